//
// Generated by NVIDIA NVVM Compiler
//
// Compiler Build ID: CL-36424714
// Cuda compilation tools, release 13.0, V13.0.88
// Based on NVVM 20.0.0
//

.version 9.0
.target sm_100
.address_size 64

	// .globl	_Z13nothingKernelv
.const .align 8 .b8 const_DofToQuad[1792];
.const .align 8 .b8 const_oddDofToQuad[448];
.const .align 8 .b8 const_evenDofToQuad[448];
.const .align 8 .b8 const_QuadToQuadD[2048];
.const .align 8 .b8 const_oddQuadToQuadD[512];
.const .align 8 .b8 const_evenQuadToQuadD[512];
// _ZZ29stiffnessMatrixMultiplyDeviceILi2ELi2ELi16EEviidPKdS1_S1_S1_PAT0__AT0__AplT0_Li0E_dPdE5s_Gpr has been demoted
// _ZZ29stiffnessMatrixMultiplyDeviceILi2ELi2ELi16EEviidPKdS1_S1_S1_PAT0__AT0__AplT0_Li0E_dPdE5s_Gps has been demoted
// _ZZ32massMatrixMultiplyConstantKernelILi2ELi2ELi16EEvidPKdS1_S1_S1_S1_S1_S1_PdE6s_tmp1 has been demoted
// _ZZ32massMatrixMultiplyConstantKernelILi2ELi2ELi16EEvidPKdS1_S1_S1_S1_S1_S1_PdE13s_QuadToQuadD has been demoted
// _ZZ29stiffnessMatrixMultiplyDeviceILi2ELi3ELi7EEviidPKdS1_S1_S1_PAT0__AT0__AplT0_Li0E_dPdE5s_Gpr has been demoted
// _ZZ29stiffnessMatrixMultiplyDeviceILi2ELi3ELi7EEviidPKdS1_S1_S1_PAT0__AT0__AplT0_Li0E_dPdE5s_Gps has been demoted
// _ZZ32massMatrixMultiplyConstantKernelILi2ELi3ELi7EEvidPKdS1_S1_S1_S1_S1_S1_PdE6s_tmp1 has been demoted
// _ZZ32massMatrixMultiplyConstantKernelILi2ELi3ELi7EEvidPKdS1_S1_S1_S1_S1_S1_PdE13s_QuadToQuadD has been demoted
// _ZZ29stiffnessMatrixMultiplyDeviceILi2ELi4ELi4EEviidPKdS1_S1_S1_PAT0__AT0__AplT0_Li0E_dPdE5s_Gpr has been demoted
// _ZZ29stiffnessMatrixMultiplyDeviceILi2ELi4ELi4EEviidPKdS1_S1_S1_PAT0__AT0__AplT0_Li0E_dPdE5s_Gps has been demoted
// _ZZ32massMatrixMultiplyConstantKernelILi2ELi4ELi4EEvidPKdS1_S1_S1_S1_S1_S1_PdE6s_tmp1 has been demoted
// _ZZ32massMatrixMultiplyConstantKernelILi2ELi4ELi4EEvidPKdS1_S1_S1_S1_S1_S1_PdE13s_QuadToQuadD has been demoted
// _ZZ29stiffnessMatrixMultiplyDeviceILi2ELi5ELi5EEviidPKdS1_S1_S1_PAT0__AT0__AplT0_Li0E_dPdE5s_Gpr has been demoted
// _ZZ29stiffnessMatrixMultiplyDeviceILi2ELi5ELi5EEviidPKdS1_S1_S1_PAT0__AT0__AplT0_Li0E_dPdE5s_Gps has been demoted
// _ZZ32massMatrixMultiplyConstantKernelILi2ELi5ELi5EEvidPKdS1_S1_S1_S1_S1_S1_PdE6s_tmp1 has been demoted
// _ZZ32massMatrixMultiplyConstantKernelILi2ELi5ELi5EEvidPKdS1_S1_S1_S1_S1_S1_PdE13s_QuadToQuadD has been demoted
// _ZZ29stiffnessMatrixMultiplyDeviceILi2ELi6ELi3EEviidPKdS1_S1_S1_PAT0__AT0__AplT0_Li0E_dPdE5s_Gpr has been demoted
// _ZZ29stiffnessMatrixMultiplyDeviceILi2ELi6ELi3EEviidPKdS1_S1_S1_PAT0__AT0__AplT0_Li0E_dPdE5s_Gps has been demoted
// _ZZ32massMatrixMultiplyConstantKernelILi2ELi6ELi3EEvidPKdS1_S1_S1_S1_S1_S1_PdE6s_tmp1 has been demoted
// _ZZ32massMatrixMultiplyConstantKernelILi2ELi6ELi3EEvidPKdS1_S1_S1_S1_S1_S1_PdE13s_QuadToQuadD has been demoted
// _ZZ29stiffnessMatrixMultiplyDeviceILi3ELi3ELi7EEviidPKdS1_S1_S1_PAT0__AT0__AplT0_Li0E_dPdE5s_Gpr has been demoted
// _ZZ29stiffnessMatrixMultiplyDeviceILi3ELi3ELi7EEviidPKdS1_S1_S1_PAT0__AT0__AplT0_Li0E_dPdE5s_Gps has been demoted
// _ZZ32massMatrixMultiplyConstantKernelILi3ELi3ELi7EEvidPKdS1_S1_S1_S1_S1_S1_PdE6s_tmp1 has been demoted
// _ZZ32massMatrixMultiplyConstantKernelILi3ELi3ELi7EEvidPKdS1_S1_S1_S1_S1_S1_PdE13s_QuadToQuadD has been demoted
// _ZZ29stiffnessMatrixMultiplyDeviceILi3ELi4ELi16EEviidPKdS1_S1_S1_PAT0__AT0__AplT0_Li0E_dPdE5s_Gpr has been demoted
// _ZZ29stiffnessMatrixMultiplyDeviceILi3ELi4ELi16EEviidPKdS1_S1_S1_PAT0__AT0__AplT0_Li0E_dPdE5s_Gps has been demoted
// _ZZ32massMatrixMultiplyConstantKernelILi3ELi4ELi16EEvidPKdS1_S1_S1_S1_S1_S1_PdE6s_tmp1 has been demoted
// _ZZ32massMatrixMultiplyConstantKernelILi3ELi4ELi16EEvidPKdS1_S1_S1_S1_S1_S1_PdE13s_QuadToQuadD has been demoted
// _ZZ29stiffnessMatrixMultiplyDeviceILi3ELi5ELi5EEviidPKdS1_S1_S1_PAT0__AT0__AplT0_Li0E_dPdE5s_Gpr has been demoted
// _ZZ29stiffnessMatrixMultiplyDeviceILi3ELi5ELi5EEviidPKdS1_S1_S1_PAT0__AT0__AplT0_Li0E_dPdE5s_Gps has been demoted
// _ZZ32massMatrixMultiplyConstantKernelILi3ELi5ELi5EEvidPKdS1_S1_S1_S1_S1_S1_PdE6s_tmp1 has been demoted
// _ZZ32massMatrixMultiplyConstantKernelILi3ELi5ELi5EEvidPKdS1_S1_S1_S1_S1_S1_PdE13s_QuadToQuadD has been demoted
// _ZZ29stiffnessMatrixMultiplyDeviceILi3ELi6ELi3EEviidPKdS1_S1_S1_PAT0__AT0__AplT0_Li0E_dPdE5s_Gpr has been demoted
// _ZZ29stiffnessMatrixMultiplyDeviceILi3ELi6ELi3EEviidPKdS1_S1_S1_PAT0__AT0__AplT0_Li0E_dPdE5s_Gps has been demoted
// _ZZ32massMatrixMultiplyConstantKernelILi3ELi6ELi3EEvidPKdS1_S1_S1_S1_S1_S1_PdE6s_tmp1 has been demoted
// _ZZ32massMatrixMultiplyConstantKernelILi3ELi6ELi3EEvidPKdS1_S1_S1_S1_S1_S1_PdE13s_QuadToQuadD has been demoted
// _ZZ29stiffnessMatrixMultiplyDeviceILi3ELi7ELi2EEviidPKdS1_S1_S1_PAT0__AT0__AplT0_Li0E_dPdE5s_Gpr has been demoted
// _ZZ29stiffnessMatrixMultiplyDeviceILi3ELi7ELi2EEviidPKdS1_S1_S1_PAT0__AT0__AplT0_Li0E_dPdE5s_Gps has been demoted
// _ZZ32massMatrixMultiplyConstantKernelILi3ELi7ELi2EEvidPKdS1_S1_S1_S1_S1_S1_PdE6s_tmp1 has been demoted
// _ZZ32massMatrixMultiplyConstantKernelILi3ELi7ELi2EEvidPKdS1_S1_S1_S1_S1_S1_PdE13s_QuadToQuadD has been demoted
// _ZZ29stiffnessMatrixMultiplyDeviceILi4ELi4ELi4EEviidPKdS1_S1_S1_PAT0__AT0__AplT0_Li0E_dPdE5s_Gpr has been demoted
// _ZZ29stiffnessMatrixMultiplyDeviceILi4ELi4ELi4EEviidPKdS1_S1_S1_PAT0__AT0__AplT0_Li0E_dPdE5s_Gps has been demoted
// _ZZ32massMatrixMultiplyConstantKernelILi4ELi4ELi4EEvidPKdS1_S1_S1_S1_S1_S1_PdE6s_tmp1 has been demoted
// _ZZ32massMatrixMultiplyConstantKernelILi4ELi4ELi4EEvidPKdS1_S1_S1_S1_S1_S1_PdE13s_QuadToQuadD has been demoted
// _ZZ29stiffnessMatrixMultiplyDeviceILi4ELi5ELi5EEviidPKdS1_S1_S1_PAT0__AT0__AplT0_Li0E_dPdE5s_Gpr has been demoted
// _ZZ29stiffnessMatrixMultiplyDeviceILi4ELi5ELi5EEviidPKdS1_S1_S1_PAT0__AT0__AplT0_Li0E_dPdE5s_Gps has been demoted
// _ZZ32massMatrixMultiplyConstantKernelILi4ELi5ELi5EEvidPKdS1_S1_S1_S1_S1_S1_PdE6s_tmp1 has been demoted
// _ZZ32massMatrixMultiplyConstantKernelILi4ELi5ELi5EEvidPKdS1_S1_S1_S1_S1_S1_PdE13s_QuadToQuadD has been demoted
// _ZZ29stiffnessMatrixMultiplyDeviceILi4ELi6ELi3EEviidPKdS1_S1_S1_PAT0__AT0__AplT0_Li0E_dPdE5s_Gpr has been demoted
// _ZZ29stiffnessMatrixMultiplyDeviceILi4ELi6ELi3EEviidPKdS1_S1_S1_PAT0__AT0__AplT0_Li0E_dPdE5s_Gps has been demoted
// _ZZ32massMatrixMultiplyConstantKernelILi4ELi6ELi3EEvidPKdS1_S1_S1_S1_S1_S1_PdE6s_tmp1 has been demoted
// _ZZ32massMatrixMultiplyConstantKernelILi4ELi6ELi3EEvidPKdS1_S1_S1_S1_S1_S1_PdE13s_QuadToQuadD has been demoted
// _ZZ29stiffnessMatrixMultiplyDeviceILi4ELi7ELi2EEviidPKdS1_S1_S1_PAT0__AT0__AplT0_Li0E_dPdE5s_Gpr has been demoted
// _ZZ29stiffnessMatrixMultiplyDeviceILi4ELi7ELi2EEviidPKdS1_S1_S1_PAT0__AT0__AplT0_Li0E_dPdE5s_Gps has been demoted
// _ZZ32massMatrixMultiplyConstantKernelILi4ELi7ELi2EEvidPKdS1_S1_S1_S1_S1_S1_PdE6s_tmp1 has been demoted
// _ZZ32massMatrixMultiplyConstantKernelILi4ELi7ELi2EEvidPKdS1_S1_S1_S1_S1_S1_PdE13s_QuadToQuadD has been demoted
// _ZZ29stiffnessMatrixMultiplyDeviceILi4ELi8ELi1EEviidPKdS1_S1_S1_PAT0__AT0__AplT0_Li0E_dPdE5s_Gpr has been demoted
// _ZZ29stiffnessMatrixMultiplyDeviceILi4ELi8ELi1EEviidPKdS1_S1_S1_PAT0__AT0__AplT0_Li0E_dPdE5s_Gps has been demoted
// _ZZ32massMatrixMultiplyConstantKernelILi4ELi8ELi1EEvidPKdS1_S1_S1_S1_S1_S1_PdE6s_tmp1 has been demoted
// _ZZ32massMatrixMultiplyConstantKernelILi4ELi8ELi1EEvidPKdS1_S1_S1_S1_S1_S1_PdE13s_QuadToQuadD has been demoted
// _ZZ29stiffnessMatrixMultiplyDeviceILi5ELi5ELi5EEviidPKdS1_S1_S1_PAT0__AT0__AplT0_Li0E_dPdE5s_Gpr has been demoted
// _ZZ29stiffnessMatrixMultiplyDeviceILi5ELi5ELi5EEviidPKdS1_S1_S1_PAT0__AT0__AplT0_Li0E_dPdE5s_Gps has been demoted
// _ZZ32massMatrixMultiplyConstantKernelILi5ELi5ELi5EEvidPKdS1_S1_S1_S1_S1_S1_PdE6s_tmp1 has been demoted
// _ZZ32massMatrixMultiplyConstantKernelILi5ELi5ELi5EEvidPKdS1_S1_S1_S1_S1_S1_PdE13s_QuadToQuadD has been demoted
// _ZZ29stiffnessMatrixMultiplyDeviceILi5ELi6ELi3EEviidPKdS1_S1_S1_PAT0__AT0__AplT0_Li0E_dPdE5s_Gpr has been demoted
// _ZZ29stiffnessMatrixMultiplyDeviceILi5ELi6ELi3EEviidPKdS1_S1_S1_PAT0__AT0__AplT0_Li0E_dPdE5s_Gps has been demoted
// _ZZ32massMatrixMultiplyConstantKernelILi5ELi6ELi3EEvidPKdS1_S1_S1_S1_S1_S1_PdE6s_tmp1 has been demoted
// _ZZ32massMatrixMultiplyConstantKernelILi5ELi6ELi3EEvidPKdS1_S1_S1_S1_S1_S1_PdE13s_QuadToQuadD has been demoted
// _ZZ29stiffnessMatrixMultiplyDeviceILi5ELi7ELi2EEviidPKdS1_S1_S1_PAT0__AT0__AplT0_Li0E_dPdE5s_Gpr has been demoted
// _ZZ29stiffnessMatrixMultiplyDeviceILi5ELi7ELi2EEviidPKdS1_S1_S1_PAT0__AT0__AplT0_Li0E_dPdE5s_Gps has been demoted
// _ZZ32massMatrixMultiplyConstantKernelILi5ELi7ELi2EEvidPKdS1_S1_S1_S1_S1_S1_PdE6s_tmp1 has been demoted
// _ZZ32massMatrixMultiplyConstantKernelILi5ELi7ELi2EEvidPKdS1_S1_S1_S1_S1_S1_PdE13s_QuadToQuadD has been demoted
// _ZZ29stiffnessMatrixMultiplyDeviceILi5ELi8ELi1EEviidPKdS1_S1_S1_PAT0__AT0__AplT0_Li0E_dPdE5s_Gpr has been demoted
// _ZZ29stiffnessMatrixMultiplyDeviceILi5ELi8ELi1EEviidPKdS1_S1_S1_PAT0__AT0__AplT0_Li0E_dPdE5s_Gps has been demoted
// _ZZ32massMatrixMultiplyConstantKernelILi5ELi8ELi1EEvidPKdS1_S1_S1_S1_S1_S1_PdE6s_tmp1 has been demoted
// _ZZ32massMatrixMultiplyConstantKernelILi5ELi8ELi1EEvidPKdS1_S1_S1_S1_S1_S1_PdE13s_QuadToQuadD has been demoted
// _ZZ29stiffnessMatrixMultiplyDeviceILi5ELi9ELi2EEviidPKdS1_S1_S1_PAT0__AT0__AplT0_Li0E_dPdE5s_Gpr has been demoted
// _ZZ29stiffnessMatrixMultiplyDeviceILi5ELi9ELi2EEviidPKdS1_S1_S1_PAT0__AT0__AplT0_Li0E_dPdE5s_Gps has been demoted
// _ZZ32massMatrixMultiplyConstantKernelILi5ELi9ELi2EEvidPKdS1_S1_S1_S1_S1_S1_PdE6s_tmp1 has been demoted
// _ZZ32massMatrixMultiplyConstantKernelILi5ELi9ELi2EEvidPKdS1_S1_S1_S1_S1_S1_PdE13s_QuadToQuadD has been demoted
// _ZZ29stiffnessMatrixMultiplyDeviceILi6ELi6ELi3EEviidPKdS1_S1_S1_PAT0__AT0__AplT0_Li0E_dPdE5s_Gpr has been demoted
// _ZZ29stiffnessMatrixMultiplyDeviceILi6ELi6ELi3EEviidPKdS1_S1_S1_PAT0__AT0__AplT0_Li0E_dPdE5s_Gps has been demoted
// _ZZ32massMatrixMultiplyConstantKernelILi6ELi6ELi3EEvidPKdS1_S1_S1_S1_S1_S1_PdE6s_tmp1 has been demoted
// _ZZ32massMatrixMultiplyConstantKernelILi6ELi6ELi3EEvidPKdS1_S1_S1_S1_S1_S1_PdE13s_QuadToQuadD has been demoted
// _ZZ29stiffnessMatrixMultiplyDeviceILi6ELi7ELi2EEviidPKdS1_S1_S1_PAT0__AT0__AplT0_Li0E_dPdE5s_Gpr has been demoted
// _ZZ29stiffnessMatrixMultiplyDeviceILi6ELi7ELi2EEviidPKdS1_S1_S1_PAT0__AT0__AplT0_Li0E_dPdE5s_Gps has been demoted
// _ZZ32massMatrixMultiplyConstantKernelILi6ELi7ELi2EEvidPKdS1_S1_S1_S1_S1_S1_PdE6s_tmp1 has been demoted
// _ZZ32massMatrixMultiplyConstantKernelILi6ELi7ELi2EEvidPKdS1_S1_S1_S1_S1_S1_PdE13s_QuadToQuadD has been demoted
// _ZZ29stiffnessMatrixMultiplyDeviceILi6ELi8ELi1EEviidPKdS1_S1_S1_PAT0__AT0__AplT0_Li0E_dPdE5s_Gpr has been demoted
// _ZZ29stiffnessMatrixMultiplyDeviceILi6ELi8ELi1EEviidPKdS1_S1_S1_PAT0__AT0__AplT0_Li0E_dPdE5s_Gps has been demoted
// _ZZ32massMatrixMultiplyConstantKernelILi6ELi8ELi1EEvidPKdS1_S1_S1_S1_S1_S1_PdE6s_tmp1 has been demoted
// _ZZ32massMatrixMultiplyConstantKernelILi6ELi8ELi1EEvidPKdS1_S1_S1_S1_S1_S1_PdE13s_QuadToQuadD has been demoted
// _ZZ29stiffnessMatrixMultiplyDeviceILi6ELi9ELi2EEviidPKdS1_S1_S1_PAT0__AT0__AplT0_Li0E_dPdE5s_Gpr has been demoted
// _ZZ29stiffnessMatrixMultiplyDeviceILi6ELi9ELi2EEviidPKdS1_S1_S1_PAT0__AT0__AplT0_Li0E_dPdE5s_Gps has been demoted
// _ZZ32massMatrixMultiplyConstantKernelILi6ELi9ELi2EEvidPKdS1_S1_S1_S1_S1_S1_PdE6s_tmp1 has been demoted
// _ZZ32massMatrixMultiplyConstantKernelILi6ELi9ELi2EEvidPKdS1_S1_S1_S1_S1_S1_PdE13s_QuadToQuadD has been demoted
// _ZZ29stiffnessMatrixMultiplyDeviceILi6ELi10ELi1EEviidPKdS1_S1_S1_PAT0__AT0__AplT0_Li0E_dPdE5s_Gpr has been demoted
// _ZZ29stiffnessMatrixMultiplyDeviceILi6ELi10ELi1EEviidPKdS1_S1_S1_PAT0__AT0__AplT0_Li0E_dPdE5s_Gps has been demoted
// _ZZ32massMatrixMultiplyConstantKernelILi6ELi10ELi1EEvidPKdS1_S1_S1_S1_S1_S1_PdE6s_tmp1 has been demoted
// _ZZ32massMatrixMultiplyConstantKernelILi6ELi10ELi1EEvidPKdS1_S1_S1_S1_S1_S1_PdE13s_QuadToQuadD has been demoted
// _ZZ29stiffnessMatrixMultiplyDeviceILi7ELi7ELi2EEviidPKdS1_S1_S1_PAT0__AT0__AplT0_Li0E_dPdE5s_Gpr has been demoted
// _ZZ29stiffnessMatrixMultiplyDeviceILi7ELi7ELi2EEviidPKdS1_S1_S1_PAT0__AT0__AplT0_Li0E_dPdE5s_Gps has been demoted
// _ZZ32massMatrixMultiplyConstantKernelILi7ELi7ELi2EEvidPKdS1_S1_S1_S1_S1_S1_PdE6s_tmp1 has been demoted
// _ZZ32massMatrixMultiplyConstantKernelILi7ELi7ELi2EEvidPKdS1_S1_S1_S1_S1_S1_PdE13s_QuadToQuadD has been demoted
// _ZZ29stiffnessMatrixMultiplyDeviceILi7ELi8ELi1EEviidPKdS1_S1_S1_PAT0__AT0__AplT0_Li0E_dPdE5s_Gpr has been demoted
// _ZZ29stiffnessMatrixMultiplyDeviceILi7ELi8ELi1EEviidPKdS1_S1_S1_PAT0__AT0__AplT0_Li0E_dPdE5s_Gps has been demoted
// _ZZ32massMatrixMultiplyConstantKernelILi7ELi8ELi1EEvidPKdS1_S1_S1_S1_S1_S1_PdE6s_tmp1 has been demoted
// _ZZ32massMatrixMultiplyConstantKernelILi7ELi8ELi1EEvidPKdS1_S1_S1_S1_S1_S1_PdE13s_QuadToQuadD has been demoted
// _ZZ29stiffnessMatrixMultiplyDeviceILi7ELi9ELi2EEviidPKdS1_S1_S1_PAT0__AT0__AplT0_Li0E_dPdE5s_Gpr has been demoted
// _ZZ29stiffnessMatrixMultiplyDeviceILi7ELi9ELi2EEviidPKdS1_S1_S1_PAT0__AT0__AplT0_Li0E_dPdE5s_Gps has been demoted
// _ZZ32massMatrixMultiplyConstantKernelILi7ELi9ELi2EEvidPKdS1_S1_S1_S1_S1_S1_PdE6s_tmp1 has been demoted
// _ZZ32massMatrixMultiplyConstantKernelILi7ELi9ELi2EEvidPKdS1_S1_S1_S1_S1_S1_PdE13s_QuadToQuadD has been demoted
// _ZZ29stiffnessMatrixMultiplyDeviceILi7ELi10ELi1EEviidPKdS1_S1_S1_PAT0__AT0__AplT0_Li0E_dPdE5s_Gpr has been demoted
// _ZZ29stiffnessMatrixMultiplyDeviceILi7ELi10ELi1EEviidPKdS1_S1_S1_PAT0__AT0__AplT0_Li0E_dPdE5s_Gps has been demoted
// _ZZ32massMatrixMultiplyConstantKernelILi7ELi10ELi1EEvidPKdS1_S1_S1_S1_S1_S1_PdE6s_tmp1 has been demoted
// _ZZ32massMatrixMultiplyConstantKernelILi7ELi10ELi1EEvidPKdS1_S1_S1_S1_S1_S1_PdE13s_QuadToQuadD has been demoted
// _ZZ29stiffnessMatrixMultiplyDeviceILi7ELi11ELi1EEviidPKdS1_S1_S1_PAT0__AT0__AplT0_Li0E_dPdE5s_Gpr has been demoted
// _ZZ29stiffnessMatrixMultiplyDeviceILi7ELi11ELi1EEviidPKdS1_S1_S1_PAT0__AT0__AplT0_Li0E_dPdE5s_Gps has been demoted
// _ZZ32massMatrixMultiplyConstantKernelILi7ELi11ELi1EEvidPKdS1_S1_S1_S1_S1_S1_PdE6s_tmp1 has been demoted
// _ZZ32massMatrixMultiplyConstantKernelILi7ELi11ELi1EEvidPKdS1_S1_S1_S1_S1_S1_PdE13s_QuadToQuadD has been demoted
// _ZZ29stiffnessMatrixMultiplyDeviceILi8ELi8ELi1EEviidPKdS1_S1_S1_PAT0__AT0__AplT0_Li0E_dPdE5s_Gpr has been demoted
// _ZZ29stiffnessMatrixMultiplyDeviceILi8ELi8ELi1EEviidPKdS1_S1_S1_PAT0__AT0__AplT0_Li0E_dPdE5s_Gps has been demoted
// _ZZ32massMatrixMultiplyConstantKernelILi8ELi8ELi1EEvidPKdS1_S1_S1_S1_S1_S1_PdE6s_tmp1 has been demoted
// _ZZ32massMatrixMultiplyConstantKernelILi8ELi8ELi1EEvidPKdS1_S1_S1_S1_S1_S1_PdE13s_QuadToQuadD has been demoted
// _ZZ29stiffnessMatrixMultiplyDeviceILi8ELi9ELi2EEviidPKdS1_S1_S1_PAT0__AT0__AplT0_Li0E_dPdE5s_Gpr has been demoted
// _ZZ29stiffnessMatrixMultiplyDeviceILi8ELi9ELi2EEviidPKdS1_S1_S1_PAT0__AT0__AplT0_Li0E_dPdE5s_Gps has been demoted
// _ZZ32massMatrixMultiplyConstantKernelILi8ELi9ELi2EEvidPKdS1_S1_S1_S1_S1_S1_PdE6s_tmp1 has been demoted
// _ZZ32massMatrixMultiplyConstantKernelILi8ELi9ELi2EEvidPKdS1_S1_S1_S1_S1_S1_PdE13s_QuadToQuadD has been demoted
// _ZZ29stiffnessMatrixMultiplyDeviceILi8ELi10ELi1EEviidPKdS1_S1_S1_PAT0__AT0__AplT0_Li0E_dPdE5s_Gpr has been demoted
// _ZZ29stiffnessMatrixMultiplyDeviceILi8ELi10ELi1EEviidPKdS1_S1_S1_PAT0__AT0__AplT0_Li0E_dPdE5s_Gps has been demoted
// _ZZ32massMatrixMultiplyConstantKernelILi8ELi10ELi1EEvidPKdS1_S1_S1_S1_S1_S1_PdE6s_tmp1 has been demoted
// _ZZ32massMatrixMultiplyConstantKernelILi8ELi10ELi1EEvidPKdS1_S1_S1_S1_S1_S1_PdE13s_QuadToQuadD has been demoted
// _ZZ29stiffnessMatrixMultiplyDeviceILi8ELi11ELi1EEviidPKdS1_S1_S1_PAT0__AT0__AplT0_Li0E_dPdE5s_Gpr has been demoted
// _ZZ29stiffnessMatrixMultiplyDeviceILi8ELi11ELi1EEviidPKdS1_S1_S1_PAT0__AT0__AplT0_Li0E_dPdE5s_Gps has been demoted
// _ZZ32massMatrixMultiplyConstantKernelILi8ELi11ELi1EEvidPKdS1_S1_S1_S1_S1_S1_PdE6s_tmp1 has been demoted
// _ZZ32massMatrixMultiplyConstantKernelILi8ELi11ELi1EEvidPKdS1_S1_S1_S1_S1_S1_PdE13s_QuadToQuadD has been demoted
// _ZZ29stiffnessMatrixMultiplyDeviceILi8ELi12ELi1EEviidPKdS1_S1_S1_PAT0__AT0__AplT0_Li0E_dPdE5s_Gpr has been demoted
// _ZZ29stiffnessMatrixMultiplyDeviceILi8ELi12ELi1EEviidPKdS1_S1_S1_PAT0__AT0__AplT0_Li0E_dPdE5s_Gps has been demoted
// _ZZ32massMatrixMultiplyConstantKernelILi8ELi12ELi1EEvidPKdS1_S1_S1_S1_S1_S1_PdE6s_tmp1 has been demoted
// _ZZ32massMatrixMultiplyConstantKernelILi8ELi12ELi1EEvidPKdS1_S1_S1_S1_S1_S1_PdE13s_QuadToQuadD has been demoted
// _ZZ29stiffnessMatrixMultiplyDeviceILi9ELi9ELi1EEviidPKdS1_S1_S1_PAT0__AT0__AplT0_Li0E_dPdE5s_Gpr has been demoted
// _ZZ29stiffnessMatrixMultiplyDeviceILi9ELi9ELi1EEviidPKdS1_S1_S1_PAT0__AT0__AplT0_Li0E_dPdE5s_Gps has been demoted
// _ZZ32massMatrixMultiplyConstantKernelILi9ELi9ELi1EEvidPKdS1_S1_S1_S1_S1_S1_PdE6s_tmp1 has been demoted
// _ZZ32massMatrixMultiplyConstantKernelILi9ELi9ELi1EEvidPKdS1_S1_S1_S1_S1_S1_PdE13s_QuadToQuadD has been demoted
// _ZZ29stiffnessMatrixMultiplyDeviceILi9ELi10ELi1EEviidPKdS1_S1_S1_PAT0__AT0__AplT0_Li0E_dPdE5s_Gpr has been demoted
// _ZZ29stiffnessMatrixMultiplyDeviceILi9ELi10ELi1EEviidPKdS1_S1_S1_PAT0__AT0__AplT0_Li0E_dPdE5s_Gps has been demoted
// _ZZ32massMatrixMultiplyConstantKernelILi9ELi10ELi1EEvidPKdS1_S1_S1_S1_S1_S1_PdE6s_tmp1 has been demoted
// _ZZ32massMatrixMultiplyConstantKernelILi9ELi10ELi1EEvidPKdS1_S1_S1_S1_S1_S1_PdE13s_QuadToQuadD has been demoted
// _ZZ29stiffnessMatrixMultiplyDeviceILi9ELi11ELi1EEviidPKdS1_S1_S1_PAT0__AT0__AplT0_Li0E_dPdE5s_Gpr has been demoted
// _ZZ29stiffnessMatrixMultiplyDeviceILi9ELi11ELi1EEviidPKdS1_S1_S1_PAT0__AT0__AplT0_Li0E_dPdE5s_Gps has been demoted
// _ZZ32massMatrixMultiplyConstantKernelILi9ELi11ELi1EEvidPKdS1_S1_S1_S1_S1_S1_PdE6s_tmp1 has been demoted
// _ZZ32massMatrixMultiplyConstantKernelILi9ELi11ELi1EEvidPKdS1_S1_S1_S1_S1_S1_PdE13s_QuadToQuadD has been demoted
// _ZZ29stiffnessMatrixMultiplyDeviceILi9ELi12ELi1EEviidPKdS1_S1_S1_PAT0__AT0__AplT0_Li0E_dPdE5s_Gpr has been demoted
// _ZZ29stiffnessMatrixMultiplyDeviceILi9ELi12ELi1EEviidPKdS1_S1_S1_PAT0__AT0__AplT0_Li0E_dPdE5s_Gps has been demoted
// _ZZ32massMatrixMultiplyConstantKernelILi9ELi12ELi1EEvidPKdS1_S1_S1_S1_S1_S1_PdE6s_tmp1 has been demoted
// _ZZ32massMatrixMultiplyConstantKernelILi9ELi12ELi1EEvidPKdS1_S1_S1_S1_S1_S1_PdE13s_QuadToQuadD has been demoted
// _ZZ29stiffnessMatrixMultiplyDeviceILi9ELi13ELi1EEviidPKdS1_S1_S1_PAT0__AT0__AplT0_Li0E_dPdE5s_Gpr has been demoted
// _ZZ29stiffnessMatrixMultiplyDeviceILi9ELi13ELi1EEviidPKdS1_S1_S1_PAT0__AT0__AplT0_Li0E_dPdE5s_Gps has been demoted
// _ZZ32massMatrixMultiplyConstantKernelILi9ELi13ELi1EEvidPKdS1_S1_S1_S1_S1_S1_PdE6s_tmp1 has been demoted
// _ZZ32massMatrixMultiplyConstantKernelILi9ELi13ELi1EEvidPKdS1_S1_S1_S1_S1_S1_PdE13s_QuadToQuadD has been demoted
// _ZZ29stiffnessMatrixMultiplyDeviceILi10ELi10ELi1EEviidPKdS1_S1_S1_PAT0__AT0__AplT0_Li0E_dPdE5s_Gpr has been demoted
// _ZZ29stiffnessMatrixMultiplyDeviceILi10ELi10ELi1EEviidPKdS1_S1_S1_PAT0__AT0__AplT0_Li0E_dPdE5s_Gps has been demoted
// _ZZ32massMatrixMultiplyConstantKernelILi10ELi10ELi1EEvidPKdS1_S1_S1_S1_S1_S1_PdE6s_tmp1 has been demoted
// _ZZ32massMatrixMultiplyConstantKernelILi10ELi10ELi1EEvidPKdS1_S1_S1_S1_S1_S1_PdE13s_QuadToQuadD has been demoted
// _ZZ29stiffnessMatrixMultiplyDeviceILi10ELi11ELi1EEviidPKdS1_S1_S1_PAT0__AT0__AplT0_Li0E_dPdE5s_Gpr has been demoted
// _ZZ29stiffnessMatrixMultiplyDeviceILi10ELi11ELi1EEviidPKdS1_S1_S1_PAT0__AT0__AplT0_Li0E_dPdE5s_Gps has been demoted
// _ZZ32massMatrixMultiplyConstantKernelILi10ELi11ELi1EEvidPKdS1_S1_S1_S1_S1_S1_PdE6s_tmp1 has been demoted
// _ZZ32massMatrixMultiplyConstantKernelILi10ELi11ELi1EEvidPKdS1_S1_S1_S1_S1_S1_PdE13s_QuadToQuadD has been demoted
// _ZZ29stiffnessMatrixMultiplyDeviceILi10ELi12ELi1EEviidPKdS1_S1_S1_PAT0__AT0__AplT0_Li0E_dPdE5s_Gpr has been demoted
// _ZZ29stiffnessMatrixMultiplyDeviceILi10ELi12ELi1EEviidPKdS1_S1_S1_PAT0__AT0__AplT0_Li0E_dPdE5s_Gps has been demoted
// _ZZ32massMatrixMultiplyConstantKernelILi10ELi12ELi1EEvidPKdS1_S1_S1_S1_S1_S1_PdE6s_tmp1 has been demoted
// _ZZ32massMatrixMultiplyConstantKernelILi10ELi12ELi1EEvidPKdS1_S1_S1_S1_S1_S1_PdE13s_QuadToQuadD has been demoted
// _ZZ29stiffnessMatrixMultiplyDeviceILi10ELi13ELi1EEviidPKdS1_S1_S1_PAT0__AT0__AplT0_Li0E_dPdE5s_Gpr has been demoted
// _ZZ29stiffnessMatrixMultiplyDeviceILi10ELi13ELi1EEviidPKdS1_S1_S1_PAT0__AT0__AplT0_Li0E_dPdE5s_Gps has been demoted
// _ZZ32massMatrixMultiplyConstantKernelILi10ELi13ELi1EEvidPKdS1_S1_S1_S1_S1_S1_PdE6s_tmp1 has been demoted
// _ZZ32massMatrixMultiplyConstantKernelILi10ELi13ELi1EEvidPKdS1_S1_S1_S1_S1_S1_PdE13s_QuadToQuadD has been demoted
// _ZZ29stiffnessMatrixMultiplyDeviceILi10ELi14ELi1EEviidPKdS1_S1_S1_PAT0__AT0__AplT0_Li0E_dPdE5s_Gpr has been demoted
// _ZZ29stiffnessMatrixMultiplyDeviceILi10ELi14ELi1EEviidPKdS1_S1_S1_PAT0__AT0__AplT0_Li0E_dPdE5s_Gps has been demoted
// _ZZ32massMatrixMultiplyConstantKernelILi10ELi14ELi1EEvidPKdS1_S1_S1_S1_S1_S1_PdE6s_tmp1 has been demoted
// _ZZ32massMatrixMultiplyConstantKernelILi10ELi14ELi1EEvidPKdS1_S1_S1_S1_S1_S1_PdE13s_QuadToQuadD has been demoted
// _ZZ29stiffnessMatrixMultiplyDeviceILi11ELi11ELi1EEviidPKdS1_S1_S1_PAT0__AT0__AplT0_Li0E_dPdE5s_Gpr has been demoted
// _ZZ29stiffnessMatrixMultiplyDeviceILi11ELi11ELi1EEviidPKdS1_S1_S1_PAT0__AT0__AplT0_Li0E_dPdE5s_Gps has been demoted
// _ZZ32massMatrixMultiplyConstantKernelILi11ELi11ELi1EEvidPKdS1_S1_S1_S1_S1_S1_PdE6s_tmp1 has been demoted
// _ZZ32massMatrixMultiplyConstantKernelILi11ELi11ELi1EEvidPKdS1_S1_S1_S1_S1_S1_PdE13s_QuadToQuadD has been demoted
// _ZZ29stiffnessMatrixMultiplyDeviceILi11ELi12ELi1EEviidPKdS1_S1_S1_PAT0__AT0__AplT0_Li0E_dPdE5s_Gpr has been demoted
// _ZZ29stiffnessMatrixMultiplyDeviceILi11ELi12ELi1EEviidPKdS1_S1_S1_PAT0__AT0__AplT0_Li0E_dPdE5s_Gps has been demoted
// _ZZ32massMatrixMultiplyConstantKernelILi11ELi12ELi1EEvidPKdS1_S1_S1_S1_S1_S1_PdE6s_tmp1 has been demoted
// _ZZ32massMatrixMultiplyConstantKernelILi11ELi12ELi1EEvidPKdS1_S1_S1_S1_S1_S1_PdE13s_QuadToQuadD has been demoted
// _ZZ29stiffnessMatrixMultiplyDeviceILi11ELi13ELi1EEviidPKdS1_S1_S1_PAT0__AT0__AplT0_Li0E_dPdE5s_Gpr has been demoted
// _ZZ29stiffnessMatrixMultiplyDeviceILi11ELi13ELi1EEviidPKdS1_S1_S1_PAT0__AT0__AplT0_Li0E_dPdE5s_Gps has been demoted
// _ZZ32massMatrixMultiplyConstantKernelILi11ELi13ELi1EEvidPKdS1_S1_S1_S1_S1_S1_PdE6s_tmp1 has been demoted
// _ZZ32massMatrixMultiplyConstantKernelILi11ELi13ELi1EEvidPKdS1_S1_S1_S1_S1_S1_PdE13s_QuadToQuadD has been demoted
// _ZZ29stiffnessMatrixMultiplyDeviceILi11ELi14ELi1EEviidPKdS1_S1_S1_PAT0__AT0__AplT0_Li0E_dPdE5s_Gpr has been demoted
// _ZZ29stiffnessMatrixMultiplyDeviceILi11ELi14ELi1EEviidPKdS1_S1_S1_PAT0__AT0__AplT0_Li0E_dPdE5s_Gps has been demoted
// _ZZ32massMatrixMultiplyConstantKernelILi11ELi14ELi1EEvidPKdS1_S1_S1_S1_S1_S1_PdE6s_tmp1 has been demoted
// _ZZ32massMatrixMultiplyConstantKernelILi11ELi14ELi1EEvidPKdS1_S1_S1_S1_S1_S1_PdE13s_QuadToQuadD has been demoted
// _ZZ29stiffnessMatrixMultiplyDeviceILi11ELi15ELi1EEviidPKdS1_S1_S1_PAT0__AT0__AplT0_Li0E_dPdE5s_Gpr has been demoted
// _ZZ29stiffnessMatrixMultiplyDeviceILi11ELi15ELi1EEviidPKdS1_S1_S1_PAT0__AT0__AplT0_Li0E_dPdE5s_Gps has been demoted
// _ZZ32massMatrixMultiplyConstantKernelILi11ELi15ELi1EEvidPKdS1_S1_S1_S1_S1_S1_PdE6s_tmp1 has been demoted
// _ZZ32massMatrixMultiplyConstantKernelILi11ELi15ELi1EEvidPKdS1_S1_S1_S1_S1_S1_PdE13s_QuadToQuadD has been demoted
// _ZZ29stiffnessMatrixMultiplyDeviceILi12ELi12ELi1EEviidPKdS1_S1_S1_PAT0__AT0__AplT0_Li0E_dPdE5s_Gpr has been demoted
// _ZZ29stiffnessMatrixMultiplyDeviceILi12ELi12ELi1EEviidPKdS1_S1_S1_PAT0__AT0__AplT0_Li0E_dPdE5s_Gps has been demoted
// _ZZ32massMatrixMultiplyConstantKernelILi12ELi12ELi1EEvidPKdS1_S1_S1_S1_S1_S1_PdE6s_tmp1 has been demoted
// _ZZ32massMatrixMultiplyConstantKernelILi12ELi12ELi1EEvidPKdS1_S1_S1_S1_S1_S1_PdE13s_QuadToQuadD has been demoted
// _ZZ29stiffnessMatrixMultiplyDeviceILi12ELi13ELi1EEviidPKdS1_S1_S1_PAT0__AT0__AplT0_Li0E_dPdE5s_Gpr has been demoted
// _ZZ29stiffnessMatrixMultiplyDeviceILi12ELi13ELi1EEviidPKdS1_S1_S1_PAT0__AT0__AplT0_Li0E_dPdE5s_Gps has been demoted
// _ZZ32massMatrixMultiplyConstantKernelILi12ELi13ELi1EEvidPKdS1_S1_S1_S1_S1_S1_PdE6s_tmp1 has been demoted
// _ZZ32massMatrixMultiplyConstantKernelILi12ELi13ELi1EEvidPKdS1_S1_S1_S1_S1_S1_PdE13s_QuadToQuadD has been demoted
// _ZZ29stiffnessMatrixMultiplyDeviceILi12ELi14ELi1EEviidPKdS1_S1_S1_PAT0__AT0__AplT0_Li0E_dPdE5s_Gpr has been demoted
// _ZZ29stiffnessMatrixMultiplyDeviceILi12ELi14ELi1EEviidPKdS1_S1_S1_PAT0__AT0__AplT0_Li0E_dPdE5s_Gps has been demoted
// _ZZ32massMatrixMultiplyConstantKernelILi12ELi14ELi1EEvidPKdS1_S1_S1_S1_S1_S1_PdE6s_tmp1 has been demoted
// _ZZ32massMatrixMultiplyConstantKernelILi12ELi14ELi1EEvidPKdS1_S1_S1_S1_S1_S1_PdE13s_QuadToQuadD has been demoted
// _ZZ29stiffnessMatrixMultiplyDeviceILi12ELi15ELi1EEviidPKdS1_S1_S1_PAT0__AT0__AplT0_Li0E_dPdE5s_Gpr has been demoted
// _ZZ29stiffnessMatrixMultiplyDeviceILi12ELi15ELi1EEviidPKdS1_S1_S1_PAT0__AT0__AplT0_Li0E_dPdE5s_Gps has been demoted
// _ZZ32massMatrixMultiplyConstantKernelILi12ELi15ELi1EEvidPKdS1_S1_S1_S1_S1_S1_PdE6s_tmp1 has been demoted
// _ZZ32massMatrixMultiplyConstantKernelILi12ELi15ELi1EEvidPKdS1_S1_S1_S1_S1_S1_PdE13s_QuadToQuadD has been demoted
// _ZZ29stiffnessMatrixMultiplyDeviceILi13ELi13ELi1EEviidPKdS1_S1_S1_PAT0__AT0__AplT0_Li0E_dPdE5s_Gpr has been demoted
// _ZZ29stiffnessMatrixMultiplyDeviceILi13ELi13ELi1EEviidPKdS1_S1_S1_PAT0__AT0__AplT0_Li0E_dPdE5s_Gps has been demoted
// _ZZ32massMatrixMultiplyConstantKernelILi13ELi13ELi1EEvidPKdS1_S1_S1_S1_S1_S1_PdE6s_tmp1 has been demoted
// _ZZ32massMatrixMultiplyConstantKernelILi13ELi13ELi1EEvidPKdS1_S1_S1_S1_S1_S1_PdE13s_QuadToQuadD has been demoted
// _ZZ29stiffnessMatrixMultiplyDeviceILi13ELi14ELi1EEviidPKdS1_S1_S1_PAT0__AT0__AplT0_Li0E_dPdE5s_Gpr has been demoted
// _ZZ29stiffnessMatrixMultiplyDeviceILi13ELi14ELi1EEviidPKdS1_S1_S1_PAT0__AT0__AplT0_Li0E_dPdE5s_Gps has been demoted
// _ZZ32massMatrixMultiplyConstantKernelILi13ELi14ELi1EEvidPKdS1_S1_S1_S1_S1_S1_PdE6s_tmp1 has been demoted
// _ZZ32massMatrixMultiplyConstantKernelILi13ELi14ELi1EEvidPKdS1_S1_S1_S1_S1_S1_PdE13s_QuadToQuadD has been demoted
// _ZZ29stiffnessMatrixMultiplyDeviceILi14ELi15ELi1EEviidPKdS1_S1_S1_PAT0__AT0__AplT0_Li0E_dPdE5s_Gpr has been demoted
// _ZZ29stiffnessMatrixMultiplyDeviceILi14ELi15ELi1EEviidPKdS1_S1_S1_PAT0__AT0__AplT0_Li0E_dPdE5s_Gps has been demoted
// _ZZ32massMatrixMultiplyConstantKernelILi14ELi15ELi1EEvidPKdS1_S1_S1_S1_S1_S1_PdE6s_tmp1 has been demoted
// _ZZ32massMatrixMultiplyConstantKernelILi14ELi15ELi1EEvidPKdS1_S1_S1_S1_S1_S1_PdE13s_QuadToQuadD has been demoted
// _ZZ29stiffnessMatrixMultiplyDeviceILi15ELi16ELi1EEviidPKdS1_S1_S1_PAT0__AT0__AplT0_Li0E_dPdE5s_Gpr has been demoted
// _ZZ29stiffnessMatrixMultiplyDeviceILi15ELi16ELi1EEviidPKdS1_S1_S1_PAT0__AT0__AplT0_Li0E_dPdE5s_Gps has been demoted
// _ZZ32massMatrixMultiplyConstantKernelILi15ELi16ELi1EEvidPKdS1_S1_S1_S1_S1_S1_PdE6s_tmp1 has been demoted
// _ZZ32massMatrixMultiplyConstantKernelILi15ELi16ELi1EEvidPKdS1_S1_S1_S1_S1_S1_PdE13s_QuadToQuadD has been demoted

.visible .entry _Z13nothingKernelv()
{


	ret;

}
	// .globl	_Z32massMatrixMultiplyConstantKernelILi2ELi2ELi16EEvidPKdS1_S1_S1_S1_S1_S1_Pd
.visible .entry _Z32massMatrixMultiplyConstantKernelILi2ELi2ELi16EEvidPKdS1_S1_S1_S1_S1_S1_Pd(
	.param .u32 _Z32massMatrixMultiplyConstantKernelILi2ELi2ELi16EEvidPKdS1_S1_S1_S1_S1_S1_Pd_param_0,
	.param .f64 _Z32massMatrixMultiplyConstantKernelILi2ELi2ELi16EEvidPKdS1_S1_S1_S1_S1_S1_Pd_param_1,
	.param .u64 .ptr .align 1 _Z32massMatrixMultiplyConstantKernelILi2ELi2ELi16EEvidPKdS1_S1_S1_S1_S1_S1_Pd_param_2,
	.param .u64 .ptr .align 1 _Z32massMatrixMultiplyConstantKernelILi2ELi2ELi16EEvidPKdS1_S1_S1_S1_S1_S1_Pd_param_3,
	.param .u64 .ptr .align 1 _Z32massMatrixMultiplyConstantKernelILi2ELi2ELi16EEvidPKdS1_S1_S1_S1_S1_S1_Pd_param_4,
	.param .u64 .ptr .align 1 _Z32massMatrixMultiplyConstantKernelILi2ELi2ELi16EEvidPKdS1_S1_S1_S1_S1_S1_Pd_param_5,
	.param .u64 .ptr .align 1 _Z32massMatrixMultiplyConstantKernelILi2ELi2ELi16EEvidPKdS1_S1_S1_S1_S1_S1_Pd_param_6,
	.param .u64 .ptr .align 1 _Z32massMatrixMultiplyConstantKernelILi2ELi2ELi16EEvidPKdS1_S1_S1_S1_S1_S1_Pd_param_7,
	.param .u64 .ptr .align 1 _Z32massMatrixMultiplyConstantKernelILi2ELi2ELi16EEvidPKdS1_S1_S1_S1_S1_S1_Pd_param_8,
	.param .u64 .ptr .align 1 _Z32massMatrixMultiplyConstantKernelILi2ELi2ELi16EEvidPKdS1_S1_S1_S1_S1_S1_Pd_param_9
)
{
	.reg .pred 	%p<12>;
	.reg .b32 	%r<90>;
	.reg .b64 	%rd<23>;
	.reg .b64 	%fd<184>;
	// demoted variable
	.shared .align 8 .b8 _ZZ29stiffnessMatrixMultiplyDeviceILi2ELi2ELi16EEviidPKdS1_S1_S1_PAT0__AT0__AplT0_Li0E_dPdE5s_Gpr[512];
	// demoted variable
	.shared .align 8 .b8 _ZZ29stiffnessMatrixMultiplyDeviceILi2ELi2ELi16EEviidPKdS1_S1_S1_PAT0__AT0__AplT0_Li0E_dPdE5s_Gps[512];
	// demoted variable
	.shared .align 8 .b8 _ZZ32massMatrixMultiplyConstantKernelILi2ELi2ELi16EEvidPKdS1_S1_S1_S1_S1_S1_PdE6s_tmp1[1024];
	// demoted variable
	.shared .align 8 .b8 _ZZ32massMatrixMultiplyConstantKernelILi2ELi2ELi16EEvidPKdS1_S1_S1_S1_S1_S1_PdE13s_QuadToQuadD[32];
	ld.param.u32 	%r10, [_Z32massMatrixMultiplyConstantKernelILi2ELi2ELi16EEvidPKdS1_S1_S1_S1_S1_S1_Pd_param_0];
	ld.param.u64 	%rd5, [_Z32massMatrixMultiplyConstantKernelILi2ELi2ELi16EEvidPKdS1_S1_S1_S1_S1_S1_Pd_param_5];
	ld.param.u64 	%rd3, [_Z32massMatrixMultiplyConstantKernelILi2ELi2ELi16EEvidPKdS1_S1_S1_S1_S1_S1_Pd_param_8];
	cvta.to.global.u64 	%rd6, %rd5;
	mov.u32 	%r1, %tid.x;
	mov.u32 	%r2, %tid.y;
	mov.u32 	%r11, %ctaid.x;
	shl.b32 	%r12, %r11, 4;
	add.s32 	%r3, %r12, %r2;
	and.b32  	%r4, %r1, 1;
	and.b32  	%r5, %r1, 1022;
	mul.wide.u32 	%rd7, %r1, 8;
	add.s64 	%rd8, %rd6, %rd7;
	ld.global.nc.f64 	%fd53, [%rd8];
	shl.b32 	%r13, %r1, 3;
	mov.u32 	%r14, _ZZ32massMatrixMultiplyConstantKernelILi2ELi2ELi16EEvidPKdS1_S1_S1_S1_S1_S1_PdE13s_QuadToQuadD;
	add.s32 	%r15, %r14, %r13;
	st.shared.f64 	[%r15], %fd53;
	setp.lt.s32 	%p2, %r3, %r10;
	setp.lt.u32 	%p3, %r1, 4;
	and.pred  	%p1, %p3, %p2;
	not.pred 	%p4, %p1;
	@%p4 bra 	$L__BB1_2;
	cvta.to.global.u64 	%rd9, %rd3;
	add.s32 	%r16, %r4, %r5;
	shl.b32 	%r17, %r3, 3;
	add.s32 	%r18, %r16, %r17;
	mul.wide.s32 	%rd10, %r18, 8;
	add.s64 	%rd11, %rd9, %rd10;
	ld.global.nc.f64 	%fd169, [%rd11];
	ld.global.nc.f64 	%fd168, [%rd11+32];
$L__BB1_2:
	setp.gt.u32 	%p5, %r1, 3;
	bar.sync 	0;
	ld.const.f64 	%fd5, [const_oddDofToQuad];
	ld.const.f64 	%fd6, [const_evenDofToQuad];
	shl.b32 	%r19, %r2, 6;
	mov.u32 	%r20, _ZZ32massMatrixMultiplyConstantKernelILi2ELi2ELi16EEvidPKdS1_S1_S1_S1_S1_S1_PdE6s_tmp1;
	add.s32 	%r6, %r20, %r19;
	@%p5 bra 	$L__BB1_4;
	add.f64 	%fd54, %fd169, %fd168;
	sub.f64 	%fd55, %fd169, %fd168;
	fma.rn.f64 	%fd56, %fd54, %fd5, 0d0000000000000000;
	fma.rn.f64 	%fd57, %fd55, %fd6, 0d0000000000000000;
	add.f64 	%fd58, %fd57, %fd56;
	and.b32  	%r22, %r13, 8176;
	add.s32 	%r23, %r6, %r22;
	shl.b32 	%r24, %r4, 3;
	add.s32 	%r25, %r23, %r24;
	st.shared.f64 	[%r25], %fd58;
	sub.f64 	%fd59, %fd56, %fd57;
	st.shared.f64 	[%r25+32], %fd59;
$L__BB1_4:
	setp.gt.u32 	%p6, %r1, 3;
	bar.sync 	0;
	@%p6 bra 	$L__BB1_6;
	shl.b32 	%r26, %r1, 4;
	and.b32  	%r27, %r26, 16352;
	add.s32 	%r28, %r6, %r27;
	shl.b32 	%r29, %r4, 3;
	add.s32 	%r30, %r28, %r29;
	ld.shared.f64 	%fd60, [%r30];
	ld.shared.f64 	%fd61, [%r30+16];
	add.f64 	%fd62, %fd60, %fd61;
	sub.f64 	%fd63, %fd60, %fd61;
	fma.rn.f64 	%fd64, %fd63, %fd6, 0d0000000000000000;
	fma.rn.f64 	%fd65, %fd62, %fd5, 0d0000000000000000;
	add.f64 	%fd66, %fd65, %fd64;
	st.shared.f64 	[%r30], %fd66;
	sub.f64 	%fd67, %fd65, %fd64;
	st.shared.f64 	[%r30+16], %fd67;
$L__BB1_6:
	ld.param.u64 	%rd20, [_Z32massMatrixMultiplyConstantKernelILi2ELi2ELi16EEvidPKdS1_S1_S1_S1_S1_S1_Pd_param_2];
	ld.param.u32 	%r88, [_Z32massMatrixMultiplyConstantKernelILi2ELi2ELi16EEvidPKdS1_S1_S1_S1_S1_S1_Pd_param_0];
	setp.ge.s32 	%p7, %r3, %r88;
	bar.sync 	0;
	shr.u32 	%r31, %r1, 1;
	shl.b32 	%r32, %r31, 5;
	add.s32 	%r33, %r6, %r32;
	shl.b32 	%r34, %r4, 4;
	add.s32 	%r7, %r33, %r34;
	ld.shared.f64 	%fd69, [%r7];
	ld.shared.f64 	%fd70, [%r7+8];
	add.f64 	%fd71, %fd69, %fd70;
	sub.f64 	%fd72, %fd69, %fd70;
	fma.rn.f64 	%fd73, %fd72, %fd6, 0d0000000000000000;
	fma.rn.f64 	%fd74, %fd71, %fd5, 0d0000000000000000;
	add.f64 	%fd75, %fd74, %fd73;
	st.shared.f64 	[%r7], %fd75;
	sub.f64 	%fd76, %fd74, %fd73;
	st.shared.f64 	[%r7+8], %fd76;
	bar.sync 	0;
	shl.b32 	%r35, %r31, 4;
	sub.s32 	%r8, %r33, %r35;
	shl.b32 	%r36, %r4, 3;
	add.s32 	%r37, %r8, %r36;
	ld.shared.f64 	%fd7, [%r37];
	ld.shared.f64 	%fd8, [%r37+32];
	add.s32 	%r38, %r4, %r5;
	mad.lo.s32 	%r39, %r3, 56, %r38;
	cvta.to.global.u64 	%rd12, %rd20;
	mul.wide.s32 	%rd13, %r39, 8;
	add.s64 	%rd1, %rd12, %rd13;
	mov.f64 	%fd170, 0d0000000000000000;
	mov.f64 	%fd171, %fd170;
	mov.f64 	%fd172, %fd170;
	mov.f64 	%fd173, %fd170;
	mov.f64 	%fd174, %fd170;
	mov.f64 	%fd175, %fd170;
	mov.f64 	%fd176, %fd170;
	@%p7 bra 	$L__BB1_8;
	ld.global.nc.f64 	%fd170, [%rd1];
	ld.global.nc.f64 	%fd171, [%rd1+64];
	ld.global.nc.f64 	%fd172, [%rd1+128];
	ld.global.nc.f64 	%fd173, [%rd1+192];
	ld.global.nc.f64 	%fd174, [%rd1+256];
	ld.global.nc.f64 	%fd175, [%rd1+320];
	ld.global.nc.f64 	%fd176, [%rd1+384];
$L__BB1_8:
	ld.param.f64 	%fd166, [_Z32massMatrixMultiplyConstantKernelILi2ELi2ELi16EEvidPKdS1_S1_S1_S1_S1_S1_Pd_param_1];
	ld.param.u32 	%r89, [_Z32massMatrixMultiplyConstantKernelILi2ELi2ELi16EEvidPKdS1_S1_S1_S1_S1_S1_Pd_param_0];
	shl.b32 	%r40, %r2, 5;
	mov.u32 	%r41, _ZZ29stiffnessMatrixMultiplyDeviceILi2ELi2ELi16EEviidPKdS1_S1_S1_PAT0__AT0__AplT0_Li0E_dPdE5s_Gpr;
	add.s32 	%r42, %r41, %r40;
	shr.u32 	%r43, %r1, 1;
	shl.b32 	%r44, %r43, 4;
	add.s32 	%r45, %r42, %r44;
	shl.b32 	%r46, %r1, 3;
	and.b32  	%r47, %r46, 8;
	add.s32 	%r48, %r45, %r47;
	mov.u32 	%r49, _ZZ29stiffnessMatrixMultiplyDeviceILi2ELi2ELi16EEviidPKdS1_S1_S1_PAT0__AT0__AplT0_Li0E_dPdE5s_Gps;
	add.s32 	%r50, %r49, %r40;
	add.s32 	%r51, %r50, %r47;
	add.s32 	%r52, %r51, %r44;
	mov.u32 	%r53, _ZZ32massMatrixMultiplyConstantKernelILi2ELi2ELi16EEvidPKdS1_S1_S1_S1_S1_S1_PdE13s_QuadToQuadD;
	add.s32 	%r54, %r53, %r47;
	setp.ge.s32 	%p8, %r3, %r89;
	shl.b32 	%r55, %r2, 6;
	mov.u32 	%r56, _ZZ32massMatrixMultiplyConstantKernelILi2ELi2ELi16EEvidPKdS1_S1_S1_S1_S1_S1_PdE6s_tmp1;
	add.s32 	%r57, %r56, %r55;
	add.s32 	%r58, %r57, %r47;
	add.s32 	%r59, %r54, %r47;
	ld.shared.f64 	%fd23, [%r59];
	ld.shared.f64 	%fd78, [%r8];
	fma.rn.f64 	%fd79, %fd23, %fd78, 0d0000000000000000;
	and.b32  	%r60, %r46, 8176;
	add.s32 	%r61, %r53, %r60;
	ld.shared.f64 	%fd24, [%r61];
	ld.shared.f64 	%fd80, [%r58];
	fma.rn.f64 	%fd81, %fd24, %fd80, 0d0000000000000000;
	ld.shared.f64 	%fd82, [_ZZ32massMatrixMultiplyConstantKernelILi2ELi2ELi16EEvidPKdS1_S1_S1_S1_S1_S1_PdE13s_QuadToQuadD];
	fma.rn.f64 	%fd83, %fd82, %fd7, 0d0000000000000000;
	ld.shared.f64 	%fd25, [%r59+8];
	ld.shared.f64 	%fd84, [%r8+8];
	fma.rn.f64 	%fd85, %fd25, %fd84, %fd79;
	ld.shared.f64 	%fd26, [%r61+8];
	ld.shared.f64 	%fd86, [%r58+16];
	fma.rn.f64 	%fd87, %fd26, %fd86, %fd81;
	ld.shared.f64 	%fd88, [_ZZ32massMatrixMultiplyConstantKernelILi2ELi2ELi16EEvidPKdS1_S1_S1_S1_S1_S1_PdE13s_QuadToQuadD+8];
	fma.rn.f64 	%fd89, %fd88, %fd8, %fd83;
	bar.sync 	0;
	mul.f64 	%fd90, %fd171, %fd87;
	fma.rn.f64 	%fd91, %fd170, %fd85, %fd90;
	fma.rn.f64 	%fd92, %fd172, %fd89, %fd91;
	st.shared.f64 	[%r48], %fd92;
	mul.f64 	%fd93, %fd173, %fd87;
	fma.rn.f64 	%fd94, %fd171, %fd85, %fd93;
	fma.rn.f64 	%fd95, %fd174, %fd89, %fd94;
	st.shared.f64 	[%r52], %fd95;
	mul.f64 	%fd96, %fd174, %fd87;
	fma.rn.f64 	%fd97, %fd172, %fd85, %fd96;
	fma.rn.f64 	%fd98, %fd175, %fd89, %fd97;
	mul.f64 	%fd99, %fd166, %fd176;
	bar.sync 	0;
	ld.shared.f64 	%fd27, [%r54];
	ld.shared.f64 	%fd100, [%r45];
	mul.f64 	%fd101, %fd27, %fd100;
	fma.rn.f64 	%fd102, %fd99, %fd7, %fd101;
	shl.b32 	%r62, %r43, 3;
	add.s32 	%r63, %r53, %r62;
	ld.shared.f64 	%fd28, [%r63];
	ld.shared.f64 	%fd103, [%r51];
	fma.rn.f64 	%fd104, %fd28, %fd103, %fd102;
	fma.rn.f64 	%fd105, %fd98, %fd82, 0d0000000000000000;
	ld.shared.f64 	%fd29, [%r54+16];
	ld.shared.f64 	%fd106, [%r45+8];
	fma.rn.f64 	%fd107, %fd29, %fd106, %fd104;
	ld.shared.f64 	%fd30, [%r63+16];
	ld.shared.f64 	%fd108, [%r51+16];
	fma.rn.f64 	%fd109, %fd30, %fd108, %fd107;
	fma.rn.f64 	%fd31, %fd98, %fd88, 0d0000000000000000;
	add.f64 	%fd32, %fd109, %fd105;
	mov.f64 	%fd177, 0d0000000000000000;
	mov.f64 	%fd178, %fd177;
	mov.f64 	%fd179, %fd177;
	mov.f64 	%fd180, %fd177;
	mov.f64 	%fd181, %fd177;
	mov.f64 	%fd182, %fd177;
	mov.f64 	%fd183, %fd177;
	@%p8 bra 	$L__BB1_10;
	ld.param.u64 	%rd21, [_Z32massMatrixMultiplyConstantKernelILi2ELi2ELi16EEvidPKdS1_S1_S1_S1_S1_S1_Pd_param_2];
	cvta.to.global.u64 	%rd14, %rd21;
	mad.lo.s32 	%r64, %r3, 56, %r1;
	mul.wide.s32 	%rd15, %r64, 8;
	add.s64 	%rd16, %rd14, %rd15;
	ld.global.nc.f64 	%fd177, [%rd16+32];
	ld.global.nc.f64 	%fd178, [%rd16+96];
	ld.global.nc.f64 	%fd179, [%rd16+160];
	ld.global.nc.f64 	%fd180, [%rd16+224];
	ld.global.nc.f64 	%fd181, [%rd16+288];
	ld.global.nc.f64 	%fd182, [%rd16+352];
	ld.global.nc.f64 	%fd183, [%rd16+416];
$L__BB1_10:
	ld.param.f64 	%fd167, [_Z32massMatrixMultiplyConstantKernelILi2ELi2ELi16EEvidPKdS1_S1_S1_S1_S1_S1_Pd_param_1];
	setp.gt.u32 	%p9, %r1, 3;
	mov.u32 	%r65, %tid.y;
	shl.b32 	%r66, %r65, 6;
	mov.u32 	%r67, _ZZ32massMatrixMultiplyConstantKernelILi2ELi2ELi16EEvidPKdS1_S1_S1_S1_S1_S1_PdE6s_tmp1;
	add.s32 	%r68, %r67, %r66;
	shl.b32 	%r69, %r1, 3;
	and.b32  	%r70, %r69, 8;
	add.s32 	%r71, %r68, %r70;
	ld.shared.f64 	%fd110, [%r8+32];
	fma.rn.f64 	%fd111, %fd23, %fd110, 0d0000000000000000;
	ld.shared.f64 	%fd112, [%r71+32];
	fma.rn.f64 	%fd113, %fd24, %fd112, 0d0000000000000000;
	ld.shared.f64 	%fd114, [_ZZ32massMatrixMultiplyConstantKernelILi2ELi2ELi16EEvidPKdS1_S1_S1_S1_S1_S1_PdE13s_QuadToQuadD+16];
	fma.rn.f64 	%fd115, %fd114, %fd7, 0d0000000000000000;
	ld.shared.f64 	%fd116, [%r8+40];
	fma.rn.f64 	%fd117, %fd25, %fd116, %fd111;
	ld.shared.f64 	%fd118, [%r71+48];
	fma.rn.f64 	%fd119, %fd26, %fd118, %fd113;
	ld.shared.f64 	%fd120, [_ZZ32massMatrixMultiplyConstantKernelILi2ELi2ELi16EEvidPKdS1_S1_S1_S1_S1_S1_PdE13s_QuadToQuadD+24];
	fma.rn.f64 	%fd121, %fd120, %fd8, %fd115;
	bar.sync 	0;
	mul.f64 	%fd122, %fd178, %fd119;
	fma.rn.f64 	%fd123, %fd177, %fd117, %fd122;
	fma.rn.f64 	%fd124, %fd179, %fd121, %fd123;
	shl.b32 	%r72, %r65, 5;
	mov.u32 	%r73, _ZZ29stiffnessMatrixMultiplyDeviceILi2ELi2ELi16EEviidPKdS1_S1_S1_PAT0__AT0__AplT0_Li0E_dPdE5s_Gpr;
	add.s32 	%r74, %r73, %r72;
	and.b32  	%r75, %r69, 8176;
	add.s32 	%r76, %r74, %r75;
	add.s32 	%r77, %r76, %r70;
	st.shared.f64 	[%r77], %fd124;
	mul.f64 	%fd125, %fd180, %fd119;
	fma.rn.f64 	%fd126, %fd178, %fd117, %fd125;
	fma.rn.f64 	%fd127, %fd181, %fd121, %fd126;
	mov.u32 	%r78, _ZZ29stiffnessMatrixMultiplyDeviceILi2ELi2ELi16EEviidPKdS1_S1_S1_PAT0__AT0__AplT0_Li0E_dPdE5s_Gps;
	add.s32 	%r79, %r78, %r72;
	add.s32 	%r80, %r79, %r70;
	add.s32 	%r81, %r80, %r75;
	st.shared.f64 	[%r81], %fd127;
	mul.f64 	%fd128, %fd181, %fd119;
	fma.rn.f64 	%fd129, %fd179, %fd117, %fd128;
	fma.rn.f64 	%fd130, %fd182, %fd121, %fd129;
	mul.f64 	%fd131, %fd167, %fd183;
	bar.sync 	0;
	ld.shared.f64 	%fd132, [%r76];
	mul.f64 	%fd133, %fd27, %fd132;
	fma.rn.f64 	%fd134, %fd131, %fd8, %fd133;
	ld.shared.f64 	%fd135, [%r80];
	fma.rn.f64 	%fd136, %fd28, %fd135, %fd134;
	fma.rn.f64 	%fd137, %fd130, %fd114, %fd32;
	ld.shared.f64 	%fd138, [%r76+8];
	fma.rn.f64 	%fd139, %fd29, %fd138, %fd136;
	ld.shared.f64 	%fd140, [%r80+16];
	fma.rn.f64 	%fd141, %fd30, %fd140, %fd139;
	fma.rn.f64 	%fd142, %fd130, %fd120, %fd31;
	add.f64 	%fd143, %fd141, %fd142;
	bar.sync 	0;
	add.s32 	%r9, %r8, %r70;
	st.shared.f64 	[%r9], %fd137;
	st.shared.f64 	[%r9+32], %fd143;
	bar.sync 	0;
	bar.sync 	0;
	ld.shared.f64 	%fd144, [%r7];
	ld.shared.f64 	%fd145, [%r7+8];
	add.f64 	%fd146, %fd144, %fd145;
	sub.f64 	%fd147, %fd144, %fd145;
	ld.const.f64 	%fd47, [const_oddDofToQuad];
	ld.const.f64 	%fd48, [const_evenDofToQuad];
	fma.rn.f64 	%fd148, %fd147, %fd48, 0d0000000000000000;
	fma.rn.f64 	%fd149, %fd146, %fd47, 0d0000000000000000;
	add.f64 	%fd150, %fd149, %fd148;
	st.shared.f64 	[%r7], %fd150;
	sub.f64 	%fd151, %fd149, %fd148;
	st.shared.f64 	[%r7+8], %fd151;
	bar.sync 	0;
	@%p9 bra 	$L__BB1_12;
	sub.s32 	%r84, %r7, %r70;
	ld.shared.f64 	%fd152, [%r84];
	ld.shared.f64 	%fd153, [%r84+16];
	add.f64 	%fd154, %fd152, %fd153;
	sub.f64 	%fd155, %fd152, %fd153;
	fma.rn.f64 	%fd156, %fd155, %fd48, 0d0000000000000000;
	fma.rn.f64 	%fd157, %fd154, %fd47, 0d0000000000000000;
	add.f64 	%fd158, %fd157, %fd156;
	st.shared.f64 	[%r84], %fd158;
	sub.f64 	%fd159, %fd157, %fd156;
	st.shared.f64 	[%r84+16], %fd159;
$L__BB1_12:
	setp.gt.u32 	%p10, %r1, 3;
	bar.sync 	0;
	@%p10 bra 	$L__BB1_15;
	ld.shared.f64 	%fd160, [%r9];
	ld.shared.f64 	%fd161, [%r9+32];
	add.f64 	%fd162, %fd160, %fd161;
	sub.f64 	%fd163, %fd160, %fd161;
	fma.rn.f64 	%fd49, %fd163, %fd48, 0d0000000000000000;
	fma.rn.f64 	%fd50, %fd162, %fd47, 0d0000000000000000;
	@%p4 bra 	$L__BB1_15;
	ld.param.u64 	%rd22, [_Z32massMatrixMultiplyConstantKernelILi2ELi2ELi16EEvidPKdS1_S1_S1_S1_S1_S1_Pd_param_9];
	and.b32  	%r85, %r1, 3;
	shl.b32 	%r86, %r3, 3;
	or.b32  	%r87, %r85, %r86;
	cvta.to.global.u64 	%rd17, %rd22;
	mul.wide.s32 	%rd18, %r87, 8;
	add.s64 	%rd19, %rd17, %rd18;
	add.f64 	%fd164, %fd50, %fd49;
	st.global.f64 	[%rd19], %fd164;
	sub.f64 	%fd165, %fd50, %fd49;
	st.global.f64 	[%rd19+32], %fd165;
$L__BB1_15:
	ret;

}
	// .globl	_Z32massMatrixMultiplyConstantKernelILi2ELi3ELi7EEvidPKdS1_S1_S1_S1_S1_S1_Pd
.visible .entry _Z32massMatrixMultiplyConstantKernelILi2ELi3ELi7EEvidPKdS1_S1_S1_S1_S1_S1_Pd(
	.param .u32 _Z32massMatrixMultiplyConstantKernelILi2ELi3ELi7EEvidPKdS1_S1_S1_S1_S1_S1_Pd_param_0,
	.param .f64 _Z32massMatrixMultiplyConstantKernelILi2ELi3ELi7EEvidPKdS1_S1_S1_S1_S1_S1_Pd_param_1,
	.param .u64 .ptr .align 1 _Z32massMatrixMultiplyConstantKernelILi2ELi3ELi7EEvidPKdS1_S1_S1_S1_S1_S1_Pd_param_2,
	.param .u64 .ptr .align 1 _Z32massMatrixMultiplyConstantKernelILi2ELi3ELi7EEvidPKdS1_S1_S1_S1_S1_S1_Pd_param_3,
	.param .u64 .ptr .align 1 _Z32massMatrixMultiplyConstantKernelILi2ELi3ELi7EEvidPKdS1_S1_S1_S1_S1_S1_Pd_param_4,
	.param .u64 .ptr .align 1 _Z32massMatrixMultiplyConstantKernelILi2ELi3ELi7EEvidPKdS1_S1_S1_S1_S1_S1_Pd_param_5,
	.param .u64 .ptr .align 1 _Z32massMatrixMultiplyConstantKernelILi2ELi3ELi7EEvidPKdS1_S1_S1_S1_S1_S1_Pd_param_6,
	.param .u64 .ptr .align 1 _Z32massMatrixMultiplyConstantKernelILi2ELi3ELi7EEvidPKdS1_S1_S1_S1_S1_S1_Pd_param_7,
	.param .u64 .ptr .align 1 _Z32massMatrixMultiplyConstantKernelILi2ELi3ELi7EEvidPKdS1_S1_S1_S1_S1_S1_Pd_param_8,
	.param .u64 .ptr .align 1 _Z32massMatrixMultiplyConstantKernelILi2ELi3ELi7EEvidPKdS1_S1_S1_S1_S1_S1_Pd_param_9
)
{
	.reg .pred 	%p<13>;
	.reg .b16 	%rs<5>;
	.reg .b32 	%r<70>;
	.reg .b64 	%rd<27>;
	.reg .b64 	%fd<310>;
	// demoted variable
	.shared .align 8 .b8 _ZZ29stiffnessMatrixMultiplyDeviceILi2ELi3ELi7EEviidPKdS1_S1_S1_PAT0__AT0__AplT0_Li0E_dPdE5s_Gpr[504];
	// demoted variable
	.shared .align 8 .b8 _ZZ29stiffnessMatrixMultiplyDeviceILi2ELi3ELi7EEviidPKdS1_S1_S1_PAT0__AT0__AplT0_Li0E_dPdE5s_Gps[504];
	// demoted variable
	.shared .align 8 .b8 _ZZ32massMatrixMultiplyConstantKernelILi2ELi3ELi7EEvidPKdS1_S1_S1_S1_S1_S1_PdE6s_tmp1[1512];
	// demoted variable
	.shared .align 8 .b8 _ZZ32massMatrixMultiplyConstantKernelILi2ELi3ELi7EEvidPKdS1_S1_S1_S1_S1_S1_PdE13s_QuadToQuadD[72];
	ld.param.u32 	%r20, [_Z32massMatrixMultiplyConstantKernelILi2ELi3ELi7EEvidPKdS1_S1_S1_S1_S1_S1_Pd_param_0];
	ld.param.u64 	%rd5, [_Z32massMatrixMultiplyConstantKernelILi2ELi3ELi7EEvidPKdS1_S1_S1_S1_S1_S1_Pd_param_5];
	ld.param.u64 	%rd3, [_Z32massMatrixMultiplyConstantKernelILi2ELi3ELi7EEvidPKdS1_S1_S1_S1_S1_S1_Pd_param_8];
	cvta.to.global.u64 	%rd6, %rd5;
	mov.u32 	%r1, %tid.x;
	mov.u32 	%r2, %tid.y;
	mov.u32 	%r21, %ctaid.x;
	mad.lo.s32 	%r3, %r21, 7, %r2;
	and.b32  	%r4, %r1, 1;
	mul.wide.u32 	%rd7, %r1, 8;
	add.s64 	%rd8, %rd6, %rd7;
	ld.global.nc.f64 	%fd80, [%rd8];
	shl.b32 	%r22, %r1, 3;
	mov.u32 	%r23, _ZZ32massMatrixMultiplyConstantKernelILi2ELi3ELi7EEvidPKdS1_S1_S1_S1_S1_S1_PdE13s_QuadToQuadD;
	add.s32 	%r24, %r23, %r22;
	st.shared.f64 	[%r24], %fd80;
	setp.lt.s32 	%p2, %r3, %r20;
	setp.lt.u32 	%p3, %r1, 4;
	and.pred  	%p1, %p3, %p2;
	not.pred 	%p4, %p1;
	@%p4 bra 	$L__BB2_2;
	cvta.to.global.u64 	%rd9, %rd3;
	and.b32  	%r25, %r1, 2;
	or.b32  	%r26, %r4, %r25;
	shl.b32 	%r27, %r3, 3;
	or.b32  	%r28, %r26, %r27;
	mul.wide.s32 	%rd10, %r28, 8;
	add.s64 	%rd11, %rd9, %rd10;
	ld.global.nc.f64 	%fd288, [%rd11];
	ld.global.nc.f64 	%fd287, [%rd11+32];
$L__BB2_2:
	setp.gt.u32 	%p5, %r1, 3;
	bar.sync 	0;
	ld.const.f64 	%fd5, [const_oddDofToQuad];
	ld.const.f64 	%fd6, [const_evenDofToQuad];
	ld.const.f64 	%fd7, [const_oddDofToQuad+8];
	ld.const.f64 	%fd8, [const_evenDofToQuad+8];
	mov.u32 	%r29, _ZZ32massMatrixMultiplyConstantKernelILi2ELi3ELi7EEvidPKdS1_S1_S1_S1_S1_S1_PdE6s_tmp1;
	mad.lo.s32 	%r5, %r2, 216, %r29;
	shr.u32 	%r6, %r1, 1;
	mad.lo.s32 	%r7, %r6, 24, %r5;
	shl.b32 	%r30, %r4, 3;
	add.s32 	%r8, %r7, %r30;
	@%p5 bra 	$L__BB2_4;
	add.f64 	%fd81, %fd288, %fd287;
	sub.f64 	%fd82, %fd288, %fd287;
	fma.rn.f64 	%fd83, %fd5, %fd81, 0d0000000000000000;
	fma.rn.f64 	%fd84, %fd6, %fd82, 0d0000000000000000;
	add.f64 	%fd85, %fd84, %fd83;
	st.shared.f64 	[%r8], %fd85;
	sub.f64 	%fd86, %fd83, %fd84;
	st.shared.f64 	[%r8+144], %fd86;
	fma.rn.f64 	%fd87, %fd7, %fd81, 0d0000000000000000;
	fma.rn.f64 	%fd88, %fd8, %fd82, 0d0000000000000000;
	sub.f64 	%fd89, %fd87, %fd88;
	st.shared.f64 	[%r8+72], %fd89;
$L__BB2_4:
	bar.sync 	0;
	setp.gt.u32 	%p6, %r1, 5;
	@%p6 bra 	$L__BB2_6;
	mad.lo.s32 	%r31, %r6, 48, %r7;
	add.s32 	%r33, %r31, %r30;
	ld.shared.f64 	%fd90, [%r33];
	ld.shared.f64 	%fd91, [%r33+24];
	add.f64 	%fd92, %fd90, %fd91;
	sub.f64 	%fd93, %fd90, %fd91;
	fma.rn.f64 	%fd94, %fd6, %fd93, 0d0000000000000000;
	fma.rn.f64 	%fd95, %fd5, %fd92, 0d0000000000000000;
	add.f64 	%fd96, %fd95, %fd94;
	st.shared.f64 	[%r33], %fd96;
	sub.f64 	%fd97, %fd95, %fd94;
	st.shared.f64 	[%r33+48], %fd97;
	fma.rn.f64 	%fd98, %fd8, %fd93, 0d0000000000000000;
	fma.rn.f64 	%fd99, %fd7, %fd92, 0d0000000000000000;
	sub.f64 	%fd100, %fd99, %fd98;
	st.shared.f64 	[%r33+24], %fd100;
$L__BB2_6:
	ld.param.u64 	%rd23, [_Z32massMatrixMultiplyConstantKernelILi2ELi3ELi7EEvidPKdS1_S1_S1_S1_S1_S1_Pd_param_2];
	setp.ge.s32 	%p7, %r3, %r20;
	bar.sync 	0;
	cvt.u16.u32 	%rs1, %r1;
	mul.hi.u16 	%rs2, %rs1, 21846;
	mul.lo.s16 	%rs3, %rs2, 3;
	sub.s16 	%rs4, %rs1, %rs3;
	cvt.u32.u16 	%r9, %rs4;
	cvt.u32.u16 	%r10, %rs2;
	mul.wide.u16 	%r34, %rs2, 72;
	add.s32 	%r35, %r5, %r34;
	mul.wide.u16 	%r36, %rs4, 24;
	add.s32 	%r11, %r35, %r36;
	ld.shared.f64 	%fd102, [%r11];
	ld.shared.f64 	%fd103, [%r11+8];
	add.f64 	%fd104, %fd102, %fd103;
	sub.f64 	%fd105, %fd102, %fd103;
	fma.rn.f64 	%fd106, %fd6, %fd105, 0d0000000000000000;
	fma.rn.f64 	%fd107, %fd5, %fd104, 0d0000000000000000;
	add.f64 	%fd108, %fd107, %fd106;
	st.shared.f64 	[%r11], %fd108;
	sub.f64 	%fd109, %fd107, %fd106;
	st.shared.f64 	[%r11+16], %fd109;
	fma.rn.f64 	%fd110, %fd8, %fd105, 0d0000000000000000;
	fma.rn.f64 	%fd111, %fd7, %fd104, 0d0000000000000000;
	sub.f64 	%fd112, %fd111, %fd110;
	st.shared.f64 	[%r11+8], %fd112;
	bar.sync 	0;
	mad.lo.s32 	%r12, %r10, -48, %r35;
	mul.wide.u16 	%r37, %rs4, 8;
	add.s32 	%r13, %r12, %r37;
	ld.shared.f64 	%fd9, [%r13];
	ld.shared.f64 	%fd10, [%r13+72];
	ld.shared.f64 	%fd11, [%r13+144];
	mad.lo.s32 	%r38, %r3, 189, %r1;
	cvta.to.global.u64 	%rd12, %rd23;
	mul.wide.s32 	%rd13, %r38, 8;
	add.s64 	%rd1, %rd12, %rd13;
	mov.f64 	%fd289, 0d0000000000000000;
	mov.f64 	%fd290, %fd289;
	mov.f64 	%fd291, %fd289;
	mov.f64 	%fd292, %fd289;
	mov.f64 	%fd293, %fd289;
	mov.f64 	%fd294, %fd289;
	mov.f64 	%fd295, %fd289;
	@%p7 bra 	$L__BB2_8;
	ld.global.nc.f64 	%fd289, [%rd1];
	ld.global.nc.f64 	%fd290, [%rd1+216];
	ld.global.nc.f64 	%fd291, [%rd1+432];
	ld.global.nc.f64 	%fd292, [%rd1+648];
	ld.global.nc.f64 	%fd293, [%rd1+864];
	ld.global.nc.f64 	%fd294, [%rd1+1080];
	ld.global.nc.f64 	%fd295, [%rd1+1296];
$L__BB2_8:
	ld.param.f64 	%fd284, [_Z32massMatrixMultiplyConstantKernelILi2ELi3ELi7EEvidPKdS1_S1_S1_S1_S1_S1_Pd_param_1];
	mul.lo.s32 	%r39, %r2, 72;
	mov.u32 	%r40, _ZZ29stiffnessMatrixMultiplyDeviceILi2ELi3ELi7EEviidPKdS1_S1_S1_PAT0__AT0__AplT0_Li0E_dPdE5s_Gpr;
	add.s32 	%r41, %r40, %r39;
	mul.lo.s32 	%r42, %r10, 24;
	add.s32 	%r14, %r41, %r42;
	shl.b32 	%r43, %r9, 3;
	add.s32 	%r15, %r14, %r43;
	mov.u32 	%r44, _ZZ29stiffnessMatrixMultiplyDeviceILi2ELi3ELi7EEviidPKdS1_S1_S1_PAT0__AT0__AplT0_Li0E_dPdE5s_Gps;
	add.s32 	%r45, %r44, %r39;
	add.s32 	%r17, %r45, %r43;
	add.s32 	%r16, %r17, %r42;
	mov.u32 	%r46, _ZZ32massMatrixMultiplyConstantKernelILi2ELi3ELi7EEvidPKdS1_S1_S1_S1_S1_S1_PdE13s_QuadToQuadD;
	add.s32 	%r47, %r46, %r43;
	setp.ge.s32 	%p8, %r3, %r20;
	add.s32 	%r18, %r5, %r43;
	shl.b32 	%r48, %r9, 4;
	add.s32 	%r49, %r47, %r48;
	ld.shared.f64 	%fd26, [%r49];
	ld.shared.f64 	%fd114, [%r12];
	fma.rn.f64 	%fd115, %fd26, %fd114, 0d0000000000000000;
	add.s32 	%r50, %r46, %r42;
	ld.shared.f64 	%fd27, [%r50];
	ld.shared.f64 	%fd116, [%r18];
	fma.rn.f64 	%fd117, %fd27, %fd116, 0d0000000000000000;
	ld.shared.f64 	%fd118, [_ZZ32massMatrixMultiplyConstantKernelILi2ELi3ELi7EEvidPKdS1_S1_S1_S1_S1_S1_PdE13s_QuadToQuadD];
	fma.rn.f64 	%fd119, %fd118, %fd9, 0d0000000000000000;
	ld.shared.f64 	%fd28, [%r49+8];
	ld.shared.f64 	%fd120, [%r12+8];
	fma.rn.f64 	%fd121, %fd28, %fd120, %fd115;
	ld.shared.f64 	%fd29, [%r50+8];
	ld.shared.f64 	%fd122, [%r18+24];
	fma.rn.f64 	%fd123, %fd29, %fd122, %fd117;
	ld.shared.f64 	%fd124, [_ZZ32massMatrixMultiplyConstantKernelILi2ELi3ELi7EEvidPKdS1_S1_S1_S1_S1_S1_PdE13s_QuadToQuadD+8];
	fma.rn.f64 	%fd125, %fd124, %fd10, %fd119;
	ld.shared.f64 	%fd30, [%r49+16];
	ld.shared.f64 	%fd126, [%r12+16];
	fma.rn.f64 	%fd127, %fd30, %fd126, %fd121;
	ld.shared.f64 	%fd31, [%r50+16];
	ld.shared.f64 	%fd128, [%r18+48];
	fma.rn.f64 	%fd129, %fd31, %fd128, %fd123;
	ld.shared.f64 	%fd130, [_ZZ32massMatrixMultiplyConstantKernelILi2ELi3ELi7EEvidPKdS1_S1_S1_S1_S1_S1_PdE13s_QuadToQuadD+16];
	fma.rn.f64 	%fd131, %fd130, %fd11, %fd125;
	bar.sync 	0;
	mul.f64 	%fd132, %fd290, %fd129;
	fma.rn.f64 	%fd133, %fd289, %fd127, %fd132;
	fma.rn.f64 	%fd134, %fd291, %fd131, %fd133;
	st.shared.f64 	[%r15], %fd134;
	mul.f64 	%fd135, %fd292, %fd129;
	fma.rn.f64 	%fd136, %fd290, %fd127, %fd135;
	fma.rn.f64 	%fd137, %fd293, %fd131, %fd136;
	st.shared.f64 	[%r16], %fd137;
	mul.f64 	%fd138, %fd293, %fd129;
	fma.rn.f64 	%fd139, %fd291, %fd127, %fd138;
	fma.rn.f64 	%fd140, %fd294, %fd131, %fd139;
	mul.f64 	%fd141, %fd284, %fd295;
	bar.sync 	0;
	ld.shared.f64 	%fd32, [%r47];
	ld.shared.f64 	%fd142, [%r14];
	mul.f64 	%fd143, %fd32, %fd142;
	fma.rn.f64 	%fd144, %fd141, %fd9, %fd143;
	shl.b32 	%r51, %r10, 4;
	sub.s32 	%r52, %r50, %r51;
	ld.shared.f64 	%fd33, [%r52];
	ld.shared.f64 	%fd145, [%r17];
	fma.rn.f64 	%fd146, %fd33, %fd145, %fd144;
	fma.rn.f64 	%fd147, %fd140, %fd118, 0d0000000000000000;
	ld.shared.f64 	%fd34, [%r47+24];
	ld.shared.f64 	%fd148, [%r14+8];
	fma.rn.f64 	%fd149, %fd34, %fd148, %fd146;
	ld.shared.f64 	%fd35, [%r52+24];
	ld.shared.f64 	%fd150, [%r17+24];
	fma.rn.f64 	%fd151, %fd35, %fd150, %fd149;
	fma.rn.f64 	%fd36, %fd140, %fd124, 0d0000000000000000;
	ld.shared.f64 	%fd37, [%r47+48];
	ld.shared.f64 	%fd152, [%r14+16];
	fma.rn.f64 	%fd153, %fd37, %fd152, %fd151;
	ld.shared.f64 	%fd38, [%r52+48];
	ld.shared.f64 	%fd154, [%r17+48];
	fma.rn.f64 	%fd155, %fd38, %fd154, %fd153;
	fma.rn.f64 	%fd39, %fd140, %fd130, 0d0000000000000000;
	add.f64 	%fd40, %fd155, %fd147;
	mov.f64 	%fd296, 0d0000000000000000;
	mov.f64 	%fd297, %fd296;
	mov.f64 	%fd298, %fd296;
	mov.f64 	%fd299, %fd296;
	mov.f64 	%fd300, %fd296;
	mov.f64 	%fd301, %fd296;
	mov.f64 	%fd302, %fd296;
	@%p8 bra 	$L__BB2_10;
	ld.param.u64 	%rd24, [_Z32massMatrixMultiplyConstantKernelILi2ELi3ELi7EEvidPKdS1_S1_S1_S1_S1_S1_Pd_param_2];
	cvta.to.global.u64 	%rd14, %rd24;
	mad.lo.s32 	%r53, %r3, 189, %r1;
	mul.wide.s32 	%rd15, %r53, 8;
	add.s64 	%rd16, %rd14, %rd15;
	ld.global.nc.f64 	%fd296, [%rd16+72];
	ld.global.nc.f64 	%fd297, [%rd16+288];
	ld.global.nc.f64 	%fd298, [%rd16+504];
	ld.global.nc.f64 	%fd299, [%rd16+720];
	ld.global.nc.f64 	%fd300, [%rd16+936];
	ld.global.nc.f64 	%fd301, [%rd16+1152];
	ld.global.nc.f64 	%fd302, [%rd16+1368];
$L__BB2_10:
	ld.param.f64 	%fd285, [_Z32massMatrixMultiplyConstantKernelILi2ELi3ELi7EEvidPKdS1_S1_S1_S1_S1_S1_Pd_param_1];
	ld.shared.f64 	%fd157, [%r12+72];
	fma.rn.f64 	%fd158, %fd26, %fd157, 0d0000000000000000;
	ld.shared.f64 	%fd159, [%r18+72];
	fma.rn.f64 	%fd160, %fd27, %fd159, 0d0000000000000000;
	ld.shared.f64 	%fd161, [_ZZ32massMatrixMultiplyConstantKernelILi2ELi3ELi7EEvidPKdS1_S1_S1_S1_S1_S1_PdE13s_QuadToQuadD+24];
	fma.rn.f64 	%fd162, %fd161, %fd9, 0d0000000000000000;
	ld.shared.f64 	%fd163, [%r12+80];
	fma.rn.f64 	%fd164, %fd28, %fd163, %fd158;
	ld.shared.f64 	%fd165, [%r18+96];
	fma.rn.f64 	%fd166, %fd29, %fd165, %fd160;
	ld.shared.f64 	%fd167, [_ZZ32massMatrixMultiplyConstantKernelILi2ELi3ELi7EEvidPKdS1_S1_S1_S1_S1_S1_PdE13s_QuadToQuadD+32];
	fma.rn.f64 	%fd168, %fd167, %fd10, %fd162;
	ld.shared.f64 	%fd169, [%r12+88];
	fma.rn.f64 	%fd170, %fd30, %fd169, %fd164;
	ld.shared.f64 	%fd171, [%r18+120];
	fma.rn.f64 	%fd172, %fd31, %fd171, %fd166;
	ld.shared.f64 	%fd173, [_ZZ32massMatrixMultiplyConstantKernelILi2ELi3ELi7EEvidPKdS1_S1_S1_S1_S1_S1_PdE13s_QuadToQuadD+40];
	fma.rn.f64 	%fd174, %fd173, %fd11, %fd168;
	bar.sync 	0;
	mul.f64 	%fd175, %fd297, %fd172;
	fma.rn.f64 	%fd176, %fd296, %fd170, %fd175;
	fma.rn.f64 	%fd177, %fd298, %fd174, %fd176;
	st.shared.f64 	[%r15], %fd177;
	mul.f64 	%fd178, %fd299, %fd172;
	fma.rn.f64 	%fd179, %fd297, %fd170, %fd178;
	fma.rn.f64 	%fd180, %fd300, %fd174, %fd179;
	st.shared.f64 	[%r16], %fd180;
	mul.f64 	%fd181, %fd300, %fd172;
	fma.rn.f64 	%fd182, %fd298, %fd170, %fd181;
	fma.rn.f64 	%fd183, %fd301, %fd174, %fd182;
	mul.f64 	%fd184, %fd285, %fd302;
	bar.sync 	0;
	ld.shared.f64 	%fd185, [%r14];
	mul.f64 	%fd186, %fd32, %fd185;
	fma.rn.f64 	%fd187, %fd184, %fd10, %fd186;
	ld.shared.f64 	%fd188, [%r17];
	fma.rn.f64 	%fd189, %fd33, %fd188, %fd187;
	fma.rn.f64 	%fd55, %fd183, %fd161, %fd40;
	ld.shared.f64 	%fd190, [%r14+8];
	fma.rn.f64 	%fd191, %fd34, %fd190, %fd189;
	ld.shared.f64 	%fd192, [%r17+24];
	fma.rn.f64 	%fd193, %fd35, %fd192, %fd191;
	fma.rn.f64 	%fd194, %fd183, %fd167, %fd36;
	ld.shared.f64 	%fd195, [%r14+16];
	fma.rn.f64 	%fd196, %fd37, %fd195, %fd193;
	ld.shared.f64 	%fd197, [%r17+48];
	fma.rn.f64 	%fd198, %fd38, %fd197, %fd196;
	fma.rn.f64 	%fd56, %fd183, %fd173, %fd39;
	add.f64 	%fd57, %fd198, %fd194;
	mov.f64 	%fd303, 0d0000000000000000;
	mov.f64 	%fd304, %fd303;
	mov.f64 	%fd305, %fd303;
	mov.f64 	%fd306, %fd303;
	mov.f64 	%fd307, %fd303;
	mov.f64 	%fd308, %fd303;
	mov.f64 	%fd309, %fd303;
	@%p8 bra 	$L__BB2_12;
	ld.param.u64 	%rd25, [_Z32massMatrixMultiplyConstantKernelILi2ELi3ELi7EEvidPKdS1_S1_S1_S1_S1_S1_Pd_param_2];
	cvta.to.global.u64 	%rd17, %rd25;
	mad.lo.s32 	%r54, %r3, 189, %r1;
	mul.wide.s32 	%rd18, %r54, 8;
	add.s64 	%rd19, %rd17, %rd18;
	ld.global.nc.f64 	%fd303, [%rd19+144];
	ld.global.nc.f64 	%fd304, [%rd19+360];
	ld.global.nc.f64 	%fd305, [%rd19+576];
	ld.global.nc.f64 	%fd306, [%rd19+792];
	ld.global.nc.f64 	%fd307, [%rd19+1008];
	ld.global.nc.f64 	%fd308, [%rd19+1224];
	ld.global.nc.f64 	%fd309, [%rd19+1440];
$L__BB2_12:
	ld.param.f64 	%fd286, [_Z32massMatrixMultiplyConstantKernelILi2ELi3ELi7EEvidPKdS1_S1_S1_S1_S1_S1_Pd_param_1];
	and.b32  	%r19, %r1, 1;
	setp.gt.u32 	%p10, %r1, 5;
	ld.shared.f64 	%fd199, [%r12+144];
	fma.rn.f64 	%fd200, %fd26, %fd199, 0d0000000000000000;
	ld.shared.f64 	%fd201, [%r18+144];
	fma.rn.f64 	%fd202, %fd27, %fd201, 0d0000000000000000;
	ld.shared.f64 	%fd203, [_ZZ32massMatrixMultiplyConstantKernelILi2ELi3ELi7EEvidPKdS1_S1_S1_S1_S1_S1_PdE13s_QuadToQuadD+48];
	fma.rn.f64 	%fd204, %fd203, %fd9, 0d0000000000000000;
	ld.shared.f64 	%fd205, [%r12+152];
	fma.rn.f64 	%fd206, %fd28, %fd205, %fd200;
	ld.shared.f64 	%fd207, [%r18+168];
	fma.rn.f64 	%fd208, %fd29, %fd207, %fd202;
	ld.shared.f64 	%fd209, [_ZZ32massMatrixMultiplyConstantKernelILi2ELi3ELi7EEvidPKdS1_S1_S1_S1_S1_S1_PdE13s_QuadToQuadD+56];
	fma.rn.f64 	%fd210, %fd209, %fd10, %fd204;
	ld.shared.f64 	%fd211, [%r12+160];
	fma.rn.f64 	%fd212, %fd30, %fd211, %fd206;
	ld.shared.f64 	%fd213, [%r18+192];
	fma.rn.f64 	%fd214, %fd31, %fd213, %fd208;
	ld.shared.f64 	%fd215, [_ZZ32massMatrixMultiplyConstantKernelILi2ELi3ELi7EEvidPKdS1_S1_S1_S1_S1_S1_PdE13s_QuadToQuadD+64];
	fma.rn.f64 	%fd216, %fd215, %fd11, %fd210;
	bar.sync 	0;
	mul.f64 	%fd217, %fd304, %fd214;
	fma.rn.f64 	%fd218, %fd303, %fd212, %fd217;
	fma.rn.f64 	%fd219, %fd305, %fd216, %fd218;
	st.shared.f64 	[%r15], %fd219;
	mul.f64 	%fd220, %fd306, %fd214;
	fma.rn.f64 	%fd221, %fd304, %fd212, %fd220;
	fma.rn.f64 	%fd222, %fd307, %fd216, %fd221;
	st.shared.f64 	[%r16], %fd222;
	mul.f64 	%fd223, %fd307, %fd214;
	fma.rn.f64 	%fd224, %fd305, %fd212, %fd223;
	fma.rn.f64 	%fd225, %fd308, %fd216, %fd224;
	mul.f64 	%fd226, %fd286, %fd309;
	bar.sync 	0;
	ld.shared.f64 	%fd227, [%r14];
	mul.f64 	%fd228, %fd32, %fd227;
	fma.rn.f64 	%fd229, %fd226, %fd11, %fd228;
	ld.shared.f64 	%fd230, [%r17];
	fma.rn.f64 	%fd231, %fd33, %fd230, %fd229;
	fma.rn.f64 	%fd232, %fd225, %fd203, %fd55;
	ld.shared.f64 	%fd233, [%r14+8];
	fma.rn.f64 	%fd234, %fd34, %fd233, %fd231;
	ld.shared.f64 	%fd235, [%r17+24];
	fma.rn.f64 	%fd236, %fd35, %fd235, %fd234;
	fma.rn.f64 	%fd237, %fd225, %fd209, %fd57;
	ld.shared.f64 	%fd238, [%r14+16];
	fma.rn.f64 	%fd239, %fd37, %fd238, %fd236;
	ld.shared.f64 	%fd240, [%r17+48];
	fma.rn.f64 	%fd241, %fd38, %fd240, %fd239;
	fma.rn.f64 	%fd242, %fd225, %fd215, %fd56;
	add.f64 	%fd243, %fd241, %fd242;
	bar.sync 	0;
	st.shared.f64 	[%r13], %fd232;
	st.shared.f64 	[%r13+72], %fd237;
	st.shared.f64 	[%r13+144], %fd243;
	bar.sync 	0;
	bar.sync 	0;
	ld.shared.f64 	%fd244, [%r11];
	ld.shared.f64 	%fd245, [%r11+16];
	add.f64 	%fd246, %fd244, %fd245;
	sub.f64 	%fd247, %fd244, %fd245;
	ld.shared.f64 	%fd248, [%r11+8];
	add.f64 	%fd249, %fd248, %fd248;
	sub.f64 	%fd250, %fd248, %fd248;
	mul.f64 	%fd251, %fd249, 0d3FE0000000000000;
	ld.const.f64 	%fd72, [const_oddDofToQuad];
	fma.rn.f64 	%fd252, %fd72, %fd246, 0d0000000000000000;
	ld.const.f64 	%fd73, [const_evenDofToQuad];
	fma.rn.f64 	%fd253, %fd73, %fd247, 0d0000000000000000;
	ld.const.f64 	%fd74, [const_oddDofToQuad+8];
	fma.rn.f64 	%fd254, %fd74, %fd251, %fd252;
	ld.const.f64 	%fd75, [const_evenDofToQuad+8];
	fma.rn.f64 	%fd255, %fd75, %fd250, %fd253;
	add.f64 	%fd256, %fd254, %fd255;
	st.shared.f64 	[%r11], %fd256;
	sub.f64 	%fd257, %fd254, %fd255;
	st.shared.f64 	[%r11+8], %fd257;
	bar.sync 	0;
	@%p10 bra 	$L__BB2_14;
	mad.lo.s32 	%r55, %r6, 48, %r7;
	shl.b32 	%r56, %r19, 3;
	add.s32 	%r57, %r55, %r56;
	ld.shared.f64 	%fd258, [%r57];
	ld.shared.f64 	%fd259, [%r57+48];
	add.f64 	%fd260, %fd258, %fd259;
	sub.f64 	%fd261, %fd258, %fd259;
	ld.shared.f64 	%fd262, [%r57+24];
	add.f64 	%fd263, %fd262, %fd262;
	sub.f64 	%fd264, %fd262, %fd262;
	mul.f64 	%fd265, %fd263, 0d3FE0000000000000;
	fma.rn.f64 	%fd266, %fd72, %fd260, 0d0000000000000000;
	fma.rn.f64 	%fd267, %fd73, %fd261, 0d0000000000000000;
	fma.rn.f64 	%fd268, %fd74, %fd265, %fd266;
	fma.rn.f64 	%fd269, %fd75, %fd264, %fd267;
	add.f64 	%fd270, %fd268, %fd269;
	st.shared.f64 	[%r57], %fd270;
	sub.f64 	%fd271, %fd268, %fd269;
	st.shared.f64 	[%r57+24], %fd271;
$L__BB2_14:
	setp.gt.u32 	%p11, %r1, 3;
	bar.sync 	0;
	@%p11 bra 	$L__BB2_17;
	mov.u32 	%r58, %tid.y;
	mov.u32 	%r59, _ZZ32massMatrixMultiplyConstantKernelILi2ELi3ELi7EEvidPKdS1_S1_S1_S1_S1_S1_PdE6s_tmp1;
	mad.lo.s32 	%r60, %r58, 216, %r59;
	shr.u32 	%r61, %r1, 1;
	mad.lo.s32 	%r62, %r61, 24, %r60;
	shl.b32 	%r63, %r1, 3;
	and.b32  	%r64, %r63, 8;
	add.s32 	%r65, %r62, %r64;
	ld.shared.f64 	%fd272, [%r65];
	ld.shared.f64 	%fd273, [%r65+144];
	add.f64 	%fd274, %fd272, %fd273;
	sub.f64 	%fd275, %fd272, %fd273;
	ld.shared.f64 	%fd276, [%r65+72];
	add.f64 	%fd277, %fd276, %fd276;
	sub.f64 	%fd278, %fd276, %fd276;
	mul.f64 	%fd279, %fd277, 0d3FE0000000000000;
	fma.rn.f64 	%fd280, %fd72, %fd274, 0d0000000000000000;
	fma.rn.f64 	%fd281, %fd73, %fd275, 0d0000000000000000;
	fma.rn.f64 	%fd76, %fd74, %fd279, %fd280;
	fma.rn.f64 	%fd77, %fd75, %fd278, %fd281;
	@%p4 bra 	$L__BB2_17;
	ld.param.u64 	%rd26, [_Z32massMatrixMultiplyConstantKernelILi2ELi3ELi7EEvidPKdS1_S1_S1_S1_S1_S1_Pd_param_9];
	and.b32  	%r66, %r1, 2;
	or.b32  	%r67, %r19, %r66;
	shl.b32 	%r68, %r3, 3;
	or.b32  	%r69, %r67, %r68;
	cvta.to.global.u64 	%rd20, %rd26;
	mul.wide.s32 	%rd21, %r69, 8;
	add.s64 	%rd22, %rd20, %rd21;
	add.f64 	%fd282, %fd76, %fd77;
	st.global.f64 	[%rd22], %fd282;
	sub.f64 	%fd283, %fd76, %fd77;
	st.global.f64 	[%rd22+32], %fd283;
$L__BB2_17:
	ret;

}
	// .globl	_Z32massMatrixMultiplyConstantKernelILi2ELi4ELi4EEvidPKdS1_S1_S1_S1_S1_S1_Pd
.visible .entry _Z32massMatrixMultiplyConstantKernelILi2ELi4ELi4EEvidPKdS1_S1_S1_S1_S1_S1_Pd(
	.param .u32 _Z32massMatrixMultiplyConstantKernelILi2ELi4ELi4EEvidPKdS1_S1_S1_S1_S1_S1_Pd_param_0,
	.param .f64 _Z32massMatrixMultiplyConstantKernelILi2ELi4ELi4EEvidPKdS1_S1_S1_S1_S1_S1_Pd_param_1,
	.param .u64 .ptr .align 1 _Z32massMatrixMultiplyConstantKernelILi2ELi4ELi4EEvidPKdS1_S1_S1_S1_S1_S1_Pd_param_2,
	.param .u64 .ptr .align 1 _Z32massMatrixMultiplyConstantKernelILi2ELi4ELi4EEvidPKdS1_S1_S1_S1_S1_S1_Pd_param_3,
	.param .u64 .ptr .align 1 _Z32massMatrixMultiplyConstantKernelILi2ELi4ELi4EEvidPKdS1_S1_S1_S1_S1_S1_Pd_param_4,
	.param .u64 .ptr .align 1 _Z32massMatrixMultiplyConstantKernelILi2ELi4ELi4EEvidPKdS1_S1_S1_S1_S1_S1_Pd_param_5,
	.param .u64 .ptr .align 1 _Z32massMatrixMultiplyConstantKernelILi2ELi4ELi4EEvidPKdS1_S1_S1_S1_S1_S1_Pd_param_6,
	.param .u64 .ptr .align 1 _Z32massMatrixMultiplyConstantKernelILi2ELi4ELi4EEvidPKdS1_S1_S1_S1_S1_S1_Pd_param_7,
	.param .u64 .ptr .align 1 _Z32massMatrixMultiplyConstantKernelILi2ELi4ELi4EEvidPKdS1_S1_S1_S1_S1_S1_Pd_param_8,
	.param .u64 .ptr .align 1 _Z32massMatrixMultiplyConstantKernelILi2ELi4ELi4EEvidPKdS1_S1_S1_S1_S1_S1_Pd_param_9
)
{
	.reg .pred 	%p<14>;
	.reg .b32 	%r<165>;
	.reg .b64 	%rd<31>;
	.reg .b64 	%fd<430>;
	// demoted variable
	.shared .align 8 .b8 _ZZ29stiffnessMatrixMultiplyDeviceILi2ELi4ELi4EEviidPKdS1_S1_S1_PAT0__AT0__AplT0_Li0E_dPdE5s_Gpr[512];
	// demoted variable
	.shared .align 8 .b8 _ZZ29stiffnessMatrixMultiplyDeviceILi2ELi4ELi4EEviidPKdS1_S1_S1_PAT0__AT0__AplT0_Li0E_dPdE5s_Gps[512];
	// demoted variable
	.shared .align 8 .b8 _ZZ32massMatrixMultiplyConstantKernelILi2ELi4ELi4EEvidPKdS1_S1_S1_S1_S1_S1_PdE6s_tmp1[2048];
	// demoted variable
	.shared .align 8 .b8 _ZZ32massMatrixMultiplyConstantKernelILi2ELi4ELi4EEvidPKdS1_S1_S1_S1_S1_S1_PdE13s_QuadToQuadD[128];
	ld.param.u32 	%r17, [_Z32massMatrixMultiplyConstantKernelILi2ELi4ELi4EEvidPKdS1_S1_S1_S1_S1_S1_Pd_param_0];
	ld.param.u64 	%rd5, [_Z32massMatrixMultiplyConstantKernelILi2ELi4ELi4EEvidPKdS1_S1_S1_S1_S1_S1_Pd_param_5];
	ld.param.u64 	%rd3, [_Z32massMatrixMultiplyConstantKernelILi2ELi4ELi4EEvidPKdS1_S1_S1_S1_S1_S1_Pd_param_8];
	cvta.to.global.u64 	%rd6, %rd5;
	mov.u32 	%r1, %tid.x;
	mov.u32 	%r2, %tid.y;
	mov.u32 	%r18, %ctaid.x;
	shl.b32 	%r19, %r18, 2;
	add.s32 	%r3, %r19, %r2;
	and.b32  	%r4, %r1, 1;
	mul.wide.u32 	%rd7, %r1, 8;
	add.s64 	%rd8, %rd6, %rd7;
	ld.global.nc.f64 	%fd105, [%rd8];
	shl.b32 	%r20, %r1, 3;
	mov.u32 	%r21, _ZZ32massMatrixMultiplyConstantKernelILi2ELi4ELi4EEvidPKdS1_S1_S1_S1_S1_S1_PdE13s_QuadToQuadD;
	add.s32 	%r22, %r21, %r20;
	st.shared.f64 	[%r22], %fd105;
	setp.lt.s32 	%p2, %r3, %r17;
	setp.lt.u32 	%p3, %r1, 4;
	and.pred  	%p1, %p3, %p2;
	not.pred 	%p4, %p1;
	@%p4 bra 	$L__BB3_2;
	cvta.to.global.u64 	%rd9, %rd3;
	and.b32  	%r23, %r1, 2;
	or.b32  	%r24, %r4, %r23;
	shl.b32 	%r25, %r3, 3;
	or.b32  	%r26, %r24, %r25;
	mul.wide.s32 	%rd10, %r26, 8;
	add.s64 	%rd11, %rd9, %rd10;
	ld.global.nc.f64 	%fd401, [%rd11];
	ld.global.nc.f64 	%fd400, [%rd11+32];
$L__BB3_2:
	setp.gt.u32 	%p5, %r1, 3;
	bar.sync 	0;
	ld.const.f64 	%fd5, [const_oddDofToQuad];
	ld.const.f64 	%fd6, [const_evenDofToQuad];
	ld.const.f64 	%fd7, [const_oddDofToQuad+8];
	ld.const.f64 	%fd8, [const_evenDofToQuad+8];
	shl.b32 	%r27, %r2, 9;
	mov.u32 	%r28, _ZZ32massMatrixMultiplyConstantKernelILi2ELi4ELi4EEvidPKdS1_S1_S1_S1_S1_S1_PdE6s_tmp1;
	add.s32 	%r5, %r28, %r27;
	shr.u32 	%r6, %r1, 1;
	shl.b32 	%r29, %r6, 5;
	add.s32 	%r7, %r5, %r29;
	shl.b32 	%r30, %r4, 3;
	add.s32 	%r8, %r7, %r30;
	@%p5 bra 	$L__BB3_4;
	add.f64 	%fd106, %fd401, %fd400;
	sub.f64 	%fd107, %fd401, %fd400;
	fma.rn.f64 	%fd108, %fd5, %fd106, 0d0000000000000000;
	fma.rn.f64 	%fd109, %fd6, %fd107, 0d0000000000000000;
	add.f64 	%fd110, %fd109, %fd108;
	st.shared.f64 	[%r8], %fd110;
	sub.f64 	%fd111, %fd108, %fd109;
	st.shared.f64 	[%r8+384], %fd111;
	fma.rn.f64 	%fd112, %fd7, %fd106, 0d0000000000000000;
	fma.rn.f64 	%fd113, %fd8, %fd107, 0d0000000000000000;
	add.f64 	%fd114, %fd113, %fd112;
	st.shared.f64 	[%r8+128], %fd114;
	sub.f64 	%fd115, %fd112, %fd113;
	st.shared.f64 	[%r8+256], %fd115;
$L__BB3_4:
	bar.sync 	0;
	setp.gt.u32 	%p6, %r1, 7;
	@%p6 bra 	$L__BB3_6;
	mad.lo.s32 	%r31, %r6, 96, %r7;
	add.s32 	%r33, %r31, %r30;
	ld.shared.f64 	%fd116, [%r33];
	ld.shared.f64 	%fd117, [%r33+32];
	add.f64 	%fd118, %fd116, %fd117;
	sub.f64 	%fd119, %fd116, %fd117;
	fma.rn.f64 	%fd120, %fd6, %fd119, 0d0000000000000000;
	fma.rn.f64 	%fd121, %fd5, %fd118, 0d0000000000000000;
	add.f64 	%fd122, %fd121, %fd120;
	st.shared.f64 	[%r33], %fd122;
	sub.f64 	%fd123, %fd121, %fd120;
	st.shared.f64 	[%r33+96], %fd123;
	fma.rn.f64 	%fd124, %fd8, %fd119, 0d0000000000000000;
	fma.rn.f64 	%fd125, %fd7, %fd118, 0d0000000000000000;
	add.f64 	%fd126, %fd125, %fd124;
	st.shared.f64 	[%r33+32], %fd126;
	sub.f64 	%fd127, %fd125, %fd124;
	st.shared.f64 	[%r33+64], %fd127;
$L__BB3_6:
	ld.param.u64 	%rd26, [_Z32massMatrixMultiplyConstantKernelILi2ELi4ELi4EEvidPKdS1_S1_S1_S1_S1_S1_Pd_param_2];
	ld.param.u32 	%r161, [_Z32massMatrixMultiplyConstantKernelILi2ELi4ELi4EEvidPKdS1_S1_S1_S1_S1_S1_Pd_param_0];
	setp.ge.s32 	%p7, %r3, %r161;
	bar.sync 	0;
	shr.u32 	%r34, %r1, 2;
	shl.b32 	%r35, %r34, 7;
	add.s32 	%r36, %r5, %r35;
	shl.b32 	%r37, %r1, 5;
	and.b32  	%r38, %r37, 96;
	add.s32 	%r39, %r36, %r38;
	ld.shared.f64 	%fd129, [%r39];
	ld.shared.f64 	%fd130, [%r39+8];
	add.f64 	%fd131, %fd129, %fd130;
	sub.f64 	%fd132, %fd129, %fd130;
	fma.rn.f64 	%fd133, %fd6, %fd132, 0d0000000000000000;
	fma.rn.f64 	%fd134, %fd5, %fd131, 0d0000000000000000;
	add.f64 	%fd135, %fd134, %fd133;
	st.shared.f64 	[%r39], %fd135;
	sub.f64 	%fd136, %fd134, %fd133;
	st.shared.f64 	[%r39+24], %fd136;
	fma.rn.f64 	%fd137, %fd8, %fd132, 0d0000000000000000;
	fma.rn.f64 	%fd138, %fd7, %fd131, 0d0000000000000000;
	add.f64 	%fd139, %fd138, %fd137;
	st.shared.f64 	[%r39+8], %fd139;
	sub.f64 	%fd140, %fd138, %fd137;
	st.shared.f64 	[%r39+16], %fd140;
	bar.sync 	0;
	mad.lo.s32 	%r9, %r34, -96, %r36;
	and.b32  	%r41, %r20, 24;
	add.s32 	%r42, %r9, %r41;
	ld.shared.f64 	%fd9, [%r42];
	ld.shared.f64 	%fd10, [%r42+128];
	ld.shared.f64 	%fd11, [%r42+256];
	ld.shared.f64 	%fd12, [%r42+384];
	mad.lo.s32 	%r43, %r3, 448, %r1;
	cvta.to.global.u64 	%rd12, %rd26;
	mul.wide.s32 	%rd13, %r43, 8;
	add.s64 	%rd1, %rd12, %rd13;
	mov.f64 	%fd402, 0d0000000000000000;
	mov.f64 	%fd403, %fd402;
	mov.f64 	%fd404, %fd402;
	mov.f64 	%fd405, %fd402;
	mov.f64 	%fd406, %fd402;
	mov.f64 	%fd407, %fd402;
	mov.f64 	%fd408, %fd402;
	@%p7 bra 	$L__BB3_8;
	ld.global.nc.f64 	%fd402, [%rd1];
	ld.global.nc.f64 	%fd403, [%rd1+512];
	ld.global.nc.f64 	%fd404, [%rd1+1024];
	ld.global.nc.f64 	%fd405, [%rd1+1536];
	ld.global.nc.f64 	%fd406, [%rd1+2048];
	ld.global.nc.f64 	%fd407, [%rd1+2560];
	ld.global.nc.f64 	%fd408, [%rd1+3072];
$L__BB3_8:
	ld.param.f64 	%fd396, [_Z32massMatrixMultiplyConstantKernelILi2ELi4ELi4EEvidPKdS1_S1_S1_S1_S1_S1_Pd_param_1];
	ld.param.u32 	%r162, [_Z32massMatrixMultiplyConstantKernelILi2ELi4ELi4EEvidPKdS1_S1_S1_S1_S1_S1_Pd_param_0];
	shl.b32 	%r44, %r2, 7;
	mov.u32 	%r45, _ZZ29stiffnessMatrixMultiplyDeviceILi2ELi4ELi4EEviidPKdS1_S1_S1_PAT0__AT0__AplT0_Li0E_dPdE5s_Gpr;
	add.s32 	%r46, %r45, %r44;
	shl.b32 	%r48, %r34, 5;
	add.s32 	%r49, %r46, %r48;
	and.b32  	%r50, %r1, 3;
	add.s32 	%r53, %r49, %r41;
	mov.u32 	%r54, _ZZ29stiffnessMatrixMultiplyDeviceILi2ELi4ELi4EEviidPKdS1_S1_S1_PAT0__AT0__AplT0_Li0E_dPdE5s_Gps;
	add.s32 	%r55, %r54, %r44;
	add.s32 	%r56, %r55, %r41;
	add.s32 	%r57, %r56, %r48;
	add.s32 	%r59, %r21, %r41;
	setp.ge.s32 	%p8, %r3, %r162;
	add.s32 	%r60, %r5, %r41;
	mad.lo.s32 	%r61, %r50, 24, %r59;
	ld.shared.f64 	%fd27, [%r61];
	ld.shared.f64 	%fd142, [%r9];
	fma.rn.f64 	%fd143, %fd27, %fd142, 0d0000000000000000;
	and.b32  	%r62, %r20, 8160;
	add.s32 	%r63, %r21, %r62;
	ld.shared.f64 	%fd28, [%r63];
	ld.shared.f64 	%fd144, [%r60];
	fma.rn.f64 	%fd145, %fd28, %fd144, 0d0000000000000000;
	ld.shared.f64 	%fd146, [_ZZ32massMatrixMultiplyConstantKernelILi2ELi4ELi4EEvidPKdS1_S1_S1_S1_S1_S1_PdE13s_QuadToQuadD];
	fma.rn.f64 	%fd147, %fd146, %fd9, 0d0000000000000000;
	ld.shared.f64 	%fd29, [%r61+8];
	ld.shared.f64 	%fd148, [%r9+8];
	fma.rn.f64 	%fd149, %fd29, %fd148, %fd143;
	ld.shared.f64 	%fd30, [%r63+8];
	ld.shared.f64 	%fd150, [%r60+32];
	fma.rn.f64 	%fd151, %fd30, %fd150, %fd145;
	ld.shared.f64 	%fd152, [_ZZ32massMatrixMultiplyConstantKernelILi2ELi4ELi4EEvidPKdS1_S1_S1_S1_S1_S1_PdE13s_QuadToQuadD+8];
	fma.rn.f64 	%fd153, %fd152, %fd10, %fd147;
	ld.shared.f64 	%fd31, [%r61+16];
	ld.shared.f64 	%fd154, [%r9+16];
	fma.rn.f64 	%fd155, %fd31, %fd154, %fd149;
	ld.shared.f64 	%fd32, [%r63+16];
	ld.shared.f64 	%fd156, [%r60+64];
	fma.rn.f64 	%fd157, %fd32, %fd156, %fd151;
	ld.shared.f64 	%fd158, [_ZZ32massMatrixMultiplyConstantKernelILi2ELi4ELi4EEvidPKdS1_S1_S1_S1_S1_S1_PdE13s_QuadToQuadD+16];
	fma.rn.f64 	%fd159, %fd158, %fd11, %fd153;
	ld.shared.f64 	%fd33, [%r61+24];
	ld.shared.f64 	%fd160, [%r9+24];
	fma.rn.f64 	%fd161, %fd33, %fd160, %fd155;
	ld.shared.f64 	%fd34, [%r63+24];
	ld.shared.f64 	%fd162, [%r60+96];
	fma.rn.f64 	%fd163, %fd34, %fd162, %fd157;
	ld.shared.f64 	%fd164, [_ZZ32massMatrixMultiplyConstantKernelILi2ELi4ELi4EEvidPKdS1_S1_S1_S1_S1_S1_PdE13s_QuadToQuadD+24];
	fma.rn.f64 	%fd165, %fd164, %fd12, %fd159;
	bar.sync 	0;
	mul.f64 	%fd166, %fd403, %fd163;
	fma.rn.f64 	%fd167, %fd402, %fd161, %fd166;
	fma.rn.f64 	%fd168, %fd404, %fd165, %fd167;
	st.shared.f64 	[%r53], %fd168;
	mul.f64 	%fd169, %fd405, %fd163;
	fma.rn.f64 	%fd170, %fd403, %fd161, %fd169;
	fma.rn.f64 	%fd171, %fd406, %fd165, %fd170;
	st.shared.f64 	[%r57], %fd171;
	mul.f64 	%fd172, %fd406, %fd163;
	fma.rn.f64 	%fd173, %fd404, %fd161, %fd172;
	fma.rn.f64 	%fd174, %fd407, %fd165, %fd173;
	mul.f64 	%fd175, %fd396, %fd408;
	bar.sync 	0;
	ld.shared.f64 	%fd35, [%r59];
	ld.shared.f64 	%fd176, [%r49];
	mul.f64 	%fd177, %fd35, %fd176;
	fma.rn.f64 	%fd178, %fd175, %fd9, %fd177;
	shl.b32 	%r64, %r34, 3;
	add.s32 	%r65, %r21, %r64;
	ld.shared.f64 	%fd36, [%r65];
	ld.shared.f64 	%fd179, [%r56];
	fma.rn.f64 	%fd180, %fd36, %fd179, %fd178;
	fma.rn.f64 	%fd181, %fd174, %fd146, 0d0000000000000000;
	mad.lo.s32 	%r66, %r50, -24, %r61;
	ld.shared.f64 	%fd37, [%r66+32];
	ld.shared.f64 	%fd182, [%r49+8];
	fma.rn.f64 	%fd183, %fd37, %fd182, %fd180;
	ld.shared.f64 	%fd38, [%r65+32];
	ld.shared.f64 	%fd184, [%r56+32];
	fma.rn.f64 	%fd185, %fd38, %fd184, %fd183;
	fma.rn.f64 	%fd39, %fd174, %fd152, 0d0000000000000000;
	ld.shared.f64 	%fd40, [%r66+64];
	ld.shared.f64 	%fd186, [%r49+16];
	fma.rn.f64 	%fd187, %fd40, %fd186, %fd185;
	ld.shared.f64 	%fd41, [%r65+64];
	ld.shared.f64 	%fd188, [%r56+64];
	fma.rn.f64 	%fd189, %fd41, %fd188, %fd187;
	fma.rn.f64 	%fd42, %fd174, %fd158, 0d0000000000000000;
	ld.shared.f64 	%fd43, [%r66+96];
	ld.shared.f64 	%fd190, [%r49+24];
	fma.rn.f64 	%fd191, %fd43, %fd190, %fd189;
	ld.shared.f64 	%fd44, [%r65+96];
	ld.shared.f64 	%fd192, [%r56+96];
	fma.rn.f64 	%fd193, %fd44, %fd192, %fd191;
	fma.rn.f64 	%fd45, %fd174, %fd164, 0d0000000000000000;
	add.f64 	%fd46, %fd193, %fd181;
	mov.f64 	%fd409, 0d0000000000000000;
	mov.f64 	%fd410, %fd409;
	mov.f64 	%fd411, %fd409;
	mov.f64 	%fd412, %fd409;
	mov.f64 	%fd413, %fd409;
	mov.f64 	%fd414, %fd409;
	mov.f64 	%fd415, %fd409;
	@%p8 bra 	$L__BB3_10;
	ld.param.u64 	%rd27, [_Z32massMatrixMultiplyConstantKernelILi2ELi4ELi4EEvidPKdS1_S1_S1_S1_S1_S1_Pd_param_2];
	cvta.to.global.u64 	%rd14, %rd27;
	add.s64 	%rd16, %rd14, %rd13;
	ld.global.nc.f64 	%fd409, [%rd16+128];
	ld.global.nc.f64 	%fd410, [%rd16+640];
	ld.global.nc.f64 	%fd411, [%rd16+1152];
	ld.global.nc.f64 	%fd412, [%rd16+1664];
	ld.global.nc.f64 	%fd413, [%rd16+2176];
	ld.global.nc.f64 	%fd414, [%rd16+2688];
	ld.global.nc.f64 	%fd415, [%rd16+3200];
$L__BB3_10:
	ld.param.f64 	%fd397, [_Z32massMatrixMultiplyConstantKernelILi2ELi4ELi4EEvidPKdS1_S1_S1_S1_S1_S1_Pd_param_1];
	ld.param.u32 	%r163, [_Z32massMatrixMultiplyConstantKernelILi2ELi4ELi4EEvidPKdS1_S1_S1_S1_S1_S1_Pd_param_0];
	mov.u32 	%r68, %ctaid.x;
	shl.b32 	%r69, %r68, 2;
	mov.u32 	%r70, %tid.y;
	add.s32 	%r10, %r69, %r70;
	setp.ge.s32 	%p9, %r10, %r163;
	shl.b32 	%r71, %r70, 9;
	mov.u32 	%r72, _ZZ32massMatrixMultiplyConstantKernelILi2ELi4ELi4EEvidPKdS1_S1_S1_S1_S1_S1_PdE6s_tmp1;
	add.s32 	%r73, %r72, %r71;
	mov.u32 	%r11, %tid.x;
	shr.u32 	%r74, %r11, 2;
	shl.b32 	%r75, %r74, 7;
	add.s32 	%r76, %r73, %r75;
	mad.lo.s32 	%r77, %r74, -96, %r76;
	shl.b32 	%r78, %r11, 3;
	and.b32  	%r79, %r78, 24;
	add.s32 	%r80, %r73, %r79;
	ld.shared.f64 	%fd195, [%r77+128];
	fma.rn.f64 	%fd196, %fd27, %fd195, 0d0000000000000000;
	ld.shared.f64 	%fd197, [%r80+128];
	fma.rn.f64 	%fd198, %fd28, %fd197, 0d0000000000000000;
	ld.shared.f64 	%fd199, [_ZZ32massMatrixMultiplyConstantKernelILi2ELi4ELi4EEvidPKdS1_S1_S1_S1_S1_S1_PdE13s_QuadToQuadD+32];
	fma.rn.f64 	%fd200, %fd199, %fd9, 0d0000000000000000;
	ld.shared.f64 	%fd201, [%r77+136];
	fma.rn.f64 	%fd202, %fd29, %fd201, %fd196;
	ld.shared.f64 	%fd203, [%r80+160];
	fma.rn.f64 	%fd204, %fd30, %fd203, %fd198;
	ld.shared.f64 	%fd205, [_ZZ32massMatrixMultiplyConstantKernelILi2ELi4ELi4EEvidPKdS1_S1_S1_S1_S1_S1_PdE13s_QuadToQuadD+40];
	fma.rn.f64 	%fd206, %fd205, %fd10, %fd200;
	ld.shared.f64 	%fd207, [%r77+144];
	fma.rn.f64 	%fd208, %fd31, %fd207, %fd202;
	ld.shared.f64 	%fd209, [%r80+192];
	fma.rn.f64 	%fd210, %fd32, %fd209, %fd204;
	ld.shared.f64 	%fd211, [_ZZ32massMatrixMultiplyConstantKernelILi2ELi4ELi4EEvidPKdS1_S1_S1_S1_S1_S1_PdE13s_QuadToQuadD+48];
	fma.rn.f64 	%fd212, %fd211, %fd11, %fd206;
	ld.shared.f64 	%fd213, [%r77+152];
	fma.rn.f64 	%fd214, %fd33, %fd213, %fd208;
	ld.shared.f64 	%fd215, [%r80+224];
	fma.rn.f64 	%fd216, %fd34, %fd215, %fd210;
	ld.shared.f64 	%fd217, [_ZZ32massMatrixMultiplyConstantKernelILi2ELi4ELi4EEvidPKdS1_S1_S1_S1_S1_S1_PdE13s_QuadToQuadD+56];
	fma.rn.f64 	%fd218, %fd217, %fd12, %fd212;
	bar.sync 	0;
	mul.f64 	%fd219, %fd410, %fd216;
	fma.rn.f64 	%fd220, %fd409, %fd214, %fd219;
	fma.rn.f64 	%fd221, %fd411, %fd218, %fd220;
	shl.b32 	%r81, %r70, 7;
	mov.u32 	%r82, _ZZ29stiffnessMatrixMultiplyDeviceILi2ELi4ELi4EEviidPKdS1_S1_S1_PAT0__AT0__AplT0_Li0E_dPdE5s_Gpr;
	add.s32 	%r83, %r82, %r81;
	shl.b32 	%r84, %r74, 5;
	add.s32 	%r85, %r83, %r84;
	add.s32 	%r86, %r85, %r79;
	st.shared.f64 	[%r86], %fd221;
	mul.f64 	%fd222, %fd412, %fd216;
	fma.rn.f64 	%fd223, %fd410, %fd214, %fd222;
	fma.rn.f64 	%fd224, %fd413, %fd218, %fd223;
	mov.u32 	%r87, _ZZ29stiffnessMatrixMultiplyDeviceILi2ELi4ELi4EEviidPKdS1_S1_S1_PAT0__AT0__AplT0_Li0E_dPdE5s_Gps;
	add.s32 	%r88, %r87, %r81;
	add.s32 	%r89, %r88, %r79;
	add.s32 	%r90, %r89, %r84;
	st.shared.f64 	[%r90], %fd224;
	mul.f64 	%fd225, %fd413, %fd216;
	fma.rn.f64 	%fd226, %fd411, %fd214, %fd225;
	fma.rn.f64 	%fd227, %fd414, %fd218, %fd226;
	mul.f64 	%fd228, %fd397, %fd415;
	bar.sync 	0;
	ld.shared.f64 	%fd229, [%r85];
	mul.f64 	%fd230, %fd35, %fd229;
	fma.rn.f64 	%fd231, %fd228, %fd10, %fd230;
	ld.shared.f64 	%fd232, [%r89];
	fma.rn.f64 	%fd233, %fd36, %fd232, %fd231;
	fma.rn.f64 	%fd61, %fd227, %fd199, %fd46;
	ld.shared.f64 	%fd234, [%r85+8];
	fma.rn.f64 	%fd235, %fd37, %fd234, %fd233;
	ld.shared.f64 	%fd236, [%r89+32];
	fma.rn.f64 	%fd237, %fd38, %fd236, %fd235;
	fma.rn.f64 	%fd238, %fd227, %fd205, %fd39;
	ld.shared.f64 	%fd239, [%r85+16];
	fma.rn.f64 	%fd240, %fd40, %fd239, %fd237;
	ld.shared.f64 	%fd241, [%r89+64];
	fma.rn.f64 	%fd242, %fd41, %fd241, %fd240;
	fma.rn.f64 	%fd62, %fd227, %fd211, %fd42;
	ld.shared.f64 	%fd243, [%r85+24];
	fma.rn.f64 	%fd244, %fd43, %fd243, %fd242;
	ld.shared.f64 	%fd245, [%r89+96];
	fma.rn.f64 	%fd246, %fd44, %fd245, %fd244;
	fma.rn.f64 	%fd63, %fd227, %fd217, %fd45;
	add.f64 	%fd64, %fd246, %fd238;
	mov.f64 	%fd416, 0d0000000000000000;
	mov.f64 	%fd417, %fd416;
	mov.f64 	%fd418, %fd416;
	mov.f64 	%fd419, %fd416;
	mov.f64 	%fd420, %fd416;
	mov.f64 	%fd421, %fd416;
	mov.f64 	%fd422, %fd416;
	@%p9 bra 	$L__BB3_12;
	ld.param.u64 	%rd28, [_Z32massMatrixMultiplyConstantKernelILi2ELi4ELi4EEvidPKdS1_S1_S1_S1_S1_S1_Pd_param_2];
	cvta.to.global.u64 	%rd17, %rd28;
	mad.lo.s32 	%r91, %r10, 448, %r11;
	mul.wide.s32 	%rd18, %r91, 8;
	add.s64 	%rd19, %rd17, %rd18;
	ld.global.nc.f64 	%fd416, [%rd19+256];
	ld.global.nc.f64 	%fd417, [%rd19+768];
	ld.global.nc.f64 	%fd418, [%rd19+1280];
	ld.global.nc.f64 	%fd419, [%rd19+1792];
	ld.global.nc.f64 	%fd420, [%rd19+2304];
	ld.global.nc.f64 	%fd421, [%rd19+2816];
	ld.global.nc.f64 	%fd422, [%rd19+3328];
$L__BB3_12:
	ld.param.f64 	%fd398, [_Z32massMatrixMultiplyConstantKernelILi2ELi4ELi4EEvidPKdS1_S1_S1_S1_S1_S1_Pd_param_1];
	ld.param.u32 	%r164, [_Z32massMatrixMultiplyConstantKernelILi2ELi4ELi4EEvidPKdS1_S1_S1_S1_S1_S1_Pd_param_0];
	mov.u32 	%r92, %ctaid.x;
	shl.b32 	%r93, %r92, 2;
	mov.u32 	%r94, %tid.y;
	add.s32 	%r12, %r93, %r94;
	setp.ge.s32 	%p10, %r12, %r164;
	shl.b32 	%r95, %r94, 9;
	mov.u32 	%r96, _ZZ32massMatrixMultiplyConstantKernelILi2ELi4ELi4EEvidPKdS1_S1_S1_S1_S1_S1_PdE6s_tmp1;
	add.s32 	%r97, %r96, %r95;
	mov.u32 	%r14, %tid.x;
	shr.u32 	%r98, %r14, 2;
	shl.b32 	%r99, %r98, 7;
	add.s32 	%r100, %r97, %r99;
	mad.lo.s32 	%r13, %r98, -96, %r100;
	shl.b32 	%r101, %r14, 3;
	and.b32  	%r102, %r101, 24;
	add.s32 	%r103, %r97, %r102;
	ld.shared.f64 	%fd248, [%r13+256];
	fma.rn.f64 	%fd249, %fd27, %fd248, 0d0000000000000000;
	ld.shared.f64 	%fd250, [%r103+256];
	fma.rn.f64 	%fd251, %fd28, %fd250, 0d0000000000000000;
	ld.shared.f64 	%fd252, [_ZZ32massMatrixMultiplyConstantKernelILi2ELi4ELi4EEvidPKdS1_S1_S1_S1_S1_S1_PdE13s_QuadToQuadD+64];
	fma.rn.f64 	%fd253, %fd252, %fd9, 0d0000000000000000;
	ld.shared.f64 	%fd254, [%r13+264];
	fma.rn.f64 	%fd255, %fd29, %fd254, %fd249;
	ld.shared.f64 	%fd256, [%r103+288];
	fma.rn.f64 	%fd257, %fd30, %fd256, %fd251;
	ld.shared.f64 	%fd258, [_ZZ32massMatrixMultiplyConstantKernelILi2ELi4ELi4EEvidPKdS1_S1_S1_S1_S1_S1_PdE13s_QuadToQuadD+72];
	fma.rn.f64 	%fd259, %fd258, %fd10, %fd253;
	ld.shared.f64 	%fd260, [%r13+272];
	fma.rn.f64 	%fd261, %fd31, %fd260, %fd255;
	ld.shared.f64 	%fd262, [%r103+320];
	fma.rn.f64 	%fd263, %fd32, %fd262, %fd257;
	ld.shared.f64 	%fd264, [_ZZ32massMatrixMultiplyConstantKernelILi2ELi4ELi4EEvidPKdS1_S1_S1_S1_S1_S1_PdE13s_QuadToQuadD+80];
	fma.rn.f64 	%fd265, %fd264, %fd11, %fd259;
	ld.shared.f64 	%fd266, [%r13+280];
	fma.rn.f64 	%fd267, %fd33, %fd266, %fd261;
	ld.shared.f64 	%fd268, [%r103+352];
	fma.rn.f64 	%fd269, %fd34, %fd268, %fd263;
	ld.shared.f64 	%fd270, [_ZZ32massMatrixMultiplyConstantKernelILi2ELi4ELi4EEvidPKdS1_S1_S1_S1_S1_S1_PdE13s_QuadToQuadD+88];
	fma.rn.f64 	%fd271, %fd270, %fd12, %fd265;
	bar.sync 	0;
	mul.f64 	%fd272, %fd417, %fd269;
	fma.rn.f64 	%fd273, %fd416, %fd267, %fd272;
	fma.rn.f64 	%fd274, %fd418, %fd271, %fd273;
	shl.b32 	%r104, %r94, 7;
	mov.u32 	%r105, _ZZ29stiffnessMatrixMultiplyDeviceILi2ELi4ELi4EEviidPKdS1_S1_S1_PAT0__AT0__AplT0_Li0E_dPdE5s_Gpr;
	add.s32 	%r106, %r105, %r104;
	shl.b32 	%r107, %r98, 5;
	add.s32 	%r108, %r106, %r107;
	add.s32 	%r109, %r108, %r102;
	st.shared.f64 	[%r109], %fd274;
	mul.f64 	%fd275, %fd419, %fd269;
	fma.rn.f64 	%fd276, %fd417, %fd267, %fd275;
	fma.rn.f64 	%fd277, %fd420, %fd271, %fd276;
	mov.u32 	%r110, _ZZ29stiffnessMatrixMultiplyDeviceILi2ELi4ELi4EEviidPKdS1_S1_S1_PAT0__AT0__AplT0_Li0E_dPdE5s_Gps;
	add.s32 	%r111, %r110, %r104;
	add.s32 	%r112, %r111, %r102;
	add.s32 	%r15, %r112, %r107;
	st.shared.f64 	[%r15], %fd277;
	mul.f64 	%fd278, %fd420, %fd269;
	fma.rn.f64 	%fd279, %fd418, %fd267, %fd278;
	fma.rn.f64 	%fd280, %fd421, %fd271, %fd279;
	mul.f64 	%fd281, %fd398, %fd422;
	bar.sync 	0;
	ld.shared.f64 	%fd282, [%r108];
	mul.f64 	%fd283, %fd35, %fd282;
	fma.rn.f64 	%fd284, %fd281, %fd11, %fd283;
	ld.shared.f64 	%fd285, [%r112];
	fma.rn.f64 	%fd286, %fd36, %fd285, %fd284;
	fma.rn.f64 	%fd79, %fd280, %fd252, %fd61;
	ld.shared.f64 	%fd287, [%r108+8];
	fma.rn.f64 	%fd288, %fd37, %fd287, %fd286;
	ld.shared.f64 	%fd289, [%r112+32];
	fma.rn.f64 	%fd290, %fd38, %fd289, %fd288;
	fma.rn.f64 	%fd80, %fd280, %fd258, %fd64;
	ld.shared.f64 	%fd291, [%r108+16];
	fma.rn.f64 	%fd292, %fd40, %fd291, %fd290;
	ld.shared.f64 	%fd293, [%r112+64];
	fma.rn.f64 	%fd294, %fd41, %fd293, %fd292;
	fma.rn.f64 	%fd295, %fd280, %fd264, %fd62;
	ld.shared.f64 	%fd296, [%r108+24];
	fma.rn.f64 	%fd297, %fd43, %fd296, %fd294;
	ld.shared.f64 	%fd298, [%r112+96];
	fma.rn.f64 	%fd299, %fd44, %fd298, %fd297;
	fma.rn.f64 	%fd81, %fd280, %fd270, %fd63;
	add.f64 	%fd82, %fd299, %fd295;
	mov.f64 	%fd423, 0d0000000000000000;
	mov.f64 	%fd424, %fd423;
	mov.f64 	%fd425, %fd423;
	mov.f64 	%fd426, %fd423;
	mov.f64 	%fd427, %fd423;
	mov.f64 	%fd428, %fd423;
	mov.f64 	%fd429, %fd423;
	@%p10 bra 	$L__BB3_14;
	ld.param.u64 	%rd29, [_Z32massMatrixMultiplyConstantKernelILi2ELi4ELi4EEvidPKdS1_S1_S1_S1_S1_S1_Pd_param_2];
	cvta.to.global.u64 	%rd20, %rd29;
	mad.lo.s32 	%r113, %r12, 448, %r14;
	mul.wide.s32 	%rd21, %r113, 8;
	add.s64 	%rd22, %rd20, %rd21;
	ld.global.nc.f64 	%fd423, [%rd22+384];
	ld.global.nc.f64 	%fd424, [%rd22+896];
	ld.global.nc.f64 	%fd425, [%rd22+1408];
	ld.global.nc.f64 	%fd426, [%rd22+1920];
	ld.global.nc.f64 	%fd427, [%rd22+2432];
	ld.global.nc.f64 	%fd428, [%rd22+2944];
	ld.global.nc.f64 	%fd429, [%rd22+3456];
$L__BB3_14:
	ld.param.f64 	%fd399, [_Z32massMatrixMultiplyConstantKernelILi2ELi4ELi4EEvidPKdS1_S1_S1_S1_S1_S1_Pd_param_1];
	and.b32  	%r16, %r14, 1;
	setp.gt.u32 	%p11, %r14, 7;
	shl.b32 	%r115, %r94, 9;
	mov.u32 	%r116, _ZZ32massMatrixMultiplyConstantKernelILi2ELi4ELi4EEvidPKdS1_S1_S1_S1_S1_S1_PdE6s_tmp1;
	add.s32 	%r117, %r116, %r115;
	shl.b32 	%r118, %r14, 3;
	and.b32  	%r119, %r118, 24;
	add.s32 	%r120, %r117, %r119;
	ld.shared.f64 	%fd300, [%r13+384];
	fma.rn.f64 	%fd301, %fd27, %fd300, 0d0000000000000000;
	ld.shared.f64 	%fd302, [%r120+384];
	fma.rn.f64 	%fd303, %fd28, %fd302, 0d0000000000000000;
	ld.shared.f64 	%fd304, [_ZZ32massMatrixMultiplyConstantKernelILi2ELi4ELi4EEvidPKdS1_S1_S1_S1_S1_S1_PdE13s_QuadToQuadD+96];
	fma.rn.f64 	%fd305, %fd304, %fd9, 0d0000000000000000;
	ld.shared.f64 	%fd306, [%r13+392];
	fma.rn.f64 	%fd307, %fd29, %fd306, %fd301;
	ld.shared.f64 	%fd308, [%r120+416];
	fma.rn.f64 	%fd309, %fd30, %fd308, %fd303;
	ld.shared.f64 	%fd310, [_ZZ32massMatrixMultiplyConstantKernelILi2ELi4ELi4EEvidPKdS1_S1_S1_S1_S1_S1_PdE13s_QuadToQuadD+104];
	fma.rn.f64 	%fd311, %fd310, %fd10, %fd305;
	ld.shared.f64 	%fd312, [%r13+400];
	fma.rn.f64 	%fd313, %fd31, %fd312, %fd307;
	ld.shared.f64 	%fd314, [%r120+448];
	fma.rn.f64 	%fd315, %fd32, %fd314, %fd309;
	ld.shared.f64 	%fd316, [_ZZ32massMatrixMultiplyConstantKernelILi2ELi4ELi4EEvidPKdS1_S1_S1_S1_S1_S1_PdE13s_QuadToQuadD+112];
	fma.rn.f64 	%fd317, %fd316, %fd11, %fd311;
	ld.shared.f64 	%fd318, [%r13+408];
	fma.rn.f64 	%fd319, %fd33, %fd318, %fd313;
	ld.shared.f64 	%fd320, [%r120+480];
	fma.rn.f64 	%fd321, %fd34, %fd320, %fd315;
	ld.shared.f64 	%fd322, [_ZZ32massMatrixMultiplyConstantKernelILi2ELi4ELi4EEvidPKdS1_S1_S1_S1_S1_S1_PdE13s_QuadToQuadD+120];
	fma.rn.f64 	%fd323, %fd322, %fd12, %fd317;
	bar.sync 	0;
	mul.f64 	%fd324, %fd424, %fd321;
	fma.rn.f64 	%fd325, %fd423, %fd319, %fd324;
	fma.rn.f64 	%fd326, %fd425, %fd323, %fd325;
	shl.b32 	%r121, %r94, 7;
	mov.u32 	%r122, _ZZ29stiffnessMatrixMultiplyDeviceILi2ELi4ELi4EEviidPKdS1_S1_S1_PAT0__AT0__AplT0_Li0E_dPdE5s_Gpr;
	add.s32 	%r123, %r122, %r121;
	shr.u32 	%r124, %r14, 2;
	shl.b32 	%r125, %r124, 5;
	add.s32 	%r126, %r123, %r125;
	add.s32 	%r127, %r126, %r119;
	st.shared.f64 	[%r127], %fd326;
	mul.f64 	%fd327, %fd426, %fd321;
	fma.rn.f64 	%fd328, %fd424, %fd319, %fd327;
	fma.rn.f64 	%fd329, %fd427, %fd323, %fd328;
	st.shared.f64 	[%r15], %fd329;
	mul.f64 	%fd330, %fd427, %fd321;
	fma.rn.f64 	%fd331, %fd425, %fd319, %fd330;
	fma.rn.f64 	%fd332, %fd428, %fd323, %fd331;
	mul.f64 	%fd333, %fd399, %fd429;
	bar.sync 	0;
	ld.shared.f64 	%fd334, [%r126];
	mul.f64 	%fd335, %fd35, %fd334;
	fma.rn.f64 	%fd336, %fd333, %fd12, %fd335;
	mov.u32 	%r128, _ZZ29stiffnessMatrixMultiplyDeviceILi2ELi4ELi4EEviidPKdS1_S1_S1_PAT0__AT0__AplT0_Li0E_dPdE5s_Gps;
	add.s32 	%r129, %r128, %r121;
	add.s32 	%r130, %r129, %r119;
	ld.shared.f64 	%fd337, [%r130];
	fma.rn.f64 	%fd338, %fd36, %fd337, %fd336;
	fma.rn.f64 	%fd339, %fd332, %fd304, %fd79;
	ld.shared.f64 	%fd340, [%r126+8];
	fma.rn.f64 	%fd341, %fd37, %fd340, %fd338;
	ld.shared.f64 	%fd342, [%r130+32];
	fma.rn.f64 	%fd343, %fd38, %fd342, %fd341;
	fma.rn.f64 	%fd344, %fd332, %fd310, %fd80;
	ld.shared.f64 	%fd345, [%r126+16];
	fma.rn.f64 	%fd346, %fd40, %fd345, %fd343;
	ld.shared.f64 	%fd347, [%r130+64];
	fma.rn.f64 	%fd348, %fd41, %fd347, %fd346;
	fma.rn.f64 	%fd349, %fd332, %fd316, %fd82;
	ld.shared.f64 	%fd350, [%r126+24];
	fma.rn.f64 	%fd351, %fd43, %fd350, %fd348;
	ld.shared.f64 	%fd352, [%r130+96];
	fma.rn.f64 	%fd353, %fd44, %fd352, %fd351;
	fma.rn.f64 	%fd354, %fd332, %fd322, %fd81;
	add.f64 	%fd355, %fd353, %fd354;
	bar.sync 	0;
	add.s32 	%r131, %r13, %r119;
	st.shared.f64 	[%r131], %fd339;
	st.shared.f64 	[%r131+128], %fd344;
	st.shared.f64 	[%r131+256], %fd349;
	st.shared.f64 	[%r131+384], %fd355;
	bar.sync 	0;
	bar.sync 	0;
	shl.b32 	%r132, %r124, 7;
	add.s32 	%r133, %r117, %r132;
	shl.b32 	%r134, %r14, 5;
	and.b32  	%r135, %r134, 96;
	add.s32 	%r136, %r133, %r135;
	ld.shared.f64 	%fd356, [%r136];
	ld.shared.f64 	%fd357, [%r136+24];
	add.f64 	%fd358, %fd356, %fd357;
	sub.f64 	%fd359, %fd356, %fd357;
	ld.shared.f64 	%fd360, [%r136+8];
	ld.shared.f64 	%fd361, [%r136+16];
	add.f64 	%fd362, %fd360, %fd361;
	sub.f64 	%fd363, %fd360, %fd361;
	ld.const.f64 	%fd97, [const_oddDofToQuad];
	fma.rn.f64 	%fd364, %fd97, %fd358, 0d0000000000000000;
	ld.const.f64 	%fd98, [const_evenDofToQuad];
	fma.rn.f64 	%fd365, %fd98, %fd359, 0d0000000000000000;
	ld.const.f64 	%fd99, [const_oddDofToQuad+8];
	fma.rn.f64 	%fd366, %fd99, %fd362, %fd364;
	ld.const.f64 	%fd100, [const_evenDofToQuad+8];
	fma.rn.f64 	%fd367, %fd100, %fd363, %fd365;
	add.f64 	%fd368, %fd366, %fd367;
	st.shared.f64 	[%r136], %fd368;
	sub.f64 	%fd369, %fd366, %fd367;
	st.shared.f64 	[%r136+8], %fd369;
	bar.sync 	0;
	@%p11 bra 	$L__BB3_16;
	shr.u32 	%r137, %r14, 1;
	shl.b32 	%r142, %r137, 5;
	add.s32 	%r143, %r117, %r142;
	mad.lo.s32 	%r144, %r137, 96, %r143;
	shl.b32 	%r145, %r16, 3;
	add.s32 	%r146, %r144, %r145;
	ld.shared.f64 	%fd370, [%r146];
	ld.shared.f64 	%fd371, [%r146+96];
	add.f64 	%fd372, %fd370, %fd371;
	sub.f64 	%fd373, %fd370, %fd371;
	ld.shared.f64 	%fd374, [%r146+32];
	ld.shared.f64 	%fd375, [%r146+64];
	add.f64 	%fd376, %fd374, %fd375;
	sub.f64 	%fd377, %fd374, %fd375;
	fma.rn.f64 	%fd378, %fd97, %fd372, 0d0000000000000000;
	fma.rn.f64 	%fd379, %fd98, %fd373, 0d0000000000000000;
	fma.rn.f64 	%fd380, %fd99, %fd376, %fd378;
	fma.rn.f64 	%fd381, %fd100, %fd377, %fd379;
	add.f64 	%fd382, %fd380, %fd381;
	st.shared.f64 	[%r146], %fd382;
	sub.f64 	%fd383, %fd380, %fd381;
	st.shared.f64 	[%r146+32], %fd383;
$L__BB3_16:
	setp.gt.u32 	%p12, %r14, 3;
	bar.sync 	0;
	@%p12 bra 	$L__BB3_19;
	shl.b32 	%r151, %r14, 4;
	and.b32  	%r152, %r151, 16352;
	add.s32 	%r153, %r117, %r152;
	and.b32  	%r155, %r118, 8;
	add.s32 	%r156, %r153, %r155;
	ld.shared.f64 	%fd384, [%r156];
	ld.shared.f64 	%fd385, [%r156+384];
	add.f64 	%fd386, %fd384, %fd385;
	sub.f64 	%fd387, %fd384, %fd385;
	ld.shared.f64 	%fd388, [%r156+128];
	ld.shared.f64 	%fd389, [%r156+256];
	add.f64 	%fd390, %fd388, %fd389;
	sub.f64 	%fd391, %fd388, %fd389;
	fma.rn.f64 	%fd392, %fd97, %fd386, 0d0000000000000000;
	fma.rn.f64 	%fd393, %fd98, %fd387, 0d0000000000000000;
	fma.rn.f64 	%fd101, %fd99, %fd390, %fd392;
	fma.rn.f64 	%fd102, %fd100, %fd391, %fd393;
	@%p4 bra 	$L__BB3_19;
	ld.param.u64 	%rd30, [_Z32massMatrixMultiplyConstantKernelILi2ELi4ELi4EEvidPKdS1_S1_S1_S1_S1_S1_Pd_param_9];
	and.b32  	%r157, %r14, 2;
	or.b32  	%r158, %r16, %r157;
	shl.b32 	%r159, %r12, 3;
	or.b32  	%r160, %r158, %r159;
	cvta.to.global.u64 	%rd23, %rd30;
	mul.wide.s32 	%rd24, %r160, 8;
	add.s64 	%rd25, %rd23, %rd24;
	add.f64 	%fd394, %fd101, %fd102;
	st.global.f64 	[%rd25], %fd394;
	sub.f64 	%fd395, %fd101, %fd102;
	st.global.f64 	[%rd25+32], %fd395;
$L__BB3_19:
	ret;

}
	// .globl	_Z32massMatrixMultiplyConstantKernelILi2ELi5ELi5EEvidPKdS1_S1_S1_S1_S1_S1_Pd
.visible .entry _Z32massMatrixMultiplyConstantKernelILi2ELi5ELi5EEvidPKdS1_S1_S1_S1_S1_S1_Pd(
	.param .u32 _Z32massMatrixMultiplyConstantKernelILi2ELi5ELi5EEvidPKdS1_S1_S1_S1_S1_S1_Pd_param_0,
	.param .f64 _Z32massMatrixMultiplyConstantKernelILi2ELi5ELi5EEvidPKdS1_S1_S1_S1_S1_S1_Pd_param_1,
	.param .u64 .ptr .align 1 _Z32massMatrixMultiplyConstantKernelILi2ELi5ELi5EEvidPKdS1_S1_S1_S1_S1_S1_Pd_param_2,
	.param .u64 .ptr .align 1 _Z32massMatrixMultiplyConstantKernelILi2ELi5ELi5EEvidPKdS1_S1_S1_S1_S1_S1_Pd_param_3,
	.param .u64 .ptr .align 1 _Z32massMatrixMultiplyConstantKernelILi2ELi5ELi5EEvidPKdS1_S1_S1_S1_S1_S1_Pd_param_4,
	.param .u64 .ptr .align 1 _Z32massMatrixMultiplyConstantKernelILi2ELi5ELi5EEvidPKdS1_S1_S1_S1_S1_S1_Pd_param_5,
	.param .u64 .ptr .align 1 _Z32massMatrixMultiplyConstantKernelILi2ELi5ELi5EEvidPKdS1_S1_S1_S1_S1_S1_Pd_param_6,
	.param .u64 .ptr .align 1 _Z32massMatrixMultiplyConstantKernelILi2ELi5ELi5EEvidPKdS1_S1_S1_S1_S1_S1_Pd_param_7,
	.param .u64 .ptr .align 1 _Z32massMatrixMultiplyConstantKernelILi2ELi5ELi5EEvidPKdS1_S1_S1_S1_S1_S1_Pd_param_8,
	.param .u64 .ptr .align 1 _Z32massMatrixMultiplyConstantKernelILi2ELi5ELi5EEvidPKdS1_S1_S1_S1_S1_S1_Pd_param_9
)
{
	.reg .pred 	%p<15>;
	.reg .b16 	%rs<5>;
	.reg .b32 	%r<116>;
	.reg .b64 	%rd<35>;
	.reg .b64 	%fd<600>;
	// demoted variable
	.shared .align 8 .b8 _ZZ29stiffnessMatrixMultiplyDeviceILi2ELi5ELi5EEviidPKdS1_S1_S1_PAT0__AT0__AplT0_Li0E_dPdE5s_Gpr[1000];
	// demoted variable
	.shared .align 8 .b8 _ZZ29stiffnessMatrixMultiplyDeviceILi2ELi5ELi5EEviidPKdS1_S1_S1_PAT0__AT0__AplT0_Li0E_dPdE5s_Gps[1000];
	// demoted variable
	.shared .align 8 .b8 _ZZ32massMatrixMultiplyConstantKernelILi2ELi5ELi5EEvidPKdS1_S1_S1_S1_S1_S1_PdE6s_tmp1[5000];
	// demoted variable
	.shared .align 8 .b8 _ZZ32massMatrixMultiplyConstantKernelILi2ELi5ELi5EEvidPKdS1_S1_S1_S1_S1_S1_PdE13s_QuadToQuadD[200];
	ld.param.u32 	%r21, [_Z32massMatrixMultiplyConstantKernelILi2ELi5ELi5EEvidPKdS1_S1_S1_S1_S1_S1_Pd_param_0];
	ld.param.u64 	%rd5, [_Z32massMatrixMultiplyConstantKernelILi2ELi5ELi5EEvidPKdS1_S1_S1_S1_S1_S1_Pd_param_5];
	ld.param.u64 	%rd3, [_Z32massMatrixMultiplyConstantKernelILi2ELi5ELi5EEvidPKdS1_S1_S1_S1_S1_S1_Pd_param_8];
	cvta.to.global.u64 	%rd6, %rd5;
	mov.u32 	%r1, %tid.x;
	mov.u32 	%r2, %tid.y;
	mov.u32 	%r22, %ctaid.x;
	mad.lo.s32 	%r3, %r22, 5, %r2;
	and.b32  	%r4, %r1, 1;
	mul.wide.u32 	%rd7, %r1, 8;
	add.s64 	%rd8, %rd6, %rd7;
	ld.global.nc.f64 	%fd136, [%rd8];
	shl.b32 	%r23, %r1, 3;
	mov.u32 	%r24, _ZZ32massMatrixMultiplyConstantKernelILi2ELi5ELi5EEvidPKdS1_S1_S1_S1_S1_S1_PdE13s_QuadToQuadD;
	add.s32 	%r25, %r24, %r23;
	st.shared.f64 	[%r25], %fd136;
	setp.lt.s32 	%p2, %r3, %r21;
	setp.lt.u32 	%p3, %r1, 4;
	and.pred  	%p1, %p3, %p2;
	not.pred 	%p4, %p1;
	@%p4 bra 	$L__BB4_2;
	cvta.to.global.u64 	%rd9, %rd3;
	and.b32  	%r26, %r1, 2;
	or.b32  	%r27, %r4, %r26;
	shl.b32 	%r28, %r3, 3;
	or.b32  	%r29, %r27, %r28;
	mul.wide.s32 	%rd10, %r29, 8;
	add.s64 	%rd11, %rd9, %rd10;
	ld.global.nc.f64 	%fd564, [%rd11];
	ld.global.nc.f64 	%fd563, [%rd11+32];
$L__BB4_2:
	setp.gt.u32 	%p5, %r1, 3;
	bar.sync 	0;
	ld.const.f64 	%fd5, [const_oddDofToQuad];
	ld.const.f64 	%fd6, [const_evenDofToQuad];
	ld.const.f64 	%fd7, [const_oddDofToQuad+8];
	ld.const.f64 	%fd8, [const_evenDofToQuad+8];
	ld.const.f64 	%fd9, [const_oddDofToQuad+16];
	ld.const.f64 	%fd10, [const_evenDofToQuad+16];
	mov.u32 	%r30, _ZZ32massMatrixMultiplyConstantKernelILi2ELi5ELi5EEvidPKdS1_S1_S1_S1_S1_S1_PdE6s_tmp1;
	mad.lo.s32 	%r5, %r2, 1000, %r30;
	shr.u32 	%r6, %r1, 1;
	mad.lo.s32 	%r7, %r6, 40, %r5;
	shl.b32 	%r31, %r4, 3;
	add.s32 	%r8, %r7, %r31;
	@%p5 bra 	$L__BB4_4;
	add.f64 	%fd137, %fd564, %fd563;
	sub.f64 	%fd138, %fd564, %fd563;
	fma.rn.f64 	%fd139, %fd5, %fd137, 0d0000000000000000;
	fma.rn.f64 	%fd140, %fd6, %fd138, 0d0000000000000000;
	add.f64 	%fd141, %fd140, %fd139;
	st.shared.f64 	[%r8], %fd141;
	sub.f64 	%fd142, %fd139, %fd140;
	st.shared.f64 	[%r8+800], %fd142;
	fma.rn.f64 	%fd143, %fd7, %fd137, 0d0000000000000000;
	fma.rn.f64 	%fd144, %fd8, %fd138, 0d0000000000000000;
	add.f64 	%fd145, %fd144, %fd143;
	st.shared.f64 	[%r8+200], %fd145;
	sub.f64 	%fd146, %fd143, %fd144;
	st.shared.f64 	[%r8+600], %fd146;
	fma.rn.f64 	%fd147, %fd9, %fd137, 0d0000000000000000;
	fma.rn.f64 	%fd148, %fd10, %fd138, 0d0000000000000000;
	sub.f64 	%fd149, %fd147, %fd148;
	st.shared.f64 	[%r8+400], %fd149;
$L__BB4_4:
	bar.sync 	0;
	setp.gt.u32 	%p6, %r1, 9;
	@%p6 bra 	$L__BB4_6;
	mad.lo.s32 	%r32, %r6, 160, %r7;
	add.s32 	%r34, %r32, %r31;
	ld.shared.f64 	%fd150, [%r34];
	ld.shared.f64 	%fd151, [%r34+40];
	add.f64 	%fd152, %fd150, %fd151;
	sub.f64 	%fd153, %fd150, %fd151;
	fma.rn.f64 	%fd154, %fd6, %fd153, 0d0000000000000000;
	fma.rn.f64 	%fd155, %fd5, %fd152, 0d0000000000000000;
	add.f64 	%fd156, %fd155, %fd154;
	st.shared.f64 	[%r34], %fd156;
	sub.f64 	%fd157, %fd155, %fd154;
	st.shared.f64 	[%r34+160], %fd157;
	fma.rn.f64 	%fd158, %fd8, %fd153, 0d0000000000000000;
	fma.rn.f64 	%fd159, %fd7, %fd152, 0d0000000000000000;
	add.f64 	%fd160, %fd159, %fd158;
	st.shared.f64 	[%r34+40], %fd160;
	sub.f64 	%fd161, %fd159, %fd158;
	st.shared.f64 	[%r34+120], %fd161;
	fma.rn.f64 	%fd162, %fd10, %fd153, 0d0000000000000000;
	fma.rn.f64 	%fd163, %fd9, %fd152, 0d0000000000000000;
	sub.f64 	%fd164, %fd163, %fd162;
	st.shared.f64 	[%r34+80], %fd164;
$L__BB4_6:
	ld.param.u64 	%rd29, [_Z32massMatrixMultiplyConstantKernelILi2ELi5ELi5EEvidPKdS1_S1_S1_S1_S1_S1_Pd_param_2];
	ld.param.u32 	%r111, [_Z32massMatrixMultiplyConstantKernelILi2ELi5ELi5EEvidPKdS1_S1_S1_S1_S1_S1_Pd_param_0];
	setp.ge.s32 	%p7, %r3, %r111;
	bar.sync 	0;
	cvt.u16.u32 	%rs1, %r1;
	mul.hi.u16 	%rs2, %rs1, 13108;
	mul.lo.s16 	%rs3, %rs2, 5;
	sub.s16 	%rs4, %rs1, %rs3;
	cvt.u32.u16 	%r9, %rs4;
	cvt.u32.u16 	%r10, %rs2;
	mul.wide.u16 	%r35, %rs2, 200;
	add.s32 	%r36, %r5, %r35;
	mul.wide.u16 	%r37, %rs4, 40;
	add.s32 	%r11, %r36, %r37;
	ld.shared.f64 	%fd166, [%r11];
	ld.shared.f64 	%fd167, [%r11+8];
	add.f64 	%fd168, %fd166, %fd167;
	sub.f64 	%fd169, %fd166, %fd167;
	fma.rn.f64 	%fd170, %fd6, %fd169, 0d0000000000000000;
	fma.rn.f64 	%fd171, %fd5, %fd168, 0d0000000000000000;
	add.f64 	%fd172, %fd171, %fd170;
	st.shared.f64 	[%r11], %fd172;
	sub.f64 	%fd173, %fd171, %fd170;
	st.shared.f64 	[%r11+32], %fd173;
	fma.rn.f64 	%fd174, %fd8, %fd169, 0d0000000000000000;
	fma.rn.f64 	%fd175, %fd7, %fd168, 0d0000000000000000;
	add.f64 	%fd176, %fd175, %fd174;
	st.shared.f64 	[%r11+8], %fd176;
	sub.f64 	%fd177, %fd175, %fd174;
	st.shared.f64 	[%r11+24], %fd177;
	fma.rn.f64 	%fd178, %fd10, %fd169, 0d0000000000000000;
	fma.rn.f64 	%fd179, %fd9, %fd168, 0d0000000000000000;
	sub.f64 	%fd180, %fd179, %fd178;
	st.shared.f64 	[%r11+16], %fd180;
	bar.sync 	0;
	mad.lo.s32 	%r12, %r10, -160, %r36;
	mul.wide.u16 	%r38, %rs4, 8;
	add.s32 	%r13, %r12, %r38;
	ld.shared.f64 	%fd11, [%r13];
	ld.shared.f64 	%fd12, [%r13+200];
	ld.shared.f64 	%fd13, [%r13+400];
	ld.shared.f64 	%fd14, [%r13+600];
	ld.shared.f64 	%fd15, [%r13+800];
	mad.lo.s32 	%r39, %r3, 875, %r1;
	cvta.to.global.u64 	%rd12, %rd29;
	mul.wide.s32 	%rd13, %r39, 8;
	add.s64 	%rd1, %rd12, %rd13;
	mov.f64 	%fd565, 0d0000000000000000;
	mov.f64 	%fd566, %fd565;
	mov.f64 	%fd567, %fd565;
	mov.f64 	%fd568, %fd565;
	mov.f64 	%fd569, %fd565;
	mov.f64 	%fd570, %fd565;
	mov.f64 	%fd571, %fd565;
	@%p7 bra 	$L__BB4_8;
	ld.global.nc.f64 	%fd565, [%rd1];
	ld.global.nc.f64 	%fd566, [%rd1+1000];
	ld.global.nc.f64 	%fd567, [%rd1+2000];
	ld.global.nc.f64 	%fd568, [%rd1+3000];
	ld.global.nc.f64 	%fd569, [%rd1+4000];
	ld.global.nc.f64 	%fd570, [%rd1+5000];
	ld.global.nc.f64 	%fd571, [%rd1+6000];
$L__BB4_8:
	ld.param.f64 	%fd558, [_Z32massMatrixMultiplyConstantKernelILi2ELi5ELi5EEvidPKdS1_S1_S1_S1_S1_S1_Pd_param_1];
	ld.param.u32 	%r112, [_Z32massMatrixMultiplyConstantKernelILi2ELi5ELi5EEvidPKdS1_S1_S1_S1_S1_S1_Pd_param_0];
	mul.lo.s32 	%r41, %r2, 200;
	mov.u32 	%r42, _ZZ29stiffnessMatrixMultiplyDeviceILi2ELi5ELi5EEviidPKdS1_S1_S1_PAT0__AT0__AplT0_Li0E_dPdE5s_Gpr;
	add.s32 	%r43, %r42, %r41;
	mul.lo.s32 	%r44, %r10, 40;
	add.s32 	%r14, %r43, %r44;
	shl.b32 	%r45, %r9, 3;
	add.s32 	%r15, %r14, %r45;
	mov.u32 	%r46, _ZZ29stiffnessMatrixMultiplyDeviceILi2ELi5ELi5EEviidPKdS1_S1_S1_PAT0__AT0__AplT0_Li0E_dPdE5s_Gps;
	add.s32 	%r47, %r46, %r41;
	add.s32 	%r17, %r47, %r45;
	add.s32 	%r16, %r17, %r44;
	add.s32 	%r49, %r24, %r45;
	setp.ge.s32 	%p8, %r3, %r112;
	mov.u32 	%r52, _ZZ32massMatrixMultiplyConstantKernelILi2ELi5ELi5EEvidPKdS1_S1_S1_S1_S1_S1_PdE6s_tmp1;
	mad.lo.s32 	%r53, %r2, 1000, %r52;
	add.s32 	%r18, %r53, %r45;
	shl.b32 	%r54, %r9, 5;
	add.s32 	%r55, %r49, %r54;
	ld.shared.f64 	%fd30, [%r55];
	ld.shared.f64 	%fd182, [%r12];
	fma.rn.f64 	%fd183, %fd30, %fd182, 0d0000000000000000;
	add.s32 	%r56, %r24, %r44;
	ld.shared.f64 	%fd31, [%r56];
	ld.shared.f64 	%fd184, [%r18];
	fma.rn.f64 	%fd185, %fd31, %fd184, 0d0000000000000000;
	ld.shared.f64 	%fd186, [_ZZ32massMatrixMultiplyConstantKernelILi2ELi5ELi5EEvidPKdS1_S1_S1_S1_S1_S1_PdE13s_QuadToQuadD];
	fma.rn.f64 	%fd187, %fd186, %fd11, 0d0000000000000000;
	ld.shared.f64 	%fd32, [%r55+8];
	ld.shared.f64 	%fd188, [%r12+8];
	fma.rn.f64 	%fd189, %fd32, %fd188, %fd183;
	ld.shared.f64 	%fd33, [%r56+8];
	ld.shared.f64 	%fd190, [%r18+40];
	fma.rn.f64 	%fd191, %fd33, %fd190, %fd185;
	ld.shared.f64 	%fd192, [_ZZ32massMatrixMultiplyConstantKernelILi2ELi5ELi5EEvidPKdS1_S1_S1_S1_S1_S1_PdE13s_QuadToQuadD+8];
	fma.rn.f64 	%fd193, %fd192, %fd12, %fd187;
	ld.shared.f64 	%fd34, [%r55+16];
	ld.shared.f64 	%fd194, [%r12+16];
	fma.rn.f64 	%fd195, %fd34, %fd194, %fd189;
	ld.shared.f64 	%fd35, [%r56+16];
	ld.shared.f64 	%fd196, [%r18+80];
	fma.rn.f64 	%fd197, %fd35, %fd196, %fd191;
	ld.shared.f64 	%fd198, [_ZZ32massMatrixMultiplyConstantKernelILi2ELi5ELi5EEvidPKdS1_S1_S1_S1_S1_S1_PdE13s_QuadToQuadD+16];
	fma.rn.f64 	%fd199, %fd198, %fd13, %fd193;
	ld.shared.f64 	%fd36, [%r55+24];
	ld.shared.f64 	%fd200, [%r12+24];
	fma.rn.f64 	%fd201, %fd36, %fd200, %fd195;
	ld.shared.f64 	%fd37, [%r56+24];
	ld.shared.f64 	%fd202, [%r18+120];
	fma.rn.f64 	%fd203, %fd37, %fd202, %fd197;
	ld.shared.f64 	%fd204, [_ZZ32massMatrixMultiplyConstantKernelILi2ELi5ELi5EEvidPKdS1_S1_S1_S1_S1_S1_PdE13s_QuadToQuadD+24];
	fma.rn.f64 	%fd205, %fd204, %fd14, %fd199;
	ld.shared.f64 	%fd38, [%r55+32];
	ld.shared.f64 	%fd206, [%r12+32];
	fma.rn.f64 	%fd207, %fd38, %fd206, %fd201;
	ld.shared.f64 	%fd39, [%r56+32];
	ld.shared.f64 	%fd208, [%r18+160];
	fma.rn.f64 	%fd209, %fd39, %fd208, %fd203;
	ld.shared.f64 	%fd210, [_ZZ32massMatrixMultiplyConstantKernelILi2ELi5ELi5EEvidPKdS1_S1_S1_S1_S1_S1_PdE13s_QuadToQuadD+32];
	fma.rn.f64 	%fd211, %fd210, %fd15, %fd205;
	bar.sync 	0;
	mul.f64 	%fd212, %fd566, %fd209;
	fma.rn.f64 	%fd213, %fd565, %fd207, %fd212;
	fma.rn.f64 	%fd214, %fd567, %fd211, %fd213;
	st.shared.f64 	[%r15], %fd214;
	mul.f64 	%fd215, %fd568, %fd209;
	fma.rn.f64 	%fd216, %fd566, %fd207, %fd215;
	fma.rn.f64 	%fd217, %fd569, %fd211, %fd216;
	st.shared.f64 	[%r16], %fd217;
	mul.f64 	%fd218, %fd569, %fd209;
	fma.rn.f64 	%fd219, %fd567, %fd207, %fd218;
	fma.rn.f64 	%fd220, %fd570, %fd211, %fd219;
	mul.f64 	%fd221, %fd558, %fd571;
	bar.sync 	0;
	ld.shared.f64 	%fd40, [%r49];
	ld.shared.f64 	%fd222, [%r14];
	mul.f64 	%fd223, %fd40, %fd222;
	fma.rn.f64 	%fd224, %fd221, %fd11, %fd223;
	shl.b32 	%r57, %r10, 5;
	sub.s32 	%r58, %r56, %r57;
	ld.shared.f64 	%fd41, [%r58];
	ld.shared.f64 	%fd225, [%r17];
	fma.rn.f64 	%fd226, %fd41, %fd225, %fd224;
	fma.rn.f64 	%fd227, %fd220, %fd186, 0d0000000000000000;
	ld.shared.f64 	%fd42, [%r49+40];
	ld.shared.f64 	%fd228, [%r14+8];
	fma.rn.f64 	%fd229, %fd42, %fd228, %fd226;
	ld.shared.f64 	%fd43, [%r58+40];
	ld.shared.f64 	%fd230, [%r17+40];
	fma.rn.f64 	%fd231, %fd43, %fd230, %fd229;
	fma.rn.f64 	%fd44, %fd220, %fd192, 0d0000000000000000;
	ld.shared.f64 	%fd45, [%r49+80];
	ld.shared.f64 	%fd232, [%r14+16];
	fma.rn.f64 	%fd233, %fd45, %fd232, %fd231;
	ld.shared.f64 	%fd46, [%r58+80];
	ld.shared.f64 	%fd234, [%r17+80];
	fma.rn.f64 	%fd235, %fd46, %fd234, %fd233;
	fma.rn.f64 	%fd47, %fd220, %fd198, 0d0000000000000000;
	ld.shared.f64 	%fd48, [%r49+120];
	ld.shared.f64 	%fd236, [%r14+24];
	fma.rn.f64 	%fd237, %fd48, %fd236, %fd235;
	ld.shared.f64 	%fd49, [%r58+120];
	ld.shared.f64 	%fd238, [%r17+120];
	fma.rn.f64 	%fd239, %fd49, %fd238, %fd237;
	fma.rn.f64 	%fd50, %fd220, %fd204, 0d0000000000000000;
	ld.shared.f64 	%fd51, [%r49+160];
	ld.shared.f64 	%fd240, [%r14+32];
	fma.rn.f64 	%fd241, %fd51, %fd240, %fd239;
	ld.shared.f64 	%fd52, [%r58+160];
	ld.shared.f64 	%fd242, [%r17+160];
	fma.rn.f64 	%fd243, %fd52, %fd242, %fd241;
	fma.rn.f64 	%fd53, %fd220, %fd210, 0d0000000000000000;
	add.f64 	%fd54, %fd243, %fd227;
	mov.f64 	%fd572, 0d0000000000000000;
	mov.f64 	%fd573, %fd572;
	mov.f64 	%fd574, %fd572;
	mov.f64 	%fd575, %fd572;
	mov.f64 	%fd576, %fd572;
	mov.f64 	%fd577, %fd572;
	mov.f64 	%fd578, %fd572;
	@%p8 bra 	$L__BB4_10;
	ld.param.u64 	%rd30, [_Z32massMatrixMultiplyConstantKernelILi2ELi5ELi5EEvidPKdS1_S1_S1_S1_S1_S1_Pd_param_2];
	cvta.to.global.u64 	%rd14, %rd30;
	mov.u32 	%r59, %ctaid.x;
	mov.u32 	%r60, %tid.y;
	mad.lo.s32 	%r61, %r59, 5, %r60;
	mov.u32 	%r62, %tid.x;
	mad.lo.s32 	%r63, %r61, 875, %r62;
	mul.wide.s32 	%rd15, %r63, 8;
	add.s64 	%rd16, %rd14, %rd15;
	ld.global.nc.f64 	%fd572, [%rd16+200];
	ld.global.nc.f64 	%fd573, [%rd16+1200];
	ld.global.nc.f64 	%fd574, [%rd16+2200];
	ld.global.nc.f64 	%fd575, [%rd16+3200];
	ld.global.nc.f64 	%fd576, [%rd16+4200];
	ld.global.nc.f64 	%fd577, [%rd16+5200];
	ld.global.nc.f64 	%fd578, [%rd16+6200];
$L__BB4_10:
	ld.param.f64 	%fd559, [_Z32massMatrixMultiplyConstantKernelILi2ELi5ELi5EEvidPKdS1_S1_S1_S1_S1_S1_Pd_param_1];
	ld.param.u32 	%r113, [_Z32massMatrixMultiplyConstantKernelILi2ELi5ELi5EEvidPKdS1_S1_S1_S1_S1_S1_Pd_param_0];
	mov.u32 	%r64, %ctaid.x;
	mov.u32 	%r65, %tid.y;
	mad.lo.s32 	%r66, %r64, 5, %r65;
	setp.ge.s32 	%p9, %r66, %r113;
	ld.shared.f64 	%fd245, [%r12+200];
	fma.rn.f64 	%fd246, %fd30, %fd245, 0d0000000000000000;
	ld.shared.f64 	%fd247, [%r18+200];
	fma.rn.f64 	%fd248, %fd31, %fd247, 0d0000000000000000;
	ld.shared.f64 	%fd249, [_ZZ32massMatrixMultiplyConstantKernelILi2ELi5ELi5EEvidPKdS1_S1_S1_S1_S1_S1_PdE13s_QuadToQuadD+40];
	fma.rn.f64 	%fd250, %fd249, %fd11, 0d0000000000000000;
	ld.shared.f64 	%fd251, [%r12+208];
	fma.rn.f64 	%fd252, %fd32, %fd251, %fd246;
	ld.shared.f64 	%fd253, [%r18+240];
	fma.rn.f64 	%fd254, %fd33, %fd253, %fd248;
	ld.shared.f64 	%fd255, [_ZZ32massMatrixMultiplyConstantKernelILi2ELi5ELi5EEvidPKdS1_S1_S1_S1_S1_S1_PdE13s_QuadToQuadD+48];
	fma.rn.f64 	%fd256, %fd255, %fd12, %fd250;
	ld.shared.f64 	%fd257, [%r12+216];
	fma.rn.f64 	%fd258, %fd34, %fd257, %fd252;
	ld.shared.f64 	%fd259, [%r18+280];
	fma.rn.f64 	%fd260, %fd35, %fd259, %fd254;
	ld.shared.f64 	%fd261, [_ZZ32massMatrixMultiplyConstantKernelILi2ELi5ELi5EEvidPKdS1_S1_S1_S1_S1_S1_PdE13s_QuadToQuadD+56];
	fma.rn.f64 	%fd262, %fd261, %fd13, %fd256;
	ld.shared.f64 	%fd263, [%r12+224];
	fma.rn.f64 	%fd264, %fd36, %fd263, %fd258;
	ld.shared.f64 	%fd265, [%r18+320];
	fma.rn.f64 	%fd266, %fd37, %fd265, %fd260;
	ld.shared.f64 	%fd267, [_ZZ32massMatrixMultiplyConstantKernelILi2ELi5ELi5EEvidPKdS1_S1_S1_S1_S1_S1_PdE13s_QuadToQuadD+64];
	fma.rn.f64 	%fd268, %fd267, %fd14, %fd262;
	ld.shared.f64 	%fd269, [%r12+232];
	fma.rn.f64 	%fd270, %fd38, %fd269, %fd264;
	ld.shared.f64 	%fd271, [%r18+360];
	fma.rn.f64 	%fd272, %fd39, %fd271, %fd266;
	ld.shared.f64 	%fd273, [_ZZ32massMatrixMultiplyConstantKernelILi2ELi5ELi5EEvidPKdS1_S1_S1_S1_S1_S1_PdE13s_QuadToQuadD+72];
	fma.rn.f64 	%fd274, %fd273, %fd15, %fd268;
	bar.sync 	0;
	mul.f64 	%fd275, %fd573, %fd272;
	fma.rn.f64 	%fd276, %fd572, %fd270, %fd275;
	fma.rn.f64 	%fd277, %fd574, %fd274, %fd276;
	st.shared.f64 	[%r15], %fd277;
	mul.f64 	%fd278, %fd575, %fd272;
	fma.rn.f64 	%fd279, %fd573, %fd270, %fd278;
	fma.rn.f64 	%fd280, %fd576, %fd274, %fd279;
	st.shared.f64 	[%r16], %fd280;
	mul.f64 	%fd281, %fd576, %fd272;
	fma.rn.f64 	%fd282, %fd574, %fd270, %fd281;
	fma.rn.f64 	%fd283, %fd577, %fd274, %fd282;
	mul.f64 	%fd284, %fd559, %fd578;
	bar.sync 	0;
	ld.shared.f64 	%fd285, [%r14];
	mul.f64 	%fd286, %fd40, %fd285;
	fma.rn.f64 	%fd287, %fd284, %fd12, %fd286;
	ld.shared.f64 	%fd288, [%r17];
	fma.rn.f64 	%fd289, %fd41, %fd288, %fd287;
	fma.rn.f64 	%fd69, %fd283, %fd249, %fd54;
	ld.shared.f64 	%fd290, [%r14+8];
	fma.rn.f64 	%fd291, %fd42, %fd290, %fd289;
	ld.shared.f64 	%fd292, [%r17+40];
	fma.rn.f64 	%fd293, %fd43, %fd292, %fd291;
	fma.rn.f64 	%fd294, %fd283, %fd255, %fd44;
	ld.shared.f64 	%fd295, [%r14+16];
	fma.rn.f64 	%fd296, %fd45, %fd295, %fd293;
	ld.shared.f64 	%fd297, [%r17+80];
	fma.rn.f64 	%fd298, %fd46, %fd297, %fd296;
	fma.rn.f64 	%fd70, %fd283, %fd261, %fd47;
	ld.shared.f64 	%fd299, [%r14+24];
	fma.rn.f64 	%fd300, %fd48, %fd299, %fd298;
	ld.shared.f64 	%fd301, [%r17+120];
	fma.rn.f64 	%fd302, %fd49, %fd301, %fd300;
	fma.rn.f64 	%fd71, %fd283, %fd267, %fd50;
	ld.shared.f64 	%fd303, [%r14+32];
	fma.rn.f64 	%fd304, %fd51, %fd303, %fd302;
	ld.shared.f64 	%fd305, [%r17+160];
	fma.rn.f64 	%fd306, %fd52, %fd305, %fd304;
	fma.rn.f64 	%fd72, %fd283, %fd273, %fd53;
	add.f64 	%fd73, %fd306, %fd294;
	mov.f64 	%fd579, 0d0000000000000000;
	mov.f64 	%fd580, %fd579;
	mov.f64 	%fd581, %fd579;
	mov.f64 	%fd582, %fd579;
	mov.f64 	%fd583, %fd579;
	mov.f64 	%fd584, %fd579;
	mov.f64 	%fd585, %fd579;
	@%p9 bra 	$L__BB4_12;
	ld.param.u64 	%rd31, [_Z32massMatrixMultiplyConstantKernelILi2ELi5ELi5EEvidPKdS1_S1_S1_S1_S1_S1_Pd_param_2];
	cvta.to.global.u64 	%rd17, %rd31;
	mov.u32 	%r67, %ctaid.x;
	mov.u32 	%r68, %tid.y;
	mad.lo.s32 	%r69, %r67, 5, %r68;
	mov.u32 	%r70, %tid.x;
	mad.lo.s32 	%r71, %r69, 875, %r70;
	mul.wide.s32 	%rd18, %r71, 8;
	add.s64 	%rd19, %rd17, %rd18;
	ld.global.nc.f64 	%fd579, [%rd19+400];
	ld.global.nc.f64 	%fd580, [%rd19+1400];
	ld.global.nc.f64 	%fd581, [%rd19+2400];
	ld.global.nc.f64 	%fd582, [%rd19+3400];
	ld.global.nc.f64 	%fd583, [%rd19+4400];
	ld.global.nc.f64 	%fd584, [%rd19+5400];
	ld.global.nc.f64 	%fd585, [%rd19+6400];
$L__BB4_12:
	ld.param.f64 	%fd560, [_Z32massMatrixMultiplyConstantKernelILi2ELi5ELi5EEvidPKdS1_S1_S1_S1_S1_S1_Pd_param_1];
	ld.param.u32 	%r114, [_Z32massMatrixMultiplyConstantKernelILi2ELi5ELi5EEvidPKdS1_S1_S1_S1_S1_S1_Pd_param_0];
	mov.u32 	%r72, %ctaid.x;
	mov.u32 	%r73, %tid.y;
	mad.lo.s32 	%r74, %r72, 5, %r73;
	setp.ge.s32 	%p10, %r74, %r114;
	ld.shared.f64 	%fd308, [%r12+400];
	fma.rn.f64 	%fd309, %fd30, %fd308, 0d0000000000000000;
	ld.shared.f64 	%fd310, [%r18+400];
	fma.rn.f64 	%fd311, %fd31, %fd310, 0d0000000000000000;
	ld.shared.f64 	%fd312, [_ZZ32massMatrixMultiplyConstantKernelILi2ELi5ELi5EEvidPKdS1_S1_S1_S1_S1_S1_PdE13s_QuadToQuadD+80];
	fma.rn.f64 	%fd313, %fd312, %fd11, 0d0000000000000000;
	ld.shared.f64 	%fd314, [%r12+408];
	fma.rn.f64 	%fd315, %fd32, %fd314, %fd309;
	ld.shared.f64 	%fd316, [%r18+440];
	fma.rn.f64 	%fd317, %fd33, %fd316, %fd311;
	ld.shared.f64 	%fd318, [_ZZ32massMatrixMultiplyConstantKernelILi2ELi5ELi5EEvidPKdS1_S1_S1_S1_S1_S1_PdE13s_QuadToQuadD+88];
	fma.rn.f64 	%fd319, %fd318, %fd12, %fd313;
	ld.shared.f64 	%fd320, [%r12+416];
	fma.rn.f64 	%fd321, %fd34, %fd320, %fd315;
	ld.shared.f64 	%fd322, [%r18+480];
	fma.rn.f64 	%fd323, %fd35, %fd322, %fd317;
	ld.shared.f64 	%fd324, [_ZZ32massMatrixMultiplyConstantKernelILi2ELi5ELi5EEvidPKdS1_S1_S1_S1_S1_S1_PdE13s_QuadToQuadD+96];
	fma.rn.f64 	%fd325, %fd324, %fd13, %fd319;
	ld.shared.f64 	%fd326, [%r12+424];
	fma.rn.f64 	%fd327, %fd36, %fd326, %fd321;
	ld.shared.f64 	%fd328, [%r18+520];
	fma.rn.f64 	%fd329, %fd37, %fd328, %fd323;
	ld.shared.f64 	%fd330, [_ZZ32massMatrixMultiplyConstantKernelILi2ELi5ELi5EEvidPKdS1_S1_S1_S1_S1_S1_PdE13s_QuadToQuadD+104];
	fma.rn.f64 	%fd331, %fd330, %fd14, %fd325;
	ld.shared.f64 	%fd332, [%r12+432];
	fma.rn.f64 	%fd333, %fd38, %fd332, %fd327;
	ld.shared.f64 	%fd334, [%r18+560];
	fma.rn.f64 	%fd335, %fd39, %fd334, %fd329;
	ld.shared.f64 	%fd336, [_ZZ32massMatrixMultiplyConstantKernelILi2ELi5ELi5EEvidPKdS1_S1_S1_S1_S1_S1_PdE13s_QuadToQuadD+112];
	fma.rn.f64 	%fd337, %fd336, %fd15, %fd331;
	bar.sync 	0;
	mul.f64 	%fd338, %fd580, %fd335;
	fma.rn.f64 	%fd339, %fd579, %fd333, %fd338;
	fma.rn.f64 	%fd340, %fd581, %fd337, %fd339;
	st.shared.f64 	[%r15], %fd340;
	mul.f64 	%fd341, %fd582, %fd335;
	fma.rn.f64 	%fd342, %fd580, %fd333, %fd341;
	fma.rn.f64 	%fd343, %fd583, %fd337, %fd342;
	st.shared.f64 	[%r16], %fd343;
	mul.f64 	%fd344, %fd583, %fd335;
	fma.rn.f64 	%fd345, %fd581, %fd333, %fd344;
	fma.rn.f64 	%fd346, %fd584, %fd337, %fd345;
	mul.f64 	%fd347, %fd560, %fd585;
	bar.sync 	0;
	ld.shared.f64 	%fd348, [%r14];
	mul.f64 	%fd349, %fd40, %fd348;
	fma.rn.f64 	%fd350, %fd347, %fd13, %fd349;
	ld.shared.f64 	%fd351, [%r17];
	fma.rn.f64 	%fd352, %fd41, %fd351, %fd350;
	fma.rn.f64 	%fd88, %fd346, %fd312, %fd69;
	ld.shared.f64 	%fd353, [%r14+8];
	fma.rn.f64 	%fd354, %fd42, %fd353, %fd352;
	ld.shared.f64 	%fd355, [%r17+40];
	fma.rn.f64 	%fd356, %fd43, %fd355, %fd354;
	fma.rn.f64 	%fd89, %fd346, %fd318, %fd73;
	ld.shared.f64 	%fd357, [%r14+16];
	fma.rn.f64 	%fd358, %fd45, %fd357, %fd356;
	ld.shared.f64 	%fd359, [%r17+80];
	fma.rn.f64 	%fd360, %fd46, %fd359, %fd358;
	fma.rn.f64 	%fd361, %fd346, %fd324, %fd70;
	ld.shared.f64 	%fd362, [%r14+24];
	fma.rn.f64 	%fd363, %fd48, %fd362, %fd360;
	ld.shared.f64 	%fd364, [%r17+120];
	fma.rn.f64 	%fd365, %fd49, %fd364, %fd363;
	fma.rn.f64 	%fd90, %fd346, %fd330, %fd71;
	ld.shared.f64 	%fd366, [%r14+32];
	fma.rn.f64 	%fd367, %fd51, %fd366, %fd365;
	ld.shared.f64 	%fd368, [%r17+160];
	fma.rn.f64 	%fd369, %fd52, %fd368, %fd367;
	fma.rn.f64 	%fd91, %fd346, %fd336, %fd72;
	add.f64 	%fd92, %fd369, %fd361;
	mov.f64 	%fd586, 0d0000000000000000;
	mov.f64 	%fd587, %fd586;
	mov.f64 	%fd588, %fd586;
	mov.f64 	%fd589, %fd586;
	mov.f64 	%fd590, %fd586;
	mov.f64 	%fd591, %fd586;
	mov.f64 	%fd592, %fd586;
	@%p10 bra 	$L__BB4_14;
	ld.param.u64 	%rd32, [_Z32massMatrixMultiplyConstantKernelILi2ELi5ELi5EEvidPKdS1_S1_S1_S1_S1_S1_Pd_param_2];
	cvta.to.global.u64 	%rd20, %rd32;
	mov.u32 	%r75, %ctaid.x;
	mov.u32 	%r76, %tid.y;
	mad.lo.s32 	%r77, %r75, 5, %r76;
	mov.u32 	%r78, %tid.x;
	mad.lo.s32 	%r79, %r77, 875, %r78;
	mul.wide.s32 	%rd21, %r79, 8;
	add.s64 	%rd22, %rd20, %rd21;
	ld.global.nc.f64 	%fd586, [%rd22+600];
	ld.global.nc.f64 	%fd587, [%rd22+1600];
	ld.global.nc.f64 	%fd588, [%rd22+2600];
	ld.global.nc.f64 	%fd589, [%rd22+3600];
	ld.global.nc.f64 	%fd590, [%rd22+4600];
	ld.global.nc.f64 	%fd591, [%rd22+5600];
	ld.global.nc.f64 	%fd592, [%rd22+6600];
$L__BB4_14:
	ld.param.f64 	%fd561, [_Z32massMatrixMultiplyConstantKernelILi2ELi5ELi5EEvidPKdS1_S1_S1_S1_S1_S1_Pd_param_1];
	ld.param.u32 	%r115, [_Z32massMatrixMultiplyConstantKernelILi2ELi5ELi5EEvidPKdS1_S1_S1_S1_S1_S1_Pd_param_0];
	mov.u32 	%r80, %ctaid.x;
	mov.u32 	%r81, %tid.y;
	mad.lo.s32 	%r82, %r80, 5, %r81;
	setp.ge.s32 	%p11, %r82, %r115;
	ld.shared.f64 	%fd371, [%r12+600];
	fma.rn.f64 	%fd372, %fd30, %fd371, 0d0000000000000000;
	ld.shared.f64 	%fd373, [%r18+600];
	fma.rn.f64 	%fd374, %fd31, %fd373, 0d0000000000000000;
	ld.shared.f64 	%fd375, [_ZZ32massMatrixMultiplyConstantKernelILi2ELi5ELi5EEvidPKdS1_S1_S1_S1_S1_S1_PdE13s_QuadToQuadD+120];
	fma.rn.f64 	%fd376, %fd375, %fd11, 0d0000000000000000;
	ld.shared.f64 	%fd377, [%r12+608];
	fma.rn.f64 	%fd378, %fd32, %fd377, %fd372;
	ld.shared.f64 	%fd379, [%r18+640];
	fma.rn.f64 	%fd380, %fd33, %fd379, %fd374;
	ld.shared.f64 	%fd381, [_ZZ32massMatrixMultiplyConstantKernelILi2ELi5ELi5EEvidPKdS1_S1_S1_S1_S1_S1_PdE13s_QuadToQuadD+128];
	fma.rn.f64 	%fd382, %fd381, %fd12, %fd376;
	ld.shared.f64 	%fd383, [%r12+616];
	fma.rn.f64 	%fd384, %fd34, %fd383, %fd378;
	ld.shared.f64 	%fd385, [%r18+680];
	fma.rn.f64 	%fd386, %fd35, %fd385, %fd380;
	ld.shared.f64 	%fd387, [_ZZ32massMatrixMultiplyConstantKernelILi2ELi5ELi5EEvidPKdS1_S1_S1_S1_S1_S1_PdE13s_QuadToQuadD+136];
	fma.rn.f64 	%fd388, %fd387, %fd13, %fd382;
	ld.shared.f64 	%fd389, [%r12+624];
	fma.rn.f64 	%fd390, %fd36, %fd389, %fd384;
	ld.shared.f64 	%fd391, [%r18+720];
	fma.rn.f64 	%fd392, %fd37, %fd391, %fd386;
	ld.shared.f64 	%fd393, [_ZZ32massMatrixMultiplyConstantKernelILi2ELi5ELi5EEvidPKdS1_S1_S1_S1_S1_S1_PdE13s_QuadToQuadD+144];
	fma.rn.f64 	%fd394, %fd393, %fd14, %fd388;
	ld.shared.f64 	%fd395, [%r12+632];
	fma.rn.f64 	%fd396, %fd38, %fd395, %fd390;
	ld.shared.f64 	%fd397, [%r18+760];
	fma.rn.f64 	%fd398, %fd39, %fd397, %fd392;
	ld.shared.f64 	%fd399, [_ZZ32massMatrixMultiplyConstantKernelILi2ELi5ELi5EEvidPKdS1_S1_S1_S1_S1_S1_PdE13s_QuadToQuadD+152];
	fma.rn.f64 	%fd400, %fd399, %fd15, %fd394;
	bar.sync 	0;
	mul.f64 	%fd401, %fd587, %fd398;
	fma.rn.f64 	%fd402, %fd586, %fd396, %fd401;
	fma.rn.f64 	%fd403, %fd588, %fd400, %fd402;
	st.shared.f64 	[%r15], %fd403;
	mul.f64 	%fd404, %fd589, %fd398;
	fma.rn.f64 	%fd405, %fd587, %fd396, %fd404;
	fma.rn.f64 	%fd406, %fd590, %fd400, %fd405;
	st.shared.f64 	[%r16], %fd406;
	mul.f64 	%fd407, %fd590, %fd398;
	fma.rn.f64 	%fd408, %fd588, %fd396, %fd407;
	fma.rn.f64 	%fd409, %fd591, %fd400, %fd408;
	mul.f64 	%fd410, %fd561, %fd592;
	bar.sync 	0;
	ld.shared.f64 	%fd411, [%r14];
	mul.f64 	%fd412, %fd40, %fd411;
	fma.rn.f64 	%fd413, %fd410, %fd14, %fd412;
	ld.shared.f64 	%fd414, [%r17];
	fma.rn.f64 	%fd415, %fd41, %fd414, %fd413;
	fma.rn.f64 	%fd107, %fd409, %fd375, %fd88;
	ld.shared.f64 	%fd416, [%r14+8];
	fma.rn.f64 	%fd417, %fd42, %fd416, %fd415;
	ld.shared.f64 	%fd418, [%r17+40];
	fma.rn.f64 	%fd419, %fd43, %fd418, %fd417;
	fma.rn.f64 	%fd108, %fd409, %fd381, %fd89;
	ld.shared.f64 	%fd420, [%r14+16];
	fma.rn.f64 	%fd421, %fd45, %fd420, %fd419;
	ld.shared.f64 	%fd422, [%r17+80];
	fma.rn.f64 	%fd423, %fd46, %fd422, %fd421;
	fma.rn.f64 	%fd109, %fd409, %fd387, %fd92;
	ld.shared.f64 	%fd424, [%r14+24];
	fma.rn.f64 	%fd425, %fd48, %fd424, %fd423;
	ld.shared.f64 	%fd426, [%r17+120];
	fma.rn.f64 	%fd427, %fd49, %fd426, %fd425;
	fma.rn.f64 	%fd428, %fd409, %fd393, %fd90;
	ld.shared.f64 	%fd429, [%r14+32];
	fma.rn.f64 	%fd430, %fd51, %fd429, %fd427;
	ld.shared.f64 	%fd431, [%r17+160];
	fma.rn.f64 	%fd432, %fd52, %fd431, %fd430;
	fma.rn.f64 	%fd110, %fd409, %fd399, %fd91;
	add.f64 	%fd111, %fd432, %fd428;
	mov.f64 	%fd593, 0d0000000000000000;
	mov.f64 	%fd594, %fd593;
	mov.f64 	%fd595, %fd593;
	mov.f64 	%fd596, %fd593;
	mov.f64 	%fd597, %fd593;
	mov.f64 	%fd598, %fd593;
	mov.f64 	%fd599, %fd593;
	@%p11 bra 	$L__BB4_16;
	ld.param.u64 	%rd33, [_Z32massMatrixMultiplyConstantKernelILi2ELi5ELi5EEvidPKdS1_S1_S1_S1_S1_S1_Pd_param_2];
	cvta.to.global.u64 	%rd23, %rd33;
	mov.u32 	%r83, %ctaid.x;
	mov.u32 	%r84, %tid.y;
	mad.lo.s32 	%r85, %r83, 5, %r84;
	mov.u32 	%r86, %tid.x;
	mad.lo.s32 	%r87, %r85, 875, %r86;
	mul.wide.s32 	%rd24, %r87, 8;
	add.s64 	%rd25, %rd23, %rd24;
	ld.global.nc.f64 	%fd593, [%rd25+800];
	ld.global.nc.f64 	%fd594, [%rd25+1800];
	ld.global.nc.f64 	%fd595, [%rd25+2800];
	ld.global.nc.f64 	%fd596, [%rd25+3800];
	ld.global.nc.f64 	%fd597, [%rd25+4800];
	ld.global.nc.f64 	%fd598, [%rd25+5800];
	ld.global.nc.f64 	%fd599, [%rd25+6800];
$L__BB4_16:
	ld.param.f64 	%fd562, [_Z32massMatrixMultiplyConstantKernelILi2ELi5ELi5EEvidPKdS1_S1_S1_S1_S1_S1_Pd_param_1];
	mov.u32 	%r19, %tid.x;
	and.b32  	%r20, %r19, 1;
	setp.gt.u32 	%p12, %r19, 9;
	ld.shared.f64 	%fd433, [%r12+800];
	fma.rn.f64 	%fd434, %fd30, %fd433, 0d0000000000000000;
	ld.shared.f64 	%fd435, [%r18+800];
	fma.rn.f64 	%fd436, %fd31, %fd435, 0d0000000000000000;
	ld.shared.f64 	%fd437, [_ZZ32massMatrixMultiplyConstantKernelILi2ELi5ELi5EEvidPKdS1_S1_S1_S1_S1_S1_PdE13s_QuadToQuadD+160];
	fma.rn.f64 	%fd438, %fd437, %fd11, 0d0000000000000000;
	ld.shared.f64 	%fd439, [%r12+808];
	fma.rn.f64 	%fd440, %fd32, %fd439, %fd434;
	ld.shared.f64 	%fd441, [%r18+840];
	fma.rn.f64 	%fd442, %fd33, %fd441, %fd436;
	ld.shared.f64 	%fd443, [_ZZ32massMatrixMultiplyConstantKernelILi2ELi5ELi5EEvidPKdS1_S1_S1_S1_S1_S1_PdE13s_QuadToQuadD+168];
	fma.rn.f64 	%fd444, %fd443, %fd12, %fd438;
	ld.shared.f64 	%fd445, [%r12+816];
	fma.rn.f64 	%fd446, %fd34, %fd445, %fd440;
	ld.shared.f64 	%fd447, [%r18+880];
	fma.rn.f64 	%fd448, %fd35, %fd447, %fd442;
	ld.shared.f64 	%fd449, [_ZZ32massMatrixMultiplyConstantKernelILi2ELi5ELi5EEvidPKdS1_S1_S1_S1_S1_S1_PdE13s_QuadToQuadD+176];
	fma.rn.f64 	%fd450, %fd449, %fd13, %fd444;
	ld.shared.f64 	%fd451, [%r12+824];
	fma.rn.f64 	%fd452, %fd36, %fd451, %fd446;
	ld.shared.f64 	%fd453, [%r18+920];
	fma.rn.f64 	%fd454, %fd37, %fd453, %fd448;
	ld.shared.f64 	%fd455, [_ZZ32massMatrixMultiplyConstantKernelILi2ELi5ELi5EEvidPKdS1_S1_S1_S1_S1_S1_PdE13s_QuadToQuadD+184];
	fma.rn.f64 	%fd456, %fd455, %fd14, %fd450;
	ld.shared.f64 	%fd457, [%r12+832];
	fma.rn.f64 	%fd458, %fd38, %fd457, %fd452;
	ld.shared.f64 	%fd459, [%r18+960];
	fma.rn.f64 	%fd460, %fd39, %fd459, %fd454;
	ld.shared.f64 	%fd461, [_ZZ32massMatrixMultiplyConstantKernelILi2ELi5ELi5EEvidPKdS1_S1_S1_S1_S1_S1_PdE13s_QuadToQuadD+192];
	fma.rn.f64 	%fd462, %fd461, %fd15, %fd456;
	bar.sync 	0;
	mul.f64 	%fd463, %fd594, %fd460;
	fma.rn.f64 	%fd464, %fd593, %fd458, %fd463;
	fma.rn.f64 	%fd465, %fd595, %fd462, %fd464;
	st.shared.f64 	[%r15], %fd465;
	mul.f64 	%fd466, %fd596, %fd460;
	fma.rn.f64 	%fd467, %fd594, %fd458, %fd466;
	fma.rn.f64 	%fd468, %fd597, %fd462, %fd467;
	st.shared.f64 	[%r16], %fd468;
	mul.f64 	%fd469, %fd597, %fd460;
	fma.rn.f64 	%fd470, %fd595, %fd458, %fd469;
	fma.rn.f64 	%fd471, %fd598, %fd462, %fd470;
	mul.f64 	%fd472, %fd562, %fd599;
	bar.sync 	0;
	ld.shared.f64 	%fd473, [%r14];
	mul.f64 	%fd474, %fd40, %fd473;
	fma.rn.f64 	%fd475, %fd472, %fd15, %fd474;
	ld.shared.f64 	%fd476, [%r17];
	fma.rn.f64 	%fd477, %fd41, %fd476, %fd475;
	fma.rn.f64 	%fd478, %fd471, %fd437, %fd107;
	ld.shared.f64 	%fd479, [%r14+8];
	fma.rn.f64 	%fd480, %fd42, %fd479, %fd477;
	ld.shared.f64 	%fd481, [%r17+40];
	fma.rn.f64 	%fd482, %fd43, %fd481, %fd480;
	fma.rn.f64 	%fd483, %fd471, %fd443, %fd108;
	ld.shared.f64 	%fd484, [%r14+16];
	fma.rn.f64 	%fd485, %fd45, %fd484, %fd482;
	ld.shared.f64 	%fd486, [%r17+80];
	fma.rn.f64 	%fd487, %fd46, %fd486, %fd485;
	fma.rn.f64 	%fd488, %fd471, %fd449, %fd109;
	ld.shared.f64 	%fd489, [%r14+24];
	fma.rn.f64 	%fd490, %fd48, %fd489, %fd487;
	ld.shared.f64 	%fd491, [%r17+120];
	fma.rn.f64 	%fd492, %fd49, %fd491, %fd490;
	fma.rn.f64 	%fd493, %fd471, %fd455, %fd111;
	ld.shared.f64 	%fd494, [%r14+32];
	fma.rn.f64 	%fd495, %fd51, %fd494, %fd492;
	ld.shared.f64 	%fd496, [%r17+160];
	fma.rn.f64 	%fd497, %fd52, %fd496, %fd495;
	fma.rn.f64 	%fd498, %fd471, %fd461, %fd110;
	add.f64 	%fd499, %fd497, %fd498;
	bar.sync 	0;
	st.shared.f64 	[%r13], %fd478;
	st.shared.f64 	[%r13+200], %fd483;
	st.shared.f64 	[%r13+400], %fd488;
	st.shared.f64 	[%r13+600], %fd493;
	st.shared.f64 	[%r13+800], %fd499;
	bar.sync 	0;
	bar.sync 	0;
	ld.shared.f64 	%fd500, [%r11];
	ld.shared.f64 	%fd501, [%r11+32];
	add.f64 	%fd502, %fd500, %fd501;
	sub.f64 	%fd503, %fd500, %fd501;
	ld.shared.f64 	%fd504, [%r11+8];
	ld.shared.f64 	%fd505, [%r11+24];
	add.f64 	%fd506, %fd504, %fd505;
	sub.f64 	%fd507, %fd504, %fd505;
	ld.shared.f64 	%fd508, [%r11+16];
	add.f64 	%fd509, %fd508, %fd508;
	sub.f64 	%fd510, %fd508, %fd508;
	mul.f64 	%fd511, %fd509, 0d3FE0000000000000;
	ld.const.f64 	%fd126, [const_oddDofToQuad];
	fma.rn.f64 	%fd512, %fd126, %fd502, 0d0000000000000000;
	ld.const.f64 	%fd127, [const_evenDofToQuad];
	fma.rn.f64 	%fd513, %fd127, %fd503, 0d0000000000000000;
	ld.const.f64 	%fd128, [const_oddDofToQuad+8];
	fma.rn.f64 	%fd514, %fd128, %fd506, %fd512;
	ld.const.f64 	%fd129, [const_evenDofToQuad+8];
	fma.rn.f64 	%fd515, %fd129, %fd507, %fd513;
	ld.const.f64 	%fd130, [const_oddDofToQuad+16];
	fma.rn.f64 	%fd516, %fd130, %fd511, %fd514;
	ld.const.f64 	%fd131, [const_evenDofToQuad+16];
	fma.rn.f64 	%fd517, %fd131, %fd510, %fd515;
	add.f64 	%fd518, %fd516, %fd517;
	st.shared.f64 	[%r11], %fd518;
	sub.f64 	%fd519, %fd516, %fd517;
	st.shared.f64 	[%r11+8], %fd519;
	bar.sync 	0;
	@%p12 bra 	$L__BB4_18;
	shr.u32 	%r88, %r19, 1;
	mov.u32 	%r89, %tid.y;
	mov.u32 	%r90, _ZZ32massMatrixMultiplyConstantKernelILi2ELi5ELi5EEvidPKdS1_S1_S1_S1_S1_S1_PdE6s_tmp1;
	mad.lo.s32 	%r91, %r89, 1000, %r90;
	mad.lo.s32 	%r92, %r88, 40, %r91;
	mad.lo.s32 	%r93, %r88, 160, %r92;
	shl.b32 	%r94, %r20, 3;
	add.s32 	%r95, %r93, %r94;
	ld.shared.f64 	%fd520, [%r95];
	ld.shared.f64 	%fd521, [%r95+160];
	add.f64 	%fd522, %fd520, %fd521;
	sub.f64 	%fd523, %fd520, %fd521;
	ld.shared.f64 	%fd524, [%r95+40];
	ld.shared.f64 	%fd525, [%r95+120];
	add.f64 	%fd526, %fd524, %fd525;
	sub.f64 	%fd527, %fd524, %fd525;
	ld.shared.f64 	%fd528, [%r95+80];
	add.f64 	%fd529, %fd528, %fd528;
	sub.f64 	%fd530, %fd528, %fd528;
	mul.f64 	%fd531, %fd529, 0d3FE0000000000000;
	fma.rn.f64 	%fd532, %fd126, %fd522, 0d0000000000000000;
	fma.rn.f64 	%fd533, %fd127, %fd523, 0d0000000000000000;
	fma.rn.f64 	%fd534, %fd128, %fd526, %fd532;
	fma.rn.f64 	%fd535, %fd129, %fd527, %fd533;
	fma.rn.f64 	%fd536, %fd130, %fd531, %fd534;
	fma.rn.f64 	%fd537, %fd131, %fd530, %fd535;
	add.f64 	%fd538, %fd536, %fd537;
	st.shared.f64 	[%r95], %fd538;
	sub.f64 	%fd539, %fd536, %fd537;
	st.shared.f64 	[%r95+40], %fd539;
$L__BB4_18:
	setp.gt.u32 	%p13, %r19, 3;
	bar.sync 	0;
	@%p13 bra 	$L__BB4_21;
	mov.u32 	%r96, %tid.y;
	mov.u32 	%r97, _ZZ32massMatrixMultiplyConstantKernelILi2ELi5ELi5EEvidPKdS1_S1_S1_S1_S1_S1_PdE6s_tmp1;
	mad.lo.s32 	%r98, %r96, 1000, %r97;
	shr.u32 	%r99, %r19, 1;
	mad.lo.s32 	%r100, %r99, 40, %r98;
	shl.b32 	%r101, %r19, 3;
	and.b32  	%r102, %r101, 8;
	add.s32 	%r103, %r100, %r102;
	ld.shared.f64 	%fd540, [%r103];
	ld.shared.f64 	%fd541, [%r103+800];
	add.f64 	%fd542, %fd540, %fd541;
	sub.f64 	%fd543, %fd540, %fd541;
	ld.shared.f64 	%fd544, [%r103+200];
	ld.shared.f64 	%fd545, [%r103+600];
	add.f64 	%fd546, %fd544, %fd545;
	sub.f64 	%fd547, %fd544, %fd545;
	ld.shared.f64 	%fd548, [%r103+400];
	add.f64 	%fd549, %fd548, %fd548;
	sub.f64 	%fd550, %fd548, %fd548;
	mul.f64 	%fd551, %fd549, 0d3FE0000000000000;
	fma.rn.f64 	%fd552, %fd126, %fd542, 0d0000000000000000;
	fma.rn.f64 	%fd553, %fd127, %fd543, 0d0000000000000000;
	fma.rn.f64 	%fd554, %fd128, %fd546, %fd552;
	fma.rn.f64 	%fd555, %fd129, %fd547, %fd553;
	fma.rn.f64 	%fd132, %fd130, %fd551, %fd554;
	fma.rn.f64 	%fd133, %fd131, %fd550, %fd555;
	@%p4 bra 	$L__BB4_21;
	ld.param.u64 	%rd34, [_Z32massMatrixMultiplyConstantKernelILi2ELi5ELi5EEvidPKdS1_S1_S1_S1_S1_S1_Pd_param_9];
	and.b32  	%r104, %r19, 2;
	or.b32  	%r105, %r20, %r104;
	mov.u32 	%r106, %ctaid.x;
	mad.lo.s32 	%r108, %r106, 5, %r96;
	shl.b32 	%r109, %r108, 3;
	or.b32  	%r110, %r105, %r109;
	cvta.to.global.u64 	%rd26, %rd34;
	mul.wide.s32 	%rd27, %r110, 8;
	add.s64 	%rd28, %rd26, %rd27;
	add.f64 	%fd556, %fd132, %fd133;
	st.global.f64 	[%rd28], %fd556;
	sub.f64 	%fd557, %fd132, %fd133;
	st.global.f64 	[%rd28+32], %fd557;
$L__BB4_21:
	ret;

}
	// .globl	_Z32massMatrixMultiplyConstantKernelILi2ELi6ELi3EEvidPKdS1_S1_S1_S1_S1_S1_Pd
.visible .entry _Z32massMatrixMultiplyConstantKernelILi2ELi6ELi3EEvidPKdS1_S1_S1_S1_S1_S1_Pd(
	.param .u32 _Z32massMatrixMultiplyConstantKernelILi2ELi6ELi3EEvidPKdS1_S1_S1_S1_S1_S1_Pd_param_0,
	.param .f64 _Z32massMatrixMultiplyConstantKernelILi2ELi6ELi3EEvidPKdS1_S1_S1_S1_S1_S1_Pd_param_1,
	.param .u64 .ptr .align 1 _Z32massMatrixMultiplyConstantKernelILi2ELi6ELi3EEvidPKdS1_S1_S1_S1_S1_S1_Pd_param_2,
	.param .u64 .ptr .align 1 _Z32massMatrixMultiplyConstantKernelILi2ELi6ELi3EEvidPKdS1_S1_S1_S1_S1_S1_Pd_param_3,
	.param .u64 .ptr .align 1 _Z32massMatrixMultiplyConstantKernelILi2ELi6ELi3EEvidPKdS1_S1_S1_S1_S1_S1_Pd_param_4,
	.param .u64 .ptr .align 1 _Z32massMatrixMultiplyConstantKernelILi2ELi6ELi3EEvidPKdS1_S1_S1_S1_S1_S1_Pd_param_5,
	.param .u64 .ptr .align 1 _Z32massMatrixMultiplyConstantKernelILi2ELi6ELi3EEvidPKdS1_S1_S1_S1_S1_S1_Pd_param_6,
	.param .u64 .ptr .align 1 _Z32massMatrixMultiplyConstantKernelILi2ELi6ELi3EEvidPKdS1_S1_S1_S1_S1_S1_Pd_param_7,
	.param .u64 .ptr .align 1 _Z32massMatrixMultiplyConstantKernelILi2ELi6ELi3EEvidPKdS1_S1_S1_S1_S1_S1_Pd_param_8,
	.param .u64 .ptr .align 1 _Z32massMatrixMultiplyConstantKernelILi2ELi6ELi3EEvidPKdS1_S1_S1_S1_S1_S1_Pd_param_9
)
{
	.reg .pred 	%p<16>;
	.reg .b16 	%rs<5>;
	.reg .b32 	%r<66>;
	.reg .b64 	%rd<18>;
	.reg .b64 	%fd<762>;
	// demoted variable
	.shared .align 8 .b8 _ZZ29stiffnessMatrixMultiplyDeviceILi2ELi6ELi3EEviidPKdS1_S1_S1_PAT0__AT0__AplT0_Li0E_dPdE5s_Gpr[864];
	// demoted variable
	.shared .align 8 .b8 _ZZ29stiffnessMatrixMultiplyDeviceILi2ELi6ELi3EEviidPKdS1_S1_S1_PAT0__AT0__AplT0_Li0E_dPdE5s_Gps[864];
	// demoted variable
	.shared .align 8 .b8 _ZZ32massMatrixMultiplyConstantKernelILi2ELi6ELi3EEvidPKdS1_S1_S1_S1_S1_S1_PdE6s_tmp1[5184];
	// demoted variable
	.shared .align 8 .b8 _ZZ32massMatrixMultiplyConstantKernelILi2ELi6ELi3EEvidPKdS1_S1_S1_S1_S1_S1_PdE13s_QuadToQuadD[288];
	ld.param.u32 	%r21, [_Z32massMatrixMultiplyConstantKernelILi2ELi6ELi3EEvidPKdS1_S1_S1_S1_S1_S1_Pd_param_0];
	ld.param.u64 	%rd2, [_Z32massMatrixMultiplyConstantKernelILi2ELi6ELi3EEvidPKdS1_S1_S1_S1_S1_S1_Pd_param_2];
	ld.param.u64 	%rd5, [_Z32massMatrixMultiplyConstantKernelILi2ELi6ELi3EEvidPKdS1_S1_S1_S1_S1_S1_Pd_param_5];
	ld.param.u64 	%rd3, [_Z32massMatrixMultiplyConstantKernelILi2ELi6ELi3EEvidPKdS1_S1_S1_S1_S1_S1_Pd_param_8];
	cvta.to.global.u64 	%rd6, %rd5;
	mov.u32 	%r1, %tid.x;
	mov.u32 	%r2, %tid.y;
	mov.u32 	%r22, %ctaid.x;
	mad.lo.s32 	%r3, %r22, 3, %r2;
	and.b32  	%r4, %r1, 1;
	mul.wide.u32 	%rd7, %r1, 8;
	add.s64 	%rd8, %rd6, %rd7;
	ld.global.nc.f64 	%fd163, [%rd8];
	shl.b32 	%r23, %r1, 3;
	mov.u32 	%r24, _ZZ32massMatrixMultiplyConstantKernelILi2ELi6ELi3EEvidPKdS1_S1_S1_S1_S1_S1_PdE13s_QuadToQuadD;
	add.s32 	%r25, %r24, %r23;
	st.shared.f64 	[%r25], %fd163;
	setp.lt.s32 	%p2, %r3, %r21;
	setp.lt.u32 	%p3, %r1, 4;
	and.pred  	%p1, %p3, %p2;
	not.pred 	%p4, %p1;
	@%p4 bra 	$L__BB5_2;
	cvta.to.global.u64 	%rd9, %rd3;
	and.b32  	%r26, %r1, 2;
	or.b32  	%r27, %r4, %r26;
	shl.b32 	%r28, %r3, 3;
	or.b32  	%r29, %r27, %r28;
	mul.wide.s32 	%rd10, %r29, 8;
	add.s64 	%rd11, %rd9, %rd10;
	ld.global.nc.f64 	%fd719, [%rd11];
	ld.global.nc.f64 	%fd718, [%rd11+32];
$L__BB5_2:
	setp.gt.u32 	%p5, %r1, 3;
	bar.sync 	0;
	ld.const.f64 	%fd5, [const_oddDofToQuad];
	ld.const.f64 	%fd6, [const_evenDofToQuad];
	ld.const.f64 	%fd7, [const_oddDofToQuad+8];
	ld.const.f64 	%fd8, [const_evenDofToQuad+8];
	ld.const.f64 	%fd9, [const_oddDofToQuad+16];
	ld.const.f64 	%fd10, [const_evenDofToQuad+16];
	mov.u32 	%r30, _ZZ32massMatrixMultiplyConstantKernelILi2ELi6ELi3EEvidPKdS1_S1_S1_S1_S1_S1_PdE6s_tmp1;
	mad.lo.s32 	%r5, %r2, 1728, %r30;
	shr.u32 	%r6, %r1, 1;
	mad.lo.s32 	%r7, %r6, 48, %r5;
	shl.b32 	%r31, %r4, 3;
	add.s32 	%r8, %r7, %r31;
	@%p5 bra 	$L__BB5_4;
	add.f64 	%fd164, %fd719, %fd718;
	sub.f64 	%fd165, %fd719, %fd718;
	fma.rn.f64 	%fd166, %fd5, %fd164, 0d0000000000000000;
	fma.rn.f64 	%fd167, %fd6, %fd165, 0d0000000000000000;
	add.f64 	%fd168, %fd167, %fd166;
	st.shared.f64 	[%r8], %fd168;
	sub.f64 	%fd169, %fd166, %fd167;
	st.shared.f64 	[%r8+1440], %fd169;
	fma.rn.f64 	%fd170, %fd7, %fd164, 0d0000000000000000;
	fma.rn.f64 	%fd171, %fd8, %fd165, 0d0000000000000000;
	add.f64 	%fd172, %fd171, %fd170;
	st.shared.f64 	[%r8+288], %fd172;
	sub.f64 	%fd173, %fd170, %fd171;
	st.shared.f64 	[%r8+1152], %fd173;
	fma.rn.f64 	%fd174, %fd9, %fd164, 0d0000000000000000;
	fma.rn.f64 	%fd175, %fd10, %fd165, 0d0000000000000000;
	add.f64 	%fd176, %fd175, %fd174;
	st.shared.f64 	[%r8+576], %fd176;
	sub.f64 	%fd177, %fd174, %fd175;
	st.shared.f64 	[%r8+864], %fd177;
$L__BB5_4:
	bar.sync 	0;
	setp.gt.u32 	%p6, %r1, 11;
	@%p6 bra 	$L__BB5_6;
	mad.lo.s32 	%r32, %r6, 240, %r7;
	add.s32 	%r34, %r32, %r31;
	ld.shared.f64 	%fd178, [%r34];
	ld.shared.f64 	%fd179, [%r34+48];
	add.f64 	%fd180, %fd178, %fd179;
	sub.f64 	%fd181, %fd178, %fd179;
	fma.rn.f64 	%fd182, %fd6, %fd181, 0d0000000000000000;
	fma.rn.f64 	%fd183, %fd5, %fd180, 0d0000000000000000;
	add.f64 	%fd184, %fd183, %fd182;
	st.shared.f64 	[%r34], %fd184;
	sub.f64 	%fd185, %fd183, %fd182;
	st.shared.f64 	[%r34+240], %fd185;
	fma.rn.f64 	%fd186, %fd8, %fd181, 0d0000000000000000;
	fma.rn.f64 	%fd187, %fd7, %fd180, 0d0000000000000000;
	add.f64 	%fd188, %fd187, %fd186;
	st.shared.f64 	[%r34+48], %fd188;
	sub.f64 	%fd189, %fd187, %fd186;
	st.shared.f64 	[%r34+192], %fd189;
	fma.rn.f64 	%fd190, %fd10, %fd181, 0d0000000000000000;
	fma.rn.f64 	%fd191, %fd9, %fd180, 0d0000000000000000;
	add.f64 	%fd192, %fd191, %fd190;
	st.shared.f64 	[%r34+96], %fd192;
	sub.f64 	%fd193, %fd191, %fd190;
	st.shared.f64 	[%r34+144], %fd193;
$L__BB5_6:
	setp.ge.s32 	%p7, %r3, %r21;
	bar.sync 	0;
	cvt.u16.u32 	%rs1, %r1;
	mul.hi.u16 	%rs2, %rs1, 10923;
	mul.lo.s16 	%rs3, %rs2, 6;
	sub.s16 	%rs4, %rs1, %rs3;
	cvt.u32.u16 	%r9, %rs4;
	cvt.u32.u16 	%r10, %rs2;
	mul.wide.u16 	%r35, %rs2, 288;
	add.s32 	%r36, %r5, %r35;
	mul.wide.u16 	%r37, %rs4, 48;
	add.s32 	%r11, %r36, %r37;
	ld.shared.f64 	%fd195, [%r11];
	ld.shared.f64 	%fd196, [%r11+8];
	add.f64 	%fd197, %fd195, %fd196;
	sub.f64 	%fd198, %fd195, %fd196;
	fma.rn.f64 	%fd199, %fd6, %fd198, 0d0000000000000000;
	fma.rn.f64 	%fd200, %fd5, %fd197, 0d0000000000000000;
	add.f64 	%fd201, %fd200, %fd199;
	st.shared.f64 	[%r11], %fd201;
	sub.f64 	%fd202, %fd200, %fd199;
	st.shared.f64 	[%r11+40], %fd202;
	fma.rn.f64 	%fd203, %fd8, %fd198, 0d0000000000000000;
	fma.rn.f64 	%fd204, %fd7, %fd197, 0d0000000000000000;
	add.f64 	%fd205, %fd204, %fd203;
	st.shared.f64 	[%r11+8], %fd205;
	sub.f64 	%fd206, %fd204, %fd203;
	st.shared.f64 	[%r11+32], %fd206;
	fma.rn.f64 	%fd207, %fd10, %fd198, 0d0000000000000000;
	fma.rn.f64 	%fd208, %fd9, %fd197, 0d0000000000000000;
	add.f64 	%fd209, %fd208, %fd207;
	st.shared.f64 	[%r11+16], %fd209;
	sub.f64 	%fd210, %fd208, %fd207;
	st.shared.f64 	[%r11+24], %fd210;
	bar.sync 	0;
	mad.lo.s32 	%r12, %r10, -240, %r36;
	mul.wide.u16 	%r38, %rs4, 8;
	add.s32 	%r13, %r12, %r38;
	ld.shared.f64 	%fd11, [%r13];
	ld.shared.f64 	%fd12, [%r13+288];
	ld.shared.f64 	%fd13, [%r13+576];
	ld.shared.f64 	%fd14, [%r13+864];
	ld.shared.f64 	%fd15, [%r13+1152];
	ld.shared.f64 	%fd16, [%r13+1440];
	mad.lo.s32 	%r39, %r3, 1512, %r1;
	mov.u32 	%r40, _ZZ29stiffnessMatrixMultiplyDeviceILi2ELi6ELi3EEviidPKdS1_S1_S1_PAT0__AT0__AplT0_Li0E_dPdE5s_Gpr;
	mad.lo.s32 	%r14, %r2, 288, %r40;
	cvta.to.global.u64 	%rd12, %rd2;
	mul.wide.s32 	%rd13, %r39, 8;
	add.s64 	%rd1, %rd12, %rd13;
	mov.f64 	%fd720, 0d0000000000000000;
	mov.f64 	%fd721, %fd720;
	mov.f64 	%fd722, %fd720;
	mov.f64 	%fd723, %fd720;
	mov.f64 	%fd724, %fd720;
	mov.f64 	%fd725, %fd720;
	mov.f64 	%fd726, %fd720;
	@%p7 bra 	$L__BB5_8;
	ld.global.nc.f64 	%fd720, [%rd1];
	ld.global.nc.f64 	%fd721, [%rd1+1728];
	ld.global.nc.f64 	%fd722, [%rd1+3456];
	ld.global.nc.f64 	%fd723, [%rd1+5184];
	ld.global.nc.f64 	%fd724, [%rd1+6912];
	ld.global.nc.f64 	%fd725, [%rd1+8640];
	ld.global.nc.f64 	%fd726, [%rd1+10368];
$L__BB5_8:
	ld.param.f64 	%fd712, [_Z32massMatrixMultiplyConstantKernelILi2ELi6ELi3EEvidPKdS1_S1_S1_S1_S1_S1_Pd_param_1];
	mul.lo.s32 	%r41, %r10, 48;
	add.s32 	%r15, %r14, %r41;
	shl.b32 	%r42, %r9, 3;
	add.s32 	%r16, %r15, %r42;
	mov.u32 	%r43, _ZZ29stiffnessMatrixMultiplyDeviceILi2ELi6ELi3EEviidPKdS1_S1_S1_PAT0__AT0__AplT0_Li0E_dPdE5s_Gps;
	mad.lo.s32 	%r44, %r2, 288, %r43;
	add.s32 	%r18, %r44, %r42;
	add.s32 	%r17, %r18, %r41;
	mov.u32 	%r45, _ZZ32massMatrixMultiplyConstantKernelILi2ELi6ELi3EEvidPKdS1_S1_S1_S1_S1_S1_PdE13s_QuadToQuadD;
	add.s32 	%r46, %r45, %r42;
	setp.ge.s32 	%p8, %r3, %r21;
	add.s32 	%r19, %r5, %r42;
	mad.lo.s32 	%r47, %r9, 40, %r46;
	ld.shared.f64 	%fd31, [%r47];
	ld.shared.f64 	%fd212, [%r12];
	fma.rn.f64 	%fd213, %fd31, %fd212, 0d0000000000000000;
	add.s32 	%r48, %r45, %r41;
	ld.shared.f64 	%fd32, [%r48];
	ld.shared.f64 	%fd214, [%r19];
	fma.rn.f64 	%fd215, %fd32, %fd214, 0d0000000000000000;
	ld.shared.f64 	%fd216, [_ZZ32massMatrixMultiplyConstantKernelILi2ELi6ELi3EEvidPKdS1_S1_S1_S1_S1_S1_PdE13s_QuadToQuadD];
	fma.rn.f64 	%fd217, %fd216, %fd11, 0d0000000000000000;
	ld.shared.f64 	%fd33, [%r47+8];
	ld.shared.f64 	%fd218, [%r12+8];
	fma.rn.f64 	%fd219, %fd33, %fd218, %fd213;
	ld.shared.f64 	%fd34, [%r48+8];
	ld.shared.f64 	%fd220, [%r19+48];
	fma.rn.f64 	%fd221, %fd34, %fd220, %fd215;
	ld.shared.f64 	%fd222, [_ZZ32massMatrixMultiplyConstantKernelILi2ELi6ELi3EEvidPKdS1_S1_S1_S1_S1_S1_PdE13s_QuadToQuadD+8];
	fma.rn.f64 	%fd223, %fd222, %fd12, %fd217;
	ld.shared.f64 	%fd35, [%r47+16];
	ld.shared.f64 	%fd224, [%r12+16];
	fma.rn.f64 	%fd225, %fd35, %fd224, %fd219;
	ld.shared.f64 	%fd36, [%r48+16];
	ld.shared.f64 	%fd226, [%r19+96];
	fma.rn.f64 	%fd227, %fd36, %fd226, %fd221;
	ld.shared.f64 	%fd228, [_ZZ32massMatrixMultiplyConstantKernelILi2ELi6ELi3EEvidPKdS1_S1_S1_S1_S1_S1_PdE13s_QuadToQuadD+16];
	fma.rn.f64 	%fd229, %fd228, %fd13, %fd223;
	ld.shared.f64 	%fd37, [%r47+24];
	ld.shared.f64 	%fd230, [%r12+24];
	fma.rn.f64 	%fd231, %fd37, %fd230, %fd225;
	ld.shared.f64 	%fd38, [%r48+24];
	ld.shared.f64 	%fd232, [%r19+144];
	fma.rn.f64 	%fd233, %fd38, %fd232, %fd227;
	ld.shared.f64 	%fd234, [_ZZ32massMatrixMultiplyConstantKernelILi2ELi6ELi3EEvidPKdS1_S1_S1_S1_S1_S1_PdE13s_QuadToQuadD+24];
	fma.rn.f64 	%fd235, %fd234, %fd14, %fd229;
	ld.shared.f64 	%fd39, [%r47+32];
	ld.shared.f64 	%fd236, [%r12+32];
	fma.rn.f64 	%fd237, %fd39, %fd236, %fd231;
	ld.shared.f64 	%fd40, [%r48+32];
	ld.shared.f64 	%fd238, [%r19+192];
	fma.rn.f64 	%fd239, %fd40, %fd238, %fd233;
	ld.shared.f64 	%fd240, [_ZZ32massMatrixMultiplyConstantKernelILi2ELi6ELi3EEvidPKdS1_S1_S1_S1_S1_S1_PdE13s_QuadToQuadD+32];
	fma.rn.f64 	%fd241, %fd240, %fd15, %fd235;
	ld.shared.f64 	%fd41, [%r47+40];
	ld.shared.f64 	%fd242, [%r12+40];
	fma.rn.f64 	%fd243, %fd41, %fd242, %fd237;
	ld.shared.f64 	%fd42, [%r48+40];
	ld.shared.f64 	%fd244, [%r19+240];
	fma.rn.f64 	%fd245, %fd42, %fd244, %fd239;
	ld.shared.f64 	%fd246, [_ZZ32massMatrixMultiplyConstantKernelILi2ELi6ELi3EEvidPKdS1_S1_S1_S1_S1_S1_PdE13s_QuadToQuadD+40];
	fma.rn.f64 	%fd247, %fd246, %fd16, %fd241;
	bar.sync 	0;
	mul.f64 	%fd248, %fd721, %fd245;
	fma.rn.f64 	%fd249, %fd720, %fd243, %fd248;
	fma.rn.f64 	%fd250, %fd722, %fd247, %fd249;
	st.shared.f64 	[%r16], %fd250;
	mul.f64 	%fd251, %fd723, %fd245;
	fma.rn.f64 	%fd252, %fd721, %fd243, %fd251;
	fma.rn.f64 	%fd253, %fd724, %fd247, %fd252;
	st.shared.f64 	[%r17], %fd253;
	mul.f64 	%fd254, %fd724, %fd245;
	fma.rn.f64 	%fd255, %fd722, %fd243, %fd254;
	fma.rn.f64 	%fd256, %fd725, %fd247, %fd255;
	mul.f64 	%fd257, %fd712, %fd726;
	bar.sync 	0;
	ld.shared.f64 	%fd43, [%r46];
	ld.shared.f64 	%fd258, [%r15];
	mul.f64 	%fd259, %fd43, %fd258;
	fma.rn.f64 	%fd260, %fd257, %fd11, %fd259;
	mad.lo.s32 	%r49, %r10, -40, %r48;
	ld.shared.f64 	%fd44, [%r49];
	ld.shared.f64 	%fd261, [%r18];
	fma.rn.f64 	%fd262, %fd44, %fd261, %fd260;
	fma.rn.f64 	%fd263, %fd256, %fd216, 0d0000000000000000;
	mad.lo.s32 	%r50, %r9, -40, %r47;
	ld.shared.f64 	%fd45, [%r50+48];
	ld.shared.f64 	%fd264, [%r15+8];
	fma.rn.f64 	%fd265, %fd45, %fd264, %fd262;
	ld.shared.f64 	%fd46, [%r49+48];
	ld.shared.f64 	%fd266, [%r18+48];
	fma.rn.f64 	%fd267, %fd46, %fd266, %fd265;
	fma.rn.f64 	%fd47, %fd256, %fd222, 0d0000000000000000;
	ld.shared.f64 	%fd48, [%r50+96];
	ld.shared.f64 	%fd268, [%r15+16];
	fma.rn.f64 	%fd269, %fd48, %fd268, %fd267;
	ld.shared.f64 	%fd49, [%r49+96];
	ld.shared.f64 	%fd270, [%r18+96];
	fma.rn.f64 	%fd271, %fd49, %fd270, %fd269;
	fma.rn.f64 	%fd50, %fd256, %fd228, 0d0000000000000000;
	ld.shared.f64 	%fd51, [%r50+144];
	ld.shared.f64 	%fd272, [%r15+24];
	fma.rn.f64 	%fd273, %fd51, %fd272, %fd271;
	ld.shared.f64 	%fd52, [%r49+144];
	ld.shared.f64 	%fd274, [%r18+144];
	fma.rn.f64 	%fd275, %fd52, %fd274, %fd273;
	fma.rn.f64 	%fd53, %fd256, %fd234, 0d0000000000000000;
	ld.shared.f64 	%fd54, [%r50+192];
	ld.shared.f64 	%fd276, [%r15+32];
	fma.rn.f64 	%fd277, %fd54, %fd276, %fd275;
	ld.shared.f64 	%fd55, [%r49+192];
	ld.shared.f64 	%fd278, [%r18+192];
	fma.rn.f64 	%fd279, %fd55, %fd278, %fd277;
	fma.rn.f64 	%fd56, %fd256, %fd240, 0d0000000000000000;
	ld.shared.f64 	%fd57, [%r50+240];
	ld.shared.f64 	%fd280, [%r15+40];
	fma.rn.f64 	%fd281, %fd57, %fd280, %fd279;
	ld.shared.f64 	%fd58, [%r49+240];
	ld.shared.f64 	%fd282, [%r18+240];
	fma.rn.f64 	%fd283, %fd58, %fd282, %fd281;
	fma.rn.f64 	%fd59, %fd256, %fd246, 0d0000000000000000;
	add.f64 	%fd60, %fd283, %fd263;
	mov.f64 	%fd727, 0d0000000000000000;
	mov.f64 	%fd728, %fd727;
	mov.f64 	%fd729, %fd727;
	mov.f64 	%fd730, %fd727;
	mov.f64 	%fd731, %fd727;
	mov.f64 	%fd732, %fd727;
	mov.f64 	%fd733, %fd727;
	@%p8 bra 	$L__BB5_10;
	ld.global.nc.f64 	%fd727, [%rd1+288];
	ld.global.nc.f64 	%fd728, [%rd1+2016];
	ld.global.nc.f64 	%fd729, [%rd1+3744];
	ld.global.nc.f64 	%fd730, [%rd1+5472];
	ld.global.nc.f64 	%fd731, [%rd1+7200];
	ld.global.nc.f64 	%fd732, [%rd1+8928];
	ld.global.nc.f64 	%fd733, [%rd1+10656];
$L__BB5_10:
	ld.param.f64 	%fd713, [_Z32massMatrixMultiplyConstantKernelILi2ELi6ELi3EEvidPKdS1_S1_S1_S1_S1_S1_Pd_param_1];
	ld.shared.f64 	%fd285, [%r12+288];
	fma.rn.f64 	%fd286, %fd31, %fd285, 0d0000000000000000;
	ld.shared.f64 	%fd287, [%r19+288];
	fma.rn.f64 	%fd288, %fd32, %fd287, 0d0000000000000000;
	ld.shared.f64 	%fd289, [_ZZ32massMatrixMultiplyConstantKernelILi2ELi6ELi3EEvidPKdS1_S1_S1_S1_S1_S1_PdE13s_QuadToQuadD+48];
	fma.rn.f64 	%fd290, %fd289, %fd11, 0d0000000000000000;
	ld.shared.f64 	%fd291, [%r12+296];
	fma.rn.f64 	%fd292, %fd33, %fd291, %fd286;
	ld.shared.f64 	%fd293, [%r19+336];
	fma.rn.f64 	%fd294, %fd34, %fd293, %fd288;
	ld.shared.f64 	%fd295, [_ZZ32massMatrixMultiplyConstantKernelILi2ELi6ELi3EEvidPKdS1_S1_S1_S1_S1_S1_PdE13s_QuadToQuadD+56];
	fma.rn.f64 	%fd296, %fd295, %fd12, %fd290;
	ld.shared.f64 	%fd297, [%r12+304];
	fma.rn.f64 	%fd298, %fd35, %fd297, %fd292;
	ld.shared.f64 	%fd299, [%r19+384];
	fma.rn.f64 	%fd300, %fd36, %fd299, %fd294;
	ld.shared.f64 	%fd301, [_ZZ32massMatrixMultiplyConstantKernelILi2ELi6ELi3EEvidPKdS1_S1_S1_S1_S1_S1_PdE13s_QuadToQuadD+64];
	fma.rn.f64 	%fd302, %fd301, %fd13, %fd296;
	ld.shared.f64 	%fd303, [%r12+312];
	fma.rn.f64 	%fd304, %fd37, %fd303, %fd298;
	ld.shared.f64 	%fd305, [%r19+432];
	fma.rn.f64 	%fd306, %fd38, %fd305, %fd300;
	ld.shared.f64 	%fd307, [_ZZ32massMatrixMultiplyConstantKernelILi2ELi6ELi3EEvidPKdS1_S1_S1_S1_S1_S1_PdE13s_QuadToQuadD+72];
	fma.rn.f64 	%fd308, %fd307, %fd14, %fd302;
	ld.shared.f64 	%fd309, [%r12+320];
	fma.rn.f64 	%fd310, %fd39, %fd309, %fd304;
	ld.shared.f64 	%fd311, [%r19+480];
	fma.rn.f64 	%fd312, %fd40, %fd311, %fd306;
	ld.shared.f64 	%fd313, [_ZZ32massMatrixMultiplyConstantKernelILi2ELi6ELi3EEvidPKdS1_S1_S1_S1_S1_S1_PdE13s_QuadToQuadD+80];
	fma.rn.f64 	%fd314, %fd313, %fd15, %fd308;
	ld.shared.f64 	%fd315, [%r12+328];
	fma.rn.f64 	%fd316, %fd41, %fd315, %fd310;
	ld.shared.f64 	%fd317, [%r19+528];
	fma.rn.f64 	%fd318, %fd42, %fd317, %fd312;
	ld.shared.f64 	%fd319, [_ZZ32massMatrixMultiplyConstantKernelILi2ELi6ELi3EEvidPKdS1_S1_S1_S1_S1_S1_PdE13s_QuadToQuadD+88];
	fma.rn.f64 	%fd320, %fd319, %fd16, %fd314;
	bar.sync 	0;
	mul.f64 	%fd321, %fd728, %fd318;
	fma.rn.f64 	%fd322, %fd727, %fd316, %fd321;
	fma.rn.f64 	%fd323, %fd729, %fd320, %fd322;
	st.shared.f64 	[%r16], %fd323;
	mul.f64 	%fd324, %fd730, %fd318;
	fma.rn.f64 	%fd325, %fd728, %fd316, %fd324;
	fma.rn.f64 	%fd326, %fd731, %fd320, %fd325;
	st.shared.f64 	[%r17], %fd326;
	mul.f64 	%fd327, %fd731, %fd318;
	fma.rn.f64 	%fd328, %fd729, %fd316, %fd327;
	fma.rn.f64 	%fd329, %fd732, %fd320, %fd328;
	mul.f64 	%fd330, %fd713, %fd733;
	bar.sync 	0;
	ld.shared.f64 	%fd331, [%r15];
	mul.f64 	%fd332, %fd43, %fd331;
	fma.rn.f64 	%fd333, %fd330, %fd12, %fd332;
	ld.shared.f64 	%fd334, [%r18];
	fma.rn.f64 	%fd335, %fd44, %fd334, %fd333;
	fma.rn.f64 	%fd75, %fd329, %fd289, %fd60;
	ld.shared.f64 	%fd336, [%r15+8];
	fma.rn.f64 	%fd337, %fd45, %fd336, %fd335;
	ld.shared.f64 	%fd338, [%r18+48];
	fma.rn.f64 	%fd339, %fd46, %fd338, %fd337;
	fma.rn.f64 	%fd340, %fd329, %fd295, %fd47;
	ld.shared.f64 	%fd341, [%r15+16];
	fma.rn.f64 	%fd342, %fd48, %fd341, %fd339;
	ld.shared.f64 	%fd343, [%r18+96];
	fma.rn.f64 	%fd344, %fd49, %fd343, %fd342;
	fma.rn.f64 	%fd76, %fd329, %fd301, %fd50;
	ld.shared.f64 	%fd345, [%r15+24];
	fma.rn.f64 	%fd346, %fd51, %fd345, %fd344;
	ld.shared.f64 	%fd347, [%r18+144];
	fma.rn.f64 	%fd348, %fd52, %fd347, %fd346;
	fma.rn.f64 	%fd77, %fd329, %fd307, %fd53;
	ld.shared.f64 	%fd349, [%r15+32];
	fma.rn.f64 	%fd350, %fd54, %fd349, %fd348;
	ld.shared.f64 	%fd351, [%r18+192];
	fma.rn.f64 	%fd352, %fd55, %fd351, %fd350;
	fma.rn.f64 	%fd78, %fd329, %fd313, %fd56;
	ld.shared.f64 	%fd353, [%r15+40];
	fma.rn.f64 	%fd354, %fd57, %fd353, %fd352;
	ld.shared.f64 	%fd355, [%r18+240];
	fma.rn.f64 	%fd356, %fd58, %fd355, %fd354;
	fma.rn.f64 	%fd79, %fd329, %fd319, %fd59;
	add.f64 	%fd80, %fd356, %fd340;
	mov.f64 	%fd734, 0d0000000000000000;
	mov.f64 	%fd735, %fd734;
	mov.f64 	%fd736, %fd734;
	mov.f64 	%fd737, %fd734;
	mov.f64 	%fd738, %fd734;
	mov.f64 	%fd739, %fd734;
	mov.f64 	%fd740, %fd734;
	@%p8 bra 	$L__BB5_12;
	ld.global.nc.f64 	%fd734, [%rd1+576];
	ld.global.nc.f64 	%fd735, [%rd1+2304];
	ld.global.nc.f64 	%fd736, [%rd1+4032];
	ld.global.nc.f64 	%fd737, [%rd1+5760];
	ld.global.nc.f64 	%fd738, [%rd1+7488];
	ld.global.nc.f64 	%fd739, [%rd1+9216];
	ld.global.nc.f64 	%fd740, [%rd1+10944];
$L__BB5_12:
	ld.param.f64 	%fd714, [_Z32massMatrixMultiplyConstantKernelILi2ELi6ELi3EEvidPKdS1_S1_S1_S1_S1_S1_Pd_param_1];
	ld.shared.f64 	%fd358, [%r12+576];
	fma.rn.f64 	%fd359, %fd31, %fd358, 0d0000000000000000;
	ld.shared.f64 	%fd360, [%r19+576];
	fma.rn.f64 	%fd361, %fd32, %fd360, 0d0000000000000000;
	ld.shared.f64 	%fd362, [_ZZ32massMatrixMultiplyConstantKernelILi2ELi6ELi3EEvidPKdS1_S1_S1_S1_S1_S1_PdE13s_QuadToQuadD+96];
	fma.rn.f64 	%fd363, %fd362, %fd11, 0d0000000000000000;
	ld.shared.f64 	%fd364, [%r12+584];
	fma.rn.f64 	%fd365, %fd33, %fd364, %fd359;
	ld.shared.f64 	%fd366, [%r19+624];
	fma.rn.f64 	%fd367, %fd34, %fd366, %fd361;
	ld.shared.f64 	%fd368, [_ZZ32massMatrixMultiplyConstantKernelILi2ELi6ELi3EEvidPKdS1_S1_S1_S1_S1_S1_PdE13s_QuadToQuadD+104];
	fma.rn.f64 	%fd369, %fd368, %fd12, %fd363;
	ld.shared.f64 	%fd370, [%r12+592];
	fma.rn.f64 	%fd371, %fd35, %fd370, %fd365;
	ld.shared.f64 	%fd372, [%r19+672];
	fma.rn.f64 	%fd373, %fd36, %fd372, %fd367;
	ld.shared.f64 	%fd374, [_ZZ32massMatrixMultiplyConstantKernelILi2ELi6ELi3EEvidPKdS1_S1_S1_S1_S1_S1_PdE13s_QuadToQuadD+112];
	fma.rn.f64 	%fd375, %fd374, %fd13, %fd369;
	ld.shared.f64 	%fd376, [%r12+600];
	fma.rn.f64 	%fd377, %fd37, %fd376, %fd371;
	ld.shared.f64 	%fd378, [%r19+720];
	fma.rn.f64 	%fd379, %fd38, %fd378, %fd373;
	ld.shared.f64 	%fd380, [_ZZ32massMatrixMultiplyConstantKernelILi2ELi6ELi3EEvidPKdS1_S1_S1_S1_S1_S1_PdE13s_QuadToQuadD+120];
	fma.rn.f64 	%fd381, %fd380, %fd14, %fd375;
	ld.shared.f64 	%fd382, [%r12+608];
	fma.rn.f64 	%fd383, %fd39, %fd382, %fd377;
	ld.shared.f64 	%fd384, [%r19+768];
	fma.rn.f64 	%fd385, %fd40, %fd384, %fd379;
	ld.shared.f64 	%fd386, [_ZZ32massMatrixMultiplyConstantKernelILi2ELi6ELi3EEvidPKdS1_S1_S1_S1_S1_S1_PdE13s_QuadToQuadD+128];
	fma.rn.f64 	%fd387, %fd386, %fd15, %fd381;
	ld.shared.f64 	%fd388, [%r12+616];
	fma.rn.f64 	%fd389, %fd41, %fd388, %fd383;
	ld.shared.f64 	%fd390, [%r19+816];
	fma.rn.f64 	%fd391, %fd42, %fd390, %fd385;
	ld.shared.f64 	%fd392, [_ZZ32massMatrixMultiplyConstantKernelILi2ELi6ELi3EEvidPKdS1_S1_S1_S1_S1_S1_PdE13s_QuadToQuadD+136];
	fma.rn.f64 	%fd393, %fd392, %fd16, %fd387;
	bar.sync 	0;
	mul.f64 	%fd394, %fd735, %fd391;
	fma.rn.f64 	%fd395, %fd734, %fd389, %fd394;
	fma.rn.f64 	%fd396, %fd736, %fd393, %fd395;
	st.shared.f64 	[%r16], %fd396;
	mul.f64 	%fd397, %fd737, %fd391;
	fma.rn.f64 	%fd398, %fd735, %fd389, %fd397;
	fma.rn.f64 	%fd399, %fd738, %fd393, %fd398;
	st.shared.f64 	[%r17], %fd399;
	mul.f64 	%fd400, %fd738, %fd391;
	fma.rn.f64 	%fd401, %fd736, %fd389, %fd400;
	fma.rn.f64 	%fd402, %fd739, %fd393, %fd401;
	mul.f64 	%fd403, %fd714, %fd740;
	bar.sync 	0;
	ld.shared.f64 	%fd404, [%r15];
	mul.f64 	%fd405, %fd43, %fd404;
	fma.rn.f64 	%fd406, %fd403, %fd13, %fd405;
	ld.shared.f64 	%fd407, [%r18];
	fma.rn.f64 	%fd408, %fd44, %fd407, %fd406;
	fma.rn.f64 	%fd95, %fd402, %fd362, %fd75;
	ld.shared.f64 	%fd409, [%r15+8];
	fma.rn.f64 	%fd410, %fd45, %fd409, %fd408;
	ld.shared.f64 	%fd411, [%r18+48];
	fma.rn.f64 	%fd412, %fd46, %fd411, %fd410;
	fma.rn.f64 	%fd96, %fd402, %fd368, %fd80;
	ld.shared.f64 	%fd413, [%r15+16];
	fma.rn.f64 	%fd414, %fd48, %fd413, %fd412;
	ld.shared.f64 	%fd415, [%r18+96];
	fma.rn.f64 	%fd416, %fd49, %fd415, %fd414;
	fma.rn.f64 	%fd417, %fd402, %fd374, %fd76;
	ld.shared.f64 	%fd418, [%r15+24];
	fma.rn.f64 	%fd419, %fd51, %fd418, %fd416;
	ld.shared.f64 	%fd420, [%r18+144];
	fma.rn.f64 	%fd421, %fd52, %fd420, %fd419;
	fma.rn.f64 	%fd97, %fd402, %fd380, %fd77;
	ld.shared.f64 	%fd422, [%r15+32];
	fma.rn.f64 	%fd423, %fd54, %fd422, %fd421;
	ld.shared.f64 	%fd424, [%r18+192];
	fma.rn.f64 	%fd425, %fd55, %fd424, %fd423;
	fma.rn.f64 	%fd98, %fd402, %fd386, %fd78;
	ld.shared.f64 	%fd426, [%r15+40];
	fma.rn.f64 	%fd427, %fd57, %fd426, %fd425;
	ld.shared.f64 	%fd428, [%r18+240];
	fma.rn.f64 	%fd429, %fd58, %fd428, %fd427;
	fma.rn.f64 	%fd99, %fd402, %fd392, %fd79;
	add.f64 	%fd100, %fd429, %fd417;
	mov.f64 	%fd741, 0d0000000000000000;
	mov.f64 	%fd742, %fd741;
	mov.f64 	%fd743, %fd741;
	mov.f64 	%fd744, %fd741;
	mov.f64 	%fd745, %fd741;
	mov.f64 	%fd746, %fd741;
	mov.f64 	%fd747, %fd741;
	@%p8 bra 	$L__BB5_14;
	ld.global.nc.f64 	%fd741, [%rd1+864];
	ld.global.nc.f64 	%fd742, [%rd1+2592];
	ld.global.nc.f64 	%fd743, [%rd1+4320];
	ld.global.nc.f64 	%fd744, [%rd1+6048];
	ld.global.nc.f64 	%fd745, [%rd1+7776];
	ld.global.nc.f64 	%fd746, [%rd1+9504];
	ld.global.nc.f64 	%fd747, [%rd1+11232];
$L__BB5_14:
	ld.param.f64 	%fd715, [_Z32massMatrixMultiplyConstantKernelILi2ELi6ELi3EEvidPKdS1_S1_S1_S1_S1_S1_Pd_param_1];
	ld.shared.f64 	%fd431, [%r12+864];
	fma.rn.f64 	%fd432, %fd31, %fd431, 0d0000000000000000;
	ld.shared.f64 	%fd433, [%r19+864];
	fma.rn.f64 	%fd434, %fd32, %fd433, 0d0000000000000000;
	ld.shared.f64 	%fd435, [_ZZ32massMatrixMultiplyConstantKernelILi2ELi6ELi3EEvidPKdS1_S1_S1_S1_S1_S1_PdE13s_QuadToQuadD+144];
	fma.rn.f64 	%fd436, %fd435, %fd11, 0d0000000000000000;
	ld.shared.f64 	%fd437, [%r12+872];
	fma.rn.f64 	%fd438, %fd33, %fd437, %fd432;
	ld.shared.f64 	%fd439, [%r19+912];
	fma.rn.f64 	%fd440, %fd34, %fd439, %fd434;
	ld.shared.f64 	%fd441, [_ZZ32massMatrixMultiplyConstantKernelILi2ELi6ELi3EEvidPKdS1_S1_S1_S1_S1_S1_PdE13s_QuadToQuadD+152];
	fma.rn.f64 	%fd442, %fd441, %fd12, %fd436;
	ld.shared.f64 	%fd443, [%r12+880];
	fma.rn.f64 	%fd444, %fd35, %fd443, %fd438;
	ld.shared.f64 	%fd445, [%r19+960];
	fma.rn.f64 	%fd446, %fd36, %fd445, %fd440;
	ld.shared.f64 	%fd447, [_ZZ32massMatrixMultiplyConstantKernelILi2ELi6ELi3EEvidPKdS1_S1_S1_S1_S1_S1_PdE13s_QuadToQuadD+160];
	fma.rn.f64 	%fd448, %fd447, %fd13, %fd442;
	ld.shared.f64 	%fd449, [%r12+888];
	fma.rn.f64 	%fd450, %fd37, %fd449, %fd444;
	ld.shared.f64 	%fd451, [%r19+1008];
	fma.rn.f64 	%fd452, %fd38, %fd451, %fd446;
	ld.shared.f64 	%fd453, [_ZZ32massMatrixMultiplyConstantKernelILi2ELi6ELi3EEvidPKdS1_S1_S1_S1_S1_S1_PdE13s_QuadToQuadD+168];
	fma.rn.f64 	%fd454, %fd453, %fd14, %fd448;
	ld.shared.f64 	%fd455, [%r12+896];
	fma.rn.f64 	%fd456, %fd39, %fd455, %fd450;
	ld.shared.f64 	%fd457, [%r19+1056];
	fma.rn.f64 	%fd458, %fd40, %fd457, %fd452;
	ld.shared.f64 	%fd459, [_ZZ32massMatrixMultiplyConstantKernelILi2ELi6ELi3EEvidPKdS1_S1_S1_S1_S1_S1_PdE13s_QuadToQuadD+176];
	fma.rn.f64 	%fd460, %fd459, %fd15, %fd454;
	ld.shared.f64 	%fd461, [%r12+904];
	fma.rn.f64 	%fd462, %fd41, %fd461, %fd456;
	ld.shared.f64 	%fd463, [%r19+1104];
	fma.rn.f64 	%fd464, %fd42, %fd463, %fd458;
	ld.shared.f64 	%fd465, [_ZZ32massMatrixMultiplyConstantKernelILi2ELi6ELi3EEvidPKdS1_S1_S1_S1_S1_S1_PdE13s_QuadToQuadD+184];
	fma.rn.f64 	%fd466, %fd465, %fd16, %fd460;
	bar.sync 	0;
	mul.f64 	%fd467, %fd742, %fd464;
	fma.rn.f64 	%fd468, %fd741, %fd462, %fd467;
	fma.rn.f64 	%fd469, %fd743, %fd466, %fd468;
	st.shared.f64 	[%r16], %fd469;
	mul.f64 	%fd470, %fd744, %fd464;
	fma.rn.f64 	%fd471, %fd742, %fd462, %fd470;
	fma.rn.f64 	%fd472, %fd745, %fd466, %fd471;
	st.shared.f64 	[%r17], %fd472;
	mul.f64 	%fd473, %fd745, %fd464;
	fma.rn.f64 	%fd474, %fd743, %fd462, %fd473;
	fma.rn.f64 	%fd475, %fd746, %fd466, %fd474;
	mul.f64 	%fd476, %fd715, %fd747;
	bar.sync 	0;
	ld.shared.f64 	%fd477, [%r15];
	mul.f64 	%fd478, %fd43, %fd477;
	fma.rn.f64 	%fd479, %fd476, %fd14, %fd478;
	ld.shared.f64 	%fd480, [%r18];
	fma.rn.f64 	%fd481, %fd44, %fd480, %fd479;
	fma.rn.f64 	%fd115, %fd475, %fd435, %fd95;
	ld.shared.f64 	%fd482, [%r15+8];
	fma.rn.f64 	%fd483, %fd45, %fd482, %fd481;
	ld.shared.f64 	%fd484, [%r18+48];
	fma.rn.f64 	%fd485, %fd46, %fd484, %fd483;
	fma.rn.f64 	%fd116, %fd475, %fd441, %fd96;
	ld.shared.f64 	%fd486, [%r15+16];
	fma.rn.f64 	%fd487, %fd48, %fd486, %fd485;
	ld.shared.f64 	%fd488, [%r18+96];
	fma.rn.f64 	%fd489, %fd49, %fd488, %fd487;
	fma.rn.f64 	%fd117, %fd475, %fd447, %fd100;
	ld.shared.f64 	%fd490, [%r15+24];
	fma.rn.f64 	%fd491, %fd51, %fd490, %fd489;
	ld.shared.f64 	%fd492, [%r18+144];
	fma.rn.f64 	%fd493, %fd52, %fd492, %fd491;
	fma.rn.f64 	%fd494, %fd475, %fd453, %fd97;
	ld.shared.f64 	%fd495, [%r15+32];
	fma.rn.f64 	%fd496, %fd54, %fd495, %fd493;
	ld.shared.f64 	%fd497, [%r18+192];
	fma.rn.f64 	%fd498, %fd55, %fd497, %fd496;
	fma.rn.f64 	%fd118, %fd475, %fd459, %fd98;
	ld.shared.f64 	%fd499, [%r15+40];
	fma.rn.f64 	%fd500, %fd57, %fd499, %fd498;
	ld.shared.f64 	%fd501, [%r18+240];
	fma.rn.f64 	%fd502, %fd58, %fd501, %fd500;
	fma.rn.f64 	%fd119, %fd475, %fd465, %fd99;
	add.f64 	%fd120, %fd502, %fd494;
	mov.f64 	%fd748, 0d0000000000000000;
	mov.f64 	%fd749, %fd748;
	mov.f64 	%fd750, %fd748;
	mov.f64 	%fd751, %fd748;
	mov.f64 	%fd752, %fd748;
	mov.f64 	%fd753, %fd748;
	mov.f64 	%fd754, %fd748;
	@%p8 bra 	$L__BB5_16;
	ld.global.nc.f64 	%fd748, [%rd1+1152];
	ld.global.nc.f64 	%fd749, [%rd1+2880];
	ld.global.nc.f64 	%fd750, [%rd1+4608];
	ld.global.nc.f64 	%fd751, [%rd1+6336];
	ld.global.nc.f64 	%fd752, [%rd1+8064];
	ld.global.nc.f64 	%fd753, [%rd1+9792];
	ld.global.nc.f64 	%fd754, [%rd1+11520];
$L__BB5_16:
	ld.param.f64 	%fd716, [_Z32massMatrixMultiplyConstantKernelILi2ELi6ELi3EEvidPKdS1_S1_S1_S1_S1_S1_Pd_param_1];
	ld.shared.f64 	%fd504, [%r12+1152];
	fma.rn.f64 	%fd505, %fd31, %fd504, 0d0000000000000000;
	ld.shared.f64 	%fd506, [%r19+1152];
	fma.rn.f64 	%fd507, %fd32, %fd506, 0d0000000000000000;
	ld.shared.f64 	%fd508, [_ZZ32massMatrixMultiplyConstantKernelILi2ELi6ELi3EEvidPKdS1_S1_S1_S1_S1_S1_PdE13s_QuadToQuadD+192];
	fma.rn.f64 	%fd509, %fd508, %fd11, 0d0000000000000000;
	ld.shared.f64 	%fd510, [%r12+1160];
	fma.rn.f64 	%fd511, %fd33, %fd510, %fd505;
	ld.shared.f64 	%fd512, [%r19+1200];
	fma.rn.f64 	%fd513, %fd34, %fd512, %fd507;
	ld.shared.f64 	%fd514, [_ZZ32massMatrixMultiplyConstantKernelILi2ELi6ELi3EEvidPKdS1_S1_S1_S1_S1_S1_PdE13s_QuadToQuadD+200];
	fma.rn.f64 	%fd515, %fd514, %fd12, %fd509;
	ld.shared.f64 	%fd516, [%r12+1168];
	fma.rn.f64 	%fd517, %fd35, %fd516, %fd511;
	ld.shared.f64 	%fd518, [%r19+1248];
	fma.rn.f64 	%fd519, %fd36, %fd518, %fd513;
	ld.shared.f64 	%fd520, [_ZZ32massMatrixMultiplyConstantKernelILi2ELi6ELi3EEvidPKdS1_S1_S1_S1_S1_S1_PdE13s_QuadToQuadD+208];
	fma.rn.f64 	%fd521, %fd520, %fd13, %fd515;
	ld.shared.f64 	%fd522, [%r12+1176];
	fma.rn.f64 	%fd523, %fd37, %fd522, %fd517;
	ld.shared.f64 	%fd524, [%r19+1296];
	fma.rn.f64 	%fd525, %fd38, %fd524, %fd519;
	ld.shared.f64 	%fd526, [_ZZ32massMatrixMultiplyConstantKernelILi2ELi6ELi3EEvidPKdS1_S1_S1_S1_S1_S1_PdE13s_QuadToQuadD+216];
	fma.rn.f64 	%fd527, %fd526, %fd14, %fd521;
	ld.shared.f64 	%fd528, [%r12+1184];
	fma.rn.f64 	%fd529, %fd39, %fd528, %fd523;
	ld.shared.f64 	%fd530, [%r19+1344];
	fma.rn.f64 	%fd531, %fd40, %fd530, %fd525;
	ld.shared.f64 	%fd532, [_ZZ32massMatrixMultiplyConstantKernelILi2ELi6ELi3EEvidPKdS1_S1_S1_S1_S1_S1_PdE13s_QuadToQuadD+224];
	fma.rn.f64 	%fd533, %fd532, %fd15, %fd527;
	ld.shared.f64 	%fd534, [%r12+1192];
	fma.rn.f64 	%fd535, %fd41, %fd534, %fd529;
	ld.shared.f64 	%fd536, [%r19+1392];
	fma.rn.f64 	%fd537, %fd42, %fd536, %fd531;
	ld.shared.f64 	%fd538, [_ZZ32massMatrixMultiplyConstantKernelILi2ELi6ELi3EEvidPKdS1_S1_S1_S1_S1_S1_PdE13s_QuadToQuadD+232];
	fma.rn.f64 	%fd539, %fd538, %fd16, %fd533;
	bar.sync 	0;
	mul.f64 	%fd540, %fd749, %fd537;
	fma.rn.f64 	%fd541, %fd748, %fd535, %fd540;
	fma.rn.f64 	%fd542, %fd750, %fd539, %fd541;
	st.shared.f64 	[%r16], %fd542;
	mul.f64 	%fd543, %fd751, %fd537;
	fma.rn.f64 	%fd544, %fd749, %fd535, %fd543;
	fma.rn.f64 	%fd545, %fd752, %fd539, %fd544;
	st.shared.f64 	[%r17], %fd545;
	mul.f64 	%fd546, %fd752, %fd537;
	fma.rn.f64 	%fd547, %fd750, %fd535, %fd546;
	fma.rn.f64 	%fd548, %fd753, %fd539, %fd547;
	mul.f64 	%fd549, %fd716, %fd754;
	bar.sync 	0;
	ld.shared.f64 	%fd550, [%r15];
	mul.f64 	%fd551, %fd43, %fd550;
	fma.rn.f64 	%fd552, %fd549, %fd15, %fd551;
	ld.shared.f64 	%fd553, [%r18];
	fma.rn.f64 	%fd554, %fd44, %fd553, %fd552;
	fma.rn.f64 	%fd135, %fd548, %fd508, %fd115;
	ld.shared.f64 	%fd555, [%r15+8];
	fma.rn.f64 	%fd556, %fd45, %fd555, %fd554;
	ld.shared.f64 	%fd557, [%r18+48];
	fma.rn.f64 	%fd558, %fd46, %fd557, %fd556;
	fma.rn.f64 	%fd136, %fd548, %fd514, %fd116;
	ld.shared.f64 	%fd559, [%r15+16];
	fma.rn.f64 	%fd560, %fd48, %fd559, %fd558;
	ld.shared.f64 	%fd561, [%r18+96];
	fma.rn.f64 	%fd562, %fd49, %fd561, %fd560;
	fma.rn.f64 	%fd137, %fd548, %fd520, %fd117;
	ld.shared.f64 	%fd563, [%r15+24];
	fma.rn.f64 	%fd564, %fd51, %fd563, %fd562;
	ld.shared.f64 	%fd565, [%r18+144];
	fma.rn.f64 	%fd566, %fd52, %fd565, %fd564;
	fma.rn.f64 	%fd138, %fd548, %fd526, %fd120;
	ld.shared.f64 	%fd567, [%r15+32];
	fma.rn.f64 	%fd568, %fd54, %fd567, %fd566;
	ld.shared.f64 	%fd569, [%r18+192];
	fma.rn.f64 	%fd570, %fd55, %fd569, %fd568;
	fma.rn.f64 	%fd571, %fd548, %fd532, %fd118;
	ld.shared.f64 	%fd572, [%r15+40];
	fma.rn.f64 	%fd573, %fd57, %fd572, %fd570;
	ld.shared.f64 	%fd574, [%r18+240];
	fma.rn.f64 	%fd575, %fd58, %fd574, %fd573;
	fma.rn.f64 	%fd139, %fd548, %fd538, %fd119;
	add.f64 	%fd140, %fd575, %fd571;
	mov.f64 	%fd755, 0d0000000000000000;
	mov.f64 	%fd756, %fd755;
	mov.f64 	%fd757, %fd755;
	mov.f64 	%fd758, %fd755;
	mov.f64 	%fd759, %fd755;
	mov.f64 	%fd760, %fd755;
	mov.f64 	%fd761, %fd755;
	@%p8 bra 	$L__BB5_18;
	ld.global.nc.f64 	%fd755, [%rd1+1440];
	ld.global.nc.f64 	%fd756, [%rd1+3168];
	ld.global.nc.f64 	%fd757, [%rd1+4896];
	ld.global.nc.f64 	%fd758, [%rd1+6624];
	ld.global.nc.f64 	%fd759, [%rd1+8352];
	ld.global.nc.f64 	%fd760, [%rd1+10080];
	ld.global.nc.f64 	%fd761, [%rd1+11808];
$L__BB5_18:
	ld.param.f64 	%fd717, [_Z32massMatrixMultiplyConstantKernelILi2ELi6ELi3EEvidPKdS1_S1_S1_S1_S1_S1_Pd_param_1];
	and.b32  	%r20, %r1, 1;
	setp.gt.u32 	%p13, %r1, 11;
	ld.shared.f64 	%fd576, [%r12+1440];
	fma.rn.f64 	%fd577, %fd31, %fd576, 0d0000000000000000;
	ld.shared.f64 	%fd578, [%r19+1440];
	fma.rn.f64 	%fd579, %fd32, %fd578, 0d0000000000000000;
	ld.shared.f64 	%fd580, [_ZZ32massMatrixMultiplyConstantKernelILi2ELi6ELi3EEvidPKdS1_S1_S1_S1_S1_S1_PdE13s_QuadToQuadD+240];
	fma.rn.f64 	%fd581, %fd580, %fd11, 0d0000000000000000;
	ld.shared.f64 	%fd582, [%r12+1448];
	fma.rn.f64 	%fd583, %fd33, %fd582, %fd577;
	ld.shared.f64 	%fd584, [%r19+1488];
	fma.rn.f64 	%fd585, %fd34, %fd584, %fd579;
	ld.shared.f64 	%fd586, [_ZZ32massMatrixMultiplyConstantKernelILi2ELi6ELi3EEvidPKdS1_S1_S1_S1_S1_S1_PdE13s_QuadToQuadD+248];
	fma.rn.f64 	%fd587, %fd586, %fd12, %fd581;
	ld.shared.f64 	%fd588, [%r12+1456];
	fma.rn.f64 	%fd589, %fd35, %fd588, %fd583;
	ld.shared.f64 	%fd590, [%r19+1536];
	fma.rn.f64 	%fd591, %fd36, %fd590, %fd585;
	ld.shared.f64 	%fd592, [_ZZ32massMatrixMultiplyConstantKernelILi2ELi6ELi3EEvidPKdS1_S1_S1_S1_S1_S1_PdE13s_QuadToQuadD+256];
	fma.rn.f64 	%fd593, %fd592, %fd13, %fd587;
	ld.shared.f64 	%fd594, [%r12+1464];
	fma.rn.f64 	%fd595, %fd37, %fd594, %fd589;
	ld.shared.f64 	%fd596, [%r19+1584];
	fma.rn.f64 	%fd597, %fd38, %fd596, %fd591;
	ld.shared.f64 	%fd598, [_ZZ32massMatrixMultiplyConstantKernelILi2ELi6ELi3EEvidPKdS1_S1_S1_S1_S1_S1_PdE13s_QuadToQuadD+264];
	fma.rn.f64 	%fd599, %fd598, %fd14, %fd593;
	ld.shared.f64 	%fd600, [%r12+1472];
	fma.rn.f64 	%fd601, %fd39, %fd600, %fd595;
	ld.shared.f64 	%fd602, [%r19+1632];
	fma.rn.f64 	%fd603, %fd40, %fd602, %fd597;
	ld.shared.f64 	%fd604, [_ZZ32massMatrixMultiplyConstantKernelILi2ELi6ELi3EEvidPKdS1_S1_S1_S1_S1_S1_PdE13s_QuadToQuadD+272];
	fma.rn.f64 	%fd605, %fd604, %fd15, %fd599;
	ld.shared.f64 	%fd606, [%r12+1480];
	fma.rn.f64 	%fd607, %fd41, %fd606, %fd601;
	ld.shared.f64 	%fd608, [%r19+1680];
	fma.rn.f64 	%fd609, %fd42, %fd608, %fd603;
	ld.shared.f64 	%fd610, [_ZZ32massMatrixMultiplyConstantKernelILi2ELi6ELi3EEvidPKdS1_S1_S1_S1_S1_S1_PdE13s_QuadToQuadD+280];
	fma.rn.f64 	%fd611, %fd610, %fd16, %fd605;
	bar.sync 	0;
	mul.f64 	%fd612, %fd756, %fd609;
	fma.rn.f64 	%fd613, %fd755, %fd607, %fd612;
	fma.rn.f64 	%fd614, %fd757, %fd611, %fd613;
	st.shared.f64 	[%r16], %fd614;
	mul.f64 	%fd615, %fd758, %fd609;
	fma.rn.f64 	%fd616, %fd756, %fd607, %fd615;
	fma.rn.f64 	%fd617, %fd759, %fd611, %fd616;
	st.shared.f64 	[%r17], %fd617;
	mul.f64 	%fd618, %fd759, %fd609;
	fma.rn.f64 	%fd619, %fd757, %fd607, %fd618;
	fma.rn.f64 	%fd620, %fd760, %fd611, %fd619;
	mul.f64 	%fd621, %fd717, %fd761;
	bar.sync 	0;
	ld.shared.f64 	%fd622, [%r15];
	mul.f64 	%fd623, %fd43, %fd622;
	fma.rn.f64 	%fd624, %fd621, %fd16, %fd623;
	ld.shared.f64 	%fd625, [%r18];
	fma.rn.f64 	%fd626, %fd44, %fd625, %fd624;
	fma.rn.f64 	%fd627, %fd620, %fd580, %fd135;
	ld.shared.f64 	%fd628, [%r15+8];
	fma.rn.f64 	%fd629, %fd45, %fd628, %fd626;
	ld.shared.f64 	%fd630, [%r18+48];
	fma.rn.f64 	%fd631, %fd46, %fd630, %fd629;
	fma.rn.f64 	%fd632, %fd620, %fd586, %fd136;
	ld.shared.f64 	%fd633, [%r15+16];
	fma.rn.f64 	%fd634, %fd48, %fd633, %fd631;
	ld.shared.f64 	%fd635, [%r18+96];
	fma.rn.f64 	%fd636, %fd49, %fd635, %fd634;
	fma.rn.f64 	%fd637, %fd620, %fd592, %fd137;
	ld.shared.f64 	%fd638, [%r15+24];
	fma.rn.f64 	%fd639, %fd51, %fd638, %fd636;
	ld.shared.f64 	%fd640, [%r18+144];
	fma.rn.f64 	%fd641, %fd52, %fd640, %fd639;
	fma.rn.f64 	%fd642, %fd620, %fd598, %fd138;
	ld.shared.f64 	%fd643, [%r15+32];
	fma.rn.f64 	%fd644, %fd54, %fd643, %fd641;
	ld.shared.f64 	%fd645, [%r18+192];
	fma.rn.f64 	%fd646, %fd55, %fd645, %fd644;
	fma.rn.f64 	%fd647, %fd620, %fd604, %fd140;
	ld.shared.f64 	%fd648, [%r15+40];
	fma.rn.f64 	%fd649, %fd57, %fd648, %fd646;
	ld.shared.f64 	%fd650, [%r18+240];
	fma.rn.f64 	%fd651, %fd58, %fd650, %fd649;
	fma.rn.f64 	%fd652, %fd620, %fd610, %fd139;
	add.f64 	%fd653, %fd651, %fd652;
	bar.sync 	0;
	st.shared.f64 	[%r13], %fd627;
	st.shared.f64 	[%r13+288], %fd632;
	st.shared.f64 	[%r13+576], %fd637;
	st.shared.f64 	[%r13+864], %fd642;
	st.shared.f64 	[%r13+1152], %fd647;
	st.shared.f64 	[%r13+1440], %fd653;
	bar.sync 	0;
	bar.sync 	0;
	ld.shared.f64 	%fd654, [%r11];
	ld.shared.f64 	%fd655, [%r11+40];
	add.f64 	%fd656, %fd654, %fd655;
	sub.f64 	%fd657, %fd654, %fd655;
	ld.shared.f64 	%fd658, [%r11+8];
	ld.shared.f64 	%fd659, [%r11+32];
	add.f64 	%fd660, %fd658, %fd659;
	sub.f64 	%fd661, %fd658, %fd659;
	ld.shared.f64 	%fd662, [%r11+16];
	ld.shared.f64 	%fd663, [%r11+24];
	add.f64 	%fd664, %fd662, %fd663;
	sub.f64 	%fd665, %fd662, %fd663;
	ld.const.f64 	%fd155, [const_oddDofToQuad];
	fma.rn.f64 	%fd666, %fd155, %fd656, 0d0000000000000000;
	ld.const.f64 	%fd156, [const_evenDofToQuad];
	fma.rn.f64 	%fd667, %fd156, %fd657, 0d0000000000000000;
	fma.rn.f64 	%fd668, %fd7, %fd660, %fd666;
	fma.rn.f64 	%fd669, %fd8, %fd661, %fd667;
	ld.const.f64 	%fd157, [const_oddDofToQuad+16];
	fma.rn.f64 	%fd670, %fd157, %fd664, %fd668;
	ld.const.f64 	%fd158, [const_evenDofToQuad+16];
	fma.rn.f64 	%fd671, %fd158, %fd665, %fd669;
	add.f64 	%fd672, %fd670, %fd671;
	st.shared.f64 	[%r11], %fd672;
	sub.f64 	%fd673, %fd670, %fd671;
	st.shared.f64 	[%r11+8], %fd673;
	bar.sync 	0;
	@%p13 bra 	$L__BB5_20;
	mad.lo.s32 	%r51, %r6, 240, %r7;
	shl.b32 	%r52, %r20, 3;
	add.s32 	%r53, %r51, %r52;
	ld.shared.f64 	%fd674, [%r53];
	ld.shared.f64 	%fd675, [%r53+240];
	add.f64 	%fd676, %fd674, %fd675;
	sub.f64 	%fd677, %fd674, %fd675;
	ld.shared.f64 	%fd678, [%r53+48];
	ld.shared.f64 	%fd679, [%r53+192];
	add.f64 	%fd680, %fd678, %fd679;
	sub.f64 	%fd681, %fd678, %fd679;
	ld.shared.f64 	%fd682, [%r53+96];
	ld.shared.f64 	%fd683, [%r53+144];
	add.f64 	%fd684, %fd682, %fd683;
	sub.f64 	%fd685, %fd682, %fd683;
	fma.rn.f64 	%fd686, %fd155, %fd676, 0d0000000000000000;
	fma.rn.f64 	%fd687, %fd156, %fd677, 0d0000000000000000;
	fma.rn.f64 	%fd688, %fd7, %fd680, %fd686;
	fma.rn.f64 	%fd689, %fd8, %fd681, %fd687;
	fma.rn.f64 	%fd690, %fd157, %fd684, %fd688;
	fma.rn.f64 	%fd691, %fd158, %fd685, %fd689;
	add.f64 	%fd692, %fd690, %fd691;
	st.shared.f64 	[%r53], %fd692;
	sub.f64 	%fd693, %fd690, %fd691;
	st.shared.f64 	[%r53+48], %fd693;
$L__BB5_20:
	setp.gt.u32 	%p14, %r1, 3;
	bar.sync 	0;
	@%p14 bra 	$L__BB5_23;
	mov.u32 	%r54, %tid.y;
	mov.u32 	%r55, _ZZ32massMatrixMultiplyConstantKernelILi2ELi6ELi3EEvidPKdS1_S1_S1_S1_S1_S1_PdE6s_tmp1;
	mad.lo.s32 	%r56, %r54, 1728, %r55;
	shr.u32 	%r57, %r1, 1;
	mad.lo.s32 	%r58, %r57, 48, %r56;
	shl.b32 	%r59, %r1, 3;
	and.b32  	%r60, %r59, 8;
	add.s32 	%r61, %r58, %r60;
	ld.shared.f64 	%fd694, [%r61];
	ld.shared.f64 	%fd695, [%r61+1440];
	add.f64 	%fd696, %fd694, %fd695;
	sub.f64 	%fd697, %fd694, %fd695;
	ld.shared.f64 	%fd698, [%r61+288];
	ld.shared.f64 	%fd699, [%r61+1152];
	add.f64 	%fd700, %fd698, %fd699;
	sub.f64 	%fd701, %fd698, %fd699;
	ld.shared.f64 	%fd702, [%r61+576];
	ld.shared.f64 	%fd703, [%r61+864];
	add.f64 	%fd704, %fd702, %fd703;
	sub.f64 	%fd705, %fd702, %fd703;
	fma.rn.f64 	%fd706, %fd155, %fd696, 0d0000000000000000;
	fma.rn.f64 	%fd707, %fd156, %fd697, 0d0000000000000000;
	fma.rn.f64 	%fd708, %fd7, %fd700, %fd706;
	fma.rn.f64 	%fd709, %fd8, %fd701, %fd707;
	fma.rn.f64 	%fd159, %fd157, %fd704, %fd708;
	fma.rn.f64 	%fd160, %fd158, %fd705, %fd709;
	@%p4 bra 	$L__BB5_23;
	ld.param.u64 	%rd17, [_Z32massMatrixMultiplyConstantKernelILi2ELi6ELi3EEvidPKdS1_S1_S1_S1_S1_S1_Pd_param_9];
	and.b32  	%r62, %r1, 2;
	or.b32  	%r63, %r20, %r62;
	shl.b32 	%r64, %r3, 3;
	or.b32  	%r65, %r63, %r64;
	cvta.to.global.u64 	%rd14, %rd17;
	mul.wide.s32 	%rd15, %r65, 8;
	add.s64 	%rd16, %rd14, %rd15;
	add.f64 	%fd710, %fd159, %fd160;
	st.global.f64 	[%rd16], %fd710;
	sub.f64 	%fd711, %fd159, %fd160;
	st.global.f64 	[%rd16+32], %fd711;
$L__BB5_23:
	ret;

}
	// .globl	_Z32massMatrixMultiplyConstantKernelILi3ELi3ELi7EEvidPKdS1_S1_S1_S1_S1_S1_Pd
.visible .entry _Z32massMatrixMultiplyConstantKernelILi3ELi3ELi7EEvidPKdS1_S1_S1_S1_S1_S1_Pd(
	.param .u32 _Z32massMatrixMultiplyConstantKernelILi3ELi3ELi7EEvidPKdS1_S1_S1_S1_S1_S1_Pd_param_0,
	.param .f64 _Z32massMatrixMultiplyConstantKernelILi3ELi3ELi7EEvidPKdS1_S1_S1_S1_S1_S1_Pd_param_1,
	.param .u64 .ptr .align 1 _Z32massMatrixMultiplyConstantKernelILi3ELi3ELi7EEvidPKdS1_S1_S1_S1_S1_S1_Pd_param_2,
	.param .u64 .ptr .align 1 _Z32massMatrixMultiplyConstantKernelILi3ELi3ELi7EEvidPKdS1_S1_S1_S1_S1_S1_Pd_param_3,
	.param .u64 .ptr .align 1 _Z32massMatrixMultiplyConstantKernelILi3ELi3ELi7EEvidPKdS1_S1_S1_S1_S1_S1_Pd_param_4,
	.param .u64 .ptr .align 1 _Z32massMatrixMultiplyConstantKernelILi3ELi3ELi7EEvidPKdS1_S1_S1_S1_S1_S1_Pd_param_5,
	.param .u64 .ptr .align 1 _Z32massMatrixMultiplyConstantKernelILi3ELi3ELi7EEvidPKdS1_S1_S1_S1_S1_S1_Pd_param_6,
	.param .u64 .ptr .align 1 _Z32massMatrixMultiplyConstantKernelILi3ELi3ELi7EEvidPKdS1_S1_S1_S1_S1_S1_Pd_param_7,
	.param .u64 .ptr .align 1 _Z32massMatrixMultiplyConstantKernelILi3ELi3ELi7EEvidPKdS1_S1_S1_S1_S1_S1_Pd_param_8,
	.param .u64 .ptr .align 1 _Z32massMatrixMultiplyConstantKernelILi3ELi3ELi7EEvidPKdS1_S1_S1_S1_S1_S1_Pd_param_9
)
{
	.reg .pred 	%p<13>;
	.reg .b16 	%rs<9>;
	.reg .b32 	%r<51>;
	.reg .b64 	%rd<27>;
	.reg .b64 	%fd<359>;
	// demoted variable
	.shared .align 8 .b8 _ZZ29stiffnessMatrixMultiplyDeviceILi3ELi3ELi7EEviidPKdS1_S1_S1_PAT0__AT0__AplT0_Li0E_dPdE5s_Gpr[504];
	// demoted variable
	.shared .align 8 .b8 _ZZ29stiffnessMatrixMultiplyDeviceILi3ELi3ELi7EEviidPKdS1_S1_S1_PAT0__AT0__AplT0_Li0E_dPdE5s_Gps[504];
	// demoted variable
	.shared .align 8 .b8 _ZZ32massMatrixMultiplyConstantKernelILi3ELi3ELi7EEvidPKdS1_S1_S1_S1_S1_S1_PdE6s_tmp1[1512];
	// demoted variable
	.shared .align 8 .b8 _ZZ32massMatrixMultiplyConstantKernelILi3ELi3ELi7EEvidPKdS1_S1_S1_S1_S1_S1_PdE13s_QuadToQuadD[72];
	ld.param.u32 	%r19, [_Z32massMatrixMultiplyConstantKernelILi3ELi3ELi7EEvidPKdS1_S1_S1_S1_S1_S1_Pd_param_0];
	ld.param.u64 	%rd5, [_Z32massMatrixMultiplyConstantKernelILi3ELi3ELi7EEvidPKdS1_S1_S1_S1_S1_S1_Pd_param_5];
	ld.param.u64 	%rd3, [_Z32massMatrixMultiplyConstantKernelILi3ELi3ELi7EEvidPKdS1_S1_S1_S1_S1_S1_Pd_param_8];
	cvta.to.global.u64 	%rd6, %rd5;
	mov.u32 	%r1, %tid.x;
	mov.u32 	%r2, %tid.y;
	mov.u32 	%r20, %ctaid.x;
	mad.lo.s32 	%r3, %r20, 7, %r2;
	cvt.u16.u32 	%rs1, %r1;
	mul.hi.u16 	%rs2, %rs1, 21846;
	mul.lo.s16 	%rs3, %rs2, 3;
	sub.s16 	%rs4, %rs1, %rs3;
	cvt.u32.u16 	%r4, %rs4;
	mul.wide.u32 	%rd7, %r1, 8;
	add.s64 	%rd8, %rd6, %rd7;
	ld.global.nc.f64 	%fd91, [%rd8];
	shl.b32 	%r21, %r1, 3;
	mov.u32 	%r22, _ZZ32massMatrixMultiplyConstantKernelILi3ELi3ELi7EEvidPKdS1_S1_S1_S1_S1_S1_PdE13s_QuadToQuadD;
	add.s32 	%r23, %r22, %r21;
	st.shared.f64 	[%r23], %fd91;
	setp.lt.s32 	%p2, %r3, %r19;
	setp.lt.u32 	%p3, %r1, 9;
	and.pred  	%p1, %p3, %p2;
	not.pred 	%p4, %p1;
	@%p4 bra 	$L__BB6_2;
	cvta.to.global.u64 	%rd9, %rd3;
	mad.lo.s32 	%r24, %r3, 27, %r1;
	mul.wide.s32 	%rd10, %r24, 8;
	add.s64 	%rd11, %rd9, %rd10;
	ld.global.nc.f64 	%fd337, [%rd11];
	ld.global.nc.f64 	%fd336, [%rd11+72];
	ld.global.nc.f64 	%fd335, [%rd11+144];
$L__BB6_2:
	setp.gt.u32 	%p5, %r1, 8;
	bar.sync 	0;
	ld.const.f64 	%fd7, [const_oddDofToQuad];
	ld.const.f64 	%fd8, [const_evenDofToQuad];
	ld.const.f64 	%fd9, [const_oddDofToQuad+8];
	ld.const.f64 	%fd10, [const_evenDofToQuad+8];
	ld.const.f64 	%fd11, [const_oddDofToQuad+16];
	ld.const.f64 	%fd12, [const_evenDofToQuad+16];
	ld.const.f64 	%fd13, [const_oddDofToQuad+24];
	ld.const.f64 	%fd14, [const_evenDofToQuad+24];
	mov.u32 	%r25, _ZZ32massMatrixMultiplyConstantKernelILi3ELi3ELi7EEvidPKdS1_S1_S1_S1_S1_S1_PdE6s_tmp1;
	mad.lo.s32 	%r5, %r2, 216, %r25;
	mul.lo.s16 	%rs6, %rs1, 171;
	shr.u16 	%rs7, %rs6, 9;
	cvt.u32.u16 	%r6, %rs7;
	mul.wide.u16 	%r26, %rs7, 24;
	add.s32 	%r7, %r5, %r26;
	@%p5 bra 	$L__BB6_4;
	add.f64 	%fd92, %fd337, %fd335;
	sub.f64 	%fd93, %fd337, %fd335;
	add.f64 	%fd94, %fd336, %fd336;
	sub.f64 	%fd95, %fd336, %fd336;
	mul.f64 	%fd96, %fd94, 0d3FE0000000000000;
	shl.b32 	%r27, %r4, 3;
	add.s32 	%r28, %r7, %r27;
	fma.rn.f64 	%fd97, %fd7, %fd92, 0d0000000000000000;
	fma.rn.f64 	%fd98, %fd8, %fd93, 0d0000000000000000;
	fma.rn.f64 	%fd99, %fd9, %fd96, %fd97;
	fma.rn.f64 	%fd100, %fd10, %fd95, %fd98;
	add.f64 	%fd101, %fd100, %fd99;
	st.shared.f64 	[%r28], %fd101;
	sub.f64 	%fd102, %fd99, %fd100;
	st.shared.f64 	[%r28+144], %fd102;
	fma.rn.f64 	%fd103, %fd11, %fd92, 0d0000000000000000;
	fma.rn.f64 	%fd104, %fd12, %fd93, 0d0000000000000000;
	fma.rn.f64 	%fd105, %fd13, %fd96, %fd103;
	fma.rn.f64 	%fd106, %fd14, %fd95, %fd104;
	sub.f64 	%fd107, %fd105, %fd106;
	st.shared.f64 	[%r28+72], %fd107;
$L__BB6_4:
	setp.gt.u32 	%p6, %r1, 8;
	bar.sync 	0;
	@%p6 bra 	$L__BB6_6;
	mad.lo.s32 	%r29, %r6, 48, %r7;
	shl.b32 	%r30, %r4, 3;
	add.s32 	%r31, %r29, %r30;
	ld.shared.f64 	%fd108, [%r31];
	ld.shared.f64 	%fd109, [%r31+48];
	add.f64 	%fd110, %fd108, %fd109;
	sub.f64 	%fd111, %fd108, %fd109;
	ld.shared.f64 	%fd112, [%r31+24];
	add.f64 	%fd113, %fd112, %fd112;
	sub.f64 	%fd114, %fd112, %fd112;
	mul.f64 	%fd115, %fd113, 0d3FE0000000000000;
	fma.rn.f64 	%fd116, %fd7, %fd110, 0d0000000000000000;
	fma.rn.f64 	%fd117, %fd8, %fd111, 0d0000000000000000;
	fma.rn.f64 	%fd118, %fd9, %fd115, %fd116;
	fma.rn.f64 	%fd119, %fd10, %fd114, %fd117;
	add.f64 	%fd120, %fd118, %fd119;
	st.shared.f64 	[%r31], %fd120;
	sub.f64 	%fd121, %fd118, %fd119;
	st.shared.f64 	[%r31+48], %fd121;
	fma.rn.f64 	%fd122, %fd11, %fd110, 0d0000000000000000;
	fma.rn.f64 	%fd123, %fd12, %fd111, 0d0000000000000000;
	fma.rn.f64 	%fd124, %fd13, %fd115, %fd122;
	fma.rn.f64 	%fd125, %fd14, %fd114, %fd123;
	sub.f64 	%fd126, %fd124, %fd125;
	st.shared.f64 	[%r31+24], %fd126;
$L__BB6_6:
	ld.param.u64 	%rd23, [_Z32massMatrixMultiplyConstantKernelILi3ELi3ELi7EEvidPKdS1_S1_S1_S1_S1_S1_Pd_param_2];
	setp.ge.s32 	%p7, %r3, %r19;
	bar.sync 	0;
	cvt.u32.u16 	%r8, %rs2;
	mul.wide.u16 	%r32, %rs2, 72;
	add.s32 	%r33, %r5, %r32;
	mad.lo.s32 	%r9, %r4, 24, %r33;
	ld.shared.f64 	%fd128, [%r9];
	ld.shared.f64 	%fd129, [%r9+16];
	add.f64 	%fd130, %fd128, %fd129;
	sub.f64 	%fd131, %fd128, %fd129;
	ld.shared.f64 	%fd132, [%r9+8];
	add.f64 	%fd133, %fd132, %fd132;
	sub.f64 	%fd134, %fd132, %fd132;
	mul.f64 	%fd135, %fd133, 0d3FE0000000000000;
	fma.rn.f64 	%fd136, %fd7, %fd130, 0d0000000000000000;
	fma.rn.f64 	%fd137, %fd8, %fd131, 0d0000000000000000;
	fma.rn.f64 	%fd138, %fd9, %fd135, %fd136;
	fma.rn.f64 	%fd139, %fd10, %fd134, %fd137;
	add.f64 	%fd140, %fd138, %fd139;
	st.shared.f64 	[%r9], %fd140;
	sub.f64 	%fd141, %fd138, %fd139;
	st.shared.f64 	[%r9+16], %fd141;
	fma.rn.f64 	%fd142, %fd11, %fd130, 0d0000000000000000;
	fma.rn.f64 	%fd143, %fd12, %fd131, 0d0000000000000000;
	fma.rn.f64 	%fd144, %fd13, %fd135, %fd142;
	fma.rn.f64 	%fd145, %fd14, %fd134, %fd143;
	sub.f64 	%fd146, %fd144, %fd145;
	st.shared.f64 	[%r9+8], %fd146;
	bar.sync 	0;
	mad.lo.s32 	%r10, %r8, -48, %r33;
	shl.b32 	%r34, %r4, 3;
	add.s32 	%r11, %r10, %r34;
	ld.shared.f64 	%fd15, [%r11];
	ld.shared.f64 	%fd16, [%r11+72];
	ld.shared.f64 	%fd17, [%r11+144];
	mad.lo.s32 	%r12, %r3, 189, %r1;
	cvta.to.global.u64 	%rd12, %rd23;
	mul.wide.s32 	%rd13, %r12, 8;
	add.s64 	%rd1, %rd12, %rd13;
	mov.f64 	%fd338, 0d0000000000000000;
	mov.f64 	%fd339, %fd338;
	mov.f64 	%fd340, %fd338;
	mov.f64 	%fd341, %fd338;
	mov.f64 	%fd342, %fd338;
	mov.f64 	%fd343, %fd338;
	mov.f64 	%fd344, %fd338;
	@%p7 bra 	$L__BB6_8;
	ld.global.nc.f64 	%fd338, [%rd1];
	ld.global.nc.f64 	%fd339, [%rd1+216];
	ld.global.nc.f64 	%fd340, [%rd1+432];
	ld.global.nc.f64 	%fd341, [%rd1+648];
	ld.global.nc.f64 	%fd342, [%rd1+864];
	ld.global.nc.f64 	%fd343, [%rd1+1080];
	ld.global.nc.f64 	%fd344, [%rd1+1296];
$L__BB6_8:
	ld.param.f64 	%fd332, [_Z32massMatrixMultiplyConstantKernelILi3ELi3ELi7EEvidPKdS1_S1_S1_S1_S1_S1_Pd_param_1];
	mul.lo.s32 	%r35, %r2, 72;
	mov.u32 	%r36, _ZZ29stiffnessMatrixMultiplyDeviceILi3ELi3ELi7EEviidPKdS1_S1_S1_PAT0__AT0__AplT0_Li0E_dPdE5s_Gpr;
	add.s32 	%r37, %r36, %r35;
	mul.lo.s32 	%r38, %r8, 24;
	add.s32 	%r13, %r37, %r38;
	shl.b32 	%r39, %r4, 3;
	add.s32 	%r14, %r13, %r39;
	mov.u32 	%r40, _ZZ29stiffnessMatrixMultiplyDeviceILi3ELi3ELi7EEviidPKdS1_S1_S1_PAT0__AT0__AplT0_Li0E_dPdE5s_Gps;
	add.s32 	%r41, %r40, %r35;
	add.s32 	%r16, %r41, %r39;
	add.s32 	%r15, %r16, %r38;
	mov.u32 	%r42, _ZZ32massMatrixMultiplyConstantKernelILi3ELi3ELi7EEvidPKdS1_S1_S1_S1_S1_S1_PdE13s_QuadToQuadD;
	add.s32 	%r43, %r42, %r39;
	setp.ge.s32 	%p8, %r3, %r19;
	add.s32 	%r17, %r5, %r39;
	shl.b32 	%r44, %r4, 4;
	add.s32 	%r45, %r43, %r44;
	ld.shared.f64 	%fd32, [%r45];
	ld.shared.f64 	%fd148, [%r10];
	fma.rn.f64 	%fd149, %fd32, %fd148, 0d0000000000000000;
	add.s32 	%r46, %r42, %r38;
	ld.shared.f64 	%fd33, [%r46];
	ld.shared.f64 	%fd150, [%r17];
	fma.rn.f64 	%fd151, %fd33, %fd150, 0d0000000000000000;
	ld.shared.f64 	%fd152, [_ZZ32massMatrixMultiplyConstantKernelILi3ELi3ELi7EEvidPKdS1_S1_S1_S1_S1_S1_PdE13s_QuadToQuadD];
	fma.rn.f64 	%fd153, %fd152, %fd15, 0d0000000000000000;
	ld.shared.f64 	%fd34, [%r45+8];
	ld.shared.f64 	%fd154, [%r10+8];
	fma.rn.f64 	%fd155, %fd34, %fd154, %fd149;
	ld.shared.f64 	%fd35, [%r46+8];
	ld.shared.f64 	%fd156, [%r17+24];
	fma.rn.f64 	%fd157, %fd35, %fd156, %fd151;
	ld.shared.f64 	%fd158, [_ZZ32massMatrixMultiplyConstantKernelILi3ELi3ELi7EEvidPKdS1_S1_S1_S1_S1_S1_PdE13s_QuadToQuadD+8];
	fma.rn.f64 	%fd159, %fd158, %fd16, %fd153;
	ld.shared.f64 	%fd36, [%r45+16];
	ld.shared.f64 	%fd160, [%r10+16];
	fma.rn.f64 	%fd161, %fd36, %fd160, %fd155;
	ld.shared.f64 	%fd37, [%r46+16];
	ld.shared.f64 	%fd162, [%r17+48];
	fma.rn.f64 	%fd163, %fd37, %fd162, %fd157;
	ld.shared.f64 	%fd164, [_ZZ32massMatrixMultiplyConstantKernelILi3ELi3ELi7EEvidPKdS1_S1_S1_S1_S1_S1_PdE13s_QuadToQuadD+16];
	fma.rn.f64 	%fd165, %fd164, %fd17, %fd159;
	bar.sync 	0;
	mul.f64 	%fd166, %fd339, %fd163;
	fma.rn.f64 	%fd167, %fd338, %fd161, %fd166;
	fma.rn.f64 	%fd168, %fd340, %fd165, %fd167;
	st.shared.f64 	[%r14], %fd168;
	mul.f64 	%fd169, %fd341, %fd163;
	fma.rn.f64 	%fd170, %fd339, %fd161, %fd169;
	fma.rn.f64 	%fd171, %fd342, %fd165, %fd170;
	st.shared.f64 	[%r15], %fd171;
	mul.f64 	%fd172, %fd342, %fd163;
	fma.rn.f64 	%fd173, %fd340, %fd161, %fd172;
	fma.rn.f64 	%fd174, %fd343, %fd165, %fd173;
	mul.f64 	%fd175, %fd332, %fd344;
	bar.sync 	0;
	ld.shared.f64 	%fd38, [%r43];
	ld.shared.f64 	%fd176, [%r13];
	mul.f64 	%fd177, %fd38, %fd176;
	fma.rn.f64 	%fd178, %fd175, %fd15, %fd177;
	shl.b32 	%r47, %r8, 4;
	sub.s32 	%r48, %r46, %r47;
	ld.shared.f64 	%fd39, [%r48];
	ld.shared.f64 	%fd179, [%r16];
	fma.rn.f64 	%fd180, %fd39, %fd179, %fd178;
	fma.rn.f64 	%fd181, %fd174, %fd152, 0d0000000000000000;
	neg.s32 	%r18, %r44;
	ld.shared.f64 	%fd40, [%r43+24];
	ld.shared.f64 	%fd182, [%r13+8];
	fma.rn.f64 	%fd183, %fd40, %fd182, %fd180;
	ld.shared.f64 	%fd41, [%r48+24];
	ld.shared.f64 	%fd184, [%r16+24];
	fma.rn.f64 	%fd185, %fd41, %fd184, %fd183;
	fma.rn.f64 	%fd42, %fd174, %fd158, 0d0000000000000000;
	ld.shared.f64 	%fd43, [%r43+48];
	ld.shared.f64 	%fd186, [%r13+16];
	fma.rn.f64 	%fd187, %fd43, %fd186, %fd185;
	ld.shared.f64 	%fd44, [%r48+48];
	ld.shared.f64 	%fd188, [%r16+48];
	fma.rn.f64 	%fd189, %fd44, %fd188, %fd187;
	fma.rn.f64 	%fd45, %fd174, %fd164, 0d0000000000000000;
	add.f64 	%fd46, %fd189, %fd181;
	mov.f64 	%fd345, 0d0000000000000000;
	mov.f64 	%fd346, %fd345;
	mov.f64 	%fd347, %fd345;
	mov.f64 	%fd348, %fd345;
	mov.f64 	%fd349, %fd345;
	mov.f64 	%fd350, %fd345;
	mov.f64 	%fd351, %fd345;
	@%p8 bra 	$L__BB6_10;
	ld.param.u64 	%rd24, [_Z32massMatrixMultiplyConstantKernelILi3ELi3ELi7EEvidPKdS1_S1_S1_S1_S1_S1_Pd_param_2];
	cvta.to.global.u64 	%rd14, %rd24;
	mul.wide.s32 	%rd15, %r12, 8;
	add.s64 	%rd16, %rd14, %rd15;
	ld.global.nc.f64 	%fd345, [%rd16+72];
	ld.global.nc.f64 	%fd346, [%rd16+288];
	ld.global.nc.f64 	%fd347, [%rd16+504];
	ld.global.nc.f64 	%fd348, [%rd16+720];
	ld.global.nc.f64 	%fd349, [%rd16+936];
	ld.global.nc.f64 	%fd350, [%rd16+1152];
	ld.global.nc.f64 	%fd351, [%rd16+1368];
$L__BB6_10:
	ld.param.f64 	%fd333, [_Z32massMatrixMultiplyConstantKernelILi3ELi3ELi7EEvidPKdS1_S1_S1_S1_S1_S1_Pd_param_1];
	ld.shared.f64 	%fd191, [%r10+72];
	fma.rn.f64 	%fd192, %fd32, %fd191, 0d0000000000000000;
	ld.shared.f64 	%fd193, [%r17+72];
	fma.rn.f64 	%fd194, %fd33, %fd193, 0d0000000000000000;
	ld.shared.f64 	%fd195, [_ZZ32massMatrixMultiplyConstantKernelILi3ELi3ELi7EEvidPKdS1_S1_S1_S1_S1_S1_PdE13s_QuadToQuadD+24];
	fma.rn.f64 	%fd196, %fd195, %fd15, 0d0000000000000000;
	ld.shared.f64 	%fd197, [%r10+80];
	fma.rn.f64 	%fd198, %fd34, %fd197, %fd192;
	ld.shared.f64 	%fd199, [%r17+96];
	fma.rn.f64 	%fd200, %fd35, %fd199, %fd194;
	ld.shared.f64 	%fd201, [_ZZ32massMatrixMultiplyConstantKernelILi3ELi3ELi7EEvidPKdS1_S1_S1_S1_S1_S1_PdE13s_QuadToQuadD+32];
	fma.rn.f64 	%fd202, %fd201, %fd16, %fd196;
	ld.shared.f64 	%fd203, [%r10+88];
	fma.rn.f64 	%fd204, %fd36, %fd203, %fd198;
	ld.shared.f64 	%fd205, [%r17+120];
	fma.rn.f64 	%fd206, %fd37, %fd205, %fd200;
	ld.shared.f64 	%fd207, [_ZZ32massMatrixMultiplyConstantKernelILi3ELi3ELi7EEvidPKdS1_S1_S1_S1_S1_S1_PdE13s_QuadToQuadD+40];
	fma.rn.f64 	%fd208, %fd207, %fd17, %fd202;
	bar.sync 	0;
	mul.f64 	%fd209, %fd346, %fd206;
	fma.rn.f64 	%fd210, %fd345, %fd204, %fd209;
	fma.rn.f64 	%fd211, %fd347, %fd208, %fd210;
	st.shared.f64 	[%r14], %fd211;
	mul.f64 	%fd212, %fd348, %fd206;
	fma.rn.f64 	%fd213, %fd346, %fd204, %fd212;
	fma.rn.f64 	%fd214, %fd349, %fd208, %fd213;
	st.shared.f64 	[%r15], %fd214;
	mul.f64 	%fd215, %fd349, %fd206;
	fma.rn.f64 	%fd216, %fd347, %fd204, %fd215;
	fma.rn.f64 	%fd217, %fd350, %fd208, %fd216;
	mul.f64 	%fd218, %fd333, %fd351;
	bar.sync 	0;
	ld.shared.f64 	%fd219, [%r13];
	mul.f64 	%fd220, %fd38, %fd219;
	fma.rn.f64 	%fd221, %fd218, %fd16, %fd220;
	ld.shared.f64 	%fd222, [%r16];
	fma.rn.f64 	%fd223, %fd39, %fd222, %fd221;
	fma.rn.f64 	%fd61, %fd217, %fd195, %fd46;
	ld.shared.f64 	%fd224, [%r13+8];
	fma.rn.f64 	%fd225, %fd40, %fd224, %fd223;
	ld.shared.f64 	%fd226, [%r16+24];
	fma.rn.f64 	%fd227, %fd41, %fd226, %fd225;
	fma.rn.f64 	%fd228, %fd217, %fd201, %fd42;
	ld.shared.f64 	%fd229, [%r13+16];
	fma.rn.f64 	%fd230, %fd43, %fd229, %fd227;
	ld.shared.f64 	%fd231, [%r16+48];
	fma.rn.f64 	%fd232, %fd44, %fd231, %fd230;
	fma.rn.f64 	%fd62, %fd217, %fd207, %fd45;
	add.f64 	%fd63, %fd232, %fd228;
	mov.f64 	%fd352, 0d0000000000000000;
	mov.f64 	%fd353, %fd352;
	mov.f64 	%fd354, %fd352;
	mov.f64 	%fd355, %fd352;
	mov.f64 	%fd356, %fd352;
	mov.f64 	%fd357, %fd352;
	mov.f64 	%fd358, %fd352;
	@%p8 bra 	$L__BB6_12;
	ld.param.u64 	%rd25, [_Z32massMatrixMultiplyConstantKernelILi3ELi3ELi7EEvidPKdS1_S1_S1_S1_S1_S1_Pd_param_2];
	cvta.to.global.u64 	%rd17, %rd25;
	mul.wide.s32 	%rd18, %r12, 8;
	add.s64 	%rd19, %rd17, %rd18;
	ld.global.nc.f64 	%fd352, [%rd19+144];
	ld.global.nc.f64 	%fd353, [%rd19+360];
	ld.global.nc.f64 	%fd354, [%rd19+576];
	ld.global.nc.f64 	%fd355, [%rd19+792];
	ld.global.nc.f64 	%fd356, [%rd19+1008];
	ld.global.nc.f64 	%fd357, [%rd19+1224];
	ld.global.nc.f64 	%fd358, [%rd19+1440];
$L__BB6_12:
	ld.param.f64 	%fd334, [_Z32massMatrixMultiplyConstantKernelILi3ELi3ELi7EEvidPKdS1_S1_S1_S1_S1_S1_Pd_param_1];
	setp.gt.u32 	%p10, %r1, 8;
	ld.shared.f64 	%fd233, [%r10+144];
	fma.rn.f64 	%fd234, %fd32, %fd233, 0d0000000000000000;
	ld.shared.f64 	%fd235, [%r17+144];
	fma.rn.f64 	%fd236, %fd33, %fd235, 0d0000000000000000;
	ld.shared.f64 	%fd237, [_ZZ32massMatrixMultiplyConstantKernelILi3ELi3ELi7EEvidPKdS1_S1_S1_S1_S1_S1_PdE13s_QuadToQuadD+48];
	fma.rn.f64 	%fd238, %fd237, %fd15, 0d0000000000000000;
	ld.shared.f64 	%fd239, [%r10+152];
	fma.rn.f64 	%fd240, %fd34, %fd239, %fd234;
	ld.shared.f64 	%fd241, [%r17+168];
	fma.rn.f64 	%fd242, %fd35, %fd241, %fd236;
	ld.shared.f64 	%fd243, [_ZZ32massMatrixMultiplyConstantKernelILi3ELi3ELi7EEvidPKdS1_S1_S1_S1_S1_S1_PdE13s_QuadToQuadD+56];
	fma.rn.f64 	%fd244, %fd243, %fd16, %fd238;
	ld.shared.f64 	%fd245, [%r10+160];
	fma.rn.f64 	%fd246, %fd36, %fd245, %fd240;
	ld.shared.f64 	%fd247, [%r17+192];
	fma.rn.f64 	%fd248, %fd37, %fd247, %fd242;
	ld.shared.f64 	%fd249, [_ZZ32massMatrixMultiplyConstantKernelILi3ELi3ELi7EEvidPKdS1_S1_S1_S1_S1_S1_PdE13s_QuadToQuadD+64];
	fma.rn.f64 	%fd250, %fd249, %fd17, %fd244;
	bar.sync 	0;
	mul.f64 	%fd251, %fd353, %fd248;
	fma.rn.f64 	%fd252, %fd352, %fd246, %fd251;
	fma.rn.f64 	%fd253, %fd354, %fd250, %fd252;
	st.shared.f64 	[%r14], %fd253;
	mul.f64 	%fd254, %fd355, %fd248;
	fma.rn.f64 	%fd255, %fd353, %fd246, %fd254;
	fma.rn.f64 	%fd256, %fd356, %fd250, %fd255;
	st.shared.f64 	[%r15], %fd256;
	mul.f64 	%fd257, %fd356, %fd248;
	fma.rn.f64 	%fd258, %fd354, %fd246, %fd257;
	fma.rn.f64 	%fd259, %fd357, %fd250, %fd258;
	mul.f64 	%fd260, %fd334, %fd358;
	bar.sync 	0;
	ld.shared.f64 	%fd261, [%r13];
	mul.f64 	%fd262, %fd38, %fd261;
	fma.rn.f64 	%fd263, %fd260, %fd17, %fd262;
	ld.shared.f64 	%fd264, [%r16];
	fma.rn.f64 	%fd265, %fd39, %fd264, %fd263;
	fma.rn.f64 	%fd266, %fd259, %fd237, %fd61;
	ld.shared.f64 	%fd267, [%r13+8];
	fma.rn.f64 	%fd268, %fd40, %fd267, %fd265;
	ld.shared.f64 	%fd269, [%r16+24];
	fma.rn.f64 	%fd270, %fd41, %fd269, %fd268;
	fma.rn.f64 	%fd271, %fd259, %fd243, %fd63;
	ld.shared.f64 	%fd272, [%r13+16];
	fma.rn.f64 	%fd273, %fd43, %fd272, %fd270;
	ld.shared.f64 	%fd274, [%r16+48];
	fma.rn.f64 	%fd275, %fd44, %fd274, %fd273;
	fma.rn.f64 	%fd276, %fd259, %fd249, %fd62;
	add.f64 	%fd277, %fd275, %fd276;
	bar.sync 	0;
	st.shared.f64 	[%r11], %fd266;
	st.shared.f64 	[%r11+72], %fd271;
	st.shared.f64 	[%r11+144], %fd277;
	bar.sync 	0;
	bar.sync 	0;
	ld.shared.f64 	%fd278, [%r9];
	ld.shared.f64 	%fd279, [%r9+16];
	add.f64 	%fd280, %fd278, %fd279;
	sub.f64 	%fd281, %fd278, %fd279;
	ld.shared.f64 	%fd282, [%r9+8];
	add.f64 	%fd283, %fd282, %fd282;
	sub.f64 	%fd284, %fd282, %fd282;
	mul.f64 	%fd285, %fd283, 0d3FE0000000000000;
	ld.const.f64 	%fd78, [const_oddDofToQuad];
	fma.rn.f64 	%fd286, %fd78, %fd280, 0d0000000000000000;
	ld.const.f64 	%fd79, [const_evenDofToQuad];
	fma.rn.f64 	%fd287, %fd79, %fd281, 0d0000000000000000;
	ld.const.f64 	%fd80, [const_oddDofToQuad+16];
	fma.rn.f64 	%fd288, %fd80, %fd285, %fd286;
	ld.const.f64 	%fd81, [const_evenDofToQuad+16];
	fma.rn.f64 	%fd289, %fd81, %fd284, %fd287;
	add.f64 	%fd290, %fd288, %fd289;
	st.shared.f64 	[%r9], %fd290;
	sub.f64 	%fd291, %fd288, %fd289;
	st.shared.f64 	[%r9+16], %fd291;
	ld.const.f64 	%fd82, [const_oddDofToQuad+8];
	fma.rn.f64 	%fd292, %fd82, %fd280, 0d0000000000000000;
	ld.const.f64 	%fd83, [const_evenDofToQuad+8];
	fma.rn.f64 	%fd293, %fd83, %fd281, 0d0000000000000000;
	ld.const.f64 	%fd84, [const_oddDofToQuad+24];
	fma.rn.f64 	%fd294, %fd84, %fd285, %fd292;
	ld.const.f64 	%fd85, [const_evenDofToQuad+24];
	fma.rn.f64 	%fd295, %fd85, %fd284, %fd293;
	sub.f64 	%fd296, %fd294, %fd295;
	st.shared.f64 	[%r9+8], %fd296;
	bar.sync 	0;
	@%p10 bra 	$L__BB6_14;
	add.s32 	%r49, %r9, %r18;
	ld.shared.f64 	%fd297, [%r49];
	ld.shared.f64 	%fd298, [%r49+48];
	add.f64 	%fd299, %fd297, %fd298;
	sub.f64 	%fd300, %fd297, %fd298;
	ld.shared.f64 	%fd301, [%r49+24];
	add.f64 	%fd302, %fd301, %fd301;
	sub.f64 	%fd303, %fd301, %fd301;
	mul.f64 	%fd304, %fd302, 0d3FE0000000000000;
	fma.rn.f64 	%fd305, %fd78, %fd299, 0d0000000000000000;
	fma.rn.f64 	%fd306, %fd79, %fd300, 0d0000000000000000;
	fma.rn.f64 	%fd307, %fd80, %fd304, %fd305;
	fma.rn.f64 	%fd308, %fd81, %fd303, %fd306;
	add.f64 	%fd309, %fd307, %fd308;
	st.shared.f64 	[%r49], %fd309;
	sub.f64 	%fd310, %fd307, %fd308;
	st.shared.f64 	[%r49+48], %fd310;
	fma.rn.f64 	%fd311, %fd82, %fd299, 0d0000000000000000;
	fma.rn.f64 	%fd312, %fd83, %fd300, 0d0000000000000000;
	fma.rn.f64 	%fd313, %fd84, %fd304, %fd311;
	fma.rn.f64 	%fd314, %fd85, %fd303, %fd312;
	sub.f64 	%fd315, %fd313, %fd314;
	st.shared.f64 	[%r49+24], %fd315;
$L__BB6_14:
	setp.gt.u32 	%p11, %r1, 8;
	bar.sync 	0;
	@%p11 bra 	$L__BB6_17;
	ld.shared.f64 	%fd316, [%r11];
	ld.shared.f64 	%fd317, [%r11+144];
	add.f64 	%fd318, %fd316, %fd317;
	sub.f64 	%fd319, %fd316, %fd317;
	ld.shared.f64 	%fd320, [%r11+72];
	add.f64 	%fd321, %fd320, %fd320;
	sub.f64 	%fd322, %fd320, %fd320;
	mul.f64 	%fd323, %fd321, 0d3FE0000000000000;
	fma.rn.f64 	%fd324, %fd78, %fd318, 0d0000000000000000;
	fma.rn.f64 	%fd325, %fd79, %fd319, 0d0000000000000000;
	fma.rn.f64 	%fd86, %fd80, %fd323, %fd324;
	fma.rn.f64 	%fd87, %fd81, %fd322, %fd325;
	fma.rn.f64 	%fd326, %fd82, %fd318, 0d0000000000000000;
	fma.rn.f64 	%fd327, %fd83, %fd319, 0d0000000000000000;
	fma.rn.f64 	%fd328, %fd84, %fd323, %fd326;
	fma.rn.f64 	%fd329, %fd85, %fd322, %fd327;
	sub.f64 	%fd88, %fd328, %fd329;
	@%p4 bra 	$L__BB6_17;
	ld.param.u64 	%rd26, [_Z32massMatrixMultiplyConstantKernelILi3ELi3ELi7EEvidPKdS1_S1_S1_S1_S1_S1_Pd_param_9];
	mad.lo.s32 	%r50, %r3, -162, %r12;
	cvta.to.global.u64 	%rd20, %rd26;
	mul.wide.s32 	%rd21, %r50, 8;
	add.s64 	%rd22, %rd20, %rd21;
	add.f64 	%fd330, %fd86, %fd87;
	st.global.f64 	[%rd22], %fd330;
	st.global.f64 	[%rd22+72], %fd88;
	sub.f64 	%fd331, %fd86, %fd87;
	st.global.f64 	[%rd22+144], %fd331;
$L__BB6_17:
	ret;

}
	// .globl	_Z32massMatrixMultiplyConstantKernelILi3ELi4ELi16EEvidPKdS1_S1_S1_S1_S1_S1_Pd
.visible .entry _Z32massMatrixMultiplyConstantKernelILi3ELi4ELi16EEvidPKdS1_S1_S1_S1_S1_S1_Pd(
	.param .u32 _Z32massMatrixMultiplyConstantKernelILi3ELi4ELi16EEvidPKdS1_S1_S1_S1_S1_S1_Pd_param_0,
	.param .f64 _Z32massMatrixMultiplyConstantKernelILi3ELi4ELi16EEvidPKdS1_S1_S1_S1_S1_S1_Pd_param_1,
	.param .u64 .ptr .align 1 _Z32massMatrixMultiplyConstantKernelILi3ELi4ELi16EEvidPKdS1_S1_S1_S1_S1_S1_Pd_param_2,
	.param .u64 .ptr .align 1 _Z32massMatrixMultiplyConstantKernelILi3ELi4ELi16EEvidPKdS1_S1_S1_S1_S1_S1_Pd_param_3,
	.param .u64 .ptr .align 1 _Z32massMatrixMultiplyConstantKernelILi3ELi4ELi16EEvidPKdS1_S1_S1_S1_S1_S1_Pd_param_4,
	.param .u64 .ptr .align 1 _Z32massMatrixMultiplyConstantKernelILi3ELi4ELi16EEvidPKdS1_S1_S1_S1_S1_S1_Pd_param_5,
	.param .u64 .ptr .align 1 _Z32massMatrixMultiplyConstantKernelILi3ELi4ELi16EEvidPKdS1_S1_S1_S1_S1_S1_Pd_param_6,
	.param .u64 .ptr .align 1 _Z32massMatrixMultiplyConstantKernelILi3ELi4ELi16EEvidPKdS1_S1_S1_S1_S1_S1_Pd_param_7,
	.param .u64 .ptr .align 1 _Z32massMatrixMultiplyConstantKernelILi3ELi4ELi16EEvidPKdS1_S1_S1_S1_S1_S1_Pd_param_8,
	.param .u64 .ptr .align 1 _Z32massMatrixMultiplyConstantKernelILi3ELi4ELi16EEvidPKdS1_S1_S1_S1_S1_S1_Pd_param_9
)
{
	.reg .pred 	%p<14>;
	.reg .b16 	%rs<8>;
	.reg .b32 	%r<139>;
	.reg .b64 	%rd<31>;
	.reg .b64 	%fd<479>;
	// demoted variable
	.shared .align 8 .b8 _ZZ29stiffnessMatrixMultiplyDeviceILi3ELi4ELi16EEviidPKdS1_S1_S1_PAT0__AT0__AplT0_Li0E_dPdE5s_Gpr[2048];
	// demoted variable
	.shared .align 8 .b8 _ZZ29stiffnessMatrixMultiplyDeviceILi3ELi4ELi16EEviidPKdS1_S1_S1_PAT0__AT0__AplT0_Li0E_dPdE5s_Gps[2048];
	// demoted variable
	.shared .align 8 .b8 _ZZ32massMatrixMultiplyConstantKernelILi3ELi4ELi16EEvidPKdS1_S1_S1_S1_S1_S1_PdE6s_tmp1[8192];
	// demoted variable
	.shared .align 8 .b8 _ZZ32massMatrixMultiplyConstantKernelILi3ELi4ELi16EEvidPKdS1_S1_S1_S1_S1_S1_PdE13s_QuadToQuadD[128];
	ld.param.u32 	%r16, [_Z32massMatrixMultiplyConstantKernelILi3ELi4ELi16EEvidPKdS1_S1_S1_S1_S1_S1_Pd_param_0];
	ld.param.u64 	%rd5, [_Z32massMatrixMultiplyConstantKernelILi3ELi4ELi16EEvidPKdS1_S1_S1_S1_S1_S1_Pd_param_5];
	ld.param.u64 	%rd3, [_Z32massMatrixMultiplyConstantKernelILi3ELi4ELi16EEvidPKdS1_S1_S1_S1_S1_S1_Pd_param_8];
	cvta.to.global.u64 	%rd6, %rd5;
	mov.u32 	%r1, %tid.x;
	mov.u32 	%r2, %tid.y;
	mov.u32 	%r17, %ctaid.x;
	shl.b32 	%r18, %r17, 4;
	add.s32 	%r3, %r18, %r2;
	cvt.u16.u32 	%rs2, %r1;
	mul.hi.u16 	%rs3, %rs2, 21846;
	mul.lo.s16 	%rs4, %rs3, 3;
	sub.s16 	%rs1, %rs2, %rs4;
	mul.wide.u32 	%rd7, %r1, 8;
	add.s64 	%rd8, %rd6, %rd7;
	ld.global.nc.f64 	%fd116, [%rd8];
	shl.b32 	%r19, %r1, 3;
	mov.u32 	%r20, _ZZ32massMatrixMultiplyConstantKernelILi3ELi4ELi16EEvidPKdS1_S1_S1_S1_S1_S1_PdE13s_QuadToQuadD;
	add.s32 	%r21, %r20, %r19;
	st.shared.f64 	[%r21], %fd116;
	setp.lt.s32 	%p2, %r3, %r16;
	setp.lt.u32 	%p3, %r1, 9;
	and.pred  	%p1, %p3, %p2;
	not.pred 	%p4, %p1;
	@%p4 bra 	$L__BB7_2;
	cvta.to.global.u64 	%rd9, %rd3;
	mad.lo.s32 	%r22, %r3, 27, %r1;
	mul.wide.s32 	%rd10, %r22, 8;
	add.s64 	%rd11, %rd9, %rd10;
	ld.global.nc.f64 	%fd450, [%rd11];
	ld.global.nc.f64 	%fd449, [%rd11+72];
	ld.global.nc.f64 	%fd448, [%rd11+144];
$L__BB7_2:
	setp.gt.u32 	%p5, %r1, 8;
	bar.sync 	0;
	ld.const.f64 	%fd7, [const_oddDofToQuad];
	ld.const.f64 	%fd8, [const_evenDofToQuad];
	ld.const.f64 	%fd9, [const_oddDofToQuad+8];
	ld.const.f64 	%fd10, [const_evenDofToQuad+8];
	ld.const.f64 	%fd11, [const_oddDofToQuad+16];
	ld.const.f64 	%fd12, [const_evenDofToQuad+16];
	ld.const.f64 	%fd13, [const_oddDofToQuad+24];
	ld.const.f64 	%fd14, [const_evenDofToQuad+24];
	shl.b32 	%r23, %r2, 9;
	mov.u32 	%r24, _ZZ32massMatrixMultiplyConstantKernelILi3ELi4ELi16EEvidPKdS1_S1_S1_S1_S1_S1_PdE6s_tmp1;
	add.s32 	%r4, %r24, %r23;
	mul.lo.s16 	%rs6, %rs2, 171;
	shr.u16 	%rs7, %rs6, 9;
	cvt.u32.u16 	%r5, %rs7;
	mul.wide.u16 	%r25, %rs7, 32;
	add.s32 	%r6, %r4, %r25;
	mul.wide.u16 	%r26, %rs1, 8;
	add.s32 	%r7, %r6, %r26;
	@%p5 bra 	$L__BB7_4;
	add.f64 	%fd117, %fd450, %fd448;
	sub.f64 	%fd118, %fd450, %fd448;
	add.f64 	%fd119, %fd449, %fd449;
	sub.f64 	%fd120, %fd449, %fd449;
	mul.f64 	%fd121, %fd119, 0d3FE0000000000000;
	fma.rn.f64 	%fd122, %fd7, %fd117, 0d0000000000000000;
	fma.rn.f64 	%fd123, %fd8, %fd118, 0d0000000000000000;
	fma.rn.f64 	%fd124, %fd9, %fd121, %fd122;
	fma.rn.f64 	%fd125, %fd10, %fd120, %fd123;
	add.f64 	%fd126, %fd125, %fd124;
	st.shared.f64 	[%r7], %fd126;
	sub.f64 	%fd127, %fd124, %fd125;
	st.shared.f64 	[%r7+384], %fd127;
	fma.rn.f64 	%fd128, %fd11, %fd117, 0d0000000000000000;
	fma.rn.f64 	%fd129, %fd12, %fd118, 0d0000000000000000;
	fma.rn.f64 	%fd130, %fd13, %fd121, %fd128;
	fma.rn.f64 	%fd131, %fd14, %fd120, %fd129;
	add.f64 	%fd132, %fd131, %fd130;
	st.shared.f64 	[%r7+128], %fd132;
	sub.f64 	%fd133, %fd130, %fd131;
	st.shared.f64 	[%r7+256], %fd133;
$L__BB7_4:
	bar.sync 	0;
	setp.gt.u32 	%p6, %r1, 11;
	mad.lo.s32 	%r27, %r5, 96, %r6;
	add.s32 	%r8, %r27, %r26;
	@%p6 bra 	$L__BB7_6;
	ld.shared.f64 	%fd134, [%r8];
	ld.shared.f64 	%fd135, [%r8+64];
	add.f64 	%fd136, %fd134, %fd135;
	sub.f64 	%fd137, %fd134, %fd135;
	ld.shared.f64 	%fd138, [%r8+32];
	add.f64 	%fd139, %fd138, %fd138;
	sub.f64 	%fd140, %fd138, %fd138;
	mul.f64 	%fd141, %fd139, 0d3FE0000000000000;
	fma.rn.f64 	%fd142, %fd7, %fd136, 0d0000000000000000;
	fma.rn.f64 	%fd143, %fd8, %fd137, 0d0000000000000000;
	fma.rn.f64 	%fd144, %fd9, %fd141, %fd142;
	fma.rn.f64 	%fd145, %fd10, %fd140, %fd143;
	add.f64 	%fd146, %fd144, %fd145;
	st.shared.f64 	[%r8], %fd146;
	sub.f64 	%fd147, %fd144, %fd145;
	st.shared.f64 	[%r8+96], %fd147;
	fma.rn.f64 	%fd148, %fd11, %fd136, 0d0000000000000000;
	fma.rn.f64 	%fd149, %fd12, %fd137, 0d0000000000000000;
	fma.rn.f64 	%fd150, %fd13, %fd141, %fd148;
	fma.rn.f64 	%fd151, %fd14, %fd140, %fd149;
	add.f64 	%fd152, %fd150, %fd151;
	st.shared.f64 	[%r8+32], %fd152;
	sub.f64 	%fd153, %fd150, %fd151;
	st.shared.f64 	[%r8+64], %fd153;
$L__BB7_6:
	ld.param.u64 	%rd26, [_Z32massMatrixMultiplyConstantKernelILi3ELi4ELi16EEvidPKdS1_S1_S1_S1_S1_S1_Pd_param_2];
	ld.param.u32 	%r135, [_Z32massMatrixMultiplyConstantKernelILi3ELi4ELi16EEvidPKdS1_S1_S1_S1_S1_S1_Pd_param_0];
	setp.ge.s32 	%p7, %r3, %r135;
	bar.sync 	0;
	shr.u32 	%r29, %r1, 2;
	shl.b32 	%r30, %r29, 7;
	add.s32 	%r31, %r4, %r30;
	shl.b32 	%r32, %r1, 5;
	and.b32  	%r33, %r32, 96;
	add.s32 	%r34, %r31, %r33;
	ld.shared.f64 	%fd155, [%r34];
	ld.shared.f64 	%fd156, [%r34+16];
	add.f64 	%fd157, %fd155, %fd156;
	sub.f64 	%fd158, %fd155, %fd156;
	ld.shared.f64 	%fd159, [%r34+8];
	add.f64 	%fd160, %fd159, %fd159;
	sub.f64 	%fd161, %fd159, %fd159;
	mul.f64 	%fd162, %fd160, 0d3FE0000000000000;
	fma.rn.f64 	%fd163, %fd7, %fd157, 0d0000000000000000;
	fma.rn.f64 	%fd164, %fd8, %fd158, 0d0000000000000000;
	fma.rn.f64 	%fd165, %fd9, %fd162, %fd163;
	fma.rn.f64 	%fd166, %fd10, %fd161, %fd164;
	add.f64 	%fd167, %fd165, %fd166;
	st.shared.f64 	[%r34], %fd167;
	sub.f64 	%fd168, %fd165, %fd166;
	st.shared.f64 	[%r34+24], %fd168;
	fma.rn.f64 	%fd169, %fd11, %fd157, 0d0000000000000000;
	fma.rn.f64 	%fd170, %fd12, %fd158, 0d0000000000000000;
	fma.rn.f64 	%fd171, %fd13, %fd162, %fd169;
	fma.rn.f64 	%fd172, %fd14, %fd161, %fd170;
	add.f64 	%fd173, %fd171, %fd172;
	st.shared.f64 	[%r34+8], %fd173;
	sub.f64 	%fd174, %fd171, %fd172;
	st.shared.f64 	[%r34+16], %fd174;
	bar.sync 	0;
	mad.lo.s32 	%r9, %r29, -96, %r31;
	and.b32  	%r36, %r19, 24;
	add.s32 	%r37, %r9, %r36;
	ld.shared.f64 	%fd15, [%r37];
	ld.shared.f64 	%fd16, [%r37+128];
	ld.shared.f64 	%fd17, [%r37+256];
	ld.shared.f64 	%fd18, [%r37+384];
	mad.lo.s32 	%r38, %r3, 448, %r1;
	cvta.to.global.u64 	%rd12, %rd26;
	mul.wide.s32 	%rd13, %r38, 8;
	add.s64 	%rd1, %rd12, %rd13;
	mov.f64 	%fd451, 0d0000000000000000;
	mov.f64 	%fd452, %fd451;
	mov.f64 	%fd453, %fd451;
	mov.f64 	%fd454, %fd451;
	mov.f64 	%fd455, %fd451;
	mov.f64 	%fd456, %fd451;
	mov.f64 	%fd457, %fd451;
	@%p7 bra 	$L__BB7_8;
	ld.global.nc.f64 	%fd451, [%rd1];
	ld.global.nc.f64 	%fd452, [%rd1+512];
	ld.global.nc.f64 	%fd453, [%rd1+1024];
	ld.global.nc.f64 	%fd454, [%rd1+1536];
	ld.global.nc.f64 	%fd455, [%rd1+2048];
	ld.global.nc.f64 	%fd456, [%rd1+2560];
	ld.global.nc.f64 	%fd457, [%rd1+3072];
$L__BB7_8:
	ld.param.f64 	%fd444, [_Z32massMatrixMultiplyConstantKernelILi3ELi4ELi16EEvidPKdS1_S1_S1_S1_S1_S1_Pd_param_1];
	ld.param.u32 	%r136, [_Z32massMatrixMultiplyConstantKernelILi3ELi4ELi16EEvidPKdS1_S1_S1_S1_S1_S1_Pd_param_0];
	shl.b32 	%r39, %r2, 7;
	mov.u32 	%r40, _ZZ29stiffnessMatrixMultiplyDeviceILi3ELi4ELi16EEviidPKdS1_S1_S1_PAT0__AT0__AplT0_Li0E_dPdE5s_Gpr;
	add.s32 	%r41, %r40, %r39;
	shl.b32 	%r43, %r29, 5;
	add.s32 	%r44, %r41, %r43;
	and.b32  	%r45, %r1, 3;
	add.s32 	%r48, %r44, %r36;
	mov.u32 	%r49, _ZZ29stiffnessMatrixMultiplyDeviceILi3ELi4ELi16EEviidPKdS1_S1_S1_PAT0__AT0__AplT0_Li0E_dPdE5s_Gps;
	add.s32 	%r50, %r49, %r39;
	add.s32 	%r51, %r50, %r36;
	add.s32 	%r52, %r51, %r43;
	add.s32 	%r54, %r20, %r36;
	setp.ge.s32 	%p8, %r3, %r136;
	add.s32 	%r55, %r4, %r36;
	mad.lo.s32 	%r56, %r45, 24, %r54;
	ld.shared.f64 	%fd33, [%r56];
	ld.shared.f64 	%fd176, [%r9];
	fma.rn.f64 	%fd177, %fd33, %fd176, 0d0000000000000000;
	and.b32  	%r57, %r19, 8160;
	add.s32 	%r58, %r20, %r57;
	ld.shared.f64 	%fd34, [%r58];
	ld.shared.f64 	%fd178, [%r55];
	fma.rn.f64 	%fd179, %fd34, %fd178, 0d0000000000000000;
	ld.shared.f64 	%fd180, [_ZZ32massMatrixMultiplyConstantKernelILi3ELi4ELi16EEvidPKdS1_S1_S1_S1_S1_S1_PdE13s_QuadToQuadD];
	fma.rn.f64 	%fd181, %fd180, %fd15, 0d0000000000000000;
	ld.shared.f64 	%fd35, [%r56+8];
	ld.shared.f64 	%fd182, [%r9+8];
	fma.rn.f64 	%fd183, %fd35, %fd182, %fd177;
	ld.shared.f64 	%fd36, [%r58+8];
	ld.shared.f64 	%fd184, [%r55+32];
	fma.rn.f64 	%fd185, %fd36, %fd184, %fd179;
	ld.shared.f64 	%fd186, [_ZZ32massMatrixMultiplyConstantKernelILi3ELi4ELi16EEvidPKdS1_S1_S1_S1_S1_S1_PdE13s_QuadToQuadD+8];
	fma.rn.f64 	%fd187, %fd186, %fd16, %fd181;
	ld.shared.f64 	%fd37, [%r56+16];
	ld.shared.f64 	%fd188, [%r9+16];
	fma.rn.f64 	%fd189, %fd37, %fd188, %fd183;
	ld.shared.f64 	%fd38, [%r58+16];
	ld.shared.f64 	%fd190, [%r55+64];
	fma.rn.f64 	%fd191, %fd38, %fd190, %fd185;
	ld.shared.f64 	%fd192, [_ZZ32massMatrixMultiplyConstantKernelILi3ELi4ELi16EEvidPKdS1_S1_S1_S1_S1_S1_PdE13s_QuadToQuadD+16];
	fma.rn.f64 	%fd193, %fd192, %fd17, %fd187;
	ld.shared.f64 	%fd39, [%r56+24];
	ld.shared.f64 	%fd194, [%r9+24];
	fma.rn.f64 	%fd195, %fd39, %fd194, %fd189;
	ld.shared.f64 	%fd40, [%r58+24];
	ld.shared.f64 	%fd196, [%r55+96];
	fma.rn.f64 	%fd197, %fd40, %fd196, %fd191;
	ld.shared.f64 	%fd198, [_ZZ32massMatrixMultiplyConstantKernelILi3ELi4ELi16EEvidPKdS1_S1_S1_S1_S1_S1_PdE13s_QuadToQuadD+24];
	fma.rn.f64 	%fd199, %fd198, %fd18, %fd193;
	bar.sync 	0;
	mul.f64 	%fd200, %fd452, %fd197;
	fma.rn.f64 	%fd201, %fd451, %fd195, %fd200;
	fma.rn.f64 	%fd202, %fd453, %fd199, %fd201;
	st.shared.f64 	[%r48], %fd202;
	mul.f64 	%fd203, %fd454, %fd197;
	fma.rn.f64 	%fd204, %fd452, %fd195, %fd203;
	fma.rn.f64 	%fd205, %fd455, %fd199, %fd204;
	st.shared.f64 	[%r52], %fd205;
	mul.f64 	%fd206, %fd455, %fd197;
	fma.rn.f64 	%fd207, %fd453, %fd195, %fd206;
	fma.rn.f64 	%fd208, %fd456, %fd199, %fd207;
	mul.f64 	%fd209, %fd444, %fd457;
	bar.sync 	0;
	ld.shared.f64 	%fd41, [%r54];
	ld.shared.f64 	%fd210, [%r44];
	mul.f64 	%fd211, %fd41, %fd210;
	fma.rn.f64 	%fd212, %fd209, %fd15, %fd211;
	shl.b32 	%r59, %r29, 3;
	add.s32 	%r60, %r20, %r59;
	ld.shared.f64 	%fd42, [%r60];
	ld.shared.f64 	%fd213, [%r51];
	fma.rn.f64 	%fd214, %fd42, %fd213, %fd212;
	fma.rn.f64 	%fd215, %fd208, %fd180, 0d0000000000000000;
	mad.lo.s32 	%r61, %r45, -24, %r56;
	ld.shared.f64 	%fd43, [%r61+32];
	ld.shared.f64 	%fd216, [%r44+8];
	fma.rn.f64 	%fd217, %fd43, %fd216, %fd214;
	ld.shared.f64 	%fd44, [%r60+32];
	ld.shared.f64 	%fd218, [%r51+32];
	fma.rn.f64 	%fd219, %fd44, %fd218, %fd217;
	fma.rn.f64 	%fd45, %fd208, %fd186, 0d0000000000000000;
	ld.shared.f64 	%fd46, [%r61+64];
	ld.shared.f64 	%fd220, [%r44+16];
	fma.rn.f64 	%fd221, %fd46, %fd220, %fd219;
	ld.shared.f64 	%fd47, [%r60+64];
	ld.shared.f64 	%fd222, [%r51+64];
	fma.rn.f64 	%fd223, %fd47, %fd222, %fd221;
	fma.rn.f64 	%fd48, %fd208, %fd192, 0d0000000000000000;
	ld.shared.f64 	%fd49, [%r61+96];
	ld.shared.f64 	%fd224, [%r44+24];
	fma.rn.f64 	%fd225, %fd49, %fd224, %fd223;
	ld.shared.f64 	%fd50, [%r60+96];
	ld.shared.f64 	%fd226, [%r51+96];
	fma.rn.f64 	%fd227, %fd50, %fd226, %fd225;
	fma.rn.f64 	%fd51, %fd208, %fd198, 0d0000000000000000;
	add.f64 	%fd52, %fd227, %fd215;
	mov.f64 	%fd458, 0d0000000000000000;
	mov.f64 	%fd459, %fd458;
	mov.f64 	%fd460, %fd458;
	mov.f64 	%fd461, %fd458;
	mov.f64 	%fd462, %fd458;
	mov.f64 	%fd463, %fd458;
	mov.f64 	%fd464, %fd458;
	@%p8 bra 	$L__BB7_10;
	ld.param.u64 	%rd27, [_Z32massMatrixMultiplyConstantKernelILi3ELi4ELi16EEvidPKdS1_S1_S1_S1_S1_S1_Pd_param_2];
	cvta.to.global.u64 	%rd14, %rd27;
	add.s64 	%rd16, %rd14, %rd13;
	ld.global.nc.f64 	%fd458, [%rd16+128];
	ld.global.nc.f64 	%fd459, [%rd16+640];
	ld.global.nc.f64 	%fd460, [%rd16+1152];
	ld.global.nc.f64 	%fd461, [%rd16+1664];
	ld.global.nc.f64 	%fd462, [%rd16+2176];
	ld.global.nc.f64 	%fd463, [%rd16+2688];
	ld.global.nc.f64 	%fd464, [%rd16+3200];
$L__BB7_10:
	ld.param.f64 	%fd445, [_Z32massMatrixMultiplyConstantKernelILi3ELi4ELi16EEvidPKdS1_S1_S1_S1_S1_S1_Pd_param_1];
	ld.param.u32 	%r137, [_Z32massMatrixMultiplyConstantKernelILi3ELi4ELi16EEvidPKdS1_S1_S1_S1_S1_S1_Pd_param_0];
	mov.u32 	%r63, %ctaid.x;
	shl.b32 	%r64, %r63, 4;
	mov.u32 	%r65, %tid.y;
	add.s32 	%r10, %r64, %r65;
	setp.ge.s32 	%p9, %r10, %r137;
	shl.b32 	%r66, %r65, 9;
	mov.u32 	%r67, _ZZ32massMatrixMultiplyConstantKernelILi3ELi4ELi16EEvidPKdS1_S1_S1_S1_S1_S1_PdE6s_tmp1;
	add.s32 	%r68, %r67, %r66;
	mov.u32 	%r11, %tid.x;
	shr.u32 	%r69, %r11, 2;
	shl.b32 	%r70, %r69, 7;
	add.s32 	%r71, %r68, %r70;
	mad.lo.s32 	%r72, %r69, -96, %r71;
	shl.b32 	%r73, %r11, 3;
	and.b32  	%r74, %r73, 24;
	add.s32 	%r75, %r68, %r74;
	ld.shared.f64 	%fd229, [%r72+128];
	fma.rn.f64 	%fd230, %fd33, %fd229, 0d0000000000000000;
	ld.shared.f64 	%fd231, [%r75+128];
	fma.rn.f64 	%fd232, %fd34, %fd231, 0d0000000000000000;
	ld.shared.f64 	%fd233, [_ZZ32massMatrixMultiplyConstantKernelILi3ELi4ELi16EEvidPKdS1_S1_S1_S1_S1_S1_PdE13s_QuadToQuadD+32];
	fma.rn.f64 	%fd234, %fd233, %fd15, 0d0000000000000000;
	ld.shared.f64 	%fd235, [%r72+136];
	fma.rn.f64 	%fd236, %fd35, %fd235, %fd230;
	ld.shared.f64 	%fd237, [%r75+160];
	fma.rn.f64 	%fd238, %fd36, %fd237, %fd232;
	ld.shared.f64 	%fd239, [_ZZ32massMatrixMultiplyConstantKernelILi3ELi4ELi16EEvidPKdS1_S1_S1_S1_S1_S1_PdE13s_QuadToQuadD+40];
	fma.rn.f64 	%fd240, %fd239, %fd16, %fd234;
	ld.shared.f64 	%fd241, [%r72+144];
	fma.rn.f64 	%fd242, %fd37, %fd241, %fd236;
	ld.shared.f64 	%fd243, [%r75+192];
	fma.rn.f64 	%fd244, %fd38, %fd243, %fd238;
	ld.shared.f64 	%fd245, [_ZZ32massMatrixMultiplyConstantKernelILi3ELi4ELi16EEvidPKdS1_S1_S1_S1_S1_S1_PdE13s_QuadToQuadD+48];
	fma.rn.f64 	%fd246, %fd245, %fd17, %fd240;
	ld.shared.f64 	%fd247, [%r72+152];
	fma.rn.f64 	%fd248, %fd39, %fd247, %fd242;
	ld.shared.f64 	%fd249, [%r75+224];
	fma.rn.f64 	%fd250, %fd40, %fd249, %fd244;
	ld.shared.f64 	%fd251, [_ZZ32massMatrixMultiplyConstantKernelILi3ELi4ELi16EEvidPKdS1_S1_S1_S1_S1_S1_PdE13s_QuadToQuadD+56];
	fma.rn.f64 	%fd252, %fd251, %fd18, %fd246;
	bar.sync 	0;
	mul.f64 	%fd253, %fd459, %fd250;
	fma.rn.f64 	%fd254, %fd458, %fd248, %fd253;
	fma.rn.f64 	%fd255, %fd460, %fd252, %fd254;
	shl.b32 	%r76, %r65, 7;
	mov.u32 	%r77, _ZZ29stiffnessMatrixMultiplyDeviceILi3ELi4ELi16EEviidPKdS1_S1_S1_PAT0__AT0__AplT0_Li0E_dPdE5s_Gpr;
	add.s32 	%r78, %r77, %r76;
	shl.b32 	%r79, %r69, 5;
	add.s32 	%r80, %r78, %r79;
	add.s32 	%r81, %r80, %r74;
	st.shared.f64 	[%r81], %fd255;
	mul.f64 	%fd256, %fd461, %fd250;
	fma.rn.f64 	%fd257, %fd459, %fd248, %fd256;
	fma.rn.f64 	%fd258, %fd462, %fd252, %fd257;
	mov.u32 	%r82, _ZZ29stiffnessMatrixMultiplyDeviceILi3ELi4ELi16EEviidPKdS1_S1_S1_PAT0__AT0__AplT0_Li0E_dPdE5s_Gps;
	add.s32 	%r83, %r82, %r76;
	add.s32 	%r84, %r83, %r74;
	add.s32 	%r85, %r84, %r79;
	st.shared.f64 	[%r85], %fd258;
	mul.f64 	%fd259, %fd462, %fd250;
	fma.rn.f64 	%fd260, %fd460, %fd248, %fd259;
	fma.rn.f64 	%fd261, %fd463, %fd252, %fd260;
	mul.f64 	%fd262, %fd445, %fd464;
	bar.sync 	0;
	ld.shared.f64 	%fd263, [%r80];
	mul.f64 	%fd264, %fd41, %fd263;
	fma.rn.f64 	%fd265, %fd262, %fd16, %fd264;
	ld.shared.f64 	%fd266, [%r84];
	fma.rn.f64 	%fd267, %fd42, %fd266, %fd265;
	fma.rn.f64 	%fd67, %fd261, %fd233, %fd52;
	ld.shared.f64 	%fd268, [%r80+8];
	fma.rn.f64 	%fd269, %fd43, %fd268, %fd267;
	ld.shared.f64 	%fd270, [%r84+32];
	fma.rn.f64 	%fd271, %fd44, %fd270, %fd269;
	fma.rn.f64 	%fd272, %fd261, %fd239, %fd45;
	ld.shared.f64 	%fd273, [%r80+16];
	fma.rn.f64 	%fd274, %fd46, %fd273, %fd271;
	ld.shared.f64 	%fd275, [%r84+64];
	fma.rn.f64 	%fd276, %fd47, %fd275, %fd274;
	fma.rn.f64 	%fd68, %fd261, %fd245, %fd48;
	ld.shared.f64 	%fd277, [%r80+24];
	fma.rn.f64 	%fd278, %fd49, %fd277, %fd276;
	ld.shared.f64 	%fd279, [%r84+96];
	fma.rn.f64 	%fd280, %fd50, %fd279, %fd278;
	fma.rn.f64 	%fd69, %fd261, %fd251, %fd51;
	add.f64 	%fd70, %fd280, %fd272;
	mov.f64 	%fd465, 0d0000000000000000;
	mov.f64 	%fd466, %fd465;
	mov.f64 	%fd467, %fd465;
	mov.f64 	%fd468, %fd465;
	mov.f64 	%fd469, %fd465;
	mov.f64 	%fd470, %fd465;
	mov.f64 	%fd471, %fd465;
	@%p9 bra 	$L__BB7_12;
	ld.param.u64 	%rd28, [_Z32massMatrixMultiplyConstantKernelILi3ELi4ELi16EEvidPKdS1_S1_S1_S1_S1_S1_Pd_param_2];
	cvta.to.global.u64 	%rd17, %rd28;
	mad.lo.s32 	%r86, %r10, 448, %r11;
	mul.wide.s32 	%rd18, %r86, 8;
	add.s64 	%rd19, %rd17, %rd18;
	ld.global.nc.f64 	%fd465, [%rd19+256];
	ld.global.nc.f64 	%fd466, [%rd19+768];
	ld.global.nc.f64 	%fd467, [%rd19+1280];
	ld.global.nc.f64 	%fd468, [%rd19+1792];
	ld.global.nc.f64 	%fd469, [%rd19+2304];
	ld.global.nc.f64 	%fd470, [%rd19+2816];
	ld.global.nc.f64 	%fd471, [%rd19+3328];
$L__BB7_12:
	ld.param.f64 	%fd446, [_Z32massMatrixMultiplyConstantKernelILi3ELi4ELi16EEvidPKdS1_S1_S1_S1_S1_S1_Pd_param_1];
	ld.param.u32 	%r138, [_Z32massMatrixMultiplyConstantKernelILi3ELi4ELi16EEvidPKdS1_S1_S1_S1_S1_S1_Pd_param_0];
	mov.u32 	%r87, %ctaid.x;
	shl.b32 	%r88, %r87, 4;
	mov.u32 	%r89, %tid.y;
	add.s32 	%r12, %r88, %r89;
	setp.ge.s32 	%p10, %r12, %r138;
	shl.b32 	%r90, %r89, 9;
	mov.u32 	%r91, _ZZ32massMatrixMultiplyConstantKernelILi3ELi4ELi16EEvidPKdS1_S1_S1_S1_S1_S1_PdE6s_tmp1;
	add.s32 	%r92, %r91, %r90;
	mov.u32 	%r14, %tid.x;
	shr.u32 	%r93, %r14, 2;
	shl.b32 	%r94, %r93, 7;
	add.s32 	%r95, %r92, %r94;
	mad.lo.s32 	%r13, %r93, -96, %r95;
	shl.b32 	%r96, %r14, 3;
	and.b32  	%r97, %r96, 24;
	add.s32 	%r98, %r92, %r97;
	ld.shared.f64 	%fd282, [%r13+256];
	fma.rn.f64 	%fd283, %fd33, %fd282, 0d0000000000000000;
	ld.shared.f64 	%fd284, [%r98+256];
	fma.rn.f64 	%fd285, %fd34, %fd284, 0d0000000000000000;
	ld.shared.f64 	%fd286, [_ZZ32massMatrixMultiplyConstantKernelILi3ELi4ELi16EEvidPKdS1_S1_S1_S1_S1_S1_PdE13s_QuadToQuadD+64];
	fma.rn.f64 	%fd287, %fd286, %fd15, 0d0000000000000000;
	ld.shared.f64 	%fd288, [%r13+264];
	fma.rn.f64 	%fd289, %fd35, %fd288, %fd283;
	ld.shared.f64 	%fd290, [%r98+288];
	fma.rn.f64 	%fd291, %fd36, %fd290, %fd285;
	ld.shared.f64 	%fd292, [_ZZ32massMatrixMultiplyConstantKernelILi3ELi4ELi16EEvidPKdS1_S1_S1_S1_S1_S1_PdE13s_QuadToQuadD+72];
	fma.rn.f64 	%fd293, %fd292, %fd16, %fd287;
	ld.shared.f64 	%fd294, [%r13+272];
	fma.rn.f64 	%fd295, %fd37, %fd294, %fd289;
	ld.shared.f64 	%fd296, [%r98+320];
	fma.rn.f64 	%fd297, %fd38, %fd296, %fd291;
	ld.shared.f64 	%fd298, [_ZZ32massMatrixMultiplyConstantKernelILi3ELi4ELi16EEvidPKdS1_S1_S1_S1_S1_S1_PdE13s_QuadToQuadD+80];
	fma.rn.f64 	%fd299, %fd298, %fd17, %fd293;
	ld.shared.f64 	%fd300, [%r13+280];
	fma.rn.f64 	%fd301, %fd39, %fd300, %fd295;
	ld.shared.f64 	%fd302, [%r98+352];
	fma.rn.f64 	%fd303, %fd40, %fd302, %fd297;
	ld.shared.f64 	%fd304, [_ZZ32massMatrixMultiplyConstantKernelILi3ELi4ELi16EEvidPKdS1_S1_S1_S1_S1_S1_PdE13s_QuadToQuadD+88];
	fma.rn.f64 	%fd305, %fd304, %fd18, %fd299;
	bar.sync 	0;
	mul.f64 	%fd306, %fd466, %fd303;
	fma.rn.f64 	%fd307, %fd465, %fd301, %fd306;
	fma.rn.f64 	%fd308, %fd467, %fd305, %fd307;
	shl.b32 	%r99, %r89, 7;
	mov.u32 	%r100, _ZZ29stiffnessMatrixMultiplyDeviceILi3ELi4ELi16EEviidPKdS1_S1_S1_PAT0__AT0__AplT0_Li0E_dPdE5s_Gpr;
	add.s32 	%r101, %r100, %r99;
	shl.b32 	%r102, %r93, 5;
	add.s32 	%r103, %r101, %r102;
	add.s32 	%r104, %r103, %r97;
	st.shared.f64 	[%r104], %fd308;
	mul.f64 	%fd309, %fd468, %fd303;
	fma.rn.f64 	%fd310, %fd466, %fd301, %fd309;
	fma.rn.f64 	%fd311, %fd469, %fd305, %fd310;
	mov.u32 	%r105, _ZZ29stiffnessMatrixMultiplyDeviceILi3ELi4ELi16EEviidPKdS1_S1_S1_PAT0__AT0__AplT0_Li0E_dPdE5s_Gps;
	add.s32 	%r106, %r105, %r99;
	add.s32 	%r107, %r106, %r97;
	add.s32 	%r108, %r107, %r102;
	st.shared.f64 	[%r108], %fd311;
	mul.f64 	%fd312, %fd469, %fd303;
	fma.rn.f64 	%fd313, %fd467, %fd301, %fd312;
	fma.rn.f64 	%fd314, %fd470, %fd305, %fd313;
	mul.f64 	%fd315, %fd446, %fd471;
	bar.sync 	0;
	ld.shared.f64 	%fd316, [%r103];
	mul.f64 	%fd317, %fd41, %fd316;
	fma.rn.f64 	%fd318, %fd315, %fd17, %fd317;
	ld.shared.f64 	%fd319, [%r107];
	fma.rn.f64 	%fd320, %fd42, %fd319, %fd318;
	fma.rn.f64 	%fd85, %fd314, %fd286, %fd67;
	ld.shared.f64 	%fd321, [%r103+8];
	fma.rn.f64 	%fd322, %fd43, %fd321, %fd320;
	ld.shared.f64 	%fd323, [%r107+32];
	fma.rn.f64 	%fd324, %fd44, %fd323, %fd322;
	fma.rn.f64 	%fd86, %fd314, %fd292, %fd70;
	ld.shared.f64 	%fd325, [%r103+16];
	fma.rn.f64 	%fd326, %fd46, %fd325, %fd324;
	ld.shared.f64 	%fd327, [%r107+64];
	fma.rn.f64 	%fd328, %fd47, %fd327, %fd326;
	fma.rn.f64 	%fd329, %fd314, %fd298, %fd68;
	ld.shared.f64 	%fd330, [%r103+24];
	fma.rn.f64 	%fd331, %fd49, %fd330, %fd328;
	ld.shared.f64 	%fd332, [%r107+96];
	fma.rn.f64 	%fd333, %fd50, %fd332, %fd331;
	fma.rn.f64 	%fd87, %fd314, %fd304, %fd69;
	add.f64 	%fd88, %fd333, %fd329;
	mov.f64 	%fd472, 0d0000000000000000;
	mov.f64 	%fd473, %fd472;
	mov.f64 	%fd474, %fd472;
	mov.f64 	%fd475, %fd472;
	mov.f64 	%fd476, %fd472;
	mov.f64 	%fd477, %fd472;
	mov.f64 	%fd478, %fd472;
	@%p10 bra 	$L__BB7_14;
	ld.param.u64 	%rd29, [_Z32massMatrixMultiplyConstantKernelILi3ELi4ELi16EEvidPKdS1_S1_S1_S1_S1_S1_Pd_param_2];
	cvta.to.global.u64 	%rd20, %rd29;
	mad.lo.s32 	%r109, %r12, 448, %r14;
	mul.wide.s32 	%rd21, %r109, 8;
	add.s64 	%rd22, %rd20, %rd21;
	ld.global.nc.f64 	%fd472, [%rd22+384];
	ld.global.nc.f64 	%fd473, [%rd22+896];
	ld.global.nc.f64 	%fd474, [%rd22+1408];
	ld.global.nc.f64 	%fd475, [%rd22+1920];
	ld.global.nc.f64 	%fd476, [%rd22+2432];
	ld.global.nc.f64 	%fd477, [%rd22+2944];
	ld.global.nc.f64 	%fd478, [%rd22+3456];
$L__BB7_14:
	ld.param.f64 	%fd447, [_Z32massMatrixMultiplyConstantKernelILi3ELi4ELi16EEvidPKdS1_S1_S1_S1_S1_S1_Pd_param_1];
	setp.gt.u32 	%p11, %r14, 11;
	mov.u32 	%r110, %tid.y;
	shl.b32 	%r111, %r110, 9;
	mov.u32 	%r112, _ZZ32massMatrixMultiplyConstantKernelILi3ELi4ELi16EEvidPKdS1_S1_S1_S1_S1_S1_PdE6s_tmp1;
	add.s32 	%r113, %r112, %r111;
	shl.b32 	%r114, %r14, 3;
	and.b32  	%r115, %r114, 24;
	add.s32 	%r116, %r113, %r115;
	ld.shared.f64 	%fd334, [%r13+384];
	fma.rn.f64 	%fd335, %fd33, %fd334, 0d0000000000000000;
	ld.shared.f64 	%fd336, [%r116+384];
	fma.rn.f64 	%fd337, %fd34, %fd336, 0d0000000000000000;
	ld.shared.f64 	%fd338, [_ZZ32massMatrixMultiplyConstantKernelILi3ELi4ELi16EEvidPKdS1_S1_S1_S1_S1_S1_PdE13s_QuadToQuadD+96];
	fma.rn.f64 	%fd339, %fd338, %fd15, 0d0000000000000000;
	ld.shared.f64 	%fd340, [%r13+392];
	fma.rn.f64 	%fd341, %fd35, %fd340, %fd335;
	ld.shared.f64 	%fd342, [%r116+416];
	fma.rn.f64 	%fd343, %fd36, %fd342, %fd337;
	ld.shared.f64 	%fd344, [_ZZ32massMatrixMultiplyConstantKernelILi3ELi4ELi16EEvidPKdS1_S1_S1_S1_S1_S1_PdE13s_QuadToQuadD+104];
	fma.rn.f64 	%fd345, %fd344, %fd16, %fd339;
	ld.shared.f64 	%fd346, [%r13+400];
	fma.rn.f64 	%fd347, %fd37, %fd346, %fd341;
	ld.shared.f64 	%fd348, [%r116+448];
	fma.rn.f64 	%fd349, %fd38, %fd348, %fd343;
	ld.shared.f64 	%fd350, [_ZZ32massMatrixMultiplyConstantKernelILi3ELi4ELi16EEvidPKdS1_S1_S1_S1_S1_S1_PdE13s_QuadToQuadD+112];
	fma.rn.f64 	%fd351, %fd350, %fd17, %fd345;
	ld.shared.f64 	%fd352, [%r13+408];
	fma.rn.f64 	%fd353, %fd39, %fd352, %fd347;
	ld.shared.f64 	%fd354, [%r116+480];
	fma.rn.f64 	%fd355, %fd40, %fd354, %fd349;
	ld.shared.f64 	%fd356, [_ZZ32massMatrixMultiplyConstantKernelILi3ELi4ELi16EEvidPKdS1_S1_S1_S1_S1_S1_PdE13s_QuadToQuadD+120];
	fma.rn.f64 	%fd357, %fd356, %fd18, %fd351;
	bar.sync 	0;
	mul.f64 	%fd358, %fd473, %fd355;
	fma.rn.f64 	%fd359, %fd472, %fd353, %fd358;
	fma.rn.f64 	%fd360, %fd474, %fd357, %fd359;
	shl.b32 	%r117, %r110, 7;
	mov.u32 	%r118, _ZZ29stiffnessMatrixMultiplyDeviceILi3ELi4ELi16EEviidPKdS1_S1_S1_PAT0__AT0__AplT0_Li0E_dPdE5s_Gpr;
	add.s32 	%r119, %r118, %r117;
	shr.u32 	%r120, %r14, 2;
	shl.b32 	%r121, %r120, 5;
	add.s32 	%r122, %r119, %r121;
	add.s32 	%r123, %r122, %r115;
	st.shared.f64 	[%r123], %fd360;
	mul.f64 	%fd361, %fd475, %fd355;
	fma.rn.f64 	%fd362, %fd473, %fd353, %fd361;
	fma.rn.f64 	%fd363, %fd476, %fd357, %fd362;
	mov.u32 	%r124, _ZZ29stiffnessMatrixMultiplyDeviceILi3ELi4ELi16EEviidPKdS1_S1_S1_PAT0__AT0__AplT0_Li0E_dPdE5s_Gps;
	add.s32 	%r125, %r124, %r117;
	add.s32 	%r126, %r125, %r115;
	add.s32 	%r127, %r126, %r121;
	st.shared.f64 	[%r127], %fd363;
	mul.f64 	%fd364, %fd476, %fd355;
	fma.rn.f64 	%fd365, %fd474, %fd353, %fd364;
	fma.rn.f64 	%fd366, %fd477, %fd357, %fd365;
	mul.f64 	%fd367, %fd447, %fd478;
	bar.sync 	0;
	ld.shared.f64 	%fd368, [%r122];
	mul.f64 	%fd369, %fd41, %fd368;
	fma.rn.f64 	%fd370, %fd367, %fd18, %fd369;
	ld.shared.f64 	%fd371, [%r126];
	fma.rn.f64 	%fd372, %fd42, %fd371, %fd370;
	fma.rn.f64 	%fd373, %fd366, %fd338, %fd85;
	ld.shared.f64 	%fd374, [%r122+8];
	fma.rn.f64 	%fd375, %fd43, %fd374, %fd372;
	ld.shared.f64 	%fd376, [%r126+32];
	fma.rn.f64 	%fd377, %fd44, %fd376, %fd375;
	fma.rn.f64 	%fd378, %fd366, %fd344, %fd86;
	ld.shared.f64 	%fd379, [%r122+16];
	fma.rn.f64 	%fd380, %fd46, %fd379, %fd377;
	ld.shared.f64 	%fd381, [%r126+64];
	fma.rn.f64 	%fd382, %fd47, %fd381, %fd380;
	fma.rn.f64 	%fd383, %fd366, %fd350, %fd88;
	ld.shared.f64 	%fd384, [%r122+24];
	fma.rn.f64 	%fd385, %fd49, %fd384, %fd382;
	ld.shared.f64 	%fd386, [%r126+96];
	fma.rn.f64 	%fd387, %fd50, %fd386, %fd385;
	fma.rn.f64 	%fd388, %fd366, %fd356, %fd87;
	add.f64 	%fd389, %fd387, %fd388;
	bar.sync 	0;
	add.s32 	%r128, %r13, %r115;
	st.shared.f64 	[%r128], %fd373;
	st.shared.f64 	[%r128+128], %fd378;
	st.shared.f64 	[%r128+256], %fd383;
	st.shared.f64 	[%r128+384], %fd389;
	bar.sync 	0;
	bar.sync 	0;
	shl.b32 	%r129, %r120, 7;
	add.s32 	%r130, %r113, %r129;
	shl.b32 	%r131, %r14, 5;
	and.b32  	%r132, %r131, 96;
	add.s32 	%r133, %r130, %r132;
	ld.shared.f64 	%fd390, [%r133];
	ld.shared.f64 	%fd391, [%r133+24];
	add.f64 	%fd392, %fd390, %fd391;
	sub.f64 	%fd393, %fd390, %fd391;
	ld.shared.f64 	%fd394, [%r133+8];
	ld.shared.f64 	%fd395, [%r133+16];
	add.f64 	%fd396, %fd394, %fd395;
	sub.f64 	%fd397, %fd394, %fd395;
	ld.const.f64 	%fd103, [const_oddDofToQuad];
	fma.rn.f64 	%fd398, %fd103, %fd392, 0d0000000000000000;
	ld.const.f64 	%fd104, [const_evenDofToQuad];
	fma.rn.f64 	%fd399, %fd104, %fd393, 0d0000000000000000;
	ld.const.f64 	%fd105, [const_oddDofToQuad+16];
	fma.rn.f64 	%fd400, %fd105, %fd396, %fd398;
	ld.const.f64 	%fd106, [const_evenDofToQuad+16];
	fma.rn.f64 	%fd401, %fd106, %fd397, %fd399;
	add.f64 	%fd402, %fd400, %fd401;
	st.shared.f64 	[%r133], %fd402;
	sub.f64 	%fd403, %fd400, %fd401;
	st.shared.f64 	[%r133+16], %fd403;
	ld.const.f64 	%fd107, [const_oddDofToQuad+8];
	fma.rn.f64 	%fd404, %fd107, %fd392, 0d0000000000000000;
	ld.const.f64 	%fd108, [const_evenDofToQuad+8];
	fma.rn.f64 	%fd405, %fd108, %fd393, 0d0000000000000000;
	ld.const.f64 	%fd109, [const_oddDofToQuad+24];
	fma.rn.f64 	%fd406, %fd109, %fd396, %fd404;
	ld.const.f64 	%fd110, [const_evenDofToQuad+24];
	fma.rn.f64 	%fd407, %fd110, %fd397, %fd405;
	sub.f64 	%fd408, %fd406, %fd407;
	st.shared.f64 	[%r133+8], %fd408;
	bar.sync 	0;
	@%p11 bra 	$L__BB7_16;
	ld.shared.f64 	%fd409, [%r8];
	ld.shared.f64 	%fd410, [%r8+96];
	add.f64 	%fd411, %fd409, %fd410;
	sub.f64 	%fd412, %fd409, %fd410;
	ld.shared.f64 	%fd413, [%r8+32];
	ld.shared.f64 	%fd414, [%r8+64];
	add.f64 	%fd415, %fd413, %fd414;
	sub.f64 	%fd416, %fd413, %fd414;
	fma.rn.f64 	%fd417, %fd103, %fd411, 0d0000000000000000;
	fma.rn.f64 	%fd418, %fd104, %fd412, 0d0000000000000000;
	fma.rn.f64 	%fd419, %fd105, %fd415, %fd417;
	fma.rn.f64 	%fd420, %fd106, %fd416, %fd418;
	add.f64 	%fd421, %fd419, %fd420;
	st.shared.f64 	[%r8], %fd421;
	sub.f64 	%fd422, %fd419, %fd420;
	st.shared.f64 	[%r8+64], %fd422;
	fma.rn.f64 	%fd423, %fd107, %fd411, 0d0000000000000000;
	fma.rn.f64 	%fd424, %fd108, %fd412, 0d0000000000000000;
	fma.rn.f64 	%fd425, %fd109, %fd415, %fd423;
	fma.rn.f64 	%fd426, %fd110, %fd416, %fd424;
	sub.f64 	%fd427, %fd425, %fd426;
	st.shared.f64 	[%r8+32], %fd427;
$L__BB7_16:
	setp.gt.u32 	%p12, %r14, 8;
	bar.sync 	0;
	@%p12 bra 	$L__BB7_19;
	ld.shared.f64 	%fd428, [%r7];
	ld.shared.f64 	%fd429, [%r7+384];
	add.f64 	%fd430, %fd428, %fd429;
	sub.f64 	%fd431, %fd428, %fd429;
	ld.shared.f64 	%fd432, [%r7+128];
	ld.shared.f64 	%fd433, [%r7+256];
	add.f64 	%fd434, %fd432, %fd433;
	sub.f64 	%fd435, %fd432, %fd433;
	fma.rn.f64 	%fd436, %fd103, %fd430, 0d0000000000000000;
	fma.rn.f64 	%fd437, %fd104, %fd431, 0d0000000000000000;
	fma.rn.f64 	%fd111, %fd105, %fd434, %fd436;
	fma.rn.f64 	%fd112, %fd106, %fd435, %fd437;
	fma.rn.f64 	%fd438, %fd107, %fd430, 0d0000000000000000;
	fma.rn.f64 	%fd439, %fd108, %fd431, 0d0000000000000000;
	fma.rn.f64 	%fd440, %fd109, %fd434, %fd438;
	fma.rn.f64 	%fd441, %fd110, %fd435, %fd439;
	sub.f64 	%fd113, %fd440, %fd441;
	@%p4 bra 	$L__BB7_19;
	ld.param.u64 	%rd30, [_Z32massMatrixMultiplyConstantKernelILi3ELi4ELi16EEvidPKdS1_S1_S1_S1_S1_S1_Pd_param_9];
	mad.lo.s32 	%r134, %r12, 27, %r14;
	cvta.to.global.u64 	%rd23, %rd30;
	mul.wide.s32 	%rd24, %r134, 8;
	add.s64 	%rd25, %rd23, %rd24;
	add.f64 	%fd442, %fd111, %fd112;
	st.global.f64 	[%rd25], %fd442;
	st.global.f64 	[%rd25+72], %fd113;
	sub.f64 	%fd443, %fd111, %fd112;
	st.global.f64 	[%rd25+144], %fd443;
$L__BB7_19:
	ret;

}
	// .globl	_Z32massMatrixMultiplyConstantKernelILi3ELi5ELi5EEvidPKdS1_S1_S1_S1_S1_S1_Pd
.visible .entry _Z32massMatrixMultiplyConstantKernelILi3ELi5ELi5EEvidPKdS1_S1_S1_S1_S1_S1_Pd(
	.param .u32 _Z32massMatrixMultiplyConstantKernelILi3ELi5ELi5EEvidPKdS1_S1_S1_S1_S1_S1_Pd_param_0,
	.param .f64 _Z32massMatrixMultiplyConstantKernelILi3ELi5ELi5EEvidPKdS1_S1_S1_S1_S1_S1_Pd_param_1,
	.param .u64 .ptr .align 1 _Z32massMatrixMultiplyConstantKernelILi3ELi5ELi5EEvidPKdS1_S1_S1_S1_S1_S1_Pd_param_2,
	.param .u64 .ptr .align 1 _Z32massMatrixMultiplyConstantKernelILi3ELi5ELi5EEvidPKdS1_S1_S1_S1_S1_S1_Pd_param_3,
	.param .u64 .ptr .align 1 _Z32massMatrixMultiplyConstantKernelILi3ELi5ELi5EEvidPKdS1_S1_S1_S1_S1_S1_Pd_param_4,
	.param .u64 .ptr .align 1 _Z32massMatrixMultiplyConstantKernelILi3ELi5ELi5EEvidPKdS1_S1_S1_S1_S1_S1_Pd_param_5,
	.param .u64 .ptr .align 1 _Z32massMatrixMultiplyConstantKernelILi3ELi5ELi5EEvidPKdS1_S1_S1_S1_S1_S1_Pd_param_6,
	.param .u64 .ptr .align 1 _Z32massMatrixMultiplyConstantKernelILi3ELi5ELi5EEvidPKdS1_S1_S1_S1_S1_S1_Pd_param_7,
	.param .u64 .ptr .align 1 _Z32massMatrixMultiplyConstantKernelILi3ELi5ELi5EEvidPKdS1_S1_S1_S1_S1_S1_Pd_param_8,
	.param .u64 .ptr .align 1 _Z32massMatrixMultiplyConstantKernelILi3ELi5ELi5EEvidPKdS1_S1_S1_S1_S1_S1_Pd_param_9
)
{
	.reg .pred 	%p<15>;
	.reg .b16 	%rs<11>;
	.reg .b32 	%r<49>;
	.reg .b64 	%rd<18>;
	.reg .b64 	%fd<656>;
	// demoted variable
	.shared .align 8 .b8 _ZZ29stiffnessMatrixMultiplyDeviceILi3ELi5ELi5EEviidPKdS1_S1_S1_PAT0__AT0__AplT0_Li0E_dPdE5s_Gpr[1000];
	// demoted variable
	.shared .align 8 .b8 _ZZ29stiffnessMatrixMultiplyDeviceILi3ELi5ELi5EEviidPKdS1_S1_S1_PAT0__AT0__AplT0_Li0E_dPdE5s_Gps[1000];
	// demoted variable
	.shared .align 8 .b8 _ZZ32massMatrixMultiplyConstantKernelILi3ELi5ELi5EEvidPKdS1_S1_S1_S1_S1_S1_PdE6s_tmp1[5000];
	// demoted variable
	.shared .align 8 .b8 _ZZ32massMatrixMultiplyConstantKernelILi3ELi5ELi5EEvidPKdS1_S1_S1_S1_S1_S1_PdE13s_QuadToQuadD[200];
	ld.param.u32 	%r21, [_Z32massMatrixMultiplyConstantKernelILi3ELi5ELi5EEvidPKdS1_S1_S1_S1_S1_S1_Pd_param_0];
	ld.param.u64 	%rd2, [_Z32massMatrixMultiplyConstantKernelILi3ELi5ELi5EEvidPKdS1_S1_S1_S1_S1_S1_Pd_param_2];
	ld.param.u64 	%rd5, [_Z32massMatrixMultiplyConstantKernelILi3ELi5ELi5EEvidPKdS1_S1_S1_S1_S1_S1_Pd_param_5];
	ld.param.u64 	%rd3, [_Z32massMatrixMultiplyConstantKernelILi3ELi5ELi5EEvidPKdS1_S1_S1_S1_S1_S1_Pd_param_8];
	cvta.to.global.u64 	%rd6, %rd5;
	mov.u32 	%r1, %tid.x;
	mov.u32 	%r2, %tid.y;
	mov.u32 	%r22, %ctaid.x;
	mad.lo.s32 	%r3, %r22, 5, %r2;
	cvt.u16.u32 	%rs1, %r1;
	mul.hi.u16 	%rs3, %rs1, 21846;
	mul.lo.s16 	%rs4, %rs3, 3;
	sub.s16 	%rs2, %rs1, %rs4;
	mul.wide.u32 	%rd7, %r1, 8;
	add.s64 	%rd8, %rd6, %rd7;
	ld.global.nc.f64 	%fd142, [%rd8];
	shl.b32 	%r23, %r1, 3;
	mov.u32 	%r24, _ZZ32massMatrixMultiplyConstantKernelILi3ELi5ELi5EEvidPKdS1_S1_S1_S1_S1_S1_PdE13s_QuadToQuadD;
	add.s32 	%r25, %r24, %r23;
	st.shared.f64 	[%r25], %fd142;
	setp.lt.s32 	%p2, %r3, %r21;
	setp.lt.u32 	%p3, %r1, 9;
	and.pred  	%p1, %p3, %p2;
	not.pred 	%p4, %p1;
	@%p4 bra 	$L__BB8_2;
	cvta.to.global.u64 	%rd9, %rd3;
	mad.lo.s32 	%r26, %r3, 27, %r1;
	mul.wide.s32 	%rd10, %r26, 8;
	add.s64 	%rd11, %rd9, %rd10;
	ld.global.nc.f64 	%fd620, [%rd11];
	ld.global.nc.f64 	%fd619, [%rd11+72];
	ld.global.nc.f64 	%fd618, [%rd11+144];
$L__BB8_2:
	setp.gt.u32 	%p5, %r1, 8;
	bar.sync 	0;
	ld.const.f64 	%fd7, [const_oddDofToQuad];
	ld.const.f64 	%fd8, [const_evenDofToQuad];
	ld.const.f64 	%fd9, [const_oddDofToQuad+8];
	ld.const.f64 	%fd10, [const_evenDofToQuad+8];
	ld.const.f64 	%fd11, [const_oddDofToQuad+16];
	ld.const.f64 	%fd12, [const_evenDofToQuad+16];
	ld.const.f64 	%fd13, [const_oddDofToQuad+24];
	ld.const.f64 	%fd14, [const_evenDofToQuad+24];
	ld.const.f64 	%fd15, [const_oddDofToQuad+32];
	ld.const.f64 	%fd16, [const_evenDofToQuad+32];
	ld.const.f64 	%fd17, [const_oddDofToQuad+40];
	ld.const.f64 	%fd18, [const_evenDofToQuad+40];
	mov.u32 	%r27, _ZZ32massMatrixMultiplyConstantKernelILi3ELi5ELi5EEvidPKdS1_S1_S1_S1_S1_S1_PdE6s_tmp1;
	mad.lo.s32 	%r4, %r2, 1000, %r27;
	mul.lo.s16 	%rs6, %rs1, 171;
	shr.u16 	%rs7, %rs6, 9;
	cvt.u32.u16 	%r5, %rs7;
	mul.wide.u16 	%r28, %rs7, 40;
	add.s32 	%r6, %r4, %r28;
	mul.wide.u16 	%r29, %rs2, 8;
	add.s32 	%r7, %r6, %r29;
	@%p5 bra 	$L__BB8_4;
	add.f64 	%fd143, %fd620, %fd618;
	sub.f64 	%fd144, %fd620, %fd618;
	add.f64 	%fd145, %fd619, %fd619;
	sub.f64 	%fd146, %fd619, %fd619;
	mul.f64 	%fd147, %fd145, 0d3FE0000000000000;
	fma.rn.f64 	%fd148, %fd7, %fd143, 0d0000000000000000;
	fma.rn.f64 	%fd149, %fd8, %fd144, 0d0000000000000000;
	fma.rn.f64 	%fd150, %fd9, %fd147, %fd148;
	fma.rn.f64 	%fd151, %fd10, %fd146, %fd149;
	add.f64 	%fd152, %fd151, %fd150;
	st.shared.f64 	[%r7], %fd152;
	sub.f64 	%fd153, %fd150, %fd151;
	st.shared.f64 	[%r7+800], %fd153;
	fma.rn.f64 	%fd154, %fd11, %fd143, 0d0000000000000000;
	fma.rn.f64 	%fd155, %fd12, %fd144, 0d0000000000000000;
	fma.rn.f64 	%fd156, %fd13, %fd147, %fd154;
	fma.rn.f64 	%fd157, %fd14, %fd146, %fd155;
	add.f64 	%fd158, %fd157, %fd156;
	st.shared.f64 	[%r7+200], %fd158;
	sub.f64 	%fd159, %fd156, %fd157;
	st.shared.f64 	[%r7+600], %fd159;
	fma.rn.f64 	%fd160, %fd15, %fd143, 0d0000000000000000;
	fma.rn.f64 	%fd161, %fd16, %fd144, 0d0000000000000000;
	fma.rn.f64 	%fd162, %fd17, %fd147, %fd160;
	fma.rn.f64 	%fd163, %fd18, %fd146, %fd161;
	sub.f64 	%fd164, %fd162, %fd163;
	st.shared.f64 	[%r7+400], %fd164;
$L__BB8_4:
	bar.sync 	0;
	setp.gt.u32 	%p6, %r1, 14;
	mad.lo.s32 	%r30, %r5, 160, %r6;
	add.s32 	%r8, %r30, %r29;
	@%p6 bra 	$L__BB8_6;
	ld.shared.f64 	%fd165, [%r8];
	ld.shared.f64 	%fd166, [%r8+80];
	add.f64 	%fd167, %fd165, %fd166;
	sub.f64 	%fd168, %fd165, %fd166;
	ld.shared.f64 	%fd169, [%r8+40];
	add.f64 	%fd170, %fd169, %fd169;
	sub.f64 	%fd171, %fd169, %fd169;
	mul.f64 	%fd172, %fd170, 0d3FE0000000000000;
	fma.rn.f64 	%fd173, %fd7, %fd167, 0d0000000000000000;
	fma.rn.f64 	%fd174, %fd8, %fd168, 0d0000000000000000;
	fma.rn.f64 	%fd175, %fd9, %fd172, %fd173;
	fma.rn.f64 	%fd176, %fd10, %fd171, %fd174;
	add.f64 	%fd177, %fd175, %fd176;
	st.shared.f64 	[%r8], %fd177;
	sub.f64 	%fd178, %fd175, %fd176;
	st.shared.f64 	[%r8+160], %fd178;
	fma.rn.f64 	%fd179, %fd11, %fd167, 0d0000000000000000;
	fma.rn.f64 	%fd180, %fd12, %fd168, 0d0000000000000000;
	fma.rn.f64 	%fd181, %fd13, %fd172, %fd179;
	fma.rn.f64 	%fd182, %fd14, %fd171, %fd180;
	add.f64 	%fd183, %fd181, %fd182;
	st.shared.f64 	[%r8+40], %fd183;
	sub.f64 	%fd184, %fd181, %fd182;
	st.shared.f64 	[%r8+120], %fd184;
	fma.rn.f64 	%fd185, %fd15, %fd167, 0d0000000000000000;
	fma.rn.f64 	%fd186, %fd16, %fd168, 0d0000000000000000;
	fma.rn.f64 	%fd187, %fd17, %fd172, %fd185;
	fma.rn.f64 	%fd188, %fd18, %fd171, %fd186;
	sub.f64 	%fd189, %fd187, %fd188;
	st.shared.f64 	[%r8+80], %fd189;
$L__BB8_6:
	setp.ge.s32 	%p7, %r3, %r21;
	bar.sync 	0;
	mul.hi.u16 	%rs8, %rs1, 13108;
	mul.lo.s16 	%rs9, %rs8, 5;
	sub.s16 	%rs10, %rs1, %rs9;
	cvt.u32.u16 	%r9, %rs10;
	cvt.u32.u16 	%r10, %rs8;
	mul.wide.u16 	%r32, %rs8, 200;
	add.s32 	%r33, %r4, %r32;
	mul.wide.u16 	%r34, %rs10, 40;
	add.s32 	%r11, %r33, %r34;
	ld.shared.f64 	%fd191, [%r11];
	ld.shared.f64 	%fd192, [%r11+16];
	add.f64 	%fd193, %fd191, %fd192;
	sub.f64 	%fd194, %fd191, %fd192;
	ld.shared.f64 	%fd195, [%r11+8];
	add.f64 	%fd196, %fd195, %fd195;
	sub.f64 	%fd197, %fd195, %fd195;
	mul.f64 	%fd198, %fd196, 0d3FE0000000000000;
	fma.rn.f64 	%fd199, %fd7, %fd193, 0d0000000000000000;
	fma.rn.f64 	%fd200, %fd8, %fd194, 0d0000000000000000;
	fma.rn.f64 	%fd201, %fd9, %fd198, %fd199;
	fma.rn.f64 	%fd202, %fd10, %fd197, %fd200;
	add.f64 	%fd203, %fd201, %fd202;
	st.shared.f64 	[%r11], %fd203;
	sub.f64 	%fd204, %fd201, %fd202;
	st.shared.f64 	[%r11+32], %fd204;
	fma.rn.f64 	%fd205, %fd11, %fd193, 0d0000000000000000;
	fma.rn.f64 	%fd206, %fd12, %fd194, 0d0000000000000000;
	fma.rn.f64 	%fd207, %fd13, %fd198, %fd205;
	fma.rn.f64 	%fd208, %fd14, %fd197, %fd206;
	add.f64 	%fd209, %fd207, %fd208;
	st.shared.f64 	[%r11+8], %fd209;
	sub.f64 	%fd210, %fd207, %fd208;
	st.shared.f64 	[%r11+24], %fd210;
	fma.rn.f64 	%fd211, %fd15, %fd193, 0d0000000000000000;
	fma.rn.f64 	%fd212, %fd16, %fd194, 0d0000000000000000;
	fma.rn.f64 	%fd213, %fd17, %fd198, %fd211;
	fma.rn.f64 	%fd214, %fd18, %fd197, %fd212;
	sub.f64 	%fd215, %fd213, %fd214;
	st.shared.f64 	[%r11+16], %fd215;
	bar.sync 	0;
	mad.lo.s32 	%r12, %r10, -160, %r33;
	mul.wide.u16 	%r35, %rs10, 8;
	add.s32 	%r13, %r12, %r35;
	ld.shared.f64 	%fd19, [%r13];
	ld.shared.f64 	%fd20, [%r13+200];
	ld.shared.f64 	%fd21, [%r13+400];
	ld.shared.f64 	%fd22, [%r13+600];
	ld.shared.f64 	%fd23, [%r13+800];
	mad.lo.s32 	%r14, %r3, 875, %r1;
	mov.u32 	%r36, _ZZ29stiffnessMatrixMultiplyDeviceILi3ELi5ELi5EEviidPKdS1_S1_S1_PAT0__AT0__AplT0_Li0E_dPdE5s_Gpr;
	mad.lo.s32 	%r15, %r2, 200, %r36;
	cvta.to.global.u64 	%rd12, %rd2;
	mul.wide.s32 	%rd13, %r14, 8;
	add.s64 	%rd1, %rd12, %rd13;
	mov.f64 	%fd621, 0d0000000000000000;
	mov.f64 	%fd622, %fd621;
	mov.f64 	%fd623, %fd621;
	mov.f64 	%fd624, %fd621;
	mov.f64 	%fd625, %fd621;
	mov.f64 	%fd626, %fd621;
	mov.f64 	%fd627, %fd621;
	@%p7 bra 	$L__BB8_8;
	ld.global.nc.f64 	%fd621, [%rd1];
	ld.global.nc.f64 	%fd622, [%rd1+1000];
	ld.global.nc.f64 	%fd623, [%rd1+2000];
	ld.global.nc.f64 	%fd624, [%rd1+3000];
	ld.global.nc.f64 	%fd625, [%rd1+4000];
	ld.global.nc.f64 	%fd626, [%rd1+5000];
	ld.global.nc.f64 	%fd627, [%rd1+6000];
$L__BB8_8:
	ld.param.f64 	%fd613, [_Z32massMatrixMultiplyConstantKernelILi3ELi5ELi5EEvidPKdS1_S1_S1_S1_S1_S1_Pd_param_1];
	mul.lo.s32 	%r37, %r10, 40;
	add.s32 	%r16, %r15, %r37;
	shl.b32 	%r38, %r9, 3;
	add.s32 	%r17, %r16, %r38;
	mov.u32 	%r39, _ZZ29stiffnessMatrixMultiplyDeviceILi3ELi5ELi5EEviidPKdS1_S1_S1_PAT0__AT0__AplT0_Li0E_dPdE5s_Gps;
	mad.lo.s32 	%r40, %r2, 200, %r39;
	add.s32 	%r19, %r40, %r38;
	add.s32 	%r18, %r19, %r37;
	add.s32 	%r42, %r24, %r38;
	setp.ge.s32 	%p8, %r3, %r21;
	add.s32 	%r20, %r4, %r38;
	shl.b32 	%r43, %r9, 5;
	add.s32 	%r44, %r42, %r43;
	ld.shared.f64 	%fd38, [%r44];
	ld.shared.f64 	%fd217, [%r12];
	fma.rn.f64 	%fd218, %fd38, %fd217, 0d0000000000000000;
	add.s32 	%r45, %r24, %r37;
	ld.shared.f64 	%fd39, [%r45];
	ld.shared.f64 	%fd219, [%r20];
	fma.rn.f64 	%fd220, %fd39, %fd219, 0d0000000000000000;
	ld.shared.f64 	%fd221, [_ZZ32massMatrixMultiplyConstantKernelILi3ELi5ELi5EEvidPKdS1_S1_S1_S1_S1_S1_PdE13s_QuadToQuadD];
	fma.rn.f64 	%fd222, %fd221, %fd19, 0d0000000000000000;
	ld.shared.f64 	%fd40, [%r44+8];
	ld.shared.f64 	%fd223, [%r12+8];
	fma.rn.f64 	%fd224, %fd40, %fd223, %fd218;
	ld.shared.f64 	%fd41, [%r45+8];
	ld.shared.f64 	%fd225, [%r20+40];
	fma.rn.f64 	%fd226, %fd41, %fd225, %fd220;
	ld.shared.f64 	%fd227, [_ZZ32massMatrixMultiplyConstantKernelILi3ELi5ELi5EEvidPKdS1_S1_S1_S1_S1_S1_PdE13s_QuadToQuadD+8];
	fma.rn.f64 	%fd228, %fd227, %fd20, %fd222;
	ld.shared.f64 	%fd42, [%r44+16];
	ld.shared.f64 	%fd229, [%r12+16];
	fma.rn.f64 	%fd230, %fd42, %fd229, %fd224;
	ld.shared.f64 	%fd43, [%r45+16];
	ld.shared.f64 	%fd231, [%r20+80];
	fma.rn.f64 	%fd232, %fd43, %fd231, %fd226;
	ld.shared.f64 	%fd233, [_ZZ32massMatrixMultiplyConstantKernelILi3ELi5ELi5EEvidPKdS1_S1_S1_S1_S1_S1_PdE13s_QuadToQuadD+16];
	fma.rn.f64 	%fd234, %fd233, %fd21, %fd228;
	ld.shared.f64 	%fd44, [%r44+24];
	ld.shared.f64 	%fd235, [%r12+24];
	fma.rn.f64 	%fd236, %fd44, %fd235, %fd230;
	ld.shared.f64 	%fd45, [%r45+24];
	ld.shared.f64 	%fd237, [%r20+120];
	fma.rn.f64 	%fd238, %fd45, %fd237, %fd232;
	ld.shared.f64 	%fd239, [_ZZ32massMatrixMultiplyConstantKernelILi3ELi5ELi5EEvidPKdS1_S1_S1_S1_S1_S1_PdE13s_QuadToQuadD+24];
	fma.rn.f64 	%fd240, %fd239, %fd22, %fd234;
	ld.shared.f64 	%fd46, [%r44+32];
	ld.shared.f64 	%fd241, [%r12+32];
	fma.rn.f64 	%fd242, %fd46, %fd241, %fd236;
	ld.shared.f64 	%fd47, [%r45+32];
	ld.shared.f64 	%fd243, [%r20+160];
	fma.rn.f64 	%fd244, %fd47, %fd243, %fd238;
	ld.shared.f64 	%fd245, [_ZZ32massMatrixMultiplyConstantKernelILi3ELi5ELi5EEvidPKdS1_S1_S1_S1_S1_S1_PdE13s_QuadToQuadD+32];
	fma.rn.f64 	%fd246, %fd245, %fd23, %fd240;
	bar.sync 	0;
	mul.f64 	%fd247, %fd622, %fd244;
	fma.rn.f64 	%fd248, %fd621, %fd242, %fd247;
	fma.rn.f64 	%fd249, %fd623, %fd246, %fd248;
	st.shared.f64 	[%r17], %fd249;
	mul.f64 	%fd250, %fd624, %fd244;
	fma.rn.f64 	%fd251, %fd622, %fd242, %fd250;
	fma.rn.f64 	%fd252, %fd625, %fd246, %fd251;
	st.shared.f64 	[%r18], %fd252;
	mul.f64 	%fd253, %fd625, %fd244;
	fma.rn.f64 	%fd254, %fd623, %fd242, %fd253;
	fma.rn.f64 	%fd255, %fd626, %fd246, %fd254;
	mul.f64 	%fd256, %fd613, %fd627;
	bar.sync 	0;
	ld.shared.f64 	%fd48, [%r42];
	ld.shared.f64 	%fd257, [%r16];
	mul.f64 	%fd258, %fd48, %fd257;
	fma.rn.f64 	%fd259, %fd256, %fd19, %fd258;
	shl.b32 	%r46, %r10, 5;
	sub.s32 	%r47, %r45, %r46;
	ld.shared.f64 	%fd49, [%r47];
	ld.shared.f64 	%fd260, [%r19];
	fma.rn.f64 	%fd261, %fd49, %fd260, %fd259;
	fma.rn.f64 	%fd262, %fd255, %fd221, 0d0000000000000000;
	ld.shared.f64 	%fd50, [%r42+40];
	ld.shared.f64 	%fd263, [%r16+8];
	fma.rn.f64 	%fd264, %fd50, %fd263, %fd261;
	ld.shared.f64 	%fd51, [%r47+40];
	ld.shared.f64 	%fd265, [%r19+40];
	fma.rn.f64 	%fd266, %fd51, %fd265, %fd264;
	fma.rn.f64 	%fd52, %fd255, %fd227, 0d0000000000000000;
	ld.shared.f64 	%fd53, [%r42+80];
	ld.shared.f64 	%fd267, [%r16+16];
	fma.rn.f64 	%fd268, %fd53, %fd267, %fd266;
	ld.shared.f64 	%fd54, [%r47+80];
	ld.shared.f64 	%fd269, [%r19+80];
	fma.rn.f64 	%fd270, %fd54, %fd269, %fd268;
	fma.rn.f64 	%fd55, %fd255, %fd233, 0d0000000000000000;
	ld.shared.f64 	%fd56, [%r42+120];
	ld.shared.f64 	%fd271, [%r16+24];
	fma.rn.f64 	%fd272, %fd56, %fd271, %fd270;
	ld.shared.f64 	%fd57, [%r47+120];
	ld.shared.f64 	%fd273, [%r19+120];
	fma.rn.f64 	%fd274, %fd57, %fd273, %fd272;
	fma.rn.f64 	%fd58, %fd255, %fd239, 0d0000000000000000;
	ld.shared.f64 	%fd59, [%r42+160];
	ld.shared.f64 	%fd275, [%r16+32];
	fma.rn.f64 	%fd276, %fd59, %fd275, %fd274;
	ld.shared.f64 	%fd60, [%r47+160];
	ld.shared.f64 	%fd277, [%r19+160];
	fma.rn.f64 	%fd278, %fd60, %fd277, %fd276;
	fma.rn.f64 	%fd61, %fd255, %fd245, 0d0000000000000000;
	add.f64 	%fd62, %fd278, %fd262;
	mov.f64 	%fd628, 0d0000000000000000;
	mov.f64 	%fd629, %fd628;
	mov.f64 	%fd630, %fd628;
	mov.f64 	%fd631, %fd628;
	mov.f64 	%fd632, %fd628;
	mov.f64 	%fd633, %fd628;
	mov.f64 	%fd634, %fd628;
	@%p8 bra 	$L__BB8_10;
	ld.global.nc.f64 	%fd628, [%rd1+200];
	ld.global.nc.f64 	%fd629, [%rd1+1200];
	ld.global.nc.f64 	%fd630, [%rd1+2200];
	ld.global.nc.f64 	%fd631, [%rd1+3200];
	ld.global.nc.f64 	%fd632, [%rd1+4200];
	ld.global.nc.f64 	%fd633, [%rd1+5200];
	ld.global.nc.f64 	%fd634, [%rd1+6200];
$L__BB8_10:
	ld.param.f64 	%fd614, [_Z32massMatrixMultiplyConstantKernelILi3ELi5ELi5EEvidPKdS1_S1_S1_S1_S1_S1_Pd_param_1];
	ld.shared.f64 	%fd280, [%r12+200];
	fma.rn.f64 	%fd281, %fd38, %fd280, 0d0000000000000000;
	ld.shared.f64 	%fd282, [%r20+200];
	fma.rn.f64 	%fd283, %fd39, %fd282, 0d0000000000000000;
	ld.shared.f64 	%fd284, [_ZZ32massMatrixMultiplyConstantKernelILi3ELi5ELi5EEvidPKdS1_S1_S1_S1_S1_S1_PdE13s_QuadToQuadD+40];
	fma.rn.f64 	%fd285, %fd284, %fd19, 0d0000000000000000;
	ld.shared.f64 	%fd286, [%r12+208];
	fma.rn.f64 	%fd287, %fd40, %fd286, %fd281;
	ld.shared.f64 	%fd288, [%r20+240];
	fma.rn.f64 	%fd289, %fd41, %fd288, %fd283;
	ld.shared.f64 	%fd290, [_ZZ32massMatrixMultiplyConstantKernelILi3ELi5ELi5EEvidPKdS1_S1_S1_S1_S1_S1_PdE13s_QuadToQuadD+48];
	fma.rn.f64 	%fd291, %fd290, %fd20, %fd285;
	ld.shared.f64 	%fd292, [%r12+216];
	fma.rn.f64 	%fd293, %fd42, %fd292, %fd287;
	ld.shared.f64 	%fd294, [%r20+280];
	fma.rn.f64 	%fd295, %fd43, %fd294, %fd289;
	ld.shared.f64 	%fd296, [_ZZ32massMatrixMultiplyConstantKernelILi3ELi5ELi5EEvidPKdS1_S1_S1_S1_S1_S1_PdE13s_QuadToQuadD+56];
	fma.rn.f64 	%fd297, %fd296, %fd21, %fd291;
	ld.shared.f64 	%fd298, [%r12+224];
	fma.rn.f64 	%fd299, %fd44, %fd298, %fd293;
	ld.shared.f64 	%fd300, [%r20+320];
	fma.rn.f64 	%fd301, %fd45, %fd300, %fd295;
	ld.shared.f64 	%fd302, [_ZZ32massMatrixMultiplyConstantKernelILi3ELi5ELi5EEvidPKdS1_S1_S1_S1_S1_S1_PdE13s_QuadToQuadD+64];
	fma.rn.f64 	%fd303, %fd302, %fd22, %fd297;
	ld.shared.f64 	%fd304, [%r12+232];
	fma.rn.f64 	%fd305, %fd46, %fd304, %fd299;
	ld.shared.f64 	%fd306, [%r20+360];
	fma.rn.f64 	%fd307, %fd47, %fd306, %fd301;
	ld.shared.f64 	%fd308, [_ZZ32massMatrixMultiplyConstantKernelILi3ELi5ELi5EEvidPKdS1_S1_S1_S1_S1_S1_PdE13s_QuadToQuadD+72];
	fma.rn.f64 	%fd309, %fd308, %fd23, %fd303;
	bar.sync 	0;
	mul.f64 	%fd310, %fd629, %fd307;
	fma.rn.f64 	%fd311, %fd628, %fd305, %fd310;
	fma.rn.f64 	%fd312, %fd630, %fd309, %fd311;
	st.shared.f64 	[%r17], %fd312;
	mul.f64 	%fd313, %fd631, %fd307;
	fma.rn.f64 	%fd314, %fd629, %fd305, %fd313;
	fma.rn.f64 	%fd315, %fd632, %fd309, %fd314;
	st.shared.f64 	[%r18], %fd315;
	mul.f64 	%fd316, %fd632, %fd307;
	fma.rn.f64 	%fd317, %fd630, %fd305, %fd316;
	fma.rn.f64 	%fd318, %fd633, %fd309, %fd317;
	mul.f64 	%fd319, %fd614, %fd634;
	bar.sync 	0;
	ld.shared.f64 	%fd320, [%r16];
	mul.f64 	%fd321, %fd48, %fd320;
	fma.rn.f64 	%fd322, %fd319, %fd20, %fd321;
	ld.shared.f64 	%fd323, [%r19];
	fma.rn.f64 	%fd324, %fd49, %fd323, %fd322;
	fma.rn.f64 	%fd77, %fd318, %fd284, %fd62;
	ld.shared.f64 	%fd325, [%r16+8];
	fma.rn.f64 	%fd326, %fd50, %fd325, %fd324;
	ld.shared.f64 	%fd327, [%r19+40];
	fma.rn.f64 	%fd328, %fd51, %fd327, %fd326;
	fma.rn.f64 	%fd329, %fd318, %fd290, %fd52;
	ld.shared.f64 	%fd330, [%r16+16];
	fma.rn.f64 	%fd331, %fd53, %fd330, %fd328;
	ld.shared.f64 	%fd332, [%r19+80];
	fma.rn.f64 	%fd333, %fd54, %fd332, %fd331;
	fma.rn.f64 	%fd78, %fd318, %fd296, %fd55;
	ld.shared.f64 	%fd334, [%r16+24];
	fma.rn.f64 	%fd335, %fd56, %fd334, %fd333;
	ld.shared.f64 	%fd336, [%r19+120];
	fma.rn.f64 	%fd337, %fd57, %fd336, %fd335;
	fma.rn.f64 	%fd79, %fd318, %fd302, %fd58;
	ld.shared.f64 	%fd338, [%r16+32];
	fma.rn.f64 	%fd339, %fd59, %fd338, %fd337;
	ld.shared.f64 	%fd340, [%r19+160];
	fma.rn.f64 	%fd341, %fd60, %fd340, %fd339;
	fma.rn.f64 	%fd80, %fd318, %fd308, %fd61;
	add.f64 	%fd81, %fd341, %fd329;
	mov.f64 	%fd635, 0d0000000000000000;
	mov.f64 	%fd636, %fd635;
	mov.f64 	%fd637, %fd635;
	mov.f64 	%fd638, %fd635;
	mov.f64 	%fd639, %fd635;
	mov.f64 	%fd640, %fd635;
	mov.f64 	%fd641, %fd635;
	@%p8 bra 	$L__BB8_12;
	ld.global.nc.f64 	%fd635, [%rd1+400];
	ld.global.nc.f64 	%fd636, [%rd1+1400];
	ld.global.nc.f64 	%fd637, [%rd1+2400];
	ld.global.nc.f64 	%fd638, [%rd1+3400];
	ld.global.nc.f64 	%fd639, [%rd1+4400];
	ld.global.nc.f64 	%fd640, [%rd1+5400];
	ld.global.nc.f64 	%fd641, [%rd1+6400];
$L__BB8_12:
	ld.param.f64 	%fd615, [_Z32massMatrixMultiplyConstantKernelILi3ELi5ELi5EEvidPKdS1_S1_S1_S1_S1_S1_Pd_param_1];
	ld.shared.f64 	%fd343, [%r12+400];
	fma.rn.f64 	%fd344, %fd38, %fd343, 0d0000000000000000;
	ld.shared.f64 	%fd345, [%r20+400];
	fma.rn.f64 	%fd346, %fd39, %fd345, 0d0000000000000000;
	ld.shared.f64 	%fd347, [_ZZ32massMatrixMultiplyConstantKernelILi3ELi5ELi5EEvidPKdS1_S1_S1_S1_S1_S1_PdE13s_QuadToQuadD+80];
	fma.rn.f64 	%fd348, %fd347, %fd19, 0d0000000000000000;
	ld.shared.f64 	%fd349, [%r12+408];
	fma.rn.f64 	%fd350, %fd40, %fd349, %fd344;
	ld.shared.f64 	%fd351, [%r20+440];
	fma.rn.f64 	%fd352, %fd41, %fd351, %fd346;
	ld.shared.f64 	%fd353, [_ZZ32massMatrixMultiplyConstantKernelILi3ELi5ELi5EEvidPKdS1_S1_S1_S1_S1_S1_PdE13s_QuadToQuadD+88];
	fma.rn.f64 	%fd354, %fd353, %fd20, %fd348;
	ld.shared.f64 	%fd355, [%r12+416];
	fma.rn.f64 	%fd356, %fd42, %fd355, %fd350;
	ld.shared.f64 	%fd357, [%r20+480];
	fma.rn.f64 	%fd358, %fd43, %fd357, %fd352;
	ld.shared.f64 	%fd359, [_ZZ32massMatrixMultiplyConstantKernelILi3ELi5ELi5EEvidPKdS1_S1_S1_S1_S1_S1_PdE13s_QuadToQuadD+96];
	fma.rn.f64 	%fd360, %fd359, %fd21, %fd354;
	ld.shared.f64 	%fd361, [%r12+424];
	fma.rn.f64 	%fd362, %fd44, %fd361, %fd356;
	ld.shared.f64 	%fd363, [%r20+520];
	fma.rn.f64 	%fd364, %fd45, %fd363, %fd358;
	ld.shared.f64 	%fd365, [_ZZ32massMatrixMultiplyConstantKernelILi3ELi5ELi5EEvidPKdS1_S1_S1_S1_S1_S1_PdE13s_QuadToQuadD+104];
	fma.rn.f64 	%fd366, %fd365, %fd22, %fd360;
	ld.shared.f64 	%fd367, [%r12+432];
	fma.rn.f64 	%fd368, %fd46, %fd367, %fd362;
	ld.shared.f64 	%fd369, [%r20+560];
	fma.rn.f64 	%fd370, %fd47, %fd369, %fd364;
	ld.shared.f64 	%fd371, [_ZZ32massMatrixMultiplyConstantKernelILi3ELi5ELi5EEvidPKdS1_S1_S1_S1_S1_S1_PdE13s_QuadToQuadD+112];
	fma.rn.f64 	%fd372, %fd371, %fd23, %fd366;
	bar.sync 	0;
	mul.f64 	%fd373, %fd636, %fd370;
	fma.rn.f64 	%fd374, %fd635, %fd368, %fd373;
	fma.rn.f64 	%fd375, %fd637, %fd372, %fd374;
	st.shared.f64 	[%r17], %fd375;
	mul.f64 	%fd376, %fd638, %fd370;
	fma.rn.f64 	%fd377, %fd636, %fd368, %fd376;
	fma.rn.f64 	%fd378, %fd639, %fd372, %fd377;
	st.shared.f64 	[%r18], %fd378;
	mul.f64 	%fd379, %fd639, %fd370;
	fma.rn.f64 	%fd380, %fd637, %fd368, %fd379;
	fma.rn.f64 	%fd381, %fd640, %fd372, %fd380;
	mul.f64 	%fd382, %fd615, %fd641;
	bar.sync 	0;
	ld.shared.f64 	%fd383, [%r16];
	mul.f64 	%fd384, %fd48, %fd383;
	fma.rn.f64 	%fd385, %fd382, %fd21, %fd384;
	ld.shared.f64 	%fd386, [%r19];
	fma.rn.f64 	%fd387, %fd49, %fd386, %fd385;
	fma.rn.f64 	%fd96, %fd381, %fd347, %fd77;
	ld.shared.f64 	%fd388, [%r16+8];
	fma.rn.f64 	%fd389, %fd50, %fd388, %fd387;
	ld.shared.f64 	%fd390, [%r19+40];
	fma.rn.f64 	%fd391, %fd51, %fd390, %fd389;
	fma.rn.f64 	%fd97, %fd381, %fd353, %fd81;
	ld.shared.f64 	%fd392, [%r16+16];
	fma.rn.f64 	%fd393, %fd53, %fd392, %fd391;
	ld.shared.f64 	%fd394, [%r19+80];
	fma.rn.f64 	%fd395, %fd54, %fd394, %fd393;
	fma.rn.f64 	%fd396, %fd381, %fd359, %fd78;
	ld.shared.f64 	%fd397, [%r16+24];
	fma.rn.f64 	%fd398, %fd56, %fd397, %fd395;
	ld.shared.f64 	%fd399, [%r19+120];
	fma.rn.f64 	%fd400, %fd57, %fd399, %fd398;
	fma.rn.f64 	%fd98, %fd381, %fd365, %fd79;
	ld.shared.f64 	%fd401, [%r16+32];
	fma.rn.f64 	%fd402, %fd59, %fd401, %fd400;
	ld.shared.f64 	%fd403, [%r19+160];
	fma.rn.f64 	%fd404, %fd60, %fd403, %fd402;
	fma.rn.f64 	%fd99, %fd381, %fd371, %fd80;
	add.f64 	%fd100, %fd404, %fd396;
	mov.f64 	%fd642, 0d0000000000000000;
	mov.f64 	%fd643, %fd642;
	mov.f64 	%fd644, %fd642;
	mov.f64 	%fd645, %fd642;
	mov.f64 	%fd646, %fd642;
	mov.f64 	%fd647, %fd642;
	mov.f64 	%fd648, %fd642;
	@%p8 bra 	$L__BB8_14;
	ld.global.nc.f64 	%fd642, [%rd1+600];
	ld.global.nc.f64 	%fd643, [%rd1+1600];
	ld.global.nc.f64 	%fd644, [%rd1+2600];
	ld.global.nc.f64 	%fd645, [%rd1+3600];
	ld.global.nc.f64 	%fd646, [%rd1+4600];
	ld.global.nc.f64 	%fd647, [%rd1+5600];
	ld.global.nc.f64 	%fd648, [%rd1+6600];
$L__BB8_14:
	ld.param.f64 	%fd616, [_Z32massMatrixMultiplyConstantKernelILi3ELi5ELi5EEvidPKdS1_S1_S1_S1_S1_S1_Pd_param_1];
	ld.shared.f64 	%fd406, [%r12+600];
	fma.rn.f64 	%fd407, %fd38, %fd406, 0d0000000000000000;
	ld.shared.f64 	%fd408, [%r20+600];
	fma.rn.f64 	%fd409, %fd39, %fd408, 0d0000000000000000;
	ld.shared.f64 	%fd410, [_ZZ32massMatrixMultiplyConstantKernelILi3ELi5ELi5EEvidPKdS1_S1_S1_S1_S1_S1_PdE13s_QuadToQuadD+120];
	fma.rn.f64 	%fd411, %fd410, %fd19, 0d0000000000000000;
	ld.shared.f64 	%fd412, [%r12+608];
	fma.rn.f64 	%fd413, %fd40, %fd412, %fd407;
	ld.shared.f64 	%fd414, [%r20+640];
	fma.rn.f64 	%fd415, %fd41, %fd414, %fd409;
	ld.shared.f64 	%fd416, [_ZZ32massMatrixMultiplyConstantKernelILi3ELi5ELi5EEvidPKdS1_S1_S1_S1_S1_S1_PdE13s_QuadToQuadD+128];
	fma.rn.f64 	%fd417, %fd416, %fd20, %fd411;
	ld.shared.f64 	%fd418, [%r12+616];
	fma.rn.f64 	%fd419, %fd42, %fd418, %fd413;
	ld.shared.f64 	%fd420, [%r20+680];
	fma.rn.f64 	%fd421, %fd43, %fd420, %fd415;
	ld.shared.f64 	%fd422, [_ZZ32massMatrixMultiplyConstantKernelILi3ELi5ELi5EEvidPKdS1_S1_S1_S1_S1_S1_PdE13s_QuadToQuadD+136];
	fma.rn.f64 	%fd423, %fd422, %fd21, %fd417;
	ld.shared.f64 	%fd424, [%r12+624];
	fma.rn.f64 	%fd425, %fd44, %fd424, %fd419;
	ld.shared.f64 	%fd426, [%r20+720];
	fma.rn.f64 	%fd427, %fd45, %fd426, %fd421;
	ld.shared.f64 	%fd428, [_ZZ32massMatrixMultiplyConstantKernelILi3ELi5ELi5EEvidPKdS1_S1_S1_S1_S1_S1_PdE13s_QuadToQuadD+144];
	fma.rn.f64 	%fd429, %fd428, %fd22, %fd423;
	ld.shared.f64 	%fd430, [%r12+632];
	fma.rn.f64 	%fd431, %fd46, %fd430, %fd425;
	ld.shared.f64 	%fd432, [%r20+760];
	fma.rn.f64 	%fd433, %fd47, %fd432, %fd427;
	ld.shared.f64 	%fd434, [_ZZ32massMatrixMultiplyConstantKernelILi3ELi5ELi5EEvidPKdS1_S1_S1_S1_S1_S1_PdE13s_QuadToQuadD+152];
	fma.rn.f64 	%fd435, %fd434, %fd23, %fd429;
	bar.sync 	0;
	mul.f64 	%fd436, %fd643, %fd433;
	fma.rn.f64 	%fd437, %fd642, %fd431, %fd436;
	fma.rn.f64 	%fd438, %fd644, %fd435, %fd437;
	st.shared.f64 	[%r17], %fd438;
	mul.f64 	%fd439, %fd645, %fd433;
	fma.rn.f64 	%fd440, %fd643, %fd431, %fd439;
	fma.rn.f64 	%fd441, %fd646, %fd435, %fd440;
	st.shared.f64 	[%r18], %fd441;
	mul.f64 	%fd442, %fd646, %fd433;
	fma.rn.f64 	%fd443, %fd644, %fd431, %fd442;
	fma.rn.f64 	%fd444, %fd647, %fd435, %fd443;
	mul.f64 	%fd445, %fd616, %fd648;
	bar.sync 	0;
	ld.shared.f64 	%fd446, [%r16];
	mul.f64 	%fd447, %fd48, %fd446;
	fma.rn.f64 	%fd448, %fd445, %fd22, %fd447;
	ld.shared.f64 	%fd449, [%r19];
	fma.rn.f64 	%fd450, %fd49, %fd449, %fd448;
	fma.rn.f64 	%fd115, %fd444, %fd410, %fd96;
	ld.shared.f64 	%fd451, [%r16+8];
	fma.rn.f64 	%fd452, %fd50, %fd451, %fd450;
	ld.shared.f64 	%fd453, [%r19+40];
	fma.rn.f64 	%fd454, %fd51, %fd453, %fd452;
	fma.rn.f64 	%fd116, %fd444, %fd416, %fd97;
	ld.shared.f64 	%fd455, [%r16+16];
	fma.rn.f64 	%fd456, %fd53, %fd455, %fd454;
	ld.shared.f64 	%fd457, [%r19+80];
	fma.rn.f64 	%fd458, %fd54, %fd457, %fd456;
	fma.rn.f64 	%fd117, %fd444, %fd422, %fd100;
	ld.shared.f64 	%fd459, [%r16+24];
	fma.rn.f64 	%fd460, %fd56, %fd459, %fd458;
	ld.shared.f64 	%fd461, [%r19+120];
	fma.rn.f64 	%fd462, %fd57, %fd461, %fd460;
	fma.rn.f64 	%fd463, %fd444, %fd428, %fd98;
	ld.shared.f64 	%fd464, [%r16+32];
	fma.rn.f64 	%fd465, %fd59, %fd464, %fd462;
	ld.shared.f64 	%fd466, [%r19+160];
	fma.rn.f64 	%fd467, %fd60, %fd466, %fd465;
	fma.rn.f64 	%fd118, %fd444, %fd434, %fd99;
	add.f64 	%fd119, %fd467, %fd463;
	mov.f64 	%fd649, 0d0000000000000000;
	mov.f64 	%fd650, %fd649;
	mov.f64 	%fd651, %fd649;
	mov.f64 	%fd652, %fd649;
	mov.f64 	%fd653, %fd649;
	mov.f64 	%fd654, %fd649;
	mov.f64 	%fd655, %fd649;
	@%p8 bra 	$L__BB8_16;
	ld.global.nc.f64 	%fd649, [%rd1+800];
	ld.global.nc.f64 	%fd650, [%rd1+1800];
	ld.global.nc.f64 	%fd651, [%rd1+2800];
	ld.global.nc.f64 	%fd652, [%rd1+3800];
	ld.global.nc.f64 	%fd653, [%rd1+4800];
	ld.global.nc.f64 	%fd654, [%rd1+5800];
	ld.global.nc.f64 	%fd655, [%rd1+6800];
$L__BB8_16:
	ld.param.f64 	%fd617, [_Z32massMatrixMultiplyConstantKernelILi3ELi5ELi5EEvidPKdS1_S1_S1_S1_S1_S1_Pd_param_1];
	setp.gt.u32 	%p12, %r1, 14;
	ld.shared.f64 	%fd468, [%r12+800];
	fma.rn.f64 	%fd469, %fd38, %fd468, 0d0000000000000000;
	ld.shared.f64 	%fd470, [%r20+800];
	fma.rn.f64 	%fd471, %fd39, %fd470, 0d0000000000000000;
	ld.shared.f64 	%fd472, [_ZZ32massMatrixMultiplyConstantKernelILi3ELi5ELi5EEvidPKdS1_S1_S1_S1_S1_S1_PdE13s_QuadToQuadD+160];
	fma.rn.f64 	%fd473, %fd472, %fd19, 0d0000000000000000;
	ld.shared.f64 	%fd474, [%r12+808];
	fma.rn.f64 	%fd475, %fd40, %fd474, %fd469;
	ld.shared.f64 	%fd476, [%r20+840];
	fma.rn.f64 	%fd477, %fd41, %fd476, %fd471;
	ld.shared.f64 	%fd478, [_ZZ32massMatrixMultiplyConstantKernelILi3ELi5ELi5EEvidPKdS1_S1_S1_S1_S1_S1_PdE13s_QuadToQuadD+168];
	fma.rn.f64 	%fd479, %fd478, %fd20, %fd473;
	ld.shared.f64 	%fd480, [%r12+816];
	fma.rn.f64 	%fd481, %fd42, %fd480, %fd475;
	ld.shared.f64 	%fd482, [%r20+880];
	fma.rn.f64 	%fd483, %fd43, %fd482, %fd477;
	ld.shared.f64 	%fd484, [_ZZ32massMatrixMultiplyConstantKernelILi3ELi5ELi5EEvidPKdS1_S1_S1_S1_S1_S1_PdE13s_QuadToQuadD+176];
	fma.rn.f64 	%fd485, %fd484, %fd21, %fd479;
	ld.shared.f64 	%fd486, [%r12+824];
	fma.rn.f64 	%fd487, %fd44, %fd486, %fd481;
	ld.shared.f64 	%fd488, [%r20+920];
	fma.rn.f64 	%fd489, %fd45, %fd488, %fd483;
	ld.shared.f64 	%fd490, [_ZZ32massMatrixMultiplyConstantKernelILi3ELi5ELi5EEvidPKdS1_S1_S1_S1_S1_S1_PdE13s_QuadToQuadD+184];
	fma.rn.f64 	%fd491, %fd490, %fd22, %fd485;
	ld.shared.f64 	%fd492, [%r12+832];
	fma.rn.f64 	%fd493, %fd46, %fd492, %fd487;
	ld.shared.f64 	%fd494, [%r20+960];
	fma.rn.f64 	%fd495, %fd47, %fd494, %fd489;
	ld.shared.f64 	%fd496, [_ZZ32massMatrixMultiplyConstantKernelILi3ELi5ELi5EEvidPKdS1_S1_S1_S1_S1_S1_PdE13s_QuadToQuadD+192];
	fma.rn.f64 	%fd497, %fd496, %fd23, %fd491;
	bar.sync 	0;
	mul.f64 	%fd498, %fd650, %fd495;
	fma.rn.f64 	%fd499, %fd649, %fd493, %fd498;
	fma.rn.f64 	%fd500, %fd651, %fd497, %fd499;
	st.shared.f64 	[%r17], %fd500;
	mul.f64 	%fd501, %fd652, %fd495;
	fma.rn.f64 	%fd502, %fd650, %fd493, %fd501;
	fma.rn.f64 	%fd503, %fd653, %fd497, %fd502;
	st.shared.f64 	[%r18], %fd503;
	mul.f64 	%fd504, %fd653, %fd495;
	fma.rn.f64 	%fd505, %fd651, %fd493, %fd504;
	fma.rn.f64 	%fd506, %fd654, %fd497, %fd505;
	mul.f64 	%fd507, %fd617, %fd655;
	bar.sync 	0;
	ld.shared.f64 	%fd508, [%r16];
	mul.f64 	%fd509, %fd48, %fd508;
	fma.rn.f64 	%fd510, %fd507, %fd23, %fd509;
	ld.shared.f64 	%fd511, [%r19];
	fma.rn.f64 	%fd512, %fd49, %fd511, %fd510;
	fma.rn.f64 	%fd513, %fd506, %fd472, %fd115;
	ld.shared.f64 	%fd514, [%r16+8];
	fma.rn.f64 	%fd515, %fd50, %fd514, %fd512;
	ld.shared.f64 	%fd516, [%r19+40];
	fma.rn.f64 	%fd517, %fd51, %fd516, %fd515;
	fma.rn.f64 	%fd518, %fd506, %fd478, %fd116;
	ld.shared.f64 	%fd519, [%r16+16];
	fma.rn.f64 	%fd520, %fd53, %fd519, %fd517;
	ld.shared.f64 	%fd521, [%r19+80];
	fma.rn.f64 	%fd522, %fd54, %fd521, %fd520;
	fma.rn.f64 	%fd523, %fd506, %fd484, %fd117;
	ld.shared.f64 	%fd524, [%r16+24];
	fma.rn.f64 	%fd525, %fd56, %fd524, %fd522;
	ld.shared.f64 	%fd526, [%r19+120];
	fma.rn.f64 	%fd527, %fd57, %fd526, %fd525;
	fma.rn.f64 	%fd528, %fd506, %fd490, %fd119;
	ld.shared.f64 	%fd529, [%r16+32];
	fma.rn.f64 	%fd530, %fd59, %fd529, %fd527;
	ld.shared.f64 	%fd531, [%r19+160];
	fma.rn.f64 	%fd532, %fd60, %fd531, %fd530;
	fma.rn.f64 	%fd533, %fd506, %fd496, %fd118;
	add.f64 	%fd534, %fd532, %fd533;
	bar.sync 	0;
	st.shared.f64 	[%r13], %fd513;
	st.shared.f64 	[%r13+200], %fd518;
	st.shared.f64 	[%r13+400], %fd523;
	st.shared.f64 	[%r13+600], %fd528;
	st.shared.f64 	[%r13+800], %fd534;
	bar.sync 	0;
	bar.sync 	0;
	ld.shared.f64 	%fd535, [%r11];
	ld.shared.f64 	%fd536, [%r11+32];
	add.f64 	%fd537, %fd535, %fd536;
	sub.f64 	%fd538, %fd535, %fd536;
	ld.shared.f64 	%fd539, [%r11+8];
	ld.shared.f64 	%fd540, [%r11+24];
	add.f64 	%fd541, %fd539, %fd540;
	sub.f64 	%fd542, %fd539, %fd540;
	ld.shared.f64 	%fd543, [%r11+16];
	add.f64 	%fd544, %fd543, %fd543;
	sub.f64 	%fd545, %fd543, %fd543;
	mul.f64 	%fd546, %fd544, 0d3FE0000000000000;
	ld.const.f64 	%fd134, [const_oddDofToQuad];
	fma.rn.f64 	%fd547, %fd134, %fd537, 0d0000000000000000;
	ld.const.f64 	%fd135, [const_evenDofToQuad];
	fma.rn.f64 	%fd548, %fd135, %fd538, 0d0000000000000000;
	fma.rn.f64 	%fd549, %fd11, %fd541, %fd547;
	fma.rn.f64 	%fd550, %fd12, %fd542, %fd548;
	ld.const.f64 	%fd136, [const_oddDofToQuad+32];
	fma.rn.f64 	%fd551, %fd136, %fd546, %fd549;
	fma.rn.f64 	%fd552, %fd16, %fd545, %fd550;
	add.f64 	%fd553, %fd551, %fd552;
	st.shared.f64 	[%r11], %fd553;
	sub.f64 	%fd554, %fd551, %fd552;
	st.shared.f64 	[%r11+16], %fd554;
	fma.rn.f64 	%fd555, %fd9, %fd537, 0d0000000000000000;
	fma.rn.f64 	%fd556, %fd10, %fd538, 0d0000000000000000;
	fma.rn.f64 	%fd557, %fd13, %fd541, %fd555;
	fma.rn.f64 	%fd558, %fd14, %fd542, %fd556;
	fma.rn.f64 	%fd559, %fd17, %fd546, %fd557;
	fma.rn.f64 	%fd560, %fd18, %fd545, %fd558;
	sub.f64 	%fd561, %fd559, %fd560;
	st.shared.f64 	[%r11+8], %fd561;
	bar.sync 	0;
	@%p12 bra 	$L__BB8_18;
	ld.shared.f64 	%fd562, [%r8];
	ld.shared.f64 	%fd563, [%r8+160];
	add.f64 	%fd564, %fd562, %fd563;
	sub.f64 	%fd565, %fd562, %fd563;
	ld.shared.f64 	%fd566, [%r8+40];
	ld.shared.f64 	%fd567, [%r8+120];
	add.f64 	%fd568, %fd566, %fd567;
	sub.f64 	%fd569, %fd566, %fd567;
	ld.shared.f64 	%fd570, [%r8+80];
	add.f64 	%fd571, %fd570, %fd570;
	sub.f64 	%fd572, %fd570, %fd570;
	mul.f64 	%fd573, %fd571, 0d3FE0000000000000;
	fma.rn.f64 	%fd574, %fd134, %fd564, 0d0000000000000000;
	fma.rn.f64 	%fd575, %fd135, %fd565, 0d0000000000000000;
	fma.rn.f64 	%fd576, %fd11, %fd568, %fd574;
	fma.rn.f64 	%fd577, %fd12, %fd569, %fd575;
	fma.rn.f64 	%fd578, %fd136, %fd573, %fd576;
	fma.rn.f64 	%fd579, %fd16, %fd572, %fd577;
	add.f64 	%fd580, %fd578, %fd579;
	st.shared.f64 	[%r8], %fd580;
	sub.f64 	%fd581, %fd578, %fd579;
	st.shared.f64 	[%r8+80], %fd581;
	fma.rn.f64 	%fd582, %fd9, %fd564, 0d0000000000000000;
	fma.rn.f64 	%fd583, %fd10, %fd565, 0d0000000000000000;
	fma.rn.f64 	%fd584, %fd13, %fd568, %fd582;
	fma.rn.f64 	%fd585, %fd14, %fd569, %fd583;
	fma.rn.f64 	%fd586, %fd17, %fd573, %fd584;
	fma.rn.f64 	%fd587, %fd18, %fd572, %fd585;
	sub.f64 	%fd588, %fd586, %fd587;
	st.shared.f64 	[%r8+40], %fd588;
$L__BB8_18:
	setp.gt.u32 	%p13, %r1, 8;
	bar.sync 	0;
	@%p13 bra 	$L__BB8_21;
	ld.shared.f64 	%fd589, [%r7];
	ld.shared.f64 	%fd590, [%r7+800];
	add.f64 	%fd591, %fd589, %fd590;
	sub.f64 	%fd592, %fd589, %fd590;
	ld.shared.f64 	%fd593, [%r7+200];
	ld.shared.f64 	%fd594, [%r7+600];
	add.f64 	%fd595, %fd593, %fd594;
	sub.f64 	%fd596, %fd593, %fd594;
	ld.shared.f64 	%fd597, [%r7+400];
	add.f64 	%fd598, %fd597, %fd597;
	sub.f64 	%fd599, %fd597, %fd597;
	mul.f64 	%fd600, %fd598, 0d3FE0000000000000;
	fma.rn.f64 	%fd601, %fd134, %fd591, 0d0000000000000000;
	fma.rn.f64 	%fd602, %fd135, %fd592, 0d0000000000000000;
	fma.rn.f64 	%fd603, %fd11, %fd595, %fd601;
	fma.rn.f64 	%fd604, %fd12, %fd596, %fd602;
	fma.rn.f64 	%fd137, %fd136, %fd600, %fd603;
	fma.rn.f64 	%fd138, %fd16, %fd599, %fd604;
	fma.rn.f64 	%fd605, %fd9, %fd591, 0d0000000000000000;
	fma.rn.f64 	%fd606, %fd10, %fd592, 0d0000000000000000;
	fma.rn.f64 	%fd607, %fd13, %fd595, %fd605;
	fma.rn.f64 	%fd608, %fd14, %fd596, %fd606;
	fma.rn.f64 	%fd609, %fd17, %fd600, %fd607;
	fma.rn.f64 	%fd610, %fd18, %fd599, %fd608;
	sub.f64 	%fd139, %fd609, %fd610;
	@%p4 bra 	$L__BB8_21;
	ld.param.u64 	%rd17, [_Z32massMatrixMultiplyConstantKernelILi3ELi5ELi5EEvidPKdS1_S1_S1_S1_S1_S1_Pd_param_9];
	mad.lo.s32 	%r48, %r3, -848, %r14;
	cvta.to.global.u64 	%rd14, %rd17;
	mul.wide.s32 	%rd15, %r48, 8;
	add.s64 	%rd16, %rd14, %rd15;
	add.f64 	%fd611, %fd137, %fd138;
	st.global.f64 	[%rd16], %fd611;
	st.global.f64 	[%rd16+72], %fd139;
	sub.f64 	%fd612, %fd137, %fd138;
	st.global.f64 	[%rd16+144], %fd612;
$L__BB8_21:
	ret;

}
	// .globl	_Z32massMatrixMultiplyConstantKernelILi3ELi6ELi3EEvidPKdS1_S1_S1_S1_S1_S1_Pd
.visible .entry _Z32massMatrixMultiplyConstantKernelILi3ELi6ELi3EEvidPKdS1_S1_S1_S1_S1_S1_Pd(
	.param .u32 _Z32massMatrixMultiplyConstantKernelILi3ELi6ELi3EEvidPKdS1_S1_S1_S1_S1_S1_Pd_param_0,
	.param .f64 _Z32massMatrixMultiplyConstantKernelILi3ELi6ELi3EEvidPKdS1_S1_S1_S1_S1_S1_Pd_param_1,
	.param .u64 .ptr .align 1 _Z32massMatrixMultiplyConstantKernelILi3ELi6ELi3EEvidPKdS1_S1_S1_S1_S1_S1_Pd_param_2,
	.param .u64 .ptr .align 1 _Z32massMatrixMultiplyConstantKernelILi3ELi6ELi3EEvidPKdS1_S1_S1_S1_S1_S1_Pd_param_3,
	.param .u64 .ptr .align 1 _Z32massMatrixMultiplyConstantKernelILi3ELi6ELi3EEvidPKdS1_S1_S1_S1_S1_S1_Pd_param_4,
	.param .u64 .ptr .align 1 _Z32massMatrixMultiplyConstantKernelILi3ELi6ELi3EEvidPKdS1_S1_S1_S1_S1_S1_Pd_param_5,
	.param .u64 .ptr .align 1 _Z32massMatrixMultiplyConstantKernelILi3ELi6ELi3EEvidPKdS1_S1_S1_S1_S1_S1_Pd_param_6,
	.param .u64 .ptr .align 1 _Z32massMatrixMultiplyConstantKernelILi3ELi6ELi3EEvidPKdS1_S1_S1_S1_S1_S1_Pd_param_7,
	.param .u64 .ptr .align 1 _Z32massMatrixMultiplyConstantKernelILi3ELi6ELi3EEvidPKdS1_S1_S1_S1_S1_S1_Pd_param_8,
	.param .u64 .ptr .align 1 _Z32massMatrixMultiplyConstantKernelILi3ELi6ELi3EEvidPKdS1_S1_S1_S1_S1_S1_Pd_param_9
)
{
	.reg .pred 	%p<16>;
	.reg .b16 	%rs<11>;
	.reg .b32 	%r<48>;
	.reg .b64 	%rd<18>;
	.reg .b64 	%fd<827>;
	// demoted variable
	.shared .align 8 .b8 _ZZ29stiffnessMatrixMultiplyDeviceILi3ELi6ELi3EEviidPKdS1_S1_S1_PAT0__AT0__AplT0_Li0E_dPdE5s_Gpr[864];
	// demoted variable
	.shared .align 8 .b8 _ZZ29stiffnessMatrixMultiplyDeviceILi3ELi6ELi3EEviidPKdS1_S1_S1_PAT0__AT0__AplT0_Li0E_dPdE5s_Gps[864];
	// demoted variable
	.shared .align 8 .b8 _ZZ32massMatrixMultiplyConstantKernelILi3ELi6ELi3EEvidPKdS1_S1_S1_S1_S1_S1_PdE6s_tmp1[5184];
	// demoted variable
	.shared .align 8 .b8 _ZZ32massMatrixMultiplyConstantKernelILi3ELi6ELi3EEvidPKdS1_S1_S1_S1_S1_S1_PdE13s_QuadToQuadD[288];
	ld.param.u32 	%r21, [_Z32massMatrixMultiplyConstantKernelILi3ELi6ELi3EEvidPKdS1_S1_S1_S1_S1_S1_Pd_param_0];
	ld.param.u64 	%rd2, [_Z32massMatrixMultiplyConstantKernelILi3ELi6ELi3EEvidPKdS1_S1_S1_S1_S1_S1_Pd_param_2];
	ld.param.u64 	%rd5, [_Z32massMatrixMultiplyConstantKernelILi3ELi6ELi3EEvidPKdS1_S1_S1_S1_S1_S1_Pd_param_5];
	ld.param.u64 	%rd3, [_Z32massMatrixMultiplyConstantKernelILi3ELi6ELi3EEvidPKdS1_S1_S1_S1_S1_S1_Pd_param_8];
	cvta.to.global.u64 	%rd6, %rd5;
	mov.u32 	%r1, %tid.x;
	mov.u32 	%r2, %tid.y;
	mov.u32 	%r22, %ctaid.x;
	mad.lo.s32 	%r3, %r22, 3, %r2;
	cvt.u16.u32 	%rs1, %r1;
	mul.hi.u16 	%rs3, %rs1, 21846;
	mul.lo.s16 	%rs4, %rs3, 3;
	sub.s16 	%rs2, %rs1, %rs4;
	mul.wide.u32 	%rd7, %r1, 8;
	add.s64 	%rd8, %rd6, %rd7;
	ld.global.nc.f64 	%fd178, [%rd8];
	shl.b32 	%r23, %r1, 3;
	mov.u32 	%r24, _ZZ32massMatrixMultiplyConstantKernelILi3ELi6ELi3EEvidPKdS1_S1_S1_S1_S1_S1_PdE13s_QuadToQuadD;
	add.s32 	%r25, %r24, %r23;
	st.shared.f64 	[%r25], %fd178;
	setp.lt.s32 	%p2, %r3, %r21;
	setp.lt.u32 	%p3, %r1, 9;
	and.pred  	%p1, %p3, %p2;
	not.pred 	%p4, %p1;
	@%p4 bra 	$L__BB9_2;
	cvta.to.global.u64 	%rd9, %rd3;
	mad.lo.s32 	%r26, %r3, 27, %r1;
	mul.wide.s32 	%rd10, %r26, 8;
	add.s64 	%rd11, %rd9, %rd10;
	ld.global.nc.f64 	%fd784, [%rd11];
	ld.global.nc.f64 	%fd783, [%rd11+72];
	ld.global.nc.f64 	%fd782, [%rd11+144];
$L__BB9_2:
	setp.gt.u32 	%p5, %r1, 8;
	bar.sync 	0;
	ld.const.f64 	%fd7, [const_oddDofToQuad];
	ld.const.f64 	%fd8, [const_evenDofToQuad];
	ld.const.f64 	%fd9, [const_oddDofToQuad+8];
	ld.const.f64 	%fd10, [const_evenDofToQuad+8];
	ld.const.f64 	%fd11, [const_oddDofToQuad+16];
	ld.const.f64 	%fd12, [const_evenDofToQuad+16];
	ld.const.f64 	%fd13, [const_oddDofToQuad+24];
	ld.const.f64 	%fd14, [const_evenDofToQuad+24];
	ld.const.f64 	%fd15, [const_oddDofToQuad+32];
	ld.const.f64 	%fd16, [const_evenDofToQuad+32];
	ld.const.f64 	%fd17, [const_oddDofToQuad+40];
	ld.const.f64 	%fd18, [const_evenDofToQuad+40];
	mov.u32 	%r27, _ZZ32massMatrixMultiplyConstantKernelILi3ELi6ELi3EEvidPKdS1_S1_S1_S1_S1_S1_PdE6s_tmp1;
	mad.lo.s32 	%r4, %r2, 1728, %r27;
	mul.lo.s16 	%rs6, %rs1, 171;
	shr.u16 	%rs7, %rs6, 9;
	cvt.u32.u16 	%r5, %rs7;
	mul.wide.u16 	%r28, %rs7, 48;
	add.s32 	%r6, %r4, %r28;
	mul.wide.u16 	%r29, %rs2, 8;
	add.s32 	%r7, %r6, %r29;
	@%p5 bra 	$L__BB9_4;
	add.f64 	%fd179, %fd784, %fd782;
	sub.f64 	%fd180, %fd784, %fd782;
	add.f64 	%fd181, %fd783, %fd783;
	sub.f64 	%fd182, %fd783, %fd783;
	mul.f64 	%fd183, %fd181, 0d3FE0000000000000;
	fma.rn.f64 	%fd184, %fd7, %fd179, 0d0000000000000000;
	fma.rn.f64 	%fd185, %fd8, %fd180, 0d0000000000000000;
	fma.rn.f64 	%fd186, %fd9, %fd183, %fd184;
	fma.rn.f64 	%fd187, %fd10, %fd182, %fd185;
	add.f64 	%fd188, %fd187, %fd186;
	st.shared.f64 	[%r7], %fd188;
	sub.f64 	%fd189, %fd186, %fd187;
	st.shared.f64 	[%r7+1440], %fd189;
	fma.rn.f64 	%fd190, %fd11, %fd179, 0d0000000000000000;
	fma.rn.f64 	%fd191, %fd12, %fd180, 0d0000000000000000;
	fma.rn.f64 	%fd192, %fd13, %fd183, %fd190;
	fma.rn.f64 	%fd193, %fd14, %fd182, %fd191;
	add.f64 	%fd194, %fd193, %fd192;
	st.shared.f64 	[%r7+288], %fd194;
	sub.f64 	%fd195, %fd192, %fd193;
	st.shared.f64 	[%r7+1152], %fd195;
	fma.rn.f64 	%fd196, %fd15, %fd179, 0d0000000000000000;
	fma.rn.f64 	%fd197, %fd16, %fd180, 0d0000000000000000;
	fma.rn.f64 	%fd198, %fd17, %fd183, %fd196;
	fma.rn.f64 	%fd199, %fd18, %fd182, %fd197;
	add.f64 	%fd200, %fd199, %fd198;
	st.shared.f64 	[%r7+576], %fd200;
	sub.f64 	%fd201, %fd198, %fd199;
	st.shared.f64 	[%r7+864], %fd201;
$L__BB9_4:
	bar.sync 	0;
	setp.gt.u32 	%p6, %r1, 17;
	mad.lo.s32 	%r30, %r5, 240, %r6;
	add.s32 	%r8, %r30, %r29;
	@%p6 bra 	$L__BB9_6;
	ld.shared.f64 	%fd202, [%r8];
	ld.shared.f64 	%fd203, [%r8+96];
	add.f64 	%fd204, %fd202, %fd203;
	sub.f64 	%fd205, %fd202, %fd203;
	ld.shared.f64 	%fd206, [%r8+48];
	add.f64 	%fd207, %fd206, %fd206;
	sub.f64 	%fd208, %fd206, %fd206;
	mul.f64 	%fd209, %fd207, 0d3FE0000000000000;
	fma.rn.f64 	%fd210, %fd7, %fd204, 0d0000000000000000;
	fma.rn.f64 	%fd211, %fd8, %fd205, 0d0000000000000000;
	fma.rn.f64 	%fd212, %fd9, %fd209, %fd210;
	fma.rn.f64 	%fd213, %fd10, %fd208, %fd211;
	add.f64 	%fd214, %fd212, %fd213;
	st.shared.f64 	[%r8], %fd214;
	sub.f64 	%fd215, %fd212, %fd213;
	st.shared.f64 	[%r8+240], %fd215;
	fma.rn.f64 	%fd216, %fd11, %fd204, 0d0000000000000000;
	fma.rn.f64 	%fd217, %fd12, %fd205, 0d0000000000000000;
	fma.rn.f64 	%fd218, %fd13, %fd209, %fd216;
	fma.rn.f64 	%fd219, %fd14, %fd208, %fd217;
	add.f64 	%fd220, %fd218, %fd219;
	st.shared.f64 	[%r8+48], %fd220;
	sub.f64 	%fd221, %fd218, %fd219;
	st.shared.f64 	[%r8+192], %fd221;
	fma.rn.f64 	%fd222, %fd15, %fd204, 0d0000000000000000;
	fma.rn.f64 	%fd223, %fd16, %fd205, 0d0000000000000000;
	fma.rn.f64 	%fd224, %fd17, %fd209, %fd222;
	fma.rn.f64 	%fd225, %fd18, %fd208, %fd223;
	add.f64 	%fd226, %fd224, %fd225;
	st.shared.f64 	[%r8+96], %fd226;
	sub.f64 	%fd227, %fd224, %fd225;
	st.shared.f64 	[%r8+144], %fd227;
$L__BB9_6:
	setp.ge.s32 	%p7, %r3, %r21;
	bar.sync 	0;
	mul.hi.u16 	%rs8, %rs1, 10923;
	mul.lo.s16 	%rs9, %rs8, 6;
	sub.s16 	%rs10, %rs1, %rs9;
	cvt.u32.u16 	%r9, %rs10;
	cvt.u32.u16 	%r10, %rs8;
	mul.wide.u16 	%r32, %rs8, 288;
	add.s32 	%r33, %r4, %r32;
	mul.wide.u16 	%r34, %rs10, 48;
	add.s32 	%r11, %r33, %r34;
	ld.shared.f64 	%fd229, [%r11];
	ld.shared.f64 	%fd230, [%r11+16];
	add.f64 	%fd231, %fd229, %fd230;
	sub.f64 	%fd232, %fd229, %fd230;
	ld.shared.f64 	%fd233, [%r11+8];
	add.f64 	%fd234, %fd233, %fd233;
	sub.f64 	%fd235, %fd233, %fd233;
	mul.f64 	%fd236, %fd234, 0d3FE0000000000000;
	fma.rn.f64 	%fd237, %fd7, %fd231, 0d0000000000000000;
	fma.rn.f64 	%fd238, %fd8, %fd232, 0d0000000000000000;
	fma.rn.f64 	%fd239, %fd9, %fd236, %fd237;
	fma.rn.f64 	%fd240, %fd10, %fd235, %fd238;
	add.f64 	%fd241, %fd239, %fd240;
	st.shared.f64 	[%r11], %fd241;
	sub.f64 	%fd242, %fd239, %fd240;
	st.shared.f64 	[%r11+40], %fd242;
	fma.rn.f64 	%fd243, %fd11, %fd231, 0d0000000000000000;
	fma.rn.f64 	%fd244, %fd12, %fd232, 0d0000000000000000;
	fma.rn.f64 	%fd245, %fd13, %fd236, %fd243;
	fma.rn.f64 	%fd246, %fd14, %fd235, %fd244;
	add.f64 	%fd247, %fd245, %fd246;
	st.shared.f64 	[%r11+8], %fd247;
	sub.f64 	%fd248, %fd245, %fd246;
	st.shared.f64 	[%r11+32], %fd248;
	fma.rn.f64 	%fd249, %fd15, %fd231, 0d0000000000000000;
	fma.rn.f64 	%fd250, %fd16, %fd232, 0d0000000000000000;
	fma.rn.f64 	%fd251, %fd17, %fd236, %fd249;
	fma.rn.f64 	%fd252, %fd18, %fd235, %fd250;
	add.f64 	%fd253, %fd251, %fd252;
	st.shared.f64 	[%r11+16], %fd253;
	sub.f64 	%fd254, %fd251, %fd252;
	st.shared.f64 	[%r11+24], %fd254;
	bar.sync 	0;
	mad.lo.s32 	%r12, %r10, -240, %r33;
	mul.wide.u16 	%r35, %rs10, 8;
	add.s32 	%r13, %r12, %r35;
	ld.shared.f64 	%fd19, [%r13];
	ld.shared.f64 	%fd20, [%r13+288];
	ld.shared.f64 	%fd21, [%r13+576];
	ld.shared.f64 	%fd22, [%r13+864];
	ld.shared.f64 	%fd23, [%r13+1152];
	ld.shared.f64 	%fd24, [%r13+1440];
	mad.lo.s32 	%r14, %r3, 1512, %r1;
	mov.u32 	%r36, _ZZ29stiffnessMatrixMultiplyDeviceILi3ELi6ELi3EEviidPKdS1_S1_S1_PAT0__AT0__AplT0_Li0E_dPdE5s_Gpr;
	mad.lo.s32 	%r15, %r2, 288, %r36;
	cvta.to.global.u64 	%rd12, %rd2;
	mul.wide.s32 	%rd13, %r14, 8;
	add.s64 	%rd1, %rd12, %rd13;
	mov.f64 	%fd785, 0d0000000000000000;
	mov.f64 	%fd786, %fd785;
	mov.f64 	%fd787, %fd785;
	mov.f64 	%fd788, %fd785;
	mov.f64 	%fd789, %fd785;
	mov.f64 	%fd790, %fd785;
	mov.f64 	%fd791, %fd785;
	@%p7 bra 	$L__BB9_8;
	ld.global.nc.f64 	%fd785, [%rd1];
	ld.global.nc.f64 	%fd786, [%rd1+1728];
	ld.global.nc.f64 	%fd787, [%rd1+3456];
	ld.global.nc.f64 	%fd788, [%rd1+5184];
	ld.global.nc.f64 	%fd789, [%rd1+6912];
	ld.global.nc.f64 	%fd790, [%rd1+8640];
	ld.global.nc.f64 	%fd791, [%rd1+10368];
$L__BB9_8:
	ld.param.f64 	%fd776, [_Z32massMatrixMultiplyConstantKernelILi3ELi6ELi3EEvidPKdS1_S1_S1_S1_S1_S1_Pd_param_1];
	mul.lo.s32 	%r37, %r10, 48;
	add.s32 	%r16, %r15, %r37;
	shl.b32 	%r38, %r9, 3;
	add.s32 	%r17, %r16, %r38;
	mov.u32 	%r39, _ZZ29stiffnessMatrixMultiplyDeviceILi3ELi6ELi3EEviidPKdS1_S1_S1_PAT0__AT0__AplT0_Li0E_dPdE5s_Gps;
	mad.lo.s32 	%r40, %r2, 288, %r39;
	add.s32 	%r19, %r40, %r38;
	add.s32 	%r18, %r19, %r37;
	add.s32 	%r42, %r24, %r38;
	setp.ge.s32 	%p8, %r3, %r21;
	add.s32 	%r20, %r4, %r38;
	mad.lo.s32 	%r43, %r9, 40, %r42;
	ld.shared.f64 	%fd39, [%r43];
	ld.shared.f64 	%fd256, [%r12];
	fma.rn.f64 	%fd257, %fd39, %fd256, 0d0000000000000000;
	add.s32 	%r44, %r24, %r37;
	ld.shared.f64 	%fd40, [%r44];
	ld.shared.f64 	%fd258, [%r20];
	fma.rn.f64 	%fd259, %fd40, %fd258, 0d0000000000000000;
	ld.shared.f64 	%fd260, [_ZZ32massMatrixMultiplyConstantKernelILi3ELi6ELi3EEvidPKdS1_S1_S1_S1_S1_S1_PdE13s_QuadToQuadD];
	fma.rn.f64 	%fd261, %fd260, %fd19, 0d0000000000000000;
	ld.shared.f64 	%fd41, [%r43+8];
	ld.shared.f64 	%fd262, [%r12+8];
	fma.rn.f64 	%fd263, %fd41, %fd262, %fd257;
	ld.shared.f64 	%fd42, [%r44+8];
	ld.shared.f64 	%fd264, [%r20+48];
	fma.rn.f64 	%fd265, %fd42, %fd264, %fd259;
	ld.shared.f64 	%fd266, [_ZZ32massMatrixMultiplyConstantKernelILi3ELi6ELi3EEvidPKdS1_S1_S1_S1_S1_S1_PdE13s_QuadToQuadD+8];
	fma.rn.f64 	%fd267, %fd266, %fd20, %fd261;
	ld.shared.f64 	%fd43, [%r43+16];
	ld.shared.f64 	%fd268, [%r12+16];
	fma.rn.f64 	%fd269, %fd43, %fd268, %fd263;
	ld.shared.f64 	%fd44, [%r44+16];
	ld.shared.f64 	%fd270, [%r20+96];
	fma.rn.f64 	%fd271, %fd44, %fd270, %fd265;
	ld.shared.f64 	%fd272, [_ZZ32massMatrixMultiplyConstantKernelILi3ELi6ELi3EEvidPKdS1_S1_S1_S1_S1_S1_PdE13s_QuadToQuadD+16];
	fma.rn.f64 	%fd273, %fd272, %fd21, %fd267;
	ld.shared.f64 	%fd45, [%r43+24];
	ld.shared.f64 	%fd274, [%r12+24];
	fma.rn.f64 	%fd275, %fd45, %fd274, %fd269;
	ld.shared.f64 	%fd46, [%r44+24];
	ld.shared.f64 	%fd276, [%r20+144];
	fma.rn.f64 	%fd277, %fd46, %fd276, %fd271;
	ld.shared.f64 	%fd278, [_ZZ32massMatrixMultiplyConstantKernelILi3ELi6ELi3EEvidPKdS1_S1_S1_S1_S1_S1_PdE13s_QuadToQuadD+24];
	fma.rn.f64 	%fd279, %fd278, %fd22, %fd273;
	ld.shared.f64 	%fd47, [%r43+32];
	ld.shared.f64 	%fd280, [%r12+32];
	fma.rn.f64 	%fd281, %fd47, %fd280, %fd275;
	ld.shared.f64 	%fd48, [%r44+32];
	ld.shared.f64 	%fd282, [%r20+192];
	fma.rn.f64 	%fd283, %fd48, %fd282, %fd277;
	ld.shared.f64 	%fd284, [_ZZ32massMatrixMultiplyConstantKernelILi3ELi6ELi3EEvidPKdS1_S1_S1_S1_S1_S1_PdE13s_QuadToQuadD+32];
	fma.rn.f64 	%fd285, %fd284, %fd23, %fd279;
	ld.shared.f64 	%fd49, [%r43+40];
	ld.shared.f64 	%fd286, [%r12+40];
	fma.rn.f64 	%fd287, %fd49, %fd286, %fd281;
	ld.shared.f64 	%fd50, [%r44+40];
	ld.shared.f64 	%fd288, [%r20+240];
	fma.rn.f64 	%fd289, %fd50, %fd288, %fd283;
	ld.shared.f64 	%fd290, [_ZZ32massMatrixMultiplyConstantKernelILi3ELi6ELi3EEvidPKdS1_S1_S1_S1_S1_S1_PdE13s_QuadToQuadD+40];
	fma.rn.f64 	%fd291, %fd290, %fd24, %fd285;
	bar.sync 	0;
	mul.f64 	%fd292, %fd786, %fd289;
	fma.rn.f64 	%fd293, %fd785, %fd287, %fd292;
	fma.rn.f64 	%fd294, %fd787, %fd291, %fd293;
	st.shared.f64 	[%r17], %fd294;
	mul.f64 	%fd295, %fd788, %fd289;
	fma.rn.f64 	%fd296, %fd786, %fd287, %fd295;
	fma.rn.f64 	%fd297, %fd789, %fd291, %fd296;
	st.shared.f64 	[%r18], %fd297;
	mul.f64 	%fd298, %fd789, %fd289;
	fma.rn.f64 	%fd299, %fd787, %fd287, %fd298;
	fma.rn.f64 	%fd300, %fd790, %fd291, %fd299;
	mul.f64 	%fd301, %fd776, %fd791;
	bar.sync 	0;
	ld.shared.f64 	%fd51, [%r42];
	ld.shared.f64 	%fd302, [%r16];
	mul.f64 	%fd303, %fd51, %fd302;
	fma.rn.f64 	%fd304, %fd301, %fd19, %fd303;
	mad.lo.s32 	%r45, %r10, -40, %r44;
	ld.shared.f64 	%fd52, [%r45];
	ld.shared.f64 	%fd305, [%r19];
	fma.rn.f64 	%fd306, %fd52, %fd305, %fd304;
	fma.rn.f64 	%fd307, %fd300, %fd260, 0d0000000000000000;
	mad.lo.s32 	%r46, %r9, -40, %r43;
	ld.shared.f64 	%fd53, [%r46+48];
	ld.shared.f64 	%fd308, [%r16+8];
	fma.rn.f64 	%fd309, %fd53, %fd308, %fd306;
	ld.shared.f64 	%fd54, [%r45+48];
	ld.shared.f64 	%fd310, [%r19+48];
	fma.rn.f64 	%fd311, %fd54, %fd310, %fd309;
	fma.rn.f64 	%fd55, %fd300, %fd266, 0d0000000000000000;
	ld.shared.f64 	%fd56, [%r46+96];
	ld.shared.f64 	%fd312, [%r16+16];
	fma.rn.f64 	%fd313, %fd56, %fd312, %fd311;
	ld.shared.f64 	%fd57, [%r45+96];
	ld.shared.f64 	%fd314, [%r19+96];
	fma.rn.f64 	%fd315, %fd57, %fd314, %fd313;
	fma.rn.f64 	%fd58, %fd300, %fd272, 0d0000000000000000;
	ld.shared.f64 	%fd59, [%r46+144];
	ld.shared.f64 	%fd316, [%r16+24];
	fma.rn.f64 	%fd317, %fd59, %fd316, %fd315;
	ld.shared.f64 	%fd60, [%r45+144];
	ld.shared.f64 	%fd318, [%r19+144];
	fma.rn.f64 	%fd319, %fd60, %fd318, %fd317;
	fma.rn.f64 	%fd61, %fd300, %fd278, 0d0000000000000000;
	ld.shared.f64 	%fd62, [%r46+192];
	ld.shared.f64 	%fd320, [%r16+32];
	fma.rn.f64 	%fd321, %fd62, %fd320, %fd319;
	ld.shared.f64 	%fd63, [%r45+192];
	ld.shared.f64 	%fd322, [%r19+192];
	fma.rn.f64 	%fd323, %fd63, %fd322, %fd321;
	fma.rn.f64 	%fd64, %fd300, %fd284, 0d0000000000000000;
	ld.shared.f64 	%fd65, [%r46+240];
	ld.shared.f64 	%fd324, [%r16+40];
	fma.rn.f64 	%fd325, %fd65, %fd324, %fd323;
	ld.shared.f64 	%fd66, [%r45+240];
	ld.shared.f64 	%fd326, [%r19+240];
	fma.rn.f64 	%fd327, %fd66, %fd326, %fd325;
	fma.rn.f64 	%fd67, %fd300, %fd290, 0d0000000000000000;
	add.f64 	%fd68, %fd327, %fd307;
	mov.f64 	%fd792, 0d0000000000000000;
	mov.f64 	%fd793, %fd792;
	mov.f64 	%fd794, %fd792;
	mov.f64 	%fd795, %fd792;
	mov.f64 	%fd796, %fd792;
	mov.f64 	%fd797, %fd792;
	mov.f64 	%fd798, %fd792;
	@%p8 bra 	$L__BB9_10;
	ld.global.nc.f64 	%fd792, [%rd1+288];
	ld.global.nc.f64 	%fd793, [%rd1+2016];
	ld.global.nc.f64 	%fd794, [%rd1+3744];
	ld.global.nc.f64 	%fd795, [%rd1+5472];
	ld.global.nc.f64 	%fd796, [%rd1+7200];
	ld.global.nc.f64 	%fd797, [%rd1+8928];
	ld.global.nc.f64 	%fd798, [%rd1+10656];
$L__BB9_10:
	ld.param.f64 	%fd777, [_Z32massMatrixMultiplyConstantKernelILi3ELi6ELi3EEvidPKdS1_S1_S1_S1_S1_S1_Pd_param_1];
	ld.shared.f64 	%fd329, [%r12+288];
	fma.rn.f64 	%fd330, %fd39, %fd329, 0d0000000000000000;
	ld.shared.f64 	%fd331, [%r20+288];
	fma.rn.f64 	%fd332, %fd40, %fd331, 0d0000000000000000;
	ld.shared.f64 	%fd333, [_ZZ32massMatrixMultiplyConstantKernelILi3ELi6ELi3EEvidPKdS1_S1_S1_S1_S1_S1_PdE13s_QuadToQuadD+48];
	fma.rn.f64 	%fd334, %fd333, %fd19, 0d0000000000000000;
	ld.shared.f64 	%fd335, [%r12+296];
	fma.rn.f64 	%fd336, %fd41, %fd335, %fd330;
	ld.shared.f64 	%fd337, [%r20+336];
	fma.rn.f64 	%fd338, %fd42, %fd337, %fd332;
	ld.shared.f64 	%fd339, [_ZZ32massMatrixMultiplyConstantKernelILi3ELi6ELi3EEvidPKdS1_S1_S1_S1_S1_S1_PdE13s_QuadToQuadD+56];
	fma.rn.f64 	%fd340, %fd339, %fd20, %fd334;
	ld.shared.f64 	%fd341, [%r12+304];
	fma.rn.f64 	%fd342, %fd43, %fd341, %fd336;
	ld.shared.f64 	%fd343, [%r20+384];
	fma.rn.f64 	%fd344, %fd44, %fd343, %fd338;
	ld.shared.f64 	%fd345, [_ZZ32massMatrixMultiplyConstantKernelILi3ELi6ELi3EEvidPKdS1_S1_S1_S1_S1_S1_PdE13s_QuadToQuadD+64];
	fma.rn.f64 	%fd346, %fd345, %fd21, %fd340;
	ld.shared.f64 	%fd347, [%r12+312];
	fma.rn.f64 	%fd348, %fd45, %fd347, %fd342;
	ld.shared.f64 	%fd349, [%r20+432];
	fma.rn.f64 	%fd350, %fd46, %fd349, %fd344;
	ld.shared.f64 	%fd351, [_ZZ32massMatrixMultiplyConstantKernelILi3ELi6ELi3EEvidPKdS1_S1_S1_S1_S1_S1_PdE13s_QuadToQuadD+72];
	fma.rn.f64 	%fd352, %fd351, %fd22, %fd346;
	ld.shared.f64 	%fd353, [%r12+320];
	fma.rn.f64 	%fd354, %fd47, %fd353, %fd348;
	ld.shared.f64 	%fd355, [%r20+480];
	fma.rn.f64 	%fd356, %fd48, %fd355, %fd350;
	ld.shared.f64 	%fd357, [_ZZ32massMatrixMultiplyConstantKernelILi3ELi6ELi3EEvidPKdS1_S1_S1_S1_S1_S1_PdE13s_QuadToQuadD+80];
	fma.rn.f64 	%fd358, %fd357, %fd23, %fd352;
	ld.shared.f64 	%fd359, [%r12+328];
	fma.rn.f64 	%fd360, %fd49, %fd359, %fd354;
	ld.shared.f64 	%fd361, [%r20+528];
	fma.rn.f64 	%fd362, %fd50, %fd361, %fd356;
	ld.shared.f64 	%fd363, [_ZZ32massMatrixMultiplyConstantKernelILi3ELi6ELi3EEvidPKdS1_S1_S1_S1_S1_S1_PdE13s_QuadToQuadD+88];
	fma.rn.f64 	%fd364, %fd363, %fd24, %fd358;
	bar.sync 	0;
	mul.f64 	%fd365, %fd793, %fd362;
	fma.rn.f64 	%fd366, %fd792, %fd360, %fd365;
	fma.rn.f64 	%fd367, %fd794, %fd364, %fd366;
	st.shared.f64 	[%r17], %fd367;
	mul.f64 	%fd368, %fd795, %fd362;
	fma.rn.f64 	%fd369, %fd793, %fd360, %fd368;
	fma.rn.f64 	%fd370, %fd796, %fd364, %fd369;
	st.shared.f64 	[%r18], %fd370;
	mul.f64 	%fd371, %fd796, %fd362;
	fma.rn.f64 	%fd372, %fd794, %fd360, %fd371;
	fma.rn.f64 	%fd373, %fd797, %fd364, %fd372;
	mul.f64 	%fd374, %fd777, %fd798;
	bar.sync 	0;
	ld.shared.f64 	%fd375, [%r16];
	mul.f64 	%fd376, %fd51, %fd375;
	fma.rn.f64 	%fd377, %fd374, %fd20, %fd376;
	ld.shared.f64 	%fd378, [%r19];
	fma.rn.f64 	%fd379, %fd52, %fd378, %fd377;
	fma.rn.f64 	%fd83, %fd373, %fd333, %fd68;
	ld.shared.f64 	%fd380, [%r16+8];
	fma.rn.f64 	%fd381, %fd53, %fd380, %fd379;
	ld.shared.f64 	%fd382, [%r19+48];
	fma.rn.f64 	%fd383, %fd54, %fd382, %fd381;
	fma.rn.f64 	%fd384, %fd373, %fd339, %fd55;
	ld.shared.f64 	%fd385, [%r16+16];
	fma.rn.f64 	%fd386, %fd56, %fd385, %fd383;
	ld.shared.f64 	%fd387, [%r19+96];
	fma.rn.f64 	%fd388, %fd57, %fd387, %fd386;
	fma.rn.f64 	%fd84, %fd373, %fd345, %fd58;
	ld.shared.f64 	%fd389, [%r16+24];
	fma.rn.f64 	%fd390, %fd59, %fd389, %fd388;
	ld.shared.f64 	%fd391, [%r19+144];
	fma.rn.f64 	%fd392, %fd60, %fd391, %fd390;
	fma.rn.f64 	%fd85, %fd373, %fd351, %fd61;
	ld.shared.f64 	%fd393, [%r16+32];
	fma.rn.f64 	%fd394, %fd62, %fd393, %fd392;
	ld.shared.f64 	%fd395, [%r19+192];
	fma.rn.f64 	%fd396, %fd63, %fd395, %fd394;
	fma.rn.f64 	%fd86, %fd373, %fd357, %fd64;
	ld.shared.f64 	%fd397, [%r16+40];
	fma.rn.f64 	%fd398, %fd65, %fd397, %fd396;
	ld.shared.f64 	%fd399, [%r19+240];
	fma.rn.f64 	%fd400, %fd66, %fd399, %fd398;
	fma.rn.f64 	%fd87, %fd373, %fd363, %fd67;
	add.f64 	%fd88, %fd400, %fd384;
	mov.f64 	%fd799, 0d0000000000000000;
	mov.f64 	%fd800, %fd799;
	mov.f64 	%fd801, %fd799;
	mov.f64 	%fd802, %fd799;
	mov.f64 	%fd803, %fd799;
	mov.f64 	%fd804, %fd799;
	mov.f64 	%fd805, %fd799;
	@%p8 bra 	$L__BB9_12;
	ld.global.nc.f64 	%fd799, [%rd1+576];
	ld.global.nc.f64 	%fd800, [%rd1+2304];
	ld.global.nc.f64 	%fd801, [%rd1+4032];
	ld.global.nc.f64 	%fd802, [%rd1+5760];
	ld.global.nc.f64 	%fd803, [%rd1+7488];
	ld.global.nc.f64 	%fd804, [%rd1+9216];
	ld.global.nc.f64 	%fd805, [%rd1+10944];
$L__BB9_12:
	ld.param.f64 	%fd778, [_Z32massMatrixMultiplyConstantKernelILi3ELi6ELi3EEvidPKdS1_S1_S1_S1_S1_S1_Pd_param_1];
	ld.shared.f64 	%fd402, [%r12+576];
	fma.rn.f64 	%fd403, %fd39, %fd402, 0d0000000000000000;
	ld.shared.f64 	%fd404, [%r20+576];
	fma.rn.f64 	%fd405, %fd40, %fd404, 0d0000000000000000;
	ld.shared.f64 	%fd406, [_ZZ32massMatrixMultiplyConstantKernelILi3ELi6ELi3EEvidPKdS1_S1_S1_S1_S1_S1_PdE13s_QuadToQuadD+96];
	fma.rn.f64 	%fd407, %fd406, %fd19, 0d0000000000000000;
	ld.shared.f64 	%fd408, [%r12+584];
	fma.rn.f64 	%fd409, %fd41, %fd408, %fd403;
	ld.shared.f64 	%fd410, [%r20+624];
	fma.rn.f64 	%fd411, %fd42, %fd410, %fd405;
	ld.shared.f64 	%fd412, [_ZZ32massMatrixMultiplyConstantKernelILi3ELi6ELi3EEvidPKdS1_S1_S1_S1_S1_S1_PdE13s_QuadToQuadD+104];
	fma.rn.f64 	%fd413, %fd412, %fd20, %fd407;
	ld.shared.f64 	%fd414, [%r12+592];
	fma.rn.f64 	%fd415, %fd43, %fd414, %fd409;
	ld.shared.f64 	%fd416, [%r20+672];
	fma.rn.f64 	%fd417, %fd44, %fd416, %fd411;
	ld.shared.f64 	%fd418, [_ZZ32massMatrixMultiplyConstantKernelILi3ELi6ELi3EEvidPKdS1_S1_S1_S1_S1_S1_PdE13s_QuadToQuadD+112];
	fma.rn.f64 	%fd419, %fd418, %fd21, %fd413;
	ld.shared.f64 	%fd420, [%r12+600];
	fma.rn.f64 	%fd421, %fd45, %fd420, %fd415;
	ld.shared.f64 	%fd422, [%r20+720];
	fma.rn.f64 	%fd423, %fd46, %fd422, %fd417;
	ld.shared.f64 	%fd424, [_ZZ32massMatrixMultiplyConstantKernelILi3ELi6ELi3EEvidPKdS1_S1_S1_S1_S1_S1_PdE13s_QuadToQuadD+120];
	fma.rn.f64 	%fd425, %fd424, %fd22, %fd419;
	ld.shared.f64 	%fd426, [%r12+608];
	fma.rn.f64 	%fd427, %fd47, %fd426, %fd421;
	ld.shared.f64 	%fd428, [%r20+768];
	fma.rn.f64 	%fd429, %fd48, %fd428, %fd423;
	ld.shared.f64 	%fd430, [_ZZ32massMatrixMultiplyConstantKernelILi3ELi6ELi3EEvidPKdS1_S1_S1_S1_S1_S1_PdE13s_QuadToQuadD+128];
	fma.rn.f64 	%fd431, %fd430, %fd23, %fd425;
	ld.shared.f64 	%fd432, [%r12+616];
	fma.rn.f64 	%fd433, %fd49, %fd432, %fd427;
	ld.shared.f64 	%fd434, [%r20+816];
	fma.rn.f64 	%fd435, %fd50, %fd434, %fd429;
	ld.shared.f64 	%fd436, [_ZZ32massMatrixMultiplyConstantKernelILi3ELi6ELi3EEvidPKdS1_S1_S1_S1_S1_S1_PdE13s_QuadToQuadD+136];
	fma.rn.f64 	%fd437, %fd436, %fd24, %fd431;
	bar.sync 	0;
	mul.f64 	%fd438, %fd800, %fd435;
	fma.rn.f64 	%fd439, %fd799, %fd433, %fd438;
	fma.rn.f64 	%fd440, %fd801, %fd437, %fd439;
	st.shared.f64 	[%r17], %fd440;
	mul.f64 	%fd441, %fd802, %fd435;
	fma.rn.f64 	%fd442, %fd800, %fd433, %fd441;
	fma.rn.f64 	%fd443, %fd803, %fd437, %fd442;
	st.shared.f64 	[%r18], %fd443;
	mul.f64 	%fd444, %fd803, %fd435;
	fma.rn.f64 	%fd445, %fd801, %fd433, %fd444;
	fma.rn.f64 	%fd446, %fd804, %fd437, %fd445;
	mul.f64 	%fd447, %fd778, %fd805;
	bar.sync 	0;
	ld.shared.f64 	%fd448, [%r16];
	mul.f64 	%fd449, %fd51, %fd448;
	fma.rn.f64 	%fd450, %fd447, %fd21, %fd449;
	ld.shared.f64 	%fd451, [%r19];
	fma.rn.f64 	%fd452, %fd52, %fd451, %fd450;
	fma.rn.f64 	%fd103, %fd446, %fd406, %fd83;
	ld.shared.f64 	%fd453, [%r16+8];
	fma.rn.f64 	%fd454, %fd53, %fd453, %fd452;
	ld.shared.f64 	%fd455, [%r19+48];
	fma.rn.f64 	%fd456, %fd54, %fd455, %fd454;
	fma.rn.f64 	%fd104, %fd446, %fd412, %fd88;
	ld.shared.f64 	%fd457, [%r16+16];
	fma.rn.f64 	%fd458, %fd56, %fd457, %fd456;
	ld.shared.f64 	%fd459, [%r19+96];
	fma.rn.f64 	%fd460, %fd57, %fd459, %fd458;
	fma.rn.f64 	%fd461, %fd446, %fd418, %fd84;
	ld.shared.f64 	%fd462, [%r16+24];
	fma.rn.f64 	%fd463, %fd59, %fd462, %fd460;
	ld.shared.f64 	%fd464, [%r19+144];
	fma.rn.f64 	%fd465, %fd60, %fd464, %fd463;
	fma.rn.f64 	%fd105, %fd446, %fd424, %fd85;
	ld.shared.f64 	%fd466, [%r16+32];
	fma.rn.f64 	%fd467, %fd62, %fd466, %fd465;
	ld.shared.f64 	%fd468, [%r19+192];
	fma.rn.f64 	%fd469, %fd63, %fd468, %fd467;
	fma.rn.f64 	%fd106, %fd446, %fd430, %fd86;
	ld.shared.f64 	%fd470, [%r16+40];
	fma.rn.f64 	%fd471, %fd65, %fd470, %fd469;
	ld.shared.f64 	%fd472, [%r19+240];
	fma.rn.f64 	%fd473, %fd66, %fd472, %fd471;
	fma.rn.f64 	%fd107, %fd446, %fd436, %fd87;
	add.f64 	%fd108, %fd473, %fd461;
	mov.f64 	%fd806, 0d0000000000000000;
	mov.f64 	%fd807, %fd806;
	mov.f64 	%fd808, %fd806;
	mov.f64 	%fd809, %fd806;
	mov.f64 	%fd810, %fd806;
	mov.f64 	%fd811, %fd806;
	mov.f64 	%fd812, %fd806;
	@%p8 bra 	$L__BB9_14;
	ld.global.nc.f64 	%fd806, [%rd1+864];
	ld.global.nc.f64 	%fd807, [%rd1+2592];
	ld.global.nc.f64 	%fd808, [%rd1+4320];
	ld.global.nc.f64 	%fd809, [%rd1+6048];
	ld.global.nc.f64 	%fd810, [%rd1+7776];
	ld.global.nc.f64 	%fd811, [%rd1+9504];
	ld.global.nc.f64 	%fd812, [%rd1+11232];
$L__BB9_14:
	ld.param.f64 	%fd779, [_Z32massMatrixMultiplyConstantKernelILi3ELi6ELi3EEvidPKdS1_S1_S1_S1_S1_S1_Pd_param_1];
	ld.shared.f64 	%fd475, [%r12+864];
	fma.rn.f64 	%fd476, %fd39, %fd475, 0d0000000000000000;
	ld.shared.f64 	%fd477, [%r20+864];
	fma.rn.f64 	%fd478, %fd40, %fd477, 0d0000000000000000;
	ld.shared.f64 	%fd479, [_ZZ32massMatrixMultiplyConstantKernelILi3ELi6ELi3EEvidPKdS1_S1_S1_S1_S1_S1_PdE13s_QuadToQuadD+144];
	fma.rn.f64 	%fd480, %fd479, %fd19, 0d0000000000000000;
	ld.shared.f64 	%fd481, [%r12+872];
	fma.rn.f64 	%fd482, %fd41, %fd481, %fd476;
	ld.shared.f64 	%fd483, [%r20+912];
	fma.rn.f64 	%fd484, %fd42, %fd483, %fd478;
	ld.shared.f64 	%fd485, [_ZZ32massMatrixMultiplyConstantKernelILi3ELi6ELi3EEvidPKdS1_S1_S1_S1_S1_S1_PdE13s_QuadToQuadD+152];
	fma.rn.f64 	%fd486, %fd485, %fd20, %fd480;
	ld.shared.f64 	%fd487, [%r12+880];
	fma.rn.f64 	%fd488, %fd43, %fd487, %fd482;
	ld.shared.f64 	%fd489, [%r20+960];
	fma.rn.f64 	%fd490, %fd44, %fd489, %fd484;
	ld.shared.f64 	%fd491, [_ZZ32massMatrixMultiplyConstantKernelILi3ELi6ELi3EEvidPKdS1_S1_S1_S1_S1_S1_PdE13s_QuadToQuadD+160];
	fma.rn.f64 	%fd492, %fd491, %fd21, %fd486;
	ld.shared.f64 	%fd493, [%r12+888];
	fma.rn.f64 	%fd494, %fd45, %fd493, %fd488;
	ld.shared.f64 	%fd495, [%r20+1008];
	fma.rn.f64 	%fd496, %fd46, %fd495, %fd490;
	ld.shared.f64 	%fd497, [_ZZ32massMatrixMultiplyConstantKernelILi3ELi6ELi3EEvidPKdS1_S1_S1_S1_S1_S1_PdE13s_QuadToQuadD+168];
	fma.rn.f64 	%fd498, %fd497, %fd22, %fd492;
	ld.shared.f64 	%fd499, [%r12+896];
	fma.rn.f64 	%fd500, %fd47, %fd499, %fd494;
	ld.shared.f64 	%fd501, [%r20+1056];
	fma.rn.f64 	%fd502, %fd48, %fd501, %fd496;
	ld.shared.f64 	%fd503, [_ZZ32massMatrixMultiplyConstantKernelILi3ELi6ELi3EEvidPKdS1_S1_S1_S1_S1_S1_PdE13s_QuadToQuadD+176];
	fma.rn.f64 	%fd504, %fd503, %fd23, %fd498;
	ld.shared.f64 	%fd505, [%r12+904];
	fma.rn.f64 	%fd506, %fd49, %fd505, %fd500;
	ld.shared.f64 	%fd507, [%r20+1104];
	fma.rn.f64 	%fd508, %fd50, %fd507, %fd502;
	ld.shared.f64 	%fd509, [_ZZ32massMatrixMultiplyConstantKernelILi3ELi6ELi3EEvidPKdS1_S1_S1_S1_S1_S1_PdE13s_QuadToQuadD+184];
	fma.rn.f64 	%fd510, %fd509, %fd24, %fd504;
	bar.sync 	0;
	mul.f64 	%fd511, %fd807, %fd508;
	fma.rn.f64 	%fd512, %fd806, %fd506, %fd511;
	fma.rn.f64 	%fd513, %fd808, %fd510, %fd512;
	st.shared.f64 	[%r17], %fd513;
	mul.f64 	%fd514, %fd809, %fd508;
	fma.rn.f64 	%fd515, %fd807, %fd506, %fd514;
	fma.rn.f64 	%fd516, %fd810, %fd510, %fd515;
	st.shared.f64 	[%r18], %fd516;
	mul.f64 	%fd517, %fd810, %fd508;
	fma.rn.f64 	%fd518, %fd808, %fd506, %fd517;
	fma.rn.f64 	%fd519, %fd811, %fd510, %fd518;
	mul.f64 	%fd520, %fd779, %fd812;
	bar.sync 	0;
	ld.shared.f64 	%fd521, [%r16];
	mul.f64 	%fd522, %fd51, %fd521;
	fma.rn.f64 	%fd523, %fd520, %fd22, %fd522;
	ld.shared.f64 	%fd524, [%r19];
	fma.rn.f64 	%fd525, %fd52, %fd524, %fd523;
	fma.rn.f64 	%fd123, %fd519, %fd479, %fd103;
	ld.shared.f64 	%fd526, [%r16+8];
	fma.rn.f64 	%fd527, %fd53, %fd526, %fd525;
	ld.shared.f64 	%fd528, [%r19+48];
	fma.rn.f64 	%fd529, %fd54, %fd528, %fd527;
	fma.rn.f64 	%fd124, %fd519, %fd485, %fd104;
	ld.shared.f64 	%fd530, [%r16+16];
	fma.rn.f64 	%fd531, %fd56, %fd530, %fd529;
	ld.shared.f64 	%fd532, [%r19+96];
	fma.rn.f64 	%fd533, %fd57, %fd532, %fd531;
	fma.rn.f64 	%fd125, %fd519, %fd491, %fd108;
	ld.shared.f64 	%fd534, [%r16+24];
	fma.rn.f64 	%fd535, %fd59, %fd534, %fd533;
	ld.shared.f64 	%fd536, [%r19+144];
	fma.rn.f64 	%fd537, %fd60, %fd536, %fd535;
	fma.rn.f64 	%fd538, %fd519, %fd497, %fd105;
	ld.shared.f64 	%fd539, [%r16+32];
	fma.rn.f64 	%fd540, %fd62, %fd539, %fd537;
	ld.shared.f64 	%fd541, [%r19+192];
	fma.rn.f64 	%fd542, %fd63, %fd541, %fd540;
	fma.rn.f64 	%fd126, %fd519, %fd503, %fd106;
	ld.shared.f64 	%fd543, [%r16+40];
	fma.rn.f64 	%fd544, %fd65, %fd543, %fd542;
	ld.shared.f64 	%fd545, [%r19+240];
	fma.rn.f64 	%fd546, %fd66, %fd545, %fd544;
	fma.rn.f64 	%fd127, %fd519, %fd509, %fd107;
	add.f64 	%fd128, %fd546, %fd538;
	mov.f64 	%fd813, 0d0000000000000000;
	mov.f64 	%fd814, %fd813;
	mov.f64 	%fd815, %fd813;
	mov.f64 	%fd816, %fd813;
	mov.f64 	%fd817, %fd813;
	mov.f64 	%fd818, %fd813;
	mov.f64 	%fd819, %fd813;
	@%p8 bra 	$L__BB9_16;
	ld.global.nc.f64 	%fd813, [%rd1+1152];
	ld.global.nc.f64 	%fd814, [%rd1+2880];
	ld.global.nc.f64 	%fd815, [%rd1+4608];
	ld.global.nc.f64 	%fd816, [%rd1+6336];
	ld.global.nc.f64 	%fd817, [%rd1+8064];
	ld.global.nc.f64 	%fd818, [%rd1+9792];
	ld.global.nc.f64 	%fd819, [%rd1+11520];
$L__BB9_16:
	ld.param.f64 	%fd780, [_Z32massMatrixMultiplyConstantKernelILi3ELi6ELi3EEvidPKdS1_S1_S1_S1_S1_S1_Pd_param_1];
	ld.shared.f64 	%fd548, [%r12+1152];
	fma.rn.f64 	%fd549, %fd39, %fd548, 0d0000000000000000;
	ld.shared.f64 	%fd550, [%r20+1152];
	fma.rn.f64 	%fd551, %fd40, %fd550, 0d0000000000000000;
	ld.shared.f64 	%fd552, [_ZZ32massMatrixMultiplyConstantKernelILi3ELi6ELi3EEvidPKdS1_S1_S1_S1_S1_S1_PdE13s_QuadToQuadD+192];
	fma.rn.f64 	%fd553, %fd552, %fd19, 0d0000000000000000;
	ld.shared.f64 	%fd554, [%r12+1160];
	fma.rn.f64 	%fd555, %fd41, %fd554, %fd549;
	ld.shared.f64 	%fd556, [%r20+1200];
	fma.rn.f64 	%fd557, %fd42, %fd556, %fd551;
	ld.shared.f64 	%fd558, [_ZZ32massMatrixMultiplyConstantKernelILi3ELi6ELi3EEvidPKdS1_S1_S1_S1_S1_S1_PdE13s_QuadToQuadD+200];
	fma.rn.f64 	%fd559, %fd558, %fd20, %fd553;
	ld.shared.f64 	%fd560, [%r12+1168];
	fma.rn.f64 	%fd561, %fd43, %fd560, %fd555;
	ld.shared.f64 	%fd562, [%r20+1248];
	fma.rn.f64 	%fd563, %fd44, %fd562, %fd557;
	ld.shared.f64 	%fd564, [_ZZ32massMatrixMultiplyConstantKernelILi3ELi6ELi3EEvidPKdS1_S1_S1_S1_S1_S1_PdE13s_QuadToQuadD+208];
	fma.rn.f64 	%fd565, %fd564, %fd21, %fd559;
	ld.shared.f64 	%fd566, [%r12+1176];
	fma.rn.f64 	%fd567, %fd45, %fd566, %fd561;
	ld.shared.f64 	%fd568, [%r20+1296];
	fma.rn.f64 	%fd569, %fd46, %fd568, %fd563;
	ld.shared.f64 	%fd570, [_ZZ32massMatrixMultiplyConstantKernelILi3ELi6ELi3EEvidPKdS1_S1_S1_S1_S1_S1_PdE13s_QuadToQuadD+216];
	fma.rn.f64 	%fd571, %fd570, %fd22, %fd565;
	ld.shared.f64 	%fd572, [%r12+1184];
	fma.rn.f64 	%fd573, %fd47, %fd572, %fd567;
	ld.shared.f64 	%fd574, [%r20+1344];
	fma.rn.f64 	%fd575, %fd48, %fd574, %fd569;
	ld.shared.f64 	%fd576, [_ZZ32massMatrixMultiplyConstantKernelILi3ELi6ELi3EEvidPKdS1_S1_S1_S1_S1_S1_PdE13s_QuadToQuadD+224];
	fma.rn.f64 	%fd577, %fd576, %fd23, %fd571;
	ld.shared.f64 	%fd578, [%r12+1192];
	fma.rn.f64 	%fd579, %fd49, %fd578, %fd573;
	ld.shared.f64 	%fd580, [%r20+1392];
	fma.rn.f64 	%fd581, %fd50, %fd580, %fd575;
	ld.shared.f64 	%fd582, [_ZZ32massMatrixMultiplyConstantKernelILi3ELi6ELi3EEvidPKdS1_S1_S1_S1_S1_S1_PdE13s_QuadToQuadD+232];
	fma.rn.f64 	%fd583, %fd582, %fd24, %fd577;
	bar.sync 	0;
	mul.f64 	%fd584, %fd814, %fd581;
	fma.rn.f64 	%fd585, %fd813, %fd579, %fd584;
	fma.rn.f64 	%fd586, %fd815, %fd583, %fd585;
	st.shared.f64 	[%r17], %fd586;
	mul.f64 	%fd587, %fd816, %fd581;
	fma.rn.f64 	%fd588, %fd814, %fd579, %fd587;
	fma.rn.f64 	%fd589, %fd817, %fd583, %fd588;
	st.shared.f64 	[%r18], %fd589;
	mul.f64 	%fd590, %fd817, %fd581;
	fma.rn.f64 	%fd591, %fd815, %fd579, %fd590;
	fma.rn.f64 	%fd592, %fd818, %fd583, %fd591;
	mul.f64 	%fd593, %fd780, %fd819;
	bar.sync 	0;
	ld.shared.f64 	%fd594, [%r16];
	mul.f64 	%fd595, %fd51, %fd594;
	fma.rn.f64 	%fd596, %fd593, %fd23, %fd595;
	ld.shared.f64 	%fd597, [%r19];
	fma.rn.f64 	%fd598, %fd52, %fd597, %fd596;
	fma.rn.f64 	%fd143, %fd592, %fd552, %fd123;
	ld.shared.f64 	%fd599, [%r16+8];
	fma.rn.f64 	%fd600, %fd53, %fd599, %fd598;
	ld.shared.f64 	%fd601, [%r19+48];
	fma.rn.f64 	%fd602, %fd54, %fd601, %fd600;
	fma.rn.f64 	%fd144, %fd592, %fd558, %fd124;
	ld.shared.f64 	%fd603, [%r16+16];
	fma.rn.f64 	%fd604, %fd56, %fd603, %fd602;
	ld.shared.f64 	%fd605, [%r19+96];
	fma.rn.f64 	%fd606, %fd57, %fd605, %fd604;
	fma.rn.f64 	%fd145, %fd592, %fd564, %fd125;
	ld.shared.f64 	%fd607, [%r16+24];
	fma.rn.f64 	%fd608, %fd59, %fd607, %fd606;
	ld.shared.f64 	%fd609, [%r19+144];
	fma.rn.f64 	%fd610, %fd60, %fd609, %fd608;
	fma.rn.f64 	%fd146, %fd592, %fd570, %fd128;
	ld.shared.f64 	%fd611, [%r16+32];
	fma.rn.f64 	%fd612, %fd62, %fd611, %fd610;
	ld.shared.f64 	%fd613, [%r19+192];
	fma.rn.f64 	%fd614, %fd63, %fd613, %fd612;
	fma.rn.f64 	%fd615, %fd592, %fd576, %fd126;
	ld.shared.f64 	%fd616, [%r16+40];
	fma.rn.f64 	%fd617, %fd65, %fd616, %fd614;
	ld.shared.f64 	%fd618, [%r19+240];
	fma.rn.f64 	%fd619, %fd66, %fd618, %fd617;
	fma.rn.f64 	%fd147, %fd592, %fd582, %fd127;
	add.f64 	%fd148, %fd619, %fd615;
	mov.f64 	%fd820, 0d0000000000000000;
	mov.f64 	%fd821, %fd820;
	mov.f64 	%fd822, %fd820;
	mov.f64 	%fd823, %fd820;
	mov.f64 	%fd824, %fd820;
	mov.f64 	%fd825, %fd820;
	mov.f64 	%fd826, %fd820;
	@%p8 bra 	$L__BB9_18;
	ld.global.nc.f64 	%fd820, [%rd1+1440];
	ld.global.nc.f64 	%fd821, [%rd1+3168];
	ld.global.nc.f64 	%fd822, [%rd1+4896];
	ld.global.nc.f64 	%fd823, [%rd1+6624];
	ld.global.nc.f64 	%fd824, [%rd1+8352];
	ld.global.nc.f64 	%fd825, [%rd1+10080];
	ld.global.nc.f64 	%fd826, [%rd1+11808];
$L__BB9_18:
	ld.param.f64 	%fd781, [_Z32massMatrixMultiplyConstantKernelILi3ELi6ELi3EEvidPKdS1_S1_S1_S1_S1_S1_Pd_param_1];
	setp.gt.u32 	%p13, %r1, 17;
	ld.shared.f64 	%fd620, [%r12+1440];
	fma.rn.f64 	%fd621, %fd39, %fd620, 0d0000000000000000;
	ld.shared.f64 	%fd622, [%r20+1440];
	fma.rn.f64 	%fd623, %fd40, %fd622, 0d0000000000000000;
	ld.shared.f64 	%fd624, [_ZZ32massMatrixMultiplyConstantKernelILi3ELi6ELi3EEvidPKdS1_S1_S1_S1_S1_S1_PdE13s_QuadToQuadD+240];
	fma.rn.f64 	%fd625, %fd624, %fd19, 0d0000000000000000;
	ld.shared.f64 	%fd626, [%r12+1448];
	fma.rn.f64 	%fd627, %fd41, %fd626, %fd621;
	ld.shared.f64 	%fd628, [%r20+1488];
	fma.rn.f64 	%fd629, %fd42, %fd628, %fd623;
	ld.shared.f64 	%fd630, [_ZZ32massMatrixMultiplyConstantKernelILi3ELi6ELi3EEvidPKdS1_S1_S1_S1_S1_S1_PdE13s_QuadToQuadD+248];
	fma.rn.f64 	%fd631, %fd630, %fd20, %fd625;
	ld.shared.f64 	%fd632, [%r12+1456];
	fma.rn.f64 	%fd633, %fd43, %fd632, %fd627;
	ld.shared.f64 	%fd634, [%r20+1536];
	fma.rn.f64 	%fd635, %fd44, %fd634, %fd629;
	ld.shared.f64 	%fd636, [_ZZ32massMatrixMultiplyConstantKernelILi3ELi6ELi3EEvidPKdS1_S1_S1_S1_S1_S1_PdE13s_QuadToQuadD+256];
	fma.rn.f64 	%fd637, %fd636, %fd21, %fd631;
	ld.shared.f64 	%fd638, [%r12+1464];
	fma.rn.f64 	%fd639, %fd45, %fd638, %fd633;
	ld.shared.f64 	%fd640, [%r20+1584];
	fma.rn.f64 	%fd641, %fd46, %fd640, %fd635;
	ld.shared.f64 	%fd642, [_ZZ32massMatrixMultiplyConstantKernelILi3ELi6ELi3EEvidPKdS1_S1_S1_S1_S1_S1_PdE13s_QuadToQuadD+264];
	fma.rn.f64 	%fd643, %fd642, %fd22, %fd637;
	ld.shared.f64 	%fd644, [%r12+1472];
	fma.rn.f64 	%fd645, %fd47, %fd644, %fd639;
	ld.shared.f64 	%fd646, [%r20+1632];
	fma.rn.f64 	%fd647, %fd48, %fd646, %fd641;
	ld.shared.f64 	%fd648, [_ZZ32massMatrixMultiplyConstantKernelILi3ELi6ELi3EEvidPKdS1_S1_S1_S1_S1_S1_PdE13s_QuadToQuadD+272];
	fma.rn.f64 	%fd649, %fd648, %fd23, %fd643;
	ld.shared.f64 	%fd650, [%r12+1480];
	fma.rn.f64 	%fd651, %fd49, %fd650, %fd645;
	ld.shared.f64 	%fd652, [%r20+1680];
	fma.rn.f64 	%fd653, %fd50, %fd652, %fd647;
	ld.shared.f64 	%fd654, [_ZZ32massMatrixMultiplyConstantKernelILi3ELi6ELi3EEvidPKdS1_S1_S1_S1_S1_S1_PdE13s_QuadToQuadD+280];
	fma.rn.f64 	%fd655, %fd654, %fd24, %fd649;
	bar.sync 	0;
	mul.f64 	%fd656, %fd821, %fd653;
	fma.rn.f64 	%fd657, %fd820, %fd651, %fd656;
	fma.rn.f64 	%fd658, %fd822, %fd655, %fd657;
	st.shared.f64 	[%r17], %fd658;
	mul.f64 	%fd659, %fd823, %fd653;
	fma.rn.f64 	%fd660, %fd821, %fd651, %fd659;
	fma.rn.f64 	%fd661, %fd824, %fd655, %fd660;
	st.shared.f64 	[%r18], %fd661;
	mul.f64 	%fd662, %fd824, %fd653;
	fma.rn.f64 	%fd663, %fd822, %fd651, %fd662;
	fma.rn.f64 	%fd664, %fd825, %fd655, %fd663;
	mul.f64 	%fd665, %fd781, %fd826;
	bar.sync 	0;
	ld.shared.f64 	%fd666, [%r16];
	mul.f64 	%fd667, %fd51, %fd666;
	fma.rn.f64 	%fd668, %fd665, %fd24, %fd667;
	ld.shared.f64 	%fd669, [%r19];
	fma.rn.f64 	%fd670, %fd52, %fd669, %fd668;
	fma.rn.f64 	%fd671, %fd664, %fd624, %fd143;
	ld.shared.f64 	%fd672, [%r16+8];
	fma.rn.f64 	%fd673, %fd53, %fd672, %fd670;
	ld.shared.f64 	%fd674, [%r19+48];
	fma.rn.f64 	%fd675, %fd54, %fd674, %fd673;
	fma.rn.f64 	%fd676, %fd664, %fd630, %fd144;
	ld.shared.f64 	%fd677, [%r16+16];
	fma.rn.f64 	%fd678, %fd56, %fd677, %fd675;
	ld.shared.f64 	%fd679, [%r19+96];
	fma.rn.f64 	%fd680, %fd57, %fd679, %fd678;
	fma.rn.f64 	%fd681, %fd664, %fd636, %fd145;
	ld.shared.f64 	%fd682, [%r16+24];
	fma.rn.f64 	%fd683, %fd59, %fd682, %fd680;
	ld.shared.f64 	%fd684, [%r19+144];
	fma.rn.f64 	%fd685, %fd60, %fd684, %fd683;
	fma.rn.f64 	%fd686, %fd664, %fd642, %fd146;
	ld.shared.f64 	%fd687, [%r16+32];
	fma.rn.f64 	%fd688, %fd62, %fd687, %fd685;
	ld.shared.f64 	%fd689, [%r19+192];
	fma.rn.f64 	%fd690, %fd63, %fd689, %fd688;
	fma.rn.f64 	%fd691, %fd664, %fd648, %fd148;
	ld.shared.f64 	%fd692, [%r16+40];
	fma.rn.f64 	%fd693, %fd65, %fd692, %fd690;
	ld.shared.f64 	%fd694, [%r19+240];
	fma.rn.f64 	%fd695, %fd66, %fd694, %fd693;
	fma.rn.f64 	%fd696, %fd664, %fd654, %fd147;
	add.f64 	%fd697, %fd695, %fd696;
	bar.sync 	0;
	st.shared.f64 	[%r13], %fd671;
	st.shared.f64 	[%r13+288], %fd676;
	st.shared.f64 	[%r13+576], %fd681;
	st.shared.f64 	[%r13+864], %fd686;
	st.shared.f64 	[%r13+1152], %fd691;
	st.shared.f64 	[%r13+1440], %fd697;
	bar.sync 	0;
	bar.sync 	0;
	ld.shared.f64 	%fd698, [%r11];
	ld.shared.f64 	%fd699, [%r11+40];
	add.f64 	%fd700, %fd698, %fd699;
	sub.f64 	%fd701, %fd698, %fd699;
	ld.shared.f64 	%fd702, [%r11+8];
	ld.shared.f64 	%fd703, [%r11+32];
	add.f64 	%fd704, %fd702, %fd703;
	sub.f64 	%fd705, %fd702, %fd703;
	ld.shared.f64 	%fd706, [%r11+16];
	ld.shared.f64 	%fd707, [%r11+24];
	add.f64 	%fd708, %fd706, %fd707;
	sub.f64 	%fd709, %fd706, %fd707;
	ld.const.f64 	%fd163, [const_oddDofToQuad];
	fma.rn.f64 	%fd710, %fd163, %fd700, 0d0000000000000000;
	ld.const.f64 	%fd164, [const_evenDofToQuad];
	fma.rn.f64 	%fd711, %fd164, %fd701, 0d0000000000000000;
	ld.const.f64 	%fd165, [const_oddDofToQuad+16];
	fma.rn.f64 	%fd712, %fd165, %fd704, %fd710;
	ld.const.f64 	%fd166, [const_evenDofToQuad+16];
	fma.rn.f64 	%fd713, %fd166, %fd705, %fd711;
	ld.const.f64 	%fd167, [const_oddDofToQuad+32];
	fma.rn.f64 	%fd714, %fd167, %fd708, %fd712;
	fma.rn.f64 	%fd715, %fd16, %fd709, %fd713;
	add.f64 	%fd716, %fd714, %fd715;
	st.shared.f64 	[%r11], %fd716;
	sub.f64 	%fd717, %fd714, %fd715;
	st.shared.f64 	[%r11+16], %fd717;
	ld.const.f64 	%fd168, [const_oddDofToQuad+8];
	fma.rn.f64 	%fd718, %fd168, %fd700, 0d0000000000000000;
	ld.const.f64 	%fd169, [const_evenDofToQuad+8];
	fma.rn.f64 	%fd719, %fd169, %fd701, 0d0000000000000000;
	ld.const.f64 	%fd170, [const_oddDofToQuad+24];
	fma.rn.f64 	%fd720, %fd170, %fd704, %fd718;
	ld.const.f64 	%fd171, [const_evenDofToQuad+24];
	fma.rn.f64 	%fd721, %fd171, %fd705, %fd719;
	fma.rn.f64 	%fd722, %fd17, %fd708, %fd720;
	ld.const.f64 	%fd172, [const_evenDofToQuad+40];
	fma.rn.f64 	%fd723, %fd172, %fd709, %fd721;
	sub.f64 	%fd724, %fd722, %fd723;
	st.shared.f64 	[%r11+8], %fd724;
	bar.sync 	0;
	@%p13 bra 	$L__BB9_20;
	ld.shared.f64 	%fd725, [%r8];
	ld.shared.f64 	%fd726, [%r8+240];
	add.f64 	%fd727, %fd725, %fd726;
	sub.f64 	%fd728, %fd725, %fd726;
	ld.shared.f64 	%fd729, [%r8+48];
	ld.shared.f64 	%fd730, [%r8+192];
	add.f64 	%fd731, %fd729, %fd730;
	sub.f64 	%fd732, %fd729, %fd730;
	ld.shared.f64 	%fd733, [%r8+96];
	ld.shared.f64 	%fd734, [%r8+144];
	add.f64 	%fd735, %fd733, %fd734;
	sub.f64 	%fd736, %fd733, %fd734;
	fma.rn.f64 	%fd737, %fd163, %fd727, 0d0000000000000000;
	fma.rn.f64 	%fd738, %fd164, %fd728, 0d0000000000000000;
	fma.rn.f64 	%fd739, %fd165, %fd731, %fd737;
	fma.rn.f64 	%fd740, %fd166, %fd732, %fd738;
	fma.rn.f64 	%fd741, %fd167, %fd735, %fd739;
	fma.rn.f64 	%fd742, %fd16, %fd736, %fd740;
	add.f64 	%fd743, %fd741, %fd742;
	st.shared.f64 	[%r8], %fd743;
	sub.f64 	%fd744, %fd741, %fd742;
	st.shared.f64 	[%r8+96], %fd744;
	fma.rn.f64 	%fd745, %fd168, %fd727, 0d0000000000000000;
	fma.rn.f64 	%fd746, %fd169, %fd728, 0d0000000000000000;
	fma.rn.f64 	%fd747, %fd170, %fd731, %fd745;
	fma.rn.f64 	%fd748, %fd171, %fd732, %fd746;
	fma.rn.f64 	%fd749, %fd17, %fd735, %fd747;
	fma.rn.f64 	%fd750, %fd172, %fd736, %fd748;
	sub.f64 	%fd751, %fd749, %fd750;
	st.shared.f64 	[%r8+48], %fd751;
$L__BB9_20:
	setp.gt.u32 	%p14, %r1, 8;
	bar.sync 	0;
	@%p14 bra 	$L__BB9_23;
	ld.shared.f64 	%fd752, [%r7];
	ld.shared.f64 	%fd753, [%r7+1440];
	add.f64 	%fd754, %fd752, %fd753;
	sub.f64 	%fd755, %fd752, %fd753;
	ld.shared.f64 	%fd756, [%r7+288];
	ld.shared.f64 	%fd757, [%r7+1152];
	add.f64 	%fd758, %fd756, %fd757;
	sub.f64 	%fd759, %fd756, %fd757;
	ld.shared.f64 	%fd760, [%r7+576];
	ld.shared.f64 	%fd761, [%r7+864];
	add.f64 	%fd762, %fd760, %fd761;
	sub.f64 	%fd763, %fd760, %fd761;
	fma.rn.f64 	%fd764, %fd163, %fd754, 0d0000000000000000;
	fma.rn.f64 	%fd765, %fd164, %fd755, 0d0000000000000000;
	fma.rn.f64 	%fd766, %fd165, %fd758, %fd764;
	fma.rn.f64 	%fd767, %fd166, %fd759, %fd765;
	fma.rn.f64 	%fd173, %fd167, %fd762, %fd766;
	fma.rn.f64 	%fd174, %fd16, %fd763, %fd767;
	fma.rn.f64 	%fd768, %fd168, %fd754, 0d0000000000000000;
	fma.rn.f64 	%fd769, %fd169, %fd755, 0d0000000000000000;
	fma.rn.f64 	%fd770, %fd170, %fd758, %fd768;
	fma.rn.f64 	%fd771, %fd171, %fd759, %fd769;
	fma.rn.f64 	%fd772, %fd17, %fd762, %fd770;
	fma.rn.f64 	%fd773, %fd172, %fd763, %fd771;
	sub.f64 	%fd175, %fd772, %fd773;
	@%p4 bra 	$L__BB9_23;
	ld.param.u64 	%rd17, [_Z32massMatrixMultiplyConstantKernelILi3ELi6ELi3EEvidPKdS1_S1_S1_S1_S1_S1_Pd_param_9];
	mad.lo.s32 	%r47, %r3, -1485, %r14;
	cvta.to.global.u64 	%rd14, %rd17;
	mul.wide.s32 	%rd15, %r47, 8;
	add.s64 	%rd16, %rd14, %rd15;
	add.f64 	%fd774, %fd173, %fd174;
	st.global.f64 	[%rd16], %fd774;
	st.global.f64 	[%rd16+72], %fd175;
	sub.f64 	%fd775, %fd173, %fd174;
	st.global.f64 	[%rd16+144], %fd775;
$L__BB9_23:
	ret;

}
	// .globl	_Z32massMatrixMultiplyConstantKernelILi3ELi7ELi2EEvidPKdS1_S1_S1_S1_S1_S1_Pd
.visible .entry _Z32massMatrixMultiplyConstantKernelILi3ELi7ELi2EEvidPKdS1_S1_S1_S1_S1_S1_Pd(
	.param .u32 _Z32massMatrixMultiplyConstantKernelILi3ELi7ELi2EEvidPKdS1_S1_S1_S1_S1_S1_Pd_param_0,
	.param .f64 _Z32massMatrixMultiplyConstantKernelILi3ELi7ELi2EEvidPKdS1_S1_S1_S1_S1_S1_Pd_param_1,
	.param .u64 .ptr .align 1 _Z32massMatrixMultiplyConstantKernelILi3ELi7ELi2EEvidPKdS1_S1_S1_S1_S1_S1_Pd_param_2,
	.param .u64 .ptr .align 1 _Z32massMatrixMultiplyConstantKernelILi3ELi7ELi2EEvidPKdS1_S1_S1_S1_S1_S1_Pd_param_3,
	.param .u64 .ptr .align 1 _Z32massMatrixMultiplyConstantKernelILi3ELi7ELi2EEvidPKdS1_S1_S1_S1_S1_S1_Pd_param_4,
	.param .u64 .ptr .align 1 _Z32massMatrixMultiplyConstantKernelILi3ELi7ELi2EEvidPKdS1_S1_S1_S1_S1_S1_Pd_param_5,
	.param .u64 .ptr .align 1 _Z32massMatrixMultiplyConstantKernelILi3ELi7ELi2EEvidPKdS1_S1_S1_S1_S1_S1_Pd_param_6,
	.param .u64 .ptr .align 1 _Z32massMatrixMultiplyConstantKernelILi3ELi7ELi2EEvidPKdS1_S1_S1_S1_S1_S1_Pd_param_7,
	.param .u64 .ptr .align 1 _Z32massMatrixMultiplyConstantKernelILi3ELi7ELi2EEvidPKdS1_S1_S1_S1_S1_S1_Pd_param_8,
	.param .u64 .ptr .align 1 _Z32massMatrixMultiplyConstantKernelILi3ELi7ELi2EEvidPKdS1_S1_S1_S1_S1_S1_Pd_param_9
)
{
	.reg .pred 	%p<17>;
	.reg .b16 	%rs<11>;
	.reg .b32 	%r<90>;
	.reg .b64 	%rd<39>;
	.reg .b64 	%fd<1059>;
	// demoted variable
	.shared .align 8 .b8 _ZZ29stiffnessMatrixMultiplyDeviceILi3ELi7ELi2EEviidPKdS1_S1_S1_PAT0__AT0__AplT0_Li0E_dPdE5s_Gpr[784];
	// demoted variable
	.shared .align 8 .b8 _ZZ29stiffnessMatrixMultiplyDeviceILi3ELi7ELi2EEviidPKdS1_S1_S1_PAT0__AT0__AplT0_Li0E_dPdE5s_Gps[784];
	// demoted variable
	.shared .align 8 .b8 _ZZ32massMatrixMultiplyConstantKernelILi3ELi7ELi2EEvidPKdS1_S1_S1_S1_S1_S1_PdE6s_tmp1[5488];
	// demoted variable
	.shared .align 8 .b8 _ZZ32massMatrixMultiplyConstantKernelILi3ELi7ELi2EEvidPKdS1_S1_S1_S1_S1_S1_PdE13s_QuadToQuadD[392];
	ld.param.u32 	%r25, [_Z32massMatrixMultiplyConstantKernelILi3ELi7ELi2EEvidPKdS1_S1_S1_S1_S1_S1_Pd_param_0];
	ld.param.u64 	%rd5, [_Z32massMatrixMultiplyConstantKernelILi3ELi7ELi2EEvidPKdS1_S1_S1_S1_S1_S1_Pd_param_5];
	ld.param.u64 	%rd3, [_Z32massMatrixMultiplyConstantKernelILi3ELi7ELi2EEvidPKdS1_S1_S1_S1_S1_S1_Pd_param_8];
	cvta.to.global.u64 	%rd6, %rd5;
	mov.u32 	%r1, %tid.x;
	mov.u32 	%r2, %tid.y;
	mov.u32 	%r26, %ctaid.x;
	shl.b32 	%r27, %r26, 1;
	add.s32 	%r3, %r27, %r2;
	cvt.u16.u32 	%rs1, %r1;
	mul.hi.u16 	%rs3, %rs1, 21846;
	mul.lo.s16 	%rs4, %rs3, 3;
	sub.s16 	%rs2, %rs1, %rs4;
	mul.wide.u32 	%rd7, %r1, 8;
	add.s64 	%rd8, %rd6, %rd7;
	ld.global.nc.f64 	%fd219, [%rd8];
	shl.b32 	%r28, %r1, 3;
	mov.u32 	%r29, _ZZ32massMatrixMultiplyConstantKernelILi3ELi7ELi2EEvidPKdS1_S1_S1_S1_S1_S1_PdE13s_QuadToQuadD;
	add.s32 	%r30, %r29, %r28;
	st.shared.f64 	[%r30], %fd219;
	setp.lt.s32 	%p2, %r3, %r25;
	setp.lt.u32 	%p3, %r1, 9;
	and.pred  	%p1, %p3, %p2;
	not.pred 	%p4, %p1;
	@%p4 bra 	$L__BB10_2;
	cvta.to.global.u64 	%rd9, %rd3;
	mad.lo.s32 	%r31, %r3, 27, %r1;
	mul.wide.s32 	%rd10, %r31, 8;
	add.s64 	%rd11, %rd9, %rd10;
	ld.global.nc.f64 	%fd1009, [%rd11];
	ld.global.nc.f64 	%fd1008, [%rd11+72];
	ld.global.nc.f64 	%fd1007, [%rd11+144];
$L__BB10_2:
	setp.gt.u32 	%p5, %r1, 8;
	bar.sync 	0;
	ld.const.f64 	%fd7, [const_oddDofToQuad];
	ld.const.f64 	%fd8, [const_evenDofToQuad];
	ld.const.f64 	%fd9, [const_oddDofToQuad+8];
	ld.const.f64 	%fd10, [const_evenDofToQuad+8];
	ld.const.f64 	%fd11, [const_oddDofToQuad+16];
	ld.const.f64 	%fd12, [const_evenDofToQuad+16];
	ld.const.f64 	%fd13, [const_oddDofToQuad+24];
	ld.const.f64 	%fd14, [const_evenDofToQuad+24];
	ld.const.f64 	%fd15, [const_oddDofToQuad+32];
	ld.const.f64 	%fd16, [const_evenDofToQuad+32];
	ld.const.f64 	%fd17, [const_oddDofToQuad+40];
	ld.const.f64 	%fd18, [const_evenDofToQuad+40];
	ld.const.f64 	%fd19, [const_oddDofToQuad+48];
	ld.const.f64 	%fd20, [const_evenDofToQuad+48];
	ld.const.f64 	%fd21, [const_oddDofToQuad+56];
	ld.const.f64 	%fd22, [const_evenDofToQuad+56];
	mov.u32 	%r32, _ZZ32massMatrixMultiplyConstantKernelILi3ELi7ELi2EEvidPKdS1_S1_S1_S1_S1_S1_PdE6s_tmp1;
	mad.lo.s32 	%r4, %r2, 2744, %r32;
	mul.lo.s16 	%rs6, %rs1, 171;
	shr.u16 	%rs7, %rs6, 9;
	cvt.u32.u16 	%r5, %rs7;
	mul.wide.u16 	%r33, %rs7, 56;
	add.s32 	%r6, %r4, %r33;
	mul.wide.u16 	%r34, %rs2, 8;
	add.s32 	%r7, %r6, %r34;
	@%p5 bra 	$L__BB10_4;
	add.f64 	%fd220, %fd1009, %fd1007;
	sub.f64 	%fd221, %fd1009, %fd1007;
	add.f64 	%fd222, %fd1008, %fd1008;
	sub.f64 	%fd223, %fd1008, %fd1008;
	mul.f64 	%fd224, %fd222, 0d3FE0000000000000;
	fma.rn.f64 	%fd225, %fd7, %fd220, 0d0000000000000000;
	fma.rn.f64 	%fd226, %fd8, %fd221, 0d0000000000000000;
	fma.rn.f64 	%fd227, %fd9, %fd224, %fd225;
	fma.rn.f64 	%fd228, %fd10, %fd223, %fd226;
	add.f64 	%fd229, %fd228, %fd227;
	st.shared.f64 	[%r7], %fd229;
	sub.f64 	%fd230, %fd227, %fd228;
	st.shared.f64 	[%r7+2352], %fd230;
	fma.rn.f64 	%fd231, %fd11, %fd220, 0d0000000000000000;
	fma.rn.f64 	%fd232, %fd12, %fd221, 0d0000000000000000;
	fma.rn.f64 	%fd233, %fd13, %fd224, %fd231;
	fma.rn.f64 	%fd234, %fd14, %fd223, %fd232;
	add.f64 	%fd235, %fd234, %fd233;
	st.shared.f64 	[%r7+392], %fd235;
	sub.f64 	%fd236, %fd233, %fd234;
	st.shared.f64 	[%r7+1960], %fd236;
	fma.rn.f64 	%fd237, %fd15, %fd220, 0d0000000000000000;
	fma.rn.f64 	%fd238, %fd16, %fd221, 0d0000000000000000;
	fma.rn.f64 	%fd239, %fd17, %fd224, %fd237;
	fma.rn.f64 	%fd240, %fd18, %fd223, %fd238;
	add.f64 	%fd241, %fd240, %fd239;
	st.shared.f64 	[%r7+784], %fd241;
	sub.f64 	%fd242, %fd239, %fd240;
	st.shared.f64 	[%r7+1568], %fd242;
	fma.rn.f64 	%fd243, %fd19, %fd220, 0d0000000000000000;
	fma.rn.f64 	%fd244, %fd20, %fd221, 0d0000000000000000;
	fma.rn.f64 	%fd245, %fd21, %fd224, %fd243;
	fma.rn.f64 	%fd246, %fd22, %fd223, %fd244;
	sub.f64 	%fd247, %fd245, %fd246;
	st.shared.f64 	[%r7+1176], %fd247;
$L__BB10_4:
	bar.sync 	0;
	setp.gt.u32 	%p6, %r1, 20;
	mad.lo.s32 	%r35, %r5, 336, %r6;
	add.s32 	%r8, %r35, %r34;
	@%p6 bra 	$L__BB10_6;
	ld.shared.f64 	%fd248, [%r8];
	ld.shared.f64 	%fd249, [%r8+112];
	add.f64 	%fd250, %fd248, %fd249;
	sub.f64 	%fd251, %fd248, %fd249;
	ld.shared.f64 	%fd252, [%r8+56];
	add.f64 	%fd253, %fd252, %fd252;
	sub.f64 	%fd254, %fd252, %fd252;
	mul.f64 	%fd255, %fd253, 0d3FE0000000000000;
	fma.rn.f64 	%fd256, %fd7, %fd250, 0d0000000000000000;
	fma.rn.f64 	%fd257, %fd8, %fd251, 0d0000000000000000;
	fma.rn.f64 	%fd258, %fd9, %fd255, %fd256;
	fma.rn.f64 	%fd259, %fd10, %fd254, %fd257;
	add.f64 	%fd260, %fd258, %fd259;
	st.shared.f64 	[%r8], %fd260;
	sub.f64 	%fd261, %fd258, %fd259;
	st.shared.f64 	[%r8+336], %fd261;
	fma.rn.f64 	%fd262, %fd11, %fd250, 0d0000000000000000;
	fma.rn.f64 	%fd263, %fd12, %fd251, 0d0000000000000000;
	fma.rn.f64 	%fd264, %fd13, %fd255, %fd262;
	fma.rn.f64 	%fd265, %fd14, %fd254, %fd263;
	add.f64 	%fd266, %fd264, %fd265;
	st.shared.f64 	[%r8+56], %fd266;
	sub.f64 	%fd267, %fd264, %fd265;
	st.shared.f64 	[%r8+280], %fd267;
	fma.rn.f64 	%fd268, %fd15, %fd250, 0d0000000000000000;
	fma.rn.f64 	%fd269, %fd16, %fd251, 0d0000000000000000;
	fma.rn.f64 	%fd270, %fd17, %fd255, %fd268;
	fma.rn.f64 	%fd271, %fd18, %fd254, %fd269;
	add.f64 	%fd272, %fd270, %fd271;
	st.shared.f64 	[%r8+112], %fd272;
	sub.f64 	%fd273, %fd270, %fd271;
	st.shared.f64 	[%r8+224], %fd273;
	fma.rn.f64 	%fd274, %fd19, %fd250, 0d0000000000000000;
	fma.rn.f64 	%fd275, %fd20, %fd251, 0d0000000000000000;
	fma.rn.f64 	%fd276, %fd21, %fd255, %fd274;
	fma.rn.f64 	%fd277, %fd22, %fd254, %fd275;
	sub.f64 	%fd278, %fd276, %fd277;
	st.shared.f64 	[%r8+168], %fd278;
$L__BB10_6:
	ld.param.u64 	%rd32, [_Z32massMatrixMultiplyConstantKernelILi3ELi7ELi2EEvidPKdS1_S1_S1_S1_S1_S1_Pd_param_2];
	ld.param.u32 	%r83, [_Z32massMatrixMultiplyConstantKernelILi3ELi7ELi2EEvidPKdS1_S1_S1_S1_S1_S1_Pd_param_0];
	setp.ge.s32 	%p7, %r3, %r83;
	bar.sync 	0;
	mul.hi.u16 	%rs8, %rs1, 9363;
	mul.lo.s16 	%rs9, %rs8, 7;
	sub.s16 	%rs10, %rs1, %rs9;
	cvt.u32.u16 	%r9, %rs10;
	cvt.u32.u16 	%r10, %rs8;
	mul.wide.u16 	%r37, %rs8, 392;
	add.s32 	%r38, %r4, %r37;
	mul.wide.u16 	%r39, %rs10, 56;
	add.s32 	%r11, %r38, %r39;
	ld.shared.f64 	%fd280, [%r11];
	ld.shared.f64 	%fd281, [%r11+16];
	add.f64 	%fd282, %fd280, %fd281;
	sub.f64 	%fd283, %fd280, %fd281;
	ld.shared.f64 	%fd284, [%r11+8];
	add.f64 	%fd285, %fd284, %fd284;
	sub.f64 	%fd286, %fd284, %fd284;
	mul.f64 	%fd287, %fd285, 0d3FE0000000000000;
	fma.rn.f64 	%fd288, %fd7, %fd282, 0d0000000000000000;
	fma.rn.f64 	%fd289, %fd8, %fd283, 0d0000000000000000;
	fma.rn.f64 	%fd290, %fd9, %fd287, %fd288;
	fma.rn.f64 	%fd291, %fd10, %fd286, %fd289;
	add.f64 	%fd292, %fd290, %fd291;
	st.shared.f64 	[%r11], %fd292;
	sub.f64 	%fd293, %fd290, %fd291;
	st.shared.f64 	[%r11+48], %fd293;
	fma.rn.f64 	%fd294, %fd11, %fd282, 0d0000000000000000;
	fma.rn.f64 	%fd295, %fd12, %fd283, 0d0000000000000000;
	fma.rn.f64 	%fd296, %fd13, %fd287, %fd294;
	fma.rn.f64 	%fd297, %fd14, %fd286, %fd295;
	add.f64 	%fd298, %fd296, %fd297;
	st.shared.f64 	[%r11+8], %fd298;
	sub.f64 	%fd299, %fd296, %fd297;
	st.shared.f64 	[%r11+40], %fd299;
	fma.rn.f64 	%fd300, %fd15, %fd282, 0d0000000000000000;
	fma.rn.f64 	%fd301, %fd16, %fd283, 0d0000000000000000;
	fma.rn.f64 	%fd302, %fd17, %fd287, %fd300;
	fma.rn.f64 	%fd303, %fd18, %fd286, %fd301;
	add.f64 	%fd304, %fd302, %fd303;
	st.shared.f64 	[%r11+16], %fd304;
	sub.f64 	%fd305, %fd302, %fd303;
	st.shared.f64 	[%r11+32], %fd305;
	fma.rn.f64 	%fd306, %fd19, %fd282, 0d0000000000000000;
	fma.rn.f64 	%fd307, %fd20, %fd283, 0d0000000000000000;
	fma.rn.f64 	%fd308, %fd21, %fd287, %fd306;
	fma.rn.f64 	%fd309, %fd22, %fd286, %fd307;
	sub.f64 	%fd310, %fd308, %fd309;
	st.shared.f64 	[%r11+24], %fd310;
	bar.sync 	0;
	mad.lo.s32 	%r12, %r10, -336, %r38;
	mul.wide.u16 	%r40, %rs10, 8;
	add.s32 	%r13, %r12, %r40;
	ld.shared.f64 	%fd23, [%r13];
	ld.shared.f64 	%fd24, [%r13+392];
	ld.shared.f64 	%fd25, [%r13+784];
	ld.shared.f64 	%fd26, [%r13+1176];
	ld.shared.f64 	%fd27, [%r13+1568];
	ld.shared.f64 	%fd28, [%r13+1960];
	ld.shared.f64 	%fd29, [%r13+2352];
	mad.lo.s32 	%r41, %r3, 2401, %r1;
	cvta.to.global.u64 	%rd12, %rd32;
	mul.wide.s32 	%rd13, %r41, 8;
	add.s64 	%rd1, %rd12, %rd13;
	mov.f64 	%fd1010, 0d0000000000000000;
	mov.f64 	%fd1011, %fd1010;
	mov.f64 	%fd1012, %fd1010;
	mov.f64 	%fd1013, %fd1010;
	mov.f64 	%fd1014, %fd1010;
	mov.f64 	%fd1015, %fd1010;
	mov.f64 	%fd1016, %fd1010;
	@%p7 bra 	$L__BB10_8;
	ld.global.nc.f64 	%fd1010, [%rd1];
	ld.global.nc.f64 	%fd1011, [%rd1+2744];
	ld.global.nc.f64 	%fd1012, [%rd1+5488];
	ld.global.nc.f64 	%fd1013, [%rd1+8232];
	ld.global.nc.f64 	%fd1014, [%rd1+10976];
	ld.global.nc.f64 	%fd1015, [%rd1+13720];
	ld.global.nc.f64 	%fd1016, [%rd1+16464];
$L__BB10_8:
	ld.param.f64 	%fd1000, [_Z32massMatrixMultiplyConstantKernelILi3ELi7ELi2EEvidPKdS1_S1_S1_S1_S1_S1_Pd_param_1];
	ld.param.u32 	%r84, [_Z32massMatrixMultiplyConstantKernelILi3ELi7ELi2EEvidPKdS1_S1_S1_S1_S1_S1_Pd_param_0];
	mul.lo.s32 	%r42, %r2, 392;
	mov.u32 	%r43, _ZZ29stiffnessMatrixMultiplyDeviceILi3ELi7ELi2EEviidPKdS1_S1_S1_PAT0__AT0__AplT0_Li0E_dPdE5s_Gpr;
	add.s32 	%r44, %r43, %r42;
	mul.lo.s32 	%r45, %r10, 56;
	add.s32 	%r14, %r44, %r45;
	shl.b32 	%r46, %r9, 3;
	add.s32 	%r15, %r14, %r46;
	mov.u32 	%r47, _ZZ29stiffnessMatrixMultiplyDeviceILi3ELi7ELi2EEviidPKdS1_S1_S1_PAT0__AT0__AplT0_Li0E_dPdE5s_Gps;
	add.s32 	%r48, %r47, %r42;
	add.s32 	%r17, %r48, %r46;
	add.s32 	%r16, %r17, %r45;
	add.s32 	%r50, %r29, %r46;
	setp.ge.s32 	%p8, %r3, %r84;
	add.s32 	%r18, %r4, %r46;
	mad.lo.s32 	%r51, %r9, 48, %r50;
	ld.shared.f64 	%fd44, [%r51];
	ld.shared.f64 	%fd312, [%r12];
	fma.rn.f64 	%fd313, %fd44, %fd312, 0d0000000000000000;
	add.s32 	%r52, %r29, %r45;
	ld.shared.f64 	%fd45, [%r52];
	ld.shared.f64 	%fd314, [%r18];
	fma.rn.f64 	%fd315, %fd45, %fd314, 0d0000000000000000;
	ld.shared.f64 	%fd316, [_ZZ32massMatrixMultiplyConstantKernelILi3ELi7ELi2EEvidPKdS1_S1_S1_S1_S1_S1_PdE13s_QuadToQuadD];
	fma.rn.f64 	%fd317, %fd316, %fd23, 0d0000000000000000;
	ld.shared.f64 	%fd46, [%r51+8];
	ld.shared.f64 	%fd318, [%r12+8];
	fma.rn.f64 	%fd319, %fd46, %fd318, %fd313;
	ld.shared.f64 	%fd47, [%r52+8];
	ld.shared.f64 	%fd320, [%r18+56];
	fma.rn.f64 	%fd321, %fd47, %fd320, %fd315;
	ld.shared.f64 	%fd322, [_ZZ32massMatrixMultiplyConstantKernelILi3ELi7ELi2EEvidPKdS1_S1_S1_S1_S1_S1_PdE13s_QuadToQuadD+8];
	fma.rn.f64 	%fd323, %fd322, %fd24, %fd317;
	ld.shared.f64 	%fd48, [%r51+16];
	ld.shared.f64 	%fd324, [%r12+16];
	fma.rn.f64 	%fd325, %fd48, %fd324, %fd319;
	ld.shared.f64 	%fd49, [%r52+16];
	ld.shared.f64 	%fd326, [%r18+112];
	fma.rn.f64 	%fd327, %fd49, %fd326, %fd321;
	ld.shared.f64 	%fd328, [_ZZ32massMatrixMultiplyConstantKernelILi3ELi7ELi2EEvidPKdS1_S1_S1_S1_S1_S1_PdE13s_QuadToQuadD+16];
	fma.rn.f64 	%fd329, %fd328, %fd25, %fd323;
	ld.shared.f64 	%fd50, [%r51+24];
	ld.shared.f64 	%fd330, [%r12+24];
	fma.rn.f64 	%fd331, %fd50, %fd330, %fd325;
	ld.shared.f64 	%fd51, [%r52+24];
	ld.shared.f64 	%fd332, [%r18+168];
	fma.rn.f64 	%fd333, %fd51, %fd332, %fd327;
	ld.shared.f64 	%fd334, [_ZZ32massMatrixMultiplyConstantKernelILi3ELi7ELi2EEvidPKdS1_S1_S1_S1_S1_S1_PdE13s_QuadToQuadD+24];
	fma.rn.f64 	%fd335, %fd334, %fd26, %fd329;
	ld.shared.f64 	%fd52, [%r51+32];
	ld.shared.f64 	%fd336, [%r12+32];
	fma.rn.f64 	%fd337, %fd52, %fd336, %fd331;
	ld.shared.f64 	%fd53, [%r52+32];
	ld.shared.f64 	%fd338, [%r18+224];
	fma.rn.f64 	%fd339, %fd53, %fd338, %fd333;
	ld.shared.f64 	%fd340, [_ZZ32massMatrixMultiplyConstantKernelILi3ELi7ELi2EEvidPKdS1_S1_S1_S1_S1_S1_PdE13s_QuadToQuadD+32];
	fma.rn.f64 	%fd341, %fd340, %fd27, %fd335;
	ld.shared.f64 	%fd54, [%r51+40];
	ld.shared.f64 	%fd342, [%r12+40];
	fma.rn.f64 	%fd343, %fd54, %fd342, %fd337;
	ld.shared.f64 	%fd55, [%r52+40];
	ld.shared.f64 	%fd344, [%r18+280];
	fma.rn.f64 	%fd345, %fd55, %fd344, %fd339;
	ld.shared.f64 	%fd346, [_ZZ32massMatrixMultiplyConstantKernelILi3ELi7ELi2EEvidPKdS1_S1_S1_S1_S1_S1_PdE13s_QuadToQuadD+40];
	fma.rn.f64 	%fd347, %fd346, %fd28, %fd341;
	ld.shared.f64 	%fd56, [%r51+48];
	ld.shared.f64 	%fd348, [%r12+48];
	fma.rn.f64 	%fd349, %fd56, %fd348, %fd343;
	ld.shared.f64 	%fd57, [%r52+48];
	ld.shared.f64 	%fd350, [%r18+336];
	fma.rn.f64 	%fd351, %fd57, %fd350, %fd345;
	ld.shared.f64 	%fd352, [_ZZ32massMatrixMultiplyConstantKernelILi3ELi7ELi2EEvidPKdS1_S1_S1_S1_S1_S1_PdE13s_QuadToQuadD+48];
	fma.rn.f64 	%fd353, %fd352, %fd29, %fd347;
	bar.sync 	0;
	mul.f64 	%fd354, %fd1011, %fd351;
	fma.rn.f64 	%fd355, %fd1010, %fd349, %fd354;
	fma.rn.f64 	%fd356, %fd1012, %fd353, %fd355;
	st.shared.f64 	[%r15], %fd356;
	mul.f64 	%fd357, %fd1013, %fd351;
	fma.rn.f64 	%fd358, %fd1011, %fd349, %fd357;
	fma.rn.f64 	%fd359, %fd1014, %fd353, %fd358;
	st.shared.f64 	[%r16], %fd359;
	mul.f64 	%fd360, %fd1014, %fd351;
	fma.rn.f64 	%fd361, %fd1012, %fd349, %fd360;
	fma.rn.f64 	%fd362, %fd1015, %fd353, %fd361;
	mul.f64 	%fd363, %fd1000, %fd1016;
	bar.sync 	0;
	ld.shared.f64 	%fd58, [%r50];
	ld.shared.f64 	%fd364, [%r14];
	mul.f64 	%fd365, %fd58, %fd364;
	fma.rn.f64 	%fd366, %fd363, %fd23, %fd365;
	mad.lo.s32 	%r53, %r10, -48, %r52;
	ld.shared.f64 	%fd59, [%r53];
	ld.shared.f64 	%fd367, [%r17];
	fma.rn.f64 	%fd368, %fd59, %fd367, %fd366;
	fma.rn.f64 	%fd369, %fd362, %fd316, 0d0000000000000000;
	mad.lo.s32 	%r54, %r9, -48, %r51;
	ld.shared.f64 	%fd60, [%r54+56];
	ld.shared.f64 	%fd370, [%r14+8];
	fma.rn.f64 	%fd371, %fd60, %fd370, %fd368;
	ld.shared.f64 	%fd61, [%r53+56];
	ld.shared.f64 	%fd372, [%r17+56];
	fma.rn.f64 	%fd373, %fd61, %fd372, %fd371;
	fma.rn.f64 	%fd62, %fd362, %fd322, 0d0000000000000000;
	ld.shared.f64 	%fd63, [%r54+112];
	ld.shared.f64 	%fd374, [%r14+16];
	fma.rn.f64 	%fd375, %fd63, %fd374, %fd373;
	ld.shared.f64 	%fd64, [%r53+112];
	ld.shared.f64 	%fd376, [%r17+112];
	fma.rn.f64 	%fd377, %fd64, %fd376, %fd375;
	fma.rn.f64 	%fd65, %fd362, %fd328, 0d0000000000000000;
	ld.shared.f64 	%fd66, [%r54+168];
	ld.shared.f64 	%fd378, [%r14+24];
	fma.rn.f64 	%fd379, %fd66, %fd378, %fd377;
	ld.shared.f64 	%fd67, [%r53+168];
	ld.shared.f64 	%fd380, [%r17+168];
	fma.rn.f64 	%fd381, %fd67, %fd380, %fd379;
	fma.rn.f64 	%fd68, %fd362, %fd334, 0d0000000000000000;
	ld.shared.f64 	%fd69, [%r54+224];
	ld.shared.f64 	%fd382, [%r14+32];
	fma.rn.f64 	%fd383, %fd69, %fd382, %fd381;
	ld.shared.f64 	%fd70, [%r53+224];
	ld.shared.f64 	%fd384, [%r17+224];
	fma.rn.f64 	%fd385, %fd70, %fd384, %fd383;
	fma.rn.f64 	%fd71, %fd362, %fd340, 0d0000000000000000;
	ld.shared.f64 	%fd72, [%r54+280];
	ld.shared.f64 	%fd386, [%r14+40];
	fma.rn.f64 	%fd387, %fd72, %fd386, %fd385;
	ld.shared.f64 	%fd73, [%r53+280];
	ld.shared.f64 	%fd388, [%r17+280];
	fma.rn.f64 	%fd389, %fd73, %fd388, %fd387;
	fma.rn.f64 	%fd74, %fd362, %fd346, 0d0000000000000000;
	ld.shared.f64 	%fd75, [%r54+336];
	ld.shared.f64 	%fd390, [%r14+48];
	fma.rn.f64 	%fd391, %fd75, %fd390, %fd389;
	ld.shared.f64 	%fd76, [%r53+336];
	ld.shared.f64 	%fd392, [%r17+336];
	fma.rn.f64 	%fd393, %fd76, %fd392, %fd391;
	fma.rn.f64 	%fd77, %fd362, %fd352, 0d0000000000000000;
	add.f64 	%fd78, %fd393, %fd369;
	mov.f64 	%fd1017, 0d0000000000000000;
	mov.f64 	%fd1018, %fd1017;
	mov.f64 	%fd1019, %fd1017;
	mov.f64 	%fd1020, %fd1017;
	mov.f64 	%fd1021, %fd1017;
	mov.f64 	%fd1022, %fd1017;
	mov.f64 	%fd1023, %fd1017;
	@%p8 bra 	$L__BB10_10;
	ld.global.nc.f64 	%fd1017, [%rd1+392];
	ld.global.nc.f64 	%fd1018, [%rd1+3136];
	ld.global.nc.f64 	%fd1019, [%rd1+5880];
	ld.global.nc.f64 	%fd1020, [%rd1+8624];
	ld.global.nc.f64 	%fd1021, [%rd1+11368];
	ld.global.nc.f64 	%fd1022, [%rd1+14112];
	ld.global.nc.f64 	%fd1023, [%rd1+16856];
$L__BB10_10:
	ld.param.f64 	%fd1001, [_Z32massMatrixMultiplyConstantKernelILi3ELi7ELi2EEvidPKdS1_S1_S1_S1_S1_S1_Pd_param_1];
	ld.param.u32 	%r85, [_Z32massMatrixMultiplyConstantKernelILi3ELi7ELi2EEvidPKdS1_S1_S1_S1_S1_S1_Pd_param_0];
	mov.u32 	%r55, %ctaid.x;
	shl.b32 	%r56, %r55, 1;
	mov.u32 	%r57, %tid.y;
	add.s32 	%r19, %r56, %r57;
	setp.ge.s32 	%p9, %r19, %r85;
	ld.shared.f64 	%fd395, [%r12+392];
	fma.rn.f64 	%fd396, %fd44, %fd395, 0d0000000000000000;
	ld.shared.f64 	%fd397, [%r18+392];
	fma.rn.f64 	%fd398, %fd45, %fd397, 0d0000000000000000;
	ld.shared.f64 	%fd399, [_ZZ32massMatrixMultiplyConstantKernelILi3ELi7ELi2EEvidPKdS1_S1_S1_S1_S1_S1_PdE13s_QuadToQuadD+56];
	fma.rn.f64 	%fd400, %fd399, %fd23, 0d0000000000000000;
	ld.shared.f64 	%fd401, [%r12+400];
	fma.rn.f64 	%fd402, %fd46, %fd401, %fd396;
	ld.shared.f64 	%fd403, [%r18+448];
	fma.rn.f64 	%fd404, %fd47, %fd403, %fd398;
	ld.shared.f64 	%fd405, [_ZZ32massMatrixMultiplyConstantKernelILi3ELi7ELi2EEvidPKdS1_S1_S1_S1_S1_S1_PdE13s_QuadToQuadD+64];
	fma.rn.f64 	%fd406, %fd405, %fd24, %fd400;
	ld.shared.f64 	%fd407, [%r12+408];
	fma.rn.f64 	%fd408, %fd48, %fd407, %fd402;
	ld.shared.f64 	%fd409, [%r18+504];
	fma.rn.f64 	%fd410, %fd49, %fd409, %fd404;
	ld.shared.f64 	%fd411, [_ZZ32massMatrixMultiplyConstantKernelILi3ELi7ELi2EEvidPKdS1_S1_S1_S1_S1_S1_PdE13s_QuadToQuadD+72];
	fma.rn.f64 	%fd412, %fd411, %fd25, %fd406;
	ld.shared.f64 	%fd413, [%r12+416];
	fma.rn.f64 	%fd414, %fd50, %fd413, %fd408;
	ld.shared.f64 	%fd415, [%r18+560];
	fma.rn.f64 	%fd416, %fd51, %fd415, %fd410;
	ld.shared.f64 	%fd417, [_ZZ32massMatrixMultiplyConstantKernelILi3ELi7ELi2EEvidPKdS1_S1_S1_S1_S1_S1_PdE13s_QuadToQuadD+80];
	fma.rn.f64 	%fd418, %fd417, %fd26, %fd412;
	ld.shared.f64 	%fd419, [%r12+424];
	fma.rn.f64 	%fd420, %fd52, %fd419, %fd414;
	ld.shared.f64 	%fd421, [%r18+616];
	fma.rn.f64 	%fd422, %fd53, %fd421, %fd416;
	ld.shared.f64 	%fd423, [_ZZ32massMatrixMultiplyConstantKernelILi3ELi7ELi2EEvidPKdS1_S1_S1_S1_S1_S1_PdE13s_QuadToQuadD+88];
	fma.rn.f64 	%fd424, %fd423, %fd27, %fd418;
	ld.shared.f64 	%fd425, [%r12+432];
	fma.rn.f64 	%fd426, %fd54, %fd425, %fd420;
	ld.shared.f64 	%fd427, [%r18+672];
	fma.rn.f64 	%fd428, %fd55, %fd427, %fd422;
	ld.shared.f64 	%fd429, [_ZZ32massMatrixMultiplyConstantKernelILi3ELi7ELi2EEvidPKdS1_S1_S1_S1_S1_S1_PdE13s_QuadToQuadD+96];
	fma.rn.f64 	%fd430, %fd429, %fd28, %fd424;
	ld.shared.f64 	%fd431, [%r12+440];
	fma.rn.f64 	%fd432, %fd56, %fd431, %fd426;
	ld.shared.f64 	%fd433, [%r18+728];
	fma.rn.f64 	%fd434, %fd57, %fd433, %fd428;
	ld.shared.f64 	%fd435, [_ZZ32massMatrixMultiplyConstantKernelILi3ELi7ELi2EEvidPKdS1_S1_S1_S1_S1_S1_PdE13s_QuadToQuadD+104];
	fma.rn.f64 	%fd436, %fd435, %fd29, %fd430;
	bar.sync 	0;
	mul.f64 	%fd437, %fd1018, %fd434;
	fma.rn.f64 	%fd438, %fd1017, %fd432, %fd437;
	fma.rn.f64 	%fd439, %fd1019, %fd436, %fd438;
	st.shared.f64 	[%r15], %fd439;
	mul.f64 	%fd440, %fd1020, %fd434;
	fma.rn.f64 	%fd441, %fd1018, %fd432, %fd440;
	fma.rn.f64 	%fd442, %fd1021, %fd436, %fd441;
	st.shared.f64 	[%r16], %fd442;
	mul.f64 	%fd443, %fd1021, %fd434;
	fma.rn.f64 	%fd444, %fd1019, %fd432, %fd443;
	fma.rn.f64 	%fd445, %fd1022, %fd436, %fd444;
	mul.f64 	%fd446, %fd1001, %fd1023;
	bar.sync 	0;
	ld.shared.f64 	%fd447, [%r14];
	mul.f64 	%fd448, %fd58, %fd447;
	fma.rn.f64 	%fd449, %fd446, %fd24, %fd448;
	ld.shared.f64 	%fd450, [%r17];
	fma.rn.f64 	%fd451, %fd59, %fd450, %fd449;
	fma.rn.f64 	%fd93, %fd445, %fd399, %fd78;
	ld.shared.f64 	%fd452, [%r14+8];
	fma.rn.f64 	%fd453, %fd60, %fd452, %fd451;
	ld.shared.f64 	%fd454, [%r17+56];
	fma.rn.f64 	%fd455, %fd61, %fd454, %fd453;
	fma.rn.f64 	%fd456, %fd445, %fd405, %fd62;
	ld.shared.f64 	%fd457, [%r14+16];
	fma.rn.f64 	%fd458, %fd63, %fd457, %fd455;
	ld.shared.f64 	%fd459, [%r17+112];
	fma.rn.f64 	%fd460, %fd64, %fd459, %fd458;
	fma.rn.f64 	%fd94, %fd445, %fd411, %fd65;
	ld.shared.f64 	%fd461, [%r14+24];
	fma.rn.f64 	%fd462, %fd66, %fd461, %fd460;
	ld.shared.f64 	%fd463, [%r17+168];
	fma.rn.f64 	%fd464, %fd67, %fd463, %fd462;
	fma.rn.f64 	%fd95, %fd445, %fd417, %fd68;
	ld.shared.f64 	%fd465, [%r14+32];
	fma.rn.f64 	%fd466, %fd69, %fd465, %fd464;
	ld.shared.f64 	%fd467, [%r17+224];
	fma.rn.f64 	%fd468, %fd70, %fd467, %fd466;
	fma.rn.f64 	%fd96, %fd445, %fd423, %fd71;
	ld.shared.f64 	%fd469, [%r14+40];
	fma.rn.f64 	%fd470, %fd72, %fd469, %fd468;
	ld.shared.f64 	%fd471, [%r17+280];
	fma.rn.f64 	%fd472, %fd73, %fd471, %fd470;
	fma.rn.f64 	%fd97, %fd445, %fd429, %fd74;
	ld.shared.f64 	%fd473, [%r14+48];
	fma.rn.f64 	%fd474, %fd75, %fd473, %fd472;
	ld.shared.f64 	%fd475, [%r17+336];
	fma.rn.f64 	%fd476, %fd76, %fd475, %fd474;
	fma.rn.f64 	%fd98, %fd445, %fd435, %fd77;
	add.f64 	%fd99, %fd476, %fd456;
	mov.f64 	%fd1024, 0d0000000000000000;
	mov.f64 	%fd1025, %fd1024;
	mov.f64 	%fd1026, %fd1024;
	mov.f64 	%fd1027, %fd1024;
	mov.f64 	%fd1028, %fd1024;
	mov.f64 	%fd1029, %fd1024;
	mov.f64 	%fd1030, %fd1024;
	@%p9 bra 	$L__BB10_12;
	ld.param.u64 	%rd33, [_Z32massMatrixMultiplyConstantKernelILi3ELi7ELi2EEvidPKdS1_S1_S1_S1_S1_S1_Pd_param_2];
	cvta.to.global.u64 	%rd14, %rd33;
	mov.u32 	%r58, %tid.x;
	mad.lo.s32 	%r59, %r19, 2401, %r58;
	mul.wide.s32 	%rd15, %r59, 8;
	add.s64 	%rd16, %rd14, %rd15;
	ld.global.nc.f64 	%fd1024, [%rd16+784];
	ld.global.nc.f64 	%fd1025, [%rd16+3528];
	ld.global.nc.f64 	%fd1026, [%rd16+6272];
	ld.global.nc.f64 	%fd1027, [%rd16+9016];
	ld.global.nc.f64 	%fd1028, [%rd16+11760];
	ld.global.nc.f64 	%fd1029, [%rd16+14504];
	ld.global.nc.f64 	%fd1030, [%rd16+17248];
$L__BB10_12:
	ld.param.f64 	%fd1002, [_Z32massMatrixMultiplyConstantKernelILi3ELi7ELi2EEvidPKdS1_S1_S1_S1_S1_S1_Pd_param_1];
	ld.param.u32 	%r86, [_Z32massMatrixMultiplyConstantKernelILi3ELi7ELi2EEvidPKdS1_S1_S1_S1_S1_S1_Pd_param_0];
	mov.u32 	%r60, %ctaid.x;
	shl.b32 	%r61, %r60, 1;
	mov.u32 	%r62, %tid.y;
	add.s32 	%r20, %r61, %r62;
	setp.ge.s32 	%p10, %r20, %r86;
	ld.shared.f64 	%fd478, [%r12+784];
	fma.rn.f64 	%fd479, %fd44, %fd478, 0d0000000000000000;
	ld.shared.f64 	%fd480, [%r18+784];
	fma.rn.f64 	%fd481, %fd45, %fd480, 0d0000000000000000;
	ld.shared.f64 	%fd482, [_ZZ32massMatrixMultiplyConstantKernelILi3ELi7ELi2EEvidPKdS1_S1_S1_S1_S1_S1_PdE13s_QuadToQuadD+112];
	fma.rn.f64 	%fd483, %fd482, %fd23, 0d0000000000000000;
	ld.shared.f64 	%fd484, [%r12+792];
	fma.rn.f64 	%fd485, %fd46, %fd484, %fd479;
	ld.shared.f64 	%fd486, [%r18+840];
	fma.rn.f64 	%fd487, %fd47, %fd486, %fd481;
	ld.shared.f64 	%fd488, [_ZZ32massMatrixMultiplyConstantKernelILi3ELi7ELi2EEvidPKdS1_S1_S1_S1_S1_S1_PdE13s_QuadToQuadD+120];
	fma.rn.f64 	%fd489, %fd488, %fd24, %fd483;
	ld.shared.f64 	%fd490, [%r12+800];
	fma.rn.f64 	%fd491, %fd48, %fd490, %fd485;
	ld.shared.f64 	%fd492, [%r18+896];
	fma.rn.f64 	%fd493, %fd49, %fd492, %fd487;
	ld.shared.f64 	%fd494, [_ZZ32massMatrixMultiplyConstantKernelILi3ELi7ELi2EEvidPKdS1_S1_S1_S1_S1_S1_PdE13s_QuadToQuadD+128];
	fma.rn.f64 	%fd495, %fd494, %fd25, %fd489;
	ld.shared.f64 	%fd496, [%r12+808];
	fma.rn.f64 	%fd497, %fd50, %fd496, %fd491;
	ld.shared.f64 	%fd498, [%r18+952];
	fma.rn.f64 	%fd499, %fd51, %fd498, %fd493;
	ld.shared.f64 	%fd500, [_ZZ32massMatrixMultiplyConstantKernelILi3ELi7ELi2EEvidPKdS1_S1_S1_S1_S1_S1_PdE13s_QuadToQuadD+136];
	fma.rn.f64 	%fd501, %fd500, %fd26, %fd495;
	ld.shared.f64 	%fd502, [%r12+816];
	fma.rn.f64 	%fd503, %fd52, %fd502, %fd497;
	ld.shared.f64 	%fd504, [%r18+1008];
	fma.rn.f64 	%fd505, %fd53, %fd504, %fd499;
	ld.shared.f64 	%fd506, [_ZZ32massMatrixMultiplyConstantKernelILi3ELi7ELi2EEvidPKdS1_S1_S1_S1_S1_S1_PdE13s_QuadToQuadD+144];
	fma.rn.f64 	%fd507, %fd506, %fd27, %fd501;
	ld.shared.f64 	%fd508, [%r12+824];
	fma.rn.f64 	%fd509, %fd54, %fd508, %fd503;
	ld.shared.f64 	%fd510, [%r18+1064];
	fma.rn.f64 	%fd511, %fd55, %fd510, %fd505;
	ld.shared.f64 	%fd512, [_ZZ32massMatrixMultiplyConstantKernelILi3ELi7ELi2EEvidPKdS1_S1_S1_S1_S1_S1_PdE13s_QuadToQuadD+152];
	fma.rn.f64 	%fd513, %fd512, %fd28, %fd507;
	ld.shared.f64 	%fd514, [%r12+832];
	fma.rn.f64 	%fd515, %fd56, %fd514, %fd509;
	ld.shared.f64 	%fd516, [%r18+1120];
	fma.rn.f64 	%fd517, %fd57, %fd516, %fd511;
	ld.shared.f64 	%fd518, [_ZZ32massMatrixMultiplyConstantKernelILi3ELi7ELi2EEvidPKdS1_S1_S1_S1_S1_S1_PdE13s_QuadToQuadD+160];
	fma.rn.f64 	%fd519, %fd518, %fd29, %fd513;
	bar.sync 	0;
	mul.f64 	%fd520, %fd1025, %fd517;
	fma.rn.f64 	%fd521, %fd1024, %fd515, %fd520;
	fma.rn.f64 	%fd522, %fd1026, %fd519, %fd521;
	st.shared.f64 	[%r15], %fd522;
	mul.f64 	%fd523, %fd1027, %fd517;
	fma.rn.f64 	%fd524, %fd1025, %fd515, %fd523;
	fma.rn.f64 	%fd525, %fd1028, %fd519, %fd524;
	st.shared.f64 	[%r16], %fd525;
	mul.f64 	%fd526, %fd1028, %fd517;
	fma.rn.f64 	%fd527, %fd1026, %fd515, %fd526;
	fma.rn.f64 	%fd528, %fd1029, %fd519, %fd527;
	mul.f64 	%fd529, %fd1002, %fd1030;
	bar.sync 	0;
	ld.shared.f64 	%fd530, [%r14];
	mul.f64 	%fd531, %fd58, %fd530;
	fma.rn.f64 	%fd532, %fd529, %fd25, %fd531;
	ld.shared.f64 	%fd533, [%r17];
	fma.rn.f64 	%fd534, %fd59, %fd533, %fd532;
	fma.rn.f64 	%fd114, %fd528, %fd482, %fd93;
	ld.shared.f64 	%fd535, [%r14+8];
	fma.rn.f64 	%fd536, %fd60, %fd535, %fd534;
	ld.shared.f64 	%fd537, [%r17+56];
	fma.rn.f64 	%fd538, %fd61, %fd537, %fd536;
	fma.rn.f64 	%fd115, %fd528, %fd488, %fd99;
	ld.shared.f64 	%fd539, [%r14+16];
	fma.rn.f64 	%fd540, %fd63, %fd539, %fd538;
	ld.shared.f64 	%fd541, [%r17+112];
	fma.rn.f64 	%fd542, %fd64, %fd541, %fd540;
	fma.rn.f64 	%fd543, %fd528, %fd494, %fd94;
	ld.shared.f64 	%fd544, [%r14+24];
	fma.rn.f64 	%fd545, %fd66, %fd544, %fd542;
	ld.shared.f64 	%fd546, [%r17+168];
	fma.rn.f64 	%fd547, %fd67, %fd546, %fd545;
	fma.rn.f64 	%fd116, %fd528, %fd500, %fd95;
	ld.shared.f64 	%fd548, [%r14+32];
	fma.rn.f64 	%fd549, %fd69, %fd548, %fd547;
	ld.shared.f64 	%fd550, [%r17+224];
	fma.rn.f64 	%fd551, %fd70, %fd550, %fd549;
	fma.rn.f64 	%fd117, %fd528, %fd506, %fd96;
	ld.shared.f64 	%fd552, [%r14+40];
	fma.rn.f64 	%fd553, %fd72, %fd552, %fd551;
	ld.shared.f64 	%fd554, [%r17+280];
	fma.rn.f64 	%fd555, %fd73, %fd554, %fd553;
	fma.rn.f64 	%fd118, %fd528, %fd512, %fd97;
	ld.shared.f64 	%fd556, [%r14+48];
	fma.rn.f64 	%fd557, %fd75, %fd556, %fd555;
	ld.shared.f64 	%fd558, [%r17+336];
	fma.rn.f64 	%fd559, %fd76, %fd558, %fd557;
	fma.rn.f64 	%fd119, %fd528, %fd518, %fd98;
	add.f64 	%fd120, %fd559, %fd543;
	mov.f64 	%fd1031, 0d0000000000000000;
	mov.f64 	%fd1032, %fd1031;
	mov.f64 	%fd1033, %fd1031;
	mov.f64 	%fd1034, %fd1031;
	mov.f64 	%fd1035, %fd1031;
	mov.f64 	%fd1036, %fd1031;
	mov.f64 	%fd1037, %fd1031;
	@%p10 bra 	$L__BB10_14;
	ld.param.u64 	%rd34, [_Z32massMatrixMultiplyConstantKernelILi3ELi7ELi2EEvidPKdS1_S1_S1_S1_S1_S1_Pd_param_2];
	cvta.to.global.u64 	%rd17, %rd34;
	mov.u32 	%r63, %tid.x;
	mad.lo.s32 	%r64, %r20, 2401, %r63;
	mul.wide.s32 	%rd18, %r64, 8;
	add.s64 	%rd19, %rd17, %rd18;
	ld.global.nc.f64 	%fd1031, [%rd19+1176];
	ld.global.nc.f64 	%fd1032, [%rd19+3920];
	ld.global.nc.f64 	%fd1033, [%rd19+6664];
	ld.global.nc.f64 	%fd1034, [%rd19+9408];
	ld.global.nc.f64 	%fd1035, [%rd19+12152];
	ld.global.nc.f64 	%fd1036, [%rd19+14896];
	ld.global.nc.f64 	%fd1037, [%rd19+17640];
$L__BB10_14:
	ld.param.f64 	%fd1003, [_Z32massMatrixMultiplyConstantKernelILi3ELi7ELi2EEvidPKdS1_S1_S1_S1_S1_S1_Pd_param_1];
	ld.param.u32 	%r87, [_Z32massMatrixMultiplyConstantKernelILi3ELi7ELi2EEvidPKdS1_S1_S1_S1_S1_S1_Pd_param_0];
	mov.u32 	%r65, %ctaid.x;
	shl.b32 	%r66, %r65, 1;
	mov.u32 	%r67, %tid.y;
	add.s32 	%r21, %r66, %r67;
	setp.ge.s32 	%p11, %r21, %r87;
	ld.shared.f64 	%fd561, [%r12+1176];
	fma.rn.f64 	%fd562, %fd44, %fd561, 0d0000000000000000;
	ld.shared.f64 	%fd563, [%r18+1176];
	fma.rn.f64 	%fd564, %fd45, %fd563, 0d0000000000000000;
	ld.shared.f64 	%fd565, [_ZZ32massMatrixMultiplyConstantKernelILi3ELi7ELi2EEvidPKdS1_S1_S1_S1_S1_S1_PdE13s_QuadToQuadD+168];
	fma.rn.f64 	%fd566, %fd565, %fd23, 0d0000000000000000;
	ld.shared.f64 	%fd567, [%r12+1184];
	fma.rn.f64 	%fd568, %fd46, %fd567, %fd562;
	ld.shared.f64 	%fd569, [%r18+1232];
	fma.rn.f64 	%fd570, %fd47, %fd569, %fd564;
	ld.shared.f64 	%fd571, [_ZZ32massMatrixMultiplyConstantKernelILi3ELi7ELi2EEvidPKdS1_S1_S1_S1_S1_S1_PdE13s_QuadToQuadD+176];
	fma.rn.f64 	%fd572, %fd571, %fd24, %fd566;
	ld.shared.f64 	%fd573, [%r12+1192];
	fma.rn.f64 	%fd574, %fd48, %fd573, %fd568;
	ld.shared.f64 	%fd575, [%r18+1288];
	fma.rn.f64 	%fd576, %fd49, %fd575, %fd570;
	ld.shared.f64 	%fd577, [_ZZ32massMatrixMultiplyConstantKernelILi3ELi7ELi2EEvidPKdS1_S1_S1_S1_S1_S1_PdE13s_QuadToQuadD+184];
	fma.rn.f64 	%fd578, %fd577, %fd25, %fd572;
	ld.shared.f64 	%fd579, [%r12+1200];
	fma.rn.f64 	%fd580, %fd50, %fd579, %fd574;
	ld.shared.f64 	%fd581, [%r18+1344];
	fma.rn.f64 	%fd582, %fd51, %fd581, %fd576;
	ld.shared.f64 	%fd583, [_ZZ32massMatrixMultiplyConstantKernelILi3ELi7ELi2EEvidPKdS1_S1_S1_S1_S1_S1_PdE13s_QuadToQuadD+192];
	fma.rn.f64 	%fd584, %fd583, %fd26, %fd578;
	ld.shared.f64 	%fd585, [%r12+1208];
	fma.rn.f64 	%fd586, %fd52, %fd585, %fd580;
	ld.shared.f64 	%fd587, [%r18+1400];
	fma.rn.f64 	%fd588, %fd53, %fd587, %fd582;
	ld.shared.f64 	%fd589, [_ZZ32massMatrixMultiplyConstantKernelILi3ELi7ELi2EEvidPKdS1_S1_S1_S1_S1_S1_PdE13s_QuadToQuadD+200];
	fma.rn.f64 	%fd590, %fd589, %fd27, %fd584;
	ld.shared.f64 	%fd591, [%r12+1216];
	fma.rn.f64 	%fd592, %fd54, %fd591, %fd586;
	ld.shared.f64 	%fd593, [%r18+1456];
	fma.rn.f64 	%fd594, %fd55, %fd593, %fd588;
	ld.shared.f64 	%fd595, [_ZZ32massMatrixMultiplyConstantKernelILi3ELi7ELi2EEvidPKdS1_S1_S1_S1_S1_S1_PdE13s_QuadToQuadD+208];
	fma.rn.f64 	%fd596, %fd595, %fd28, %fd590;
	ld.shared.f64 	%fd597, [%r12+1224];
	fma.rn.f64 	%fd598, %fd56, %fd597, %fd592;
	ld.shared.f64 	%fd599, [%r18+1512];
	fma.rn.f64 	%fd600, %fd57, %fd599, %fd594;
	ld.shared.f64 	%fd601, [_ZZ32massMatrixMultiplyConstantKernelILi3ELi7ELi2EEvidPKdS1_S1_S1_S1_S1_S1_PdE13s_QuadToQuadD+216];
	fma.rn.f64 	%fd602, %fd601, %fd29, %fd596;
	bar.sync 	0;
	mul.f64 	%fd603, %fd1032, %fd600;
	fma.rn.f64 	%fd604, %fd1031, %fd598, %fd603;
	fma.rn.f64 	%fd605, %fd1033, %fd602, %fd604;
	st.shared.f64 	[%r15], %fd605;
	mul.f64 	%fd606, %fd1034, %fd600;
	fma.rn.f64 	%fd607, %fd1032, %fd598, %fd606;
	fma.rn.f64 	%fd608, %fd1035, %fd602, %fd607;
	st.shared.f64 	[%r16], %fd608;
	mul.f64 	%fd609, %fd1035, %fd600;
	fma.rn.f64 	%fd610, %fd1033, %fd598, %fd609;
	fma.rn.f64 	%fd611, %fd1036, %fd602, %fd610;
	mul.f64 	%fd612, %fd1003, %fd1037;
	bar.sync 	0;
	ld.shared.f64 	%fd613, [%r14];
	mul.f64 	%fd614, %fd58, %fd613;
	fma.rn.f64 	%fd615, %fd612, %fd26, %fd614;
	ld.shared.f64 	%fd616, [%r17];
	fma.rn.f64 	%fd617, %fd59, %fd616, %fd615;
	fma.rn.f64 	%fd135, %fd611, %fd565, %fd114;
	ld.shared.f64 	%fd618, [%r14+8];
	fma.rn.f64 	%fd619, %fd60, %fd618, %fd617;
	ld.shared.f64 	%fd620, [%r17+56];
	fma.rn.f64 	%fd621, %fd61, %fd620, %fd619;
	fma.rn.f64 	%fd136, %fd611, %fd571, %fd115;
	ld.shared.f64 	%fd622, [%r14+16];
	fma.rn.f64 	%fd623, %fd63, %fd622, %fd621;
	ld.shared.f64 	%fd624, [%r17+112];
	fma.rn.f64 	%fd625, %fd64, %fd624, %fd623;
	fma.rn.f64 	%fd137, %fd611, %fd577, %fd120;
	ld.shared.f64 	%fd626, [%r14+24];
	fma.rn.f64 	%fd627, %fd66, %fd626, %fd625;
	ld.shared.f64 	%fd628, [%r17+168];
	fma.rn.f64 	%fd629, %fd67, %fd628, %fd627;
	fma.rn.f64 	%fd630, %fd611, %fd583, %fd116;
	ld.shared.f64 	%fd631, [%r14+32];
	fma.rn.f64 	%fd632, %fd69, %fd631, %fd629;
	ld.shared.f64 	%fd633, [%r17+224];
	fma.rn.f64 	%fd634, %fd70, %fd633, %fd632;
	fma.rn.f64 	%fd138, %fd611, %fd589, %fd117;
	ld.shared.f64 	%fd635, [%r14+40];
	fma.rn.f64 	%fd636, %fd72, %fd635, %fd634;
	ld.shared.f64 	%fd637, [%r17+280];
	fma.rn.f64 	%fd638, %fd73, %fd637, %fd636;
	fma.rn.f64 	%fd139, %fd611, %fd595, %fd118;
	ld.shared.f64 	%fd639, [%r14+48];
	fma.rn.f64 	%fd640, %fd75, %fd639, %fd638;
	ld.shared.f64 	%fd641, [%r17+336];
	fma.rn.f64 	%fd642, %fd76, %fd641, %fd640;
	fma.rn.f64 	%fd140, %fd611, %fd601, %fd119;
	add.f64 	%fd141, %fd642, %fd630;
	mov.f64 	%fd1038, 0d0000000000000000;
	mov.f64 	%fd1039, %fd1038;
	mov.f64 	%fd1040, %fd1038;
	mov.f64 	%fd1041, %fd1038;
	mov.f64 	%fd1042, %fd1038;
	mov.f64 	%fd1043, %fd1038;
	mov.f64 	%fd1044, %fd1038;
	@%p11 bra 	$L__BB10_16;
	ld.param.u64 	%rd35, [_Z32massMatrixMultiplyConstantKernelILi3ELi7ELi2EEvidPKdS1_S1_S1_S1_S1_S1_Pd_param_2];
	cvta.to.global.u64 	%rd20, %rd35;
	mov.u32 	%r68, %tid.x;
	mad.lo.s32 	%r69, %r21, 2401, %r68;
	mul.wide.s32 	%rd21, %r69, 8;
	add.s64 	%rd22, %rd20, %rd21;
	ld.global.nc.f64 	%fd1038, [%rd22+1568];
	ld.global.nc.f64 	%fd1039, [%rd22+4312];
	ld.global.nc.f64 	%fd1040, [%rd22+7056];
	ld.global.nc.f64 	%fd1041, [%rd22+9800];
	ld.global.nc.f64 	%fd1042, [%rd22+12544];
	ld.global.nc.f64 	%fd1043, [%rd22+15288];
	ld.global.nc.f64 	%fd1044, [%rd22+18032];
$L__BB10_16:
	ld.param.f64 	%fd1004, [_Z32massMatrixMultiplyConstantKernelILi3ELi7ELi2EEvidPKdS1_S1_S1_S1_S1_S1_Pd_param_1];
	ld.param.u32 	%r88, [_Z32massMatrixMultiplyConstantKernelILi3ELi7ELi2EEvidPKdS1_S1_S1_S1_S1_S1_Pd_param_0];
	mov.u32 	%r70, %ctaid.x;
	shl.b32 	%r71, %r70, 1;
	mov.u32 	%r72, %tid.y;
	add.s32 	%r22, %r71, %r72;
	setp.ge.s32 	%p12, %r22, %r88;
	ld.shared.f64 	%fd644, [%r12+1568];
	fma.rn.f64 	%fd645, %fd44, %fd644, 0d0000000000000000;
	ld.shared.f64 	%fd646, [%r18+1568];
	fma.rn.f64 	%fd647, %fd45, %fd646, 0d0000000000000000;
	ld.shared.f64 	%fd648, [_ZZ32massMatrixMultiplyConstantKernelILi3ELi7ELi2EEvidPKdS1_S1_S1_S1_S1_S1_PdE13s_QuadToQuadD+224];
	fma.rn.f64 	%fd649, %fd648, %fd23, 0d0000000000000000;
	ld.shared.f64 	%fd650, [%r12+1576];
	fma.rn.f64 	%fd651, %fd46, %fd650, %fd645;
	ld.shared.f64 	%fd652, [%r18+1624];
	fma.rn.f64 	%fd653, %fd47, %fd652, %fd647;
	ld.shared.f64 	%fd654, [_ZZ32massMatrixMultiplyConstantKernelILi3ELi7ELi2EEvidPKdS1_S1_S1_S1_S1_S1_PdE13s_QuadToQuadD+232];
	fma.rn.f64 	%fd655, %fd654, %fd24, %fd649;
	ld.shared.f64 	%fd656, [%r12+1584];
	fma.rn.f64 	%fd657, %fd48, %fd656, %fd651;
	ld.shared.f64 	%fd658, [%r18+1680];
	fma.rn.f64 	%fd659, %fd49, %fd658, %fd653;
	ld.shared.f64 	%fd660, [_ZZ32massMatrixMultiplyConstantKernelILi3ELi7ELi2EEvidPKdS1_S1_S1_S1_S1_S1_PdE13s_QuadToQuadD+240];
	fma.rn.f64 	%fd661, %fd660, %fd25, %fd655;
	ld.shared.f64 	%fd662, [%r12+1592];
	fma.rn.f64 	%fd663, %fd50, %fd662, %fd657;
	ld.shared.f64 	%fd664, [%r18+1736];
	fma.rn.f64 	%fd665, %fd51, %fd664, %fd659;
	ld.shared.f64 	%fd666, [_ZZ32massMatrixMultiplyConstantKernelILi3ELi7ELi2EEvidPKdS1_S1_S1_S1_S1_S1_PdE13s_QuadToQuadD+248];
	fma.rn.f64 	%fd667, %fd666, %fd26, %fd661;
	ld.shared.f64 	%fd668, [%r12+1600];
	fma.rn.f64 	%fd669, %fd52, %fd668, %fd663;
	ld.shared.f64 	%fd670, [%r18+1792];
	fma.rn.f64 	%fd671, %fd53, %fd670, %fd665;
	ld.shared.f64 	%fd672, [_ZZ32massMatrixMultiplyConstantKernelILi3ELi7ELi2EEvidPKdS1_S1_S1_S1_S1_S1_PdE13s_QuadToQuadD+256];
	fma.rn.f64 	%fd673, %fd672, %fd27, %fd667;
	ld.shared.f64 	%fd674, [%r12+1608];
	fma.rn.f64 	%fd675, %fd54, %fd674, %fd669;
	ld.shared.f64 	%fd676, [%r18+1848];
	fma.rn.f64 	%fd677, %fd55, %fd676, %fd671;
	ld.shared.f64 	%fd678, [_ZZ32massMatrixMultiplyConstantKernelILi3ELi7ELi2EEvidPKdS1_S1_S1_S1_S1_S1_PdE13s_QuadToQuadD+264];
	fma.rn.f64 	%fd679, %fd678, %fd28, %fd673;
	ld.shared.f64 	%fd680, [%r12+1616];
	fma.rn.f64 	%fd681, %fd56, %fd680, %fd675;
	ld.shared.f64 	%fd682, [%r18+1904];
	fma.rn.f64 	%fd683, %fd57, %fd682, %fd677;
	ld.shared.f64 	%fd684, [_ZZ32massMatrixMultiplyConstantKernelILi3ELi7ELi2EEvidPKdS1_S1_S1_S1_S1_S1_PdE13s_QuadToQuadD+272];
	fma.rn.f64 	%fd685, %fd684, %fd29, %fd679;
	bar.sync 	0;
	mul.f64 	%fd686, %fd1039, %fd683;
	fma.rn.f64 	%fd687, %fd1038, %fd681, %fd686;
	fma.rn.f64 	%fd688, %fd1040, %fd685, %fd687;
	st.shared.f64 	[%r15], %fd688;
	mul.f64 	%fd689, %fd1041, %fd683;
	fma.rn.f64 	%fd690, %fd1039, %fd681, %fd689;
	fma.rn.f64 	%fd691, %fd1042, %fd685, %fd690;
	st.shared.f64 	[%r16], %fd691;
	mul.f64 	%fd692, %fd1042, %fd683;
	fma.rn.f64 	%fd693, %fd1040, %fd681, %fd692;
	fma.rn.f64 	%fd694, %fd1043, %fd685, %fd693;
	mul.f64 	%fd695, %fd1004, %fd1044;
	bar.sync 	0;
	ld.shared.f64 	%fd696, [%r14];
	mul.f64 	%fd697, %fd58, %fd696;
	fma.rn.f64 	%fd698, %fd695, %fd27, %fd697;
	ld.shared.f64 	%fd699, [%r17];
	fma.rn.f64 	%fd700, %fd59, %fd699, %fd698;
	fma.rn.f64 	%fd156, %fd694, %fd648, %fd135;
	ld.shared.f64 	%fd701, [%r14+8];
	fma.rn.f64 	%fd702, %fd60, %fd701, %fd700;
	ld.shared.f64 	%fd703, [%r17+56];
	fma.rn.f64 	%fd704, %fd61, %fd703, %fd702;
	fma.rn.f64 	%fd157, %fd694, %fd654, %fd136;
	ld.shared.f64 	%fd705, [%r14+16];
	fma.rn.f64 	%fd706, %fd63, %fd705, %fd704;
	ld.shared.f64 	%fd707, [%r17+112];
	fma.rn.f64 	%fd708, %fd64, %fd707, %fd706;
	fma.rn.f64 	%fd158, %fd694, %fd660, %fd137;
	ld.shared.f64 	%fd709, [%r14+24];
	fma.rn.f64 	%fd710, %fd66, %fd709, %fd708;
	ld.shared.f64 	%fd711, [%r17+168];
	fma.rn.f64 	%fd712, %fd67, %fd711, %fd710;
	fma.rn.f64 	%fd159, %fd694, %fd666, %fd141;
	ld.shared.f64 	%fd713, [%r14+32];
	fma.rn.f64 	%fd714, %fd69, %fd713, %fd712;
	ld.shared.f64 	%fd715, [%r17+224];
	fma.rn.f64 	%fd716, %fd70, %fd715, %fd714;
	fma.rn.f64 	%fd717, %fd694, %fd672, %fd138;
	ld.shared.f64 	%fd718, [%r14+40];
	fma.rn.f64 	%fd719, %fd72, %fd718, %fd716;
	ld.shared.f64 	%fd720, [%r17+280];
	fma.rn.f64 	%fd721, %fd73, %fd720, %fd719;
	fma.rn.f64 	%fd160, %fd694, %fd678, %fd139;
	ld.shared.f64 	%fd722, [%r14+48];
	fma.rn.f64 	%fd723, %fd75, %fd722, %fd721;
	ld.shared.f64 	%fd724, [%r17+336];
	fma.rn.f64 	%fd725, %fd76, %fd724, %fd723;
	fma.rn.f64 	%fd161, %fd694, %fd684, %fd140;
	add.f64 	%fd162, %fd725, %fd717;
	mov.f64 	%fd1045, 0d0000000000000000;
	mov.f64 	%fd1046, %fd1045;
	mov.f64 	%fd1047, %fd1045;
	mov.f64 	%fd1048, %fd1045;
	mov.f64 	%fd1049, %fd1045;
	mov.f64 	%fd1050, %fd1045;
	mov.f64 	%fd1051, %fd1045;
	@%p12 bra 	$L__BB10_18;
	ld.param.u64 	%rd36, [_Z32massMatrixMultiplyConstantKernelILi3ELi7ELi2EEvidPKdS1_S1_S1_S1_S1_S1_Pd_param_2];
	cvta.to.global.u64 	%rd23, %rd36;
	mov.u32 	%r73, %tid.x;
	mad.lo.s32 	%r74, %r22, 2401, %r73;
	mul.wide.s32 	%rd24, %r74, 8;
	add.s64 	%rd25, %rd23, %rd24;
	ld.global.nc.f64 	%fd1045, [%rd25+1960];
	ld.global.nc.f64 	%fd1046, [%rd25+4704];
	ld.global.nc.f64 	%fd1047, [%rd25+7448];
	ld.global.nc.f64 	%fd1048, [%rd25+10192];
	ld.global.nc.f64 	%fd1049, [%rd25+12936];
	ld.global.nc.f64 	%fd1050, [%rd25+15680];
	ld.global.nc.f64 	%fd1051, [%rd25+18424];
$L__BB10_18:
	ld.param.f64 	%fd1005, [_Z32massMatrixMultiplyConstantKernelILi3ELi7ELi2EEvidPKdS1_S1_S1_S1_S1_S1_Pd_param_1];
	ld.param.u32 	%r89, [_Z32massMatrixMultiplyConstantKernelILi3ELi7ELi2EEvidPKdS1_S1_S1_S1_S1_S1_Pd_param_0];
	mov.u32 	%r75, %ctaid.x;
	shl.b32 	%r76, %r75, 1;
	mov.u32 	%r77, %tid.y;
	add.s32 	%r23, %r76, %r77;
	setp.ge.s32 	%p13, %r23, %r89;
	ld.shared.f64 	%fd727, [%r12+1960];
	fma.rn.f64 	%fd728, %fd44, %fd727, 0d0000000000000000;
	ld.shared.f64 	%fd729, [%r18+1960];
	fma.rn.f64 	%fd730, %fd45, %fd729, 0d0000000000000000;
	ld.shared.f64 	%fd731, [_ZZ32massMatrixMultiplyConstantKernelILi3ELi7ELi2EEvidPKdS1_S1_S1_S1_S1_S1_PdE13s_QuadToQuadD+280];
	fma.rn.f64 	%fd732, %fd731, %fd23, 0d0000000000000000;
	ld.shared.f64 	%fd733, [%r12+1968];
	fma.rn.f64 	%fd734, %fd46, %fd733, %fd728;
	ld.shared.f64 	%fd735, [%r18+2016];
	fma.rn.f64 	%fd736, %fd47, %fd735, %fd730;
	ld.shared.f64 	%fd737, [_ZZ32massMatrixMultiplyConstantKernelILi3ELi7ELi2EEvidPKdS1_S1_S1_S1_S1_S1_PdE13s_QuadToQuadD+288];
	fma.rn.f64 	%fd738, %fd737, %fd24, %fd732;
	ld.shared.f64 	%fd739, [%r12+1976];
	fma.rn.f64 	%fd740, %fd48, %fd739, %fd734;
	ld.shared.f64 	%fd741, [%r18+2072];
	fma.rn.f64 	%fd742, %fd49, %fd741, %fd736;
	ld.shared.f64 	%fd743, [_ZZ32massMatrixMultiplyConstantKernelILi3ELi7ELi2EEvidPKdS1_S1_S1_S1_S1_S1_PdE13s_QuadToQuadD+296];
	fma.rn.f64 	%fd744, %fd743, %fd25, %fd738;
	ld.shared.f64 	%fd745, [%r12+1984];
	fma.rn.f64 	%fd746, %fd50, %fd745, %fd740;
	ld.shared.f64 	%fd747, [%r18+2128];
	fma.rn.f64 	%fd748, %fd51, %fd747, %fd742;
	ld.shared.f64 	%fd749, [_ZZ32massMatrixMultiplyConstantKernelILi3ELi7ELi2EEvidPKdS1_S1_S1_S1_S1_S1_PdE13s_QuadToQuadD+304];
	fma.rn.f64 	%fd750, %fd749, %fd26, %fd744;
	ld.shared.f64 	%fd751, [%r12+1992];
	fma.rn.f64 	%fd752, %fd52, %fd751, %fd746;
	ld.shared.f64 	%fd753, [%r18+2184];
	fma.rn.f64 	%fd754, %fd53, %fd753, %fd748;
	ld.shared.f64 	%fd755, [_ZZ32massMatrixMultiplyConstantKernelILi3ELi7ELi2EEvidPKdS1_S1_S1_S1_S1_S1_PdE13s_QuadToQuadD+312];
	fma.rn.f64 	%fd756, %fd755, %fd27, %fd750;
	ld.shared.f64 	%fd757, [%r12+2000];
	fma.rn.f64 	%fd758, %fd54, %fd757, %fd752;
	ld.shared.f64 	%fd759, [%r18+2240];
	fma.rn.f64 	%fd760, %fd55, %fd759, %fd754;
	ld.shared.f64 	%fd761, [_ZZ32massMatrixMultiplyConstantKernelILi3ELi7ELi2EEvidPKdS1_S1_S1_S1_S1_S1_PdE13s_QuadToQuadD+320];
	fma.rn.f64 	%fd762, %fd761, %fd28, %fd756;
	ld.shared.f64 	%fd763, [%r12+2008];
	fma.rn.f64 	%fd764, %fd56, %fd763, %fd758;
	ld.shared.f64 	%fd765, [%r18+2296];
	fma.rn.f64 	%fd766, %fd57, %fd765, %fd760;
	ld.shared.f64 	%fd767, [_ZZ32massMatrixMultiplyConstantKernelILi3ELi7ELi2EEvidPKdS1_S1_S1_S1_S1_S1_PdE13s_QuadToQuadD+328];
	fma.rn.f64 	%fd768, %fd767, %fd29, %fd762;
	bar.sync 	0;
	mul.f64 	%fd769, %fd1046, %fd766;
	fma.rn.f64 	%fd770, %fd1045, %fd764, %fd769;
	fma.rn.f64 	%fd771, %fd1047, %fd768, %fd770;
	st.shared.f64 	[%r15], %fd771;
	mul.f64 	%fd772, %fd1048, %fd766;
	fma.rn.f64 	%fd773, %fd1046, %fd764, %fd772;
	fma.rn.f64 	%fd774, %fd1049, %fd768, %fd773;
	st.shared.f64 	[%r16], %fd774;
	mul.f64 	%fd775, %fd1049, %fd766;
	fma.rn.f64 	%fd776, %fd1047, %fd764, %fd775;
	fma.rn.f64 	%fd777, %fd1050, %fd768, %fd776;
	mul.f64 	%fd778, %fd1005, %fd1051;
	bar.sync 	0;
	ld.shared.f64 	%fd779, [%r14];
	mul.f64 	%fd780, %fd58, %fd779;
	fma.rn.f64 	%fd781, %fd778, %fd28, %fd780;
	ld.shared.f64 	%fd782, [%r17];
	fma.rn.f64 	%fd783, %fd59, %fd782, %fd781;
	fma.rn.f64 	%fd177, %fd777, %fd731, %fd156;
	ld.shared.f64 	%fd784, [%r14+8];
	fma.rn.f64 	%fd785, %fd60, %fd784, %fd783;
	ld.shared.f64 	%fd786, [%r17+56];
	fma.rn.f64 	%fd787, %fd61, %fd786, %fd785;
	fma.rn.f64 	%fd178, %fd777, %fd737, %fd157;
	ld.shared.f64 	%fd788, [%r14+16];
	fma.rn.f64 	%fd789, %fd63, %fd788, %fd787;
	ld.shared.f64 	%fd790, [%r17+112];
	fma.rn.f64 	%fd791, %fd64, %fd790, %fd789;
	fma.rn.f64 	%fd179, %fd777, %fd743, %fd158;
	ld.shared.f64 	%fd792, [%r14+24];
	fma.rn.f64 	%fd793, %fd66, %fd792, %fd791;
	ld.shared.f64 	%fd794, [%r17+168];
	fma.rn.f64 	%fd795, %fd67, %fd794, %fd793;
	fma.rn.f64 	%fd180, %fd777, %fd749, %fd159;
	ld.shared.f64 	%fd796, [%r14+32];
	fma.rn.f64 	%fd797, %fd69, %fd796, %fd795;
	ld.shared.f64 	%fd798, [%r17+224];
	fma.rn.f64 	%fd799, %fd70, %fd798, %fd797;
	fma.rn.f64 	%fd181, %fd777, %fd755, %fd162;
	ld.shared.f64 	%fd800, [%r14+40];
	fma.rn.f64 	%fd801, %fd72, %fd800, %fd799;
	ld.shared.f64 	%fd802, [%r17+280];
	fma.rn.f64 	%fd803, %fd73, %fd802, %fd801;
	fma.rn.f64 	%fd804, %fd777, %fd761, %fd160;
	ld.shared.f64 	%fd805, [%r14+48];
	fma.rn.f64 	%fd806, %fd75, %fd805, %fd803;
	ld.shared.f64 	%fd807, [%r17+336];
	fma.rn.f64 	%fd808, %fd76, %fd807, %fd806;
	fma.rn.f64 	%fd182, %fd777, %fd767, %fd161;
	add.f64 	%fd183, %fd808, %fd804;
	mov.f64 	%fd1052, 0d0000000000000000;
	mov.f64 	%fd1053, %fd1052;
	mov.f64 	%fd1054, %fd1052;
	mov.f64 	%fd1055, %fd1052;
	mov.f64 	%fd1056, %fd1052;
	mov.f64 	%fd1057, %fd1052;
	mov.f64 	%fd1058, %fd1052;
	@%p13 bra 	$L__BB10_20;
	ld.param.u64 	%rd37, [_Z32massMatrixMultiplyConstantKernelILi3ELi7ELi2EEvidPKdS1_S1_S1_S1_S1_S1_Pd_param_2];
	cvta.to.global.u64 	%rd26, %rd37;
	mov.u32 	%r78, %tid.x;
	mad.lo.s32 	%r79, %r23, 2401, %r78;
	mul.wide.s32 	%rd27, %r79, 8;
	add.s64 	%rd28, %rd26, %rd27;
	ld.global.nc.f64 	%fd1052, [%rd28+2352];
	ld.global.nc.f64 	%fd1053, [%rd28+5096];
	ld.global.nc.f64 	%fd1054, [%rd28+7840];
	ld.global.nc.f64 	%fd1055, [%rd28+10584];
	ld.global.nc.f64 	%fd1056, [%rd28+13328];
	ld.global.nc.f64 	%fd1057, [%rd28+16072];
	ld.global.nc.f64 	%fd1058, [%rd28+18816];
$L__BB10_20:
	ld.param.f64 	%fd1006, [_Z32massMatrixMultiplyConstantKernelILi3ELi7ELi2EEvidPKdS1_S1_S1_S1_S1_S1_Pd_param_1];
	mov.u32 	%r24, %tid.x;
	setp.gt.u32 	%p14, %r24, 20;
	ld.shared.f64 	%fd809, [%r12+2352];
	fma.rn.f64 	%fd810, %fd44, %fd809, 0d0000000000000000;
	ld.shared.f64 	%fd811, [%r18+2352];
	fma.rn.f64 	%fd812, %fd45, %fd811, 0d0000000000000000;
	ld.shared.f64 	%fd813, [_ZZ32massMatrixMultiplyConstantKernelILi3ELi7ELi2EEvidPKdS1_S1_S1_S1_S1_S1_PdE13s_QuadToQuadD+336];
	fma.rn.f64 	%fd814, %fd813, %fd23, 0d0000000000000000;
	ld.shared.f64 	%fd815, [%r12+2360];
	fma.rn.f64 	%fd816, %fd46, %fd815, %fd810;
	ld.shared.f64 	%fd817, [%r18+2408];
	fma.rn.f64 	%fd818, %fd47, %fd817, %fd812;
	ld.shared.f64 	%fd819, [_ZZ32massMatrixMultiplyConstantKernelILi3ELi7ELi2EEvidPKdS1_S1_S1_S1_S1_S1_PdE13s_QuadToQuadD+344];
	fma.rn.f64 	%fd820, %fd819, %fd24, %fd814;
	ld.shared.f64 	%fd821, [%r12+2368];
	fma.rn.f64 	%fd822, %fd48, %fd821, %fd816;
	ld.shared.f64 	%fd823, [%r18+2464];
	fma.rn.f64 	%fd824, %fd49, %fd823, %fd818;
	ld.shared.f64 	%fd825, [_ZZ32massMatrixMultiplyConstantKernelILi3ELi7ELi2EEvidPKdS1_S1_S1_S1_S1_S1_PdE13s_QuadToQuadD+352];
	fma.rn.f64 	%fd826, %fd825, %fd25, %fd820;
	ld.shared.f64 	%fd827, [%r12+2376];
	fma.rn.f64 	%fd828, %fd50, %fd827, %fd822;
	ld.shared.f64 	%fd829, [%r18+2520];
	fma.rn.f64 	%fd830, %fd51, %fd829, %fd824;
	ld.shared.f64 	%fd831, [_ZZ32massMatrixMultiplyConstantKernelILi3ELi7ELi2EEvidPKdS1_S1_S1_S1_S1_S1_PdE13s_QuadToQuadD+360];
	fma.rn.f64 	%fd832, %fd831, %fd26, %fd826;
	ld.shared.f64 	%fd833, [%r12+2384];
	fma.rn.f64 	%fd834, %fd52, %fd833, %fd828;
	ld.shared.f64 	%fd835, [%r18+2576];
	fma.rn.f64 	%fd836, %fd53, %fd835, %fd830;
	ld.shared.f64 	%fd837, [_ZZ32massMatrixMultiplyConstantKernelILi3ELi7ELi2EEvidPKdS1_S1_S1_S1_S1_S1_PdE13s_QuadToQuadD+368];
	fma.rn.f64 	%fd838, %fd837, %fd27, %fd832;
	ld.shared.f64 	%fd839, [%r12+2392];
	fma.rn.f64 	%fd840, %fd54, %fd839, %fd834;
	ld.shared.f64 	%fd841, [%r18+2632];
	fma.rn.f64 	%fd842, %fd55, %fd841, %fd836;
	ld.shared.f64 	%fd843, [_ZZ32massMatrixMultiplyConstantKernelILi3ELi7ELi2EEvidPKdS1_S1_S1_S1_S1_S1_PdE13s_QuadToQuadD+376];
	fma.rn.f64 	%fd844, %fd843, %fd28, %fd838;
	ld.shared.f64 	%fd845, [%r12+2400];
	fma.rn.f64 	%fd846, %fd56, %fd845, %fd840;
	ld.shared.f64 	%fd847, [%r18+2688];
	fma.rn.f64 	%fd848, %fd57, %fd847, %fd842;
	ld.shared.f64 	%fd849, [_ZZ32massMatrixMultiplyConstantKernelILi3ELi7ELi2EEvidPKdS1_S1_S1_S1_S1_S1_PdE13s_QuadToQuadD+384];
	fma.rn.f64 	%fd850, %fd849, %fd29, %fd844;
	bar.sync 	0;
	mul.f64 	%fd851, %fd1053, %fd848;
	fma.rn.f64 	%fd852, %fd1052, %fd846, %fd851;
	fma.rn.f64 	%fd853, %fd1054, %fd850, %fd852;
	st.shared.f64 	[%r15], %fd853;
	mul.f64 	%fd854, %fd1055, %fd848;
	fma.rn.f64 	%fd855, %fd1053, %fd846, %fd854;
	fma.rn.f64 	%fd856, %fd1056, %fd850, %fd855;
	st.shared.f64 	[%r16], %fd856;
	mul.f64 	%fd857, %fd1056, %fd848;
	fma.rn.f64 	%fd858, %fd1054, %fd846, %fd857;
	fma.rn.f64 	%fd859, %fd1057, %fd850, %fd858;
	mul.f64 	%fd860, %fd1006, %fd1058;
	bar.sync 	0;
	ld.shared.f64 	%fd861, [%r14];
	mul.f64 	%fd862, %fd58, %fd861;
	fma.rn.f64 	%fd863, %fd860, %fd29, %fd862;
	ld.shared.f64 	%fd864, [%r17];
	fma.rn.f64 	%fd865, %fd59, %fd864, %fd863;
	fma.rn.f64 	%fd866, %fd859, %fd813, %fd177;
	ld.shared.f64 	%fd867, [%r14+8];
	fma.rn.f64 	%fd868, %fd60, %fd867, %fd865;
	ld.shared.f64 	%fd869, [%r17+56];
	fma.rn.f64 	%fd870, %fd61, %fd869, %fd868;
	fma.rn.f64 	%fd871, %fd859, %fd819, %fd178;
	ld.shared.f64 	%fd872, [%r14+16];
	fma.rn.f64 	%fd873, %fd63, %fd872, %fd870;
	ld.shared.f64 	%fd874, [%r17+112];
	fma.rn.f64 	%fd875, %fd64, %fd874, %fd873;
	fma.rn.f64 	%fd876, %fd859, %fd825, %fd179;
	ld.shared.f64 	%fd877, [%r14+24];
	fma.rn.f64 	%fd878, %fd66, %fd877, %fd875;
	ld.shared.f64 	%fd879, [%r17+168];
	fma.rn.f64 	%fd880, %fd67, %fd879, %fd878;
	fma.rn.f64 	%fd881, %fd859, %fd831, %fd180;
	ld.shared.f64 	%fd882, [%r14+32];
	fma.rn.f64 	%fd883, %fd69, %fd882, %fd880;
	ld.shared.f64 	%fd884, [%r17+224];
	fma.rn.f64 	%fd885, %fd70, %fd884, %fd883;
	fma.rn.f64 	%fd886, %fd859, %fd837, %fd181;
	ld.shared.f64 	%fd887, [%r14+40];
	fma.rn.f64 	%fd888, %fd72, %fd887, %fd885;
	ld.shared.f64 	%fd889, [%r17+280];
	fma.rn.f64 	%fd890, %fd73, %fd889, %fd888;
	fma.rn.f64 	%fd891, %fd859, %fd843, %fd183;
	ld.shared.f64 	%fd892, [%r14+48];
	fma.rn.f64 	%fd893, %fd75, %fd892, %fd890;
	ld.shared.f64 	%fd894, [%r17+336];
	fma.rn.f64 	%fd895, %fd76, %fd894, %fd893;
	fma.rn.f64 	%fd896, %fd859, %fd849, %fd182;
	add.f64 	%fd897, %fd895, %fd896;
	bar.sync 	0;
	st.shared.f64 	[%r13], %fd866;
	st.shared.f64 	[%r13+392], %fd871;
	st.shared.f64 	[%r13+784], %fd876;
	st.shared.f64 	[%r13+1176], %fd881;
	st.shared.f64 	[%r13+1568], %fd886;
	st.shared.f64 	[%r13+1960], %fd891;
	st.shared.f64 	[%r13+2352], %fd897;
	bar.sync 	0;
	bar.sync 	0;
	ld.shared.f64 	%fd898, [%r11];
	ld.shared.f64 	%fd899, [%r11+48];
	add.f64 	%fd900, %fd898, %fd899;
	sub.f64 	%fd901, %fd898, %fd899;
	ld.shared.f64 	%fd902, [%r11+8];
	ld.shared.f64 	%fd903, [%r11+40];
	add.f64 	%fd904, %fd902, %fd903;
	sub.f64 	%fd905, %fd902, %fd903;
	ld.shared.f64 	%fd906, [%r11+16];
	ld.shared.f64 	%fd907, [%r11+32];
	add.f64 	%fd908, %fd906, %fd907;
	sub.f64 	%fd909, %fd906, %fd907;
	ld.shared.f64 	%fd910, [%r11+24];
	add.f64 	%fd911, %fd910, %fd910;
	sub.f64 	%fd912, %fd910, %fd910;
	mul.f64 	%fd913, %fd911, 0d3FE0000000000000;
	ld.const.f64 	%fd198, [const_oddDofToQuad];
	fma.rn.f64 	%fd914, %fd198, %fd900, 0d0000000000000000;
	ld.const.f64 	%fd199, [const_evenDofToQuad];
	fma.rn.f64 	%fd915, %fd199, %fd901, 0d0000000000000000;
	ld.const.f64 	%fd200, [const_oddDofToQuad+16];
	fma.rn.f64 	%fd916, %fd200, %fd904, %fd914;
	ld.const.f64 	%fd201, [const_evenDofToQuad+16];
	fma.rn.f64 	%fd917, %fd201, %fd905, %fd915;
	ld.const.f64 	%fd202, [const_oddDofToQuad+32];
	fma.rn.f64 	%fd918, %fd202, %fd908, %fd916;
	ld.const.f64 	%fd203, [const_evenDofToQuad+32];
	fma.rn.f64 	%fd919, %fd203, %fd909, %fd917;
	ld.const.f64 	%fd204, [const_oddDofToQuad+48];
	fma.rn.f64 	%fd920, %fd204, %fd913, %fd918;
	ld.const.f64 	%fd205, [const_evenDofToQuad+48];
	fma.rn.f64 	%fd921, %fd205, %fd912, %fd919;
	add.f64 	%fd922, %fd920, %fd921;
	st.shared.f64 	[%r11], %fd922;
	sub.f64 	%fd923, %fd920, %fd921;
	st.shared.f64 	[%r11+16], %fd923;
	ld.const.f64 	%fd206, [const_oddDofToQuad+8];
	fma.rn.f64 	%fd924, %fd206, %fd900, 0d0000000000000000;
	ld.const.f64 	%fd207, [const_evenDofToQuad+8];
	fma.rn.f64 	%fd925, %fd207, %fd901, 0d0000000000000000;
	ld.const.f64 	%fd208, [const_oddDofToQuad+24];
	fma.rn.f64 	%fd926, %fd208, %fd904, %fd924;
	ld.const.f64 	%fd209, [const_evenDofToQuad+24];
	fma.rn.f64 	%fd927, %fd209, %fd905, %fd925;
	ld.const.f64 	%fd210, [const_oddDofToQuad+40];
	fma.rn.f64 	%fd928, %fd210, %fd908, %fd926;
	ld.const.f64 	%fd211, [const_evenDofToQuad+40];
	fma.rn.f64 	%fd929, %fd211, %fd909, %fd927;
	ld.const.f64 	%fd212, [const_oddDofToQuad+56];
	fma.rn.f64 	%fd930, %fd212, %fd913, %fd928;
	ld.const.f64 	%fd213, [const_evenDofToQuad+56];
	fma.rn.f64 	%fd931, %fd213, %fd912, %fd929;
	sub.f64 	%fd932, %fd930, %fd931;
	st.shared.f64 	[%r11+8], %fd932;
	bar.sync 	0;
	@%p14 bra 	$L__BB10_22;
	ld.shared.f64 	%fd933, [%r8];
	ld.shared.f64 	%fd934, [%r8+336];
	add.f64 	%fd935, %fd933, %fd934;
	sub.f64 	%fd936, %fd933, %fd934;
	ld.shared.f64 	%fd937, [%r8+56];
	ld.shared.f64 	%fd938, [%r8+280];
	add.f64 	%fd939, %fd937, %fd938;
	sub.f64 	%fd940, %fd937, %fd938;
	ld.shared.f64 	%fd941, [%r8+112];
	ld.shared.f64 	%fd942, [%r8+224];
	add.f64 	%fd943, %fd941, %fd942;
	sub.f64 	%fd944, %fd941, %fd942;
	ld.shared.f64 	%fd945, [%r8+168];
	add.f64 	%fd946, %fd945, %fd945;
	sub.f64 	%fd947, %fd945, %fd945;
	mul.f64 	%fd948, %fd946, 0d3FE0000000000000;
	fma.rn.f64 	%fd949, %fd198, %fd935, 0d0000000000000000;
	fma.rn.f64 	%fd950, %fd199, %fd936, 0d0000000000000000;
	fma.rn.f64 	%fd951, %fd200, %fd939, %fd949;
	fma.rn.f64 	%fd952, %fd201, %fd940, %fd950;
	fma.rn.f64 	%fd953, %fd202, %fd943, %fd951;
	fma.rn.f64 	%fd954, %fd203, %fd944, %fd952;
	fma.rn.f64 	%fd955, %fd204, %fd948, %fd953;
	fma.rn.f64 	%fd956, %fd205, %fd947, %fd954;
	add.f64 	%fd957, %fd955, %fd956;
	st.shared.f64 	[%r8], %fd957;
	sub.f64 	%fd958, %fd955, %fd956;
	st.shared.f64 	[%r8+112], %fd958;
	fma.rn.f64 	%fd959, %fd206, %fd935, 0d0000000000000000;
	fma.rn.f64 	%fd960, %fd207, %fd936, 0d0000000000000000;
	fma.rn.f64 	%fd961, %fd208, %fd939, %fd959;
	fma.rn.f64 	%fd962, %fd209, %fd940, %fd960;
	fma.rn.f64 	%fd963, %fd210, %fd943, %fd961;
	fma.rn.f64 	%fd964, %fd211, %fd944, %fd962;
	fma.rn.f64 	%fd965, %fd212, %fd948, %fd963;
	fma.rn.f64 	%fd966, %fd213, %fd947, %fd964;
	sub.f64 	%fd967, %fd965, %fd966;
	st.shared.f64 	[%r8+56], %fd967;
$L__BB10_22:
	setp.gt.u32 	%p15, %r24, 8;
	bar.sync 	0;
	@%p15 bra 	$L__BB10_25;
	ld.shared.f64 	%fd968, [%r7];
	ld.shared.f64 	%fd969, [%r7+2352];
	add.f64 	%fd970, %fd968, %fd969;
	sub.f64 	%fd971, %fd968, %fd969;
	ld.shared.f64 	%fd972, [%r7+392];
	ld.shared.f64 	%fd973, [%r7+1960];
	add.f64 	%fd974, %fd972, %fd973;
	sub.f64 	%fd975, %fd972, %fd973;
	ld.shared.f64 	%fd976, [%r7+784];
	ld.shared.f64 	%fd977, [%r7+1568];
	add.f64 	%fd978, %fd976, %fd977;
	sub.f64 	%fd979, %fd976, %fd977;
	ld.shared.f64 	%fd980, [%r7+1176];
	add.f64 	%fd981, %fd980, %fd980;
	sub.f64 	%fd982, %fd980, %fd980;
	mul.f64 	%fd983, %fd981, 0d3FE0000000000000;
	fma.rn.f64 	%fd984, %fd198, %fd970, 0d0000000000000000;
	fma.rn.f64 	%fd985, %fd199, %fd971, 0d0000000000000000;
	fma.rn.f64 	%fd986, %fd200, %fd974, %fd984;
	fma.rn.f64 	%fd987, %fd201, %fd975, %fd985;
	fma.rn.f64 	%fd988, %fd202, %fd978, %fd986;
	fma.rn.f64 	%fd989, %fd203, %fd979, %fd987;
	fma.rn.f64 	%fd214, %fd204, %fd983, %fd988;
	fma.rn.f64 	%fd215, %fd205, %fd982, %fd989;
	fma.rn.f64 	%fd990, %fd206, %fd970, 0d0000000000000000;
	fma.rn.f64 	%fd991, %fd207, %fd971, 0d0000000000000000;
	fma.rn.f64 	%fd992, %fd208, %fd974, %fd990;
	fma.rn.f64 	%fd993, %fd209, %fd975, %fd991;
	fma.rn.f64 	%fd994, %fd210, %fd978, %fd992;
	fma.rn.f64 	%fd995, %fd211, %fd979, %fd993;
	fma.rn.f64 	%fd996, %fd212, %fd983, %fd994;
	fma.rn.f64 	%fd997, %fd213, %fd982, %fd995;
	sub.f64 	%fd216, %fd996, %fd997;
	@%p4 bra 	$L__BB10_25;
	ld.param.u64 	%rd38, [_Z32massMatrixMultiplyConstantKernelILi3ELi7ELi2EEvidPKdS1_S1_S1_S1_S1_S1_Pd_param_9];
	mad.lo.s32 	%r81, %r23, 2401, %r24;
	mad.lo.s32 	%r82, %r23, -2374, %r81;
	cvta.to.global.u64 	%rd29, %rd38;
	mul.wide.s32 	%rd30, %r82, 8;
	add.s64 	%rd31, %rd29, %rd30;
	add.f64 	%fd998, %fd214, %fd215;
	st.global.f64 	[%rd31], %fd998;
	st.global.f64 	[%rd31+72], %fd216;
	sub.f64 	%fd999, %fd214, %fd215;
	st.global.f64 	[%rd31+144], %fd999;
$L__BB10_25:
	ret;

}
	// .globl	_Z32massMatrixMultiplyConstantKernelILi4ELi4ELi4EEvidPKdS1_S1_S1_S1_S1_S1_Pd
.visible .entry _Z32massMatrixMultiplyConstantKernelILi4ELi4ELi4EEvidPKdS1_S1_S1_S1_S1_S1_Pd(
	.param .u32 _Z32massMatrixMultiplyConstantKernelILi4ELi4ELi4EEvidPKdS1_S1_S1_S1_S1_S1_Pd_param_0,
	.param .f64 _Z32massMatrixMultiplyConstantKernelILi4ELi4ELi4EEvidPKdS1_S1_S1_S1_S1_S1_Pd_param_1,
	.param .u64 .ptr .align 1 _Z32massMatrixMultiplyConstantKernelILi4ELi4ELi4EEvidPKdS1_S1_S1_S1_S1_S1_Pd_param_2,
	.param .u64 .ptr .align 1 _Z32massMatrixMultiplyConstantKernelILi4ELi4ELi4EEvidPKdS1_S1_S1_S1_S1_S1_Pd_param_3,
	.param .u64 .ptr .align 1 _Z32massMatrixMultiplyConstantKernelILi4ELi4ELi4EEvidPKdS1_S1_S1_S1_S1_S1_Pd_param_4,
	.param .u64 .ptr .align 1 _Z32massMatrixMultiplyConstantKernelILi4ELi4ELi4EEvidPKdS1_S1_S1_S1_S1_S1_Pd_param_5,
	.param .u64 .ptr .align 1 _Z32massMatrixMultiplyConstantKernelILi4ELi4ELi4EEvidPKdS1_S1_S1_S1_S1_S1_Pd_param_6,
	.param .u64 .ptr .align 1 _Z32massMatrixMultiplyConstantKernelILi4ELi4ELi4EEvidPKdS1_S1_S1_S1_S1_S1_Pd_param_7,
	.param .u64 .ptr .align 1 _Z32massMatrixMultiplyConstantKernelILi4ELi4ELi4EEvidPKdS1_S1_S1_S1_S1_S1_Pd_param_8,
	.param .u64 .ptr .align 1 _Z32massMatrixMultiplyConstantKernelILi4ELi4ELi4EEvidPKdS1_S1_S1_S1_S1_S1_Pd_param_9
)
{
	.reg .pred 	%p<14>;
	.reg .b32 	%r<136>;
	.reg .b64 	%rd<31>;
	.reg .b64 	%fd<484>;
	// demoted variable
	.shared .align 8 .b8 _ZZ29stiffnessMatrixMultiplyDeviceILi4ELi4ELi4EEviidPKdS1_S1_S1_PAT0__AT0__AplT0_Li0E_dPdE5s_Gpr[512];
	// demoted variable
	.shared .align 8 .b8 _ZZ29stiffnessMatrixMultiplyDeviceILi4ELi4ELi4EEviidPKdS1_S1_S1_PAT0__AT0__AplT0_Li0E_dPdE5s_Gps[512];
	// demoted variable
	.shared .align 8 .b8 _ZZ32massMatrixMultiplyConstantKernelILi4ELi4ELi4EEvidPKdS1_S1_S1_S1_S1_S1_PdE6s_tmp1[2048];
	// demoted variable
	.shared .align 8 .b8 _ZZ32massMatrixMultiplyConstantKernelILi4ELi4ELi4EEvidPKdS1_S1_S1_S1_S1_S1_PdE13s_QuadToQuadD[128];
	ld.param.u32 	%r21, [_Z32massMatrixMultiplyConstantKernelILi4ELi4ELi4EEvidPKdS1_S1_S1_S1_S1_S1_Pd_param_0];
	ld.param.u64 	%rd5, [_Z32massMatrixMultiplyConstantKernelILi4ELi4ELi4EEvidPKdS1_S1_S1_S1_S1_S1_Pd_param_5];
	ld.param.u64 	%rd3, [_Z32massMatrixMultiplyConstantKernelILi4ELi4ELi4EEvidPKdS1_S1_S1_S1_S1_S1_Pd_param_8];
	cvta.to.global.u64 	%rd6, %rd5;
	mov.u32 	%r1, %tid.x;
	mov.u32 	%r2, %tid.y;
	mov.u32 	%r22, %ctaid.x;
	shl.b32 	%r23, %r22, 2;
	add.s32 	%r3, %r23, %r2;
	and.b32  	%r4, %r1, 3;
	and.b32  	%r5, %r1, 1020;
	mul.wide.u32 	%rd7, %r1, 8;
	add.s64 	%rd8, %rd6, %rd7;
	ld.global.nc.f64 	%fd119, [%rd8];
	shl.b32 	%r24, %r1, 3;
	mov.u32 	%r25, _ZZ32massMatrixMultiplyConstantKernelILi4ELi4ELi4EEvidPKdS1_S1_S1_S1_S1_S1_PdE13s_QuadToQuadD;
	add.s32 	%r26, %r25, %r24;
	st.shared.f64 	[%r26], %fd119;
	setp.lt.s32 	%p2, %r3, %r21;
	setp.lt.u32 	%p3, %r1, 16;
	and.pred  	%p1, %p3, %p2;
	not.pred 	%p4, %p1;
	@%p4 bra 	$L__BB11_2;
	cvta.to.global.u64 	%rd9, %rd3;
	add.s32 	%r27, %r4, %r5;
	shl.b32 	%r28, %r3, 6;
	add.s32 	%r29, %r27, %r28;
	mul.wide.s32 	%rd10, %r29, 8;
	add.s64 	%rd11, %rd9, %rd10;
	ld.global.nc.f64 	%fd455, [%rd11];
	ld.global.nc.f64 	%fd454, [%rd11+128];
	ld.global.nc.f64 	%fd453, [%rd11+256];
	ld.global.nc.f64 	%fd452, [%rd11+384];
$L__BB11_2:
	setp.gt.u32 	%p5, %r1, 15;
	bar.sync 	0;
	ld.const.f64 	%fd9, [const_oddDofToQuad];
	ld.const.f64 	%fd10, [const_evenDofToQuad];
	ld.const.f64 	%fd11, [const_oddDofToQuad+8];
	ld.const.f64 	%fd12, [const_evenDofToQuad+8];
	ld.const.f64 	%fd13, [const_oddDofToQuad+16];
	ld.const.f64 	%fd14, [const_evenDofToQuad+16];
	ld.const.f64 	%fd15, [const_oddDofToQuad+24];
	ld.const.f64 	%fd16, [const_evenDofToQuad+24];
	shl.b32 	%r30, %r2, 9;
	mov.u32 	%r31, _ZZ32massMatrixMultiplyConstantKernelILi4ELi4ELi4EEvidPKdS1_S1_S1_S1_S1_S1_PdE6s_tmp1;
	add.s32 	%r6, %r31, %r30;
	shr.u32 	%r7, %r1, 2;
	shl.b32 	%r32, %r7, 5;
	add.s32 	%r8, %r6, %r32;
	shl.b32 	%r33, %r4, 3;
	add.s32 	%r9, %r8, %r33;
	@%p5 bra 	$L__BB11_4;
	add.f64 	%fd120, %fd455, %fd452;
	sub.f64 	%fd121, %fd455, %fd452;
	add.f64 	%fd122, %fd454, %fd453;
	sub.f64 	%fd123, %fd454, %fd453;
	fma.rn.f64 	%fd124, %fd9, %fd120, 0d0000000000000000;
	fma.rn.f64 	%fd125, %fd10, %fd121, 0d0000000000000000;
	fma.rn.f64 	%fd126, %fd11, %fd122, %fd124;
	fma.rn.f64 	%fd127, %fd12, %fd123, %fd125;
	add.f64 	%fd128, %fd127, %fd126;
	st.shared.f64 	[%r9], %fd128;
	sub.f64 	%fd129, %fd126, %fd127;
	st.shared.f64 	[%r9+384], %fd129;
	fma.rn.f64 	%fd130, %fd13, %fd120, 0d0000000000000000;
	fma.rn.f64 	%fd131, %fd14, %fd121, 0d0000000000000000;
	fma.rn.f64 	%fd132, %fd15, %fd122, %fd130;
	fma.rn.f64 	%fd133, %fd16, %fd123, %fd131;
	add.f64 	%fd134, %fd133, %fd132;
	st.shared.f64 	[%r9+128], %fd134;
	sub.f64 	%fd135, %fd132, %fd133;
	st.shared.f64 	[%r9+256], %fd135;
$L__BB11_4:
	setp.gt.u32 	%p6, %r1, 15;
	bar.sync 	0;
	mad.lo.s32 	%r34, %r7, 96, %r8;
	add.s32 	%r10, %r34, %r33;
	@%p6 bra 	$L__BB11_6;
	ld.shared.f64 	%fd136, [%r10];
	ld.shared.f64 	%fd137, [%r10+96];
	add.f64 	%fd138, %fd136, %fd137;
	sub.f64 	%fd139, %fd136, %fd137;
	ld.shared.f64 	%fd140, [%r10+32];
	ld.shared.f64 	%fd141, [%r10+64];
	add.f64 	%fd142, %fd140, %fd141;
	sub.f64 	%fd143, %fd140, %fd141;
	fma.rn.f64 	%fd144, %fd9, %fd138, 0d0000000000000000;
	fma.rn.f64 	%fd145, %fd10, %fd139, 0d0000000000000000;
	fma.rn.f64 	%fd146, %fd11, %fd142, %fd144;
	fma.rn.f64 	%fd147, %fd12, %fd143, %fd145;
	add.f64 	%fd148, %fd146, %fd147;
	st.shared.f64 	[%r10], %fd148;
	sub.f64 	%fd149, %fd146, %fd147;
	st.shared.f64 	[%r10+96], %fd149;
	fma.rn.f64 	%fd150, %fd13, %fd138, 0d0000000000000000;
	fma.rn.f64 	%fd151, %fd14, %fd139, 0d0000000000000000;
	fma.rn.f64 	%fd152, %fd15, %fd142, %fd150;
	fma.rn.f64 	%fd153, %fd16, %fd143, %fd151;
	add.f64 	%fd154, %fd152, %fd153;
	st.shared.f64 	[%r10+32], %fd154;
	sub.f64 	%fd155, %fd152, %fd153;
	st.shared.f64 	[%r10+64], %fd155;
$L__BB11_6:
	ld.param.u64 	%rd26, [_Z32massMatrixMultiplyConstantKernelILi4ELi4ELi4EEvidPKdS1_S1_S1_S1_S1_S1_Pd_param_2];
	ld.param.u32 	%r132, [_Z32massMatrixMultiplyConstantKernelILi4ELi4ELi4EEvidPKdS1_S1_S1_S1_S1_S1_Pd_param_0];
	setp.ge.s32 	%p7, %r3, %r132;
	bar.sync 	0;
	mad.lo.s32 	%r36, %r4, 24, %r10;
	ld.shared.f64 	%fd157, [%r36];
	ld.shared.f64 	%fd158, [%r36+24];
	add.f64 	%fd159, %fd157, %fd158;
	sub.f64 	%fd160, %fd157, %fd158;
	ld.shared.f64 	%fd161, [%r36+8];
	ld.shared.f64 	%fd162, [%r36+16];
	add.f64 	%fd163, %fd161, %fd162;
	sub.f64 	%fd164, %fd161, %fd162;
	fma.rn.f64 	%fd165, %fd9, %fd159, 0d0000000000000000;
	fma.rn.f64 	%fd166, %fd10, %fd160, 0d0000000000000000;
	fma.rn.f64 	%fd167, %fd11, %fd163, %fd165;
	fma.rn.f64 	%fd168, %fd12, %fd164, %fd166;
	add.f64 	%fd169, %fd167, %fd168;
	st.shared.f64 	[%r36], %fd169;
	sub.f64 	%fd170, %fd167, %fd168;
	st.shared.f64 	[%r36+24], %fd170;
	fma.rn.f64 	%fd171, %fd13, %fd159, 0d0000000000000000;
	fma.rn.f64 	%fd172, %fd14, %fd160, 0d0000000000000000;
	fma.rn.f64 	%fd173, %fd15, %fd163, %fd171;
	fma.rn.f64 	%fd174, %fd16, %fd164, %fd172;
	add.f64 	%fd175, %fd173, %fd174;
	st.shared.f64 	[%r36+8], %fd175;
	sub.f64 	%fd176, %fd173, %fd174;
	st.shared.f64 	[%r36+16], %fd176;
	bar.sync 	0;
	ld.shared.f64 	%fd17, [%r9];
	ld.shared.f64 	%fd18, [%r9+128];
	ld.shared.f64 	%fd19, [%r9+256];
	ld.shared.f64 	%fd20, [%r9+384];
	add.s32 	%r37, %r4, %r5;
	mad.lo.s32 	%r38, %r3, 448, %r37;
	shl.b32 	%r39, %r2, 7;
	mov.u32 	%r40, _ZZ29stiffnessMatrixMultiplyDeviceILi4ELi4ELi4EEviidPKdS1_S1_S1_PAT0__AT0__AplT0_Li0E_dPdE5s_Gps;
	add.s32 	%r11, %r40, %r39;
	cvta.to.global.u64 	%rd12, %rd26;
	mul.wide.s32 	%rd13, %r38, 8;
	add.s64 	%rd1, %rd12, %rd13;
	mov.f64 	%fd456, 0d0000000000000000;
	mov.f64 	%fd457, %fd456;
	mov.f64 	%fd458, %fd456;
	mov.f64 	%fd459, %fd456;
	mov.f64 	%fd460, %fd456;
	mov.f64 	%fd461, %fd456;
	mov.f64 	%fd462, %fd456;
	@%p7 bra 	$L__BB11_8;
	ld.global.nc.f64 	%fd456, [%rd1];
	ld.global.nc.f64 	%fd457, [%rd1+512];
	ld.global.nc.f64 	%fd458, [%rd1+1024];
	ld.global.nc.f64 	%fd459, [%rd1+1536];
	ld.global.nc.f64 	%fd460, [%rd1+2048];
	ld.global.nc.f64 	%fd461, [%rd1+2560];
	ld.global.nc.f64 	%fd462, [%rd1+3072];
$L__BB11_8:
	ld.param.f64 	%fd448, [_Z32massMatrixMultiplyConstantKernelILi4ELi4ELi4EEvidPKdS1_S1_S1_S1_S1_S1_Pd_param_1];
	ld.param.u32 	%r133, [_Z32massMatrixMultiplyConstantKernelILi4ELi4ELi4EEvidPKdS1_S1_S1_S1_S1_S1_Pd_param_0];
	mov.u32 	%r43, _ZZ29stiffnessMatrixMultiplyDeviceILi4ELi4ELi4EEviidPKdS1_S1_S1_PAT0__AT0__AplT0_Li0E_dPdE5s_Gpr;
	add.s32 	%r44, %r43, %r39;
	add.s32 	%r46, %r44, %r32;
	and.b32  	%r49, %r24, 24;
	add.s32 	%r50, %r46, %r49;
	add.s32 	%r51, %r11, %r49;
	add.s32 	%r52, %r51, %r32;
	add.s32 	%r54, %r25, %r49;
	setp.ge.s32 	%p8, %r3, %r133;
	add.s32 	%r55, %r6, %r49;
	mad.lo.s32 	%r56, %r4, 24, %r54;
	ld.shared.f64 	%fd35, [%r56];
	ld.shared.f64 	%fd178, [%r8];
	fma.rn.f64 	%fd179, %fd35, %fd178, 0d0000000000000000;
	and.b32  	%r57, %r24, 8160;
	add.s32 	%r58, %r25, %r57;
	ld.shared.f64 	%fd36, [%r58];
	ld.shared.f64 	%fd180, [%r55];
	fma.rn.f64 	%fd181, %fd36, %fd180, 0d0000000000000000;
	ld.shared.f64 	%fd182, [_ZZ32massMatrixMultiplyConstantKernelILi4ELi4ELi4EEvidPKdS1_S1_S1_S1_S1_S1_PdE13s_QuadToQuadD];
	fma.rn.f64 	%fd183, %fd182, %fd17, 0d0000000000000000;
	ld.shared.f64 	%fd37, [%r56+8];
	ld.shared.f64 	%fd184, [%r8+8];
	fma.rn.f64 	%fd185, %fd37, %fd184, %fd179;
	ld.shared.f64 	%fd38, [%r58+8];
	ld.shared.f64 	%fd186, [%r55+32];
	fma.rn.f64 	%fd187, %fd38, %fd186, %fd181;
	ld.shared.f64 	%fd188, [_ZZ32massMatrixMultiplyConstantKernelILi4ELi4ELi4EEvidPKdS1_S1_S1_S1_S1_S1_PdE13s_QuadToQuadD+8];
	fma.rn.f64 	%fd189, %fd188, %fd18, %fd183;
	ld.shared.f64 	%fd39, [%r56+16];
	ld.shared.f64 	%fd190, [%r8+16];
	fma.rn.f64 	%fd191, %fd39, %fd190, %fd185;
	ld.shared.f64 	%fd40, [%r58+16];
	ld.shared.f64 	%fd192, [%r55+64];
	fma.rn.f64 	%fd193, %fd40, %fd192, %fd187;
	ld.shared.f64 	%fd194, [_ZZ32massMatrixMultiplyConstantKernelILi4ELi4ELi4EEvidPKdS1_S1_S1_S1_S1_S1_PdE13s_QuadToQuadD+16];
	fma.rn.f64 	%fd195, %fd194, %fd19, %fd189;
	ld.shared.f64 	%fd41, [%r56+24];
	ld.shared.f64 	%fd196, [%r8+24];
	fma.rn.f64 	%fd197, %fd41, %fd196, %fd191;
	ld.shared.f64 	%fd42, [%r58+24];
	ld.shared.f64 	%fd198, [%r55+96];
	fma.rn.f64 	%fd199, %fd42, %fd198, %fd193;
	ld.shared.f64 	%fd200, [_ZZ32massMatrixMultiplyConstantKernelILi4ELi4ELi4EEvidPKdS1_S1_S1_S1_S1_S1_PdE13s_QuadToQuadD+24];
	fma.rn.f64 	%fd201, %fd200, %fd20, %fd195;
	bar.sync 	0;
	mul.f64 	%fd202, %fd457, %fd199;
	fma.rn.f64 	%fd203, %fd456, %fd197, %fd202;
	fma.rn.f64 	%fd204, %fd458, %fd201, %fd203;
	st.shared.f64 	[%r50], %fd204;
	mul.f64 	%fd205, %fd459, %fd199;
	fma.rn.f64 	%fd206, %fd457, %fd197, %fd205;
	fma.rn.f64 	%fd207, %fd460, %fd201, %fd206;
	st.shared.f64 	[%r52], %fd207;
	mul.f64 	%fd208, %fd460, %fd199;
	fma.rn.f64 	%fd209, %fd458, %fd197, %fd208;
	fma.rn.f64 	%fd210, %fd461, %fd201, %fd209;
	mul.f64 	%fd211, %fd448, %fd462;
	bar.sync 	0;
	ld.shared.f64 	%fd43, [%r54];
	ld.shared.f64 	%fd212, [%r46];
	mul.f64 	%fd213, %fd43, %fd212;
	fma.rn.f64 	%fd214, %fd211, %fd17, %fd213;
	shl.b32 	%r59, %r7, 3;
	add.s32 	%r60, %r25, %r59;
	ld.shared.f64 	%fd44, [%r60];
	ld.shared.f64 	%fd215, [%r51];
	fma.rn.f64 	%fd216, %fd44, %fd215, %fd214;
	fma.rn.f64 	%fd217, %fd210, %fd182, 0d0000000000000000;
	mad.lo.s32 	%r61, %r4, -24, %r56;
	ld.shared.f64 	%fd45, [%r61+32];
	ld.shared.f64 	%fd218, [%r46+8];
	fma.rn.f64 	%fd219, %fd45, %fd218, %fd216;
	ld.shared.f64 	%fd46, [%r60+32];
	ld.shared.f64 	%fd220, [%r51+32];
	fma.rn.f64 	%fd221, %fd46, %fd220, %fd219;
	fma.rn.f64 	%fd47, %fd210, %fd188, 0d0000000000000000;
	ld.shared.f64 	%fd48, [%r61+64];
	ld.shared.f64 	%fd222, [%r46+16];
	fma.rn.f64 	%fd223, %fd48, %fd222, %fd221;
	ld.shared.f64 	%fd49, [%r60+64];
	ld.shared.f64 	%fd224, [%r51+64];
	fma.rn.f64 	%fd225, %fd49, %fd224, %fd223;
	fma.rn.f64 	%fd50, %fd210, %fd194, 0d0000000000000000;
	ld.shared.f64 	%fd51, [%r61+96];
	ld.shared.f64 	%fd226, [%r46+24];
	fma.rn.f64 	%fd227, %fd51, %fd226, %fd225;
	ld.shared.f64 	%fd52, [%r60+96];
	ld.shared.f64 	%fd228, [%r51+96];
	fma.rn.f64 	%fd229, %fd52, %fd228, %fd227;
	fma.rn.f64 	%fd53, %fd210, %fd200, 0d0000000000000000;
	add.f64 	%fd54, %fd229, %fd217;
	mov.f64 	%fd463, 0d0000000000000000;
	mov.f64 	%fd464, %fd463;
	mov.f64 	%fd465, %fd463;
	mov.f64 	%fd466, %fd463;
	mov.f64 	%fd467, %fd463;
	mov.f64 	%fd468, %fd463;
	mov.f64 	%fd469, %fd463;
	@%p8 bra 	$L__BB11_10;
	ld.param.u64 	%rd27, [_Z32massMatrixMultiplyConstantKernelILi4ELi4ELi4EEvidPKdS1_S1_S1_S1_S1_S1_Pd_param_2];
	cvta.to.global.u64 	%rd14, %rd27;
	mad.lo.s32 	%r62, %r3, 448, %r1;
	mul.wide.s32 	%rd15, %r62, 8;
	add.s64 	%rd16, %rd14, %rd15;
	ld.global.nc.f64 	%fd463, [%rd16+128];
	ld.global.nc.f64 	%fd464, [%rd16+640];
	ld.global.nc.f64 	%fd465, [%rd16+1152];
	ld.global.nc.f64 	%fd466, [%rd16+1664];
	ld.global.nc.f64 	%fd467, [%rd16+2176];
	ld.global.nc.f64 	%fd468, [%rd16+2688];
	ld.global.nc.f64 	%fd469, [%rd16+3200];
$L__BB11_10:
	ld.param.f64 	%fd449, [_Z32massMatrixMultiplyConstantKernelILi4ELi4ELi4EEvidPKdS1_S1_S1_S1_S1_S1_Pd_param_1];
	ld.param.u32 	%r134, [_Z32massMatrixMultiplyConstantKernelILi4ELi4ELi4EEvidPKdS1_S1_S1_S1_S1_S1_Pd_param_0];
	mov.u32 	%r63, %ctaid.x;
	shl.b32 	%r64, %r63, 2;
	mov.u32 	%r65, %tid.y;
	add.s32 	%r12, %r64, %r65;
	setp.ge.s32 	%p9, %r12, %r134;
	shl.b32 	%r66, %r65, 9;
	mov.u32 	%r67, _ZZ32massMatrixMultiplyConstantKernelILi4ELi4ELi4EEvidPKdS1_S1_S1_S1_S1_S1_PdE6s_tmp1;
	add.s32 	%r68, %r67, %r66;
	mov.u32 	%r13, %tid.x;
	shl.b32 	%r69, %r13, 3;
	and.b32  	%r70, %r69, 8160;
	add.s32 	%r71, %r68, %r70;
	and.b32  	%r72, %r69, 24;
	add.s32 	%r73, %r68, %r72;
	ld.shared.f64 	%fd231, [%r71+128];
	fma.rn.f64 	%fd232, %fd35, %fd231, 0d0000000000000000;
	ld.shared.f64 	%fd233, [%r73+128];
	fma.rn.f64 	%fd234, %fd36, %fd233, 0d0000000000000000;
	ld.shared.f64 	%fd235, [_ZZ32massMatrixMultiplyConstantKernelILi4ELi4ELi4EEvidPKdS1_S1_S1_S1_S1_S1_PdE13s_QuadToQuadD+32];
	fma.rn.f64 	%fd236, %fd235, %fd17, 0d0000000000000000;
	ld.shared.f64 	%fd237, [%r71+136];
	fma.rn.f64 	%fd238, %fd37, %fd237, %fd232;
	ld.shared.f64 	%fd239, [%r73+160];
	fma.rn.f64 	%fd240, %fd38, %fd239, %fd234;
	ld.shared.f64 	%fd241, [_ZZ32massMatrixMultiplyConstantKernelILi4ELi4ELi4EEvidPKdS1_S1_S1_S1_S1_S1_PdE13s_QuadToQuadD+40];
	fma.rn.f64 	%fd242, %fd241, %fd18, %fd236;
	ld.shared.f64 	%fd243, [%r71+144];
	fma.rn.f64 	%fd244, %fd39, %fd243, %fd238;
	ld.shared.f64 	%fd245, [%r73+192];
	fma.rn.f64 	%fd246, %fd40, %fd245, %fd240;
	ld.shared.f64 	%fd247, [_ZZ32massMatrixMultiplyConstantKernelILi4ELi4ELi4EEvidPKdS1_S1_S1_S1_S1_S1_PdE13s_QuadToQuadD+48];
	fma.rn.f64 	%fd248, %fd247, %fd19, %fd242;
	ld.shared.f64 	%fd249, [%r71+152];
	fma.rn.f64 	%fd250, %fd41, %fd249, %fd244;
	ld.shared.f64 	%fd251, [%r73+224];
	fma.rn.f64 	%fd252, %fd42, %fd251, %fd246;
	ld.shared.f64 	%fd253, [_ZZ32massMatrixMultiplyConstantKernelILi4ELi4ELi4EEvidPKdS1_S1_S1_S1_S1_S1_PdE13s_QuadToQuadD+56];
	fma.rn.f64 	%fd254, %fd253, %fd20, %fd248;
	bar.sync 	0;
	mul.f64 	%fd255, %fd464, %fd252;
	fma.rn.f64 	%fd256, %fd463, %fd250, %fd255;
	fma.rn.f64 	%fd257, %fd465, %fd254, %fd256;
	shl.b32 	%r74, %r65, 7;
	mov.u32 	%r75, _ZZ29stiffnessMatrixMultiplyDeviceILi4ELi4ELi4EEviidPKdS1_S1_S1_PAT0__AT0__AplT0_Li0E_dPdE5s_Gpr;
	add.s32 	%r76, %r75, %r74;
	add.s32 	%r77, %r76, %r70;
	add.s32 	%r78, %r77, %r72;
	st.shared.f64 	[%r78], %fd257;
	mul.f64 	%fd258, %fd466, %fd252;
	fma.rn.f64 	%fd259, %fd464, %fd250, %fd258;
	fma.rn.f64 	%fd260, %fd467, %fd254, %fd259;
	mov.u32 	%r79, _ZZ29stiffnessMatrixMultiplyDeviceILi4ELi4ELi4EEviidPKdS1_S1_S1_PAT0__AT0__AplT0_Li0E_dPdE5s_Gps;
	add.s32 	%r80, %r79, %r74;
	add.s32 	%r81, %r80, %r72;
	add.s32 	%r82, %r81, %r70;
	st.shared.f64 	[%r82], %fd260;
	mul.f64 	%fd261, %fd467, %fd252;
	fma.rn.f64 	%fd262, %fd465, %fd250, %fd261;
	fma.rn.f64 	%fd263, %fd468, %fd254, %fd262;
	mul.f64 	%fd264, %fd449, %fd469;
	bar.sync 	0;
	ld.shared.f64 	%fd265, [%r77];
	mul.f64 	%fd266, %fd43, %fd265;
	fma.rn.f64 	%fd267, %fd264, %fd18, %fd266;
	ld.shared.f64 	%fd268, [%r81];
	fma.rn.f64 	%fd269, %fd44, %fd268, %fd267;
	fma.rn.f64 	%fd69, %fd263, %fd235, %fd54;
	ld.shared.f64 	%fd270, [%r77+8];
	fma.rn.f64 	%fd271, %fd45, %fd270, %fd269;
	ld.shared.f64 	%fd272, [%r81+32];
	fma.rn.f64 	%fd273, %fd46, %fd272, %fd271;
	fma.rn.f64 	%fd274, %fd263, %fd241, %fd47;
	ld.shared.f64 	%fd275, [%r77+16];
	fma.rn.f64 	%fd276, %fd48, %fd275, %fd273;
	ld.shared.f64 	%fd277, [%r81+64];
	fma.rn.f64 	%fd278, %fd49, %fd277, %fd276;
	fma.rn.f64 	%fd70, %fd263, %fd247, %fd50;
	ld.shared.f64 	%fd279, [%r77+24];
	fma.rn.f64 	%fd280, %fd51, %fd279, %fd278;
	ld.shared.f64 	%fd281, [%r81+96];
	fma.rn.f64 	%fd282, %fd52, %fd281, %fd280;
	fma.rn.f64 	%fd71, %fd263, %fd253, %fd53;
	add.f64 	%fd72, %fd282, %fd274;
	mov.f64 	%fd470, 0d0000000000000000;
	mov.f64 	%fd471, %fd470;
	mov.f64 	%fd472, %fd470;
	mov.f64 	%fd473, %fd470;
	mov.f64 	%fd474, %fd470;
	mov.f64 	%fd475, %fd470;
	mov.f64 	%fd476, %fd470;
	@%p9 bra 	$L__BB11_12;
	ld.param.u64 	%rd28, [_Z32massMatrixMultiplyConstantKernelILi4ELi4ELi4EEvidPKdS1_S1_S1_S1_S1_S1_Pd_param_2];
	cvta.to.global.u64 	%rd17, %rd28;
	mad.lo.s32 	%r83, %r12, 448, %r13;
	mul.wide.s32 	%rd18, %r83, 8;
	add.s64 	%rd19, %rd17, %rd18;
	ld.global.nc.f64 	%fd470, [%rd19+256];
	ld.global.nc.f64 	%fd471, [%rd19+768];
	ld.global.nc.f64 	%fd472, [%rd19+1280];
	ld.global.nc.f64 	%fd473, [%rd19+1792];
	ld.global.nc.f64 	%fd474, [%rd19+2304];
	ld.global.nc.f64 	%fd475, [%rd19+2816];
	ld.global.nc.f64 	%fd476, [%rd19+3328];
$L__BB11_12:
	ld.param.f64 	%fd450, [_Z32massMatrixMultiplyConstantKernelILi4ELi4ELi4EEvidPKdS1_S1_S1_S1_S1_S1_Pd_param_1];
	ld.param.u32 	%r135, [_Z32massMatrixMultiplyConstantKernelILi4ELi4ELi4EEvidPKdS1_S1_S1_S1_S1_S1_Pd_param_0];
	mov.u32 	%r84, %ctaid.x;
	shl.b32 	%r85, %r84, 2;
	mov.u32 	%r86, %tid.y;
	add.s32 	%r14, %r85, %r86;
	setp.ge.s32 	%p10, %r14, %r135;
	shl.b32 	%r87, %r86, 9;
	mov.u32 	%r88, _ZZ32massMatrixMultiplyConstantKernelILi4ELi4ELi4EEvidPKdS1_S1_S1_S1_S1_S1_PdE6s_tmp1;
	add.s32 	%r89, %r88, %r87;
	mov.u32 	%r16, %tid.x;
	shl.b32 	%r90, %r16, 3;
	and.b32  	%r91, %r90, 8160;
	add.s32 	%r15, %r89, %r91;
	and.b32  	%r92, %r90, 24;
	add.s32 	%r93, %r89, %r92;
	ld.shared.f64 	%fd284, [%r15+256];
	fma.rn.f64 	%fd285, %fd35, %fd284, 0d0000000000000000;
	ld.shared.f64 	%fd286, [%r93+256];
	fma.rn.f64 	%fd287, %fd36, %fd286, 0d0000000000000000;
	ld.shared.f64 	%fd288, [_ZZ32massMatrixMultiplyConstantKernelILi4ELi4ELi4EEvidPKdS1_S1_S1_S1_S1_S1_PdE13s_QuadToQuadD+64];
	fma.rn.f64 	%fd289, %fd288, %fd17, 0d0000000000000000;
	ld.shared.f64 	%fd290, [%r15+264];
	fma.rn.f64 	%fd291, %fd37, %fd290, %fd285;
	ld.shared.f64 	%fd292, [%r93+288];
	fma.rn.f64 	%fd293, %fd38, %fd292, %fd287;
	ld.shared.f64 	%fd294, [_ZZ32massMatrixMultiplyConstantKernelILi4ELi4ELi4EEvidPKdS1_S1_S1_S1_S1_S1_PdE13s_QuadToQuadD+72];
	fma.rn.f64 	%fd295, %fd294, %fd18, %fd289;
	ld.shared.f64 	%fd296, [%r15+272];
	fma.rn.f64 	%fd297, %fd39, %fd296, %fd291;
	ld.shared.f64 	%fd298, [%r93+320];
	fma.rn.f64 	%fd299, %fd40, %fd298, %fd293;
	ld.shared.f64 	%fd300, [_ZZ32massMatrixMultiplyConstantKernelILi4ELi4ELi4EEvidPKdS1_S1_S1_S1_S1_S1_PdE13s_QuadToQuadD+80];
	fma.rn.f64 	%fd301, %fd300, %fd19, %fd295;
	ld.shared.f64 	%fd302, [%r15+280];
	fma.rn.f64 	%fd303, %fd41, %fd302, %fd297;
	ld.shared.f64 	%fd304, [%r93+352];
	fma.rn.f64 	%fd305, %fd42, %fd304, %fd299;
	ld.shared.f64 	%fd306, [_ZZ32massMatrixMultiplyConstantKernelILi4ELi4ELi4EEvidPKdS1_S1_S1_S1_S1_S1_PdE13s_QuadToQuadD+88];
	fma.rn.f64 	%fd307, %fd306, %fd20, %fd301;
	bar.sync 	0;
	mul.f64 	%fd308, %fd471, %fd305;
	fma.rn.f64 	%fd309, %fd470, %fd303, %fd308;
	fma.rn.f64 	%fd310, %fd472, %fd307, %fd309;
	shl.b32 	%r94, %r86, 7;
	mov.u32 	%r95, _ZZ29stiffnessMatrixMultiplyDeviceILi4ELi4ELi4EEviidPKdS1_S1_S1_PAT0__AT0__AplT0_Li0E_dPdE5s_Gpr;
	add.s32 	%r96, %r95, %r94;
	add.s32 	%r17, %r96, %r91;
	add.s32 	%r97, %r17, %r92;
	st.shared.f64 	[%r97], %fd310;
	mul.f64 	%fd311, %fd473, %fd305;
	fma.rn.f64 	%fd312, %fd471, %fd303, %fd311;
	fma.rn.f64 	%fd313, %fd474, %fd307, %fd312;
	mov.u32 	%r98, _ZZ29stiffnessMatrixMultiplyDeviceILi4ELi4ELi4EEviidPKdS1_S1_S1_PAT0__AT0__AplT0_Li0E_dPdE5s_Gps;
	add.s32 	%r99, %r98, %r94;
	add.s32 	%r100, %r99, %r92;
	add.s32 	%r18, %r100, %r91;
	st.shared.f64 	[%r18], %fd313;
	mul.f64 	%fd314, %fd474, %fd305;
	fma.rn.f64 	%fd315, %fd472, %fd303, %fd314;
	fma.rn.f64 	%fd316, %fd475, %fd307, %fd315;
	mul.f64 	%fd317, %fd450, %fd476;
	bar.sync 	0;
	ld.shared.f64 	%fd318, [%r17];
	mul.f64 	%fd319, %fd43, %fd318;
	fma.rn.f64 	%fd320, %fd317, %fd19, %fd319;
	ld.shared.f64 	%fd321, [%r100];
	fma.rn.f64 	%fd322, %fd44, %fd321, %fd320;
	fma.rn.f64 	%fd87, %fd316, %fd288, %fd69;
	ld.shared.f64 	%fd323, [%r17+8];
	fma.rn.f64 	%fd324, %fd45, %fd323, %fd322;
	ld.shared.f64 	%fd325, [%r100+32];
	fma.rn.f64 	%fd326, %fd46, %fd325, %fd324;
	fma.rn.f64 	%fd88, %fd316, %fd294, %fd72;
	ld.shared.f64 	%fd327, [%r17+16];
	fma.rn.f64 	%fd328, %fd48, %fd327, %fd326;
	ld.shared.f64 	%fd329, [%r100+64];
	fma.rn.f64 	%fd330, %fd49, %fd329, %fd328;
	fma.rn.f64 	%fd331, %fd316, %fd300, %fd70;
	ld.shared.f64 	%fd332, [%r17+24];
	fma.rn.f64 	%fd333, %fd51, %fd332, %fd330;
	ld.shared.f64 	%fd334, [%r100+96];
	fma.rn.f64 	%fd335, %fd52, %fd334, %fd333;
	fma.rn.f64 	%fd89, %fd316, %fd306, %fd71;
	add.f64 	%fd90, %fd335, %fd331;
	mov.f64 	%fd477, 0d0000000000000000;
	mov.f64 	%fd478, %fd477;
	mov.f64 	%fd479, %fd477;
	mov.f64 	%fd480, %fd477;
	mov.f64 	%fd481, %fd477;
	mov.f64 	%fd482, %fd477;
	mov.f64 	%fd483, %fd477;
	@%p10 bra 	$L__BB11_14;
	ld.param.u64 	%rd29, [_Z32massMatrixMultiplyConstantKernelILi4ELi4ELi4EEvidPKdS1_S1_S1_S1_S1_S1_Pd_param_2];
	cvta.to.global.u64 	%rd20, %rd29;
	mad.lo.s32 	%r101, %r14, 448, %r16;
	mul.wide.s32 	%rd21, %r101, 8;
	add.s64 	%rd22, %rd20, %rd21;
	ld.global.nc.f64 	%fd477, [%rd22+384];
	ld.global.nc.f64 	%fd478, [%rd22+896];
	ld.global.nc.f64 	%fd479, [%rd22+1408];
	ld.global.nc.f64 	%fd480, [%rd22+1920];
	ld.global.nc.f64 	%fd481, [%rd22+2432];
	ld.global.nc.f64 	%fd482, [%rd22+2944];
	ld.global.nc.f64 	%fd483, [%rd22+3456];
$L__BB11_14:
	ld.param.f64 	%fd451, [_Z32massMatrixMultiplyConstantKernelILi4ELi4ELi4EEvidPKdS1_S1_S1_S1_S1_S1_Pd_param_1];
	setp.gt.u32 	%p11, %r16, 15;
	mov.u32 	%r102, %tid.y;
	shl.b32 	%r103, %r102, 9;
	mov.u32 	%r104, _ZZ32massMatrixMultiplyConstantKernelILi4ELi4ELi4EEvidPKdS1_S1_S1_S1_S1_S1_PdE6s_tmp1;
	add.s32 	%r105, %r104, %r103;
	and.b32  	%r106, %r16, 3;
	shl.b32 	%r107, %r16, 3;
	and.b32  	%r108, %r107, 24;
	add.s32 	%r109, %r105, %r108;
	ld.shared.f64 	%fd336, [%r15+384];
	fma.rn.f64 	%fd337, %fd35, %fd336, 0d0000000000000000;
	ld.shared.f64 	%fd338, [%r109+384];
	fma.rn.f64 	%fd339, %fd36, %fd338, 0d0000000000000000;
	ld.shared.f64 	%fd340, [_ZZ32massMatrixMultiplyConstantKernelILi4ELi4ELi4EEvidPKdS1_S1_S1_S1_S1_S1_PdE13s_QuadToQuadD+96];
	fma.rn.f64 	%fd341, %fd340, %fd17, 0d0000000000000000;
	ld.shared.f64 	%fd342, [%r15+392];
	fma.rn.f64 	%fd343, %fd37, %fd342, %fd337;
	ld.shared.f64 	%fd344, [%r109+416];
	fma.rn.f64 	%fd345, %fd38, %fd344, %fd339;
	ld.shared.f64 	%fd346, [_ZZ32massMatrixMultiplyConstantKernelILi4ELi4ELi4EEvidPKdS1_S1_S1_S1_S1_S1_PdE13s_QuadToQuadD+104];
	fma.rn.f64 	%fd347, %fd346, %fd18, %fd341;
	ld.shared.f64 	%fd348, [%r15+400];
	fma.rn.f64 	%fd349, %fd39, %fd348, %fd343;
	ld.shared.f64 	%fd350, [%r109+448];
	fma.rn.f64 	%fd351, %fd40, %fd350, %fd345;
	ld.shared.f64 	%fd352, [_ZZ32massMatrixMultiplyConstantKernelILi4ELi4ELi4EEvidPKdS1_S1_S1_S1_S1_S1_PdE13s_QuadToQuadD+112];
	fma.rn.f64 	%fd353, %fd352, %fd19, %fd347;
	ld.shared.f64 	%fd354, [%r15+408];
	fma.rn.f64 	%fd355, %fd41, %fd354, %fd349;
	ld.shared.f64 	%fd356, [%r109+480];
	fma.rn.f64 	%fd357, %fd42, %fd356, %fd351;
	ld.shared.f64 	%fd358, [_ZZ32massMatrixMultiplyConstantKernelILi4ELi4ELi4EEvidPKdS1_S1_S1_S1_S1_S1_PdE13s_QuadToQuadD+120];
	fma.rn.f64 	%fd359, %fd358, %fd20, %fd353;
	bar.sync 	0;
	mul.f64 	%fd360, %fd478, %fd357;
	fma.rn.f64 	%fd361, %fd477, %fd355, %fd360;
	fma.rn.f64 	%fd362, %fd479, %fd359, %fd361;
	add.s32 	%r110, %r17, %r108;
	st.shared.f64 	[%r110], %fd362;
	mul.f64 	%fd363, %fd480, %fd357;
	fma.rn.f64 	%fd364, %fd478, %fd355, %fd363;
	fma.rn.f64 	%fd365, %fd481, %fd359, %fd364;
	st.shared.f64 	[%r18], %fd365;
	mul.f64 	%fd366, %fd481, %fd357;
	fma.rn.f64 	%fd367, %fd479, %fd355, %fd366;
	fma.rn.f64 	%fd368, %fd482, %fd359, %fd367;
	mul.f64 	%fd369, %fd451, %fd483;
	bar.sync 	0;
	ld.shared.f64 	%fd370, [%r17];
	mul.f64 	%fd371, %fd43, %fd370;
	fma.rn.f64 	%fd372, %fd369, %fd20, %fd371;
	shl.b32 	%r111, %r102, 7;
	mov.u32 	%r112, _ZZ29stiffnessMatrixMultiplyDeviceILi4ELi4ELi4EEviidPKdS1_S1_S1_PAT0__AT0__AplT0_Li0E_dPdE5s_Gps;
	add.s32 	%r113, %r112, %r111;
	add.s32 	%r114, %r113, %r108;
	ld.shared.f64 	%fd373, [%r114];
	fma.rn.f64 	%fd374, %fd44, %fd373, %fd372;
	fma.rn.f64 	%fd375, %fd368, %fd340, %fd87;
	ld.shared.f64 	%fd376, [%r17+8];
	fma.rn.f64 	%fd377, %fd45, %fd376, %fd374;
	ld.shared.f64 	%fd378, [%r114+32];
	fma.rn.f64 	%fd379, %fd46, %fd378, %fd377;
	fma.rn.f64 	%fd380, %fd368, %fd346, %fd88;
	ld.shared.f64 	%fd381, [%r17+16];
	fma.rn.f64 	%fd382, %fd48, %fd381, %fd379;
	ld.shared.f64 	%fd383, [%r114+64];
	fma.rn.f64 	%fd384, %fd49, %fd383, %fd382;
	fma.rn.f64 	%fd385, %fd368, %fd352, %fd90;
	ld.shared.f64 	%fd386, [%r17+24];
	fma.rn.f64 	%fd387, %fd51, %fd386, %fd384;
	ld.shared.f64 	%fd388, [%r114+96];
	fma.rn.f64 	%fd389, %fd52, %fd388, %fd387;
	fma.rn.f64 	%fd390, %fd368, %fd358, %fd89;
	add.f64 	%fd391, %fd389, %fd390;
	bar.sync 	0;
	add.s32 	%r20, %r15, %r108;
	st.shared.f64 	[%r20], %fd375;
	st.shared.f64 	[%r20+128], %fd380;
	st.shared.f64 	[%r20+256], %fd385;
	st.shared.f64 	[%r20+384], %fd391;
	bar.sync 	0;
	bar.sync 	0;
	shr.u32 	%r115, %r16, 2;
	mad.lo.s32 	%r116, %r115, 96, %r20;
	mad.lo.s32 	%r117, %r106, 24, %r116;
	ld.shared.f64 	%fd392, [%r117];
	ld.shared.f64 	%fd393, [%r117+24];
	add.f64 	%fd394, %fd392, %fd393;
	sub.f64 	%fd395, %fd392, %fd393;
	ld.shared.f64 	%fd396, [%r117+8];
	ld.shared.f64 	%fd397, [%r117+16];
	add.f64 	%fd398, %fd396, %fd397;
	sub.f64 	%fd399, %fd396, %fd397;
	ld.const.f64 	%fd105, [const_oddDofToQuad];
	fma.rn.f64 	%fd400, %fd105, %fd394, 0d0000000000000000;
	ld.const.f64 	%fd106, [const_evenDofToQuad];
	fma.rn.f64 	%fd401, %fd106, %fd395, 0d0000000000000000;
	ld.const.f64 	%fd107, [const_oddDofToQuad+16];
	fma.rn.f64 	%fd402, %fd107, %fd398, %fd400;
	ld.const.f64 	%fd108, [const_evenDofToQuad+16];
	fma.rn.f64 	%fd403, %fd108, %fd399, %fd401;
	add.f64 	%fd404, %fd402, %fd403;
	st.shared.f64 	[%r117], %fd404;
	sub.f64 	%fd405, %fd402, %fd403;
	st.shared.f64 	[%r117+24], %fd405;
	ld.const.f64 	%fd109, [const_oddDofToQuad+8];
	fma.rn.f64 	%fd406, %fd109, %fd394, 0d0000000000000000;
	ld.const.f64 	%fd110, [const_evenDofToQuad+8];
	fma.rn.f64 	%fd407, %fd110, %fd395, 0d0000000000000000;
	ld.const.f64 	%fd111, [const_oddDofToQuad+24];
	fma.rn.f64 	%fd408, %fd111, %fd398, %fd406;
	ld.const.f64 	%fd112, [const_evenDofToQuad+24];
	fma.rn.f64 	%fd409, %fd112, %fd399, %fd407;
	add.f64 	%fd410, %fd408, %fd409;
	st.shared.f64 	[%r117+8], %fd410;
	sub.f64 	%fd411, %fd408, %fd409;
	st.shared.f64 	[%r117+16], %fd411;
	bar.sync 	0;
	@%p11 bra 	$L__BB11_16;
	shl.b32 	%r123, %r115, 5;
	add.s32 	%r124, %r105, %r123;
	mad.lo.s32 	%r125, %r115, 96, %r124;
	add.s32 	%r128, %r125, %r108;
	ld.shared.f64 	%fd412, [%r128];
	ld.shared.f64 	%fd413, [%r128+96];
	add.f64 	%fd414, %fd412, %fd413;
	sub.f64 	%fd415, %fd412, %fd413;
	ld.shared.f64 	%fd416, [%r128+32];
	ld.shared.f64 	%fd417, [%r128+64];
	add.f64 	%fd418, %fd416, %fd417;
	sub.f64 	%fd419, %fd416, %fd417;
	fma.rn.f64 	%fd420, %fd105, %fd414, 0d0000000000000000;
	fma.rn.f64 	%fd421, %fd106, %fd415, 0d0000000000000000;
	fma.rn.f64 	%fd422, %fd107, %fd418, %fd420;
	fma.rn.f64 	%fd423, %fd108, %fd419, %fd421;
	add.f64 	%fd424, %fd422, %fd423;
	st.shared.f64 	[%r128], %fd424;
	sub.f64 	%fd425, %fd422, %fd423;
	st.shared.f64 	[%r128+96], %fd425;
	fma.rn.f64 	%fd426, %fd109, %fd414, 0d0000000000000000;
	fma.rn.f64 	%fd427, %fd110, %fd415, 0d0000000000000000;
	fma.rn.f64 	%fd428, %fd111, %fd418, %fd426;
	fma.rn.f64 	%fd429, %fd112, %fd419, %fd427;
	add.f64 	%fd430, %fd428, %fd429;
	st.shared.f64 	[%r128+32], %fd430;
	sub.f64 	%fd431, %fd428, %fd429;
	st.shared.f64 	[%r128+64], %fd431;
$L__BB11_16:
	setp.gt.u32 	%p12, %r16, 15;
	bar.sync 	0;
	@%p12 bra 	$L__BB11_19;
	ld.shared.f64 	%fd432, [%r20];
	ld.shared.f64 	%fd433, [%r20+384];
	add.f64 	%fd434, %fd432, %fd433;
	sub.f64 	%fd435, %fd432, %fd433;
	ld.shared.f64 	%fd436, [%r20+128];
	ld.shared.f64 	%fd437, [%r20+256];
	add.f64 	%fd438, %fd436, %fd437;
	sub.f64 	%fd439, %fd436, %fd437;
	fma.rn.f64 	%fd440, %fd105, %fd434, 0d0000000000000000;
	fma.rn.f64 	%fd441, %fd106, %fd435, 0d0000000000000000;
	fma.rn.f64 	%fd113, %fd107, %fd438, %fd440;
	fma.rn.f64 	%fd114, %fd108, %fd439, %fd441;
	fma.rn.f64 	%fd442, %fd109, %fd434, 0d0000000000000000;
	fma.rn.f64 	%fd443, %fd110, %fd435, 0d0000000000000000;
	fma.rn.f64 	%fd115, %fd111, %fd438, %fd442;
	fma.rn.f64 	%fd116, %fd112, %fd439, %fd443;
	@%p4 bra 	$L__BB11_19;
	ld.param.u64 	%rd30, [_Z32massMatrixMultiplyConstantKernelILi4ELi4ELi4EEvidPKdS1_S1_S1_S1_S1_S1_Pd_param_9];
	and.b32  	%r129, %r16, 15;
	shl.b32 	%r130, %r14, 6;
	or.b32  	%r131, %r129, %r130;
	cvta.to.global.u64 	%rd23, %rd30;
	mul.wide.s32 	%rd24, %r131, 8;
	add.s64 	%rd25, %rd23, %rd24;
	add.f64 	%fd444, %fd113, %fd114;
	st.global.f64 	[%rd25], %fd444;
	add.f64 	%fd445, %fd115, %fd116;
	st.global.f64 	[%rd25+128], %fd445;
	sub.f64 	%fd446, %fd115, %fd116;
	st.global.f64 	[%rd25+256], %fd446;
	sub.f64 	%fd447, %fd113, %fd114;
	st.global.f64 	[%rd25+384], %fd447;
$L__BB11_19:
	ret;

}
	// .globl	_Z32massMatrixMultiplyConstantKernelILi4ELi5ELi5EEvidPKdS1_S1_S1_S1_S1_S1_Pd
.visible .entry _Z32massMatrixMultiplyConstantKernelILi4ELi5ELi5EEvidPKdS1_S1_S1_S1_S1_S1_Pd(
	.param .u32 _Z32massMatrixMultiplyConstantKernelILi4ELi5ELi5EEvidPKdS1_S1_S1_S1_S1_S1_Pd_param_0,
	.param .f64 _Z32massMatrixMultiplyConstantKernelILi4ELi5ELi5EEvidPKdS1_S1_S1_S1_S1_S1_Pd_param_1,
	.param .u64 .ptr .align 1 _Z32massMatrixMultiplyConstantKernelILi4ELi5ELi5EEvidPKdS1_S1_S1_S1_S1_S1_Pd_param_2,
	.param .u64 .ptr .align 1 _Z32massMatrixMultiplyConstantKernelILi4ELi5ELi5EEvidPKdS1_S1_S1_S1_S1_S1_Pd_param_3,
	.param .u64 .ptr .align 1 _Z32massMatrixMultiplyConstantKernelILi4ELi5ELi5EEvidPKdS1_S1_S1_S1_S1_S1_Pd_param_4,
	.param .u64 .ptr .align 1 _Z32massMatrixMultiplyConstantKernelILi4ELi5ELi5EEvidPKdS1_S1_S1_S1_S1_S1_Pd_param_5,
	.param .u64 .ptr .align 1 _Z32massMatrixMultiplyConstantKernelILi4ELi5ELi5EEvidPKdS1_S1_S1_S1_S1_S1_Pd_param_6,
	.param .u64 .ptr .align 1 _Z32massMatrixMultiplyConstantKernelILi4ELi5ELi5EEvidPKdS1_S1_S1_S1_S1_S1_Pd_param_7,
	.param .u64 .ptr .align 1 _Z32massMatrixMultiplyConstantKernelILi4ELi5ELi5EEvidPKdS1_S1_S1_S1_S1_S1_Pd_param_8,
	.param .u64 .ptr .align 1 _Z32massMatrixMultiplyConstantKernelILi4ELi5ELi5EEvidPKdS1_S1_S1_S1_S1_S1_Pd_param_9
)
{
	.reg .pred 	%p<15>;
	.reg .b16 	%rs<5>;
	.reg .b32 	%r<71>;
	.reg .b64 	%rd<18>;
	.reg .b64 	%fd<660>;
	// demoted variable
	.shared .align 8 .b8 _ZZ29stiffnessMatrixMultiplyDeviceILi4ELi5ELi5EEviidPKdS1_S1_S1_PAT0__AT0__AplT0_Li0E_dPdE5s_Gpr[1000];
	// demoted variable
	.shared .align 8 .b8 _ZZ29stiffnessMatrixMultiplyDeviceILi4ELi5ELi5EEviidPKdS1_S1_S1_PAT0__AT0__AplT0_Li0E_dPdE5s_Gps[1000];
	// demoted variable
	.shared .align 8 .b8 _ZZ32massMatrixMultiplyConstantKernelILi4ELi5ELi5EEvidPKdS1_S1_S1_S1_S1_S1_PdE6s_tmp1[5000];
	// demoted variable
	.shared .align 8 .b8 _ZZ32massMatrixMultiplyConstantKernelILi4ELi5ELi5EEvidPKdS1_S1_S1_S1_S1_S1_PdE13s_QuadToQuadD[200];
	ld.param.u32 	%r21, [_Z32massMatrixMultiplyConstantKernelILi4ELi5ELi5EEvidPKdS1_S1_S1_S1_S1_S1_Pd_param_0];
	ld.param.u64 	%rd2, [_Z32massMatrixMultiplyConstantKernelILi4ELi5ELi5EEvidPKdS1_S1_S1_S1_S1_S1_Pd_param_2];
	ld.param.u64 	%rd5, [_Z32massMatrixMultiplyConstantKernelILi4ELi5ELi5EEvidPKdS1_S1_S1_S1_S1_S1_Pd_param_5];
	ld.param.u64 	%rd3, [_Z32massMatrixMultiplyConstantKernelILi4ELi5ELi5EEvidPKdS1_S1_S1_S1_S1_S1_Pd_param_8];
	cvta.to.global.u64 	%rd6, %rd5;
	mov.u32 	%r1, %tid.x;
	mov.u32 	%r2, %tid.y;
	mov.u32 	%r22, %ctaid.x;
	mad.lo.s32 	%r3, %r22, 5, %r2;
	and.b32  	%r4, %r1, 3;
	mul.wide.u32 	%rd7, %r1, 8;
	add.s64 	%rd8, %rd6, %rd7;
	ld.global.nc.f64 	%fd144, [%rd8];
	shl.b32 	%r23, %r1, 3;
	mov.u32 	%r24, _ZZ32massMatrixMultiplyConstantKernelILi4ELi5ELi5EEvidPKdS1_S1_S1_S1_S1_S1_PdE13s_QuadToQuadD;
	add.s32 	%r25, %r24, %r23;
	st.shared.f64 	[%r25], %fd144;
	setp.lt.s32 	%p2, %r3, %r21;
	setp.lt.u32 	%p3, %r1, 16;
	and.pred  	%p1, %p3, %p2;
	not.pred 	%p4, %p1;
	@%p4 bra 	$L__BB12_2;
	cvta.to.global.u64 	%rd9, %rd3;
	and.b32  	%r26, %r1, 12;
	or.b32  	%r27, %r4, %r26;
	shl.b32 	%r28, %r3, 6;
	or.b32  	%r29, %r27, %r28;
	mul.wide.s32 	%rd10, %r29, 8;
	add.s64 	%rd11, %rd9, %rd10;
	ld.global.nc.f64 	%fd624, [%rd11];
	ld.global.nc.f64 	%fd623, [%rd11+128];
	ld.global.nc.f64 	%fd622, [%rd11+256];
	ld.global.nc.f64 	%fd621, [%rd11+384];
$L__BB12_2:
	setp.gt.u32 	%p5, %r1, 15;
	bar.sync 	0;
	ld.const.f64 	%fd9, [const_oddDofToQuad];
	ld.const.f64 	%fd10, [const_evenDofToQuad];
	ld.const.f64 	%fd11, [const_oddDofToQuad+8];
	ld.const.f64 	%fd12, [const_evenDofToQuad+8];
	ld.const.f64 	%fd13, [const_oddDofToQuad+16];
	ld.const.f64 	%fd14, [const_evenDofToQuad+16];
	ld.const.f64 	%fd15, [const_oddDofToQuad+24];
	ld.const.f64 	%fd16, [const_evenDofToQuad+24];
	ld.const.f64 	%fd17, [const_oddDofToQuad+32];
	ld.const.f64 	%fd18, [const_evenDofToQuad+32];
	ld.const.f64 	%fd19, [const_oddDofToQuad+40];
	ld.const.f64 	%fd20, [const_evenDofToQuad+40];
	mov.u32 	%r30, _ZZ32massMatrixMultiplyConstantKernelILi4ELi5ELi5EEvidPKdS1_S1_S1_S1_S1_S1_PdE6s_tmp1;
	mad.lo.s32 	%r5, %r2, 1000, %r30;
	shr.u32 	%r6, %r1, 2;
	mad.lo.s32 	%r7, %r6, 40, %r5;
	shl.b32 	%r31, %r4, 3;
	add.s32 	%r8, %r7, %r31;
	@%p5 bra 	$L__BB12_4;
	add.f64 	%fd145, %fd624, %fd621;
	sub.f64 	%fd146, %fd624, %fd621;
	add.f64 	%fd147, %fd623, %fd622;
	sub.f64 	%fd148, %fd623, %fd622;
	fma.rn.f64 	%fd149, %fd9, %fd145, 0d0000000000000000;
	fma.rn.f64 	%fd150, %fd10, %fd146, 0d0000000000000000;
	fma.rn.f64 	%fd151, %fd11, %fd147, %fd149;
	fma.rn.f64 	%fd152, %fd12, %fd148, %fd150;
	add.f64 	%fd153, %fd152, %fd151;
	st.shared.f64 	[%r8], %fd153;
	sub.f64 	%fd154, %fd151, %fd152;
	st.shared.f64 	[%r8+800], %fd154;
	fma.rn.f64 	%fd155, %fd13, %fd145, 0d0000000000000000;
	fma.rn.f64 	%fd156, %fd14, %fd146, 0d0000000000000000;
	fma.rn.f64 	%fd157, %fd15, %fd147, %fd155;
	fma.rn.f64 	%fd158, %fd16, %fd148, %fd156;
	add.f64 	%fd159, %fd158, %fd157;
	st.shared.f64 	[%r8+200], %fd159;
	sub.f64 	%fd160, %fd157, %fd158;
	st.shared.f64 	[%r8+600], %fd160;
	fma.rn.f64 	%fd161, %fd17, %fd145, 0d0000000000000000;
	fma.rn.f64 	%fd162, %fd18, %fd146, 0d0000000000000000;
	fma.rn.f64 	%fd163, %fd19, %fd147, %fd161;
	fma.rn.f64 	%fd164, %fd20, %fd148, %fd162;
	sub.f64 	%fd165, %fd163, %fd164;
	st.shared.f64 	[%r8+400], %fd165;
$L__BB12_4:
	bar.sync 	0;
	setp.gt.u32 	%p6, %r1, 19;
	mad.lo.s32 	%r32, %r6, 160, %r7;
	add.s32 	%r9, %r32, %r31;
	@%p6 bra 	$L__BB12_6;
	ld.shared.f64 	%fd166, [%r9];
	ld.shared.f64 	%fd167, [%r9+120];
	add.f64 	%fd168, %fd166, %fd167;
	sub.f64 	%fd169, %fd166, %fd167;
	ld.shared.f64 	%fd170, [%r9+40];
	ld.shared.f64 	%fd171, [%r9+80];
	add.f64 	%fd172, %fd170, %fd171;
	sub.f64 	%fd173, %fd170, %fd171;
	fma.rn.f64 	%fd174, %fd9, %fd168, 0d0000000000000000;
	fma.rn.f64 	%fd175, %fd10, %fd169, 0d0000000000000000;
	fma.rn.f64 	%fd176, %fd11, %fd172, %fd174;
	fma.rn.f64 	%fd177, %fd12, %fd173, %fd175;
	add.f64 	%fd178, %fd176, %fd177;
	st.shared.f64 	[%r9], %fd178;
	sub.f64 	%fd179, %fd176, %fd177;
	st.shared.f64 	[%r9+160], %fd179;
	fma.rn.f64 	%fd180, %fd13, %fd168, 0d0000000000000000;
	fma.rn.f64 	%fd181, %fd14, %fd169, 0d0000000000000000;
	fma.rn.f64 	%fd182, %fd15, %fd172, %fd180;
	fma.rn.f64 	%fd183, %fd16, %fd173, %fd181;
	add.f64 	%fd184, %fd182, %fd183;
	st.shared.f64 	[%r9+40], %fd184;
	sub.f64 	%fd185, %fd182, %fd183;
	st.shared.f64 	[%r9+120], %fd185;
	fma.rn.f64 	%fd186, %fd17, %fd168, 0d0000000000000000;
	fma.rn.f64 	%fd187, %fd18, %fd169, 0d0000000000000000;
	fma.rn.f64 	%fd188, %fd19, %fd172, %fd186;
	fma.rn.f64 	%fd189, %fd20, %fd173, %fd187;
	sub.f64 	%fd190, %fd188, %fd189;
	st.shared.f64 	[%r9+80], %fd190;
$L__BB12_6:
	setp.ge.s32 	%p7, %r3, %r21;
	bar.sync 	0;
	cvt.u16.u32 	%rs1, %r1;
	mul.hi.u16 	%rs2, %rs1, 13108;
	mul.lo.s16 	%rs3, %rs2, 5;
	sub.s16 	%rs4, %rs1, %rs3;
	cvt.u32.u16 	%r10, %rs4;
	cvt.u32.u16 	%r11, %rs2;
	mul.wide.u16 	%r34, %rs2, 200;
	add.s32 	%r35, %r5, %r34;
	mul.wide.u16 	%r36, %rs4, 40;
	add.s32 	%r12, %r35, %r36;
	ld.shared.f64 	%fd192, [%r12];
	ld.shared.f64 	%fd193, [%r12+24];
	add.f64 	%fd194, %fd192, %fd193;
	sub.f64 	%fd195, %fd192, %fd193;
	ld.shared.f64 	%fd196, [%r12+8];
	ld.shared.f64 	%fd197, [%r12+16];
	add.f64 	%fd198, %fd196, %fd197;
	sub.f64 	%fd199, %fd196, %fd197;
	fma.rn.f64 	%fd200, %fd9, %fd194, 0d0000000000000000;
	fma.rn.f64 	%fd201, %fd10, %fd195, 0d0000000000000000;
	fma.rn.f64 	%fd202, %fd11, %fd198, %fd200;
	fma.rn.f64 	%fd203, %fd12, %fd199, %fd201;
	add.f64 	%fd204, %fd202, %fd203;
	st.shared.f64 	[%r12], %fd204;
	sub.f64 	%fd205, %fd202, %fd203;
	st.shared.f64 	[%r12+32], %fd205;
	fma.rn.f64 	%fd206, %fd13, %fd194, 0d0000000000000000;
	fma.rn.f64 	%fd207, %fd14, %fd195, 0d0000000000000000;
	fma.rn.f64 	%fd208, %fd15, %fd198, %fd206;
	fma.rn.f64 	%fd209, %fd16, %fd199, %fd207;
	add.f64 	%fd210, %fd208, %fd209;
	st.shared.f64 	[%r12+8], %fd210;
	sub.f64 	%fd211, %fd208, %fd209;
	st.shared.f64 	[%r12+24], %fd211;
	fma.rn.f64 	%fd212, %fd17, %fd194, 0d0000000000000000;
	fma.rn.f64 	%fd213, %fd18, %fd195, 0d0000000000000000;
	fma.rn.f64 	%fd214, %fd19, %fd198, %fd212;
	fma.rn.f64 	%fd215, %fd20, %fd199, %fd213;
	sub.f64 	%fd216, %fd214, %fd215;
	st.shared.f64 	[%r12+16], %fd216;
	bar.sync 	0;
	mad.lo.s32 	%r13, %r11, -160, %r35;
	mul.wide.u16 	%r37, %rs4, 8;
	add.s32 	%r14, %r13, %r37;
	ld.shared.f64 	%fd21, [%r14];
	ld.shared.f64 	%fd22, [%r14+200];
	ld.shared.f64 	%fd23, [%r14+400];
	ld.shared.f64 	%fd24, [%r14+600];
	ld.shared.f64 	%fd25, [%r14+800];
	mad.lo.s32 	%r38, %r3, 875, %r1;
	mov.u32 	%r39, _ZZ29stiffnessMatrixMultiplyDeviceILi4ELi5ELi5EEviidPKdS1_S1_S1_PAT0__AT0__AplT0_Li0E_dPdE5s_Gpr;
	mad.lo.s32 	%r15, %r2, 200, %r39;
	cvta.to.global.u64 	%rd12, %rd2;
	mul.wide.s32 	%rd13, %r38, 8;
	add.s64 	%rd1, %rd12, %rd13;
	mov.f64 	%fd625, 0d0000000000000000;
	mov.f64 	%fd626, %fd625;
	mov.f64 	%fd627, %fd625;
	mov.f64 	%fd628, %fd625;
	mov.f64 	%fd629, %fd625;
	mov.f64 	%fd630, %fd625;
	mov.f64 	%fd631, %fd625;
	@%p7 bra 	$L__BB12_8;
	ld.global.nc.f64 	%fd625, [%rd1];
	ld.global.nc.f64 	%fd626, [%rd1+1000];
	ld.global.nc.f64 	%fd627, [%rd1+2000];
	ld.global.nc.f64 	%fd628, [%rd1+3000];
	ld.global.nc.f64 	%fd629, [%rd1+4000];
	ld.global.nc.f64 	%fd630, [%rd1+5000];
	ld.global.nc.f64 	%fd631, [%rd1+6000];
$L__BB12_8:
	ld.param.f64 	%fd616, [_Z32massMatrixMultiplyConstantKernelILi4ELi5ELi5EEvidPKdS1_S1_S1_S1_S1_S1_Pd_param_1];
	mul.lo.s32 	%r40, %r11, 40;
	add.s32 	%r16, %r15, %r40;
	shl.b32 	%r41, %r10, 3;
	add.s32 	%r17, %r16, %r41;
	mov.u32 	%r42, _ZZ29stiffnessMatrixMultiplyDeviceILi4ELi5ELi5EEviidPKdS1_S1_S1_PAT0__AT0__AplT0_Li0E_dPdE5s_Gps;
	mad.lo.s32 	%r43, %r2, 200, %r42;
	add.s32 	%r19, %r43, %r41;
	add.s32 	%r18, %r19, %r40;
	mov.u32 	%r44, _ZZ32massMatrixMultiplyConstantKernelILi4ELi5ELi5EEvidPKdS1_S1_S1_S1_S1_S1_PdE13s_QuadToQuadD;
	add.s32 	%r45, %r44, %r41;
	setp.ge.s32 	%p8, %r3, %r21;
	add.s32 	%r20, %r5, %r41;
	shl.b32 	%r46, %r10, 5;
	add.s32 	%r47, %r45, %r46;
	ld.shared.f64 	%fd40, [%r47];
	ld.shared.f64 	%fd218, [%r13];
	fma.rn.f64 	%fd219, %fd40, %fd218, 0d0000000000000000;
	add.s32 	%r48, %r44, %r40;
	ld.shared.f64 	%fd41, [%r48];
	ld.shared.f64 	%fd220, [%r20];
	fma.rn.f64 	%fd221, %fd41, %fd220, 0d0000000000000000;
	ld.shared.f64 	%fd222, [_ZZ32massMatrixMultiplyConstantKernelILi4ELi5ELi5EEvidPKdS1_S1_S1_S1_S1_S1_PdE13s_QuadToQuadD];
	fma.rn.f64 	%fd223, %fd222, %fd21, 0d0000000000000000;
	ld.shared.f64 	%fd42, [%r47+8];
	ld.shared.f64 	%fd224, [%r13+8];
	fma.rn.f64 	%fd225, %fd42, %fd224, %fd219;
	ld.shared.f64 	%fd43, [%r48+8];
	ld.shared.f64 	%fd226, [%r20+40];
	fma.rn.f64 	%fd227, %fd43, %fd226, %fd221;
	ld.shared.f64 	%fd228, [_ZZ32massMatrixMultiplyConstantKernelILi4ELi5ELi5EEvidPKdS1_S1_S1_S1_S1_S1_PdE13s_QuadToQuadD+8];
	fma.rn.f64 	%fd229, %fd228, %fd22, %fd223;
	ld.shared.f64 	%fd44, [%r47+16];
	ld.shared.f64 	%fd230, [%r13+16];
	fma.rn.f64 	%fd231, %fd44, %fd230, %fd225;
	ld.shared.f64 	%fd45, [%r48+16];
	ld.shared.f64 	%fd232, [%r20+80];
	fma.rn.f64 	%fd233, %fd45, %fd232, %fd227;
	ld.shared.f64 	%fd234, [_ZZ32massMatrixMultiplyConstantKernelILi4ELi5ELi5EEvidPKdS1_S1_S1_S1_S1_S1_PdE13s_QuadToQuadD+16];
	fma.rn.f64 	%fd235, %fd234, %fd23, %fd229;
	ld.shared.f64 	%fd46, [%r47+24];
	ld.shared.f64 	%fd236, [%r13+24];
	fma.rn.f64 	%fd237, %fd46, %fd236, %fd231;
	ld.shared.f64 	%fd47, [%r48+24];
	ld.shared.f64 	%fd238, [%r20+120];
	fma.rn.f64 	%fd239, %fd47, %fd238, %fd233;
	ld.shared.f64 	%fd240, [_ZZ32massMatrixMultiplyConstantKernelILi4ELi5ELi5EEvidPKdS1_S1_S1_S1_S1_S1_PdE13s_QuadToQuadD+24];
	fma.rn.f64 	%fd241, %fd240, %fd24, %fd235;
	ld.shared.f64 	%fd48, [%r47+32];
	ld.shared.f64 	%fd242, [%r13+32];
	fma.rn.f64 	%fd243, %fd48, %fd242, %fd237;
	ld.shared.f64 	%fd49, [%r48+32];
	ld.shared.f64 	%fd244, [%r20+160];
	fma.rn.f64 	%fd245, %fd49, %fd244, %fd239;
	ld.shared.f64 	%fd246, [_ZZ32massMatrixMultiplyConstantKernelILi4ELi5ELi5EEvidPKdS1_S1_S1_S1_S1_S1_PdE13s_QuadToQuadD+32];
	fma.rn.f64 	%fd247, %fd246, %fd25, %fd241;
	bar.sync 	0;
	mul.f64 	%fd248, %fd626, %fd245;
	fma.rn.f64 	%fd249, %fd625, %fd243, %fd248;
	fma.rn.f64 	%fd250, %fd627, %fd247, %fd249;
	st.shared.f64 	[%r17], %fd250;
	mul.f64 	%fd251, %fd628, %fd245;
	fma.rn.f64 	%fd252, %fd626, %fd243, %fd251;
	fma.rn.f64 	%fd253, %fd629, %fd247, %fd252;
	st.shared.f64 	[%r18], %fd253;
	mul.f64 	%fd254, %fd629, %fd245;
	fma.rn.f64 	%fd255, %fd627, %fd243, %fd254;
	fma.rn.f64 	%fd256, %fd630, %fd247, %fd255;
	mul.f64 	%fd257, %fd616, %fd631;
	bar.sync 	0;
	ld.shared.f64 	%fd50, [%r45];
	ld.shared.f64 	%fd258, [%r16];
	mul.f64 	%fd259, %fd50, %fd258;
	fma.rn.f64 	%fd260, %fd257, %fd21, %fd259;
	shl.b32 	%r49, %r11, 5;
	sub.s32 	%r50, %r48, %r49;
	ld.shared.f64 	%fd51, [%r50];
	ld.shared.f64 	%fd261, [%r19];
	fma.rn.f64 	%fd262, %fd51, %fd261, %fd260;
	fma.rn.f64 	%fd263, %fd256, %fd222, 0d0000000000000000;
	ld.shared.f64 	%fd52, [%r45+40];
	ld.shared.f64 	%fd264, [%r16+8];
	fma.rn.f64 	%fd265, %fd52, %fd264, %fd262;
	ld.shared.f64 	%fd53, [%r50+40];
	ld.shared.f64 	%fd266, [%r19+40];
	fma.rn.f64 	%fd267, %fd53, %fd266, %fd265;
	fma.rn.f64 	%fd54, %fd256, %fd228, 0d0000000000000000;
	ld.shared.f64 	%fd55, [%r45+80];
	ld.shared.f64 	%fd268, [%r16+16];
	fma.rn.f64 	%fd269, %fd55, %fd268, %fd267;
	ld.shared.f64 	%fd56, [%r50+80];
	ld.shared.f64 	%fd270, [%r19+80];
	fma.rn.f64 	%fd271, %fd56, %fd270, %fd269;
	fma.rn.f64 	%fd57, %fd256, %fd234, 0d0000000000000000;
	ld.shared.f64 	%fd58, [%r45+120];
	ld.shared.f64 	%fd272, [%r16+24];
	fma.rn.f64 	%fd273, %fd58, %fd272, %fd271;
	ld.shared.f64 	%fd59, [%r50+120];
	ld.shared.f64 	%fd274, [%r19+120];
	fma.rn.f64 	%fd275, %fd59, %fd274, %fd273;
	fma.rn.f64 	%fd60, %fd256, %fd240, 0d0000000000000000;
	ld.shared.f64 	%fd61, [%r45+160];
	ld.shared.f64 	%fd276, [%r16+32];
	fma.rn.f64 	%fd277, %fd61, %fd276, %fd275;
	ld.shared.f64 	%fd62, [%r50+160];
	ld.shared.f64 	%fd278, [%r19+160];
	fma.rn.f64 	%fd279, %fd62, %fd278, %fd277;
	fma.rn.f64 	%fd63, %fd256, %fd246, 0d0000000000000000;
	add.f64 	%fd64, %fd279, %fd263;
	mov.f64 	%fd632, 0d0000000000000000;
	mov.f64 	%fd633, %fd632;
	mov.f64 	%fd634, %fd632;
	mov.f64 	%fd635, %fd632;
	mov.f64 	%fd636, %fd632;
	mov.f64 	%fd637, %fd632;
	mov.f64 	%fd638, %fd632;
	@%p8 bra 	$L__BB12_10;
	ld.global.nc.f64 	%fd632, [%rd1+200];
	ld.global.nc.f64 	%fd633, [%rd1+1200];
	ld.global.nc.f64 	%fd634, [%rd1+2200];
	ld.global.nc.f64 	%fd635, [%rd1+3200];
	ld.global.nc.f64 	%fd636, [%rd1+4200];
	ld.global.nc.f64 	%fd637, [%rd1+5200];
	ld.global.nc.f64 	%fd638, [%rd1+6200];
$L__BB12_10:
	ld.param.f64 	%fd617, [_Z32massMatrixMultiplyConstantKernelILi4ELi5ELi5EEvidPKdS1_S1_S1_S1_S1_S1_Pd_param_1];
	ld.shared.f64 	%fd281, [%r13+200];
	fma.rn.f64 	%fd282, %fd40, %fd281, 0d0000000000000000;
	ld.shared.f64 	%fd283, [%r20+200];
	fma.rn.f64 	%fd284, %fd41, %fd283, 0d0000000000000000;
	ld.shared.f64 	%fd285, [_ZZ32massMatrixMultiplyConstantKernelILi4ELi5ELi5EEvidPKdS1_S1_S1_S1_S1_S1_PdE13s_QuadToQuadD+40];
	fma.rn.f64 	%fd286, %fd285, %fd21, 0d0000000000000000;
	ld.shared.f64 	%fd287, [%r13+208];
	fma.rn.f64 	%fd288, %fd42, %fd287, %fd282;
	ld.shared.f64 	%fd289, [%r20+240];
	fma.rn.f64 	%fd290, %fd43, %fd289, %fd284;
	ld.shared.f64 	%fd291, [_ZZ32massMatrixMultiplyConstantKernelILi4ELi5ELi5EEvidPKdS1_S1_S1_S1_S1_S1_PdE13s_QuadToQuadD+48];
	fma.rn.f64 	%fd292, %fd291, %fd22, %fd286;
	ld.shared.f64 	%fd293, [%r13+216];
	fma.rn.f64 	%fd294, %fd44, %fd293, %fd288;
	ld.shared.f64 	%fd295, [%r20+280];
	fma.rn.f64 	%fd296, %fd45, %fd295, %fd290;
	ld.shared.f64 	%fd297, [_ZZ32massMatrixMultiplyConstantKernelILi4ELi5ELi5EEvidPKdS1_S1_S1_S1_S1_S1_PdE13s_QuadToQuadD+56];
	fma.rn.f64 	%fd298, %fd297, %fd23, %fd292;
	ld.shared.f64 	%fd299, [%r13+224];
	fma.rn.f64 	%fd300, %fd46, %fd299, %fd294;
	ld.shared.f64 	%fd301, [%r20+320];
	fma.rn.f64 	%fd302, %fd47, %fd301, %fd296;
	ld.shared.f64 	%fd303, [_ZZ32massMatrixMultiplyConstantKernelILi4ELi5ELi5EEvidPKdS1_S1_S1_S1_S1_S1_PdE13s_QuadToQuadD+64];
	fma.rn.f64 	%fd304, %fd303, %fd24, %fd298;
	ld.shared.f64 	%fd305, [%r13+232];
	fma.rn.f64 	%fd306, %fd48, %fd305, %fd300;
	ld.shared.f64 	%fd307, [%r20+360];
	fma.rn.f64 	%fd308, %fd49, %fd307, %fd302;
	ld.shared.f64 	%fd309, [_ZZ32massMatrixMultiplyConstantKernelILi4ELi5ELi5EEvidPKdS1_S1_S1_S1_S1_S1_PdE13s_QuadToQuadD+72];
	fma.rn.f64 	%fd310, %fd309, %fd25, %fd304;
	bar.sync 	0;
	mul.f64 	%fd311, %fd633, %fd308;
	fma.rn.f64 	%fd312, %fd632, %fd306, %fd311;
	fma.rn.f64 	%fd313, %fd634, %fd310, %fd312;
	st.shared.f64 	[%r17], %fd313;
	mul.f64 	%fd314, %fd635, %fd308;
	fma.rn.f64 	%fd315, %fd633, %fd306, %fd314;
	fma.rn.f64 	%fd316, %fd636, %fd310, %fd315;
	st.shared.f64 	[%r18], %fd316;
	mul.f64 	%fd317, %fd636, %fd308;
	fma.rn.f64 	%fd318, %fd634, %fd306, %fd317;
	fma.rn.f64 	%fd319, %fd637, %fd310, %fd318;
	mul.f64 	%fd320, %fd617, %fd638;
	bar.sync 	0;
	ld.shared.f64 	%fd321, [%r16];
	mul.f64 	%fd322, %fd50, %fd321;
	fma.rn.f64 	%fd323, %fd320, %fd22, %fd322;
	ld.shared.f64 	%fd324, [%r19];
	fma.rn.f64 	%fd325, %fd51, %fd324, %fd323;
	fma.rn.f64 	%fd79, %fd319, %fd285, %fd64;
	ld.shared.f64 	%fd326, [%r16+8];
	fma.rn.f64 	%fd327, %fd52, %fd326, %fd325;
	ld.shared.f64 	%fd328, [%r19+40];
	fma.rn.f64 	%fd329, %fd53, %fd328, %fd327;
	fma.rn.f64 	%fd330, %fd319, %fd291, %fd54;
	ld.shared.f64 	%fd331, [%r16+16];
	fma.rn.f64 	%fd332, %fd55, %fd331, %fd329;
	ld.shared.f64 	%fd333, [%r19+80];
	fma.rn.f64 	%fd334, %fd56, %fd333, %fd332;
	fma.rn.f64 	%fd80, %fd319, %fd297, %fd57;
	ld.shared.f64 	%fd335, [%r16+24];
	fma.rn.f64 	%fd336, %fd58, %fd335, %fd334;
	ld.shared.f64 	%fd337, [%r19+120];
	fma.rn.f64 	%fd338, %fd59, %fd337, %fd336;
	fma.rn.f64 	%fd81, %fd319, %fd303, %fd60;
	ld.shared.f64 	%fd339, [%r16+32];
	fma.rn.f64 	%fd340, %fd61, %fd339, %fd338;
	ld.shared.f64 	%fd341, [%r19+160];
	fma.rn.f64 	%fd342, %fd62, %fd341, %fd340;
	fma.rn.f64 	%fd82, %fd319, %fd309, %fd63;
	add.f64 	%fd83, %fd342, %fd330;
	mov.f64 	%fd639, 0d0000000000000000;
	mov.f64 	%fd640, %fd639;
	mov.f64 	%fd641, %fd639;
	mov.f64 	%fd642, %fd639;
	mov.f64 	%fd643, %fd639;
	mov.f64 	%fd644, %fd639;
	mov.f64 	%fd645, %fd639;
	@%p8 bra 	$L__BB12_12;
	ld.global.nc.f64 	%fd639, [%rd1+400];
	ld.global.nc.f64 	%fd640, [%rd1+1400];
	ld.global.nc.f64 	%fd641, [%rd1+2400];
	ld.global.nc.f64 	%fd642, [%rd1+3400];
	ld.global.nc.f64 	%fd643, [%rd1+4400];
	ld.global.nc.f64 	%fd644, [%rd1+5400];
	ld.global.nc.f64 	%fd645, [%rd1+6400];
$L__BB12_12:
	ld.param.f64 	%fd618, [_Z32massMatrixMultiplyConstantKernelILi4ELi5ELi5EEvidPKdS1_S1_S1_S1_S1_S1_Pd_param_1];
	ld.shared.f64 	%fd344, [%r13+400];
	fma.rn.f64 	%fd345, %fd40, %fd344, 0d0000000000000000;
	ld.shared.f64 	%fd346, [%r20+400];
	fma.rn.f64 	%fd347, %fd41, %fd346, 0d0000000000000000;
	ld.shared.f64 	%fd348, [_ZZ32massMatrixMultiplyConstantKernelILi4ELi5ELi5EEvidPKdS1_S1_S1_S1_S1_S1_PdE13s_QuadToQuadD+80];
	fma.rn.f64 	%fd349, %fd348, %fd21, 0d0000000000000000;
	ld.shared.f64 	%fd350, [%r13+408];
	fma.rn.f64 	%fd351, %fd42, %fd350, %fd345;
	ld.shared.f64 	%fd352, [%r20+440];
	fma.rn.f64 	%fd353, %fd43, %fd352, %fd347;
	ld.shared.f64 	%fd354, [_ZZ32massMatrixMultiplyConstantKernelILi4ELi5ELi5EEvidPKdS1_S1_S1_S1_S1_S1_PdE13s_QuadToQuadD+88];
	fma.rn.f64 	%fd355, %fd354, %fd22, %fd349;
	ld.shared.f64 	%fd356, [%r13+416];
	fma.rn.f64 	%fd357, %fd44, %fd356, %fd351;
	ld.shared.f64 	%fd358, [%r20+480];
	fma.rn.f64 	%fd359, %fd45, %fd358, %fd353;
	ld.shared.f64 	%fd360, [_ZZ32massMatrixMultiplyConstantKernelILi4ELi5ELi5EEvidPKdS1_S1_S1_S1_S1_S1_PdE13s_QuadToQuadD+96];
	fma.rn.f64 	%fd361, %fd360, %fd23, %fd355;
	ld.shared.f64 	%fd362, [%r13+424];
	fma.rn.f64 	%fd363, %fd46, %fd362, %fd357;
	ld.shared.f64 	%fd364, [%r20+520];
	fma.rn.f64 	%fd365, %fd47, %fd364, %fd359;
	ld.shared.f64 	%fd366, [_ZZ32massMatrixMultiplyConstantKernelILi4ELi5ELi5EEvidPKdS1_S1_S1_S1_S1_S1_PdE13s_QuadToQuadD+104];
	fma.rn.f64 	%fd367, %fd366, %fd24, %fd361;
	ld.shared.f64 	%fd368, [%r13+432];
	fma.rn.f64 	%fd369, %fd48, %fd368, %fd363;
	ld.shared.f64 	%fd370, [%r20+560];
	fma.rn.f64 	%fd371, %fd49, %fd370, %fd365;
	ld.shared.f64 	%fd372, [_ZZ32massMatrixMultiplyConstantKernelILi4ELi5ELi5EEvidPKdS1_S1_S1_S1_S1_S1_PdE13s_QuadToQuadD+112];
	fma.rn.f64 	%fd373, %fd372, %fd25, %fd367;
	bar.sync 	0;
	mul.f64 	%fd374, %fd640, %fd371;
	fma.rn.f64 	%fd375, %fd639, %fd369, %fd374;
	fma.rn.f64 	%fd376, %fd641, %fd373, %fd375;
	st.shared.f64 	[%r17], %fd376;
	mul.f64 	%fd377, %fd642, %fd371;
	fma.rn.f64 	%fd378, %fd640, %fd369, %fd377;
	fma.rn.f64 	%fd379, %fd643, %fd373, %fd378;
	st.shared.f64 	[%r18], %fd379;
	mul.f64 	%fd380, %fd643, %fd371;
	fma.rn.f64 	%fd381, %fd641, %fd369, %fd380;
	fma.rn.f64 	%fd382, %fd644, %fd373, %fd381;
	mul.f64 	%fd383, %fd618, %fd645;
	bar.sync 	0;
	ld.shared.f64 	%fd384, [%r16];
	mul.f64 	%fd385, %fd50, %fd384;
	fma.rn.f64 	%fd386, %fd383, %fd23, %fd385;
	ld.shared.f64 	%fd387, [%r19];
	fma.rn.f64 	%fd388, %fd51, %fd387, %fd386;
	fma.rn.f64 	%fd98, %fd382, %fd348, %fd79;
	ld.shared.f64 	%fd389, [%r16+8];
	fma.rn.f64 	%fd390, %fd52, %fd389, %fd388;
	ld.shared.f64 	%fd391, [%r19+40];
	fma.rn.f64 	%fd392, %fd53, %fd391, %fd390;
	fma.rn.f64 	%fd99, %fd382, %fd354, %fd83;
	ld.shared.f64 	%fd393, [%r16+16];
	fma.rn.f64 	%fd394, %fd55, %fd393, %fd392;
	ld.shared.f64 	%fd395, [%r19+80];
	fma.rn.f64 	%fd396, %fd56, %fd395, %fd394;
	fma.rn.f64 	%fd397, %fd382, %fd360, %fd80;
	ld.shared.f64 	%fd398, [%r16+24];
	fma.rn.f64 	%fd399, %fd58, %fd398, %fd396;
	ld.shared.f64 	%fd400, [%r19+120];
	fma.rn.f64 	%fd401, %fd59, %fd400, %fd399;
	fma.rn.f64 	%fd100, %fd382, %fd366, %fd81;
	ld.shared.f64 	%fd402, [%r16+32];
	fma.rn.f64 	%fd403, %fd61, %fd402, %fd401;
	ld.shared.f64 	%fd404, [%r19+160];
	fma.rn.f64 	%fd405, %fd62, %fd404, %fd403;
	fma.rn.f64 	%fd101, %fd382, %fd372, %fd82;
	add.f64 	%fd102, %fd405, %fd397;
	mov.f64 	%fd646, 0d0000000000000000;
	mov.f64 	%fd647, %fd646;
	mov.f64 	%fd648, %fd646;
	mov.f64 	%fd649, %fd646;
	mov.f64 	%fd650, %fd646;
	mov.f64 	%fd651, %fd646;
	mov.f64 	%fd652, %fd646;
	@%p8 bra 	$L__BB12_14;
	ld.global.nc.f64 	%fd646, [%rd1+600];
	ld.global.nc.f64 	%fd647, [%rd1+1600];
	ld.global.nc.f64 	%fd648, [%rd1+2600];
	ld.global.nc.f64 	%fd649, [%rd1+3600];
	ld.global.nc.f64 	%fd650, [%rd1+4600];
	ld.global.nc.f64 	%fd651, [%rd1+5600];
	ld.global.nc.f64 	%fd652, [%rd1+6600];
$L__BB12_14:
	ld.param.f64 	%fd619, [_Z32massMatrixMultiplyConstantKernelILi4ELi5ELi5EEvidPKdS1_S1_S1_S1_S1_S1_Pd_param_1];
	ld.shared.f64 	%fd407, [%r13+600];
	fma.rn.f64 	%fd408, %fd40, %fd407, 0d0000000000000000;
	ld.shared.f64 	%fd409, [%r20+600];
	fma.rn.f64 	%fd410, %fd41, %fd409, 0d0000000000000000;
	ld.shared.f64 	%fd411, [_ZZ32massMatrixMultiplyConstantKernelILi4ELi5ELi5EEvidPKdS1_S1_S1_S1_S1_S1_PdE13s_QuadToQuadD+120];
	fma.rn.f64 	%fd412, %fd411, %fd21, 0d0000000000000000;
	ld.shared.f64 	%fd413, [%r13+608];
	fma.rn.f64 	%fd414, %fd42, %fd413, %fd408;
	ld.shared.f64 	%fd415, [%r20+640];
	fma.rn.f64 	%fd416, %fd43, %fd415, %fd410;
	ld.shared.f64 	%fd417, [_ZZ32massMatrixMultiplyConstantKernelILi4ELi5ELi5EEvidPKdS1_S1_S1_S1_S1_S1_PdE13s_QuadToQuadD+128];
	fma.rn.f64 	%fd418, %fd417, %fd22, %fd412;
	ld.shared.f64 	%fd419, [%r13+616];
	fma.rn.f64 	%fd420, %fd44, %fd419, %fd414;
	ld.shared.f64 	%fd421, [%r20+680];
	fma.rn.f64 	%fd422, %fd45, %fd421, %fd416;
	ld.shared.f64 	%fd423, [_ZZ32massMatrixMultiplyConstantKernelILi4ELi5ELi5EEvidPKdS1_S1_S1_S1_S1_S1_PdE13s_QuadToQuadD+136];
	fma.rn.f64 	%fd424, %fd423, %fd23, %fd418;
	ld.shared.f64 	%fd425, [%r13+624];
	fma.rn.f64 	%fd426, %fd46, %fd425, %fd420;
	ld.shared.f64 	%fd427, [%r20+720];
	fma.rn.f64 	%fd428, %fd47, %fd427, %fd422;
	ld.shared.f64 	%fd429, [_ZZ32massMatrixMultiplyConstantKernelILi4ELi5ELi5EEvidPKdS1_S1_S1_S1_S1_S1_PdE13s_QuadToQuadD+144];
	fma.rn.f64 	%fd430, %fd429, %fd24, %fd424;
	ld.shared.f64 	%fd431, [%r13+632];
	fma.rn.f64 	%fd432, %fd48, %fd431, %fd426;
	ld.shared.f64 	%fd433, [%r20+760];
	fma.rn.f64 	%fd434, %fd49, %fd433, %fd428;
	ld.shared.f64 	%fd435, [_ZZ32massMatrixMultiplyConstantKernelILi4ELi5ELi5EEvidPKdS1_S1_S1_S1_S1_S1_PdE13s_QuadToQuadD+152];
	fma.rn.f64 	%fd436, %fd435, %fd25, %fd430;
	bar.sync 	0;
	mul.f64 	%fd437, %fd647, %fd434;
	fma.rn.f64 	%fd438, %fd646, %fd432, %fd437;
	fma.rn.f64 	%fd439, %fd648, %fd436, %fd438;
	st.shared.f64 	[%r17], %fd439;
	mul.f64 	%fd440, %fd649, %fd434;
	fma.rn.f64 	%fd441, %fd647, %fd432, %fd440;
	fma.rn.f64 	%fd442, %fd650, %fd436, %fd441;
	st.shared.f64 	[%r18], %fd442;
	mul.f64 	%fd443, %fd650, %fd434;
	fma.rn.f64 	%fd444, %fd648, %fd432, %fd443;
	fma.rn.f64 	%fd445, %fd651, %fd436, %fd444;
	mul.f64 	%fd446, %fd619, %fd652;
	bar.sync 	0;
	ld.shared.f64 	%fd447, [%r16];
	mul.f64 	%fd448, %fd50, %fd447;
	fma.rn.f64 	%fd449, %fd446, %fd24, %fd448;
	ld.shared.f64 	%fd450, [%r19];
	fma.rn.f64 	%fd451, %fd51, %fd450, %fd449;
	fma.rn.f64 	%fd117, %fd445, %fd411, %fd98;
	ld.shared.f64 	%fd452, [%r16+8];
	fma.rn.f64 	%fd453, %fd52, %fd452, %fd451;
	ld.shared.f64 	%fd454, [%r19+40];
	fma.rn.f64 	%fd455, %fd53, %fd454, %fd453;
	fma.rn.f64 	%fd118, %fd445, %fd417, %fd99;
	ld.shared.f64 	%fd456, [%r16+16];
	fma.rn.f64 	%fd457, %fd55, %fd456, %fd455;
	ld.shared.f64 	%fd458, [%r19+80];
	fma.rn.f64 	%fd459, %fd56, %fd458, %fd457;
	fma.rn.f64 	%fd119, %fd445, %fd423, %fd102;
	ld.shared.f64 	%fd460, [%r16+24];
	fma.rn.f64 	%fd461, %fd58, %fd460, %fd459;
	ld.shared.f64 	%fd462, [%r19+120];
	fma.rn.f64 	%fd463, %fd59, %fd462, %fd461;
	fma.rn.f64 	%fd464, %fd445, %fd429, %fd100;
	ld.shared.f64 	%fd465, [%r16+32];
	fma.rn.f64 	%fd466, %fd61, %fd465, %fd463;
	ld.shared.f64 	%fd467, [%r19+160];
	fma.rn.f64 	%fd468, %fd62, %fd467, %fd466;
	fma.rn.f64 	%fd120, %fd445, %fd435, %fd101;
	add.f64 	%fd121, %fd468, %fd464;
	mov.f64 	%fd653, 0d0000000000000000;
	mov.f64 	%fd654, %fd653;
	mov.f64 	%fd655, %fd653;
	mov.f64 	%fd656, %fd653;
	mov.f64 	%fd657, %fd653;
	mov.f64 	%fd658, %fd653;
	mov.f64 	%fd659, %fd653;
	@%p8 bra 	$L__BB12_16;
	ld.global.nc.f64 	%fd653, [%rd1+800];
	ld.global.nc.f64 	%fd654, [%rd1+1800];
	ld.global.nc.f64 	%fd655, [%rd1+2800];
	ld.global.nc.f64 	%fd656, [%rd1+3800];
	ld.global.nc.f64 	%fd657, [%rd1+4800];
	ld.global.nc.f64 	%fd658, [%rd1+5800];
	ld.global.nc.f64 	%fd659, [%rd1+6800];
$L__BB12_16:
	ld.param.f64 	%fd620, [_Z32massMatrixMultiplyConstantKernelILi4ELi5ELi5EEvidPKdS1_S1_S1_S1_S1_S1_Pd_param_1];
	setp.gt.u32 	%p12, %r1, 19;
	ld.shared.f64 	%fd469, [%r13+800];
	fma.rn.f64 	%fd470, %fd40, %fd469, 0d0000000000000000;
	ld.shared.f64 	%fd471, [%r20+800];
	fma.rn.f64 	%fd472, %fd41, %fd471, 0d0000000000000000;
	ld.shared.f64 	%fd473, [_ZZ32massMatrixMultiplyConstantKernelILi4ELi5ELi5EEvidPKdS1_S1_S1_S1_S1_S1_PdE13s_QuadToQuadD+160];
	fma.rn.f64 	%fd474, %fd473, %fd21, 0d0000000000000000;
	ld.shared.f64 	%fd475, [%r13+808];
	fma.rn.f64 	%fd476, %fd42, %fd475, %fd470;
	ld.shared.f64 	%fd477, [%r20+840];
	fma.rn.f64 	%fd478, %fd43, %fd477, %fd472;
	ld.shared.f64 	%fd479, [_ZZ32massMatrixMultiplyConstantKernelILi4ELi5ELi5EEvidPKdS1_S1_S1_S1_S1_S1_PdE13s_QuadToQuadD+168];
	fma.rn.f64 	%fd480, %fd479, %fd22, %fd474;
	ld.shared.f64 	%fd481, [%r13+816];
	fma.rn.f64 	%fd482, %fd44, %fd481, %fd476;
	ld.shared.f64 	%fd483, [%r20+880];
	fma.rn.f64 	%fd484, %fd45, %fd483, %fd478;
	ld.shared.f64 	%fd485, [_ZZ32massMatrixMultiplyConstantKernelILi4ELi5ELi5EEvidPKdS1_S1_S1_S1_S1_S1_PdE13s_QuadToQuadD+176];
	fma.rn.f64 	%fd486, %fd485, %fd23, %fd480;
	ld.shared.f64 	%fd487, [%r13+824];
	fma.rn.f64 	%fd488, %fd46, %fd487, %fd482;
	ld.shared.f64 	%fd489, [%r20+920];
	fma.rn.f64 	%fd490, %fd47, %fd489, %fd484;
	ld.shared.f64 	%fd491, [_ZZ32massMatrixMultiplyConstantKernelILi4ELi5ELi5EEvidPKdS1_S1_S1_S1_S1_S1_PdE13s_QuadToQuadD+184];
	fma.rn.f64 	%fd492, %fd491, %fd24, %fd486;
	ld.shared.f64 	%fd493, [%r13+832];
	fma.rn.f64 	%fd494, %fd48, %fd493, %fd488;
	ld.shared.f64 	%fd495, [%r20+960];
	fma.rn.f64 	%fd496, %fd49, %fd495, %fd490;
	ld.shared.f64 	%fd497, [_ZZ32massMatrixMultiplyConstantKernelILi4ELi5ELi5EEvidPKdS1_S1_S1_S1_S1_S1_PdE13s_QuadToQuadD+192];
	fma.rn.f64 	%fd498, %fd497, %fd25, %fd492;
	bar.sync 	0;
	mul.f64 	%fd499, %fd654, %fd496;
	fma.rn.f64 	%fd500, %fd653, %fd494, %fd499;
	fma.rn.f64 	%fd501, %fd655, %fd498, %fd500;
	st.shared.f64 	[%r17], %fd501;
	mul.f64 	%fd502, %fd656, %fd496;
	fma.rn.f64 	%fd503, %fd654, %fd494, %fd502;
	fma.rn.f64 	%fd504, %fd657, %fd498, %fd503;
	st.shared.f64 	[%r18], %fd504;
	mul.f64 	%fd505, %fd657, %fd496;
	fma.rn.f64 	%fd506, %fd655, %fd494, %fd505;
	fma.rn.f64 	%fd507, %fd658, %fd498, %fd506;
	mul.f64 	%fd508, %fd620, %fd659;
	bar.sync 	0;
	ld.shared.f64 	%fd509, [%r16];
	mul.f64 	%fd510, %fd50, %fd509;
	fma.rn.f64 	%fd511, %fd508, %fd25, %fd510;
	ld.shared.f64 	%fd512, [%r19];
	fma.rn.f64 	%fd513, %fd51, %fd512, %fd511;
	fma.rn.f64 	%fd514, %fd507, %fd473, %fd117;
	ld.shared.f64 	%fd515, [%r16+8];
	fma.rn.f64 	%fd516, %fd52, %fd515, %fd513;
	ld.shared.f64 	%fd517, [%r19+40];
	fma.rn.f64 	%fd518, %fd53, %fd517, %fd516;
	fma.rn.f64 	%fd519, %fd507, %fd479, %fd118;
	ld.shared.f64 	%fd520, [%r16+16];
	fma.rn.f64 	%fd521, %fd55, %fd520, %fd518;
	ld.shared.f64 	%fd522, [%r19+80];
	fma.rn.f64 	%fd523, %fd56, %fd522, %fd521;
	fma.rn.f64 	%fd524, %fd507, %fd485, %fd119;
	ld.shared.f64 	%fd525, [%r16+24];
	fma.rn.f64 	%fd526, %fd58, %fd525, %fd523;
	ld.shared.f64 	%fd527, [%r19+120];
	fma.rn.f64 	%fd528, %fd59, %fd527, %fd526;
	fma.rn.f64 	%fd529, %fd507, %fd491, %fd121;
	ld.shared.f64 	%fd530, [%r16+32];
	fma.rn.f64 	%fd531, %fd61, %fd530, %fd528;
	ld.shared.f64 	%fd532, [%r19+160];
	fma.rn.f64 	%fd533, %fd62, %fd532, %fd531;
	fma.rn.f64 	%fd534, %fd507, %fd497, %fd120;
	add.f64 	%fd535, %fd533, %fd534;
	bar.sync 	0;
	st.shared.f64 	[%r14], %fd514;
	st.shared.f64 	[%r14+200], %fd519;
	st.shared.f64 	[%r14+400], %fd524;
	st.shared.f64 	[%r14+600], %fd529;
	st.shared.f64 	[%r14+800], %fd535;
	bar.sync 	0;
	bar.sync 	0;
	ld.shared.f64 	%fd536, [%r12];
	ld.shared.f64 	%fd537, [%r12+32];
	add.f64 	%fd538, %fd536, %fd537;
	sub.f64 	%fd539, %fd536, %fd537;
	ld.shared.f64 	%fd540, [%r12+8];
	ld.shared.f64 	%fd541, [%r12+24];
	add.f64 	%fd542, %fd540, %fd541;
	sub.f64 	%fd543, %fd540, %fd541;
	ld.shared.f64 	%fd544, [%r12+16];
	add.f64 	%fd545, %fd544, %fd544;
	sub.f64 	%fd546, %fd544, %fd544;
	mul.f64 	%fd547, %fd545, 0d3FE0000000000000;
	ld.const.f64 	%fd136, [const_oddDofToQuad];
	fma.rn.f64 	%fd548, %fd136, %fd538, 0d0000000000000000;
	ld.const.f64 	%fd137, [const_evenDofToQuad];
	fma.rn.f64 	%fd549, %fd137, %fd539, 0d0000000000000000;
	fma.rn.f64 	%fd550, %fd13, %fd542, %fd548;
	fma.rn.f64 	%fd551, %fd14, %fd543, %fd549;
	fma.rn.f64 	%fd552, %fd17, %fd547, %fd550;
	fma.rn.f64 	%fd553, %fd18, %fd546, %fd551;
	add.f64 	%fd554, %fd552, %fd553;
	st.shared.f64 	[%r12], %fd554;
	sub.f64 	%fd555, %fd552, %fd553;
	st.shared.f64 	[%r12+24], %fd555;
	fma.rn.f64 	%fd556, %fd11, %fd538, 0d0000000000000000;
	fma.rn.f64 	%fd557, %fd12, %fd539, 0d0000000000000000;
	fma.rn.f64 	%fd558, %fd15, %fd542, %fd556;
	fma.rn.f64 	%fd559, %fd16, %fd543, %fd557;
	fma.rn.f64 	%fd560, %fd19, %fd547, %fd558;
	fma.rn.f64 	%fd561, %fd20, %fd546, %fd559;
	add.f64 	%fd562, %fd560, %fd561;
	st.shared.f64 	[%r12+8], %fd562;
	sub.f64 	%fd563, %fd560, %fd561;
	st.shared.f64 	[%r12+16], %fd563;
	bar.sync 	0;
	@%p12 bra 	$L__BB12_18;
	mov.u32 	%r51, %tid.y;
	mov.u32 	%r52, _ZZ32massMatrixMultiplyConstantKernelILi4ELi5ELi5EEvidPKdS1_S1_S1_S1_S1_S1_PdE6s_tmp1;
	mad.lo.s32 	%r53, %r51, 1000, %r52;
	shr.u32 	%r54, %r1, 2;
	mad.lo.s32 	%r55, %r54, 40, %r53;
	mad.lo.s32 	%r56, %r54, 160, %r55;
	shl.b32 	%r57, %r1, 3;
	and.b32  	%r58, %r57, 24;
	add.s32 	%r59, %r56, %r58;
	ld.shared.f64 	%fd564, [%r59];
	ld.shared.f64 	%fd565, [%r59+160];
	add.f64 	%fd566, %fd564, %fd565;
	sub.f64 	%fd567, %fd564, %fd565;
	ld.shared.f64 	%fd568, [%r59+40];
	ld.shared.f64 	%fd569, [%r59+120];
	add.f64 	%fd570, %fd568, %fd569;
	sub.f64 	%fd571, %fd568, %fd569;
	ld.shared.f64 	%fd572, [%r59+80];
	add.f64 	%fd573, %fd572, %fd572;
	sub.f64 	%fd574, %fd572, %fd572;
	mul.f64 	%fd575, %fd573, 0d3FE0000000000000;
	fma.rn.f64 	%fd576, %fd136, %fd566, 0d0000000000000000;
	fma.rn.f64 	%fd577, %fd137, %fd567, 0d0000000000000000;
	fma.rn.f64 	%fd578, %fd13, %fd570, %fd576;
	fma.rn.f64 	%fd579, %fd14, %fd571, %fd577;
	fma.rn.f64 	%fd580, %fd17, %fd575, %fd578;
	fma.rn.f64 	%fd581, %fd18, %fd574, %fd579;
	add.f64 	%fd582, %fd580, %fd581;
	st.shared.f64 	[%r59], %fd582;
	sub.f64 	%fd583, %fd580, %fd581;
	st.shared.f64 	[%r59+120], %fd583;
	fma.rn.f64 	%fd584, %fd11, %fd566, 0d0000000000000000;
	fma.rn.f64 	%fd585, %fd12, %fd567, 0d0000000000000000;
	fma.rn.f64 	%fd586, %fd15, %fd570, %fd584;
	fma.rn.f64 	%fd587, %fd16, %fd571, %fd585;
	fma.rn.f64 	%fd588, %fd19, %fd575, %fd586;
	fma.rn.f64 	%fd589, %fd20, %fd574, %fd587;
	add.f64 	%fd590, %fd588, %fd589;
	st.shared.f64 	[%r59+40], %fd590;
	sub.f64 	%fd591, %fd588, %fd589;
	st.shared.f64 	[%r59+80], %fd591;
$L__BB12_18:
	setp.gt.u32 	%p13, %r1, 15;
	bar.sync 	0;
	@%p13 bra 	$L__BB12_21;
	mov.u32 	%r60, %tid.y;
	mov.u32 	%r61, _ZZ32massMatrixMultiplyConstantKernelILi4ELi5ELi5EEvidPKdS1_S1_S1_S1_S1_S1_PdE6s_tmp1;
	mad.lo.s32 	%r62, %r60, 1000, %r61;
	shr.u32 	%r63, %r1, 2;
	mad.lo.s32 	%r64, %r63, 40, %r62;
	shl.b32 	%r65, %r1, 3;
	and.b32  	%r66, %r65, 24;
	add.s32 	%r67, %r64, %r66;
	ld.shared.f64 	%fd592, [%r67];
	ld.shared.f64 	%fd593, [%r67+800];
	add.f64 	%fd594, %fd592, %fd593;
	sub.f64 	%fd595, %fd592, %fd593;
	ld.shared.f64 	%fd596, [%r67+200];
	ld.shared.f64 	%fd597, [%r67+600];
	add.f64 	%fd598, %fd596, %fd597;
	sub.f64 	%fd599, %fd596, %fd597;
	ld.shared.f64 	%fd600, [%r67+400];
	add.f64 	%fd601, %fd600, %fd600;
	sub.f64 	%fd602, %fd600, %fd600;
	mul.f64 	%fd603, %fd601, 0d3FE0000000000000;
	fma.rn.f64 	%fd604, %fd136, %fd594, 0d0000000000000000;
	fma.rn.f64 	%fd605, %fd137, %fd595, 0d0000000000000000;
	fma.rn.f64 	%fd606, %fd13, %fd598, %fd604;
	fma.rn.f64 	%fd607, %fd14, %fd599, %fd605;
	fma.rn.f64 	%fd138, %fd17, %fd603, %fd606;
	fma.rn.f64 	%fd139, %fd18, %fd602, %fd607;
	fma.rn.f64 	%fd608, %fd11, %fd594, 0d0000000000000000;
	fma.rn.f64 	%fd609, %fd12, %fd595, 0d0000000000000000;
	fma.rn.f64 	%fd610, %fd15, %fd598, %fd608;
	fma.rn.f64 	%fd611, %fd16, %fd599, %fd609;
	fma.rn.f64 	%fd140, %fd19, %fd603, %fd610;
	fma.rn.f64 	%fd141, %fd20, %fd602, %fd611;
	@%p4 bra 	$L__BB12_21;
	ld.param.u64 	%rd17, [_Z32massMatrixMultiplyConstantKernelILi4ELi5ELi5EEvidPKdS1_S1_S1_S1_S1_S1_Pd_param_9];
	and.b32  	%r68, %r1, 15;
	shl.b32 	%r69, %r3, 6;
	or.b32  	%r70, %r68, %r69;
	cvta.to.global.u64 	%rd14, %rd17;
	mul.wide.s32 	%rd15, %r70, 8;
	add.s64 	%rd16, %rd14, %rd15;
	add.f64 	%fd612, %fd138, %fd139;
	st.global.f64 	[%rd16], %fd612;
	add.f64 	%fd613, %fd140, %fd141;
	st.global.f64 	[%rd16+128], %fd613;
	sub.f64 	%fd614, %fd140, %fd141;
	st.global.f64 	[%rd16+256], %fd614;
	sub.f64 	%fd615, %fd138, %fd139;
	st.global.f64 	[%rd16+384], %fd615;
$L__BB12_21:
	ret;

}
	// .globl	_Z32massMatrixMultiplyConstantKernelILi4ELi6ELi3EEvidPKdS1_S1_S1_S1_S1_S1_Pd
.visible .entry _Z32massMatrixMultiplyConstantKernelILi4ELi6ELi3EEvidPKdS1_S1_S1_S1_S1_S1_Pd(
	.param .u32 _Z32massMatrixMultiplyConstantKernelILi4ELi6ELi3EEvidPKdS1_S1_S1_S1_S1_S1_Pd_param_0,
	.param .f64 _Z32massMatrixMultiplyConstantKernelILi4ELi6ELi3EEvidPKdS1_S1_S1_S1_S1_S1_Pd_param_1,
	.param .u64 .ptr .align 1 _Z32massMatrixMultiplyConstantKernelILi4ELi6ELi3EEvidPKdS1_S1_S1_S1_S1_S1_Pd_param_2,
	.param .u64 .ptr .align 1 _Z32massMatrixMultiplyConstantKernelILi4ELi6ELi3EEvidPKdS1_S1_S1_S1_S1_S1_Pd_param_3,
	.param .u64 .ptr .align 1 _Z32massMatrixMultiplyConstantKernelILi4ELi6ELi3EEvidPKdS1_S1_S1_S1_S1_S1_Pd_param_4,
	.param .u64 .ptr .align 1 _Z32massMatrixMultiplyConstantKernelILi4ELi6ELi3EEvidPKdS1_S1_S1_S1_S1_S1_Pd_param_5,
	.param .u64 .ptr .align 1 _Z32massMatrixMultiplyConstantKernelILi4ELi6ELi3EEvidPKdS1_S1_S1_S1_S1_S1_Pd_param_6,
	.param .u64 .ptr .align 1 _Z32massMatrixMultiplyConstantKernelILi4ELi6ELi3EEvidPKdS1_S1_S1_S1_S1_S1_Pd_param_7,
	.param .u64 .ptr .align 1 _Z32massMatrixMultiplyConstantKernelILi4ELi6ELi3EEvidPKdS1_S1_S1_S1_S1_S1_Pd_param_8,
	.param .u64 .ptr .align 1 _Z32massMatrixMultiplyConstantKernelILi4ELi6ELi3EEvidPKdS1_S1_S1_S1_S1_S1_Pd_param_9
)
{
	.reg .pred 	%p<16>;
	.reg .b16 	%rs<5>;
	.reg .b32 	%r<70>;
	.reg .b64 	%rd<18>;
	.reg .b64 	%fd<831>;
	// demoted variable
	.shared .align 8 .b8 _ZZ29stiffnessMatrixMultiplyDeviceILi4ELi6ELi3EEviidPKdS1_S1_S1_PAT0__AT0__AplT0_Li0E_dPdE5s_Gpr[864];
	// demoted variable
	.shared .align 8 .b8 _ZZ29stiffnessMatrixMultiplyDeviceILi4ELi6ELi3EEviidPKdS1_S1_S1_PAT0__AT0__AplT0_Li0E_dPdE5s_Gps[864];
	// demoted variable
	.shared .align 8 .b8 _ZZ32massMatrixMultiplyConstantKernelILi4ELi6ELi3EEvidPKdS1_S1_S1_S1_S1_S1_PdE6s_tmp1[5184];
	// demoted variable
	.shared .align 8 .b8 _ZZ32massMatrixMultiplyConstantKernelILi4ELi6ELi3EEvidPKdS1_S1_S1_S1_S1_S1_PdE13s_QuadToQuadD[288];
	ld.param.u32 	%r21, [_Z32massMatrixMultiplyConstantKernelILi4ELi6ELi3EEvidPKdS1_S1_S1_S1_S1_S1_Pd_param_0];
	ld.param.u64 	%rd2, [_Z32massMatrixMultiplyConstantKernelILi4ELi6ELi3EEvidPKdS1_S1_S1_S1_S1_S1_Pd_param_2];
	ld.param.u64 	%rd5, [_Z32massMatrixMultiplyConstantKernelILi4ELi6ELi3EEvidPKdS1_S1_S1_S1_S1_S1_Pd_param_5];
	ld.param.u64 	%rd3, [_Z32massMatrixMultiplyConstantKernelILi4ELi6ELi3EEvidPKdS1_S1_S1_S1_S1_S1_Pd_param_8];
	cvta.to.global.u64 	%rd6, %rd5;
	mov.u32 	%r1, %tid.x;
	mov.u32 	%r2, %tid.y;
	mov.u32 	%r22, %ctaid.x;
	mad.lo.s32 	%r3, %r22, 3, %r2;
	and.b32  	%r4, %r1, 3;
	mul.wide.u32 	%rd7, %r1, 8;
	add.s64 	%rd8, %rd6, %rd7;
	ld.global.nc.f64 	%fd180, [%rd8];
	shl.b32 	%r23, %r1, 3;
	mov.u32 	%r24, _ZZ32massMatrixMultiplyConstantKernelILi4ELi6ELi3EEvidPKdS1_S1_S1_S1_S1_S1_PdE13s_QuadToQuadD;
	add.s32 	%r25, %r24, %r23;
	st.shared.f64 	[%r25], %fd180;
	setp.lt.s32 	%p2, %r3, %r21;
	setp.lt.u32 	%p3, %r1, 16;
	and.pred  	%p1, %p3, %p2;
	not.pred 	%p4, %p1;
	@%p4 bra 	$L__BB13_2;
	cvta.to.global.u64 	%rd9, %rd3;
	and.b32  	%r26, %r1, 12;
	or.b32  	%r27, %r4, %r26;
	shl.b32 	%r28, %r3, 6;
	or.b32  	%r29, %r27, %r28;
	mul.wide.s32 	%rd10, %r29, 8;
	add.s64 	%rd11, %rd9, %rd10;
	ld.global.nc.f64 	%fd788, [%rd11];
	ld.global.nc.f64 	%fd787, [%rd11+128];
	ld.global.nc.f64 	%fd786, [%rd11+256];
	ld.global.nc.f64 	%fd785, [%rd11+384];
$L__BB13_2:
	setp.gt.u32 	%p5, %r1, 15;
	bar.sync 	0;
	ld.const.f64 	%fd9, [const_oddDofToQuad];
	ld.const.f64 	%fd10, [const_evenDofToQuad];
	ld.const.f64 	%fd11, [const_oddDofToQuad+8];
	ld.const.f64 	%fd12, [const_evenDofToQuad+8];
	ld.const.f64 	%fd13, [const_oddDofToQuad+16];
	ld.const.f64 	%fd14, [const_evenDofToQuad+16];
	ld.const.f64 	%fd15, [const_oddDofToQuad+24];
	ld.const.f64 	%fd16, [const_evenDofToQuad+24];
	ld.const.f64 	%fd17, [const_oddDofToQuad+32];
	ld.const.f64 	%fd18, [const_evenDofToQuad+32];
	ld.const.f64 	%fd19, [const_oddDofToQuad+40];
	ld.const.f64 	%fd20, [const_evenDofToQuad+40];
	mov.u32 	%r30, _ZZ32massMatrixMultiplyConstantKernelILi4ELi6ELi3EEvidPKdS1_S1_S1_S1_S1_S1_PdE6s_tmp1;
	mad.lo.s32 	%r5, %r2, 1728, %r30;
	shr.u32 	%r6, %r1, 2;
	mad.lo.s32 	%r7, %r6, 48, %r5;
	shl.b32 	%r31, %r4, 3;
	add.s32 	%r8, %r7, %r31;
	@%p5 bra 	$L__BB13_4;
	add.f64 	%fd181, %fd788, %fd785;
	sub.f64 	%fd182, %fd788, %fd785;
	add.f64 	%fd183, %fd787, %fd786;
	sub.f64 	%fd184, %fd787, %fd786;
	fma.rn.f64 	%fd185, %fd9, %fd181, 0d0000000000000000;
	fma.rn.f64 	%fd186, %fd10, %fd182, 0d0000000000000000;
	fma.rn.f64 	%fd187, %fd11, %fd183, %fd185;
	fma.rn.f64 	%fd188, %fd12, %fd184, %fd186;
	add.f64 	%fd189, %fd188, %fd187;
	st.shared.f64 	[%r8], %fd189;
	sub.f64 	%fd190, %fd187, %fd188;
	st.shared.f64 	[%r8+1440], %fd190;
	fma.rn.f64 	%fd191, %fd13, %fd181, 0d0000000000000000;
	fma.rn.f64 	%fd192, %fd14, %fd182, 0d0000000000000000;
	fma.rn.f64 	%fd193, %fd15, %fd183, %fd191;
	fma.rn.f64 	%fd194, %fd16, %fd184, %fd192;
	add.f64 	%fd195, %fd194, %fd193;
	st.shared.f64 	[%r8+288], %fd195;
	sub.f64 	%fd196, %fd193, %fd194;
	st.shared.f64 	[%r8+1152], %fd196;
	fma.rn.f64 	%fd197, %fd17, %fd181, 0d0000000000000000;
	fma.rn.f64 	%fd198, %fd18, %fd182, 0d0000000000000000;
	fma.rn.f64 	%fd199, %fd19, %fd183, %fd197;
	fma.rn.f64 	%fd200, %fd20, %fd184, %fd198;
	add.f64 	%fd201, %fd200, %fd199;
	st.shared.f64 	[%r8+576], %fd201;
	sub.f64 	%fd202, %fd199, %fd200;
	st.shared.f64 	[%r8+864], %fd202;
$L__BB13_4:
	bar.sync 	0;
	setp.gt.u32 	%p6, %r1, 23;
	mad.lo.s32 	%r32, %r6, 240, %r7;
	add.s32 	%r9, %r32, %r31;
	@%p6 bra 	$L__BB13_6;
	ld.shared.f64 	%fd203, [%r9];
	ld.shared.f64 	%fd204, [%r9+144];
	add.f64 	%fd205, %fd203, %fd204;
	sub.f64 	%fd206, %fd203, %fd204;
	ld.shared.f64 	%fd207, [%r9+48];
	ld.shared.f64 	%fd208, [%r9+96];
	add.f64 	%fd209, %fd207, %fd208;
	sub.f64 	%fd210, %fd207, %fd208;
	fma.rn.f64 	%fd211, %fd9, %fd205, 0d0000000000000000;
	fma.rn.f64 	%fd212, %fd10, %fd206, 0d0000000000000000;
	fma.rn.f64 	%fd213, %fd11, %fd209, %fd211;
	fma.rn.f64 	%fd214, %fd12, %fd210, %fd212;
	add.f64 	%fd215, %fd213, %fd214;
	st.shared.f64 	[%r9], %fd215;
	sub.f64 	%fd216, %fd213, %fd214;
	st.shared.f64 	[%r9+240], %fd216;
	fma.rn.f64 	%fd217, %fd13, %fd205, 0d0000000000000000;
	fma.rn.f64 	%fd218, %fd14, %fd206, 0d0000000000000000;
	fma.rn.f64 	%fd219, %fd15, %fd209, %fd217;
	fma.rn.f64 	%fd220, %fd16, %fd210, %fd218;
	add.f64 	%fd221, %fd219, %fd220;
	st.shared.f64 	[%r9+48], %fd221;
	sub.f64 	%fd222, %fd219, %fd220;
	st.shared.f64 	[%r9+192], %fd222;
	fma.rn.f64 	%fd223, %fd17, %fd205, 0d0000000000000000;
	fma.rn.f64 	%fd224, %fd18, %fd206, 0d0000000000000000;
	fma.rn.f64 	%fd225, %fd19, %fd209, %fd223;
	fma.rn.f64 	%fd226, %fd20, %fd210, %fd224;
	add.f64 	%fd227, %fd225, %fd226;
	st.shared.f64 	[%r9+96], %fd227;
	sub.f64 	%fd228, %fd225, %fd226;
	st.shared.f64 	[%r9+144], %fd228;
$L__BB13_6:
	setp.ge.s32 	%p7, %r3, %r21;
	bar.sync 	0;
	cvt.u16.u32 	%rs1, %r1;
	mul.hi.u16 	%rs2, %rs1, 10923;
	mul.lo.s16 	%rs3, %rs2, 6;
	sub.s16 	%rs4, %rs1, %rs3;
	cvt.u32.u16 	%r10, %rs4;
	cvt.u32.u16 	%r11, %rs2;
	mul.wide.u16 	%r34, %rs2, 288;
	add.s32 	%r35, %r5, %r34;
	mul.wide.u16 	%r36, %rs4, 48;
	add.s32 	%r12, %r35, %r36;
	ld.shared.f64 	%fd230, [%r12];
	ld.shared.f64 	%fd231, [%r12+24];
	add.f64 	%fd232, %fd230, %fd231;
	sub.f64 	%fd233, %fd230, %fd231;
	ld.shared.f64 	%fd234, [%r12+8];
	ld.shared.f64 	%fd235, [%r12+16];
	add.f64 	%fd236, %fd234, %fd235;
	sub.f64 	%fd237, %fd234, %fd235;
	fma.rn.f64 	%fd238, %fd9, %fd232, 0d0000000000000000;
	fma.rn.f64 	%fd239, %fd10, %fd233, 0d0000000000000000;
	fma.rn.f64 	%fd240, %fd11, %fd236, %fd238;
	fma.rn.f64 	%fd241, %fd12, %fd237, %fd239;
	add.f64 	%fd242, %fd240, %fd241;
	st.shared.f64 	[%r12], %fd242;
	sub.f64 	%fd243, %fd240, %fd241;
	st.shared.f64 	[%r12+40], %fd243;
	fma.rn.f64 	%fd244, %fd13, %fd232, 0d0000000000000000;
	fma.rn.f64 	%fd245, %fd14, %fd233, 0d0000000000000000;
	fma.rn.f64 	%fd246, %fd15, %fd236, %fd244;
	fma.rn.f64 	%fd247, %fd16, %fd237, %fd245;
	add.f64 	%fd248, %fd246, %fd247;
	st.shared.f64 	[%r12+8], %fd248;
	sub.f64 	%fd249, %fd246, %fd247;
	st.shared.f64 	[%r12+32], %fd249;
	fma.rn.f64 	%fd250, %fd17, %fd232, 0d0000000000000000;
	fma.rn.f64 	%fd251, %fd18, %fd233, 0d0000000000000000;
	fma.rn.f64 	%fd252, %fd19, %fd236, %fd250;
	fma.rn.f64 	%fd253, %fd20, %fd237, %fd251;
	add.f64 	%fd254, %fd252, %fd253;
	st.shared.f64 	[%r12+16], %fd254;
	sub.f64 	%fd255, %fd252, %fd253;
	st.shared.f64 	[%r12+24], %fd255;
	bar.sync 	0;
	mad.lo.s32 	%r13, %r11, -240, %r35;
	mul.wide.u16 	%r37, %rs4, 8;
	add.s32 	%r14, %r13, %r37;
	ld.shared.f64 	%fd21, [%r14];
	ld.shared.f64 	%fd22, [%r14+288];
	ld.shared.f64 	%fd23, [%r14+576];
	ld.shared.f64 	%fd24, [%r14+864];
	ld.shared.f64 	%fd25, [%r14+1152];
	ld.shared.f64 	%fd26, [%r14+1440];
	mad.lo.s32 	%r38, %r3, 1512, %r1;
	mov.u32 	%r39, _ZZ29stiffnessMatrixMultiplyDeviceILi4ELi6ELi3EEviidPKdS1_S1_S1_PAT0__AT0__AplT0_Li0E_dPdE5s_Gpr;
	mad.lo.s32 	%r15, %r2, 288, %r39;
	cvta.to.global.u64 	%rd12, %rd2;
	mul.wide.s32 	%rd13, %r38, 8;
	add.s64 	%rd1, %rd12, %rd13;
	mov.f64 	%fd789, 0d0000000000000000;
	mov.f64 	%fd790, %fd789;
	mov.f64 	%fd791, %fd789;
	mov.f64 	%fd792, %fd789;
	mov.f64 	%fd793, %fd789;
	mov.f64 	%fd794, %fd789;
	mov.f64 	%fd795, %fd789;
	@%p7 bra 	$L__BB13_8;
	ld.global.nc.f64 	%fd789, [%rd1];
	ld.global.nc.f64 	%fd790, [%rd1+1728];
	ld.global.nc.f64 	%fd791, [%rd1+3456];
	ld.global.nc.f64 	%fd792, [%rd1+5184];
	ld.global.nc.f64 	%fd793, [%rd1+6912];
	ld.global.nc.f64 	%fd794, [%rd1+8640];
	ld.global.nc.f64 	%fd795, [%rd1+10368];
$L__BB13_8:
	ld.param.f64 	%fd779, [_Z32massMatrixMultiplyConstantKernelILi4ELi6ELi3EEvidPKdS1_S1_S1_S1_S1_S1_Pd_param_1];
	mul.lo.s32 	%r40, %r11, 48;
	add.s32 	%r16, %r15, %r40;
	shl.b32 	%r41, %r10, 3;
	add.s32 	%r17, %r16, %r41;
	mov.u32 	%r42, _ZZ29stiffnessMatrixMultiplyDeviceILi4ELi6ELi3EEviidPKdS1_S1_S1_PAT0__AT0__AplT0_Li0E_dPdE5s_Gps;
	mad.lo.s32 	%r43, %r2, 288, %r42;
	add.s32 	%r19, %r43, %r41;
	add.s32 	%r18, %r19, %r40;
	mov.u32 	%r44, _ZZ32massMatrixMultiplyConstantKernelILi4ELi6ELi3EEvidPKdS1_S1_S1_S1_S1_S1_PdE13s_QuadToQuadD;
	add.s32 	%r45, %r44, %r41;
	setp.ge.s32 	%p8, %r3, %r21;
	add.s32 	%r20, %r5, %r41;
	mad.lo.s32 	%r46, %r10, 40, %r45;
	ld.shared.f64 	%fd41, [%r46];
	ld.shared.f64 	%fd257, [%r13];
	fma.rn.f64 	%fd258, %fd41, %fd257, 0d0000000000000000;
	add.s32 	%r47, %r44, %r40;
	ld.shared.f64 	%fd42, [%r47];
	ld.shared.f64 	%fd259, [%r20];
	fma.rn.f64 	%fd260, %fd42, %fd259, 0d0000000000000000;
	ld.shared.f64 	%fd261, [_ZZ32massMatrixMultiplyConstantKernelILi4ELi6ELi3EEvidPKdS1_S1_S1_S1_S1_S1_PdE13s_QuadToQuadD];
	fma.rn.f64 	%fd262, %fd261, %fd21, 0d0000000000000000;
	ld.shared.f64 	%fd43, [%r46+8];
	ld.shared.f64 	%fd263, [%r13+8];
	fma.rn.f64 	%fd264, %fd43, %fd263, %fd258;
	ld.shared.f64 	%fd44, [%r47+8];
	ld.shared.f64 	%fd265, [%r20+48];
	fma.rn.f64 	%fd266, %fd44, %fd265, %fd260;
	ld.shared.f64 	%fd267, [_ZZ32massMatrixMultiplyConstantKernelILi4ELi6ELi3EEvidPKdS1_S1_S1_S1_S1_S1_PdE13s_QuadToQuadD+8];
	fma.rn.f64 	%fd268, %fd267, %fd22, %fd262;
	ld.shared.f64 	%fd45, [%r46+16];
	ld.shared.f64 	%fd269, [%r13+16];
	fma.rn.f64 	%fd270, %fd45, %fd269, %fd264;
	ld.shared.f64 	%fd46, [%r47+16];
	ld.shared.f64 	%fd271, [%r20+96];
	fma.rn.f64 	%fd272, %fd46, %fd271, %fd266;
	ld.shared.f64 	%fd273, [_ZZ32massMatrixMultiplyConstantKernelILi4ELi6ELi3EEvidPKdS1_S1_S1_S1_S1_S1_PdE13s_QuadToQuadD+16];
	fma.rn.f64 	%fd274, %fd273, %fd23, %fd268;
	ld.shared.f64 	%fd47, [%r46+24];
	ld.shared.f64 	%fd275, [%r13+24];
	fma.rn.f64 	%fd276, %fd47, %fd275, %fd270;
	ld.shared.f64 	%fd48, [%r47+24];
	ld.shared.f64 	%fd277, [%r20+144];
	fma.rn.f64 	%fd278, %fd48, %fd277, %fd272;
	ld.shared.f64 	%fd279, [_ZZ32massMatrixMultiplyConstantKernelILi4ELi6ELi3EEvidPKdS1_S1_S1_S1_S1_S1_PdE13s_QuadToQuadD+24];
	fma.rn.f64 	%fd280, %fd279, %fd24, %fd274;
	ld.shared.f64 	%fd49, [%r46+32];
	ld.shared.f64 	%fd281, [%r13+32];
	fma.rn.f64 	%fd282, %fd49, %fd281, %fd276;
	ld.shared.f64 	%fd50, [%r47+32];
	ld.shared.f64 	%fd283, [%r20+192];
	fma.rn.f64 	%fd284, %fd50, %fd283, %fd278;
	ld.shared.f64 	%fd285, [_ZZ32massMatrixMultiplyConstantKernelILi4ELi6ELi3EEvidPKdS1_S1_S1_S1_S1_S1_PdE13s_QuadToQuadD+32];
	fma.rn.f64 	%fd286, %fd285, %fd25, %fd280;
	ld.shared.f64 	%fd51, [%r46+40];
	ld.shared.f64 	%fd287, [%r13+40];
	fma.rn.f64 	%fd288, %fd51, %fd287, %fd282;
	ld.shared.f64 	%fd52, [%r47+40];
	ld.shared.f64 	%fd289, [%r20+240];
	fma.rn.f64 	%fd290, %fd52, %fd289, %fd284;
	ld.shared.f64 	%fd291, [_ZZ32massMatrixMultiplyConstantKernelILi4ELi6ELi3EEvidPKdS1_S1_S1_S1_S1_S1_PdE13s_QuadToQuadD+40];
	fma.rn.f64 	%fd292, %fd291, %fd26, %fd286;
	bar.sync 	0;
	mul.f64 	%fd293, %fd790, %fd290;
	fma.rn.f64 	%fd294, %fd789, %fd288, %fd293;
	fma.rn.f64 	%fd295, %fd791, %fd292, %fd294;
	st.shared.f64 	[%r17], %fd295;
	mul.f64 	%fd296, %fd792, %fd290;
	fma.rn.f64 	%fd297, %fd790, %fd288, %fd296;
	fma.rn.f64 	%fd298, %fd793, %fd292, %fd297;
	st.shared.f64 	[%r18], %fd298;
	mul.f64 	%fd299, %fd793, %fd290;
	fma.rn.f64 	%fd300, %fd791, %fd288, %fd299;
	fma.rn.f64 	%fd301, %fd794, %fd292, %fd300;
	mul.f64 	%fd302, %fd779, %fd795;
	bar.sync 	0;
	ld.shared.f64 	%fd53, [%r45];
	ld.shared.f64 	%fd303, [%r16];
	mul.f64 	%fd304, %fd53, %fd303;
	fma.rn.f64 	%fd305, %fd302, %fd21, %fd304;
	mad.lo.s32 	%r48, %r11, -40, %r47;
	ld.shared.f64 	%fd54, [%r48];
	ld.shared.f64 	%fd306, [%r19];
	fma.rn.f64 	%fd307, %fd54, %fd306, %fd305;
	fma.rn.f64 	%fd308, %fd301, %fd261, 0d0000000000000000;
	mad.lo.s32 	%r49, %r10, -40, %r46;
	ld.shared.f64 	%fd55, [%r49+48];
	ld.shared.f64 	%fd309, [%r16+8];
	fma.rn.f64 	%fd310, %fd55, %fd309, %fd307;
	ld.shared.f64 	%fd56, [%r48+48];
	ld.shared.f64 	%fd311, [%r19+48];
	fma.rn.f64 	%fd312, %fd56, %fd311, %fd310;
	fma.rn.f64 	%fd57, %fd301, %fd267, 0d0000000000000000;
	ld.shared.f64 	%fd58, [%r49+96];
	ld.shared.f64 	%fd313, [%r16+16];
	fma.rn.f64 	%fd314, %fd58, %fd313, %fd312;
	ld.shared.f64 	%fd59, [%r48+96];
	ld.shared.f64 	%fd315, [%r19+96];
	fma.rn.f64 	%fd316, %fd59, %fd315, %fd314;
	fma.rn.f64 	%fd60, %fd301, %fd273, 0d0000000000000000;
	ld.shared.f64 	%fd61, [%r49+144];
	ld.shared.f64 	%fd317, [%r16+24];
	fma.rn.f64 	%fd318, %fd61, %fd317, %fd316;
	ld.shared.f64 	%fd62, [%r48+144];
	ld.shared.f64 	%fd319, [%r19+144];
	fma.rn.f64 	%fd320, %fd62, %fd319, %fd318;
	fma.rn.f64 	%fd63, %fd301, %fd279, 0d0000000000000000;
	ld.shared.f64 	%fd64, [%r49+192];
	ld.shared.f64 	%fd321, [%r16+32];
	fma.rn.f64 	%fd322, %fd64, %fd321, %fd320;
	ld.shared.f64 	%fd65, [%r48+192];
	ld.shared.f64 	%fd323, [%r19+192];
	fma.rn.f64 	%fd324, %fd65, %fd323, %fd322;
	fma.rn.f64 	%fd66, %fd301, %fd285, 0d0000000000000000;
	ld.shared.f64 	%fd67, [%r49+240];
	ld.shared.f64 	%fd325, [%r16+40];
	fma.rn.f64 	%fd326, %fd67, %fd325, %fd324;
	ld.shared.f64 	%fd68, [%r48+240];
	ld.shared.f64 	%fd327, [%r19+240];
	fma.rn.f64 	%fd328, %fd68, %fd327, %fd326;
	fma.rn.f64 	%fd69, %fd301, %fd291, 0d0000000000000000;
	add.f64 	%fd70, %fd328, %fd308;
	mov.f64 	%fd796, 0d0000000000000000;
	mov.f64 	%fd797, %fd796;
	mov.f64 	%fd798, %fd796;
	mov.f64 	%fd799, %fd796;
	mov.f64 	%fd800, %fd796;
	mov.f64 	%fd801, %fd796;
	mov.f64 	%fd802, %fd796;
	@%p8 bra 	$L__BB13_10;
	ld.global.nc.f64 	%fd796, [%rd1+288];
	ld.global.nc.f64 	%fd797, [%rd1+2016];
	ld.global.nc.f64 	%fd798, [%rd1+3744];
	ld.global.nc.f64 	%fd799, [%rd1+5472];
	ld.global.nc.f64 	%fd800, [%rd1+7200];
	ld.global.nc.f64 	%fd801, [%rd1+8928];
	ld.global.nc.f64 	%fd802, [%rd1+10656];
$L__BB13_10:
	ld.param.f64 	%fd780, [_Z32massMatrixMultiplyConstantKernelILi4ELi6ELi3EEvidPKdS1_S1_S1_S1_S1_S1_Pd_param_1];
	ld.shared.f64 	%fd330, [%r13+288];
	fma.rn.f64 	%fd331, %fd41, %fd330, 0d0000000000000000;
	ld.shared.f64 	%fd332, [%r20+288];
	fma.rn.f64 	%fd333, %fd42, %fd332, 0d0000000000000000;
	ld.shared.f64 	%fd334, [_ZZ32massMatrixMultiplyConstantKernelILi4ELi6ELi3EEvidPKdS1_S1_S1_S1_S1_S1_PdE13s_QuadToQuadD+48];
	fma.rn.f64 	%fd335, %fd334, %fd21, 0d0000000000000000;
	ld.shared.f64 	%fd336, [%r13+296];
	fma.rn.f64 	%fd337, %fd43, %fd336, %fd331;
	ld.shared.f64 	%fd338, [%r20+336];
	fma.rn.f64 	%fd339, %fd44, %fd338, %fd333;
	ld.shared.f64 	%fd340, [_ZZ32massMatrixMultiplyConstantKernelILi4ELi6ELi3EEvidPKdS1_S1_S1_S1_S1_S1_PdE13s_QuadToQuadD+56];
	fma.rn.f64 	%fd341, %fd340, %fd22, %fd335;
	ld.shared.f64 	%fd342, [%r13+304];
	fma.rn.f64 	%fd343, %fd45, %fd342, %fd337;
	ld.shared.f64 	%fd344, [%r20+384];
	fma.rn.f64 	%fd345, %fd46, %fd344, %fd339;
	ld.shared.f64 	%fd346, [_ZZ32massMatrixMultiplyConstantKernelILi4ELi6ELi3EEvidPKdS1_S1_S1_S1_S1_S1_PdE13s_QuadToQuadD+64];
	fma.rn.f64 	%fd347, %fd346, %fd23, %fd341;
	ld.shared.f64 	%fd348, [%r13+312];
	fma.rn.f64 	%fd349, %fd47, %fd348, %fd343;
	ld.shared.f64 	%fd350, [%r20+432];
	fma.rn.f64 	%fd351, %fd48, %fd350, %fd345;
	ld.shared.f64 	%fd352, [_ZZ32massMatrixMultiplyConstantKernelILi4ELi6ELi3EEvidPKdS1_S1_S1_S1_S1_S1_PdE13s_QuadToQuadD+72];
	fma.rn.f64 	%fd353, %fd352, %fd24, %fd347;
	ld.shared.f64 	%fd354, [%r13+320];
	fma.rn.f64 	%fd355, %fd49, %fd354, %fd349;
	ld.shared.f64 	%fd356, [%r20+480];
	fma.rn.f64 	%fd357, %fd50, %fd356, %fd351;
	ld.shared.f64 	%fd358, [_ZZ32massMatrixMultiplyConstantKernelILi4ELi6ELi3EEvidPKdS1_S1_S1_S1_S1_S1_PdE13s_QuadToQuadD+80];
	fma.rn.f64 	%fd359, %fd358, %fd25, %fd353;
	ld.shared.f64 	%fd360, [%r13+328];
	fma.rn.f64 	%fd361, %fd51, %fd360, %fd355;
	ld.shared.f64 	%fd362, [%r20+528];
	fma.rn.f64 	%fd363, %fd52, %fd362, %fd357;
	ld.shared.f64 	%fd364, [_ZZ32massMatrixMultiplyConstantKernelILi4ELi6ELi3EEvidPKdS1_S1_S1_S1_S1_S1_PdE13s_QuadToQuadD+88];
	fma.rn.f64 	%fd365, %fd364, %fd26, %fd359;
	bar.sync 	0;
	mul.f64 	%fd366, %fd797, %fd363;
	fma.rn.f64 	%fd367, %fd796, %fd361, %fd366;
	fma.rn.f64 	%fd368, %fd798, %fd365, %fd367;
	st.shared.f64 	[%r17], %fd368;
	mul.f64 	%fd369, %fd799, %fd363;
	fma.rn.f64 	%fd370, %fd797, %fd361, %fd369;
	fma.rn.f64 	%fd371, %fd800, %fd365, %fd370;
	st.shared.f64 	[%r18], %fd371;
	mul.f64 	%fd372, %fd800, %fd363;
	fma.rn.f64 	%fd373, %fd798, %fd361, %fd372;
	fma.rn.f64 	%fd374, %fd801, %fd365, %fd373;
	mul.f64 	%fd375, %fd780, %fd802;
	bar.sync 	0;
	ld.shared.f64 	%fd376, [%r16];
	mul.f64 	%fd377, %fd53, %fd376;
	fma.rn.f64 	%fd378, %fd375, %fd22, %fd377;
	ld.shared.f64 	%fd379, [%r19];
	fma.rn.f64 	%fd380, %fd54, %fd379, %fd378;
	fma.rn.f64 	%fd85, %fd374, %fd334, %fd70;
	ld.shared.f64 	%fd381, [%r16+8];
	fma.rn.f64 	%fd382, %fd55, %fd381, %fd380;
	ld.shared.f64 	%fd383, [%r19+48];
	fma.rn.f64 	%fd384, %fd56, %fd383, %fd382;
	fma.rn.f64 	%fd385, %fd374, %fd340, %fd57;
	ld.shared.f64 	%fd386, [%r16+16];
	fma.rn.f64 	%fd387, %fd58, %fd386, %fd384;
	ld.shared.f64 	%fd388, [%r19+96];
	fma.rn.f64 	%fd389, %fd59, %fd388, %fd387;
	fma.rn.f64 	%fd86, %fd374, %fd346, %fd60;
	ld.shared.f64 	%fd390, [%r16+24];
	fma.rn.f64 	%fd391, %fd61, %fd390, %fd389;
	ld.shared.f64 	%fd392, [%r19+144];
	fma.rn.f64 	%fd393, %fd62, %fd392, %fd391;
	fma.rn.f64 	%fd87, %fd374, %fd352, %fd63;
	ld.shared.f64 	%fd394, [%r16+32];
	fma.rn.f64 	%fd395, %fd64, %fd394, %fd393;
	ld.shared.f64 	%fd396, [%r19+192];
	fma.rn.f64 	%fd397, %fd65, %fd396, %fd395;
	fma.rn.f64 	%fd88, %fd374, %fd358, %fd66;
	ld.shared.f64 	%fd398, [%r16+40];
	fma.rn.f64 	%fd399, %fd67, %fd398, %fd397;
	ld.shared.f64 	%fd400, [%r19+240];
	fma.rn.f64 	%fd401, %fd68, %fd400, %fd399;
	fma.rn.f64 	%fd89, %fd374, %fd364, %fd69;
	add.f64 	%fd90, %fd401, %fd385;
	mov.f64 	%fd803, 0d0000000000000000;
	mov.f64 	%fd804, %fd803;
	mov.f64 	%fd805, %fd803;
	mov.f64 	%fd806, %fd803;
	mov.f64 	%fd807, %fd803;
	mov.f64 	%fd808, %fd803;
	mov.f64 	%fd809, %fd803;
	@%p8 bra 	$L__BB13_12;
	ld.global.nc.f64 	%fd803, [%rd1+576];
	ld.global.nc.f64 	%fd804, [%rd1+2304];
	ld.global.nc.f64 	%fd805, [%rd1+4032];
	ld.global.nc.f64 	%fd806, [%rd1+5760];
	ld.global.nc.f64 	%fd807, [%rd1+7488];
	ld.global.nc.f64 	%fd808, [%rd1+9216];
	ld.global.nc.f64 	%fd809, [%rd1+10944];
$L__BB13_12:
	ld.param.f64 	%fd781, [_Z32massMatrixMultiplyConstantKernelILi4ELi6ELi3EEvidPKdS1_S1_S1_S1_S1_S1_Pd_param_1];
	ld.shared.f64 	%fd403, [%r13+576];
	fma.rn.f64 	%fd404, %fd41, %fd403, 0d0000000000000000;
	ld.shared.f64 	%fd405, [%r20+576];
	fma.rn.f64 	%fd406, %fd42, %fd405, 0d0000000000000000;
	ld.shared.f64 	%fd407, [_ZZ32massMatrixMultiplyConstantKernelILi4ELi6ELi3EEvidPKdS1_S1_S1_S1_S1_S1_PdE13s_QuadToQuadD+96];
	fma.rn.f64 	%fd408, %fd407, %fd21, 0d0000000000000000;
	ld.shared.f64 	%fd409, [%r13+584];
	fma.rn.f64 	%fd410, %fd43, %fd409, %fd404;
	ld.shared.f64 	%fd411, [%r20+624];
	fma.rn.f64 	%fd412, %fd44, %fd411, %fd406;
	ld.shared.f64 	%fd413, [_ZZ32massMatrixMultiplyConstantKernelILi4ELi6ELi3EEvidPKdS1_S1_S1_S1_S1_S1_PdE13s_QuadToQuadD+104];
	fma.rn.f64 	%fd414, %fd413, %fd22, %fd408;
	ld.shared.f64 	%fd415, [%r13+592];
	fma.rn.f64 	%fd416, %fd45, %fd415, %fd410;
	ld.shared.f64 	%fd417, [%r20+672];
	fma.rn.f64 	%fd418, %fd46, %fd417, %fd412;
	ld.shared.f64 	%fd419, [_ZZ32massMatrixMultiplyConstantKernelILi4ELi6ELi3EEvidPKdS1_S1_S1_S1_S1_S1_PdE13s_QuadToQuadD+112];
	fma.rn.f64 	%fd420, %fd419, %fd23, %fd414;
	ld.shared.f64 	%fd421, [%r13+600];
	fma.rn.f64 	%fd422, %fd47, %fd421, %fd416;
	ld.shared.f64 	%fd423, [%r20+720];
	fma.rn.f64 	%fd424, %fd48, %fd423, %fd418;
	ld.shared.f64 	%fd425, [_ZZ32massMatrixMultiplyConstantKernelILi4ELi6ELi3EEvidPKdS1_S1_S1_S1_S1_S1_PdE13s_QuadToQuadD+120];
	fma.rn.f64 	%fd426, %fd425, %fd24, %fd420;
	ld.shared.f64 	%fd427, [%r13+608];
	fma.rn.f64 	%fd428, %fd49, %fd427, %fd422;
	ld.shared.f64 	%fd429, [%r20+768];
	fma.rn.f64 	%fd430, %fd50, %fd429, %fd424;
	ld.shared.f64 	%fd431, [_ZZ32massMatrixMultiplyConstantKernelILi4ELi6ELi3EEvidPKdS1_S1_S1_S1_S1_S1_PdE13s_QuadToQuadD+128];
	fma.rn.f64 	%fd432, %fd431, %fd25, %fd426;
	ld.shared.f64 	%fd433, [%r13+616];
	fma.rn.f64 	%fd434, %fd51, %fd433, %fd428;
	ld.shared.f64 	%fd435, [%r20+816];
	fma.rn.f64 	%fd436, %fd52, %fd435, %fd430;
	ld.shared.f64 	%fd437, [_ZZ32massMatrixMultiplyConstantKernelILi4ELi6ELi3EEvidPKdS1_S1_S1_S1_S1_S1_PdE13s_QuadToQuadD+136];
	fma.rn.f64 	%fd438, %fd437, %fd26, %fd432;
	bar.sync 	0;
	mul.f64 	%fd439, %fd804, %fd436;
	fma.rn.f64 	%fd440, %fd803, %fd434, %fd439;
	fma.rn.f64 	%fd441, %fd805, %fd438, %fd440;
	st.shared.f64 	[%r17], %fd441;
	mul.f64 	%fd442, %fd806, %fd436;
	fma.rn.f64 	%fd443, %fd804, %fd434, %fd442;
	fma.rn.f64 	%fd444, %fd807, %fd438, %fd443;
	st.shared.f64 	[%r18], %fd444;
	mul.f64 	%fd445, %fd807, %fd436;
	fma.rn.f64 	%fd446, %fd805, %fd434, %fd445;
	fma.rn.f64 	%fd447, %fd808, %fd438, %fd446;
	mul.f64 	%fd448, %fd781, %fd809;
	bar.sync 	0;
	ld.shared.f64 	%fd449, [%r16];
	mul.f64 	%fd450, %fd53, %fd449;
	fma.rn.f64 	%fd451, %fd448, %fd23, %fd450;
	ld.shared.f64 	%fd452, [%r19];
	fma.rn.f64 	%fd453, %fd54, %fd452, %fd451;
	fma.rn.f64 	%fd105, %fd447, %fd407, %fd85;
	ld.shared.f64 	%fd454, [%r16+8];
	fma.rn.f64 	%fd455, %fd55, %fd454, %fd453;
	ld.shared.f64 	%fd456, [%r19+48];
	fma.rn.f64 	%fd457, %fd56, %fd456, %fd455;
	fma.rn.f64 	%fd106, %fd447, %fd413, %fd90;
	ld.shared.f64 	%fd458, [%r16+16];
	fma.rn.f64 	%fd459, %fd58, %fd458, %fd457;
	ld.shared.f64 	%fd460, [%r19+96];
	fma.rn.f64 	%fd461, %fd59, %fd460, %fd459;
	fma.rn.f64 	%fd462, %fd447, %fd419, %fd86;
	ld.shared.f64 	%fd463, [%r16+24];
	fma.rn.f64 	%fd464, %fd61, %fd463, %fd461;
	ld.shared.f64 	%fd465, [%r19+144];
	fma.rn.f64 	%fd466, %fd62, %fd465, %fd464;
	fma.rn.f64 	%fd107, %fd447, %fd425, %fd87;
	ld.shared.f64 	%fd467, [%r16+32];
	fma.rn.f64 	%fd468, %fd64, %fd467, %fd466;
	ld.shared.f64 	%fd469, [%r19+192];
	fma.rn.f64 	%fd470, %fd65, %fd469, %fd468;
	fma.rn.f64 	%fd108, %fd447, %fd431, %fd88;
	ld.shared.f64 	%fd471, [%r16+40];
	fma.rn.f64 	%fd472, %fd67, %fd471, %fd470;
	ld.shared.f64 	%fd473, [%r19+240];
	fma.rn.f64 	%fd474, %fd68, %fd473, %fd472;
	fma.rn.f64 	%fd109, %fd447, %fd437, %fd89;
	add.f64 	%fd110, %fd474, %fd462;
	mov.f64 	%fd810, 0d0000000000000000;
	mov.f64 	%fd811, %fd810;
	mov.f64 	%fd812, %fd810;
	mov.f64 	%fd813, %fd810;
	mov.f64 	%fd814, %fd810;
	mov.f64 	%fd815, %fd810;
	mov.f64 	%fd816, %fd810;
	@%p8 bra 	$L__BB13_14;
	ld.global.nc.f64 	%fd810, [%rd1+864];
	ld.global.nc.f64 	%fd811, [%rd1+2592];
	ld.global.nc.f64 	%fd812, [%rd1+4320];
	ld.global.nc.f64 	%fd813, [%rd1+6048];
	ld.global.nc.f64 	%fd814, [%rd1+7776];
	ld.global.nc.f64 	%fd815, [%rd1+9504];
	ld.global.nc.f64 	%fd816, [%rd1+11232];
$L__BB13_14:
	ld.param.f64 	%fd782, [_Z32massMatrixMultiplyConstantKernelILi4ELi6ELi3EEvidPKdS1_S1_S1_S1_S1_S1_Pd_param_1];
	ld.shared.f64 	%fd476, [%r13+864];
	fma.rn.f64 	%fd477, %fd41, %fd476, 0d0000000000000000;
	ld.shared.f64 	%fd478, [%r20+864];
	fma.rn.f64 	%fd479, %fd42, %fd478, 0d0000000000000000;
	ld.shared.f64 	%fd480, [_ZZ32massMatrixMultiplyConstantKernelILi4ELi6ELi3EEvidPKdS1_S1_S1_S1_S1_S1_PdE13s_QuadToQuadD+144];
	fma.rn.f64 	%fd481, %fd480, %fd21, 0d0000000000000000;
	ld.shared.f64 	%fd482, [%r13+872];
	fma.rn.f64 	%fd483, %fd43, %fd482, %fd477;
	ld.shared.f64 	%fd484, [%r20+912];
	fma.rn.f64 	%fd485, %fd44, %fd484, %fd479;
	ld.shared.f64 	%fd486, [_ZZ32massMatrixMultiplyConstantKernelILi4ELi6ELi3EEvidPKdS1_S1_S1_S1_S1_S1_PdE13s_QuadToQuadD+152];
	fma.rn.f64 	%fd487, %fd486, %fd22, %fd481;
	ld.shared.f64 	%fd488, [%r13+880];
	fma.rn.f64 	%fd489, %fd45, %fd488, %fd483;
	ld.shared.f64 	%fd490, [%r20+960];
	fma.rn.f64 	%fd491, %fd46, %fd490, %fd485;
	ld.shared.f64 	%fd492, [_ZZ32massMatrixMultiplyConstantKernelILi4ELi6ELi3EEvidPKdS1_S1_S1_S1_S1_S1_PdE13s_QuadToQuadD+160];
	fma.rn.f64 	%fd493, %fd492, %fd23, %fd487;
	ld.shared.f64 	%fd494, [%r13+888];
	fma.rn.f64 	%fd495, %fd47, %fd494, %fd489;
	ld.shared.f64 	%fd496, [%r20+1008];
	fma.rn.f64 	%fd497, %fd48, %fd496, %fd491;
	ld.shared.f64 	%fd498, [_ZZ32massMatrixMultiplyConstantKernelILi4ELi6ELi3EEvidPKdS1_S1_S1_S1_S1_S1_PdE13s_QuadToQuadD+168];
	fma.rn.f64 	%fd499, %fd498, %fd24, %fd493;
	ld.shared.f64 	%fd500, [%r13+896];
	fma.rn.f64 	%fd501, %fd49, %fd500, %fd495;
	ld.shared.f64 	%fd502, [%r20+1056];
	fma.rn.f64 	%fd503, %fd50, %fd502, %fd497;
	ld.shared.f64 	%fd504, [_ZZ32massMatrixMultiplyConstantKernelILi4ELi6ELi3EEvidPKdS1_S1_S1_S1_S1_S1_PdE13s_QuadToQuadD+176];
	fma.rn.f64 	%fd505, %fd504, %fd25, %fd499;
	ld.shared.f64 	%fd506, [%r13+904];
	fma.rn.f64 	%fd507, %fd51, %fd506, %fd501;
	ld.shared.f64 	%fd508, [%r20+1104];
	fma.rn.f64 	%fd509, %fd52, %fd508, %fd503;
	ld.shared.f64 	%fd510, [_ZZ32massMatrixMultiplyConstantKernelILi4ELi6ELi3EEvidPKdS1_S1_S1_S1_S1_S1_PdE13s_QuadToQuadD+184];
	fma.rn.f64 	%fd511, %fd510, %fd26, %fd505;
	bar.sync 	0;
	mul.f64 	%fd512, %fd811, %fd509;
	fma.rn.f64 	%fd513, %fd810, %fd507, %fd512;
	fma.rn.f64 	%fd514, %fd812, %fd511, %fd513;
	st.shared.f64 	[%r17], %fd514;
	mul.f64 	%fd515, %fd813, %fd509;
	fma.rn.f64 	%fd516, %fd811, %fd507, %fd515;
	fma.rn.f64 	%fd517, %fd814, %fd511, %fd516;
	st.shared.f64 	[%r18], %fd517;
	mul.f64 	%fd518, %fd814, %fd509;
	fma.rn.f64 	%fd519, %fd812, %fd507, %fd518;
	fma.rn.f64 	%fd520, %fd815, %fd511, %fd519;
	mul.f64 	%fd521, %fd782, %fd816;
	bar.sync 	0;
	ld.shared.f64 	%fd522, [%r16];
	mul.f64 	%fd523, %fd53, %fd522;
	fma.rn.f64 	%fd524, %fd521, %fd24, %fd523;
	ld.shared.f64 	%fd525, [%r19];
	fma.rn.f64 	%fd526, %fd54, %fd525, %fd524;
	fma.rn.f64 	%fd125, %fd520, %fd480, %fd105;
	ld.shared.f64 	%fd527, [%r16+8];
	fma.rn.f64 	%fd528, %fd55, %fd527, %fd526;
	ld.shared.f64 	%fd529, [%r19+48];
	fma.rn.f64 	%fd530, %fd56, %fd529, %fd528;
	fma.rn.f64 	%fd126, %fd520, %fd486, %fd106;
	ld.shared.f64 	%fd531, [%r16+16];
	fma.rn.f64 	%fd532, %fd58, %fd531, %fd530;
	ld.shared.f64 	%fd533, [%r19+96];
	fma.rn.f64 	%fd534, %fd59, %fd533, %fd532;
	fma.rn.f64 	%fd127, %fd520, %fd492, %fd110;
	ld.shared.f64 	%fd535, [%r16+24];
	fma.rn.f64 	%fd536, %fd61, %fd535, %fd534;
	ld.shared.f64 	%fd537, [%r19+144];
	fma.rn.f64 	%fd538, %fd62, %fd537, %fd536;
	fma.rn.f64 	%fd539, %fd520, %fd498, %fd107;
	ld.shared.f64 	%fd540, [%r16+32];
	fma.rn.f64 	%fd541, %fd64, %fd540, %fd538;
	ld.shared.f64 	%fd542, [%r19+192];
	fma.rn.f64 	%fd543, %fd65, %fd542, %fd541;
	fma.rn.f64 	%fd128, %fd520, %fd504, %fd108;
	ld.shared.f64 	%fd544, [%r16+40];
	fma.rn.f64 	%fd545, %fd67, %fd544, %fd543;
	ld.shared.f64 	%fd546, [%r19+240];
	fma.rn.f64 	%fd547, %fd68, %fd546, %fd545;
	fma.rn.f64 	%fd129, %fd520, %fd510, %fd109;
	add.f64 	%fd130, %fd547, %fd539;
	mov.f64 	%fd817, 0d0000000000000000;
	mov.f64 	%fd818, %fd817;
	mov.f64 	%fd819, %fd817;
	mov.f64 	%fd820, %fd817;
	mov.f64 	%fd821, %fd817;
	mov.f64 	%fd822, %fd817;
	mov.f64 	%fd823, %fd817;
	@%p8 bra 	$L__BB13_16;
	ld.global.nc.f64 	%fd817, [%rd1+1152];
	ld.global.nc.f64 	%fd818, [%rd1+2880];
	ld.global.nc.f64 	%fd819, [%rd1+4608];
	ld.global.nc.f64 	%fd820, [%rd1+6336];
	ld.global.nc.f64 	%fd821, [%rd1+8064];
	ld.global.nc.f64 	%fd822, [%rd1+9792];
	ld.global.nc.f64 	%fd823, [%rd1+11520];
$L__BB13_16:
	ld.param.f64 	%fd783, [_Z32massMatrixMultiplyConstantKernelILi4ELi6ELi3EEvidPKdS1_S1_S1_S1_S1_S1_Pd_param_1];
	ld.shared.f64 	%fd549, [%r13+1152];
	fma.rn.f64 	%fd550, %fd41, %fd549, 0d0000000000000000;
	ld.shared.f64 	%fd551, [%r20+1152];
	fma.rn.f64 	%fd552, %fd42, %fd551, 0d0000000000000000;
	ld.shared.f64 	%fd553, [_ZZ32massMatrixMultiplyConstantKernelILi4ELi6ELi3EEvidPKdS1_S1_S1_S1_S1_S1_PdE13s_QuadToQuadD+192];
	fma.rn.f64 	%fd554, %fd553, %fd21, 0d0000000000000000;
	ld.shared.f64 	%fd555, [%r13+1160];
	fma.rn.f64 	%fd556, %fd43, %fd555, %fd550;
	ld.shared.f64 	%fd557, [%r20+1200];
	fma.rn.f64 	%fd558, %fd44, %fd557, %fd552;
	ld.shared.f64 	%fd559, [_ZZ32massMatrixMultiplyConstantKernelILi4ELi6ELi3EEvidPKdS1_S1_S1_S1_S1_S1_PdE13s_QuadToQuadD+200];
	fma.rn.f64 	%fd560, %fd559, %fd22, %fd554;
	ld.shared.f64 	%fd561, [%r13+1168];
	fma.rn.f64 	%fd562, %fd45, %fd561, %fd556;
	ld.shared.f64 	%fd563, [%r20+1248];
	fma.rn.f64 	%fd564, %fd46, %fd563, %fd558;
	ld.shared.f64 	%fd565, [_ZZ32massMatrixMultiplyConstantKernelILi4ELi6ELi3EEvidPKdS1_S1_S1_S1_S1_S1_PdE13s_QuadToQuadD+208];
	fma.rn.f64 	%fd566, %fd565, %fd23, %fd560;
	ld.shared.f64 	%fd567, [%r13+1176];
	fma.rn.f64 	%fd568, %fd47, %fd567, %fd562;
	ld.shared.f64 	%fd569, [%r20+1296];
	fma.rn.f64 	%fd570, %fd48, %fd569, %fd564;
	ld.shared.f64 	%fd571, [_ZZ32massMatrixMultiplyConstantKernelILi4ELi6ELi3EEvidPKdS1_S1_S1_S1_S1_S1_PdE13s_QuadToQuadD+216];
	fma.rn.f64 	%fd572, %fd571, %fd24, %fd566;
	ld.shared.f64 	%fd573, [%r13+1184];
	fma.rn.f64 	%fd574, %fd49, %fd573, %fd568;
	ld.shared.f64 	%fd575, [%r20+1344];
	fma.rn.f64 	%fd576, %fd50, %fd575, %fd570;
	ld.shared.f64 	%fd577, [_ZZ32massMatrixMultiplyConstantKernelILi4ELi6ELi3EEvidPKdS1_S1_S1_S1_S1_S1_PdE13s_QuadToQuadD+224];
	fma.rn.f64 	%fd578, %fd577, %fd25, %fd572;
	ld.shared.f64 	%fd579, [%r13+1192];
	fma.rn.f64 	%fd580, %fd51, %fd579, %fd574;
	ld.shared.f64 	%fd581, [%r20+1392];
	fma.rn.f64 	%fd582, %fd52, %fd581, %fd576;
	ld.shared.f64 	%fd583, [_ZZ32massMatrixMultiplyConstantKernelILi4ELi6ELi3EEvidPKdS1_S1_S1_S1_S1_S1_PdE13s_QuadToQuadD+232];
	fma.rn.f64 	%fd584, %fd583, %fd26, %fd578;
	bar.sync 	0;
	mul.f64 	%fd585, %fd818, %fd582;
	fma.rn.f64 	%fd586, %fd817, %fd580, %fd585;
	fma.rn.f64 	%fd587, %fd819, %fd584, %fd586;
	st.shared.f64 	[%r17], %fd587;
	mul.f64 	%fd588, %fd820, %fd582;
	fma.rn.f64 	%fd589, %fd818, %fd580, %fd588;
	fma.rn.f64 	%fd590, %fd821, %fd584, %fd589;
	st.shared.f64 	[%r18], %fd590;
	mul.f64 	%fd591, %fd821, %fd582;
	fma.rn.f64 	%fd592, %fd819, %fd580, %fd591;
	fma.rn.f64 	%fd593, %fd822, %fd584, %fd592;
	mul.f64 	%fd594, %fd783, %fd823;
	bar.sync 	0;
	ld.shared.f64 	%fd595, [%r16];
	mul.f64 	%fd596, %fd53, %fd595;
	fma.rn.f64 	%fd597, %fd594, %fd25, %fd596;
	ld.shared.f64 	%fd598, [%r19];
	fma.rn.f64 	%fd599, %fd54, %fd598, %fd597;
	fma.rn.f64 	%fd145, %fd593, %fd553, %fd125;
	ld.shared.f64 	%fd600, [%r16+8];
	fma.rn.f64 	%fd601, %fd55, %fd600, %fd599;
	ld.shared.f64 	%fd602, [%r19+48];
	fma.rn.f64 	%fd603, %fd56, %fd602, %fd601;
	fma.rn.f64 	%fd146, %fd593, %fd559, %fd126;
	ld.shared.f64 	%fd604, [%r16+16];
	fma.rn.f64 	%fd605, %fd58, %fd604, %fd603;
	ld.shared.f64 	%fd606, [%r19+96];
	fma.rn.f64 	%fd607, %fd59, %fd606, %fd605;
	fma.rn.f64 	%fd147, %fd593, %fd565, %fd127;
	ld.shared.f64 	%fd608, [%r16+24];
	fma.rn.f64 	%fd609, %fd61, %fd608, %fd607;
	ld.shared.f64 	%fd610, [%r19+144];
	fma.rn.f64 	%fd611, %fd62, %fd610, %fd609;
	fma.rn.f64 	%fd148, %fd593, %fd571, %fd130;
	ld.shared.f64 	%fd612, [%r16+32];
	fma.rn.f64 	%fd613, %fd64, %fd612, %fd611;
	ld.shared.f64 	%fd614, [%r19+192];
	fma.rn.f64 	%fd615, %fd65, %fd614, %fd613;
	fma.rn.f64 	%fd616, %fd593, %fd577, %fd128;
	ld.shared.f64 	%fd617, [%r16+40];
	fma.rn.f64 	%fd618, %fd67, %fd617, %fd615;
	ld.shared.f64 	%fd619, [%r19+240];
	fma.rn.f64 	%fd620, %fd68, %fd619, %fd618;
	fma.rn.f64 	%fd149, %fd593, %fd583, %fd129;
	add.f64 	%fd150, %fd620, %fd616;
	mov.f64 	%fd824, 0d0000000000000000;
	mov.f64 	%fd825, %fd824;
	mov.f64 	%fd826, %fd824;
	mov.f64 	%fd827, %fd824;
	mov.f64 	%fd828, %fd824;
	mov.f64 	%fd829, %fd824;
	mov.f64 	%fd830, %fd824;
	@%p8 bra 	$L__BB13_18;
	ld.global.nc.f64 	%fd824, [%rd1+1440];
	ld.global.nc.f64 	%fd825, [%rd1+3168];
	ld.global.nc.f64 	%fd826, [%rd1+4896];
	ld.global.nc.f64 	%fd827, [%rd1+6624];
	ld.global.nc.f64 	%fd828, [%rd1+8352];
	ld.global.nc.f64 	%fd829, [%rd1+10080];
	ld.global.nc.f64 	%fd830, [%rd1+11808];
$L__BB13_18:
	ld.param.f64 	%fd784, [_Z32massMatrixMultiplyConstantKernelILi4ELi6ELi3EEvidPKdS1_S1_S1_S1_S1_S1_Pd_param_1];
	setp.gt.u32 	%p13, %r1, 23;
	ld.shared.f64 	%fd621, [%r13+1440];
	fma.rn.f64 	%fd622, %fd41, %fd621, 0d0000000000000000;
	ld.shared.f64 	%fd623, [%r20+1440];
	fma.rn.f64 	%fd624, %fd42, %fd623, 0d0000000000000000;
	ld.shared.f64 	%fd625, [_ZZ32massMatrixMultiplyConstantKernelILi4ELi6ELi3EEvidPKdS1_S1_S1_S1_S1_S1_PdE13s_QuadToQuadD+240];
	fma.rn.f64 	%fd626, %fd625, %fd21, 0d0000000000000000;
	ld.shared.f64 	%fd627, [%r13+1448];
	fma.rn.f64 	%fd628, %fd43, %fd627, %fd622;
	ld.shared.f64 	%fd629, [%r20+1488];
	fma.rn.f64 	%fd630, %fd44, %fd629, %fd624;
	ld.shared.f64 	%fd631, [_ZZ32massMatrixMultiplyConstantKernelILi4ELi6ELi3EEvidPKdS1_S1_S1_S1_S1_S1_PdE13s_QuadToQuadD+248];
	fma.rn.f64 	%fd632, %fd631, %fd22, %fd626;
	ld.shared.f64 	%fd633, [%r13+1456];
	fma.rn.f64 	%fd634, %fd45, %fd633, %fd628;
	ld.shared.f64 	%fd635, [%r20+1536];
	fma.rn.f64 	%fd636, %fd46, %fd635, %fd630;
	ld.shared.f64 	%fd637, [_ZZ32massMatrixMultiplyConstantKernelILi4ELi6ELi3EEvidPKdS1_S1_S1_S1_S1_S1_PdE13s_QuadToQuadD+256];
	fma.rn.f64 	%fd638, %fd637, %fd23, %fd632;
	ld.shared.f64 	%fd639, [%r13+1464];
	fma.rn.f64 	%fd640, %fd47, %fd639, %fd634;
	ld.shared.f64 	%fd641, [%r20+1584];
	fma.rn.f64 	%fd642, %fd48, %fd641, %fd636;
	ld.shared.f64 	%fd643, [_ZZ32massMatrixMultiplyConstantKernelILi4ELi6ELi3EEvidPKdS1_S1_S1_S1_S1_S1_PdE13s_QuadToQuadD+264];
	fma.rn.f64 	%fd644, %fd643, %fd24, %fd638;
	ld.shared.f64 	%fd645, [%r13+1472];
	fma.rn.f64 	%fd646, %fd49, %fd645, %fd640;
	ld.shared.f64 	%fd647, [%r20+1632];
	fma.rn.f64 	%fd648, %fd50, %fd647, %fd642;
	ld.shared.f64 	%fd649, [_ZZ32massMatrixMultiplyConstantKernelILi4ELi6ELi3EEvidPKdS1_S1_S1_S1_S1_S1_PdE13s_QuadToQuadD+272];
	fma.rn.f64 	%fd650, %fd649, %fd25, %fd644;
	ld.shared.f64 	%fd651, [%r13+1480];
	fma.rn.f64 	%fd652, %fd51, %fd651, %fd646;
	ld.shared.f64 	%fd653, [%r20+1680];
	fma.rn.f64 	%fd654, %fd52, %fd653, %fd648;
	ld.shared.f64 	%fd655, [_ZZ32massMatrixMultiplyConstantKernelILi4ELi6ELi3EEvidPKdS1_S1_S1_S1_S1_S1_PdE13s_QuadToQuadD+280];
	fma.rn.f64 	%fd656, %fd655, %fd26, %fd650;
	bar.sync 	0;
	mul.f64 	%fd657, %fd825, %fd654;
	fma.rn.f64 	%fd658, %fd824, %fd652, %fd657;
	fma.rn.f64 	%fd659, %fd826, %fd656, %fd658;
	st.shared.f64 	[%r17], %fd659;
	mul.f64 	%fd660, %fd827, %fd654;
	fma.rn.f64 	%fd661, %fd825, %fd652, %fd660;
	fma.rn.f64 	%fd662, %fd828, %fd656, %fd661;
	st.shared.f64 	[%r18], %fd662;
	mul.f64 	%fd663, %fd828, %fd654;
	fma.rn.f64 	%fd664, %fd826, %fd652, %fd663;
	fma.rn.f64 	%fd665, %fd829, %fd656, %fd664;
	mul.f64 	%fd666, %fd784, %fd830;
	bar.sync 	0;
	ld.shared.f64 	%fd667, [%r16];
	mul.f64 	%fd668, %fd53, %fd667;
	fma.rn.f64 	%fd669, %fd666, %fd26, %fd668;
	ld.shared.f64 	%fd670, [%r19];
	fma.rn.f64 	%fd671, %fd54, %fd670, %fd669;
	fma.rn.f64 	%fd672, %fd665, %fd625, %fd145;
	ld.shared.f64 	%fd673, [%r16+8];
	fma.rn.f64 	%fd674, %fd55, %fd673, %fd671;
	ld.shared.f64 	%fd675, [%r19+48];
	fma.rn.f64 	%fd676, %fd56, %fd675, %fd674;
	fma.rn.f64 	%fd677, %fd665, %fd631, %fd146;
	ld.shared.f64 	%fd678, [%r16+16];
	fma.rn.f64 	%fd679, %fd58, %fd678, %fd676;
	ld.shared.f64 	%fd680, [%r19+96];
	fma.rn.f64 	%fd681, %fd59, %fd680, %fd679;
	fma.rn.f64 	%fd682, %fd665, %fd637, %fd147;
	ld.shared.f64 	%fd683, [%r16+24];
	fma.rn.f64 	%fd684, %fd61, %fd683, %fd681;
	ld.shared.f64 	%fd685, [%r19+144];
	fma.rn.f64 	%fd686, %fd62, %fd685, %fd684;
	fma.rn.f64 	%fd687, %fd665, %fd643, %fd148;
	ld.shared.f64 	%fd688, [%r16+32];
	fma.rn.f64 	%fd689, %fd64, %fd688, %fd686;
	ld.shared.f64 	%fd690, [%r19+192];
	fma.rn.f64 	%fd691, %fd65, %fd690, %fd689;
	fma.rn.f64 	%fd692, %fd665, %fd649, %fd150;
	ld.shared.f64 	%fd693, [%r16+40];
	fma.rn.f64 	%fd694, %fd67, %fd693, %fd691;
	ld.shared.f64 	%fd695, [%r19+240];
	fma.rn.f64 	%fd696, %fd68, %fd695, %fd694;
	fma.rn.f64 	%fd697, %fd665, %fd655, %fd149;
	add.f64 	%fd698, %fd696, %fd697;
	bar.sync 	0;
	st.shared.f64 	[%r14], %fd672;
	st.shared.f64 	[%r14+288], %fd677;
	st.shared.f64 	[%r14+576], %fd682;
	st.shared.f64 	[%r14+864], %fd687;
	st.shared.f64 	[%r14+1152], %fd692;
	st.shared.f64 	[%r14+1440], %fd698;
	bar.sync 	0;
	bar.sync 	0;
	ld.shared.f64 	%fd699, [%r12];
	ld.shared.f64 	%fd700, [%r12+40];
	add.f64 	%fd701, %fd699, %fd700;
	sub.f64 	%fd702, %fd699, %fd700;
	ld.shared.f64 	%fd703, [%r12+8];
	ld.shared.f64 	%fd704, [%r12+32];
	add.f64 	%fd705, %fd703, %fd704;
	sub.f64 	%fd706, %fd703, %fd704;
	ld.shared.f64 	%fd707, [%r12+16];
	ld.shared.f64 	%fd708, [%r12+24];
	add.f64 	%fd709, %fd707, %fd708;
	sub.f64 	%fd710, %fd707, %fd708;
	ld.const.f64 	%fd165, [const_oddDofToQuad];
	fma.rn.f64 	%fd711, %fd165, %fd701, 0d0000000000000000;
	ld.const.f64 	%fd166, [const_evenDofToQuad];
	fma.rn.f64 	%fd712, %fd166, %fd702, 0d0000000000000000;
	ld.const.f64 	%fd167, [const_oddDofToQuad+16];
	fma.rn.f64 	%fd713, %fd167, %fd705, %fd711;
	ld.const.f64 	%fd168, [const_evenDofToQuad+16];
	fma.rn.f64 	%fd714, %fd168, %fd706, %fd712;
	fma.rn.f64 	%fd715, %fd17, %fd709, %fd713;
	fma.rn.f64 	%fd716, %fd18, %fd710, %fd714;
	add.f64 	%fd717, %fd715, %fd716;
	st.shared.f64 	[%r12], %fd717;
	sub.f64 	%fd718, %fd715, %fd716;
	st.shared.f64 	[%r12+24], %fd718;
	ld.const.f64 	%fd169, [const_oddDofToQuad+8];
	fma.rn.f64 	%fd719, %fd169, %fd701, 0d0000000000000000;
	ld.const.f64 	%fd170, [const_evenDofToQuad+8];
	fma.rn.f64 	%fd720, %fd170, %fd702, 0d0000000000000000;
	ld.const.f64 	%fd171, [const_oddDofToQuad+24];
	fma.rn.f64 	%fd721, %fd171, %fd705, %fd719;
	ld.const.f64 	%fd172, [const_evenDofToQuad+24];
	fma.rn.f64 	%fd722, %fd172, %fd706, %fd720;
	fma.rn.f64 	%fd723, %fd19, %fd709, %fd721;
	ld.const.f64 	%fd173, [const_evenDofToQuad+40];
	fma.rn.f64 	%fd724, %fd173, %fd710, %fd722;
	add.f64 	%fd725, %fd723, %fd724;
	st.shared.f64 	[%r12+8], %fd725;
	sub.f64 	%fd726, %fd723, %fd724;
	st.shared.f64 	[%r12+16], %fd726;
	bar.sync 	0;
	@%p13 bra 	$L__BB13_20;
	mov.u32 	%r50, %tid.y;
	mov.u32 	%r51, _ZZ32massMatrixMultiplyConstantKernelILi4ELi6ELi3EEvidPKdS1_S1_S1_S1_S1_S1_PdE6s_tmp1;
	mad.lo.s32 	%r52, %r50, 1728, %r51;
	shr.u32 	%r53, %r1, 2;
	mad.lo.s32 	%r54, %r53, 48, %r52;
	mad.lo.s32 	%r55, %r53, 240, %r54;
	shl.b32 	%r56, %r1, 3;
	and.b32  	%r57, %r56, 24;
	add.s32 	%r58, %r55, %r57;
	ld.shared.f64 	%fd727, [%r58];
	ld.shared.f64 	%fd728, [%r58+240];
	add.f64 	%fd729, %fd727, %fd728;
	sub.f64 	%fd730, %fd727, %fd728;
	ld.shared.f64 	%fd731, [%r58+48];
	ld.shared.f64 	%fd732, [%r58+192];
	add.f64 	%fd733, %fd731, %fd732;
	sub.f64 	%fd734, %fd731, %fd732;
	ld.shared.f64 	%fd735, [%r58+96];
	ld.shared.f64 	%fd736, [%r58+144];
	add.f64 	%fd737, %fd735, %fd736;
	sub.f64 	%fd738, %fd735, %fd736;
	fma.rn.f64 	%fd739, %fd165, %fd729, 0d0000000000000000;
	fma.rn.f64 	%fd740, %fd166, %fd730, 0d0000000000000000;
	fma.rn.f64 	%fd741, %fd167, %fd733, %fd739;
	fma.rn.f64 	%fd742, %fd168, %fd734, %fd740;
	fma.rn.f64 	%fd743, %fd17, %fd737, %fd741;
	fma.rn.f64 	%fd744, %fd18, %fd738, %fd742;
	add.f64 	%fd745, %fd743, %fd744;
	st.shared.f64 	[%r58], %fd745;
	sub.f64 	%fd746, %fd743, %fd744;
	st.shared.f64 	[%r58+144], %fd746;
	fma.rn.f64 	%fd747, %fd169, %fd729, 0d0000000000000000;
	fma.rn.f64 	%fd748, %fd170, %fd730, 0d0000000000000000;
	fma.rn.f64 	%fd749, %fd171, %fd733, %fd747;
	fma.rn.f64 	%fd750, %fd172, %fd734, %fd748;
	fma.rn.f64 	%fd751, %fd19, %fd737, %fd749;
	fma.rn.f64 	%fd752, %fd173, %fd738, %fd750;
	add.f64 	%fd753, %fd751, %fd752;
	st.shared.f64 	[%r58+48], %fd753;
	sub.f64 	%fd754, %fd751, %fd752;
	st.shared.f64 	[%r58+96], %fd754;
$L__BB13_20:
	setp.gt.u32 	%p14, %r1, 15;
	bar.sync 	0;
	@%p14 bra 	$L__BB13_23;
	mov.u32 	%r59, %tid.y;
	mov.u32 	%r60, _ZZ32massMatrixMultiplyConstantKernelILi4ELi6ELi3EEvidPKdS1_S1_S1_S1_S1_S1_PdE6s_tmp1;
	mad.lo.s32 	%r61, %r59, 1728, %r60;
	shr.u32 	%r62, %r1, 2;
	mad.lo.s32 	%r63, %r62, 48, %r61;
	shl.b32 	%r64, %r1, 3;
	and.b32  	%r65, %r64, 24;
	add.s32 	%r66, %r63, %r65;
	ld.shared.f64 	%fd755, [%r66];
	ld.shared.f64 	%fd756, [%r66+1440];
	add.f64 	%fd757, %fd755, %fd756;
	sub.f64 	%fd758, %fd755, %fd756;
	ld.shared.f64 	%fd759, [%r66+288];
	ld.shared.f64 	%fd760, [%r66+1152];
	add.f64 	%fd761, %fd759, %fd760;
	sub.f64 	%fd762, %fd759, %fd760;
	ld.shared.f64 	%fd763, [%r66+576];
	ld.shared.f64 	%fd764, [%r66+864];
	add.f64 	%fd765, %fd763, %fd764;
	sub.f64 	%fd766, %fd763, %fd764;
	fma.rn.f64 	%fd767, %fd165, %fd757, 0d0000000000000000;
	fma.rn.f64 	%fd768, %fd166, %fd758, 0d0000000000000000;
	fma.rn.f64 	%fd769, %fd167, %fd761, %fd767;
	fma.rn.f64 	%fd770, %fd168, %fd762, %fd768;
	fma.rn.f64 	%fd174, %fd17, %fd765, %fd769;
	fma.rn.f64 	%fd175, %fd18, %fd766, %fd770;
	fma.rn.f64 	%fd771, %fd169, %fd757, 0d0000000000000000;
	fma.rn.f64 	%fd772, %fd170, %fd758, 0d0000000000000000;
	fma.rn.f64 	%fd773, %fd171, %fd761, %fd771;
	fma.rn.f64 	%fd774, %fd172, %fd762, %fd772;
	fma.rn.f64 	%fd176, %fd19, %fd765, %fd773;
	fma.rn.f64 	%fd177, %fd173, %fd766, %fd774;
	@%p4 bra 	$L__BB13_23;
	ld.param.u64 	%rd17, [_Z32massMatrixMultiplyConstantKernelILi4ELi6ELi3EEvidPKdS1_S1_S1_S1_S1_S1_Pd_param_9];
	and.b32  	%r67, %r1, 15;
	shl.b32 	%r68, %r3, 6;
	or.b32  	%r69, %r67, %r68;
	cvta.to.global.u64 	%rd14, %rd17;
	mul.wide.s32 	%rd15, %r69, 8;
	add.s64 	%rd16, %rd14, %rd15;
	add.f64 	%fd775, %fd174, %fd175;
	st.global.f64 	[%rd16], %fd775;
	add.f64 	%fd776, %fd176, %fd177;
	st.global.f64 	[%rd16+128], %fd776;
	sub.f64 	%fd777, %fd176, %fd177;
	st.global.f64 	[%rd16+256], %fd777;
	sub.f64 	%fd778, %fd174, %fd175;
	st.global.f64 	[%rd16+384], %fd778;
$L__BB13_23:
	ret;

}
	// .globl	_Z32massMatrixMultiplyConstantKernelILi4ELi7ELi2EEvidPKdS1_S1_S1_S1_S1_S1_Pd
.visible .entry _Z32massMatrixMultiplyConstantKernelILi4ELi7ELi2EEvidPKdS1_S1_S1_S1_S1_S1_Pd(
	.param .u32 _Z32massMatrixMultiplyConstantKernelILi4ELi7ELi2EEvidPKdS1_S1_S1_S1_S1_S1_Pd_param_0,
	.param .f64 _Z32massMatrixMultiplyConstantKernelILi4ELi7ELi2EEvidPKdS1_S1_S1_S1_S1_S1_Pd_param_1,
	.param .u64 .ptr .align 1 _Z32massMatrixMultiplyConstantKernelILi4ELi7ELi2EEvidPKdS1_S1_S1_S1_S1_S1_Pd_param_2,
	.param .u64 .ptr .align 1 _Z32massMatrixMultiplyConstantKernelILi4ELi7ELi2EEvidPKdS1_S1_S1_S1_S1_S1_Pd_param_3,
	.param .u64 .ptr .align 1 _Z32massMatrixMultiplyConstantKernelILi4ELi7ELi2EEvidPKdS1_S1_S1_S1_S1_S1_Pd_param_4,
	.param .u64 .ptr .align 1 _Z32massMatrixMultiplyConstantKernelILi4ELi7ELi2EEvidPKdS1_S1_S1_S1_S1_S1_Pd_param_5,
	.param .u64 .ptr .align 1 _Z32massMatrixMultiplyConstantKernelILi4ELi7ELi2EEvidPKdS1_S1_S1_S1_S1_S1_Pd_param_6,
	.param .u64 .ptr .align 1 _Z32massMatrixMultiplyConstantKernelILi4ELi7ELi2EEvidPKdS1_S1_S1_S1_S1_S1_Pd_param_7,
	.param .u64 .ptr .align 1 _Z32massMatrixMultiplyConstantKernelILi4ELi7ELi2EEvidPKdS1_S1_S1_S1_S1_S1_Pd_param_8,
	.param .u64 .ptr .align 1 _Z32massMatrixMultiplyConstantKernelILi4ELi7ELi2EEvidPKdS1_S1_S1_S1_S1_S1_Pd_param_9
)
{
	.reg .pred 	%p<17>;
	.reg .b16 	%rs<5>;
	.reg .b32 	%r<109>;
	.reg .b64 	%rd<39>;
	.reg .b64 	%fd<1064>;
	// demoted variable
	.shared .align 8 .b8 _ZZ29stiffnessMatrixMultiplyDeviceILi4ELi7ELi2EEviidPKdS1_S1_S1_PAT0__AT0__AplT0_Li0E_dPdE5s_Gpr[784];
	// demoted variable
	.shared .align 8 .b8 _ZZ29stiffnessMatrixMultiplyDeviceILi4ELi7ELi2EEviidPKdS1_S1_S1_PAT0__AT0__AplT0_Li0E_dPdE5s_Gps[784];
	// demoted variable
	.shared .align 8 .b8 _ZZ32massMatrixMultiplyConstantKernelILi4ELi7ELi2EEvidPKdS1_S1_S1_S1_S1_S1_PdE6s_tmp1[5488];
	// demoted variable
	.shared .align 8 .b8 _ZZ32massMatrixMultiplyConstantKernelILi4ELi7ELi2EEvidPKdS1_S1_S1_S1_S1_S1_PdE13s_QuadToQuadD[392];
	ld.param.u32 	%r26, [_Z32massMatrixMultiplyConstantKernelILi4ELi7ELi2EEvidPKdS1_S1_S1_S1_S1_S1_Pd_param_0];
	ld.param.u64 	%rd5, [_Z32massMatrixMultiplyConstantKernelILi4ELi7ELi2EEvidPKdS1_S1_S1_S1_S1_S1_Pd_param_5];
	ld.param.u64 	%rd3, [_Z32massMatrixMultiplyConstantKernelILi4ELi7ELi2EEvidPKdS1_S1_S1_S1_S1_S1_Pd_param_8];
	cvta.to.global.u64 	%rd6, %rd5;
	mov.u32 	%r1, %tid.x;
	mov.u32 	%r2, %tid.y;
	mov.u32 	%r27, %ctaid.x;
	shl.b32 	%r28, %r27, 1;
	add.s32 	%r3, %r28, %r2;
	and.b32  	%r4, %r1, 3;
	mul.wide.u32 	%rd7, %r1, 8;
	add.s64 	%rd8, %rd6, %rd7;
	ld.global.nc.f64 	%fd222, [%rd8];
	shl.b32 	%r29, %r1, 3;
	mov.u32 	%r30, _ZZ32massMatrixMultiplyConstantKernelILi4ELi7ELi2EEvidPKdS1_S1_S1_S1_S1_S1_PdE13s_QuadToQuadD;
	add.s32 	%r31, %r30, %r29;
	st.shared.f64 	[%r31], %fd222;
	setp.lt.s32 	%p2, %r3, %r26;
	setp.lt.u32 	%p3, %r1, 16;
	and.pred  	%p1, %p3, %p2;
	not.pred 	%p4, %p1;
	@%p4 bra 	$L__BB14_2;
	cvta.to.global.u64 	%rd9, %rd3;
	and.b32  	%r32, %r1, 12;
	or.b32  	%r33, %r4, %r32;
	shl.b32 	%r34, %r3, 6;
	or.b32  	%r35, %r33, %r34;
	mul.wide.s32 	%rd10, %r35, 8;
	add.s64 	%rd11, %rd9, %rd10;
	ld.global.nc.f64 	%fd1014, [%rd11];
	ld.global.nc.f64 	%fd1013, [%rd11+128];
	ld.global.nc.f64 	%fd1012, [%rd11+256];
	ld.global.nc.f64 	%fd1011, [%rd11+384];
$L__BB14_2:
	setp.gt.u32 	%p5, %r1, 15;
	bar.sync 	0;
	ld.const.f64 	%fd9, [const_oddDofToQuad];
	ld.const.f64 	%fd10, [const_evenDofToQuad];
	ld.const.f64 	%fd11, [const_oddDofToQuad+8];
	ld.const.f64 	%fd12, [const_evenDofToQuad+8];
	ld.const.f64 	%fd13, [const_oddDofToQuad+16];
	ld.const.f64 	%fd14, [const_evenDofToQuad+16];
	ld.const.f64 	%fd15, [const_oddDofToQuad+24];
	ld.const.f64 	%fd16, [const_evenDofToQuad+24];
	ld.const.f64 	%fd17, [const_oddDofToQuad+32];
	ld.const.f64 	%fd18, [const_evenDofToQuad+32];
	ld.const.f64 	%fd19, [const_oddDofToQuad+40];
	ld.const.f64 	%fd20, [const_evenDofToQuad+40];
	ld.const.f64 	%fd21, [const_oddDofToQuad+48];
	ld.const.f64 	%fd22, [const_evenDofToQuad+48];
	ld.const.f64 	%fd23, [const_oddDofToQuad+56];
	ld.const.f64 	%fd24, [const_evenDofToQuad+56];
	mov.u32 	%r36, _ZZ32massMatrixMultiplyConstantKernelILi4ELi7ELi2EEvidPKdS1_S1_S1_S1_S1_S1_PdE6s_tmp1;
	mad.lo.s32 	%r5, %r2, 2744, %r36;
	shr.u32 	%r6, %r1, 2;
	mad.lo.s32 	%r7, %r6, 56, %r5;
	shl.b32 	%r37, %r4, 3;
	add.s32 	%r8, %r7, %r37;
	@%p5 bra 	$L__BB14_4;
	add.f64 	%fd223, %fd1014, %fd1011;
	sub.f64 	%fd224, %fd1014, %fd1011;
	add.f64 	%fd225, %fd1013, %fd1012;
	sub.f64 	%fd226, %fd1013, %fd1012;
	fma.rn.f64 	%fd227, %fd9, %fd223, 0d0000000000000000;
	fma.rn.f64 	%fd228, %fd10, %fd224, 0d0000000000000000;
	fma.rn.f64 	%fd229, %fd11, %fd225, %fd227;
	fma.rn.f64 	%fd230, %fd12, %fd226, %fd228;
	add.f64 	%fd231, %fd230, %fd229;
	st.shared.f64 	[%r8], %fd231;
	sub.f64 	%fd232, %fd229, %fd230;
	st.shared.f64 	[%r8+2352], %fd232;
	fma.rn.f64 	%fd233, %fd13, %fd223, 0d0000000000000000;
	fma.rn.f64 	%fd234, %fd14, %fd224, 0d0000000000000000;
	fma.rn.f64 	%fd235, %fd15, %fd225, %fd233;
	fma.rn.f64 	%fd236, %fd16, %fd226, %fd234;
	add.f64 	%fd237, %fd236, %fd235;
	st.shared.f64 	[%r8+392], %fd237;
	sub.f64 	%fd238, %fd235, %fd236;
	st.shared.f64 	[%r8+1960], %fd238;
	fma.rn.f64 	%fd239, %fd17, %fd223, 0d0000000000000000;
	fma.rn.f64 	%fd240, %fd18, %fd224, 0d0000000000000000;
	fma.rn.f64 	%fd241, %fd19, %fd225, %fd239;
	fma.rn.f64 	%fd242, %fd20, %fd226, %fd240;
	add.f64 	%fd243, %fd242, %fd241;
	st.shared.f64 	[%r8+784], %fd243;
	sub.f64 	%fd244, %fd241, %fd242;
	st.shared.f64 	[%r8+1568], %fd244;
	fma.rn.f64 	%fd245, %fd21, %fd223, 0d0000000000000000;
	fma.rn.f64 	%fd246, %fd22, %fd224, 0d0000000000000000;
	fma.rn.f64 	%fd247, %fd23, %fd225, %fd245;
	fma.rn.f64 	%fd248, %fd24, %fd226, %fd246;
	sub.f64 	%fd249, %fd247, %fd248;
	st.shared.f64 	[%r8+1176], %fd249;
$L__BB14_4:
	bar.sync 	0;
	setp.gt.u32 	%p6, %r1, 27;
	mad.lo.s32 	%r38, %r6, 336, %r7;
	add.s32 	%r9, %r38, %r37;
	@%p6 bra 	$L__BB14_6;
	ld.shared.f64 	%fd250, [%r9];
	ld.shared.f64 	%fd251, [%r9+168];
	add.f64 	%fd252, %fd250, %fd251;
	sub.f64 	%fd253, %fd250, %fd251;
	ld.shared.f64 	%fd254, [%r9+56];
	ld.shared.f64 	%fd255, [%r9+112];
	add.f64 	%fd256, %fd254, %fd255;
	sub.f64 	%fd257, %fd254, %fd255;
	fma.rn.f64 	%fd258, %fd9, %fd252, 0d0000000000000000;
	fma.rn.f64 	%fd259, %fd10, %fd253, 0d0000000000000000;
	fma.rn.f64 	%fd260, %fd11, %fd256, %fd258;
	fma.rn.f64 	%fd261, %fd12, %fd257, %fd259;
	add.f64 	%fd262, %fd260, %fd261;
	st.shared.f64 	[%r9], %fd262;
	sub.f64 	%fd263, %fd260, %fd261;
	st.shared.f64 	[%r9+336], %fd263;
	fma.rn.f64 	%fd264, %fd13, %fd252, 0d0000000000000000;
	fma.rn.f64 	%fd265, %fd14, %fd253, 0d0000000000000000;
	fma.rn.f64 	%fd266, %fd15, %fd256, %fd264;
	fma.rn.f64 	%fd267, %fd16, %fd257, %fd265;
	add.f64 	%fd268, %fd266, %fd267;
	st.shared.f64 	[%r9+56], %fd268;
	sub.f64 	%fd269, %fd266, %fd267;
	st.shared.f64 	[%r9+280], %fd269;
	fma.rn.f64 	%fd270, %fd17, %fd252, 0d0000000000000000;
	fma.rn.f64 	%fd271, %fd18, %fd253, 0d0000000000000000;
	fma.rn.f64 	%fd272, %fd19, %fd256, %fd270;
	fma.rn.f64 	%fd273, %fd20, %fd257, %fd271;
	add.f64 	%fd274, %fd272, %fd273;
	st.shared.f64 	[%r9+112], %fd274;
	sub.f64 	%fd275, %fd272, %fd273;
	st.shared.f64 	[%r9+224], %fd275;
	fma.rn.f64 	%fd276, %fd21, %fd252, 0d0000000000000000;
	fma.rn.f64 	%fd277, %fd22, %fd253, 0d0000000000000000;
	fma.rn.f64 	%fd278, %fd23, %fd256, %fd276;
	fma.rn.f64 	%fd279, %fd24, %fd257, %fd277;
	sub.f64 	%fd280, %fd278, %fd279;
	st.shared.f64 	[%r9+168], %fd280;
$L__BB14_6:
	ld.param.u64 	%rd32, [_Z32massMatrixMultiplyConstantKernelILi4ELi7ELi2EEvidPKdS1_S1_S1_S1_S1_S1_Pd_param_2];
	ld.param.u32 	%r102, [_Z32massMatrixMultiplyConstantKernelILi4ELi7ELi2EEvidPKdS1_S1_S1_S1_S1_S1_Pd_param_0];
	setp.ge.s32 	%p7, %r3, %r102;
	bar.sync 	0;
	cvt.u16.u32 	%rs1, %r1;
	mul.hi.u16 	%rs2, %rs1, 9363;
	mul.lo.s16 	%rs3, %rs2, 7;
	sub.s16 	%rs4, %rs1, %rs3;
	cvt.u32.u16 	%r10, %rs4;
	cvt.u32.u16 	%r11, %rs2;
	mul.wide.u16 	%r40, %rs2, 392;
	add.s32 	%r41, %r5, %r40;
	mul.wide.u16 	%r42, %rs4, 56;
	add.s32 	%r12, %r41, %r42;
	ld.shared.f64 	%fd282, [%r12];
	ld.shared.f64 	%fd283, [%r12+24];
	add.f64 	%fd284, %fd282, %fd283;
	sub.f64 	%fd285, %fd282, %fd283;
	ld.shared.f64 	%fd286, [%r12+8];
	ld.shared.f64 	%fd287, [%r12+16];
	add.f64 	%fd288, %fd286, %fd287;
	sub.f64 	%fd289, %fd286, %fd287;
	fma.rn.f64 	%fd290, %fd9, %fd284, 0d0000000000000000;
	fma.rn.f64 	%fd291, %fd10, %fd285, 0d0000000000000000;
	fma.rn.f64 	%fd292, %fd11, %fd288, %fd290;
	fma.rn.f64 	%fd293, %fd12, %fd289, %fd291;
	add.f64 	%fd294, %fd292, %fd293;
	st.shared.f64 	[%r12], %fd294;
	sub.f64 	%fd295, %fd292, %fd293;
	st.shared.f64 	[%r12+48], %fd295;
	fma.rn.f64 	%fd296, %fd13, %fd284, 0d0000000000000000;
	fma.rn.f64 	%fd297, %fd14, %fd285, 0d0000000000000000;
	fma.rn.f64 	%fd298, %fd15, %fd288, %fd296;
	fma.rn.f64 	%fd299, %fd16, %fd289, %fd297;
	add.f64 	%fd300, %fd298, %fd299;
	st.shared.f64 	[%r12+8], %fd300;
	sub.f64 	%fd301, %fd298, %fd299;
	st.shared.f64 	[%r12+40], %fd301;
	fma.rn.f64 	%fd302, %fd17, %fd284, 0d0000000000000000;
	fma.rn.f64 	%fd303, %fd18, %fd285, 0d0000000000000000;
	fma.rn.f64 	%fd304, %fd19, %fd288, %fd302;
	fma.rn.f64 	%fd305, %fd20, %fd289, %fd303;
	add.f64 	%fd306, %fd304, %fd305;
	st.shared.f64 	[%r12+16], %fd306;
	sub.f64 	%fd307, %fd304, %fd305;
	st.shared.f64 	[%r12+32], %fd307;
	fma.rn.f64 	%fd308, %fd21, %fd284, 0d0000000000000000;
	fma.rn.f64 	%fd309, %fd22, %fd285, 0d0000000000000000;
	fma.rn.f64 	%fd310, %fd23, %fd288, %fd308;
	fma.rn.f64 	%fd311, %fd24, %fd289, %fd309;
	sub.f64 	%fd312, %fd310, %fd311;
	st.shared.f64 	[%r12+24], %fd312;
	bar.sync 	0;
	mad.lo.s32 	%r13, %r11, -336, %r41;
	mul.wide.u16 	%r43, %rs4, 8;
	add.s32 	%r14, %r13, %r43;
	ld.shared.f64 	%fd25, [%r14];
	ld.shared.f64 	%fd26, [%r14+392];
	ld.shared.f64 	%fd27, [%r14+784];
	ld.shared.f64 	%fd28, [%r14+1176];
	ld.shared.f64 	%fd29, [%r14+1568];
	ld.shared.f64 	%fd30, [%r14+1960];
	ld.shared.f64 	%fd31, [%r14+2352];
	mad.lo.s32 	%r44, %r3, 2401, %r1;
	cvta.to.global.u64 	%rd12, %rd32;
	mul.wide.s32 	%rd13, %r44, 8;
	add.s64 	%rd1, %rd12, %rd13;
	mov.f64 	%fd1015, 0d0000000000000000;
	mov.f64 	%fd1016, %fd1015;
	mov.f64 	%fd1017, %fd1015;
	mov.f64 	%fd1018, %fd1015;
	mov.f64 	%fd1019, %fd1015;
	mov.f64 	%fd1020, %fd1015;
	mov.f64 	%fd1021, %fd1015;
	@%p7 bra 	$L__BB14_8;
	ld.global.nc.f64 	%fd1015, [%rd1];
	ld.global.nc.f64 	%fd1016, [%rd1+2744];
	ld.global.nc.f64 	%fd1017, [%rd1+5488];
	ld.global.nc.f64 	%fd1018, [%rd1+8232];
	ld.global.nc.f64 	%fd1019, [%rd1+10976];
	ld.global.nc.f64 	%fd1020, [%rd1+13720];
	ld.global.nc.f64 	%fd1021, [%rd1+16464];
$L__BB14_8:
	ld.param.f64 	%fd1004, [_Z32massMatrixMultiplyConstantKernelILi4ELi7ELi2EEvidPKdS1_S1_S1_S1_S1_S1_Pd_param_1];
	ld.param.u32 	%r103, [_Z32massMatrixMultiplyConstantKernelILi4ELi7ELi2EEvidPKdS1_S1_S1_S1_S1_S1_Pd_param_0];
	mul.lo.s32 	%r45, %r2, 392;
	mov.u32 	%r46, _ZZ29stiffnessMatrixMultiplyDeviceILi4ELi7ELi2EEviidPKdS1_S1_S1_PAT0__AT0__AplT0_Li0E_dPdE5s_Gpr;
	add.s32 	%r47, %r46, %r45;
	mul.lo.s32 	%r48, %r11, 56;
	add.s32 	%r15, %r47, %r48;
	shl.b32 	%r49, %r10, 3;
	add.s32 	%r16, %r15, %r49;
	mov.u32 	%r50, _ZZ29stiffnessMatrixMultiplyDeviceILi4ELi7ELi2EEviidPKdS1_S1_S1_PAT0__AT0__AplT0_Li0E_dPdE5s_Gps;
	add.s32 	%r51, %r50, %r45;
	add.s32 	%r18, %r51, %r49;
	add.s32 	%r17, %r18, %r48;
	add.s32 	%r53, %r30, %r49;
	setp.ge.s32 	%p8, %r3, %r103;
	add.s32 	%r19, %r5, %r49;
	mad.lo.s32 	%r54, %r10, 48, %r53;
	ld.shared.f64 	%fd46, [%r54];
	ld.shared.f64 	%fd314, [%r13];
	fma.rn.f64 	%fd315, %fd46, %fd314, 0d0000000000000000;
	add.s32 	%r55, %r30, %r48;
	ld.shared.f64 	%fd47, [%r55];
	ld.shared.f64 	%fd316, [%r19];
	fma.rn.f64 	%fd317, %fd47, %fd316, 0d0000000000000000;
	ld.shared.f64 	%fd318, [_ZZ32massMatrixMultiplyConstantKernelILi4ELi7ELi2EEvidPKdS1_S1_S1_S1_S1_S1_PdE13s_QuadToQuadD];
	fma.rn.f64 	%fd319, %fd318, %fd25, 0d0000000000000000;
	ld.shared.f64 	%fd48, [%r54+8];
	ld.shared.f64 	%fd320, [%r13+8];
	fma.rn.f64 	%fd321, %fd48, %fd320, %fd315;
	ld.shared.f64 	%fd49, [%r55+8];
	ld.shared.f64 	%fd322, [%r19+56];
	fma.rn.f64 	%fd323, %fd49, %fd322, %fd317;
	ld.shared.f64 	%fd324, [_ZZ32massMatrixMultiplyConstantKernelILi4ELi7ELi2EEvidPKdS1_S1_S1_S1_S1_S1_PdE13s_QuadToQuadD+8];
	fma.rn.f64 	%fd325, %fd324, %fd26, %fd319;
	ld.shared.f64 	%fd50, [%r54+16];
	ld.shared.f64 	%fd326, [%r13+16];
	fma.rn.f64 	%fd327, %fd50, %fd326, %fd321;
	ld.shared.f64 	%fd51, [%r55+16];
	ld.shared.f64 	%fd328, [%r19+112];
	fma.rn.f64 	%fd329, %fd51, %fd328, %fd323;
	ld.shared.f64 	%fd330, [_ZZ32massMatrixMultiplyConstantKernelILi4ELi7ELi2EEvidPKdS1_S1_S1_S1_S1_S1_PdE13s_QuadToQuadD+16];
	fma.rn.f64 	%fd331, %fd330, %fd27, %fd325;
	ld.shared.f64 	%fd52, [%r54+24];
	ld.shared.f64 	%fd332, [%r13+24];
	fma.rn.f64 	%fd333, %fd52, %fd332, %fd327;
	ld.shared.f64 	%fd53, [%r55+24];
	ld.shared.f64 	%fd334, [%r19+168];
	fma.rn.f64 	%fd335, %fd53, %fd334, %fd329;
	ld.shared.f64 	%fd336, [_ZZ32massMatrixMultiplyConstantKernelILi4ELi7ELi2EEvidPKdS1_S1_S1_S1_S1_S1_PdE13s_QuadToQuadD+24];
	fma.rn.f64 	%fd337, %fd336, %fd28, %fd331;
	ld.shared.f64 	%fd54, [%r54+32];
	ld.shared.f64 	%fd338, [%r13+32];
	fma.rn.f64 	%fd339, %fd54, %fd338, %fd333;
	ld.shared.f64 	%fd55, [%r55+32];
	ld.shared.f64 	%fd340, [%r19+224];
	fma.rn.f64 	%fd341, %fd55, %fd340, %fd335;
	ld.shared.f64 	%fd342, [_ZZ32massMatrixMultiplyConstantKernelILi4ELi7ELi2EEvidPKdS1_S1_S1_S1_S1_S1_PdE13s_QuadToQuadD+32];
	fma.rn.f64 	%fd343, %fd342, %fd29, %fd337;
	ld.shared.f64 	%fd56, [%r54+40];
	ld.shared.f64 	%fd344, [%r13+40];
	fma.rn.f64 	%fd345, %fd56, %fd344, %fd339;
	ld.shared.f64 	%fd57, [%r55+40];
	ld.shared.f64 	%fd346, [%r19+280];
	fma.rn.f64 	%fd347, %fd57, %fd346, %fd341;
	ld.shared.f64 	%fd348, [_ZZ32massMatrixMultiplyConstantKernelILi4ELi7ELi2EEvidPKdS1_S1_S1_S1_S1_S1_PdE13s_QuadToQuadD+40];
	fma.rn.f64 	%fd349, %fd348, %fd30, %fd343;
	ld.shared.f64 	%fd58, [%r54+48];
	ld.shared.f64 	%fd350, [%r13+48];
	fma.rn.f64 	%fd351, %fd58, %fd350, %fd345;
	ld.shared.f64 	%fd59, [%r55+48];
	ld.shared.f64 	%fd352, [%r19+336];
	fma.rn.f64 	%fd353, %fd59, %fd352, %fd347;
	ld.shared.f64 	%fd354, [_ZZ32massMatrixMultiplyConstantKernelILi4ELi7ELi2EEvidPKdS1_S1_S1_S1_S1_S1_PdE13s_QuadToQuadD+48];
	fma.rn.f64 	%fd355, %fd354, %fd31, %fd349;
	bar.sync 	0;
	mul.f64 	%fd356, %fd1016, %fd353;
	fma.rn.f64 	%fd357, %fd1015, %fd351, %fd356;
	fma.rn.f64 	%fd358, %fd1017, %fd355, %fd357;
	st.shared.f64 	[%r16], %fd358;
	mul.f64 	%fd359, %fd1018, %fd353;
	fma.rn.f64 	%fd360, %fd1016, %fd351, %fd359;
	fma.rn.f64 	%fd361, %fd1019, %fd355, %fd360;
	st.shared.f64 	[%r17], %fd361;
	mul.f64 	%fd362, %fd1019, %fd353;
	fma.rn.f64 	%fd363, %fd1017, %fd351, %fd362;
	fma.rn.f64 	%fd364, %fd1020, %fd355, %fd363;
	mul.f64 	%fd365, %fd1004, %fd1021;
	bar.sync 	0;
	ld.shared.f64 	%fd60, [%r53];
	ld.shared.f64 	%fd366, [%r15];
	mul.f64 	%fd367, %fd60, %fd366;
	fma.rn.f64 	%fd368, %fd365, %fd25, %fd367;
	mad.lo.s32 	%r56, %r11, -48, %r55;
	ld.shared.f64 	%fd61, [%r56];
	ld.shared.f64 	%fd369, [%r18];
	fma.rn.f64 	%fd370, %fd61, %fd369, %fd368;
	fma.rn.f64 	%fd371, %fd364, %fd318, 0d0000000000000000;
	mad.lo.s32 	%r57, %r10, -48, %r54;
	ld.shared.f64 	%fd62, [%r57+56];
	ld.shared.f64 	%fd372, [%r15+8];
	fma.rn.f64 	%fd373, %fd62, %fd372, %fd370;
	ld.shared.f64 	%fd63, [%r56+56];
	ld.shared.f64 	%fd374, [%r18+56];
	fma.rn.f64 	%fd375, %fd63, %fd374, %fd373;
	fma.rn.f64 	%fd64, %fd364, %fd324, 0d0000000000000000;
	ld.shared.f64 	%fd65, [%r57+112];
	ld.shared.f64 	%fd376, [%r15+16];
	fma.rn.f64 	%fd377, %fd65, %fd376, %fd375;
	ld.shared.f64 	%fd66, [%r56+112];
	ld.shared.f64 	%fd378, [%r18+112];
	fma.rn.f64 	%fd379, %fd66, %fd378, %fd377;
	fma.rn.f64 	%fd67, %fd364, %fd330, 0d0000000000000000;
	ld.shared.f64 	%fd68, [%r57+168];
	ld.shared.f64 	%fd380, [%r15+24];
	fma.rn.f64 	%fd381, %fd68, %fd380, %fd379;
	ld.shared.f64 	%fd69, [%r56+168];
	ld.shared.f64 	%fd382, [%r18+168];
	fma.rn.f64 	%fd383, %fd69, %fd382, %fd381;
	fma.rn.f64 	%fd70, %fd364, %fd336, 0d0000000000000000;
	ld.shared.f64 	%fd71, [%r57+224];
	ld.shared.f64 	%fd384, [%r15+32];
	fma.rn.f64 	%fd385, %fd71, %fd384, %fd383;
	ld.shared.f64 	%fd72, [%r56+224];
	ld.shared.f64 	%fd386, [%r18+224];
	fma.rn.f64 	%fd387, %fd72, %fd386, %fd385;
	fma.rn.f64 	%fd73, %fd364, %fd342, 0d0000000000000000;
	ld.shared.f64 	%fd74, [%r57+280];
	ld.shared.f64 	%fd388, [%r15+40];
	fma.rn.f64 	%fd389, %fd74, %fd388, %fd387;
	ld.shared.f64 	%fd75, [%r56+280];
	ld.shared.f64 	%fd390, [%r18+280];
	fma.rn.f64 	%fd391, %fd75, %fd390, %fd389;
	fma.rn.f64 	%fd76, %fd364, %fd348, 0d0000000000000000;
	ld.shared.f64 	%fd77, [%r57+336];
	ld.shared.f64 	%fd392, [%r15+48];
	fma.rn.f64 	%fd393, %fd77, %fd392, %fd391;
	ld.shared.f64 	%fd78, [%r56+336];
	ld.shared.f64 	%fd394, [%r18+336];
	fma.rn.f64 	%fd395, %fd78, %fd394, %fd393;
	fma.rn.f64 	%fd79, %fd364, %fd354, 0d0000000000000000;
	add.f64 	%fd80, %fd395, %fd371;
	mov.f64 	%fd1022, 0d0000000000000000;
	mov.f64 	%fd1023, %fd1022;
	mov.f64 	%fd1024, %fd1022;
	mov.f64 	%fd1025, %fd1022;
	mov.f64 	%fd1026, %fd1022;
	mov.f64 	%fd1027, %fd1022;
	mov.f64 	%fd1028, %fd1022;
	@%p8 bra 	$L__BB14_10;
	ld.global.nc.f64 	%fd1022, [%rd1+392];
	ld.global.nc.f64 	%fd1023, [%rd1+3136];
	ld.global.nc.f64 	%fd1024, [%rd1+5880];
	ld.global.nc.f64 	%fd1025, [%rd1+8624];
	ld.global.nc.f64 	%fd1026, [%rd1+11368];
	ld.global.nc.f64 	%fd1027, [%rd1+14112];
	ld.global.nc.f64 	%fd1028, [%rd1+16856];
$L__BB14_10:
	ld.param.f64 	%fd1005, [_Z32massMatrixMultiplyConstantKernelILi4ELi7ELi2EEvidPKdS1_S1_S1_S1_S1_S1_Pd_param_1];
	ld.param.u32 	%r104, [_Z32massMatrixMultiplyConstantKernelILi4ELi7ELi2EEvidPKdS1_S1_S1_S1_S1_S1_Pd_param_0];
	mov.u32 	%r58, %ctaid.x;
	shl.b32 	%r59, %r58, 1;
	mov.u32 	%r60, %tid.y;
	add.s32 	%r20, %r59, %r60;
	setp.ge.s32 	%p9, %r20, %r104;
	ld.shared.f64 	%fd397, [%r13+392];
	fma.rn.f64 	%fd398, %fd46, %fd397, 0d0000000000000000;
	ld.shared.f64 	%fd399, [%r19+392];
	fma.rn.f64 	%fd400, %fd47, %fd399, 0d0000000000000000;
	ld.shared.f64 	%fd401, [_ZZ32massMatrixMultiplyConstantKernelILi4ELi7ELi2EEvidPKdS1_S1_S1_S1_S1_S1_PdE13s_QuadToQuadD+56];
	fma.rn.f64 	%fd402, %fd401, %fd25, 0d0000000000000000;
	ld.shared.f64 	%fd403, [%r13+400];
	fma.rn.f64 	%fd404, %fd48, %fd403, %fd398;
	ld.shared.f64 	%fd405, [%r19+448];
	fma.rn.f64 	%fd406, %fd49, %fd405, %fd400;
	ld.shared.f64 	%fd407, [_ZZ32massMatrixMultiplyConstantKernelILi4ELi7ELi2EEvidPKdS1_S1_S1_S1_S1_S1_PdE13s_QuadToQuadD+64];
	fma.rn.f64 	%fd408, %fd407, %fd26, %fd402;
	ld.shared.f64 	%fd409, [%r13+408];
	fma.rn.f64 	%fd410, %fd50, %fd409, %fd404;
	ld.shared.f64 	%fd411, [%r19+504];
	fma.rn.f64 	%fd412, %fd51, %fd411, %fd406;
	ld.shared.f64 	%fd413, [_ZZ32massMatrixMultiplyConstantKernelILi4ELi7ELi2EEvidPKdS1_S1_S1_S1_S1_S1_PdE13s_QuadToQuadD+72];
	fma.rn.f64 	%fd414, %fd413, %fd27, %fd408;
	ld.shared.f64 	%fd415, [%r13+416];
	fma.rn.f64 	%fd416, %fd52, %fd415, %fd410;
	ld.shared.f64 	%fd417, [%r19+560];
	fma.rn.f64 	%fd418, %fd53, %fd417, %fd412;
	ld.shared.f64 	%fd419, [_ZZ32massMatrixMultiplyConstantKernelILi4ELi7ELi2EEvidPKdS1_S1_S1_S1_S1_S1_PdE13s_QuadToQuadD+80];
	fma.rn.f64 	%fd420, %fd419, %fd28, %fd414;
	ld.shared.f64 	%fd421, [%r13+424];
	fma.rn.f64 	%fd422, %fd54, %fd421, %fd416;
	ld.shared.f64 	%fd423, [%r19+616];
	fma.rn.f64 	%fd424, %fd55, %fd423, %fd418;
	ld.shared.f64 	%fd425, [_ZZ32massMatrixMultiplyConstantKernelILi4ELi7ELi2EEvidPKdS1_S1_S1_S1_S1_S1_PdE13s_QuadToQuadD+88];
	fma.rn.f64 	%fd426, %fd425, %fd29, %fd420;
	ld.shared.f64 	%fd427, [%r13+432];
	fma.rn.f64 	%fd428, %fd56, %fd427, %fd422;
	ld.shared.f64 	%fd429, [%r19+672];
	fma.rn.f64 	%fd430, %fd57, %fd429, %fd424;
	ld.shared.f64 	%fd431, [_ZZ32massMatrixMultiplyConstantKernelILi4ELi7ELi2EEvidPKdS1_S1_S1_S1_S1_S1_PdE13s_QuadToQuadD+96];
	fma.rn.f64 	%fd432, %fd431, %fd30, %fd426;
	ld.shared.f64 	%fd433, [%r13+440];
	fma.rn.f64 	%fd434, %fd58, %fd433, %fd428;
	ld.shared.f64 	%fd435, [%r19+728];
	fma.rn.f64 	%fd436, %fd59, %fd435, %fd430;
	ld.shared.f64 	%fd437, [_ZZ32massMatrixMultiplyConstantKernelILi4ELi7ELi2EEvidPKdS1_S1_S1_S1_S1_S1_PdE13s_QuadToQuadD+104];
	fma.rn.f64 	%fd438, %fd437, %fd31, %fd432;
	bar.sync 	0;
	mul.f64 	%fd439, %fd1023, %fd436;
	fma.rn.f64 	%fd440, %fd1022, %fd434, %fd439;
	fma.rn.f64 	%fd441, %fd1024, %fd438, %fd440;
	st.shared.f64 	[%r16], %fd441;
	mul.f64 	%fd442, %fd1025, %fd436;
	fma.rn.f64 	%fd443, %fd1023, %fd434, %fd442;
	fma.rn.f64 	%fd444, %fd1026, %fd438, %fd443;
	st.shared.f64 	[%r17], %fd444;
	mul.f64 	%fd445, %fd1026, %fd436;
	fma.rn.f64 	%fd446, %fd1024, %fd434, %fd445;
	fma.rn.f64 	%fd447, %fd1027, %fd438, %fd446;
	mul.f64 	%fd448, %fd1005, %fd1028;
	bar.sync 	0;
	ld.shared.f64 	%fd449, [%r15];
	mul.f64 	%fd450, %fd60, %fd449;
	fma.rn.f64 	%fd451, %fd448, %fd26, %fd450;
	ld.shared.f64 	%fd452, [%r18];
	fma.rn.f64 	%fd453, %fd61, %fd452, %fd451;
	fma.rn.f64 	%fd95, %fd447, %fd401, %fd80;
	ld.shared.f64 	%fd454, [%r15+8];
	fma.rn.f64 	%fd455, %fd62, %fd454, %fd453;
	ld.shared.f64 	%fd456, [%r18+56];
	fma.rn.f64 	%fd457, %fd63, %fd456, %fd455;
	fma.rn.f64 	%fd458, %fd447, %fd407, %fd64;
	ld.shared.f64 	%fd459, [%r15+16];
	fma.rn.f64 	%fd460, %fd65, %fd459, %fd457;
	ld.shared.f64 	%fd461, [%r18+112];
	fma.rn.f64 	%fd462, %fd66, %fd461, %fd460;
	fma.rn.f64 	%fd96, %fd447, %fd413, %fd67;
	ld.shared.f64 	%fd463, [%r15+24];
	fma.rn.f64 	%fd464, %fd68, %fd463, %fd462;
	ld.shared.f64 	%fd465, [%r18+168];
	fma.rn.f64 	%fd466, %fd69, %fd465, %fd464;
	fma.rn.f64 	%fd97, %fd447, %fd419, %fd70;
	ld.shared.f64 	%fd467, [%r15+32];
	fma.rn.f64 	%fd468, %fd71, %fd467, %fd466;
	ld.shared.f64 	%fd469, [%r18+224];
	fma.rn.f64 	%fd470, %fd72, %fd469, %fd468;
	fma.rn.f64 	%fd98, %fd447, %fd425, %fd73;
	ld.shared.f64 	%fd471, [%r15+40];
	fma.rn.f64 	%fd472, %fd74, %fd471, %fd470;
	ld.shared.f64 	%fd473, [%r18+280];
	fma.rn.f64 	%fd474, %fd75, %fd473, %fd472;
	fma.rn.f64 	%fd99, %fd447, %fd431, %fd76;
	ld.shared.f64 	%fd475, [%r15+48];
	fma.rn.f64 	%fd476, %fd77, %fd475, %fd474;
	ld.shared.f64 	%fd477, [%r18+336];
	fma.rn.f64 	%fd478, %fd78, %fd477, %fd476;
	fma.rn.f64 	%fd100, %fd447, %fd437, %fd79;
	add.f64 	%fd101, %fd478, %fd458;
	mov.f64 	%fd1029, 0d0000000000000000;
	mov.f64 	%fd1030, %fd1029;
	mov.f64 	%fd1031, %fd1029;
	mov.f64 	%fd1032, %fd1029;
	mov.f64 	%fd1033, %fd1029;
	mov.f64 	%fd1034, %fd1029;
	mov.f64 	%fd1035, %fd1029;
	@%p9 bra 	$L__BB14_12;
	ld.param.u64 	%rd33, [_Z32massMatrixMultiplyConstantKernelILi4ELi7ELi2EEvidPKdS1_S1_S1_S1_S1_S1_Pd_param_2];
	cvta.to.global.u64 	%rd14, %rd33;
	mov.u32 	%r61, %tid.x;
	mad.lo.s32 	%r62, %r20, 2401, %r61;
	mul.wide.s32 	%rd15, %r62, 8;
	add.s64 	%rd16, %rd14, %rd15;
	ld.global.nc.f64 	%fd1029, [%rd16+784];
	ld.global.nc.f64 	%fd1030, [%rd16+3528];
	ld.global.nc.f64 	%fd1031, [%rd16+6272];
	ld.global.nc.f64 	%fd1032, [%rd16+9016];
	ld.global.nc.f64 	%fd1033, [%rd16+11760];
	ld.global.nc.f64 	%fd1034, [%rd16+14504];
	ld.global.nc.f64 	%fd1035, [%rd16+17248];
$L__BB14_12:
	ld.param.f64 	%fd1006, [_Z32massMatrixMultiplyConstantKernelILi4ELi7ELi2EEvidPKdS1_S1_S1_S1_S1_S1_Pd_param_1];
	ld.param.u32 	%r105, [_Z32massMatrixMultiplyConstantKernelILi4ELi7ELi2EEvidPKdS1_S1_S1_S1_S1_S1_Pd_param_0];
	mov.u32 	%r63, %ctaid.x;
	shl.b32 	%r64, %r63, 1;
	mov.u32 	%r65, %tid.y;
	add.s32 	%r21, %r64, %r65;
	setp.ge.s32 	%p10, %r21, %r105;
	ld.shared.f64 	%fd480, [%r13+784];
	fma.rn.f64 	%fd481, %fd46, %fd480, 0d0000000000000000;
	ld.shared.f64 	%fd482, [%r19+784];
	fma.rn.f64 	%fd483, %fd47, %fd482, 0d0000000000000000;
	ld.shared.f64 	%fd484, [_ZZ32massMatrixMultiplyConstantKernelILi4ELi7ELi2EEvidPKdS1_S1_S1_S1_S1_S1_PdE13s_QuadToQuadD+112];
	fma.rn.f64 	%fd485, %fd484, %fd25, 0d0000000000000000;
	ld.shared.f64 	%fd486, [%r13+792];
	fma.rn.f64 	%fd487, %fd48, %fd486, %fd481;
	ld.shared.f64 	%fd488, [%r19+840];
	fma.rn.f64 	%fd489, %fd49, %fd488, %fd483;
	ld.shared.f64 	%fd490, [_ZZ32massMatrixMultiplyConstantKernelILi4ELi7ELi2EEvidPKdS1_S1_S1_S1_S1_S1_PdE13s_QuadToQuadD+120];
	fma.rn.f64 	%fd491, %fd490, %fd26, %fd485;
	ld.shared.f64 	%fd492, [%r13+800];
	fma.rn.f64 	%fd493, %fd50, %fd492, %fd487;
	ld.shared.f64 	%fd494, [%r19+896];
	fma.rn.f64 	%fd495, %fd51, %fd494, %fd489;
	ld.shared.f64 	%fd496, [_ZZ32massMatrixMultiplyConstantKernelILi4ELi7ELi2EEvidPKdS1_S1_S1_S1_S1_S1_PdE13s_QuadToQuadD+128];
	fma.rn.f64 	%fd497, %fd496, %fd27, %fd491;
	ld.shared.f64 	%fd498, [%r13+808];
	fma.rn.f64 	%fd499, %fd52, %fd498, %fd493;
	ld.shared.f64 	%fd500, [%r19+952];
	fma.rn.f64 	%fd501, %fd53, %fd500, %fd495;
	ld.shared.f64 	%fd502, [_ZZ32massMatrixMultiplyConstantKernelILi4ELi7ELi2EEvidPKdS1_S1_S1_S1_S1_S1_PdE13s_QuadToQuadD+136];
	fma.rn.f64 	%fd503, %fd502, %fd28, %fd497;
	ld.shared.f64 	%fd504, [%r13+816];
	fma.rn.f64 	%fd505, %fd54, %fd504, %fd499;
	ld.shared.f64 	%fd506, [%r19+1008];
	fma.rn.f64 	%fd507, %fd55, %fd506, %fd501;
	ld.shared.f64 	%fd508, [_ZZ32massMatrixMultiplyConstantKernelILi4ELi7ELi2EEvidPKdS1_S1_S1_S1_S1_S1_PdE13s_QuadToQuadD+144];
	fma.rn.f64 	%fd509, %fd508, %fd29, %fd503;
	ld.shared.f64 	%fd510, [%r13+824];
	fma.rn.f64 	%fd511, %fd56, %fd510, %fd505;
	ld.shared.f64 	%fd512, [%r19+1064];
	fma.rn.f64 	%fd513, %fd57, %fd512, %fd507;
	ld.shared.f64 	%fd514, [_ZZ32massMatrixMultiplyConstantKernelILi4ELi7ELi2EEvidPKdS1_S1_S1_S1_S1_S1_PdE13s_QuadToQuadD+152];
	fma.rn.f64 	%fd515, %fd514, %fd30, %fd509;
	ld.shared.f64 	%fd516, [%r13+832];
	fma.rn.f64 	%fd517, %fd58, %fd516, %fd511;
	ld.shared.f64 	%fd518, [%r19+1120];
	fma.rn.f64 	%fd519, %fd59, %fd518, %fd513;
	ld.shared.f64 	%fd520, [_ZZ32massMatrixMultiplyConstantKernelILi4ELi7ELi2EEvidPKdS1_S1_S1_S1_S1_S1_PdE13s_QuadToQuadD+160];
	fma.rn.f64 	%fd521, %fd520, %fd31, %fd515;
	bar.sync 	0;
	mul.f64 	%fd522, %fd1030, %fd519;
	fma.rn.f64 	%fd523, %fd1029, %fd517, %fd522;
	fma.rn.f64 	%fd524, %fd1031, %fd521, %fd523;
	st.shared.f64 	[%r16], %fd524;
	mul.f64 	%fd525, %fd1032, %fd519;
	fma.rn.f64 	%fd526, %fd1030, %fd517, %fd525;
	fma.rn.f64 	%fd527, %fd1033, %fd521, %fd526;
	st.shared.f64 	[%r17], %fd527;
	mul.f64 	%fd528, %fd1033, %fd519;
	fma.rn.f64 	%fd529, %fd1031, %fd517, %fd528;
	fma.rn.f64 	%fd530, %fd1034, %fd521, %fd529;
	mul.f64 	%fd531, %fd1006, %fd1035;
	bar.sync 	0;
	ld.shared.f64 	%fd532, [%r15];
	mul.f64 	%fd533, %fd60, %fd532;
	fma.rn.f64 	%fd534, %fd531, %fd27, %fd533;
	ld.shared.f64 	%fd535, [%r18];
	fma.rn.f64 	%fd536, %fd61, %fd535, %fd534;
	fma.rn.f64 	%fd116, %fd530, %fd484, %fd95;
	ld.shared.f64 	%fd537, [%r15+8];
	fma.rn.f64 	%fd538, %fd62, %fd537, %fd536;
	ld.shared.f64 	%fd539, [%r18+56];
	fma.rn.f64 	%fd540, %fd63, %fd539, %fd538;
	fma.rn.f64 	%fd117, %fd530, %fd490, %fd101;
	ld.shared.f64 	%fd541, [%r15+16];
	fma.rn.f64 	%fd542, %fd65, %fd541, %fd540;
	ld.shared.f64 	%fd543, [%r18+112];
	fma.rn.f64 	%fd544, %fd66, %fd543, %fd542;
	fma.rn.f64 	%fd545, %fd530, %fd496, %fd96;
	ld.shared.f64 	%fd546, [%r15+24];
	fma.rn.f64 	%fd547, %fd68, %fd546, %fd544;
	ld.shared.f64 	%fd548, [%r18+168];
	fma.rn.f64 	%fd549, %fd69, %fd548, %fd547;
	fma.rn.f64 	%fd118, %fd530, %fd502, %fd97;
	ld.shared.f64 	%fd550, [%r15+32];
	fma.rn.f64 	%fd551, %fd71, %fd550, %fd549;
	ld.shared.f64 	%fd552, [%r18+224];
	fma.rn.f64 	%fd553, %fd72, %fd552, %fd551;
	fma.rn.f64 	%fd119, %fd530, %fd508, %fd98;
	ld.shared.f64 	%fd554, [%r15+40];
	fma.rn.f64 	%fd555, %fd74, %fd554, %fd553;
	ld.shared.f64 	%fd556, [%r18+280];
	fma.rn.f64 	%fd557, %fd75, %fd556, %fd555;
	fma.rn.f64 	%fd120, %fd530, %fd514, %fd99;
	ld.shared.f64 	%fd558, [%r15+48];
	fma.rn.f64 	%fd559, %fd77, %fd558, %fd557;
	ld.shared.f64 	%fd560, [%r18+336];
	fma.rn.f64 	%fd561, %fd78, %fd560, %fd559;
	fma.rn.f64 	%fd121, %fd530, %fd520, %fd100;
	add.f64 	%fd122, %fd561, %fd545;
	mov.f64 	%fd1036, 0d0000000000000000;
	mov.f64 	%fd1037, %fd1036;
	mov.f64 	%fd1038, %fd1036;
	mov.f64 	%fd1039, %fd1036;
	mov.f64 	%fd1040, %fd1036;
	mov.f64 	%fd1041, %fd1036;
	mov.f64 	%fd1042, %fd1036;
	@%p10 bra 	$L__BB14_14;
	ld.param.u64 	%rd34, [_Z32massMatrixMultiplyConstantKernelILi4ELi7ELi2EEvidPKdS1_S1_S1_S1_S1_S1_Pd_param_2];
	cvta.to.global.u64 	%rd17, %rd34;
	mov.u32 	%r66, %tid.x;
	mad.lo.s32 	%r67, %r21, 2401, %r66;
	mul.wide.s32 	%rd18, %r67, 8;
	add.s64 	%rd19, %rd17, %rd18;
	ld.global.nc.f64 	%fd1036, [%rd19+1176];
	ld.global.nc.f64 	%fd1037, [%rd19+3920];
	ld.global.nc.f64 	%fd1038, [%rd19+6664];
	ld.global.nc.f64 	%fd1039, [%rd19+9408];
	ld.global.nc.f64 	%fd1040, [%rd19+12152];
	ld.global.nc.f64 	%fd1041, [%rd19+14896];
	ld.global.nc.f64 	%fd1042, [%rd19+17640];
$L__BB14_14:
	ld.param.f64 	%fd1007, [_Z32massMatrixMultiplyConstantKernelILi4ELi7ELi2EEvidPKdS1_S1_S1_S1_S1_S1_Pd_param_1];
	ld.param.u32 	%r106, [_Z32massMatrixMultiplyConstantKernelILi4ELi7ELi2EEvidPKdS1_S1_S1_S1_S1_S1_Pd_param_0];
	mov.u32 	%r68, %ctaid.x;
	shl.b32 	%r69, %r68, 1;
	mov.u32 	%r70, %tid.y;
	add.s32 	%r22, %r69, %r70;
	setp.ge.s32 	%p11, %r22, %r106;
	ld.shared.f64 	%fd563, [%r13+1176];
	fma.rn.f64 	%fd564, %fd46, %fd563, 0d0000000000000000;
	ld.shared.f64 	%fd565, [%r19+1176];
	fma.rn.f64 	%fd566, %fd47, %fd565, 0d0000000000000000;
	ld.shared.f64 	%fd567, [_ZZ32massMatrixMultiplyConstantKernelILi4ELi7ELi2EEvidPKdS1_S1_S1_S1_S1_S1_PdE13s_QuadToQuadD+168];
	fma.rn.f64 	%fd568, %fd567, %fd25, 0d0000000000000000;
	ld.shared.f64 	%fd569, [%r13+1184];
	fma.rn.f64 	%fd570, %fd48, %fd569, %fd564;
	ld.shared.f64 	%fd571, [%r19+1232];
	fma.rn.f64 	%fd572, %fd49, %fd571, %fd566;
	ld.shared.f64 	%fd573, [_ZZ32massMatrixMultiplyConstantKernelILi4ELi7ELi2EEvidPKdS1_S1_S1_S1_S1_S1_PdE13s_QuadToQuadD+176];
	fma.rn.f64 	%fd574, %fd573, %fd26, %fd568;
	ld.shared.f64 	%fd575, [%r13+1192];
	fma.rn.f64 	%fd576, %fd50, %fd575, %fd570;
	ld.shared.f64 	%fd577, [%r19+1288];
	fma.rn.f64 	%fd578, %fd51, %fd577, %fd572;
	ld.shared.f64 	%fd579, [_ZZ32massMatrixMultiplyConstantKernelILi4ELi7ELi2EEvidPKdS1_S1_S1_S1_S1_S1_PdE13s_QuadToQuadD+184];
	fma.rn.f64 	%fd580, %fd579, %fd27, %fd574;
	ld.shared.f64 	%fd581, [%r13+1200];
	fma.rn.f64 	%fd582, %fd52, %fd581, %fd576;
	ld.shared.f64 	%fd583, [%r19+1344];
	fma.rn.f64 	%fd584, %fd53, %fd583, %fd578;
	ld.shared.f64 	%fd585, [_ZZ32massMatrixMultiplyConstantKernelILi4ELi7ELi2EEvidPKdS1_S1_S1_S1_S1_S1_PdE13s_QuadToQuadD+192];
	fma.rn.f64 	%fd586, %fd585, %fd28, %fd580;
	ld.shared.f64 	%fd587, [%r13+1208];
	fma.rn.f64 	%fd588, %fd54, %fd587, %fd582;
	ld.shared.f64 	%fd589, [%r19+1400];
	fma.rn.f64 	%fd590, %fd55, %fd589, %fd584;
	ld.shared.f64 	%fd591, [_ZZ32massMatrixMultiplyConstantKernelILi4ELi7ELi2EEvidPKdS1_S1_S1_S1_S1_S1_PdE13s_QuadToQuadD+200];
	fma.rn.f64 	%fd592, %fd591, %fd29, %fd586;
	ld.shared.f64 	%fd593, [%r13+1216];
	fma.rn.f64 	%fd594, %fd56, %fd593, %fd588;
	ld.shared.f64 	%fd595, [%r19+1456];
	fma.rn.f64 	%fd596, %fd57, %fd595, %fd590;
	ld.shared.f64 	%fd597, [_ZZ32massMatrixMultiplyConstantKernelILi4ELi7ELi2EEvidPKdS1_S1_S1_S1_S1_S1_PdE13s_QuadToQuadD+208];
	fma.rn.f64 	%fd598, %fd597, %fd30, %fd592;
	ld.shared.f64 	%fd599, [%r13+1224];
	fma.rn.f64 	%fd600, %fd58, %fd599, %fd594;
	ld.shared.f64 	%fd601, [%r19+1512];
	fma.rn.f64 	%fd602, %fd59, %fd601, %fd596;
	ld.shared.f64 	%fd603, [_ZZ32massMatrixMultiplyConstantKernelILi4ELi7ELi2EEvidPKdS1_S1_S1_S1_S1_S1_PdE13s_QuadToQuadD+216];
	fma.rn.f64 	%fd604, %fd603, %fd31, %fd598;
	bar.sync 	0;
	mul.f64 	%fd605, %fd1037, %fd602;
	fma.rn.f64 	%fd606, %fd1036, %fd600, %fd605;
	fma.rn.f64 	%fd607, %fd1038, %fd604, %fd606;
	st.shared.f64 	[%r16], %fd607;
	mul.f64 	%fd608, %fd1039, %fd602;
	fma.rn.f64 	%fd609, %fd1037, %fd600, %fd608;
	fma.rn.f64 	%fd610, %fd1040, %fd604, %fd609;
	st.shared.f64 	[%r17], %fd610;
	mul.f64 	%fd611, %fd1040, %fd602;
	fma.rn.f64 	%fd612, %fd1038, %fd600, %fd611;
	fma.rn.f64 	%fd613, %fd1041, %fd604, %fd612;
	mul.f64 	%fd614, %fd1007, %fd1042;
	bar.sync 	0;
	ld.shared.f64 	%fd615, [%r15];
	mul.f64 	%fd616, %fd60, %fd615;
	fma.rn.f64 	%fd617, %fd614, %fd28, %fd616;
	ld.shared.f64 	%fd618, [%r18];
	fma.rn.f64 	%fd619, %fd61, %fd618, %fd617;
	fma.rn.f64 	%fd137, %fd613, %fd567, %fd116;
	ld.shared.f64 	%fd620, [%r15+8];
	fma.rn.f64 	%fd621, %fd62, %fd620, %fd619;
	ld.shared.f64 	%fd622, [%r18+56];
	fma.rn.f64 	%fd623, %fd63, %fd622, %fd621;
	fma.rn.f64 	%fd138, %fd613, %fd573, %fd117;
	ld.shared.f64 	%fd624, [%r15+16];
	fma.rn.f64 	%fd625, %fd65, %fd624, %fd623;
	ld.shared.f64 	%fd626, [%r18+112];
	fma.rn.f64 	%fd627, %fd66, %fd626, %fd625;
	fma.rn.f64 	%fd139, %fd613, %fd579, %fd122;
	ld.shared.f64 	%fd628, [%r15+24];
	fma.rn.f64 	%fd629, %fd68, %fd628, %fd627;
	ld.shared.f64 	%fd630, [%r18+168];
	fma.rn.f64 	%fd631, %fd69, %fd630, %fd629;
	fma.rn.f64 	%fd632, %fd613, %fd585, %fd118;
	ld.shared.f64 	%fd633, [%r15+32];
	fma.rn.f64 	%fd634, %fd71, %fd633, %fd631;
	ld.shared.f64 	%fd635, [%r18+224];
	fma.rn.f64 	%fd636, %fd72, %fd635, %fd634;
	fma.rn.f64 	%fd140, %fd613, %fd591, %fd119;
	ld.shared.f64 	%fd637, [%r15+40];
	fma.rn.f64 	%fd638, %fd74, %fd637, %fd636;
	ld.shared.f64 	%fd639, [%r18+280];
	fma.rn.f64 	%fd640, %fd75, %fd639, %fd638;
	fma.rn.f64 	%fd141, %fd613, %fd597, %fd120;
	ld.shared.f64 	%fd641, [%r15+48];
	fma.rn.f64 	%fd642, %fd77, %fd641, %fd640;
	ld.shared.f64 	%fd643, [%r18+336];
	fma.rn.f64 	%fd644, %fd78, %fd643, %fd642;
	fma.rn.f64 	%fd142, %fd613, %fd603, %fd121;
	add.f64 	%fd143, %fd644, %fd632;
	mov.f64 	%fd1043, 0d0000000000000000;
	mov.f64 	%fd1044, %fd1043;
	mov.f64 	%fd1045, %fd1043;
	mov.f64 	%fd1046, %fd1043;
	mov.f64 	%fd1047, %fd1043;
	mov.f64 	%fd1048, %fd1043;
	mov.f64 	%fd1049, %fd1043;
	@%p11 bra 	$L__BB14_16;
	ld.param.u64 	%rd35, [_Z32massMatrixMultiplyConstantKernelILi4ELi7ELi2EEvidPKdS1_S1_S1_S1_S1_S1_Pd_param_2];
	cvta.to.global.u64 	%rd20, %rd35;
	mov.u32 	%r71, %tid.x;
	mad.lo.s32 	%r72, %r22, 2401, %r71;
	mul.wide.s32 	%rd21, %r72, 8;
	add.s64 	%rd22, %rd20, %rd21;
	ld.global.nc.f64 	%fd1043, [%rd22+1568];
	ld.global.nc.f64 	%fd1044, [%rd22+4312];
	ld.global.nc.f64 	%fd1045, [%rd22+7056];
	ld.global.nc.f64 	%fd1046, [%rd22+9800];
	ld.global.nc.f64 	%fd1047, [%rd22+12544];
	ld.global.nc.f64 	%fd1048, [%rd22+15288];
	ld.global.nc.f64 	%fd1049, [%rd22+18032];
$L__BB14_16:
	ld.param.f64 	%fd1008, [_Z32massMatrixMultiplyConstantKernelILi4ELi7ELi2EEvidPKdS1_S1_S1_S1_S1_S1_Pd_param_1];
	ld.param.u32 	%r107, [_Z32massMatrixMultiplyConstantKernelILi4ELi7ELi2EEvidPKdS1_S1_S1_S1_S1_S1_Pd_param_0];
	mov.u32 	%r73, %ctaid.x;
	shl.b32 	%r74, %r73, 1;
	mov.u32 	%r75, %tid.y;
	add.s32 	%r23, %r74, %r75;
	setp.ge.s32 	%p12, %r23, %r107;
	ld.shared.f64 	%fd646, [%r13+1568];
	fma.rn.f64 	%fd647, %fd46, %fd646, 0d0000000000000000;
	ld.shared.f64 	%fd648, [%r19+1568];
	fma.rn.f64 	%fd649, %fd47, %fd648, 0d0000000000000000;
	ld.shared.f64 	%fd650, [_ZZ32massMatrixMultiplyConstantKernelILi4ELi7ELi2EEvidPKdS1_S1_S1_S1_S1_S1_PdE13s_QuadToQuadD+224];
	fma.rn.f64 	%fd651, %fd650, %fd25, 0d0000000000000000;
	ld.shared.f64 	%fd652, [%r13+1576];
	fma.rn.f64 	%fd653, %fd48, %fd652, %fd647;
	ld.shared.f64 	%fd654, [%r19+1624];
	fma.rn.f64 	%fd655, %fd49, %fd654, %fd649;
	ld.shared.f64 	%fd656, [_ZZ32massMatrixMultiplyConstantKernelILi4ELi7ELi2EEvidPKdS1_S1_S1_S1_S1_S1_PdE13s_QuadToQuadD+232];
	fma.rn.f64 	%fd657, %fd656, %fd26, %fd651;
	ld.shared.f64 	%fd658, [%r13+1584];
	fma.rn.f64 	%fd659, %fd50, %fd658, %fd653;
	ld.shared.f64 	%fd660, [%r19+1680];
	fma.rn.f64 	%fd661, %fd51, %fd660, %fd655;
	ld.shared.f64 	%fd662, [_ZZ32massMatrixMultiplyConstantKernelILi4ELi7ELi2EEvidPKdS1_S1_S1_S1_S1_S1_PdE13s_QuadToQuadD+240];
	fma.rn.f64 	%fd663, %fd662, %fd27, %fd657;
	ld.shared.f64 	%fd664, [%r13+1592];
	fma.rn.f64 	%fd665, %fd52, %fd664, %fd659;
	ld.shared.f64 	%fd666, [%r19+1736];
	fma.rn.f64 	%fd667, %fd53, %fd666, %fd661;
	ld.shared.f64 	%fd668, [_ZZ32massMatrixMultiplyConstantKernelILi4ELi7ELi2EEvidPKdS1_S1_S1_S1_S1_S1_PdE13s_QuadToQuadD+248];
	fma.rn.f64 	%fd669, %fd668, %fd28, %fd663;
	ld.shared.f64 	%fd670, [%r13+1600];
	fma.rn.f64 	%fd671, %fd54, %fd670, %fd665;
	ld.shared.f64 	%fd672, [%r19+1792];
	fma.rn.f64 	%fd673, %fd55, %fd672, %fd667;
	ld.shared.f64 	%fd674, [_ZZ32massMatrixMultiplyConstantKernelILi4ELi7ELi2EEvidPKdS1_S1_S1_S1_S1_S1_PdE13s_QuadToQuadD+256];
	fma.rn.f64 	%fd675, %fd674, %fd29, %fd669;
	ld.shared.f64 	%fd676, [%r13+1608];
	fma.rn.f64 	%fd677, %fd56, %fd676, %fd671;
	ld.shared.f64 	%fd678, [%r19+1848];
	fma.rn.f64 	%fd679, %fd57, %fd678, %fd673;
	ld.shared.f64 	%fd680, [_ZZ32massMatrixMultiplyConstantKernelILi4ELi7ELi2EEvidPKdS1_S1_S1_S1_S1_S1_PdE13s_QuadToQuadD+264];
	fma.rn.f64 	%fd681, %fd680, %fd30, %fd675;
	ld.shared.f64 	%fd682, [%r13+1616];
	fma.rn.f64 	%fd683, %fd58, %fd682, %fd677;
	ld.shared.f64 	%fd684, [%r19+1904];
	fma.rn.f64 	%fd685, %fd59, %fd684, %fd679;
	ld.shared.f64 	%fd686, [_ZZ32massMatrixMultiplyConstantKernelILi4ELi7ELi2EEvidPKdS1_S1_S1_S1_S1_S1_PdE13s_QuadToQuadD+272];
	fma.rn.f64 	%fd687, %fd686, %fd31, %fd681;
	bar.sync 	0;
	mul.f64 	%fd688, %fd1044, %fd685;
	fma.rn.f64 	%fd689, %fd1043, %fd683, %fd688;
	fma.rn.f64 	%fd690, %fd1045, %fd687, %fd689;
	st.shared.f64 	[%r16], %fd690;
	mul.f64 	%fd691, %fd1046, %fd685;
	fma.rn.f64 	%fd692, %fd1044, %fd683, %fd691;
	fma.rn.f64 	%fd693, %fd1047, %fd687, %fd692;
	st.shared.f64 	[%r17], %fd693;
	mul.f64 	%fd694, %fd1047, %fd685;
	fma.rn.f64 	%fd695, %fd1045, %fd683, %fd694;
	fma.rn.f64 	%fd696, %fd1048, %fd687, %fd695;
	mul.f64 	%fd697, %fd1008, %fd1049;
	bar.sync 	0;
	ld.shared.f64 	%fd698, [%r15];
	mul.f64 	%fd699, %fd60, %fd698;
	fma.rn.f64 	%fd700, %fd697, %fd29, %fd699;
	ld.shared.f64 	%fd701, [%r18];
	fma.rn.f64 	%fd702, %fd61, %fd701, %fd700;
	fma.rn.f64 	%fd158, %fd696, %fd650, %fd137;
	ld.shared.f64 	%fd703, [%r15+8];
	fma.rn.f64 	%fd704, %fd62, %fd703, %fd702;
	ld.shared.f64 	%fd705, [%r18+56];
	fma.rn.f64 	%fd706, %fd63, %fd705, %fd704;
	fma.rn.f64 	%fd159, %fd696, %fd656, %fd138;
	ld.shared.f64 	%fd707, [%r15+16];
	fma.rn.f64 	%fd708, %fd65, %fd707, %fd706;
	ld.shared.f64 	%fd709, [%r18+112];
	fma.rn.f64 	%fd710, %fd66, %fd709, %fd708;
	fma.rn.f64 	%fd160, %fd696, %fd662, %fd139;
	ld.shared.f64 	%fd711, [%r15+24];
	fma.rn.f64 	%fd712, %fd68, %fd711, %fd710;
	ld.shared.f64 	%fd713, [%r18+168];
	fma.rn.f64 	%fd714, %fd69, %fd713, %fd712;
	fma.rn.f64 	%fd161, %fd696, %fd668, %fd143;
	ld.shared.f64 	%fd715, [%r15+32];
	fma.rn.f64 	%fd716, %fd71, %fd715, %fd714;
	ld.shared.f64 	%fd717, [%r18+224];
	fma.rn.f64 	%fd718, %fd72, %fd717, %fd716;
	fma.rn.f64 	%fd719, %fd696, %fd674, %fd140;
	ld.shared.f64 	%fd720, [%r15+40];
	fma.rn.f64 	%fd721, %fd74, %fd720, %fd718;
	ld.shared.f64 	%fd722, [%r18+280];
	fma.rn.f64 	%fd723, %fd75, %fd722, %fd721;
	fma.rn.f64 	%fd162, %fd696, %fd680, %fd141;
	ld.shared.f64 	%fd724, [%r15+48];
	fma.rn.f64 	%fd725, %fd77, %fd724, %fd723;
	ld.shared.f64 	%fd726, [%r18+336];
	fma.rn.f64 	%fd727, %fd78, %fd726, %fd725;
	fma.rn.f64 	%fd163, %fd696, %fd686, %fd142;
	add.f64 	%fd164, %fd727, %fd719;
	mov.f64 	%fd1050, 0d0000000000000000;
	mov.f64 	%fd1051, %fd1050;
	mov.f64 	%fd1052, %fd1050;
	mov.f64 	%fd1053, %fd1050;
	mov.f64 	%fd1054, %fd1050;
	mov.f64 	%fd1055, %fd1050;
	mov.f64 	%fd1056, %fd1050;
	@%p12 bra 	$L__BB14_18;
	ld.param.u64 	%rd36, [_Z32massMatrixMultiplyConstantKernelILi4ELi7ELi2EEvidPKdS1_S1_S1_S1_S1_S1_Pd_param_2];
	cvta.to.global.u64 	%rd23, %rd36;
	mov.u32 	%r76, %tid.x;
	mad.lo.s32 	%r77, %r23, 2401, %r76;
	mul.wide.s32 	%rd24, %r77, 8;
	add.s64 	%rd25, %rd23, %rd24;
	ld.global.nc.f64 	%fd1050, [%rd25+1960];
	ld.global.nc.f64 	%fd1051, [%rd25+4704];
	ld.global.nc.f64 	%fd1052, [%rd25+7448];
	ld.global.nc.f64 	%fd1053, [%rd25+10192];
	ld.global.nc.f64 	%fd1054, [%rd25+12936];
	ld.global.nc.f64 	%fd1055, [%rd25+15680];
	ld.global.nc.f64 	%fd1056, [%rd25+18424];
$L__BB14_18:
	ld.param.f64 	%fd1009, [_Z32massMatrixMultiplyConstantKernelILi4ELi7ELi2EEvidPKdS1_S1_S1_S1_S1_S1_Pd_param_1];
	ld.param.u32 	%r108, [_Z32massMatrixMultiplyConstantKernelILi4ELi7ELi2EEvidPKdS1_S1_S1_S1_S1_S1_Pd_param_0];
	mov.u32 	%r24, %tid.x;
	mov.u32 	%r78, %ctaid.x;
	shl.b32 	%r79, %r78, 1;
	mov.u32 	%r80, %tid.y;
	add.s32 	%r25, %r79, %r80;
	setp.ge.s32 	%p13, %r25, %r108;
	ld.shared.f64 	%fd729, [%r13+1960];
	fma.rn.f64 	%fd730, %fd46, %fd729, 0d0000000000000000;
	ld.shared.f64 	%fd731, [%r19+1960];
	fma.rn.f64 	%fd732, %fd47, %fd731, 0d0000000000000000;
	ld.shared.f64 	%fd733, [_ZZ32massMatrixMultiplyConstantKernelILi4ELi7ELi2EEvidPKdS1_S1_S1_S1_S1_S1_PdE13s_QuadToQuadD+280];
	fma.rn.f64 	%fd734, %fd733, %fd25, 0d0000000000000000;
	ld.shared.f64 	%fd735, [%r13+1968];
	fma.rn.f64 	%fd736, %fd48, %fd735, %fd730;
	ld.shared.f64 	%fd737, [%r19+2016];
	fma.rn.f64 	%fd738, %fd49, %fd737, %fd732;
	ld.shared.f64 	%fd739, [_ZZ32massMatrixMultiplyConstantKernelILi4ELi7ELi2EEvidPKdS1_S1_S1_S1_S1_S1_PdE13s_QuadToQuadD+288];
	fma.rn.f64 	%fd740, %fd739, %fd26, %fd734;
	ld.shared.f64 	%fd741, [%r13+1976];
	fma.rn.f64 	%fd742, %fd50, %fd741, %fd736;
	ld.shared.f64 	%fd743, [%r19+2072];
	fma.rn.f64 	%fd744, %fd51, %fd743, %fd738;
	ld.shared.f64 	%fd745, [_ZZ32massMatrixMultiplyConstantKernelILi4ELi7ELi2EEvidPKdS1_S1_S1_S1_S1_S1_PdE13s_QuadToQuadD+296];
	fma.rn.f64 	%fd746, %fd745, %fd27, %fd740;
	ld.shared.f64 	%fd747, [%r13+1984];
	fma.rn.f64 	%fd748, %fd52, %fd747, %fd742;
	ld.shared.f64 	%fd749, [%r19+2128];
	fma.rn.f64 	%fd750, %fd53, %fd749, %fd744;
	ld.shared.f64 	%fd751, [_ZZ32massMatrixMultiplyConstantKernelILi4ELi7ELi2EEvidPKdS1_S1_S1_S1_S1_S1_PdE13s_QuadToQuadD+304];
	fma.rn.f64 	%fd752, %fd751, %fd28, %fd746;
	ld.shared.f64 	%fd753, [%r13+1992];
	fma.rn.f64 	%fd754, %fd54, %fd753, %fd748;
	ld.shared.f64 	%fd755, [%r19+2184];
	fma.rn.f64 	%fd756, %fd55, %fd755, %fd750;
	ld.shared.f64 	%fd757, [_ZZ32massMatrixMultiplyConstantKernelILi4ELi7ELi2EEvidPKdS1_S1_S1_S1_S1_S1_PdE13s_QuadToQuadD+312];
	fma.rn.f64 	%fd758, %fd757, %fd29, %fd752;
	ld.shared.f64 	%fd759, [%r13+2000];
	fma.rn.f64 	%fd760, %fd56, %fd759, %fd754;
	ld.shared.f64 	%fd761, [%r19+2240];
	fma.rn.f64 	%fd762, %fd57, %fd761, %fd756;
	ld.shared.f64 	%fd763, [_ZZ32massMatrixMultiplyConstantKernelILi4ELi7ELi2EEvidPKdS1_S1_S1_S1_S1_S1_PdE13s_QuadToQuadD+320];
	fma.rn.f64 	%fd764, %fd763, %fd30, %fd758;
	ld.shared.f64 	%fd765, [%r13+2008];
	fma.rn.f64 	%fd766, %fd58, %fd765, %fd760;
	ld.shared.f64 	%fd767, [%r19+2296];
	fma.rn.f64 	%fd768, %fd59, %fd767, %fd762;
	ld.shared.f64 	%fd769, [_ZZ32massMatrixMultiplyConstantKernelILi4ELi7ELi2EEvidPKdS1_S1_S1_S1_S1_S1_PdE13s_QuadToQuadD+328];
	fma.rn.f64 	%fd770, %fd769, %fd31, %fd764;
	bar.sync 	0;
	mul.f64 	%fd771, %fd1051, %fd768;
	fma.rn.f64 	%fd772, %fd1050, %fd766, %fd771;
	fma.rn.f64 	%fd773, %fd1052, %fd770, %fd772;
	st.shared.f64 	[%r16], %fd773;
	mul.f64 	%fd774, %fd1053, %fd768;
	fma.rn.f64 	%fd775, %fd1051, %fd766, %fd774;
	fma.rn.f64 	%fd776, %fd1054, %fd770, %fd775;
	st.shared.f64 	[%r17], %fd776;
	mul.f64 	%fd777, %fd1054, %fd768;
	fma.rn.f64 	%fd778, %fd1052, %fd766, %fd777;
	fma.rn.f64 	%fd779, %fd1055, %fd770, %fd778;
	mul.f64 	%fd780, %fd1009, %fd1056;
	bar.sync 	0;
	ld.shared.f64 	%fd781, [%r15];
	mul.f64 	%fd782, %fd60, %fd781;
	fma.rn.f64 	%fd783, %fd780, %fd30, %fd782;
	ld.shared.f64 	%fd784, [%r18];
	fma.rn.f64 	%fd785, %fd61, %fd784, %fd783;
	fma.rn.f64 	%fd179, %fd779, %fd733, %fd158;
	ld.shared.f64 	%fd786, [%r15+8];
	fma.rn.f64 	%fd787, %fd62, %fd786, %fd785;
	ld.shared.f64 	%fd788, [%r18+56];
	fma.rn.f64 	%fd789, %fd63, %fd788, %fd787;
	fma.rn.f64 	%fd180, %fd779, %fd739, %fd159;
	ld.shared.f64 	%fd790, [%r15+16];
	fma.rn.f64 	%fd791, %fd65, %fd790, %fd789;
	ld.shared.f64 	%fd792, [%r18+112];
	fma.rn.f64 	%fd793, %fd66, %fd792, %fd791;
	fma.rn.f64 	%fd181, %fd779, %fd745, %fd160;
	ld.shared.f64 	%fd794, [%r15+24];
	fma.rn.f64 	%fd795, %fd68, %fd794, %fd793;
	ld.shared.f64 	%fd796, [%r18+168];
	fma.rn.f64 	%fd797, %fd69, %fd796, %fd795;
	fma.rn.f64 	%fd182, %fd779, %fd751, %fd161;
	ld.shared.f64 	%fd798, [%r15+32];
	fma.rn.f64 	%fd799, %fd71, %fd798, %fd797;
	ld.shared.f64 	%fd800, [%r18+224];
	fma.rn.f64 	%fd801, %fd72, %fd800, %fd799;
	fma.rn.f64 	%fd183, %fd779, %fd757, %fd164;
	ld.shared.f64 	%fd802, [%r15+40];
	fma.rn.f64 	%fd803, %fd74, %fd802, %fd801;
	ld.shared.f64 	%fd804, [%r18+280];
	fma.rn.f64 	%fd805, %fd75, %fd804, %fd803;
	fma.rn.f64 	%fd806, %fd779, %fd763, %fd162;
	ld.shared.f64 	%fd807, [%r15+48];
	fma.rn.f64 	%fd808, %fd77, %fd807, %fd805;
	ld.shared.f64 	%fd809, [%r18+336];
	fma.rn.f64 	%fd810, %fd78, %fd809, %fd808;
	fma.rn.f64 	%fd184, %fd779, %fd769, %fd163;
	add.f64 	%fd185, %fd810, %fd806;
	mov.f64 	%fd1057, 0d0000000000000000;
	mov.f64 	%fd1058, %fd1057;
	mov.f64 	%fd1059, %fd1057;
	mov.f64 	%fd1060, %fd1057;
	mov.f64 	%fd1061, %fd1057;
	mov.f64 	%fd1062, %fd1057;
	mov.f64 	%fd1063, %fd1057;
	@%p13 bra 	$L__BB14_20;
	ld.param.u64 	%rd37, [_Z32massMatrixMultiplyConstantKernelILi4ELi7ELi2EEvidPKdS1_S1_S1_S1_S1_S1_Pd_param_2];
	cvta.to.global.u64 	%rd26, %rd37;
	mad.lo.s32 	%r81, %r25, 2401, %r24;
	mul.wide.s32 	%rd27, %r81, 8;
	add.s64 	%rd28, %rd26, %rd27;
	ld.global.nc.f64 	%fd1057, [%rd28+2352];
	ld.global.nc.f64 	%fd1058, [%rd28+5096];
	ld.global.nc.f64 	%fd1059, [%rd28+7840];
	ld.global.nc.f64 	%fd1060, [%rd28+10584];
	ld.global.nc.f64 	%fd1061, [%rd28+13328];
	ld.global.nc.f64 	%fd1062, [%rd28+16072];
	ld.global.nc.f64 	%fd1063, [%rd28+18816];
$L__BB14_20:
	ld.param.f64 	%fd1010, [_Z32massMatrixMultiplyConstantKernelILi4ELi7ELi2EEvidPKdS1_S1_S1_S1_S1_S1_Pd_param_1];
	setp.gt.u32 	%p14, %r24, 27;
	ld.shared.f64 	%fd811, [%r13+2352];
	fma.rn.f64 	%fd812, %fd46, %fd811, 0d0000000000000000;
	ld.shared.f64 	%fd813, [%r19+2352];
	fma.rn.f64 	%fd814, %fd47, %fd813, 0d0000000000000000;
	ld.shared.f64 	%fd815, [_ZZ32massMatrixMultiplyConstantKernelILi4ELi7ELi2EEvidPKdS1_S1_S1_S1_S1_S1_PdE13s_QuadToQuadD+336];
	fma.rn.f64 	%fd816, %fd815, %fd25, 0d0000000000000000;
	ld.shared.f64 	%fd817, [%r13+2360];
	fma.rn.f64 	%fd818, %fd48, %fd817, %fd812;
	ld.shared.f64 	%fd819, [%r19+2408];
	fma.rn.f64 	%fd820, %fd49, %fd819, %fd814;
	ld.shared.f64 	%fd821, [_ZZ32massMatrixMultiplyConstantKernelILi4ELi7ELi2EEvidPKdS1_S1_S1_S1_S1_S1_PdE13s_QuadToQuadD+344];
	fma.rn.f64 	%fd822, %fd821, %fd26, %fd816;
	ld.shared.f64 	%fd823, [%r13+2368];
	fma.rn.f64 	%fd824, %fd50, %fd823, %fd818;
	ld.shared.f64 	%fd825, [%r19+2464];
	fma.rn.f64 	%fd826, %fd51, %fd825, %fd820;
	ld.shared.f64 	%fd827, [_ZZ32massMatrixMultiplyConstantKernelILi4ELi7ELi2EEvidPKdS1_S1_S1_S1_S1_S1_PdE13s_QuadToQuadD+352];
	fma.rn.f64 	%fd828, %fd827, %fd27, %fd822;
	ld.shared.f64 	%fd829, [%r13+2376];
	fma.rn.f64 	%fd830, %fd52, %fd829, %fd824;
	ld.shared.f64 	%fd831, [%r19+2520];
	fma.rn.f64 	%fd832, %fd53, %fd831, %fd826;
	ld.shared.f64 	%fd833, [_ZZ32massMatrixMultiplyConstantKernelILi4ELi7ELi2EEvidPKdS1_S1_S1_S1_S1_S1_PdE13s_QuadToQuadD+360];
	fma.rn.f64 	%fd834, %fd833, %fd28, %fd828;
	ld.shared.f64 	%fd835, [%r13+2384];
	fma.rn.f64 	%fd836, %fd54, %fd835, %fd830;
	ld.shared.f64 	%fd837, [%r19+2576];
	fma.rn.f64 	%fd838, %fd55, %fd837, %fd832;
	ld.shared.f64 	%fd839, [_ZZ32massMatrixMultiplyConstantKernelILi4ELi7ELi2EEvidPKdS1_S1_S1_S1_S1_S1_PdE13s_QuadToQuadD+368];
	fma.rn.f64 	%fd840, %fd839, %fd29, %fd834;
	ld.shared.f64 	%fd841, [%r13+2392];
	fma.rn.f64 	%fd842, %fd56, %fd841, %fd836;
	ld.shared.f64 	%fd843, [%r19+2632];
	fma.rn.f64 	%fd844, %fd57, %fd843, %fd838;
	ld.shared.f64 	%fd845, [_ZZ32massMatrixMultiplyConstantKernelILi4ELi7ELi2EEvidPKdS1_S1_S1_S1_S1_S1_PdE13s_QuadToQuadD+376];
	fma.rn.f64 	%fd846, %fd845, %fd30, %fd840;
	ld.shared.f64 	%fd847, [%r13+2400];
	fma.rn.f64 	%fd848, %fd58, %fd847, %fd842;
	ld.shared.f64 	%fd849, [%r19+2688];
	fma.rn.f64 	%fd850, %fd59, %fd849, %fd844;
	ld.shared.f64 	%fd851, [_ZZ32massMatrixMultiplyConstantKernelILi4ELi7ELi2EEvidPKdS1_S1_S1_S1_S1_S1_PdE13s_QuadToQuadD+384];
	fma.rn.f64 	%fd852, %fd851, %fd31, %fd846;
	bar.sync 	0;
	mul.f64 	%fd853, %fd1058, %fd850;
	fma.rn.f64 	%fd854, %fd1057, %fd848, %fd853;
	fma.rn.f64 	%fd855, %fd1059, %fd852, %fd854;
	st.shared.f64 	[%r16], %fd855;
	mul.f64 	%fd856, %fd1060, %fd850;
	fma.rn.f64 	%fd857, %fd1058, %fd848, %fd856;
	fma.rn.f64 	%fd858, %fd1061, %fd852, %fd857;
	st.shared.f64 	[%r17], %fd858;
	mul.f64 	%fd859, %fd1061, %fd850;
	fma.rn.f64 	%fd860, %fd1059, %fd848, %fd859;
	fma.rn.f64 	%fd861, %fd1062, %fd852, %fd860;
	mul.f64 	%fd862, %fd1010, %fd1063;
	bar.sync 	0;
	ld.shared.f64 	%fd863, [%r15];
	mul.f64 	%fd864, %fd60, %fd863;
	fma.rn.f64 	%fd865, %fd862, %fd31, %fd864;
	ld.shared.f64 	%fd866, [%r18];
	fma.rn.f64 	%fd867, %fd61, %fd866, %fd865;
	fma.rn.f64 	%fd868, %fd861, %fd815, %fd179;
	ld.shared.f64 	%fd869, [%r15+8];
	fma.rn.f64 	%fd870, %fd62, %fd869, %fd867;
	ld.shared.f64 	%fd871, [%r18+56];
	fma.rn.f64 	%fd872, %fd63, %fd871, %fd870;
	fma.rn.f64 	%fd873, %fd861, %fd821, %fd180;
	ld.shared.f64 	%fd874, [%r15+16];
	fma.rn.f64 	%fd875, %fd65, %fd874, %fd872;
	ld.shared.f64 	%fd876, [%r18+112];
	fma.rn.f64 	%fd877, %fd66, %fd876, %fd875;
	fma.rn.f64 	%fd878, %fd861, %fd827, %fd181;
	ld.shared.f64 	%fd879, [%r15+24];
	fma.rn.f64 	%fd880, %fd68, %fd879, %fd877;
	ld.shared.f64 	%fd881, [%r18+168];
	fma.rn.f64 	%fd882, %fd69, %fd881, %fd880;
	fma.rn.f64 	%fd883, %fd861, %fd833, %fd182;
	ld.shared.f64 	%fd884, [%r15+32];
	fma.rn.f64 	%fd885, %fd71, %fd884, %fd882;
	ld.shared.f64 	%fd886, [%r18+224];
	fma.rn.f64 	%fd887, %fd72, %fd886, %fd885;
	fma.rn.f64 	%fd888, %fd861, %fd839, %fd183;
	ld.shared.f64 	%fd889, [%r15+40];
	fma.rn.f64 	%fd890, %fd74, %fd889, %fd887;
	ld.shared.f64 	%fd891, [%r18+280];
	fma.rn.f64 	%fd892, %fd75, %fd891, %fd890;
	fma.rn.f64 	%fd893, %fd861, %fd845, %fd185;
	ld.shared.f64 	%fd894, [%r15+48];
	fma.rn.f64 	%fd895, %fd77, %fd894, %fd892;
	ld.shared.f64 	%fd896, [%r18+336];
	fma.rn.f64 	%fd897, %fd78, %fd896, %fd895;
	fma.rn.f64 	%fd898, %fd861, %fd851, %fd184;
	add.f64 	%fd899, %fd897, %fd898;
	bar.sync 	0;
	st.shared.f64 	[%r14], %fd868;
	st.shared.f64 	[%r14+392], %fd873;
	st.shared.f64 	[%r14+784], %fd878;
	st.shared.f64 	[%r14+1176], %fd883;
	st.shared.f64 	[%r14+1568], %fd888;
	st.shared.f64 	[%r14+1960], %fd893;
	st.shared.f64 	[%r14+2352], %fd899;
	bar.sync 	0;
	bar.sync 	0;
	ld.shared.f64 	%fd900, [%r12];
	ld.shared.f64 	%fd901, [%r12+48];
	add.f64 	%fd902, %fd900, %fd901;
	sub.f64 	%fd903, %fd900, %fd901;
	ld.shared.f64 	%fd904, [%r12+8];
	ld.shared.f64 	%fd905, [%r12+40];
	add.f64 	%fd906, %fd904, %fd905;
	sub.f64 	%fd907, %fd904, %fd905;
	ld.shared.f64 	%fd908, [%r12+16];
	ld.shared.f64 	%fd909, [%r12+32];
	add.f64 	%fd910, %fd908, %fd909;
	sub.f64 	%fd911, %fd908, %fd909;
	ld.shared.f64 	%fd912, [%r12+24];
	add.f64 	%fd913, %fd912, %fd912;
	sub.f64 	%fd914, %fd912, %fd912;
	mul.f64 	%fd915, %fd913, 0d3FE0000000000000;
	ld.const.f64 	%fd200, [const_oddDofToQuad];
	fma.rn.f64 	%fd916, %fd200, %fd902, 0d0000000000000000;
	ld.const.f64 	%fd201, [const_evenDofToQuad];
	fma.rn.f64 	%fd917, %fd201, %fd903, 0d0000000000000000;
	ld.const.f64 	%fd202, [const_oddDofToQuad+16];
	fma.rn.f64 	%fd918, %fd202, %fd906, %fd916;
	ld.const.f64 	%fd203, [const_evenDofToQuad+16];
	fma.rn.f64 	%fd919, %fd203, %fd907, %fd917;
	ld.const.f64 	%fd204, [const_oddDofToQuad+32];
	fma.rn.f64 	%fd920, %fd204, %fd910, %fd918;
	ld.const.f64 	%fd205, [const_evenDofToQuad+32];
	fma.rn.f64 	%fd921, %fd205, %fd911, %fd919;
	ld.const.f64 	%fd206, [const_oddDofToQuad+48];
	fma.rn.f64 	%fd922, %fd206, %fd915, %fd920;
	ld.const.f64 	%fd207, [const_evenDofToQuad+48];
	fma.rn.f64 	%fd923, %fd207, %fd914, %fd921;
	add.f64 	%fd924, %fd922, %fd923;
	st.shared.f64 	[%r12], %fd924;
	sub.f64 	%fd925, %fd922, %fd923;
	st.shared.f64 	[%r12+24], %fd925;
	ld.const.f64 	%fd208, [const_oddDofToQuad+8];
	fma.rn.f64 	%fd926, %fd208, %fd902, 0d0000000000000000;
	ld.const.f64 	%fd209, [const_evenDofToQuad+8];
	fma.rn.f64 	%fd927, %fd209, %fd903, 0d0000000000000000;
	ld.const.f64 	%fd210, [const_oddDofToQuad+24];
	fma.rn.f64 	%fd928, %fd210, %fd906, %fd926;
	ld.const.f64 	%fd211, [const_evenDofToQuad+24];
	fma.rn.f64 	%fd929, %fd211, %fd907, %fd927;
	ld.const.f64 	%fd212, [const_oddDofToQuad+40];
	fma.rn.f64 	%fd930, %fd212, %fd910, %fd928;
	ld.const.f64 	%fd213, [const_evenDofToQuad+40];
	fma.rn.f64 	%fd931, %fd213, %fd911, %fd929;
	ld.const.f64 	%fd214, [const_oddDofToQuad+56];
	fma.rn.f64 	%fd932, %fd214, %fd915, %fd930;
	ld.const.f64 	%fd215, [const_evenDofToQuad+56];
	fma.rn.f64 	%fd933, %fd215, %fd914, %fd931;
	add.f64 	%fd934, %fd932, %fd933;
	st.shared.f64 	[%r12+8], %fd934;
	sub.f64 	%fd935, %fd932, %fd933;
	st.shared.f64 	[%r12+16], %fd935;
	bar.sync 	0;
	@%p14 bra 	$L__BB14_22;
	mov.u32 	%r83, _ZZ32massMatrixMultiplyConstantKernelILi4ELi7ELi2EEvidPKdS1_S1_S1_S1_S1_S1_PdE6s_tmp1;
	mad.lo.s32 	%r84, %r80, 2744, %r83;
	shr.u32 	%r85, %r24, 2;
	mad.lo.s32 	%r86, %r85, 56, %r84;
	mad.lo.s32 	%r87, %r85, 336, %r86;
	shl.b32 	%r88, %r24, 3;
	and.b32  	%r89, %r88, 24;
	add.s32 	%r90, %r87, %r89;
	ld.shared.f64 	%fd936, [%r90];
	ld.shared.f64 	%fd937, [%r90+336];
	add.f64 	%fd938, %fd936, %fd937;
	sub.f64 	%fd939, %fd936, %fd937;
	ld.shared.f64 	%fd940, [%r90+56];
	ld.shared.f64 	%fd941, [%r90+280];
	add.f64 	%fd942, %fd940, %fd941;
	sub.f64 	%fd943, %fd940, %fd941;
	ld.shared.f64 	%fd944, [%r90+112];
	ld.shared.f64 	%fd945, [%r90+224];
	add.f64 	%fd946, %fd944, %fd945;
	sub.f64 	%fd947, %fd944, %fd945;
	ld.shared.f64 	%fd948, [%r90+168];
	add.f64 	%fd949, %fd948, %fd948;
	sub.f64 	%fd950, %fd948, %fd948;
	mul.f64 	%fd951, %fd949, 0d3FE0000000000000;
	fma.rn.f64 	%fd952, %fd200, %fd938, 0d0000000000000000;
	fma.rn.f64 	%fd953, %fd201, %fd939, 0d0000000000000000;
	fma.rn.f64 	%fd954, %fd202, %fd942, %fd952;
	fma.rn.f64 	%fd955, %fd203, %fd943, %fd953;
	fma.rn.f64 	%fd956, %fd204, %fd946, %fd954;
	fma.rn.f64 	%fd957, %fd205, %fd947, %fd955;
	fma.rn.f64 	%fd958, %fd206, %fd951, %fd956;
	fma.rn.f64 	%fd959, %fd207, %fd950, %fd957;
	add.f64 	%fd960, %fd958, %fd959;
	st.shared.f64 	[%r90], %fd960;
	sub.f64 	%fd961, %fd958, %fd959;
	st.shared.f64 	[%r90+168], %fd961;
	fma.rn.f64 	%fd962, %fd208, %fd938, 0d0000000000000000;
	fma.rn.f64 	%fd963, %fd209, %fd939, 0d0000000000000000;
	fma.rn.f64 	%fd964, %fd210, %fd942, %fd962;
	fma.rn.f64 	%fd965, %fd211, %fd943, %fd963;
	fma.rn.f64 	%fd966, %fd212, %fd946, %fd964;
	fma.rn.f64 	%fd967, %fd213, %fd947, %fd965;
	fma.rn.f64 	%fd968, %fd214, %fd951, %fd966;
	fma.rn.f64 	%fd969, %fd215, %fd950, %fd967;
	add.f64 	%fd970, %fd968, %fd969;
	st.shared.f64 	[%r90+56], %fd970;
	sub.f64 	%fd971, %fd968, %fd969;
	st.shared.f64 	[%r90+112], %fd971;
$L__BB14_22:
	setp.gt.u32 	%p15, %r24, 15;
	bar.sync 	0;
	@%p15 bra 	$L__BB14_25;
	mov.u32 	%r92, _ZZ32massMatrixMultiplyConstantKernelILi4ELi7ELi2EEvidPKdS1_S1_S1_S1_S1_S1_PdE6s_tmp1;
	mad.lo.s32 	%r93, %r80, 2744, %r92;
	shr.u32 	%r94, %r24, 2;
	mad.lo.s32 	%r95, %r94, 56, %r93;
	shl.b32 	%r96, %r24, 3;
	and.b32  	%r97, %r96, 24;
	add.s32 	%r98, %r95, %r97;
	ld.shared.f64 	%fd972, [%r98];
	ld.shared.f64 	%fd973, [%r98+2352];
	add.f64 	%fd974, %fd972, %fd973;
	sub.f64 	%fd975, %fd972, %fd973;
	ld.shared.f64 	%fd976, [%r98+392];
	ld.shared.f64 	%fd977, [%r98+1960];
	add.f64 	%fd978, %fd976, %fd977;
	sub.f64 	%fd979, %fd976, %fd977;
	ld.shared.f64 	%fd980, [%r98+784];
	ld.shared.f64 	%fd981, [%r98+1568];
	add.f64 	%fd982, %fd980, %fd981;
	sub.f64 	%fd983, %fd980, %fd981;
	ld.shared.f64 	%fd984, [%r98+1176];
	add.f64 	%fd985, %fd984, %fd984;
	sub.f64 	%fd986, %fd984, %fd984;
	mul.f64 	%fd987, %fd985, 0d3FE0000000000000;
	fma.rn.f64 	%fd988, %fd200, %fd974, 0d0000000000000000;
	fma.rn.f64 	%fd989, %fd201, %fd975, 0d0000000000000000;
	fma.rn.f64 	%fd990, %fd202, %fd978, %fd988;
	fma.rn.f64 	%fd991, %fd203, %fd979, %fd989;
	fma.rn.f64 	%fd992, %fd204, %fd982, %fd990;
	fma.rn.f64 	%fd993, %fd205, %fd983, %fd991;
	fma.rn.f64 	%fd216, %fd206, %fd987, %fd992;
	fma.rn.f64 	%fd217, %fd207, %fd986, %fd993;
	fma.rn.f64 	%fd994, %fd208, %fd974, 0d0000000000000000;
	fma.rn.f64 	%fd995, %fd209, %fd975, 0d0000000000000000;
	fma.rn.f64 	%fd996, %fd210, %fd978, %fd994;
	fma.rn.f64 	%fd997, %fd211, %fd979, %fd995;
	fma.rn.f64 	%fd998, %fd212, %fd982, %fd996;
	fma.rn.f64 	%fd999, %fd213, %fd983, %fd997;
	fma.rn.f64 	%fd218, %fd214, %fd987, %fd998;
	fma.rn.f64 	%fd219, %fd215, %fd986, %fd999;
	@%p4 bra 	$L__BB14_25;
	ld.param.u64 	%rd38, [_Z32massMatrixMultiplyConstantKernelILi4ELi7ELi2EEvidPKdS1_S1_S1_S1_S1_S1_Pd_param_9];
	and.b32  	%r99, %r24, 15;
	shl.b32 	%r100, %r25, 6;
	or.b32  	%r101, %r99, %r100;
	cvta.to.global.u64 	%rd29, %rd38;
	mul.wide.s32 	%rd30, %r101, 8;
	add.s64 	%rd31, %rd29, %rd30;
	add.f64 	%fd1000, %fd216, %fd217;
	st.global.f64 	[%rd31], %fd1000;
	add.f64 	%fd1001, %fd218, %fd219;
	st.global.f64 	[%rd31+128], %fd1001;
	sub.f64 	%fd1002, %fd218, %fd219;
	st.global.f64 	[%rd31+256], %fd1002;
	sub.f64 	%fd1003, %fd216, %fd217;
	st.global.f64 	[%rd31+384], %fd1003;
$L__BB14_25:
	ret;

}
	// .globl	_Z32massMatrixMultiplyConstantKernelILi4ELi8ELi1EEvidPKdS1_S1_S1_S1_S1_S1_Pd
.visible .entry _Z32massMatrixMultiplyConstantKernelILi4ELi8ELi1EEvidPKdS1_S1_S1_S1_S1_S1_Pd(
	.param .u32 _Z32massMatrixMultiplyConstantKernelILi4ELi8ELi1EEvidPKdS1_S1_S1_S1_S1_S1_Pd_param_0,
	.param .f64 _Z32massMatrixMultiplyConstantKernelILi4ELi8ELi1EEvidPKdS1_S1_S1_S1_S1_S1_Pd_param_1,
	.param .u64 .ptr .align 1 _Z32massMatrixMultiplyConstantKernelILi4ELi8ELi1EEvidPKdS1_S1_S1_S1_S1_S1_Pd_param_2,
	.param .u64 .ptr .align 1 _Z32massMatrixMultiplyConstantKernelILi4ELi8ELi1EEvidPKdS1_S1_S1_S1_S1_S1_Pd_param_3,
	.param .u64 .ptr .align 1 _Z32massMatrixMultiplyConstantKernelILi4ELi8ELi1EEvidPKdS1_S1_S1_S1_S1_S1_Pd_param_4,
	.param .u64 .ptr .align 1 _Z32massMatrixMultiplyConstantKernelILi4ELi8ELi1EEvidPKdS1_S1_S1_S1_S1_S1_Pd_param_5,
	.param .u64 .ptr .align 1 _Z32massMatrixMultiplyConstantKernelILi4ELi8ELi1EEvidPKdS1_S1_S1_S1_S1_S1_Pd_param_6,
	.param .u64 .ptr .align 1 _Z32massMatrixMultiplyConstantKernelILi4ELi8ELi1EEvidPKdS1_S1_S1_S1_S1_S1_Pd_param_7,
	.param .u64 .ptr .align 1 _Z32massMatrixMultiplyConstantKernelILi4ELi8ELi1EEvidPKdS1_S1_S1_S1_S1_S1_Pd_param_8,
	.param .u64 .ptr .align 1 _Z32massMatrixMultiplyConstantKernelILi4ELi8ELi1EEvidPKdS1_S1_S1_S1_S1_S1_Pd_param_9
)
{
	.reg .pred 	%p<18>;
	.reg .b32 	%r<278>;
	.reg .b64 	%rd<47>;
	.reg .b64 	%fd<1272>;
	// demoted variable
	.shared .align 8 .b8 _ZZ29stiffnessMatrixMultiplyDeviceILi4ELi8ELi1EEviidPKdS1_S1_S1_PAT0__AT0__AplT0_Li0E_dPdE5s_Gpr[512];
	// demoted variable
	.shared .align 8 .b8 _ZZ29stiffnessMatrixMultiplyDeviceILi4ELi8ELi1EEviidPKdS1_S1_S1_PAT0__AT0__AplT0_Li0E_dPdE5s_Gps[512];
	// demoted variable
	.shared .align 8 .b8 _ZZ32massMatrixMultiplyConstantKernelILi4ELi8ELi1EEvidPKdS1_S1_S1_S1_S1_S1_PdE6s_tmp1[4096];
	// demoted variable
	.shared .align 8 .b8 _ZZ32massMatrixMultiplyConstantKernelILi4ELi8ELi1EEvidPKdS1_S1_S1_S1_S1_S1_PdE13s_QuadToQuadD[512];
	ld.param.u32 	%r19, [_Z32massMatrixMultiplyConstantKernelILi4ELi8ELi1EEvidPKdS1_S1_S1_S1_S1_S1_Pd_param_0];
	ld.param.u64 	%rd5, [_Z32massMatrixMultiplyConstantKernelILi4ELi8ELi1EEvidPKdS1_S1_S1_S1_S1_S1_Pd_param_5];
	ld.param.u64 	%rd3, [_Z32massMatrixMultiplyConstantKernelILi4ELi8ELi1EEvidPKdS1_S1_S1_S1_S1_S1_Pd_param_8];
	cvta.to.global.u64 	%rd6, %rd5;
	mov.u32 	%r1, %tid.x;
	mov.u32 	%r2, %tid.y;
	mov.u32 	%r20, %ctaid.x;
	add.s32 	%r3, %r20, %r2;
	and.b32  	%r4, %r1, 3;
	mul.wide.u32 	%rd7, %r1, 8;
	add.s64 	%rd8, %rd6, %rd7;
	ld.global.nc.f64 	%fd255, [%rd8];
	shl.b32 	%r21, %r1, 3;
	mov.u32 	%r22, _ZZ32massMatrixMultiplyConstantKernelILi4ELi8ELi1EEvidPKdS1_S1_S1_S1_S1_S1_PdE13s_QuadToQuadD;
	add.s32 	%r23, %r22, %r21;
	st.shared.f64 	[%r23], %fd255;
	setp.lt.s32 	%p2, %r3, %r19;
	setp.lt.u32 	%p3, %r1, 16;
	and.pred  	%p1, %p3, %p2;
	not.pred 	%p4, %p1;
	@%p4 bra 	$L__BB15_2;
	cvta.to.global.u64 	%rd9, %rd3;
	and.b32  	%r24, %r1, 12;
	or.b32  	%r25, %r4, %r24;
	shl.b32 	%r26, %r3, 6;
	or.b32  	%r27, %r25, %r26;
	mul.wide.s32 	%rd10, %r27, 8;
	add.s64 	%rd11, %rd9, %rd10;
	ld.global.nc.f64 	%fd1215, [%rd11];
	ld.global.nc.f64 	%fd1214, [%rd11+128];
	ld.global.nc.f64 	%fd1213, [%rd11+256];
	ld.global.nc.f64 	%fd1212, [%rd11+384];
$L__BB15_2:
	setp.gt.u32 	%p5, %r1, 15;
	bar.sync 	0;
	ld.const.f64 	%fd9, [const_oddDofToQuad];
	ld.const.f64 	%fd10, [const_evenDofToQuad];
	ld.const.f64 	%fd11, [const_oddDofToQuad+8];
	ld.const.f64 	%fd12, [const_evenDofToQuad+8];
	ld.const.f64 	%fd13, [const_oddDofToQuad+16];
	ld.const.f64 	%fd14, [const_evenDofToQuad+16];
	ld.const.f64 	%fd15, [const_oddDofToQuad+24];
	ld.const.f64 	%fd16, [const_evenDofToQuad+24];
	ld.const.f64 	%fd17, [const_oddDofToQuad+32];
	ld.const.f64 	%fd18, [const_evenDofToQuad+32];
	ld.const.f64 	%fd19, [const_oddDofToQuad+40];
	ld.const.f64 	%fd20, [const_evenDofToQuad+40];
	ld.const.f64 	%fd21, [const_oddDofToQuad+48];
	ld.const.f64 	%fd22, [const_evenDofToQuad+48];
	ld.const.f64 	%fd23, [const_oddDofToQuad+56];
	ld.const.f64 	%fd24, [const_evenDofToQuad+56];
	shl.b32 	%r28, %r2, 12;
	mov.u32 	%r29, _ZZ32massMatrixMultiplyConstantKernelILi4ELi8ELi1EEvidPKdS1_S1_S1_S1_S1_S1_PdE6s_tmp1;
	add.s32 	%r5, %r29, %r28;
	shr.u32 	%r6, %r1, 2;
	shl.b32 	%r30, %r6, 6;
	add.s32 	%r7, %r5, %r30;
	shl.b32 	%r31, %r4, 3;
	add.s32 	%r8, %r7, %r31;
	@%p5 bra 	$L__BB15_4;
	add.f64 	%fd256, %fd1215, %fd1212;
	sub.f64 	%fd257, %fd1215, %fd1212;
	add.f64 	%fd258, %fd1214, %fd1213;
	sub.f64 	%fd259, %fd1214, %fd1213;
	fma.rn.f64 	%fd260, %fd9, %fd256, 0d0000000000000000;
	fma.rn.f64 	%fd261, %fd10, %fd257, 0d0000000000000000;
	fma.rn.f64 	%fd262, %fd11, %fd258, %fd260;
	fma.rn.f64 	%fd263, %fd12, %fd259, %fd261;
	add.f64 	%fd264, %fd263, %fd262;
	st.shared.f64 	[%r8], %fd264;
	sub.f64 	%fd265, %fd262, %fd263;
	st.shared.f64 	[%r8+3584], %fd265;
	fma.rn.f64 	%fd266, %fd13, %fd256, 0d0000000000000000;
	fma.rn.f64 	%fd267, %fd14, %fd257, 0d0000000000000000;
	fma.rn.f64 	%fd268, %fd15, %fd258, %fd266;
	fma.rn.f64 	%fd269, %fd16, %fd259, %fd267;
	add.f64 	%fd270, %fd269, %fd268;
	st.shared.f64 	[%r8+512], %fd270;
	sub.f64 	%fd271, %fd268, %fd269;
	st.shared.f64 	[%r8+3072], %fd271;
	fma.rn.f64 	%fd272, %fd17, %fd256, 0d0000000000000000;
	fma.rn.f64 	%fd273, %fd18, %fd257, 0d0000000000000000;
	fma.rn.f64 	%fd274, %fd19, %fd258, %fd272;
	fma.rn.f64 	%fd275, %fd20, %fd259, %fd273;
	add.f64 	%fd276, %fd275, %fd274;
	st.shared.f64 	[%r8+1024], %fd276;
	sub.f64 	%fd277, %fd274, %fd275;
	st.shared.f64 	[%r8+2560], %fd277;
	fma.rn.f64 	%fd278, %fd21, %fd256, 0d0000000000000000;
	fma.rn.f64 	%fd279, %fd22, %fd257, 0d0000000000000000;
	fma.rn.f64 	%fd280, %fd23, %fd258, %fd278;
	fma.rn.f64 	%fd281, %fd24, %fd259, %fd279;
	add.f64 	%fd282, %fd281, %fd280;
	st.shared.f64 	[%r8+1536], %fd282;
	sub.f64 	%fd283, %fd280, %fd281;
	st.shared.f64 	[%r8+2048], %fd283;
$L__BB15_4:
	bar.sync 	0;
	setp.gt.u32 	%p6, %r1, 31;
	mad.lo.s32 	%r32, %r6, 448, %r7;
	add.s32 	%r9, %r32, %r31;
	@%p6 bra 	$L__BB15_6;
	ld.shared.f64 	%fd284, [%r9];
	ld.shared.f64 	%fd285, [%r9+192];
	add.f64 	%fd286, %fd284, %fd285;
	sub.f64 	%fd287, %fd284, %fd285;
	ld.shared.f64 	%fd288, [%r9+64];
	ld.shared.f64 	%fd289, [%r9+128];
	add.f64 	%fd290, %fd288, %fd289;
	sub.f64 	%fd291, %fd288, %fd289;
	fma.rn.f64 	%fd292, %fd9, %fd286, 0d0000000000000000;
	fma.rn.f64 	%fd293, %fd10, %fd287, 0d0000000000000000;
	fma.rn.f64 	%fd294, %fd11, %fd290, %fd292;
	fma.rn.f64 	%fd295, %fd12, %fd291, %fd293;
	add.f64 	%fd296, %fd294, %fd295;
	st.shared.f64 	[%r9], %fd296;
	sub.f64 	%fd297, %fd294, %fd295;
	st.shared.f64 	[%r9+448], %fd297;
	fma.rn.f64 	%fd298, %fd13, %fd286, 0d0000000000000000;
	fma.rn.f64 	%fd299, %fd14, %fd287, 0d0000000000000000;
	fma.rn.f64 	%fd300, %fd15, %fd290, %fd298;
	fma.rn.f64 	%fd301, %fd16, %fd291, %fd299;
	add.f64 	%fd302, %fd300, %fd301;
	st.shared.f64 	[%r9+64], %fd302;
	sub.f64 	%fd303, %fd300, %fd301;
	st.shared.f64 	[%r9+384], %fd303;
	fma.rn.f64 	%fd304, %fd17, %fd286, 0d0000000000000000;
	fma.rn.f64 	%fd305, %fd18, %fd287, 0d0000000000000000;
	fma.rn.f64 	%fd306, %fd19, %fd290, %fd304;
	fma.rn.f64 	%fd307, %fd20, %fd291, %fd305;
	add.f64 	%fd308, %fd306, %fd307;
	st.shared.f64 	[%r9+128], %fd308;
	sub.f64 	%fd309, %fd306, %fd307;
	st.shared.f64 	[%r9+320], %fd309;
	fma.rn.f64 	%fd310, %fd21, %fd286, 0d0000000000000000;
	fma.rn.f64 	%fd311, %fd22, %fd287, 0d0000000000000000;
	fma.rn.f64 	%fd312, %fd23, %fd290, %fd310;
	fma.rn.f64 	%fd313, %fd24, %fd291, %fd311;
	add.f64 	%fd314, %fd312, %fd313;
	st.shared.f64 	[%r9+192], %fd314;
	sub.f64 	%fd315, %fd312, %fd313;
	st.shared.f64 	[%r9+256], %fd315;
$L__BB15_6:
	ld.param.u64 	%rd38, [_Z32massMatrixMultiplyConstantKernelILi4ELi8ELi1EEvidPKdS1_S1_S1_S1_S1_S1_Pd_param_2];
	ld.param.u32 	%r270, [_Z32massMatrixMultiplyConstantKernelILi4ELi8ELi1EEvidPKdS1_S1_S1_S1_S1_S1_Pd_param_0];
	setp.ge.s32 	%p7, %r3, %r270;
	bar.sync 	0;
	shr.u32 	%r34, %r1, 3;
	shl.b32 	%r35, %r34, 9;
	add.s32 	%r36, %r5, %r35;
	shl.b32 	%r37, %r1, 6;
	and.b32  	%r38, %r37, 448;
	add.s32 	%r39, %r36, %r38;
	ld.shared.f64 	%fd317, [%r39];
	ld.shared.f64 	%fd318, [%r39+24];
	add.f64 	%fd319, %fd317, %fd318;
	sub.f64 	%fd320, %fd317, %fd318;
	ld.shared.f64 	%fd321, [%r39+8];
	ld.shared.f64 	%fd322, [%r39+16];
	add.f64 	%fd323, %fd321, %fd322;
	sub.f64 	%fd324, %fd321, %fd322;
	fma.rn.f64 	%fd325, %fd9, %fd319, 0d0000000000000000;
	fma.rn.f64 	%fd326, %fd10, %fd320, 0d0000000000000000;
	fma.rn.f64 	%fd327, %fd11, %fd323, %fd325;
	fma.rn.f64 	%fd328, %fd12, %fd324, %fd326;
	add.f64 	%fd329, %fd327, %fd328;
	st.shared.f64 	[%r39], %fd329;
	sub.f64 	%fd330, %fd327, %fd328;
	st.shared.f64 	[%r39+56], %fd330;
	fma.rn.f64 	%fd331, %fd13, %fd319, 0d0000000000000000;
	fma.rn.f64 	%fd332, %fd14, %fd320, 0d0000000000000000;
	fma.rn.f64 	%fd333, %fd15, %fd323, %fd331;
	fma.rn.f64 	%fd334, %fd16, %fd324, %fd332;
	add.f64 	%fd335, %fd333, %fd334;
	st.shared.f64 	[%r39+8], %fd335;
	sub.f64 	%fd336, %fd333, %fd334;
	st.shared.f64 	[%r39+48], %fd336;
	fma.rn.f64 	%fd337, %fd17, %fd319, 0d0000000000000000;
	fma.rn.f64 	%fd338, %fd18, %fd320, 0d0000000000000000;
	fma.rn.f64 	%fd339, %fd19, %fd323, %fd337;
	fma.rn.f64 	%fd340, %fd20, %fd324, %fd338;
	add.f64 	%fd341, %fd339, %fd340;
	st.shared.f64 	[%r39+16], %fd341;
	sub.f64 	%fd342, %fd339, %fd340;
	st.shared.f64 	[%r39+40], %fd342;
	fma.rn.f64 	%fd343, %fd21, %fd319, 0d0000000000000000;
	fma.rn.f64 	%fd344, %fd22, %fd320, 0d0000000000000000;
	fma.rn.f64 	%fd345, %fd23, %fd323, %fd343;
	fma.rn.f64 	%fd346, %fd24, %fd324, %fd344;
	add.f64 	%fd347, %fd345, %fd346;
	st.shared.f64 	[%r39+24], %fd347;
	sub.f64 	%fd348, %fd345, %fd346;
	st.shared.f64 	[%r39+32], %fd348;
	bar.sync 	0;
	mad.lo.s32 	%r10, %r34, -448, %r36;
	and.b32  	%r41, %r21, 56;
	add.s32 	%r42, %r10, %r41;
	ld.shared.f64 	%fd25, [%r42];
	ld.shared.f64 	%fd26, [%r42+512];
	ld.shared.f64 	%fd27, [%r42+1024];
	ld.shared.f64 	%fd28, [%r42+1536];
	ld.shared.f64 	%fd29, [%r42+2048];
	ld.shared.f64 	%fd30, [%r42+2560];
	ld.shared.f64 	%fd31, [%r42+3072];
	ld.shared.f64 	%fd32, [%r42+3584];
	and.b32  	%r11, %r1, 1016;
	mad.lo.s32 	%r43, %r3, 3584, %r1;
	cvta.to.global.u64 	%rd12, %rd38;
	mul.wide.s32 	%rd13, %r43, 8;
	add.s64 	%rd1, %rd12, %rd13;
	mov.f64 	%fd1216, 0d0000000000000000;
	mov.f64 	%fd1217, %fd1216;
	mov.f64 	%fd1218, %fd1216;
	mov.f64 	%fd1219, %fd1216;
	mov.f64 	%fd1220, %fd1216;
	mov.f64 	%fd1221, %fd1216;
	mov.f64 	%fd1222, %fd1216;
	@%p7 bra 	$L__BB15_8;
	ld.global.nc.f64 	%fd1216, [%rd1];
	ld.global.nc.f64 	%fd1217, [%rd1+4096];
	ld.global.nc.f64 	%fd1218, [%rd1+8192];
	ld.global.nc.f64 	%fd1219, [%rd1+12288];
	ld.global.nc.f64 	%fd1220, [%rd1+16384];
	ld.global.nc.f64 	%fd1221, [%rd1+20480];
	ld.global.nc.f64 	%fd1222, [%rd1+24576];
$L__BB15_8:
	ld.param.f64 	%fd1204, [_Z32massMatrixMultiplyConstantKernelILi4ELi8ELi1EEvidPKdS1_S1_S1_S1_S1_S1_Pd_param_1];
	ld.param.u32 	%r271, [_Z32massMatrixMultiplyConstantKernelILi4ELi8ELi1EEvidPKdS1_S1_S1_S1_S1_S1_Pd_param_0];
	shl.b32 	%r44, %r2, 9;
	mov.u32 	%r45, _ZZ29stiffnessMatrixMultiplyDeviceILi4ELi8ELi1EEviidPKdS1_S1_S1_PAT0__AT0__AplT0_Li0E_dPdE5s_Gpr;
	add.s32 	%r46, %r45, %r44;
	and.b32  	%r48, %r21, 8128;
	add.s32 	%r49, %r46, %r48;
	and.b32  	%r50, %r1, 7;
	add.s32 	%r52, %r49, %r41;
	mov.u32 	%r53, _ZZ29stiffnessMatrixMultiplyDeviceILi4ELi8ELi1EEviidPKdS1_S1_S1_PAT0__AT0__AplT0_Li0E_dPdE5s_Gps;
	add.s32 	%r54, %r53, %r44;
	add.s32 	%r55, %r54, %r41;
	add.s32 	%r56, %r55, %r48;
	add.s32 	%r58, %r22, %r41;
	setp.ge.s32 	%p8, %r3, %r271;
	add.s32 	%r59, %r5, %r41;
	mad.lo.s32 	%r60, %r50, 56, %r58;
	ld.shared.f64 	%fd47, [%r60];
	ld.shared.f64 	%fd350, [%r10];
	fma.rn.f64 	%fd351, %fd47, %fd350, 0d0000000000000000;
	shl.b32 	%r61, %r11, 3;
	add.s32 	%r62, %r22, %r61;
	ld.shared.f64 	%fd48, [%r62];
	ld.shared.f64 	%fd352, [%r59];
	fma.rn.f64 	%fd353, %fd48, %fd352, 0d0000000000000000;
	ld.shared.f64 	%fd354, [_ZZ32massMatrixMultiplyConstantKernelILi4ELi8ELi1EEvidPKdS1_S1_S1_S1_S1_S1_PdE13s_QuadToQuadD];
	fma.rn.f64 	%fd355, %fd354, %fd25, 0d0000000000000000;
	ld.shared.f64 	%fd49, [%r60+8];
	ld.shared.f64 	%fd356, [%r10+8];
	fma.rn.f64 	%fd357, %fd49, %fd356, %fd351;
	ld.shared.f64 	%fd50, [%r62+8];
	ld.shared.f64 	%fd358, [%r59+64];
	fma.rn.f64 	%fd359, %fd50, %fd358, %fd353;
	ld.shared.f64 	%fd360, [_ZZ32massMatrixMultiplyConstantKernelILi4ELi8ELi1EEvidPKdS1_S1_S1_S1_S1_S1_PdE13s_QuadToQuadD+8];
	fma.rn.f64 	%fd361, %fd360, %fd26, %fd355;
	ld.shared.f64 	%fd51, [%r60+16];
	ld.shared.f64 	%fd362, [%r10+16];
	fma.rn.f64 	%fd363, %fd51, %fd362, %fd357;
	ld.shared.f64 	%fd52, [%r62+16];
	ld.shared.f64 	%fd364, [%r59+128];
	fma.rn.f64 	%fd365, %fd52, %fd364, %fd359;
	ld.shared.f64 	%fd366, [_ZZ32massMatrixMultiplyConstantKernelILi4ELi8ELi1EEvidPKdS1_S1_S1_S1_S1_S1_PdE13s_QuadToQuadD+16];
	fma.rn.f64 	%fd367, %fd366, %fd27, %fd361;
	ld.shared.f64 	%fd53, [%r60+24];
	ld.shared.f64 	%fd368, [%r10+24];
	fma.rn.f64 	%fd369, %fd53, %fd368, %fd363;
	ld.shared.f64 	%fd54, [%r62+24];
	ld.shared.f64 	%fd370, [%r59+192];
	fma.rn.f64 	%fd371, %fd54, %fd370, %fd365;
	ld.shared.f64 	%fd372, [_ZZ32massMatrixMultiplyConstantKernelILi4ELi8ELi1EEvidPKdS1_S1_S1_S1_S1_S1_PdE13s_QuadToQuadD+24];
	fma.rn.f64 	%fd373, %fd372, %fd28, %fd367;
	ld.shared.f64 	%fd55, [%r60+32];
	ld.shared.f64 	%fd374, [%r10+32];
	fma.rn.f64 	%fd375, %fd55, %fd374, %fd369;
	ld.shared.f64 	%fd56, [%r62+32];
	ld.shared.f64 	%fd376, [%r59+256];
	fma.rn.f64 	%fd377, %fd56, %fd376, %fd371;
	ld.shared.f64 	%fd378, [_ZZ32massMatrixMultiplyConstantKernelILi4ELi8ELi1EEvidPKdS1_S1_S1_S1_S1_S1_PdE13s_QuadToQuadD+32];
	fma.rn.f64 	%fd379, %fd378, %fd29, %fd373;
	ld.shared.f64 	%fd57, [%r60+40];
	ld.shared.f64 	%fd380, [%r10+40];
	fma.rn.f64 	%fd381, %fd57, %fd380, %fd375;
	ld.shared.f64 	%fd58, [%r62+40];
	ld.shared.f64 	%fd382, [%r59+320];
	fma.rn.f64 	%fd383, %fd58, %fd382, %fd377;
	ld.shared.f64 	%fd384, [_ZZ32massMatrixMultiplyConstantKernelILi4ELi8ELi1EEvidPKdS1_S1_S1_S1_S1_S1_PdE13s_QuadToQuadD+40];
	fma.rn.f64 	%fd385, %fd384, %fd30, %fd379;
	ld.shared.f64 	%fd59, [%r60+48];
	ld.shared.f64 	%fd386, [%r10+48];
	fma.rn.f64 	%fd387, %fd59, %fd386, %fd381;
	ld.shared.f64 	%fd60, [%r62+48];
	ld.shared.f64 	%fd388, [%r59+384];
	fma.rn.f64 	%fd389, %fd60, %fd388, %fd383;
	ld.shared.f64 	%fd390, [_ZZ32massMatrixMultiplyConstantKernelILi4ELi8ELi1EEvidPKdS1_S1_S1_S1_S1_S1_PdE13s_QuadToQuadD+48];
	fma.rn.f64 	%fd391, %fd390, %fd31, %fd385;
	ld.shared.f64 	%fd61, [%r60+56];
	ld.shared.f64 	%fd392, [%r10+56];
	fma.rn.f64 	%fd393, %fd61, %fd392, %fd387;
	ld.shared.f64 	%fd62, [%r62+56];
	ld.shared.f64 	%fd394, [%r59+448];
	fma.rn.f64 	%fd395, %fd62, %fd394, %fd389;
	ld.shared.f64 	%fd396, [_ZZ32massMatrixMultiplyConstantKernelILi4ELi8ELi1EEvidPKdS1_S1_S1_S1_S1_S1_PdE13s_QuadToQuadD+56];
	fma.rn.f64 	%fd397, %fd396, %fd32, %fd391;
	bar.sync 	0;
	mul.f64 	%fd398, %fd1217, %fd395;
	fma.rn.f64 	%fd399, %fd1216, %fd393, %fd398;
	fma.rn.f64 	%fd400, %fd1218, %fd397, %fd399;
	st.shared.f64 	[%r52], %fd400;
	mul.f64 	%fd401, %fd1219, %fd395;
	fma.rn.f64 	%fd402, %fd1217, %fd393, %fd401;
	fma.rn.f64 	%fd403, %fd1220, %fd397, %fd402;
	st.shared.f64 	[%r56], %fd403;
	mul.f64 	%fd404, %fd1220, %fd395;
	fma.rn.f64 	%fd405, %fd1218, %fd393, %fd404;
	fma.rn.f64 	%fd406, %fd1221, %fd397, %fd405;
	mul.f64 	%fd407, %fd1204, %fd1222;
	bar.sync 	0;
	ld.shared.f64 	%fd63, [%r58];
	ld.shared.f64 	%fd408, [%r49];
	mul.f64 	%fd409, %fd63, %fd408;
	fma.rn.f64 	%fd410, %fd407, %fd25, %fd409;
	add.s32 	%r64, %r22, %r11;
	ld.shared.f64 	%fd64, [%r64];
	ld.shared.f64 	%fd411, [%r55];
	fma.rn.f64 	%fd412, %fd64, %fd411, %fd410;
	fma.rn.f64 	%fd413, %fd406, %fd354, 0d0000000000000000;
	mad.lo.s32 	%r65, %r50, -56, %r60;
	ld.shared.f64 	%fd65, [%r65+64];
	ld.shared.f64 	%fd414, [%r49+8];
	fma.rn.f64 	%fd415, %fd65, %fd414, %fd412;
	ld.shared.f64 	%fd66, [%r64+64];
	ld.shared.f64 	%fd416, [%r55+64];
	fma.rn.f64 	%fd417, %fd66, %fd416, %fd415;
	fma.rn.f64 	%fd67, %fd406, %fd360, 0d0000000000000000;
	ld.shared.f64 	%fd68, [%r65+128];
	ld.shared.f64 	%fd418, [%r49+16];
	fma.rn.f64 	%fd419, %fd68, %fd418, %fd417;
	ld.shared.f64 	%fd69, [%r64+128];
	ld.shared.f64 	%fd420, [%r55+128];
	fma.rn.f64 	%fd421, %fd69, %fd420, %fd419;
	fma.rn.f64 	%fd70, %fd406, %fd366, 0d0000000000000000;
	ld.shared.f64 	%fd71, [%r65+192];
	ld.shared.f64 	%fd422, [%r49+24];
	fma.rn.f64 	%fd423, %fd71, %fd422, %fd421;
	ld.shared.f64 	%fd72, [%r64+192];
	ld.shared.f64 	%fd424, [%r55+192];
	fma.rn.f64 	%fd425, %fd72, %fd424, %fd423;
	fma.rn.f64 	%fd73, %fd406, %fd372, 0d0000000000000000;
	ld.shared.f64 	%fd74, [%r65+256];
	ld.shared.f64 	%fd426, [%r49+32];
	fma.rn.f64 	%fd427, %fd74, %fd426, %fd425;
	ld.shared.f64 	%fd75, [%r64+256];
	ld.shared.f64 	%fd428, [%r55+256];
	fma.rn.f64 	%fd429, %fd75, %fd428, %fd427;
	fma.rn.f64 	%fd76, %fd406, %fd378, 0d0000000000000000;
	ld.shared.f64 	%fd77, [%r65+320];
	ld.shared.f64 	%fd430, [%r49+40];
	fma.rn.f64 	%fd431, %fd77, %fd430, %fd429;
	ld.shared.f64 	%fd78, [%r64+320];
	ld.shared.f64 	%fd432, [%r55+320];
	fma.rn.f64 	%fd433, %fd78, %fd432, %fd431;
	fma.rn.f64 	%fd79, %fd406, %fd384, 0d0000000000000000;
	ld.shared.f64 	%fd80, [%r65+384];
	ld.shared.f64 	%fd434, [%r49+48];
	fma.rn.f64 	%fd435, %fd80, %fd434, %fd433;
	ld.shared.f64 	%fd81, [%r64+384];
	ld.shared.f64 	%fd436, [%r55+384];
	fma.rn.f64 	%fd437, %fd81, %fd436, %fd435;
	fma.rn.f64 	%fd82, %fd406, %fd390, 0d0000000000000000;
	ld.shared.f64 	%fd83, [%r65+448];
	ld.shared.f64 	%fd438, [%r49+56];
	fma.rn.f64 	%fd439, %fd83, %fd438, %fd437;
	ld.shared.f64 	%fd84, [%r64+448];
	ld.shared.f64 	%fd440, [%r55+448];
	fma.rn.f64 	%fd441, %fd84, %fd440, %fd439;
	fma.rn.f64 	%fd85, %fd406, %fd396, 0d0000000000000000;
	add.f64 	%fd86, %fd441, %fd413;
	mov.f64 	%fd1223, 0d0000000000000000;
	mov.f64 	%fd1224, %fd1223;
	mov.f64 	%fd1225, %fd1223;
	mov.f64 	%fd1226, %fd1223;
	mov.f64 	%fd1227, %fd1223;
	mov.f64 	%fd1228, %fd1223;
	mov.f64 	%fd1229, %fd1223;
	@%p8 bra 	$L__BB15_10;
	ld.param.u64 	%rd39, [_Z32massMatrixMultiplyConstantKernelILi4ELi8ELi1EEvidPKdS1_S1_S1_S1_S1_S1_Pd_param_2];
	cvta.to.global.u64 	%rd14, %rd39;
	add.s64 	%rd16, %rd14, %rd13;
	ld.global.nc.f64 	%fd1223, [%rd16+512];
	ld.global.nc.f64 	%fd1224, [%rd16+4608];
	ld.global.nc.f64 	%fd1225, [%rd16+8704];
	ld.global.nc.f64 	%fd1226, [%rd16+12800];
	ld.global.nc.f64 	%fd1227, [%rd16+16896];
	ld.global.nc.f64 	%fd1228, [%rd16+20992];
	ld.global.nc.f64 	%fd1229, [%rd16+25088];
$L__BB15_10:
	ld.param.f64 	%fd1205, [_Z32massMatrixMultiplyConstantKernelILi4ELi8ELi1EEvidPKdS1_S1_S1_S1_S1_S1_Pd_param_1];
	ld.param.u32 	%r272, [_Z32massMatrixMultiplyConstantKernelILi4ELi8ELi1EEvidPKdS1_S1_S1_S1_S1_S1_Pd_param_0];
	mov.u32 	%r68, %ctaid.x;
	mov.u32 	%r69, %tid.y;
	add.s32 	%r12, %r68, %r69;
	setp.ge.s32 	%p9, %r12, %r272;
	shl.b32 	%r70, %r69, 12;
	mov.u32 	%r71, _ZZ32massMatrixMultiplyConstantKernelILi4ELi8ELi1EEvidPKdS1_S1_S1_S1_S1_S1_PdE6s_tmp1;
	add.s32 	%r72, %r71, %r70;
	mov.u32 	%r73, %tid.x;
	shr.u32 	%r74, %r73, 3;
	shl.b32 	%r75, %r74, 9;
	add.s32 	%r76, %r72, %r75;
	mad.lo.s32 	%r77, %r74, -448, %r76;
	shl.b32 	%r78, %r73, 3;
	and.b32  	%r79, %r78, 56;
	add.s32 	%r80, %r72, %r79;
	ld.shared.f64 	%fd443, [%r77+512];
	fma.rn.f64 	%fd444, %fd47, %fd443, 0d0000000000000000;
	ld.shared.f64 	%fd445, [%r80+512];
	fma.rn.f64 	%fd446, %fd48, %fd445, 0d0000000000000000;
	ld.shared.f64 	%fd447, [_ZZ32massMatrixMultiplyConstantKernelILi4ELi8ELi1EEvidPKdS1_S1_S1_S1_S1_S1_PdE13s_QuadToQuadD+64];
	fma.rn.f64 	%fd448, %fd447, %fd25, 0d0000000000000000;
	ld.shared.f64 	%fd449, [%r77+520];
	fma.rn.f64 	%fd450, %fd49, %fd449, %fd444;
	ld.shared.f64 	%fd451, [%r80+576];
	fma.rn.f64 	%fd452, %fd50, %fd451, %fd446;
	ld.shared.f64 	%fd453, [_ZZ32massMatrixMultiplyConstantKernelILi4ELi8ELi1EEvidPKdS1_S1_S1_S1_S1_S1_PdE13s_QuadToQuadD+72];
	fma.rn.f64 	%fd454, %fd453, %fd26, %fd448;
	ld.shared.f64 	%fd455, [%r77+528];
	fma.rn.f64 	%fd456, %fd51, %fd455, %fd450;
	ld.shared.f64 	%fd457, [%r80+640];
	fma.rn.f64 	%fd458, %fd52, %fd457, %fd452;
	ld.shared.f64 	%fd459, [_ZZ32massMatrixMultiplyConstantKernelILi4ELi8ELi1EEvidPKdS1_S1_S1_S1_S1_S1_PdE13s_QuadToQuadD+80];
	fma.rn.f64 	%fd460, %fd459, %fd27, %fd454;
	ld.shared.f64 	%fd461, [%r77+536];
	fma.rn.f64 	%fd462, %fd53, %fd461, %fd456;
	ld.shared.f64 	%fd463, [%r80+704];
	fma.rn.f64 	%fd464, %fd54, %fd463, %fd458;
	ld.shared.f64 	%fd465, [_ZZ32massMatrixMultiplyConstantKernelILi4ELi8ELi1EEvidPKdS1_S1_S1_S1_S1_S1_PdE13s_QuadToQuadD+88];
	fma.rn.f64 	%fd466, %fd465, %fd28, %fd460;
	ld.shared.f64 	%fd467, [%r77+544];
	fma.rn.f64 	%fd468, %fd55, %fd467, %fd462;
	ld.shared.f64 	%fd469, [%r80+768];
	fma.rn.f64 	%fd470, %fd56, %fd469, %fd464;
	ld.shared.f64 	%fd471, [_ZZ32massMatrixMultiplyConstantKernelILi4ELi8ELi1EEvidPKdS1_S1_S1_S1_S1_S1_PdE13s_QuadToQuadD+96];
	fma.rn.f64 	%fd472, %fd471, %fd29, %fd466;
	ld.shared.f64 	%fd473, [%r77+552];
	fma.rn.f64 	%fd474, %fd57, %fd473, %fd468;
	ld.shared.f64 	%fd475, [%r80+832];
	fma.rn.f64 	%fd476, %fd58, %fd475, %fd470;
	ld.shared.f64 	%fd477, [_ZZ32massMatrixMultiplyConstantKernelILi4ELi8ELi1EEvidPKdS1_S1_S1_S1_S1_S1_PdE13s_QuadToQuadD+104];
	fma.rn.f64 	%fd478, %fd477, %fd30, %fd472;
	ld.shared.f64 	%fd479, [%r77+560];
	fma.rn.f64 	%fd480, %fd59, %fd479, %fd474;
	ld.shared.f64 	%fd481, [%r80+896];
	fma.rn.f64 	%fd482, %fd60, %fd481, %fd476;
	ld.shared.f64 	%fd483, [_ZZ32massMatrixMultiplyConstantKernelILi4ELi8ELi1EEvidPKdS1_S1_S1_S1_S1_S1_PdE13s_QuadToQuadD+112];
	fma.rn.f64 	%fd484, %fd483, %fd31, %fd478;
	ld.shared.f64 	%fd485, [%r77+568];
	fma.rn.f64 	%fd486, %fd61, %fd485, %fd480;
	ld.shared.f64 	%fd487, [%r80+960];
	fma.rn.f64 	%fd488, %fd62, %fd487, %fd482;
	ld.shared.f64 	%fd489, [_ZZ32massMatrixMultiplyConstantKernelILi4ELi8ELi1EEvidPKdS1_S1_S1_S1_S1_S1_PdE13s_QuadToQuadD+120];
	fma.rn.f64 	%fd490, %fd489, %fd32, %fd484;
	bar.sync 	0;
	mul.f64 	%fd491, %fd1224, %fd488;
	fma.rn.f64 	%fd492, %fd1223, %fd486, %fd491;
	fma.rn.f64 	%fd493, %fd1225, %fd490, %fd492;
	shl.b32 	%r81, %r69, 9;
	mov.u32 	%r82, _ZZ29stiffnessMatrixMultiplyDeviceILi4ELi8ELi1EEviidPKdS1_S1_S1_PAT0__AT0__AplT0_Li0E_dPdE5s_Gpr;
	add.s32 	%r83, %r82, %r81;
	shl.b32 	%r84, %r74, 6;
	add.s32 	%r85, %r83, %r84;
	add.s32 	%r86, %r85, %r79;
	st.shared.f64 	[%r86], %fd493;
	mul.f64 	%fd494, %fd1226, %fd488;
	fma.rn.f64 	%fd495, %fd1224, %fd486, %fd494;
	fma.rn.f64 	%fd496, %fd1227, %fd490, %fd495;
	mov.u32 	%r87, _ZZ29stiffnessMatrixMultiplyDeviceILi4ELi8ELi1EEviidPKdS1_S1_S1_PAT0__AT0__AplT0_Li0E_dPdE5s_Gps;
	add.s32 	%r88, %r87, %r81;
	add.s32 	%r89, %r88, %r79;
	add.s32 	%r90, %r89, %r84;
	st.shared.f64 	[%r90], %fd496;
	mul.f64 	%fd497, %fd1227, %fd488;
	fma.rn.f64 	%fd498, %fd1225, %fd486, %fd497;
	fma.rn.f64 	%fd499, %fd1228, %fd490, %fd498;
	mul.f64 	%fd500, %fd1205, %fd1229;
	bar.sync 	0;
	ld.shared.f64 	%fd501, [%r85];
	mul.f64 	%fd502, %fd63, %fd501;
	fma.rn.f64 	%fd503, %fd500, %fd26, %fd502;
	ld.shared.f64 	%fd504, [%r89];
	fma.rn.f64 	%fd505, %fd64, %fd504, %fd503;
	fma.rn.f64 	%fd101, %fd499, %fd447, %fd86;
	ld.shared.f64 	%fd506, [%r85+8];
	fma.rn.f64 	%fd507, %fd65, %fd506, %fd505;
	ld.shared.f64 	%fd508, [%r89+64];
	fma.rn.f64 	%fd509, %fd66, %fd508, %fd507;
	fma.rn.f64 	%fd510, %fd499, %fd453, %fd67;
	ld.shared.f64 	%fd511, [%r85+16];
	fma.rn.f64 	%fd512, %fd68, %fd511, %fd509;
	ld.shared.f64 	%fd513, [%r89+128];
	fma.rn.f64 	%fd514, %fd69, %fd513, %fd512;
	fma.rn.f64 	%fd102, %fd499, %fd459, %fd70;
	ld.shared.f64 	%fd515, [%r85+24];
	fma.rn.f64 	%fd516, %fd71, %fd515, %fd514;
	ld.shared.f64 	%fd517, [%r89+192];
	fma.rn.f64 	%fd518, %fd72, %fd517, %fd516;
	fma.rn.f64 	%fd103, %fd499, %fd465, %fd73;
	ld.shared.f64 	%fd519, [%r85+32];
	fma.rn.f64 	%fd520, %fd74, %fd519, %fd518;
	ld.shared.f64 	%fd521, [%r89+256];
	fma.rn.f64 	%fd522, %fd75, %fd521, %fd520;
	fma.rn.f64 	%fd104, %fd499, %fd471, %fd76;
	ld.shared.f64 	%fd523, [%r85+40];
	fma.rn.f64 	%fd524, %fd77, %fd523, %fd522;
	ld.shared.f64 	%fd525, [%r89+320];
	fma.rn.f64 	%fd526, %fd78, %fd525, %fd524;
	fma.rn.f64 	%fd105, %fd499, %fd477, %fd79;
	ld.shared.f64 	%fd527, [%r85+48];
	fma.rn.f64 	%fd528, %fd80, %fd527, %fd526;
	ld.shared.f64 	%fd529, [%r89+384];
	fma.rn.f64 	%fd530, %fd81, %fd529, %fd528;
	fma.rn.f64 	%fd106, %fd499, %fd483, %fd82;
	ld.shared.f64 	%fd531, [%r85+56];
	fma.rn.f64 	%fd532, %fd83, %fd531, %fd530;
	ld.shared.f64 	%fd533, [%r89+448];
	fma.rn.f64 	%fd534, %fd84, %fd533, %fd532;
	fma.rn.f64 	%fd107, %fd499, %fd489, %fd85;
	add.f64 	%fd108, %fd534, %fd510;
	mov.f64 	%fd1230, 0d0000000000000000;
	mov.f64 	%fd1231, %fd1230;
	mov.f64 	%fd1232, %fd1230;
	mov.f64 	%fd1233, %fd1230;
	mov.f64 	%fd1234, %fd1230;
	mov.f64 	%fd1235, %fd1230;
	mov.f64 	%fd1236, %fd1230;
	@%p9 bra 	$L__BB15_12;
	ld.param.u64 	%rd40, [_Z32massMatrixMultiplyConstantKernelILi4ELi8ELi1EEvidPKdS1_S1_S1_S1_S1_S1_Pd_param_2];
	cvta.to.global.u64 	%rd17, %rd40;
	mad.lo.s32 	%r92, %r12, 3584, %r73;
	mul.wide.s32 	%rd18, %r92, 8;
	add.s64 	%rd19, %rd17, %rd18;
	ld.global.nc.f64 	%fd1230, [%rd19+1024];
	ld.global.nc.f64 	%fd1231, [%rd19+5120];
	ld.global.nc.f64 	%fd1232, [%rd19+9216];
	ld.global.nc.f64 	%fd1233, [%rd19+13312];
	ld.global.nc.f64 	%fd1234, [%rd19+17408];
	ld.global.nc.f64 	%fd1235, [%rd19+21504];
	ld.global.nc.f64 	%fd1236, [%rd19+25600];
$L__BB15_12:
	ld.param.f64 	%fd1206, [_Z32massMatrixMultiplyConstantKernelILi4ELi8ELi1EEvidPKdS1_S1_S1_S1_S1_S1_Pd_param_1];
	ld.param.u32 	%r273, [_Z32massMatrixMultiplyConstantKernelILi4ELi8ELi1EEvidPKdS1_S1_S1_S1_S1_S1_Pd_param_0];
	mov.u32 	%r93, %ctaid.x;
	mov.u32 	%r94, %tid.y;
	add.s32 	%r13, %r93, %r94;
	setp.ge.s32 	%p10, %r13, %r273;
	shl.b32 	%r95, %r94, 12;
	mov.u32 	%r96, _ZZ32massMatrixMultiplyConstantKernelILi4ELi8ELi1EEvidPKdS1_S1_S1_S1_S1_S1_PdE6s_tmp1;
	add.s32 	%r97, %r96, %r95;
	mov.u32 	%r98, %tid.x;
	shr.u32 	%r99, %r98, 3;
	shl.b32 	%r100, %r99, 9;
	add.s32 	%r101, %r97, %r100;
	mad.lo.s32 	%r102, %r99, -448, %r101;
	shl.b32 	%r103, %r98, 3;
	and.b32  	%r104, %r103, 56;
	add.s32 	%r105, %r97, %r104;
	ld.shared.f64 	%fd536, [%r102+1024];
	fma.rn.f64 	%fd537, %fd47, %fd536, 0d0000000000000000;
	ld.shared.f64 	%fd538, [%r105+1024];
	fma.rn.f64 	%fd539, %fd48, %fd538, 0d0000000000000000;
	ld.shared.f64 	%fd540, [_ZZ32massMatrixMultiplyConstantKernelILi4ELi8ELi1EEvidPKdS1_S1_S1_S1_S1_S1_PdE13s_QuadToQuadD+128];
	fma.rn.f64 	%fd541, %fd540, %fd25, 0d0000000000000000;
	ld.shared.f64 	%fd542, [%r102+1032];
	fma.rn.f64 	%fd543, %fd49, %fd542, %fd537;
	ld.shared.f64 	%fd544, [%r105+1088];
	fma.rn.f64 	%fd545, %fd50, %fd544, %fd539;
	ld.shared.f64 	%fd546, [_ZZ32massMatrixMultiplyConstantKernelILi4ELi8ELi1EEvidPKdS1_S1_S1_S1_S1_S1_PdE13s_QuadToQuadD+136];
	fma.rn.f64 	%fd547, %fd546, %fd26, %fd541;
	ld.shared.f64 	%fd548, [%r102+1040];
	fma.rn.f64 	%fd549, %fd51, %fd548, %fd543;
	ld.shared.f64 	%fd550, [%r105+1152];
	fma.rn.f64 	%fd551, %fd52, %fd550, %fd545;
	ld.shared.f64 	%fd552, [_ZZ32massMatrixMultiplyConstantKernelILi4ELi8ELi1EEvidPKdS1_S1_S1_S1_S1_S1_PdE13s_QuadToQuadD+144];
	fma.rn.f64 	%fd553, %fd552, %fd27, %fd547;
	ld.shared.f64 	%fd554, [%r102+1048];
	fma.rn.f64 	%fd555, %fd53, %fd554, %fd549;
	ld.shared.f64 	%fd556, [%r105+1216];
	fma.rn.f64 	%fd557, %fd54, %fd556, %fd551;
	ld.shared.f64 	%fd558, [_ZZ32massMatrixMultiplyConstantKernelILi4ELi8ELi1EEvidPKdS1_S1_S1_S1_S1_S1_PdE13s_QuadToQuadD+152];
	fma.rn.f64 	%fd559, %fd558, %fd28, %fd553;
	ld.shared.f64 	%fd560, [%r102+1056];
	fma.rn.f64 	%fd561, %fd55, %fd560, %fd555;
	ld.shared.f64 	%fd562, [%r105+1280];
	fma.rn.f64 	%fd563, %fd56, %fd562, %fd557;
	ld.shared.f64 	%fd564, [_ZZ32massMatrixMultiplyConstantKernelILi4ELi8ELi1EEvidPKdS1_S1_S1_S1_S1_S1_PdE13s_QuadToQuadD+160];
	fma.rn.f64 	%fd565, %fd564, %fd29, %fd559;
	ld.shared.f64 	%fd566, [%r102+1064];
	fma.rn.f64 	%fd567, %fd57, %fd566, %fd561;
	ld.shared.f64 	%fd568, [%r105+1344];
	fma.rn.f64 	%fd569, %fd58, %fd568, %fd563;
	ld.shared.f64 	%fd570, [_ZZ32massMatrixMultiplyConstantKernelILi4ELi8ELi1EEvidPKdS1_S1_S1_S1_S1_S1_PdE13s_QuadToQuadD+168];
	fma.rn.f64 	%fd571, %fd570, %fd30, %fd565;
	ld.shared.f64 	%fd572, [%r102+1072];
	fma.rn.f64 	%fd573, %fd59, %fd572, %fd567;
	ld.shared.f64 	%fd574, [%r105+1408];
	fma.rn.f64 	%fd575, %fd60, %fd574, %fd569;
	ld.shared.f64 	%fd576, [_ZZ32massMatrixMultiplyConstantKernelILi4ELi8ELi1EEvidPKdS1_S1_S1_S1_S1_S1_PdE13s_QuadToQuadD+176];
	fma.rn.f64 	%fd577, %fd576, %fd31, %fd571;
	ld.shared.f64 	%fd578, [%r102+1080];
	fma.rn.f64 	%fd579, %fd61, %fd578, %fd573;
	ld.shared.f64 	%fd580, [%r105+1472];
	fma.rn.f64 	%fd581, %fd62, %fd580, %fd575;
	ld.shared.f64 	%fd582, [_ZZ32massMatrixMultiplyConstantKernelILi4ELi8ELi1EEvidPKdS1_S1_S1_S1_S1_S1_PdE13s_QuadToQuadD+184];
	fma.rn.f64 	%fd583, %fd582, %fd32, %fd577;
	bar.sync 	0;
	mul.f64 	%fd584, %fd1231, %fd581;
	fma.rn.f64 	%fd585, %fd1230, %fd579, %fd584;
	fma.rn.f64 	%fd586, %fd1232, %fd583, %fd585;
	shl.b32 	%r106, %r94, 9;
	mov.u32 	%r107, _ZZ29stiffnessMatrixMultiplyDeviceILi4ELi8ELi1EEviidPKdS1_S1_S1_PAT0__AT0__AplT0_Li0E_dPdE5s_Gpr;
	add.s32 	%r108, %r107, %r106;
	shl.b32 	%r109, %r99, 6;
	add.s32 	%r110, %r108, %r109;
	add.s32 	%r111, %r110, %r104;
	st.shared.f64 	[%r111], %fd586;
	mul.f64 	%fd587, %fd1233, %fd581;
	fma.rn.f64 	%fd588, %fd1231, %fd579, %fd587;
	fma.rn.f64 	%fd589, %fd1234, %fd583, %fd588;
	mov.u32 	%r112, _ZZ29stiffnessMatrixMultiplyDeviceILi4ELi8ELi1EEviidPKdS1_S1_S1_PAT0__AT0__AplT0_Li0E_dPdE5s_Gps;
	add.s32 	%r113, %r112, %r106;
	add.s32 	%r114, %r113, %r104;
	add.s32 	%r115, %r114, %r109;
	st.shared.f64 	[%r115], %fd589;
	mul.f64 	%fd590, %fd1234, %fd581;
	fma.rn.f64 	%fd591, %fd1232, %fd579, %fd590;
	fma.rn.f64 	%fd592, %fd1235, %fd583, %fd591;
	mul.f64 	%fd593, %fd1206, %fd1236;
	bar.sync 	0;
	ld.shared.f64 	%fd594, [%r110];
	mul.f64 	%fd595, %fd63, %fd594;
	fma.rn.f64 	%fd596, %fd593, %fd27, %fd595;
	ld.shared.f64 	%fd597, [%r114];
	fma.rn.f64 	%fd598, %fd64, %fd597, %fd596;
	fma.rn.f64 	%fd123, %fd592, %fd540, %fd101;
	ld.shared.f64 	%fd599, [%r110+8];
	fma.rn.f64 	%fd600, %fd65, %fd599, %fd598;
	ld.shared.f64 	%fd601, [%r114+64];
	fma.rn.f64 	%fd602, %fd66, %fd601, %fd600;
	fma.rn.f64 	%fd124, %fd592, %fd546, %fd108;
	ld.shared.f64 	%fd603, [%r110+16];
	fma.rn.f64 	%fd604, %fd68, %fd603, %fd602;
	ld.shared.f64 	%fd605, [%r114+128];
	fma.rn.f64 	%fd606, %fd69, %fd605, %fd604;
	fma.rn.f64 	%fd607, %fd592, %fd552, %fd102;
	ld.shared.f64 	%fd608, [%r110+24];
	fma.rn.f64 	%fd609, %fd71, %fd608, %fd606;
	ld.shared.f64 	%fd610, [%r114+192];
	fma.rn.f64 	%fd611, %fd72, %fd610, %fd609;
	fma.rn.f64 	%fd125, %fd592, %fd558, %fd103;
	ld.shared.f64 	%fd612, [%r110+32];
	fma.rn.f64 	%fd613, %fd74, %fd612, %fd611;
	ld.shared.f64 	%fd614, [%r114+256];
	fma.rn.f64 	%fd615, %fd75, %fd614, %fd613;
	fma.rn.f64 	%fd126, %fd592, %fd564, %fd104;
	ld.shared.f64 	%fd616, [%r110+40];
	fma.rn.f64 	%fd617, %fd77, %fd616, %fd615;
	ld.shared.f64 	%fd618, [%r114+320];
	fma.rn.f64 	%fd619, %fd78, %fd618, %fd617;
	fma.rn.f64 	%fd127, %fd592, %fd570, %fd105;
	ld.shared.f64 	%fd620, [%r110+48];
	fma.rn.f64 	%fd621, %fd80, %fd620, %fd619;
	ld.shared.f64 	%fd622, [%r114+384];
	fma.rn.f64 	%fd623, %fd81, %fd622, %fd621;
	fma.rn.f64 	%fd128, %fd592, %fd576, %fd106;
	ld.shared.f64 	%fd624, [%r110+56];
	fma.rn.f64 	%fd625, %fd83, %fd624, %fd623;
	ld.shared.f64 	%fd626, [%r114+448];
	fma.rn.f64 	%fd627, %fd84, %fd626, %fd625;
	fma.rn.f64 	%fd129, %fd592, %fd582, %fd107;
	add.f64 	%fd130, %fd627, %fd607;
	mov.f64 	%fd1237, 0d0000000000000000;
	mov.f64 	%fd1238, %fd1237;
	mov.f64 	%fd1239, %fd1237;
	mov.f64 	%fd1240, %fd1237;
	mov.f64 	%fd1241, %fd1237;
	mov.f64 	%fd1242, %fd1237;
	mov.f64 	%fd1243, %fd1237;
	@%p10 bra 	$L__BB15_14;
	ld.param.u64 	%rd41, [_Z32massMatrixMultiplyConstantKernelILi4ELi8ELi1EEvidPKdS1_S1_S1_S1_S1_S1_Pd_param_2];
	cvta.to.global.u64 	%rd20, %rd41;
	mad.lo.s32 	%r117, %r13, 3584, %r98;
	mul.wide.s32 	%rd21, %r117, 8;
	add.s64 	%rd22, %rd20, %rd21;
	ld.global.nc.f64 	%fd1237, [%rd22+1536];
	ld.global.nc.f64 	%fd1238, [%rd22+5632];
	ld.global.nc.f64 	%fd1239, [%rd22+9728];
	ld.global.nc.f64 	%fd1240, [%rd22+13824];
	ld.global.nc.f64 	%fd1241, [%rd22+17920];
	ld.global.nc.f64 	%fd1242, [%rd22+22016];
	ld.global.nc.f64 	%fd1243, [%rd22+26112];
$L__BB15_14:
	ld.param.f64 	%fd1207, [_Z32massMatrixMultiplyConstantKernelILi4ELi8ELi1EEvidPKdS1_S1_S1_S1_S1_S1_Pd_param_1];
	ld.param.u32 	%r274, [_Z32massMatrixMultiplyConstantKernelILi4ELi8ELi1EEvidPKdS1_S1_S1_S1_S1_S1_Pd_param_0];
	mov.u32 	%r118, %ctaid.x;
	mov.u32 	%r119, %tid.y;
	add.s32 	%r14, %r118, %r119;
	setp.ge.s32 	%p11, %r14, %r274;
	shl.b32 	%r120, %r119, 12;
	mov.u32 	%r121, _ZZ32massMatrixMultiplyConstantKernelILi4ELi8ELi1EEvidPKdS1_S1_S1_S1_S1_S1_PdE6s_tmp1;
	add.s32 	%r122, %r121, %r120;
	mov.u32 	%r123, %tid.x;
	shr.u32 	%r124, %r123, 3;
	shl.b32 	%r125, %r124, 9;
	add.s32 	%r126, %r122, %r125;
	mad.lo.s32 	%r127, %r124, -448, %r126;
	shl.b32 	%r128, %r123, 3;
	and.b32  	%r129, %r128, 56;
	add.s32 	%r130, %r122, %r129;
	ld.shared.f64 	%fd629, [%r127+1536];
	fma.rn.f64 	%fd630, %fd47, %fd629, 0d0000000000000000;
	ld.shared.f64 	%fd631, [%r130+1536];
	fma.rn.f64 	%fd632, %fd48, %fd631, 0d0000000000000000;
	ld.shared.f64 	%fd633, [_ZZ32massMatrixMultiplyConstantKernelILi4ELi8ELi1EEvidPKdS1_S1_S1_S1_S1_S1_PdE13s_QuadToQuadD+192];
	fma.rn.f64 	%fd634, %fd633, %fd25, 0d0000000000000000;
	ld.shared.f64 	%fd635, [%r127+1544];
	fma.rn.f64 	%fd636, %fd49, %fd635, %fd630;
	ld.shared.f64 	%fd637, [%r130+1600];
	fma.rn.f64 	%fd638, %fd50, %fd637, %fd632;
	ld.shared.f64 	%fd639, [_ZZ32massMatrixMultiplyConstantKernelILi4ELi8ELi1EEvidPKdS1_S1_S1_S1_S1_S1_PdE13s_QuadToQuadD+200];
	fma.rn.f64 	%fd640, %fd639, %fd26, %fd634;
	ld.shared.f64 	%fd641, [%r127+1552];
	fma.rn.f64 	%fd642, %fd51, %fd641, %fd636;
	ld.shared.f64 	%fd643, [%r130+1664];
	fma.rn.f64 	%fd644, %fd52, %fd643, %fd638;
	ld.shared.f64 	%fd645, [_ZZ32massMatrixMultiplyConstantKernelILi4ELi8ELi1EEvidPKdS1_S1_S1_S1_S1_S1_PdE13s_QuadToQuadD+208];
	fma.rn.f64 	%fd646, %fd645, %fd27, %fd640;
	ld.shared.f64 	%fd647, [%r127+1560];
	fma.rn.f64 	%fd648, %fd53, %fd647, %fd642;
	ld.shared.f64 	%fd649, [%r130+1728];
	fma.rn.f64 	%fd650, %fd54, %fd649, %fd644;
	ld.shared.f64 	%fd651, [_ZZ32massMatrixMultiplyConstantKernelILi4ELi8ELi1EEvidPKdS1_S1_S1_S1_S1_S1_PdE13s_QuadToQuadD+216];
	fma.rn.f64 	%fd652, %fd651, %fd28, %fd646;
	ld.shared.f64 	%fd653, [%r127+1568];
	fma.rn.f64 	%fd654, %fd55, %fd653, %fd648;
	ld.shared.f64 	%fd655, [%r130+1792];
	fma.rn.f64 	%fd656, %fd56, %fd655, %fd650;
	ld.shared.f64 	%fd657, [_ZZ32massMatrixMultiplyConstantKernelILi4ELi8ELi1EEvidPKdS1_S1_S1_S1_S1_S1_PdE13s_QuadToQuadD+224];
	fma.rn.f64 	%fd658, %fd657, %fd29, %fd652;
	ld.shared.f64 	%fd659, [%r127+1576];
	fma.rn.f64 	%fd660, %fd57, %fd659, %fd654;
	ld.shared.f64 	%fd661, [%r130+1856];
	fma.rn.f64 	%fd662, %fd58, %fd661, %fd656;
	ld.shared.f64 	%fd663, [_ZZ32massMatrixMultiplyConstantKernelILi4ELi8ELi1EEvidPKdS1_S1_S1_S1_S1_S1_PdE13s_QuadToQuadD+232];
	fma.rn.f64 	%fd664, %fd663, %fd30, %fd658;
	ld.shared.f64 	%fd665, [%r127+1584];
	fma.rn.f64 	%fd666, %fd59, %fd665, %fd660;
	ld.shared.f64 	%fd667, [%r130+1920];
	fma.rn.f64 	%fd668, %fd60, %fd667, %fd662;
	ld.shared.f64 	%fd669, [_ZZ32massMatrixMultiplyConstantKernelILi4ELi8ELi1EEvidPKdS1_S1_S1_S1_S1_S1_PdE13s_QuadToQuadD+240];
	fma.rn.f64 	%fd670, %fd669, %fd31, %fd664;
	ld.shared.f64 	%fd671, [%r127+1592];
	fma.rn.f64 	%fd672, %fd61, %fd671, %fd666;
	ld.shared.f64 	%fd673, [%r130+1984];
	fma.rn.f64 	%fd674, %fd62, %fd673, %fd668;
	ld.shared.f64 	%fd675, [_ZZ32massMatrixMultiplyConstantKernelILi4ELi8ELi1EEvidPKdS1_S1_S1_S1_S1_S1_PdE13s_QuadToQuadD+248];
	fma.rn.f64 	%fd676, %fd675, %fd32, %fd670;
	bar.sync 	0;
	mul.f64 	%fd677, %fd1238, %fd674;
	fma.rn.f64 	%fd678, %fd1237, %fd672, %fd677;
	fma.rn.f64 	%fd679, %fd1239, %fd676, %fd678;
	shl.b32 	%r131, %r119, 9;
	mov.u32 	%r132, _ZZ29stiffnessMatrixMultiplyDeviceILi4ELi8ELi1EEviidPKdS1_S1_S1_PAT0__AT0__AplT0_Li0E_dPdE5s_Gpr;
	add.s32 	%r133, %r132, %r131;
	shl.b32 	%r134, %r124, 6;
	add.s32 	%r135, %r133, %r134;
	add.s32 	%r136, %r135, %r129;
	st.shared.f64 	[%r136], %fd679;
	mul.f64 	%fd680, %fd1240, %fd674;
	fma.rn.f64 	%fd681, %fd1238, %fd672, %fd680;
	fma.rn.f64 	%fd682, %fd1241, %fd676, %fd681;
	mov.u32 	%r137, _ZZ29stiffnessMatrixMultiplyDeviceILi4ELi8ELi1EEviidPKdS1_S1_S1_PAT0__AT0__AplT0_Li0E_dPdE5s_Gps;
	add.s32 	%r138, %r137, %r131;
	add.s32 	%r139, %r138, %r129;
	add.s32 	%r140, %r139, %r134;
	st.shared.f64 	[%r140], %fd682;
	mul.f64 	%fd683, %fd1241, %fd674;
	fma.rn.f64 	%fd684, %fd1239, %fd672, %fd683;
	fma.rn.f64 	%fd685, %fd1242, %fd676, %fd684;
	mul.f64 	%fd686, %fd1207, %fd1243;
	bar.sync 	0;
	ld.shared.f64 	%fd687, [%r135];
	mul.f64 	%fd688, %fd63, %fd687;
	fma.rn.f64 	%fd689, %fd686, %fd28, %fd688;
	ld.shared.f64 	%fd690, [%r139];
	fma.rn.f64 	%fd691, %fd64, %fd690, %fd689;
	fma.rn.f64 	%fd145, %fd685, %fd633, %fd123;
	ld.shared.f64 	%fd692, [%r135+8];
	fma.rn.f64 	%fd693, %fd65, %fd692, %fd691;
	ld.shared.f64 	%fd694, [%r139+64];
	fma.rn.f64 	%fd695, %fd66, %fd694, %fd693;
	fma.rn.f64 	%fd146, %fd685, %fd639, %fd124;
	ld.shared.f64 	%fd696, [%r135+16];
	fma.rn.f64 	%fd697, %fd68, %fd696, %fd695;
	ld.shared.f64 	%fd698, [%r139+128];
	fma.rn.f64 	%fd699, %fd69, %fd698, %fd697;
	fma.rn.f64 	%fd147, %fd685, %fd645, %fd130;
	ld.shared.f64 	%fd700, [%r135+24];
	fma.rn.f64 	%fd701, %fd71, %fd700, %fd699;
	ld.shared.f64 	%fd702, [%r139+192];
	fma.rn.f64 	%fd703, %fd72, %fd702, %fd701;
	fma.rn.f64 	%fd704, %fd685, %fd651, %fd125;
	ld.shared.f64 	%fd705, [%r135+32];
	fma.rn.f64 	%fd706, %fd74, %fd705, %fd703;
	ld.shared.f64 	%fd707, [%r139+256];
	fma.rn.f64 	%fd708, %fd75, %fd707, %fd706;
	fma.rn.f64 	%fd148, %fd685, %fd657, %fd126;
	ld.shared.f64 	%fd709, [%r135+40];
	fma.rn.f64 	%fd710, %fd77, %fd709, %fd708;
	ld.shared.f64 	%fd711, [%r139+320];
	fma.rn.f64 	%fd712, %fd78, %fd711, %fd710;
	fma.rn.f64 	%fd149, %fd685, %fd663, %fd127;
	ld.shared.f64 	%fd713, [%r135+48];
	fma.rn.f64 	%fd714, %fd80, %fd713, %fd712;
	ld.shared.f64 	%fd715, [%r139+384];
	fma.rn.f64 	%fd716, %fd81, %fd715, %fd714;
	fma.rn.f64 	%fd150, %fd685, %fd669, %fd128;
	ld.shared.f64 	%fd717, [%r135+56];
	fma.rn.f64 	%fd718, %fd83, %fd717, %fd716;
	ld.shared.f64 	%fd719, [%r139+448];
	fma.rn.f64 	%fd720, %fd84, %fd719, %fd718;
	fma.rn.f64 	%fd151, %fd685, %fd675, %fd129;
	add.f64 	%fd152, %fd720, %fd704;
	mov.f64 	%fd1244, 0d0000000000000000;
	mov.f64 	%fd1245, %fd1244;
	mov.f64 	%fd1246, %fd1244;
	mov.f64 	%fd1247, %fd1244;
	mov.f64 	%fd1248, %fd1244;
	mov.f64 	%fd1249, %fd1244;
	mov.f64 	%fd1250, %fd1244;
	@%p11 bra 	$L__BB15_16;
	ld.param.u64 	%rd42, [_Z32massMatrixMultiplyConstantKernelILi4ELi8ELi1EEvidPKdS1_S1_S1_S1_S1_S1_Pd_param_2];
	cvta.to.global.u64 	%rd23, %rd42;
	mad.lo.s32 	%r142, %r14, 3584, %r123;
	mul.wide.s32 	%rd24, %r142, 8;
	add.s64 	%rd25, %rd23, %rd24;
	ld.global.nc.f64 	%fd1244, [%rd25+2048];
	ld.global.nc.f64 	%fd1245, [%rd25+6144];
	ld.global.nc.f64 	%fd1246, [%rd25+10240];
	ld.global.nc.f64 	%fd1247, [%rd25+14336];
	ld.global.nc.f64 	%fd1248, [%rd25+18432];
	ld.global.nc.f64 	%fd1249, [%rd25+22528];
	ld.global.nc.f64 	%fd1250, [%rd25+26624];
$L__BB15_16:
	ld.param.f64 	%fd1208, [_Z32massMatrixMultiplyConstantKernelILi4ELi8ELi1EEvidPKdS1_S1_S1_S1_S1_S1_Pd_param_1];
	ld.param.u32 	%r275, [_Z32massMatrixMultiplyConstantKernelILi4ELi8ELi1EEvidPKdS1_S1_S1_S1_S1_S1_Pd_param_0];
	mov.u32 	%r143, %ctaid.x;
	mov.u32 	%r144, %tid.y;
	add.s32 	%r15, %r143, %r144;
	setp.ge.s32 	%p12, %r15, %r275;
	shl.b32 	%r145, %r144, 12;
	mov.u32 	%r146, _ZZ32massMatrixMultiplyConstantKernelILi4ELi8ELi1EEvidPKdS1_S1_S1_S1_S1_S1_PdE6s_tmp1;
	add.s32 	%r147, %r146, %r145;
	mov.u32 	%r148, %tid.x;
	shr.u32 	%r149, %r148, 3;
	shl.b32 	%r150, %r149, 9;
	add.s32 	%r151, %r147, %r150;
	mad.lo.s32 	%r152, %r149, -448, %r151;
	shl.b32 	%r153, %r148, 3;
	and.b32  	%r154, %r153, 56;
	add.s32 	%r155, %r147, %r154;
	ld.shared.f64 	%fd722, [%r152+2048];
	fma.rn.f64 	%fd723, %fd47, %fd722, 0d0000000000000000;
	ld.shared.f64 	%fd724, [%r155+2048];
	fma.rn.f64 	%fd725, %fd48, %fd724, 0d0000000000000000;
	ld.shared.f64 	%fd726, [_ZZ32massMatrixMultiplyConstantKernelILi4ELi8ELi1EEvidPKdS1_S1_S1_S1_S1_S1_PdE13s_QuadToQuadD+256];
	fma.rn.f64 	%fd727, %fd726, %fd25, 0d0000000000000000;
	ld.shared.f64 	%fd728, [%r152+2056];
	fma.rn.f64 	%fd729, %fd49, %fd728, %fd723;
	ld.shared.f64 	%fd730, [%r155+2112];
	fma.rn.f64 	%fd731, %fd50, %fd730, %fd725;
	ld.shared.f64 	%fd732, [_ZZ32massMatrixMultiplyConstantKernelILi4ELi8ELi1EEvidPKdS1_S1_S1_S1_S1_S1_PdE13s_QuadToQuadD+264];
	fma.rn.f64 	%fd733, %fd732, %fd26, %fd727;
	ld.shared.f64 	%fd734, [%r152+2064];
	fma.rn.f64 	%fd735, %fd51, %fd734, %fd729;
	ld.shared.f64 	%fd736, [%r155+2176];
	fma.rn.f64 	%fd737, %fd52, %fd736, %fd731;
	ld.shared.f64 	%fd738, [_ZZ32massMatrixMultiplyConstantKernelILi4ELi8ELi1EEvidPKdS1_S1_S1_S1_S1_S1_PdE13s_QuadToQuadD+272];
	fma.rn.f64 	%fd739, %fd738, %fd27, %fd733;
	ld.shared.f64 	%fd740, [%r152+2072];
	fma.rn.f64 	%fd741, %fd53, %fd740, %fd735;
	ld.shared.f64 	%fd742, [%r155+2240];
	fma.rn.f64 	%fd743, %fd54, %fd742, %fd737;
	ld.shared.f64 	%fd744, [_ZZ32massMatrixMultiplyConstantKernelILi4ELi8ELi1EEvidPKdS1_S1_S1_S1_S1_S1_PdE13s_QuadToQuadD+280];
	fma.rn.f64 	%fd745, %fd744, %fd28, %fd739;
	ld.shared.f64 	%fd746, [%r152+2080];
	fma.rn.f64 	%fd747, %fd55, %fd746, %fd741;
	ld.shared.f64 	%fd748, [%r155+2304];
	fma.rn.f64 	%fd749, %fd56, %fd748, %fd743;
	ld.shared.f64 	%fd750, [_ZZ32massMatrixMultiplyConstantKernelILi4ELi8ELi1EEvidPKdS1_S1_S1_S1_S1_S1_PdE13s_QuadToQuadD+288];
	fma.rn.f64 	%fd751, %fd750, %fd29, %fd745;
	ld.shared.f64 	%fd752, [%r152+2088];
	fma.rn.f64 	%fd753, %fd57, %fd752, %fd747;
	ld.shared.f64 	%fd754, [%r155+2368];
	fma.rn.f64 	%fd755, %fd58, %fd754, %fd749;
	ld.shared.f64 	%fd756, [_ZZ32massMatrixMultiplyConstantKernelILi4ELi8ELi1EEvidPKdS1_S1_S1_S1_S1_S1_PdE13s_QuadToQuadD+296];
	fma.rn.f64 	%fd757, %fd756, %fd30, %fd751;
	ld.shared.f64 	%fd758, [%r152+2096];
	fma.rn.f64 	%fd759, %fd59, %fd758, %fd753;
	ld.shared.f64 	%fd760, [%r155+2432];
	fma.rn.f64 	%fd761, %fd60, %fd760, %fd755;
	ld.shared.f64 	%fd762, [_ZZ32massMatrixMultiplyConstantKernelILi4ELi8ELi1EEvidPKdS1_S1_S1_S1_S1_S1_PdE13s_QuadToQuadD+304];
	fma.rn.f64 	%fd763, %fd762, %fd31, %fd757;
	ld.shared.f64 	%fd764, [%r152+2104];
	fma.rn.f64 	%fd765, %fd61, %fd764, %fd759;
	ld.shared.f64 	%fd766, [%r155+2496];
	fma.rn.f64 	%fd767, %fd62, %fd766, %fd761;
	ld.shared.f64 	%fd768, [_ZZ32massMatrixMultiplyConstantKernelILi4ELi8ELi1EEvidPKdS1_S1_S1_S1_S1_S1_PdE13s_QuadToQuadD+312];
	fma.rn.f64 	%fd769, %fd768, %fd32, %fd763;
	bar.sync 	0;
	mul.f64 	%fd770, %fd1245, %fd767;
	fma.rn.f64 	%fd771, %fd1244, %fd765, %fd770;
	fma.rn.f64 	%fd772, %fd1246, %fd769, %fd771;
	shl.b32 	%r156, %r144, 9;
	mov.u32 	%r157, _ZZ29stiffnessMatrixMultiplyDeviceILi4ELi8ELi1EEviidPKdS1_S1_S1_PAT0__AT0__AplT0_Li0E_dPdE5s_Gpr;
	add.s32 	%r158, %r157, %r156;
	shl.b32 	%r159, %r149, 6;
	add.s32 	%r160, %r158, %r159;
	add.s32 	%r161, %r160, %r154;
	st.shared.f64 	[%r161], %fd772;
	mul.f64 	%fd773, %fd1247, %fd767;
	fma.rn.f64 	%fd774, %fd1245, %fd765, %fd773;
	fma.rn.f64 	%fd775, %fd1248, %fd769, %fd774;
	mov.u32 	%r162, _ZZ29stiffnessMatrixMultiplyDeviceILi4ELi8ELi1EEviidPKdS1_S1_S1_PAT0__AT0__AplT0_Li0E_dPdE5s_Gps;
	add.s32 	%r163, %r162, %r156;
	add.s32 	%r164, %r163, %r154;
	add.s32 	%r165, %r164, %r159;
	st.shared.f64 	[%r165], %fd775;
	mul.f64 	%fd776, %fd1248, %fd767;
	fma.rn.f64 	%fd777, %fd1246, %fd765, %fd776;
	fma.rn.f64 	%fd778, %fd1249, %fd769, %fd777;
	mul.f64 	%fd779, %fd1208, %fd1250;
	bar.sync 	0;
	ld.shared.f64 	%fd780, [%r160];
	mul.f64 	%fd781, %fd63, %fd780;
	fma.rn.f64 	%fd782, %fd779, %fd29, %fd781;
	ld.shared.f64 	%fd783, [%r164];
	fma.rn.f64 	%fd784, %fd64, %fd783, %fd782;
	fma.rn.f64 	%fd167, %fd778, %fd726, %fd145;
	ld.shared.f64 	%fd785, [%r160+8];
	fma.rn.f64 	%fd786, %fd65, %fd785, %fd784;
	ld.shared.f64 	%fd787, [%r164+64];
	fma.rn.f64 	%fd788, %fd66, %fd787, %fd786;
	fma.rn.f64 	%fd168, %fd778, %fd732, %fd146;
	ld.shared.f64 	%fd789, [%r160+16];
	fma.rn.f64 	%fd790, %fd68, %fd789, %fd788;
	ld.shared.f64 	%fd791, [%r164+128];
	fma.rn.f64 	%fd792, %fd69, %fd791, %fd790;
	fma.rn.f64 	%fd169, %fd778, %fd738, %fd147;
	ld.shared.f64 	%fd793, [%r160+24];
	fma.rn.f64 	%fd794, %fd71, %fd793, %fd792;
	ld.shared.f64 	%fd795, [%r164+192];
	fma.rn.f64 	%fd796, %fd72, %fd795, %fd794;
	fma.rn.f64 	%fd170, %fd778, %fd744, %fd152;
	ld.shared.f64 	%fd797, [%r160+32];
	fma.rn.f64 	%fd798, %fd74, %fd797, %fd796;
	ld.shared.f64 	%fd799, [%r164+256];
	fma.rn.f64 	%fd800, %fd75, %fd799, %fd798;
	fma.rn.f64 	%fd801, %fd778, %fd750, %fd148;
	ld.shared.f64 	%fd802, [%r160+40];
	fma.rn.f64 	%fd803, %fd77, %fd802, %fd800;
	ld.shared.f64 	%fd804, [%r164+320];
	fma.rn.f64 	%fd805, %fd78, %fd804, %fd803;
	fma.rn.f64 	%fd171, %fd778, %fd756, %fd149;
	ld.shared.f64 	%fd806, [%r160+48];
	fma.rn.f64 	%fd807, %fd80, %fd806, %fd805;
	ld.shared.f64 	%fd808, [%r164+384];
	fma.rn.f64 	%fd809, %fd81, %fd808, %fd807;
	fma.rn.f64 	%fd172, %fd778, %fd762, %fd150;
	ld.shared.f64 	%fd810, [%r160+56];
	fma.rn.f64 	%fd811, %fd83, %fd810, %fd809;
	ld.shared.f64 	%fd812, [%r164+448];
	fma.rn.f64 	%fd813, %fd84, %fd812, %fd811;
	fma.rn.f64 	%fd173, %fd778, %fd768, %fd151;
	add.f64 	%fd174, %fd813, %fd801;
	mov.f64 	%fd1251, 0d0000000000000000;
	mov.f64 	%fd1252, %fd1251;
	mov.f64 	%fd1253, %fd1251;
	mov.f64 	%fd1254, %fd1251;
	mov.f64 	%fd1255, %fd1251;
	mov.f64 	%fd1256, %fd1251;
	mov.f64 	%fd1257, %fd1251;
	@%p12 bra 	$L__BB15_18;
	ld.param.u64 	%rd43, [_Z32massMatrixMultiplyConstantKernelILi4ELi8ELi1EEvidPKdS1_S1_S1_S1_S1_S1_Pd_param_2];
	cvta.to.global.u64 	%rd26, %rd43;
	mad.lo.s32 	%r167, %r15, 3584, %r148;
	mul.wide.s32 	%rd27, %r167, 8;
	add.s64 	%rd28, %rd26, %rd27;
	ld.global.nc.f64 	%fd1251, [%rd28+2560];
	ld.global.nc.f64 	%fd1252, [%rd28+6656];
	ld.global.nc.f64 	%fd1253, [%rd28+10752];
	ld.global.nc.f64 	%fd1254, [%rd28+14848];
	ld.global.nc.f64 	%fd1255, [%rd28+18944];
	ld.global.nc.f64 	%fd1256, [%rd28+23040];
	ld.global.nc.f64 	%fd1257, [%rd28+27136];
$L__BB15_18:
	ld.param.f64 	%fd1209, [_Z32massMatrixMultiplyConstantKernelILi4ELi8ELi1EEvidPKdS1_S1_S1_S1_S1_S1_Pd_param_1];
	ld.param.u32 	%r276, [_Z32massMatrixMultiplyConstantKernelILi4ELi8ELi1EEvidPKdS1_S1_S1_S1_S1_S1_Pd_param_0];
	mov.u32 	%r168, %ctaid.x;
	mov.u32 	%r169, %tid.y;
	add.s32 	%r16, %r168, %r169;
	setp.ge.s32 	%p13, %r16, %r276;
	shl.b32 	%r170, %r169, 12;
	mov.u32 	%r171, _ZZ32massMatrixMultiplyConstantKernelILi4ELi8ELi1EEvidPKdS1_S1_S1_S1_S1_S1_PdE6s_tmp1;
	add.s32 	%r172, %r171, %r170;
	mov.u32 	%r173, %tid.x;
	shr.u32 	%r174, %r173, 3;
	shl.b32 	%r175, %r174, 9;
	add.s32 	%r176, %r172, %r175;
	mad.lo.s32 	%r177, %r174, -448, %r176;
	shl.b32 	%r178, %r173, 3;
	and.b32  	%r179, %r178, 56;
	add.s32 	%r180, %r172, %r179;
	ld.shared.f64 	%fd815, [%r177+2560];
	fma.rn.f64 	%fd816, %fd47, %fd815, 0d0000000000000000;
	ld.shared.f64 	%fd817, [%r180+2560];
	fma.rn.f64 	%fd818, %fd48, %fd817, 0d0000000000000000;
	ld.shared.f64 	%fd819, [_ZZ32massMatrixMultiplyConstantKernelILi4ELi8ELi1EEvidPKdS1_S1_S1_S1_S1_S1_PdE13s_QuadToQuadD+320];
	fma.rn.f64 	%fd820, %fd819, %fd25, 0d0000000000000000;
	ld.shared.f64 	%fd821, [%r177+2568];
	fma.rn.f64 	%fd822, %fd49, %fd821, %fd816;
	ld.shared.f64 	%fd823, [%r180+2624];
	fma.rn.f64 	%fd824, %fd50, %fd823, %fd818;
	ld.shared.f64 	%fd825, [_ZZ32massMatrixMultiplyConstantKernelILi4ELi8ELi1EEvidPKdS1_S1_S1_S1_S1_S1_PdE13s_QuadToQuadD+328];
	fma.rn.f64 	%fd826, %fd825, %fd26, %fd820;
	ld.shared.f64 	%fd827, [%r177+2576];
	fma.rn.f64 	%fd828, %fd51, %fd827, %fd822;
	ld.shared.f64 	%fd829, [%r180+2688];
	fma.rn.f64 	%fd830, %fd52, %fd829, %fd824;
	ld.shared.f64 	%fd831, [_ZZ32massMatrixMultiplyConstantKernelILi4ELi8ELi1EEvidPKdS1_S1_S1_S1_S1_S1_PdE13s_QuadToQuadD+336];
	fma.rn.f64 	%fd832, %fd831, %fd27, %fd826;
	ld.shared.f64 	%fd833, [%r177+2584];
	fma.rn.f64 	%fd834, %fd53, %fd833, %fd828;
	ld.shared.f64 	%fd835, [%r180+2752];
	fma.rn.f64 	%fd836, %fd54, %fd835, %fd830;
	ld.shared.f64 	%fd837, [_ZZ32massMatrixMultiplyConstantKernelILi4ELi8ELi1EEvidPKdS1_S1_S1_S1_S1_S1_PdE13s_QuadToQuadD+344];
	fma.rn.f64 	%fd838, %fd837, %fd28, %fd832;
	ld.shared.f64 	%fd839, [%r177+2592];
	fma.rn.f64 	%fd840, %fd55, %fd839, %fd834;
	ld.shared.f64 	%fd841, [%r180+2816];
	fma.rn.f64 	%fd842, %fd56, %fd841, %fd836;
	ld.shared.f64 	%fd843, [_ZZ32massMatrixMultiplyConstantKernelILi4ELi8ELi1EEvidPKdS1_S1_S1_S1_S1_S1_PdE13s_QuadToQuadD+352];
	fma.rn.f64 	%fd844, %fd843, %fd29, %fd838;
	ld.shared.f64 	%fd845, [%r177+2600];
	fma.rn.f64 	%fd846, %fd57, %fd845, %fd840;
	ld.shared.f64 	%fd847, [%r180+2880];
	fma.rn.f64 	%fd848, %fd58, %fd847, %fd842;
	ld.shared.f64 	%fd849, [_ZZ32massMatrixMultiplyConstantKernelILi4ELi8ELi1EEvidPKdS1_S1_S1_S1_S1_S1_PdE13s_QuadToQuadD+360];
	fma.rn.f64 	%fd850, %fd849, %fd30, %fd844;
	ld.shared.f64 	%fd851, [%r177+2608];
	fma.rn.f64 	%fd852, %fd59, %fd851, %fd846;
	ld.shared.f64 	%fd853, [%r180+2944];
	fma.rn.f64 	%fd854, %fd60, %fd853, %fd848;
	ld.shared.f64 	%fd855, [_ZZ32massMatrixMultiplyConstantKernelILi4ELi8ELi1EEvidPKdS1_S1_S1_S1_S1_S1_PdE13s_QuadToQuadD+368];
	fma.rn.f64 	%fd856, %fd855, %fd31, %fd850;
	ld.shared.f64 	%fd857, [%r177+2616];
	fma.rn.f64 	%fd858, %fd61, %fd857, %fd852;
	ld.shared.f64 	%fd859, [%r180+3008];
	fma.rn.f64 	%fd860, %fd62, %fd859, %fd854;
	ld.shared.f64 	%fd861, [_ZZ32massMatrixMultiplyConstantKernelILi4ELi8ELi1EEvidPKdS1_S1_S1_S1_S1_S1_PdE13s_QuadToQuadD+376];
	fma.rn.f64 	%fd862, %fd861, %fd32, %fd856;
	bar.sync 	0;
	mul.f64 	%fd863, %fd1252, %fd860;
	fma.rn.f64 	%fd864, %fd1251, %fd858, %fd863;
	fma.rn.f64 	%fd865, %fd1253, %fd862, %fd864;
	shl.b32 	%r181, %r169, 9;
	mov.u32 	%r182, _ZZ29stiffnessMatrixMultiplyDeviceILi4ELi8ELi1EEviidPKdS1_S1_S1_PAT0__AT0__AplT0_Li0E_dPdE5s_Gpr;
	add.s32 	%r183, %r182, %r181;
	shl.b32 	%r184, %r174, 6;
	add.s32 	%r185, %r183, %r184;
	add.s32 	%r186, %r185, %r179;
	st.shared.f64 	[%r186], %fd865;
	mul.f64 	%fd866, %fd1254, %fd860;
	fma.rn.f64 	%fd867, %fd1252, %fd858, %fd866;
	fma.rn.f64 	%fd868, %fd1255, %fd862, %fd867;
	mov.u32 	%r187, _ZZ29stiffnessMatrixMultiplyDeviceILi4ELi8ELi1EEviidPKdS1_S1_S1_PAT0__AT0__AplT0_Li0E_dPdE5s_Gps;
	add.s32 	%r188, %r187, %r181;
	add.s32 	%r189, %r188, %r179;
	add.s32 	%r190, %r189, %r184;
	st.shared.f64 	[%r190], %fd868;
	mul.f64 	%fd869, %fd1255, %fd860;
	fma.rn.f64 	%fd870, %fd1253, %fd858, %fd869;
	fma.rn.f64 	%fd871, %fd1256, %fd862, %fd870;
	mul.f64 	%fd872, %fd1209, %fd1257;
	bar.sync 	0;
	ld.shared.f64 	%fd873, [%r185];
	mul.f64 	%fd874, %fd63, %fd873;
	fma.rn.f64 	%fd875, %fd872, %fd30, %fd874;
	ld.shared.f64 	%fd876, [%r189];
	fma.rn.f64 	%fd877, %fd64, %fd876, %fd875;
	fma.rn.f64 	%fd189, %fd871, %fd819, %fd167;
	ld.shared.f64 	%fd878, [%r185+8];
	fma.rn.f64 	%fd879, %fd65, %fd878, %fd877;
	ld.shared.f64 	%fd880, [%r189+64];
	fma.rn.f64 	%fd881, %fd66, %fd880, %fd879;
	fma.rn.f64 	%fd190, %fd871, %fd825, %fd168;
	ld.shared.f64 	%fd882, [%r185+16];
	fma.rn.f64 	%fd883, %fd68, %fd882, %fd881;
	ld.shared.f64 	%fd884, [%r189+128];
	fma.rn.f64 	%fd885, %fd69, %fd884, %fd883;
	fma.rn.f64 	%fd191, %fd871, %fd831, %fd169;
	ld.shared.f64 	%fd886, [%r185+24];
	fma.rn.f64 	%fd887, %fd71, %fd886, %fd885;
	ld.shared.f64 	%fd888, [%r189+192];
	fma.rn.f64 	%fd889, %fd72, %fd888, %fd887;
	fma.rn.f64 	%fd192, %fd871, %fd837, %fd170;
	ld.shared.f64 	%fd890, [%r185+32];
	fma.rn.f64 	%fd891, %fd74, %fd890, %fd889;
	ld.shared.f64 	%fd892, [%r189+256];
	fma.rn.f64 	%fd893, %fd75, %fd892, %fd891;
	fma.rn.f64 	%fd193, %fd871, %fd843, %fd174;
	ld.shared.f64 	%fd894, [%r185+40];
	fma.rn.f64 	%fd895, %fd77, %fd894, %fd893;
	ld.shared.f64 	%fd896, [%r189+320];
	fma.rn.f64 	%fd897, %fd78, %fd896, %fd895;
	fma.rn.f64 	%fd898, %fd871, %fd849, %fd171;
	ld.shared.f64 	%fd899, [%r185+48];
	fma.rn.f64 	%fd900, %fd80, %fd899, %fd897;
	ld.shared.f64 	%fd901, [%r189+384];
	fma.rn.f64 	%fd902, %fd81, %fd901, %fd900;
	fma.rn.f64 	%fd194, %fd871, %fd855, %fd172;
	ld.shared.f64 	%fd903, [%r185+56];
	fma.rn.f64 	%fd904, %fd83, %fd903, %fd902;
	ld.shared.f64 	%fd905, [%r189+448];
	fma.rn.f64 	%fd906, %fd84, %fd905, %fd904;
	fma.rn.f64 	%fd195, %fd871, %fd861, %fd173;
	add.f64 	%fd196, %fd906, %fd898;
	mov.f64 	%fd1258, 0d0000000000000000;
	mov.f64 	%fd1259, %fd1258;
	mov.f64 	%fd1260, %fd1258;
	mov.f64 	%fd1261, %fd1258;
	mov.f64 	%fd1262, %fd1258;
	mov.f64 	%fd1263, %fd1258;
	mov.f64 	%fd1264, %fd1258;
	@%p13 bra 	$L__BB15_20;
	ld.param.u64 	%rd44, [_Z32massMatrixMultiplyConstantKernelILi4ELi8ELi1EEvidPKdS1_S1_S1_S1_S1_S1_Pd_param_2];
	cvta.to.global.u64 	%rd29, %rd44;
	mad.lo.s32 	%r192, %r16, 3584, %r173;
	mul.wide.s32 	%rd30, %r192, 8;
	add.s64 	%rd31, %rd29, %rd30;
	ld.global.nc.f64 	%fd1258, [%rd31+3072];
	ld.global.nc.f64 	%fd1259, [%rd31+7168];
	ld.global.nc.f64 	%fd1260, [%rd31+11264];
	ld.global.nc.f64 	%fd1261, [%rd31+15360];
	ld.global.nc.f64 	%fd1262, [%rd31+19456];
	ld.global.nc.f64 	%fd1263, [%rd31+23552];
	ld.global.nc.f64 	%fd1264, [%rd31+27648];
$L__BB15_20:
	ld.param.f64 	%fd1210, [_Z32massMatrixMultiplyConstantKernelILi4ELi8ELi1EEvidPKdS1_S1_S1_S1_S1_S1_Pd_param_1];
	ld.param.u32 	%r277, [_Z32massMatrixMultiplyConstantKernelILi4ELi8ELi1EEvidPKdS1_S1_S1_S1_S1_S1_Pd_param_0];
	mov.u32 	%r193, %ctaid.x;
	mov.u32 	%r194, %tid.y;
	add.s32 	%r17, %r193, %r194;
	setp.ge.s32 	%p14, %r17, %r277;
	shl.b32 	%r195, %r194, 12;
	mov.u32 	%r196, _ZZ32massMatrixMultiplyConstantKernelILi4ELi8ELi1EEvidPKdS1_S1_S1_S1_S1_S1_PdE6s_tmp1;
	add.s32 	%r197, %r196, %r195;
	mov.u32 	%r198, %tid.x;
	shr.u32 	%r199, %r198, 3;
	shl.b32 	%r200, %r199, 9;
	add.s32 	%r201, %r197, %r200;
	mad.lo.s32 	%r202, %r199, -448, %r201;
	shl.b32 	%r203, %r198, 3;
	and.b32  	%r204, %r203, 56;
	add.s32 	%r205, %r197, %r204;
	ld.shared.f64 	%fd908, [%r202+3072];
	fma.rn.f64 	%fd909, %fd47, %fd908, 0d0000000000000000;
	ld.shared.f64 	%fd910, [%r205+3072];
	fma.rn.f64 	%fd911, %fd48, %fd910, 0d0000000000000000;
	ld.shared.f64 	%fd912, [_ZZ32massMatrixMultiplyConstantKernelILi4ELi8ELi1EEvidPKdS1_S1_S1_S1_S1_S1_PdE13s_QuadToQuadD+384];
	fma.rn.f64 	%fd913, %fd912, %fd25, 0d0000000000000000;
	ld.shared.f64 	%fd914, [%r202+3080];
	fma.rn.f64 	%fd915, %fd49, %fd914, %fd909;
	ld.shared.f64 	%fd916, [%r205+3136];
	fma.rn.f64 	%fd917, %fd50, %fd916, %fd911;
	ld.shared.f64 	%fd918, [_ZZ32massMatrixMultiplyConstantKernelILi4ELi8ELi1EEvidPKdS1_S1_S1_S1_S1_S1_PdE13s_QuadToQuadD+392];
	fma.rn.f64 	%fd919, %fd918, %fd26, %fd913;
	ld.shared.f64 	%fd920, [%r202+3088];
	fma.rn.f64 	%fd921, %fd51, %fd920, %fd915;
	ld.shared.f64 	%fd922, [%r205+3200];
	fma.rn.f64 	%fd923, %fd52, %fd922, %fd917;
	ld.shared.f64 	%fd924, [_ZZ32massMatrixMultiplyConstantKernelILi4ELi8ELi1EEvidPKdS1_S1_S1_S1_S1_S1_PdE13s_QuadToQuadD+400];
	fma.rn.f64 	%fd925, %fd924, %fd27, %fd919;
	ld.shared.f64 	%fd926, [%r202+3096];
	fma.rn.f64 	%fd927, %fd53, %fd926, %fd921;
	ld.shared.f64 	%fd928, [%r205+3264];
	fma.rn.f64 	%fd929, %fd54, %fd928, %fd923;
	ld.shared.f64 	%fd930, [_ZZ32massMatrixMultiplyConstantKernelILi4ELi8ELi1EEvidPKdS1_S1_S1_S1_S1_S1_PdE13s_QuadToQuadD+408];
	fma.rn.f64 	%fd931, %fd930, %fd28, %fd925;
	ld.shared.f64 	%fd932, [%r202+3104];
	fma.rn.f64 	%fd933, %fd55, %fd932, %fd927;
	ld.shared.f64 	%fd934, [%r205+3328];
	fma.rn.f64 	%fd935, %fd56, %fd934, %fd929;
	ld.shared.f64 	%fd936, [_ZZ32massMatrixMultiplyConstantKernelILi4ELi8ELi1EEvidPKdS1_S1_S1_S1_S1_S1_PdE13s_QuadToQuadD+416];
	fma.rn.f64 	%fd937, %fd936, %fd29, %fd931;
	ld.shared.f64 	%fd938, [%r202+3112];
	fma.rn.f64 	%fd939, %fd57, %fd938, %fd933;
	ld.shared.f64 	%fd940, [%r205+3392];
	fma.rn.f64 	%fd941, %fd58, %fd940, %fd935;
	ld.shared.f64 	%fd942, [_ZZ32massMatrixMultiplyConstantKernelILi4ELi8ELi1EEvidPKdS1_S1_S1_S1_S1_S1_PdE13s_QuadToQuadD+424];
	fma.rn.f64 	%fd943, %fd942, %fd30, %fd937;
	ld.shared.f64 	%fd944, [%r202+3120];
	fma.rn.f64 	%fd945, %fd59, %fd944, %fd939;
	ld.shared.f64 	%fd946, [%r205+3456];
	fma.rn.f64 	%fd947, %fd60, %fd946, %fd941;
	ld.shared.f64 	%fd948, [_ZZ32massMatrixMultiplyConstantKernelILi4ELi8ELi1EEvidPKdS1_S1_S1_S1_S1_S1_PdE13s_QuadToQuadD+432];
	fma.rn.f64 	%fd949, %fd948, %fd31, %fd943;
	ld.shared.f64 	%fd950, [%r202+3128];
	fma.rn.f64 	%fd951, %fd61, %fd950, %fd945;
	ld.shared.f64 	%fd952, [%r205+3520];
	fma.rn.f64 	%fd953, %fd62, %fd952, %fd947;
	ld.shared.f64 	%fd954, [_ZZ32massMatrixMultiplyConstantKernelILi4ELi8ELi1EEvidPKdS1_S1_S1_S1_S1_S1_PdE13s_QuadToQuadD+440];
	fma.rn.f64 	%fd955, %fd954, %fd32, %fd949;
	bar.sync 	0;
	mul.f64 	%fd956, %fd1259, %fd953;
	fma.rn.f64 	%fd957, %fd1258, %fd951, %fd956;
	fma.rn.f64 	%fd958, %fd1260, %fd955, %fd957;
	shl.b32 	%r206, %r194, 9;
	mov.u32 	%r207, _ZZ29stiffnessMatrixMultiplyDeviceILi4ELi8ELi1EEviidPKdS1_S1_S1_PAT0__AT0__AplT0_Li0E_dPdE5s_Gpr;
	add.s32 	%r208, %r207, %r206;
	shl.b32 	%r209, %r199, 6;
	add.s32 	%r210, %r208, %r209;
	add.s32 	%r211, %r210, %r204;
	st.shared.f64 	[%r211], %fd958;
	mul.f64 	%fd959, %fd1261, %fd953;
	fma.rn.f64 	%fd960, %fd1259, %fd951, %fd959;
	fma.rn.f64 	%fd961, %fd1262, %fd955, %fd960;
	mov.u32 	%r212, _ZZ29stiffnessMatrixMultiplyDeviceILi4ELi8ELi1EEviidPKdS1_S1_S1_PAT0__AT0__AplT0_Li0E_dPdE5s_Gps;
	add.s32 	%r213, %r212, %r206;
	add.s32 	%r214, %r213, %r204;
	add.s32 	%r215, %r214, %r209;
	st.shared.f64 	[%r215], %fd961;
	mul.f64 	%fd962, %fd1262, %fd953;
	fma.rn.f64 	%fd963, %fd1260, %fd951, %fd962;
	fma.rn.f64 	%fd964, %fd1263, %fd955, %fd963;
	mul.f64 	%fd965, %fd1210, %fd1264;
	bar.sync 	0;
	ld.shared.f64 	%fd966, [%r210];
	mul.f64 	%fd967, %fd63, %fd966;
	fma.rn.f64 	%fd968, %fd965, %fd31, %fd967;
	ld.shared.f64 	%fd969, [%r214];
	fma.rn.f64 	%fd970, %fd64, %fd969, %fd968;
	fma.rn.f64 	%fd211, %fd964, %fd912, %fd189;
	ld.shared.f64 	%fd971, [%r210+8];
	fma.rn.f64 	%fd972, %fd65, %fd971, %fd970;
	ld.shared.f64 	%fd973, [%r214+64];
	fma.rn.f64 	%fd974, %fd66, %fd973, %fd972;
	fma.rn.f64 	%fd212, %fd964, %fd918, %fd190;
	ld.shared.f64 	%fd975, [%r210+16];
	fma.rn.f64 	%fd976, %fd68, %fd975, %fd974;
	ld.shared.f64 	%fd977, [%r214+128];
	fma.rn.f64 	%fd978, %fd69, %fd977, %fd976;
	fma.rn.f64 	%fd213, %fd964, %fd924, %fd191;
	ld.shared.f64 	%fd979, [%r210+24];
	fma.rn.f64 	%fd980, %fd71, %fd979, %fd978;
	ld.shared.f64 	%fd981, [%r214+192];
	fma.rn.f64 	%fd982, %fd72, %fd981, %fd980;
	fma.rn.f64 	%fd214, %fd964, %fd930, %fd192;
	ld.shared.f64 	%fd983, [%r210+32];
	fma.rn.f64 	%fd984, %fd74, %fd983, %fd982;
	ld.shared.f64 	%fd985, [%r214+256];
	fma.rn.f64 	%fd986, %fd75, %fd985, %fd984;
	fma.rn.f64 	%fd215, %fd964, %fd936, %fd193;
	ld.shared.f64 	%fd987, [%r210+40];
	fma.rn.f64 	%fd988, %fd77, %fd987, %fd986;
	ld.shared.f64 	%fd989, [%r214+320];
	fma.rn.f64 	%fd990, %fd78, %fd989, %fd988;
	fma.rn.f64 	%fd216, %fd964, %fd942, %fd196;
	ld.shared.f64 	%fd991, [%r210+48];
	fma.rn.f64 	%fd992, %fd80, %fd991, %fd990;
	ld.shared.f64 	%fd993, [%r214+384];
	fma.rn.f64 	%fd994, %fd81, %fd993, %fd992;
	fma.rn.f64 	%fd995, %fd964, %fd948, %fd194;
	ld.shared.f64 	%fd996, [%r210+56];
	fma.rn.f64 	%fd997, %fd83, %fd996, %fd994;
	ld.shared.f64 	%fd998, [%r214+448];
	fma.rn.f64 	%fd999, %fd84, %fd998, %fd997;
	fma.rn.f64 	%fd217, %fd964, %fd954, %fd195;
	add.f64 	%fd218, %fd999, %fd995;
	mov.f64 	%fd1265, 0d0000000000000000;
	mov.f64 	%fd1266, %fd1265;
	mov.f64 	%fd1267, %fd1265;
	mov.f64 	%fd1268, %fd1265;
	mov.f64 	%fd1269, %fd1265;
	mov.f64 	%fd1270, %fd1265;
	mov.f64 	%fd1271, %fd1265;
	@%p14 bra 	$L__BB15_22;
	ld.param.u64 	%rd45, [_Z32massMatrixMultiplyConstantKernelILi4ELi8ELi1EEvidPKdS1_S1_S1_S1_S1_S1_Pd_param_2];
	cvta.to.global.u64 	%rd32, %rd45;
	mad.lo.s32 	%r217, %r17, 3584, %r198;
	mul.wide.s32 	%rd33, %r217, 8;
	add.s64 	%rd34, %rd32, %rd33;
	ld.global.nc.f64 	%fd1265, [%rd34+3584];
	ld.global.nc.f64 	%fd1266, [%rd34+7680];
	ld.global.nc.f64 	%fd1267, [%rd34+11776];
	ld.global.nc.f64 	%fd1268, [%rd34+15872];
	ld.global.nc.f64 	%fd1269, [%rd34+19968];
	ld.global.nc.f64 	%fd1270, [%rd34+24064];
	ld.global.nc.f64 	%fd1271, [%rd34+28160];
$L__BB15_22:
	ld.param.f64 	%fd1211, [_Z32massMatrixMultiplyConstantKernelILi4ELi8ELi1EEvidPKdS1_S1_S1_S1_S1_S1_Pd_param_1];
	setp.gt.u32 	%p15, %r198, 31;
	mov.u32 	%r220, _ZZ32massMatrixMultiplyConstantKernelILi4ELi8ELi1EEvidPKdS1_S1_S1_S1_S1_S1_PdE6s_tmp1;
	add.s32 	%r221, %r220, %r195;
	shr.u32 	%r222, %r198, 3;
	shl.b32 	%r223, %r222, 9;
	add.s32 	%r224, %r221, %r223;
	mad.lo.s32 	%r225, %r222, -448, %r224;
	shl.b32 	%r226, %r198, 3;
	and.b32  	%r227, %r226, 56;
	add.s32 	%r228, %r221, %r227;
	ld.shared.f64 	%fd1000, [%r225+3584];
	fma.rn.f64 	%fd1001, %fd47, %fd1000, 0d0000000000000000;
	ld.shared.f64 	%fd1002, [%r228+3584];
	fma.rn.f64 	%fd1003, %fd48, %fd1002, 0d0000000000000000;
	ld.shared.f64 	%fd1004, [_ZZ32massMatrixMultiplyConstantKernelILi4ELi8ELi1EEvidPKdS1_S1_S1_S1_S1_S1_PdE13s_QuadToQuadD+448];
	fma.rn.f64 	%fd1005, %fd1004, %fd25, 0d0000000000000000;
	ld.shared.f64 	%fd1006, [%r225+3592];
	fma.rn.f64 	%fd1007, %fd49, %fd1006, %fd1001;
	ld.shared.f64 	%fd1008, [%r228+3648];
	fma.rn.f64 	%fd1009, %fd50, %fd1008, %fd1003;
	ld.shared.f64 	%fd1010, [_ZZ32massMatrixMultiplyConstantKernelILi4ELi8ELi1EEvidPKdS1_S1_S1_S1_S1_S1_PdE13s_QuadToQuadD+456];
	fma.rn.f64 	%fd1011, %fd1010, %fd26, %fd1005;
	ld.shared.f64 	%fd1012, [%r225+3600];
	fma.rn.f64 	%fd1013, %fd51, %fd1012, %fd1007;
	ld.shared.f64 	%fd1014, [%r228+3712];
	fma.rn.f64 	%fd1015, %fd52, %fd1014, %fd1009;
	ld.shared.f64 	%fd1016, [_ZZ32massMatrixMultiplyConstantKernelILi4ELi8ELi1EEvidPKdS1_S1_S1_S1_S1_S1_PdE13s_QuadToQuadD+464];
	fma.rn.f64 	%fd1017, %fd1016, %fd27, %fd1011;
	ld.shared.f64 	%fd1018, [%r225+3608];
	fma.rn.f64 	%fd1019, %fd53, %fd1018, %fd1013;
	ld.shared.f64 	%fd1020, [%r228+3776];
	fma.rn.f64 	%fd1021, %fd54, %fd1020, %fd1015;
	ld.shared.f64 	%fd1022, [_ZZ32massMatrixMultiplyConstantKernelILi4ELi8ELi1EEvidPKdS1_S1_S1_S1_S1_S1_PdE13s_QuadToQuadD+472];
	fma.rn.f64 	%fd1023, %fd1022, %fd28, %fd1017;
	ld.shared.f64 	%fd1024, [%r225+3616];
	fma.rn.f64 	%fd1025, %fd55, %fd1024, %fd1019;
	ld.shared.f64 	%fd1026, [%r228+3840];
	fma.rn.f64 	%fd1027, %fd56, %fd1026, %fd1021;
	ld.shared.f64 	%fd1028, [_ZZ32massMatrixMultiplyConstantKernelILi4ELi8ELi1EEvidPKdS1_S1_S1_S1_S1_S1_PdE13s_QuadToQuadD+480];
	fma.rn.f64 	%fd1029, %fd1028, %fd29, %fd1023;
	ld.shared.f64 	%fd1030, [%r225+3624];
	fma.rn.f64 	%fd1031, %fd57, %fd1030, %fd1025;
	ld.shared.f64 	%fd1032, [%r228+3904];
	fma.rn.f64 	%fd1033, %fd58, %fd1032, %fd1027;
	ld.shared.f64 	%fd1034, [_ZZ32massMatrixMultiplyConstantKernelILi4ELi8ELi1EEvidPKdS1_S1_S1_S1_S1_S1_PdE13s_QuadToQuadD+488];
	fma.rn.f64 	%fd1035, %fd1034, %fd30, %fd1029;
	ld.shared.f64 	%fd1036, [%r225+3632];
	fma.rn.f64 	%fd1037, %fd59, %fd1036, %fd1031;
	ld.shared.f64 	%fd1038, [%r228+3968];
	fma.rn.f64 	%fd1039, %fd60, %fd1038, %fd1033;
	ld.shared.f64 	%fd1040, [_ZZ32massMatrixMultiplyConstantKernelILi4ELi8ELi1EEvidPKdS1_S1_S1_S1_S1_S1_PdE13s_QuadToQuadD+496];
	fma.rn.f64 	%fd1041, %fd1040, %fd31, %fd1035;
	ld.shared.f64 	%fd1042, [%r225+3640];
	fma.rn.f64 	%fd1043, %fd61, %fd1042, %fd1037;
	ld.shared.f64 	%fd1044, [%r228+4032];
	fma.rn.f64 	%fd1045, %fd62, %fd1044, %fd1039;
	ld.shared.f64 	%fd1046, [_ZZ32massMatrixMultiplyConstantKernelILi4ELi8ELi1EEvidPKdS1_S1_S1_S1_S1_S1_PdE13s_QuadToQuadD+504];
	fma.rn.f64 	%fd1047, %fd1046, %fd32, %fd1041;
	bar.sync 	0;
	mul.f64 	%fd1048, %fd1266, %fd1045;
	fma.rn.f64 	%fd1049, %fd1265, %fd1043, %fd1048;
	fma.rn.f64 	%fd1050, %fd1267, %fd1047, %fd1049;
	shl.b32 	%r229, %r194, 9;
	mov.u32 	%r230, _ZZ29stiffnessMatrixMultiplyDeviceILi4ELi8ELi1EEviidPKdS1_S1_S1_PAT0__AT0__AplT0_Li0E_dPdE5s_Gpr;
	add.s32 	%r231, %r230, %r229;
	shl.b32 	%r232, %r222, 6;
	add.s32 	%r233, %r231, %r232;
	add.s32 	%r234, %r233, %r227;
	st.shared.f64 	[%r234], %fd1050;
	mul.f64 	%fd1051, %fd1268, %fd1045;
	fma.rn.f64 	%fd1052, %fd1266, %fd1043, %fd1051;
	fma.rn.f64 	%fd1053, %fd1269, %fd1047, %fd1052;
	mov.u32 	%r235, _ZZ29stiffnessMatrixMultiplyDeviceILi4ELi8ELi1EEviidPKdS1_S1_S1_PAT0__AT0__AplT0_Li0E_dPdE5s_Gps;
	add.s32 	%r236, %r235, %r229;
	add.s32 	%r237, %r236, %r227;
	add.s32 	%r238, %r237, %r232;
	st.shared.f64 	[%r238], %fd1053;
	mul.f64 	%fd1054, %fd1269, %fd1045;
	fma.rn.f64 	%fd1055, %fd1267, %fd1043, %fd1054;
	fma.rn.f64 	%fd1056, %fd1270, %fd1047, %fd1055;
	mul.f64 	%fd1057, %fd1211, %fd1271;
	bar.sync 	0;
	ld.shared.f64 	%fd1058, [%r233];
	mul.f64 	%fd1059, %fd63, %fd1058;
	fma.rn.f64 	%fd1060, %fd1057, %fd32, %fd1059;
	ld.shared.f64 	%fd1061, [%r237];
	fma.rn.f64 	%fd1062, %fd64, %fd1061, %fd1060;
	fma.rn.f64 	%fd1063, %fd1056, %fd1004, %fd211;
	ld.shared.f64 	%fd1064, [%r233+8];
	fma.rn.f64 	%fd1065, %fd65, %fd1064, %fd1062;
	ld.shared.f64 	%fd1066, [%r237+64];
	fma.rn.f64 	%fd1067, %fd66, %fd1066, %fd1065;
	fma.rn.f64 	%fd1068, %fd1056, %fd1010, %fd212;
	ld.shared.f64 	%fd1069, [%r233+16];
	fma.rn.f64 	%fd1070, %fd68, %fd1069, %fd1067;
	ld.shared.f64 	%fd1071, [%r237+128];
	fma.rn.f64 	%fd1072, %fd69, %fd1071, %fd1070;
	fma.rn.f64 	%fd1073, %fd1056, %fd1016, %fd213;
	ld.shared.f64 	%fd1074, [%r233+24];
	fma.rn.f64 	%fd1075, %fd71, %fd1074, %fd1072;
	ld.shared.f64 	%fd1076, [%r237+192];
	fma.rn.f64 	%fd1077, %fd72, %fd1076, %fd1075;
	fma.rn.f64 	%fd1078, %fd1056, %fd1022, %fd214;
	ld.shared.f64 	%fd1079, [%r233+32];
	fma.rn.f64 	%fd1080, %fd74, %fd1079, %fd1077;
	ld.shared.f64 	%fd1081, [%r237+256];
	fma.rn.f64 	%fd1082, %fd75, %fd1081, %fd1080;
	fma.rn.f64 	%fd1083, %fd1056, %fd1028, %fd215;
	ld.shared.f64 	%fd1084, [%r233+40];
	fma.rn.f64 	%fd1085, %fd77, %fd1084, %fd1082;
	ld.shared.f64 	%fd1086, [%r237+320];
	fma.rn.f64 	%fd1087, %fd78, %fd1086, %fd1085;
	fma.rn.f64 	%fd1088, %fd1056, %fd1034, %fd216;
	ld.shared.f64 	%fd1089, [%r233+48];
	fma.rn.f64 	%fd1090, %fd80, %fd1089, %fd1087;
	ld.shared.f64 	%fd1091, [%r237+384];
	fma.rn.f64 	%fd1092, %fd81, %fd1091, %fd1090;
	fma.rn.f64 	%fd1093, %fd1056, %fd1040, %fd218;
	ld.shared.f64 	%fd1094, [%r233+56];
	fma.rn.f64 	%fd1095, %fd83, %fd1094, %fd1092;
	ld.shared.f64 	%fd1096, [%r237+448];
	fma.rn.f64 	%fd1097, %fd84, %fd1096, %fd1095;
	fma.rn.f64 	%fd1098, %fd1056, %fd1046, %fd217;
	add.f64 	%fd1099, %fd1097, %fd1098;
	bar.sync 	0;
	add.s32 	%r239, %r225, %r227;
	st.shared.f64 	[%r239], %fd1063;
	st.shared.f64 	[%r239+512], %fd1068;
	st.shared.f64 	[%r239+1024], %fd1073;
	st.shared.f64 	[%r239+1536], %fd1078;
	st.shared.f64 	[%r239+2048], %fd1083;
	st.shared.f64 	[%r239+2560], %fd1088;
	st.shared.f64 	[%r239+3072], %fd1093;
	st.shared.f64 	[%r239+3584], %fd1099;
	bar.sync 	0;
	bar.sync 	0;
	shl.b32 	%r240, %r198, 6;
	and.b32  	%r241, %r240, 448;
	add.s32 	%r242, %r224, %r241;
	ld.shared.f64 	%fd1100, [%r242];
	ld.shared.f64 	%fd1101, [%r242+56];
	add.f64 	%fd1102, %fd1100, %fd1101;
	sub.f64 	%fd1103, %fd1100, %fd1101;
	ld.shared.f64 	%fd1104, [%r242+8];
	ld.shared.f64 	%fd1105, [%r242+48];
	add.f64 	%fd1106, %fd1104, %fd1105;
	sub.f64 	%fd1107, %fd1104, %fd1105;
	ld.shared.f64 	%fd1108, [%r242+16];
	ld.shared.f64 	%fd1109, [%r242+40];
	add.f64 	%fd1110, %fd1108, %fd1109;
	sub.f64 	%fd1111, %fd1108, %fd1109;
	ld.shared.f64 	%fd1112, [%r242+24];
	ld.shared.f64 	%fd1113, [%r242+32];
	add.f64 	%fd1114, %fd1112, %fd1113;
	sub.f64 	%fd1115, %fd1112, %fd1113;
	ld.const.f64 	%fd233, [const_oddDofToQuad];
	fma.rn.f64 	%fd1116, %fd233, %fd1102, 0d0000000000000000;
	ld.const.f64 	%fd234, [const_evenDofToQuad];
	fma.rn.f64 	%fd1117, %fd234, %fd1103, 0d0000000000000000;
	ld.const.f64 	%fd235, [const_oddDofToQuad+16];
	fma.rn.f64 	%fd1118, %fd235, %fd1106, %fd1116;
	ld.const.f64 	%fd236, [const_evenDofToQuad+16];
	fma.rn.f64 	%fd1119, %fd236, %fd1107, %fd1117;
	ld.const.f64 	%fd237, [const_oddDofToQuad+32];
	fma.rn.f64 	%fd1120, %fd237, %fd1110, %fd1118;
	ld.const.f64 	%fd238, [const_evenDofToQuad+32];
	fma.rn.f64 	%fd1121, %fd238, %fd1111, %fd1119;
	ld.const.f64 	%fd239, [const_oddDofToQuad+48];
	fma.rn.f64 	%fd1122, %fd239, %fd1114, %fd1120;
	ld.const.f64 	%fd240, [const_evenDofToQuad+48];
	fma.rn.f64 	%fd1123, %fd240, %fd1115, %fd1121;
	add.f64 	%fd1124, %fd1122, %fd1123;
	st.shared.f64 	[%r242], %fd1124;
	sub.f64 	%fd1125, %fd1122, %fd1123;
	st.shared.f64 	[%r242+24], %fd1125;
	ld.const.f64 	%fd241, [const_oddDofToQuad+8];
	fma.rn.f64 	%fd1126, %fd241, %fd1102, 0d0000000000000000;
	ld.const.f64 	%fd242, [const_evenDofToQuad+8];
	fma.rn.f64 	%fd1127, %fd242, %fd1103, 0d0000000000000000;
	ld.const.f64 	%fd243, [const_oddDofToQuad+24];
	fma.rn.f64 	%fd1128, %fd243, %fd1106, %fd1126;
	ld.const.f64 	%fd244, [const_evenDofToQuad+24];
	fma.rn.f64 	%fd1129, %fd244, %fd1107, %fd1127;
	ld.const.f64 	%fd245, [const_oddDofToQuad+40];
	fma.rn.f64 	%fd1130, %fd245, %fd1110, %fd1128;
	ld.const.f64 	%fd246, [const_evenDofToQuad+40];
	fma.rn.f64 	%fd1131, %fd246, %fd1111, %fd1129;
	ld.const.f64 	%fd247, [const_oddDofToQuad+56];
	fma.rn.f64 	%fd1132, %fd247, %fd1114, %fd1130;
	ld.const.f64 	%fd248, [const_evenDofToQuad+56];
	fma.rn.f64 	%fd1133, %fd248, %fd1115, %fd1131;
	add.f64 	%fd1134, %fd1132, %fd1133;
	st.shared.f64 	[%r242+8], %fd1134;
	sub.f64 	%fd1135, %fd1132, %fd1133;
	st.shared.f64 	[%r242+16], %fd1135;
	bar.sync 	0;
	@%p15 bra 	$L__BB15_24;
	shl.b32 	%r244, %r194, 12;
	add.s32 	%r246, %r220, %r244;
	shr.u32 	%r247, %r198, 2;
	shl.b32 	%r248, %r247, 6;
	add.s32 	%r249, %r246, %r248;
	mad.lo.s32 	%r250, %r247, 448, %r249;
	and.b32  	%r252, %r226, 24;
	add.s32 	%r253, %r250, %r252;
	ld.shared.f64 	%fd1136, [%r253];
	ld.shared.f64 	%fd1137, [%r253+448];
	add.f64 	%fd1138, %fd1136, %fd1137;
	sub.f64 	%fd1139, %fd1136, %fd1137;
	ld.shared.f64 	%fd1140, [%r253+64];
	ld.shared.f64 	%fd1141, [%r253+384];
	add.f64 	%fd1142, %fd1140, %fd1141;
	sub.f64 	%fd1143, %fd1140, %fd1141;
	ld.shared.f64 	%fd1144, [%r253+128];
	ld.shared.f64 	%fd1145, [%r253+320];
	add.f64 	%fd1146, %fd1144, %fd1145;
	sub.f64 	%fd1147, %fd1144, %fd1145;
	ld.shared.f64 	%fd1148, [%r253+192];
	ld.shared.f64 	%fd1149, [%r253+256];
	add.f64 	%fd1150, %fd1148, %fd1149;
	sub.f64 	%fd1151, %fd1148, %fd1149;
	fma.rn.f64 	%fd1152, %fd233, %fd1138, 0d0000000000000000;
	fma.rn.f64 	%fd1153, %fd234, %fd1139, 0d0000000000000000;
	fma.rn.f64 	%fd1154, %fd235, %fd1142, %fd1152;
	fma.rn.f64 	%fd1155, %fd236, %fd1143, %fd1153;
	fma.rn.f64 	%fd1156, %fd237, %fd1146, %fd1154;
	fma.rn.f64 	%fd1157, %fd238, %fd1147, %fd1155;
	fma.rn.f64 	%fd1158, %fd239, %fd1150, %fd1156;
	fma.rn.f64 	%fd1159, %fd240, %fd1151, %fd1157;
	add.f64 	%fd1160, %fd1158, %fd1159;
	st.shared.f64 	[%r253], %fd1160;
	sub.f64 	%fd1161, %fd1158, %fd1159;
	st.shared.f64 	[%r253+192], %fd1161;
	fma.rn.f64 	%fd1162, %fd241, %fd1138, 0d0000000000000000;
	fma.rn.f64 	%fd1163, %fd242, %fd1139, 0d0000000000000000;
	fma.rn.f64 	%fd1164, %fd243, %fd1142, %fd1162;
	fma.rn.f64 	%fd1165, %fd244, %fd1143, %fd1163;
	fma.rn.f64 	%fd1166, %fd245, %fd1146, %fd1164;
	fma.rn.f64 	%fd1167, %fd246, %fd1147, %fd1165;
	fma.rn.f64 	%fd1168, %fd247, %fd1150, %fd1166;
	fma.rn.f64 	%fd1169, %fd248, %fd1151, %fd1167;
	add.f64 	%fd1170, %fd1168, %fd1169;
	st.shared.f64 	[%r253+64], %fd1170;
	sub.f64 	%fd1171, %fd1168, %fd1169;
	st.shared.f64 	[%r253+128], %fd1171;
$L__BB15_24:
	setp.gt.u32 	%p16, %r198, 15;
	bar.sync 	0;
	@%p16 bra 	$L__BB15_27;
	shl.b32 	%r255, %r194, 12;
	add.s32 	%r257, %r220, %r255;
	shl.b32 	%r258, %r198, 4;
	and.b32  	%r259, %r258, 16320;
	add.s32 	%r260, %r257, %r259;
	and.b32  	%r262, %r226, 24;
	add.s32 	%r263, %r260, %r262;
	ld.shared.f64 	%fd1172, [%r263];
	ld.shared.f64 	%fd1173, [%r263+3584];
	add.f64 	%fd1174, %fd1172, %fd1173;
	sub.f64 	%fd1175, %fd1172, %fd1173;
	ld.shared.f64 	%fd1176, [%r263+512];
	ld.shared.f64 	%fd1177, [%r263+3072];
	add.f64 	%fd1178, %fd1176, %fd1177;
	sub.f64 	%fd1179, %fd1176, %fd1177;
	ld.shared.f64 	%fd1180, [%r263+1024];
	ld.shared.f64 	%fd1181, [%r263+2560];
	add.f64 	%fd1182, %fd1180, %fd1181;
	sub.f64 	%fd1183, %fd1180, %fd1181;
	ld.shared.f64 	%fd1184, [%r263+1536];
	ld.shared.f64 	%fd1185, [%r263+2048];
	add.f64 	%fd1186, %fd1184, %fd1185;
	sub.f64 	%fd1187, %fd1184, %fd1185;
	fma.rn.f64 	%fd1188, %fd233, %fd1174, 0d0000000000000000;
	fma.rn.f64 	%fd1189, %fd234, %fd1175, 0d0000000000000000;
	fma.rn.f64 	%fd1190, %fd235, %fd1178, %fd1188;
	fma.rn.f64 	%fd1191, %fd236, %fd1179, %fd1189;
	fma.rn.f64 	%fd1192, %fd237, %fd1182, %fd1190;
	fma.rn.f64 	%fd1193, %fd238, %fd1183, %fd1191;
	fma.rn.f64 	%fd249, %fd239, %fd1186, %fd1192;
	fma.rn.f64 	%fd250, %fd240, %fd1187, %fd1193;
	fma.rn.f64 	%fd1194, %fd241, %fd1174, 0d0000000000000000;
	fma.rn.f64 	%fd1195, %fd242, %fd1175, 0d0000000000000000;
	fma.rn.f64 	%fd1196, %fd243, %fd1178, %fd1194;
	fma.rn.f64 	%fd1197, %fd244, %fd1179, %fd1195;
	fma.rn.f64 	%fd1198, %fd245, %fd1182, %fd1196;
	fma.rn.f64 	%fd1199, %fd246, %fd1183, %fd1197;
	fma.rn.f64 	%fd251, %fd247, %fd1186, %fd1198;
	fma.rn.f64 	%fd252, %fd248, %fd1187, %fd1199;
	@%p4 bra 	$L__BB15_27;
	ld.param.u64 	%rd46, [_Z32massMatrixMultiplyConstantKernelILi4ELi8ELi1EEvidPKdS1_S1_S1_S1_S1_S1_Pd_param_9];
	and.b32  	%r264, %r198, 15;
	mov.u32 	%r265, %ctaid.x;
	add.s32 	%r267, %r265, %r194;
	shl.b32 	%r268, %r267, 6;
	or.b32  	%r269, %r264, %r268;
	cvta.to.global.u64 	%rd35, %rd46;
	mul.wide.s32 	%rd36, %r269, 8;
	add.s64 	%rd37, %rd35, %rd36;
	add.f64 	%fd1200, %fd249, %fd250;
	st.global.f64 	[%rd37], %fd1200;
	add.f64 	%fd1201, %fd251, %fd252;
	st.global.f64 	[%rd37+128], %fd1201;
	sub.f64 	%fd1202, %fd251, %fd252;
	st.global.f64 	[%rd37+256], %fd1202;
	sub.f64 	%fd1203, %fd249, %fd250;
	st.global.f64 	[%rd37+384], %fd1203;
$L__BB15_27:
	ret;

}
	// .globl	_Z32massMatrixMultiplyConstantKernelILi5ELi5ELi5EEvidPKdS1_S1_S1_S1_S1_S1_Pd
.visible .entry _Z32massMatrixMultiplyConstantKernelILi5ELi5ELi5EEvidPKdS1_S1_S1_S1_S1_S1_Pd(
	.param .u32 _Z32massMatrixMultiplyConstantKernelILi5ELi5ELi5EEvidPKdS1_S1_S1_S1_S1_S1_Pd_param_0,
	.param .f64 _Z32massMatrixMultiplyConstantKernelILi5ELi5ELi5EEvidPKdS1_S1_S1_S1_S1_S1_Pd_param_1,
	.param .u64 .ptr .align 1 _Z32massMatrixMultiplyConstantKernelILi5ELi5ELi5EEvidPKdS1_S1_S1_S1_S1_S1_Pd_param_2,
	.param .u64 .ptr .align 1 _Z32massMatrixMultiplyConstantKernelILi5ELi5ELi5EEvidPKdS1_S1_S1_S1_S1_S1_Pd_param_3,
	.param .u64 .ptr .align 1 _Z32massMatrixMultiplyConstantKernelILi5ELi5ELi5EEvidPKdS1_S1_S1_S1_S1_S1_Pd_param_4,
	.param .u64 .ptr .align 1 _Z32massMatrixMultiplyConstantKernelILi5ELi5ELi5EEvidPKdS1_S1_S1_S1_S1_S1_Pd_param_5,
	.param .u64 .ptr .align 1 _Z32massMatrixMultiplyConstantKernelILi5ELi5ELi5EEvidPKdS1_S1_S1_S1_S1_S1_Pd_param_6,
	.param .u64 .ptr .align 1 _Z32massMatrixMultiplyConstantKernelILi5ELi5ELi5EEvidPKdS1_S1_S1_S1_S1_S1_Pd_param_7,
	.param .u64 .ptr .align 1 _Z32massMatrixMultiplyConstantKernelILi5ELi5ELi5EEvidPKdS1_S1_S1_S1_S1_S1_Pd_param_8,
	.param .u64 .ptr .align 1 _Z32massMatrixMultiplyConstantKernelILi5ELi5ELi5EEvidPKdS1_S1_S1_S1_S1_S1_Pd_param_9
)
{
	.reg .pred 	%p<15>;
	.reg .b16 	%rs<9>;
	.reg .b32 	%r<50>;
	.reg .b64 	%rd<18>;
	.reg .b64 	%fd<726>;
	// demoted variable
	.shared .align 8 .b8 _ZZ29stiffnessMatrixMultiplyDeviceILi5ELi5ELi5EEviidPKdS1_S1_S1_PAT0__AT0__AplT0_Li0E_dPdE5s_Gpr[1000];
	// demoted variable
	.shared .align 8 .b8 _ZZ29stiffnessMatrixMultiplyDeviceILi5ELi5ELi5EEviidPKdS1_S1_S1_PAT0__AT0__AplT0_Li0E_dPdE5s_Gps[1000];
	// demoted variable
	.shared .align 8 .b8 _ZZ32massMatrixMultiplyConstantKernelILi5ELi5ELi5EEvidPKdS1_S1_S1_S1_S1_S1_PdE6s_tmp1[5000];
	// demoted variable
	.shared .align 8 .b8 _ZZ32massMatrixMultiplyConstantKernelILi5ELi5ELi5EEvidPKdS1_S1_S1_S1_S1_S1_PdE13s_QuadToQuadD[200];
	ld.param.u32 	%r20, [_Z32massMatrixMultiplyConstantKernelILi5ELi5ELi5EEvidPKdS1_S1_S1_S1_S1_S1_Pd_param_0];
	ld.param.u64 	%rd2, [_Z32massMatrixMultiplyConstantKernelILi5ELi5ELi5EEvidPKdS1_S1_S1_S1_S1_S1_Pd_param_2];
	ld.param.u64 	%rd5, [_Z32massMatrixMultiplyConstantKernelILi5ELi5ELi5EEvidPKdS1_S1_S1_S1_S1_S1_Pd_param_5];
	ld.param.u64 	%rd3, [_Z32massMatrixMultiplyConstantKernelILi5ELi5ELi5EEvidPKdS1_S1_S1_S1_S1_S1_Pd_param_8];
	cvta.to.global.u64 	%rd6, %rd5;
	mov.u32 	%r1, %tid.x;
	mov.u32 	%r2, %tid.y;
	mov.u32 	%r21, %ctaid.x;
	mad.lo.s32 	%r3, %r21, 5, %r2;
	cvt.u16.u32 	%rs1, %r1;
	mul.hi.u16 	%rs2, %rs1, 13108;
	mul.lo.s16 	%rs3, %rs2, 5;
	sub.s16 	%rs4, %rs1, %rs3;
	cvt.u32.u16 	%r4, %rs4;
	mul.wide.u32 	%rd7, %r1, 8;
	add.s64 	%rd8, %rd6, %rd7;
	ld.global.nc.f64 	%fd160, [%rd8];
	shl.b32 	%r22, %r1, 3;
	mov.u32 	%r23, _ZZ32massMatrixMultiplyConstantKernelILi5ELi5ELi5EEvidPKdS1_S1_S1_S1_S1_S1_PdE13s_QuadToQuadD;
	add.s32 	%r24, %r23, %r22;
	st.shared.f64 	[%r24], %fd160;
	setp.lt.s32 	%p2, %r3, %r20;
	setp.lt.u32 	%p3, %r1, 25;
	and.pred  	%p1, %p3, %p2;
	not.pred 	%p4, %p1;
	@%p4 bra 	$L__BB16_2;
	cvta.to.global.u64 	%rd9, %rd3;
	mad.lo.s32 	%r25, %r3, 125, %r1;
	mul.wide.s32 	%rd10, %r25, 8;
	add.s64 	%rd11, %rd9, %rd10;
	ld.global.nc.f64 	%fd690, [%rd11];
	ld.global.nc.f64 	%fd689, [%rd11+200];
	ld.global.nc.f64 	%fd688, [%rd11+400];
	ld.global.nc.f64 	%fd687, [%rd11+600];
	ld.global.nc.f64 	%fd686, [%rd11+800];
$L__BB16_2:
	setp.gt.u32 	%p5, %r1, 24;
	bar.sync 	0;
	ld.const.f64 	%fd11, [const_oddDofToQuad];
	ld.const.f64 	%fd12, [const_evenDofToQuad];
	ld.const.f64 	%fd13, [const_oddDofToQuad+8];
	ld.const.f64 	%fd14, [const_evenDofToQuad+8];
	ld.const.f64 	%fd15, [const_oddDofToQuad+16];
	ld.const.f64 	%fd16, [const_evenDofToQuad+16];
	ld.const.f64 	%fd17, [const_oddDofToQuad+24];
	ld.const.f64 	%fd18, [const_evenDofToQuad+24];
	ld.const.f64 	%fd19, [const_oddDofToQuad+32];
	ld.const.f64 	%fd20, [const_evenDofToQuad+32];
	ld.const.f64 	%fd21, [const_oddDofToQuad+40];
	ld.const.f64 	%fd22, [const_evenDofToQuad+40];
	ld.const.f64 	%fd23, [const_oddDofToQuad+48];
	ld.const.f64 	%fd24, [const_evenDofToQuad+48];
	ld.const.f64 	%fd25, [const_oddDofToQuad+56];
	ld.const.f64 	%fd26, [const_evenDofToQuad+56];
	ld.const.f64 	%fd27, [const_oddDofToQuad+64];
	ld.const.f64 	%fd28, [const_evenDofToQuad+64];
	mov.u32 	%r26, _ZZ32massMatrixMultiplyConstantKernelILi5ELi5ELi5EEvidPKdS1_S1_S1_S1_S1_S1_PdE6s_tmp1;
	mad.lo.s32 	%r5, %r2, 1000, %r26;
	mul.lo.s16 	%rs6, %rs1, 205;
	shr.u16 	%rs7, %rs6, 10;
	cvt.u32.u16 	%r6, %rs7;
	mul.wide.u16 	%r27, %rs7, 40;
	add.s32 	%r7, %r5, %r27;
	@%p5 bra 	$L__BB16_4;
	add.f64 	%fd161, %fd690, %fd686;
	sub.f64 	%fd162, %fd690, %fd686;
	add.f64 	%fd163, %fd689, %fd687;
	sub.f64 	%fd164, %fd689, %fd687;
	add.f64 	%fd165, %fd688, %fd688;
	sub.f64 	%fd166, %fd688, %fd688;
	mul.f64 	%fd167, %fd165, 0d3FE0000000000000;
	shl.b32 	%r28, %r4, 3;
	add.s32 	%r29, %r7, %r28;
	fma.rn.f64 	%fd168, %fd11, %fd161, 0d0000000000000000;
	fma.rn.f64 	%fd169, %fd12, %fd162, 0d0000000000000000;
	fma.rn.f64 	%fd170, %fd13, %fd163, %fd168;
	fma.rn.f64 	%fd171, %fd14, %fd164, %fd169;
	fma.rn.f64 	%fd172, %fd15, %fd167, %fd170;
	fma.rn.f64 	%fd173, %fd16, %fd166, %fd171;
	add.f64 	%fd174, %fd173, %fd172;
	st.shared.f64 	[%r29], %fd174;
	sub.f64 	%fd175, %fd172, %fd173;
	st.shared.f64 	[%r29+800], %fd175;
	fma.rn.f64 	%fd176, %fd17, %fd161, 0d0000000000000000;
	fma.rn.f64 	%fd177, %fd18, %fd162, 0d0000000000000000;
	fma.rn.f64 	%fd178, %fd19, %fd163, %fd176;
	fma.rn.f64 	%fd179, %fd20, %fd164, %fd177;
	fma.rn.f64 	%fd180, %fd21, %fd167, %fd178;
	fma.rn.f64 	%fd181, %fd22, %fd166, %fd179;
	add.f64 	%fd182, %fd181, %fd180;
	st.shared.f64 	[%r29+200], %fd182;
	sub.f64 	%fd183, %fd180, %fd181;
	st.shared.f64 	[%r29+600], %fd183;
	fma.rn.f64 	%fd184, %fd23, %fd161, 0d0000000000000000;
	fma.rn.f64 	%fd185, %fd24, %fd162, 0d0000000000000000;
	fma.rn.f64 	%fd186, %fd25, %fd163, %fd184;
	fma.rn.f64 	%fd187, %fd26, %fd164, %fd185;
	fma.rn.f64 	%fd188, %fd27, %fd167, %fd186;
	fma.rn.f64 	%fd189, %fd28, %fd166, %fd187;
	sub.f64 	%fd190, %fd188, %fd189;
	st.shared.f64 	[%r29+400], %fd190;
$L__BB16_4:
	setp.gt.u32 	%p6, %r1, 24;
	bar.sync 	0;
	@%p6 bra 	$L__BB16_6;
	mad.lo.s32 	%r30, %r6, 160, %r7;
	shl.b32 	%r31, %r4, 3;
	add.s32 	%r32, %r30, %r31;
	ld.shared.f64 	%fd191, [%r32];
	ld.shared.f64 	%fd192, [%r32+160];
	add.f64 	%fd193, %fd191, %fd192;
	sub.f64 	%fd194, %fd191, %fd192;
	ld.shared.f64 	%fd195, [%r32+40];
	ld.shared.f64 	%fd196, [%r32+120];
	add.f64 	%fd197, %fd195, %fd196;
	sub.f64 	%fd198, %fd195, %fd196;
	ld.shared.f64 	%fd199, [%r32+80];
	add.f64 	%fd200, %fd199, %fd199;
	sub.f64 	%fd201, %fd199, %fd199;
	mul.f64 	%fd202, %fd200, 0d3FE0000000000000;
	fma.rn.f64 	%fd203, %fd11, %fd193, 0d0000000000000000;
	fma.rn.f64 	%fd204, %fd12, %fd194, 0d0000000000000000;
	fma.rn.f64 	%fd205, %fd13, %fd197, %fd203;
	fma.rn.f64 	%fd206, %fd14, %fd198, %fd204;
	fma.rn.f64 	%fd207, %fd15, %fd202, %fd205;
	fma.rn.f64 	%fd208, %fd16, %fd201, %fd206;
	add.f64 	%fd209, %fd207, %fd208;
	st.shared.f64 	[%r32], %fd209;
	sub.f64 	%fd210, %fd207, %fd208;
	st.shared.f64 	[%r32+160], %fd210;
	fma.rn.f64 	%fd211, %fd17, %fd193, 0d0000000000000000;
	fma.rn.f64 	%fd212, %fd18, %fd194, 0d0000000000000000;
	fma.rn.f64 	%fd213, %fd19, %fd197, %fd211;
	fma.rn.f64 	%fd214, %fd20, %fd198, %fd212;
	fma.rn.f64 	%fd215, %fd21, %fd202, %fd213;
	fma.rn.f64 	%fd216, %fd22, %fd201, %fd214;
	add.f64 	%fd217, %fd215, %fd216;
	st.shared.f64 	[%r32+40], %fd217;
	sub.f64 	%fd218, %fd215, %fd216;
	st.shared.f64 	[%r32+120], %fd218;
	fma.rn.f64 	%fd219, %fd23, %fd193, 0d0000000000000000;
	fma.rn.f64 	%fd220, %fd24, %fd194, 0d0000000000000000;
	fma.rn.f64 	%fd221, %fd25, %fd197, %fd219;
	fma.rn.f64 	%fd222, %fd26, %fd198, %fd220;
	fma.rn.f64 	%fd223, %fd27, %fd202, %fd221;
	fma.rn.f64 	%fd224, %fd28, %fd201, %fd222;
	sub.f64 	%fd225, %fd223, %fd224;
	st.shared.f64 	[%r32+80], %fd225;
$L__BB16_6:
	setp.ge.s32 	%p7, %r3, %r20;
	bar.sync 	0;
	cvt.u32.u16 	%r8, %rs2;
	mul.wide.u16 	%r33, %rs2, 200;
	add.s32 	%r34, %r5, %r33;
	mad.lo.s32 	%r9, %r4, 40, %r34;
	ld.shared.f64 	%fd227, [%r9];
	ld.shared.f64 	%fd228, [%r9+32];
	add.f64 	%fd229, %fd227, %fd228;
	sub.f64 	%fd230, %fd227, %fd228;
	ld.shared.f64 	%fd231, [%r9+8];
	ld.shared.f64 	%fd232, [%r9+24];
	add.f64 	%fd233, %fd231, %fd232;
	sub.f64 	%fd234, %fd231, %fd232;
	ld.shared.f64 	%fd235, [%r9+16];
	add.f64 	%fd236, %fd235, %fd235;
	sub.f64 	%fd237, %fd235, %fd235;
	mul.f64 	%fd238, %fd236, 0d3FE0000000000000;
	fma.rn.f64 	%fd239, %fd11, %fd229, 0d0000000000000000;
	fma.rn.f64 	%fd240, %fd12, %fd230, 0d0000000000000000;
	fma.rn.f64 	%fd241, %fd13, %fd233, %fd239;
	fma.rn.f64 	%fd242, %fd14, %fd234, %fd240;
	fma.rn.f64 	%fd243, %fd15, %fd238, %fd241;
	fma.rn.f64 	%fd244, %fd16, %fd237, %fd242;
	add.f64 	%fd245, %fd243, %fd244;
	st.shared.f64 	[%r9], %fd245;
	sub.f64 	%fd246, %fd243, %fd244;
	st.shared.f64 	[%r9+32], %fd246;
	fma.rn.f64 	%fd247, %fd17, %fd229, 0d0000000000000000;
	fma.rn.f64 	%fd248, %fd18, %fd230, 0d0000000000000000;
	fma.rn.f64 	%fd249, %fd19, %fd233, %fd247;
	fma.rn.f64 	%fd250, %fd20, %fd234, %fd248;
	fma.rn.f64 	%fd251, %fd21, %fd238, %fd249;
	fma.rn.f64 	%fd252, %fd22, %fd237, %fd250;
	add.f64 	%fd253, %fd251, %fd252;
	st.shared.f64 	[%r9+8], %fd253;
	sub.f64 	%fd254, %fd251, %fd252;
	st.shared.f64 	[%r9+24], %fd254;
	fma.rn.f64 	%fd255, %fd23, %fd229, 0d0000000000000000;
	fma.rn.f64 	%fd256, %fd24, %fd230, 0d0000000000000000;
	fma.rn.f64 	%fd257, %fd25, %fd233, %fd255;
	fma.rn.f64 	%fd258, %fd26, %fd234, %fd256;
	fma.rn.f64 	%fd259, %fd27, %fd238, %fd257;
	fma.rn.f64 	%fd260, %fd28, %fd237, %fd258;
	sub.f64 	%fd261, %fd259, %fd260;
	st.shared.f64 	[%r9+16], %fd261;
	bar.sync 	0;
	mad.lo.s32 	%r10, %r8, -160, %r34;
	shl.b32 	%r35, %r4, 3;
	add.s32 	%r11, %r10, %r35;
	ld.shared.f64 	%fd29, [%r11];
	ld.shared.f64 	%fd30, [%r11+200];
	ld.shared.f64 	%fd31, [%r11+400];
	ld.shared.f64 	%fd32, [%r11+600];
	ld.shared.f64 	%fd33, [%r11+800];
	mad.lo.s32 	%r12, %r3, 875, %r1;
	mov.u32 	%r36, _ZZ29stiffnessMatrixMultiplyDeviceILi5ELi5ELi5EEviidPKdS1_S1_S1_PAT0__AT0__AplT0_Li0E_dPdE5s_Gpr;
	mad.lo.s32 	%r13, %r2, 200, %r36;
	cvta.to.global.u64 	%rd12, %rd2;
	mul.wide.s32 	%rd13, %r12, 8;
	add.s64 	%rd1, %rd12, %rd13;
	mov.f64 	%fd691, 0d0000000000000000;
	mov.f64 	%fd692, %fd691;
	mov.f64 	%fd693, %fd691;
	mov.f64 	%fd694, %fd691;
	mov.f64 	%fd695, %fd691;
	mov.f64 	%fd696, %fd691;
	mov.f64 	%fd697, %fd691;
	@%p7 bra 	$L__BB16_8;
	ld.global.nc.f64 	%fd691, [%rd1];
	ld.global.nc.f64 	%fd692, [%rd1+1000];
	ld.global.nc.f64 	%fd693, [%rd1+2000];
	ld.global.nc.f64 	%fd694, [%rd1+3000];
	ld.global.nc.f64 	%fd695, [%rd1+4000];
	ld.global.nc.f64 	%fd696, [%rd1+5000];
	ld.global.nc.f64 	%fd697, [%rd1+6000];
$L__BB16_8:
	ld.param.f64 	%fd681, [_Z32massMatrixMultiplyConstantKernelILi5ELi5ELi5EEvidPKdS1_S1_S1_S1_S1_S1_Pd_param_1];
	mul.lo.s32 	%r37, %r8, 40;
	add.s32 	%r14, %r13, %r37;
	shl.b32 	%r38, %r4, 3;
	add.s32 	%r15, %r14, %r38;
	mov.u32 	%r39, _ZZ29stiffnessMatrixMultiplyDeviceILi5ELi5ELi5EEviidPKdS1_S1_S1_PAT0__AT0__AplT0_Li0E_dPdE5s_Gps;
	mad.lo.s32 	%r40, %r2, 200, %r39;
	add.s32 	%r17, %r40, %r38;
	add.s32 	%r16, %r17, %r37;
	mov.u32 	%r41, _ZZ32massMatrixMultiplyConstantKernelILi5ELi5ELi5EEvidPKdS1_S1_S1_S1_S1_S1_PdE13s_QuadToQuadD;
	add.s32 	%r42, %r41, %r38;
	setp.ge.s32 	%p8, %r3, %r20;
	add.s32 	%r18, %r5, %r38;
	shl.b32 	%r43, %r4, 5;
	add.s32 	%r44, %r42, %r43;
	ld.shared.f64 	%fd48, [%r44];
	ld.shared.f64 	%fd263, [%r10];
	fma.rn.f64 	%fd264, %fd48, %fd263, 0d0000000000000000;
	add.s32 	%r45, %r41, %r37;
	ld.shared.f64 	%fd49, [%r45];
	ld.shared.f64 	%fd265, [%r18];
	fma.rn.f64 	%fd266, %fd49, %fd265, 0d0000000000000000;
	ld.shared.f64 	%fd267, [_ZZ32massMatrixMultiplyConstantKernelILi5ELi5ELi5EEvidPKdS1_S1_S1_S1_S1_S1_PdE13s_QuadToQuadD];
	fma.rn.f64 	%fd268, %fd267, %fd29, 0d0000000000000000;
	ld.shared.f64 	%fd50, [%r44+8];
	ld.shared.f64 	%fd269, [%r10+8];
	fma.rn.f64 	%fd270, %fd50, %fd269, %fd264;
	ld.shared.f64 	%fd51, [%r45+8];
	ld.shared.f64 	%fd271, [%r18+40];
	fma.rn.f64 	%fd272, %fd51, %fd271, %fd266;
	ld.shared.f64 	%fd273, [_ZZ32massMatrixMultiplyConstantKernelILi5ELi5ELi5EEvidPKdS1_S1_S1_S1_S1_S1_PdE13s_QuadToQuadD+8];
	fma.rn.f64 	%fd274, %fd273, %fd30, %fd268;
	ld.shared.f64 	%fd52, [%r44+16];
	ld.shared.f64 	%fd275, [%r10+16];
	fma.rn.f64 	%fd276, %fd52, %fd275, %fd270;
	ld.shared.f64 	%fd53, [%r45+16];
	ld.shared.f64 	%fd277, [%r18+80];
	fma.rn.f64 	%fd278, %fd53, %fd277, %fd272;
	ld.shared.f64 	%fd279, [_ZZ32massMatrixMultiplyConstantKernelILi5ELi5ELi5EEvidPKdS1_S1_S1_S1_S1_S1_PdE13s_QuadToQuadD+16];
	fma.rn.f64 	%fd280, %fd279, %fd31, %fd274;
	ld.shared.f64 	%fd54, [%r44+24];
	ld.shared.f64 	%fd281, [%r10+24];
	fma.rn.f64 	%fd282, %fd54, %fd281, %fd276;
	ld.shared.f64 	%fd55, [%r45+24];
	ld.shared.f64 	%fd283, [%r18+120];
	fma.rn.f64 	%fd284, %fd55, %fd283, %fd278;
	ld.shared.f64 	%fd285, [_ZZ32massMatrixMultiplyConstantKernelILi5ELi5ELi5EEvidPKdS1_S1_S1_S1_S1_S1_PdE13s_QuadToQuadD+24];
	fma.rn.f64 	%fd286, %fd285, %fd32, %fd280;
	ld.shared.f64 	%fd56, [%r44+32];
	ld.shared.f64 	%fd287, [%r10+32];
	fma.rn.f64 	%fd288, %fd56, %fd287, %fd282;
	ld.shared.f64 	%fd57, [%r45+32];
	ld.shared.f64 	%fd289, [%r18+160];
	fma.rn.f64 	%fd290, %fd57, %fd289, %fd284;
	ld.shared.f64 	%fd291, [_ZZ32massMatrixMultiplyConstantKernelILi5ELi5ELi5EEvidPKdS1_S1_S1_S1_S1_S1_PdE13s_QuadToQuadD+32];
	fma.rn.f64 	%fd292, %fd291, %fd33, %fd286;
	bar.sync 	0;
	mul.f64 	%fd293, %fd692, %fd290;
	fma.rn.f64 	%fd294, %fd691, %fd288, %fd293;
	fma.rn.f64 	%fd295, %fd693, %fd292, %fd294;
	st.shared.f64 	[%r15], %fd295;
	mul.f64 	%fd296, %fd694, %fd290;
	fma.rn.f64 	%fd297, %fd692, %fd288, %fd296;
	fma.rn.f64 	%fd298, %fd695, %fd292, %fd297;
	st.shared.f64 	[%r16], %fd298;
	mul.f64 	%fd299, %fd695, %fd290;
	fma.rn.f64 	%fd300, %fd693, %fd288, %fd299;
	fma.rn.f64 	%fd301, %fd696, %fd292, %fd300;
	mul.f64 	%fd302, %fd681, %fd697;
	bar.sync 	0;
	ld.shared.f64 	%fd58, [%r42];
	ld.shared.f64 	%fd303, [%r14];
	mul.f64 	%fd304, %fd58, %fd303;
	fma.rn.f64 	%fd305, %fd302, %fd29, %fd304;
	shl.b32 	%r46, %r8, 5;
	sub.s32 	%r47, %r45, %r46;
	ld.shared.f64 	%fd59, [%r47];
	ld.shared.f64 	%fd306, [%r17];
	fma.rn.f64 	%fd307, %fd59, %fd306, %fd305;
	fma.rn.f64 	%fd308, %fd301, %fd267, 0d0000000000000000;
	neg.s32 	%r19, %r43;
	ld.shared.f64 	%fd60, [%r42+40];
	ld.shared.f64 	%fd309, [%r14+8];
	fma.rn.f64 	%fd310, %fd60, %fd309, %fd307;
	ld.shared.f64 	%fd61, [%r47+40];
	ld.shared.f64 	%fd311, [%r17+40];
	fma.rn.f64 	%fd312, %fd61, %fd311, %fd310;
	fma.rn.f64 	%fd62, %fd301, %fd273, 0d0000000000000000;
	ld.shared.f64 	%fd63, [%r42+80];
	ld.shared.f64 	%fd313, [%r14+16];
	fma.rn.f64 	%fd314, %fd63, %fd313, %fd312;
	ld.shared.f64 	%fd64, [%r47+80];
	ld.shared.f64 	%fd315, [%r17+80];
	fma.rn.f64 	%fd316, %fd64, %fd315, %fd314;
	fma.rn.f64 	%fd65, %fd301, %fd279, 0d0000000000000000;
	ld.shared.f64 	%fd66, [%r42+120];
	ld.shared.f64 	%fd317, [%r14+24];
	fma.rn.f64 	%fd318, %fd66, %fd317, %fd316;
	ld.shared.f64 	%fd67, [%r47+120];
	ld.shared.f64 	%fd319, [%r17+120];
	fma.rn.f64 	%fd320, %fd67, %fd319, %fd318;
	fma.rn.f64 	%fd68, %fd301, %fd285, 0d0000000000000000;
	ld.shared.f64 	%fd69, [%r42+160];
	ld.shared.f64 	%fd321, [%r14+32];
	fma.rn.f64 	%fd322, %fd69, %fd321, %fd320;
	ld.shared.f64 	%fd70, [%r47+160];
	ld.shared.f64 	%fd323, [%r17+160];
	fma.rn.f64 	%fd324, %fd70, %fd323, %fd322;
	fma.rn.f64 	%fd71, %fd301, %fd291, 0d0000000000000000;
	add.f64 	%fd72, %fd324, %fd308;
	mov.f64 	%fd698, 0d0000000000000000;
	mov.f64 	%fd699, %fd698;
	mov.f64 	%fd700, %fd698;
	mov.f64 	%fd701, %fd698;
	mov.f64 	%fd702, %fd698;
	mov.f64 	%fd703, %fd698;
	mov.f64 	%fd704, %fd698;
	@%p8 bra 	$L__BB16_10;
	ld.global.nc.f64 	%fd698, [%rd1+200];
	ld.global.nc.f64 	%fd699, [%rd1+1200];
	ld.global.nc.f64 	%fd700, [%rd1+2200];
	ld.global.nc.f64 	%fd701, [%rd1+3200];
	ld.global.nc.f64 	%fd702, [%rd1+4200];
	ld.global.nc.f64 	%fd703, [%rd1+5200];
	ld.global.nc.f64 	%fd704, [%rd1+6200];
$L__BB16_10:
	ld.param.f64 	%fd682, [_Z32massMatrixMultiplyConstantKernelILi5ELi5ELi5EEvidPKdS1_S1_S1_S1_S1_S1_Pd_param_1];
	ld.shared.f64 	%fd326, [%r10+200];
	fma.rn.f64 	%fd327, %fd48, %fd326, 0d0000000000000000;
	ld.shared.f64 	%fd328, [%r18+200];
	fma.rn.f64 	%fd329, %fd49, %fd328, 0d0000000000000000;
	ld.shared.f64 	%fd330, [_ZZ32massMatrixMultiplyConstantKernelILi5ELi5ELi5EEvidPKdS1_S1_S1_S1_S1_S1_PdE13s_QuadToQuadD+40];
	fma.rn.f64 	%fd331, %fd330, %fd29, 0d0000000000000000;
	ld.shared.f64 	%fd332, [%r10+208];
	fma.rn.f64 	%fd333, %fd50, %fd332, %fd327;
	ld.shared.f64 	%fd334, [%r18+240];
	fma.rn.f64 	%fd335, %fd51, %fd334, %fd329;
	ld.shared.f64 	%fd336, [_ZZ32massMatrixMultiplyConstantKernelILi5ELi5ELi5EEvidPKdS1_S1_S1_S1_S1_S1_PdE13s_QuadToQuadD+48];
	fma.rn.f64 	%fd337, %fd336, %fd30, %fd331;
	ld.shared.f64 	%fd338, [%r10+216];
	fma.rn.f64 	%fd339, %fd52, %fd338, %fd333;
	ld.shared.f64 	%fd340, [%r18+280];
	fma.rn.f64 	%fd341, %fd53, %fd340, %fd335;
	ld.shared.f64 	%fd342, [_ZZ32massMatrixMultiplyConstantKernelILi5ELi5ELi5EEvidPKdS1_S1_S1_S1_S1_S1_PdE13s_QuadToQuadD+56];
	fma.rn.f64 	%fd343, %fd342, %fd31, %fd337;
	ld.shared.f64 	%fd344, [%r10+224];
	fma.rn.f64 	%fd345, %fd54, %fd344, %fd339;
	ld.shared.f64 	%fd346, [%r18+320];
	fma.rn.f64 	%fd347, %fd55, %fd346, %fd341;
	ld.shared.f64 	%fd348, [_ZZ32massMatrixMultiplyConstantKernelILi5ELi5ELi5EEvidPKdS1_S1_S1_S1_S1_S1_PdE13s_QuadToQuadD+64];
	fma.rn.f64 	%fd349, %fd348, %fd32, %fd343;
	ld.shared.f64 	%fd350, [%r10+232];
	fma.rn.f64 	%fd351, %fd56, %fd350, %fd345;
	ld.shared.f64 	%fd352, [%r18+360];
	fma.rn.f64 	%fd353, %fd57, %fd352, %fd347;
	ld.shared.f64 	%fd354, [_ZZ32massMatrixMultiplyConstantKernelILi5ELi5ELi5EEvidPKdS1_S1_S1_S1_S1_S1_PdE13s_QuadToQuadD+72];
	fma.rn.f64 	%fd355, %fd354, %fd33, %fd349;
	bar.sync 	0;
	mul.f64 	%fd356, %fd699, %fd353;
	fma.rn.f64 	%fd357, %fd698, %fd351, %fd356;
	fma.rn.f64 	%fd358, %fd700, %fd355, %fd357;
	st.shared.f64 	[%r15], %fd358;
	mul.f64 	%fd359, %fd701, %fd353;
	fma.rn.f64 	%fd360, %fd699, %fd351, %fd359;
	fma.rn.f64 	%fd361, %fd702, %fd355, %fd360;
	st.shared.f64 	[%r16], %fd361;
	mul.f64 	%fd362, %fd702, %fd353;
	fma.rn.f64 	%fd363, %fd700, %fd351, %fd362;
	fma.rn.f64 	%fd364, %fd703, %fd355, %fd363;
	mul.f64 	%fd365, %fd682, %fd704;
	bar.sync 	0;
	ld.shared.f64 	%fd366, [%r14];
	mul.f64 	%fd367, %fd58, %fd366;
	fma.rn.f64 	%fd368, %fd365, %fd30, %fd367;
	ld.shared.f64 	%fd369, [%r17];
	fma.rn.f64 	%fd370, %fd59, %fd369, %fd368;
	fma.rn.f64 	%fd87, %fd364, %fd330, %fd72;
	ld.shared.f64 	%fd371, [%r14+8];
	fma.rn.f64 	%fd372, %fd60, %fd371, %fd370;
	ld.shared.f64 	%fd373, [%r17+40];
	fma.rn.f64 	%fd374, %fd61, %fd373, %fd372;
	fma.rn.f64 	%fd375, %fd364, %fd336, %fd62;
	ld.shared.f64 	%fd376, [%r14+16];
	fma.rn.f64 	%fd377, %fd63, %fd376, %fd374;
	ld.shared.f64 	%fd378, [%r17+80];
	fma.rn.f64 	%fd379, %fd64, %fd378, %fd377;
	fma.rn.f64 	%fd88, %fd364, %fd342, %fd65;
	ld.shared.f64 	%fd380, [%r14+24];
	fma.rn.f64 	%fd381, %fd66, %fd380, %fd379;
	ld.shared.f64 	%fd382, [%r17+120];
	fma.rn.f64 	%fd383, %fd67, %fd382, %fd381;
	fma.rn.f64 	%fd89, %fd364, %fd348, %fd68;
	ld.shared.f64 	%fd384, [%r14+32];
	fma.rn.f64 	%fd385, %fd69, %fd384, %fd383;
	ld.shared.f64 	%fd386, [%r17+160];
	fma.rn.f64 	%fd387, %fd70, %fd386, %fd385;
	fma.rn.f64 	%fd90, %fd364, %fd354, %fd71;
	add.f64 	%fd91, %fd387, %fd375;
	mov.f64 	%fd705, 0d0000000000000000;
	mov.f64 	%fd706, %fd705;
	mov.f64 	%fd707, %fd705;
	mov.f64 	%fd708, %fd705;
	mov.f64 	%fd709, %fd705;
	mov.f64 	%fd710, %fd705;
	mov.f64 	%fd711, %fd705;
	@%p8 bra 	$L__BB16_12;
	ld.global.nc.f64 	%fd705, [%rd1+400];
	ld.global.nc.f64 	%fd706, [%rd1+1400];
	ld.global.nc.f64 	%fd707, [%rd1+2400];
	ld.global.nc.f64 	%fd708, [%rd1+3400];
	ld.global.nc.f64 	%fd709, [%rd1+4400];
	ld.global.nc.f64 	%fd710, [%rd1+5400];
	ld.global.nc.f64 	%fd711, [%rd1+6400];
$L__BB16_12:
	ld.param.f64 	%fd683, [_Z32massMatrixMultiplyConstantKernelILi5ELi5ELi5EEvidPKdS1_S1_S1_S1_S1_S1_Pd_param_1];
	ld.shared.f64 	%fd389, [%r10+400];
	fma.rn.f64 	%fd390, %fd48, %fd389, 0d0000000000000000;
	ld.shared.f64 	%fd391, [%r18+400];
	fma.rn.f64 	%fd392, %fd49, %fd391, 0d0000000000000000;
	ld.shared.f64 	%fd393, [_ZZ32massMatrixMultiplyConstantKernelILi5ELi5ELi5EEvidPKdS1_S1_S1_S1_S1_S1_PdE13s_QuadToQuadD+80];
	fma.rn.f64 	%fd394, %fd393, %fd29, 0d0000000000000000;
	ld.shared.f64 	%fd395, [%r10+408];
	fma.rn.f64 	%fd396, %fd50, %fd395, %fd390;
	ld.shared.f64 	%fd397, [%r18+440];
	fma.rn.f64 	%fd398, %fd51, %fd397, %fd392;
	ld.shared.f64 	%fd399, [_ZZ32massMatrixMultiplyConstantKernelILi5ELi5ELi5EEvidPKdS1_S1_S1_S1_S1_S1_PdE13s_QuadToQuadD+88];
	fma.rn.f64 	%fd400, %fd399, %fd30, %fd394;
	ld.shared.f64 	%fd401, [%r10+416];
	fma.rn.f64 	%fd402, %fd52, %fd401, %fd396;
	ld.shared.f64 	%fd403, [%r18+480];
	fma.rn.f64 	%fd404, %fd53, %fd403, %fd398;
	ld.shared.f64 	%fd405, [_ZZ32massMatrixMultiplyConstantKernelILi5ELi5ELi5EEvidPKdS1_S1_S1_S1_S1_S1_PdE13s_QuadToQuadD+96];
	fma.rn.f64 	%fd406, %fd405, %fd31, %fd400;
	ld.shared.f64 	%fd407, [%r10+424];
	fma.rn.f64 	%fd408, %fd54, %fd407, %fd402;
	ld.shared.f64 	%fd409, [%r18+520];
	fma.rn.f64 	%fd410, %fd55, %fd409, %fd404;
	ld.shared.f64 	%fd411, [_ZZ32massMatrixMultiplyConstantKernelILi5ELi5ELi5EEvidPKdS1_S1_S1_S1_S1_S1_PdE13s_QuadToQuadD+104];
	fma.rn.f64 	%fd412, %fd411, %fd32, %fd406;
	ld.shared.f64 	%fd413, [%r10+432];
	fma.rn.f64 	%fd414, %fd56, %fd413, %fd408;
	ld.shared.f64 	%fd415, [%r18+560];
	fma.rn.f64 	%fd416, %fd57, %fd415, %fd410;
	ld.shared.f64 	%fd417, [_ZZ32massMatrixMultiplyConstantKernelILi5ELi5ELi5EEvidPKdS1_S1_S1_S1_S1_S1_PdE13s_QuadToQuadD+112];
	fma.rn.f64 	%fd418, %fd417, %fd33, %fd412;
	bar.sync 	0;
	mul.f64 	%fd419, %fd706, %fd416;
	fma.rn.f64 	%fd420, %fd705, %fd414, %fd419;
	fma.rn.f64 	%fd421, %fd707, %fd418, %fd420;
	st.shared.f64 	[%r15], %fd421;
	mul.f64 	%fd422, %fd708, %fd416;
	fma.rn.f64 	%fd423, %fd706, %fd414, %fd422;
	fma.rn.f64 	%fd424, %fd709, %fd418, %fd423;
	st.shared.f64 	[%r16], %fd424;
	mul.f64 	%fd425, %fd709, %fd416;
	fma.rn.f64 	%fd426, %fd707, %fd414, %fd425;
	fma.rn.f64 	%fd427, %fd710, %fd418, %fd426;
	mul.f64 	%fd428, %fd683, %fd711;
	bar.sync 	0;
	ld.shared.f64 	%fd429, [%r14];
	mul.f64 	%fd430, %fd58, %fd429;
	fma.rn.f64 	%fd431, %fd428, %fd31, %fd430;
	ld.shared.f64 	%fd432, [%r17];
	fma.rn.f64 	%fd433, %fd59, %fd432, %fd431;
	fma.rn.f64 	%fd106, %fd427, %fd393, %fd87;
	ld.shared.f64 	%fd434, [%r14+8];
	fma.rn.f64 	%fd435, %fd60, %fd434, %fd433;
	ld.shared.f64 	%fd436, [%r17+40];
	fma.rn.f64 	%fd437, %fd61, %fd436, %fd435;
	fma.rn.f64 	%fd107, %fd427, %fd399, %fd91;
	ld.shared.f64 	%fd438, [%r14+16];
	fma.rn.f64 	%fd439, %fd63, %fd438, %fd437;
	ld.shared.f64 	%fd440, [%r17+80];
	fma.rn.f64 	%fd441, %fd64, %fd440, %fd439;
	fma.rn.f64 	%fd442, %fd427, %fd405, %fd88;
	ld.shared.f64 	%fd443, [%r14+24];
	fma.rn.f64 	%fd444, %fd66, %fd443, %fd441;
	ld.shared.f64 	%fd445, [%r17+120];
	fma.rn.f64 	%fd446, %fd67, %fd445, %fd444;
	fma.rn.f64 	%fd108, %fd427, %fd411, %fd89;
	ld.shared.f64 	%fd447, [%r14+32];
	fma.rn.f64 	%fd448, %fd69, %fd447, %fd446;
	ld.shared.f64 	%fd449, [%r17+160];
	fma.rn.f64 	%fd450, %fd70, %fd449, %fd448;
	fma.rn.f64 	%fd109, %fd427, %fd417, %fd90;
	add.f64 	%fd110, %fd450, %fd442;
	mov.f64 	%fd712, 0d0000000000000000;
	mov.f64 	%fd713, %fd712;
	mov.f64 	%fd714, %fd712;
	mov.f64 	%fd715, %fd712;
	mov.f64 	%fd716, %fd712;
	mov.f64 	%fd717, %fd712;
	mov.f64 	%fd718, %fd712;
	@%p8 bra 	$L__BB16_14;
	ld.global.nc.f64 	%fd712, [%rd1+600];
	ld.global.nc.f64 	%fd713, [%rd1+1600];
	ld.global.nc.f64 	%fd714, [%rd1+2600];
	ld.global.nc.f64 	%fd715, [%rd1+3600];
	ld.global.nc.f64 	%fd716, [%rd1+4600];
	ld.global.nc.f64 	%fd717, [%rd1+5600];
	ld.global.nc.f64 	%fd718, [%rd1+6600];
$L__BB16_14:
	ld.param.f64 	%fd684, [_Z32massMatrixMultiplyConstantKernelILi5ELi5ELi5EEvidPKdS1_S1_S1_S1_S1_S1_Pd_param_1];
	ld.shared.f64 	%fd452, [%r10+600];
	fma.rn.f64 	%fd453, %fd48, %fd452, 0d0000000000000000;
	ld.shared.f64 	%fd454, [%r18+600];
	fma.rn.f64 	%fd455, %fd49, %fd454, 0d0000000000000000;
	ld.shared.f64 	%fd456, [_ZZ32massMatrixMultiplyConstantKernelILi5ELi5ELi5EEvidPKdS1_S1_S1_S1_S1_S1_PdE13s_QuadToQuadD+120];
	fma.rn.f64 	%fd457, %fd456, %fd29, 0d0000000000000000;
	ld.shared.f64 	%fd458, [%r10+608];
	fma.rn.f64 	%fd459, %fd50, %fd458, %fd453;
	ld.shared.f64 	%fd460, [%r18+640];
	fma.rn.f64 	%fd461, %fd51, %fd460, %fd455;
	ld.shared.f64 	%fd462, [_ZZ32massMatrixMultiplyConstantKernelILi5ELi5ELi5EEvidPKdS1_S1_S1_S1_S1_S1_PdE13s_QuadToQuadD+128];
	fma.rn.f64 	%fd463, %fd462, %fd30, %fd457;
	ld.shared.f64 	%fd464, [%r10+616];
	fma.rn.f64 	%fd465, %fd52, %fd464, %fd459;
	ld.shared.f64 	%fd466, [%r18+680];
	fma.rn.f64 	%fd467, %fd53, %fd466, %fd461;
	ld.shared.f64 	%fd468, [_ZZ32massMatrixMultiplyConstantKernelILi5ELi5ELi5EEvidPKdS1_S1_S1_S1_S1_S1_PdE13s_QuadToQuadD+136];
	fma.rn.f64 	%fd469, %fd468, %fd31, %fd463;
	ld.shared.f64 	%fd470, [%r10+624];
	fma.rn.f64 	%fd471, %fd54, %fd470, %fd465;
	ld.shared.f64 	%fd472, [%r18+720];
	fma.rn.f64 	%fd473, %fd55, %fd472, %fd467;
	ld.shared.f64 	%fd474, [_ZZ32massMatrixMultiplyConstantKernelILi5ELi5ELi5EEvidPKdS1_S1_S1_S1_S1_S1_PdE13s_QuadToQuadD+144];
	fma.rn.f64 	%fd475, %fd474, %fd32, %fd469;
	ld.shared.f64 	%fd476, [%r10+632];
	fma.rn.f64 	%fd477, %fd56, %fd476, %fd471;
	ld.shared.f64 	%fd478, [%r18+760];
	fma.rn.f64 	%fd479, %fd57, %fd478, %fd473;
	ld.shared.f64 	%fd480, [_ZZ32massMatrixMultiplyConstantKernelILi5ELi5ELi5EEvidPKdS1_S1_S1_S1_S1_S1_PdE13s_QuadToQuadD+152];
	fma.rn.f64 	%fd481, %fd480, %fd33, %fd475;
	bar.sync 	0;
	mul.f64 	%fd482, %fd713, %fd479;
	fma.rn.f64 	%fd483, %fd712, %fd477, %fd482;
	fma.rn.f64 	%fd484, %fd714, %fd481, %fd483;
	st.shared.f64 	[%r15], %fd484;
	mul.f64 	%fd485, %fd715, %fd479;
	fma.rn.f64 	%fd486, %fd713, %fd477, %fd485;
	fma.rn.f64 	%fd487, %fd716, %fd481, %fd486;
	st.shared.f64 	[%r16], %fd487;
	mul.f64 	%fd488, %fd716, %fd479;
	fma.rn.f64 	%fd489, %fd714, %fd477, %fd488;
	fma.rn.f64 	%fd490, %fd717, %fd481, %fd489;
	mul.f64 	%fd491, %fd684, %fd718;
	bar.sync 	0;
	ld.shared.f64 	%fd492, [%r14];
	mul.f64 	%fd493, %fd58, %fd492;
	fma.rn.f64 	%fd494, %fd491, %fd32, %fd493;
	ld.shared.f64 	%fd495, [%r17];
	fma.rn.f64 	%fd496, %fd59, %fd495, %fd494;
	fma.rn.f64 	%fd125, %fd490, %fd456, %fd106;
	ld.shared.f64 	%fd497, [%r14+8];
	fma.rn.f64 	%fd498, %fd60, %fd497, %fd496;
	ld.shared.f64 	%fd499, [%r17+40];
	fma.rn.f64 	%fd500, %fd61, %fd499, %fd498;
	fma.rn.f64 	%fd126, %fd490, %fd462, %fd107;
	ld.shared.f64 	%fd501, [%r14+16];
	fma.rn.f64 	%fd502, %fd63, %fd501, %fd500;
	ld.shared.f64 	%fd503, [%r17+80];
	fma.rn.f64 	%fd504, %fd64, %fd503, %fd502;
	fma.rn.f64 	%fd127, %fd490, %fd468, %fd110;
	ld.shared.f64 	%fd505, [%r14+24];
	fma.rn.f64 	%fd506, %fd66, %fd505, %fd504;
	ld.shared.f64 	%fd507, [%r17+120];
	fma.rn.f64 	%fd508, %fd67, %fd507, %fd506;
	fma.rn.f64 	%fd509, %fd490, %fd474, %fd108;
	ld.shared.f64 	%fd510, [%r14+32];
	fma.rn.f64 	%fd511, %fd69, %fd510, %fd508;
	ld.shared.f64 	%fd512, [%r17+160];
	fma.rn.f64 	%fd513, %fd70, %fd512, %fd511;
	fma.rn.f64 	%fd128, %fd490, %fd480, %fd109;
	add.f64 	%fd129, %fd513, %fd509;
	mov.f64 	%fd719, 0d0000000000000000;
	mov.f64 	%fd720, %fd719;
	mov.f64 	%fd721, %fd719;
	mov.f64 	%fd722, %fd719;
	mov.f64 	%fd723, %fd719;
	mov.f64 	%fd724, %fd719;
	mov.f64 	%fd725, %fd719;
	@%p8 bra 	$L__BB16_16;
	ld.global.nc.f64 	%fd719, [%rd1+800];
	ld.global.nc.f64 	%fd720, [%rd1+1800];
	ld.global.nc.f64 	%fd721, [%rd1+2800];
	ld.global.nc.f64 	%fd722, [%rd1+3800];
	ld.global.nc.f64 	%fd723, [%rd1+4800];
	ld.global.nc.f64 	%fd724, [%rd1+5800];
	ld.global.nc.f64 	%fd725, [%rd1+6800];
$L__BB16_16:
	ld.param.f64 	%fd685, [_Z32massMatrixMultiplyConstantKernelILi5ELi5ELi5EEvidPKdS1_S1_S1_S1_S1_S1_Pd_param_1];
	setp.gt.u32 	%p12, %r1, 24;
	ld.shared.f64 	%fd514, [%r10+800];
	fma.rn.f64 	%fd515, %fd48, %fd514, 0d0000000000000000;
	ld.shared.f64 	%fd516, [%r18+800];
	fma.rn.f64 	%fd517, %fd49, %fd516, 0d0000000000000000;
	ld.shared.f64 	%fd518, [_ZZ32massMatrixMultiplyConstantKernelILi5ELi5ELi5EEvidPKdS1_S1_S1_S1_S1_S1_PdE13s_QuadToQuadD+160];
	fma.rn.f64 	%fd519, %fd518, %fd29, 0d0000000000000000;
	ld.shared.f64 	%fd520, [%r10+808];
	fma.rn.f64 	%fd521, %fd50, %fd520, %fd515;
	ld.shared.f64 	%fd522, [%r18+840];
	fma.rn.f64 	%fd523, %fd51, %fd522, %fd517;
	ld.shared.f64 	%fd524, [_ZZ32massMatrixMultiplyConstantKernelILi5ELi5ELi5EEvidPKdS1_S1_S1_S1_S1_S1_PdE13s_QuadToQuadD+168];
	fma.rn.f64 	%fd525, %fd524, %fd30, %fd519;
	ld.shared.f64 	%fd526, [%r10+816];
	fma.rn.f64 	%fd527, %fd52, %fd526, %fd521;
	ld.shared.f64 	%fd528, [%r18+880];
	fma.rn.f64 	%fd529, %fd53, %fd528, %fd523;
	ld.shared.f64 	%fd530, [_ZZ32massMatrixMultiplyConstantKernelILi5ELi5ELi5EEvidPKdS1_S1_S1_S1_S1_S1_PdE13s_QuadToQuadD+176];
	fma.rn.f64 	%fd531, %fd530, %fd31, %fd525;
	ld.shared.f64 	%fd532, [%r10+824];
	fma.rn.f64 	%fd533, %fd54, %fd532, %fd527;
	ld.shared.f64 	%fd534, [%r18+920];
	fma.rn.f64 	%fd535, %fd55, %fd534, %fd529;
	ld.shared.f64 	%fd536, [_ZZ32massMatrixMultiplyConstantKernelILi5ELi5ELi5EEvidPKdS1_S1_S1_S1_S1_S1_PdE13s_QuadToQuadD+184];
	fma.rn.f64 	%fd537, %fd536, %fd32, %fd531;
	ld.shared.f64 	%fd538, [%r10+832];
	fma.rn.f64 	%fd539, %fd56, %fd538, %fd533;
	ld.shared.f64 	%fd540, [%r18+960];
	fma.rn.f64 	%fd541, %fd57, %fd540, %fd535;
	ld.shared.f64 	%fd542, [_ZZ32massMatrixMultiplyConstantKernelILi5ELi5ELi5EEvidPKdS1_S1_S1_S1_S1_S1_PdE13s_QuadToQuadD+192];
	fma.rn.f64 	%fd543, %fd542, %fd33, %fd537;
	bar.sync 	0;
	mul.f64 	%fd544, %fd720, %fd541;
	fma.rn.f64 	%fd545, %fd719, %fd539, %fd544;
	fma.rn.f64 	%fd546, %fd721, %fd543, %fd545;
	st.shared.f64 	[%r15], %fd546;
	mul.f64 	%fd547, %fd722, %fd541;
	fma.rn.f64 	%fd548, %fd720, %fd539, %fd547;
	fma.rn.f64 	%fd549, %fd723, %fd543, %fd548;
	st.shared.f64 	[%r16], %fd549;
	mul.f64 	%fd550, %fd723, %fd541;
	fma.rn.f64 	%fd551, %fd721, %fd539, %fd550;
	fma.rn.f64 	%fd552, %fd724, %fd543, %fd551;
	mul.f64 	%fd553, %fd685, %fd725;
	bar.sync 	0;
	ld.shared.f64 	%fd554, [%r14];
	mul.f64 	%fd555, %fd58, %fd554;
	fma.rn.f64 	%fd556, %fd553, %fd33, %fd555;
	ld.shared.f64 	%fd557, [%r17];
	fma.rn.f64 	%fd558, %fd59, %fd557, %fd556;
	fma.rn.f64 	%fd559, %fd552, %fd518, %fd125;
	ld.shared.f64 	%fd560, [%r14+8];
	fma.rn.f64 	%fd561, %fd60, %fd560, %fd558;
	ld.shared.f64 	%fd562, [%r17+40];
	fma.rn.f64 	%fd563, %fd61, %fd562, %fd561;
	fma.rn.f64 	%fd564, %fd552, %fd524, %fd126;
	ld.shared.f64 	%fd565, [%r14+16];
	fma.rn.f64 	%fd566, %fd63, %fd565, %fd563;
	ld.shared.f64 	%fd567, [%r17+80];
	fma.rn.f64 	%fd568, %fd64, %fd567, %fd566;
	fma.rn.f64 	%fd569, %fd552, %fd530, %fd127;
	ld.shared.f64 	%fd570, [%r14+24];
	fma.rn.f64 	%fd571, %fd66, %fd570, %fd568;
	ld.shared.f64 	%fd572, [%r17+120];
	fma.rn.f64 	%fd573, %fd67, %fd572, %fd571;
	fma.rn.f64 	%fd574, %fd552, %fd536, %fd129;
	ld.shared.f64 	%fd575, [%r14+32];
	fma.rn.f64 	%fd576, %fd69, %fd575, %fd573;
	ld.shared.f64 	%fd577, [%r17+160];
	fma.rn.f64 	%fd578, %fd70, %fd577, %fd576;
	fma.rn.f64 	%fd579, %fd552, %fd542, %fd128;
	add.f64 	%fd580, %fd578, %fd579;
	bar.sync 	0;
	st.shared.f64 	[%r11], %fd559;
	st.shared.f64 	[%r11+200], %fd564;
	st.shared.f64 	[%r11+400], %fd569;
	st.shared.f64 	[%r11+600], %fd574;
	st.shared.f64 	[%r11+800], %fd580;
	bar.sync 	0;
	bar.sync 	0;
	ld.shared.f64 	%fd581, [%r9];
	ld.shared.f64 	%fd582, [%r9+32];
	add.f64 	%fd583, %fd581, %fd582;
	sub.f64 	%fd584, %fd581, %fd582;
	ld.shared.f64 	%fd585, [%r9+8];
	ld.shared.f64 	%fd586, [%r9+24];
	add.f64 	%fd587, %fd585, %fd586;
	sub.f64 	%fd588, %fd585, %fd586;
	ld.shared.f64 	%fd589, [%r9+16];
	add.f64 	%fd590, %fd589, %fd589;
	sub.f64 	%fd591, %fd589, %fd589;
	mul.f64 	%fd592, %fd590, 0d3FE0000000000000;
	ld.const.f64 	%fd144, [const_oddDofToQuad];
	fma.rn.f64 	%fd593, %fd144, %fd583, 0d0000000000000000;
	ld.const.f64 	%fd145, [const_evenDofToQuad];
	fma.rn.f64 	%fd594, %fd145, %fd584, 0d0000000000000000;
	ld.const.f64 	%fd146, [const_oddDofToQuad+24];
	fma.rn.f64 	%fd595, %fd146, %fd587, %fd593;
	ld.const.f64 	%fd147, [const_evenDofToQuad+24];
	fma.rn.f64 	%fd596, %fd147, %fd588, %fd594;
	fma.rn.f64 	%fd597, %fd23, %fd592, %fd595;
	fma.rn.f64 	%fd598, %fd24, %fd591, %fd596;
	add.f64 	%fd599, %fd597, %fd598;
	st.shared.f64 	[%r9], %fd599;
	sub.f64 	%fd600, %fd597, %fd598;
	st.shared.f64 	[%r9+32], %fd600;
	ld.const.f64 	%fd148, [const_oddDofToQuad+8];
	fma.rn.f64 	%fd601, %fd148, %fd583, 0d0000000000000000;
	fma.rn.f64 	%fd602, %fd14, %fd584, 0d0000000000000000;
	ld.const.f64 	%fd149, [const_oddDofToQuad+32];
	fma.rn.f64 	%fd603, %fd149, %fd587, %fd601;
	ld.const.f64 	%fd150, [const_evenDofToQuad+32];
	fma.rn.f64 	%fd604, %fd150, %fd588, %fd602;
	fma.rn.f64 	%fd605, %fd25, %fd592, %fd603;
	fma.rn.f64 	%fd606, %fd26, %fd591, %fd604;
	add.f64 	%fd607, %fd605, %fd606;
	st.shared.f64 	[%r9+8], %fd607;
	sub.f64 	%fd608, %fd605, %fd606;
	st.shared.f64 	[%r9+24], %fd608;
	ld.const.f64 	%fd151, [const_oddDofToQuad+16];
	fma.rn.f64 	%fd609, %fd151, %fd583, 0d0000000000000000;
	ld.const.f64 	%fd152, [const_evenDofToQuad+16];
	fma.rn.f64 	%fd610, %fd152, %fd584, 0d0000000000000000;
	fma.rn.f64 	%fd611, %fd21, %fd587, %fd609;
	fma.rn.f64 	%fd612, %fd22, %fd588, %fd610;
	fma.rn.f64 	%fd613, %fd27, %fd592, %fd611;
	fma.rn.f64 	%fd614, %fd28, %fd591, %fd612;
	sub.f64 	%fd615, %fd613, %fd614;
	st.shared.f64 	[%r9+16], %fd615;
	bar.sync 	0;
	@%p12 bra 	$L__BB16_18;
	add.s32 	%r48, %r9, %r19;
	ld.shared.f64 	%fd616, [%r48];
	ld.shared.f64 	%fd617, [%r48+160];
	add.f64 	%fd618, %fd616, %fd617;
	sub.f64 	%fd619, %fd616, %fd617;
	ld.shared.f64 	%fd620, [%r48+40];
	ld.shared.f64 	%fd621, [%r48+120];
	add.f64 	%fd622, %fd620, %fd621;
	sub.f64 	%fd623, %fd620, %fd621;
	ld.shared.f64 	%fd624, [%r48+80];
	add.f64 	%fd625, %fd624, %fd624;
	sub.f64 	%fd626, %fd624, %fd624;
	mul.f64 	%fd627, %fd625, 0d3FE0000000000000;
	fma.rn.f64 	%fd628, %fd144, %fd618, 0d0000000000000000;
	fma.rn.f64 	%fd629, %fd145, %fd619, 0d0000000000000000;
	fma.rn.f64 	%fd630, %fd146, %fd622, %fd628;
	fma.rn.f64 	%fd631, %fd147, %fd623, %fd629;
	fma.rn.f64 	%fd632, %fd23, %fd627, %fd630;
	fma.rn.f64 	%fd633, %fd24, %fd626, %fd631;
	add.f64 	%fd634, %fd632, %fd633;
	st.shared.f64 	[%r48], %fd634;
	sub.f64 	%fd635, %fd632, %fd633;
	st.shared.f64 	[%r48+160], %fd635;
	fma.rn.f64 	%fd636, %fd148, %fd618, 0d0000000000000000;
	fma.rn.f64 	%fd637, %fd14, %fd619, 0d0000000000000000;
	fma.rn.f64 	%fd638, %fd149, %fd622, %fd636;
	fma.rn.f64 	%fd639, %fd150, %fd623, %fd637;
	fma.rn.f64 	%fd640, %fd25, %fd627, %fd638;
	fma.rn.f64 	%fd641, %fd26, %fd626, %fd639;
	add.f64 	%fd642, %fd640, %fd641;
	st.shared.f64 	[%r48+40], %fd642;
	sub.f64 	%fd643, %fd640, %fd641;
	st.shared.f64 	[%r48+120], %fd643;
	fma.rn.f64 	%fd644, %fd151, %fd618, 0d0000000000000000;
	fma.rn.f64 	%fd645, %fd152, %fd619, 0d0000000000000000;
	fma.rn.f64 	%fd646, %fd21, %fd622, %fd644;
	fma.rn.f64 	%fd647, %fd22, %fd623, %fd645;
	fma.rn.f64 	%fd648, %fd27, %fd627, %fd646;
	fma.rn.f64 	%fd649, %fd28, %fd626, %fd647;
	sub.f64 	%fd650, %fd648, %fd649;
	st.shared.f64 	[%r48+80], %fd650;
$L__BB16_18:
	setp.gt.u32 	%p13, %r1, 24;
	bar.sync 	0;
	@%p13 bra 	$L__BB16_21;
	ld.shared.f64 	%fd651, [%r11];
	ld.shared.f64 	%fd652, [%r11+800];
	add.f64 	%fd653, %fd651, %fd652;
	sub.f64 	%fd654, %fd651, %fd652;
	ld.shared.f64 	%fd655, [%r11+200];
	ld.shared.f64 	%fd656, [%r11+600];
	add.f64 	%fd657, %fd655, %fd656;
	sub.f64 	%fd658, %fd655, %fd656;
	ld.shared.f64 	%fd659, [%r11+400];
	add.f64 	%fd660, %fd659, %fd659;
	sub.f64 	%fd661, %fd659, %fd659;
	mul.f64 	%fd662, %fd660, 0d3FE0000000000000;
	fma.rn.f64 	%fd663, %fd144, %fd653, 0d0000000000000000;
	fma.rn.f64 	%fd664, %fd145, %fd654, 0d0000000000000000;
	fma.rn.f64 	%fd665, %fd146, %fd657, %fd663;
	fma.rn.f64 	%fd666, %fd147, %fd658, %fd664;
	fma.rn.f64 	%fd153, %fd23, %fd662, %fd665;
	fma.rn.f64 	%fd154, %fd24, %fd661, %fd666;
	fma.rn.f64 	%fd667, %fd148, %fd653, 0d0000000000000000;
	fma.rn.f64 	%fd668, %fd14, %fd654, 0d0000000000000000;
	fma.rn.f64 	%fd669, %fd149, %fd657, %fd667;
	fma.rn.f64 	%fd670, %fd150, %fd658, %fd668;
	fma.rn.f64 	%fd155, %fd25, %fd662, %fd669;
	fma.rn.f64 	%fd156, %fd26, %fd661, %fd670;
	fma.rn.f64 	%fd671, %fd151, %fd653, 0d0000000000000000;
	fma.rn.f64 	%fd672, %fd152, %fd654, 0d0000000000000000;
	fma.rn.f64 	%fd673, %fd21, %fd657, %fd671;
	fma.rn.f64 	%fd674, %fd22, %fd658, %fd672;
	fma.rn.f64 	%fd675, %fd27, %fd662, %fd673;
	fma.rn.f64 	%fd676, %fd28, %fd661, %fd674;
	sub.f64 	%fd157, %fd675, %fd676;
	@%p4 bra 	$L__BB16_21;
	ld.param.u64 	%rd17, [_Z32massMatrixMultiplyConstantKernelILi5ELi5ELi5EEvidPKdS1_S1_S1_S1_S1_S1_Pd_param_9];
	mad.lo.s32 	%r49, %r3, -750, %r12;
	cvta.to.global.u64 	%rd14, %rd17;
	mul.wide.s32 	%rd15, %r49, 8;
	add.s64 	%rd16, %rd14, %rd15;
	add.f64 	%fd677, %fd153, %fd154;
	st.global.f64 	[%rd16], %fd677;
	add.f64 	%fd678, %fd155, %fd156;
	st.global.f64 	[%rd16+200], %fd678;
	st.global.f64 	[%rd16+400], %fd157;
	sub.f64 	%fd679, %fd155, %fd156;
	st.global.f64 	[%rd16+600], %fd679;
	sub.f64 	%fd680, %fd153, %fd154;
	st.global.f64 	[%rd16+800], %fd680;
$L__BB16_21:
	ret;

}
	// .globl	_Z32massMatrixMultiplyConstantKernelILi5ELi6ELi3EEvidPKdS1_S1_S1_S1_S1_S1_Pd
.visible .entry _Z32massMatrixMultiplyConstantKernelILi5ELi6ELi3EEvidPKdS1_S1_S1_S1_S1_S1_Pd(
	.param .u32 _Z32massMatrixMultiplyConstantKernelILi5ELi6ELi3EEvidPKdS1_S1_S1_S1_S1_S1_Pd_param_0,
	.param .f64 _Z32massMatrixMultiplyConstantKernelILi5ELi6ELi3EEvidPKdS1_S1_S1_S1_S1_S1_Pd_param_1,
	.param .u64 .ptr .align 1 _Z32massMatrixMultiplyConstantKernelILi5ELi6ELi3EEvidPKdS1_S1_S1_S1_S1_S1_Pd_param_2,
	.param .u64 .ptr .align 1 _Z32massMatrixMultiplyConstantKernelILi5ELi6ELi3EEvidPKdS1_S1_S1_S1_S1_S1_Pd_param_3,
	.param .u64 .ptr .align 1 _Z32massMatrixMultiplyConstantKernelILi5ELi6ELi3EEvidPKdS1_S1_S1_S1_S1_S1_Pd_param_4,
	.param .u64 .ptr .align 1 _Z32massMatrixMultiplyConstantKernelILi5ELi6ELi3EEvidPKdS1_S1_S1_S1_S1_S1_Pd_param_5,
	.param .u64 .ptr .align 1 _Z32massMatrixMultiplyConstantKernelILi5ELi6ELi3EEvidPKdS1_S1_S1_S1_S1_S1_Pd_param_6,
	.param .u64 .ptr .align 1 _Z32massMatrixMultiplyConstantKernelILi5ELi6ELi3EEvidPKdS1_S1_S1_S1_S1_S1_Pd_param_7,
	.param .u64 .ptr .align 1 _Z32massMatrixMultiplyConstantKernelILi5ELi6ELi3EEvidPKdS1_S1_S1_S1_S1_S1_Pd_param_8,
	.param .u64 .ptr .align 1 _Z32massMatrixMultiplyConstantKernelILi5ELi6ELi3EEvidPKdS1_S1_S1_S1_S1_S1_Pd_param_9
)
{
	.reg .pred 	%p<16>;
	.reg .b16 	%rs<11>;
	.reg .b32 	%r<49>;
	.reg .b64 	%rd<18>;
	.reg .b64 	%fd<897>;
	// demoted variable
	.shared .align 8 .b8 _ZZ29stiffnessMatrixMultiplyDeviceILi5ELi6ELi3EEviidPKdS1_S1_S1_PAT0__AT0__AplT0_Li0E_dPdE5s_Gpr[864];
	// demoted variable
	.shared .align 8 .b8 _ZZ29stiffnessMatrixMultiplyDeviceILi5ELi6ELi3EEviidPKdS1_S1_S1_PAT0__AT0__AplT0_Li0E_dPdE5s_Gps[864];
	// demoted variable
	.shared .align 8 .b8 _ZZ32massMatrixMultiplyConstantKernelILi5ELi6ELi3EEvidPKdS1_S1_S1_S1_S1_S1_PdE6s_tmp1[5184];
	// demoted variable
	.shared .align 8 .b8 _ZZ32massMatrixMultiplyConstantKernelILi5ELi6ELi3EEvidPKdS1_S1_S1_S1_S1_S1_PdE13s_QuadToQuadD[288];
	ld.param.u32 	%r20, [_Z32massMatrixMultiplyConstantKernelILi5ELi6ELi3EEvidPKdS1_S1_S1_S1_S1_S1_Pd_param_0];
	ld.param.u64 	%rd2, [_Z32massMatrixMultiplyConstantKernelILi5ELi6ELi3EEvidPKdS1_S1_S1_S1_S1_S1_Pd_param_2];
	ld.param.u64 	%rd5, [_Z32massMatrixMultiplyConstantKernelILi5ELi6ELi3EEvidPKdS1_S1_S1_S1_S1_S1_Pd_param_5];
	ld.param.u64 	%rd3, [_Z32massMatrixMultiplyConstantKernelILi5ELi6ELi3EEvidPKdS1_S1_S1_S1_S1_S1_Pd_param_8];
	cvta.to.global.u64 	%rd6, %rd5;
	mov.u32 	%r1, %tid.x;
	mov.u32 	%r2, %tid.y;
	mov.u32 	%r21, %ctaid.x;
	mad.lo.s32 	%r3, %r21, 3, %r2;
	cvt.u16.u32 	%rs1, %r1;
	mul.hi.u16 	%rs3, %rs1, 13108;
	mul.lo.s16 	%rs4, %rs3, 5;
	sub.s16 	%rs2, %rs1, %rs4;
	mul.wide.u32 	%rd7, %r1, 8;
	add.s64 	%rd8, %rd6, %rd7;
	ld.global.nc.f64 	%fd196, [%rd8];
	shl.b32 	%r22, %r1, 3;
	mov.u32 	%r23, _ZZ32massMatrixMultiplyConstantKernelILi5ELi6ELi3EEvidPKdS1_S1_S1_S1_S1_S1_PdE13s_QuadToQuadD;
	add.s32 	%r24, %r23, %r22;
	st.shared.f64 	[%r24], %fd196;
	setp.lt.s32 	%p2, %r3, %r20;
	setp.lt.u32 	%p3, %r1, 25;
	and.pred  	%p1, %p3, %p2;
	not.pred 	%p4, %p1;
	@%p4 bra 	$L__BB17_2;
	cvta.to.global.u64 	%rd9, %rd3;
	mad.lo.s32 	%r25, %r3, 125, %r1;
	mul.wide.s32 	%rd10, %r25, 8;
	add.s64 	%rd11, %rd9, %rd10;
	ld.global.nc.f64 	%fd854, [%rd11];
	ld.global.nc.f64 	%fd853, [%rd11+200];
	ld.global.nc.f64 	%fd852, [%rd11+400];
	ld.global.nc.f64 	%fd851, [%rd11+600];
	ld.global.nc.f64 	%fd850, [%rd11+800];
$L__BB17_2:
	setp.gt.u32 	%p5, %r1, 24;
	bar.sync 	0;
	ld.const.f64 	%fd11, [const_oddDofToQuad];
	ld.const.f64 	%fd12, [const_evenDofToQuad];
	ld.const.f64 	%fd13, [const_oddDofToQuad+8];
	ld.const.f64 	%fd14, [const_evenDofToQuad+8];
	ld.const.f64 	%fd15, [const_oddDofToQuad+16];
	ld.const.f64 	%fd16, [const_evenDofToQuad+16];
	ld.const.f64 	%fd17, [const_oddDofToQuad+24];
	ld.const.f64 	%fd18, [const_evenDofToQuad+24];
	ld.const.f64 	%fd19, [const_oddDofToQuad+32];
	ld.const.f64 	%fd20, [const_evenDofToQuad+32];
	ld.const.f64 	%fd21, [const_oddDofToQuad+40];
	ld.const.f64 	%fd22, [const_evenDofToQuad+40];
	ld.const.f64 	%fd23, [const_oddDofToQuad+48];
	ld.const.f64 	%fd24, [const_evenDofToQuad+48];
	ld.const.f64 	%fd25, [const_oddDofToQuad+56];
	ld.const.f64 	%fd26, [const_evenDofToQuad+56];
	ld.const.f64 	%fd27, [const_oddDofToQuad+64];
	ld.const.f64 	%fd28, [const_evenDofToQuad+64];
	mov.u32 	%r26, _ZZ32massMatrixMultiplyConstantKernelILi5ELi6ELi3EEvidPKdS1_S1_S1_S1_S1_S1_PdE6s_tmp1;
	mad.lo.s32 	%r4, %r2, 1728, %r26;
	mul.lo.s16 	%rs6, %rs1, 205;
	shr.u16 	%rs7, %rs6, 10;
	cvt.u32.u16 	%r5, %rs7;
	mul.wide.u16 	%r27, %rs7, 48;
	add.s32 	%r6, %r4, %r27;
	mul.wide.u16 	%r28, %rs2, 8;
	add.s32 	%r7, %r6, %r28;
	@%p5 bra 	$L__BB17_4;
	add.f64 	%fd197, %fd854, %fd850;
	sub.f64 	%fd198, %fd854, %fd850;
	add.f64 	%fd199, %fd853, %fd851;
	sub.f64 	%fd200, %fd853, %fd851;
	add.f64 	%fd201, %fd852, %fd852;
	sub.f64 	%fd202, %fd852, %fd852;
	mul.f64 	%fd203, %fd201, 0d3FE0000000000000;
	fma.rn.f64 	%fd204, %fd11, %fd197, 0d0000000000000000;
	fma.rn.f64 	%fd205, %fd12, %fd198, 0d0000000000000000;
	fma.rn.f64 	%fd206, %fd13, %fd199, %fd204;
	fma.rn.f64 	%fd207, %fd14, %fd200, %fd205;
	fma.rn.f64 	%fd208, %fd15, %fd203, %fd206;
	fma.rn.f64 	%fd209, %fd16, %fd202, %fd207;
	add.f64 	%fd210, %fd209, %fd208;
	st.shared.f64 	[%r7], %fd210;
	sub.f64 	%fd211, %fd208, %fd209;
	st.shared.f64 	[%r7+1440], %fd211;
	fma.rn.f64 	%fd212, %fd17, %fd197, 0d0000000000000000;
	fma.rn.f64 	%fd213, %fd18, %fd198, 0d0000000000000000;
	fma.rn.f64 	%fd214, %fd19, %fd199, %fd212;
	fma.rn.f64 	%fd215, %fd20, %fd200, %fd213;
	fma.rn.f64 	%fd216, %fd21, %fd203, %fd214;
	fma.rn.f64 	%fd217, %fd22, %fd202, %fd215;
	add.f64 	%fd218, %fd217, %fd216;
	st.shared.f64 	[%r7+288], %fd218;
	sub.f64 	%fd219, %fd216, %fd217;
	st.shared.f64 	[%r7+1152], %fd219;
	fma.rn.f64 	%fd220, %fd23, %fd197, 0d0000000000000000;
	fma.rn.f64 	%fd221, %fd24, %fd198, 0d0000000000000000;
	fma.rn.f64 	%fd222, %fd25, %fd199, %fd220;
	fma.rn.f64 	%fd223, %fd26, %fd200, %fd221;
	fma.rn.f64 	%fd224, %fd27, %fd203, %fd222;
	fma.rn.f64 	%fd225, %fd28, %fd202, %fd223;
	add.f64 	%fd226, %fd225, %fd224;
	st.shared.f64 	[%r7+576], %fd226;
	sub.f64 	%fd227, %fd224, %fd225;
	st.shared.f64 	[%r7+864], %fd227;
$L__BB17_4:
	bar.sync 	0;
	setp.gt.u32 	%p6, %r1, 29;
	mad.lo.s32 	%r29, %r5, 240, %r6;
	add.s32 	%r8, %r29, %r28;
	@%p6 bra 	$L__BB17_6;
	ld.shared.f64 	%fd228, [%r8];
	ld.shared.f64 	%fd229, [%r8+192];
	add.f64 	%fd230, %fd228, %fd229;
	sub.f64 	%fd231, %fd228, %fd229;
	ld.shared.f64 	%fd232, [%r8+48];
	ld.shared.f64 	%fd233, [%r8+144];
	add.f64 	%fd234, %fd232, %fd233;
	sub.f64 	%fd235, %fd232, %fd233;
	ld.shared.f64 	%fd236, [%r8+96];
	add.f64 	%fd237, %fd236, %fd236;
	sub.f64 	%fd238, %fd236, %fd236;
	mul.f64 	%fd239, %fd237, 0d3FE0000000000000;
	fma.rn.f64 	%fd240, %fd11, %fd230, 0d0000000000000000;
	fma.rn.f64 	%fd241, %fd12, %fd231, 0d0000000000000000;
	fma.rn.f64 	%fd242, %fd13, %fd234, %fd240;
	fma.rn.f64 	%fd243, %fd14, %fd235, %fd241;
	fma.rn.f64 	%fd244, %fd15, %fd239, %fd242;
	fma.rn.f64 	%fd245, %fd16, %fd238, %fd243;
	add.f64 	%fd246, %fd244, %fd245;
	st.shared.f64 	[%r8], %fd246;
	sub.f64 	%fd247, %fd244, %fd245;
	st.shared.f64 	[%r8+240], %fd247;
	fma.rn.f64 	%fd248, %fd17, %fd230, 0d0000000000000000;
	fma.rn.f64 	%fd249, %fd18, %fd231, 0d0000000000000000;
	fma.rn.f64 	%fd250, %fd19, %fd234, %fd248;
	fma.rn.f64 	%fd251, %fd20, %fd235, %fd249;
	fma.rn.f64 	%fd252, %fd21, %fd239, %fd250;
	fma.rn.f64 	%fd253, %fd22, %fd238, %fd251;
	add.f64 	%fd254, %fd252, %fd253;
	st.shared.f64 	[%r8+48], %fd254;
	sub.f64 	%fd255, %fd252, %fd253;
	st.shared.f64 	[%r8+192], %fd255;
	fma.rn.f64 	%fd256, %fd23, %fd230, 0d0000000000000000;
	fma.rn.f64 	%fd257, %fd24, %fd231, 0d0000000000000000;
	fma.rn.f64 	%fd258, %fd25, %fd234, %fd256;
	fma.rn.f64 	%fd259, %fd26, %fd235, %fd257;
	fma.rn.f64 	%fd260, %fd27, %fd239, %fd258;
	fma.rn.f64 	%fd261, %fd28, %fd238, %fd259;
	add.f64 	%fd262, %fd260, %fd261;
	st.shared.f64 	[%r8+96], %fd262;
	sub.f64 	%fd263, %fd260, %fd261;
	st.shared.f64 	[%r8+144], %fd263;
$L__BB17_6:
	setp.ge.s32 	%p7, %r3, %r20;
	bar.sync 	0;
	mul.hi.u16 	%rs8, %rs1, 10923;
	mul.lo.s16 	%rs9, %rs8, 6;
	sub.s16 	%rs10, %rs1, %rs9;
	cvt.u32.u16 	%r9, %rs10;
	cvt.u32.u16 	%r10, %rs8;
	mul.wide.u16 	%r31, %rs8, 288;
	add.s32 	%r32, %r4, %r31;
	mul.wide.u16 	%r33, %rs10, 48;
	add.s32 	%r11, %r32, %r33;
	ld.shared.f64 	%fd265, [%r11];
	ld.shared.f64 	%fd266, [%r11+32];
	add.f64 	%fd267, %fd265, %fd266;
	sub.f64 	%fd268, %fd265, %fd266;
	ld.shared.f64 	%fd269, [%r11+8];
	ld.shared.f64 	%fd270, [%r11+24];
	add.f64 	%fd271, %fd269, %fd270;
	sub.f64 	%fd272, %fd269, %fd270;
	ld.shared.f64 	%fd273, [%r11+16];
	add.f64 	%fd274, %fd273, %fd273;
	sub.f64 	%fd275, %fd273, %fd273;
	mul.f64 	%fd276, %fd274, 0d3FE0000000000000;
	fma.rn.f64 	%fd277, %fd11, %fd267, 0d0000000000000000;
	fma.rn.f64 	%fd278, %fd12, %fd268, 0d0000000000000000;
	fma.rn.f64 	%fd279, %fd13, %fd271, %fd277;
	fma.rn.f64 	%fd280, %fd14, %fd272, %fd278;
	fma.rn.f64 	%fd281, %fd15, %fd276, %fd279;
	fma.rn.f64 	%fd282, %fd16, %fd275, %fd280;
	add.f64 	%fd283, %fd281, %fd282;
	st.shared.f64 	[%r11], %fd283;
	sub.f64 	%fd284, %fd281, %fd282;
	st.shared.f64 	[%r11+40], %fd284;
	fma.rn.f64 	%fd285, %fd17, %fd267, 0d0000000000000000;
	fma.rn.f64 	%fd286, %fd18, %fd268, 0d0000000000000000;
	fma.rn.f64 	%fd287, %fd19, %fd271, %fd285;
	fma.rn.f64 	%fd288, %fd20, %fd272, %fd286;
	fma.rn.f64 	%fd289, %fd21, %fd276, %fd287;
	fma.rn.f64 	%fd290, %fd22, %fd275, %fd288;
	add.f64 	%fd291, %fd289, %fd290;
	st.shared.f64 	[%r11+8], %fd291;
	sub.f64 	%fd292, %fd289, %fd290;
	st.shared.f64 	[%r11+32], %fd292;
	fma.rn.f64 	%fd293, %fd23, %fd267, 0d0000000000000000;
	fma.rn.f64 	%fd294, %fd24, %fd268, 0d0000000000000000;
	fma.rn.f64 	%fd295, %fd25, %fd271, %fd293;
	fma.rn.f64 	%fd296, %fd26, %fd272, %fd294;
	fma.rn.f64 	%fd297, %fd27, %fd276, %fd295;
	fma.rn.f64 	%fd298, %fd28, %fd275, %fd296;
	add.f64 	%fd299, %fd297, %fd298;
	st.shared.f64 	[%r11+16], %fd299;
	sub.f64 	%fd300, %fd297, %fd298;
	st.shared.f64 	[%r11+24], %fd300;
	bar.sync 	0;
	mad.lo.s32 	%r12, %r10, -240, %r32;
	mul.wide.u16 	%r34, %rs10, 8;
	add.s32 	%r13, %r12, %r34;
	ld.shared.f64 	%fd29, [%r13];
	ld.shared.f64 	%fd30, [%r13+288];
	ld.shared.f64 	%fd31, [%r13+576];
	ld.shared.f64 	%fd32, [%r13+864];
	ld.shared.f64 	%fd33, [%r13+1152];
	ld.shared.f64 	%fd34, [%r13+1440];
	mad.lo.s32 	%r14, %r3, 1512, %r1;
	cvta.to.global.u64 	%rd12, %rd2;
	mul.wide.s32 	%rd13, %r14, 8;
	add.s64 	%rd1, %rd12, %rd13;
	mov.f64 	%fd855, 0d0000000000000000;
	mov.f64 	%fd856, %fd855;
	mov.f64 	%fd857, %fd855;
	mov.f64 	%fd858, %fd855;
	mov.f64 	%fd859, %fd855;
	mov.f64 	%fd860, %fd855;
	mov.f64 	%fd861, %fd855;
	@%p7 bra 	$L__BB17_8;
	ld.global.nc.f64 	%fd855, [%rd1];
	ld.global.nc.f64 	%fd856, [%rd1+1728];
	ld.global.nc.f64 	%fd857, [%rd1+3456];
	ld.global.nc.f64 	%fd858, [%rd1+5184];
	ld.global.nc.f64 	%fd859, [%rd1+6912];
	ld.global.nc.f64 	%fd860, [%rd1+8640];
	ld.global.nc.f64 	%fd861, [%rd1+10368];
$L__BB17_8:
	ld.param.f64 	%fd844, [_Z32massMatrixMultiplyConstantKernelILi5ELi6ELi3EEvidPKdS1_S1_S1_S1_S1_S1_Pd_param_1];
	mul.lo.s32 	%r35, %r2, 288;
	mov.u32 	%r36, _ZZ29stiffnessMatrixMultiplyDeviceILi5ELi6ELi3EEviidPKdS1_S1_S1_PAT0__AT0__AplT0_Li0E_dPdE5s_Gpr;
	add.s32 	%r37, %r36, %r35;
	mul.lo.s32 	%r38, %r10, 48;
	add.s32 	%r15, %r37, %r38;
	shl.b32 	%r39, %r9, 3;
	add.s32 	%r16, %r15, %r39;
	mov.u32 	%r40, _ZZ29stiffnessMatrixMultiplyDeviceILi5ELi6ELi3EEviidPKdS1_S1_S1_PAT0__AT0__AplT0_Li0E_dPdE5s_Gps;
	add.s32 	%r41, %r40, %r35;
	add.s32 	%r18, %r41, %r39;
	add.s32 	%r17, %r18, %r38;
	add.s32 	%r43, %r23, %r39;
	setp.ge.s32 	%p8, %r3, %r20;
	add.s32 	%r19, %r4, %r39;
	mad.lo.s32 	%r44, %r9, 40, %r43;
	ld.shared.f64 	%fd49, [%r44];
	ld.shared.f64 	%fd302, [%r12];
	fma.rn.f64 	%fd303, %fd49, %fd302, 0d0000000000000000;
	add.s32 	%r45, %r23, %r38;
	ld.shared.f64 	%fd50, [%r45];
	ld.shared.f64 	%fd304, [%r19];
	fma.rn.f64 	%fd305, %fd50, %fd304, 0d0000000000000000;
	ld.shared.f64 	%fd306, [_ZZ32massMatrixMultiplyConstantKernelILi5ELi6ELi3EEvidPKdS1_S1_S1_S1_S1_S1_PdE13s_QuadToQuadD];
	fma.rn.f64 	%fd307, %fd306, %fd29, 0d0000000000000000;
	ld.shared.f64 	%fd51, [%r44+8];
	ld.shared.f64 	%fd308, [%r12+8];
	fma.rn.f64 	%fd309, %fd51, %fd308, %fd303;
	ld.shared.f64 	%fd52, [%r45+8];
	ld.shared.f64 	%fd310, [%r19+48];
	fma.rn.f64 	%fd311, %fd52, %fd310, %fd305;
	ld.shared.f64 	%fd312, [_ZZ32massMatrixMultiplyConstantKernelILi5ELi6ELi3EEvidPKdS1_S1_S1_S1_S1_S1_PdE13s_QuadToQuadD+8];
	fma.rn.f64 	%fd313, %fd312, %fd30, %fd307;
	ld.shared.f64 	%fd53, [%r44+16];
	ld.shared.f64 	%fd314, [%r12+16];
	fma.rn.f64 	%fd315, %fd53, %fd314, %fd309;
	ld.shared.f64 	%fd54, [%r45+16];
	ld.shared.f64 	%fd316, [%r19+96];
	fma.rn.f64 	%fd317, %fd54, %fd316, %fd311;
	ld.shared.f64 	%fd318, [_ZZ32massMatrixMultiplyConstantKernelILi5ELi6ELi3EEvidPKdS1_S1_S1_S1_S1_S1_PdE13s_QuadToQuadD+16];
	fma.rn.f64 	%fd319, %fd318, %fd31, %fd313;
	ld.shared.f64 	%fd55, [%r44+24];
	ld.shared.f64 	%fd320, [%r12+24];
	fma.rn.f64 	%fd321, %fd55, %fd320, %fd315;
	ld.shared.f64 	%fd56, [%r45+24];
	ld.shared.f64 	%fd322, [%r19+144];
	fma.rn.f64 	%fd323, %fd56, %fd322, %fd317;
	ld.shared.f64 	%fd324, [_ZZ32massMatrixMultiplyConstantKernelILi5ELi6ELi3EEvidPKdS1_S1_S1_S1_S1_S1_PdE13s_QuadToQuadD+24];
	fma.rn.f64 	%fd325, %fd324, %fd32, %fd319;
	ld.shared.f64 	%fd57, [%r44+32];
	ld.shared.f64 	%fd326, [%r12+32];
	fma.rn.f64 	%fd327, %fd57, %fd326, %fd321;
	ld.shared.f64 	%fd58, [%r45+32];
	ld.shared.f64 	%fd328, [%r19+192];
	fma.rn.f64 	%fd329, %fd58, %fd328, %fd323;
	ld.shared.f64 	%fd330, [_ZZ32massMatrixMultiplyConstantKernelILi5ELi6ELi3EEvidPKdS1_S1_S1_S1_S1_S1_PdE13s_QuadToQuadD+32];
	fma.rn.f64 	%fd331, %fd330, %fd33, %fd325;
	ld.shared.f64 	%fd59, [%r44+40];
	ld.shared.f64 	%fd332, [%r12+40];
	fma.rn.f64 	%fd333, %fd59, %fd332, %fd327;
	ld.shared.f64 	%fd60, [%r45+40];
	ld.shared.f64 	%fd334, [%r19+240];
	fma.rn.f64 	%fd335, %fd60, %fd334, %fd329;
	ld.shared.f64 	%fd336, [_ZZ32massMatrixMultiplyConstantKernelILi5ELi6ELi3EEvidPKdS1_S1_S1_S1_S1_S1_PdE13s_QuadToQuadD+40];
	fma.rn.f64 	%fd337, %fd336, %fd34, %fd331;
	bar.sync 	0;
	mul.f64 	%fd338, %fd856, %fd335;
	fma.rn.f64 	%fd339, %fd855, %fd333, %fd338;
	fma.rn.f64 	%fd340, %fd857, %fd337, %fd339;
	st.shared.f64 	[%r16], %fd340;
	mul.f64 	%fd341, %fd858, %fd335;
	fma.rn.f64 	%fd342, %fd856, %fd333, %fd341;
	fma.rn.f64 	%fd343, %fd859, %fd337, %fd342;
	st.shared.f64 	[%r17], %fd343;
	mul.f64 	%fd344, %fd859, %fd335;
	fma.rn.f64 	%fd345, %fd857, %fd333, %fd344;
	fma.rn.f64 	%fd346, %fd860, %fd337, %fd345;
	mul.f64 	%fd347, %fd844, %fd861;
	bar.sync 	0;
	ld.shared.f64 	%fd61, [%r43];
	ld.shared.f64 	%fd348, [%r15];
	mul.f64 	%fd349, %fd61, %fd348;
	fma.rn.f64 	%fd350, %fd347, %fd29, %fd349;
	mad.lo.s32 	%r46, %r10, -40, %r45;
	ld.shared.f64 	%fd62, [%r46];
	ld.shared.f64 	%fd351, [%r18];
	fma.rn.f64 	%fd352, %fd62, %fd351, %fd350;
	fma.rn.f64 	%fd353, %fd346, %fd306, 0d0000000000000000;
	mad.lo.s32 	%r47, %r9, -40, %r44;
	ld.shared.f64 	%fd63, [%r47+48];
	ld.shared.f64 	%fd354, [%r15+8];
	fma.rn.f64 	%fd355, %fd63, %fd354, %fd352;
	ld.shared.f64 	%fd64, [%r46+48];
	ld.shared.f64 	%fd356, [%r18+48];
	fma.rn.f64 	%fd357, %fd64, %fd356, %fd355;
	fma.rn.f64 	%fd65, %fd346, %fd312, 0d0000000000000000;
	ld.shared.f64 	%fd66, [%r47+96];
	ld.shared.f64 	%fd358, [%r15+16];
	fma.rn.f64 	%fd359, %fd66, %fd358, %fd357;
	ld.shared.f64 	%fd67, [%r46+96];
	ld.shared.f64 	%fd360, [%r18+96];
	fma.rn.f64 	%fd361, %fd67, %fd360, %fd359;
	fma.rn.f64 	%fd68, %fd346, %fd318, 0d0000000000000000;
	ld.shared.f64 	%fd69, [%r47+144];
	ld.shared.f64 	%fd362, [%r15+24];
	fma.rn.f64 	%fd363, %fd69, %fd362, %fd361;
	ld.shared.f64 	%fd70, [%r46+144];
	ld.shared.f64 	%fd364, [%r18+144];
	fma.rn.f64 	%fd365, %fd70, %fd364, %fd363;
	fma.rn.f64 	%fd71, %fd346, %fd324, 0d0000000000000000;
	ld.shared.f64 	%fd72, [%r47+192];
	ld.shared.f64 	%fd366, [%r15+32];
	fma.rn.f64 	%fd367, %fd72, %fd366, %fd365;
	ld.shared.f64 	%fd73, [%r46+192];
	ld.shared.f64 	%fd368, [%r18+192];
	fma.rn.f64 	%fd369, %fd73, %fd368, %fd367;
	fma.rn.f64 	%fd74, %fd346, %fd330, 0d0000000000000000;
	ld.shared.f64 	%fd75, [%r47+240];
	ld.shared.f64 	%fd370, [%r15+40];
	fma.rn.f64 	%fd371, %fd75, %fd370, %fd369;
	ld.shared.f64 	%fd76, [%r46+240];
	ld.shared.f64 	%fd372, [%r18+240];
	fma.rn.f64 	%fd373, %fd76, %fd372, %fd371;
	fma.rn.f64 	%fd77, %fd346, %fd336, 0d0000000000000000;
	add.f64 	%fd78, %fd373, %fd353;
	mov.f64 	%fd862, 0d0000000000000000;
	mov.f64 	%fd863, %fd862;
	mov.f64 	%fd864, %fd862;
	mov.f64 	%fd865, %fd862;
	mov.f64 	%fd866, %fd862;
	mov.f64 	%fd867, %fd862;
	mov.f64 	%fd868, %fd862;
	@%p8 bra 	$L__BB17_10;
	ld.global.nc.f64 	%fd862, [%rd1+288];
	ld.global.nc.f64 	%fd863, [%rd1+2016];
	ld.global.nc.f64 	%fd864, [%rd1+3744];
	ld.global.nc.f64 	%fd865, [%rd1+5472];
	ld.global.nc.f64 	%fd866, [%rd1+7200];
	ld.global.nc.f64 	%fd867, [%rd1+8928];
	ld.global.nc.f64 	%fd868, [%rd1+10656];
$L__BB17_10:
	ld.param.f64 	%fd845, [_Z32massMatrixMultiplyConstantKernelILi5ELi6ELi3EEvidPKdS1_S1_S1_S1_S1_S1_Pd_param_1];
	ld.shared.f64 	%fd375, [%r12+288];
	fma.rn.f64 	%fd376, %fd49, %fd375, 0d0000000000000000;
	ld.shared.f64 	%fd377, [%r19+288];
	fma.rn.f64 	%fd378, %fd50, %fd377, 0d0000000000000000;
	ld.shared.f64 	%fd379, [_ZZ32massMatrixMultiplyConstantKernelILi5ELi6ELi3EEvidPKdS1_S1_S1_S1_S1_S1_PdE13s_QuadToQuadD+48];
	fma.rn.f64 	%fd380, %fd379, %fd29, 0d0000000000000000;
	ld.shared.f64 	%fd381, [%r12+296];
	fma.rn.f64 	%fd382, %fd51, %fd381, %fd376;
	ld.shared.f64 	%fd383, [%r19+336];
	fma.rn.f64 	%fd384, %fd52, %fd383, %fd378;
	ld.shared.f64 	%fd385, [_ZZ32massMatrixMultiplyConstantKernelILi5ELi6ELi3EEvidPKdS1_S1_S1_S1_S1_S1_PdE13s_QuadToQuadD+56];
	fma.rn.f64 	%fd386, %fd385, %fd30, %fd380;
	ld.shared.f64 	%fd387, [%r12+304];
	fma.rn.f64 	%fd388, %fd53, %fd387, %fd382;
	ld.shared.f64 	%fd389, [%r19+384];
	fma.rn.f64 	%fd390, %fd54, %fd389, %fd384;
	ld.shared.f64 	%fd391, [_ZZ32massMatrixMultiplyConstantKernelILi5ELi6ELi3EEvidPKdS1_S1_S1_S1_S1_S1_PdE13s_QuadToQuadD+64];
	fma.rn.f64 	%fd392, %fd391, %fd31, %fd386;
	ld.shared.f64 	%fd393, [%r12+312];
	fma.rn.f64 	%fd394, %fd55, %fd393, %fd388;
	ld.shared.f64 	%fd395, [%r19+432];
	fma.rn.f64 	%fd396, %fd56, %fd395, %fd390;
	ld.shared.f64 	%fd397, [_ZZ32massMatrixMultiplyConstantKernelILi5ELi6ELi3EEvidPKdS1_S1_S1_S1_S1_S1_PdE13s_QuadToQuadD+72];
	fma.rn.f64 	%fd398, %fd397, %fd32, %fd392;
	ld.shared.f64 	%fd399, [%r12+320];
	fma.rn.f64 	%fd400, %fd57, %fd399, %fd394;
	ld.shared.f64 	%fd401, [%r19+480];
	fma.rn.f64 	%fd402, %fd58, %fd401, %fd396;
	ld.shared.f64 	%fd403, [_ZZ32massMatrixMultiplyConstantKernelILi5ELi6ELi3EEvidPKdS1_S1_S1_S1_S1_S1_PdE13s_QuadToQuadD+80];
	fma.rn.f64 	%fd404, %fd403, %fd33, %fd398;
	ld.shared.f64 	%fd405, [%r12+328];
	fma.rn.f64 	%fd406, %fd59, %fd405, %fd400;
	ld.shared.f64 	%fd407, [%r19+528];
	fma.rn.f64 	%fd408, %fd60, %fd407, %fd402;
	ld.shared.f64 	%fd409, [_ZZ32massMatrixMultiplyConstantKernelILi5ELi6ELi3EEvidPKdS1_S1_S1_S1_S1_S1_PdE13s_QuadToQuadD+88];
	fma.rn.f64 	%fd410, %fd409, %fd34, %fd404;
	bar.sync 	0;
	mul.f64 	%fd411, %fd863, %fd408;
	fma.rn.f64 	%fd412, %fd862, %fd406, %fd411;
	fma.rn.f64 	%fd413, %fd864, %fd410, %fd412;
	st.shared.f64 	[%r16], %fd413;
	mul.f64 	%fd414, %fd865, %fd408;
	fma.rn.f64 	%fd415, %fd863, %fd406, %fd414;
	fma.rn.f64 	%fd416, %fd866, %fd410, %fd415;
	st.shared.f64 	[%r17], %fd416;
	mul.f64 	%fd417, %fd866, %fd408;
	fma.rn.f64 	%fd418, %fd864, %fd406, %fd417;
	fma.rn.f64 	%fd419, %fd867, %fd410, %fd418;
	mul.f64 	%fd420, %fd845, %fd868;
	bar.sync 	0;
	ld.shared.f64 	%fd421, [%r15];
	mul.f64 	%fd422, %fd61, %fd421;
	fma.rn.f64 	%fd423, %fd420, %fd30, %fd422;
	ld.shared.f64 	%fd424, [%r18];
	fma.rn.f64 	%fd425, %fd62, %fd424, %fd423;
	fma.rn.f64 	%fd93, %fd419, %fd379, %fd78;
	ld.shared.f64 	%fd426, [%r15+8];
	fma.rn.f64 	%fd427, %fd63, %fd426, %fd425;
	ld.shared.f64 	%fd428, [%r18+48];
	fma.rn.f64 	%fd429, %fd64, %fd428, %fd427;
	fma.rn.f64 	%fd430, %fd419, %fd385, %fd65;
	ld.shared.f64 	%fd431, [%r15+16];
	fma.rn.f64 	%fd432, %fd66, %fd431, %fd429;
	ld.shared.f64 	%fd433, [%r18+96];
	fma.rn.f64 	%fd434, %fd67, %fd433, %fd432;
	fma.rn.f64 	%fd94, %fd419, %fd391, %fd68;
	ld.shared.f64 	%fd435, [%r15+24];
	fma.rn.f64 	%fd436, %fd69, %fd435, %fd434;
	ld.shared.f64 	%fd437, [%r18+144];
	fma.rn.f64 	%fd438, %fd70, %fd437, %fd436;
	fma.rn.f64 	%fd95, %fd419, %fd397, %fd71;
	ld.shared.f64 	%fd439, [%r15+32];
	fma.rn.f64 	%fd440, %fd72, %fd439, %fd438;
	ld.shared.f64 	%fd441, [%r18+192];
	fma.rn.f64 	%fd442, %fd73, %fd441, %fd440;
	fma.rn.f64 	%fd96, %fd419, %fd403, %fd74;
	ld.shared.f64 	%fd443, [%r15+40];
	fma.rn.f64 	%fd444, %fd75, %fd443, %fd442;
	ld.shared.f64 	%fd445, [%r18+240];
	fma.rn.f64 	%fd446, %fd76, %fd445, %fd444;
	fma.rn.f64 	%fd97, %fd419, %fd409, %fd77;
	add.f64 	%fd98, %fd446, %fd430;
	mov.f64 	%fd869, 0d0000000000000000;
	mov.f64 	%fd870, %fd869;
	mov.f64 	%fd871, %fd869;
	mov.f64 	%fd872, %fd869;
	mov.f64 	%fd873, %fd869;
	mov.f64 	%fd874, %fd869;
	mov.f64 	%fd875, %fd869;
	@%p8 bra 	$L__BB17_12;
	ld.global.nc.f64 	%fd869, [%rd1+576];
	ld.global.nc.f64 	%fd870, [%rd1+2304];
	ld.global.nc.f64 	%fd871, [%rd1+4032];
	ld.global.nc.f64 	%fd872, [%rd1+5760];
	ld.global.nc.f64 	%fd873, [%rd1+7488];
	ld.global.nc.f64 	%fd874, [%rd1+9216];
	ld.global.nc.f64 	%fd875, [%rd1+10944];
$L__BB17_12:
	ld.param.f64 	%fd846, [_Z32massMatrixMultiplyConstantKernelILi5ELi6ELi3EEvidPKdS1_S1_S1_S1_S1_S1_Pd_param_1];
	ld.shared.f64 	%fd448, [%r12+576];
	fma.rn.f64 	%fd449, %fd49, %fd448, 0d0000000000000000;
	ld.shared.f64 	%fd450, [%r19+576];
	fma.rn.f64 	%fd451, %fd50, %fd450, 0d0000000000000000;
	ld.shared.f64 	%fd452, [_ZZ32massMatrixMultiplyConstantKernelILi5ELi6ELi3EEvidPKdS1_S1_S1_S1_S1_S1_PdE13s_QuadToQuadD+96];
	fma.rn.f64 	%fd453, %fd452, %fd29, 0d0000000000000000;
	ld.shared.f64 	%fd454, [%r12+584];
	fma.rn.f64 	%fd455, %fd51, %fd454, %fd449;
	ld.shared.f64 	%fd456, [%r19+624];
	fma.rn.f64 	%fd457, %fd52, %fd456, %fd451;
	ld.shared.f64 	%fd458, [_ZZ32massMatrixMultiplyConstantKernelILi5ELi6ELi3EEvidPKdS1_S1_S1_S1_S1_S1_PdE13s_QuadToQuadD+104];
	fma.rn.f64 	%fd459, %fd458, %fd30, %fd453;
	ld.shared.f64 	%fd460, [%r12+592];
	fma.rn.f64 	%fd461, %fd53, %fd460, %fd455;
	ld.shared.f64 	%fd462, [%r19+672];
	fma.rn.f64 	%fd463, %fd54, %fd462, %fd457;
	ld.shared.f64 	%fd464, [_ZZ32massMatrixMultiplyConstantKernelILi5ELi6ELi3EEvidPKdS1_S1_S1_S1_S1_S1_PdE13s_QuadToQuadD+112];
	fma.rn.f64 	%fd465, %fd464, %fd31, %fd459;
	ld.shared.f64 	%fd466, [%r12+600];
	fma.rn.f64 	%fd467, %fd55, %fd466, %fd461;
	ld.shared.f64 	%fd468, [%r19+720];
	fma.rn.f64 	%fd469, %fd56, %fd468, %fd463;
	ld.shared.f64 	%fd470, [_ZZ32massMatrixMultiplyConstantKernelILi5ELi6ELi3EEvidPKdS1_S1_S1_S1_S1_S1_PdE13s_QuadToQuadD+120];
	fma.rn.f64 	%fd471, %fd470, %fd32, %fd465;
	ld.shared.f64 	%fd472, [%r12+608];
	fma.rn.f64 	%fd473, %fd57, %fd472, %fd467;
	ld.shared.f64 	%fd474, [%r19+768];
	fma.rn.f64 	%fd475, %fd58, %fd474, %fd469;
	ld.shared.f64 	%fd476, [_ZZ32massMatrixMultiplyConstantKernelILi5ELi6ELi3EEvidPKdS1_S1_S1_S1_S1_S1_PdE13s_QuadToQuadD+128];
	fma.rn.f64 	%fd477, %fd476, %fd33, %fd471;
	ld.shared.f64 	%fd478, [%r12+616];
	fma.rn.f64 	%fd479, %fd59, %fd478, %fd473;
	ld.shared.f64 	%fd480, [%r19+816];
	fma.rn.f64 	%fd481, %fd60, %fd480, %fd475;
	ld.shared.f64 	%fd482, [_ZZ32massMatrixMultiplyConstantKernelILi5ELi6ELi3EEvidPKdS1_S1_S1_S1_S1_S1_PdE13s_QuadToQuadD+136];
	fma.rn.f64 	%fd483, %fd482, %fd34, %fd477;
	bar.sync 	0;
	mul.f64 	%fd484, %fd870, %fd481;
	fma.rn.f64 	%fd485, %fd869, %fd479, %fd484;
	fma.rn.f64 	%fd486, %fd871, %fd483, %fd485;
	st.shared.f64 	[%r16], %fd486;
	mul.f64 	%fd487, %fd872, %fd481;
	fma.rn.f64 	%fd488, %fd870, %fd479, %fd487;
	fma.rn.f64 	%fd489, %fd873, %fd483, %fd488;
	st.shared.f64 	[%r17], %fd489;
	mul.f64 	%fd490, %fd873, %fd481;
	fma.rn.f64 	%fd491, %fd871, %fd479, %fd490;
	fma.rn.f64 	%fd492, %fd874, %fd483, %fd491;
	mul.f64 	%fd493, %fd846, %fd875;
	bar.sync 	0;
	ld.shared.f64 	%fd494, [%r15];
	mul.f64 	%fd495, %fd61, %fd494;
	fma.rn.f64 	%fd496, %fd493, %fd31, %fd495;
	ld.shared.f64 	%fd497, [%r18];
	fma.rn.f64 	%fd498, %fd62, %fd497, %fd496;
	fma.rn.f64 	%fd113, %fd492, %fd452, %fd93;
	ld.shared.f64 	%fd499, [%r15+8];
	fma.rn.f64 	%fd500, %fd63, %fd499, %fd498;
	ld.shared.f64 	%fd501, [%r18+48];
	fma.rn.f64 	%fd502, %fd64, %fd501, %fd500;
	fma.rn.f64 	%fd114, %fd492, %fd458, %fd98;
	ld.shared.f64 	%fd503, [%r15+16];
	fma.rn.f64 	%fd504, %fd66, %fd503, %fd502;
	ld.shared.f64 	%fd505, [%r18+96];
	fma.rn.f64 	%fd506, %fd67, %fd505, %fd504;
	fma.rn.f64 	%fd507, %fd492, %fd464, %fd94;
	ld.shared.f64 	%fd508, [%r15+24];
	fma.rn.f64 	%fd509, %fd69, %fd508, %fd506;
	ld.shared.f64 	%fd510, [%r18+144];
	fma.rn.f64 	%fd511, %fd70, %fd510, %fd509;
	fma.rn.f64 	%fd115, %fd492, %fd470, %fd95;
	ld.shared.f64 	%fd512, [%r15+32];
	fma.rn.f64 	%fd513, %fd72, %fd512, %fd511;
	ld.shared.f64 	%fd514, [%r18+192];
	fma.rn.f64 	%fd515, %fd73, %fd514, %fd513;
	fma.rn.f64 	%fd116, %fd492, %fd476, %fd96;
	ld.shared.f64 	%fd516, [%r15+40];
	fma.rn.f64 	%fd517, %fd75, %fd516, %fd515;
	ld.shared.f64 	%fd518, [%r18+240];
	fma.rn.f64 	%fd519, %fd76, %fd518, %fd517;
	fma.rn.f64 	%fd117, %fd492, %fd482, %fd97;
	add.f64 	%fd118, %fd519, %fd507;
	mov.f64 	%fd876, 0d0000000000000000;
	mov.f64 	%fd877, %fd876;
	mov.f64 	%fd878, %fd876;
	mov.f64 	%fd879, %fd876;
	mov.f64 	%fd880, %fd876;
	mov.f64 	%fd881, %fd876;
	mov.f64 	%fd882, %fd876;
	@%p8 bra 	$L__BB17_14;
	ld.global.nc.f64 	%fd876, [%rd1+864];
	ld.global.nc.f64 	%fd877, [%rd1+2592];
	ld.global.nc.f64 	%fd878, [%rd1+4320];
	ld.global.nc.f64 	%fd879, [%rd1+6048];
	ld.global.nc.f64 	%fd880, [%rd1+7776];
	ld.global.nc.f64 	%fd881, [%rd1+9504];
	ld.global.nc.f64 	%fd882, [%rd1+11232];
$L__BB17_14:
	ld.param.f64 	%fd847, [_Z32massMatrixMultiplyConstantKernelILi5ELi6ELi3EEvidPKdS1_S1_S1_S1_S1_S1_Pd_param_1];
	ld.shared.f64 	%fd521, [%r12+864];
	fma.rn.f64 	%fd522, %fd49, %fd521, 0d0000000000000000;
	ld.shared.f64 	%fd523, [%r19+864];
	fma.rn.f64 	%fd524, %fd50, %fd523, 0d0000000000000000;
	ld.shared.f64 	%fd525, [_ZZ32massMatrixMultiplyConstantKernelILi5ELi6ELi3EEvidPKdS1_S1_S1_S1_S1_S1_PdE13s_QuadToQuadD+144];
	fma.rn.f64 	%fd526, %fd525, %fd29, 0d0000000000000000;
	ld.shared.f64 	%fd527, [%r12+872];
	fma.rn.f64 	%fd528, %fd51, %fd527, %fd522;
	ld.shared.f64 	%fd529, [%r19+912];
	fma.rn.f64 	%fd530, %fd52, %fd529, %fd524;
	ld.shared.f64 	%fd531, [_ZZ32massMatrixMultiplyConstantKernelILi5ELi6ELi3EEvidPKdS1_S1_S1_S1_S1_S1_PdE13s_QuadToQuadD+152];
	fma.rn.f64 	%fd532, %fd531, %fd30, %fd526;
	ld.shared.f64 	%fd533, [%r12+880];
	fma.rn.f64 	%fd534, %fd53, %fd533, %fd528;
	ld.shared.f64 	%fd535, [%r19+960];
	fma.rn.f64 	%fd536, %fd54, %fd535, %fd530;
	ld.shared.f64 	%fd537, [_ZZ32massMatrixMultiplyConstantKernelILi5ELi6ELi3EEvidPKdS1_S1_S1_S1_S1_S1_PdE13s_QuadToQuadD+160];
	fma.rn.f64 	%fd538, %fd537, %fd31, %fd532;
	ld.shared.f64 	%fd539, [%r12+888];
	fma.rn.f64 	%fd540, %fd55, %fd539, %fd534;
	ld.shared.f64 	%fd541, [%r19+1008];
	fma.rn.f64 	%fd542, %fd56, %fd541, %fd536;
	ld.shared.f64 	%fd543, [_ZZ32massMatrixMultiplyConstantKernelILi5ELi6ELi3EEvidPKdS1_S1_S1_S1_S1_S1_PdE13s_QuadToQuadD+168];
	fma.rn.f64 	%fd544, %fd543, %fd32, %fd538;
	ld.shared.f64 	%fd545, [%r12+896];
	fma.rn.f64 	%fd546, %fd57, %fd545, %fd540;
	ld.shared.f64 	%fd547, [%r19+1056];
	fma.rn.f64 	%fd548, %fd58, %fd547, %fd542;
	ld.shared.f64 	%fd549, [_ZZ32massMatrixMultiplyConstantKernelILi5ELi6ELi3EEvidPKdS1_S1_S1_S1_S1_S1_PdE13s_QuadToQuadD+176];
	fma.rn.f64 	%fd550, %fd549, %fd33, %fd544;
	ld.shared.f64 	%fd551, [%r12+904];
	fma.rn.f64 	%fd552, %fd59, %fd551, %fd546;
	ld.shared.f64 	%fd553, [%r19+1104];
	fma.rn.f64 	%fd554, %fd60, %fd553, %fd548;
	ld.shared.f64 	%fd555, [_ZZ32massMatrixMultiplyConstantKernelILi5ELi6ELi3EEvidPKdS1_S1_S1_S1_S1_S1_PdE13s_QuadToQuadD+184];
	fma.rn.f64 	%fd556, %fd555, %fd34, %fd550;
	bar.sync 	0;
	mul.f64 	%fd557, %fd877, %fd554;
	fma.rn.f64 	%fd558, %fd876, %fd552, %fd557;
	fma.rn.f64 	%fd559, %fd878, %fd556, %fd558;
	st.shared.f64 	[%r16], %fd559;
	mul.f64 	%fd560, %fd879, %fd554;
	fma.rn.f64 	%fd561, %fd877, %fd552, %fd560;
	fma.rn.f64 	%fd562, %fd880, %fd556, %fd561;
	st.shared.f64 	[%r17], %fd562;
	mul.f64 	%fd563, %fd880, %fd554;
	fma.rn.f64 	%fd564, %fd878, %fd552, %fd563;
	fma.rn.f64 	%fd565, %fd881, %fd556, %fd564;
	mul.f64 	%fd566, %fd847, %fd882;
	bar.sync 	0;
	ld.shared.f64 	%fd567, [%r15];
	mul.f64 	%fd568, %fd61, %fd567;
	fma.rn.f64 	%fd569, %fd566, %fd32, %fd568;
	ld.shared.f64 	%fd570, [%r18];
	fma.rn.f64 	%fd571, %fd62, %fd570, %fd569;
	fma.rn.f64 	%fd133, %fd565, %fd525, %fd113;
	ld.shared.f64 	%fd572, [%r15+8];
	fma.rn.f64 	%fd573, %fd63, %fd572, %fd571;
	ld.shared.f64 	%fd574, [%r18+48];
	fma.rn.f64 	%fd575, %fd64, %fd574, %fd573;
	fma.rn.f64 	%fd134, %fd565, %fd531, %fd114;
	ld.shared.f64 	%fd576, [%r15+16];
	fma.rn.f64 	%fd577, %fd66, %fd576, %fd575;
	ld.shared.f64 	%fd578, [%r18+96];
	fma.rn.f64 	%fd579, %fd67, %fd578, %fd577;
	fma.rn.f64 	%fd135, %fd565, %fd537, %fd118;
	ld.shared.f64 	%fd580, [%r15+24];
	fma.rn.f64 	%fd581, %fd69, %fd580, %fd579;
	ld.shared.f64 	%fd582, [%r18+144];
	fma.rn.f64 	%fd583, %fd70, %fd582, %fd581;
	fma.rn.f64 	%fd584, %fd565, %fd543, %fd115;
	ld.shared.f64 	%fd585, [%r15+32];
	fma.rn.f64 	%fd586, %fd72, %fd585, %fd583;
	ld.shared.f64 	%fd587, [%r18+192];
	fma.rn.f64 	%fd588, %fd73, %fd587, %fd586;
	fma.rn.f64 	%fd136, %fd565, %fd549, %fd116;
	ld.shared.f64 	%fd589, [%r15+40];
	fma.rn.f64 	%fd590, %fd75, %fd589, %fd588;
	ld.shared.f64 	%fd591, [%r18+240];
	fma.rn.f64 	%fd592, %fd76, %fd591, %fd590;
	fma.rn.f64 	%fd137, %fd565, %fd555, %fd117;
	add.f64 	%fd138, %fd592, %fd584;
	mov.f64 	%fd883, 0d0000000000000000;
	mov.f64 	%fd884, %fd883;
	mov.f64 	%fd885, %fd883;
	mov.f64 	%fd886, %fd883;
	mov.f64 	%fd887, %fd883;
	mov.f64 	%fd888, %fd883;
	mov.f64 	%fd889, %fd883;
	@%p8 bra 	$L__BB17_16;
	ld.global.nc.f64 	%fd883, [%rd1+1152];
	ld.global.nc.f64 	%fd884, [%rd1+2880];
	ld.global.nc.f64 	%fd885, [%rd1+4608];
	ld.global.nc.f64 	%fd886, [%rd1+6336];
	ld.global.nc.f64 	%fd887, [%rd1+8064];
	ld.global.nc.f64 	%fd888, [%rd1+9792];
	ld.global.nc.f64 	%fd889, [%rd1+11520];
$L__BB17_16:
	ld.param.f64 	%fd848, [_Z32massMatrixMultiplyConstantKernelILi5ELi6ELi3EEvidPKdS1_S1_S1_S1_S1_S1_Pd_param_1];
	ld.shared.f64 	%fd594, [%r12+1152];
	fma.rn.f64 	%fd595, %fd49, %fd594, 0d0000000000000000;
	ld.shared.f64 	%fd596, [%r19+1152];
	fma.rn.f64 	%fd597, %fd50, %fd596, 0d0000000000000000;
	ld.shared.f64 	%fd598, [_ZZ32massMatrixMultiplyConstantKernelILi5ELi6ELi3EEvidPKdS1_S1_S1_S1_S1_S1_PdE13s_QuadToQuadD+192];
	fma.rn.f64 	%fd599, %fd598, %fd29, 0d0000000000000000;
	ld.shared.f64 	%fd600, [%r12+1160];
	fma.rn.f64 	%fd601, %fd51, %fd600, %fd595;
	ld.shared.f64 	%fd602, [%r19+1200];
	fma.rn.f64 	%fd603, %fd52, %fd602, %fd597;
	ld.shared.f64 	%fd604, [_ZZ32massMatrixMultiplyConstantKernelILi5ELi6ELi3EEvidPKdS1_S1_S1_S1_S1_S1_PdE13s_QuadToQuadD+200];
	fma.rn.f64 	%fd605, %fd604, %fd30, %fd599;
	ld.shared.f64 	%fd606, [%r12+1168];
	fma.rn.f64 	%fd607, %fd53, %fd606, %fd601;
	ld.shared.f64 	%fd608, [%r19+1248];
	fma.rn.f64 	%fd609, %fd54, %fd608, %fd603;
	ld.shared.f64 	%fd610, [_ZZ32massMatrixMultiplyConstantKernelILi5ELi6ELi3EEvidPKdS1_S1_S1_S1_S1_S1_PdE13s_QuadToQuadD+208];
	fma.rn.f64 	%fd611, %fd610, %fd31, %fd605;
	ld.shared.f64 	%fd612, [%r12+1176];
	fma.rn.f64 	%fd613, %fd55, %fd612, %fd607;
	ld.shared.f64 	%fd614, [%r19+1296];
	fma.rn.f64 	%fd615, %fd56, %fd614, %fd609;
	ld.shared.f64 	%fd616, [_ZZ32massMatrixMultiplyConstantKernelILi5ELi6ELi3EEvidPKdS1_S1_S1_S1_S1_S1_PdE13s_QuadToQuadD+216];
	fma.rn.f64 	%fd617, %fd616, %fd32, %fd611;
	ld.shared.f64 	%fd618, [%r12+1184];
	fma.rn.f64 	%fd619, %fd57, %fd618, %fd613;
	ld.shared.f64 	%fd620, [%r19+1344];
	fma.rn.f64 	%fd621, %fd58, %fd620, %fd615;
	ld.shared.f64 	%fd622, [_ZZ32massMatrixMultiplyConstantKernelILi5ELi6ELi3EEvidPKdS1_S1_S1_S1_S1_S1_PdE13s_QuadToQuadD+224];
	fma.rn.f64 	%fd623, %fd622, %fd33, %fd617;
	ld.shared.f64 	%fd624, [%r12+1192];
	fma.rn.f64 	%fd625, %fd59, %fd624, %fd619;
	ld.shared.f64 	%fd626, [%r19+1392];
	fma.rn.f64 	%fd627, %fd60, %fd626, %fd621;
	ld.shared.f64 	%fd628, [_ZZ32massMatrixMultiplyConstantKernelILi5ELi6ELi3EEvidPKdS1_S1_S1_S1_S1_S1_PdE13s_QuadToQuadD+232];
	fma.rn.f64 	%fd629, %fd628, %fd34, %fd623;
	bar.sync 	0;
	mul.f64 	%fd630, %fd884, %fd627;
	fma.rn.f64 	%fd631, %fd883, %fd625, %fd630;
	fma.rn.f64 	%fd632, %fd885, %fd629, %fd631;
	st.shared.f64 	[%r16], %fd632;
	mul.f64 	%fd633, %fd886, %fd627;
	fma.rn.f64 	%fd634, %fd884, %fd625, %fd633;
	fma.rn.f64 	%fd635, %fd887, %fd629, %fd634;
	st.shared.f64 	[%r17], %fd635;
	mul.f64 	%fd636, %fd887, %fd627;
	fma.rn.f64 	%fd637, %fd885, %fd625, %fd636;
	fma.rn.f64 	%fd638, %fd888, %fd629, %fd637;
	mul.f64 	%fd639, %fd848, %fd889;
	bar.sync 	0;
	ld.shared.f64 	%fd640, [%r15];
	mul.f64 	%fd641, %fd61, %fd640;
	fma.rn.f64 	%fd642, %fd639, %fd33, %fd641;
	ld.shared.f64 	%fd643, [%r18];
	fma.rn.f64 	%fd644, %fd62, %fd643, %fd642;
	fma.rn.f64 	%fd153, %fd638, %fd598, %fd133;
	ld.shared.f64 	%fd645, [%r15+8];
	fma.rn.f64 	%fd646, %fd63, %fd645, %fd644;
	ld.shared.f64 	%fd647, [%r18+48];
	fma.rn.f64 	%fd648, %fd64, %fd647, %fd646;
	fma.rn.f64 	%fd154, %fd638, %fd604, %fd134;
	ld.shared.f64 	%fd649, [%r15+16];
	fma.rn.f64 	%fd650, %fd66, %fd649, %fd648;
	ld.shared.f64 	%fd651, [%r18+96];
	fma.rn.f64 	%fd652, %fd67, %fd651, %fd650;
	fma.rn.f64 	%fd155, %fd638, %fd610, %fd135;
	ld.shared.f64 	%fd653, [%r15+24];
	fma.rn.f64 	%fd654, %fd69, %fd653, %fd652;
	ld.shared.f64 	%fd655, [%r18+144];
	fma.rn.f64 	%fd656, %fd70, %fd655, %fd654;
	fma.rn.f64 	%fd156, %fd638, %fd616, %fd138;
	ld.shared.f64 	%fd657, [%r15+32];
	fma.rn.f64 	%fd658, %fd72, %fd657, %fd656;
	ld.shared.f64 	%fd659, [%r18+192];
	fma.rn.f64 	%fd660, %fd73, %fd659, %fd658;
	fma.rn.f64 	%fd661, %fd638, %fd622, %fd136;
	ld.shared.f64 	%fd662, [%r15+40];
	fma.rn.f64 	%fd663, %fd75, %fd662, %fd660;
	ld.shared.f64 	%fd664, [%r18+240];
	fma.rn.f64 	%fd665, %fd76, %fd664, %fd663;
	fma.rn.f64 	%fd157, %fd638, %fd628, %fd137;
	add.f64 	%fd158, %fd665, %fd661;
	mov.f64 	%fd890, 0d0000000000000000;
	mov.f64 	%fd891, %fd890;
	mov.f64 	%fd892, %fd890;
	mov.f64 	%fd893, %fd890;
	mov.f64 	%fd894, %fd890;
	mov.f64 	%fd895, %fd890;
	mov.f64 	%fd896, %fd890;
	@%p8 bra 	$L__BB17_18;
	ld.global.nc.f64 	%fd890, [%rd1+1440];
	ld.global.nc.f64 	%fd891, [%rd1+3168];
	ld.global.nc.f64 	%fd892, [%rd1+4896];
	ld.global.nc.f64 	%fd893, [%rd1+6624];
	ld.global.nc.f64 	%fd894, [%rd1+8352];
	ld.global.nc.f64 	%fd895, [%rd1+10080];
	ld.global.nc.f64 	%fd896, [%rd1+11808];
$L__BB17_18:
	ld.param.f64 	%fd849, [_Z32massMatrixMultiplyConstantKernelILi5ELi6ELi3EEvidPKdS1_S1_S1_S1_S1_S1_Pd_param_1];
	setp.gt.u32 	%p13, %r1, 29;
	ld.shared.f64 	%fd666, [%r12+1440];
	fma.rn.f64 	%fd667, %fd49, %fd666, 0d0000000000000000;
	ld.shared.f64 	%fd668, [%r19+1440];
	fma.rn.f64 	%fd669, %fd50, %fd668, 0d0000000000000000;
	ld.shared.f64 	%fd670, [_ZZ32massMatrixMultiplyConstantKernelILi5ELi6ELi3EEvidPKdS1_S1_S1_S1_S1_S1_PdE13s_QuadToQuadD+240];
	fma.rn.f64 	%fd671, %fd670, %fd29, 0d0000000000000000;
	ld.shared.f64 	%fd672, [%r12+1448];
	fma.rn.f64 	%fd673, %fd51, %fd672, %fd667;
	ld.shared.f64 	%fd674, [%r19+1488];
	fma.rn.f64 	%fd675, %fd52, %fd674, %fd669;
	ld.shared.f64 	%fd676, [_ZZ32massMatrixMultiplyConstantKernelILi5ELi6ELi3EEvidPKdS1_S1_S1_S1_S1_S1_PdE13s_QuadToQuadD+248];
	fma.rn.f64 	%fd677, %fd676, %fd30, %fd671;
	ld.shared.f64 	%fd678, [%r12+1456];
	fma.rn.f64 	%fd679, %fd53, %fd678, %fd673;
	ld.shared.f64 	%fd680, [%r19+1536];
	fma.rn.f64 	%fd681, %fd54, %fd680, %fd675;
	ld.shared.f64 	%fd682, [_ZZ32massMatrixMultiplyConstantKernelILi5ELi6ELi3EEvidPKdS1_S1_S1_S1_S1_S1_PdE13s_QuadToQuadD+256];
	fma.rn.f64 	%fd683, %fd682, %fd31, %fd677;
	ld.shared.f64 	%fd684, [%r12+1464];
	fma.rn.f64 	%fd685, %fd55, %fd684, %fd679;
	ld.shared.f64 	%fd686, [%r19+1584];
	fma.rn.f64 	%fd687, %fd56, %fd686, %fd681;
	ld.shared.f64 	%fd688, [_ZZ32massMatrixMultiplyConstantKernelILi5ELi6ELi3EEvidPKdS1_S1_S1_S1_S1_S1_PdE13s_QuadToQuadD+264];
	fma.rn.f64 	%fd689, %fd688, %fd32, %fd683;
	ld.shared.f64 	%fd690, [%r12+1472];
	fma.rn.f64 	%fd691, %fd57, %fd690, %fd685;
	ld.shared.f64 	%fd692, [%r19+1632];
	fma.rn.f64 	%fd693, %fd58, %fd692, %fd687;
	ld.shared.f64 	%fd694, [_ZZ32massMatrixMultiplyConstantKernelILi5ELi6ELi3EEvidPKdS1_S1_S1_S1_S1_S1_PdE13s_QuadToQuadD+272];
	fma.rn.f64 	%fd695, %fd694, %fd33, %fd689;
	ld.shared.f64 	%fd696, [%r12+1480];
	fma.rn.f64 	%fd697, %fd59, %fd696, %fd691;
	ld.shared.f64 	%fd698, [%r19+1680];
	fma.rn.f64 	%fd699, %fd60, %fd698, %fd693;
	ld.shared.f64 	%fd700, [_ZZ32massMatrixMultiplyConstantKernelILi5ELi6ELi3EEvidPKdS1_S1_S1_S1_S1_S1_PdE13s_QuadToQuadD+280];
	fma.rn.f64 	%fd701, %fd700, %fd34, %fd695;
	bar.sync 	0;
	mul.f64 	%fd702, %fd891, %fd699;
	fma.rn.f64 	%fd703, %fd890, %fd697, %fd702;
	fma.rn.f64 	%fd704, %fd892, %fd701, %fd703;
	st.shared.f64 	[%r16], %fd704;
	mul.f64 	%fd705, %fd893, %fd699;
	fma.rn.f64 	%fd706, %fd891, %fd697, %fd705;
	fma.rn.f64 	%fd707, %fd894, %fd701, %fd706;
	st.shared.f64 	[%r17], %fd707;
	mul.f64 	%fd708, %fd894, %fd699;
	fma.rn.f64 	%fd709, %fd892, %fd697, %fd708;
	fma.rn.f64 	%fd710, %fd895, %fd701, %fd709;
	mul.f64 	%fd711, %fd849, %fd896;
	bar.sync 	0;
	ld.shared.f64 	%fd712, [%r15];
	mul.f64 	%fd713, %fd61, %fd712;
	fma.rn.f64 	%fd714, %fd711, %fd34, %fd713;
	ld.shared.f64 	%fd715, [%r18];
	fma.rn.f64 	%fd716, %fd62, %fd715, %fd714;
	fma.rn.f64 	%fd717, %fd710, %fd670, %fd153;
	ld.shared.f64 	%fd718, [%r15+8];
	fma.rn.f64 	%fd719, %fd63, %fd718, %fd716;
	ld.shared.f64 	%fd720, [%r18+48];
	fma.rn.f64 	%fd721, %fd64, %fd720, %fd719;
	fma.rn.f64 	%fd722, %fd710, %fd676, %fd154;
	ld.shared.f64 	%fd723, [%r15+16];
	fma.rn.f64 	%fd724, %fd66, %fd723, %fd721;
	ld.shared.f64 	%fd725, [%r18+96];
	fma.rn.f64 	%fd726, %fd67, %fd725, %fd724;
	fma.rn.f64 	%fd727, %fd710, %fd682, %fd155;
	ld.shared.f64 	%fd728, [%r15+24];
	fma.rn.f64 	%fd729, %fd69, %fd728, %fd726;
	ld.shared.f64 	%fd730, [%r18+144];
	fma.rn.f64 	%fd731, %fd70, %fd730, %fd729;
	fma.rn.f64 	%fd732, %fd710, %fd688, %fd156;
	ld.shared.f64 	%fd733, [%r15+32];
	fma.rn.f64 	%fd734, %fd72, %fd733, %fd731;
	ld.shared.f64 	%fd735, [%r18+192];
	fma.rn.f64 	%fd736, %fd73, %fd735, %fd734;
	fma.rn.f64 	%fd737, %fd710, %fd694, %fd158;
	ld.shared.f64 	%fd738, [%r15+40];
	fma.rn.f64 	%fd739, %fd75, %fd738, %fd736;
	ld.shared.f64 	%fd740, [%r18+240];
	fma.rn.f64 	%fd741, %fd76, %fd740, %fd739;
	fma.rn.f64 	%fd742, %fd710, %fd700, %fd157;
	add.f64 	%fd743, %fd741, %fd742;
	bar.sync 	0;
	st.shared.f64 	[%r13], %fd717;
	st.shared.f64 	[%r13+288], %fd722;
	st.shared.f64 	[%r13+576], %fd727;
	st.shared.f64 	[%r13+864], %fd732;
	st.shared.f64 	[%r13+1152], %fd737;
	st.shared.f64 	[%r13+1440], %fd743;
	bar.sync 	0;
	bar.sync 	0;
	ld.shared.f64 	%fd744, [%r11];
	ld.shared.f64 	%fd745, [%r11+40];
	add.f64 	%fd746, %fd744, %fd745;
	sub.f64 	%fd747, %fd744, %fd745;
	ld.shared.f64 	%fd748, [%r11+8];
	ld.shared.f64 	%fd749, [%r11+32];
	add.f64 	%fd750, %fd748, %fd749;
	sub.f64 	%fd751, %fd748, %fd749;
	ld.shared.f64 	%fd752, [%r11+16];
	ld.shared.f64 	%fd753, [%r11+24];
	add.f64 	%fd754, %fd752, %fd753;
	sub.f64 	%fd755, %fd752, %fd753;
	ld.const.f64 	%fd173, [const_oddDofToQuad];
	fma.rn.f64 	%fd756, %fd173, %fd746, 0d0000000000000000;
	ld.const.f64 	%fd174, [const_evenDofToQuad];
	fma.rn.f64 	%fd757, %fd174, %fd747, 0d0000000000000000;
	ld.const.f64 	%fd175, [const_oddDofToQuad+24];
	fma.rn.f64 	%fd758, %fd175, %fd750, %fd756;
	ld.const.f64 	%fd176, [const_evenDofToQuad+24];
	fma.rn.f64 	%fd759, %fd176, %fd751, %fd757;
	ld.const.f64 	%fd177, [const_oddDofToQuad+48];
	fma.rn.f64 	%fd760, %fd177, %fd754, %fd758;
	ld.const.f64 	%fd178, [const_evenDofToQuad+48];
	fma.rn.f64 	%fd761, %fd178, %fd755, %fd759;
	add.f64 	%fd762, %fd760, %fd761;
	st.shared.f64 	[%r11], %fd762;
	sub.f64 	%fd763, %fd760, %fd761;
	st.shared.f64 	[%r11+32], %fd763;
	ld.const.f64 	%fd179, [const_oddDofToQuad+8];
	fma.rn.f64 	%fd764, %fd179, %fd746, 0d0000000000000000;
	ld.const.f64 	%fd180, [const_evenDofToQuad+8];
	fma.rn.f64 	%fd765, %fd180, %fd747, 0d0000000000000000;
	fma.rn.f64 	%fd766, %fd19, %fd750, %fd764;
	fma.rn.f64 	%fd767, %fd20, %fd751, %fd765;
	ld.const.f64 	%fd181, [const_oddDofToQuad+56];
	fma.rn.f64 	%fd768, %fd181, %fd754, %fd766;
	ld.const.f64 	%fd182, [const_evenDofToQuad+56];
	fma.rn.f64 	%fd769, %fd182, %fd755, %fd767;
	add.f64 	%fd770, %fd768, %fd769;
	st.shared.f64 	[%r11+8], %fd770;
	sub.f64 	%fd771, %fd768, %fd769;
	st.shared.f64 	[%r11+24], %fd771;
	ld.const.f64 	%fd183, [const_oddDofToQuad+16];
	fma.rn.f64 	%fd772, %fd183, %fd746, 0d0000000000000000;
	ld.const.f64 	%fd184, [const_evenDofToQuad+16];
	fma.rn.f64 	%fd773, %fd184, %fd747, 0d0000000000000000;
	ld.const.f64 	%fd185, [const_oddDofToQuad+40];
	fma.rn.f64 	%fd774, %fd185, %fd750, %fd772;
	ld.const.f64 	%fd186, [const_evenDofToQuad+40];
	fma.rn.f64 	%fd775, %fd186, %fd751, %fd773;
	ld.const.f64 	%fd187, [const_oddDofToQuad+64];
	fma.rn.f64 	%fd776, %fd187, %fd754, %fd774;
	ld.const.f64 	%fd188, [const_evenDofToQuad+64];
	fma.rn.f64 	%fd777, %fd188, %fd755, %fd775;
	sub.f64 	%fd778, %fd776, %fd777;
	st.shared.f64 	[%r11+16], %fd778;
	bar.sync 	0;
	@%p13 bra 	$L__BB17_20;
	ld.shared.f64 	%fd779, [%r8];
	ld.shared.f64 	%fd780, [%r8+240];
	add.f64 	%fd781, %fd779, %fd780;
	sub.f64 	%fd782, %fd779, %fd780;
	ld.shared.f64 	%fd783, [%r8+48];
	ld.shared.f64 	%fd784, [%r8+192];
	add.f64 	%fd785, %fd783, %fd784;
	sub.f64 	%fd786, %fd783, %fd784;
	ld.shared.f64 	%fd787, [%r8+96];
	ld.shared.f64 	%fd788, [%r8+144];
	add.f64 	%fd789, %fd787, %fd788;
	sub.f64 	%fd790, %fd787, %fd788;
	fma.rn.f64 	%fd791, %fd173, %fd781, 0d0000000000000000;
	fma.rn.f64 	%fd792, %fd174, %fd782, 0d0000000000000000;
	fma.rn.f64 	%fd793, %fd175, %fd785, %fd791;
	fma.rn.f64 	%fd794, %fd176, %fd786, %fd792;
	fma.rn.f64 	%fd795, %fd177, %fd789, %fd793;
	fma.rn.f64 	%fd796, %fd178, %fd790, %fd794;
	add.f64 	%fd797, %fd795, %fd796;
	st.shared.f64 	[%r8], %fd797;
	sub.f64 	%fd798, %fd795, %fd796;
	st.shared.f64 	[%r8+192], %fd798;
	fma.rn.f64 	%fd799, %fd179, %fd781, 0d0000000000000000;
	fma.rn.f64 	%fd800, %fd180, %fd782, 0d0000000000000000;
	fma.rn.f64 	%fd801, %fd19, %fd785, %fd799;
	fma.rn.f64 	%fd802, %fd20, %fd786, %fd800;
	fma.rn.f64 	%fd803, %fd181, %fd789, %fd801;
	fma.rn.f64 	%fd804, %fd182, %fd790, %fd802;
	add.f64 	%fd805, %fd803, %fd804;
	st.shared.f64 	[%r8+48], %fd805;
	sub.f64 	%fd806, %fd803, %fd804;
	st.shared.f64 	[%r8+144], %fd806;
	fma.rn.f64 	%fd807, %fd183, %fd781, 0d0000000000000000;
	fma.rn.f64 	%fd808, %fd184, %fd782, 0d0000000000000000;
	fma.rn.f64 	%fd809, %fd185, %fd785, %fd807;
	fma.rn.f64 	%fd810, %fd186, %fd786, %fd808;
	fma.rn.f64 	%fd811, %fd187, %fd789, %fd809;
	fma.rn.f64 	%fd812, %fd188, %fd790, %fd810;
	sub.f64 	%fd813, %fd811, %fd812;
	st.shared.f64 	[%r8+96], %fd813;
$L__BB17_20:
	setp.gt.u32 	%p14, %r1, 24;
	bar.sync 	0;
	@%p14 bra 	$L__BB17_23;
	ld.shared.f64 	%fd814, [%r7];
	ld.shared.f64 	%fd815, [%r7+1440];
	add.f64 	%fd816, %fd814, %fd815;
	sub.f64 	%fd817, %fd814, %fd815;
	ld.shared.f64 	%fd818, [%r7+288];
	ld.shared.f64 	%fd819, [%r7+1152];
	add.f64 	%fd820, %fd818, %fd819;
	sub.f64 	%fd821, %fd818, %fd819;
	ld.shared.f64 	%fd822, [%r7+576];
	ld.shared.f64 	%fd823, [%r7+864];
	add.f64 	%fd824, %fd822, %fd823;
	sub.f64 	%fd825, %fd822, %fd823;
	fma.rn.f64 	%fd826, %fd173, %fd816, 0d0000000000000000;
	fma.rn.f64 	%fd827, %fd174, %fd817, 0d0000000000000000;
	fma.rn.f64 	%fd828, %fd175, %fd820, %fd826;
	fma.rn.f64 	%fd829, %fd176, %fd821, %fd827;
	fma.rn.f64 	%fd189, %fd177, %fd824, %fd828;
	fma.rn.f64 	%fd190, %fd178, %fd825, %fd829;
	fma.rn.f64 	%fd830, %fd179, %fd816, 0d0000000000000000;
	fma.rn.f64 	%fd831, %fd180, %fd817, 0d0000000000000000;
	fma.rn.f64 	%fd832, %fd19, %fd820, %fd830;
	fma.rn.f64 	%fd833, %fd20, %fd821, %fd831;
	fma.rn.f64 	%fd191, %fd181, %fd824, %fd832;
	fma.rn.f64 	%fd192, %fd182, %fd825, %fd833;
	fma.rn.f64 	%fd834, %fd183, %fd816, 0d0000000000000000;
	fma.rn.f64 	%fd835, %fd184, %fd817, 0d0000000000000000;
	fma.rn.f64 	%fd836, %fd185, %fd820, %fd834;
	fma.rn.f64 	%fd837, %fd186, %fd821, %fd835;
	fma.rn.f64 	%fd838, %fd187, %fd824, %fd836;
	fma.rn.f64 	%fd839, %fd188, %fd825, %fd837;
	sub.f64 	%fd193, %fd838, %fd839;
	@%p4 bra 	$L__BB17_23;
	ld.param.u64 	%rd17, [_Z32massMatrixMultiplyConstantKernelILi5ELi6ELi3EEvidPKdS1_S1_S1_S1_S1_S1_Pd_param_9];
	mad.lo.s32 	%r48, %r3, -1387, %r14;
	cvta.to.global.u64 	%rd14, %rd17;
	mul.wide.s32 	%rd15, %r48, 8;
	add.s64 	%rd16, %rd14, %rd15;
	add.f64 	%fd840, %fd189, %fd190;
	st.global.f64 	[%rd16], %fd840;
	add.f64 	%fd841, %fd191, %fd192;
	st.global.f64 	[%rd16+200], %fd841;
	st.global.f64 	[%rd16+400], %fd193;
	sub.f64 	%fd842, %fd191, %fd192;
	st.global.f64 	[%rd16+600], %fd842;
	sub.f64 	%fd843, %fd189, %fd190;
	st.global.f64 	[%rd16+800], %fd843;
$L__BB17_23:
	ret;

}
	// .globl	_Z32massMatrixMultiplyConstantKernelILi5ELi7ELi2EEvidPKdS1_S1_S1_S1_S1_S1_Pd
.visible .entry _Z32massMatrixMultiplyConstantKernelILi5ELi7ELi2EEvidPKdS1_S1_S1_S1_S1_S1_Pd(
	.param .u32 _Z32massMatrixMultiplyConstantKernelILi5ELi7ELi2EEvidPKdS1_S1_S1_S1_S1_S1_Pd_param_0,
	.param .f64 _Z32massMatrixMultiplyConstantKernelILi5ELi7ELi2EEvidPKdS1_S1_S1_S1_S1_S1_Pd_param_1,
	.param .u64 .ptr .align 1 _Z32massMatrixMultiplyConstantKernelILi5ELi7ELi2EEvidPKdS1_S1_S1_S1_S1_S1_Pd_param_2,
	.param .u64 .ptr .align 1 _Z32massMatrixMultiplyConstantKernelILi5ELi7ELi2EEvidPKdS1_S1_S1_S1_S1_S1_Pd_param_3,
	.param .u64 .ptr .align 1 _Z32massMatrixMultiplyConstantKernelILi5ELi7ELi2EEvidPKdS1_S1_S1_S1_S1_S1_Pd_param_4,
	.param .u64 .ptr .align 1 _Z32massMatrixMultiplyConstantKernelILi5ELi7ELi2EEvidPKdS1_S1_S1_S1_S1_S1_Pd_param_5,
	.param .u64 .ptr .align 1 _Z32massMatrixMultiplyConstantKernelILi5ELi7ELi2EEvidPKdS1_S1_S1_S1_S1_S1_Pd_param_6,
	.param .u64 .ptr .align 1 _Z32massMatrixMultiplyConstantKernelILi5ELi7ELi2EEvidPKdS1_S1_S1_S1_S1_S1_Pd_param_7,
	.param .u64 .ptr .align 1 _Z32massMatrixMultiplyConstantKernelILi5ELi7ELi2EEvidPKdS1_S1_S1_S1_S1_S1_Pd_param_8,
	.param .u64 .ptr .align 1 _Z32massMatrixMultiplyConstantKernelILi5ELi7ELi2EEvidPKdS1_S1_S1_S1_S1_S1_Pd_param_9
)
{
	.reg .pred 	%p<17>;
	.reg .b16 	%rs<11>;
	.reg .b32 	%r<90>;
	.reg .b64 	%rd<39>;
	.reg .b64 	%fd<1145>;
	// demoted variable
	.shared .align 8 .b8 _ZZ29stiffnessMatrixMultiplyDeviceILi5ELi7ELi2EEviidPKdS1_S1_S1_PAT0__AT0__AplT0_Li0E_dPdE5s_Gpr[784];
	// demoted variable
	.shared .align 8 .b8 _ZZ29stiffnessMatrixMultiplyDeviceILi5ELi7ELi2EEviidPKdS1_S1_S1_PAT0__AT0__AplT0_Li0E_dPdE5s_Gps[784];
	// demoted variable
	.shared .align 8 .b8 _ZZ32massMatrixMultiplyConstantKernelILi5ELi7ELi2EEvidPKdS1_S1_S1_S1_S1_S1_PdE6s_tmp1[5488];
	// demoted variable
	.shared .align 8 .b8 _ZZ32massMatrixMultiplyConstantKernelILi5ELi7ELi2EEvidPKdS1_S1_S1_S1_S1_S1_PdE13s_QuadToQuadD[392];
	ld.param.u32 	%r25, [_Z32massMatrixMultiplyConstantKernelILi5ELi7ELi2EEvidPKdS1_S1_S1_S1_S1_S1_Pd_param_0];
	ld.param.u64 	%rd5, [_Z32massMatrixMultiplyConstantKernelILi5ELi7ELi2EEvidPKdS1_S1_S1_S1_S1_S1_Pd_param_5];
	ld.param.u64 	%rd3, [_Z32massMatrixMultiplyConstantKernelILi5ELi7ELi2EEvidPKdS1_S1_S1_S1_S1_S1_Pd_param_8];
	cvta.to.global.u64 	%rd6, %rd5;
	mov.u32 	%r1, %tid.x;
	mov.u32 	%r2, %tid.y;
	mov.u32 	%r26, %ctaid.x;
	shl.b32 	%r27, %r26, 1;
	add.s32 	%r3, %r27, %r2;
	cvt.u16.u32 	%rs1, %r1;
	mul.hi.u16 	%rs3, %rs1, 13108;
	mul.lo.s16 	%rs4, %rs3, 5;
	sub.s16 	%rs2, %rs1, %rs4;
	mul.wide.u32 	%rd7, %r1, 8;
	add.s64 	%rd8, %rd6, %rd7;
	ld.global.nc.f64 	%fd241, [%rd8];
	shl.b32 	%r28, %r1, 3;
	mov.u32 	%r29, _ZZ32massMatrixMultiplyConstantKernelILi5ELi7ELi2EEvidPKdS1_S1_S1_S1_S1_S1_PdE13s_QuadToQuadD;
	add.s32 	%r30, %r29, %r28;
	st.shared.f64 	[%r30], %fd241;
	setp.lt.s32 	%p2, %r3, %r25;
	setp.lt.u32 	%p3, %r1, 25;
	and.pred  	%p1, %p3, %p2;
	not.pred 	%p4, %p1;
	@%p4 bra 	$L__BB18_2;
	cvta.to.global.u64 	%rd9, %rd3;
	mad.lo.s32 	%r31, %r3, 125, %r1;
	mul.wide.s32 	%rd10, %r31, 8;
	add.s64 	%rd11, %rd9, %rd10;
	ld.global.nc.f64 	%fd1095, [%rd11];
	ld.global.nc.f64 	%fd1094, [%rd11+200];
	ld.global.nc.f64 	%fd1093, [%rd11+400];
	ld.global.nc.f64 	%fd1092, [%rd11+600];
	ld.global.nc.f64 	%fd1091, [%rd11+800];
$L__BB18_2:
	setp.gt.u32 	%p5, %r1, 24;
	bar.sync 	0;
	ld.const.f64 	%fd11, [const_oddDofToQuad];
	ld.const.f64 	%fd12, [const_evenDofToQuad];
	ld.const.f64 	%fd13, [const_oddDofToQuad+8];
	ld.const.f64 	%fd14, [const_evenDofToQuad+8];
	ld.const.f64 	%fd15, [const_oddDofToQuad+16];
	ld.const.f64 	%fd16, [const_evenDofToQuad+16];
	ld.const.f64 	%fd17, [const_oddDofToQuad+24];
	ld.const.f64 	%fd18, [const_evenDofToQuad+24];
	ld.const.f64 	%fd19, [const_oddDofToQuad+32];
	ld.const.f64 	%fd20, [const_evenDofToQuad+32];
	ld.const.f64 	%fd21, [const_oddDofToQuad+40];
	ld.const.f64 	%fd22, [const_evenDofToQuad+40];
	ld.const.f64 	%fd23, [const_oddDofToQuad+48];
	ld.const.f64 	%fd24, [const_evenDofToQuad+48];
	ld.const.f64 	%fd25, [const_oddDofToQuad+56];
	ld.const.f64 	%fd26, [const_evenDofToQuad+56];
	ld.const.f64 	%fd27, [const_oddDofToQuad+64];
	ld.const.f64 	%fd28, [const_evenDofToQuad+64];
	ld.const.f64 	%fd29, [const_oddDofToQuad+72];
	ld.const.f64 	%fd30, [const_evenDofToQuad+72];
	ld.const.f64 	%fd31, [const_oddDofToQuad+80];
	ld.const.f64 	%fd32, [const_evenDofToQuad+80];
	ld.const.f64 	%fd33, [const_oddDofToQuad+88];
	ld.const.f64 	%fd34, [const_evenDofToQuad+88];
	mov.u32 	%r32, _ZZ32massMatrixMultiplyConstantKernelILi5ELi7ELi2EEvidPKdS1_S1_S1_S1_S1_S1_PdE6s_tmp1;
	mad.lo.s32 	%r4, %r2, 2744, %r32;
	mul.lo.s16 	%rs6, %rs1, 205;
	shr.u16 	%rs7, %rs6, 10;
	cvt.u32.u16 	%r5, %rs7;
	mul.wide.u16 	%r33, %rs7, 56;
	add.s32 	%r6, %r4, %r33;
	mul.wide.u16 	%r34, %rs2, 8;
	add.s32 	%r7, %r6, %r34;
	@%p5 bra 	$L__BB18_4;
	add.f64 	%fd242, %fd1095, %fd1091;
	sub.f64 	%fd243, %fd1095, %fd1091;
	add.f64 	%fd244, %fd1094, %fd1092;
	sub.f64 	%fd245, %fd1094, %fd1092;
	add.f64 	%fd246, %fd1093, %fd1093;
	sub.f64 	%fd247, %fd1093, %fd1093;
	mul.f64 	%fd248, %fd246, 0d3FE0000000000000;
	fma.rn.f64 	%fd249, %fd11, %fd242, 0d0000000000000000;
	fma.rn.f64 	%fd250, %fd12, %fd243, 0d0000000000000000;
	fma.rn.f64 	%fd251, %fd13, %fd244, %fd249;
	fma.rn.f64 	%fd252, %fd14, %fd245, %fd250;
	fma.rn.f64 	%fd253, %fd15, %fd248, %fd251;
	fma.rn.f64 	%fd254, %fd16, %fd247, %fd252;
	add.f64 	%fd255, %fd254, %fd253;
	st.shared.f64 	[%r7], %fd255;
	sub.f64 	%fd256, %fd253, %fd254;
	st.shared.f64 	[%r7+2352], %fd256;
	fma.rn.f64 	%fd257, %fd17, %fd242, 0d0000000000000000;
	fma.rn.f64 	%fd258, %fd18, %fd243, 0d0000000000000000;
	fma.rn.f64 	%fd259, %fd19, %fd244, %fd257;
	fma.rn.f64 	%fd260, %fd20, %fd245, %fd258;
	fma.rn.f64 	%fd261, %fd21, %fd248, %fd259;
	fma.rn.f64 	%fd262, %fd22, %fd247, %fd260;
	add.f64 	%fd263, %fd262, %fd261;
	st.shared.f64 	[%r7+392], %fd263;
	sub.f64 	%fd264, %fd261, %fd262;
	st.shared.f64 	[%r7+1960], %fd264;
	fma.rn.f64 	%fd265, %fd23, %fd242, 0d0000000000000000;
	fma.rn.f64 	%fd266, %fd24, %fd243, 0d0000000000000000;
	fma.rn.f64 	%fd267, %fd25, %fd244, %fd265;
	fma.rn.f64 	%fd268, %fd26, %fd245, %fd266;
	fma.rn.f64 	%fd269, %fd27, %fd248, %fd267;
	fma.rn.f64 	%fd270, %fd28, %fd247, %fd268;
	add.f64 	%fd271, %fd270, %fd269;
	st.shared.f64 	[%r7+784], %fd271;
	sub.f64 	%fd272, %fd269, %fd270;
	st.shared.f64 	[%r7+1568], %fd272;
	fma.rn.f64 	%fd273, %fd29, %fd242, 0d0000000000000000;
	fma.rn.f64 	%fd274, %fd30, %fd243, 0d0000000000000000;
	fma.rn.f64 	%fd275, %fd31, %fd244, %fd273;
	fma.rn.f64 	%fd276, %fd32, %fd245, %fd274;
	fma.rn.f64 	%fd277, %fd33, %fd248, %fd275;
	fma.rn.f64 	%fd278, %fd34, %fd247, %fd276;
	sub.f64 	%fd279, %fd277, %fd278;
	st.shared.f64 	[%r7+1176], %fd279;
$L__BB18_4:
	bar.sync 	0;
	setp.gt.u32 	%p6, %r1, 34;
	mad.lo.s32 	%r35, %r5, 336, %r6;
	add.s32 	%r8, %r35, %r34;
	@%p6 bra 	$L__BB18_6;
	ld.shared.f64 	%fd280, [%r8];
	ld.shared.f64 	%fd281, [%r8+224];
	add.f64 	%fd282, %fd280, %fd281;
	sub.f64 	%fd283, %fd280, %fd281;
	ld.shared.f64 	%fd284, [%r8+56];
	ld.shared.f64 	%fd285, [%r8+168];
	add.f64 	%fd286, %fd284, %fd285;
	sub.f64 	%fd287, %fd284, %fd285;
	ld.shared.f64 	%fd288, [%r8+112];
	add.f64 	%fd289, %fd288, %fd288;
	sub.f64 	%fd290, %fd288, %fd288;
	mul.f64 	%fd291, %fd289, 0d3FE0000000000000;
	fma.rn.f64 	%fd292, %fd11, %fd282, 0d0000000000000000;
	fma.rn.f64 	%fd293, %fd12, %fd283, 0d0000000000000000;
	fma.rn.f64 	%fd294, %fd13, %fd286, %fd292;
	fma.rn.f64 	%fd295, %fd14, %fd287, %fd293;
	fma.rn.f64 	%fd296, %fd15, %fd291, %fd294;
	fma.rn.f64 	%fd297, %fd16, %fd290, %fd295;
	add.f64 	%fd298, %fd296, %fd297;
	st.shared.f64 	[%r8], %fd298;
	sub.f64 	%fd299, %fd296, %fd297;
	st.shared.f64 	[%r8+336], %fd299;
	fma.rn.f64 	%fd300, %fd17, %fd282, 0d0000000000000000;
	fma.rn.f64 	%fd301, %fd18, %fd283, 0d0000000000000000;
	fma.rn.f64 	%fd302, %fd19, %fd286, %fd300;
	fma.rn.f64 	%fd303, %fd20, %fd287, %fd301;
	fma.rn.f64 	%fd304, %fd21, %fd291, %fd302;
	fma.rn.f64 	%fd305, %fd22, %fd290, %fd303;
	add.f64 	%fd306, %fd304, %fd305;
	st.shared.f64 	[%r8+56], %fd306;
	sub.f64 	%fd307, %fd304, %fd305;
	st.shared.f64 	[%r8+280], %fd307;
	fma.rn.f64 	%fd308, %fd23, %fd282, 0d0000000000000000;
	fma.rn.f64 	%fd309, %fd24, %fd283, 0d0000000000000000;
	fma.rn.f64 	%fd310, %fd25, %fd286, %fd308;
	fma.rn.f64 	%fd311, %fd26, %fd287, %fd309;
	fma.rn.f64 	%fd312, %fd27, %fd291, %fd310;
	fma.rn.f64 	%fd313, %fd28, %fd290, %fd311;
	add.f64 	%fd314, %fd312, %fd313;
	st.shared.f64 	[%r8+112], %fd314;
	sub.f64 	%fd315, %fd312, %fd313;
	st.shared.f64 	[%r8+224], %fd315;
	fma.rn.f64 	%fd316, %fd29, %fd282, 0d0000000000000000;
	fma.rn.f64 	%fd317, %fd30, %fd283, 0d0000000000000000;
	fma.rn.f64 	%fd318, %fd31, %fd286, %fd316;
	fma.rn.f64 	%fd319, %fd32, %fd287, %fd317;
	fma.rn.f64 	%fd320, %fd33, %fd291, %fd318;
	fma.rn.f64 	%fd321, %fd34, %fd290, %fd319;
	sub.f64 	%fd322, %fd320, %fd321;
	st.shared.f64 	[%r8+168], %fd322;
$L__BB18_6:
	ld.param.u64 	%rd32, [_Z32massMatrixMultiplyConstantKernelILi5ELi7ELi2EEvidPKdS1_S1_S1_S1_S1_S1_Pd_param_2];
	ld.param.u32 	%r83, [_Z32massMatrixMultiplyConstantKernelILi5ELi7ELi2EEvidPKdS1_S1_S1_S1_S1_S1_Pd_param_0];
	setp.ge.s32 	%p7, %r3, %r83;
	bar.sync 	0;
	mul.hi.u16 	%rs8, %rs1, 9363;
	mul.lo.s16 	%rs9, %rs8, 7;
	sub.s16 	%rs10, %rs1, %rs9;
	cvt.u32.u16 	%r9, %rs10;
	cvt.u32.u16 	%r10, %rs8;
	mul.wide.u16 	%r37, %rs8, 392;
	add.s32 	%r38, %r4, %r37;
	mul.wide.u16 	%r39, %rs10, 56;
	add.s32 	%r11, %r38, %r39;
	ld.shared.f64 	%fd324, [%r11];
	ld.shared.f64 	%fd325, [%r11+32];
	add.f64 	%fd326, %fd324, %fd325;
	sub.f64 	%fd327, %fd324, %fd325;
	ld.shared.f64 	%fd328, [%r11+8];
	ld.shared.f64 	%fd329, [%r11+24];
	add.f64 	%fd330, %fd328, %fd329;
	sub.f64 	%fd331, %fd328, %fd329;
	ld.shared.f64 	%fd332, [%r11+16];
	add.f64 	%fd333, %fd332, %fd332;
	sub.f64 	%fd334, %fd332, %fd332;
	mul.f64 	%fd335, %fd333, 0d3FE0000000000000;
	fma.rn.f64 	%fd336, %fd11, %fd326, 0d0000000000000000;
	fma.rn.f64 	%fd337, %fd12, %fd327, 0d0000000000000000;
	fma.rn.f64 	%fd338, %fd13, %fd330, %fd336;
	fma.rn.f64 	%fd339, %fd14, %fd331, %fd337;
	fma.rn.f64 	%fd340, %fd15, %fd335, %fd338;
	fma.rn.f64 	%fd341, %fd16, %fd334, %fd339;
	add.f64 	%fd342, %fd340, %fd341;
	st.shared.f64 	[%r11], %fd342;
	sub.f64 	%fd343, %fd340, %fd341;
	st.shared.f64 	[%r11+48], %fd343;
	fma.rn.f64 	%fd344, %fd17, %fd326, 0d0000000000000000;
	fma.rn.f64 	%fd345, %fd18, %fd327, 0d0000000000000000;
	fma.rn.f64 	%fd346, %fd19, %fd330, %fd344;
	fma.rn.f64 	%fd347, %fd20, %fd331, %fd345;
	fma.rn.f64 	%fd348, %fd21, %fd335, %fd346;
	fma.rn.f64 	%fd349, %fd22, %fd334, %fd347;
	add.f64 	%fd350, %fd348, %fd349;
	st.shared.f64 	[%r11+8], %fd350;
	sub.f64 	%fd351, %fd348, %fd349;
	st.shared.f64 	[%r11+40], %fd351;
	fma.rn.f64 	%fd352, %fd23, %fd326, 0d0000000000000000;
	fma.rn.f64 	%fd353, %fd24, %fd327, 0d0000000000000000;
	fma.rn.f64 	%fd354, %fd25, %fd330, %fd352;
	fma.rn.f64 	%fd355, %fd26, %fd331, %fd353;
	fma.rn.f64 	%fd356, %fd27, %fd335, %fd354;
	fma.rn.f64 	%fd357, %fd28, %fd334, %fd355;
	add.f64 	%fd358, %fd356, %fd357;
	st.shared.f64 	[%r11+16], %fd358;
	sub.f64 	%fd359, %fd356, %fd357;
	st.shared.f64 	[%r11+32], %fd359;
	fma.rn.f64 	%fd360, %fd29, %fd326, 0d0000000000000000;
	fma.rn.f64 	%fd361, %fd30, %fd327, 0d0000000000000000;
	fma.rn.f64 	%fd362, %fd31, %fd330, %fd360;
	fma.rn.f64 	%fd363, %fd32, %fd331, %fd361;
	fma.rn.f64 	%fd364, %fd33, %fd335, %fd362;
	fma.rn.f64 	%fd365, %fd34, %fd334, %fd363;
	sub.f64 	%fd366, %fd364, %fd365;
	st.shared.f64 	[%r11+24], %fd366;
	bar.sync 	0;
	mad.lo.s32 	%r12, %r10, -336, %r38;
	mul.wide.u16 	%r40, %rs10, 8;
	add.s32 	%r13, %r12, %r40;
	ld.shared.f64 	%fd35, [%r13];
	ld.shared.f64 	%fd36, [%r13+392];
	ld.shared.f64 	%fd37, [%r13+784];
	ld.shared.f64 	%fd38, [%r13+1176];
	ld.shared.f64 	%fd39, [%r13+1568];
	ld.shared.f64 	%fd40, [%r13+1960];
	ld.shared.f64 	%fd41, [%r13+2352];
	mad.lo.s32 	%r41, %r3, 2401, %r1;
	cvta.to.global.u64 	%rd12, %rd32;
	mul.wide.s32 	%rd13, %r41, 8;
	add.s64 	%rd1, %rd12, %rd13;
	mov.f64 	%fd1096, 0d0000000000000000;
	mov.f64 	%fd1097, %fd1096;
	mov.f64 	%fd1098, %fd1096;
	mov.f64 	%fd1099, %fd1096;
	mov.f64 	%fd1100, %fd1096;
	mov.f64 	%fd1101, %fd1096;
	mov.f64 	%fd1102, %fd1096;
	@%p7 bra 	$L__BB18_8;
	ld.global.nc.f64 	%fd1096, [%rd1];
	ld.global.nc.f64 	%fd1097, [%rd1+2744];
	ld.global.nc.f64 	%fd1098, [%rd1+5488];
	ld.global.nc.f64 	%fd1099, [%rd1+8232];
	ld.global.nc.f64 	%fd1100, [%rd1+10976];
	ld.global.nc.f64 	%fd1101, [%rd1+13720];
	ld.global.nc.f64 	%fd1102, [%rd1+16464];
$L__BB18_8:
	ld.param.f64 	%fd1084, [_Z32massMatrixMultiplyConstantKernelILi5ELi7ELi2EEvidPKdS1_S1_S1_S1_S1_S1_Pd_param_1];
	ld.param.u32 	%r84, [_Z32massMatrixMultiplyConstantKernelILi5ELi7ELi2EEvidPKdS1_S1_S1_S1_S1_S1_Pd_param_0];
	mul.lo.s32 	%r42, %r2, 392;
	mov.u32 	%r43, _ZZ29stiffnessMatrixMultiplyDeviceILi5ELi7ELi2EEviidPKdS1_S1_S1_PAT0__AT0__AplT0_Li0E_dPdE5s_Gpr;
	add.s32 	%r44, %r43, %r42;
	mul.lo.s32 	%r45, %r10, 56;
	add.s32 	%r14, %r44, %r45;
	shl.b32 	%r46, %r9, 3;
	add.s32 	%r15, %r14, %r46;
	mov.u32 	%r47, _ZZ29stiffnessMatrixMultiplyDeviceILi5ELi7ELi2EEviidPKdS1_S1_S1_PAT0__AT0__AplT0_Li0E_dPdE5s_Gps;
	add.s32 	%r48, %r47, %r42;
	add.s32 	%r17, %r48, %r46;
	add.s32 	%r16, %r17, %r45;
	add.s32 	%r50, %r29, %r46;
	setp.ge.s32 	%p8, %r3, %r84;
	add.s32 	%r18, %r4, %r46;
	mad.lo.s32 	%r51, %r9, 48, %r50;
	ld.shared.f64 	%fd56, [%r51];
	ld.shared.f64 	%fd368, [%r12];
	fma.rn.f64 	%fd369, %fd56, %fd368, 0d0000000000000000;
	add.s32 	%r52, %r29, %r45;
	ld.shared.f64 	%fd57, [%r52];
	ld.shared.f64 	%fd370, [%r18];
	fma.rn.f64 	%fd371, %fd57, %fd370, 0d0000000000000000;
	ld.shared.f64 	%fd372, [_ZZ32massMatrixMultiplyConstantKernelILi5ELi7ELi2EEvidPKdS1_S1_S1_S1_S1_S1_PdE13s_QuadToQuadD];
	fma.rn.f64 	%fd373, %fd372, %fd35, 0d0000000000000000;
	ld.shared.f64 	%fd58, [%r51+8];
	ld.shared.f64 	%fd374, [%r12+8];
	fma.rn.f64 	%fd375, %fd58, %fd374, %fd369;
	ld.shared.f64 	%fd59, [%r52+8];
	ld.shared.f64 	%fd376, [%r18+56];
	fma.rn.f64 	%fd377, %fd59, %fd376, %fd371;
	ld.shared.f64 	%fd378, [_ZZ32massMatrixMultiplyConstantKernelILi5ELi7ELi2EEvidPKdS1_S1_S1_S1_S1_S1_PdE13s_QuadToQuadD+8];
	fma.rn.f64 	%fd379, %fd378, %fd36, %fd373;
	ld.shared.f64 	%fd60, [%r51+16];
	ld.shared.f64 	%fd380, [%r12+16];
	fma.rn.f64 	%fd381, %fd60, %fd380, %fd375;
	ld.shared.f64 	%fd61, [%r52+16];
	ld.shared.f64 	%fd382, [%r18+112];
	fma.rn.f64 	%fd383, %fd61, %fd382, %fd377;
	ld.shared.f64 	%fd384, [_ZZ32massMatrixMultiplyConstantKernelILi5ELi7ELi2EEvidPKdS1_S1_S1_S1_S1_S1_PdE13s_QuadToQuadD+16];
	fma.rn.f64 	%fd385, %fd384, %fd37, %fd379;
	ld.shared.f64 	%fd62, [%r51+24];
	ld.shared.f64 	%fd386, [%r12+24];
	fma.rn.f64 	%fd387, %fd62, %fd386, %fd381;
	ld.shared.f64 	%fd63, [%r52+24];
	ld.shared.f64 	%fd388, [%r18+168];
	fma.rn.f64 	%fd389, %fd63, %fd388, %fd383;
	ld.shared.f64 	%fd390, [_ZZ32massMatrixMultiplyConstantKernelILi5ELi7ELi2EEvidPKdS1_S1_S1_S1_S1_S1_PdE13s_QuadToQuadD+24];
	fma.rn.f64 	%fd391, %fd390, %fd38, %fd385;
	ld.shared.f64 	%fd64, [%r51+32];
	ld.shared.f64 	%fd392, [%r12+32];
	fma.rn.f64 	%fd393, %fd64, %fd392, %fd387;
	ld.shared.f64 	%fd65, [%r52+32];
	ld.shared.f64 	%fd394, [%r18+224];
	fma.rn.f64 	%fd395, %fd65, %fd394, %fd389;
	ld.shared.f64 	%fd396, [_ZZ32massMatrixMultiplyConstantKernelILi5ELi7ELi2EEvidPKdS1_S1_S1_S1_S1_S1_PdE13s_QuadToQuadD+32];
	fma.rn.f64 	%fd397, %fd396, %fd39, %fd391;
	ld.shared.f64 	%fd66, [%r51+40];
	ld.shared.f64 	%fd398, [%r12+40];
	fma.rn.f64 	%fd399, %fd66, %fd398, %fd393;
	ld.shared.f64 	%fd67, [%r52+40];
	ld.shared.f64 	%fd400, [%r18+280];
	fma.rn.f64 	%fd401, %fd67, %fd400, %fd395;
	ld.shared.f64 	%fd402, [_ZZ32massMatrixMultiplyConstantKernelILi5ELi7ELi2EEvidPKdS1_S1_S1_S1_S1_S1_PdE13s_QuadToQuadD+40];
	fma.rn.f64 	%fd403, %fd402, %fd40, %fd397;
	ld.shared.f64 	%fd68, [%r51+48];
	ld.shared.f64 	%fd404, [%r12+48];
	fma.rn.f64 	%fd405, %fd68, %fd404, %fd399;
	ld.shared.f64 	%fd69, [%r52+48];
	ld.shared.f64 	%fd406, [%r18+336];
	fma.rn.f64 	%fd407, %fd69, %fd406, %fd401;
	ld.shared.f64 	%fd408, [_ZZ32massMatrixMultiplyConstantKernelILi5ELi7ELi2EEvidPKdS1_S1_S1_S1_S1_S1_PdE13s_QuadToQuadD+48];
	fma.rn.f64 	%fd409, %fd408, %fd41, %fd403;
	bar.sync 	0;
	mul.f64 	%fd410, %fd1097, %fd407;
	fma.rn.f64 	%fd411, %fd1096, %fd405, %fd410;
	fma.rn.f64 	%fd412, %fd1098, %fd409, %fd411;
	st.shared.f64 	[%r15], %fd412;
	mul.f64 	%fd413, %fd1099, %fd407;
	fma.rn.f64 	%fd414, %fd1097, %fd405, %fd413;
	fma.rn.f64 	%fd415, %fd1100, %fd409, %fd414;
	st.shared.f64 	[%r16], %fd415;
	mul.f64 	%fd416, %fd1100, %fd407;
	fma.rn.f64 	%fd417, %fd1098, %fd405, %fd416;
	fma.rn.f64 	%fd418, %fd1101, %fd409, %fd417;
	mul.f64 	%fd419, %fd1084, %fd1102;
	bar.sync 	0;
	ld.shared.f64 	%fd70, [%r50];
	ld.shared.f64 	%fd420, [%r14];
	mul.f64 	%fd421, %fd70, %fd420;
	fma.rn.f64 	%fd422, %fd419, %fd35, %fd421;
	mad.lo.s32 	%r53, %r10, -48, %r52;
	ld.shared.f64 	%fd71, [%r53];
	ld.shared.f64 	%fd423, [%r17];
	fma.rn.f64 	%fd424, %fd71, %fd423, %fd422;
	fma.rn.f64 	%fd425, %fd418, %fd372, 0d0000000000000000;
	mad.lo.s32 	%r54, %r9, -48, %r51;
	ld.shared.f64 	%fd72, [%r54+56];
	ld.shared.f64 	%fd426, [%r14+8];
	fma.rn.f64 	%fd427, %fd72, %fd426, %fd424;
	ld.shared.f64 	%fd73, [%r53+56];
	ld.shared.f64 	%fd428, [%r17+56];
	fma.rn.f64 	%fd429, %fd73, %fd428, %fd427;
	fma.rn.f64 	%fd74, %fd418, %fd378, 0d0000000000000000;
	ld.shared.f64 	%fd75, [%r54+112];
	ld.shared.f64 	%fd430, [%r14+16];
	fma.rn.f64 	%fd431, %fd75, %fd430, %fd429;
	ld.shared.f64 	%fd76, [%r53+112];
	ld.shared.f64 	%fd432, [%r17+112];
	fma.rn.f64 	%fd433, %fd76, %fd432, %fd431;
	fma.rn.f64 	%fd77, %fd418, %fd384, 0d0000000000000000;
	ld.shared.f64 	%fd78, [%r54+168];
	ld.shared.f64 	%fd434, [%r14+24];
	fma.rn.f64 	%fd435, %fd78, %fd434, %fd433;
	ld.shared.f64 	%fd79, [%r53+168];
	ld.shared.f64 	%fd436, [%r17+168];
	fma.rn.f64 	%fd437, %fd79, %fd436, %fd435;
	fma.rn.f64 	%fd80, %fd418, %fd390, 0d0000000000000000;
	ld.shared.f64 	%fd81, [%r54+224];
	ld.shared.f64 	%fd438, [%r14+32];
	fma.rn.f64 	%fd439, %fd81, %fd438, %fd437;
	ld.shared.f64 	%fd82, [%r53+224];
	ld.shared.f64 	%fd440, [%r17+224];
	fma.rn.f64 	%fd441, %fd82, %fd440, %fd439;
	fma.rn.f64 	%fd83, %fd418, %fd396, 0d0000000000000000;
	ld.shared.f64 	%fd84, [%r54+280];
	ld.shared.f64 	%fd442, [%r14+40];
	fma.rn.f64 	%fd443, %fd84, %fd442, %fd441;
	ld.shared.f64 	%fd85, [%r53+280];
	ld.shared.f64 	%fd444, [%r17+280];
	fma.rn.f64 	%fd445, %fd85, %fd444, %fd443;
	fma.rn.f64 	%fd86, %fd418, %fd402, 0d0000000000000000;
	ld.shared.f64 	%fd87, [%r54+336];
	ld.shared.f64 	%fd446, [%r14+48];
	fma.rn.f64 	%fd447, %fd87, %fd446, %fd445;
	ld.shared.f64 	%fd88, [%r53+336];
	ld.shared.f64 	%fd448, [%r17+336];
	fma.rn.f64 	%fd449, %fd88, %fd448, %fd447;
	fma.rn.f64 	%fd89, %fd418, %fd408, 0d0000000000000000;
	add.f64 	%fd90, %fd449, %fd425;
	mov.f64 	%fd1103, 0d0000000000000000;
	mov.f64 	%fd1104, %fd1103;
	mov.f64 	%fd1105, %fd1103;
	mov.f64 	%fd1106, %fd1103;
	mov.f64 	%fd1107, %fd1103;
	mov.f64 	%fd1108, %fd1103;
	mov.f64 	%fd1109, %fd1103;
	@%p8 bra 	$L__BB18_10;
	ld.global.nc.f64 	%fd1103, [%rd1+392];
	ld.global.nc.f64 	%fd1104, [%rd1+3136];
	ld.global.nc.f64 	%fd1105, [%rd1+5880];
	ld.global.nc.f64 	%fd1106, [%rd1+8624];
	ld.global.nc.f64 	%fd1107, [%rd1+11368];
	ld.global.nc.f64 	%fd1108, [%rd1+14112];
	ld.global.nc.f64 	%fd1109, [%rd1+16856];
$L__BB18_10:
	ld.param.f64 	%fd1085, [_Z32massMatrixMultiplyConstantKernelILi5ELi7ELi2EEvidPKdS1_S1_S1_S1_S1_S1_Pd_param_1];
	ld.param.u32 	%r85, [_Z32massMatrixMultiplyConstantKernelILi5ELi7ELi2EEvidPKdS1_S1_S1_S1_S1_S1_Pd_param_0];
	mov.u32 	%r55, %ctaid.x;
	shl.b32 	%r56, %r55, 1;
	mov.u32 	%r57, %tid.y;
	add.s32 	%r19, %r56, %r57;
	setp.ge.s32 	%p9, %r19, %r85;
	ld.shared.f64 	%fd451, [%r12+392];
	fma.rn.f64 	%fd452, %fd56, %fd451, 0d0000000000000000;
	ld.shared.f64 	%fd453, [%r18+392];
	fma.rn.f64 	%fd454, %fd57, %fd453, 0d0000000000000000;
	ld.shared.f64 	%fd455, [_ZZ32massMatrixMultiplyConstantKernelILi5ELi7ELi2EEvidPKdS1_S1_S1_S1_S1_S1_PdE13s_QuadToQuadD+56];
	fma.rn.f64 	%fd456, %fd455, %fd35, 0d0000000000000000;
	ld.shared.f64 	%fd457, [%r12+400];
	fma.rn.f64 	%fd458, %fd58, %fd457, %fd452;
	ld.shared.f64 	%fd459, [%r18+448];
	fma.rn.f64 	%fd460, %fd59, %fd459, %fd454;
	ld.shared.f64 	%fd461, [_ZZ32massMatrixMultiplyConstantKernelILi5ELi7ELi2EEvidPKdS1_S1_S1_S1_S1_S1_PdE13s_QuadToQuadD+64];
	fma.rn.f64 	%fd462, %fd461, %fd36, %fd456;
	ld.shared.f64 	%fd463, [%r12+408];
	fma.rn.f64 	%fd464, %fd60, %fd463, %fd458;
	ld.shared.f64 	%fd465, [%r18+504];
	fma.rn.f64 	%fd466, %fd61, %fd465, %fd460;
	ld.shared.f64 	%fd467, [_ZZ32massMatrixMultiplyConstantKernelILi5ELi7ELi2EEvidPKdS1_S1_S1_S1_S1_S1_PdE13s_QuadToQuadD+72];
	fma.rn.f64 	%fd468, %fd467, %fd37, %fd462;
	ld.shared.f64 	%fd469, [%r12+416];
	fma.rn.f64 	%fd470, %fd62, %fd469, %fd464;
	ld.shared.f64 	%fd471, [%r18+560];
	fma.rn.f64 	%fd472, %fd63, %fd471, %fd466;
	ld.shared.f64 	%fd473, [_ZZ32massMatrixMultiplyConstantKernelILi5ELi7ELi2EEvidPKdS1_S1_S1_S1_S1_S1_PdE13s_QuadToQuadD+80];
	fma.rn.f64 	%fd474, %fd473, %fd38, %fd468;
	ld.shared.f64 	%fd475, [%r12+424];
	fma.rn.f64 	%fd476, %fd64, %fd475, %fd470;
	ld.shared.f64 	%fd477, [%r18+616];
	fma.rn.f64 	%fd478, %fd65, %fd477, %fd472;
	ld.shared.f64 	%fd479, [_ZZ32massMatrixMultiplyConstantKernelILi5ELi7ELi2EEvidPKdS1_S1_S1_S1_S1_S1_PdE13s_QuadToQuadD+88];
	fma.rn.f64 	%fd480, %fd479, %fd39, %fd474;
	ld.shared.f64 	%fd481, [%r12+432];
	fma.rn.f64 	%fd482, %fd66, %fd481, %fd476;
	ld.shared.f64 	%fd483, [%r18+672];
	fma.rn.f64 	%fd484, %fd67, %fd483, %fd478;
	ld.shared.f64 	%fd485, [_ZZ32massMatrixMultiplyConstantKernelILi5ELi7ELi2EEvidPKdS1_S1_S1_S1_S1_S1_PdE13s_QuadToQuadD+96];
	fma.rn.f64 	%fd486, %fd485, %fd40, %fd480;
	ld.shared.f64 	%fd487, [%r12+440];
	fma.rn.f64 	%fd488, %fd68, %fd487, %fd482;
	ld.shared.f64 	%fd489, [%r18+728];
	fma.rn.f64 	%fd490, %fd69, %fd489, %fd484;
	ld.shared.f64 	%fd491, [_ZZ32massMatrixMultiplyConstantKernelILi5ELi7ELi2EEvidPKdS1_S1_S1_S1_S1_S1_PdE13s_QuadToQuadD+104];
	fma.rn.f64 	%fd492, %fd491, %fd41, %fd486;
	bar.sync 	0;
	mul.f64 	%fd493, %fd1104, %fd490;
	fma.rn.f64 	%fd494, %fd1103, %fd488, %fd493;
	fma.rn.f64 	%fd495, %fd1105, %fd492, %fd494;
	st.shared.f64 	[%r15], %fd495;
	mul.f64 	%fd496, %fd1106, %fd490;
	fma.rn.f64 	%fd497, %fd1104, %fd488, %fd496;
	fma.rn.f64 	%fd498, %fd1107, %fd492, %fd497;
	st.shared.f64 	[%r16], %fd498;
	mul.f64 	%fd499, %fd1107, %fd490;
	fma.rn.f64 	%fd500, %fd1105, %fd488, %fd499;
	fma.rn.f64 	%fd501, %fd1108, %fd492, %fd500;
	mul.f64 	%fd502, %fd1085, %fd1109;
	bar.sync 	0;
	ld.shared.f64 	%fd503, [%r14];
	mul.f64 	%fd504, %fd70, %fd503;
	fma.rn.f64 	%fd505, %fd502, %fd36, %fd504;
	ld.shared.f64 	%fd506, [%r17];
	fma.rn.f64 	%fd507, %fd71, %fd506, %fd505;
	fma.rn.f64 	%fd105, %fd501, %fd455, %fd90;
	ld.shared.f64 	%fd508, [%r14+8];
	fma.rn.f64 	%fd509, %fd72, %fd508, %fd507;
	ld.shared.f64 	%fd510, [%r17+56];
	fma.rn.f64 	%fd511, %fd73, %fd510, %fd509;
	fma.rn.f64 	%fd512, %fd501, %fd461, %fd74;
	ld.shared.f64 	%fd513, [%r14+16];
	fma.rn.f64 	%fd514, %fd75, %fd513, %fd511;
	ld.shared.f64 	%fd515, [%r17+112];
	fma.rn.f64 	%fd516, %fd76, %fd515, %fd514;
	fma.rn.f64 	%fd106, %fd501, %fd467, %fd77;
	ld.shared.f64 	%fd517, [%r14+24];
	fma.rn.f64 	%fd518, %fd78, %fd517, %fd516;
	ld.shared.f64 	%fd519, [%r17+168];
	fma.rn.f64 	%fd520, %fd79, %fd519, %fd518;
	fma.rn.f64 	%fd107, %fd501, %fd473, %fd80;
	ld.shared.f64 	%fd521, [%r14+32];
	fma.rn.f64 	%fd522, %fd81, %fd521, %fd520;
	ld.shared.f64 	%fd523, [%r17+224];
	fma.rn.f64 	%fd524, %fd82, %fd523, %fd522;
	fma.rn.f64 	%fd108, %fd501, %fd479, %fd83;
	ld.shared.f64 	%fd525, [%r14+40];
	fma.rn.f64 	%fd526, %fd84, %fd525, %fd524;
	ld.shared.f64 	%fd527, [%r17+280];
	fma.rn.f64 	%fd528, %fd85, %fd527, %fd526;
	fma.rn.f64 	%fd109, %fd501, %fd485, %fd86;
	ld.shared.f64 	%fd529, [%r14+48];
	fma.rn.f64 	%fd530, %fd87, %fd529, %fd528;
	ld.shared.f64 	%fd531, [%r17+336];
	fma.rn.f64 	%fd532, %fd88, %fd531, %fd530;
	fma.rn.f64 	%fd110, %fd501, %fd491, %fd89;
	add.f64 	%fd111, %fd532, %fd512;
	mov.f64 	%fd1110, 0d0000000000000000;
	mov.f64 	%fd1111, %fd1110;
	mov.f64 	%fd1112, %fd1110;
	mov.f64 	%fd1113, %fd1110;
	mov.f64 	%fd1114, %fd1110;
	mov.f64 	%fd1115, %fd1110;
	mov.f64 	%fd1116, %fd1110;
	@%p9 bra 	$L__BB18_12;
	ld.param.u64 	%rd33, [_Z32massMatrixMultiplyConstantKernelILi5ELi7ELi2EEvidPKdS1_S1_S1_S1_S1_S1_Pd_param_2];
	cvta.to.global.u64 	%rd14, %rd33;
	mov.u32 	%r58, %tid.x;
	mad.lo.s32 	%r59, %r19, 2401, %r58;
	mul.wide.s32 	%rd15, %r59, 8;
	add.s64 	%rd16, %rd14, %rd15;
	ld.global.nc.f64 	%fd1110, [%rd16+784];
	ld.global.nc.f64 	%fd1111, [%rd16+3528];
	ld.global.nc.f64 	%fd1112, [%rd16+6272];
	ld.global.nc.f64 	%fd1113, [%rd16+9016];
	ld.global.nc.f64 	%fd1114, [%rd16+11760];
	ld.global.nc.f64 	%fd1115, [%rd16+14504];
	ld.global.nc.f64 	%fd1116, [%rd16+17248];
$L__BB18_12:
	ld.param.f64 	%fd1086, [_Z32massMatrixMultiplyConstantKernelILi5ELi7ELi2EEvidPKdS1_S1_S1_S1_S1_S1_Pd_param_1];
	ld.param.u32 	%r86, [_Z32massMatrixMultiplyConstantKernelILi5ELi7ELi2EEvidPKdS1_S1_S1_S1_S1_S1_Pd_param_0];
	mov.u32 	%r60, %ctaid.x;
	shl.b32 	%r61, %r60, 1;
	mov.u32 	%r62, %tid.y;
	add.s32 	%r20, %r61, %r62;
	setp.ge.s32 	%p10, %r20, %r86;
	ld.shared.f64 	%fd534, [%r12+784];
	fma.rn.f64 	%fd535, %fd56, %fd534, 0d0000000000000000;
	ld.shared.f64 	%fd536, [%r18+784];
	fma.rn.f64 	%fd537, %fd57, %fd536, 0d0000000000000000;
	ld.shared.f64 	%fd538, [_ZZ32massMatrixMultiplyConstantKernelILi5ELi7ELi2EEvidPKdS1_S1_S1_S1_S1_S1_PdE13s_QuadToQuadD+112];
	fma.rn.f64 	%fd539, %fd538, %fd35, 0d0000000000000000;
	ld.shared.f64 	%fd540, [%r12+792];
	fma.rn.f64 	%fd541, %fd58, %fd540, %fd535;
	ld.shared.f64 	%fd542, [%r18+840];
	fma.rn.f64 	%fd543, %fd59, %fd542, %fd537;
	ld.shared.f64 	%fd544, [_ZZ32massMatrixMultiplyConstantKernelILi5ELi7ELi2EEvidPKdS1_S1_S1_S1_S1_S1_PdE13s_QuadToQuadD+120];
	fma.rn.f64 	%fd545, %fd544, %fd36, %fd539;
	ld.shared.f64 	%fd546, [%r12+800];
	fma.rn.f64 	%fd547, %fd60, %fd546, %fd541;
	ld.shared.f64 	%fd548, [%r18+896];
	fma.rn.f64 	%fd549, %fd61, %fd548, %fd543;
	ld.shared.f64 	%fd550, [_ZZ32massMatrixMultiplyConstantKernelILi5ELi7ELi2EEvidPKdS1_S1_S1_S1_S1_S1_PdE13s_QuadToQuadD+128];
	fma.rn.f64 	%fd551, %fd550, %fd37, %fd545;
	ld.shared.f64 	%fd552, [%r12+808];
	fma.rn.f64 	%fd553, %fd62, %fd552, %fd547;
	ld.shared.f64 	%fd554, [%r18+952];
	fma.rn.f64 	%fd555, %fd63, %fd554, %fd549;
	ld.shared.f64 	%fd556, [_ZZ32massMatrixMultiplyConstantKernelILi5ELi7ELi2EEvidPKdS1_S1_S1_S1_S1_S1_PdE13s_QuadToQuadD+136];
	fma.rn.f64 	%fd557, %fd556, %fd38, %fd551;
	ld.shared.f64 	%fd558, [%r12+816];
	fma.rn.f64 	%fd559, %fd64, %fd558, %fd553;
	ld.shared.f64 	%fd560, [%r18+1008];
	fma.rn.f64 	%fd561, %fd65, %fd560, %fd555;
	ld.shared.f64 	%fd562, [_ZZ32massMatrixMultiplyConstantKernelILi5ELi7ELi2EEvidPKdS1_S1_S1_S1_S1_S1_PdE13s_QuadToQuadD+144];
	fma.rn.f64 	%fd563, %fd562, %fd39, %fd557;
	ld.shared.f64 	%fd564, [%r12+824];
	fma.rn.f64 	%fd565, %fd66, %fd564, %fd559;
	ld.shared.f64 	%fd566, [%r18+1064];
	fma.rn.f64 	%fd567, %fd67, %fd566, %fd561;
	ld.shared.f64 	%fd568, [_ZZ32massMatrixMultiplyConstantKernelILi5ELi7ELi2EEvidPKdS1_S1_S1_S1_S1_S1_PdE13s_QuadToQuadD+152];
	fma.rn.f64 	%fd569, %fd568, %fd40, %fd563;
	ld.shared.f64 	%fd570, [%r12+832];
	fma.rn.f64 	%fd571, %fd68, %fd570, %fd565;
	ld.shared.f64 	%fd572, [%r18+1120];
	fma.rn.f64 	%fd573, %fd69, %fd572, %fd567;
	ld.shared.f64 	%fd574, [_ZZ32massMatrixMultiplyConstantKernelILi5ELi7ELi2EEvidPKdS1_S1_S1_S1_S1_S1_PdE13s_QuadToQuadD+160];
	fma.rn.f64 	%fd575, %fd574, %fd41, %fd569;
	bar.sync 	0;
	mul.f64 	%fd576, %fd1111, %fd573;
	fma.rn.f64 	%fd577, %fd1110, %fd571, %fd576;
	fma.rn.f64 	%fd578, %fd1112, %fd575, %fd577;
	st.shared.f64 	[%r15], %fd578;
	mul.f64 	%fd579, %fd1113, %fd573;
	fma.rn.f64 	%fd580, %fd1111, %fd571, %fd579;
	fma.rn.f64 	%fd581, %fd1114, %fd575, %fd580;
	st.shared.f64 	[%r16], %fd581;
	mul.f64 	%fd582, %fd1114, %fd573;
	fma.rn.f64 	%fd583, %fd1112, %fd571, %fd582;
	fma.rn.f64 	%fd584, %fd1115, %fd575, %fd583;
	mul.f64 	%fd585, %fd1086, %fd1116;
	bar.sync 	0;
	ld.shared.f64 	%fd586, [%r14];
	mul.f64 	%fd587, %fd70, %fd586;
	fma.rn.f64 	%fd588, %fd585, %fd37, %fd587;
	ld.shared.f64 	%fd589, [%r17];
	fma.rn.f64 	%fd590, %fd71, %fd589, %fd588;
	fma.rn.f64 	%fd126, %fd584, %fd538, %fd105;
	ld.shared.f64 	%fd591, [%r14+8];
	fma.rn.f64 	%fd592, %fd72, %fd591, %fd590;
	ld.shared.f64 	%fd593, [%r17+56];
	fma.rn.f64 	%fd594, %fd73, %fd593, %fd592;
	fma.rn.f64 	%fd127, %fd584, %fd544, %fd111;
	ld.shared.f64 	%fd595, [%r14+16];
	fma.rn.f64 	%fd596, %fd75, %fd595, %fd594;
	ld.shared.f64 	%fd597, [%r17+112];
	fma.rn.f64 	%fd598, %fd76, %fd597, %fd596;
	fma.rn.f64 	%fd599, %fd584, %fd550, %fd106;
	ld.shared.f64 	%fd600, [%r14+24];
	fma.rn.f64 	%fd601, %fd78, %fd600, %fd598;
	ld.shared.f64 	%fd602, [%r17+168];
	fma.rn.f64 	%fd603, %fd79, %fd602, %fd601;
	fma.rn.f64 	%fd128, %fd584, %fd556, %fd107;
	ld.shared.f64 	%fd604, [%r14+32];
	fma.rn.f64 	%fd605, %fd81, %fd604, %fd603;
	ld.shared.f64 	%fd606, [%r17+224];
	fma.rn.f64 	%fd607, %fd82, %fd606, %fd605;
	fma.rn.f64 	%fd129, %fd584, %fd562, %fd108;
	ld.shared.f64 	%fd608, [%r14+40];
	fma.rn.f64 	%fd609, %fd84, %fd608, %fd607;
	ld.shared.f64 	%fd610, [%r17+280];
	fma.rn.f64 	%fd611, %fd85, %fd610, %fd609;
	fma.rn.f64 	%fd130, %fd584, %fd568, %fd109;
	ld.shared.f64 	%fd612, [%r14+48];
	fma.rn.f64 	%fd613, %fd87, %fd612, %fd611;
	ld.shared.f64 	%fd614, [%r17+336];
	fma.rn.f64 	%fd615, %fd88, %fd614, %fd613;
	fma.rn.f64 	%fd131, %fd584, %fd574, %fd110;
	add.f64 	%fd132, %fd615, %fd599;
	mov.f64 	%fd1117, 0d0000000000000000;
	mov.f64 	%fd1118, %fd1117;
	mov.f64 	%fd1119, %fd1117;
	mov.f64 	%fd1120, %fd1117;
	mov.f64 	%fd1121, %fd1117;
	mov.f64 	%fd1122, %fd1117;
	mov.f64 	%fd1123, %fd1117;
	@%p10 bra 	$L__BB18_14;
	ld.param.u64 	%rd34, [_Z32massMatrixMultiplyConstantKernelILi5ELi7ELi2EEvidPKdS1_S1_S1_S1_S1_S1_Pd_param_2];
	cvta.to.global.u64 	%rd17, %rd34;
	mov.u32 	%r63, %tid.x;
	mad.lo.s32 	%r64, %r20, 2401, %r63;
	mul.wide.s32 	%rd18, %r64, 8;
	add.s64 	%rd19, %rd17, %rd18;
	ld.global.nc.f64 	%fd1117, [%rd19+1176];
	ld.global.nc.f64 	%fd1118, [%rd19+3920];
	ld.global.nc.f64 	%fd1119, [%rd19+6664];
	ld.global.nc.f64 	%fd1120, [%rd19+9408];
	ld.global.nc.f64 	%fd1121, [%rd19+12152];
	ld.global.nc.f64 	%fd1122, [%rd19+14896];
	ld.global.nc.f64 	%fd1123, [%rd19+17640];
$L__BB18_14:
	ld.param.f64 	%fd1087, [_Z32massMatrixMultiplyConstantKernelILi5ELi7ELi2EEvidPKdS1_S1_S1_S1_S1_S1_Pd_param_1];
	ld.param.u32 	%r87, [_Z32massMatrixMultiplyConstantKernelILi5ELi7ELi2EEvidPKdS1_S1_S1_S1_S1_S1_Pd_param_0];
	mov.u32 	%r65, %ctaid.x;
	shl.b32 	%r66, %r65, 1;
	mov.u32 	%r67, %tid.y;
	add.s32 	%r21, %r66, %r67;
	setp.ge.s32 	%p11, %r21, %r87;
	ld.shared.f64 	%fd617, [%r12+1176];
	fma.rn.f64 	%fd618, %fd56, %fd617, 0d0000000000000000;
	ld.shared.f64 	%fd619, [%r18+1176];
	fma.rn.f64 	%fd620, %fd57, %fd619, 0d0000000000000000;
	ld.shared.f64 	%fd621, [_ZZ32massMatrixMultiplyConstantKernelILi5ELi7ELi2EEvidPKdS1_S1_S1_S1_S1_S1_PdE13s_QuadToQuadD+168];
	fma.rn.f64 	%fd622, %fd621, %fd35, 0d0000000000000000;
	ld.shared.f64 	%fd623, [%r12+1184];
	fma.rn.f64 	%fd624, %fd58, %fd623, %fd618;
	ld.shared.f64 	%fd625, [%r18+1232];
	fma.rn.f64 	%fd626, %fd59, %fd625, %fd620;
	ld.shared.f64 	%fd627, [_ZZ32massMatrixMultiplyConstantKernelILi5ELi7ELi2EEvidPKdS1_S1_S1_S1_S1_S1_PdE13s_QuadToQuadD+176];
	fma.rn.f64 	%fd628, %fd627, %fd36, %fd622;
	ld.shared.f64 	%fd629, [%r12+1192];
	fma.rn.f64 	%fd630, %fd60, %fd629, %fd624;
	ld.shared.f64 	%fd631, [%r18+1288];
	fma.rn.f64 	%fd632, %fd61, %fd631, %fd626;
	ld.shared.f64 	%fd633, [_ZZ32massMatrixMultiplyConstantKernelILi5ELi7ELi2EEvidPKdS1_S1_S1_S1_S1_S1_PdE13s_QuadToQuadD+184];
	fma.rn.f64 	%fd634, %fd633, %fd37, %fd628;
	ld.shared.f64 	%fd635, [%r12+1200];
	fma.rn.f64 	%fd636, %fd62, %fd635, %fd630;
	ld.shared.f64 	%fd637, [%r18+1344];
	fma.rn.f64 	%fd638, %fd63, %fd637, %fd632;
	ld.shared.f64 	%fd639, [_ZZ32massMatrixMultiplyConstantKernelILi5ELi7ELi2EEvidPKdS1_S1_S1_S1_S1_S1_PdE13s_QuadToQuadD+192];
	fma.rn.f64 	%fd640, %fd639, %fd38, %fd634;
	ld.shared.f64 	%fd641, [%r12+1208];
	fma.rn.f64 	%fd642, %fd64, %fd641, %fd636;
	ld.shared.f64 	%fd643, [%r18+1400];
	fma.rn.f64 	%fd644, %fd65, %fd643, %fd638;
	ld.shared.f64 	%fd645, [_ZZ32massMatrixMultiplyConstantKernelILi5ELi7ELi2EEvidPKdS1_S1_S1_S1_S1_S1_PdE13s_QuadToQuadD+200];
	fma.rn.f64 	%fd646, %fd645, %fd39, %fd640;
	ld.shared.f64 	%fd647, [%r12+1216];
	fma.rn.f64 	%fd648, %fd66, %fd647, %fd642;
	ld.shared.f64 	%fd649, [%r18+1456];
	fma.rn.f64 	%fd650, %fd67, %fd649, %fd644;
	ld.shared.f64 	%fd651, [_ZZ32massMatrixMultiplyConstantKernelILi5ELi7ELi2EEvidPKdS1_S1_S1_S1_S1_S1_PdE13s_QuadToQuadD+208];
	fma.rn.f64 	%fd652, %fd651, %fd40, %fd646;
	ld.shared.f64 	%fd653, [%r12+1224];
	fma.rn.f64 	%fd654, %fd68, %fd653, %fd648;
	ld.shared.f64 	%fd655, [%r18+1512];
	fma.rn.f64 	%fd656, %fd69, %fd655, %fd650;
	ld.shared.f64 	%fd657, [_ZZ32massMatrixMultiplyConstantKernelILi5ELi7ELi2EEvidPKdS1_S1_S1_S1_S1_S1_PdE13s_QuadToQuadD+216];
	fma.rn.f64 	%fd658, %fd657, %fd41, %fd652;
	bar.sync 	0;
	mul.f64 	%fd659, %fd1118, %fd656;
	fma.rn.f64 	%fd660, %fd1117, %fd654, %fd659;
	fma.rn.f64 	%fd661, %fd1119, %fd658, %fd660;
	st.shared.f64 	[%r15], %fd661;
	mul.f64 	%fd662, %fd1120, %fd656;
	fma.rn.f64 	%fd663, %fd1118, %fd654, %fd662;
	fma.rn.f64 	%fd664, %fd1121, %fd658, %fd663;
	st.shared.f64 	[%r16], %fd664;
	mul.f64 	%fd665, %fd1121, %fd656;
	fma.rn.f64 	%fd666, %fd1119, %fd654, %fd665;
	fma.rn.f64 	%fd667, %fd1122, %fd658, %fd666;
	mul.f64 	%fd668, %fd1087, %fd1123;
	bar.sync 	0;
	ld.shared.f64 	%fd669, [%r14];
	mul.f64 	%fd670, %fd70, %fd669;
	fma.rn.f64 	%fd671, %fd668, %fd38, %fd670;
	ld.shared.f64 	%fd672, [%r17];
	fma.rn.f64 	%fd673, %fd71, %fd672, %fd671;
	fma.rn.f64 	%fd147, %fd667, %fd621, %fd126;
	ld.shared.f64 	%fd674, [%r14+8];
	fma.rn.f64 	%fd675, %fd72, %fd674, %fd673;
	ld.shared.f64 	%fd676, [%r17+56];
	fma.rn.f64 	%fd677, %fd73, %fd676, %fd675;
	fma.rn.f64 	%fd148, %fd667, %fd627, %fd127;
	ld.shared.f64 	%fd678, [%r14+16];
	fma.rn.f64 	%fd679, %fd75, %fd678, %fd677;
	ld.shared.f64 	%fd680, [%r17+112];
	fma.rn.f64 	%fd681, %fd76, %fd680, %fd679;
	fma.rn.f64 	%fd149, %fd667, %fd633, %fd132;
	ld.shared.f64 	%fd682, [%r14+24];
	fma.rn.f64 	%fd683, %fd78, %fd682, %fd681;
	ld.shared.f64 	%fd684, [%r17+168];
	fma.rn.f64 	%fd685, %fd79, %fd684, %fd683;
	fma.rn.f64 	%fd686, %fd667, %fd639, %fd128;
	ld.shared.f64 	%fd687, [%r14+32];
	fma.rn.f64 	%fd688, %fd81, %fd687, %fd685;
	ld.shared.f64 	%fd689, [%r17+224];
	fma.rn.f64 	%fd690, %fd82, %fd689, %fd688;
	fma.rn.f64 	%fd150, %fd667, %fd645, %fd129;
	ld.shared.f64 	%fd691, [%r14+40];
	fma.rn.f64 	%fd692, %fd84, %fd691, %fd690;
	ld.shared.f64 	%fd693, [%r17+280];
	fma.rn.f64 	%fd694, %fd85, %fd693, %fd692;
	fma.rn.f64 	%fd151, %fd667, %fd651, %fd130;
	ld.shared.f64 	%fd695, [%r14+48];
	fma.rn.f64 	%fd696, %fd87, %fd695, %fd694;
	ld.shared.f64 	%fd697, [%r17+336];
	fma.rn.f64 	%fd698, %fd88, %fd697, %fd696;
	fma.rn.f64 	%fd152, %fd667, %fd657, %fd131;
	add.f64 	%fd153, %fd698, %fd686;
	mov.f64 	%fd1124, 0d0000000000000000;
	mov.f64 	%fd1125, %fd1124;
	mov.f64 	%fd1126, %fd1124;
	mov.f64 	%fd1127, %fd1124;
	mov.f64 	%fd1128, %fd1124;
	mov.f64 	%fd1129, %fd1124;
	mov.f64 	%fd1130, %fd1124;
	@%p11 bra 	$L__BB18_16;
	ld.param.u64 	%rd35, [_Z32massMatrixMultiplyConstantKernelILi5ELi7ELi2EEvidPKdS1_S1_S1_S1_S1_S1_Pd_param_2];
	cvta.to.global.u64 	%rd20, %rd35;
	mov.u32 	%r68, %tid.x;
	mad.lo.s32 	%r69, %r21, 2401, %r68;
	mul.wide.s32 	%rd21, %r69, 8;
	add.s64 	%rd22, %rd20, %rd21;
	ld.global.nc.f64 	%fd1124, [%rd22+1568];
	ld.global.nc.f64 	%fd1125, [%rd22+4312];
	ld.global.nc.f64 	%fd1126, [%rd22+7056];
	ld.global.nc.f64 	%fd1127, [%rd22+9800];
	ld.global.nc.f64 	%fd1128, [%rd22+12544];
	ld.global.nc.f64 	%fd1129, [%rd22+15288];
	ld.global.nc.f64 	%fd1130, [%rd22+18032];
$L__BB18_16:
	ld.param.f64 	%fd1088, [_Z32massMatrixMultiplyConstantKernelILi5ELi7ELi2EEvidPKdS1_S1_S1_S1_S1_S1_Pd_param_1];
	ld.param.u32 	%r88, [_Z32massMatrixMultiplyConstantKernelILi5ELi7ELi2EEvidPKdS1_S1_S1_S1_S1_S1_Pd_param_0];
	mov.u32 	%r70, %ctaid.x;
	shl.b32 	%r71, %r70, 1;
	mov.u32 	%r72, %tid.y;
	add.s32 	%r22, %r71, %r72;
	setp.ge.s32 	%p12, %r22, %r88;
	ld.shared.f64 	%fd700, [%r12+1568];
	fma.rn.f64 	%fd701, %fd56, %fd700, 0d0000000000000000;
	ld.shared.f64 	%fd702, [%r18+1568];
	fma.rn.f64 	%fd703, %fd57, %fd702, 0d0000000000000000;
	ld.shared.f64 	%fd704, [_ZZ32massMatrixMultiplyConstantKernelILi5ELi7ELi2EEvidPKdS1_S1_S1_S1_S1_S1_PdE13s_QuadToQuadD+224];
	fma.rn.f64 	%fd705, %fd704, %fd35, 0d0000000000000000;
	ld.shared.f64 	%fd706, [%r12+1576];
	fma.rn.f64 	%fd707, %fd58, %fd706, %fd701;
	ld.shared.f64 	%fd708, [%r18+1624];
	fma.rn.f64 	%fd709, %fd59, %fd708, %fd703;
	ld.shared.f64 	%fd710, [_ZZ32massMatrixMultiplyConstantKernelILi5ELi7ELi2EEvidPKdS1_S1_S1_S1_S1_S1_PdE13s_QuadToQuadD+232];
	fma.rn.f64 	%fd711, %fd710, %fd36, %fd705;
	ld.shared.f64 	%fd712, [%r12+1584];
	fma.rn.f64 	%fd713, %fd60, %fd712, %fd707;
	ld.shared.f64 	%fd714, [%r18+1680];
	fma.rn.f64 	%fd715, %fd61, %fd714, %fd709;
	ld.shared.f64 	%fd716, [_ZZ32massMatrixMultiplyConstantKernelILi5ELi7ELi2EEvidPKdS1_S1_S1_S1_S1_S1_PdE13s_QuadToQuadD+240];
	fma.rn.f64 	%fd717, %fd716, %fd37, %fd711;
	ld.shared.f64 	%fd718, [%r12+1592];
	fma.rn.f64 	%fd719, %fd62, %fd718, %fd713;
	ld.shared.f64 	%fd720, [%r18+1736];
	fma.rn.f64 	%fd721, %fd63, %fd720, %fd715;
	ld.shared.f64 	%fd722, [_ZZ32massMatrixMultiplyConstantKernelILi5ELi7ELi2EEvidPKdS1_S1_S1_S1_S1_S1_PdE13s_QuadToQuadD+248];
	fma.rn.f64 	%fd723, %fd722, %fd38, %fd717;
	ld.shared.f64 	%fd724, [%r12+1600];
	fma.rn.f64 	%fd725, %fd64, %fd724, %fd719;
	ld.shared.f64 	%fd726, [%r18+1792];
	fma.rn.f64 	%fd727, %fd65, %fd726, %fd721;
	ld.shared.f64 	%fd728, [_ZZ32massMatrixMultiplyConstantKernelILi5ELi7ELi2EEvidPKdS1_S1_S1_S1_S1_S1_PdE13s_QuadToQuadD+256];
	fma.rn.f64 	%fd729, %fd728, %fd39, %fd723;
	ld.shared.f64 	%fd730, [%r12+1608];
	fma.rn.f64 	%fd731, %fd66, %fd730, %fd725;
	ld.shared.f64 	%fd732, [%r18+1848];
	fma.rn.f64 	%fd733, %fd67, %fd732, %fd727;
	ld.shared.f64 	%fd734, [_ZZ32massMatrixMultiplyConstantKernelILi5ELi7ELi2EEvidPKdS1_S1_S1_S1_S1_S1_PdE13s_QuadToQuadD+264];
	fma.rn.f64 	%fd735, %fd734, %fd40, %fd729;
	ld.shared.f64 	%fd736, [%r12+1616];
	fma.rn.f64 	%fd737, %fd68, %fd736, %fd731;
	ld.shared.f64 	%fd738, [%r18+1904];
	fma.rn.f64 	%fd739, %fd69, %fd738, %fd733;
	ld.shared.f64 	%fd740, [_ZZ32massMatrixMultiplyConstantKernelILi5ELi7ELi2EEvidPKdS1_S1_S1_S1_S1_S1_PdE13s_QuadToQuadD+272];
	fma.rn.f64 	%fd741, %fd740, %fd41, %fd735;
	bar.sync 	0;
	mul.f64 	%fd742, %fd1125, %fd739;
	fma.rn.f64 	%fd743, %fd1124, %fd737, %fd742;
	fma.rn.f64 	%fd744, %fd1126, %fd741, %fd743;
	st.shared.f64 	[%r15], %fd744;
	mul.f64 	%fd745, %fd1127, %fd739;
	fma.rn.f64 	%fd746, %fd1125, %fd737, %fd745;
	fma.rn.f64 	%fd747, %fd1128, %fd741, %fd746;
	st.shared.f64 	[%r16], %fd747;
	mul.f64 	%fd748, %fd1128, %fd739;
	fma.rn.f64 	%fd749, %fd1126, %fd737, %fd748;
	fma.rn.f64 	%fd750, %fd1129, %fd741, %fd749;
	mul.f64 	%fd751, %fd1088, %fd1130;
	bar.sync 	0;
	ld.shared.f64 	%fd752, [%r14];
	mul.f64 	%fd753, %fd70, %fd752;
	fma.rn.f64 	%fd754, %fd751, %fd39, %fd753;
	ld.shared.f64 	%fd755, [%r17];
	fma.rn.f64 	%fd756, %fd71, %fd755, %fd754;
	fma.rn.f64 	%fd168, %fd750, %fd704, %fd147;
	ld.shared.f64 	%fd757, [%r14+8];
	fma.rn.f64 	%fd758, %fd72, %fd757, %fd756;
	ld.shared.f64 	%fd759, [%r17+56];
	fma.rn.f64 	%fd760, %fd73, %fd759, %fd758;
	fma.rn.f64 	%fd169, %fd750, %fd710, %fd148;
	ld.shared.f64 	%fd761, [%r14+16];
	fma.rn.f64 	%fd762, %fd75, %fd761, %fd760;
	ld.shared.f64 	%fd763, [%r17+112];
	fma.rn.f64 	%fd764, %fd76, %fd763, %fd762;
	fma.rn.f64 	%fd170, %fd750, %fd716, %fd149;
	ld.shared.f64 	%fd765, [%r14+24];
	fma.rn.f64 	%fd766, %fd78, %fd765, %fd764;
	ld.shared.f64 	%fd767, [%r17+168];
	fma.rn.f64 	%fd768, %fd79, %fd767, %fd766;
	fma.rn.f64 	%fd171, %fd750, %fd722, %fd153;
	ld.shared.f64 	%fd769, [%r14+32];
	fma.rn.f64 	%fd770, %fd81, %fd769, %fd768;
	ld.shared.f64 	%fd771, [%r17+224];
	fma.rn.f64 	%fd772, %fd82, %fd771, %fd770;
	fma.rn.f64 	%fd773, %fd750, %fd728, %fd150;
	ld.shared.f64 	%fd774, [%r14+40];
	fma.rn.f64 	%fd775, %fd84, %fd774, %fd772;
	ld.shared.f64 	%fd776, [%r17+280];
	fma.rn.f64 	%fd777, %fd85, %fd776, %fd775;
	fma.rn.f64 	%fd172, %fd750, %fd734, %fd151;
	ld.shared.f64 	%fd778, [%r14+48];
	fma.rn.f64 	%fd779, %fd87, %fd778, %fd777;
	ld.shared.f64 	%fd780, [%r17+336];
	fma.rn.f64 	%fd781, %fd88, %fd780, %fd779;
	fma.rn.f64 	%fd173, %fd750, %fd740, %fd152;
	add.f64 	%fd174, %fd781, %fd773;
	mov.f64 	%fd1131, 0d0000000000000000;
	mov.f64 	%fd1132, %fd1131;
	mov.f64 	%fd1133, %fd1131;
	mov.f64 	%fd1134, %fd1131;
	mov.f64 	%fd1135, %fd1131;
	mov.f64 	%fd1136, %fd1131;
	mov.f64 	%fd1137, %fd1131;
	@%p12 bra 	$L__BB18_18;
	ld.param.u64 	%rd36, [_Z32massMatrixMultiplyConstantKernelILi5ELi7ELi2EEvidPKdS1_S1_S1_S1_S1_S1_Pd_param_2];
	cvta.to.global.u64 	%rd23, %rd36;
	mov.u32 	%r73, %tid.x;
	mad.lo.s32 	%r74, %r22, 2401, %r73;
	mul.wide.s32 	%rd24, %r74, 8;
	add.s64 	%rd25, %rd23, %rd24;
	ld.global.nc.f64 	%fd1131, [%rd25+1960];
	ld.global.nc.f64 	%fd1132, [%rd25+4704];
	ld.global.nc.f64 	%fd1133, [%rd25+7448];
	ld.global.nc.f64 	%fd1134, [%rd25+10192];
	ld.global.nc.f64 	%fd1135, [%rd25+12936];
	ld.global.nc.f64 	%fd1136, [%rd25+15680];
	ld.global.nc.f64 	%fd1137, [%rd25+18424];
$L__BB18_18:
	ld.param.f64 	%fd1089, [_Z32massMatrixMultiplyConstantKernelILi5ELi7ELi2EEvidPKdS1_S1_S1_S1_S1_S1_Pd_param_1];
	ld.param.u32 	%r89, [_Z32massMatrixMultiplyConstantKernelILi5ELi7ELi2EEvidPKdS1_S1_S1_S1_S1_S1_Pd_param_0];
	mov.u32 	%r75, %ctaid.x;
	shl.b32 	%r76, %r75, 1;
	mov.u32 	%r77, %tid.y;
	add.s32 	%r23, %r76, %r77;
	setp.ge.s32 	%p13, %r23, %r89;
	ld.shared.f64 	%fd783, [%r12+1960];
	fma.rn.f64 	%fd784, %fd56, %fd783, 0d0000000000000000;
	ld.shared.f64 	%fd785, [%r18+1960];
	fma.rn.f64 	%fd786, %fd57, %fd785, 0d0000000000000000;
	ld.shared.f64 	%fd787, [_ZZ32massMatrixMultiplyConstantKernelILi5ELi7ELi2EEvidPKdS1_S1_S1_S1_S1_S1_PdE13s_QuadToQuadD+280];
	fma.rn.f64 	%fd788, %fd787, %fd35, 0d0000000000000000;
	ld.shared.f64 	%fd789, [%r12+1968];
	fma.rn.f64 	%fd790, %fd58, %fd789, %fd784;
	ld.shared.f64 	%fd791, [%r18+2016];
	fma.rn.f64 	%fd792, %fd59, %fd791, %fd786;
	ld.shared.f64 	%fd793, [_ZZ32massMatrixMultiplyConstantKernelILi5ELi7ELi2EEvidPKdS1_S1_S1_S1_S1_S1_PdE13s_QuadToQuadD+288];
	fma.rn.f64 	%fd794, %fd793, %fd36, %fd788;
	ld.shared.f64 	%fd795, [%r12+1976];
	fma.rn.f64 	%fd796, %fd60, %fd795, %fd790;
	ld.shared.f64 	%fd797, [%r18+2072];
	fma.rn.f64 	%fd798, %fd61, %fd797, %fd792;
	ld.shared.f64 	%fd799, [_ZZ32massMatrixMultiplyConstantKernelILi5ELi7ELi2EEvidPKdS1_S1_S1_S1_S1_S1_PdE13s_QuadToQuadD+296];
	fma.rn.f64 	%fd800, %fd799, %fd37, %fd794;
	ld.shared.f64 	%fd801, [%r12+1984];
	fma.rn.f64 	%fd802, %fd62, %fd801, %fd796;
	ld.shared.f64 	%fd803, [%r18+2128];
	fma.rn.f64 	%fd804, %fd63, %fd803, %fd798;
	ld.shared.f64 	%fd805, [_ZZ32massMatrixMultiplyConstantKernelILi5ELi7ELi2EEvidPKdS1_S1_S1_S1_S1_S1_PdE13s_QuadToQuadD+304];
	fma.rn.f64 	%fd806, %fd805, %fd38, %fd800;
	ld.shared.f64 	%fd807, [%r12+1992];
	fma.rn.f64 	%fd808, %fd64, %fd807, %fd802;
	ld.shared.f64 	%fd809, [%r18+2184];
	fma.rn.f64 	%fd810, %fd65, %fd809, %fd804;
	ld.shared.f64 	%fd811, [_ZZ32massMatrixMultiplyConstantKernelILi5ELi7ELi2EEvidPKdS1_S1_S1_S1_S1_S1_PdE13s_QuadToQuadD+312];
	fma.rn.f64 	%fd812, %fd811, %fd39, %fd806;
	ld.shared.f64 	%fd813, [%r12+2000];
	fma.rn.f64 	%fd814, %fd66, %fd813, %fd808;
	ld.shared.f64 	%fd815, [%r18+2240];
	fma.rn.f64 	%fd816, %fd67, %fd815, %fd810;
	ld.shared.f64 	%fd817, [_ZZ32massMatrixMultiplyConstantKernelILi5ELi7ELi2EEvidPKdS1_S1_S1_S1_S1_S1_PdE13s_QuadToQuadD+320];
	fma.rn.f64 	%fd818, %fd817, %fd40, %fd812;
	ld.shared.f64 	%fd819, [%r12+2008];
	fma.rn.f64 	%fd820, %fd68, %fd819, %fd814;
	ld.shared.f64 	%fd821, [%r18+2296];
	fma.rn.f64 	%fd822, %fd69, %fd821, %fd816;
	ld.shared.f64 	%fd823, [_ZZ32massMatrixMultiplyConstantKernelILi5ELi7ELi2EEvidPKdS1_S1_S1_S1_S1_S1_PdE13s_QuadToQuadD+328];
	fma.rn.f64 	%fd824, %fd823, %fd41, %fd818;
	bar.sync 	0;
	mul.f64 	%fd825, %fd1132, %fd822;
	fma.rn.f64 	%fd826, %fd1131, %fd820, %fd825;
	fma.rn.f64 	%fd827, %fd1133, %fd824, %fd826;
	st.shared.f64 	[%r15], %fd827;
	mul.f64 	%fd828, %fd1134, %fd822;
	fma.rn.f64 	%fd829, %fd1132, %fd820, %fd828;
	fma.rn.f64 	%fd830, %fd1135, %fd824, %fd829;
	st.shared.f64 	[%r16], %fd830;
	mul.f64 	%fd831, %fd1135, %fd822;
	fma.rn.f64 	%fd832, %fd1133, %fd820, %fd831;
	fma.rn.f64 	%fd833, %fd1136, %fd824, %fd832;
	mul.f64 	%fd834, %fd1089, %fd1137;
	bar.sync 	0;
	ld.shared.f64 	%fd835, [%r14];
	mul.f64 	%fd836, %fd70, %fd835;
	fma.rn.f64 	%fd837, %fd834, %fd40, %fd836;
	ld.shared.f64 	%fd838, [%r17];
	fma.rn.f64 	%fd839, %fd71, %fd838, %fd837;
	fma.rn.f64 	%fd189, %fd833, %fd787, %fd168;
	ld.shared.f64 	%fd840, [%r14+8];
	fma.rn.f64 	%fd841, %fd72, %fd840, %fd839;
	ld.shared.f64 	%fd842, [%r17+56];
	fma.rn.f64 	%fd843, %fd73, %fd842, %fd841;
	fma.rn.f64 	%fd190, %fd833, %fd793, %fd169;
	ld.shared.f64 	%fd844, [%r14+16];
	fma.rn.f64 	%fd845, %fd75, %fd844, %fd843;
	ld.shared.f64 	%fd846, [%r17+112];
	fma.rn.f64 	%fd847, %fd76, %fd846, %fd845;
	fma.rn.f64 	%fd191, %fd833, %fd799, %fd170;
	ld.shared.f64 	%fd848, [%r14+24];
	fma.rn.f64 	%fd849, %fd78, %fd848, %fd847;
	ld.shared.f64 	%fd850, [%r17+168];
	fma.rn.f64 	%fd851, %fd79, %fd850, %fd849;
	fma.rn.f64 	%fd192, %fd833, %fd805, %fd171;
	ld.shared.f64 	%fd852, [%r14+32];
	fma.rn.f64 	%fd853, %fd81, %fd852, %fd851;
	ld.shared.f64 	%fd854, [%r17+224];
	fma.rn.f64 	%fd855, %fd82, %fd854, %fd853;
	fma.rn.f64 	%fd193, %fd833, %fd811, %fd174;
	ld.shared.f64 	%fd856, [%r14+40];
	fma.rn.f64 	%fd857, %fd84, %fd856, %fd855;
	ld.shared.f64 	%fd858, [%r17+280];
	fma.rn.f64 	%fd859, %fd85, %fd858, %fd857;
	fma.rn.f64 	%fd860, %fd833, %fd817, %fd172;
	ld.shared.f64 	%fd861, [%r14+48];
	fma.rn.f64 	%fd862, %fd87, %fd861, %fd859;
	ld.shared.f64 	%fd863, [%r17+336];
	fma.rn.f64 	%fd864, %fd88, %fd863, %fd862;
	fma.rn.f64 	%fd194, %fd833, %fd823, %fd173;
	add.f64 	%fd195, %fd864, %fd860;
	mov.f64 	%fd1138, 0d0000000000000000;
	mov.f64 	%fd1139, %fd1138;
	mov.f64 	%fd1140, %fd1138;
	mov.f64 	%fd1141, %fd1138;
	mov.f64 	%fd1142, %fd1138;
	mov.f64 	%fd1143, %fd1138;
	mov.f64 	%fd1144, %fd1138;
	@%p13 bra 	$L__BB18_20;
	ld.param.u64 	%rd37, [_Z32massMatrixMultiplyConstantKernelILi5ELi7ELi2EEvidPKdS1_S1_S1_S1_S1_S1_Pd_param_2];
	cvta.to.global.u64 	%rd26, %rd37;
	mov.u32 	%r78, %tid.x;
	mad.lo.s32 	%r79, %r23, 2401, %r78;
	mul.wide.s32 	%rd27, %r79, 8;
	add.s64 	%rd28, %rd26, %rd27;
	ld.global.nc.f64 	%fd1138, [%rd28+2352];
	ld.global.nc.f64 	%fd1139, [%rd28+5096];
	ld.global.nc.f64 	%fd1140, [%rd28+7840];
	ld.global.nc.f64 	%fd1141, [%rd28+10584];
	ld.global.nc.f64 	%fd1142, [%rd28+13328];
	ld.global.nc.f64 	%fd1143, [%rd28+16072];
	ld.global.nc.f64 	%fd1144, [%rd28+18816];
$L__BB18_20:
	ld.param.f64 	%fd1090, [_Z32massMatrixMultiplyConstantKernelILi5ELi7ELi2EEvidPKdS1_S1_S1_S1_S1_S1_Pd_param_1];
	mov.u32 	%r24, %tid.x;
	setp.gt.u32 	%p14, %r24, 34;
	ld.shared.f64 	%fd865, [%r12+2352];
	fma.rn.f64 	%fd866, %fd56, %fd865, 0d0000000000000000;
	ld.shared.f64 	%fd867, [%r18+2352];
	fma.rn.f64 	%fd868, %fd57, %fd867, 0d0000000000000000;
	ld.shared.f64 	%fd869, [_ZZ32massMatrixMultiplyConstantKernelILi5ELi7ELi2EEvidPKdS1_S1_S1_S1_S1_S1_PdE13s_QuadToQuadD+336];
	fma.rn.f64 	%fd870, %fd869, %fd35, 0d0000000000000000;
	ld.shared.f64 	%fd871, [%r12+2360];
	fma.rn.f64 	%fd872, %fd58, %fd871, %fd866;
	ld.shared.f64 	%fd873, [%r18+2408];
	fma.rn.f64 	%fd874, %fd59, %fd873, %fd868;
	ld.shared.f64 	%fd875, [_ZZ32massMatrixMultiplyConstantKernelILi5ELi7ELi2EEvidPKdS1_S1_S1_S1_S1_S1_PdE13s_QuadToQuadD+344];
	fma.rn.f64 	%fd876, %fd875, %fd36, %fd870;
	ld.shared.f64 	%fd877, [%r12+2368];
	fma.rn.f64 	%fd878, %fd60, %fd877, %fd872;
	ld.shared.f64 	%fd879, [%r18+2464];
	fma.rn.f64 	%fd880, %fd61, %fd879, %fd874;
	ld.shared.f64 	%fd881, [_ZZ32massMatrixMultiplyConstantKernelILi5ELi7ELi2EEvidPKdS1_S1_S1_S1_S1_S1_PdE13s_QuadToQuadD+352];
	fma.rn.f64 	%fd882, %fd881, %fd37, %fd876;
	ld.shared.f64 	%fd883, [%r12+2376];
	fma.rn.f64 	%fd884, %fd62, %fd883, %fd878;
	ld.shared.f64 	%fd885, [%r18+2520];
	fma.rn.f64 	%fd886, %fd63, %fd885, %fd880;
	ld.shared.f64 	%fd887, [_ZZ32massMatrixMultiplyConstantKernelILi5ELi7ELi2EEvidPKdS1_S1_S1_S1_S1_S1_PdE13s_QuadToQuadD+360];
	fma.rn.f64 	%fd888, %fd887, %fd38, %fd882;
	ld.shared.f64 	%fd889, [%r12+2384];
	fma.rn.f64 	%fd890, %fd64, %fd889, %fd884;
	ld.shared.f64 	%fd891, [%r18+2576];
	fma.rn.f64 	%fd892, %fd65, %fd891, %fd886;
	ld.shared.f64 	%fd893, [_ZZ32massMatrixMultiplyConstantKernelILi5ELi7ELi2EEvidPKdS1_S1_S1_S1_S1_S1_PdE13s_QuadToQuadD+368];
	fma.rn.f64 	%fd894, %fd893, %fd39, %fd888;
	ld.shared.f64 	%fd895, [%r12+2392];
	fma.rn.f64 	%fd896, %fd66, %fd895, %fd890;
	ld.shared.f64 	%fd897, [%r18+2632];
	fma.rn.f64 	%fd898, %fd67, %fd897, %fd892;
	ld.shared.f64 	%fd899, [_ZZ32massMatrixMultiplyConstantKernelILi5ELi7ELi2EEvidPKdS1_S1_S1_S1_S1_S1_PdE13s_QuadToQuadD+376];
	fma.rn.f64 	%fd900, %fd899, %fd40, %fd894;
	ld.shared.f64 	%fd901, [%r12+2400];
	fma.rn.f64 	%fd902, %fd68, %fd901, %fd896;
	ld.shared.f64 	%fd903, [%r18+2688];
	fma.rn.f64 	%fd904, %fd69, %fd903, %fd898;
	ld.shared.f64 	%fd905, [_ZZ32massMatrixMultiplyConstantKernelILi5ELi7ELi2EEvidPKdS1_S1_S1_S1_S1_S1_PdE13s_QuadToQuadD+384];
	fma.rn.f64 	%fd906, %fd905, %fd41, %fd900;
	bar.sync 	0;
	mul.f64 	%fd907, %fd1139, %fd904;
	fma.rn.f64 	%fd908, %fd1138, %fd902, %fd907;
	fma.rn.f64 	%fd909, %fd1140, %fd906, %fd908;
	st.shared.f64 	[%r15], %fd909;
	mul.f64 	%fd910, %fd1141, %fd904;
	fma.rn.f64 	%fd911, %fd1139, %fd902, %fd910;
	fma.rn.f64 	%fd912, %fd1142, %fd906, %fd911;
	st.shared.f64 	[%r16], %fd912;
	mul.f64 	%fd913, %fd1142, %fd904;
	fma.rn.f64 	%fd914, %fd1140, %fd902, %fd913;
	fma.rn.f64 	%fd915, %fd1143, %fd906, %fd914;
	mul.f64 	%fd916, %fd1090, %fd1144;
	bar.sync 	0;
	ld.shared.f64 	%fd917, [%r14];
	mul.f64 	%fd918, %fd70, %fd917;
	fma.rn.f64 	%fd919, %fd916, %fd41, %fd918;
	ld.shared.f64 	%fd920, [%r17];
	fma.rn.f64 	%fd921, %fd71, %fd920, %fd919;
	fma.rn.f64 	%fd922, %fd915, %fd869, %fd189;
	ld.shared.f64 	%fd923, [%r14+8];
	fma.rn.f64 	%fd924, %fd72, %fd923, %fd921;
	ld.shared.f64 	%fd925, [%r17+56];
	fma.rn.f64 	%fd926, %fd73, %fd925, %fd924;
	fma.rn.f64 	%fd927, %fd915, %fd875, %fd190;
	ld.shared.f64 	%fd928, [%r14+16];
	fma.rn.f64 	%fd929, %fd75, %fd928, %fd926;
	ld.shared.f64 	%fd930, [%r17+112];
	fma.rn.f64 	%fd931, %fd76, %fd930, %fd929;
	fma.rn.f64 	%fd932, %fd915, %fd881, %fd191;
	ld.shared.f64 	%fd933, [%r14+24];
	fma.rn.f64 	%fd934, %fd78, %fd933, %fd931;
	ld.shared.f64 	%fd935, [%r17+168];
	fma.rn.f64 	%fd936, %fd79, %fd935, %fd934;
	fma.rn.f64 	%fd937, %fd915, %fd887, %fd192;
	ld.shared.f64 	%fd938, [%r14+32];
	fma.rn.f64 	%fd939, %fd81, %fd938, %fd936;
	ld.shared.f64 	%fd940, [%r17+224];
	fma.rn.f64 	%fd941, %fd82, %fd940, %fd939;
	fma.rn.f64 	%fd942, %fd915, %fd893, %fd193;
	ld.shared.f64 	%fd943, [%r14+40];
	fma.rn.f64 	%fd944, %fd84, %fd943, %fd941;
	ld.shared.f64 	%fd945, [%r17+280];
	fma.rn.f64 	%fd946, %fd85, %fd945, %fd944;
	fma.rn.f64 	%fd947, %fd915, %fd899, %fd195;
	ld.shared.f64 	%fd948, [%r14+48];
	fma.rn.f64 	%fd949, %fd87, %fd948, %fd946;
	ld.shared.f64 	%fd950, [%r17+336];
	fma.rn.f64 	%fd951, %fd88, %fd950, %fd949;
	fma.rn.f64 	%fd952, %fd915, %fd905, %fd194;
	add.f64 	%fd953, %fd951, %fd952;
	bar.sync 	0;
	st.shared.f64 	[%r13], %fd922;
	st.shared.f64 	[%r13+392], %fd927;
	st.shared.f64 	[%r13+784], %fd932;
	st.shared.f64 	[%r13+1176], %fd937;
	st.shared.f64 	[%r13+1568], %fd942;
	st.shared.f64 	[%r13+1960], %fd947;
	st.shared.f64 	[%r13+2352], %fd953;
	bar.sync 	0;
	bar.sync 	0;
	ld.shared.f64 	%fd954, [%r11];
	ld.shared.f64 	%fd955, [%r11+48];
	add.f64 	%fd956, %fd954, %fd955;
	sub.f64 	%fd957, %fd954, %fd955;
	ld.shared.f64 	%fd958, [%r11+8];
	ld.shared.f64 	%fd959, [%r11+40];
	add.f64 	%fd960, %fd958, %fd959;
	sub.f64 	%fd961, %fd958, %fd959;
	ld.shared.f64 	%fd962, [%r11+16];
	ld.shared.f64 	%fd963, [%r11+32];
	add.f64 	%fd964, %fd962, %fd963;
	sub.f64 	%fd965, %fd962, %fd963;
	ld.shared.f64 	%fd966, [%r11+24];
	add.f64 	%fd967, %fd966, %fd966;
	sub.f64 	%fd968, %fd966, %fd966;
	mul.f64 	%fd969, %fd967, 0d3FE0000000000000;
	ld.const.f64 	%fd210, [const_oddDofToQuad];
	fma.rn.f64 	%fd970, %fd210, %fd956, 0d0000000000000000;
	ld.const.f64 	%fd211, [const_evenDofToQuad];
	fma.rn.f64 	%fd971, %fd211, %fd957, 0d0000000000000000;
	ld.const.f64 	%fd212, [const_oddDofToQuad+24];
	fma.rn.f64 	%fd972, %fd212, %fd960, %fd970;
	ld.const.f64 	%fd213, [const_evenDofToQuad+24];
	fma.rn.f64 	%fd973, %fd213, %fd961, %fd971;
	ld.const.f64 	%fd214, [const_oddDofToQuad+48];
	fma.rn.f64 	%fd974, %fd214, %fd964, %fd972;
	ld.const.f64 	%fd215, [const_evenDofToQuad+48];
	fma.rn.f64 	%fd975, %fd215, %fd965, %fd973;
	ld.const.f64 	%fd216, [const_oddDofToQuad+72];
	fma.rn.f64 	%fd976, %fd216, %fd969, %fd974;
	ld.const.f64 	%fd217, [const_evenDofToQuad+72];
	fma.rn.f64 	%fd977, %fd217, %fd968, %fd975;
	add.f64 	%fd978, %fd976, %fd977;
	st.shared.f64 	[%r11], %fd978;
	sub.f64 	%fd979, %fd976, %fd977;
	st.shared.f64 	[%r11+32], %fd979;
	ld.const.f64 	%fd218, [const_oddDofToQuad+8];
	fma.rn.f64 	%fd980, %fd218, %fd956, 0d0000000000000000;
	ld.const.f64 	%fd219, [const_evenDofToQuad+8];
	fma.rn.f64 	%fd981, %fd219, %fd957, 0d0000000000000000;
	ld.const.f64 	%fd220, [const_oddDofToQuad+32];
	fma.rn.f64 	%fd982, %fd220, %fd960, %fd980;
	ld.const.f64 	%fd221, [const_evenDofToQuad+32];
	fma.rn.f64 	%fd983, %fd221, %fd961, %fd981;
	ld.const.f64 	%fd222, [const_oddDofToQuad+56];
	fma.rn.f64 	%fd984, %fd222, %fd964, %fd982;
	ld.const.f64 	%fd223, [const_evenDofToQuad+56];
	fma.rn.f64 	%fd985, %fd223, %fd965, %fd983;
	ld.const.f64 	%fd224, [const_oddDofToQuad+80];
	fma.rn.f64 	%fd986, %fd224, %fd969, %fd984;
	ld.const.f64 	%fd225, [const_evenDofToQuad+80];
	fma.rn.f64 	%fd987, %fd225, %fd968, %fd985;
	add.f64 	%fd988, %fd986, %fd987;
	st.shared.f64 	[%r11+8], %fd988;
	sub.f64 	%fd989, %fd986, %fd987;
	st.shared.f64 	[%r11+24], %fd989;
	ld.const.f64 	%fd226, [const_oddDofToQuad+16];
	fma.rn.f64 	%fd990, %fd226, %fd956, 0d0000000000000000;
	ld.const.f64 	%fd227, [const_evenDofToQuad+16];
	fma.rn.f64 	%fd991, %fd227, %fd957, 0d0000000000000000;
	ld.const.f64 	%fd228, [const_oddDofToQuad+40];
	fma.rn.f64 	%fd992, %fd228, %fd960, %fd990;
	ld.const.f64 	%fd229, [const_evenDofToQuad+40];
	fma.rn.f64 	%fd993, %fd229, %fd961, %fd991;
	ld.const.f64 	%fd230, [const_oddDofToQuad+64];
	fma.rn.f64 	%fd994, %fd230, %fd964, %fd992;
	ld.const.f64 	%fd231, [const_evenDofToQuad+64];
	fma.rn.f64 	%fd995, %fd231, %fd965, %fd993;
	ld.const.f64 	%fd232, [const_oddDofToQuad+88];
	fma.rn.f64 	%fd996, %fd232, %fd969, %fd994;
	ld.const.f64 	%fd233, [const_evenDofToQuad+88];
	fma.rn.f64 	%fd997, %fd233, %fd968, %fd995;
	sub.f64 	%fd998, %fd996, %fd997;
	st.shared.f64 	[%r11+16], %fd998;
	bar.sync 	0;
	@%p14 bra 	$L__BB18_22;
	ld.shared.f64 	%fd999, [%r8];
	ld.shared.f64 	%fd1000, [%r8+336];
	add.f64 	%fd1001, %fd999, %fd1000;
	sub.f64 	%fd1002, %fd999, %fd1000;
	ld.shared.f64 	%fd1003, [%r8+56];
	ld.shared.f64 	%fd1004, [%r8+280];
	add.f64 	%fd1005, %fd1003, %fd1004;
	sub.f64 	%fd1006, %fd1003, %fd1004;
	ld.shared.f64 	%fd1007, [%r8+112];
	ld.shared.f64 	%fd1008, [%r8+224];
	add.f64 	%fd1009, %fd1007, %fd1008;
	sub.f64 	%fd1010, %fd1007, %fd1008;
	ld.shared.f64 	%fd1011, [%r8+168];
	add.f64 	%fd1012, %fd1011, %fd1011;
	sub.f64 	%fd1013, %fd1011, %fd1011;
	mul.f64 	%fd1014, %fd1012, 0d3FE0000000000000;
	fma.rn.f64 	%fd1015, %fd210, %fd1001, 0d0000000000000000;
	fma.rn.f64 	%fd1016, %fd211, %fd1002, 0d0000000000000000;
	fma.rn.f64 	%fd1017, %fd212, %fd1005, %fd1015;
	fma.rn.f64 	%fd1018, %fd213, %fd1006, %fd1016;
	fma.rn.f64 	%fd1019, %fd214, %fd1009, %fd1017;
	fma.rn.f64 	%fd1020, %fd215, %fd1010, %fd1018;
	fma.rn.f64 	%fd1021, %fd216, %fd1014, %fd1019;
	fma.rn.f64 	%fd1022, %fd217, %fd1013, %fd1020;
	add.f64 	%fd1023, %fd1021, %fd1022;
	st.shared.f64 	[%r8], %fd1023;
	sub.f64 	%fd1024, %fd1021, %fd1022;
	st.shared.f64 	[%r8+224], %fd1024;
	fma.rn.f64 	%fd1025, %fd218, %fd1001, 0d0000000000000000;
	fma.rn.f64 	%fd1026, %fd219, %fd1002, 0d0000000000000000;
	fma.rn.f64 	%fd1027, %fd220, %fd1005, %fd1025;
	fma.rn.f64 	%fd1028, %fd221, %fd1006, %fd1026;
	fma.rn.f64 	%fd1029, %fd222, %fd1009, %fd1027;
	fma.rn.f64 	%fd1030, %fd223, %fd1010, %fd1028;
	fma.rn.f64 	%fd1031, %fd224, %fd1014, %fd1029;
	fma.rn.f64 	%fd1032, %fd225, %fd1013, %fd1030;
	add.f64 	%fd1033, %fd1031, %fd1032;
	st.shared.f64 	[%r8+56], %fd1033;
	sub.f64 	%fd1034, %fd1031, %fd1032;
	st.shared.f64 	[%r8+168], %fd1034;
	fma.rn.f64 	%fd1035, %fd226, %fd1001, 0d0000000000000000;
	fma.rn.f64 	%fd1036, %fd227, %fd1002, 0d0000000000000000;
	fma.rn.f64 	%fd1037, %fd228, %fd1005, %fd1035;
	fma.rn.f64 	%fd1038, %fd229, %fd1006, %fd1036;
	fma.rn.f64 	%fd1039, %fd230, %fd1009, %fd1037;
	fma.rn.f64 	%fd1040, %fd231, %fd1010, %fd1038;
	fma.rn.f64 	%fd1041, %fd232, %fd1014, %fd1039;
	fma.rn.f64 	%fd1042, %fd233, %fd1013, %fd1040;
	sub.f64 	%fd1043, %fd1041, %fd1042;
	st.shared.f64 	[%r8+112], %fd1043;
$L__BB18_22:
	setp.gt.u32 	%p15, %r24, 24;
	bar.sync 	0;
	@%p15 bra 	$L__BB18_25;
	ld.shared.f64 	%fd1044, [%r7];
	ld.shared.f64 	%fd1045, [%r7+2352];
	add.f64 	%fd1046, %fd1044, %fd1045;
	sub.f64 	%fd1047, %fd1044, %fd1045;
	ld.shared.f64 	%fd1048, [%r7+392];
	ld.shared.f64 	%fd1049, [%r7+1960];
	add.f64 	%fd1050, %fd1048, %fd1049;
	sub.f64 	%fd1051, %fd1048, %fd1049;
	ld.shared.f64 	%fd1052, [%r7+784];
	ld.shared.f64 	%fd1053, [%r7+1568];
	add.f64 	%fd1054, %fd1052, %fd1053;
	sub.f64 	%fd1055, %fd1052, %fd1053;
	ld.shared.f64 	%fd1056, [%r7+1176];
	add.f64 	%fd1057, %fd1056, %fd1056;
	sub.f64 	%fd1058, %fd1056, %fd1056;
	mul.f64 	%fd1059, %fd1057, 0d3FE0000000000000;
	fma.rn.f64 	%fd1060, %fd210, %fd1046, 0d0000000000000000;
	fma.rn.f64 	%fd1061, %fd211, %fd1047, 0d0000000000000000;
	fma.rn.f64 	%fd1062, %fd212, %fd1050, %fd1060;
	fma.rn.f64 	%fd1063, %fd213, %fd1051, %fd1061;
	fma.rn.f64 	%fd1064, %fd214, %fd1054, %fd1062;
	fma.rn.f64 	%fd1065, %fd215, %fd1055, %fd1063;
	fma.rn.f64 	%fd234, %fd216, %fd1059, %fd1064;
	fma.rn.f64 	%fd235, %fd217, %fd1058, %fd1065;
	fma.rn.f64 	%fd1066, %fd218, %fd1046, 0d0000000000000000;
	fma.rn.f64 	%fd1067, %fd219, %fd1047, 0d0000000000000000;
	fma.rn.f64 	%fd1068, %fd220, %fd1050, %fd1066;
	fma.rn.f64 	%fd1069, %fd221, %fd1051, %fd1067;
	fma.rn.f64 	%fd1070, %fd222, %fd1054, %fd1068;
	fma.rn.f64 	%fd1071, %fd223, %fd1055, %fd1069;
	fma.rn.f64 	%fd236, %fd224, %fd1059, %fd1070;
	fma.rn.f64 	%fd237, %fd225, %fd1058, %fd1071;
	fma.rn.f64 	%fd1072, %fd226, %fd1046, 0d0000000000000000;
	fma.rn.f64 	%fd1073, %fd227, %fd1047, 0d0000000000000000;
	fma.rn.f64 	%fd1074, %fd228, %fd1050, %fd1072;
	fma.rn.f64 	%fd1075, %fd229, %fd1051, %fd1073;
	fma.rn.f64 	%fd1076, %fd230, %fd1054, %fd1074;
	fma.rn.f64 	%fd1077, %fd231, %fd1055, %fd1075;
	fma.rn.f64 	%fd1078, %fd232, %fd1059, %fd1076;
	fma.rn.f64 	%fd1079, %fd233, %fd1058, %fd1077;
	sub.f64 	%fd238, %fd1078, %fd1079;
	@%p4 bra 	$L__BB18_25;
	ld.param.u64 	%rd38, [_Z32massMatrixMultiplyConstantKernelILi5ELi7ELi2EEvidPKdS1_S1_S1_S1_S1_S1_Pd_param_9];
	mad.lo.s32 	%r81, %r23, 2401, %r24;
	mad.lo.s32 	%r82, %r23, -2276, %r81;
	cvta.to.global.u64 	%rd29, %rd38;
	mul.wide.s32 	%rd30, %r82, 8;
	add.s64 	%rd31, %rd29, %rd30;
	add.f64 	%fd1080, %fd234, %fd235;
	st.global.f64 	[%rd31], %fd1080;
	add.f64 	%fd1081, %fd236, %fd237;
	st.global.f64 	[%rd31+200], %fd1081;
	st.global.f64 	[%rd31+400], %fd238;
	sub.f64 	%fd1082, %fd236, %fd237;
	st.global.f64 	[%rd31+600], %fd1082;
	sub.f64 	%fd1083, %fd234, %fd235;
	st.global.f64 	[%rd31+800], %fd1083;
$L__BB18_25:
	ret;

}
	// .globl	_Z32massMatrixMultiplyConstantKernelILi5ELi8ELi1EEvidPKdS1_S1_S1_S1_S1_S1_Pd
.visible .entry _Z32massMatrixMultiplyConstantKernelILi5ELi8ELi1EEvidPKdS1_S1_S1_S1_S1_S1_Pd(
	.param .u32 _Z32massMatrixMultiplyConstantKernelILi5ELi8ELi1EEvidPKdS1_S1_S1_S1_S1_S1_Pd_param_0,
	.param .f64 _Z32massMatrixMultiplyConstantKernelILi5ELi8ELi1EEvidPKdS1_S1_S1_S1_S1_S1_Pd_param_1,
	.param .u64 .ptr .align 1 _Z32massMatrixMultiplyConstantKernelILi5ELi8ELi1EEvidPKdS1_S1_S1_S1_S1_S1_Pd_param_2,
	.param .u64 .ptr .align 1 _Z32massMatrixMultiplyConstantKernelILi5ELi8ELi1EEvidPKdS1_S1_S1_S1_S1_S1_Pd_param_3,
	.param .u64 .ptr .align 1 _Z32massMatrixMultiplyConstantKernelILi5ELi8ELi1EEvidPKdS1_S1_S1_S1_S1_S1_Pd_param_4,
	.param .u64 .ptr .align 1 _Z32massMatrixMultiplyConstantKernelILi5ELi8ELi1EEvidPKdS1_S1_S1_S1_S1_S1_Pd_param_5,
	.param .u64 .ptr .align 1 _Z32massMatrixMultiplyConstantKernelILi5ELi8ELi1EEvidPKdS1_S1_S1_S1_S1_S1_Pd_param_6,
	.param .u64 .ptr .align 1 _Z32massMatrixMultiplyConstantKernelILi5ELi8ELi1EEvidPKdS1_S1_S1_S1_S1_S1_Pd_param_7,
	.param .u64 .ptr .align 1 _Z32massMatrixMultiplyConstantKernelILi5ELi8ELi1EEvidPKdS1_S1_S1_S1_S1_S1_Pd_param_8,
	.param .u64 .ptr .align 1 _Z32massMatrixMultiplyConstantKernelILi5ELi8ELi1EEvidPKdS1_S1_S1_S1_S1_S1_Pd_param_9
)
{
	.reg .pred 	%p<18>;
	.reg .b16 	%rs<8>;
	.reg .b32 	%r<249>;
	.reg .b64 	%rd<47>;
	.reg .b64 	%fd<1353>;
	// demoted variable
	.shared .align 8 .b8 _ZZ29stiffnessMatrixMultiplyDeviceILi5ELi8ELi1EEviidPKdS1_S1_S1_PAT0__AT0__AplT0_Li0E_dPdE5s_Gpr[512];
	// demoted variable
	.shared .align 8 .b8 _ZZ29stiffnessMatrixMultiplyDeviceILi5ELi8ELi1EEviidPKdS1_S1_S1_PAT0__AT0__AplT0_Li0E_dPdE5s_Gps[512];
	// demoted variable
	.shared .align 8 .b8 _ZZ32massMatrixMultiplyConstantKernelILi5ELi8ELi1EEvidPKdS1_S1_S1_S1_S1_S1_PdE6s_tmp1[4096];
	// demoted variable
	.shared .align 8 .b8 _ZZ32massMatrixMultiplyConstantKernelILi5ELi8ELi1EEvidPKdS1_S1_S1_S1_S1_S1_PdE13s_QuadToQuadD[512];
	ld.param.u32 	%r17, [_Z32massMatrixMultiplyConstantKernelILi5ELi8ELi1EEvidPKdS1_S1_S1_S1_S1_S1_Pd_param_0];
	ld.param.u64 	%rd5, [_Z32massMatrixMultiplyConstantKernelILi5ELi8ELi1EEvidPKdS1_S1_S1_S1_S1_S1_Pd_param_5];
	ld.param.u64 	%rd3, [_Z32massMatrixMultiplyConstantKernelILi5ELi8ELi1EEvidPKdS1_S1_S1_S1_S1_S1_Pd_param_8];
	cvta.to.global.u64 	%rd6, %rd5;
	mov.u32 	%r1, %tid.x;
	mov.u32 	%r2, %tid.y;
	mov.u32 	%r18, %ctaid.x;
	add.s32 	%r3, %r18, %r2;
	cvt.u16.u32 	%rs2, %r1;
	mul.hi.u16 	%rs3, %rs2, 13108;
	mul.lo.s16 	%rs4, %rs3, 5;
	sub.s16 	%rs1, %rs2, %rs4;
	mul.wide.u32 	%rd7, %r1, 8;
	add.s64 	%rd8, %rd6, %rd7;
	ld.global.nc.f64 	%fd274, [%rd8];
	shl.b32 	%r19, %r1, 3;
	mov.u32 	%r20, _ZZ32massMatrixMultiplyConstantKernelILi5ELi8ELi1EEvidPKdS1_S1_S1_S1_S1_S1_PdE13s_QuadToQuadD;
	add.s32 	%r21, %r20, %r19;
	st.shared.f64 	[%r21], %fd274;
	setp.lt.s32 	%p2, %r3, %r17;
	setp.lt.u32 	%p3, %r1, 25;
	and.pred  	%p1, %p3, %p2;
	not.pred 	%p4, %p1;
	@%p4 bra 	$L__BB19_2;
	cvta.to.global.u64 	%rd9, %rd3;
	mad.lo.s32 	%r22, %r3, 125, %r1;
	mul.wide.s32 	%rd10, %r22, 8;
	add.s64 	%rd11, %rd9, %rd10;
	ld.global.nc.f64 	%fd1296, [%rd11];
	ld.global.nc.f64 	%fd1295, [%rd11+200];
	ld.global.nc.f64 	%fd1294, [%rd11+400];
	ld.global.nc.f64 	%fd1293, [%rd11+600];
	ld.global.nc.f64 	%fd1292, [%rd11+800];
$L__BB19_2:
	setp.gt.u32 	%p5, %r1, 24;
	bar.sync 	0;
	ld.const.f64 	%fd11, [const_oddDofToQuad];
	ld.const.f64 	%fd12, [const_evenDofToQuad];
	ld.const.f64 	%fd13, [const_oddDofToQuad+8];
	ld.const.f64 	%fd14, [const_evenDofToQuad+8];
	ld.const.f64 	%fd15, [const_oddDofToQuad+16];
	ld.const.f64 	%fd16, [const_evenDofToQuad+16];
	ld.const.f64 	%fd17, [const_oddDofToQuad+24];
	ld.const.f64 	%fd18, [const_evenDofToQuad+24];
	ld.const.f64 	%fd19, [const_oddDofToQuad+32];
	ld.const.f64 	%fd20, [const_evenDofToQuad+32];
	ld.const.f64 	%fd21, [const_oddDofToQuad+40];
	ld.const.f64 	%fd22, [const_evenDofToQuad+40];
	ld.const.f64 	%fd23, [const_oddDofToQuad+48];
	ld.const.f64 	%fd24, [const_evenDofToQuad+48];
	ld.const.f64 	%fd25, [const_oddDofToQuad+56];
	ld.const.f64 	%fd26, [const_evenDofToQuad+56];
	ld.const.f64 	%fd27, [const_oddDofToQuad+64];
	ld.const.f64 	%fd28, [const_evenDofToQuad+64];
	ld.const.f64 	%fd29, [const_oddDofToQuad+72];
	ld.const.f64 	%fd30, [const_evenDofToQuad+72];
	ld.const.f64 	%fd31, [const_oddDofToQuad+80];
	ld.const.f64 	%fd32, [const_evenDofToQuad+80];
	ld.const.f64 	%fd33, [const_oddDofToQuad+88];
	ld.const.f64 	%fd34, [const_evenDofToQuad+88];
	shl.b32 	%r23, %r2, 12;
	mov.u32 	%r24, _ZZ32massMatrixMultiplyConstantKernelILi5ELi8ELi1EEvidPKdS1_S1_S1_S1_S1_S1_PdE6s_tmp1;
	add.s32 	%r4, %r24, %r23;
	mul.lo.s16 	%rs6, %rs2, 205;
	shr.u16 	%rs7, %rs6, 10;
	cvt.u32.u16 	%r5, %rs7;
	mul.wide.u16 	%r25, %rs7, 64;
	add.s32 	%r6, %r4, %r25;
	mul.wide.u16 	%r26, %rs1, 8;
	add.s32 	%r7, %r6, %r26;
	@%p5 bra 	$L__BB19_4;
	add.f64 	%fd275, %fd1296, %fd1292;
	sub.f64 	%fd276, %fd1296, %fd1292;
	add.f64 	%fd277, %fd1295, %fd1293;
	sub.f64 	%fd278, %fd1295, %fd1293;
	add.f64 	%fd279, %fd1294, %fd1294;
	sub.f64 	%fd280, %fd1294, %fd1294;
	mul.f64 	%fd281, %fd279, 0d3FE0000000000000;
	fma.rn.f64 	%fd282, %fd11, %fd275, 0d0000000000000000;
	fma.rn.f64 	%fd283, %fd12, %fd276, 0d0000000000000000;
	fma.rn.f64 	%fd284, %fd13, %fd277, %fd282;
	fma.rn.f64 	%fd285, %fd14, %fd278, %fd283;
	fma.rn.f64 	%fd286, %fd15, %fd281, %fd284;
	fma.rn.f64 	%fd287, %fd16, %fd280, %fd285;
	add.f64 	%fd288, %fd287, %fd286;
	st.shared.f64 	[%r7], %fd288;
	sub.f64 	%fd289, %fd286, %fd287;
	st.shared.f64 	[%r7+3584], %fd289;
	fma.rn.f64 	%fd290, %fd17, %fd275, 0d0000000000000000;
	fma.rn.f64 	%fd291, %fd18, %fd276, 0d0000000000000000;
	fma.rn.f64 	%fd292, %fd19, %fd277, %fd290;
	fma.rn.f64 	%fd293, %fd20, %fd278, %fd291;
	fma.rn.f64 	%fd294, %fd21, %fd281, %fd292;
	fma.rn.f64 	%fd295, %fd22, %fd280, %fd293;
	add.f64 	%fd296, %fd295, %fd294;
	st.shared.f64 	[%r7+512], %fd296;
	sub.f64 	%fd297, %fd294, %fd295;
	st.shared.f64 	[%r7+3072], %fd297;
	fma.rn.f64 	%fd298, %fd23, %fd275, 0d0000000000000000;
	fma.rn.f64 	%fd299, %fd24, %fd276, 0d0000000000000000;
	fma.rn.f64 	%fd300, %fd25, %fd277, %fd298;
	fma.rn.f64 	%fd301, %fd26, %fd278, %fd299;
	fma.rn.f64 	%fd302, %fd27, %fd281, %fd300;
	fma.rn.f64 	%fd303, %fd28, %fd280, %fd301;
	add.f64 	%fd304, %fd303, %fd302;
	st.shared.f64 	[%r7+1024], %fd304;
	sub.f64 	%fd305, %fd302, %fd303;
	st.shared.f64 	[%r7+2560], %fd305;
	fma.rn.f64 	%fd306, %fd29, %fd275, 0d0000000000000000;
	fma.rn.f64 	%fd307, %fd30, %fd276, 0d0000000000000000;
	fma.rn.f64 	%fd308, %fd31, %fd277, %fd306;
	fma.rn.f64 	%fd309, %fd32, %fd278, %fd307;
	fma.rn.f64 	%fd310, %fd33, %fd281, %fd308;
	fma.rn.f64 	%fd311, %fd34, %fd280, %fd309;
	add.f64 	%fd312, %fd311, %fd310;
	st.shared.f64 	[%r7+1536], %fd312;
	sub.f64 	%fd313, %fd310, %fd311;
	st.shared.f64 	[%r7+2048], %fd313;
$L__BB19_4:
	bar.sync 	0;
	setp.gt.u32 	%p6, %r1, 39;
	mad.lo.s32 	%r27, %r5, 448, %r6;
	add.s32 	%r8, %r27, %r26;
	@%p6 bra 	$L__BB19_6;
	ld.shared.f64 	%fd314, [%r8];
	ld.shared.f64 	%fd315, [%r8+256];
	add.f64 	%fd316, %fd314, %fd315;
	sub.f64 	%fd317, %fd314, %fd315;
	ld.shared.f64 	%fd318, [%r8+64];
	ld.shared.f64 	%fd319, [%r8+192];
	add.f64 	%fd320, %fd318, %fd319;
	sub.f64 	%fd321, %fd318, %fd319;
	ld.shared.f64 	%fd322, [%r8+128];
	add.f64 	%fd323, %fd322, %fd322;
	sub.f64 	%fd324, %fd322, %fd322;
	mul.f64 	%fd325, %fd323, 0d3FE0000000000000;
	fma.rn.f64 	%fd326, %fd11, %fd316, 0d0000000000000000;
	fma.rn.f64 	%fd327, %fd12, %fd317, 0d0000000000000000;
	fma.rn.f64 	%fd328, %fd13, %fd320, %fd326;
	fma.rn.f64 	%fd329, %fd14, %fd321, %fd327;
	fma.rn.f64 	%fd330, %fd15, %fd325, %fd328;
	fma.rn.f64 	%fd331, %fd16, %fd324, %fd329;
	add.f64 	%fd332, %fd330, %fd331;
	st.shared.f64 	[%r8], %fd332;
	sub.f64 	%fd333, %fd330, %fd331;
	st.shared.f64 	[%r8+448], %fd333;
	fma.rn.f64 	%fd334, %fd17, %fd316, 0d0000000000000000;
	fma.rn.f64 	%fd335, %fd18, %fd317, 0d0000000000000000;
	fma.rn.f64 	%fd336, %fd19, %fd320, %fd334;
	fma.rn.f64 	%fd337, %fd20, %fd321, %fd335;
	fma.rn.f64 	%fd338, %fd21, %fd325, %fd336;
	fma.rn.f64 	%fd339, %fd22, %fd324, %fd337;
	add.f64 	%fd340, %fd338, %fd339;
	st.shared.f64 	[%r8+64], %fd340;
	sub.f64 	%fd341, %fd338, %fd339;
	st.shared.f64 	[%r8+384], %fd341;
	fma.rn.f64 	%fd342, %fd23, %fd316, 0d0000000000000000;
	fma.rn.f64 	%fd343, %fd24, %fd317, 0d0000000000000000;
	fma.rn.f64 	%fd344, %fd25, %fd320, %fd342;
	fma.rn.f64 	%fd345, %fd26, %fd321, %fd343;
	fma.rn.f64 	%fd346, %fd27, %fd325, %fd344;
	fma.rn.f64 	%fd347, %fd28, %fd324, %fd345;
	add.f64 	%fd348, %fd346, %fd347;
	st.shared.f64 	[%r8+128], %fd348;
	sub.f64 	%fd349, %fd346, %fd347;
	st.shared.f64 	[%r8+320], %fd349;
	fma.rn.f64 	%fd350, %fd29, %fd316, 0d0000000000000000;
	fma.rn.f64 	%fd351, %fd30, %fd317, 0d0000000000000000;
	fma.rn.f64 	%fd352, %fd31, %fd320, %fd350;
	fma.rn.f64 	%fd353, %fd32, %fd321, %fd351;
	fma.rn.f64 	%fd354, %fd33, %fd325, %fd352;
	fma.rn.f64 	%fd355, %fd34, %fd324, %fd353;
	add.f64 	%fd356, %fd354, %fd355;
	st.shared.f64 	[%r8+192], %fd356;
	sub.f64 	%fd357, %fd354, %fd355;
	st.shared.f64 	[%r8+256], %fd357;
$L__BB19_6:
	ld.param.u64 	%rd38, [_Z32massMatrixMultiplyConstantKernelILi5ELi8ELi1EEvidPKdS1_S1_S1_S1_S1_S1_Pd_param_2];
	ld.param.u32 	%r241, [_Z32massMatrixMultiplyConstantKernelILi5ELi8ELi1EEvidPKdS1_S1_S1_S1_S1_S1_Pd_param_0];
	setp.ge.s32 	%p7, %r3, %r241;
	bar.sync 	0;
	shr.u32 	%r29, %r1, 3;
	shl.b32 	%r30, %r29, 9;
	add.s32 	%r31, %r4, %r30;
	shl.b32 	%r32, %r1, 6;
	and.b32  	%r33, %r32, 448;
	add.s32 	%r34, %r31, %r33;
	ld.shared.f64 	%fd359, [%r34];
	ld.shared.f64 	%fd360, [%r34+32];
	add.f64 	%fd361, %fd359, %fd360;
	sub.f64 	%fd362, %fd359, %fd360;
	ld.shared.f64 	%fd363, [%r34+8];
	ld.shared.f64 	%fd364, [%r34+24];
	add.f64 	%fd365, %fd363, %fd364;
	sub.f64 	%fd366, %fd363, %fd364;
	ld.shared.f64 	%fd367, [%r34+16];
	add.f64 	%fd368, %fd367, %fd367;
	sub.f64 	%fd369, %fd367, %fd367;
	mul.f64 	%fd370, %fd368, 0d3FE0000000000000;
	fma.rn.f64 	%fd371, %fd11, %fd361, 0d0000000000000000;
	fma.rn.f64 	%fd372, %fd12, %fd362, 0d0000000000000000;
	fma.rn.f64 	%fd373, %fd13, %fd365, %fd371;
	fma.rn.f64 	%fd374, %fd14, %fd366, %fd372;
	fma.rn.f64 	%fd375, %fd15, %fd370, %fd373;
	fma.rn.f64 	%fd376, %fd16, %fd369, %fd374;
	add.f64 	%fd377, %fd375, %fd376;
	st.shared.f64 	[%r34], %fd377;
	sub.f64 	%fd378, %fd375, %fd376;
	st.shared.f64 	[%r34+56], %fd378;
	fma.rn.f64 	%fd379, %fd17, %fd361, 0d0000000000000000;
	fma.rn.f64 	%fd380, %fd18, %fd362, 0d0000000000000000;
	fma.rn.f64 	%fd381, %fd19, %fd365, %fd379;
	fma.rn.f64 	%fd382, %fd20, %fd366, %fd380;
	fma.rn.f64 	%fd383, %fd21, %fd370, %fd381;
	fma.rn.f64 	%fd384, %fd22, %fd369, %fd382;
	add.f64 	%fd385, %fd383, %fd384;
	st.shared.f64 	[%r34+8], %fd385;
	sub.f64 	%fd386, %fd383, %fd384;
	st.shared.f64 	[%r34+48], %fd386;
	fma.rn.f64 	%fd387, %fd23, %fd361, 0d0000000000000000;
	fma.rn.f64 	%fd388, %fd24, %fd362, 0d0000000000000000;
	fma.rn.f64 	%fd389, %fd25, %fd365, %fd387;
	fma.rn.f64 	%fd390, %fd26, %fd366, %fd388;
	fma.rn.f64 	%fd391, %fd27, %fd370, %fd389;
	fma.rn.f64 	%fd392, %fd28, %fd369, %fd390;
	add.f64 	%fd393, %fd391, %fd392;
	st.shared.f64 	[%r34+16], %fd393;
	sub.f64 	%fd394, %fd391, %fd392;
	st.shared.f64 	[%r34+40], %fd394;
	fma.rn.f64 	%fd395, %fd29, %fd361, 0d0000000000000000;
	fma.rn.f64 	%fd396, %fd30, %fd362, 0d0000000000000000;
	fma.rn.f64 	%fd397, %fd31, %fd365, %fd395;
	fma.rn.f64 	%fd398, %fd32, %fd366, %fd396;
	fma.rn.f64 	%fd399, %fd33, %fd370, %fd397;
	fma.rn.f64 	%fd400, %fd34, %fd369, %fd398;
	add.f64 	%fd401, %fd399, %fd400;
	st.shared.f64 	[%r34+24], %fd401;
	sub.f64 	%fd402, %fd399, %fd400;
	st.shared.f64 	[%r34+32], %fd402;
	bar.sync 	0;
	mad.lo.s32 	%r9, %r29, -448, %r31;
	and.b32  	%r36, %r19, 56;
	add.s32 	%r37, %r9, %r36;
	ld.shared.f64 	%fd35, [%r37];
	ld.shared.f64 	%fd36, [%r37+512];
	ld.shared.f64 	%fd37, [%r37+1024];
	ld.shared.f64 	%fd38, [%r37+1536];
	ld.shared.f64 	%fd39, [%r37+2048];
	ld.shared.f64 	%fd40, [%r37+2560];
	ld.shared.f64 	%fd41, [%r37+3072];
	ld.shared.f64 	%fd42, [%r37+3584];
	mad.lo.s32 	%r38, %r3, 3584, %r1;
	cvta.to.global.u64 	%rd12, %rd38;
	mul.wide.s32 	%rd13, %r38, 8;
	add.s64 	%rd1, %rd12, %rd13;
	mov.f64 	%fd1297, 0d0000000000000000;
	mov.f64 	%fd1298, %fd1297;
	mov.f64 	%fd1299, %fd1297;
	mov.f64 	%fd1300, %fd1297;
	mov.f64 	%fd1301, %fd1297;
	mov.f64 	%fd1302, %fd1297;
	mov.f64 	%fd1303, %fd1297;
	@%p7 bra 	$L__BB19_8;
	ld.global.nc.f64 	%fd1297, [%rd1];
	ld.global.nc.f64 	%fd1298, [%rd1+4096];
	ld.global.nc.f64 	%fd1299, [%rd1+8192];
	ld.global.nc.f64 	%fd1300, [%rd1+12288];
	ld.global.nc.f64 	%fd1301, [%rd1+16384];
	ld.global.nc.f64 	%fd1302, [%rd1+20480];
	ld.global.nc.f64 	%fd1303, [%rd1+24576];
$L__BB19_8:
	ld.param.f64 	%fd1284, [_Z32massMatrixMultiplyConstantKernelILi5ELi8ELi1EEvidPKdS1_S1_S1_S1_S1_S1_Pd_param_1];
	ld.param.u32 	%r242, [_Z32massMatrixMultiplyConstantKernelILi5ELi8ELi1EEvidPKdS1_S1_S1_S1_S1_S1_Pd_param_0];
	shl.b32 	%r39, %r2, 9;
	mov.u32 	%r40, _ZZ29stiffnessMatrixMultiplyDeviceILi5ELi8ELi1EEviidPKdS1_S1_S1_PAT0__AT0__AplT0_Li0E_dPdE5s_Gpr;
	add.s32 	%r41, %r40, %r39;
	and.b32  	%r43, %r19, 8128;
	add.s32 	%r44, %r41, %r43;
	and.b32  	%r45, %r1, 7;
	add.s32 	%r47, %r44, %r36;
	mov.u32 	%r48, _ZZ29stiffnessMatrixMultiplyDeviceILi5ELi8ELi1EEviidPKdS1_S1_S1_PAT0__AT0__AplT0_Li0E_dPdE5s_Gps;
	add.s32 	%r49, %r48, %r39;
	add.s32 	%r50, %r49, %r36;
	add.s32 	%r51, %r50, %r43;
	add.s32 	%r53, %r20, %r36;
	setp.ge.s32 	%p8, %r3, %r242;
	add.s32 	%r54, %r4, %r36;
	mad.lo.s32 	%r55, %r45, 56, %r53;
	ld.shared.f64 	%fd57, [%r55];
	ld.shared.f64 	%fd404, [%r9];
	fma.rn.f64 	%fd405, %fd57, %fd404, 0d0000000000000000;
	and.b32  	%r56, %r1, 1016;
	add.s32 	%r57, %r20, %r43;
	ld.shared.f64 	%fd58, [%r57];
	ld.shared.f64 	%fd406, [%r54];
	fma.rn.f64 	%fd407, %fd58, %fd406, 0d0000000000000000;
	ld.shared.f64 	%fd408, [_ZZ32massMatrixMultiplyConstantKernelILi5ELi8ELi1EEvidPKdS1_S1_S1_S1_S1_S1_PdE13s_QuadToQuadD];
	fma.rn.f64 	%fd409, %fd408, %fd35, 0d0000000000000000;
	ld.shared.f64 	%fd59, [%r55+8];
	ld.shared.f64 	%fd410, [%r9+8];
	fma.rn.f64 	%fd411, %fd59, %fd410, %fd405;
	ld.shared.f64 	%fd60, [%r57+8];
	ld.shared.f64 	%fd412, [%r54+64];
	fma.rn.f64 	%fd413, %fd60, %fd412, %fd407;
	ld.shared.f64 	%fd414, [_ZZ32massMatrixMultiplyConstantKernelILi5ELi8ELi1EEvidPKdS1_S1_S1_S1_S1_S1_PdE13s_QuadToQuadD+8];
	fma.rn.f64 	%fd415, %fd414, %fd36, %fd409;
	ld.shared.f64 	%fd61, [%r55+16];
	ld.shared.f64 	%fd416, [%r9+16];
	fma.rn.f64 	%fd417, %fd61, %fd416, %fd411;
	ld.shared.f64 	%fd62, [%r57+16];
	ld.shared.f64 	%fd418, [%r54+128];
	fma.rn.f64 	%fd419, %fd62, %fd418, %fd413;
	ld.shared.f64 	%fd420, [_ZZ32massMatrixMultiplyConstantKernelILi5ELi8ELi1EEvidPKdS1_S1_S1_S1_S1_S1_PdE13s_QuadToQuadD+16];
	fma.rn.f64 	%fd421, %fd420, %fd37, %fd415;
	ld.shared.f64 	%fd63, [%r55+24];
	ld.shared.f64 	%fd422, [%r9+24];
	fma.rn.f64 	%fd423, %fd63, %fd422, %fd417;
	ld.shared.f64 	%fd64, [%r57+24];
	ld.shared.f64 	%fd424, [%r54+192];
	fma.rn.f64 	%fd425, %fd64, %fd424, %fd419;
	ld.shared.f64 	%fd426, [_ZZ32massMatrixMultiplyConstantKernelILi5ELi8ELi1EEvidPKdS1_S1_S1_S1_S1_S1_PdE13s_QuadToQuadD+24];
	fma.rn.f64 	%fd427, %fd426, %fd38, %fd421;
	ld.shared.f64 	%fd65, [%r55+32];
	ld.shared.f64 	%fd428, [%r9+32];
	fma.rn.f64 	%fd429, %fd65, %fd428, %fd423;
	ld.shared.f64 	%fd66, [%r57+32];
	ld.shared.f64 	%fd430, [%r54+256];
	fma.rn.f64 	%fd431, %fd66, %fd430, %fd425;
	ld.shared.f64 	%fd432, [_ZZ32massMatrixMultiplyConstantKernelILi5ELi8ELi1EEvidPKdS1_S1_S1_S1_S1_S1_PdE13s_QuadToQuadD+32];
	fma.rn.f64 	%fd433, %fd432, %fd39, %fd427;
	ld.shared.f64 	%fd67, [%r55+40];
	ld.shared.f64 	%fd434, [%r9+40];
	fma.rn.f64 	%fd435, %fd67, %fd434, %fd429;
	ld.shared.f64 	%fd68, [%r57+40];
	ld.shared.f64 	%fd436, [%r54+320];
	fma.rn.f64 	%fd437, %fd68, %fd436, %fd431;
	ld.shared.f64 	%fd438, [_ZZ32massMatrixMultiplyConstantKernelILi5ELi8ELi1EEvidPKdS1_S1_S1_S1_S1_S1_PdE13s_QuadToQuadD+40];
	fma.rn.f64 	%fd439, %fd438, %fd40, %fd433;
	ld.shared.f64 	%fd69, [%r55+48];
	ld.shared.f64 	%fd440, [%r9+48];
	fma.rn.f64 	%fd441, %fd69, %fd440, %fd435;
	ld.shared.f64 	%fd70, [%r57+48];
	ld.shared.f64 	%fd442, [%r54+384];
	fma.rn.f64 	%fd443, %fd70, %fd442, %fd437;
	ld.shared.f64 	%fd444, [_ZZ32massMatrixMultiplyConstantKernelILi5ELi8ELi1EEvidPKdS1_S1_S1_S1_S1_S1_PdE13s_QuadToQuadD+48];
	fma.rn.f64 	%fd445, %fd444, %fd41, %fd439;
	ld.shared.f64 	%fd71, [%r55+56];
	ld.shared.f64 	%fd446, [%r9+56];
	fma.rn.f64 	%fd447, %fd71, %fd446, %fd441;
	ld.shared.f64 	%fd72, [%r57+56];
	ld.shared.f64 	%fd448, [%r54+448];
	fma.rn.f64 	%fd449, %fd72, %fd448, %fd443;
	ld.shared.f64 	%fd450, [_ZZ32massMatrixMultiplyConstantKernelILi5ELi8ELi1EEvidPKdS1_S1_S1_S1_S1_S1_PdE13s_QuadToQuadD+56];
	fma.rn.f64 	%fd451, %fd450, %fd42, %fd445;
	bar.sync 	0;
	mul.f64 	%fd452, %fd1298, %fd449;
	fma.rn.f64 	%fd453, %fd1297, %fd447, %fd452;
	fma.rn.f64 	%fd454, %fd1299, %fd451, %fd453;
	st.shared.f64 	[%r47], %fd454;
	mul.f64 	%fd455, %fd1300, %fd449;
	fma.rn.f64 	%fd456, %fd1298, %fd447, %fd455;
	fma.rn.f64 	%fd457, %fd1301, %fd451, %fd456;
	st.shared.f64 	[%r51], %fd457;
	mul.f64 	%fd458, %fd1301, %fd449;
	fma.rn.f64 	%fd459, %fd1299, %fd447, %fd458;
	fma.rn.f64 	%fd460, %fd1302, %fd451, %fd459;
	mul.f64 	%fd461, %fd1284, %fd1303;
	bar.sync 	0;
	ld.shared.f64 	%fd73, [%r53];
	ld.shared.f64 	%fd462, [%r44];
	mul.f64 	%fd463, %fd73, %fd462;
	fma.rn.f64 	%fd464, %fd461, %fd35, %fd463;
	add.s32 	%r58, %r20, %r56;
	ld.shared.f64 	%fd74, [%r58];
	ld.shared.f64 	%fd465, [%r50];
	fma.rn.f64 	%fd466, %fd74, %fd465, %fd464;
	fma.rn.f64 	%fd467, %fd460, %fd408, 0d0000000000000000;
	mad.lo.s32 	%r59, %r45, -56, %r55;
	ld.shared.f64 	%fd75, [%r59+64];
	ld.shared.f64 	%fd468, [%r44+8];
	fma.rn.f64 	%fd469, %fd75, %fd468, %fd466;
	ld.shared.f64 	%fd76, [%r58+64];
	ld.shared.f64 	%fd470, [%r50+64];
	fma.rn.f64 	%fd471, %fd76, %fd470, %fd469;
	fma.rn.f64 	%fd77, %fd460, %fd414, 0d0000000000000000;
	ld.shared.f64 	%fd78, [%r59+128];
	ld.shared.f64 	%fd472, [%r44+16];
	fma.rn.f64 	%fd473, %fd78, %fd472, %fd471;
	ld.shared.f64 	%fd79, [%r58+128];
	ld.shared.f64 	%fd474, [%r50+128];
	fma.rn.f64 	%fd475, %fd79, %fd474, %fd473;
	fma.rn.f64 	%fd80, %fd460, %fd420, 0d0000000000000000;
	ld.shared.f64 	%fd81, [%r59+192];
	ld.shared.f64 	%fd476, [%r44+24];
	fma.rn.f64 	%fd477, %fd81, %fd476, %fd475;
	ld.shared.f64 	%fd82, [%r58+192];
	ld.shared.f64 	%fd478, [%r50+192];
	fma.rn.f64 	%fd479, %fd82, %fd478, %fd477;
	fma.rn.f64 	%fd83, %fd460, %fd426, 0d0000000000000000;
	ld.shared.f64 	%fd84, [%r59+256];
	ld.shared.f64 	%fd480, [%r44+32];
	fma.rn.f64 	%fd481, %fd84, %fd480, %fd479;
	ld.shared.f64 	%fd85, [%r58+256];
	ld.shared.f64 	%fd482, [%r50+256];
	fma.rn.f64 	%fd483, %fd85, %fd482, %fd481;
	fma.rn.f64 	%fd86, %fd460, %fd432, 0d0000000000000000;
	ld.shared.f64 	%fd87, [%r59+320];
	ld.shared.f64 	%fd484, [%r44+40];
	fma.rn.f64 	%fd485, %fd87, %fd484, %fd483;
	ld.shared.f64 	%fd88, [%r58+320];
	ld.shared.f64 	%fd486, [%r50+320];
	fma.rn.f64 	%fd487, %fd88, %fd486, %fd485;
	fma.rn.f64 	%fd89, %fd460, %fd438, 0d0000000000000000;
	ld.shared.f64 	%fd90, [%r59+384];
	ld.shared.f64 	%fd488, [%r44+48];
	fma.rn.f64 	%fd489, %fd90, %fd488, %fd487;
	ld.shared.f64 	%fd91, [%r58+384];
	ld.shared.f64 	%fd490, [%r50+384];
	fma.rn.f64 	%fd491, %fd91, %fd490, %fd489;
	fma.rn.f64 	%fd92, %fd460, %fd444, 0d0000000000000000;
	ld.shared.f64 	%fd93, [%r59+448];
	ld.shared.f64 	%fd492, [%r44+56];
	fma.rn.f64 	%fd493, %fd93, %fd492, %fd491;
	ld.shared.f64 	%fd94, [%r58+448];
	ld.shared.f64 	%fd494, [%r50+448];
	fma.rn.f64 	%fd495, %fd94, %fd494, %fd493;
	fma.rn.f64 	%fd95, %fd460, %fd450, 0d0000000000000000;
	add.f64 	%fd96, %fd495, %fd467;
	mov.f64 	%fd1304, 0d0000000000000000;
	mov.f64 	%fd1305, %fd1304;
	mov.f64 	%fd1306, %fd1304;
	mov.f64 	%fd1307, %fd1304;
	mov.f64 	%fd1308, %fd1304;
	mov.f64 	%fd1309, %fd1304;
	mov.f64 	%fd1310, %fd1304;
	@%p8 bra 	$L__BB19_10;
	ld.param.u64 	%rd39, [_Z32massMatrixMultiplyConstantKernelILi5ELi8ELi1EEvidPKdS1_S1_S1_S1_S1_S1_Pd_param_2];
	cvta.to.global.u64 	%rd14, %rd39;
	add.s64 	%rd16, %rd14, %rd13;
	ld.global.nc.f64 	%fd1304, [%rd16+512];
	ld.global.nc.f64 	%fd1305, [%rd16+4608];
	ld.global.nc.f64 	%fd1306, [%rd16+8704];
	ld.global.nc.f64 	%fd1307, [%rd16+12800];
	ld.global.nc.f64 	%fd1308, [%rd16+16896];
	ld.global.nc.f64 	%fd1309, [%rd16+20992];
	ld.global.nc.f64 	%fd1310, [%rd16+25088];
$L__BB19_10:
	ld.param.f64 	%fd1285, [_Z32massMatrixMultiplyConstantKernelILi5ELi8ELi1EEvidPKdS1_S1_S1_S1_S1_S1_Pd_param_1];
	ld.param.u32 	%r243, [_Z32massMatrixMultiplyConstantKernelILi5ELi8ELi1EEvidPKdS1_S1_S1_S1_S1_S1_Pd_param_0];
	mov.u32 	%r62, %ctaid.x;
	mov.u32 	%r63, %tid.y;
	add.s32 	%r10, %r62, %r63;
	setp.ge.s32 	%p9, %r10, %r243;
	shl.b32 	%r64, %r63, 12;
	mov.u32 	%r65, _ZZ32massMatrixMultiplyConstantKernelILi5ELi8ELi1EEvidPKdS1_S1_S1_S1_S1_S1_PdE6s_tmp1;
	add.s32 	%r66, %r65, %r64;
	mov.u32 	%r67, %tid.x;
	shr.u32 	%r68, %r67, 3;
	shl.b32 	%r69, %r68, 9;
	add.s32 	%r70, %r66, %r69;
	mad.lo.s32 	%r71, %r68, -448, %r70;
	shl.b32 	%r72, %r67, 3;
	and.b32  	%r73, %r72, 56;
	add.s32 	%r74, %r66, %r73;
	ld.shared.f64 	%fd497, [%r71+512];
	fma.rn.f64 	%fd498, %fd57, %fd497, 0d0000000000000000;
	ld.shared.f64 	%fd499, [%r74+512];
	fma.rn.f64 	%fd500, %fd58, %fd499, 0d0000000000000000;
	ld.shared.f64 	%fd501, [_ZZ32massMatrixMultiplyConstantKernelILi5ELi8ELi1EEvidPKdS1_S1_S1_S1_S1_S1_PdE13s_QuadToQuadD+64];
	fma.rn.f64 	%fd502, %fd501, %fd35, 0d0000000000000000;
	ld.shared.f64 	%fd503, [%r71+520];
	fma.rn.f64 	%fd504, %fd59, %fd503, %fd498;
	ld.shared.f64 	%fd505, [%r74+576];
	fma.rn.f64 	%fd506, %fd60, %fd505, %fd500;
	ld.shared.f64 	%fd507, [_ZZ32massMatrixMultiplyConstantKernelILi5ELi8ELi1EEvidPKdS1_S1_S1_S1_S1_S1_PdE13s_QuadToQuadD+72];
	fma.rn.f64 	%fd508, %fd507, %fd36, %fd502;
	ld.shared.f64 	%fd509, [%r71+528];
	fma.rn.f64 	%fd510, %fd61, %fd509, %fd504;
	ld.shared.f64 	%fd511, [%r74+640];
	fma.rn.f64 	%fd512, %fd62, %fd511, %fd506;
	ld.shared.f64 	%fd513, [_ZZ32massMatrixMultiplyConstantKernelILi5ELi8ELi1EEvidPKdS1_S1_S1_S1_S1_S1_PdE13s_QuadToQuadD+80];
	fma.rn.f64 	%fd514, %fd513, %fd37, %fd508;
	ld.shared.f64 	%fd515, [%r71+536];
	fma.rn.f64 	%fd516, %fd63, %fd515, %fd510;
	ld.shared.f64 	%fd517, [%r74+704];
	fma.rn.f64 	%fd518, %fd64, %fd517, %fd512;
	ld.shared.f64 	%fd519, [_ZZ32massMatrixMultiplyConstantKernelILi5ELi8ELi1EEvidPKdS1_S1_S1_S1_S1_S1_PdE13s_QuadToQuadD+88];
	fma.rn.f64 	%fd520, %fd519, %fd38, %fd514;
	ld.shared.f64 	%fd521, [%r71+544];
	fma.rn.f64 	%fd522, %fd65, %fd521, %fd516;
	ld.shared.f64 	%fd523, [%r74+768];
	fma.rn.f64 	%fd524, %fd66, %fd523, %fd518;
	ld.shared.f64 	%fd525, [_ZZ32massMatrixMultiplyConstantKernelILi5ELi8ELi1EEvidPKdS1_S1_S1_S1_S1_S1_PdE13s_QuadToQuadD+96];
	fma.rn.f64 	%fd526, %fd525, %fd39, %fd520;
	ld.shared.f64 	%fd527, [%r71+552];
	fma.rn.f64 	%fd528, %fd67, %fd527, %fd522;
	ld.shared.f64 	%fd529, [%r74+832];
	fma.rn.f64 	%fd530, %fd68, %fd529, %fd524;
	ld.shared.f64 	%fd531, [_ZZ32massMatrixMultiplyConstantKernelILi5ELi8ELi1EEvidPKdS1_S1_S1_S1_S1_S1_PdE13s_QuadToQuadD+104];
	fma.rn.f64 	%fd532, %fd531, %fd40, %fd526;
	ld.shared.f64 	%fd533, [%r71+560];
	fma.rn.f64 	%fd534, %fd69, %fd533, %fd528;
	ld.shared.f64 	%fd535, [%r74+896];
	fma.rn.f64 	%fd536, %fd70, %fd535, %fd530;
	ld.shared.f64 	%fd537, [_ZZ32massMatrixMultiplyConstantKernelILi5ELi8ELi1EEvidPKdS1_S1_S1_S1_S1_S1_PdE13s_QuadToQuadD+112];
	fma.rn.f64 	%fd538, %fd537, %fd41, %fd532;
	ld.shared.f64 	%fd539, [%r71+568];
	fma.rn.f64 	%fd540, %fd71, %fd539, %fd534;
	ld.shared.f64 	%fd541, [%r74+960];
	fma.rn.f64 	%fd542, %fd72, %fd541, %fd536;
	ld.shared.f64 	%fd543, [_ZZ32massMatrixMultiplyConstantKernelILi5ELi8ELi1EEvidPKdS1_S1_S1_S1_S1_S1_PdE13s_QuadToQuadD+120];
	fma.rn.f64 	%fd544, %fd543, %fd42, %fd538;
	bar.sync 	0;
	mul.f64 	%fd545, %fd1305, %fd542;
	fma.rn.f64 	%fd546, %fd1304, %fd540, %fd545;
	fma.rn.f64 	%fd547, %fd1306, %fd544, %fd546;
	shl.b32 	%r75, %r63, 9;
	mov.u32 	%r76, _ZZ29stiffnessMatrixMultiplyDeviceILi5ELi8ELi1EEviidPKdS1_S1_S1_PAT0__AT0__AplT0_Li0E_dPdE5s_Gpr;
	add.s32 	%r77, %r76, %r75;
	shl.b32 	%r78, %r68, 6;
	add.s32 	%r79, %r77, %r78;
	add.s32 	%r80, %r79, %r73;
	st.shared.f64 	[%r80], %fd547;
	mul.f64 	%fd548, %fd1307, %fd542;
	fma.rn.f64 	%fd549, %fd1305, %fd540, %fd548;
	fma.rn.f64 	%fd550, %fd1308, %fd544, %fd549;
	mov.u32 	%r81, _ZZ29stiffnessMatrixMultiplyDeviceILi5ELi8ELi1EEviidPKdS1_S1_S1_PAT0__AT0__AplT0_Li0E_dPdE5s_Gps;
	add.s32 	%r82, %r81, %r75;
	add.s32 	%r83, %r82, %r73;
	add.s32 	%r84, %r83, %r78;
	st.shared.f64 	[%r84], %fd550;
	mul.f64 	%fd551, %fd1308, %fd542;
	fma.rn.f64 	%fd552, %fd1306, %fd540, %fd551;
	fma.rn.f64 	%fd553, %fd1309, %fd544, %fd552;
	mul.f64 	%fd554, %fd1285, %fd1310;
	bar.sync 	0;
	ld.shared.f64 	%fd555, [%r79];
	mul.f64 	%fd556, %fd73, %fd555;
	fma.rn.f64 	%fd557, %fd554, %fd36, %fd556;
	ld.shared.f64 	%fd558, [%r83];
	fma.rn.f64 	%fd559, %fd74, %fd558, %fd557;
	fma.rn.f64 	%fd111, %fd553, %fd501, %fd96;
	ld.shared.f64 	%fd560, [%r79+8];
	fma.rn.f64 	%fd561, %fd75, %fd560, %fd559;
	ld.shared.f64 	%fd562, [%r83+64];
	fma.rn.f64 	%fd563, %fd76, %fd562, %fd561;
	fma.rn.f64 	%fd564, %fd553, %fd507, %fd77;
	ld.shared.f64 	%fd565, [%r79+16];
	fma.rn.f64 	%fd566, %fd78, %fd565, %fd563;
	ld.shared.f64 	%fd567, [%r83+128];
	fma.rn.f64 	%fd568, %fd79, %fd567, %fd566;
	fma.rn.f64 	%fd112, %fd553, %fd513, %fd80;
	ld.shared.f64 	%fd569, [%r79+24];
	fma.rn.f64 	%fd570, %fd81, %fd569, %fd568;
	ld.shared.f64 	%fd571, [%r83+192];
	fma.rn.f64 	%fd572, %fd82, %fd571, %fd570;
	fma.rn.f64 	%fd113, %fd553, %fd519, %fd83;
	ld.shared.f64 	%fd573, [%r79+32];
	fma.rn.f64 	%fd574, %fd84, %fd573, %fd572;
	ld.shared.f64 	%fd575, [%r83+256];
	fma.rn.f64 	%fd576, %fd85, %fd575, %fd574;
	fma.rn.f64 	%fd114, %fd553, %fd525, %fd86;
	ld.shared.f64 	%fd577, [%r79+40];
	fma.rn.f64 	%fd578, %fd87, %fd577, %fd576;
	ld.shared.f64 	%fd579, [%r83+320];
	fma.rn.f64 	%fd580, %fd88, %fd579, %fd578;
	fma.rn.f64 	%fd115, %fd553, %fd531, %fd89;
	ld.shared.f64 	%fd581, [%r79+48];
	fma.rn.f64 	%fd582, %fd90, %fd581, %fd580;
	ld.shared.f64 	%fd583, [%r83+384];
	fma.rn.f64 	%fd584, %fd91, %fd583, %fd582;
	fma.rn.f64 	%fd116, %fd553, %fd537, %fd92;
	ld.shared.f64 	%fd585, [%r79+56];
	fma.rn.f64 	%fd586, %fd93, %fd585, %fd584;
	ld.shared.f64 	%fd587, [%r83+448];
	fma.rn.f64 	%fd588, %fd94, %fd587, %fd586;
	fma.rn.f64 	%fd117, %fd553, %fd543, %fd95;
	add.f64 	%fd118, %fd588, %fd564;
	mov.f64 	%fd1311, 0d0000000000000000;
	mov.f64 	%fd1312, %fd1311;
	mov.f64 	%fd1313, %fd1311;
	mov.f64 	%fd1314, %fd1311;
	mov.f64 	%fd1315, %fd1311;
	mov.f64 	%fd1316, %fd1311;
	mov.f64 	%fd1317, %fd1311;
	@%p9 bra 	$L__BB19_12;
	ld.param.u64 	%rd40, [_Z32massMatrixMultiplyConstantKernelILi5ELi8ELi1EEvidPKdS1_S1_S1_S1_S1_S1_Pd_param_2];
	cvta.to.global.u64 	%rd17, %rd40;
	mad.lo.s32 	%r86, %r10, 3584, %r67;
	mul.wide.s32 	%rd18, %r86, 8;
	add.s64 	%rd19, %rd17, %rd18;
	ld.global.nc.f64 	%fd1311, [%rd19+1024];
	ld.global.nc.f64 	%fd1312, [%rd19+5120];
	ld.global.nc.f64 	%fd1313, [%rd19+9216];
	ld.global.nc.f64 	%fd1314, [%rd19+13312];
	ld.global.nc.f64 	%fd1315, [%rd19+17408];
	ld.global.nc.f64 	%fd1316, [%rd19+21504];
	ld.global.nc.f64 	%fd1317, [%rd19+25600];
$L__BB19_12:
	ld.param.f64 	%fd1286, [_Z32massMatrixMultiplyConstantKernelILi5ELi8ELi1EEvidPKdS1_S1_S1_S1_S1_S1_Pd_param_1];
	ld.param.u32 	%r244, [_Z32massMatrixMultiplyConstantKernelILi5ELi8ELi1EEvidPKdS1_S1_S1_S1_S1_S1_Pd_param_0];
	mov.u32 	%r87, %ctaid.x;
	mov.u32 	%r88, %tid.y;
	add.s32 	%r11, %r87, %r88;
	setp.ge.s32 	%p10, %r11, %r244;
	shl.b32 	%r89, %r88, 12;
	mov.u32 	%r90, _ZZ32massMatrixMultiplyConstantKernelILi5ELi8ELi1EEvidPKdS1_S1_S1_S1_S1_S1_PdE6s_tmp1;
	add.s32 	%r91, %r90, %r89;
	mov.u32 	%r92, %tid.x;
	shr.u32 	%r93, %r92, 3;
	shl.b32 	%r94, %r93, 9;
	add.s32 	%r95, %r91, %r94;
	mad.lo.s32 	%r96, %r93, -448, %r95;
	shl.b32 	%r97, %r92, 3;
	and.b32  	%r98, %r97, 56;
	add.s32 	%r99, %r91, %r98;
	ld.shared.f64 	%fd590, [%r96+1024];
	fma.rn.f64 	%fd591, %fd57, %fd590, 0d0000000000000000;
	ld.shared.f64 	%fd592, [%r99+1024];
	fma.rn.f64 	%fd593, %fd58, %fd592, 0d0000000000000000;
	ld.shared.f64 	%fd594, [_ZZ32massMatrixMultiplyConstantKernelILi5ELi8ELi1EEvidPKdS1_S1_S1_S1_S1_S1_PdE13s_QuadToQuadD+128];
	fma.rn.f64 	%fd595, %fd594, %fd35, 0d0000000000000000;
	ld.shared.f64 	%fd596, [%r96+1032];
	fma.rn.f64 	%fd597, %fd59, %fd596, %fd591;
	ld.shared.f64 	%fd598, [%r99+1088];
	fma.rn.f64 	%fd599, %fd60, %fd598, %fd593;
	ld.shared.f64 	%fd600, [_ZZ32massMatrixMultiplyConstantKernelILi5ELi8ELi1EEvidPKdS1_S1_S1_S1_S1_S1_PdE13s_QuadToQuadD+136];
	fma.rn.f64 	%fd601, %fd600, %fd36, %fd595;
	ld.shared.f64 	%fd602, [%r96+1040];
	fma.rn.f64 	%fd603, %fd61, %fd602, %fd597;
	ld.shared.f64 	%fd604, [%r99+1152];
	fma.rn.f64 	%fd605, %fd62, %fd604, %fd599;
	ld.shared.f64 	%fd606, [_ZZ32massMatrixMultiplyConstantKernelILi5ELi8ELi1EEvidPKdS1_S1_S1_S1_S1_S1_PdE13s_QuadToQuadD+144];
	fma.rn.f64 	%fd607, %fd606, %fd37, %fd601;
	ld.shared.f64 	%fd608, [%r96+1048];
	fma.rn.f64 	%fd609, %fd63, %fd608, %fd603;
	ld.shared.f64 	%fd610, [%r99+1216];
	fma.rn.f64 	%fd611, %fd64, %fd610, %fd605;
	ld.shared.f64 	%fd612, [_ZZ32massMatrixMultiplyConstantKernelILi5ELi8ELi1EEvidPKdS1_S1_S1_S1_S1_S1_PdE13s_QuadToQuadD+152];
	fma.rn.f64 	%fd613, %fd612, %fd38, %fd607;
	ld.shared.f64 	%fd614, [%r96+1056];
	fma.rn.f64 	%fd615, %fd65, %fd614, %fd609;
	ld.shared.f64 	%fd616, [%r99+1280];
	fma.rn.f64 	%fd617, %fd66, %fd616, %fd611;
	ld.shared.f64 	%fd618, [_ZZ32massMatrixMultiplyConstantKernelILi5ELi8ELi1EEvidPKdS1_S1_S1_S1_S1_S1_PdE13s_QuadToQuadD+160];
	fma.rn.f64 	%fd619, %fd618, %fd39, %fd613;
	ld.shared.f64 	%fd620, [%r96+1064];
	fma.rn.f64 	%fd621, %fd67, %fd620, %fd615;
	ld.shared.f64 	%fd622, [%r99+1344];
	fma.rn.f64 	%fd623, %fd68, %fd622, %fd617;
	ld.shared.f64 	%fd624, [_ZZ32massMatrixMultiplyConstantKernelILi5ELi8ELi1EEvidPKdS1_S1_S1_S1_S1_S1_PdE13s_QuadToQuadD+168];
	fma.rn.f64 	%fd625, %fd624, %fd40, %fd619;
	ld.shared.f64 	%fd626, [%r96+1072];
	fma.rn.f64 	%fd627, %fd69, %fd626, %fd621;
	ld.shared.f64 	%fd628, [%r99+1408];
	fma.rn.f64 	%fd629, %fd70, %fd628, %fd623;
	ld.shared.f64 	%fd630, [_ZZ32massMatrixMultiplyConstantKernelILi5ELi8ELi1EEvidPKdS1_S1_S1_S1_S1_S1_PdE13s_QuadToQuadD+176];
	fma.rn.f64 	%fd631, %fd630, %fd41, %fd625;
	ld.shared.f64 	%fd632, [%r96+1080];
	fma.rn.f64 	%fd633, %fd71, %fd632, %fd627;
	ld.shared.f64 	%fd634, [%r99+1472];
	fma.rn.f64 	%fd635, %fd72, %fd634, %fd629;
	ld.shared.f64 	%fd636, [_ZZ32massMatrixMultiplyConstantKernelILi5ELi8ELi1EEvidPKdS1_S1_S1_S1_S1_S1_PdE13s_QuadToQuadD+184];
	fma.rn.f64 	%fd637, %fd636, %fd42, %fd631;
	bar.sync 	0;
	mul.f64 	%fd638, %fd1312, %fd635;
	fma.rn.f64 	%fd639, %fd1311, %fd633, %fd638;
	fma.rn.f64 	%fd640, %fd1313, %fd637, %fd639;
	shl.b32 	%r100, %r88, 9;
	mov.u32 	%r101, _ZZ29stiffnessMatrixMultiplyDeviceILi5ELi8ELi1EEviidPKdS1_S1_S1_PAT0__AT0__AplT0_Li0E_dPdE5s_Gpr;
	add.s32 	%r102, %r101, %r100;
	shl.b32 	%r103, %r93, 6;
	add.s32 	%r104, %r102, %r103;
	add.s32 	%r105, %r104, %r98;
	st.shared.f64 	[%r105], %fd640;
	mul.f64 	%fd641, %fd1314, %fd635;
	fma.rn.f64 	%fd642, %fd1312, %fd633, %fd641;
	fma.rn.f64 	%fd643, %fd1315, %fd637, %fd642;
	mov.u32 	%r106, _ZZ29stiffnessMatrixMultiplyDeviceILi5ELi8ELi1EEviidPKdS1_S1_S1_PAT0__AT0__AplT0_Li0E_dPdE5s_Gps;
	add.s32 	%r107, %r106, %r100;
	add.s32 	%r108, %r107, %r98;
	add.s32 	%r109, %r108, %r103;
	st.shared.f64 	[%r109], %fd643;
	mul.f64 	%fd644, %fd1315, %fd635;
	fma.rn.f64 	%fd645, %fd1313, %fd633, %fd644;
	fma.rn.f64 	%fd646, %fd1316, %fd637, %fd645;
	mul.f64 	%fd647, %fd1286, %fd1317;
	bar.sync 	0;
	ld.shared.f64 	%fd648, [%r104];
	mul.f64 	%fd649, %fd73, %fd648;
	fma.rn.f64 	%fd650, %fd647, %fd37, %fd649;
	ld.shared.f64 	%fd651, [%r108];
	fma.rn.f64 	%fd652, %fd74, %fd651, %fd650;
	fma.rn.f64 	%fd133, %fd646, %fd594, %fd111;
	ld.shared.f64 	%fd653, [%r104+8];
	fma.rn.f64 	%fd654, %fd75, %fd653, %fd652;
	ld.shared.f64 	%fd655, [%r108+64];
	fma.rn.f64 	%fd656, %fd76, %fd655, %fd654;
	fma.rn.f64 	%fd134, %fd646, %fd600, %fd118;
	ld.shared.f64 	%fd657, [%r104+16];
	fma.rn.f64 	%fd658, %fd78, %fd657, %fd656;
	ld.shared.f64 	%fd659, [%r108+128];
	fma.rn.f64 	%fd660, %fd79, %fd659, %fd658;
	fma.rn.f64 	%fd661, %fd646, %fd606, %fd112;
	ld.shared.f64 	%fd662, [%r104+24];
	fma.rn.f64 	%fd663, %fd81, %fd662, %fd660;
	ld.shared.f64 	%fd664, [%r108+192];
	fma.rn.f64 	%fd665, %fd82, %fd664, %fd663;
	fma.rn.f64 	%fd135, %fd646, %fd612, %fd113;
	ld.shared.f64 	%fd666, [%r104+32];
	fma.rn.f64 	%fd667, %fd84, %fd666, %fd665;
	ld.shared.f64 	%fd668, [%r108+256];
	fma.rn.f64 	%fd669, %fd85, %fd668, %fd667;
	fma.rn.f64 	%fd136, %fd646, %fd618, %fd114;
	ld.shared.f64 	%fd670, [%r104+40];
	fma.rn.f64 	%fd671, %fd87, %fd670, %fd669;
	ld.shared.f64 	%fd672, [%r108+320];
	fma.rn.f64 	%fd673, %fd88, %fd672, %fd671;
	fma.rn.f64 	%fd137, %fd646, %fd624, %fd115;
	ld.shared.f64 	%fd674, [%r104+48];
	fma.rn.f64 	%fd675, %fd90, %fd674, %fd673;
	ld.shared.f64 	%fd676, [%r108+384];
	fma.rn.f64 	%fd677, %fd91, %fd676, %fd675;
	fma.rn.f64 	%fd138, %fd646, %fd630, %fd116;
	ld.shared.f64 	%fd678, [%r104+56];
	fma.rn.f64 	%fd679, %fd93, %fd678, %fd677;
	ld.shared.f64 	%fd680, [%r108+448];
	fma.rn.f64 	%fd681, %fd94, %fd680, %fd679;
	fma.rn.f64 	%fd139, %fd646, %fd636, %fd117;
	add.f64 	%fd140, %fd681, %fd661;
	mov.f64 	%fd1318, 0d0000000000000000;
	mov.f64 	%fd1319, %fd1318;
	mov.f64 	%fd1320, %fd1318;
	mov.f64 	%fd1321, %fd1318;
	mov.f64 	%fd1322, %fd1318;
	mov.f64 	%fd1323, %fd1318;
	mov.f64 	%fd1324, %fd1318;
	@%p10 bra 	$L__BB19_14;
	ld.param.u64 	%rd41, [_Z32massMatrixMultiplyConstantKernelILi5ELi8ELi1EEvidPKdS1_S1_S1_S1_S1_S1_Pd_param_2];
	cvta.to.global.u64 	%rd20, %rd41;
	mad.lo.s32 	%r111, %r11, 3584, %r92;
	mul.wide.s32 	%rd21, %r111, 8;
	add.s64 	%rd22, %rd20, %rd21;
	ld.global.nc.f64 	%fd1318, [%rd22+1536];
	ld.global.nc.f64 	%fd1319, [%rd22+5632];
	ld.global.nc.f64 	%fd1320, [%rd22+9728];
	ld.global.nc.f64 	%fd1321, [%rd22+13824];
	ld.global.nc.f64 	%fd1322, [%rd22+17920];
	ld.global.nc.f64 	%fd1323, [%rd22+22016];
	ld.global.nc.f64 	%fd1324, [%rd22+26112];
$L__BB19_14:
	ld.param.f64 	%fd1287, [_Z32massMatrixMultiplyConstantKernelILi5ELi8ELi1EEvidPKdS1_S1_S1_S1_S1_S1_Pd_param_1];
	ld.param.u32 	%r245, [_Z32massMatrixMultiplyConstantKernelILi5ELi8ELi1EEvidPKdS1_S1_S1_S1_S1_S1_Pd_param_0];
	mov.u32 	%r112, %ctaid.x;
	mov.u32 	%r113, %tid.y;
	add.s32 	%r12, %r112, %r113;
	setp.ge.s32 	%p11, %r12, %r245;
	shl.b32 	%r114, %r113, 12;
	mov.u32 	%r115, _ZZ32massMatrixMultiplyConstantKernelILi5ELi8ELi1EEvidPKdS1_S1_S1_S1_S1_S1_PdE6s_tmp1;
	add.s32 	%r116, %r115, %r114;
	mov.u32 	%r117, %tid.x;
	shr.u32 	%r118, %r117, 3;
	shl.b32 	%r119, %r118, 9;
	add.s32 	%r120, %r116, %r119;
	mad.lo.s32 	%r121, %r118, -448, %r120;
	shl.b32 	%r122, %r117, 3;
	and.b32  	%r123, %r122, 56;
	add.s32 	%r124, %r116, %r123;
	ld.shared.f64 	%fd683, [%r121+1536];
	fma.rn.f64 	%fd684, %fd57, %fd683, 0d0000000000000000;
	ld.shared.f64 	%fd685, [%r124+1536];
	fma.rn.f64 	%fd686, %fd58, %fd685, 0d0000000000000000;
	ld.shared.f64 	%fd687, [_ZZ32massMatrixMultiplyConstantKernelILi5ELi8ELi1EEvidPKdS1_S1_S1_S1_S1_S1_PdE13s_QuadToQuadD+192];
	fma.rn.f64 	%fd688, %fd687, %fd35, 0d0000000000000000;
	ld.shared.f64 	%fd689, [%r121+1544];
	fma.rn.f64 	%fd690, %fd59, %fd689, %fd684;
	ld.shared.f64 	%fd691, [%r124+1600];
	fma.rn.f64 	%fd692, %fd60, %fd691, %fd686;
	ld.shared.f64 	%fd693, [_ZZ32massMatrixMultiplyConstantKernelILi5ELi8ELi1EEvidPKdS1_S1_S1_S1_S1_S1_PdE13s_QuadToQuadD+200];
	fma.rn.f64 	%fd694, %fd693, %fd36, %fd688;
	ld.shared.f64 	%fd695, [%r121+1552];
	fma.rn.f64 	%fd696, %fd61, %fd695, %fd690;
	ld.shared.f64 	%fd697, [%r124+1664];
	fma.rn.f64 	%fd698, %fd62, %fd697, %fd692;
	ld.shared.f64 	%fd699, [_ZZ32massMatrixMultiplyConstantKernelILi5ELi8ELi1EEvidPKdS1_S1_S1_S1_S1_S1_PdE13s_QuadToQuadD+208];
	fma.rn.f64 	%fd700, %fd699, %fd37, %fd694;
	ld.shared.f64 	%fd701, [%r121+1560];
	fma.rn.f64 	%fd702, %fd63, %fd701, %fd696;
	ld.shared.f64 	%fd703, [%r124+1728];
	fma.rn.f64 	%fd704, %fd64, %fd703, %fd698;
	ld.shared.f64 	%fd705, [_ZZ32massMatrixMultiplyConstantKernelILi5ELi8ELi1EEvidPKdS1_S1_S1_S1_S1_S1_PdE13s_QuadToQuadD+216];
	fma.rn.f64 	%fd706, %fd705, %fd38, %fd700;
	ld.shared.f64 	%fd707, [%r121+1568];
	fma.rn.f64 	%fd708, %fd65, %fd707, %fd702;
	ld.shared.f64 	%fd709, [%r124+1792];
	fma.rn.f64 	%fd710, %fd66, %fd709, %fd704;
	ld.shared.f64 	%fd711, [_ZZ32massMatrixMultiplyConstantKernelILi5ELi8ELi1EEvidPKdS1_S1_S1_S1_S1_S1_PdE13s_QuadToQuadD+224];
	fma.rn.f64 	%fd712, %fd711, %fd39, %fd706;
	ld.shared.f64 	%fd713, [%r121+1576];
	fma.rn.f64 	%fd714, %fd67, %fd713, %fd708;
	ld.shared.f64 	%fd715, [%r124+1856];
	fma.rn.f64 	%fd716, %fd68, %fd715, %fd710;
	ld.shared.f64 	%fd717, [_ZZ32massMatrixMultiplyConstantKernelILi5ELi8ELi1EEvidPKdS1_S1_S1_S1_S1_S1_PdE13s_QuadToQuadD+232];
	fma.rn.f64 	%fd718, %fd717, %fd40, %fd712;
	ld.shared.f64 	%fd719, [%r121+1584];
	fma.rn.f64 	%fd720, %fd69, %fd719, %fd714;
	ld.shared.f64 	%fd721, [%r124+1920];
	fma.rn.f64 	%fd722, %fd70, %fd721, %fd716;
	ld.shared.f64 	%fd723, [_ZZ32massMatrixMultiplyConstantKernelILi5ELi8ELi1EEvidPKdS1_S1_S1_S1_S1_S1_PdE13s_QuadToQuadD+240];
	fma.rn.f64 	%fd724, %fd723, %fd41, %fd718;
	ld.shared.f64 	%fd725, [%r121+1592];
	fma.rn.f64 	%fd726, %fd71, %fd725, %fd720;
	ld.shared.f64 	%fd727, [%r124+1984];
	fma.rn.f64 	%fd728, %fd72, %fd727, %fd722;
	ld.shared.f64 	%fd729, [_ZZ32massMatrixMultiplyConstantKernelILi5ELi8ELi1EEvidPKdS1_S1_S1_S1_S1_S1_PdE13s_QuadToQuadD+248];
	fma.rn.f64 	%fd730, %fd729, %fd42, %fd724;
	bar.sync 	0;
	mul.f64 	%fd731, %fd1319, %fd728;
	fma.rn.f64 	%fd732, %fd1318, %fd726, %fd731;
	fma.rn.f64 	%fd733, %fd1320, %fd730, %fd732;
	shl.b32 	%r125, %r113, 9;
	mov.u32 	%r126, _ZZ29stiffnessMatrixMultiplyDeviceILi5ELi8ELi1EEviidPKdS1_S1_S1_PAT0__AT0__AplT0_Li0E_dPdE5s_Gpr;
	add.s32 	%r127, %r126, %r125;
	shl.b32 	%r128, %r118, 6;
	add.s32 	%r129, %r127, %r128;
	add.s32 	%r130, %r129, %r123;
	st.shared.f64 	[%r130], %fd733;
	mul.f64 	%fd734, %fd1321, %fd728;
	fma.rn.f64 	%fd735, %fd1319, %fd726, %fd734;
	fma.rn.f64 	%fd736, %fd1322, %fd730, %fd735;
	mov.u32 	%r131, _ZZ29stiffnessMatrixMultiplyDeviceILi5ELi8ELi1EEviidPKdS1_S1_S1_PAT0__AT0__AplT0_Li0E_dPdE5s_Gps;
	add.s32 	%r132, %r131, %r125;
	add.s32 	%r133, %r132, %r123;
	add.s32 	%r134, %r133, %r128;
	st.shared.f64 	[%r134], %fd736;
	mul.f64 	%fd737, %fd1322, %fd728;
	fma.rn.f64 	%fd738, %fd1320, %fd726, %fd737;
	fma.rn.f64 	%fd739, %fd1323, %fd730, %fd738;
	mul.f64 	%fd740, %fd1287, %fd1324;
	bar.sync 	0;
	ld.shared.f64 	%fd741, [%r129];
	mul.f64 	%fd742, %fd73, %fd741;
	fma.rn.f64 	%fd743, %fd740, %fd38, %fd742;
	ld.shared.f64 	%fd744, [%r133];
	fma.rn.f64 	%fd745, %fd74, %fd744, %fd743;
	fma.rn.f64 	%fd155, %fd739, %fd687, %fd133;
	ld.shared.f64 	%fd746, [%r129+8];
	fma.rn.f64 	%fd747, %fd75, %fd746, %fd745;
	ld.shared.f64 	%fd748, [%r133+64];
	fma.rn.f64 	%fd749, %fd76, %fd748, %fd747;
	fma.rn.f64 	%fd156, %fd739, %fd693, %fd134;
	ld.shared.f64 	%fd750, [%r129+16];
	fma.rn.f64 	%fd751, %fd78, %fd750, %fd749;
	ld.shared.f64 	%fd752, [%r133+128];
	fma.rn.f64 	%fd753, %fd79, %fd752, %fd751;
	fma.rn.f64 	%fd157, %fd739, %fd699, %fd140;
	ld.shared.f64 	%fd754, [%r129+24];
	fma.rn.f64 	%fd755, %fd81, %fd754, %fd753;
	ld.shared.f64 	%fd756, [%r133+192];
	fma.rn.f64 	%fd757, %fd82, %fd756, %fd755;
	fma.rn.f64 	%fd758, %fd739, %fd705, %fd135;
	ld.shared.f64 	%fd759, [%r129+32];
	fma.rn.f64 	%fd760, %fd84, %fd759, %fd757;
	ld.shared.f64 	%fd761, [%r133+256];
	fma.rn.f64 	%fd762, %fd85, %fd761, %fd760;
	fma.rn.f64 	%fd158, %fd739, %fd711, %fd136;
	ld.shared.f64 	%fd763, [%r129+40];
	fma.rn.f64 	%fd764, %fd87, %fd763, %fd762;
	ld.shared.f64 	%fd765, [%r133+320];
	fma.rn.f64 	%fd766, %fd88, %fd765, %fd764;
	fma.rn.f64 	%fd159, %fd739, %fd717, %fd137;
	ld.shared.f64 	%fd767, [%r129+48];
	fma.rn.f64 	%fd768, %fd90, %fd767, %fd766;
	ld.shared.f64 	%fd769, [%r133+384];
	fma.rn.f64 	%fd770, %fd91, %fd769, %fd768;
	fma.rn.f64 	%fd160, %fd739, %fd723, %fd138;
	ld.shared.f64 	%fd771, [%r129+56];
	fma.rn.f64 	%fd772, %fd93, %fd771, %fd770;
	ld.shared.f64 	%fd773, [%r133+448];
	fma.rn.f64 	%fd774, %fd94, %fd773, %fd772;
	fma.rn.f64 	%fd161, %fd739, %fd729, %fd139;
	add.f64 	%fd162, %fd774, %fd758;
	mov.f64 	%fd1325, 0d0000000000000000;
	mov.f64 	%fd1326, %fd1325;
	mov.f64 	%fd1327, %fd1325;
	mov.f64 	%fd1328, %fd1325;
	mov.f64 	%fd1329, %fd1325;
	mov.f64 	%fd1330, %fd1325;
	mov.f64 	%fd1331, %fd1325;
	@%p11 bra 	$L__BB19_16;
	ld.param.u64 	%rd42, [_Z32massMatrixMultiplyConstantKernelILi5ELi8ELi1EEvidPKdS1_S1_S1_S1_S1_S1_Pd_param_2];
	cvta.to.global.u64 	%rd23, %rd42;
	mad.lo.s32 	%r136, %r12, 3584, %r117;
	mul.wide.s32 	%rd24, %r136, 8;
	add.s64 	%rd25, %rd23, %rd24;
	ld.global.nc.f64 	%fd1325, [%rd25+2048];
	ld.global.nc.f64 	%fd1326, [%rd25+6144];
	ld.global.nc.f64 	%fd1327, [%rd25+10240];
	ld.global.nc.f64 	%fd1328, [%rd25+14336];
	ld.global.nc.f64 	%fd1329, [%rd25+18432];
	ld.global.nc.f64 	%fd1330, [%rd25+22528];
	ld.global.nc.f64 	%fd1331, [%rd25+26624];
$L__BB19_16:
	ld.param.f64 	%fd1288, [_Z32massMatrixMultiplyConstantKernelILi5ELi8ELi1EEvidPKdS1_S1_S1_S1_S1_S1_Pd_param_1];
	ld.param.u32 	%r246, [_Z32massMatrixMultiplyConstantKernelILi5ELi8ELi1EEvidPKdS1_S1_S1_S1_S1_S1_Pd_param_0];
	mov.u32 	%r137, %ctaid.x;
	mov.u32 	%r138, %tid.y;
	add.s32 	%r13, %r137, %r138;
	setp.ge.s32 	%p12, %r13, %r246;
	shl.b32 	%r139, %r138, 12;
	mov.u32 	%r140, _ZZ32massMatrixMultiplyConstantKernelILi5ELi8ELi1EEvidPKdS1_S1_S1_S1_S1_S1_PdE6s_tmp1;
	add.s32 	%r141, %r140, %r139;
	mov.u32 	%r142, %tid.x;
	shr.u32 	%r143, %r142, 3;
	shl.b32 	%r144, %r143, 9;
	add.s32 	%r145, %r141, %r144;
	mad.lo.s32 	%r146, %r143, -448, %r145;
	shl.b32 	%r147, %r142, 3;
	and.b32  	%r148, %r147, 56;
	add.s32 	%r149, %r141, %r148;
	ld.shared.f64 	%fd776, [%r146+2048];
	fma.rn.f64 	%fd777, %fd57, %fd776, 0d0000000000000000;
	ld.shared.f64 	%fd778, [%r149+2048];
	fma.rn.f64 	%fd779, %fd58, %fd778, 0d0000000000000000;
	ld.shared.f64 	%fd780, [_ZZ32massMatrixMultiplyConstantKernelILi5ELi8ELi1EEvidPKdS1_S1_S1_S1_S1_S1_PdE13s_QuadToQuadD+256];
	fma.rn.f64 	%fd781, %fd780, %fd35, 0d0000000000000000;
	ld.shared.f64 	%fd782, [%r146+2056];
	fma.rn.f64 	%fd783, %fd59, %fd782, %fd777;
	ld.shared.f64 	%fd784, [%r149+2112];
	fma.rn.f64 	%fd785, %fd60, %fd784, %fd779;
	ld.shared.f64 	%fd786, [_ZZ32massMatrixMultiplyConstantKernelILi5ELi8ELi1EEvidPKdS1_S1_S1_S1_S1_S1_PdE13s_QuadToQuadD+264];
	fma.rn.f64 	%fd787, %fd786, %fd36, %fd781;
	ld.shared.f64 	%fd788, [%r146+2064];
	fma.rn.f64 	%fd789, %fd61, %fd788, %fd783;
	ld.shared.f64 	%fd790, [%r149+2176];
	fma.rn.f64 	%fd791, %fd62, %fd790, %fd785;
	ld.shared.f64 	%fd792, [_ZZ32massMatrixMultiplyConstantKernelILi5ELi8ELi1EEvidPKdS1_S1_S1_S1_S1_S1_PdE13s_QuadToQuadD+272];
	fma.rn.f64 	%fd793, %fd792, %fd37, %fd787;
	ld.shared.f64 	%fd794, [%r146+2072];
	fma.rn.f64 	%fd795, %fd63, %fd794, %fd789;
	ld.shared.f64 	%fd796, [%r149+2240];
	fma.rn.f64 	%fd797, %fd64, %fd796, %fd791;
	ld.shared.f64 	%fd798, [_ZZ32massMatrixMultiplyConstantKernelILi5ELi8ELi1EEvidPKdS1_S1_S1_S1_S1_S1_PdE13s_QuadToQuadD+280];
	fma.rn.f64 	%fd799, %fd798, %fd38, %fd793;
	ld.shared.f64 	%fd800, [%r146+2080];
	fma.rn.f64 	%fd801, %fd65, %fd800, %fd795;
	ld.shared.f64 	%fd802, [%r149+2304];
	fma.rn.f64 	%fd803, %fd66, %fd802, %fd797;
	ld.shared.f64 	%fd804, [_ZZ32massMatrixMultiplyConstantKernelILi5ELi8ELi1EEvidPKdS1_S1_S1_S1_S1_S1_PdE13s_QuadToQuadD+288];
	fma.rn.f64 	%fd805, %fd804, %fd39, %fd799;
	ld.shared.f64 	%fd806, [%r146+2088];
	fma.rn.f64 	%fd807, %fd67, %fd806, %fd801;
	ld.shared.f64 	%fd808, [%r149+2368];
	fma.rn.f64 	%fd809, %fd68, %fd808, %fd803;
	ld.shared.f64 	%fd810, [_ZZ32massMatrixMultiplyConstantKernelILi5ELi8ELi1EEvidPKdS1_S1_S1_S1_S1_S1_PdE13s_QuadToQuadD+296];
	fma.rn.f64 	%fd811, %fd810, %fd40, %fd805;
	ld.shared.f64 	%fd812, [%r146+2096];
	fma.rn.f64 	%fd813, %fd69, %fd812, %fd807;
	ld.shared.f64 	%fd814, [%r149+2432];
	fma.rn.f64 	%fd815, %fd70, %fd814, %fd809;
	ld.shared.f64 	%fd816, [_ZZ32massMatrixMultiplyConstantKernelILi5ELi8ELi1EEvidPKdS1_S1_S1_S1_S1_S1_PdE13s_QuadToQuadD+304];
	fma.rn.f64 	%fd817, %fd816, %fd41, %fd811;
	ld.shared.f64 	%fd818, [%r146+2104];
	fma.rn.f64 	%fd819, %fd71, %fd818, %fd813;
	ld.shared.f64 	%fd820, [%r149+2496];
	fma.rn.f64 	%fd821, %fd72, %fd820, %fd815;
	ld.shared.f64 	%fd822, [_ZZ32massMatrixMultiplyConstantKernelILi5ELi8ELi1EEvidPKdS1_S1_S1_S1_S1_S1_PdE13s_QuadToQuadD+312];
	fma.rn.f64 	%fd823, %fd822, %fd42, %fd817;
	bar.sync 	0;
	mul.f64 	%fd824, %fd1326, %fd821;
	fma.rn.f64 	%fd825, %fd1325, %fd819, %fd824;
	fma.rn.f64 	%fd826, %fd1327, %fd823, %fd825;
	shl.b32 	%r150, %r138, 9;
	mov.u32 	%r151, _ZZ29stiffnessMatrixMultiplyDeviceILi5ELi8ELi1EEviidPKdS1_S1_S1_PAT0__AT0__AplT0_Li0E_dPdE5s_Gpr;
	add.s32 	%r152, %r151, %r150;
	shl.b32 	%r153, %r143, 6;
	add.s32 	%r154, %r152, %r153;
	add.s32 	%r155, %r154, %r148;
	st.shared.f64 	[%r155], %fd826;
	mul.f64 	%fd827, %fd1328, %fd821;
	fma.rn.f64 	%fd828, %fd1326, %fd819, %fd827;
	fma.rn.f64 	%fd829, %fd1329, %fd823, %fd828;
	mov.u32 	%r156, _ZZ29stiffnessMatrixMultiplyDeviceILi5ELi8ELi1EEviidPKdS1_S1_S1_PAT0__AT0__AplT0_Li0E_dPdE5s_Gps;
	add.s32 	%r157, %r156, %r150;
	add.s32 	%r158, %r157, %r148;
	add.s32 	%r159, %r158, %r153;
	st.shared.f64 	[%r159], %fd829;
	mul.f64 	%fd830, %fd1329, %fd821;
	fma.rn.f64 	%fd831, %fd1327, %fd819, %fd830;
	fma.rn.f64 	%fd832, %fd1330, %fd823, %fd831;
	mul.f64 	%fd833, %fd1288, %fd1331;
	bar.sync 	0;
	ld.shared.f64 	%fd834, [%r154];
	mul.f64 	%fd835, %fd73, %fd834;
	fma.rn.f64 	%fd836, %fd833, %fd39, %fd835;
	ld.shared.f64 	%fd837, [%r158];
	fma.rn.f64 	%fd838, %fd74, %fd837, %fd836;
	fma.rn.f64 	%fd177, %fd832, %fd780, %fd155;
	ld.shared.f64 	%fd839, [%r154+8];
	fma.rn.f64 	%fd840, %fd75, %fd839, %fd838;
	ld.shared.f64 	%fd841, [%r158+64];
	fma.rn.f64 	%fd842, %fd76, %fd841, %fd840;
	fma.rn.f64 	%fd178, %fd832, %fd786, %fd156;
	ld.shared.f64 	%fd843, [%r154+16];
	fma.rn.f64 	%fd844, %fd78, %fd843, %fd842;
	ld.shared.f64 	%fd845, [%r158+128];
	fma.rn.f64 	%fd846, %fd79, %fd845, %fd844;
	fma.rn.f64 	%fd179, %fd832, %fd792, %fd157;
	ld.shared.f64 	%fd847, [%r154+24];
	fma.rn.f64 	%fd848, %fd81, %fd847, %fd846;
	ld.shared.f64 	%fd849, [%r158+192];
	fma.rn.f64 	%fd850, %fd82, %fd849, %fd848;
	fma.rn.f64 	%fd180, %fd832, %fd798, %fd162;
	ld.shared.f64 	%fd851, [%r154+32];
	fma.rn.f64 	%fd852, %fd84, %fd851, %fd850;
	ld.shared.f64 	%fd853, [%r158+256];
	fma.rn.f64 	%fd854, %fd85, %fd853, %fd852;
	fma.rn.f64 	%fd855, %fd832, %fd804, %fd158;
	ld.shared.f64 	%fd856, [%r154+40];
	fma.rn.f64 	%fd857, %fd87, %fd856, %fd854;
	ld.shared.f64 	%fd858, [%r158+320];
	fma.rn.f64 	%fd859, %fd88, %fd858, %fd857;
	fma.rn.f64 	%fd181, %fd832, %fd810, %fd159;
	ld.shared.f64 	%fd860, [%r154+48];
	fma.rn.f64 	%fd861, %fd90, %fd860, %fd859;
	ld.shared.f64 	%fd862, [%r158+384];
	fma.rn.f64 	%fd863, %fd91, %fd862, %fd861;
	fma.rn.f64 	%fd182, %fd832, %fd816, %fd160;
	ld.shared.f64 	%fd864, [%r154+56];
	fma.rn.f64 	%fd865, %fd93, %fd864, %fd863;
	ld.shared.f64 	%fd866, [%r158+448];
	fma.rn.f64 	%fd867, %fd94, %fd866, %fd865;
	fma.rn.f64 	%fd183, %fd832, %fd822, %fd161;
	add.f64 	%fd184, %fd867, %fd855;
	mov.f64 	%fd1332, 0d0000000000000000;
	mov.f64 	%fd1333, %fd1332;
	mov.f64 	%fd1334, %fd1332;
	mov.f64 	%fd1335, %fd1332;
	mov.f64 	%fd1336, %fd1332;
	mov.f64 	%fd1337, %fd1332;
	mov.f64 	%fd1338, %fd1332;
	@%p12 bra 	$L__BB19_18;
	ld.param.u64 	%rd43, [_Z32massMatrixMultiplyConstantKernelILi5ELi8ELi1EEvidPKdS1_S1_S1_S1_S1_S1_Pd_param_2];
	cvta.to.global.u64 	%rd26, %rd43;
	mad.lo.s32 	%r161, %r13, 3584, %r142;
	mul.wide.s32 	%rd27, %r161, 8;
	add.s64 	%rd28, %rd26, %rd27;
	ld.global.nc.f64 	%fd1332, [%rd28+2560];
	ld.global.nc.f64 	%fd1333, [%rd28+6656];
	ld.global.nc.f64 	%fd1334, [%rd28+10752];
	ld.global.nc.f64 	%fd1335, [%rd28+14848];
	ld.global.nc.f64 	%fd1336, [%rd28+18944];
	ld.global.nc.f64 	%fd1337, [%rd28+23040];
	ld.global.nc.f64 	%fd1338, [%rd28+27136];
$L__BB19_18:
	ld.param.f64 	%fd1289, [_Z32massMatrixMultiplyConstantKernelILi5ELi8ELi1EEvidPKdS1_S1_S1_S1_S1_S1_Pd_param_1];
	ld.param.u32 	%r247, [_Z32massMatrixMultiplyConstantKernelILi5ELi8ELi1EEvidPKdS1_S1_S1_S1_S1_S1_Pd_param_0];
	mov.u32 	%r162, %ctaid.x;
	mov.u32 	%r163, %tid.y;
	add.s32 	%r14, %r162, %r163;
	setp.ge.s32 	%p13, %r14, %r247;
	shl.b32 	%r164, %r163, 12;
	mov.u32 	%r165, _ZZ32massMatrixMultiplyConstantKernelILi5ELi8ELi1EEvidPKdS1_S1_S1_S1_S1_S1_PdE6s_tmp1;
	add.s32 	%r166, %r165, %r164;
	mov.u32 	%r167, %tid.x;
	shr.u32 	%r168, %r167, 3;
	shl.b32 	%r169, %r168, 9;
	add.s32 	%r170, %r166, %r169;
	mad.lo.s32 	%r171, %r168, -448, %r170;
	shl.b32 	%r172, %r167, 3;
	and.b32  	%r173, %r172, 56;
	add.s32 	%r174, %r166, %r173;
	ld.shared.f64 	%fd869, [%r171+2560];
	fma.rn.f64 	%fd870, %fd57, %fd869, 0d0000000000000000;
	ld.shared.f64 	%fd871, [%r174+2560];
	fma.rn.f64 	%fd872, %fd58, %fd871, 0d0000000000000000;
	ld.shared.f64 	%fd873, [_ZZ32massMatrixMultiplyConstantKernelILi5ELi8ELi1EEvidPKdS1_S1_S1_S1_S1_S1_PdE13s_QuadToQuadD+320];
	fma.rn.f64 	%fd874, %fd873, %fd35, 0d0000000000000000;
	ld.shared.f64 	%fd875, [%r171+2568];
	fma.rn.f64 	%fd876, %fd59, %fd875, %fd870;
	ld.shared.f64 	%fd877, [%r174+2624];
	fma.rn.f64 	%fd878, %fd60, %fd877, %fd872;
	ld.shared.f64 	%fd879, [_ZZ32massMatrixMultiplyConstantKernelILi5ELi8ELi1EEvidPKdS1_S1_S1_S1_S1_S1_PdE13s_QuadToQuadD+328];
	fma.rn.f64 	%fd880, %fd879, %fd36, %fd874;
	ld.shared.f64 	%fd881, [%r171+2576];
	fma.rn.f64 	%fd882, %fd61, %fd881, %fd876;
	ld.shared.f64 	%fd883, [%r174+2688];
	fma.rn.f64 	%fd884, %fd62, %fd883, %fd878;
	ld.shared.f64 	%fd885, [_ZZ32massMatrixMultiplyConstantKernelILi5ELi8ELi1EEvidPKdS1_S1_S1_S1_S1_S1_PdE13s_QuadToQuadD+336];
	fma.rn.f64 	%fd886, %fd885, %fd37, %fd880;
	ld.shared.f64 	%fd887, [%r171+2584];
	fma.rn.f64 	%fd888, %fd63, %fd887, %fd882;
	ld.shared.f64 	%fd889, [%r174+2752];
	fma.rn.f64 	%fd890, %fd64, %fd889, %fd884;
	ld.shared.f64 	%fd891, [_ZZ32massMatrixMultiplyConstantKernelILi5ELi8ELi1EEvidPKdS1_S1_S1_S1_S1_S1_PdE13s_QuadToQuadD+344];
	fma.rn.f64 	%fd892, %fd891, %fd38, %fd886;
	ld.shared.f64 	%fd893, [%r171+2592];
	fma.rn.f64 	%fd894, %fd65, %fd893, %fd888;
	ld.shared.f64 	%fd895, [%r174+2816];
	fma.rn.f64 	%fd896, %fd66, %fd895, %fd890;
	ld.shared.f64 	%fd897, [_ZZ32massMatrixMultiplyConstantKernelILi5ELi8ELi1EEvidPKdS1_S1_S1_S1_S1_S1_PdE13s_QuadToQuadD+352];
	fma.rn.f64 	%fd898, %fd897, %fd39, %fd892;
	ld.shared.f64 	%fd899, [%r171+2600];
	fma.rn.f64 	%fd900, %fd67, %fd899, %fd894;
	ld.shared.f64 	%fd901, [%r174+2880];
	fma.rn.f64 	%fd902, %fd68, %fd901, %fd896;
	ld.shared.f64 	%fd903, [_ZZ32massMatrixMultiplyConstantKernelILi5ELi8ELi1EEvidPKdS1_S1_S1_S1_S1_S1_PdE13s_QuadToQuadD+360];
	fma.rn.f64 	%fd904, %fd903, %fd40, %fd898;
	ld.shared.f64 	%fd905, [%r171+2608];
	fma.rn.f64 	%fd906, %fd69, %fd905, %fd900;
	ld.shared.f64 	%fd907, [%r174+2944];
	fma.rn.f64 	%fd908, %fd70, %fd907, %fd902;
	ld.shared.f64 	%fd909, [_ZZ32massMatrixMultiplyConstantKernelILi5ELi8ELi1EEvidPKdS1_S1_S1_S1_S1_S1_PdE13s_QuadToQuadD+368];
	fma.rn.f64 	%fd910, %fd909, %fd41, %fd904;
	ld.shared.f64 	%fd911, [%r171+2616];
	fma.rn.f64 	%fd912, %fd71, %fd911, %fd906;
	ld.shared.f64 	%fd913, [%r174+3008];
	fma.rn.f64 	%fd914, %fd72, %fd913, %fd908;
	ld.shared.f64 	%fd915, [_ZZ32massMatrixMultiplyConstantKernelILi5ELi8ELi1EEvidPKdS1_S1_S1_S1_S1_S1_PdE13s_QuadToQuadD+376];
	fma.rn.f64 	%fd916, %fd915, %fd42, %fd910;
	bar.sync 	0;
	mul.f64 	%fd917, %fd1333, %fd914;
	fma.rn.f64 	%fd918, %fd1332, %fd912, %fd917;
	fma.rn.f64 	%fd919, %fd1334, %fd916, %fd918;
	shl.b32 	%r175, %r163, 9;
	mov.u32 	%r176, _ZZ29stiffnessMatrixMultiplyDeviceILi5ELi8ELi1EEviidPKdS1_S1_S1_PAT0__AT0__AplT0_Li0E_dPdE5s_Gpr;
	add.s32 	%r177, %r176, %r175;
	shl.b32 	%r178, %r168, 6;
	add.s32 	%r179, %r177, %r178;
	add.s32 	%r180, %r179, %r173;
	st.shared.f64 	[%r180], %fd919;
	mul.f64 	%fd920, %fd1335, %fd914;
	fma.rn.f64 	%fd921, %fd1333, %fd912, %fd920;
	fma.rn.f64 	%fd922, %fd1336, %fd916, %fd921;
	mov.u32 	%r181, _ZZ29stiffnessMatrixMultiplyDeviceILi5ELi8ELi1EEviidPKdS1_S1_S1_PAT0__AT0__AplT0_Li0E_dPdE5s_Gps;
	add.s32 	%r182, %r181, %r175;
	add.s32 	%r183, %r182, %r173;
	add.s32 	%r184, %r183, %r178;
	st.shared.f64 	[%r184], %fd922;
	mul.f64 	%fd923, %fd1336, %fd914;
	fma.rn.f64 	%fd924, %fd1334, %fd912, %fd923;
	fma.rn.f64 	%fd925, %fd1337, %fd916, %fd924;
	mul.f64 	%fd926, %fd1289, %fd1338;
	bar.sync 	0;
	ld.shared.f64 	%fd927, [%r179];
	mul.f64 	%fd928, %fd73, %fd927;
	fma.rn.f64 	%fd929, %fd926, %fd40, %fd928;
	ld.shared.f64 	%fd930, [%r183];
	fma.rn.f64 	%fd931, %fd74, %fd930, %fd929;
	fma.rn.f64 	%fd199, %fd925, %fd873, %fd177;
	ld.shared.f64 	%fd932, [%r179+8];
	fma.rn.f64 	%fd933, %fd75, %fd932, %fd931;
	ld.shared.f64 	%fd934, [%r183+64];
	fma.rn.f64 	%fd935, %fd76, %fd934, %fd933;
	fma.rn.f64 	%fd200, %fd925, %fd879, %fd178;
	ld.shared.f64 	%fd936, [%r179+16];
	fma.rn.f64 	%fd937, %fd78, %fd936, %fd935;
	ld.shared.f64 	%fd938, [%r183+128];
	fma.rn.f64 	%fd939, %fd79, %fd938, %fd937;
	fma.rn.f64 	%fd201, %fd925, %fd885, %fd179;
	ld.shared.f64 	%fd940, [%r179+24];
	fma.rn.f64 	%fd941, %fd81, %fd940, %fd939;
	ld.shared.f64 	%fd942, [%r183+192];
	fma.rn.f64 	%fd943, %fd82, %fd942, %fd941;
	fma.rn.f64 	%fd202, %fd925, %fd891, %fd180;
	ld.shared.f64 	%fd944, [%r179+32];
	fma.rn.f64 	%fd945, %fd84, %fd944, %fd943;
	ld.shared.f64 	%fd946, [%r183+256];
	fma.rn.f64 	%fd947, %fd85, %fd946, %fd945;
	fma.rn.f64 	%fd203, %fd925, %fd897, %fd184;
	ld.shared.f64 	%fd948, [%r179+40];
	fma.rn.f64 	%fd949, %fd87, %fd948, %fd947;
	ld.shared.f64 	%fd950, [%r183+320];
	fma.rn.f64 	%fd951, %fd88, %fd950, %fd949;
	fma.rn.f64 	%fd952, %fd925, %fd903, %fd181;
	ld.shared.f64 	%fd953, [%r179+48];
	fma.rn.f64 	%fd954, %fd90, %fd953, %fd951;
	ld.shared.f64 	%fd955, [%r183+384];
	fma.rn.f64 	%fd956, %fd91, %fd955, %fd954;
	fma.rn.f64 	%fd204, %fd925, %fd909, %fd182;
	ld.shared.f64 	%fd957, [%r179+56];
	fma.rn.f64 	%fd958, %fd93, %fd957, %fd956;
	ld.shared.f64 	%fd959, [%r183+448];
	fma.rn.f64 	%fd960, %fd94, %fd959, %fd958;
	fma.rn.f64 	%fd205, %fd925, %fd915, %fd183;
	add.f64 	%fd206, %fd960, %fd952;
	mov.f64 	%fd1339, 0d0000000000000000;
	mov.f64 	%fd1340, %fd1339;
	mov.f64 	%fd1341, %fd1339;
	mov.f64 	%fd1342, %fd1339;
	mov.f64 	%fd1343, %fd1339;
	mov.f64 	%fd1344, %fd1339;
	mov.f64 	%fd1345, %fd1339;
	@%p13 bra 	$L__BB19_20;
	ld.param.u64 	%rd44, [_Z32massMatrixMultiplyConstantKernelILi5ELi8ELi1EEvidPKdS1_S1_S1_S1_S1_S1_Pd_param_2];
	cvta.to.global.u64 	%rd29, %rd44;
	mad.lo.s32 	%r186, %r14, 3584, %r167;
	mul.wide.s32 	%rd30, %r186, 8;
	add.s64 	%rd31, %rd29, %rd30;
	ld.global.nc.f64 	%fd1339, [%rd31+3072];
	ld.global.nc.f64 	%fd1340, [%rd31+7168];
	ld.global.nc.f64 	%fd1341, [%rd31+11264];
	ld.global.nc.f64 	%fd1342, [%rd31+15360];
	ld.global.nc.f64 	%fd1343, [%rd31+19456];
	ld.global.nc.f64 	%fd1344, [%rd31+23552];
	ld.global.nc.f64 	%fd1345, [%rd31+27648];
$L__BB19_20:
	ld.param.f64 	%fd1290, [_Z32massMatrixMultiplyConstantKernelILi5ELi8ELi1EEvidPKdS1_S1_S1_S1_S1_S1_Pd_param_1];
	ld.param.u32 	%r248, [_Z32massMatrixMultiplyConstantKernelILi5ELi8ELi1EEvidPKdS1_S1_S1_S1_S1_S1_Pd_param_0];
	mov.u32 	%r187, %ctaid.x;
	mov.u32 	%r188, %tid.y;
	add.s32 	%r15, %r187, %r188;
	setp.ge.s32 	%p14, %r15, %r248;
	shl.b32 	%r189, %r188, 12;
	mov.u32 	%r190, _ZZ32massMatrixMultiplyConstantKernelILi5ELi8ELi1EEvidPKdS1_S1_S1_S1_S1_S1_PdE6s_tmp1;
	add.s32 	%r191, %r190, %r189;
	mov.u32 	%r192, %tid.x;
	shr.u32 	%r193, %r192, 3;
	shl.b32 	%r194, %r193, 9;
	add.s32 	%r195, %r191, %r194;
	mad.lo.s32 	%r196, %r193, -448, %r195;
	shl.b32 	%r197, %r192, 3;
	and.b32  	%r198, %r197, 56;
	add.s32 	%r199, %r191, %r198;
	ld.shared.f64 	%fd962, [%r196+3072];
	fma.rn.f64 	%fd963, %fd57, %fd962, 0d0000000000000000;
	ld.shared.f64 	%fd964, [%r199+3072];
	fma.rn.f64 	%fd965, %fd58, %fd964, 0d0000000000000000;
	ld.shared.f64 	%fd966, [_ZZ32massMatrixMultiplyConstantKernelILi5ELi8ELi1EEvidPKdS1_S1_S1_S1_S1_S1_PdE13s_QuadToQuadD+384];
	fma.rn.f64 	%fd967, %fd966, %fd35, 0d0000000000000000;
	ld.shared.f64 	%fd968, [%r196+3080];
	fma.rn.f64 	%fd969, %fd59, %fd968, %fd963;
	ld.shared.f64 	%fd970, [%r199+3136];
	fma.rn.f64 	%fd971, %fd60, %fd970, %fd965;
	ld.shared.f64 	%fd972, [_ZZ32massMatrixMultiplyConstantKernelILi5ELi8ELi1EEvidPKdS1_S1_S1_S1_S1_S1_PdE13s_QuadToQuadD+392];
	fma.rn.f64 	%fd973, %fd972, %fd36, %fd967;
	ld.shared.f64 	%fd974, [%r196+3088];
	fma.rn.f64 	%fd975, %fd61, %fd974, %fd969;
	ld.shared.f64 	%fd976, [%r199+3200];
	fma.rn.f64 	%fd977, %fd62, %fd976, %fd971;
	ld.shared.f64 	%fd978, [_ZZ32massMatrixMultiplyConstantKernelILi5ELi8ELi1EEvidPKdS1_S1_S1_S1_S1_S1_PdE13s_QuadToQuadD+400];
	fma.rn.f64 	%fd979, %fd978, %fd37, %fd973;
	ld.shared.f64 	%fd980, [%r196+3096];
	fma.rn.f64 	%fd981, %fd63, %fd980, %fd975;
	ld.shared.f64 	%fd982, [%r199+3264];
	fma.rn.f64 	%fd983, %fd64, %fd982, %fd977;
	ld.shared.f64 	%fd984, [_ZZ32massMatrixMultiplyConstantKernelILi5ELi8ELi1EEvidPKdS1_S1_S1_S1_S1_S1_PdE13s_QuadToQuadD+408];
	fma.rn.f64 	%fd985, %fd984, %fd38, %fd979;
	ld.shared.f64 	%fd986, [%r196+3104];
	fma.rn.f64 	%fd987, %fd65, %fd986, %fd981;
	ld.shared.f64 	%fd988, [%r199+3328];
	fma.rn.f64 	%fd989, %fd66, %fd988, %fd983;
	ld.shared.f64 	%fd990, [_ZZ32massMatrixMultiplyConstantKernelILi5ELi8ELi1EEvidPKdS1_S1_S1_S1_S1_S1_PdE13s_QuadToQuadD+416];
	fma.rn.f64 	%fd991, %fd990, %fd39, %fd985;
	ld.shared.f64 	%fd992, [%r196+3112];
	fma.rn.f64 	%fd993, %fd67, %fd992, %fd987;
	ld.shared.f64 	%fd994, [%r199+3392];
	fma.rn.f64 	%fd995, %fd68, %fd994, %fd989;
	ld.shared.f64 	%fd996, [_ZZ32massMatrixMultiplyConstantKernelILi5ELi8ELi1EEvidPKdS1_S1_S1_S1_S1_S1_PdE13s_QuadToQuadD+424];
	fma.rn.f64 	%fd997, %fd996, %fd40, %fd991;
	ld.shared.f64 	%fd998, [%r196+3120];
	fma.rn.f64 	%fd999, %fd69, %fd998, %fd993;
	ld.shared.f64 	%fd1000, [%r199+3456];
	fma.rn.f64 	%fd1001, %fd70, %fd1000, %fd995;
	ld.shared.f64 	%fd1002, [_ZZ32massMatrixMultiplyConstantKernelILi5ELi8ELi1EEvidPKdS1_S1_S1_S1_S1_S1_PdE13s_QuadToQuadD+432];
	fma.rn.f64 	%fd1003, %fd1002, %fd41, %fd997;
	ld.shared.f64 	%fd1004, [%r196+3128];
	fma.rn.f64 	%fd1005, %fd71, %fd1004, %fd999;
	ld.shared.f64 	%fd1006, [%r199+3520];
	fma.rn.f64 	%fd1007, %fd72, %fd1006, %fd1001;
	ld.shared.f64 	%fd1008, [_ZZ32massMatrixMultiplyConstantKernelILi5ELi8ELi1EEvidPKdS1_S1_S1_S1_S1_S1_PdE13s_QuadToQuadD+440];
	fma.rn.f64 	%fd1009, %fd1008, %fd42, %fd1003;
	bar.sync 	0;
	mul.f64 	%fd1010, %fd1340, %fd1007;
	fma.rn.f64 	%fd1011, %fd1339, %fd1005, %fd1010;
	fma.rn.f64 	%fd1012, %fd1341, %fd1009, %fd1011;
	shl.b32 	%r200, %r188, 9;
	mov.u32 	%r201, _ZZ29stiffnessMatrixMultiplyDeviceILi5ELi8ELi1EEviidPKdS1_S1_S1_PAT0__AT0__AplT0_Li0E_dPdE5s_Gpr;
	add.s32 	%r202, %r201, %r200;
	shl.b32 	%r203, %r193, 6;
	add.s32 	%r204, %r202, %r203;
	add.s32 	%r205, %r204, %r198;
	st.shared.f64 	[%r205], %fd1012;
	mul.f64 	%fd1013, %fd1342, %fd1007;
	fma.rn.f64 	%fd1014, %fd1340, %fd1005, %fd1013;
	fma.rn.f64 	%fd1015, %fd1343, %fd1009, %fd1014;
	mov.u32 	%r206, _ZZ29stiffnessMatrixMultiplyDeviceILi5ELi8ELi1EEviidPKdS1_S1_S1_PAT0__AT0__AplT0_Li0E_dPdE5s_Gps;
	add.s32 	%r207, %r206, %r200;
	add.s32 	%r208, %r207, %r198;
	add.s32 	%r209, %r208, %r203;
	st.shared.f64 	[%r209], %fd1015;
	mul.f64 	%fd1016, %fd1343, %fd1007;
	fma.rn.f64 	%fd1017, %fd1341, %fd1005, %fd1016;
	fma.rn.f64 	%fd1018, %fd1344, %fd1009, %fd1017;
	mul.f64 	%fd1019, %fd1290, %fd1345;
	bar.sync 	0;
	ld.shared.f64 	%fd1020, [%r204];
	mul.f64 	%fd1021, %fd73, %fd1020;
	fma.rn.f64 	%fd1022, %fd1019, %fd41, %fd1021;
	ld.shared.f64 	%fd1023, [%r208];
	fma.rn.f64 	%fd1024, %fd74, %fd1023, %fd1022;
	fma.rn.f64 	%fd221, %fd1018, %fd966, %fd199;
	ld.shared.f64 	%fd1025, [%r204+8];
	fma.rn.f64 	%fd1026, %fd75, %fd1025, %fd1024;
	ld.shared.f64 	%fd1027, [%r208+64];
	fma.rn.f64 	%fd1028, %fd76, %fd1027, %fd1026;
	fma.rn.f64 	%fd222, %fd1018, %fd972, %fd200;
	ld.shared.f64 	%fd1029, [%r204+16];
	fma.rn.f64 	%fd1030, %fd78, %fd1029, %fd1028;
	ld.shared.f64 	%fd1031, [%r208+128];
	fma.rn.f64 	%fd1032, %fd79, %fd1031, %fd1030;
	fma.rn.f64 	%fd223, %fd1018, %fd978, %fd201;
	ld.shared.f64 	%fd1033, [%r204+24];
	fma.rn.f64 	%fd1034, %fd81, %fd1033, %fd1032;
	ld.shared.f64 	%fd1035, [%r208+192];
	fma.rn.f64 	%fd1036, %fd82, %fd1035, %fd1034;
	fma.rn.f64 	%fd224, %fd1018, %fd984, %fd202;
	ld.shared.f64 	%fd1037, [%r204+32];
	fma.rn.f64 	%fd1038, %fd84, %fd1037, %fd1036;
	ld.shared.f64 	%fd1039, [%r208+256];
	fma.rn.f64 	%fd1040, %fd85, %fd1039, %fd1038;
	fma.rn.f64 	%fd225, %fd1018, %fd990, %fd203;
	ld.shared.f64 	%fd1041, [%r204+40];
	fma.rn.f64 	%fd1042, %fd87, %fd1041, %fd1040;
	ld.shared.f64 	%fd1043, [%r208+320];
	fma.rn.f64 	%fd1044, %fd88, %fd1043, %fd1042;
	fma.rn.f64 	%fd226, %fd1018, %fd996, %fd206;
	ld.shared.f64 	%fd1045, [%r204+48];
	fma.rn.f64 	%fd1046, %fd90, %fd1045, %fd1044;
	ld.shared.f64 	%fd1047, [%r208+384];
	fma.rn.f64 	%fd1048, %fd91, %fd1047, %fd1046;
	fma.rn.f64 	%fd1049, %fd1018, %fd1002, %fd204;
	ld.shared.f64 	%fd1050, [%r204+56];
	fma.rn.f64 	%fd1051, %fd93, %fd1050, %fd1048;
	ld.shared.f64 	%fd1052, [%r208+448];
	fma.rn.f64 	%fd1053, %fd94, %fd1052, %fd1051;
	fma.rn.f64 	%fd227, %fd1018, %fd1008, %fd205;
	add.f64 	%fd228, %fd1053, %fd1049;
	mov.f64 	%fd1346, 0d0000000000000000;
	mov.f64 	%fd1347, %fd1346;
	mov.f64 	%fd1348, %fd1346;
	mov.f64 	%fd1349, %fd1346;
	mov.f64 	%fd1350, %fd1346;
	mov.f64 	%fd1351, %fd1346;
	mov.f64 	%fd1352, %fd1346;
	@%p14 bra 	$L__BB19_22;
	ld.param.u64 	%rd45, [_Z32massMatrixMultiplyConstantKernelILi5ELi8ELi1EEvidPKdS1_S1_S1_S1_S1_S1_Pd_param_2];
	cvta.to.global.u64 	%rd32, %rd45;
	mad.lo.s32 	%r211, %r15, 3584, %r192;
	mul.wide.s32 	%rd33, %r211, 8;
	add.s64 	%rd34, %rd32, %rd33;
	ld.global.nc.f64 	%fd1346, [%rd34+3584];
	ld.global.nc.f64 	%fd1347, [%rd34+7680];
	ld.global.nc.f64 	%fd1348, [%rd34+11776];
	ld.global.nc.f64 	%fd1349, [%rd34+15872];
	ld.global.nc.f64 	%fd1350, [%rd34+19968];
	ld.global.nc.f64 	%fd1351, [%rd34+24064];
	ld.global.nc.f64 	%fd1352, [%rd34+28160];
$L__BB19_22:
	ld.param.f64 	%fd1291, [_Z32massMatrixMultiplyConstantKernelILi5ELi8ELi1EEvidPKdS1_S1_S1_S1_S1_S1_Pd_param_1];
	setp.gt.u32 	%p15, %r192, 39;
	mov.u32 	%r212, %tid.y;
	shl.b32 	%r213, %r212, 12;
	mov.u32 	%r214, _ZZ32massMatrixMultiplyConstantKernelILi5ELi8ELi1EEvidPKdS1_S1_S1_S1_S1_S1_PdE6s_tmp1;
	add.s32 	%r215, %r214, %r213;
	shr.u32 	%r216, %r192, 3;
	shl.b32 	%r217, %r216, 9;
	add.s32 	%r218, %r215, %r217;
	mad.lo.s32 	%r219, %r216, -448, %r218;
	shl.b32 	%r220, %r192, 3;
	and.b32  	%r221, %r220, 56;
	add.s32 	%r222, %r215, %r221;
	ld.shared.f64 	%fd1054, [%r219+3584];
	fma.rn.f64 	%fd1055, %fd57, %fd1054, 0d0000000000000000;
	ld.shared.f64 	%fd1056, [%r222+3584];
	fma.rn.f64 	%fd1057, %fd58, %fd1056, 0d0000000000000000;
	ld.shared.f64 	%fd1058, [_ZZ32massMatrixMultiplyConstantKernelILi5ELi8ELi1EEvidPKdS1_S1_S1_S1_S1_S1_PdE13s_QuadToQuadD+448];
	fma.rn.f64 	%fd1059, %fd1058, %fd35, 0d0000000000000000;
	ld.shared.f64 	%fd1060, [%r219+3592];
	fma.rn.f64 	%fd1061, %fd59, %fd1060, %fd1055;
	ld.shared.f64 	%fd1062, [%r222+3648];
	fma.rn.f64 	%fd1063, %fd60, %fd1062, %fd1057;
	ld.shared.f64 	%fd1064, [_ZZ32massMatrixMultiplyConstantKernelILi5ELi8ELi1EEvidPKdS1_S1_S1_S1_S1_S1_PdE13s_QuadToQuadD+456];
	fma.rn.f64 	%fd1065, %fd1064, %fd36, %fd1059;
	ld.shared.f64 	%fd1066, [%r219+3600];
	fma.rn.f64 	%fd1067, %fd61, %fd1066, %fd1061;
	ld.shared.f64 	%fd1068, [%r222+3712];
	fma.rn.f64 	%fd1069, %fd62, %fd1068, %fd1063;
	ld.shared.f64 	%fd1070, [_ZZ32massMatrixMultiplyConstantKernelILi5ELi8ELi1EEvidPKdS1_S1_S1_S1_S1_S1_PdE13s_QuadToQuadD+464];
	fma.rn.f64 	%fd1071, %fd1070, %fd37, %fd1065;
	ld.shared.f64 	%fd1072, [%r219+3608];
	fma.rn.f64 	%fd1073, %fd63, %fd1072, %fd1067;
	ld.shared.f64 	%fd1074, [%r222+3776];
	fma.rn.f64 	%fd1075, %fd64, %fd1074, %fd1069;
	ld.shared.f64 	%fd1076, [_ZZ32massMatrixMultiplyConstantKernelILi5ELi8ELi1EEvidPKdS1_S1_S1_S1_S1_S1_PdE13s_QuadToQuadD+472];
	fma.rn.f64 	%fd1077, %fd1076, %fd38, %fd1071;
	ld.shared.f64 	%fd1078, [%r219+3616];
	fma.rn.f64 	%fd1079, %fd65, %fd1078, %fd1073;
	ld.shared.f64 	%fd1080, [%r222+3840];
	fma.rn.f64 	%fd1081, %fd66, %fd1080, %fd1075;
	ld.shared.f64 	%fd1082, [_ZZ32massMatrixMultiplyConstantKernelILi5ELi8ELi1EEvidPKdS1_S1_S1_S1_S1_S1_PdE13s_QuadToQuadD+480];
	fma.rn.f64 	%fd1083, %fd1082, %fd39, %fd1077;
	ld.shared.f64 	%fd1084, [%r219+3624];
	fma.rn.f64 	%fd1085, %fd67, %fd1084, %fd1079;
	ld.shared.f64 	%fd1086, [%r222+3904];
	fma.rn.f64 	%fd1087, %fd68, %fd1086, %fd1081;
	ld.shared.f64 	%fd1088, [_ZZ32massMatrixMultiplyConstantKernelILi5ELi8ELi1EEvidPKdS1_S1_S1_S1_S1_S1_PdE13s_QuadToQuadD+488];
	fma.rn.f64 	%fd1089, %fd1088, %fd40, %fd1083;
	ld.shared.f64 	%fd1090, [%r219+3632];
	fma.rn.f64 	%fd1091, %fd69, %fd1090, %fd1085;
	ld.shared.f64 	%fd1092, [%r222+3968];
	fma.rn.f64 	%fd1093, %fd70, %fd1092, %fd1087;
	ld.shared.f64 	%fd1094, [_ZZ32massMatrixMultiplyConstantKernelILi5ELi8ELi1EEvidPKdS1_S1_S1_S1_S1_S1_PdE13s_QuadToQuadD+496];
	fma.rn.f64 	%fd1095, %fd1094, %fd41, %fd1089;
	ld.shared.f64 	%fd1096, [%r219+3640];
	fma.rn.f64 	%fd1097, %fd71, %fd1096, %fd1091;
	ld.shared.f64 	%fd1098, [%r222+4032];
	fma.rn.f64 	%fd1099, %fd72, %fd1098, %fd1093;
	ld.shared.f64 	%fd1100, [_ZZ32massMatrixMultiplyConstantKernelILi5ELi8ELi1EEvidPKdS1_S1_S1_S1_S1_S1_PdE13s_QuadToQuadD+504];
	fma.rn.f64 	%fd1101, %fd1100, %fd42, %fd1095;
	bar.sync 	0;
	mul.f64 	%fd1102, %fd1347, %fd1099;
	fma.rn.f64 	%fd1103, %fd1346, %fd1097, %fd1102;
	fma.rn.f64 	%fd1104, %fd1348, %fd1101, %fd1103;
	shl.b32 	%r223, %r212, 9;
	mov.u32 	%r224, _ZZ29stiffnessMatrixMultiplyDeviceILi5ELi8ELi1EEviidPKdS1_S1_S1_PAT0__AT0__AplT0_Li0E_dPdE5s_Gpr;
	add.s32 	%r225, %r224, %r223;
	shl.b32 	%r226, %r216, 6;
	add.s32 	%r227, %r225, %r226;
	add.s32 	%r228, %r227, %r221;
	st.shared.f64 	[%r228], %fd1104;
	mul.f64 	%fd1105, %fd1349, %fd1099;
	fma.rn.f64 	%fd1106, %fd1347, %fd1097, %fd1105;
	fma.rn.f64 	%fd1107, %fd1350, %fd1101, %fd1106;
	mov.u32 	%r229, _ZZ29stiffnessMatrixMultiplyDeviceILi5ELi8ELi1EEviidPKdS1_S1_S1_PAT0__AT0__AplT0_Li0E_dPdE5s_Gps;
	add.s32 	%r230, %r229, %r223;
	add.s32 	%r231, %r230, %r221;
	add.s32 	%r232, %r231, %r226;
	st.shared.f64 	[%r232], %fd1107;
	mul.f64 	%fd1108, %fd1350, %fd1099;
	fma.rn.f64 	%fd1109, %fd1348, %fd1097, %fd1108;
	fma.rn.f64 	%fd1110, %fd1351, %fd1101, %fd1109;
	mul.f64 	%fd1111, %fd1291, %fd1352;
	bar.sync 	0;
	ld.shared.f64 	%fd1112, [%r227];
	mul.f64 	%fd1113, %fd73, %fd1112;
	fma.rn.f64 	%fd1114, %fd1111, %fd42, %fd1113;
	ld.shared.f64 	%fd1115, [%r231];
	fma.rn.f64 	%fd1116, %fd74, %fd1115, %fd1114;
	fma.rn.f64 	%fd1117, %fd1110, %fd1058, %fd221;
	ld.shared.f64 	%fd1118, [%r227+8];
	fma.rn.f64 	%fd1119, %fd75, %fd1118, %fd1116;
	ld.shared.f64 	%fd1120, [%r231+64];
	fma.rn.f64 	%fd1121, %fd76, %fd1120, %fd1119;
	fma.rn.f64 	%fd1122, %fd1110, %fd1064, %fd222;
	ld.shared.f64 	%fd1123, [%r227+16];
	fma.rn.f64 	%fd1124, %fd78, %fd1123, %fd1121;
	ld.shared.f64 	%fd1125, [%r231+128];
	fma.rn.f64 	%fd1126, %fd79, %fd1125, %fd1124;
	fma.rn.f64 	%fd1127, %fd1110, %fd1070, %fd223;
	ld.shared.f64 	%fd1128, [%r227+24];
	fma.rn.f64 	%fd1129, %fd81, %fd1128, %fd1126;
	ld.shared.f64 	%fd1130, [%r231+192];
	fma.rn.f64 	%fd1131, %fd82, %fd1130, %fd1129;
	fma.rn.f64 	%fd1132, %fd1110, %fd1076, %fd224;
	ld.shared.f64 	%fd1133, [%r227+32];
	fma.rn.f64 	%fd1134, %fd84, %fd1133, %fd1131;
	ld.shared.f64 	%fd1135, [%r231+256];
	fma.rn.f64 	%fd1136, %fd85, %fd1135, %fd1134;
	fma.rn.f64 	%fd1137, %fd1110, %fd1082, %fd225;
	ld.shared.f64 	%fd1138, [%r227+40];
	fma.rn.f64 	%fd1139, %fd87, %fd1138, %fd1136;
	ld.shared.f64 	%fd1140, [%r231+320];
	fma.rn.f64 	%fd1141, %fd88, %fd1140, %fd1139;
	fma.rn.f64 	%fd1142, %fd1110, %fd1088, %fd226;
	ld.shared.f64 	%fd1143, [%r227+48];
	fma.rn.f64 	%fd1144, %fd90, %fd1143, %fd1141;
	ld.shared.f64 	%fd1145, [%r231+384];
	fma.rn.f64 	%fd1146, %fd91, %fd1145, %fd1144;
	fma.rn.f64 	%fd1147, %fd1110, %fd1094, %fd228;
	ld.shared.f64 	%fd1148, [%r227+56];
	fma.rn.f64 	%fd1149, %fd93, %fd1148, %fd1146;
	ld.shared.f64 	%fd1150, [%r231+448];
	fma.rn.f64 	%fd1151, %fd94, %fd1150, %fd1149;
	fma.rn.f64 	%fd1152, %fd1110, %fd1100, %fd227;
	add.f64 	%fd1153, %fd1151, %fd1152;
	bar.sync 	0;
	add.s32 	%r233, %r219, %r221;
	st.shared.f64 	[%r233], %fd1117;
	st.shared.f64 	[%r233+512], %fd1122;
	st.shared.f64 	[%r233+1024], %fd1127;
	st.shared.f64 	[%r233+1536], %fd1132;
	st.shared.f64 	[%r233+2048], %fd1137;
	st.shared.f64 	[%r233+2560], %fd1142;
	st.shared.f64 	[%r233+3072], %fd1147;
	st.shared.f64 	[%r233+3584], %fd1153;
	bar.sync 	0;
	bar.sync 	0;
	shl.b32 	%r234, %r192, 6;
	and.b32  	%r235, %r234, 448;
	add.s32 	%r236, %r218, %r235;
	ld.shared.f64 	%fd1154, [%r236];
	ld.shared.f64 	%fd1155, [%r236+56];
	add.f64 	%fd1156, %fd1154, %fd1155;
	sub.f64 	%fd1157, %fd1154, %fd1155;
	ld.shared.f64 	%fd1158, [%r236+8];
	ld.shared.f64 	%fd1159, [%r236+48];
	add.f64 	%fd1160, %fd1158, %fd1159;
	sub.f64 	%fd1161, %fd1158, %fd1159;
	ld.shared.f64 	%fd1162, [%r236+16];
	ld.shared.f64 	%fd1163, [%r236+40];
	add.f64 	%fd1164, %fd1162, %fd1163;
	sub.f64 	%fd1165, %fd1162, %fd1163;
	ld.shared.f64 	%fd1166, [%r236+24];
	ld.shared.f64 	%fd1167, [%r236+32];
	add.f64 	%fd1168, %fd1166, %fd1167;
	sub.f64 	%fd1169, %fd1166, %fd1167;
	ld.const.f64 	%fd243, [const_oddDofToQuad];
	fma.rn.f64 	%fd1170, %fd243, %fd1156, 0d0000000000000000;
	ld.const.f64 	%fd244, [const_evenDofToQuad];
	fma.rn.f64 	%fd1171, %fd244, %fd1157, 0d0000000000000000;
	ld.const.f64 	%fd245, [const_oddDofToQuad+24];
	fma.rn.f64 	%fd1172, %fd245, %fd1160, %fd1170;
	ld.const.f64 	%fd246, [const_evenDofToQuad+24];
	fma.rn.f64 	%fd1173, %fd246, %fd1161, %fd1171;
	ld.const.f64 	%fd247, [const_oddDofToQuad+48];
	fma.rn.f64 	%fd1174, %fd247, %fd1164, %fd1172;
	ld.const.f64 	%fd248, [const_evenDofToQuad+48];
	fma.rn.f64 	%fd1175, %fd248, %fd1165, %fd1173;
	ld.const.f64 	%fd249, [const_oddDofToQuad+72];
	fma.rn.f64 	%fd1176, %fd249, %fd1168, %fd1174;
	ld.const.f64 	%fd250, [const_evenDofToQuad+72];
	fma.rn.f64 	%fd1177, %fd250, %fd1169, %fd1175;
	add.f64 	%fd1178, %fd1176, %fd1177;
	st.shared.f64 	[%r236], %fd1178;
	sub.f64 	%fd1179, %fd1176, %fd1177;
	st.shared.f64 	[%r236+32], %fd1179;
	ld.const.f64 	%fd251, [const_oddDofToQuad+8];
	fma.rn.f64 	%fd1180, %fd251, %fd1156, 0d0000000000000000;
	ld.const.f64 	%fd252, [const_evenDofToQuad+8];
	fma.rn.f64 	%fd1181, %fd252, %fd1157, 0d0000000000000000;
	ld.const.f64 	%fd253, [const_oddDofToQuad+32];
	fma.rn.f64 	%fd1182, %fd253, %fd1160, %fd1180;
	ld.const.f64 	%fd254, [const_evenDofToQuad+32];
	fma.rn.f64 	%fd1183, %fd254, %fd1161, %fd1181;
	ld.const.f64 	%fd255, [const_oddDofToQuad+56];
	fma.rn.f64 	%fd1184, %fd255, %fd1164, %fd1182;
	ld.const.f64 	%fd256, [const_evenDofToQuad+56];
	fma.rn.f64 	%fd1185, %fd256, %fd1165, %fd1183;
	ld.const.f64 	%fd257, [const_oddDofToQuad+80];
	fma.rn.f64 	%fd1186, %fd257, %fd1168, %fd1184;
	ld.const.f64 	%fd258, [const_evenDofToQuad+80];
	fma.rn.f64 	%fd1187, %fd258, %fd1169, %fd1185;
	add.f64 	%fd1188, %fd1186, %fd1187;
	st.shared.f64 	[%r236+8], %fd1188;
	sub.f64 	%fd1189, %fd1186, %fd1187;
	st.shared.f64 	[%r236+24], %fd1189;
	ld.const.f64 	%fd259, [const_oddDofToQuad+16];
	fma.rn.f64 	%fd1190, %fd259, %fd1156, 0d0000000000000000;
	ld.const.f64 	%fd260, [const_evenDofToQuad+16];
	fma.rn.f64 	%fd1191, %fd260, %fd1157, 0d0000000000000000;
	ld.const.f64 	%fd261, [const_oddDofToQuad+40];
	fma.rn.f64 	%fd1192, %fd261, %fd1160, %fd1190;
	ld.const.f64 	%fd262, [const_evenDofToQuad+40];
	fma.rn.f64 	%fd1193, %fd262, %fd1161, %fd1191;
	ld.const.f64 	%fd263, [const_oddDofToQuad+64];
	fma.rn.f64 	%fd1194, %fd263, %fd1164, %fd1192;
	ld.const.f64 	%fd264, [const_evenDofToQuad+64];
	fma.rn.f64 	%fd1195, %fd264, %fd1165, %fd1193;
	ld.const.f64 	%fd265, [const_oddDofToQuad+88];
	fma.rn.f64 	%fd1196, %fd265, %fd1168, %fd1194;
	ld.const.f64 	%fd266, [const_evenDofToQuad+88];
	fma.rn.f64 	%fd1197, %fd266, %fd1169, %fd1195;
	sub.f64 	%fd1198, %fd1196, %fd1197;
	st.shared.f64 	[%r236+16], %fd1198;
	bar.sync 	0;
	@%p15 bra 	$L__BB19_24;
	ld.shared.f64 	%fd1199, [%r8];
	ld.shared.f64 	%fd1200, [%r8+448];
	add.f64 	%fd1201, %fd1199, %fd1200;
	sub.f64 	%fd1202, %fd1199, %fd1200;
	ld.shared.f64 	%fd1203, [%r8+64];
	ld.shared.f64 	%fd1204, [%r8+384];
	add.f64 	%fd1205, %fd1203, %fd1204;
	sub.f64 	%fd1206, %fd1203, %fd1204;
	ld.shared.f64 	%fd1207, [%r8+128];
	ld.shared.f64 	%fd1208, [%r8+320];
	add.f64 	%fd1209, %fd1207, %fd1208;
	sub.f64 	%fd1210, %fd1207, %fd1208;
	ld.shared.f64 	%fd1211, [%r8+192];
	ld.shared.f64 	%fd1212, [%r8+256];
	add.f64 	%fd1213, %fd1211, %fd1212;
	sub.f64 	%fd1214, %fd1211, %fd1212;
	fma.rn.f64 	%fd1215, %fd243, %fd1201, 0d0000000000000000;
	fma.rn.f64 	%fd1216, %fd244, %fd1202, 0d0000000000000000;
	fma.rn.f64 	%fd1217, %fd245, %fd1205, %fd1215;
	fma.rn.f64 	%fd1218, %fd246, %fd1206, %fd1216;
	fma.rn.f64 	%fd1219, %fd247, %fd1209, %fd1217;
	fma.rn.f64 	%fd1220, %fd248, %fd1210, %fd1218;
	fma.rn.f64 	%fd1221, %fd249, %fd1213, %fd1219;
	fma.rn.f64 	%fd1222, %fd250, %fd1214, %fd1220;
	add.f64 	%fd1223, %fd1221, %fd1222;
	st.shared.f64 	[%r8], %fd1223;
	sub.f64 	%fd1224, %fd1221, %fd1222;
	st.shared.f64 	[%r8+256], %fd1224;
	fma.rn.f64 	%fd1225, %fd251, %fd1201, 0d0000000000000000;
	fma.rn.f64 	%fd1226, %fd252, %fd1202, 0d0000000000000000;
	fma.rn.f64 	%fd1227, %fd253, %fd1205, %fd1225;
	fma.rn.f64 	%fd1228, %fd254, %fd1206, %fd1226;
	fma.rn.f64 	%fd1229, %fd255, %fd1209, %fd1227;
	fma.rn.f64 	%fd1230, %fd256, %fd1210, %fd1228;
	fma.rn.f64 	%fd1231, %fd257, %fd1213, %fd1229;
	fma.rn.f64 	%fd1232, %fd258, %fd1214, %fd1230;
	add.f64 	%fd1233, %fd1231, %fd1232;
	st.shared.f64 	[%r8+64], %fd1233;
	sub.f64 	%fd1234, %fd1231, %fd1232;
	st.shared.f64 	[%r8+192], %fd1234;
	fma.rn.f64 	%fd1235, %fd259, %fd1201, 0d0000000000000000;
	fma.rn.f64 	%fd1236, %fd260, %fd1202, 0d0000000000000000;
	fma.rn.f64 	%fd1237, %fd261, %fd1205, %fd1235;
	fma.rn.f64 	%fd1238, %fd262, %fd1206, %fd1236;
	fma.rn.f64 	%fd1239, %fd263, %fd1209, %fd1237;
	fma.rn.f64 	%fd1240, %fd264, %fd1210, %fd1238;
	fma.rn.f64 	%fd1241, %fd265, %fd1213, %fd1239;
	fma.rn.f64 	%fd1242, %fd266, %fd1214, %fd1240;
	sub.f64 	%fd1243, %fd1241, %fd1242;
	st.shared.f64 	[%r8+128], %fd1243;
$L__BB19_24:
	setp.gt.u32 	%p16, %r192, 24;
	bar.sync 	0;
	@%p16 bra 	$L__BB19_27;
	ld.shared.f64 	%fd1244, [%r7];
	ld.shared.f64 	%fd1245, [%r7+3584];
	add.f64 	%fd1246, %fd1244, %fd1245;
	sub.f64 	%fd1247, %fd1244, %fd1245;
	ld.shared.f64 	%fd1248, [%r7+512];
	ld.shared.f64 	%fd1249, [%r7+3072];
	add.f64 	%fd1250, %fd1248, %fd1249;
	sub.f64 	%fd1251, %fd1248, %fd1249;
	ld.shared.f64 	%fd1252, [%r7+1024];
	ld.shared.f64 	%fd1253, [%r7+2560];
	add.f64 	%fd1254, %fd1252, %fd1253;
	sub.f64 	%fd1255, %fd1252, %fd1253;
	ld.shared.f64 	%fd1256, [%r7+1536];
	ld.shared.f64 	%fd1257, [%r7+2048];
	add.f64 	%fd1258, %fd1256, %fd1257;
	sub.f64 	%fd1259, %fd1256, %fd1257;
	fma.rn.f64 	%fd1260, %fd243, %fd1246, 0d0000000000000000;
	fma.rn.f64 	%fd1261, %fd244, %fd1247, 0d0000000000000000;
	fma.rn.f64 	%fd1262, %fd245, %fd1250, %fd1260;
	fma.rn.f64 	%fd1263, %fd246, %fd1251, %fd1261;
	fma.rn.f64 	%fd1264, %fd247, %fd1254, %fd1262;
	fma.rn.f64 	%fd1265, %fd248, %fd1255, %fd1263;
	fma.rn.f64 	%fd267, %fd249, %fd1258, %fd1264;
	fma.rn.f64 	%fd268, %fd250, %fd1259, %fd1265;
	fma.rn.f64 	%fd1266, %fd251, %fd1246, 0d0000000000000000;
	fma.rn.f64 	%fd1267, %fd252, %fd1247, 0d0000000000000000;
	fma.rn.f64 	%fd1268, %fd253, %fd1250, %fd1266;
	fma.rn.f64 	%fd1269, %fd254, %fd1251, %fd1267;
	fma.rn.f64 	%fd1270, %fd255, %fd1254, %fd1268;
	fma.rn.f64 	%fd1271, %fd256, %fd1255, %fd1269;
	fma.rn.f64 	%fd269, %fd257, %fd1258, %fd1270;
	fma.rn.f64 	%fd270, %fd258, %fd1259, %fd1271;
	fma.rn.f64 	%fd1272, %fd259, %fd1246, 0d0000000000000000;
	fma.rn.f64 	%fd1273, %fd260, %fd1247, 0d0000000000000000;
	fma.rn.f64 	%fd1274, %fd261, %fd1250, %fd1272;
	fma.rn.f64 	%fd1275, %fd262, %fd1251, %fd1273;
	fma.rn.f64 	%fd1276, %fd263, %fd1254, %fd1274;
	fma.rn.f64 	%fd1277, %fd264, %fd1255, %fd1275;
	fma.rn.f64 	%fd1278, %fd265, %fd1258, %fd1276;
	fma.rn.f64 	%fd1279, %fd266, %fd1259, %fd1277;
	sub.f64 	%fd271, %fd1278, %fd1279;
	@%p4 bra 	$L__BB19_27;
	ld.param.u64 	%rd46, [_Z32massMatrixMultiplyConstantKernelILi5ELi8ELi1EEvidPKdS1_S1_S1_S1_S1_S1_Pd_param_9];
	mov.u32 	%r237, %ctaid.x;
	add.s32 	%r239, %r237, %r212;
	mad.lo.s32 	%r240, %r239, 125, %r192;
	cvta.to.global.u64 	%rd35, %rd46;
	mul.wide.s32 	%rd36, %r240, 8;
	add.s64 	%rd37, %rd35, %rd36;
	add.f64 	%fd1280, %fd267, %fd268;
	st.global.f64 	[%rd37], %fd1280;
	add.f64 	%fd1281, %fd269, %fd270;
	st.global.f64 	[%rd37+200], %fd1281;
	st.global.f64 	[%rd37+400], %fd271;
	sub.f64 	%fd1282, %fd269, %fd270;
	st.global.f64 	[%rd37+600], %fd1282;
	sub.f64 	%fd1283, %fd267, %fd268;
	st.global.f64 	[%rd37+800], %fd1283;
$L__BB19_27:
	ret;

}
	// .globl	_Z32massMatrixMultiplyConstantKernelILi5ELi9ELi2EEvidPKdS1_S1_S1_S1_S1_S1_Pd
.visible .entry _Z32massMatrixMultiplyConstantKernelILi5ELi9ELi2EEvidPKdS1_S1_S1_S1_S1_S1_Pd(
	.param .u32 _Z32massMatrixMultiplyConstantKernelILi5ELi9ELi2EEvidPKdS1_S1_S1_S1_S1_S1_Pd_param_0,
	.param .f64 _Z32massMatrixMultiplyConstantKernelILi5ELi9ELi2EEvidPKdS1_S1_S1_S1_S1_S1_Pd_param_1,
	.param .u64 .ptr .align 1 _Z32massMatrixMultiplyConstantKernelILi5ELi9ELi2EEvidPKdS1_S1_S1_S1_S1_S1_Pd_param_2,
	.param .u64 .ptr .align 1 _Z32massMatrixMultiplyConstantKernelILi5ELi9ELi2EEvidPKdS1_S1_S1_S1_S1_S1_Pd_param_3,
	.param .u64 .ptr .align 1 _Z32massMatrixMultiplyConstantKernelILi5ELi9ELi2EEvidPKdS1_S1_S1_S1_S1_S1_Pd_param_4,
	.param .u64 .ptr .align 1 _Z32massMatrixMultiplyConstantKernelILi5ELi9ELi2EEvidPKdS1_S1_S1_S1_S1_S1_Pd_param_5,
	.param .u64 .ptr .align 1 _Z32massMatrixMultiplyConstantKernelILi5ELi9ELi2EEvidPKdS1_S1_S1_S1_S1_S1_Pd_param_6,
	.param .u64 .ptr .align 1 _Z32massMatrixMultiplyConstantKernelILi5ELi9ELi2EEvidPKdS1_S1_S1_S1_S1_S1_Pd_param_7,
	.param .u64 .ptr .align 1 _Z32massMatrixMultiplyConstantKernelILi5ELi9ELi2EEvidPKdS1_S1_S1_S1_S1_S1_Pd_param_8,
	.param .u64 .ptr .align 1 _Z32massMatrixMultiplyConstantKernelILi5ELi9ELi2EEvidPKdS1_S1_S1_S1_S1_S1_Pd_param_9
)
{
	.reg .pred 	%p<19>;
	.reg .b16 	%rs<11>;
	.reg .b32 	%r<149>;
	.reg .b64 	%rd<51>;
	.reg .b64 	%fd<1646>;
	// demoted variable
	.shared .align 8 .b8 _ZZ29stiffnessMatrixMultiplyDeviceILi5ELi9ELi2EEviidPKdS1_S1_S1_PAT0__AT0__AplT0_Li0E_dPdE5s_Gpr[1296];
	// demoted variable
	.shared .align 8 .b8 _ZZ29stiffnessMatrixMultiplyDeviceILi5ELi9ELi2EEviidPKdS1_S1_S1_PAT0__AT0__AplT0_Li0E_dPdE5s_Gps[1296];
	// demoted variable
	.shared .align 8 .b8 _ZZ32massMatrixMultiplyConstantKernelILi5ELi9ELi2EEvidPKdS1_S1_S1_S1_S1_S1_PdE6s_tmp1[11664];
	// demoted variable
	.shared .align 8 .b8 _ZZ32massMatrixMultiplyConstantKernelILi5ELi9ELi2EEvidPKdS1_S1_S1_S1_S1_S1_PdE13s_QuadToQuadD[648];
	ld.param.u32 	%r20, [_Z32massMatrixMultiplyConstantKernelILi5ELi9ELi2EEvidPKdS1_S1_S1_S1_S1_S1_Pd_param_0];
	ld.param.u64 	%rd5, [_Z32massMatrixMultiplyConstantKernelILi5ELi9ELi2EEvidPKdS1_S1_S1_S1_S1_S1_Pd_param_5];
	ld.param.u64 	%rd3, [_Z32massMatrixMultiplyConstantKernelILi5ELi9ELi2EEvidPKdS1_S1_S1_S1_S1_S1_Pd_param_8];
	cvta.to.global.u64 	%rd6, %rd5;
	mov.u32 	%r1, %tid.x;
	mov.u32 	%r2, %tid.y;
	mov.u32 	%r21, %ctaid.x;
	shl.b32 	%r22, %r21, 1;
	add.s32 	%r3, %r22, %r2;
	cvt.u16.u32 	%rs1, %r1;
	mul.hi.u16 	%rs3, %rs1, 13108;
	mul.lo.s16 	%rs4, %rs3, 5;
	sub.s16 	%rs2, %rs1, %rs4;
	mul.wide.u32 	%rd7, %r1, 8;
	add.s64 	%rd8, %rd6, %rd7;
	ld.global.nc.f64 	%fd322, [%rd8];
	shl.b32 	%r23, %r1, 3;
	mov.u32 	%r24, _ZZ32massMatrixMultiplyConstantKernelILi5ELi9ELi2EEvidPKdS1_S1_S1_S1_S1_S1_PdE13s_QuadToQuadD;
	add.s32 	%r25, %r24, %r23;
	st.shared.f64 	[%r25], %fd322;
	setp.lt.s32 	%p2, %r3, %r20;
	setp.lt.u32 	%p3, %r1, 25;
	and.pred  	%p1, %p3, %p2;
	not.pred 	%p4, %p1;
	@%p4 bra 	$L__BB20_2;
	cvta.to.global.u64 	%rd9, %rd3;
	mad.lo.s32 	%r26, %r3, 125, %r1;
	mul.wide.s32 	%rd10, %r26, 8;
	add.s64 	%rd11, %rd9, %rd10;
	ld.global.nc.f64 	%fd1581, [%rd11];
	ld.global.nc.f64 	%fd1580, [%rd11+200];
	ld.global.nc.f64 	%fd1579, [%rd11+400];
	ld.global.nc.f64 	%fd1578, [%rd11+600];
	ld.global.nc.f64 	%fd1577, [%rd11+800];
$L__BB20_2:
	setp.gt.u32 	%p5, %r1, 24;
	bar.sync 	0;
	ld.const.f64 	%fd11, [const_oddDofToQuad];
	ld.const.f64 	%fd12, [const_evenDofToQuad];
	ld.const.f64 	%fd13, [const_oddDofToQuad+8];
	ld.const.f64 	%fd14, [const_evenDofToQuad+8];
	ld.const.f64 	%fd15, [const_oddDofToQuad+16];
	ld.const.f64 	%fd16, [const_evenDofToQuad+16];
	ld.const.f64 	%fd17, [const_oddDofToQuad+24];
	ld.const.f64 	%fd18, [const_evenDofToQuad+24];
	ld.const.f64 	%fd19, [const_oddDofToQuad+32];
	ld.const.f64 	%fd20, [const_evenDofToQuad+32];
	ld.const.f64 	%fd21, [const_oddDofToQuad+40];
	ld.const.f64 	%fd22, [const_evenDofToQuad+40];
	ld.const.f64 	%fd23, [const_oddDofToQuad+48];
	ld.const.f64 	%fd24, [const_evenDofToQuad+48];
	ld.const.f64 	%fd25, [const_oddDofToQuad+56];
	ld.const.f64 	%fd26, [const_evenDofToQuad+56];
	ld.const.f64 	%fd27, [const_oddDofToQuad+64];
	ld.const.f64 	%fd28, [const_evenDofToQuad+64];
	ld.const.f64 	%fd29, [const_oddDofToQuad+72];
	ld.const.f64 	%fd30, [const_evenDofToQuad+72];
	ld.const.f64 	%fd31, [const_oddDofToQuad+80];
	ld.const.f64 	%fd32, [const_evenDofToQuad+80];
	ld.const.f64 	%fd33, [const_oddDofToQuad+88];
	ld.const.f64 	%fd34, [const_evenDofToQuad+88];
	ld.const.f64 	%fd35, [const_oddDofToQuad+96];
	ld.const.f64 	%fd36, [const_evenDofToQuad+96];
	ld.const.f64 	%fd37, [const_oddDofToQuad+104];
	ld.const.f64 	%fd38, [const_evenDofToQuad+104];
	ld.const.f64 	%fd39, [const_oddDofToQuad+112];
	mov.u32 	%r27, _ZZ32massMatrixMultiplyConstantKernelILi5ELi9ELi2EEvidPKdS1_S1_S1_S1_S1_S1_PdE6s_tmp1;
	mad.lo.s32 	%r4, %r2, 5832, %r27;
	mul.lo.s16 	%rs6, %rs1, 205;
	shr.u16 	%rs7, %rs6, 10;
	cvt.u32.u16 	%r5, %rs7;
	mul.wide.u16 	%r28, %rs7, 72;
	add.s32 	%r6, %r4, %r28;
	mul.wide.u16 	%r29, %rs2, 8;
	add.s32 	%r7, %r6, %r29;
	@%p5 bra 	$L__BB20_4;
	add.f64 	%fd323, %fd1581, %fd1577;
	sub.f64 	%fd324, %fd1581, %fd1577;
	add.f64 	%fd325, %fd1580, %fd1578;
	sub.f64 	%fd326, %fd1580, %fd1578;
	add.f64 	%fd327, %fd1579, %fd1579;
	sub.f64 	%fd328, %fd1579, %fd1579;
	mul.f64 	%fd329, %fd327, 0d3FE0000000000000;
	fma.rn.f64 	%fd330, %fd11, %fd323, 0d0000000000000000;
	fma.rn.f64 	%fd331, %fd12, %fd324, 0d0000000000000000;
	fma.rn.f64 	%fd332, %fd13, %fd325, %fd330;
	fma.rn.f64 	%fd333, %fd14, %fd326, %fd331;
	fma.rn.f64 	%fd334, %fd15, %fd329, %fd332;
	fma.rn.f64 	%fd335, %fd16, %fd328, %fd333;
	add.f64 	%fd336, %fd335, %fd334;
	st.shared.f64 	[%r7], %fd336;
	sub.f64 	%fd337, %fd334, %fd335;
	st.shared.f64 	[%r7+5184], %fd337;
	fma.rn.f64 	%fd338, %fd17, %fd323, 0d0000000000000000;
	fma.rn.f64 	%fd339, %fd18, %fd324, 0d0000000000000000;
	fma.rn.f64 	%fd340, %fd19, %fd325, %fd338;
	fma.rn.f64 	%fd341, %fd20, %fd326, %fd339;
	fma.rn.f64 	%fd342, %fd21, %fd329, %fd340;
	fma.rn.f64 	%fd343, %fd22, %fd328, %fd341;
	add.f64 	%fd344, %fd343, %fd342;
	st.shared.f64 	[%r7+648], %fd344;
	sub.f64 	%fd345, %fd342, %fd343;
	st.shared.f64 	[%r7+4536], %fd345;
	fma.rn.f64 	%fd346, %fd23, %fd323, 0d0000000000000000;
	fma.rn.f64 	%fd347, %fd24, %fd324, 0d0000000000000000;
	fma.rn.f64 	%fd348, %fd25, %fd325, %fd346;
	fma.rn.f64 	%fd349, %fd26, %fd326, %fd347;
	fma.rn.f64 	%fd350, %fd27, %fd329, %fd348;
	fma.rn.f64 	%fd351, %fd28, %fd328, %fd349;
	add.f64 	%fd352, %fd351, %fd350;
	st.shared.f64 	[%r7+1296], %fd352;
	sub.f64 	%fd353, %fd350, %fd351;
	st.shared.f64 	[%r7+3888], %fd353;
	fma.rn.f64 	%fd354, %fd29, %fd323, 0d0000000000000000;
	fma.rn.f64 	%fd355, %fd30, %fd324, 0d0000000000000000;
	fma.rn.f64 	%fd356, %fd31, %fd325, %fd354;
	fma.rn.f64 	%fd357, %fd32, %fd326, %fd355;
	fma.rn.f64 	%fd358, %fd33, %fd329, %fd356;
	fma.rn.f64 	%fd359, %fd34, %fd328, %fd357;
	add.f64 	%fd360, %fd359, %fd358;
	st.shared.f64 	[%r7+1944], %fd360;
	sub.f64 	%fd361, %fd358, %fd359;
	st.shared.f64 	[%r7+3240], %fd361;
	fma.rn.f64 	%fd362, %fd35, %fd323, 0d0000000000000000;
	fma.rn.f64 	%fd363, %fd36, %fd324, 0d0000000000000000;
	fma.rn.f64 	%fd364, %fd37, %fd325, %fd362;
	fma.rn.f64 	%fd365, %fd38, %fd326, %fd363;
	fma.rn.f64 	%fd366, %fd39, %fd329, %fd364;
	ld.const.f64 	%fd367, [const_evenDofToQuad+112];
	fma.rn.f64 	%fd368, %fd367, %fd328, %fd365;
	sub.f64 	%fd369, %fd366, %fd368;
	st.shared.f64 	[%r7+2592], %fd369;
$L__BB20_4:
	bar.sync 	0;
	setp.lt.u32 	%p6, %r1, 45;
	mad.lo.s32 	%r30, %r5, 576, %r6;
	add.s32 	%r8, %r30, %r29;
	@%p6 bra 	$L__BB20_6;
	ld.const.f64 	%fd1582, [const_evenDofToQuad+112];
	bra.uni 	$L__BB20_7;
$L__BB20_6:
	ld.shared.f64 	%fd370, [%r8];
	ld.shared.f64 	%fd371, [%r8+288];
	add.f64 	%fd372, %fd370, %fd371;
	sub.f64 	%fd373, %fd370, %fd371;
	ld.shared.f64 	%fd374, [%r8+72];
	ld.shared.f64 	%fd375, [%r8+216];
	add.f64 	%fd376, %fd374, %fd375;
	sub.f64 	%fd377, %fd374, %fd375;
	ld.shared.f64 	%fd378, [%r8+144];
	add.f64 	%fd379, %fd378, %fd378;
	sub.f64 	%fd380, %fd378, %fd378;
	mul.f64 	%fd381, %fd379, 0d3FE0000000000000;
	fma.rn.f64 	%fd382, %fd11, %fd372, 0d0000000000000000;
	fma.rn.f64 	%fd383, %fd12, %fd373, 0d0000000000000000;
	fma.rn.f64 	%fd384, %fd13, %fd376, %fd382;
	fma.rn.f64 	%fd385, %fd14, %fd377, %fd383;
	fma.rn.f64 	%fd386, %fd15, %fd381, %fd384;
	fma.rn.f64 	%fd387, %fd16, %fd380, %fd385;
	add.f64 	%fd388, %fd386, %fd387;
	st.shared.f64 	[%r8], %fd388;
	sub.f64 	%fd389, %fd386, %fd387;
	st.shared.f64 	[%r8+576], %fd389;
	fma.rn.f64 	%fd390, %fd17, %fd372, 0d0000000000000000;
	fma.rn.f64 	%fd391, %fd18, %fd373, 0d0000000000000000;
	fma.rn.f64 	%fd392, %fd19, %fd376, %fd390;
	fma.rn.f64 	%fd393, %fd20, %fd377, %fd391;
	fma.rn.f64 	%fd394, %fd21, %fd381, %fd392;
	fma.rn.f64 	%fd395, %fd22, %fd380, %fd393;
	add.f64 	%fd396, %fd394, %fd395;
	st.shared.f64 	[%r8+72], %fd396;
	sub.f64 	%fd397, %fd394, %fd395;
	st.shared.f64 	[%r8+504], %fd397;
	fma.rn.f64 	%fd398, %fd23, %fd372, 0d0000000000000000;
	fma.rn.f64 	%fd399, %fd24, %fd373, 0d0000000000000000;
	fma.rn.f64 	%fd400, %fd25, %fd376, %fd398;
	fma.rn.f64 	%fd401, %fd26, %fd377, %fd399;
	fma.rn.f64 	%fd402, %fd27, %fd381, %fd400;
	fma.rn.f64 	%fd403, %fd28, %fd380, %fd401;
	add.f64 	%fd404, %fd402, %fd403;
	st.shared.f64 	[%r8+144], %fd404;
	sub.f64 	%fd405, %fd402, %fd403;
	st.shared.f64 	[%r8+432], %fd405;
	fma.rn.f64 	%fd406, %fd29, %fd372, 0d0000000000000000;
	fma.rn.f64 	%fd407, %fd30, %fd373, 0d0000000000000000;
	fma.rn.f64 	%fd408, %fd31, %fd376, %fd406;
	fma.rn.f64 	%fd409, %fd32, %fd377, %fd407;
	fma.rn.f64 	%fd410, %fd33, %fd381, %fd408;
	fma.rn.f64 	%fd411, %fd34, %fd380, %fd409;
	add.f64 	%fd412, %fd410, %fd411;
	st.shared.f64 	[%r8+216], %fd412;
	sub.f64 	%fd413, %fd410, %fd411;
	st.shared.f64 	[%r8+360], %fd413;
	fma.rn.f64 	%fd414, %fd35, %fd372, 0d0000000000000000;
	fma.rn.f64 	%fd415, %fd36, %fd373, 0d0000000000000000;
	fma.rn.f64 	%fd416, %fd37, %fd376, %fd414;
	fma.rn.f64 	%fd417, %fd38, %fd377, %fd415;
	fma.rn.f64 	%fd418, %fd39, %fd381, %fd416;
	ld.const.f64 	%fd1582, [const_evenDofToQuad+112];
	fma.rn.f64 	%fd419, %fd1582, %fd380, %fd417;
	sub.f64 	%fd420, %fd418, %fd419;
	st.shared.f64 	[%r8+288], %fd420;
$L__BB20_7:
	ld.param.u64 	%rd41, [_Z32massMatrixMultiplyConstantKernelILi5ELi9ELi2EEvidPKdS1_S1_S1_S1_S1_S1_Pd_param_2];
	ld.param.u32 	%r140, [_Z32massMatrixMultiplyConstantKernelILi5ELi9ELi2EEvidPKdS1_S1_S1_S1_S1_S1_Pd_param_0];
	setp.ge.s32 	%p7, %r3, %r140;
	bar.sync 	0;
	mul.hi.u16 	%rs8, %rs1, 7282;
	mul.lo.s16 	%rs9, %rs8, 9;
	sub.s16 	%rs10, %rs1, %rs9;
	cvt.u32.u16 	%r9, %rs10;
	cvt.u32.u16 	%r10, %rs8;
	mul.wide.u16 	%r32, %rs8, 648;
	add.s32 	%r33, %r4, %r32;
	mul.wide.u16 	%r34, %rs10, 72;
	add.s32 	%r11, %r33, %r34;
	ld.shared.f64 	%fd422, [%r11];
	ld.shared.f64 	%fd423, [%r11+32];
	add.f64 	%fd424, %fd422, %fd423;
	sub.f64 	%fd425, %fd422, %fd423;
	ld.shared.f64 	%fd426, [%r11+8];
	ld.shared.f64 	%fd427, [%r11+24];
	add.f64 	%fd428, %fd426, %fd427;
	sub.f64 	%fd429, %fd426, %fd427;
	ld.shared.f64 	%fd430, [%r11+16];
	add.f64 	%fd431, %fd430, %fd430;
	sub.f64 	%fd432, %fd430, %fd430;
	mul.f64 	%fd433, %fd431, 0d3FE0000000000000;
	fma.rn.f64 	%fd434, %fd11, %fd424, 0d0000000000000000;
	fma.rn.f64 	%fd435, %fd12, %fd425, 0d0000000000000000;
	fma.rn.f64 	%fd436, %fd13, %fd428, %fd434;
	fma.rn.f64 	%fd437, %fd14, %fd429, %fd435;
	fma.rn.f64 	%fd438, %fd15, %fd433, %fd436;
	fma.rn.f64 	%fd439, %fd16, %fd432, %fd437;
	add.f64 	%fd440, %fd438, %fd439;
	st.shared.f64 	[%r11], %fd440;
	sub.f64 	%fd441, %fd438, %fd439;
	st.shared.f64 	[%r11+64], %fd441;
	fma.rn.f64 	%fd442, %fd17, %fd424, 0d0000000000000000;
	fma.rn.f64 	%fd443, %fd18, %fd425, 0d0000000000000000;
	fma.rn.f64 	%fd444, %fd19, %fd428, %fd442;
	fma.rn.f64 	%fd445, %fd20, %fd429, %fd443;
	fma.rn.f64 	%fd446, %fd21, %fd433, %fd444;
	fma.rn.f64 	%fd447, %fd22, %fd432, %fd445;
	add.f64 	%fd448, %fd446, %fd447;
	st.shared.f64 	[%r11+8], %fd448;
	sub.f64 	%fd449, %fd446, %fd447;
	st.shared.f64 	[%r11+56], %fd449;
	fma.rn.f64 	%fd450, %fd23, %fd424, 0d0000000000000000;
	fma.rn.f64 	%fd451, %fd24, %fd425, 0d0000000000000000;
	fma.rn.f64 	%fd452, %fd25, %fd428, %fd450;
	fma.rn.f64 	%fd453, %fd26, %fd429, %fd451;
	fma.rn.f64 	%fd454, %fd27, %fd433, %fd452;
	fma.rn.f64 	%fd455, %fd28, %fd432, %fd453;
	add.f64 	%fd456, %fd454, %fd455;
	st.shared.f64 	[%r11+16], %fd456;
	sub.f64 	%fd457, %fd454, %fd455;
	st.shared.f64 	[%r11+48], %fd457;
	fma.rn.f64 	%fd458, %fd29, %fd424, 0d0000000000000000;
	fma.rn.f64 	%fd459, %fd30, %fd425, 0d0000000000000000;
	fma.rn.f64 	%fd460, %fd31, %fd428, %fd458;
	fma.rn.f64 	%fd461, %fd32, %fd429, %fd459;
	fma.rn.f64 	%fd462, %fd33, %fd433, %fd460;
	fma.rn.f64 	%fd463, %fd34, %fd432, %fd461;
	add.f64 	%fd464, %fd462, %fd463;
	st.shared.f64 	[%r11+24], %fd464;
	sub.f64 	%fd465, %fd462, %fd463;
	st.shared.f64 	[%r11+40], %fd465;
	fma.rn.f64 	%fd466, %fd35, %fd424, 0d0000000000000000;
	fma.rn.f64 	%fd467, %fd36, %fd425, 0d0000000000000000;
	fma.rn.f64 	%fd468, %fd37, %fd428, %fd466;
	fma.rn.f64 	%fd469, %fd38, %fd429, %fd467;
	fma.rn.f64 	%fd470, %fd39, %fd433, %fd468;
	fma.rn.f64 	%fd471, %fd1582, %fd432, %fd469;
	sub.f64 	%fd472, %fd470, %fd471;
	st.shared.f64 	[%r11+32], %fd472;
	bar.sync 	0;
	mad.lo.s32 	%r12, %r10, -576, %r33;
	mul.wide.u16 	%r35, %rs10, 8;
	add.s32 	%r13, %r12, %r35;
	ld.shared.f64 	%fd43, [%r13];
	ld.shared.f64 	%fd44, [%r13+648];
	ld.shared.f64 	%fd45, [%r13+1296];
	ld.shared.f64 	%fd46, [%r13+1944];
	ld.shared.f64 	%fd47, [%r13+2592];
	ld.shared.f64 	%fd48, [%r13+3240];
	ld.shared.f64 	%fd49, [%r13+3888];
	ld.shared.f64 	%fd50, [%r13+4536];
	ld.shared.f64 	%fd51, [%r13+5184];
	mad.lo.s32 	%r36, %r3, 5103, %r1;
	cvta.to.global.u64 	%rd12, %rd41;
	mul.wide.s32 	%rd13, %r36, 8;
	add.s64 	%rd1, %rd12, %rd13;
	mov.f64 	%fd1583, 0d0000000000000000;
	mov.f64 	%fd1584, %fd1583;
	mov.f64 	%fd1585, %fd1583;
	mov.f64 	%fd1586, %fd1583;
	mov.f64 	%fd1587, %fd1583;
	mov.f64 	%fd1588, %fd1583;
	mov.f64 	%fd1589, %fd1583;
	@%p7 bra 	$L__BB20_9;
	ld.global.nc.f64 	%fd1583, [%rd1];
	ld.global.nc.f64 	%fd1584, [%rd1+5832];
	ld.global.nc.f64 	%fd1585, [%rd1+11664];
	ld.global.nc.f64 	%fd1586, [%rd1+17496];
	ld.global.nc.f64 	%fd1587, [%rd1+23328];
	ld.global.nc.f64 	%fd1588, [%rd1+29160];
	ld.global.nc.f64 	%fd1589, [%rd1+34992];
$L__BB20_9:
	ld.param.f64 	%fd1568, [_Z32massMatrixMultiplyConstantKernelILi5ELi9ELi2EEvidPKdS1_S1_S1_S1_S1_S1_Pd_param_1];
	ld.param.u32 	%r141, [_Z32massMatrixMultiplyConstantKernelILi5ELi9ELi2EEvidPKdS1_S1_S1_S1_S1_S1_Pd_param_0];
	mov.u32 	%r37, %tid.y;
	mul.lo.s32 	%r38, %r37, 648;
	mov.u32 	%r39, _ZZ29stiffnessMatrixMultiplyDeviceILi5ELi9ELi2EEviidPKdS1_S1_S1_PAT0__AT0__AplT0_Li0E_dPdE5s_Gpr;
	add.s32 	%r40, %r39, %r38;
	mul.lo.s32 	%r41, %r10, 72;
	add.s32 	%r14, %r40, %r41;
	shl.b32 	%r42, %r9, 3;
	add.s32 	%r15, %r14, %r42;
	mov.u32 	%r43, _ZZ29stiffnessMatrixMultiplyDeviceILi5ELi9ELi2EEviidPKdS1_S1_S1_PAT0__AT0__AplT0_Li0E_dPdE5s_Gps;
	add.s32 	%r44, %r43, %r38;
	add.s32 	%r17, %r44, %r42;
	add.s32 	%r16, %r17, %r41;
	mov.u32 	%r45, _ZZ32massMatrixMultiplyConstantKernelILi5ELi9ELi2EEvidPKdS1_S1_S1_S1_S1_S1_PdE13s_QuadToQuadD;
	add.s32 	%r46, %r45, %r42;
	mov.u32 	%r47, %ctaid.x;
	shl.b32 	%r48, %r47, 1;
	add.s32 	%r49, %r48, %r37;
	setp.ge.s32 	%p8, %r49, %r141;
	mov.u32 	%r50, _ZZ32massMatrixMultiplyConstantKernelILi5ELi9ELi2EEvidPKdS1_S1_S1_S1_S1_S1_PdE6s_tmp1;
	mad.lo.s32 	%r51, %r37, 5832, %r50;
	add.s32 	%r18, %r51, %r42;
	shl.b32 	%r52, %r9, 6;
	add.s32 	%r53, %r46, %r52;
	ld.shared.f64 	%fd66, [%r53];
	ld.shared.f64 	%fd474, [%r12];
	fma.rn.f64 	%fd475, %fd66, %fd474, 0d0000000000000000;
	add.s32 	%r54, %r45, %r41;
	ld.shared.f64 	%fd67, [%r54];
	ld.shared.f64 	%fd476, [%r18];
	fma.rn.f64 	%fd477, %fd67, %fd476, 0d0000000000000000;
	ld.shared.f64 	%fd478, [_ZZ32massMatrixMultiplyConstantKernelILi5ELi9ELi2EEvidPKdS1_S1_S1_S1_S1_S1_PdE13s_QuadToQuadD];
	fma.rn.f64 	%fd479, %fd478, %fd43, 0d0000000000000000;
	ld.shared.f64 	%fd68, [%r53+8];
	ld.shared.f64 	%fd480, [%r12+8];
	fma.rn.f64 	%fd481, %fd68, %fd480, %fd475;
	ld.shared.f64 	%fd69, [%r54+8];
	ld.shared.f64 	%fd482, [%r18+72];
	fma.rn.f64 	%fd483, %fd69, %fd482, %fd477;
	ld.shared.f64 	%fd484, [_ZZ32massMatrixMultiplyConstantKernelILi5ELi9ELi2EEvidPKdS1_S1_S1_S1_S1_S1_PdE13s_QuadToQuadD+8];
	fma.rn.f64 	%fd485, %fd484, %fd44, %fd479;
	ld.shared.f64 	%fd70, [%r53+16];
	ld.shared.f64 	%fd486, [%r12+16];
	fma.rn.f64 	%fd487, %fd70, %fd486, %fd481;
	ld.shared.f64 	%fd71, [%r54+16];
	ld.shared.f64 	%fd488, [%r18+144];
	fma.rn.f64 	%fd489, %fd71, %fd488, %fd483;
	ld.shared.f64 	%fd490, [_ZZ32massMatrixMultiplyConstantKernelILi5ELi9ELi2EEvidPKdS1_S1_S1_S1_S1_S1_PdE13s_QuadToQuadD+16];
	fma.rn.f64 	%fd491, %fd490, %fd45, %fd485;
	ld.shared.f64 	%fd72, [%r53+24];
	ld.shared.f64 	%fd492, [%r12+24];
	fma.rn.f64 	%fd493, %fd72, %fd492, %fd487;
	ld.shared.f64 	%fd73, [%r54+24];
	ld.shared.f64 	%fd494, [%r18+216];
	fma.rn.f64 	%fd495, %fd73, %fd494, %fd489;
	ld.shared.f64 	%fd496, [_ZZ32massMatrixMultiplyConstantKernelILi5ELi9ELi2EEvidPKdS1_S1_S1_S1_S1_S1_PdE13s_QuadToQuadD+24];
	fma.rn.f64 	%fd497, %fd496, %fd46, %fd491;
	ld.shared.f64 	%fd74, [%r53+32];
	ld.shared.f64 	%fd498, [%r12+32];
	fma.rn.f64 	%fd499, %fd74, %fd498, %fd493;
	ld.shared.f64 	%fd75, [%r54+32];
	ld.shared.f64 	%fd500, [%r18+288];
	fma.rn.f64 	%fd501, %fd75, %fd500, %fd495;
	ld.shared.f64 	%fd502, [_ZZ32massMatrixMultiplyConstantKernelILi5ELi9ELi2EEvidPKdS1_S1_S1_S1_S1_S1_PdE13s_QuadToQuadD+32];
	fma.rn.f64 	%fd503, %fd502, %fd47, %fd497;
	ld.shared.f64 	%fd76, [%r53+40];
	ld.shared.f64 	%fd504, [%r12+40];
	fma.rn.f64 	%fd505, %fd76, %fd504, %fd499;
	ld.shared.f64 	%fd77, [%r54+40];
	ld.shared.f64 	%fd506, [%r18+360];
	fma.rn.f64 	%fd507, %fd77, %fd506, %fd501;
	ld.shared.f64 	%fd508, [_ZZ32massMatrixMultiplyConstantKernelILi5ELi9ELi2EEvidPKdS1_S1_S1_S1_S1_S1_PdE13s_QuadToQuadD+40];
	fma.rn.f64 	%fd509, %fd508, %fd48, %fd503;
	ld.shared.f64 	%fd78, [%r53+48];
	ld.shared.f64 	%fd510, [%r12+48];
	fma.rn.f64 	%fd511, %fd78, %fd510, %fd505;
	ld.shared.f64 	%fd79, [%r54+48];
	ld.shared.f64 	%fd512, [%r18+432];
	fma.rn.f64 	%fd513, %fd79, %fd512, %fd507;
	ld.shared.f64 	%fd514, [_ZZ32massMatrixMultiplyConstantKernelILi5ELi9ELi2EEvidPKdS1_S1_S1_S1_S1_S1_PdE13s_QuadToQuadD+48];
	fma.rn.f64 	%fd515, %fd514, %fd49, %fd509;
	ld.shared.f64 	%fd80, [%r53+56];
	ld.shared.f64 	%fd516, [%r12+56];
	fma.rn.f64 	%fd517, %fd80, %fd516, %fd511;
	ld.shared.f64 	%fd81, [%r54+56];
	ld.shared.f64 	%fd518, [%r18+504];
	fma.rn.f64 	%fd519, %fd81, %fd518, %fd513;
	ld.shared.f64 	%fd520, [_ZZ32massMatrixMultiplyConstantKernelILi5ELi9ELi2EEvidPKdS1_S1_S1_S1_S1_S1_PdE13s_QuadToQuadD+56];
	fma.rn.f64 	%fd521, %fd520, %fd50, %fd515;
	ld.shared.f64 	%fd82, [%r53+64];
	ld.shared.f64 	%fd522, [%r12+64];
	fma.rn.f64 	%fd523, %fd82, %fd522, %fd517;
	ld.shared.f64 	%fd83, [%r54+64];
	ld.shared.f64 	%fd524, [%r18+576];
	fma.rn.f64 	%fd525, %fd83, %fd524, %fd519;
	ld.shared.f64 	%fd526, [_ZZ32massMatrixMultiplyConstantKernelILi5ELi9ELi2EEvidPKdS1_S1_S1_S1_S1_S1_PdE13s_QuadToQuadD+64];
	fma.rn.f64 	%fd527, %fd526, %fd51, %fd521;
	bar.sync 	0;
	mul.f64 	%fd528, %fd1584, %fd525;
	fma.rn.f64 	%fd529, %fd1583, %fd523, %fd528;
	fma.rn.f64 	%fd530, %fd1585, %fd527, %fd529;
	st.shared.f64 	[%r15], %fd530;
	mul.f64 	%fd531, %fd1586, %fd525;
	fma.rn.f64 	%fd532, %fd1584, %fd523, %fd531;
	fma.rn.f64 	%fd533, %fd1587, %fd527, %fd532;
	st.shared.f64 	[%r16], %fd533;
	mul.f64 	%fd534, %fd1587, %fd525;
	fma.rn.f64 	%fd535, %fd1585, %fd523, %fd534;
	fma.rn.f64 	%fd536, %fd1588, %fd527, %fd535;
	mul.f64 	%fd537, %fd1568, %fd1589;
	bar.sync 	0;
	ld.shared.f64 	%fd84, [%r46];
	ld.shared.f64 	%fd538, [%r14];
	mul.f64 	%fd539, %fd84, %fd538;
	fma.rn.f64 	%fd540, %fd537, %fd43, %fd539;
	shl.b32 	%r55, %r10, 6;
	sub.s32 	%r56, %r54, %r55;
	ld.shared.f64 	%fd85, [%r56];
	ld.shared.f64 	%fd541, [%r17];
	fma.rn.f64 	%fd542, %fd85, %fd541, %fd540;
	fma.rn.f64 	%fd543, %fd536, %fd478, 0d0000000000000000;
	ld.shared.f64 	%fd86, [%r46+72];
	ld.shared.f64 	%fd544, [%r14+8];
	fma.rn.f64 	%fd545, %fd86, %fd544, %fd542;
	ld.shared.f64 	%fd87, [%r56+72];
	ld.shared.f64 	%fd546, [%r17+72];
	fma.rn.f64 	%fd547, %fd87, %fd546, %fd545;
	fma.rn.f64 	%fd88, %fd536, %fd484, 0d0000000000000000;
	ld.shared.f64 	%fd89, [%r46+144];
	ld.shared.f64 	%fd548, [%r14+16];
	fma.rn.f64 	%fd549, %fd89, %fd548, %fd547;
	ld.shared.f64 	%fd90, [%r56+144];
	ld.shared.f64 	%fd550, [%r17+144];
	fma.rn.f64 	%fd551, %fd90, %fd550, %fd549;
	fma.rn.f64 	%fd91, %fd536, %fd490, 0d0000000000000000;
	ld.shared.f64 	%fd92, [%r46+216];
	ld.shared.f64 	%fd552, [%r14+24];
	fma.rn.f64 	%fd553, %fd92, %fd552, %fd551;
	ld.shared.f64 	%fd93, [%r56+216];
	ld.shared.f64 	%fd554, [%r17+216];
	fma.rn.f64 	%fd555, %fd93, %fd554, %fd553;
	fma.rn.f64 	%fd94, %fd536, %fd496, 0d0000000000000000;
	ld.shared.f64 	%fd95, [%r46+288];
	ld.shared.f64 	%fd556, [%r14+32];
	fma.rn.f64 	%fd557, %fd95, %fd556, %fd555;
	ld.shared.f64 	%fd96, [%r56+288];
	ld.shared.f64 	%fd558, [%r17+288];
	fma.rn.f64 	%fd559, %fd96, %fd558, %fd557;
	fma.rn.f64 	%fd97, %fd536, %fd502, 0d0000000000000000;
	ld.shared.f64 	%fd98, [%r46+360];
	ld.shared.f64 	%fd560, [%r14+40];
	fma.rn.f64 	%fd561, %fd98, %fd560, %fd559;
	ld.shared.f64 	%fd99, [%r56+360];
	ld.shared.f64 	%fd562, [%r17+360];
	fma.rn.f64 	%fd563, %fd99, %fd562, %fd561;
	fma.rn.f64 	%fd100, %fd536, %fd508, 0d0000000000000000;
	ld.shared.f64 	%fd101, [%r46+432];
	ld.shared.f64 	%fd564, [%r14+48];
	fma.rn.f64 	%fd565, %fd101, %fd564, %fd563;
	ld.shared.f64 	%fd102, [%r56+432];
	ld.shared.f64 	%fd566, [%r17+432];
	fma.rn.f64 	%fd567, %fd102, %fd566, %fd565;
	fma.rn.f64 	%fd103, %fd536, %fd514, 0d0000000000000000;
	ld.shared.f64 	%fd104, [%r46+504];
	ld.shared.f64 	%fd568, [%r14+56];
	fma.rn.f64 	%fd569, %fd104, %fd568, %fd567;
	ld.shared.f64 	%fd105, [%r56+504];
	ld.shared.f64 	%fd570, [%r17+504];
	fma.rn.f64 	%fd571, %fd105, %fd570, %fd569;
	fma.rn.f64 	%fd106, %fd536, %fd520, 0d0000000000000000;
	ld.shared.f64 	%fd107, [%r46+576];
	ld.shared.f64 	%fd572, [%r14+64];
	fma.rn.f64 	%fd573, %fd107, %fd572, %fd571;
	ld.shared.f64 	%fd108, [%r56+576];
	ld.shared.f64 	%fd574, [%r17+576];
	fma.rn.f64 	%fd575, %fd108, %fd574, %fd573;
	fma.rn.f64 	%fd109, %fd536, %fd526, 0d0000000000000000;
	add.f64 	%fd110, %fd575, %fd543;
	mov.f64 	%fd1590, 0d0000000000000000;
	mov.f64 	%fd1591, %fd1590;
	mov.f64 	%fd1592, %fd1590;
	mov.f64 	%fd1593, %fd1590;
	mov.f64 	%fd1594, %fd1590;
	mov.f64 	%fd1595, %fd1590;
	mov.f64 	%fd1596, %fd1590;
	@%p8 bra 	$L__BB20_11;
	ld.param.u64 	%rd42, [_Z32massMatrixMultiplyConstantKernelILi5ELi9ELi2EEvidPKdS1_S1_S1_S1_S1_S1_Pd_param_2];
	cvta.to.global.u64 	%rd14, %rd42;
	mov.u32 	%r57, %ctaid.x;
	shl.b32 	%r58, %r57, 1;
	mov.u32 	%r59, %tid.y;
	add.s32 	%r60, %r58, %r59;
	mov.u32 	%r61, %tid.x;
	mad.lo.s32 	%r62, %r60, 5103, %r61;
	mul.wide.s32 	%rd15, %r62, 8;
	add.s64 	%rd16, %rd14, %rd15;
	ld.global.nc.f64 	%fd1590, [%rd16+648];
	ld.global.nc.f64 	%fd1591, [%rd16+6480];
	ld.global.nc.f64 	%fd1592, [%rd16+12312];
	ld.global.nc.f64 	%fd1593, [%rd16+18144];
	ld.global.nc.f64 	%fd1594, [%rd16+23976];
	ld.global.nc.f64 	%fd1595, [%rd16+29808];
	ld.global.nc.f64 	%fd1596, [%rd16+35640];
$L__BB20_11:
	ld.param.f64 	%fd1569, [_Z32massMatrixMultiplyConstantKernelILi5ELi9ELi2EEvidPKdS1_S1_S1_S1_S1_S1_Pd_param_1];
	ld.param.u32 	%r142, [_Z32massMatrixMultiplyConstantKernelILi5ELi9ELi2EEvidPKdS1_S1_S1_S1_S1_S1_Pd_param_0];
	mov.u32 	%r63, %ctaid.x;
	shl.b32 	%r64, %r63, 1;
	mov.u32 	%r65, %tid.y;
	add.s32 	%r66, %r64, %r65;
	setp.ge.s32 	%p9, %r66, %r142;
	ld.shared.f64 	%fd577, [%r12+648];
	fma.rn.f64 	%fd578, %fd66, %fd577, 0d0000000000000000;
	ld.shared.f64 	%fd579, [%r18+648];
	fma.rn.f64 	%fd580, %fd67, %fd579, 0d0000000000000000;
	ld.shared.f64 	%fd581, [_ZZ32massMatrixMultiplyConstantKernelILi5ELi9ELi2EEvidPKdS1_S1_S1_S1_S1_S1_PdE13s_QuadToQuadD+72];
	fma.rn.f64 	%fd582, %fd581, %fd43, 0d0000000000000000;
	ld.shared.f64 	%fd583, [%r12+656];
	fma.rn.f64 	%fd584, %fd68, %fd583, %fd578;
	ld.shared.f64 	%fd585, [%r18+720];
	fma.rn.f64 	%fd586, %fd69, %fd585, %fd580;
	ld.shared.f64 	%fd587, [_ZZ32massMatrixMultiplyConstantKernelILi5ELi9ELi2EEvidPKdS1_S1_S1_S1_S1_S1_PdE13s_QuadToQuadD+80];
	fma.rn.f64 	%fd588, %fd587, %fd44, %fd582;
	ld.shared.f64 	%fd589, [%r12+664];
	fma.rn.f64 	%fd590, %fd70, %fd589, %fd584;
	ld.shared.f64 	%fd591, [%r18+792];
	fma.rn.f64 	%fd592, %fd71, %fd591, %fd586;
	ld.shared.f64 	%fd593, [_ZZ32massMatrixMultiplyConstantKernelILi5ELi9ELi2EEvidPKdS1_S1_S1_S1_S1_S1_PdE13s_QuadToQuadD+88];
	fma.rn.f64 	%fd594, %fd593, %fd45, %fd588;
	ld.shared.f64 	%fd595, [%r12+672];
	fma.rn.f64 	%fd596, %fd72, %fd595, %fd590;
	ld.shared.f64 	%fd597, [%r18+864];
	fma.rn.f64 	%fd598, %fd73, %fd597, %fd592;
	ld.shared.f64 	%fd599, [_ZZ32massMatrixMultiplyConstantKernelILi5ELi9ELi2EEvidPKdS1_S1_S1_S1_S1_S1_PdE13s_QuadToQuadD+96];
	fma.rn.f64 	%fd600, %fd599, %fd46, %fd594;
	ld.shared.f64 	%fd601, [%r12+680];
	fma.rn.f64 	%fd602, %fd74, %fd601, %fd596;
	ld.shared.f64 	%fd603, [%r18+936];
	fma.rn.f64 	%fd604, %fd75, %fd603, %fd598;
	ld.shared.f64 	%fd605, [_ZZ32massMatrixMultiplyConstantKernelILi5ELi9ELi2EEvidPKdS1_S1_S1_S1_S1_S1_PdE13s_QuadToQuadD+104];
	fma.rn.f64 	%fd606, %fd605, %fd47, %fd600;
	ld.shared.f64 	%fd607, [%r12+688];
	fma.rn.f64 	%fd608, %fd76, %fd607, %fd602;
	ld.shared.f64 	%fd609, [%r18+1008];
	fma.rn.f64 	%fd610, %fd77, %fd609, %fd604;
	ld.shared.f64 	%fd611, [_ZZ32massMatrixMultiplyConstantKernelILi5ELi9ELi2EEvidPKdS1_S1_S1_S1_S1_S1_PdE13s_QuadToQuadD+112];
	fma.rn.f64 	%fd612, %fd611, %fd48, %fd606;
	ld.shared.f64 	%fd613, [%r12+696];
	fma.rn.f64 	%fd614, %fd78, %fd613, %fd608;
	ld.shared.f64 	%fd615, [%r18+1080];
	fma.rn.f64 	%fd616, %fd79, %fd615, %fd610;
	ld.shared.f64 	%fd617, [_ZZ32massMatrixMultiplyConstantKernelILi5ELi9ELi2EEvidPKdS1_S1_S1_S1_S1_S1_PdE13s_QuadToQuadD+120];
	fma.rn.f64 	%fd618, %fd617, %fd49, %fd612;
	ld.shared.f64 	%fd619, [%r12+704];
	fma.rn.f64 	%fd620, %fd80, %fd619, %fd614;
	ld.shared.f64 	%fd621, [%r18+1152];
	fma.rn.f64 	%fd622, %fd81, %fd621, %fd616;
	ld.shared.f64 	%fd623, [_ZZ32massMatrixMultiplyConstantKernelILi5ELi9ELi2EEvidPKdS1_S1_S1_S1_S1_S1_PdE13s_QuadToQuadD+128];
	fma.rn.f64 	%fd624, %fd623, %fd50, %fd618;
	ld.shared.f64 	%fd625, [%r12+712];
	fma.rn.f64 	%fd626, %fd82, %fd625, %fd620;
	ld.shared.f64 	%fd627, [%r18+1224];
	fma.rn.f64 	%fd628, %fd83, %fd627, %fd622;
	ld.shared.f64 	%fd629, [_ZZ32massMatrixMultiplyConstantKernelILi5ELi9ELi2EEvidPKdS1_S1_S1_S1_S1_S1_PdE13s_QuadToQuadD+136];
	fma.rn.f64 	%fd630, %fd629, %fd51, %fd624;
	bar.sync 	0;
	mul.f64 	%fd631, %fd1591, %fd628;
	fma.rn.f64 	%fd632, %fd1590, %fd626, %fd631;
	fma.rn.f64 	%fd633, %fd1592, %fd630, %fd632;
	st.shared.f64 	[%r15], %fd633;
	mul.f64 	%fd634, %fd1593, %fd628;
	fma.rn.f64 	%fd635, %fd1591, %fd626, %fd634;
	fma.rn.f64 	%fd636, %fd1594, %fd630, %fd635;
	st.shared.f64 	[%r16], %fd636;
	mul.f64 	%fd637, %fd1594, %fd628;
	fma.rn.f64 	%fd638, %fd1592, %fd626, %fd637;
	fma.rn.f64 	%fd639, %fd1595, %fd630, %fd638;
	mul.f64 	%fd640, %fd1569, %fd1596;
	bar.sync 	0;
	ld.shared.f64 	%fd641, [%r14];
	mul.f64 	%fd642, %fd84, %fd641;
	fma.rn.f64 	%fd643, %fd640, %fd44, %fd642;
	ld.shared.f64 	%fd644, [%r17];
	fma.rn.f64 	%fd645, %fd85, %fd644, %fd643;
	fma.rn.f64 	%fd125, %fd639, %fd581, %fd110;
	ld.shared.f64 	%fd646, [%r14+8];
	fma.rn.f64 	%fd647, %fd86, %fd646, %fd645;
	ld.shared.f64 	%fd648, [%r17+72];
	fma.rn.f64 	%fd649, %fd87, %fd648, %fd647;
	fma.rn.f64 	%fd650, %fd639, %fd587, %fd88;
	ld.shared.f64 	%fd651, [%r14+16];
	fma.rn.f64 	%fd652, %fd89, %fd651, %fd649;
	ld.shared.f64 	%fd653, [%r17+144];
	fma.rn.f64 	%fd654, %fd90, %fd653, %fd652;
	fma.rn.f64 	%fd126, %fd639, %fd593, %fd91;
	ld.shared.f64 	%fd655, [%r14+24];
	fma.rn.f64 	%fd656, %fd92, %fd655, %fd654;
	ld.shared.f64 	%fd657, [%r17+216];
	fma.rn.f64 	%fd658, %fd93, %fd657, %fd656;
	fma.rn.f64 	%fd127, %fd639, %fd599, %fd94;
	ld.shared.f64 	%fd659, [%r14+32];
	fma.rn.f64 	%fd660, %fd95, %fd659, %fd658;
	ld.shared.f64 	%fd661, [%r17+288];
	fma.rn.f64 	%fd662, %fd96, %fd661, %fd660;
	fma.rn.f64 	%fd128, %fd639, %fd605, %fd97;
	ld.shared.f64 	%fd663, [%r14+40];
	fma.rn.f64 	%fd664, %fd98, %fd663, %fd662;
	ld.shared.f64 	%fd665, [%r17+360];
	fma.rn.f64 	%fd666, %fd99, %fd665, %fd664;
	fma.rn.f64 	%fd129, %fd639, %fd611, %fd100;
	ld.shared.f64 	%fd667, [%r14+48];
	fma.rn.f64 	%fd668, %fd101, %fd667, %fd666;
	ld.shared.f64 	%fd669, [%r17+432];
	fma.rn.f64 	%fd670, %fd102, %fd669, %fd668;
	fma.rn.f64 	%fd130, %fd639, %fd617, %fd103;
	ld.shared.f64 	%fd671, [%r14+56];
	fma.rn.f64 	%fd672, %fd104, %fd671, %fd670;
	ld.shared.f64 	%fd673, [%r17+504];
	fma.rn.f64 	%fd674, %fd105, %fd673, %fd672;
	fma.rn.f64 	%fd131, %fd639, %fd623, %fd106;
	ld.shared.f64 	%fd675, [%r14+64];
	fma.rn.f64 	%fd676, %fd107, %fd675, %fd674;
	ld.shared.f64 	%fd677, [%r17+576];
	fma.rn.f64 	%fd678, %fd108, %fd677, %fd676;
	fma.rn.f64 	%fd132, %fd639, %fd629, %fd109;
	add.f64 	%fd133, %fd678, %fd650;
	mov.f64 	%fd1597, 0d0000000000000000;
	mov.f64 	%fd1598, %fd1597;
	mov.f64 	%fd1599, %fd1597;
	mov.f64 	%fd1600, %fd1597;
	mov.f64 	%fd1601, %fd1597;
	mov.f64 	%fd1602, %fd1597;
	mov.f64 	%fd1603, %fd1597;
	@%p9 bra 	$L__BB20_13;
	ld.param.u64 	%rd43, [_Z32massMatrixMultiplyConstantKernelILi5ELi9ELi2EEvidPKdS1_S1_S1_S1_S1_S1_Pd_param_2];
	cvta.to.global.u64 	%rd17, %rd43;
	mov.u32 	%r67, %ctaid.x;
	shl.b32 	%r68, %r67, 1;
	mov.u32 	%r69, %tid.y;
	add.s32 	%r70, %r68, %r69;
	mov.u32 	%r71, %tid.x;
	mad.lo.s32 	%r72, %r70, 5103, %r71;
	mul.wide.s32 	%rd18, %r72, 8;
	add.s64 	%rd19, %rd17, %rd18;
	ld.global.nc.f64 	%fd1597, [%rd19+1296];
	ld.global.nc.f64 	%fd1598, [%rd19+7128];
	ld.global.nc.f64 	%fd1599, [%rd19+12960];
	ld.global.nc.f64 	%fd1600, [%rd19+18792];
	ld.global.nc.f64 	%fd1601, [%rd19+24624];
	ld.global.nc.f64 	%fd1602, [%rd19+30456];
	ld.global.nc.f64 	%fd1603, [%rd19+36288];
$L__BB20_13:
	ld.param.f64 	%fd1570, [_Z32massMatrixMultiplyConstantKernelILi5ELi9ELi2EEvidPKdS1_S1_S1_S1_S1_S1_Pd_param_1];
	ld.param.u32 	%r143, [_Z32massMatrixMultiplyConstantKernelILi5ELi9ELi2EEvidPKdS1_S1_S1_S1_S1_S1_Pd_param_0];
	mov.u32 	%r73, %ctaid.x;
	shl.b32 	%r74, %r73, 1;
	mov.u32 	%r75, %tid.y;
	add.s32 	%r76, %r74, %r75;
	setp.ge.s32 	%p10, %r76, %r143;
	ld.shared.f64 	%fd680, [%r12+1296];
	fma.rn.f64 	%fd681, %fd66, %fd680, 0d0000000000000000;
	ld.shared.f64 	%fd682, [%r18+1296];
	fma.rn.f64 	%fd683, %fd67, %fd682, 0d0000000000000000;
	ld.shared.f64 	%fd684, [_ZZ32massMatrixMultiplyConstantKernelILi5ELi9ELi2EEvidPKdS1_S1_S1_S1_S1_S1_PdE13s_QuadToQuadD+144];
	fma.rn.f64 	%fd685, %fd684, %fd43, 0d0000000000000000;
	ld.shared.f64 	%fd686, [%r12+1304];
	fma.rn.f64 	%fd687, %fd68, %fd686, %fd681;
	ld.shared.f64 	%fd688, [%r18+1368];
	fma.rn.f64 	%fd689, %fd69, %fd688, %fd683;
	ld.shared.f64 	%fd690, [_ZZ32massMatrixMultiplyConstantKernelILi5ELi9ELi2EEvidPKdS1_S1_S1_S1_S1_S1_PdE13s_QuadToQuadD+152];
	fma.rn.f64 	%fd691, %fd690, %fd44, %fd685;
	ld.shared.f64 	%fd692, [%r12+1312];
	fma.rn.f64 	%fd693, %fd70, %fd692, %fd687;
	ld.shared.f64 	%fd694, [%r18+1440];
	fma.rn.f64 	%fd695, %fd71, %fd694, %fd689;
	ld.shared.f64 	%fd696, [_ZZ32massMatrixMultiplyConstantKernelILi5ELi9ELi2EEvidPKdS1_S1_S1_S1_S1_S1_PdE13s_QuadToQuadD+160];
	fma.rn.f64 	%fd697, %fd696, %fd45, %fd691;
	ld.shared.f64 	%fd698, [%r12+1320];
	fma.rn.f64 	%fd699, %fd72, %fd698, %fd693;
	ld.shared.f64 	%fd700, [%r18+1512];
	fma.rn.f64 	%fd701, %fd73, %fd700, %fd695;
	ld.shared.f64 	%fd702, [_ZZ32massMatrixMultiplyConstantKernelILi5ELi9ELi2EEvidPKdS1_S1_S1_S1_S1_S1_PdE13s_QuadToQuadD+168];
	fma.rn.f64 	%fd703, %fd702, %fd46, %fd697;
	ld.shared.f64 	%fd704, [%r12+1328];
	fma.rn.f64 	%fd705, %fd74, %fd704, %fd699;
	ld.shared.f64 	%fd706, [%r18+1584];
	fma.rn.f64 	%fd707, %fd75, %fd706, %fd701;
	ld.shared.f64 	%fd708, [_ZZ32massMatrixMultiplyConstantKernelILi5ELi9ELi2EEvidPKdS1_S1_S1_S1_S1_S1_PdE13s_QuadToQuadD+176];
	fma.rn.f64 	%fd709, %fd708, %fd47, %fd703;
	ld.shared.f64 	%fd710, [%r12+1336];
	fma.rn.f64 	%fd711, %fd76, %fd710, %fd705;
	ld.shared.f64 	%fd712, [%r18+1656];
	fma.rn.f64 	%fd713, %fd77, %fd712, %fd707;
	ld.shared.f64 	%fd714, [_ZZ32massMatrixMultiplyConstantKernelILi5ELi9ELi2EEvidPKdS1_S1_S1_S1_S1_S1_PdE13s_QuadToQuadD+184];
	fma.rn.f64 	%fd715, %fd714, %fd48, %fd709;
	ld.shared.f64 	%fd716, [%r12+1344];
	fma.rn.f64 	%fd717, %fd78, %fd716, %fd711;
	ld.shared.f64 	%fd718, [%r18+1728];
	fma.rn.f64 	%fd719, %fd79, %fd718, %fd713;
	ld.shared.f64 	%fd720, [_ZZ32massMatrixMultiplyConstantKernelILi5ELi9ELi2EEvidPKdS1_S1_S1_S1_S1_S1_PdE13s_QuadToQuadD+192];
	fma.rn.f64 	%fd721, %fd720, %fd49, %fd715;
	ld.shared.f64 	%fd722, [%r12+1352];
	fma.rn.f64 	%fd723, %fd80, %fd722, %fd717;
	ld.shared.f64 	%fd724, [%r18+1800];
	fma.rn.f64 	%fd725, %fd81, %fd724, %fd719;
	ld.shared.f64 	%fd726, [_ZZ32massMatrixMultiplyConstantKernelILi5ELi9ELi2EEvidPKdS1_S1_S1_S1_S1_S1_PdE13s_QuadToQuadD+200];
	fma.rn.f64 	%fd727, %fd726, %fd50, %fd721;
	ld.shared.f64 	%fd728, [%r12+1360];
	fma.rn.f64 	%fd729, %fd82, %fd728, %fd723;
	ld.shared.f64 	%fd730, [%r18+1872];
	fma.rn.f64 	%fd731, %fd83, %fd730, %fd725;
	ld.shared.f64 	%fd732, [_ZZ32massMatrixMultiplyConstantKernelILi5ELi9ELi2EEvidPKdS1_S1_S1_S1_S1_S1_PdE13s_QuadToQuadD+208];
	fma.rn.f64 	%fd733, %fd732, %fd51, %fd727;
	bar.sync 	0;
	mul.f64 	%fd734, %fd1598, %fd731;
	fma.rn.f64 	%fd735, %fd1597, %fd729, %fd734;
	fma.rn.f64 	%fd736, %fd1599, %fd733, %fd735;
	st.shared.f64 	[%r15], %fd736;
	mul.f64 	%fd737, %fd1600, %fd731;
	fma.rn.f64 	%fd738, %fd1598, %fd729, %fd737;
	fma.rn.f64 	%fd739, %fd1601, %fd733, %fd738;
	st.shared.f64 	[%r16], %fd739;
	mul.f64 	%fd740, %fd1601, %fd731;
	fma.rn.f64 	%fd741, %fd1599, %fd729, %fd740;
	fma.rn.f64 	%fd742, %fd1602, %fd733, %fd741;
	mul.f64 	%fd743, %fd1570, %fd1603;
	bar.sync 	0;
	ld.shared.f64 	%fd744, [%r14];
	mul.f64 	%fd745, %fd84, %fd744;
	fma.rn.f64 	%fd746, %fd743, %fd45, %fd745;
	ld.shared.f64 	%fd747, [%r17];
	fma.rn.f64 	%fd748, %fd85, %fd747, %fd746;
	fma.rn.f64 	%fd148, %fd742, %fd684, %fd125;
	ld.shared.f64 	%fd749, [%r14+8];
	fma.rn.f64 	%fd750, %fd86, %fd749, %fd748;
	ld.shared.f64 	%fd751, [%r17+72];
	fma.rn.f64 	%fd752, %fd87, %fd751, %fd750;
	fma.rn.f64 	%fd149, %fd742, %fd690, %fd133;
	ld.shared.f64 	%fd753, [%r14+16];
	fma.rn.f64 	%fd754, %fd89, %fd753, %fd752;
	ld.shared.f64 	%fd755, [%r17+144];
	fma.rn.f64 	%fd756, %fd90, %fd755, %fd754;
	fma.rn.f64 	%fd757, %fd742, %fd696, %fd126;
	ld.shared.f64 	%fd758, [%r14+24];
	fma.rn.f64 	%fd759, %fd92, %fd758, %fd756;
	ld.shared.f64 	%fd760, [%r17+216];
	fma.rn.f64 	%fd761, %fd93, %fd760, %fd759;
	fma.rn.f64 	%fd150, %fd742, %fd702, %fd127;
	ld.shared.f64 	%fd762, [%r14+32];
	fma.rn.f64 	%fd763, %fd95, %fd762, %fd761;
	ld.shared.f64 	%fd764, [%r17+288];
	fma.rn.f64 	%fd765, %fd96, %fd764, %fd763;
	fma.rn.f64 	%fd151, %fd742, %fd708, %fd128;
	ld.shared.f64 	%fd766, [%r14+40];
	fma.rn.f64 	%fd767, %fd98, %fd766, %fd765;
	ld.shared.f64 	%fd768, [%r17+360];
	fma.rn.f64 	%fd769, %fd99, %fd768, %fd767;
	fma.rn.f64 	%fd152, %fd742, %fd714, %fd129;
	ld.shared.f64 	%fd770, [%r14+48];
	fma.rn.f64 	%fd771, %fd101, %fd770, %fd769;
	ld.shared.f64 	%fd772, [%r17+432];
	fma.rn.f64 	%fd773, %fd102, %fd772, %fd771;
	fma.rn.f64 	%fd153, %fd742, %fd720, %fd130;
	ld.shared.f64 	%fd774, [%r14+56];
	fma.rn.f64 	%fd775, %fd104, %fd774, %fd773;
	ld.shared.f64 	%fd776, [%r17+504];
	fma.rn.f64 	%fd777, %fd105, %fd776, %fd775;
	fma.rn.f64 	%fd154, %fd742, %fd726, %fd131;
	ld.shared.f64 	%fd778, [%r14+64];
	fma.rn.f64 	%fd779, %fd107, %fd778, %fd777;
	ld.shared.f64 	%fd780, [%r17+576];
	fma.rn.f64 	%fd781, %fd108, %fd780, %fd779;
	fma.rn.f64 	%fd155, %fd742, %fd732, %fd132;
	add.f64 	%fd156, %fd781, %fd757;
	mov.f64 	%fd1604, 0d0000000000000000;
	mov.f64 	%fd1605, %fd1604;
	mov.f64 	%fd1606, %fd1604;
	mov.f64 	%fd1607, %fd1604;
	mov.f64 	%fd1608, %fd1604;
	mov.f64 	%fd1609, %fd1604;
	mov.f64 	%fd1610, %fd1604;
	@%p10 bra 	$L__BB20_15;
	ld.param.u64 	%rd44, [_Z32massMatrixMultiplyConstantKernelILi5ELi9ELi2EEvidPKdS1_S1_S1_S1_S1_S1_Pd_param_2];
	cvta.to.global.u64 	%rd20, %rd44;
	mov.u32 	%r77, %ctaid.x;
	shl.b32 	%r78, %r77, 1;
	mov.u32 	%r79, %tid.y;
	add.s32 	%r80, %r78, %r79;
	mov.u32 	%r81, %tid.x;
	mad.lo.s32 	%r82, %r80, 5103, %r81;
	mul.wide.s32 	%rd21, %r82, 8;
	add.s64 	%rd22, %rd20, %rd21;
	ld.global.nc.f64 	%fd1604, [%rd22+1944];
	ld.global.nc.f64 	%fd1605, [%rd22+7776];
	ld.global.nc.f64 	%fd1606, [%rd22+13608];
	ld.global.nc.f64 	%fd1607, [%rd22+19440];
	ld.global.nc.f64 	%fd1608, [%rd22+25272];
	ld.global.nc.f64 	%fd1609, [%rd22+31104];
	ld.global.nc.f64 	%fd1610, [%rd22+36936];
$L__BB20_15:
	ld.param.f64 	%fd1571, [_Z32massMatrixMultiplyConstantKernelILi5ELi9ELi2EEvidPKdS1_S1_S1_S1_S1_S1_Pd_param_1];
	ld.param.u32 	%r144, [_Z32massMatrixMultiplyConstantKernelILi5ELi9ELi2EEvidPKdS1_S1_S1_S1_S1_S1_Pd_param_0];
	mov.u32 	%r83, %ctaid.x;
	shl.b32 	%r84, %r83, 1;
	mov.u32 	%r85, %tid.y;
	add.s32 	%r86, %r84, %r85;
	setp.ge.s32 	%p11, %r86, %r144;
	ld.shared.f64 	%fd783, [%r12+1944];
	fma.rn.f64 	%fd784, %fd66, %fd783, 0d0000000000000000;
	ld.shared.f64 	%fd785, [%r18+1944];
	fma.rn.f64 	%fd786, %fd67, %fd785, 0d0000000000000000;
	ld.shared.f64 	%fd787, [_ZZ32massMatrixMultiplyConstantKernelILi5ELi9ELi2EEvidPKdS1_S1_S1_S1_S1_S1_PdE13s_QuadToQuadD+216];
	fma.rn.f64 	%fd788, %fd787, %fd43, 0d0000000000000000;
	ld.shared.f64 	%fd789, [%r12+1952];
	fma.rn.f64 	%fd790, %fd68, %fd789, %fd784;
	ld.shared.f64 	%fd791, [%r18+2016];
	fma.rn.f64 	%fd792, %fd69, %fd791, %fd786;
	ld.shared.f64 	%fd793, [_ZZ32massMatrixMultiplyConstantKernelILi5ELi9ELi2EEvidPKdS1_S1_S1_S1_S1_S1_PdE13s_QuadToQuadD+224];
	fma.rn.f64 	%fd794, %fd793, %fd44, %fd788;
	ld.shared.f64 	%fd795, [%r12+1960];
	fma.rn.f64 	%fd796, %fd70, %fd795, %fd790;
	ld.shared.f64 	%fd797, [%r18+2088];
	fma.rn.f64 	%fd798, %fd71, %fd797, %fd792;
	ld.shared.f64 	%fd799, [_ZZ32massMatrixMultiplyConstantKernelILi5ELi9ELi2EEvidPKdS1_S1_S1_S1_S1_S1_PdE13s_QuadToQuadD+232];
	fma.rn.f64 	%fd800, %fd799, %fd45, %fd794;
	ld.shared.f64 	%fd801, [%r12+1968];
	fma.rn.f64 	%fd802, %fd72, %fd801, %fd796;
	ld.shared.f64 	%fd803, [%r18+2160];
	fma.rn.f64 	%fd804, %fd73, %fd803, %fd798;
	ld.shared.f64 	%fd805, [_ZZ32massMatrixMultiplyConstantKernelILi5ELi9ELi2EEvidPKdS1_S1_S1_S1_S1_S1_PdE13s_QuadToQuadD+240];
	fma.rn.f64 	%fd806, %fd805, %fd46, %fd800;
	ld.shared.f64 	%fd807, [%r12+1976];
	fma.rn.f64 	%fd808, %fd74, %fd807, %fd802;
	ld.shared.f64 	%fd809, [%r18+2232];
	fma.rn.f64 	%fd810, %fd75, %fd809, %fd804;
	ld.shared.f64 	%fd811, [_ZZ32massMatrixMultiplyConstantKernelILi5ELi9ELi2EEvidPKdS1_S1_S1_S1_S1_S1_PdE13s_QuadToQuadD+248];
	fma.rn.f64 	%fd812, %fd811, %fd47, %fd806;
	ld.shared.f64 	%fd813, [%r12+1984];
	fma.rn.f64 	%fd814, %fd76, %fd813, %fd808;
	ld.shared.f64 	%fd815, [%r18+2304];
	fma.rn.f64 	%fd816, %fd77, %fd815, %fd810;
	ld.shared.f64 	%fd817, [_ZZ32massMatrixMultiplyConstantKernelILi5ELi9ELi2EEvidPKdS1_S1_S1_S1_S1_S1_PdE13s_QuadToQuadD+256];
	fma.rn.f64 	%fd818, %fd817, %fd48, %fd812;
	ld.shared.f64 	%fd819, [%r12+1992];
	fma.rn.f64 	%fd820, %fd78, %fd819, %fd814;
	ld.shared.f64 	%fd821, [%r18+2376];
	fma.rn.f64 	%fd822, %fd79, %fd821, %fd816;
	ld.shared.f64 	%fd823, [_ZZ32massMatrixMultiplyConstantKernelILi5ELi9ELi2EEvidPKdS1_S1_S1_S1_S1_S1_PdE13s_QuadToQuadD+264];
	fma.rn.f64 	%fd824, %fd823, %fd49, %fd818;
	ld.shared.f64 	%fd825, [%r12+2000];
	fma.rn.f64 	%fd826, %fd80, %fd825, %fd820;
	ld.shared.f64 	%fd827, [%r18+2448];
	fma.rn.f64 	%fd828, %fd81, %fd827, %fd822;
	ld.shared.f64 	%fd829, [_ZZ32massMatrixMultiplyConstantKernelILi5ELi9ELi2EEvidPKdS1_S1_S1_S1_S1_S1_PdE13s_QuadToQuadD+272];
	fma.rn.f64 	%fd830, %fd829, %fd50, %fd824;
	ld.shared.f64 	%fd831, [%r12+2008];
	fma.rn.f64 	%fd832, %fd82, %fd831, %fd826;
	ld.shared.f64 	%fd833, [%r18+2520];
	fma.rn.f64 	%fd834, %fd83, %fd833, %fd828;
	ld.shared.f64 	%fd835, [_ZZ32massMatrixMultiplyConstantKernelILi5ELi9ELi2EEvidPKdS1_S1_S1_S1_S1_S1_PdE13s_QuadToQuadD+280];
	fma.rn.f64 	%fd836, %fd835, %fd51, %fd830;
	bar.sync 	0;
	mul.f64 	%fd837, %fd1605, %fd834;
	fma.rn.f64 	%fd838, %fd1604, %fd832, %fd837;
	fma.rn.f64 	%fd839, %fd1606, %fd836, %fd838;
	st.shared.f64 	[%r15], %fd839;
	mul.f64 	%fd840, %fd1607, %fd834;
	fma.rn.f64 	%fd841, %fd1605, %fd832, %fd840;
	fma.rn.f64 	%fd842, %fd1608, %fd836, %fd841;
	st.shared.f64 	[%r16], %fd842;
	mul.f64 	%fd843, %fd1608, %fd834;
	fma.rn.f64 	%fd844, %fd1606, %fd832, %fd843;
	fma.rn.f64 	%fd845, %fd1609, %fd836, %fd844;
	mul.f64 	%fd846, %fd1571, %fd1610;
	bar.sync 	0;
	ld.shared.f64 	%fd847, [%r14];
	mul.f64 	%fd848, %fd84, %fd847;
	fma.rn.f64 	%fd849, %fd846, %fd46, %fd848;
	ld.shared.f64 	%fd850, [%r17];
	fma.rn.f64 	%fd851, %fd85, %fd850, %fd849;
	fma.rn.f64 	%fd171, %fd845, %fd787, %fd148;
	ld.shared.f64 	%fd852, [%r14+8];
	fma.rn.f64 	%fd853, %fd86, %fd852, %fd851;
	ld.shared.f64 	%fd854, [%r17+72];
	fma.rn.f64 	%fd855, %fd87, %fd854, %fd853;
	fma.rn.f64 	%fd172, %fd845, %fd793, %fd149;
	ld.shared.f64 	%fd856, [%r14+16];
	fma.rn.f64 	%fd857, %fd89, %fd856, %fd855;
	ld.shared.f64 	%fd858, [%r17+144];
	fma.rn.f64 	%fd859, %fd90, %fd858, %fd857;
	fma.rn.f64 	%fd173, %fd845, %fd799, %fd156;
	ld.shared.f64 	%fd860, [%r14+24];
	fma.rn.f64 	%fd861, %fd92, %fd860, %fd859;
	ld.shared.f64 	%fd862, [%r17+216];
	fma.rn.f64 	%fd863, %fd93, %fd862, %fd861;
	fma.rn.f64 	%fd864, %fd845, %fd805, %fd150;
	ld.shared.f64 	%fd865, [%r14+32];
	fma.rn.f64 	%fd866, %fd95, %fd865, %fd863;
	ld.shared.f64 	%fd867, [%r17+288];
	fma.rn.f64 	%fd868, %fd96, %fd867, %fd866;
	fma.rn.f64 	%fd174, %fd845, %fd811, %fd151;
	ld.shared.f64 	%fd869, [%r14+40];
	fma.rn.f64 	%fd870, %fd98, %fd869, %fd868;
	ld.shared.f64 	%fd871, [%r17+360];
	fma.rn.f64 	%fd872, %fd99, %fd871, %fd870;
	fma.rn.f64 	%fd175, %fd845, %fd817, %fd152;
	ld.shared.f64 	%fd873, [%r14+48];
	fma.rn.f64 	%fd874, %fd101, %fd873, %fd872;
	ld.shared.f64 	%fd875, [%r17+432];
	fma.rn.f64 	%fd876, %fd102, %fd875, %fd874;
	fma.rn.f64 	%fd176, %fd845, %fd823, %fd153;
	ld.shared.f64 	%fd877, [%r14+56];
	fma.rn.f64 	%fd878, %fd104, %fd877, %fd876;
	ld.shared.f64 	%fd879, [%r17+504];
	fma.rn.f64 	%fd880, %fd105, %fd879, %fd878;
	fma.rn.f64 	%fd177, %fd845, %fd829, %fd154;
	ld.shared.f64 	%fd881, [%r14+64];
	fma.rn.f64 	%fd882, %fd107, %fd881, %fd880;
	ld.shared.f64 	%fd883, [%r17+576];
	fma.rn.f64 	%fd884, %fd108, %fd883, %fd882;
	fma.rn.f64 	%fd178, %fd845, %fd835, %fd155;
	add.f64 	%fd179, %fd884, %fd864;
	mov.f64 	%fd1611, 0d0000000000000000;
	mov.f64 	%fd1612, %fd1611;
	mov.f64 	%fd1613, %fd1611;
	mov.f64 	%fd1614, %fd1611;
	mov.f64 	%fd1615, %fd1611;
	mov.f64 	%fd1616, %fd1611;
	mov.f64 	%fd1617, %fd1611;
	@%p11 bra 	$L__BB20_17;
	ld.param.u64 	%rd45, [_Z32massMatrixMultiplyConstantKernelILi5ELi9ELi2EEvidPKdS1_S1_S1_S1_S1_S1_Pd_param_2];
	cvta.to.global.u64 	%rd23, %rd45;
	mov.u32 	%r87, %ctaid.x;
	shl.b32 	%r88, %r87, 1;
	mov.u32 	%r89, %tid.y;
	add.s32 	%r90, %r88, %r89;
	mov.u32 	%r91, %tid.x;
	mad.lo.s32 	%r92, %r90, 5103, %r91;
	mul.wide.s32 	%rd24, %r92, 8;
	add.s64 	%rd25, %rd23, %rd24;
	ld.global.nc.f64 	%fd1611, [%rd25+2592];
	ld.global.nc.f64 	%fd1612, [%rd25+8424];
	ld.global.nc.f64 	%fd1613, [%rd25+14256];
	ld.global.nc.f64 	%fd1614, [%rd25+20088];
	ld.global.nc.f64 	%fd1615, [%rd25+25920];
	ld.global.nc.f64 	%fd1616, [%rd25+31752];
	ld.global.nc.f64 	%fd1617, [%rd25+37584];
$L__BB20_17:
	ld.param.f64 	%fd1572, [_Z32massMatrixMultiplyConstantKernelILi5ELi9ELi2EEvidPKdS1_S1_S1_S1_S1_S1_Pd_param_1];
	ld.param.u32 	%r145, [_Z32massMatrixMultiplyConstantKernelILi5ELi9ELi2EEvidPKdS1_S1_S1_S1_S1_S1_Pd_param_0];
	mov.u32 	%r93, %ctaid.x;
	shl.b32 	%r94, %r93, 1;
	mov.u32 	%r95, %tid.y;
	add.s32 	%r96, %r94, %r95;
	setp.ge.s32 	%p12, %r96, %r145;
	ld.shared.f64 	%fd886, [%r12+2592];
	fma.rn.f64 	%fd887, %fd66, %fd886, 0d0000000000000000;
	ld.shared.f64 	%fd888, [%r18+2592];
	fma.rn.f64 	%fd889, %fd67, %fd888, 0d0000000000000000;
	ld.shared.f64 	%fd890, [_ZZ32massMatrixMultiplyConstantKernelILi5ELi9ELi2EEvidPKdS1_S1_S1_S1_S1_S1_PdE13s_QuadToQuadD+288];
	fma.rn.f64 	%fd891, %fd890, %fd43, 0d0000000000000000;
	ld.shared.f64 	%fd892, [%r12+2600];
	fma.rn.f64 	%fd893, %fd68, %fd892, %fd887;
	ld.shared.f64 	%fd894, [%r18+2664];
	fma.rn.f64 	%fd895, %fd69, %fd894, %fd889;
	ld.shared.f64 	%fd896, [_ZZ32massMatrixMultiplyConstantKernelILi5ELi9ELi2EEvidPKdS1_S1_S1_S1_S1_S1_PdE13s_QuadToQuadD+296];
	fma.rn.f64 	%fd897, %fd896, %fd44, %fd891;
	ld.shared.f64 	%fd898, [%r12+2608];
	fma.rn.f64 	%fd899, %fd70, %fd898, %fd893;
	ld.shared.f64 	%fd900, [%r18+2736];
	fma.rn.f64 	%fd901, %fd71, %fd900, %fd895;
	ld.shared.f64 	%fd902, [_ZZ32massMatrixMultiplyConstantKernelILi5ELi9ELi2EEvidPKdS1_S1_S1_S1_S1_S1_PdE13s_QuadToQuadD+304];
	fma.rn.f64 	%fd903, %fd902, %fd45, %fd897;
	ld.shared.f64 	%fd904, [%r12+2616];
	fma.rn.f64 	%fd905, %fd72, %fd904, %fd899;
	ld.shared.f64 	%fd906, [%r18+2808];
	fma.rn.f64 	%fd907, %fd73, %fd906, %fd901;
	ld.shared.f64 	%fd908, [_ZZ32massMatrixMultiplyConstantKernelILi5ELi9ELi2EEvidPKdS1_S1_S1_S1_S1_S1_PdE13s_QuadToQuadD+312];
	fma.rn.f64 	%fd909, %fd908, %fd46, %fd903;
	ld.shared.f64 	%fd910, [%r12+2624];
	fma.rn.f64 	%fd911, %fd74, %fd910, %fd905;
	ld.shared.f64 	%fd912, [%r18+2880];
	fma.rn.f64 	%fd913, %fd75, %fd912, %fd907;
	ld.shared.f64 	%fd914, [_ZZ32massMatrixMultiplyConstantKernelILi5ELi9ELi2EEvidPKdS1_S1_S1_S1_S1_S1_PdE13s_QuadToQuadD+320];
	fma.rn.f64 	%fd915, %fd914, %fd47, %fd909;
	ld.shared.f64 	%fd916, [%r12+2632];
	fma.rn.f64 	%fd917, %fd76, %fd916, %fd911;
	ld.shared.f64 	%fd918, [%r18+2952];
	fma.rn.f64 	%fd919, %fd77, %fd918, %fd913;
	ld.shared.f64 	%fd920, [_ZZ32massMatrixMultiplyConstantKernelILi5ELi9ELi2EEvidPKdS1_S1_S1_S1_S1_S1_PdE13s_QuadToQuadD+328];
	fma.rn.f64 	%fd921, %fd920, %fd48, %fd915;
	ld.shared.f64 	%fd922, [%r12+2640];
	fma.rn.f64 	%fd923, %fd78, %fd922, %fd917;
	ld.shared.f64 	%fd924, [%r18+3024];
	fma.rn.f64 	%fd925, %fd79, %fd924, %fd919;
	ld.shared.f64 	%fd926, [_ZZ32massMatrixMultiplyConstantKernelILi5ELi9ELi2EEvidPKdS1_S1_S1_S1_S1_S1_PdE13s_QuadToQuadD+336];
	fma.rn.f64 	%fd927, %fd926, %fd49, %fd921;
	ld.shared.f64 	%fd928, [%r12+2648];
	fma.rn.f64 	%fd929, %fd80, %fd928, %fd923;
	ld.shared.f64 	%fd930, [%r18+3096];
	fma.rn.f64 	%fd931, %fd81, %fd930, %fd925;
	ld.shared.f64 	%fd932, [_ZZ32massMatrixMultiplyConstantKernelILi5ELi9ELi2EEvidPKdS1_S1_S1_S1_S1_S1_PdE13s_QuadToQuadD+344];
	fma.rn.f64 	%fd933, %fd932, %fd50, %fd927;
	ld.shared.f64 	%fd934, [%r12+2656];
	fma.rn.f64 	%fd935, %fd82, %fd934, %fd929;
	ld.shared.f64 	%fd936, [%r18+3168];
	fma.rn.f64 	%fd937, %fd83, %fd936, %fd931;
	ld.shared.f64 	%fd938, [_ZZ32massMatrixMultiplyConstantKernelILi5ELi9ELi2EEvidPKdS1_S1_S1_S1_S1_S1_PdE13s_QuadToQuadD+352];
	fma.rn.f64 	%fd939, %fd938, %fd51, %fd933;
	bar.sync 	0;
	mul.f64 	%fd940, %fd1612, %fd937;
	fma.rn.f64 	%fd941, %fd1611, %fd935, %fd940;
	fma.rn.f64 	%fd942, %fd1613, %fd939, %fd941;
	st.shared.f64 	[%r15], %fd942;
	mul.f64 	%fd943, %fd1614, %fd937;
	fma.rn.f64 	%fd944, %fd1612, %fd935, %fd943;
	fma.rn.f64 	%fd945, %fd1615, %fd939, %fd944;
	st.shared.f64 	[%r16], %fd945;
	mul.f64 	%fd946, %fd1615, %fd937;
	fma.rn.f64 	%fd947, %fd1613, %fd935, %fd946;
	fma.rn.f64 	%fd948, %fd1616, %fd939, %fd947;
	mul.f64 	%fd949, %fd1572, %fd1617;
	bar.sync 	0;
	ld.shared.f64 	%fd950, [%r14];
	mul.f64 	%fd951, %fd84, %fd950;
	fma.rn.f64 	%fd952, %fd949, %fd47, %fd951;
	ld.shared.f64 	%fd953, [%r17];
	fma.rn.f64 	%fd954, %fd85, %fd953, %fd952;
	fma.rn.f64 	%fd194, %fd948, %fd890, %fd171;
	ld.shared.f64 	%fd955, [%r14+8];
	fma.rn.f64 	%fd956, %fd86, %fd955, %fd954;
	ld.shared.f64 	%fd957, [%r17+72];
	fma.rn.f64 	%fd958, %fd87, %fd957, %fd956;
	fma.rn.f64 	%fd195, %fd948, %fd896, %fd172;
	ld.shared.f64 	%fd959, [%r14+16];
	fma.rn.f64 	%fd960, %fd89, %fd959, %fd958;
	ld.shared.f64 	%fd961, [%r17+144];
	fma.rn.f64 	%fd962, %fd90, %fd961, %fd960;
	fma.rn.f64 	%fd196, %fd948, %fd902, %fd173;
	ld.shared.f64 	%fd963, [%r14+24];
	fma.rn.f64 	%fd964, %fd92, %fd963, %fd962;
	ld.shared.f64 	%fd965, [%r17+216];
	fma.rn.f64 	%fd966, %fd93, %fd965, %fd964;
	fma.rn.f64 	%fd197, %fd948, %fd908, %fd179;
	ld.shared.f64 	%fd967, [%r14+32];
	fma.rn.f64 	%fd968, %fd95, %fd967, %fd966;
	ld.shared.f64 	%fd969, [%r17+288];
	fma.rn.f64 	%fd970, %fd96, %fd969, %fd968;
	fma.rn.f64 	%fd971, %fd948, %fd914, %fd174;
	ld.shared.f64 	%fd972, [%r14+40];
	fma.rn.f64 	%fd973, %fd98, %fd972, %fd970;
	ld.shared.f64 	%fd974, [%r17+360];
	fma.rn.f64 	%fd975, %fd99, %fd974, %fd973;
	fma.rn.f64 	%fd198, %fd948, %fd920, %fd175;
	ld.shared.f64 	%fd976, [%r14+48];
	fma.rn.f64 	%fd977, %fd101, %fd976, %fd975;
	ld.shared.f64 	%fd978, [%r17+432];
	fma.rn.f64 	%fd979, %fd102, %fd978, %fd977;
	fma.rn.f64 	%fd199, %fd948, %fd926, %fd176;
	ld.shared.f64 	%fd980, [%r14+56];
	fma.rn.f64 	%fd981, %fd104, %fd980, %fd979;
	ld.shared.f64 	%fd982, [%r17+504];
	fma.rn.f64 	%fd983, %fd105, %fd982, %fd981;
	fma.rn.f64 	%fd200, %fd948, %fd932, %fd177;
	ld.shared.f64 	%fd984, [%r14+64];
	fma.rn.f64 	%fd985, %fd107, %fd984, %fd983;
	ld.shared.f64 	%fd986, [%r17+576];
	fma.rn.f64 	%fd987, %fd108, %fd986, %fd985;
	fma.rn.f64 	%fd201, %fd948, %fd938, %fd178;
	add.f64 	%fd202, %fd987, %fd971;
	mov.f64 	%fd1618, 0d0000000000000000;
	mov.f64 	%fd1619, %fd1618;
	mov.f64 	%fd1620, %fd1618;
	mov.f64 	%fd1621, %fd1618;
	mov.f64 	%fd1622, %fd1618;
	mov.f64 	%fd1623, %fd1618;
	mov.f64 	%fd1624, %fd1618;
	@%p12 bra 	$L__BB20_19;
	ld.param.u64 	%rd46, [_Z32massMatrixMultiplyConstantKernelILi5ELi9ELi2EEvidPKdS1_S1_S1_S1_S1_S1_Pd_param_2];
	cvta.to.global.u64 	%rd26, %rd46;
	mov.u32 	%r97, %ctaid.x;
	shl.b32 	%r98, %r97, 1;
	mov.u32 	%r99, %tid.y;
	add.s32 	%r100, %r98, %r99;
	mov.u32 	%r101, %tid.x;
	mad.lo.s32 	%r102, %r100, 5103, %r101;
	mul.wide.s32 	%rd27, %r102, 8;
	add.s64 	%rd28, %rd26, %rd27;
	ld.global.nc.f64 	%fd1618, [%rd28+3240];
	ld.global.nc.f64 	%fd1619, [%rd28+9072];
	ld.global.nc.f64 	%fd1620, [%rd28+14904];
	ld.global.nc.f64 	%fd1621, [%rd28+20736];
	ld.global.nc.f64 	%fd1622, [%rd28+26568];
	ld.global.nc.f64 	%fd1623, [%rd28+32400];
	ld.global.nc.f64 	%fd1624, [%rd28+38232];
$L__BB20_19:
	ld.param.f64 	%fd1573, [_Z32massMatrixMultiplyConstantKernelILi5ELi9ELi2EEvidPKdS1_S1_S1_S1_S1_S1_Pd_param_1];
	ld.param.u32 	%r146, [_Z32massMatrixMultiplyConstantKernelILi5ELi9ELi2EEvidPKdS1_S1_S1_S1_S1_S1_Pd_param_0];
	mov.u32 	%r103, %ctaid.x;
	shl.b32 	%r104, %r103, 1;
	mov.u32 	%r105, %tid.y;
	add.s32 	%r106, %r104, %r105;
	setp.ge.s32 	%p13, %r106, %r146;
	ld.shared.f64 	%fd989, [%r12+3240];
	fma.rn.f64 	%fd990, %fd66, %fd989, 0d0000000000000000;
	ld.shared.f64 	%fd991, [%r18+3240];
	fma.rn.f64 	%fd992, %fd67, %fd991, 0d0000000000000000;
	ld.shared.f64 	%fd993, [_ZZ32massMatrixMultiplyConstantKernelILi5ELi9ELi2EEvidPKdS1_S1_S1_S1_S1_S1_PdE13s_QuadToQuadD+360];
	fma.rn.f64 	%fd994, %fd993, %fd43, 0d0000000000000000;
	ld.shared.f64 	%fd995, [%r12+3248];
	fma.rn.f64 	%fd996, %fd68, %fd995, %fd990;
	ld.shared.f64 	%fd997, [%r18+3312];
	fma.rn.f64 	%fd998, %fd69, %fd997, %fd992;
	ld.shared.f64 	%fd999, [_ZZ32massMatrixMultiplyConstantKernelILi5ELi9ELi2EEvidPKdS1_S1_S1_S1_S1_S1_PdE13s_QuadToQuadD+368];
	fma.rn.f64 	%fd1000, %fd999, %fd44, %fd994;
	ld.shared.f64 	%fd1001, [%r12+3256];
	fma.rn.f64 	%fd1002, %fd70, %fd1001, %fd996;
	ld.shared.f64 	%fd1003, [%r18+3384];
	fma.rn.f64 	%fd1004, %fd71, %fd1003, %fd998;
	ld.shared.f64 	%fd1005, [_ZZ32massMatrixMultiplyConstantKernelILi5ELi9ELi2EEvidPKdS1_S1_S1_S1_S1_S1_PdE13s_QuadToQuadD+376];
	fma.rn.f64 	%fd1006, %fd1005, %fd45, %fd1000;
	ld.shared.f64 	%fd1007, [%r12+3264];
	fma.rn.f64 	%fd1008, %fd72, %fd1007, %fd1002;
	ld.shared.f64 	%fd1009, [%r18+3456];
	fma.rn.f64 	%fd1010, %fd73, %fd1009, %fd1004;
	ld.shared.f64 	%fd1011, [_ZZ32massMatrixMultiplyConstantKernelILi5ELi9ELi2EEvidPKdS1_S1_S1_S1_S1_S1_PdE13s_QuadToQuadD+384];
	fma.rn.f64 	%fd1012, %fd1011, %fd46, %fd1006;
	ld.shared.f64 	%fd1013, [%r12+3272];
	fma.rn.f64 	%fd1014, %fd74, %fd1013, %fd1008;
	ld.shared.f64 	%fd1015, [%r18+3528];
	fma.rn.f64 	%fd1016, %fd75, %fd1015, %fd1010;
	ld.shared.f64 	%fd1017, [_ZZ32massMatrixMultiplyConstantKernelILi5ELi9ELi2EEvidPKdS1_S1_S1_S1_S1_S1_PdE13s_QuadToQuadD+392];
	fma.rn.f64 	%fd1018, %fd1017, %fd47, %fd1012;
	ld.shared.f64 	%fd1019, [%r12+3280];
	fma.rn.f64 	%fd1020, %fd76, %fd1019, %fd1014;
	ld.shared.f64 	%fd1021, [%r18+3600];
	fma.rn.f64 	%fd1022, %fd77, %fd1021, %fd1016;
	ld.shared.f64 	%fd1023, [_ZZ32massMatrixMultiplyConstantKernelILi5ELi9ELi2EEvidPKdS1_S1_S1_S1_S1_S1_PdE13s_QuadToQuadD+400];
	fma.rn.f64 	%fd1024, %fd1023, %fd48, %fd1018;
	ld.shared.f64 	%fd1025, [%r12+3288];
	fma.rn.f64 	%fd1026, %fd78, %fd1025, %fd1020;
	ld.shared.f64 	%fd1027, [%r18+3672];
	fma.rn.f64 	%fd1028, %fd79, %fd1027, %fd1022;
	ld.shared.f64 	%fd1029, [_ZZ32massMatrixMultiplyConstantKernelILi5ELi9ELi2EEvidPKdS1_S1_S1_S1_S1_S1_PdE13s_QuadToQuadD+408];
	fma.rn.f64 	%fd1030, %fd1029, %fd49, %fd1024;
	ld.shared.f64 	%fd1031, [%r12+3296];
	fma.rn.f64 	%fd1032, %fd80, %fd1031, %fd1026;
	ld.shared.f64 	%fd1033, [%r18+3744];
	fma.rn.f64 	%fd1034, %fd81, %fd1033, %fd1028;
	ld.shared.f64 	%fd1035, [_ZZ32massMatrixMultiplyConstantKernelILi5ELi9ELi2EEvidPKdS1_S1_S1_S1_S1_S1_PdE13s_QuadToQuadD+416];
	fma.rn.f64 	%fd1036, %fd1035, %fd50, %fd1030;
	ld.shared.f64 	%fd1037, [%r12+3304];
	fma.rn.f64 	%fd1038, %fd82, %fd1037, %fd1032;
	ld.shared.f64 	%fd1039, [%r18+3816];
	fma.rn.f64 	%fd1040, %fd83, %fd1039, %fd1034;
	ld.shared.f64 	%fd1041, [_ZZ32massMatrixMultiplyConstantKernelILi5ELi9ELi2EEvidPKdS1_S1_S1_S1_S1_S1_PdE13s_QuadToQuadD+424];
	fma.rn.f64 	%fd1042, %fd1041, %fd51, %fd1036;
	bar.sync 	0;
	mul.f64 	%fd1043, %fd1619, %fd1040;
	fma.rn.f64 	%fd1044, %fd1618, %fd1038, %fd1043;
	fma.rn.f64 	%fd1045, %fd1620, %fd1042, %fd1044;
	st.shared.f64 	[%r15], %fd1045;
	mul.f64 	%fd1046, %fd1621, %fd1040;
	fma.rn.f64 	%fd1047, %fd1619, %fd1038, %fd1046;
	fma.rn.f64 	%fd1048, %fd1622, %fd1042, %fd1047;
	st.shared.f64 	[%r16], %fd1048;
	mul.f64 	%fd1049, %fd1622, %fd1040;
	fma.rn.f64 	%fd1050, %fd1620, %fd1038, %fd1049;
	fma.rn.f64 	%fd1051, %fd1623, %fd1042, %fd1050;
	mul.f64 	%fd1052, %fd1573, %fd1624;
	bar.sync 	0;
	ld.shared.f64 	%fd1053, [%r14];
	mul.f64 	%fd1054, %fd84, %fd1053;
	fma.rn.f64 	%fd1055, %fd1052, %fd48, %fd1054;
	ld.shared.f64 	%fd1056, [%r17];
	fma.rn.f64 	%fd1057, %fd85, %fd1056, %fd1055;
	fma.rn.f64 	%fd217, %fd1051, %fd993, %fd194;
	ld.shared.f64 	%fd1058, [%r14+8];
	fma.rn.f64 	%fd1059, %fd86, %fd1058, %fd1057;
	ld.shared.f64 	%fd1060, [%r17+72];
	fma.rn.f64 	%fd1061, %fd87, %fd1060, %fd1059;
	fma.rn.f64 	%fd218, %fd1051, %fd999, %fd195;
	ld.shared.f64 	%fd1062, [%r14+16];
	fma.rn.f64 	%fd1063, %fd89, %fd1062, %fd1061;
	ld.shared.f64 	%fd1064, [%r17+144];
	fma.rn.f64 	%fd1065, %fd90, %fd1064, %fd1063;
	fma.rn.f64 	%fd219, %fd1051, %fd1005, %fd196;
	ld.shared.f64 	%fd1066, [%r14+24];
	fma.rn.f64 	%fd1067, %fd92, %fd1066, %fd1065;
	ld.shared.f64 	%fd1068, [%r17+216];
	fma.rn.f64 	%fd1069, %fd93, %fd1068, %fd1067;
	fma.rn.f64 	%fd220, %fd1051, %fd1011, %fd197;
	ld.shared.f64 	%fd1070, [%r14+32];
	fma.rn.f64 	%fd1071, %fd95, %fd1070, %fd1069;
	ld.shared.f64 	%fd1072, [%r17+288];
	fma.rn.f64 	%fd1073, %fd96, %fd1072, %fd1071;
	fma.rn.f64 	%fd221, %fd1051, %fd1017, %fd202;
	ld.shared.f64 	%fd1074, [%r14+40];
	fma.rn.f64 	%fd1075, %fd98, %fd1074, %fd1073;
	ld.shared.f64 	%fd1076, [%r17+360];
	fma.rn.f64 	%fd1077, %fd99, %fd1076, %fd1075;
	fma.rn.f64 	%fd1078, %fd1051, %fd1023, %fd198;
	ld.shared.f64 	%fd1079, [%r14+48];
	fma.rn.f64 	%fd1080, %fd101, %fd1079, %fd1077;
	ld.shared.f64 	%fd1081, [%r17+432];
	fma.rn.f64 	%fd1082, %fd102, %fd1081, %fd1080;
	fma.rn.f64 	%fd222, %fd1051, %fd1029, %fd199;
	ld.shared.f64 	%fd1083, [%r14+56];
	fma.rn.f64 	%fd1084, %fd104, %fd1083, %fd1082;
	ld.shared.f64 	%fd1085, [%r17+504];
	fma.rn.f64 	%fd1086, %fd105, %fd1085, %fd1084;
	fma.rn.f64 	%fd223, %fd1051, %fd1035, %fd200;
	ld.shared.f64 	%fd1087, [%r14+64];
	fma.rn.f64 	%fd1088, %fd107, %fd1087, %fd1086;
	ld.shared.f64 	%fd1089, [%r17+576];
	fma.rn.f64 	%fd1090, %fd108, %fd1089, %fd1088;
	fma.rn.f64 	%fd224, %fd1051, %fd1041, %fd201;
	add.f64 	%fd225, %fd1090, %fd1078;
	mov.f64 	%fd1625, 0d0000000000000000;
	mov.f64 	%fd1626, %fd1625;
	mov.f64 	%fd1627, %fd1625;
	mov.f64 	%fd1628, %fd1625;
	mov.f64 	%fd1629, %fd1625;
	mov.f64 	%fd1630, %fd1625;
	mov.f64 	%fd1631, %fd1625;
	@%p13 bra 	$L__BB20_21;
	ld.param.u64 	%rd47, [_Z32massMatrixMultiplyConstantKernelILi5ELi9ELi2EEvidPKdS1_S1_S1_S1_S1_S1_Pd_param_2];
	cvta.to.global.u64 	%rd29, %rd47;
	mov.u32 	%r107, %ctaid.x;
	shl.b32 	%r108, %r107, 1;
	mov.u32 	%r109, %tid.y;
	add.s32 	%r110, %r108, %r109;
	mov.u32 	%r111, %tid.x;
	mad.lo.s32 	%r112, %r110, 5103, %r111;
	mul.wide.s32 	%rd30, %r112, 8;
	add.s64 	%rd31, %rd29, %rd30;
	ld.global.nc.f64 	%fd1625, [%rd31+3888];
	ld.global.nc.f64 	%fd1626, [%rd31+9720];
	ld.global.nc.f64 	%fd1627, [%rd31+15552];
	ld.global.nc.f64 	%fd1628, [%rd31+21384];
	ld.global.nc.f64 	%fd1629, [%rd31+27216];
	ld.global.nc.f64 	%fd1630, [%rd31+33048];
	ld.global.nc.f64 	%fd1631, [%rd31+38880];
$L__BB20_21:
	ld.param.f64 	%fd1574, [_Z32massMatrixMultiplyConstantKernelILi5ELi9ELi2EEvidPKdS1_S1_S1_S1_S1_S1_Pd_param_1];
	ld.param.u32 	%r147, [_Z32massMatrixMultiplyConstantKernelILi5ELi9ELi2EEvidPKdS1_S1_S1_S1_S1_S1_Pd_param_0];
	mov.u32 	%r113, %ctaid.x;
	shl.b32 	%r114, %r113, 1;
	mov.u32 	%r115, %tid.y;
	add.s32 	%r116, %r114, %r115;
	setp.ge.s32 	%p14, %r116, %r147;
	ld.shared.f64 	%fd1092, [%r12+3888];
	fma.rn.f64 	%fd1093, %fd66, %fd1092, 0d0000000000000000;
	ld.shared.f64 	%fd1094, [%r18+3888];
	fma.rn.f64 	%fd1095, %fd67, %fd1094, 0d0000000000000000;
	ld.shared.f64 	%fd1096, [_ZZ32massMatrixMultiplyConstantKernelILi5ELi9ELi2EEvidPKdS1_S1_S1_S1_S1_S1_PdE13s_QuadToQuadD+432];
	fma.rn.f64 	%fd1097, %fd1096, %fd43, 0d0000000000000000;
	ld.shared.f64 	%fd1098, [%r12+3896];
	fma.rn.f64 	%fd1099, %fd68, %fd1098, %fd1093;
	ld.shared.f64 	%fd1100, [%r18+3960];
	fma.rn.f64 	%fd1101, %fd69, %fd1100, %fd1095;
	ld.shared.f64 	%fd1102, [_ZZ32massMatrixMultiplyConstantKernelILi5ELi9ELi2EEvidPKdS1_S1_S1_S1_S1_S1_PdE13s_QuadToQuadD+440];
	fma.rn.f64 	%fd1103, %fd1102, %fd44, %fd1097;
	ld.shared.f64 	%fd1104, [%r12+3904];
	fma.rn.f64 	%fd1105, %fd70, %fd1104, %fd1099;
	ld.shared.f64 	%fd1106, [%r18+4032];
	fma.rn.f64 	%fd1107, %fd71, %fd1106, %fd1101;
	ld.shared.f64 	%fd1108, [_ZZ32massMatrixMultiplyConstantKernelILi5ELi9ELi2EEvidPKdS1_S1_S1_S1_S1_S1_PdE13s_QuadToQuadD+448];
	fma.rn.f64 	%fd1109, %fd1108, %fd45, %fd1103;
	ld.shared.f64 	%fd1110, [%r12+3912];
	fma.rn.f64 	%fd1111, %fd72, %fd1110, %fd1105;
	ld.shared.f64 	%fd1112, [%r18+4104];
	fma.rn.f64 	%fd1113, %fd73, %fd1112, %fd1107;
	ld.shared.f64 	%fd1114, [_ZZ32massMatrixMultiplyConstantKernelILi5ELi9ELi2EEvidPKdS1_S1_S1_S1_S1_S1_PdE13s_QuadToQuadD+456];
	fma.rn.f64 	%fd1115, %fd1114, %fd46, %fd1109;
	ld.shared.f64 	%fd1116, [%r12+3920];
	fma.rn.f64 	%fd1117, %fd74, %fd1116, %fd1111;
	ld.shared.f64 	%fd1118, [%r18+4176];
	fma.rn.f64 	%fd1119, %fd75, %fd1118, %fd1113;
	ld.shared.f64 	%fd1120, [_ZZ32massMatrixMultiplyConstantKernelILi5ELi9ELi2EEvidPKdS1_S1_S1_S1_S1_S1_PdE13s_QuadToQuadD+464];
	fma.rn.f64 	%fd1121, %fd1120, %fd47, %fd1115;
	ld.shared.f64 	%fd1122, [%r12+3928];
	fma.rn.f64 	%fd1123, %fd76, %fd1122, %fd1117;
	ld.shared.f64 	%fd1124, [%r18+4248];
	fma.rn.f64 	%fd1125, %fd77, %fd1124, %fd1119;
	ld.shared.f64 	%fd1126, [_ZZ32massMatrixMultiplyConstantKernelILi5ELi9ELi2EEvidPKdS1_S1_S1_S1_S1_S1_PdE13s_QuadToQuadD+472];
	fma.rn.f64 	%fd1127, %fd1126, %fd48, %fd1121;
	ld.shared.f64 	%fd1128, [%r12+3936];
	fma.rn.f64 	%fd1129, %fd78, %fd1128, %fd1123;
	ld.shared.f64 	%fd1130, [%r18+4320];
	fma.rn.f64 	%fd1131, %fd79, %fd1130, %fd1125;
	ld.shared.f64 	%fd1132, [_ZZ32massMatrixMultiplyConstantKernelILi5ELi9ELi2EEvidPKdS1_S1_S1_S1_S1_S1_PdE13s_QuadToQuadD+480];
	fma.rn.f64 	%fd1133, %fd1132, %fd49, %fd1127;
	ld.shared.f64 	%fd1134, [%r12+3944];
	fma.rn.f64 	%fd1135, %fd80, %fd1134, %fd1129;
	ld.shared.f64 	%fd1136, [%r18+4392];
	fma.rn.f64 	%fd1137, %fd81, %fd1136, %fd1131;
	ld.shared.f64 	%fd1138, [_ZZ32massMatrixMultiplyConstantKernelILi5ELi9ELi2EEvidPKdS1_S1_S1_S1_S1_S1_PdE13s_QuadToQuadD+488];
	fma.rn.f64 	%fd1139, %fd1138, %fd50, %fd1133;
	ld.shared.f64 	%fd1140, [%r12+3952];
	fma.rn.f64 	%fd1141, %fd82, %fd1140, %fd1135;
	ld.shared.f64 	%fd1142, [%r18+4464];
	fma.rn.f64 	%fd1143, %fd83, %fd1142, %fd1137;
	ld.shared.f64 	%fd1144, [_ZZ32massMatrixMultiplyConstantKernelILi5ELi9ELi2EEvidPKdS1_S1_S1_S1_S1_S1_PdE13s_QuadToQuadD+496];
	fma.rn.f64 	%fd1145, %fd1144, %fd51, %fd1139;
	bar.sync 	0;
	mul.f64 	%fd1146, %fd1626, %fd1143;
	fma.rn.f64 	%fd1147, %fd1625, %fd1141, %fd1146;
	fma.rn.f64 	%fd1148, %fd1627, %fd1145, %fd1147;
	st.shared.f64 	[%r15], %fd1148;
	mul.f64 	%fd1149, %fd1628, %fd1143;
	fma.rn.f64 	%fd1150, %fd1626, %fd1141, %fd1149;
	fma.rn.f64 	%fd1151, %fd1629, %fd1145, %fd1150;
	st.shared.f64 	[%r16], %fd1151;
	mul.f64 	%fd1152, %fd1629, %fd1143;
	fma.rn.f64 	%fd1153, %fd1627, %fd1141, %fd1152;
	fma.rn.f64 	%fd1154, %fd1630, %fd1145, %fd1153;
	mul.f64 	%fd1155, %fd1574, %fd1631;
	bar.sync 	0;
	ld.shared.f64 	%fd1156, [%r14];
	mul.f64 	%fd1157, %fd84, %fd1156;
	fma.rn.f64 	%fd1158, %fd1155, %fd49, %fd1157;
	ld.shared.f64 	%fd1159, [%r17];
	fma.rn.f64 	%fd1160, %fd85, %fd1159, %fd1158;
	fma.rn.f64 	%fd240, %fd1154, %fd1096, %fd217;
	ld.shared.f64 	%fd1161, [%r14+8];
	fma.rn.f64 	%fd1162, %fd86, %fd1161, %fd1160;
	ld.shared.f64 	%fd1163, [%r17+72];
	fma.rn.f64 	%fd1164, %fd87, %fd1163, %fd1162;
	fma.rn.f64 	%fd241, %fd1154, %fd1102, %fd218;
	ld.shared.f64 	%fd1165, [%r14+16];
	fma.rn.f64 	%fd1166, %fd89, %fd1165, %fd1164;
	ld.shared.f64 	%fd1167, [%r17+144];
	fma.rn.f64 	%fd1168, %fd90, %fd1167, %fd1166;
	fma.rn.f64 	%fd242, %fd1154, %fd1108, %fd219;
	ld.shared.f64 	%fd1169, [%r14+24];
	fma.rn.f64 	%fd1170, %fd92, %fd1169, %fd1168;
	ld.shared.f64 	%fd1171, [%r17+216];
	fma.rn.f64 	%fd1172, %fd93, %fd1171, %fd1170;
	fma.rn.f64 	%fd243, %fd1154, %fd1114, %fd220;
	ld.shared.f64 	%fd1173, [%r14+32];
	fma.rn.f64 	%fd1174, %fd95, %fd1173, %fd1172;
	ld.shared.f64 	%fd1175, [%r17+288];
	fma.rn.f64 	%fd1176, %fd96, %fd1175, %fd1174;
	fma.rn.f64 	%fd244, %fd1154, %fd1120, %fd221;
	ld.shared.f64 	%fd1177, [%r14+40];
	fma.rn.f64 	%fd1178, %fd98, %fd1177, %fd1176;
	ld.shared.f64 	%fd1179, [%r17+360];
	fma.rn.f64 	%fd1180, %fd99, %fd1179, %fd1178;
	fma.rn.f64 	%fd245, %fd1154, %fd1126, %fd225;
	ld.shared.f64 	%fd1181, [%r14+48];
	fma.rn.f64 	%fd1182, %fd101, %fd1181, %fd1180;
	ld.shared.f64 	%fd1183, [%r17+432];
	fma.rn.f64 	%fd1184, %fd102, %fd1183, %fd1182;
	fma.rn.f64 	%fd1185, %fd1154, %fd1132, %fd222;
	ld.shared.f64 	%fd1186, [%r14+56];
	fma.rn.f64 	%fd1187, %fd104, %fd1186, %fd1184;
	ld.shared.f64 	%fd1188, [%r17+504];
	fma.rn.f64 	%fd1189, %fd105, %fd1188, %fd1187;
	fma.rn.f64 	%fd246, %fd1154, %fd1138, %fd223;
	ld.shared.f64 	%fd1190, [%r14+64];
	fma.rn.f64 	%fd1191, %fd107, %fd1190, %fd1189;
	ld.shared.f64 	%fd1192, [%r17+576];
	fma.rn.f64 	%fd1193, %fd108, %fd1192, %fd1191;
	fma.rn.f64 	%fd247, %fd1154, %fd1144, %fd224;
	add.f64 	%fd248, %fd1193, %fd1185;
	mov.f64 	%fd1632, 0d0000000000000000;
	mov.f64 	%fd1633, %fd1632;
	mov.f64 	%fd1634, %fd1632;
	mov.f64 	%fd1635, %fd1632;
	mov.f64 	%fd1636, %fd1632;
	mov.f64 	%fd1637, %fd1632;
	mov.f64 	%fd1638, %fd1632;
	@%p14 bra 	$L__BB20_23;
	ld.param.u64 	%rd48, [_Z32massMatrixMultiplyConstantKernelILi5ELi9ELi2EEvidPKdS1_S1_S1_S1_S1_S1_Pd_param_2];
	cvta.to.global.u64 	%rd32, %rd48;
	mov.u32 	%r117, %ctaid.x;
	shl.b32 	%r118, %r117, 1;
	mov.u32 	%r119, %tid.y;
	add.s32 	%r120, %r118, %r119;
	mov.u32 	%r121, %tid.x;
	mad.lo.s32 	%r122, %r120, 5103, %r121;
	mul.wide.s32 	%rd33, %r122, 8;
	add.s64 	%rd34, %rd32, %rd33;
	ld.global.nc.f64 	%fd1632, [%rd34+4536];
	ld.global.nc.f64 	%fd1633, [%rd34+10368];
	ld.global.nc.f64 	%fd1634, [%rd34+16200];
	ld.global.nc.f64 	%fd1635, [%rd34+22032];
	ld.global.nc.f64 	%fd1636, [%rd34+27864];
	ld.global.nc.f64 	%fd1637, [%rd34+33696];
	ld.global.nc.f64 	%fd1638, [%rd34+39528];
$L__BB20_23:
	ld.param.f64 	%fd1575, [_Z32massMatrixMultiplyConstantKernelILi5ELi9ELi2EEvidPKdS1_S1_S1_S1_S1_S1_Pd_param_1];
	ld.param.u32 	%r148, [_Z32massMatrixMultiplyConstantKernelILi5ELi9ELi2EEvidPKdS1_S1_S1_S1_S1_S1_Pd_param_0];
	mov.u32 	%r123, %ctaid.x;
	shl.b32 	%r124, %r123, 1;
	mov.u32 	%r125, %tid.y;
	add.s32 	%r126, %r124, %r125;
	setp.ge.s32 	%p15, %r126, %r148;
	ld.shared.f64 	%fd1195, [%r12+4536];
	fma.rn.f64 	%fd1196, %fd66, %fd1195, 0d0000000000000000;
	ld.shared.f64 	%fd1197, [%r18+4536];
	fma.rn.f64 	%fd1198, %fd67, %fd1197, 0d0000000000000000;
	ld.shared.f64 	%fd1199, [_ZZ32massMatrixMultiplyConstantKernelILi5ELi9ELi2EEvidPKdS1_S1_S1_S1_S1_S1_PdE13s_QuadToQuadD+504];
	fma.rn.f64 	%fd1200, %fd1199, %fd43, 0d0000000000000000;
	ld.shared.f64 	%fd1201, [%r12+4544];
	fma.rn.f64 	%fd1202, %fd68, %fd1201, %fd1196;
	ld.shared.f64 	%fd1203, [%r18+4608];
	fma.rn.f64 	%fd1204, %fd69, %fd1203, %fd1198;
	ld.shared.f64 	%fd1205, [_ZZ32massMatrixMultiplyConstantKernelILi5ELi9ELi2EEvidPKdS1_S1_S1_S1_S1_S1_PdE13s_QuadToQuadD+512];
	fma.rn.f64 	%fd1206, %fd1205, %fd44, %fd1200;
	ld.shared.f64 	%fd1207, [%r12+4552];
	fma.rn.f64 	%fd1208, %fd70, %fd1207, %fd1202;
	ld.shared.f64 	%fd1209, [%r18+4680];
	fma.rn.f64 	%fd1210, %fd71, %fd1209, %fd1204;
	ld.shared.f64 	%fd1211, [_ZZ32massMatrixMultiplyConstantKernelILi5ELi9ELi2EEvidPKdS1_S1_S1_S1_S1_S1_PdE13s_QuadToQuadD+520];
	fma.rn.f64 	%fd1212, %fd1211, %fd45, %fd1206;
	ld.shared.f64 	%fd1213, [%r12+4560];
	fma.rn.f64 	%fd1214, %fd72, %fd1213, %fd1208;
	ld.shared.f64 	%fd1215, [%r18+4752];
	fma.rn.f64 	%fd1216, %fd73, %fd1215, %fd1210;
	ld.shared.f64 	%fd1217, [_ZZ32massMatrixMultiplyConstantKernelILi5ELi9ELi2EEvidPKdS1_S1_S1_S1_S1_S1_PdE13s_QuadToQuadD+528];
	fma.rn.f64 	%fd1218, %fd1217, %fd46, %fd1212;
	ld.shared.f64 	%fd1219, [%r12+4568];
	fma.rn.f64 	%fd1220, %fd74, %fd1219, %fd1214;
	ld.shared.f64 	%fd1221, [%r18+4824];
	fma.rn.f64 	%fd1222, %fd75, %fd1221, %fd1216;
	ld.shared.f64 	%fd1223, [_ZZ32massMatrixMultiplyConstantKernelILi5ELi9ELi2EEvidPKdS1_S1_S1_S1_S1_S1_PdE13s_QuadToQuadD+536];
	fma.rn.f64 	%fd1224, %fd1223, %fd47, %fd1218;
	ld.shared.f64 	%fd1225, [%r12+4576];
	fma.rn.f64 	%fd1226, %fd76, %fd1225, %fd1220;
	ld.shared.f64 	%fd1227, [%r18+4896];
	fma.rn.f64 	%fd1228, %fd77, %fd1227, %fd1222;
	ld.shared.f64 	%fd1229, [_ZZ32massMatrixMultiplyConstantKernelILi5ELi9ELi2EEvidPKdS1_S1_S1_S1_S1_S1_PdE13s_QuadToQuadD+544];
	fma.rn.f64 	%fd1230, %fd1229, %fd48, %fd1224;
	ld.shared.f64 	%fd1231, [%r12+4584];
	fma.rn.f64 	%fd1232, %fd78, %fd1231, %fd1226;
	ld.shared.f64 	%fd1233, [%r18+4968];
	fma.rn.f64 	%fd1234, %fd79, %fd1233, %fd1228;
	ld.shared.f64 	%fd1235, [_ZZ32massMatrixMultiplyConstantKernelILi5ELi9ELi2EEvidPKdS1_S1_S1_S1_S1_S1_PdE13s_QuadToQuadD+552];
	fma.rn.f64 	%fd1236, %fd1235, %fd49, %fd1230;
	ld.shared.f64 	%fd1237, [%r12+4592];
	fma.rn.f64 	%fd1238, %fd80, %fd1237, %fd1232;
	ld.shared.f64 	%fd1239, [%r18+5040];
	fma.rn.f64 	%fd1240, %fd81, %fd1239, %fd1234;
	ld.shared.f64 	%fd1241, [_ZZ32massMatrixMultiplyConstantKernelILi5ELi9ELi2EEvidPKdS1_S1_S1_S1_S1_S1_PdE13s_QuadToQuadD+560];
	fma.rn.f64 	%fd1242, %fd1241, %fd50, %fd1236;
	ld.shared.f64 	%fd1243, [%r12+4600];
	fma.rn.f64 	%fd1244, %fd82, %fd1243, %fd1238;
	ld.shared.f64 	%fd1245, [%r18+5112];
	fma.rn.f64 	%fd1246, %fd83, %fd1245, %fd1240;
	ld.shared.f64 	%fd1247, [_ZZ32massMatrixMultiplyConstantKernelILi5ELi9ELi2EEvidPKdS1_S1_S1_S1_S1_S1_PdE13s_QuadToQuadD+568];
	fma.rn.f64 	%fd1248, %fd1247, %fd51, %fd1242;
	bar.sync 	0;
	mul.f64 	%fd1249, %fd1633, %fd1246;
	fma.rn.f64 	%fd1250, %fd1632, %fd1244, %fd1249;
	fma.rn.f64 	%fd1251, %fd1634, %fd1248, %fd1250;
	st.shared.f64 	[%r15], %fd1251;
	mul.f64 	%fd1252, %fd1635, %fd1246;
	fma.rn.f64 	%fd1253, %fd1633, %fd1244, %fd1252;
	fma.rn.f64 	%fd1254, %fd1636, %fd1248, %fd1253;
	st.shared.f64 	[%r16], %fd1254;
	mul.f64 	%fd1255, %fd1636, %fd1246;
	fma.rn.f64 	%fd1256, %fd1634, %fd1244, %fd1255;
	fma.rn.f64 	%fd1257, %fd1637, %fd1248, %fd1256;
	mul.f64 	%fd1258, %fd1575, %fd1638;
	bar.sync 	0;
	ld.shared.f64 	%fd1259, [%r14];
	mul.f64 	%fd1260, %fd84, %fd1259;
	fma.rn.f64 	%fd1261, %fd1258, %fd50, %fd1260;
	ld.shared.f64 	%fd1262, [%r17];
	fma.rn.f64 	%fd1263, %fd85, %fd1262, %fd1261;
	fma.rn.f64 	%fd263, %fd1257, %fd1199, %fd240;
	ld.shared.f64 	%fd1264, [%r14+8];
	fma.rn.f64 	%fd1265, %fd86, %fd1264, %fd1263;
	ld.shared.f64 	%fd1266, [%r17+72];
	fma.rn.f64 	%fd1267, %fd87, %fd1266, %fd1265;
	fma.rn.f64 	%fd264, %fd1257, %fd1205, %fd241;
	ld.shared.f64 	%fd1268, [%r14+16];
	fma.rn.f64 	%fd1269, %fd89, %fd1268, %fd1267;
	ld.shared.f64 	%fd1270, [%r17+144];
	fma.rn.f64 	%fd1271, %fd90, %fd1270, %fd1269;
	fma.rn.f64 	%fd265, %fd1257, %fd1211, %fd242;
	ld.shared.f64 	%fd1272, [%r14+24];
	fma.rn.f64 	%fd1273, %fd92, %fd1272, %fd1271;
	ld.shared.f64 	%fd1274, [%r17+216];
	fma.rn.f64 	%fd1275, %fd93, %fd1274, %fd1273;
	fma.rn.f64 	%fd266, %fd1257, %fd1217, %fd243;
	ld.shared.f64 	%fd1276, [%r14+32];
	fma.rn.f64 	%fd1277, %fd95, %fd1276, %fd1275;
	ld.shared.f64 	%fd1278, [%r17+288];
	fma.rn.f64 	%fd1279, %fd96, %fd1278, %fd1277;
	fma.rn.f64 	%fd267, %fd1257, %fd1223, %fd244;
	ld.shared.f64 	%fd1280, [%r14+40];
	fma.rn.f64 	%fd1281, %fd98, %fd1280, %fd1279;
	ld.shared.f64 	%fd1282, [%r17+360];
	fma.rn.f64 	%fd1283, %fd99, %fd1282, %fd1281;
	fma.rn.f64 	%fd268, %fd1257, %fd1229, %fd245;
	ld.shared.f64 	%fd1284, [%r14+48];
	fma.rn.f64 	%fd1285, %fd101, %fd1284, %fd1283;
	ld.shared.f64 	%fd1286, [%r17+432];
	fma.rn.f64 	%fd1287, %fd102, %fd1286, %fd1285;
	fma.rn.f64 	%fd269, %fd1257, %fd1235, %fd248;
	ld.shared.f64 	%fd1288, [%r14+56];
	fma.rn.f64 	%fd1289, %fd104, %fd1288, %fd1287;
	ld.shared.f64 	%fd1290, [%r17+504];
	fma.rn.f64 	%fd1291, %fd105, %fd1290, %fd1289;
	fma.rn.f64 	%fd1292, %fd1257, %fd1241, %fd246;
	ld.shared.f64 	%fd1293, [%r14+64];
	fma.rn.f64 	%fd1294, %fd107, %fd1293, %fd1291;
	ld.shared.f64 	%fd1295, [%r17+576];
	fma.rn.f64 	%fd1296, %fd108, %fd1295, %fd1294;
	fma.rn.f64 	%fd270, %fd1257, %fd1247, %fd247;
	add.f64 	%fd271, %fd1296, %fd1292;
	mov.f64 	%fd1639, 0d0000000000000000;
	mov.f64 	%fd1640, %fd1639;
	mov.f64 	%fd1641, %fd1639;
	mov.f64 	%fd1642, %fd1639;
	mov.f64 	%fd1643, %fd1639;
	mov.f64 	%fd1644, %fd1639;
	mov.f64 	%fd1645, %fd1639;
	@%p15 bra 	$L__BB20_25;
	ld.param.u64 	%rd49, [_Z32massMatrixMultiplyConstantKernelILi5ELi9ELi2EEvidPKdS1_S1_S1_S1_S1_S1_Pd_param_2];
	cvta.to.global.u64 	%rd35, %rd49;
	mov.u32 	%r127, %ctaid.x;
	shl.b32 	%r128, %r127, 1;
	mov.u32 	%r129, %tid.y;
	add.s32 	%r130, %r128, %r129;
	mov.u32 	%r131, %tid.x;
	mad.lo.s32 	%r132, %r130, 5103, %r131;
	mul.wide.s32 	%rd36, %r132, 8;
	add.s64 	%rd37, %rd35, %rd36;
	ld.global.nc.f64 	%fd1639, [%rd37+5184];
	ld.global.nc.f64 	%fd1640, [%rd37+11016];
	ld.global.nc.f64 	%fd1641, [%rd37+16848];
	ld.global.nc.f64 	%fd1642, [%rd37+22680];
	ld.global.nc.f64 	%fd1643, [%rd37+28512];
	ld.global.nc.f64 	%fd1644, [%rd37+34344];
	ld.global.nc.f64 	%fd1645, [%rd37+40176];
$L__BB20_25:
	ld.param.f64 	%fd1576, [_Z32massMatrixMultiplyConstantKernelILi5ELi9ELi2EEvidPKdS1_S1_S1_S1_S1_S1_Pd_param_1];
	mov.u32 	%r19, %tid.x;
	setp.gt.u32 	%p16, %r19, 44;
	ld.shared.f64 	%fd1297, [%r12+5184];
	fma.rn.f64 	%fd1298, %fd66, %fd1297, 0d0000000000000000;
	ld.shared.f64 	%fd1299, [%r18+5184];
	fma.rn.f64 	%fd1300, %fd67, %fd1299, 0d0000000000000000;
	ld.shared.f64 	%fd1301, [_ZZ32massMatrixMultiplyConstantKernelILi5ELi9ELi2EEvidPKdS1_S1_S1_S1_S1_S1_PdE13s_QuadToQuadD+576];
	fma.rn.f64 	%fd1302, %fd1301, %fd43, 0d0000000000000000;
	ld.shared.f64 	%fd1303, [%r12+5192];
	fma.rn.f64 	%fd1304, %fd68, %fd1303, %fd1298;
	ld.shared.f64 	%fd1305, [%r18+5256];
	fma.rn.f64 	%fd1306, %fd69, %fd1305, %fd1300;
	ld.shared.f64 	%fd1307, [_ZZ32massMatrixMultiplyConstantKernelILi5ELi9ELi2EEvidPKdS1_S1_S1_S1_S1_S1_PdE13s_QuadToQuadD+584];
	fma.rn.f64 	%fd1308, %fd1307, %fd44, %fd1302;
	ld.shared.f64 	%fd1309, [%r12+5200];
	fma.rn.f64 	%fd1310, %fd70, %fd1309, %fd1304;
	ld.shared.f64 	%fd1311, [%r18+5328];
	fma.rn.f64 	%fd1312, %fd71, %fd1311, %fd1306;
	ld.shared.f64 	%fd1313, [_ZZ32massMatrixMultiplyConstantKernelILi5ELi9ELi2EEvidPKdS1_S1_S1_S1_S1_S1_PdE13s_QuadToQuadD+592];
	fma.rn.f64 	%fd1314, %fd1313, %fd45, %fd1308;
	ld.shared.f64 	%fd1315, [%r12+5208];
	fma.rn.f64 	%fd1316, %fd72, %fd1315, %fd1310;
	ld.shared.f64 	%fd1317, [%r18+5400];
	fma.rn.f64 	%fd1318, %fd73, %fd1317, %fd1312;
	ld.shared.f64 	%fd1319, [_ZZ32massMatrixMultiplyConstantKernelILi5ELi9ELi2EEvidPKdS1_S1_S1_S1_S1_S1_PdE13s_QuadToQuadD+600];
	fma.rn.f64 	%fd1320, %fd1319, %fd46, %fd1314;
	ld.shared.f64 	%fd1321, [%r12+5216];
	fma.rn.f64 	%fd1322, %fd74, %fd1321, %fd1316;
	ld.shared.f64 	%fd1323, [%r18+5472];
	fma.rn.f64 	%fd1324, %fd75, %fd1323, %fd1318;
	ld.shared.f64 	%fd1325, [_ZZ32massMatrixMultiplyConstantKernelILi5ELi9ELi2EEvidPKdS1_S1_S1_S1_S1_S1_PdE13s_QuadToQuadD+608];
	fma.rn.f64 	%fd1326, %fd1325, %fd47, %fd1320;
	ld.shared.f64 	%fd1327, [%r12+5224];
	fma.rn.f64 	%fd1328, %fd76, %fd1327, %fd1322;
	ld.shared.f64 	%fd1329, [%r18+5544];
	fma.rn.f64 	%fd1330, %fd77, %fd1329, %fd1324;
	ld.shared.f64 	%fd1331, [_ZZ32massMatrixMultiplyConstantKernelILi5ELi9ELi2EEvidPKdS1_S1_S1_S1_S1_S1_PdE13s_QuadToQuadD+616];
	fma.rn.f64 	%fd1332, %fd1331, %fd48, %fd1326;
	ld.shared.f64 	%fd1333, [%r12+5232];
	fma.rn.f64 	%fd1334, %fd78, %fd1333, %fd1328;
	ld.shared.f64 	%fd1335, [%r18+5616];
	fma.rn.f64 	%fd1336, %fd79, %fd1335, %fd1330;
	ld.shared.f64 	%fd1337, [_ZZ32massMatrixMultiplyConstantKernelILi5ELi9ELi2EEvidPKdS1_S1_S1_S1_S1_S1_PdE13s_QuadToQuadD+624];
	fma.rn.f64 	%fd1338, %fd1337, %fd49, %fd1332;
	ld.shared.f64 	%fd1339, [%r12+5240];
	fma.rn.f64 	%fd1340, %fd80, %fd1339, %fd1334;
	ld.shared.f64 	%fd1341, [%r18+5688];
	fma.rn.f64 	%fd1342, %fd81, %fd1341, %fd1336;
	ld.shared.f64 	%fd1343, [_ZZ32massMatrixMultiplyConstantKernelILi5ELi9ELi2EEvidPKdS1_S1_S1_S1_S1_S1_PdE13s_QuadToQuadD+632];
	fma.rn.f64 	%fd1344, %fd1343, %fd50, %fd1338;
	ld.shared.f64 	%fd1345, [%r12+5248];
	fma.rn.f64 	%fd1346, %fd82, %fd1345, %fd1340;
	ld.shared.f64 	%fd1347, [%r18+5760];
	fma.rn.f64 	%fd1348, %fd83, %fd1347, %fd1342;
	ld.shared.f64 	%fd1349, [_ZZ32massMatrixMultiplyConstantKernelILi5ELi9ELi2EEvidPKdS1_S1_S1_S1_S1_S1_PdE13s_QuadToQuadD+640];
	fma.rn.f64 	%fd1350, %fd1349, %fd51, %fd1344;
	bar.sync 	0;
	mul.f64 	%fd1351, %fd1640, %fd1348;
	fma.rn.f64 	%fd1352, %fd1639, %fd1346, %fd1351;
	fma.rn.f64 	%fd1353, %fd1641, %fd1350, %fd1352;
	st.shared.f64 	[%r15], %fd1353;
	mul.f64 	%fd1354, %fd1642, %fd1348;
	fma.rn.f64 	%fd1355, %fd1640, %fd1346, %fd1354;
	fma.rn.f64 	%fd1356, %fd1643, %fd1350, %fd1355;
	st.shared.f64 	[%r16], %fd1356;
	mul.f64 	%fd1357, %fd1643, %fd1348;
	fma.rn.f64 	%fd1358, %fd1641, %fd1346, %fd1357;
	fma.rn.f64 	%fd1359, %fd1644, %fd1350, %fd1358;
	mul.f64 	%fd1360, %fd1576, %fd1645;
	bar.sync 	0;
	ld.shared.f64 	%fd1361, [%r14];
	mul.f64 	%fd1362, %fd84, %fd1361;
	fma.rn.f64 	%fd1363, %fd1360, %fd51, %fd1362;
	ld.shared.f64 	%fd1364, [%r17];
	fma.rn.f64 	%fd1365, %fd85, %fd1364, %fd1363;
	fma.rn.f64 	%fd1366, %fd1359, %fd1301, %fd263;
	ld.shared.f64 	%fd1367, [%r14+8];
	fma.rn.f64 	%fd1368, %fd86, %fd1367, %fd1365;
	ld.shared.f64 	%fd1369, [%r17+72];
	fma.rn.f64 	%fd1370, %fd87, %fd1369, %fd1368;
	fma.rn.f64 	%fd1371, %fd1359, %fd1307, %fd264;
	ld.shared.f64 	%fd1372, [%r14+16];
	fma.rn.f64 	%fd1373, %fd89, %fd1372, %fd1370;
	ld.shared.f64 	%fd1374, [%r17+144];
	fma.rn.f64 	%fd1375, %fd90, %fd1374, %fd1373;
	fma.rn.f64 	%fd1376, %fd1359, %fd1313, %fd265;
	ld.shared.f64 	%fd1377, [%r14+24];
	fma.rn.f64 	%fd1378, %fd92, %fd1377, %fd1375;
	ld.shared.f64 	%fd1379, [%r17+216];
	fma.rn.f64 	%fd1380, %fd93, %fd1379, %fd1378;
	fma.rn.f64 	%fd1381, %fd1359, %fd1319, %fd266;
	ld.shared.f64 	%fd1382, [%r14+32];
	fma.rn.f64 	%fd1383, %fd95, %fd1382, %fd1380;
	ld.shared.f64 	%fd1384, [%r17+288];
	fma.rn.f64 	%fd1385, %fd96, %fd1384, %fd1383;
	fma.rn.f64 	%fd1386, %fd1359, %fd1325, %fd267;
	ld.shared.f64 	%fd1387, [%r14+40];
	fma.rn.f64 	%fd1388, %fd98, %fd1387, %fd1385;
	ld.shared.f64 	%fd1389, [%r17+360];
	fma.rn.f64 	%fd1390, %fd99, %fd1389, %fd1388;
	fma.rn.f64 	%fd1391, %fd1359, %fd1331, %fd268;
	ld.shared.f64 	%fd1392, [%r14+48];
	fma.rn.f64 	%fd1393, %fd101, %fd1392, %fd1390;
	ld.shared.f64 	%fd1394, [%r17+432];
	fma.rn.f64 	%fd1395, %fd102, %fd1394, %fd1393;
	fma.rn.f64 	%fd1396, %fd1359, %fd1337, %fd269;
	ld.shared.f64 	%fd1397, [%r14+56];
	fma.rn.f64 	%fd1398, %fd104, %fd1397, %fd1395;
	ld.shared.f64 	%fd1399, [%r17+504];
	fma.rn.f64 	%fd1400, %fd105, %fd1399, %fd1398;
	fma.rn.f64 	%fd1401, %fd1359, %fd1343, %fd271;
	ld.shared.f64 	%fd1402, [%r14+64];
	fma.rn.f64 	%fd1403, %fd107, %fd1402, %fd1400;
	ld.shared.f64 	%fd1404, [%r17+576];
	fma.rn.f64 	%fd1405, %fd108, %fd1404, %fd1403;
	fma.rn.f64 	%fd1406, %fd1359, %fd1349, %fd270;
	add.f64 	%fd1407, %fd1405, %fd1406;
	bar.sync 	0;
	st.shared.f64 	[%r13], %fd1366;
	st.shared.f64 	[%r13+648], %fd1371;
	st.shared.f64 	[%r13+1296], %fd1376;
	st.shared.f64 	[%r13+1944], %fd1381;
	st.shared.f64 	[%r13+2592], %fd1386;
	st.shared.f64 	[%r13+3240], %fd1391;
	st.shared.f64 	[%r13+3888], %fd1396;
	st.shared.f64 	[%r13+4536], %fd1401;
	st.shared.f64 	[%r13+5184], %fd1407;
	bar.sync 	0;
	bar.sync 	0;
	ld.shared.f64 	%fd1408, [%r11];
	ld.shared.f64 	%fd1409, [%r11+64];
	add.f64 	%fd1410, %fd1408, %fd1409;
	sub.f64 	%fd1411, %fd1408, %fd1409;
	ld.shared.f64 	%fd1412, [%r11+8];
	ld.shared.f64 	%fd1413, [%r11+56];
	add.f64 	%fd1414, %fd1412, %fd1413;
	sub.f64 	%fd1415, %fd1412, %fd1413;
	ld.shared.f64 	%fd1416, [%r11+16];
	ld.shared.f64 	%fd1417, [%r11+48];
	add.f64 	%fd1418, %fd1416, %fd1417;
	sub.f64 	%fd1419, %fd1416, %fd1417;
	ld.shared.f64 	%fd1420, [%r11+24];
	ld.shared.f64 	%fd1421, [%r11+40];
	add.f64 	%fd1422, %fd1420, %fd1421;
	sub.f64 	%fd1423, %fd1420, %fd1421;
	ld.shared.f64 	%fd1424, [%r11+32];
	add.f64 	%fd1425, %fd1424, %fd1424;
	sub.f64 	%fd1426, %fd1424, %fd1424;
	mul.f64 	%fd1427, %fd1425, 0d3FE0000000000000;
	ld.const.f64 	%fd286, [const_oddDofToQuad];
	fma.rn.f64 	%fd1428, %fd286, %fd1410, 0d0000000000000000;
	ld.const.f64 	%fd287, [const_evenDofToQuad];
	fma.rn.f64 	%fd1429, %fd287, %fd1411, 0d0000000000000000;
	ld.const.f64 	%fd288, [const_oddDofToQuad+24];
	fma.rn.f64 	%fd1430, %fd288, %fd1414, %fd1428;
	ld.const.f64 	%fd289, [const_evenDofToQuad+24];
	fma.rn.f64 	%fd1431, %fd289, %fd1415, %fd1429;
	ld.const.f64 	%fd290, [const_oddDofToQuad+48];
	fma.rn.f64 	%fd1432, %fd290, %fd1418, %fd1430;
	ld.const.f64 	%fd291, [const_evenDofToQuad+48];
	fma.rn.f64 	%fd1433, %fd291, %fd1419, %fd1431;
	ld.const.f64 	%fd292, [const_oddDofToQuad+72];
	fma.rn.f64 	%fd1434, %fd292, %fd1422, %fd1432;
	ld.const.f64 	%fd293, [const_evenDofToQuad+72];
	fma.rn.f64 	%fd1435, %fd293, %fd1423, %fd1433;
	ld.const.f64 	%fd294, [const_oddDofToQuad+96];
	fma.rn.f64 	%fd1436, %fd294, %fd1427, %fd1434;
	ld.const.f64 	%fd295, [const_evenDofToQuad+96];
	fma.rn.f64 	%fd1437, %fd295, %fd1426, %fd1435;
	add.f64 	%fd1438, %fd1436, %fd1437;
	st.shared.f64 	[%r11], %fd1438;
	sub.f64 	%fd1439, %fd1436, %fd1437;
	st.shared.f64 	[%r11+32], %fd1439;
	ld.const.f64 	%fd296, [const_oddDofToQuad+8];
	fma.rn.f64 	%fd1440, %fd296, %fd1410, 0d0000000000000000;
	ld.const.f64 	%fd297, [const_evenDofToQuad+8];
	fma.rn.f64 	%fd1441, %fd297, %fd1411, 0d0000000000000000;
	ld.const.f64 	%fd298, [const_oddDofToQuad+32];
	fma.rn.f64 	%fd1442, %fd298, %fd1414, %fd1440;
	ld.const.f64 	%fd299, [const_evenDofToQuad+32];
	fma.rn.f64 	%fd1443, %fd299, %fd1415, %fd1441;
	ld.const.f64 	%fd300, [const_oddDofToQuad+56];
	fma.rn.f64 	%fd1444, %fd300, %fd1418, %fd1442;
	ld.const.f64 	%fd301, [const_evenDofToQuad+56];
	fma.rn.f64 	%fd1445, %fd301, %fd1419, %fd1443;
	ld.const.f64 	%fd302, [const_oddDofToQuad+80];
	fma.rn.f64 	%fd1446, %fd302, %fd1422, %fd1444;
	ld.const.f64 	%fd303, [const_evenDofToQuad+80];
	fma.rn.f64 	%fd1447, %fd303, %fd1423, %fd1445;
	ld.const.f64 	%fd304, [const_oddDofToQuad+104];
	fma.rn.f64 	%fd1448, %fd304, %fd1427, %fd1446;
	ld.const.f64 	%fd305, [const_evenDofToQuad+104];
	fma.rn.f64 	%fd1449, %fd305, %fd1426, %fd1447;
	add.f64 	%fd1450, %fd1448, %fd1449;
	st.shared.f64 	[%r11+8], %fd1450;
	sub.f64 	%fd1451, %fd1448, %fd1449;
	st.shared.f64 	[%r11+24], %fd1451;
	ld.const.f64 	%fd306, [const_oddDofToQuad+16];
	fma.rn.f64 	%fd1452, %fd306, %fd1410, 0d0000000000000000;
	ld.const.f64 	%fd307, [const_evenDofToQuad+16];
	fma.rn.f64 	%fd1453, %fd307, %fd1411, 0d0000000000000000;
	ld.const.f64 	%fd308, [const_oddDofToQuad+40];
	fma.rn.f64 	%fd1454, %fd308, %fd1414, %fd1452;
	ld.const.f64 	%fd309, [const_evenDofToQuad+40];
	fma.rn.f64 	%fd1455, %fd309, %fd1415, %fd1453;
	ld.const.f64 	%fd310, [const_oddDofToQuad+64];
	fma.rn.f64 	%fd1456, %fd310, %fd1418, %fd1454;
	ld.const.f64 	%fd311, [const_evenDofToQuad+64];
	fma.rn.f64 	%fd1457, %fd311, %fd1419, %fd1455;
	ld.const.f64 	%fd312, [const_oddDofToQuad+88];
	fma.rn.f64 	%fd1458, %fd312, %fd1422, %fd1456;
	ld.const.f64 	%fd313, [const_evenDofToQuad+88];
	fma.rn.f64 	%fd1459, %fd313, %fd1423, %fd1457;
	ld.const.f64 	%fd314, [const_oddDofToQuad+112];
	fma.rn.f64 	%fd1460, %fd314, %fd1427, %fd1458;
	fma.rn.f64 	%fd1461, %fd1582, %fd1426, %fd1459;
	sub.f64 	%fd1462, %fd1460, %fd1461;
	st.shared.f64 	[%r11+16], %fd1462;
	bar.sync 	0;
	@%p16 bra 	$L__BB20_27;
	ld.shared.f64 	%fd1463, [%r8];
	ld.shared.f64 	%fd1464, [%r8+576];
	add.f64 	%fd1465, %fd1463, %fd1464;
	sub.f64 	%fd1466, %fd1463, %fd1464;
	ld.shared.f64 	%fd1467, [%r8+72];
	ld.shared.f64 	%fd1468, [%r8+504];
	add.f64 	%fd1469, %fd1467, %fd1468;
	sub.f64 	%fd1470, %fd1467, %fd1468;
	ld.shared.f64 	%fd1471, [%r8+144];
	ld.shared.f64 	%fd1472, [%r8+432];
	add.f64 	%fd1473, %fd1471, %fd1472;
	sub.f64 	%fd1474, %fd1471, %fd1472;
	ld.shared.f64 	%fd1475, [%r8+216];
	ld.shared.f64 	%fd1476, [%r8+360];
	add.f64 	%fd1477, %fd1475, %fd1476;
	sub.f64 	%fd1478, %fd1475, %fd1476;
	ld.shared.f64 	%fd1479, [%r8+288];
	add.f64 	%fd1480, %fd1479, %fd1479;
	sub.f64 	%fd1481, %fd1479, %fd1479;
	mul.f64 	%fd1482, %fd1480, 0d3FE0000000000000;
	fma.rn.f64 	%fd1483, %fd286, %fd1465, 0d0000000000000000;
	fma.rn.f64 	%fd1484, %fd287, %fd1466, 0d0000000000000000;
	fma.rn.f64 	%fd1485, %fd288, %fd1469, %fd1483;
	fma.rn.f64 	%fd1486, %fd289, %fd1470, %fd1484;
	fma.rn.f64 	%fd1487, %fd290, %fd1473, %fd1485;
	fma.rn.f64 	%fd1488, %fd291, %fd1474, %fd1486;
	fma.rn.f64 	%fd1489, %fd292, %fd1477, %fd1487;
	fma.rn.f64 	%fd1490, %fd293, %fd1478, %fd1488;
	fma.rn.f64 	%fd1491, %fd294, %fd1482, %fd1489;
	fma.rn.f64 	%fd1492, %fd295, %fd1481, %fd1490;
	add.f64 	%fd1493, %fd1491, %fd1492;
	st.shared.f64 	[%r8], %fd1493;
	sub.f64 	%fd1494, %fd1491, %fd1492;
	st.shared.f64 	[%r8+288], %fd1494;
	fma.rn.f64 	%fd1495, %fd296, %fd1465, 0d0000000000000000;
	fma.rn.f64 	%fd1496, %fd297, %fd1466, 0d0000000000000000;
	fma.rn.f64 	%fd1497, %fd298, %fd1469, %fd1495;
	fma.rn.f64 	%fd1498, %fd299, %fd1470, %fd1496;
	fma.rn.f64 	%fd1499, %fd300, %fd1473, %fd1497;
	fma.rn.f64 	%fd1500, %fd301, %fd1474, %fd1498;
	fma.rn.f64 	%fd1501, %fd302, %fd1477, %fd1499;
	fma.rn.f64 	%fd1502, %fd303, %fd1478, %fd1500;
	fma.rn.f64 	%fd1503, %fd304, %fd1482, %fd1501;
	fma.rn.f64 	%fd1504, %fd305, %fd1481, %fd1502;
	add.f64 	%fd1505, %fd1503, %fd1504;
	st.shared.f64 	[%r8+72], %fd1505;
	sub.f64 	%fd1506, %fd1503, %fd1504;
	st.shared.f64 	[%r8+216], %fd1506;
	fma.rn.f64 	%fd1507, %fd306, %fd1465, 0d0000000000000000;
	fma.rn.f64 	%fd1508, %fd307, %fd1466, 0d0000000000000000;
	fma.rn.f64 	%fd1509, %fd308, %fd1469, %fd1507;
	fma.rn.f64 	%fd1510, %fd309, %fd1470, %fd1508;
	fma.rn.f64 	%fd1511, %fd310, %fd1473, %fd1509;
	fma.rn.f64 	%fd1512, %fd311, %fd1474, %fd1510;
	fma.rn.f64 	%fd1513, %fd312, %fd1477, %fd1511;
	fma.rn.f64 	%fd1514, %fd313, %fd1478, %fd1512;
	fma.rn.f64 	%fd1515, %fd314, %fd1482, %fd1513;
	fma.rn.f64 	%fd1516, %fd1582, %fd1481, %fd1514;
	sub.f64 	%fd1517, %fd1515, %fd1516;
	st.shared.f64 	[%r8+144], %fd1517;
$L__BB20_27:
	setp.gt.u32 	%p17, %r19, 24;
	bar.sync 	0;
	@%p17 bra 	$L__BB20_30;
	ld.shared.f64 	%fd1518, [%r7];
	ld.shared.f64 	%fd1519, [%r7+5184];
	add.f64 	%fd1520, %fd1518, %fd1519;
	sub.f64 	%fd1521, %fd1518, %fd1519;
	ld.shared.f64 	%fd1522, [%r7+648];
	ld.shared.f64 	%fd1523, [%r7+4536];
	add.f64 	%fd1524, %fd1522, %fd1523;
	sub.f64 	%fd1525, %fd1522, %fd1523;
	ld.shared.f64 	%fd1526, [%r7+1296];
	ld.shared.f64 	%fd1527, [%r7+3888];
	add.f64 	%fd1528, %fd1526, %fd1527;
	sub.f64 	%fd1529, %fd1526, %fd1527;
	ld.shared.f64 	%fd1530, [%r7+1944];
	ld.shared.f64 	%fd1531, [%r7+3240];
	add.f64 	%fd1532, %fd1530, %fd1531;
	sub.f64 	%fd1533, %fd1530, %fd1531;
	ld.shared.f64 	%fd1534, [%r7+2592];
	add.f64 	%fd1535, %fd1534, %fd1534;
	sub.f64 	%fd1536, %fd1534, %fd1534;
	mul.f64 	%fd1537, %fd1535, 0d3FE0000000000000;
	fma.rn.f64 	%fd1538, %fd286, %fd1520, 0d0000000000000000;
	fma.rn.f64 	%fd1539, %fd287, %fd1521, 0d0000000000000000;
	fma.rn.f64 	%fd1540, %fd288, %fd1524, %fd1538;
	fma.rn.f64 	%fd1541, %fd289, %fd1525, %fd1539;
	fma.rn.f64 	%fd1542, %fd290, %fd1528, %fd1540;
	fma.rn.f64 	%fd1543, %fd291, %fd1529, %fd1541;
	fma.rn.f64 	%fd1544, %fd292, %fd1532, %fd1542;
	fma.rn.f64 	%fd1545, %fd293, %fd1533, %fd1543;
	fma.rn.f64 	%fd315, %fd294, %fd1537, %fd1544;
	fma.rn.f64 	%fd316, %fd295, %fd1536, %fd1545;
	fma.rn.f64 	%fd1546, %fd296, %fd1520, 0d0000000000000000;
	fma.rn.f64 	%fd1547, %fd297, %fd1521, 0d0000000000000000;
	fma.rn.f64 	%fd1548, %fd298, %fd1524, %fd1546;
	fma.rn.f64 	%fd1549, %fd299, %fd1525, %fd1547;
	fma.rn.f64 	%fd1550, %fd300, %fd1528, %fd1548;
	fma.rn.f64 	%fd1551, %fd301, %fd1529, %fd1549;
	fma.rn.f64 	%fd1552, %fd302, %fd1532, %fd1550;
	fma.rn.f64 	%fd1553, %fd303, %fd1533, %fd1551;
	fma.rn.f64 	%fd317, %fd304, %fd1537, %fd1552;
	fma.rn.f64 	%fd318, %fd305, %fd1536, %fd1553;
	fma.rn.f64 	%fd1554, %fd306, %fd1520, 0d0000000000000000;
	fma.rn.f64 	%fd1555, %fd307, %fd1521, 0d0000000000000000;
	fma.rn.f64 	%fd1556, %fd308, %fd1524, %fd1554;
	fma.rn.f64 	%fd1557, %fd309, %fd1525, %fd1555;
	fma.rn.f64 	%fd1558, %fd310, %fd1528, %fd1556;
	fma.rn.f64 	%fd1559, %fd311, %fd1529, %fd1557;
	fma.rn.f64 	%fd1560, %fd312, %fd1532, %fd1558;
	fma.rn.f64 	%fd1561, %fd313, %fd1533, %fd1559;
	fma.rn.f64 	%fd1562, %fd314, %fd1537, %fd1560;
	fma.rn.f64 	%fd1563, %fd1582, %fd1536, %fd1561;
	sub.f64 	%fd319, %fd1562, %fd1563;
	@%p4 bra 	$L__BB20_30;
	ld.param.u64 	%rd50, [_Z32massMatrixMultiplyConstantKernelILi5ELi9ELi2EEvidPKdS1_S1_S1_S1_S1_S1_Pd_param_9];
	mov.u32 	%r133, %ctaid.x;
	shl.b32 	%r134, %r133, 1;
	mov.u32 	%r135, %tid.y;
	add.s32 	%r136, %r134, %r135;
	mad.lo.s32 	%r138, %r136, 5103, %r19;
	mad.lo.s32 	%r139, %r136, -4978, %r138;
	cvta.to.global.u64 	%rd38, %rd50;
	mul.wide.s32 	%rd39, %r139, 8;
	add.s64 	%rd40, %rd38, %rd39;
	add.f64 	%fd1564, %fd315, %fd316;
	st.global.f64 	[%rd40], %fd1564;
	add.f64 	%fd1565, %fd317, %fd318;
	st.global.f64 	[%rd40+200], %fd1565;
	st.global.f64 	[%rd40+400], %fd319;
	sub.f64 	%fd1566, %fd317, %fd318;
	st.global.f64 	[%rd40+600], %fd1566;
	sub.f64 	%fd1567, %fd315, %fd316;
	st.global.f64 	[%rd40+800], %fd1567;
$L__BB20_30:
	ret;

}
	// .globl	_Z32massMatrixMultiplyConstantKernelILi6ELi6ELi3EEvidPKdS1_S1_S1_S1_S1_S1_Pd
.visible .entry _Z32massMatrixMultiplyConstantKernelILi6ELi6ELi3EEvidPKdS1_S1_S1_S1_S1_S1_Pd(
	.param .u32 _Z32massMatrixMultiplyConstantKernelILi6ELi6ELi3EEvidPKdS1_S1_S1_S1_S1_S1_Pd_param_0,
	.param .f64 _Z32massMatrixMultiplyConstantKernelILi6ELi6ELi3EEvidPKdS1_S1_S1_S1_S1_S1_Pd_param_1,
	.param .u64 .ptr .align 1 _Z32massMatrixMultiplyConstantKernelILi6ELi6ELi3EEvidPKdS1_S1_S1_S1_S1_S1_Pd_param_2,
	.param .u64 .ptr .align 1 _Z32massMatrixMultiplyConstantKernelILi6ELi6ELi3EEvidPKdS1_S1_S1_S1_S1_S1_Pd_param_3,
	.param .u64 .ptr .align 1 _Z32massMatrixMultiplyConstantKernelILi6ELi6ELi3EEvidPKdS1_S1_S1_S1_S1_S1_Pd_param_4,
	.param .u64 .ptr .align 1 _Z32massMatrixMultiplyConstantKernelILi6ELi6ELi3EEvidPKdS1_S1_S1_S1_S1_S1_Pd_param_5,
	.param .u64 .ptr .align 1 _Z32massMatrixMultiplyConstantKernelILi6ELi6ELi3EEvidPKdS1_S1_S1_S1_S1_S1_Pd_param_6,
	.param .u64 .ptr .align 1 _Z32massMatrixMultiplyConstantKernelILi6ELi6ELi3EEvidPKdS1_S1_S1_S1_S1_S1_Pd_param_7,
	.param .u64 .ptr .align 1 _Z32massMatrixMultiplyConstantKernelILi6ELi6ELi3EEvidPKdS1_S1_S1_S1_S1_S1_Pd_param_8,
	.param .u64 .ptr .align 1 _Z32massMatrixMultiplyConstantKernelILi6ELi6ELi3EEvidPKdS1_S1_S1_S1_S1_S1_Pd_param_9
)
{
	.reg .pred 	%p<16>;
	.reg .b16 	%rs<9>;
	.reg .b32 	%r<50>;
	.reg .b64 	%rd<18>;
	.reg .b64 	%fd<902>;
	// demoted variable
	.shared .align 8 .b8 _ZZ29stiffnessMatrixMultiplyDeviceILi6ELi6ELi3EEviidPKdS1_S1_S1_PAT0__AT0__AplT0_Li0E_dPdE5s_Gpr[864];
	// demoted variable
	.shared .align 8 .b8 _ZZ29stiffnessMatrixMultiplyDeviceILi6ELi6ELi3EEviidPKdS1_S1_S1_PAT0__AT0__AplT0_Li0E_dPdE5s_Gps[864];
	// demoted variable
	.shared .align 8 .b8 _ZZ32massMatrixMultiplyConstantKernelILi6ELi6ELi3EEvidPKdS1_S1_S1_S1_S1_S1_PdE6s_tmp1[5184];
	// demoted variable
	.shared .align 8 .b8 _ZZ32massMatrixMultiplyConstantKernelILi6ELi6ELi3EEvidPKdS1_S1_S1_S1_S1_S1_PdE13s_QuadToQuadD[288];
	ld.param.u32 	%r19, [_Z32massMatrixMultiplyConstantKernelILi6ELi6ELi3EEvidPKdS1_S1_S1_S1_S1_S1_Pd_param_0];
	ld.param.u64 	%rd2, [_Z32massMatrixMultiplyConstantKernelILi6ELi6ELi3EEvidPKdS1_S1_S1_S1_S1_S1_Pd_param_2];
	ld.param.u64 	%rd5, [_Z32massMatrixMultiplyConstantKernelILi6ELi6ELi3EEvidPKdS1_S1_S1_S1_S1_S1_Pd_param_5];
	ld.param.u64 	%rd3, [_Z32massMatrixMultiplyConstantKernelILi6ELi6ELi3EEvidPKdS1_S1_S1_S1_S1_S1_Pd_param_8];
	cvta.to.global.u64 	%rd6, %rd5;
	mov.u32 	%r1, %tid.x;
	mov.u32 	%r2, %tid.y;
	mov.u32 	%r20, %ctaid.x;
	mad.lo.s32 	%r3, %r20, 3, %r2;
	cvt.u16.u32 	%rs1, %r1;
	mul.hi.u16 	%rs2, %rs1, 10923;
	mul.lo.s16 	%rs3, %rs2, 6;
	sub.s16 	%rs4, %rs1, %rs3;
	cvt.u32.u16 	%r4, %rs4;
	mul.wide.u32 	%rd7, %r1, 8;
	add.s64 	%rd8, %rd6, %rd7;
	ld.global.nc.f64 	%fd199, [%rd8];
	shl.b32 	%r21, %r1, 3;
	mov.u32 	%r22, _ZZ32massMatrixMultiplyConstantKernelILi6ELi6ELi3EEvidPKdS1_S1_S1_S1_S1_S1_PdE13s_QuadToQuadD;
	add.s32 	%r23, %r22, %r21;
	st.shared.f64 	[%r23], %fd199;
	setp.lt.s32 	%p2, %r3, %r19;
	setp.lt.u32 	%p3, %r1, 36;
	and.pred  	%p1, %p3, %p2;
	not.pred 	%p4, %p1;
	@%p4 bra 	$L__BB21_2;
	cvta.to.global.u64 	%rd9, %rd3;
	mad.lo.s32 	%r24, %r3, 216, %r1;
	mul.wide.s32 	%rd10, %r24, 8;
	add.s64 	%rd11, %rd9, %rd10;
	ld.global.nc.f64 	%fd859, [%rd11];
	ld.global.nc.f64 	%fd858, [%rd11+288];
	ld.global.nc.f64 	%fd857, [%rd11+576];
	ld.global.nc.f64 	%fd856, [%rd11+864];
	ld.global.nc.f64 	%fd855, [%rd11+1152];
	ld.global.nc.f64 	%fd854, [%rd11+1440];
$L__BB21_2:
	setp.gt.u32 	%p5, %r1, 35;
	bar.sync 	0;
	ld.const.f64 	%fd13, [const_oddDofToQuad];
	ld.const.f64 	%fd14, [const_evenDofToQuad];
	ld.const.f64 	%fd15, [const_oddDofToQuad+8];
	ld.const.f64 	%fd16, [const_evenDofToQuad+8];
	ld.const.f64 	%fd17, [const_oddDofToQuad+16];
	ld.const.f64 	%fd18, [const_evenDofToQuad+16];
	ld.const.f64 	%fd19, [const_oddDofToQuad+24];
	ld.const.f64 	%fd20, [const_evenDofToQuad+24];
	ld.const.f64 	%fd21, [const_oddDofToQuad+32];
	ld.const.f64 	%fd22, [const_evenDofToQuad+32];
	ld.const.f64 	%fd23, [const_oddDofToQuad+40];
	ld.const.f64 	%fd24, [const_evenDofToQuad+40];
	ld.const.f64 	%fd25, [const_oddDofToQuad+48];
	ld.const.f64 	%fd26, [const_evenDofToQuad+48];
	ld.const.f64 	%fd27, [const_oddDofToQuad+56];
	ld.const.f64 	%fd28, [const_evenDofToQuad+56];
	ld.const.f64 	%fd29, [const_oddDofToQuad+64];
	ld.const.f64 	%fd30, [const_evenDofToQuad+64];
	mov.u32 	%r25, _ZZ32massMatrixMultiplyConstantKernelILi6ELi6ELi3EEvidPKdS1_S1_S1_S1_S1_S1_PdE6s_tmp1;
	mad.lo.s32 	%r5, %r2, 1728, %r25;
	mul.lo.s16 	%rs6, %rs1, 171;
	shr.u16 	%rs7, %rs6, 10;
	cvt.u32.u16 	%r6, %rs7;
	mul.wide.u16 	%r26, %rs7, 48;
	add.s32 	%r7, %r5, %r26;
	@%p5 bra 	$L__BB21_4;
	add.f64 	%fd200, %fd859, %fd854;
	sub.f64 	%fd201, %fd859, %fd854;
	add.f64 	%fd202, %fd858, %fd855;
	sub.f64 	%fd203, %fd858, %fd855;
	add.f64 	%fd204, %fd857, %fd856;
	sub.f64 	%fd205, %fd857, %fd856;
	shl.b32 	%r27, %r4, 3;
	add.s32 	%r28, %r7, %r27;
	fma.rn.f64 	%fd206, %fd13, %fd200, 0d0000000000000000;
	fma.rn.f64 	%fd207, %fd14, %fd201, 0d0000000000000000;
	fma.rn.f64 	%fd208, %fd15, %fd202, %fd206;
	fma.rn.f64 	%fd209, %fd16, %fd203, %fd207;
	fma.rn.f64 	%fd210, %fd17, %fd204, %fd208;
	fma.rn.f64 	%fd211, %fd18, %fd205, %fd209;
	add.f64 	%fd212, %fd211, %fd210;
	st.shared.f64 	[%r28], %fd212;
	sub.f64 	%fd213, %fd210, %fd211;
	st.shared.f64 	[%r28+1440], %fd213;
	fma.rn.f64 	%fd214, %fd19, %fd200, 0d0000000000000000;
	fma.rn.f64 	%fd215, %fd20, %fd201, 0d0000000000000000;
	fma.rn.f64 	%fd216, %fd21, %fd202, %fd214;
	fma.rn.f64 	%fd217, %fd22, %fd203, %fd215;
	fma.rn.f64 	%fd218, %fd23, %fd204, %fd216;
	fma.rn.f64 	%fd219, %fd24, %fd205, %fd217;
	add.f64 	%fd220, %fd219, %fd218;
	st.shared.f64 	[%r28+288], %fd220;
	sub.f64 	%fd221, %fd218, %fd219;
	st.shared.f64 	[%r28+1152], %fd221;
	fma.rn.f64 	%fd222, %fd25, %fd200, 0d0000000000000000;
	fma.rn.f64 	%fd223, %fd26, %fd201, 0d0000000000000000;
	fma.rn.f64 	%fd224, %fd27, %fd202, %fd222;
	fma.rn.f64 	%fd225, %fd28, %fd203, %fd223;
	fma.rn.f64 	%fd226, %fd29, %fd204, %fd224;
	fma.rn.f64 	%fd227, %fd30, %fd205, %fd225;
	add.f64 	%fd228, %fd227, %fd226;
	st.shared.f64 	[%r28+576], %fd228;
	sub.f64 	%fd229, %fd226, %fd227;
	st.shared.f64 	[%r28+864], %fd229;
$L__BB21_4:
	setp.gt.u32 	%p6, %r1, 35;
	bar.sync 	0;
	@%p6 bra 	$L__BB21_6;
	mad.lo.s32 	%r29, %r6, 240, %r7;
	shl.b32 	%r30, %r4, 3;
	add.s32 	%r31, %r29, %r30;
	ld.shared.f64 	%fd230, [%r31];
	ld.shared.f64 	%fd231, [%r31+240];
	add.f64 	%fd232, %fd230, %fd231;
	sub.f64 	%fd233, %fd230, %fd231;
	ld.shared.f64 	%fd234, [%r31+48];
	ld.shared.f64 	%fd235, [%r31+192];
	add.f64 	%fd236, %fd234, %fd235;
	sub.f64 	%fd237, %fd234, %fd235;
	ld.shared.f64 	%fd238, [%r31+96];
	ld.shared.f64 	%fd239, [%r31+144];
	add.f64 	%fd240, %fd238, %fd239;
	sub.f64 	%fd241, %fd238, %fd239;
	fma.rn.f64 	%fd242, %fd13, %fd232, 0d0000000000000000;
	fma.rn.f64 	%fd243, %fd14, %fd233, 0d0000000000000000;
	fma.rn.f64 	%fd244, %fd15, %fd236, %fd242;
	fma.rn.f64 	%fd245, %fd16, %fd237, %fd243;
	fma.rn.f64 	%fd246, %fd17, %fd240, %fd244;
	fma.rn.f64 	%fd247, %fd18, %fd241, %fd245;
	add.f64 	%fd248, %fd246, %fd247;
	st.shared.f64 	[%r31], %fd248;
	sub.f64 	%fd249, %fd246, %fd247;
	st.shared.f64 	[%r31+240], %fd249;
	fma.rn.f64 	%fd250, %fd19, %fd232, 0d0000000000000000;
	fma.rn.f64 	%fd251, %fd20, %fd233, 0d0000000000000000;
	fma.rn.f64 	%fd252, %fd21, %fd236, %fd250;
	fma.rn.f64 	%fd253, %fd22, %fd237, %fd251;
	fma.rn.f64 	%fd254, %fd23, %fd240, %fd252;
	fma.rn.f64 	%fd255, %fd24, %fd241, %fd253;
	add.f64 	%fd256, %fd254, %fd255;
	st.shared.f64 	[%r31+48], %fd256;
	sub.f64 	%fd257, %fd254, %fd255;
	st.shared.f64 	[%r31+192], %fd257;
	fma.rn.f64 	%fd258, %fd25, %fd232, 0d0000000000000000;
	fma.rn.f64 	%fd259, %fd26, %fd233, 0d0000000000000000;
	fma.rn.f64 	%fd260, %fd27, %fd236, %fd258;
	fma.rn.f64 	%fd261, %fd28, %fd237, %fd259;
	fma.rn.f64 	%fd262, %fd29, %fd240, %fd260;
	fma.rn.f64 	%fd263, %fd30, %fd241, %fd261;
	add.f64 	%fd264, %fd262, %fd263;
	st.shared.f64 	[%r31+96], %fd264;
	sub.f64 	%fd265, %fd262, %fd263;
	st.shared.f64 	[%r31+144], %fd265;
$L__BB21_6:
	setp.ge.s32 	%p7, %r3, %r19;
	bar.sync 	0;
	cvt.u32.u16 	%r8, %rs2;
	mul.wide.u16 	%r32, %rs2, 288;
	add.s32 	%r33, %r5, %r32;
	mad.lo.s32 	%r9, %r4, 48, %r33;
	ld.shared.f64 	%fd267, [%r9];
	ld.shared.f64 	%fd268, [%r9+40];
	add.f64 	%fd269, %fd267, %fd268;
	sub.f64 	%fd270, %fd267, %fd268;
	ld.shared.f64 	%fd271, [%r9+8];
	ld.shared.f64 	%fd272, [%r9+32];
	add.f64 	%fd273, %fd271, %fd272;
	sub.f64 	%fd274, %fd271, %fd272;
	ld.shared.f64 	%fd275, [%r9+16];
	ld.shared.f64 	%fd276, [%r9+24];
	add.f64 	%fd277, %fd275, %fd276;
	sub.f64 	%fd278, %fd275, %fd276;
	fma.rn.f64 	%fd279, %fd13, %fd269, 0d0000000000000000;
	fma.rn.f64 	%fd280, %fd14, %fd270, 0d0000000000000000;
	fma.rn.f64 	%fd281, %fd15, %fd273, %fd279;
	fma.rn.f64 	%fd282, %fd16, %fd274, %fd280;
	fma.rn.f64 	%fd283, %fd17, %fd277, %fd281;
	fma.rn.f64 	%fd284, %fd18, %fd278, %fd282;
	add.f64 	%fd285, %fd283, %fd284;
	st.shared.f64 	[%r9], %fd285;
	sub.f64 	%fd286, %fd283, %fd284;
	st.shared.f64 	[%r9+40], %fd286;
	fma.rn.f64 	%fd287, %fd19, %fd269, 0d0000000000000000;
	fma.rn.f64 	%fd288, %fd20, %fd270, 0d0000000000000000;
	fma.rn.f64 	%fd289, %fd21, %fd273, %fd287;
	fma.rn.f64 	%fd290, %fd22, %fd274, %fd288;
	fma.rn.f64 	%fd291, %fd23, %fd277, %fd289;
	fma.rn.f64 	%fd292, %fd24, %fd278, %fd290;
	add.f64 	%fd293, %fd291, %fd292;
	st.shared.f64 	[%r9+8], %fd293;
	sub.f64 	%fd294, %fd291, %fd292;
	st.shared.f64 	[%r9+32], %fd294;
	fma.rn.f64 	%fd295, %fd25, %fd269, 0d0000000000000000;
	fma.rn.f64 	%fd296, %fd26, %fd270, 0d0000000000000000;
	fma.rn.f64 	%fd297, %fd27, %fd273, %fd295;
	fma.rn.f64 	%fd298, %fd28, %fd274, %fd296;
	fma.rn.f64 	%fd299, %fd29, %fd277, %fd297;
	fma.rn.f64 	%fd300, %fd30, %fd278, %fd298;
	add.f64 	%fd301, %fd299, %fd300;
	st.shared.f64 	[%r9+16], %fd301;
	sub.f64 	%fd302, %fd299, %fd300;
	st.shared.f64 	[%r9+24], %fd302;
	bar.sync 	0;
	mad.lo.s32 	%r10, %r8, -240, %r33;
	shl.b32 	%r34, %r4, 3;
	add.s32 	%r11, %r10, %r34;
	ld.shared.f64 	%fd31, [%r11];
	ld.shared.f64 	%fd32, [%r11+288];
	ld.shared.f64 	%fd33, [%r11+576];
	ld.shared.f64 	%fd34, [%r11+864];
	ld.shared.f64 	%fd35, [%r11+1152];
	ld.shared.f64 	%fd36, [%r11+1440];
	mad.lo.s32 	%r12, %r3, 1512, %r1;
	cvta.to.global.u64 	%rd12, %rd2;
	mul.wide.s32 	%rd13, %r12, 8;
	add.s64 	%rd1, %rd12, %rd13;
	mov.f64 	%fd860, 0d0000000000000000;
	mov.f64 	%fd861, %fd860;
	mov.f64 	%fd862, %fd860;
	mov.f64 	%fd863, %fd860;
	mov.f64 	%fd864, %fd860;
	mov.f64 	%fd865, %fd860;
	mov.f64 	%fd866, %fd860;
	@%p7 bra 	$L__BB21_8;
	ld.global.nc.f64 	%fd860, [%rd1];
	ld.global.nc.f64 	%fd861, [%rd1+1728];
	ld.global.nc.f64 	%fd862, [%rd1+3456];
	ld.global.nc.f64 	%fd863, [%rd1+5184];
	ld.global.nc.f64 	%fd864, [%rd1+6912];
	ld.global.nc.f64 	%fd865, [%rd1+8640];
	ld.global.nc.f64 	%fd866, [%rd1+10368];
$L__BB21_8:
	ld.param.f64 	%fd848, [_Z32massMatrixMultiplyConstantKernelILi6ELi6ELi3EEvidPKdS1_S1_S1_S1_S1_S1_Pd_param_1];
	mul.lo.s32 	%r35, %r2, 288;
	mov.u32 	%r36, _ZZ29stiffnessMatrixMultiplyDeviceILi6ELi6ELi3EEviidPKdS1_S1_S1_PAT0__AT0__AplT0_Li0E_dPdE5s_Gpr;
	add.s32 	%r37, %r36, %r35;
	mul.lo.s32 	%r38, %r8, 48;
	add.s32 	%r13, %r37, %r38;
	shl.b32 	%r39, %r4, 3;
	add.s32 	%r14, %r13, %r39;
	mov.u32 	%r40, _ZZ29stiffnessMatrixMultiplyDeviceILi6ELi6ELi3EEviidPKdS1_S1_S1_PAT0__AT0__AplT0_Li0E_dPdE5s_Gps;
	add.s32 	%r41, %r40, %r35;
	add.s32 	%r16, %r41, %r39;
	add.s32 	%r15, %r16, %r38;
	mov.u32 	%r42, _ZZ32massMatrixMultiplyConstantKernelILi6ELi6ELi3EEvidPKdS1_S1_S1_S1_S1_S1_PdE13s_QuadToQuadD;
	add.s32 	%r43, %r42, %r39;
	setp.ge.s32 	%p8, %r3, %r19;
	add.s32 	%r17, %r5, %r39;
	mad.lo.s32 	%r44, %r4, 40, %r43;
	ld.shared.f64 	%fd51, [%r44];
	ld.shared.f64 	%fd304, [%r10];
	fma.rn.f64 	%fd305, %fd51, %fd304, 0d0000000000000000;
	add.s32 	%r45, %r42, %r38;
	ld.shared.f64 	%fd52, [%r45];
	ld.shared.f64 	%fd306, [%r17];
	fma.rn.f64 	%fd307, %fd52, %fd306, 0d0000000000000000;
	ld.shared.f64 	%fd308, [_ZZ32massMatrixMultiplyConstantKernelILi6ELi6ELi3EEvidPKdS1_S1_S1_S1_S1_S1_PdE13s_QuadToQuadD];
	fma.rn.f64 	%fd309, %fd308, %fd31, 0d0000000000000000;
	ld.shared.f64 	%fd53, [%r44+8];
	ld.shared.f64 	%fd310, [%r10+8];
	fma.rn.f64 	%fd311, %fd53, %fd310, %fd305;
	ld.shared.f64 	%fd54, [%r45+8];
	ld.shared.f64 	%fd312, [%r17+48];
	fma.rn.f64 	%fd313, %fd54, %fd312, %fd307;
	ld.shared.f64 	%fd314, [_ZZ32massMatrixMultiplyConstantKernelILi6ELi6ELi3EEvidPKdS1_S1_S1_S1_S1_S1_PdE13s_QuadToQuadD+8];
	fma.rn.f64 	%fd315, %fd314, %fd32, %fd309;
	ld.shared.f64 	%fd55, [%r44+16];
	ld.shared.f64 	%fd316, [%r10+16];
	fma.rn.f64 	%fd317, %fd55, %fd316, %fd311;
	ld.shared.f64 	%fd56, [%r45+16];
	ld.shared.f64 	%fd318, [%r17+96];
	fma.rn.f64 	%fd319, %fd56, %fd318, %fd313;
	ld.shared.f64 	%fd320, [_ZZ32massMatrixMultiplyConstantKernelILi6ELi6ELi3EEvidPKdS1_S1_S1_S1_S1_S1_PdE13s_QuadToQuadD+16];
	fma.rn.f64 	%fd321, %fd320, %fd33, %fd315;
	ld.shared.f64 	%fd57, [%r44+24];
	ld.shared.f64 	%fd322, [%r10+24];
	fma.rn.f64 	%fd323, %fd57, %fd322, %fd317;
	ld.shared.f64 	%fd58, [%r45+24];
	ld.shared.f64 	%fd324, [%r17+144];
	fma.rn.f64 	%fd325, %fd58, %fd324, %fd319;
	ld.shared.f64 	%fd326, [_ZZ32massMatrixMultiplyConstantKernelILi6ELi6ELi3EEvidPKdS1_S1_S1_S1_S1_S1_PdE13s_QuadToQuadD+24];
	fma.rn.f64 	%fd327, %fd326, %fd34, %fd321;
	ld.shared.f64 	%fd59, [%r44+32];
	ld.shared.f64 	%fd328, [%r10+32];
	fma.rn.f64 	%fd329, %fd59, %fd328, %fd323;
	ld.shared.f64 	%fd60, [%r45+32];
	ld.shared.f64 	%fd330, [%r17+192];
	fma.rn.f64 	%fd331, %fd60, %fd330, %fd325;
	ld.shared.f64 	%fd332, [_ZZ32massMatrixMultiplyConstantKernelILi6ELi6ELi3EEvidPKdS1_S1_S1_S1_S1_S1_PdE13s_QuadToQuadD+32];
	fma.rn.f64 	%fd333, %fd332, %fd35, %fd327;
	ld.shared.f64 	%fd61, [%r44+40];
	ld.shared.f64 	%fd334, [%r10+40];
	fma.rn.f64 	%fd335, %fd61, %fd334, %fd329;
	ld.shared.f64 	%fd62, [%r45+40];
	ld.shared.f64 	%fd336, [%r17+240];
	fma.rn.f64 	%fd337, %fd62, %fd336, %fd331;
	ld.shared.f64 	%fd338, [_ZZ32massMatrixMultiplyConstantKernelILi6ELi6ELi3EEvidPKdS1_S1_S1_S1_S1_S1_PdE13s_QuadToQuadD+40];
	fma.rn.f64 	%fd339, %fd338, %fd36, %fd333;
	bar.sync 	0;
	mul.f64 	%fd340, %fd861, %fd337;
	fma.rn.f64 	%fd341, %fd860, %fd335, %fd340;
	fma.rn.f64 	%fd342, %fd862, %fd339, %fd341;
	st.shared.f64 	[%r14], %fd342;
	mul.f64 	%fd343, %fd863, %fd337;
	fma.rn.f64 	%fd344, %fd861, %fd335, %fd343;
	fma.rn.f64 	%fd345, %fd864, %fd339, %fd344;
	st.shared.f64 	[%r15], %fd345;
	mul.f64 	%fd346, %fd864, %fd337;
	fma.rn.f64 	%fd347, %fd862, %fd335, %fd346;
	fma.rn.f64 	%fd348, %fd865, %fd339, %fd347;
	mul.f64 	%fd349, %fd848, %fd866;
	bar.sync 	0;
	ld.shared.f64 	%fd63, [%r43];
	ld.shared.f64 	%fd350, [%r13];
	mul.f64 	%fd351, %fd63, %fd350;
	fma.rn.f64 	%fd352, %fd349, %fd31, %fd351;
	mad.lo.s32 	%r46, %r8, -40, %r45;
	ld.shared.f64 	%fd64, [%r46];
	ld.shared.f64 	%fd353, [%r16];
	fma.rn.f64 	%fd354, %fd64, %fd353, %fd352;
	fma.rn.f64 	%fd355, %fd348, %fd308, 0d0000000000000000;
	mul.lo.s32 	%r18, %r4, -40;
	add.s32 	%r47, %r44, %r18;
	ld.shared.f64 	%fd65, [%r47+48];
	ld.shared.f64 	%fd356, [%r13+8];
	fma.rn.f64 	%fd357, %fd65, %fd356, %fd354;
	ld.shared.f64 	%fd66, [%r46+48];
	ld.shared.f64 	%fd358, [%r16+48];
	fma.rn.f64 	%fd359, %fd66, %fd358, %fd357;
	fma.rn.f64 	%fd67, %fd348, %fd314, 0d0000000000000000;
	ld.shared.f64 	%fd68, [%r47+96];
	ld.shared.f64 	%fd360, [%r13+16];
	fma.rn.f64 	%fd361, %fd68, %fd360, %fd359;
	ld.shared.f64 	%fd69, [%r46+96];
	ld.shared.f64 	%fd362, [%r16+96];
	fma.rn.f64 	%fd363, %fd69, %fd362, %fd361;
	fma.rn.f64 	%fd70, %fd348, %fd320, 0d0000000000000000;
	ld.shared.f64 	%fd71, [%r47+144];
	ld.shared.f64 	%fd364, [%r13+24];
	fma.rn.f64 	%fd365, %fd71, %fd364, %fd363;
	ld.shared.f64 	%fd72, [%r46+144];
	ld.shared.f64 	%fd366, [%r16+144];
	fma.rn.f64 	%fd367, %fd72, %fd366, %fd365;
	fma.rn.f64 	%fd73, %fd348, %fd326, 0d0000000000000000;
	ld.shared.f64 	%fd74, [%r47+192];
	ld.shared.f64 	%fd368, [%r13+32];
	fma.rn.f64 	%fd369, %fd74, %fd368, %fd367;
	ld.shared.f64 	%fd75, [%r46+192];
	ld.shared.f64 	%fd370, [%r16+192];
	fma.rn.f64 	%fd371, %fd75, %fd370, %fd369;
	fma.rn.f64 	%fd76, %fd348, %fd332, 0d0000000000000000;
	ld.shared.f64 	%fd77, [%r47+240];
	ld.shared.f64 	%fd372, [%r13+40];
	fma.rn.f64 	%fd373, %fd77, %fd372, %fd371;
	ld.shared.f64 	%fd78, [%r46+240];
	ld.shared.f64 	%fd374, [%r16+240];
	fma.rn.f64 	%fd375, %fd78, %fd374, %fd373;
	fma.rn.f64 	%fd79, %fd348, %fd338, 0d0000000000000000;
	add.f64 	%fd80, %fd375, %fd355;
	mov.f64 	%fd867, 0d0000000000000000;
	mov.f64 	%fd868, %fd867;
	mov.f64 	%fd869, %fd867;
	mov.f64 	%fd870, %fd867;
	mov.f64 	%fd871, %fd867;
	mov.f64 	%fd872, %fd867;
	mov.f64 	%fd873, %fd867;
	@%p8 bra 	$L__BB21_10;
	ld.global.nc.f64 	%fd867, [%rd1+288];
	ld.global.nc.f64 	%fd868, [%rd1+2016];
	ld.global.nc.f64 	%fd869, [%rd1+3744];
	ld.global.nc.f64 	%fd870, [%rd1+5472];
	ld.global.nc.f64 	%fd871, [%rd1+7200];
	ld.global.nc.f64 	%fd872, [%rd1+8928];
	ld.global.nc.f64 	%fd873, [%rd1+10656];
$L__BB21_10:
	ld.param.f64 	%fd849, [_Z32massMatrixMultiplyConstantKernelILi6ELi6ELi3EEvidPKdS1_S1_S1_S1_S1_S1_Pd_param_1];
	ld.shared.f64 	%fd377, [%r10+288];
	fma.rn.f64 	%fd378, %fd51, %fd377, 0d0000000000000000;
	ld.shared.f64 	%fd379, [%r17+288];
	fma.rn.f64 	%fd380, %fd52, %fd379, 0d0000000000000000;
	ld.shared.f64 	%fd381, [_ZZ32massMatrixMultiplyConstantKernelILi6ELi6ELi3EEvidPKdS1_S1_S1_S1_S1_S1_PdE13s_QuadToQuadD+48];
	fma.rn.f64 	%fd382, %fd381, %fd31, 0d0000000000000000;
	ld.shared.f64 	%fd383, [%r10+296];
	fma.rn.f64 	%fd384, %fd53, %fd383, %fd378;
	ld.shared.f64 	%fd385, [%r17+336];
	fma.rn.f64 	%fd386, %fd54, %fd385, %fd380;
	ld.shared.f64 	%fd387, [_ZZ32massMatrixMultiplyConstantKernelILi6ELi6ELi3EEvidPKdS1_S1_S1_S1_S1_S1_PdE13s_QuadToQuadD+56];
	fma.rn.f64 	%fd388, %fd387, %fd32, %fd382;
	ld.shared.f64 	%fd389, [%r10+304];
	fma.rn.f64 	%fd390, %fd55, %fd389, %fd384;
	ld.shared.f64 	%fd391, [%r17+384];
	fma.rn.f64 	%fd392, %fd56, %fd391, %fd386;
	ld.shared.f64 	%fd393, [_ZZ32massMatrixMultiplyConstantKernelILi6ELi6ELi3EEvidPKdS1_S1_S1_S1_S1_S1_PdE13s_QuadToQuadD+64];
	fma.rn.f64 	%fd394, %fd393, %fd33, %fd388;
	ld.shared.f64 	%fd395, [%r10+312];
	fma.rn.f64 	%fd396, %fd57, %fd395, %fd390;
	ld.shared.f64 	%fd397, [%r17+432];
	fma.rn.f64 	%fd398, %fd58, %fd397, %fd392;
	ld.shared.f64 	%fd399, [_ZZ32massMatrixMultiplyConstantKernelILi6ELi6ELi3EEvidPKdS1_S1_S1_S1_S1_S1_PdE13s_QuadToQuadD+72];
	fma.rn.f64 	%fd400, %fd399, %fd34, %fd394;
	ld.shared.f64 	%fd401, [%r10+320];
	fma.rn.f64 	%fd402, %fd59, %fd401, %fd396;
	ld.shared.f64 	%fd403, [%r17+480];
	fma.rn.f64 	%fd404, %fd60, %fd403, %fd398;
	ld.shared.f64 	%fd405, [_ZZ32massMatrixMultiplyConstantKernelILi6ELi6ELi3EEvidPKdS1_S1_S1_S1_S1_S1_PdE13s_QuadToQuadD+80];
	fma.rn.f64 	%fd406, %fd405, %fd35, %fd400;
	ld.shared.f64 	%fd407, [%r10+328];
	fma.rn.f64 	%fd408, %fd61, %fd407, %fd402;
	ld.shared.f64 	%fd409, [%r17+528];
	fma.rn.f64 	%fd410, %fd62, %fd409, %fd404;
	ld.shared.f64 	%fd411, [_ZZ32massMatrixMultiplyConstantKernelILi6ELi6ELi3EEvidPKdS1_S1_S1_S1_S1_S1_PdE13s_QuadToQuadD+88];
	fma.rn.f64 	%fd412, %fd411, %fd36, %fd406;
	bar.sync 	0;
	mul.f64 	%fd413, %fd868, %fd410;
	fma.rn.f64 	%fd414, %fd867, %fd408, %fd413;
	fma.rn.f64 	%fd415, %fd869, %fd412, %fd414;
	st.shared.f64 	[%r14], %fd415;
	mul.f64 	%fd416, %fd870, %fd410;
	fma.rn.f64 	%fd417, %fd868, %fd408, %fd416;
	fma.rn.f64 	%fd418, %fd871, %fd412, %fd417;
	st.shared.f64 	[%r15], %fd418;
	mul.f64 	%fd419, %fd871, %fd410;
	fma.rn.f64 	%fd420, %fd869, %fd408, %fd419;
	fma.rn.f64 	%fd421, %fd872, %fd412, %fd420;
	mul.f64 	%fd422, %fd849, %fd873;
	bar.sync 	0;
	ld.shared.f64 	%fd423, [%r13];
	mul.f64 	%fd424, %fd63, %fd423;
	fma.rn.f64 	%fd425, %fd422, %fd32, %fd424;
	ld.shared.f64 	%fd426, [%r16];
	fma.rn.f64 	%fd427, %fd64, %fd426, %fd425;
	fma.rn.f64 	%fd95, %fd421, %fd381, %fd80;
	ld.shared.f64 	%fd428, [%r13+8];
	fma.rn.f64 	%fd429, %fd65, %fd428, %fd427;
	ld.shared.f64 	%fd430, [%r16+48];
	fma.rn.f64 	%fd431, %fd66, %fd430, %fd429;
	fma.rn.f64 	%fd432, %fd421, %fd387, %fd67;
	ld.shared.f64 	%fd433, [%r13+16];
	fma.rn.f64 	%fd434, %fd68, %fd433, %fd431;
	ld.shared.f64 	%fd435, [%r16+96];
	fma.rn.f64 	%fd436, %fd69, %fd435, %fd434;
	fma.rn.f64 	%fd96, %fd421, %fd393, %fd70;
	ld.shared.f64 	%fd437, [%r13+24];
	fma.rn.f64 	%fd438, %fd71, %fd437, %fd436;
	ld.shared.f64 	%fd439, [%r16+144];
	fma.rn.f64 	%fd440, %fd72, %fd439, %fd438;
	fma.rn.f64 	%fd97, %fd421, %fd399, %fd73;
	ld.shared.f64 	%fd441, [%r13+32];
	fma.rn.f64 	%fd442, %fd74, %fd441, %fd440;
	ld.shared.f64 	%fd443, [%r16+192];
	fma.rn.f64 	%fd444, %fd75, %fd443, %fd442;
	fma.rn.f64 	%fd98, %fd421, %fd405, %fd76;
	ld.shared.f64 	%fd445, [%r13+40];
	fma.rn.f64 	%fd446, %fd77, %fd445, %fd444;
	ld.shared.f64 	%fd447, [%r16+240];
	fma.rn.f64 	%fd448, %fd78, %fd447, %fd446;
	fma.rn.f64 	%fd99, %fd421, %fd411, %fd79;
	add.f64 	%fd100, %fd448, %fd432;
	mov.f64 	%fd874, 0d0000000000000000;
	mov.f64 	%fd875, %fd874;
	mov.f64 	%fd876, %fd874;
	mov.f64 	%fd877, %fd874;
	mov.f64 	%fd878, %fd874;
	mov.f64 	%fd879, %fd874;
	mov.f64 	%fd880, %fd874;
	@%p8 bra 	$L__BB21_12;
	ld.global.nc.f64 	%fd874, [%rd1+576];
	ld.global.nc.f64 	%fd875, [%rd1+2304];
	ld.global.nc.f64 	%fd876, [%rd1+4032];
	ld.global.nc.f64 	%fd877, [%rd1+5760];
	ld.global.nc.f64 	%fd878, [%rd1+7488];
	ld.global.nc.f64 	%fd879, [%rd1+9216];
	ld.global.nc.f64 	%fd880, [%rd1+10944];
$L__BB21_12:
	ld.param.f64 	%fd850, [_Z32massMatrixMultiplyConstantKernelILi6ELi6ELi3EEvidPKdS1_S1_S1_S1_S1_S1_Pd_param_1];
	ld.shared.f64 	%fd450, [%r10+576];
	fma.rn.f64 	%fd451, %fd51, %fd450, 0d0000000000000000;
	ld.shared.f64 	%fd452, [%r17+576];
	fma.rn.f64 	%fd453, %fd52, %fd452, 0d0000000000000000;
	ld.shared.f64 	%fd454, [_ZZ32massMatrixMultiplyConstantKernelILi6ELi6ELi3EEvidPKdS1_S1_S1_S1_S1_S1_PdE13s_QuadToQuadD+96];
	fma.rn.f64 	%fd455, %fd454, %fd31, 0d0000000000000000;
	ld.shared.f64 	%fd456, [%r10+584];
	fma.rn.f64 	%fd457, %fd53, %fd456, %fd451;
	ld.shared.f64 	%fd458, [%r17+624];
	fma.rn.f64 	%fd459, %fd54, %fd458, %fd453;
	ld.shared.f64 	%fd460, [_ZZ32massMatrixMultiplyConstantKernelILi6ELi6ELi3EEvidPKdS1_S1_S1_S1_S1_S1_PdE13s_QuadToQuadD+104];
	fma.rn.f64 	%fd461, %fd460, %fd32, %fd455;
	ld.shared.f64 	%fd462, [%r10+592];
	fma.rn.f64 	%fd463, %fd55, %fd462, %fd457;
	ld.shared.f64 	%fd464, [%r17+672];
	fma.rn.f64 	%fd465, %fd56, %fd464, %fd459;
	ld.shared.f64 	%fd466, [_ZZ32massMatrixMultiplyConstantKernelILi6ELi6ELi3EEvidPKdS1_S1_S1_S1_S1_S1_PdE13s_QuadToQuadD+112];
	fma.rn.f64 	%fd467, %fd466, %fd33, %fd461;
	ld.shared.f64 	%fd468, [%r10+600];
	fma.rn.f64 	%fd469, %fd57, %fd468, %fd463;
	ld.shared.f64 	%fd470, [%r17+720];
	fma.rn.f64 	%fd471, %fd58, %fd470, %fd465;
	ld.shared.f64 	%fd472, [_ZZ32massMatrixMultiplyConstantKernelILi6ELi6ELi3EEvidPKdS1_S1_S1_S1_S1_S1_PdE13s_QuadToQuadD+120];
	fma.rn.f64 	%fd473, %fd472, %fd34, %fd467;
	ld.shared.f64 	%fd474, [%r10+608];
	fma.rn.f64 	%fd475, %fd59, %fd474, %fd469;
	ld.shared.f64 	%fd476, [%r17+768];
	fma.rn.f64 	%fd477, %fd60, %fd476, %fd471;
	ld.shared.f64 	%fd478, [_ZZ32massMatrixMultiplyConstantKernelILi6ELi6ELi3EEvidPKdS1_S1_S1_S1_S1_S1_PdE13s_QuadToQuadD+128];
	fma.rn.f64 	%fd479, %fd478, %fd35, %fd473;
	ld.shared.f64 	%fd480, [%r10+616];
	fma.rn.f64 	%fd481, %fd61, %fd480, %fd475;
	ld.shared.f64 	%fd482, [%r17+816];
	fma.rn.f64 	%fd483, %fd62, %fd482, %fd477;
	ld.shared.f64 	%fd484, [_ZZ32massMatrixMultiplyConstantKernelILi6ELi6ELi3EEvidPKdS1_S1_S1_S1_S1_S1_PdE13s_QuadToQuadD+136];
	fma.rn.f64 	%fd485, %fd484, %fd36, %fd479;
	bar.sync 	0;
	mul.f64 	%fd486, %fd875, %fd483;
	fma.rn.f64 	%fd487, %fd874, %fd481, %fd486;
	fma.rn.f64 	%fd488, %fd876, %fd485, %fd487;
	st.shared.f64 	[%r14], %fd488;
	mul.f64 	%fd489, %fd877, %fd483;
	fma.rn.f64 	%fd490, %fd875, %fd481, %fd489;
	fma.rn.f64 	%fd491, %fd878, %fd485, %fd490;
	st.shared.f64 	[%r15], %fd491;
	mul.f64 	%fd492, %fd878, %fd483;
	fma.rn.f64 	%fd493, %fd876, %fd481, %fd492;
	fma.rn.f64 	%fd494, %fd879, %fd485, %fd493;
	mul.f64 	%fd495, %fd850, %fd880;
	bar.sync 	0;
	ld.shared.f64 	%fd496, [%r13];
	mul.f64 	%fd497, %fd63, %fd496;
	fma.rn.f64 	%fd498, %fd495, %fd33, %fd497;
	ld.shared.f64 	%fd499, [%r16];
	fma.rn.f64 	%fd500, %fd64, %fd499, %fd498;
	fma.rn.f64 	%fd115, %fd494, %fd454, %fd95;
	ld.shared.f64 	%fd501, [%r13+8];
	fma.rn.f64 	%fd502, %fd65, %fd501, %fd500;
	ld.shared.f64 	%fd503, [%r16+48];
	fma.rn.f64 	%fd504, %fd66, %fd503, %fd502;
	fma.rn.f64 	%fd116, %fd494, %fd460, %fd100;
	ld.shared.f64 	%fd505, [%r13+16];
	fma.rn.f64 	%fd506, %fd68, %fd505, %fd504;
	ld.shared.f64 	%fd507, [%r16+96];
	fma.rn.f64 	%fd508, %fd69, %fd507, %fd506;
	fma.rn.f64 	%fd509, %fd494, %fd466, %fd96;
	ld.shared.f64 	%fd510, [%r13+24];
	fma.rn.f64 	%fd511, %fd71, %fd510, %fd508;
	ld.shared.f64 	%fd512, [%r16+144];
	fma.rn.f64 	%fd513, %fd72, %fd512, %fd511;
	fma.rn.f64 	%fd117, %fd494, %fd472, %fd97;
	ld.shared.f64 	%fd514, [%r13+32];
	fma.rn.f64 	%fd515, %fd74, %fd514, %fd513;
	ld.shared.f64 	%fd516, [%r16+192];
	fma.rn.f64 	%fd517, %fd75, %fd516, %fd515;
	fma.rn.f64 	%fd118, %fd494, %fd478, %fd98;
	ld.shared.f64 	%fd518, [%r13+40];
	fma.rn.f64 	%fd519, %fd77, %fd518, %fd517;
	ld.shared.f64 	%fd520, [%r16+240];
	fma.rn.f64 	%fd521, %fd78, %fd520, %fd519;
	fma.rn.f64 	%fd119, %fd494, %fd484, %fd99;
	add.f64 	%fd120, %fd521, %fd509;
	mov.f64 	%fd881, 0d0000000000000000;
	mov.f64 	%fd882, %fd881;
	mov.f64 	%fd883, %fd881;
	mov.f64 	%fd884, %fd881;
	mov.f64 	%fd885, %fd881;
	mov.f64 	%fd886, %fd881;
	mov.f64 	%fd887, %fd881;
	@%p8 bra 	$L__BB21_14;
	ld.global.nc.f64 	%fd881, [%rd1+864];
	ld.global.nc.f64 	%fd882, [%rd1+2592];
	ld.global.nc.f64 	%fd883, [%rd1+4320];
	ld.global.nc.f64 	%fd884, [%rd1+6048];
	ld.global.nc.f64 	%fd885, [%rd1+7776];
	ld.global.nc.f64 	%fd886, [%rd1+9504];
	ld.global.nc.f64 	%fd887, [%rd1+11232];
$L__BB21_14:
	ld.param.f64 	%fd851, [_Z32massMatrixMultiplyConstantKernelILi6ELi6ELi3EEvidPKdS1_S1_S1_S1_S1_S1_Pd_param_1];
	ld.shared.f64 	%fd523, [%r10+864];
	fma.rn.f64 	%fd524, %fd51, %fd523, 0d0000000000000000;
	ld.shared.f64 	%fd525, [%r17+864];
	fma.rn.f64 	%fd526, %fd52, %fd525, 0d0000000000000000;
	ld.shared.f64 	%fd527, [_ZZ32massMatrixMultiplyConstantKernelILi6ELi6ELi3EEvidPKdS1_S1_S1_S1_S1_S1_PdE13s_QuadToQuadD+144];
	fma.rn.f64 	%fd528, %fd527, %fd31, 0d0000000000000000;
	ld.shared.f64 	%fd529, [%r10+872];
	fma.rn.f64 	%fd530, %fd53, %fd529, %fd524;
	ld.shared.f64 	%fd531, [%r17+912];
	fma.rn.f64 	%fd532, %fd54, %fd531, %fd526;
	ld.shared.f64 	%fd533, [_ZZ32massMatrixMultiplyConstantKernelILi6ELi6ELi3EEvidPKdS1_S1_S1_S1_S1_S1_PdE13s_QuadToQuadD+152];
	fma.rn.f64 	%fd534, %fd533, %fd32, %fd528;
	ld.shared.f64 	%fd535, [%r10+880];
	fma.rn.f64 	%fd536, %fd55, %fd535, %fd530;
	ld.shared.f64 	%fd537, [%r17+960];
	fma.rn.f64 	%fd538, %fd56, %fd537, %fd532;
	ld.shared.f64 	%fd539, [_ZZ32massMatrixMultiplyConstantKernelILi6ELi6ELi3EEvidPKdS1_S1_S1_S1_S1_S1_PdE13s_QuadToQuadD+160];
	fma.rn.f64 	%fd540, %fd539, %fd33, %fd534;
	ld.shared.f64 	%fd541, [%r10+888];
	fma.rn.f64 	%fd542, %fd57, %fd541, %fd536;
	ld.shared.f64 	%fd543, [%r17+1008];
	fma.rn.f64 	%fd544, %fd58, %fd543, %fd538;
	ld.shared.f64 	%fd545, [_ZZ32massMatrixMultiplyConstantKernelILi6ELi6ELi3EEvidPKdS1_S1_S1_S1_S1_S1_PdE13s_QuadToQuadD+168];
	fma.rn.f64 	%fd546, %fd545, %fd34, %fd540;
	ld.shared.f64 	%fd547, [%r10+896];
	fma.rn.f64 	%fd548, %fd59, %fd547, %fd542;
	ld.shared.f64 	%fd549, [%r17+1056];
	fma.rn.f64 	%fd550, %fd60, %fd549, %fd544;
	ld.shared.f64 	%fd551, [_ZZ32massMatrixMultiplyConstantKernelILi6ELi6ELi3EEvidPKdS1_S1_S1_S1_S1_S1_PdE13s_QuadToQuadD+176];
	fma.rn.f64 	%fd552, %fd551, %fd35, %fd546;
	ld.shared.f64 	%fd553, [%r10+904];
	fma.rn.f64 	%fd554, %fd61, %fd553, %fd548;
	ld.shared.f64 	%fd555, [%r17+1104];
	fma.rn.f64 	%fd556, %fd62, %fd555, %fd550;
	ld.shared.f64 	%fd557, [_ZZ32massMatrixMultiplyConstantKernelILi6ELi6ELi3EEvidPKdS1_S1_S1_S1_S1_S1_PdE13s_QuadToQuadD+184];
	fma.rn.f64 	%fd558, %fd557, %fd36, %fd552;
	bar.sync 	0;
	mul.f64 	%fd559, %fd882, %fd556;
	fma.rn.f64 	%fd560, %fd881, %fd554, %fd559;
	fma.rn.f64 	%fd561, %fd883, %fd558, %fd560;
	st.shared.f64 	[%r14], %fd561;
	mul.f64 	%fd562, %fd884, %fd556;
	fma.rn.f64 	%fd563, %fd882, %fd554, %fd562;
	fma.rn.f64 	%fd564, %fd885, %fd558, %fd563;
	st.shared.f64 	[%r15], %fd564;
	mul.f64 	%fd565, %fd885, %fd556;
	fma.rn.f64 	%fd566, %fd883, %fd554, %fd565;
	fma.rn.f64 	%fd567, %fd886, %fd558, %fd566;
	mul.f64 	%fd568, %fd851, %fd887;
	bar.sync 	0;
	ld.shared.f64 	%fd569, [%r13];
	mul.f64 	%fd570, %fd63, %fd569;
	fma.rn.f64 	%fd571, %fd568, %fd34, %fd570;
	ld.shared.f64 	%fd572, [%r16];
	fma.rn.f64 	%fd573, %fd64, %fd572, %fd571;
	fma.rn.f64 	%fd135, %fd567, %fd527, %fd115;
	ld.shared.f64 	%fd574, [%r13+8];
	fma.rn.f64 	%fd575, %fd65, %fd574, %fd573;
	ld.shared.f64 	%fd576, [%r16+48];
	fma.rn.f64 	%fd577, %fd66, %fd576, %fd575;
	fma.rn.f64 	%fd136, %fd567, %fd533, %fd116;
	ld.shared.f64 	%fd578, [%r13+16];
	fma.rn.f64 	%fd579, %fd68, %fd578, %fd577;
	ld.shared.f64 	%fd580, [%r16+96];
	fma.rn.f64 	%fd581, %fd69, %fd580, %fd579;
	fma.rn.f64 	%fd137, %fd567, %fd539, %fd120;
	ld.shared.f64 	%fd582, [%r13+24];
	fma.rn.f64 	%fd583, %fd71, %fd582, %fd581;
	ld.shared.f64 	%fd584, [%r16+144];
	fma.rn.f64 	%fd585, %fd72, %fd584, %fd583;
	fma.rn.f64 	%fd586, %fd567, %fd545, %fd117;
	ld.shared.f64 	%fd587, [%r13+32];
	fma.rn.f64 	%fd588, %fd74, %fd587, %fd585;
	ld.shared.f64 	%fd589, [%r16+192];
	fma.rn.f64 	%fd590, %fd75, %fd589, %fd588;
	fma.rn.f64 	%fd138, %fd567, %fd551, %fd118;
	ld.shared.f64 	%fd591, [%r13+40];
	fma.rn.f64 	%fd592, %fd77, %fd591, %fd590;
	ld.shared.f64 	%fd593, [%r16+240];
	fma.rn.f64 	%fd594, %fd78, %fd593, %fd592;
	fma.rn.f64 	%fd139, %fd567, %fd557, %fd119;
	add.f64 	%fd140, %fd594, %fd586;
	mov.f64 	%fd888, 0d0000000000000000;
	mov.f64 	%fd889, %fd888;
	mov.f64 	%fd890, %fd888;
	mov.f64 	%fd891, %fd888;
	mov.f64 	%fd892, %fd888;
	mov.f64 	%fd893, %fd888;
	mov.f64 	%fd894, %fd888;
	@%p8 bra 	$L__BB21_16;
	ld.global.nc.f64 	%fd888, [%rd1+1152];
	ld.global.nc.f64 	%fd889, [%rd1+2880];
	ld.global.nc.f64 	%fd890, [%rd1+4608];
	ld.global.nc.f64 	%fd891, [%rd1+6336];
	ld.global.nc.f64 	%fd892, [%rd1+8064];
	ld.global.nc.f64 	%fd893, [%rd1+9792];
	ld.global.nc.f64 	%fd894, [%rd1+11520];
$L__BB21_16:
	ld.param.f64 	%fd852, [_Z32massMatrixMultiplyConstantKernelILi6ELi6ELi3EEvidPKdS1_S1_S1_S1_S1_S1_Pd_param_1];
	ld.shared.f64 	%fd596, [%r10+1152];
	fma.rn.f64 	%fd597, %fd51, %fd596, 0d0000000000000000;
	ld.shared.f64 	%fd598, [%r17+1152];
	fma.rn.f64 	%fd599, %fd52, %fd598, 0d0000000000000000;
	ld.shared.f64 	%fd600, [_ZZ32massMatrixMultiplyConstantKernelILi6ELi6ELi3EEvidPKdS1_S1_S1_S1_S1_S1_PdE13s_QuadToQuadD+192];
	fma.rn.f64 	%fd601, %fd600, %fd31, 0d0000000000000000;
	ld.shared.f64 	%fd602, [%r10+1160];
	fma.rn.f64 	%fd603, %fd53, %fd602, %fd597;
	ld.shared.f64 	%fd604, [%r17+1200];
	fma.rn.f64 	%fd605, %fd54, %fd604, %fd599;
	ld.shared.f64 	%fd606, [_ZZ32massMatrixMultiplyConstantKernelILi6ELi6ELi3EEvidPKdS1_S1_S1_S1_S1_S1_PdE13s_QuadToQuadD+200];
	fma.rn.f64 	%fd607, %fd606, %fd32, %fd601;
	ld.shared.f64 	%fd608, [%r10+1168];
	fma.rn.f64 	%fd609, %fd55, %fd608, %fd603;
	ld.shared.f64 	%fd610, [%r17+1248];
	fma.rn.f64 	%fd611, %fd56, %fd610, %fd605;
	ld.shared.f64 	%fd612, [_ZZ32massMatrixMultiplyConstantKernelILi6ELi6ELi3EEvidPKdS1_S1_S1_S1_S1_S1_PdE13s_QuadToQuadD+208];
	fma.rn.f64 	%fd613, %fd612, %fd33, %fd607;
	ld.shared.f64 	%fd614, [%r10+1176];
	fma.rn.f64 	%fd615, %fd57, %fd614, %fd609;
	ld.shared.f64 	%fd616, [%r17+1296];
	fma.rn.f64 	%fd617, %fd58, %fd616, %fd611;
	ld.shared.f64 	%fd618, [_ZZ32massMatrixMultiplyConstantKernelILi6ELi6ELi3EEvidPKdS1_S1_S1_S1_S1_S1_PdE13s_QuadToQuadD+216];
	fma.rn.f64 	%fd619, %fd618, %fd34, %fd613;
	ld.shared.f64 	%fd620, [%r10+1184];
	fma.rn.f64 	%fd621, %fd59, %fd620, %fd615;
	ld.shared.f64 	%fd622, [%r17+1344];
	fma.rn.f64 	%fd623, %fd60, %fd622, %fd617;
	ld.shared.f64 	%fd624, [_ZZ32massMatrixMultiplyConstantKernelILi6ELi6ELi3EEvidPKdS1_S1_S1_S1_S1_S1_PdE13s_QuadToQuadD+224];
	fma.rn.f64 	%fd625, %fd624, %fd35, %fd619;
	ld.shared.f64 	%fd626, [%r10+1192];
	fma.rn.f64 	%fd627, %fd61, %fd626, %fd621;
	ld.shared.f64 	%fd628, [%r17+1392];
	fma.rn.f64 	%fd629, %fd62, %fd628, %fd623;
	ld.shared.f64 	%fd630, [_ZZ32massMatrixMultiplyConstantKernelILi6ELi6ELi3EEvidPKdS1_S1_S1_S1_S1_S1_PdE13s_QuadToQuadD+232];
	fma.rn.f64 	%fd631, %fd630, %fd36, %fd625;
	bar.sync 	0;
	mul.f64 	%fd632, %fd889, %fd629;
	fma.rn.f64 	%fd633, %fd888, %fd627, %fd632;
	fma.rn.f64 	%fd634, %fd890, %fd631, %fd633;
	st.shared.f64 	[%r14], %fd634;
	mul.f64 	%fd635, %fd891, %fd629;
	fma.rn.f64 	%fd636, %fd889, %fd627, %fd635;
	fma.rn.f64 	%fd637, %fd892, %fd631, %fd636;
	st.shared.f64 	[%r15], %fd637;
	mul.f64 	%fd638, %fd892, %fd629;
	fma.rn.f64 	%fd639, %fd890, %fd627, %fd638;
	fma.rn.f64 	%fd640, %fd893, %fd631, %fd639;
	mul.f64 	%fd641, %fd852, %fd894;
	bar.sync 	0;
	ld.shared.f64 	%fd642, [%r13];
	mul.f64 	%fd643, %fd63, %fd642;
	fma.rn.f64 	%fd644, %fd641, %fd35, %fd643;
	ld.shared.f64 	%fd645, [%r16];
	fma.rn.f64 	%fd646, %fd64, %fd645, %fd644;
	fma.rn.f64 	%fd155, %fd640, %fd600, %fd135;
	ld.shared.f64 	%fd647, [%r13+8];
	fma.rn.f64 	%fd648, %fd65, %fd647, %fd646;
	ld.shared.f64 	%fd649, [%r16+48];
	fma.rn.f64 	%fd650, %fd66, %fd649, %fd648;
	fma.rn.f64 	%fd156, %fd640, %fd606, %fd136;
	ld.shared.f64 	%fd651, [%r13+16];
	fma.rn.f64 	%fd652, %fd68, %fd651, %fd650;
	ld.shared.f64 	%fd653, [%r16+96];
	fma.rn.f64 	%fd654, %fd69, %fd653, %fd652;
	fma.rn.f64 	%fd157, %fd640, %fd612, %fd137;
	ld.shared.f64 	%fd655, [%r13+24];
	fma.rn.f64 	%fd656, %fd71, %fd655, %fd654;
	ld.shared.f64 	%fd657, [%r16+144];
	fma.rn.f64 	%fd658, %fd72, %fd657, %fd656;
	fma.rn.f64 	%fd158, %fd640, %fd618, %fd140;
	ld.shared.f64 	%fd659, [%r13+32];
	fma.rn.f64 	%fd660, %fd74, %fd659, %fd658;
	ld.shared.f64 	%fd661, [%r16+192];
	fma.rn.f64 	%fd662, %fd75, %fd661, %fd660;
	fma.rn.f64 	%fd663, %fd640, %fd624, %fd138;
	ld.shared.f64 	%fd664, [%r13+40];
	fma.rn.f64 	%fd665, %fd77, %fd664, %fd662;
	ld.shared.f64 	%fd666, [%r16+240];
	fma.rn.f64 	%fd667, %fd78, %fd666, %fd665;
	fma.rn.f64 	%fd159, %fd640, %fd630, %fd139;
	add.f64 	%fd160, %fd667, %fd663;
	mov.f64 	%fd895, 0d0000000000000000;
	mov.f64 	%fd896, %fd895;
	mov.f64 	%fd897, %fd895;
	mov.f64 	%fd898, %fd895;
	mov.f64 	%fd899, %fd895;
	mov.f64 	%fd900, %fd895;
	mov.f64 	%fd901, %fd895;
	@%p8 bra 	$L__BB21_18;
	ld.global.nc.f64 	%fd895, [%rd1+1440];
	ld.global.nc.f64 	%fd896, [%rd1+3168];
	ld.global.nc.f64 	%fd897, [%rd1+4896];
	ld.global.nc.f64 	%fd898, [%rd1+6624];
	ld.global.nc.f64 	%fd899, [%rd1+8352];
	ld.global.nc.f64 	%fd900, [%rd1+10080];
	ld.global.nc.f64 	%fd901, [%rd1+11808];
$L__BB21_18:
	ld.param.f64 	%fd853, [_Z32massMatrixMultiplyConstantKernelILi6ELi6ELi3EEvidPKdS1_S1_S1_S1_S1_S1_Pd_param_1];
	setp.gt.u32 	%p13, %r1, 35;
	ld.shared.f64 	%fd668, [%r10+1440];
	fma.rn.f64 	%fd669, %fd51, %fd668, 0d0000000000000000;
	ld.shared.f64 	%fd670, [%r17+1440];
	fma.rn.f64 	%fd671, %fd52, %fd670, 0d0000000000000000;
	ld.shared.f64 	%fd672, [_ZZ32massMatrixMultiplyConstantKernelILi6ELi6ELi3EEvidPKdS1_S1_S1_S1_S1_S1_PdE13s_QuadToQuadD+240];
	fma.rn.f64 	%fd673, %fd672, %fd31, 0d0000000000000000;
	ld.shared.f64 	%fd674, [%r10+1448];
	fma.rn.f64 	%fd675, %fd53, %fd674, %fd669;
	ld.shared.f64 	%fd676, [%r17+1488];
	fma.rn.f64 	%fd677, %fd54, %fd676, %fd671;
	ld.shared.f64 	%fd678, [_ZZ32massMatrixMultiplyConstantKernelILi6ELi6ELi3EEvidPKdS1_S1_S1_S1_S1_S1_PdE13s_QuadToQuadD+248];
	fma.rn.f64 	%fd679, %fd678, %fd32, %fd673;
	ld.shared.f64 	%fd680, [%r10+1456];
	fma.rn.f64 	%fd681, %fd55, %fd680, %fd675;
	ld.shared.f64 	%fd682, [%r17+1536];
	fma.rn.f64 	%fd683, %fd56, %fd682, %fd677;
	ld.shared.f64 	%fd684, [_ZZ32massMatrixMultiplyConstantKernelILi6ELi6ELi3EEvidPKdS1_S1_S1_S1_S1_S1_PdE13s_QuadToQuadD+256];
	fma.rn.f64 	%fd685, %fd684, %fd33, %fd679;
	ld.shared.f64 	%fd686, [%r10+1464];
	fma.rn.f64 	%fd687, %fd57, %fd686, %fd681;
	ld.shared.f64 	%fd688, [%r17+1584];
	fma.rn.f64 	%fd689, %fd58, %fd688, %fd683;
	ld.shared.f64 	%fd690, [_ZZ32massMatrixMultiplyConstantKernelILi6ELi6ELi3EEvidPKdS1_S1_S1_S1_S1_S1_PdE13s_QuadToQuadD+264];
	fma.rn.f64 	%fd691, %fd690, %fd34, %fd685;
	ld.shared.f64 	%fd692, [%r10+1472];
	fma.rn.f64 	%fd693, %fd59, %fd692, %fd687;
	ld.shared.f64 	%fd694, [%r17+1632];
	fma.rn.f64 	%fd695, %fd60, %fd694, %fd689;
	ld.shared.f64 	%fd696, [_ZZ32massMatrixMultiplyConstantKernelILi6ELi6ELi3EEvidPKdS1_S1_S1_S1_S1_S1_PdE13s_QuadToQuadD+272];
	fma.rn.f64 	%fd697, %fd696, %fd35, %fd691;
	ld.shared.f64 	%fd698, [%r10+1480];
	fma.rn.f64 	%fd699, %fd61, %fd698, %fd693;
	ld.shared.f64 	%fd700, [%r17+1680];
	fma.rn.f64 	%fd701, %fd62, %fd700, %fd695;
	ld.shared.f64 	%fd702, [_ZZ32massMatrixMultiplyConstantKernelILi6ELi6ELi3EEvidPKdS1_S1_S1_S1_S1_S1_PdE13s_QuadToQuadD+280];
	fma.rn.f64 	%fd703, %fd702, %fd36, %fd697;
	bar.sync 	0;
	mul.f64 	%fd704, %fd896, %fd701;
	fma.rn.f64 	%fd705, %fd895, %fd699, %fd704;
	fma.rn.f64 	%fd706, %fd897, %fd703, %fd705;
	st.shared.f64 	[%r14], %fd706;
	mul.f64 	%fd707, %fd898, %fd701;
	fma.rn.f64 	%fd708, %fd896, %fd699, %fd707;
	fma.rn.f64 	%fd709, %fd899, %fd703, %fd708;
	st.shared.f64 	[%r15], %fd709;
	mul.f64 	%fd710, %fd899, %fd701;
	fma.rn.f64 	%fd711, %fd897, %fd699, %fd710;
	fma.rn.f64 	%fd712, %fd900, %fd703, %fd711;
	mul.f64 	%fd713, %fd853, %fd901;
	bar.sync 	0;
	ld.shared.f64 	%fd714, [%r13];
	mul.f64 	%fd715, %fd63, %fd714;
	fma.rn.f64 	%fd716, %fd713, %fd36, %fd715;
	ld.shared.f64 	%fd717, [%r16];
	fma.rn.f64 	%fd718, %fd64, %fd717, %fd716;
	fma.rn.f64 	%fd719, %fd712, %fd672, %fd155;
	ld.shared.f64 	%fd720, [%r13+8];
	fma.rn.f64 	%fd721, %fd65, %fd720, %fd718;
	ld.shared.f64 	%fd722, [%r16+48];
	fma.rn.f64 	%fd723, %fd66, %fd722, %fd721;
	fma.rn.f64 	%fd724, %fd712, %fd678, %fd156;
	ld.shared.f64 	%fd725, [%r13+16];
	fma.rn.f64 	%fd726, %fd68, %fd725, %fd723;
	ld.shared.f64 	%fd727, [%r16+96];
	fma.rn.f64 	%fd728, %fd69, %fd727, %fd726;
	fma.rn.f64 	%fd729, %fd712, %fd684, %fd157;
	ld.shared.f64 	%fd730, [%r13+24];
	fma.rn.f64 	%fd731, %fd71, %fd730, %fd728;
	ld.shared.f64 	%fd732, [%r16+144];
	fma.rn.f64 	%fd733, %fd72, %fd732, %fd731;
	fma.rn.f64 	%fd734, %fd712, %fd690, %fd158;
	ld.shared.f64 	%fd735, [%r13+32];
	fma.rn.f64 	%fd736, %fd74, %fd735, %fd733;
	ld.shared.f64 	%fd737, [%r16+192];
	fma.rn.f64 	%fd738, %fd75, %fd737, %fd736;
	fma.rn.f64 	%fd739, %fd712, %fd696, %fd160;
	ld.shared.f64 	%fd740, [%r13+40];
	fma.rn.f64 	%fd741, %fd77, %fd740, %fd738;
	ld.shared.f64 	%fd742, [%r16+240];
	fma.rn.f64 	%fd743, %fd78, %fd742, %fd741;
	fma.rn.f64 	%fd744, %fd712, %fd702, %fd159;
	add.f64 	%fd745, %fd743, %fd744;
	bar.sync 	0;
	st.shared.f64 	[%r11], %fd719;
	st.shared.f64 	[%r11+288], %fd724;
	st.shared.f64 	[%r11+576], %fd729;
	st.shared.f64 	[%r11+864], %fd734;
	st.shared.f64 	[%r11+1152], %fd739;
	st.shared.f64 	[%r11+1440], %fd745;
	bar.sync 	0;
	bar.sync 	0;
	ld.shared.f64 	%fd746, [%r9];
	ld.shared.f64 	%fd747, [%r9+40];
	add.f64 	%fd748, %fd746, %fd747;
	sub.f64 	%fd749, %fd746, %fd747;
	ld.shared.f64 	%fd750, [%r9+8];
	ld.shared.f64 	%fd751, [%r9+32];
	add.f64 	%fd752, %fd750, %fd751;
	sub.f64 	%fd753, %fd750, %fd751;
	ld.shared.f64 	%fd754, [%r9+16];
	ld.shared.f64 	%fd755, [%r9+24];
	add.f64 	%fd756, %fd754, %fd755;
	sub.f64 	%fd757, %fd754, %fd755;
	ld.const.f64 	%fd175, [const_oddDofToQuad];
	fma.rn.f64 	%fd758, %fd175, %fd748, 0d0000000000000000;
	ld.const.f64 	%fd176, [const_evenDofToQuad];
	fma.rn.f64 	%fd759, %fd176, %fd749, 0d0000000000000000;
	ld.const.f64 	%fd177, [const_oddDofToQuad+24];
	fma.rn.f64 	%fd760, %fd177, %fd752, %fd758;
	ld.const.f64 	%fd178, [const_evenDofToQuad+24];
	fma.rn.f64 	%fd761, %fd178, %fd753, %fd759;
	ld.const.f64 	%fd179, [const_oddDofToQuad+48];
	fma.rn.f64 	%fd762, %fd179, %fd756, %fd760;
	ld.const.f64 	%fd180, [const_evenDofToQuad+48];
	fma.rn.f64 	%fd763, %fd180, %fd757, %fd761;
	add.f64 	%fd764, %fd762, %fd763;
	st.shared.f64 	[%r9], %fd764;
	sub.f64 	%fd765, %fd762, %fd763;
	st.shared.f64 	[%r9+40], %fd765;
	ld.const.f64 	%fd181, [const_oddDofToQuad+8];
	fma.rn.f64 	%fd766, %fd181, %fd748, 0d0000000000000000;
	ld.const.f64 	%fd182, [const_evenDofToQuad+8];
	fma.rn.f64 	%fd767, %fd182, %fd749, 0d0000000000000000;
	fma.rn.f64 	%fd768, %fd21, %fd752, %fd766;
	fma.rn.f64 	%fd769, %fd22, %fd753, %fd767;
	ld.const.f64 	%fd183, [const_oddDofToQuad+56];
	fma.rn.f64 	%fd770, %fd183, %fd756, %fd768;
	ld.const.f64 	%fd184, [const_evenDofToQuad+56];
	fma.rn.f64 	%fd771, %fd184, %fd757, %fd769;
	add.f64 	%fd772, %fd770, %fd771;
	st.shared.f64 	[%r9+8], %fd772;
	sub.f64 	%fd773, %fd770, %fd771;
	st.shared.f64 	[%r9+32], %fd773;
	ld.const.f64 	%fd185, [const_oddDofToQuad+16];
	fma.rn.f64 	%fd774, %fd185, %fd748, 0d0000000000000000;
	ld.const.f64 	%fd186, [const_evenDofToQuad+16];
	fma.rn.f64 	%fd775, %fd186, %fd749, 0d0000000000000000;
	ld.const.f64 	%fd187, [const_oddDofToQuad+40];
	fma.rn.f64 	%fd776, %fd187, %fd752, %fd774;
	ld.const.f64 	%fd188, [const_evenDofToQuad+40];
	fma.rn.f64 	%fd777, %fd188, %fd753, %fd775;
	ld.const.f64 	%fd189, [const_oddDofToQuad+64];
	fma.rn.f64 	%fd778, %fd189, %fd756, %fd776;
	ld.const.f64 	%fd190, [const_evenDofToQuad+64];
	fma.rn.f64 	%fd779, %fd190, %fd757, %fd777;
	add.f64 	%fd780, %fd778, %fd779;
	st.shared.f64 	[%r9+16], %fd780;
	sub.f64 	%fd781, %fd778, %fd779;
	st.shared.f64 	[%r9+24], %fd781;
	bar.sync 	0;
	@%p13 bra 	$L__BB21_20;
	add.s32 	%r48, %r9, %r18;
	ld.shared.f64 	%fd782, [%r48];
	ld.shared.f64 	%fd783, [%r48+240];
	add.f64 	%fd784, %fd782, %fd783;
	sub.f64 	%fd785, %fd782, %fd783;
	ld.shared.f64 	%fd786, [%r48+48];
	ld.shared.f64 	%fd787, [%r48+192];
	add.f64 	%fd788, %fd786, %fd787;
	sub.f64 	%fd789, %fd786, %fd787;
	ld.shared.f64 	%fd790, [%r48+96];
	ld.shared.f64 	%fd791, [%r48+144];
	add.f64 	%fd792, %fd790, %fd791;
	sub.f64 	%fd793, %fd790, %fd791;
	fma.rn.f64 	%fd794, %fd175, %fd784, 0d0000000000000000;
	fma.rn.f64 	%fd795, %fd176, %fd785, 0d0000000000000000;
	fma.rn.f64 	%fd796, %fd177, %fd788, %fd794;
	fma.rn.f64 	%fd797, %fd178, %fd789, %fd795;
	fma.rn.f64 	%fd798, %fd179, %fd792, %fd796;
	fma.rn.f64 	%fd799, %fd180, %fd793, %fd797;
	add.f64 	%fd800, %fd798, %fd799;
	st.shared.f64 	[%r48], %fd800;
	sub.f64 	%fd801, %fd798, %fd799;
	st.shared.f64 	[%r48+240], %fd801;
	fma.rn.f64 	%fd802, %fd181, %fd784, 0d0000000000000000;
	fma.rn.f64 	%fd803, %fd182, %fd785, 0d0000000000000000;
	fma.rn.f64 	%fd804, %fd21, %fd788, %fd802;
	fma.rn.f64 	%fd805, %fd22, %fd789, %fd803;
	fma.rn.f64 	%fd806, %fd183, %fd792, %fd804;
	fma.rn.f64 	%fd807, %fd184, %fd793, %fd805;
	add.f64 	%fd808, %fd806, %fd807;
	st.shared.f64 	[%r48+48], %fd808;
	sub.f64 	%fd809, %fd806, %fd807;
	st.shared.f64 	[%r48+192], %fd809;
	fma.rn.f64 	%fd810, %fd185, %fd784, 0d0000000000000000;
	fma.rn.f64 	%fd811, %fd186, %fd785, 0d0000000000000000;
	fma.rn.f64 	%fd812, %fd187, %fd788, %fd810;
	fma.rn.f64 	%fd813, %fd188, %fd789, %fd811;
	fma.rn.f64 	%fd814, %fd189, %fd792, %fd812;
	fma.rn.f64 	%fd815, %fd190, %fd793, %fd813;
	add.f64 	%fd816, %fd814, %fd815;
	st.shared.f64 	[%r48+96], %fd816;
	sub.f64 	%fd817, %fd814, %fd815;
	st.shared.f64 	[%r48+144], %fd817;
$L__BB21_20:
	setp.gt.u32 	%p14, %r1, 35;
	bar.sync 	0;
	@%p14 bra 	$L__BB21_23;
	ld.shared.f64 	%fd818, [%r11];
	ld.shared.f64 	%fd819, [%r11+1440];
	add.f64 	%fd820, %fd818, %fd819;
	sub.f64 	%fd821, %fd818, %fd819;
	ld.shared.f64 	%fd822, [%r11+288];
	ld.shared.f64 	%fd823, [%r11+1152];
	add.f64 	%fd824, %fd822, %fd823;
	sub.f64 	%fd825, %fd822, %fd823;
	ld.shared.f64 	%fd826, [%r11+576];
	ld.shared.f64 	%fd827, [%r11+864];
	add.f64 	%fd828, %fd826, %fd827;
	sub.f64 	%fd829, %fd826, %fd827;
	fma.rn.f64 	%fd830, %fd175, %fd820, 0d0000000000000000;
	fma.rn.f64 	%fd831, %fd176, %fd821, 0d0000000000000000;
	fma.rn.f64 	%fd832, %fd177, %fd824, %fd830;
	fma.rn.f64 	%fd833, %fd178, %fd825, %fd831;
	fma.rn.f64 	%fd191, %fd179, %fd828, %fd832;
	fma.rn.f64 	%fd192, %fd180, %fd829, %fd833;
	fma.rn.f64 	%fd834, %fd181, %fd820, 0d0000000000000000;
	fma.rn.f64 	%fd835, %fd182, %fd821, 0d0000000000000000;
	fma.rn.f64 	%fd836, %fd21, %fd824, %fd834;
	fma.rn.f64 	%fd837, %fd22, %fd825, %fd835;
	fma.rn.f64 	%fd193, %fd183, %fd828, %fd836;
	fma.rn.f64 	%fd194, %fd184, %fd829, %fd837;
	fma.rn.f64 	%fd838, %fd185, %fd820, 0d0000000000000000;
	fma.rn.f64 	%fd839, %fd186, %fd821, 0d0000000000000000;
	fma.rn.f64 	%fd840, %fd187, %fd824, %fd838;
	fma.rn.f64 	%fd841, %fd188, %fd825, %fd839;
	fma.rn.f64 	%fd195, %fd189, %fd828, %fd840;
	fma.rn.f64 	%fd196, %fd190, %fd829, %fd841;
	@%p4 bra 	$L__BB21_23;
	ld.param.u64 	%rd17, [_Z32massMatrixMultiplyConstantKernelILi6ELi6ELi3EEvidPKdS1_S1_S1_S1_S1_S1_Pd_param_9];
	mad.lo.s32 	%r49, %r3, -1296, %r12;
	cvta.to.global.u64 	%rd14, %rd17;
	mul.wide.s32 	%rd15, %r49, 8;
	add.s64 	%rd16, %rd14, %rd15;
	add.f64 	%fd842, %fd191, %fd192;
	st.global.f64 	[%rd16], %fd842;
	add.f64 	%fd843, %fd193, %fd194;
	st.global.f64 	[%rd16+288], %fd843;
	add.f64 	%fd844, %fd195, %fd196;
	st.global.f64 	[%rd16+576], %fd844;
	sub.f64 	%fd845, %fd195, %fd196;
	st.global.f64 	[%rd16+864], %fd845;
	sub.f64 	%fd846, %fd193, %fd194;
	st.global.f64 	[%rd16+1152], %fd846;
	sub.f64 	%fd847, %fd191, %fd192;
	st.global.f64 	[%rd16+1440], %fd847;
$L__BB21_23:
	ret;

}
	// .globl	_Z32massMatrixMultiplyConstantKernelILi6ELi7ELi2EEvidPKdS1_S1_S1_S1_S1_S1_Pd
.visible .entry _Z32massMatrixMultiplyConstantKernelILi6ELi7ELi2EEvidPKdS1_S1_S1_S1_S1_S1_Pd(
	.param .u32 _Z32massMatrixMultiplyConstantKernelILi6ELi7ELi2EEvidPKdS1_S1_S1_S1_S1_S1_Pd_param_0,
	.param .f64 _Z32massMatrixMultiplyConstantKernelILi6ELi7ELi2EEvidPKdS1_S1_S1_S1_S1_S1_Pd_param_1,
	.param .u64 .ptr .align 1 _Z32massMatrixMultiplyConstantKernelILi6ELi7ELi2EEvidPKdS1_S1_S1_S1_S1_S1_Pd_param_2,
	.param .u64 .ptr .align 1 _Z32massMatrixMultiplyConstantKernelILi6ELi7ELi2EEvidPKdS1_S1_S1_S1_S1_S1_Pd_param_3,
	.param .u64 .ptr .align 1 _Z32massMatrixMultiplyConstantKernelILi6ELi7ELi2EEvidPKdS1_S1_S1_S1_S1_S1_Pd_param_4,
	.param .u64 .ptr .align 1 _Z32massMatrixMultiplyConstantKernelILi6ELi7ELi2EEvidPKdS1_S1_S1_S1_S1_S1_Pd_param_5,
	.param .u64 .ptr .align 1 _Z32massMatrixMultiplyConstantKernelILi6ELi7ELi2EEvidPKdS1_S1_S1_S1_S1_S1_Pd_param_6,
	.param .u64 .ptr .align 1 _Z32massMatrixMultiplyConstantKernelILi6ELi7ELi2EEvidPKdS1_S1_S1_S1_S1_S1_Pd_param_7,
	.param .u64 .ptr .align 1 _Z32massMatrixMultiplyConstantKernelILi6ELi7ELi2EEvidPKdS1_S1_S1_S1_S1_S1_Pd_param_8,
	.param .u64 .ptr .align 1 _Z32massMatrixMultiplyConstantKernelILi6ELi7ELi2EEvidPKdS1_S1_S1_S1_S1_S1_Pd_param_9
)
{
	.reg .pred 	%p<17>;
	.reg .b16 	%rs<11>;
	.reg .b32 	%r<90>;
	.reg .b64 	%rd<39>;
	.reg .b64 	%fd<1150>;
	// demoted variable
	.shared .align 8 .b8 _ZZ29stiffnessMatrixMultiplyDeviceILi6ELi7ELi2EEviidPKdS1_S1_S1_PAT0__AT0__AplT0_Li0E_dPdE5s_Gpr[784];
	// demoted variable
	.shared .align 8 .b8 _ZZ29stiffnessMatrixMultiplyDeviceILi6ELi7ELi2EEviidPKdS1_S1_S1_PAT0__AT0__AplT0_Li0E_dPdE5s_Gps[784];
	// demoted variable
	.shared .align 8 .b8 _ZZ32massMatrixMultiplyConstantKernelILi6ELi7ELi2EEvidPKdS1_S1_S1_S1_S1_S1_PdE6s_tmp1[5488];
	// demoted variable
	.shared .align 8 .b8 _ZZ32massMatrixMultiplyConstantKernelILi6ELi7ELi2EEvidPKdS1_S1_S1_S1_S1_S1_PdE13s_QuadToQuadD[392];
	ld.param.u32 	%r25, [_Z32massMatrixMultiplyConstantKernelILi6ELi7ELi2EEvidPKdS1_S1_S1_S1_S1_S1_Pd_param_0];
	ld.param.u64 	%rd5, [_Z32massMatrixMultiplyConstantKernelILi6ELi7ELi2EEvidPKdS1_S1_S1_S1_S1_S1_Pd_param_5];
	ld.param.u64 	%rd3, [_Z32massMatrixMultiplyConstantKernelILi6ELi7ELi2EEvidPKdS1_S1_S1_S1_S1_S1_Pd_param_8];
	cvta.to.global.u64 	%rd6, %rd5;
	mov.u32 	%r1, %tid.x;
	mov.u32 	%r2, %tid.y;
	mov.u32 	%r26, %ctaid.x;
	shl.b32 	%r27, %r26, 1;
	add.s32 	%r3, %r27, %r2;
	cvt.u16.u32 	%rs1, %r1;
	mul.hi.u16 	%rs3, %rs1, 10923;
	mul.lo.s16 	%rs4, %rs3, 6;
	sub.s16 	%rs2, %rs1, %rs4;
	mul.wide.u32 	%rd7, %r1, 8;
	add.s64 	%rd8, %rd6, %rd7;
	ld.global.nc.f64 	%fd244, [%rd8];
	shl.b32 	%r28, %r1, 3;
	mov.u32 	%r29, _ZZ32massMatrixMultiplyConstantKernelILi6ELi7ELi2EEvidPKdS1_S1_S1_S1_S1_S1_PdE13s_QuadToQuadD;
	add.s32 	%r30, %r29, %r28;
	st.shared.f64 	[%r30], %fd244;
	setp.lt.s32 	%p2, %r3, %r25;
	setp.lt.u32 	%p3, %r1, 36;
	and.pred  	%p1, %p3, %p2;
	not.pred 	%p4, %p1;
	@%p4 bra 	$L__BB22_2;
	cvta.to.global.u64 	%rd9, %rd3;
	mad.lo.s32 	%r31, %r3, 216, %r1;
	mul.wide.s32 	%rd10, %r31, 8;
	add.s64 	%rd11, %rd9, %rd10;
	ld.global.nc.f64 	%fd1100, [%rd11];
	ld.global.nc.f64 	%fd1099, [%rd11+288];
	ld.global.nc.f64 	%fd1098, [%rd11+576];
	ld.global.nc.f64 	%fd1097, [%rd11+864];
	ld.global.nc.f64 	%fd1096, [%rd11+1152];
	ld.global.nc.f64 	%fd1095, [%rd11+1440];
$L__BB22_2:
	setp.gt.u32 	%p5, %r1, 35;
	bar.sync 	0;
	ld.const.f64 	%fd13, [const_oddDofToQuad];
	ld.const.f64 	%fd14, [const_evenDofToQuad];
	ld.const.f64 	%fd15, [const_oddDofToQuad+8];
	ld.const.f64 	%fd16, [const_evenDofToQuad+8];
	ld.const.f64 	%fd17, [const_oddDofToQuad+16];
	ld.const.f64 	%fd18, [const_evenDofToQuad+16];
	ld.const.f64 	%fd19, [const_oddDofToQuad+24];
	ld.const.f64 	%fd20, [const_evenDofToQuad+24];
	ld.const.f64 	%fd21, [const_oddDofToQuad+32];
	ld.const.f64 	%fd22, [const_evenDofToQuad+32];
	ld.const.f64 	%fd23, [const_oddDofToQuad+40];
	ld.const.f64 	%fd24, [const_evenDofToQuad+40];
	ld.const.f64 	%fd25, [const_oddDofToQuad+48];
	ld.const.f64 	%fd26, [const_evenDofToQuad+48];
	ld.const.f64 	%fd27, [const_oddDofToQuad+56];
	ld.const.f64 	%fd28, [const_evenDofToQuad+56];
	ld.const.f64 	%fd29, [const_oddDofToQuad+64];
	ld.const.f64 	%fd30, [const_evenDofToQuad+64];
	ld.const.f64 	%fd31, [const_oddDofToQuad+72];
	ld.const.f64 	%fd32, [const_evenDofToQuad+72];
	ld.const.f64 	%fd33, [const_oddDofToQuad+80];
	ld.const.f64 	%fd34, [const_evenDofToQuad+80];
	ld.const.f64 	%fd35, [const_oddDofToQuad+88];
	ld.const.f64 	%fd36, [const_evenDofToQuad+88];
	mov.u32 	%r32, _ZZ32massMatrixMultiplyConstantKernelILi6ELi7ELi2EEvidPKdS1_S1_S1_S1_S1_S1_PdE6s_tmp1;
	mad.lo.s32 	%r4, %r2, 2744, %r32;
	mul.lo.s16 	%rs6, %rs1, 171;
	shr.u16 	%rs7, %rs6, 10;
	cvt.u32.u16 	%r5, %rs7;
	mul.wide.u16 	%r33, %rs7, 56;
	add.s32 	%r6, %r4, %r33;
	mul.wide.u16 	%r34, %rs2, 8;
	add.s32 	%r7, %r6, %r34;
	@%p5 bra 	$L__BB22_4;
	add.f64 	%fd245, %fd1100, %fd1095;
	sub.f64 	%fd246, %fd1100, %fd1095;
	add.f64 	%fd247, %fd1099, %fd1096;
	sub.f64 	%fd248, %fd1099, %fd1096;
	add.f64 	%fd249, %fd1098, %fd1097;
	sub.f64 	%fd250, %fd1098, %fd1097;
	fma.rn.f64 	%fd251, %fd13, %fd245, 0d0000000000000000;
	fma.rn.f64 	%fd252, %fd14, %fd246, 0d0000000000000000;
	fma.rn.f64 	%fd253, %fd15, %fd247, %fd251;
	fma.rn.f64 	%fd254, %fd16, %fd248, %fd252;
	fma.rn.f64 	%fd255, %fd17, %fd249, %fd253;
	fma.rn.f64 	%fd256, %fd18, %fd250, %fd254;
	add.f64 	%fd257, %fd256, %fd255;
	st.shared.f64 	[%r7], %fd257;
	sub.f64 	%fd258, %fd255, %fd256;
	st.shared.f64 	[%r7+2352], %fd258;
	fma.rn.f64 	%fd259, %fd19, %fd245, 0d0000000000000000;
	fma.rn.f64 	%fd260, %fd20, %fd246, 0d0000000000000000;
	fma.rn.f64 	%fd261, %fd21, %fd247, %fd259;
	fma.rn.f64 	%fd262, %fd22, %fd248, %fd260;
	fma.rn.f64 	%fd263, %fd23, %fd249, %fd261;
	fma.rn.f64 	%fd264, %fd24, %fd250, %fd262;
	add.f64 	%fd265, %fd264, %fd263;
	st.shared.f64 	[%r7+392], %fd265;
	sub.f64 	%fd266, %fd263, %fd264;
	st.shared.f64 	[%r7+1960], %fd266;
	fma.rn.f64 	%fd267, %fd25, %fd245, 0d0000000000000000;
	fma.rn.f64 	%fd268, %fd26, %fd246, 0d0000000000000000;
	fma.rn.f64 	%fd269, %fd27, %fd247, %fd267;
	fma.rn.f64 	%fd270, %fd28, %fd248, %fd268;
	fma.rn.f64 	%fd271, %fd29, %fd249, %fd269;
	fma.rn.f64 	%fd272, %fd30, %fd250, %fd270;
	add.f64 	%fd273, %fd272, %fd271;
	st.shared.f64 	[%r7+784], %fd273;
	sub.f64 	%fd274, %fd271, %fd272;
	st.shared.f64 	[%r7+1568], %fd274;
	fma.rn.f64 	%fd275, %fd31, %fd245, 0d0000000000000000;
	fma.rn.f64 	%fd276, %fd32, %fd246, 0d0000000000000000;
	fma.rn.f64 	%fd277, %fd33, %fd247, %fd275;
	fma.rn.f64 	%fd278, %fd34, %fd248, %fd276;
	fma.rn.f64 	%fd279, %fd35, %fd249, %fd277;
	fma.rn.f64 	%fd280, %fd36, %fd250, %fd278;
	sub.f64 	%fd281, %fd279, %fd280;
	st.shared.f64 	[%r7+1176], %fd281;
$L__BB22_4:
	bar.sync 	0;
	setp.gt.u32 	%p6, %r1, 41;
	mad.lo.s32 	%r35, %r5, 336, %r6;
	add.s32 	%r8, %r35, %r34;
	@%p6 bra 	$L__BB22_6;
	ld.shared.f64 	%fd282, [%r8];
	ld.shared.f64 	%fd283, [%r8+280];
	add.f64 	%fd284, %fd282, %fd283;
	sub.f64 	%fd285, %fd282, %fd283;
	ld.shared.f64 	%fd286, [%r8+56];
	ld.shared.f64 	%fd287, [%r8+224];
	add.f64 	%fd288, %fd286, %fd287;
	sub.f64 	%fd289, %fd286, %fd287;
	ld.shared.f64 	%fd290, [%r8+112];
	ld.shared.f64 	%fd291, [%r8+168];
	add.f64 	%fd292, %fd290, %fd291;
	sub.f64 	%fd293, %fd290, %fd291;
	fma.rn.f64 	%fd294, %fd13, %fd284, 0d0000000000000000;
	fma.rn.f64 	%fd295, %fd14, %fd285, 0d0000000000000000;
	fma.rn.f64 	%fd296, %fd15, %fd288, %fd294;
	fma.rn.f64 	%fd297, %fd16, %fd289, %fd295;
	fma.rn.f64 	%fd298, %fd17, %fd292, %fd296;
	fma.rn.f64 	%fd299, %fd18, %fd293, %fd297;
	add.f64 	%fd300, %fd298, %fd299;
	st.shared.f64 	[%r8], %fd300;
	sub.f64 	%fd301, %fd298, %fd299;
	st.shared.f64 	[%r8+336], %fd301;
	fma.rn.f64 	%fd302, %fd19, %fd284, 0d0000000000000000;
	fma.rn.f64 	%fd303, %fd20, %fd285, 0d0000000000000000;
	fma.rn.f64 	%fd304, %fd21, %fd288, %fd302;
	fma.rn.f64 	%fd305, %fd22, %fd289, %fd303;
	fma.rn.f64 	%fd306, %fd23, %fd292, %fd304;
	fma.rn.f64 	%fd307, %fd24, %fd293, %fd305;
	add.f64 	%fd308, %fd306, %fd307;
	st.shared.f64 	[%r8+56], %fd308;
	sub.f64 	%fd309, %fd306, %fd307;
	st.shared.f64 	[%r8+280], %fd309;
	fma.rn.f64 	%fd310, %fd25, %fd284, 0d0000000000000000;
	fma.rn.f64 	%fd311, %fd26, %fd285, 0d0000000000000000;
	fma.rn.f64 	%fd312, %fd27, %fd288, %fd310;
	fma.rn.f64 	%fd313, %fd28, %fd289, %fd311;
	fma.rn.f64 	%fd314, %fd29, %fd292, %fd312;
	fma.rn.f64 	%fd315, %fd30, %fd293, %fd313;
	add.f64 	%fd316, %fd314, %fd315;
	st.shared.f64 	[%r8+112], %fd316;
	sub.f64 	%fd317, %fd314, %fd315;
	st.shared.f64 	[%r8+224], %fd317;
	fma.rn.f64 	%fd318, %fd31, %fd284, 0d0000000000000000;
	fma.rn.f64 	%fd319, %fd32, %fd285, 0d0000000000000000;
	fma.rn.f64 	%fd320, %fd33, %fd288, %fd318;
	fma.rn.f64 	%fd321, %fd34, %fd289, %fd319;
	fma.rn.f64 	%fd322, %fd35, %fd292, %fd320;
	fma.rn.f64 	%fd323, %fd36, %fd293, %fd321;
	sub.f64 	%fd324, %fd322, %fd323;
	st.shared.f64 	[%r8+168], %fd324;
$L__BB22_6:
	ld.param.u64 	%rd32, [_Z32massMatrixMultiplyConstantKernelILi6ELi7ELi2EEvidPKdS1_S1_S1_S1_S1_S1_Pd_param_2];
	ld.param.u32 	%r83, [_Z32massMatrixMultiplyConstantKernelILi6ELi7ELi2EEvidPKdS1_S1_S1_S1_S1_S1_Pd_param_0];
	setp.ge.s32 	%p7, %r3, %r83;
	bar.sync 	0;
	mul.hi.u16 	%rs8, %rs1, 9363;
	mul.lo.s16 	%rs9, %rs8, 7;
	sub.s16 	%rs10, %rs1, %rs9;
	cvt.u32.u16 	%r9, %rs10;
	cvt.u32.u16 	%r10, %rs8;
	mul.wide.u16 	%r37, %rs8, 392;
	add.s32 	%r38, %r4, %r37;
	mul.wide.u16 	%r39, %rs10, 56;
	add.s32 	%r11, %r38, %r39;
	ld.shared.f64 	%fd326, [%r11];
	ld.shared.f64 	%fd327, [%r11+40];
	add.f64 	%fd328, %fd326, %fd327;
	sub.f64 	%fd329, %fd326, %fd327;
	ld.shared.f64 	%fd330, [%r11+8];
	ld.shared.f64 	%fd331, [%r11+32];
	add.f64 	%fd332, %fd330, %fd331;
	sub.f64 	%fd333, %fd330, %fd331;
	ld.shared.f64 	%fd334, [%r11+16];
	ld.shared.f64 	%fd335, [%r11+24];
	add.f64 	%fd336, %fd334, %fd335;
	sub.f64 	%fd337, %fd334, %fd335;
	fma.rn.f64 	%fd338, %fd13, %fd328, 0d0000000000000000;
	fma.rn.f64 	%fd339, %fd14, %fd329, 0d0000000000000000;
	fma.rn.f64 	%fd340, %fd15, %fd332, %fd338;
	fma.rn.f64 	%fd341, %fd16, %fd333, %fd339;
	fma.rn.f64 	%fd342, %fd17, %fd336, %fd340;
	fma.rn.f64 	%fd343, %fd18, %fd337, %fd341;
	add.f64 	%fd344, %fd342, %fd343;
	st.shared.f64 	[%r11], %fd344;
	sub.f64 	%fd345, %fd342, %fd343;
	st.shared.f64 	[%r11+48], %fd345;
	fma.rn.f64 	%fd346, %fd19, %fd328, 0d0000000000000000;
	fma.rn.f64 	%fd347, %fd20, %fd329, 0d0000000000000000;
	fma.rn.f64 	%fd348, %fd21, %fd332, %fd346;
	fma.rn.f64 	%fd349, %fd22, %fd333, %fd347;
	fma.rn.f64 	%fd350, %fd23, %fd336, %fd348;
	fma.rn.f64 	%fd351, %fd24, %fd337, %fd349;
	add.f64 	%fd352, %fd350, %fd351;
	st.shared.f64 	[%r11+8], %fd352;
	sub.f64 	%fd353, %fd350, %fd351;
	st.shared.f64 	[%r11+40], %fd353;
	fma.rn.f64 	%fd354, %fd25, %fd328, 0d0000000000000000;
	fma.rn.f64 	%fd355, %fd26, %fd329, 0d0000000000000000;
	fma.rn.f64 	%fd356, %fd27, %fd332, %fd354;
	fma.rn.f64 	%fd357, %fd28, %fd333, %fd355;
	fma.rn.f64 	%fd358, %fd29, %fd336, %fd356;
	fma.rn.f64 	%fd359, %fd30, %fd337, %fd357;
	add.f64 	%fd360, %fd358, %fd359;
	st.shared.f64 	[%r11+16], %fd360;
	sub.f64 	%fd361, %fd358, %fd359;
	st.shared.f64 	[%r11+32], %fd361;
	fma.rn.f64 	%fd362, %fd31, %fd328, 0d0000000000000000;
	fma.rn.f64 	%fd363, %fd32, %fd329, 0d0000000000000000;
	fma.rn.f64 	%fd364, %fd33, %fd332, %fd362;
	fma.rn.f64 	%fd365, %fd34, %fd333, %fd363;
	fma.rn.f64 	%fd366, %fd35, %fd336, %fd364;
	fma.rn.f64 	%fd367, %fd36, %fd337, %fd365;
	sub.f64 	%fd368, %fd366, %fd367;
	st.shared.f64 	[%r11+24], %fd368;
	bar.sync 	0;
	mad.lo.s32 	%r12, %r10, -336, %r38;
	mul.wide.u16 	%r40, %rs10, 8;
	add.s32 	%r13, %r12, %r40;
	ld.shared.f64 	%fd37, [%r13];
	ld.shared.f64 	%fd38, [%r13+392];
	ld.shared.f64 	%fd39, [%r13+784];
	ld.shared.f64 	%fd40, [%r13+1176];
	ld.shared.f64 	%fd41, [%r13+1568];
	ld.shared.f64 	%fd42, [%r13+1960];
	ld.shared.f64 	%fd43, [%r13+2352];
	mad.lo.s32 	%r41, %r3, 2401, %r1;
	cvta.to.global.u64 	%rd12, %rd32;
	mul.wide.s32 	%rd13, %r41, 8;
	add.s64 	%rd1, %rd12, %rd13;
	mov.f64 	%fd1101, 0d0000000000000000;
	mov.f64 	%fd1102, %fd1101;
	mov.f64 	%fd1103, %fd1101;
	mov.f64 	%fd1104, %fd1101;
	mov.f64 	%fd1105, %fd1101;
	mov.f64 	%fd1106, %fd1101;
	mov.f64 	%fd1107, %fd1101;
	@%p7 bra 	$L__BB22_8;
	ld.global.nc.f64 	%fd1101, [%rd1];
	ld.global.nc.f64 	%fd1102, [%rd1+2744];
	ld.global.nc.f64 	%fd1103, [%rd1+5488];
	ld.global.nc.f64 	%fd1104, [%rd1+8232];
	ld.global.nc.f64 	%fd1105, [%rd1+10976];
	ld.global.nc.f64 	%fd1106, [%rd1+13720];
	ld.global.nc.f64 	%fd1107, [%rd1+16464];
$L__BB22_8:
	ld.param.f64 	%fd1088, [_Z32massMatrixMultiplyConstantKernelILi6ELi7ELi2EEvidPKdS1_S1_S1_S1_S1_S1_Pd_param_1];
	ld.param.u32 	%r84, [_Z32massMatrixMultiplyConstantKernelILi6ELi7ELi2EEvidPKdS1_S1_S1_S1_S1_S1_Pd_param_0];
	mul.lo.s32 	%r42, %r2, 392;
	mov.u32 	%r43, _ZZ29stiffnessMatrixMultiplyDeviceILi6ELi7ELi2EEviidPKdS1_S1_S1_PAT0__AT0__AplT0_Li0E_dPdE5s_Gpr;
	add.s32 	%r44, %r43, %r42;
	mul.lo.s32 	%r45, %r10, 56;
	add.s32 	%r14, %r44, %r45;
	shl.b32 	%r46, %r9, 3;
	add.s32 	%r15, %r14, %r46;
	mov.u32 	%r47, _ZZ29stiffnessMatrixMultiplyDeviceILi6ELi7ELi2EEviidPKdS1_S1_S1_PAT0__AT0__AplT0_Li0E_dPdE5s_Gps;
	add.s32 	%r48, %r47, %r42;
	add.s32 	%r17, %r48, %r46;
	add.s32 	%r16, %r17, %r45;
	add.s32 	%r50, %r29, %r46;
	setp.ge.s32 	%p8, %r3, %r84;
	add.s32 	%r18, %r4, %r46;
	mad.lo.s32 	%r51, %r9, 48, %r50;
	ld.shared.f64 	%fd58, [%r51];
	ld.shared.f64 	%fd370, [%r12];
	fma.rn.f64 	%fd371, %fd58, %fd370, 0d0000000000000000;
	add.s32 	%r52, %r29, %r45;
	ld.shared.f64 	%fd59, [%r52];
	ld.shared.f64 	%fd372, [%r18];
	fma.rn.f64 	%fd373, %fd59, %fd372, 0d0000000000000000;
	ld.shared.f64 	%fd374, [_ZZ32massMatrixMultiplyConstantKernelILi6ELi7ELi2EEvidPKdS1_S1_S1_S1_S1_S1_PdE13s_QuadToQuadD];
	fma.rn.f64 	%fd375, %fd374, %fd37, 0d0000000000000000;
	ld.shared.f64 	%fd60, [%r51+8];
	ld.shared.f64 	%fd376, [%r12+8];
	fma.rn.f64 	%fd377, %fd60, %fd376, %fd371;
	ld.shared.f64 	%fd61, [%r52+8];
	ld.shared.f64 	%fd378, [%r18+56];
	fma.rn.f64 	%fd379, %fd61, %fd378, %fd373;
	ld.shared.f64 	%fd380, [_ZZ32massMatrixMultiplyConstantKernelILi6ELi7ELi2EEvidPKdS1_S1_S1_S1_S1_S1_PdE13s_QuadToQuadD+8];
	fma.rn.f64 	%fd381, %fd380, %fd38, %fd375;
	ld.shared.f64 	%fd62, [%r51+16];
	ld.shared.f64 	%fd382, [%r12+16];
	fma.rn.f64 	%fd383, %fd62, %fd382, %fd377;
	ld.shared.f64 	%fd63, [%r52+16];
	ld.shared.f64 	%fd384, [%r18+112];
	fma.rn.f64 	%fd385, %fd63, %fd384, %fd379;
	ld.shared.f64 	%fd386, [_ZZ32massMatrixMultiplyConstantKernelILi6ELi7ELi2EEvidPKdS1_S1_S1_S1_S1_S1_PdE13s_QuadToQuadD+16];
	fma.rn.f64 	%fd387, %fd386, %fd39, %fd381;
	ld.shared.f64 	%fd64, [%r51+24];
	ld.shared.f64 	%fd388, [%r12+24];
	fma.rn.f64 	%fd389, %fd64, %fd388, %fd383;
	ld.shared.f64 	%fd65, [%r52+24];
	ld.shared.f64 	%fd390, [%r18+168];
	fma.rn.f64 	%fd391, %fd65, %fd390, %fd385;
	ld.shared.f64 	%fd392, [_ZZ32massMatrixMultiplyConstantKernelILi6ELi7ELi2EEvidPKdS1_S1_S1_S1_S1_S1_PdE13s_QuadToQuadD+24];
	fma.rn.f64 	%fd393, %fd392, %fd40, %fd387;
	ld.shared.f64 	%fd66, [%r51+32];
	ld.shared.f64 	%fd394, [%r12+32];
	fma.rn.f64 	%fd395, %fd66, %fd394, %fd389;
	ld.shared.f64 	%fd67, [%r52+32];
	ld.shared.f64 	%fd396, [%r18+224];
	fma.rn.f64 	%fd397, %fd67, %fd396, %fd391;
	ld.shared.f64 	%fd398, [_ZZ32massMatrixMultiplyConstantKernelILi6ELi7ELi2EEvidPKdS1_S1_S1_S1_S1_S1_PdE13s_QuadToQuadD+32];
	fma.rn.f64 	%fd399, %fd398, %fd41, %fd393;
	ld.shared.f64 	%fd68, [%r51+40];
	ld.shared.f64 	%fd400, [%r12+40];
	fma.rn.f64 	%fd401, %fd68, %fd400, %fd395;
	ld.shared.f64 	%fd69, [%r52+40];
	ld.shared.f64 	%fd402, [%r18+280];
	fma.rn.f64 	%fd403, %fd69, %fd402, %fd397;
	ld.shared.f64 	%fd404, [_ZZ32massMatrixMultiplyConstantKernelILi6ELi7ELi2EEvidPKdS1_S1_S1_S1_S1_S1_PdE13s_QuadToQuadD+40];
	fma.rn.f64 	%fd405, %fd404, %fd42, %fd399;
	ld.shared.f64 	%fd70, [%r51+48];
	ld.shared.f64 	%fd406, [%r12+48];
	fma.rn.f64 	%fd407, %fd70, %fd406, %fd401;
	ld.shared.f64 	%fd71, [%r52+48];
	ld.shared.f64 	%fd408, [%r18+336];
	fma.rn.f64 	%fd409, %fd71, %fd408, %fd403;
	ld.shared.f64 	%fd410, [_ZZ32massMatrixMultiplyConstantKernelILi6ELi7ELi2EEvidPKdS1_S1_S1_S1_S1_S1_PdE13s_QuadToQuadD+48];
	fma.rn.f64 	%fd411, %fd410, %fd43, %fd405;
	bar.sync 	0;
	mul.f64 	%fd412, %fd1102, %fd409;
	fma.rn.f64 	%fd413, %fd1101, %fd407, %fd412;
	fma.rn.f64 	%fd414, %fd1103, %fd411, %fd413;
	st.shared.f64 	[%r15], %fd414;
	mul.f64 	%fd415, %fd1104, %fd409;
	fma.rn.f64 	%fd416, %fd1102, %fd407, %fd415;
	fma.rn.f64 	%fd417, %fd1105, %fd411, %fd416;
	st.shared.f64 	[%r16], %fd417;
	mul.f64 	%fd418, %fd1105, %fd409;
	fma.rn.f64 	%fd419, %fd1103, %fd407, %fd418;
	fma.rn.f64 	%fd420, %fd1106, %fd411, %fd419;
	mul.f64 	%fd421, %fd1088, %fd1107;
	bar.sync 	0;
	ld.shared.f64 	%fd72, [%r50];
	ld.shared.f64 	%fd422, [%r14];
	mul.f64 	%fd423, %fd72, %fd422;
	fma.rn.f64 	%fd424, %fd421, %fd37, %fd423;
	mad.lo.s32 	%r53, %r10, -48, %r52;
	ld.shared.f64 	%fd73, [%r53];
	ld.shared.f64 	%fd425, [%r17];
	fma.rn.f64 	%fd426, %fd73, %fd425, %fd424;
	fma.rn.f64 	%fd427, %fd420, %fd374, 0d0000000000000000;
	mad.lo.s32 	%r54, %r9, -48, %r51;
	ld.shared.f64 	%fd74, [%r54+56];
	ld.shared.f64 	%fd428, [%r14+8];
	fma.rn.f64 	%fd429, %fd74, %fd428, %fd426;
	ld.shared.f64 	%fd75, [%r53+56];
	ld.shared.f64 	%fd430, [%r17+56];
	fma.rn.f64 	%fd431, %fd75, %fd430, %fd429;
	fma.rn.f64 	%fd76, %fd420, %fd380, 0d0000000000000000;
	ld.shared.f64 	%fd77, [%r54+112];
	ld.shared.f64 	%fd432, [%r14+16];
	fma.rn.f64 	%fd433, %fd77, %fd432, %fd431;
	ld.shared.f64 	%fd78, [%r53+112];
	ld.shared.f64 	%fd434, [%r17+112];
	fma.rn.f64 	%fd435, %fd78, %fd434, %fd433;
	fma.rn.f64 	%fd79, %fd420, %fd386, 0d0000000000000000;
	ld.shared.f64 	%fd80, [%r54+168];
	ld.shared.f64 	%fd436, [%r14+24];
	fma.rn.f64 	%fd437, %fd80, %fd436, %fd435;
	ld.shared.f64 	%fd81, [%r53+168];
	ld.shared.f64 	%fd438, [%r17+168];
	fma.rn.f64 	%fd439, %fd81, %fd438, %fd437;
	fma.rn.f64 	%fd82, %fd420, %fd392, 0d0000000000000000;
	ld.shared.f64 	%fd83, [%r54+224];
	ld.shared.f64 	%fd440, [%r14+32];
	fma.rn.f64 	%fd441, %fd83, %fd440, %fd439;
	ld.shared.f64 	%fd84, [%r53+224];
	ld.shared.f64 	%fd442, [%r17+224];
	fma.rn.f64 	%fd443, %fd84, %fd442, %fd441;
	fma.rn.f64 	%fd85, %fd420, %fd398, 0d0000000000000000;
	ld.shared.f64 	%fd86, [%r54+280];
	ld.shared.f64 	%fd444, [%r14+40];
	fma.rn.f64 	%fd445, %fd86, %fd444, %fd443;
	ld.shared.f64 	%fd87, [%r53+280];
	ld.shared.f64 	%fd446, [%r17+280];
	fma.rn.f64 	%fd447, %fd87, %fd446, %fd445;
	fma.rn.f64 	%fd88, %fd420, %fd404, 0d0000000000000000;
	ld.shared.f64 	%fd89, [%r54+336];
	ld.shared.f64 	%fd448, [%r14+48];
	fma.rn.f64 	%fd449, %fd89, %fd448, %fd447;
	ld.shared.f64 	%fd90, [%r53+336];
	ld.shared.f64 	%fd450, [%r17+336];
	fma.rn.f64 	%fd451, %fd90, %fd450, %fd449;
	fma.rn.f64 	%fd91, %fd420, %fd410, 0d0000000000000000;
	add.f64 	%fd92, %fd451, %fd427;
	mov.f64 	%fd1108, 0d0000000000000000;
	mov.f64 	%fd1109, %fd1108;
	mov.f64 	%fd1110, %fd1108;
	mov.f64 	%fd1111, %fd1108;
	mov.f64 	%fd1112, %fd1108;
	mov.f64 	%fd1113, %fd1108;
	mov.f64 	%fd1114, %fd1108;
	@%p8 bra 	$L__BB22_10;
	ld.global.nc.f64 	%fd1108, [%rd1+392];
	ld.global.nc.f64 	%fd1109, [%rd1+3136];
	ld.global.nc.f64 	%fd1110, [%rd1+5880];
	ld.global.nc.f64 	%fd1111, [%rd1+8624];
	ld.global.nc.f64 	%fd1112, [%rd1+11368];
	ld.global.nc.f64 	%fd1113, [%rd1+14112];
	ld.global.nc.f64 	%fd1114, [%rd1+16856];
$L__BB22_10:
	ld.param.f64 	%fd1089, [_Z32massMatrixMultiplyConstantKernelILi6ELi7ELi2EEvidPKdS1_S1_S1_S1_S1_S1_Pd_param_1];
	ld.param.u32 	%r85, [_Z32massMatrixMultiplyConstantKernelILi6ELi7ELi2EEvidPKdS1_S1_S1_S1_S1_S1_Pd_param_0];
	mov.u32 	%r55, %ctaid.x;
	shl.b32 	%r56, %r55, 1;
	mov.u32 	%r57, %tid.y;
	add.s32 	%r19, %r56, %r57;
	setp.ge.s32 	%p9, %r19, %r85;
	ld.shared.f64 	%fd453, [%r12+392];
	fma.rn.f64 	%fd454, %fd58, %fd453, 0d0000000000000000;
	ld.shared.f64 	%fd455, [%r18+392];
	fma.rn.f64 	%fd456, %fd59, %fd455, 0d0000000000000000;
	ld.shared.f64 	%fd457, [_ZZ32massMatrixMultiplyConstantKernelILi6ELi7ELi2EEvidPKdS1_S1_S1_S1_S1_S1_PdE13s_QuadToQuadD+56];
	fma.rn.f64 	%fd458, %fd457, %fd37, 0d0000000000000000;
	ld.shared.f64 	%fd459, [%r12+400];
	fma.rn.f64 	%fd460, %fd60, %fd459, %fd454;
	ld.shared.f64 	%fd461, [%r18+448];
	fma.rn.f64 	%fd462, %fd61, %fd461, %fd456;
	ld.shared.f64 	%fd463, [_ZZ32massMatrixMultiplyConstantKernelILi6ELi7ELi2EEvidPKdS1_S1_S1_S1_S1_S1_PdE13s_QuadToQuadD+64];
	fma.rn.f64 	%fd464, %fd463, %fd38, %fd458;
	ld.shared.f64 	%fd465, [%r12+408];
	fma.rn.f64 	%fd466, %fd62, %fd465, %fd460;
	ld.shared.f64 	%fd467, [%r18+504];
	fma.rn.f64 	%fd468, %fd63, %fd467, %fd462;
	ld.shared.f64 	%fd469, [_ZZ32massMatrixMultiplyConstantKernelILi6ELi7ELi2EEvidPKdS1_S1_S1_S1_S1_S1_PdE13s_QuadToQuadD+72];
	fma.rn.f64 	%fd470, %fd469, %fd39, %fd464;
	ld.shared.f64 	%fd471, [%r12+416];
	fma.rn.f64 	%fd472, %fd64, %fd471, %fd466;
	ld.shared.f64 	%fd473, [%r18+560];
	fma.rn.f64 	%fd474, %fd65, %fd473, %fd468;
	ld.shared.f64 	%fd475, [_ZZ32massMatrixMultiplyConstantKernelILi6ELi7ELi2EEvidPKdS1_S1_S1_S1_S1_S1_PdE13s_QuadToQuadD+80];
	fma.rn.f64 	%fd476, %fd475, %fd40, %fd470;
	ld.shared.f64 	%fd477, [%r12+424];
	fma.rn.f64 	%fd478, %fd66, %fd477, %fd472;
	ld.shared.f64 	%fd479, [%r18+616];
	fma.rn.f64 	%fd480, %fd67, %fd479, %fd474;
	ld.shared.f64 	%fd481, [_ZZ32massMatrixMultiplyConstantKernelILi6ELi7ELi2EEvidPKdS1_S1_S1_S1_S1_S1_PdE13s_QuadToQuadD+88];
	fma.rn.f64 	%fd482, %fd481, %fd41, %fd476;
	ld.shared.f64 	%fd483, [%r12+432];
	fma.rn.f64 	%fd484, %fd68, %fd483, %fd478;
	ld.shared.f64 	%fd485, [%r18+672];
	fma.rn.f64 	%fd486, %fd69, %fd485, %fd480;
	ld.shared.f64 	%fd487, [_ZZ32massMatrixMultiplyConstantKernelILi6ELi7ELi2EEvidPKdS1_S1_S1_S1_S1_S1_PdE13s_QuadToQuadD+96];
	fma.rn.f64 	%fd488, %fd487, %fd42, %fd482;
	ld.shared.f64 	%fd489, [%r12+440];
	fma.rn.f64 	%fd490, %fd70, %fd489, %fd484;
	ld.shared.f64 	%fd491, [%r18+728];
	fma.rn.f64 	%fd492, %fd71, %fd491, %fd486;
	ld.shared.f64 	%fd493, [_ZZ32massMatrixMultiplyConstantKernelILi6ELi7ELi2EEvidPKdS1_S1_S1_S1_S1_S1_PdE13s_QuadToQuadD+104];
	fma.rn.f64 	%fd494, %fd493, %fd43, %fd488;
	bar.sync 	0;
	mul.f64 	%fd495, %fd1109, %fd492;
	fma.rn.f64 	%fd496, %fd1108, %fd490, %fd495;
	fma.rn.f64 	%fd497, %fd1110, %fd494, %fd496;
	st.shared.f64 	[%r15], %fd497;
	mul.f64 	%fd498, %fd1111, %fd492;
	fma.rn.f64 	%fd499, %fd1109, %fd490, %fd498;
	fma.rn.f64 	%fd500, %fd1112, %fd494, %fd499;
	st.shared.f64 	[%r16], %fd500;
	mul.f64 	%fd501, %fd1112, %fd492;
	fma.rn.f64 	%fd502, %fd1110, %fd490, %fd501;
	fma.rn.f64 	%fd503, %fd1113, %fd494, %fd502;
	mul.f64 	%fd504, %fd1089, %fd1114;
	bar.sync 	0;
	ld.shared.f64 	%fd505, [%r14];
	mul.f64 	%fd506, %fd72, %fd505;
	fma.rn.f64 	%fd507, %fd504, %fd38, %fd506;
	ld.shared.f64 	%fd508, [%r17];
	fma.rn.f64 	%fd509, %fd73, %fd508, %fd507;
	fma.rn.f64 	%fd107, %fd503, %fd457, %fd92;
	ld.shared.f64 	%fd510, [%r14+8];
	fma.rn.f64 	%fd511, %fd74, %fd510, %fd509;
	ld.shared.f64 	%fd512, [%r17+56];
	fma.rn.f64 	%fd513, %fd75, %fd512, %fd511;
	fma.rn.f64 	%fd514, %fd503, %fd463, %fd76;
	ld.shared.f64 	%fd515, [%r14+16];
	fma.rn.f64 	%fd516, %fd77, %fd515, %fd513;
	ld.shared.f64 	%fd517, [%r17+112];
	fma.rn.f64 	%fd518, %fd78, %fd517, %fd516;
	fma.rn.f64 	%fd108, %fd503, %fd469, %fd79;
	ld.shared.f64 	%fd519, [%r14+24];
	fma.rn.f64 	%fd520, %fd80, %fd519, %fd518;
	ld.shared.f64 	%fd521, [%r17+168];
	fma.rn.f64 	%fd522, %fd81, %fd521, %fd520;
	fma.rn.f64 	%fd109, %fd503, %fd475, %fd82;
	ld.shared.f64 	%fd523, [%r14+32];
	fma.rn.f64 	%fd524, %fd83, %fd523, %fd522;
	ld.shared.f64 	%fd525, [%r17+224];
	fma.rn.f64 	%fd526, %fd84, %fd525, %fd524;
	fma.rn.f64 	%fd110, %fd503, %fd481, %fd85;
	ld.shared.f64 	%fd527, [%r14+40];
	fma.rn.f64 	%fd528, %fd86, %fd527, %fd526;
	ld.shared.f64 	%fd529, [%r17+280];
	fma.rn.f64 	%fd530, %fd87, %fd529, %fd528;
	fma.rn.f64 	%fd111, %fd503, %fd487, %fd88;
	ld.shared.f64 	%fd531, [%r14+48];
	fma.rn.f64 	%fd532, %fd89, %fd531, %fd530;
	ld.shared.f64 	%fd533, [%r17+336];
	fma.rn.f64 	%fd534, %fd90, %fd533, %fd532;
	fma.rn.f64 	%fd112, %fd503, %fd493, %fd91;
	add.f64 	%fd113, %fd534, %fd514;
	mov.f64 	%fd1115, 0d0000000000000000;
	mov.f64 	%fd1116, %fd1115;
	mov.f64 	%fd1117, %fd1115;
	mov.f64 	%fd1118, %fd1115;
	mov.f64 	%fd1119, %fd1115;
	mov.f64 	%fd1120, %fd1115;
	mov.f64 	%fd1121, %fd1115;
	@%p9 bra 	$L__BB22_12;
	ld.param.u64 	%rd33, [_Z32massMatrixMultiplyConstantKernelILi6ELi7ELi2EEvidPKdS1_S1_S1_S1_S1_S1_Pd_param_2];
	cvta.to.global.u64 	%rd14, %rd33;
	mov.u32 	%r58, %tid.x;
	mad.lo.s32 	%r59, %r19, 2401, %r58;
	mul.wide.s32 	%rd15, %r59, 8;
	add.s64 	%rd16, %rd14, %rd15;
	ld.global.nc.f64 	%fd1115, [%rd16+784];
	ld.global.nc.f64 	%fd1116, [%rd16+3528];
	ld.global.nc.f64 	%fd1117, [%rd16+6272];
	ld.global.nc.f64 	%fd1118, [%rd16+9016];
	ld.global.nc.f64 	%fd1119, [%rd16+11760];
	ld.global.nc.f64 	%fd1120, [%rd16+14504];
	ld.global.nc.f64 	%fd1121, [%rd16+17248];
$L__BB22_12:
	ld.param.f64 	%fd1090, [_Z32massMatrixMultiplyConstantKernelILi6ELi7ELi2EEvidPKdS1_S1_S1_S1_S1_S1_Pd_param_1];
	ld.param.u32 	%r86, [_Z32massMatrixMultiplyConstantKernelILi6ELi7ELi2EEvidPKdS1_S1_S1_S1_S1_S1_Pd_param_0];
	mov.u32 	%r60, %ctaid.x;
	shl.b32 	%r61, %r60, 1;
	mov.u32 	%r62, %tid.y;
	add.s32 	%r20, %r61, %r62;
	setp.ge.s32 	%p10, %r20, %r86;
	ld.shared.f64 	%fd536, [%r12+784];
	fma.rn.f64 	%fd537, %fd58, %fd536, 0d0000000000000000;
	ld.shared.f64 	%fd538, [%r18+784];
	fma.rn.f64 	%fd539, %fd59, %fd538, 0d0000000000000000;
	ld.shared.f64 	%fd540, [_ZZ32massMatrixMultiplyConstantKernelILi6ELi7ELi2EEvidPKdS1_S1_S1_S1_S1_S1_PdE13s_QuadToQuadD+112];
	fma.rn.f64 	%fd541, %fd540, %fd37, 0d0000000000000000;
	ld.shared.f64 	%fd542, [%r12+792];
	fma.rn.f64 	%fd543, %fd60, %fd542, %fd537;
	ld.shared.f64 	%fd544, [%r18+840];
	fma.rn.f64 	%fd545, %fd61, %fd544, %fd539;
	ld.shared.f64 	%fd546, [_ZZ32massMatrixMultiplyConstantKernelILi6ELi7ELi2EEvidPKdS1_S1_S1_S1_S1_S1_PdE13s_QuadToQuadD+120];
	fma.rn.f64 	%fd547, %fd546, %fd38, %fd541;
	ld.shared.f64 	%fd548, [%r12+800];
	fma.rn.f64 	%fd549, %fd62, %fd548, %fd543;
	ld.shared.f64 	%fd550, [%r18+896];
	fma.rn.f64 	%fd551, %fd63, %fd550, %fd545;
	ld.shared.f64 	%fd552, [_ZZ32massMatrixMultiplyConstantKernelILi6ELi7ELi2EEvidPKdS1_S1_S1_S1_S1_S1_PdE13s_QuadToQuadD+128];
	fma.rn.f64 	%fd553, %fd552, %fd39, %fd547;
	ld.shared.f64 	%fd554, [%r12+808];
	fma.rn.f64 	%fd555, %fd64, %fd554, %fd549;
	ld.shared.f64 	%fd556, [%r18+952];
	fma.rn.f64 	%fd557, %fd65, %fd556, %fd551;
	ld.shared.f64 	%fd558, [_ZZ32massMatrixMultiplyConstantKernelILi6ELi7ELi2EEvidPKdS1_S1_S1_S1_S1_S1_PdE13s_QuadToQuadD+136];
	fma.rn.f64 	%fd559, %fd558, %fd40, %fd553;
	ld.shared.f64 	%fd560, [%r12+816];
	fma.rn.f64 	%fd561, %fd66, %fd560, %fd555;
	ld.shared.f64 	%fd562, [%r18+1008];
	fma.rn.f64 	%fd563, %fd67, %fd562, %fd557;
	ld.shared.f64 	%fd564, [_ZZ32massMatrixMultiplyConstantKernelILi6ELi7ELi2EEvidPKdS1_S1_S1_S1_S1_S1_PdE13s_QuadToQuadD+144];
	fma.rn.f64 	%fd565, %fd564, %fd41, %fd559;
	ld.shared.f64 	%fd566, [%r12+824];
	fma.rn.f64 	%fd567, %fd68, %fd566, %fd561;
	ld.shared.f64 	%fd568, [%r18+1064];
	fma.rn.f64 	%fd569, %fd69, %fd568, %fd563;
	ld.shared.f64 	%fd570, [_ZZ32massMatrixMultiplyConstantKernelILi6ELi7ELi2EEvidPKdS1_S1_S1_S1_S1_S1_PdE13s_QuadToQuadD+152];
	fma.rn.f64 	%fd571, %fd570, %fd42, %fd565;
	ld.shared.f64 	%fd572, [%r12+832];
	fma.rn.f64 	%fd573, %fd70, %fd572, %fd567;
	ld.shared.f64 	%fd574, [%r18+1120];
	fma.rn.f64 	%fd575, %fd71, %fd574, %fd569;
	ld.shared.f64 	%fd576, [_ZZ32massMatrixMultiplyConstantKernelILi6ELi7ELi2EEvidPKdS1_S1_S1_S1_S1_S1_PdE13s_QuadToQuadD+160];
	fma.rn.f64 	%fd577, %fd576, %fd43, %fd571;
	bar.sync 	0;
	mul.f64 	%fd578, %fd1116, %fd575;
	fma.rn.f64 	%fd579, %fd1115, %fd573, %fd578;
	fma.rn.f64 	%fd580, %fd1117, %fd577, %fd579;
	st.shared.f64 	[%r15], %fd580;
	mul.f64 	%fd581, %fd1118, %fd575;
	fma.rn.f64 	%fd582, %fd1116, %fd573, %fd581;
	fma.rn.f64 	%fd583, %fd1119, %fd577, %fd582;
	st.shared.f64 	[%r16], %fd583;
	mul.f64 	%fd584, %fd1119, %fd575;
	fma.rn.f64 	%fd585, %fd1117, %fd573, %fd584;
	fma.rn.f64 	%fd586, %fd1120, %fd577, %fd585;
	mul.f64 	%fd587, %fd1090, %fd1121;
	bar.sync 	0;
	ld.shared.f64 	%fd588, [%r14];
	mul.f64 	%fd589, %fd72, %fd588;
	fma.rn.f64 	%fd590, %fd587, %fd39, %fd589;
	ld.shared.f64 	%fd591, [%r17];
	fma.rn.f64 	%fd592, %fd73, %fd591, %fd590;
	fma.rn.f64 	%fd128, %fd586, %fd540, %fd107;
	ld.shared.f64 	%fd593, [%r14+8];
	fma.rn.f64 	%fd594, %fd74, %fd593, %fd592;
	ld.shared.f64 	%fd595, [%r17+56];
	fma.rn.f64 	%fd596, %fd75, %fd595, %fd594;
	fma.rn.f64 	%fd129, %fd586, %fd546, %fd113;
	ld.shared.f64 	%fd597, [%r14+16];
	fma.rn.f64 	%fd598, %fd77, %fd597, %fd596;
	ld.shared.f64 	%fd599, [%r17+112];
	fma.rn.f64 	%fd600, %fd78, %fd599, %fd598;
	fma.rn.f64 	%fd601, %fd586, %fd552, %fd108;
	ld.shared.f64 	%fd602, [%r14+24];
	fma.rn.f64 	%fd603, %fd80, %fd602, %fd600;
	ld.shared.f64 	%fd604, [%r17+168];
	fma.rn.f64 	%fd605, %fd81, %fd604, %fd603;
	fma.rn.f64 	%fd130, %fd586, %fd558, %fd109;
	ld.shared.f64 	%fd606, [%r14+32];
	fma.rn.f64 	%fd607, %fd83, %fd606, %fd605;
	ld.shared.f64 	%fd608, [%r17+224];
	fma.rn.f64 	%fd609, %fd84, %fd608, %fd607;
	fma.rn.f64 	%fd131, %fd586, %fd564, %fd110;
	ld.shared.f64 	%fd610, [%r14+40];
	fma.rn.f64 	%fd611, %fd86, %fd610, %fd609;
	ld.shared.f64 	%fd612, [%r17+280];
	fma.rn.f64 	%fd613, %fd87, %fd612, %fd611;
	fma.rn.f64 	%fd132, %fd586, %fd570, %fd111;
	ld.shared.f64 	%fd614, [%r14+48];
	fma.rn.f64 	%fd615, %fd89, %fd614, %fd613;
	ld.shared.f64 	%fd616, [%r17+336];
	fma.rn.f64 	%fd617, %fd90, %fd616, %fd615;
	fma.rn.f64 	%fd133, %fd586, %fd576, %fd112;
	add.f64 	%fd134, %fd617, %fd601;
	mov.f64 	%fd1122, 0d0000000000000000;
	mov.f64 	%fd1123, %fd1122;
	mov.f64 	%fd1124, %fd1122;
	mov.f64 	%fd1125, %fd1122;
	mov.f64 	%fd1126, %fd1122;
	mov.f64 	%fd1127, %fd1122;
	mov.f64 	%fd1128, %fd1122;
	@%p10 bra 	$L__BB22_14;
	ld.param.u64 	%rd34, [_Z32massMatrixMultiplyConstantKernelILi6ELi7ELi2EEvidPKdS1_S1_S1_S1_S1_S1_Pd_param_2];
	cvta.to.global.u64 	%rd17, %rd34;
	mov.u32 	%r63, %tid.x;
	mad.lo.s32 	%r64, %r20, 2401, %r63;
	mul.wide.s32 	%rd18, %r64, 8;
	add.s64 	%rd19, %rd17, %rd18;
	ld.global.nc.f64 	%fd1122, [%rd19+1176];
	ld.global.nc.f64 	%fd1123, [%rd19+3920];
	ld.global.nc.f64 	%fd1124, [%rd19+6664];
	ld.global.nc.f64 	%fd1125, [%rd19+9408];
	ld.global.nc.f64 	%fd1126, [%rd19+12152];
	ld.global.nc.f64 	%fd1127, [%rd19+14896];
	ld.global.nc.f64 	%fd1128, [%rd19+17640];
$L__BB22_14:
	ld.param.f64 	%fd1091, [_Z32massMatrixMultiplyConstantKernelILi6ELi7ELi2EEvidPKdS1_S1_S1_S1_S1_S1_Pd_param_1];
	ld.param.u32 	%r87, [_Z32massMatrixMultiplyConstantKernelILi6ELi7ELi2EEvidPKdS1_S1_S1_S1_S1_S1_Pd_param_0];
	mov.u32 	%r65, %ctaid.x;
	shl.b32 	%r66, %r65, 1;
	mov.u32 	%r67, %tid.y;
	add.s32 	%r21, %r66, %r67;
	setp.ge.s32 	%p11, %r21, %r87;
	ld.shared.f64 	%fd619, [%r12+1176];
	fma.rn.f64 	%fd620, %fd58, %fd619, 0d0000000000000000;
	ld.shared.f64 	%fd621, [%r18+1176];
	fma.rn.f64 	%fd622, %fd59, %fd621, 0d0000000000000000;
	ld.shared.f64 	%fd623, [_ZZ32massMatrixMultiplyConstantKernelILi6ELi7ELi2EEvidPKdS1_S1_S1_S1_S1_S1_PdE13s_QuadToQuadD+168];
	fma.rn.f64 	%fd624, %fd623, %fd37, 0d0000000000000000;
	ld.shared.f64 	%fd625, [%r12+1184];
	fma.rn.f64 	%fd626, %fd60, %fd625, %fd620;
	ld.shared.f64 	%fd627, [%r18+1232];
	fma.rn.f64 	%fd628, %fd61, %fd627, %fd622;
	ld.shared.f64 	%fd629, [_ZZ32massMatrixMultiplyConstantKernelILi6ELi7ELi2EEvidPKdS1_S1_S1_S1_S1_S1_PdE13s_QuadToQuadD+176];
	fma.rn.f64 	%fd630, %fd629, %fd38, %fd624;
	ld.shared.f64 	%fd631, [%r12+1192];
	fma.rn.f64 	%fd632, %fd62, %fd631, %fd626;
	ld.shared.f64 	%fd633, [%r18+1288];
	fma.rn.f64 	%fd634, %fd63, %fd633, %fd628;
	ld.shared.f64 	%fd635, [_ZZ32massMatrixMultiplyConstantKernelILi6ELi7ELi2EEvidPKdS1_S1_S1_S1_S1_S1_PdE13s_QuadToQuadD+184];
	fma.rn.f64 	%fd636, %fd635, %fd39, %fd630;
	ld.shared.f64 	%fd637, [%r12+1200];
	fma.rn.f64 	%fd638, %fd64, %fd637, %fd632;
	ld.shared.f64 	%fd639, [%r18+1344];
	fma.rn.f64 	%fd640, %fd65, %fd639, %fd634;
	ld.shared.f64 	%fd641, [_ZZ32massMatrixMultiplyConstantKernelILi6ELi7ELi2EEvidPKdS1_S1_S1_S1_S1_S1_PdE13s_QuadToQuadD+192];
	fma.rn.f64 	%fd642, %fd641, %fd40, %fd636;
	ld.shared.f64 	%fd643, [%r12+1208];
	fma.rn.f64 	%fd644, %fd66, %fd643, %fd638;
	ld.shared.f64 	%fd645, [%r18+1400];
	fma.rn.f64 	%fd646, %fd67, %fd645, %fd640;
	ld.shared.f64 	%fd647, [_ZZ32massMatrixMultiplyConstantKernelILi6ELi7ELi2EEvidPKdS1_S1_S1_S1_S1_S1_PdE13s_QuadToQuadD+200];
	fma.rn.f64 	%fd648, %fd647, %fd41, %fd642;
	ld.shared.f64 	%fd649, [%r12+1216];
	fma.rn.f64 	%fd650, %fd68, %fd649, %fd644;
	ld.shared.f64 	%fd651, [%r18+1456];
	fma.rn.f64 	%fd652, %fd69, %fd651, %fd646;
	ld.shared.f64 	%fd653, [_ZZ32massMatrixMultiplyConstantKernelILi6ELi7ELi2EEvidPKdS1_S1_S1_S1_S1_S1_PdE13s_QuadToQuadD+208];
	fma.rn.f64 	%fd654, %fd653, %fd42, %fd648;
	ld.shared.f64 	%fd655, [%r12+1224];
	fma.rn.f64 	%fd656, %fd70, %fd655, %fd650;
	ld.shared.f64 	%fd657, [%r18+1512];
	fma.rn.f64 	%fd658, %fd71, %fd657, %fd652;
	ld.shared.f64 	%fd659, [_ZZ32massMatrixMultiplyConstantKernelILi6ELi7ELi2EEvidPKdS1_S1_S1_S1_S1_S1_PdE13s_QuadToQuadD+216];
	fma.rn.f64 	%fd660, %fd659, %fd43, %fd654;
	bar.sync 	0;
	mul.f64 	%fd661, %fd1123, %fd658;
	fma.rn.f64 	%fd662, %fd1122, %fd656, %fd661;
	fma.rn.f64 	%fd663, %fd1124, %fd660, %fd662;
	st.shared.f64 	[%r15], %fd663;
	mul.f64 	%fd664, %fd1125, %fd658;
	fma.rn.f64 	%fd665, %fd1123, %fd656, %fd664;
	fma.rn.f64 	%fd666, %fd1126, %fd660, %fd665;
	st.shared.f64 	[%r16], %fd666;
	mul.f64 	%fd667, %fd1126, %fd658;
	fma.rn.f64 	%fd668, %fd1124, %fd656, %fd667;
	fma.rn.f64 	%fd669, %fd1127, %fd660, %fd668;
	mul.f64 	%fd670, %fd1091, %fd1128;
	bar.sync 	0;
	ld.shared.f64 	%fd671, [%r14];
	mul.f64 	%fd672, %fd72, %fd671;
	fma.rn.f64 	%fd673, %fd670, %fd40, %fd672;
	ld.shared.f64 	%fd674, [%r17];
	fma.rn.f64 	%fd675, %fd73, %fd674, %fd673;
	fma.rn.f64 	%fd149, %fd669, %fd623, %fd128;
	ld.shared.f64 	%fd676, [%r14+8];
	fma.rn.f64 	%fd677, %fd74, %fd676, %fd675;
	ld.shared.f64 	%fd678, [%r17+56];
	fma.rn.f64 	%fd679, %fd75, %fd678, %fd677;
	fma.rn.f64 	%fd150, %fd669, %fd629, %fd129;
	ld.shared.f64 	%fd680, [%r14+16];
	fma.rn.f64 	%fd681, %fd77, %fd680, %fd679;
	ld.shared.f64 	%fd682, [%r17+112];
	fma.rn.f64 	%fd683, %fd78, %fd682, %fd681;
	fma.rn.f64 	%fd151, %fd669, %fd635, %fd134;
	ld.shared.f64 	%fd684, [%r14+24];
	fma.rn.f64 	%fd685, %fd80, %fd684, %fd683;
	ld.shared.f64 	%fd686, [%r17+168];
	fma.rn.f64 	%fd687, %fd81, %fd686, %fd685;
	fma.rn.f64 	%fd688, %fd669, %fd641, %fd130;
	ld.shared.f64 	%fd689, [%r14+32];
	fma.rn.f64 	%fd690, %fd83, %fd689, %fd687;
	ld.shared.f64 	%fd691, [%r17+224];
	fma.rn.f64 	%fd692, %fd84, %fd691, %fd690;
	fma.rn.f64 	%fd152, %fd669, %fd647, %fd131;
	ld.shared.f64 	%fd693, [%r14+40];
	fma.rn.f64 	%fd694, %fd86, %fd693, %fd692;
	ld.shared.f64 	%fd695, [%r17+280];
	fma.rn.f64 	%fd696, %fd87, %fd695, %fd694;
	fma.rn.f64 	%fd153, %fd669, %fd653, %fd132;
	ld.shared.f64 	%fd697, [%r14+48];
	fma.rn.f64 	%fd698, %fd89, %fd697, %fd696;
	ld.shared.f64 	%fd699, [%r17+336];
	fma.rn.f64 	%fd700, %fd90, %fd699, %fd698;
	fma.rn.f64 	%fd154, %fd669, %fd659, %fd133;
	add.f64 	%fd155, %fd700, %fd688;
	mov.f64 	%fd1129, 0d0000000000000000;
	mov.f64 	%fd1130, %fd1129;
	mov.f64 	%fd1131, %fd1129;
	mov.f64 	%fd1132, %fd1129;
	mov.f64 	%fd1133, %fd1129;
	mov.f64 	%fd1134, %fd1129;
	mov.f64 	%fd1135, %fd1129;
	@%p11 bra 	$L__BB22_16;
	ld.param.u64 	%rd35, [_Z32massMatrixMultiplyConstantKernelILi6ELi7ELi2EEvidPKdS1_S1_S1_S1_S1_S1_Pd_param_2];
	cvta.to.global.u64 	%rd20, %rd35;
	mov.u32 	%r68, %tid.x;
	mad.lo.s32 	%r69, %r21, 2401, %r68;
	mul.wide.s32 	%rd21, %r69, 8;
	add.s64 	%rd22, %rd20, %rd21;
	ld.global.nc.f64 	%fd1129, [%rd22+1568];
	ld.global.nc.f64 	%fd1130, [%rd22+4312];
	ld.global.nc.f64 	%fd1131, [%rd22+7056];
	ld.global.nc.f64 	%fd1132, [%rd22+9800];
	ld.global.nc.f64 	%fd1133, [%rd22+12544];
	ld.global.nc.f64 	%fd1134, [%rd22+15288];
	ld.global.nc.f64 	%fd1135, [%rd22+18032];
$L__BB22_16:
	ld.param.f64 	%fd1092, [_Z32massMatrixMultiplyConstantKernelILi6ELi7ELi2EEvidPKdS1_S1_S1_S1_S1_S1_Pd_param_1];
	ld.param.u32 	%r88, [_Z32massMatrixMultiplyConstantKernelILi6ELi7ELi2EEvidPKdS1_S1_S1_S1_S1_S1_Pd_param_0];
	mov.u32 	%r70, %ctaid.x;
	shl.b32 	%r71, %r70, 1;
	mov.u32 	%r72, %tid.y;
	add.s32 	%r22, %r71, %r72;
	setp.ge.s32 	%p12, %r22, %r88;
	ld.shared.f64 	%fd702, [%r12+1568];
	fma.rn.f64 	%fd703, %fd58, %fd702, 0d0000000000000000;
	ld.shared.f64 	%fd704, [%r18+1568];
	fma.rn.f64 	%fd705, %fd59, %fd704, 0d0000000000000000;
	ld.shared.f64 	%fd706, [_ZZ32massMatrixMultiplyConstantKernelILi6ELi7ELi2EEvidPKdS1_S1_S1_S1_S1_S1_PdE13s_QuadToQuadD+224];
	fma.rn.f64 	%fd707, %fd706, %fd37, 0d0000000000000000;
	ld.shared.f64 	%fd708, [%r12+1576];
	fma.rn.f64 	%fd709, %fd60, %fd708, %fd703;
	ld.shared.f64 	%fd710, [%r18+1624];
	fma.rn.f64 	%fd711, %fd61, %fd710, %fd705;
	ld.shared.f64 	%fd712, [_ZZ32massMatrixMultiplyConstantKernelILi6ELi7ELi2EEvidPKdS1_S1_S1_S1_S1_S1_PdE13s_QuadToQuadD+232];
	fma.rn.f64 	%fd713, %fd712, %fd38, %fd707;
	ld.shared.f64 	%fd714, [%r12+1584];
	fma.rn.f64 	%fd715, %fd62, %fd714, %fd709;
	ld.shared.f64 	%fd716, [%r18+1680];
	fma.rn.f64 	%fd717, %fd63, %fd716, %fd711;
	ld.shared.f64 	%fd718, [_ZZ32massMatrixMultiplyConstantKernelILi6ELi7ELi2EEvidPKdS1_S1_S1_S1_S1_S1_PdE13s_QuadToQuadD+240];
	fma.rn.f64 	%fd719, %fd718, %fd39, %fd713;
	ld.shared.f64 	%fd720, [%r12+1592];
	fma.rn.f64 	%fd721, %fd64, %fd720, %fd715;
	ld.shared.f64 	%fd722, [%r18+1736];
	fma.rn.f64 	%fd723, %fd65, %fd722, %fd717;
	ld.shared.f64 	%fd724, [_ZZ32massMatrixMultiplyConstantKernelILi6ELi7ELi2EEvidPKdS1_S1_S1_S1_S1_S1_PdE13s_QuadToQuadD+248];
	fma.rn.f64 	%fd725, %fd724, %fd40, %fd719;
	ld.shared.f64 	%fd726, [%r12+1600];
	fma.rn.f64 	%fd727, %fd66, %fd726, %fd721;
	ld.shared.f64 	%fd728, [%r18+1792];
	fma.rn.f64 	%fd729, %fd67, %fd728, %fd723;
	ld.shared.f64 	%fd730, [_ZZ32massMatrixMultiplyConstantKernelILi6ELi7ELi2EEvidPKdS1_S1_S1_S1_S1_S1_PdE13s_QuadToQuadD+256];
	fma.rn.f64 	%fd731, %fd730, %fd41, %fd725;
	ld.shared.f64 	%fd732, [%r12+1608];
	fma.rn.f64 	%fd733, %fd68, %fd732, %fd727;
	ld.shared.f64 	%fd734, [%r18+1848];
	fma.rn.f64 	%fd735, %fd69, %fd734, %fd729;
	ld.shared.f64 	%fd736, [_ZZ32massMatrixMultiplyConstantKernelILi6ELi7ELi2EEvidPKdS1_S1_S1_S1_S1_S1_PdE13s_QuadToQuadD+264];
	fma.rn.f64 	%fd737, %fd736, %fd42, %fd731;
	ld.shared.f64 	%fd738, [%r12+1616];
	fma.rn.f64 	%fd739, %fd70, %fd738, %fd733;
	ld.shared.f64 	%fd740, [%r18+1904];
	fma.rn.f64 	%fd741, %fd71, %fd740, %fd735;
	ld.shared.f64 	%fd742, [_ZZ32massMatrixMultiplyConstantKernelILi6ELi7ELi2EEvidPKdS1_S1_S1_S1_S1_S1_PdE13s_QuadToQuadD+272];
	fma.rn.f64 	%fd743, %fd742, %fd43, %fd737;
	bar.sync 	0;
	mul.f64 	%fd744, %fd1130, %fd741;
	fma.rn.f64 	%fd745, %fd1129, %fd739, %fd744;
	fma.rn.f64 	%fd746, %fd1131, %fd743, %fd745;
	st.shared.f64 	[%r15], %fd746;
	mul.f64 	%fd747, %fd1132, %fd741;
	fma.rn.f64 	%fd748, %fd1130, %fd739, %fd747;
	fma.rn.f64 	%fd749, %fd1133, %fd743, %fd748;
	st.shared.f64 	[%r16], %fd749;
	mul.f64 	%fd750, %fd1133, %fd741;
	fma.rn.f64 	%fd751, %fd1131, %fd739, %fd750;
	fma.rn.f64 	%fd752, %fd1134, %fd743, %fd751;
	mul.f64 	%fd753, %fd1092, %fd1135;
	bar.sync 	0;
	ld.shared.f64 	%fd754, [%r14];
	mul.f64 	%fd755, %fd72, %fd754;
	fma.rn.f64 	%fd756, %fd753, %fd41, %fd755;
	ld.shared.f64 	%fd757, [%r17];
	fma.rn.f64 	%fd758, %fd73, %fd757, %fd756;
	fma.rn.f64 	%fd170, %fd752, %fd706, %fd149;
	ld.shared.f64 	%fd759, [%r14+8];
	fma.rn.f64 	%fd760, %fd74, %fd759, %fd758;
	ld.shared.f64 	%fd761, [%r17+56];
	fma.rn.f64 	%fd762, %fd75, %fd761, %fd760;
	fma.rn.f64 	%fd171, %fd752, %fd712, %fd150;
	ld.shared.f64 	%fd763, [%r14+16];
	fma.rn.f64 	%fd764, %fd77, %fd763, %fd762;
	ld.shared.f64 	%fd765, [%r17+112];
	fma.rn.f64 	%fd766, %fd78, %fd765, %fd764;
	fma.rn.f64 	%fd172, %fd752, %fd718, %fd151;
	ld.shared.f64 	%fd767, [%r14+24];
	fma.rn.f64 	%fd768, %fd80, %fd767, %fd766;
	ld.shared.f64 	%fd769, [%r17+168];
	fma.rn.f64 	%fd770, %fd81, %fd769, %fd768;
	fma.rn.f64 	%fd173, %fd752, %fd724, %fd155;
	ld.shared.f64 	%fd771, [%r14+32];
	fma.rn.f64 	%fd772, %fd83, %fd771, %fd770;
	ld.shared.f64 	%fd773, [%r17+224];
	fma.rn.f64 	%fd774, %fd84, %fd773, %fd772;
	fma.rn.f64 	%fd775, %fd752, %fd730, %fd152;
	ld.shared.f64 	%fd776, [%r14+40];
	fma.rn.f64 	%fd777, %fd86, %fd776, %fd774;
	ld.shared.f64 	%fd778, [%r17+280];
	fma.rn.f64 	%fd779, %fd87, %fd778, %fd777;
	fma.rn.f64 	%fd174, %fd752, %fd736, %fd153;
	ld.shared.f64 	%fd780, [%r14+48];
	fma.rn.f64 	%fd781, %fd89, %fd780, %fd779;
	ld.shared.f64 	%fd782, [%r17+336];
	fma.rn.f64 	%fd783, %fd90, %fd782, %fd781;
	fma.rn.f64 	%fd175, %fd752, %fd742, %fd154;
	add.f64 	%fd176, %fd783, %fd775;
	mov.f64 	%fd1136, 0d0000000000000000;
	mov.f64 	%fd1137, %fd1136;
	mov.f64 	%fd1138, %fd1136;
	mov.f64 	%fd1139, %fd1136;
	mov.f64 	%fd1140, %fd1136;
	mov.f64 	%fd1141, %fd1136;
	mov.f64 	%fd1142, %fd1136;
	@%p12 bra 	$L__BB22_18;
	ld.param.u64 	%rd36, [_Z32massMatrixMultiplyConstantKernelILi6ELi7ELi2EEvidPKdS1_S1_S1_S1_S1_S1_Pd_param_2];
	cvta.to.global.u64 	%rd23, %rd36;
	mov.u32 	%r73, %tid.x;
	mad.lo.s32 	%r74, %r22, 2401, %r73;
	mul.wide.s32 	%rd24, %r74, 8;
	add.s64 	%rd25, %rd23, %rd24;
	ld.global.nc.f64 	%fd1136, [%rd25+1960];
	ld.global.nc.f64 	%fd1137, [%rd25+4704];
	ld.global.nc.f64 	%fd1138, [%rd25+7448];
	ld.global.nc.f64 	%fd1139, [%rd25+10192];
	ld.global.nc.f64 	%fd1140, [%rd25+12936];
	ld.global.nc.f64 	%fd1141, [%rd25+15680];
	ld.global.nc.f64 	%fd1142, [%rd25+18424];
$L__BB22_18:
	ld.param.f64 	%fd1093, [_Z32massMatrixMultiplyConstantKernelILi6ELi7ELi2EEvidPKdS1_S1_S1_S1_S1_S1_Pd_param_1];
	ld.param.u32 	%r89, [_Z32massMatrixMultiplyConstantKernelILi6ELi7ELi2EEvidPKdS1_S1_S1_S1_S1_S1_Pd_param_0];
	mov.u32 	%r75, %ctaid.x;
	shl.b32 	%r76, %r75, 1;
	mov.u32 	%r77, %tid.y;
	add.s32 	%r23, %r76, %r77;
	setp.ge.s32 	%p13, %r23, %r89;
	ld.shared.f64 	%fd785, [%r12+1960];
	fma.rn.f64 	%fd786, %fd58, %fd785, 0d0000000000000000;
	ld.shared.f64 	%fd787, [%r18+1960];
	fma.rn.f64 	%fd788, %fd59, %fd787, 0d0000000000000000;
	ld.shared.f64 	%fd789, [_ZZ32massMatrixMultiplyConstantKernelILi6ELi7ELi2EEvidPKdS1_S1_S1_S1_S1_S1_PdE13s_QuadToQuadD+280];
	fma.rn.f64 	%fd790, %fd789, %fd37, 0d0000000000000000;
	ld.shared.f64 	%fd791, [%r12+1968];
	fma.rn.f64 	%fd792, %fd60, %fd791, %fd786;
	ld.shared.f64 	%fd793, [%r18+2016];
	fma.rn.f64 	%fd794, %fd61, %fd793, %fd788;
	ld.shared.f64 	%fd795, [_ZZ32massMatrixMultiplyConstantKernelILi6ELi7ELi2EEvidPKdS1_S1_S1_S1_S1_S1_PdE13s_QuadToQuadD+288];
	fma.rn.f64 	%fd796, %fd795, %fd38, %fd790;
	ld.shared.f64 	%fd797, [%r12+1976];
	fma.rn.f64 	%fd798, %fd62, %fd797, %fd792;
	ld.shared.f64 	%fd799, [%r18+2072];
	fma.rn.f64 	%fd800, %fd63, %fd799, %fd794;
	ld.shared.f64 	%fd801, [_ZZ32massMatrixMultiplyConstantKernelILi6ELi7ELi2EEvidPKdS1_S1_S1_S1_S1_S1_PdE13s_QuadToQuadD+296];
	fma.rn.f64 	%fd802, %fd801, %fd39, %fd796;
	ld.shared.f64 	%fd803, [%r12+1984];
	fma.rn.f64 	%fd804, %fd64, %fd803, %fd798;
	ld.shared.f64 	%fd805, [%r18+2128];
	fma.rn.f64 	%fd806, %fd65, %fd805, %fd800;
	ld.shared.f64 	%fd807, [_ZZ32massMatrixMultiplyConstantKernelILi6ELi7ELi2EEvidPKdS1_S1_S1_S1_S1_S1_PdE13s_QuadToQuadD+304];
	fma.rn.f64 	%fd808, %fd807, %fd40, %fd802;
	ld.shared.f64 	%fd809, [%r12+1992];
	fma.rn.f64 	%fd810, %fd66, %fd809, %fd804;
	ld.shared.f64 	%fd811, [%r18+2184];
	fma.rn.f64 	%fd812, %fd67, %fd811, %fd806;
	ld.shared.f64 	%fd813, [_ZZ32massMatrixMultiplyConstantKernelILi6ELi7ELi2EEvidPKdS1_S1_S1_S1_S1_S1_PdE13s_QuadToQuadD+312];
	fma.rn.f64 	%fd814, %fd813, %fd41, %fd808;
	ld.shared.f64 	%fd815, [%r12+2000];
	fma.rn.f64 	%fd816, %fd68, %fd815, %fd810;
	ld.shared.f64 	%fd817, [%r18+2240];
	fma.rn.f64 	%fd818, %fd69, %fd817, %fd812;
	ld.shared.f64 	%fd819, [_ZZ32massMatrixMultiplyConstantKernelILi6ELi7ELi2EEvidPKdS1_S1_S1_S1_S1_S1_PdE13s_QuadToQuadD+320];
	fma.rn.f64 	%fd820, %fd819, %fd42, %fd814;
	ld.shared.f64 	%fd821, [%r12+2008];
	fma.rn.f64 	%fd822, %fd70, %fd821, %fd816;
	ld.shared.f64 	%fd823, [%r18+2296];
	fma.rn.f64 	%fd824, %fd71, %fd823, %fd818;
	ld.shared.f64 	%fd825, [_ZZ32massMatrixMultiplyConstantKernelILi6ELi7ELi2EEvidPKdS1_S1_S1_S1_S1_S1_PdE13s_QuadToQuadD+328];
	fma.rn.f64 	%fd826, %fd825, %fd43, %fd820;
	bar.sync 	0;
	mul.f64 	%fd827, %fd1137, %fd824;
	fma.rn.f64 	%fd828, %fd1136, %fd822, %fd827;
	fma.rn.f64 	%fd829, %fd1138, %fd826, %fd828;
	st.shared.f64 	[%r15], %fd829;
	mul.f64 	%fd830, %fd1139, %fd824;
	fma.rn.f64 	%fd831, %fd1137, %fd822, %fd830;
	fma.rn.f64 	%fd832, %fd1140, %fd826, %fd831;
	st.shared.f64 	[%r16], %fd832;
	mul.f64 	%fd833, %fd1140, %fd824;
	fma.rn.f64 	%fd834, %fd1138, %fd822, %fd833;
	fma.rn.f64 	%fd835, %fd1141, %fd826, %fd834;
	mul.f64 	%fd836, %fd1093, %fd1142;
	bar.sync 	0;
	ld.shared.f64 	%fd837, [%r14];
	mul.f64 	%fd838, %fd72, %fd837;
	fma.rn.f64 	%fd839, %fd836, %fd42, %fd838;
	ld.shared.f64 	%fd840, [%r17];
	fma.rn.f64 	%fd841, %fd73, %fd840, %fd839;
	fma.rn.f64 	%fd191, %fd835, %fd789, %fd170;
	ld.shared.f64 	%fd842, [%r14+8];
	fma.rn.f64 	%fd843, %fd74, %fd842, %fd841;
	ld.shared.f64 	%fd844, [%r17+56];
	fma.rn.f64 	%fd845, %fd75, %fd844, %fd843;
	fma.rn.f64 	%fd192, %fd835, %fd795, %fd171;
	ld.shared.f64 	%fd846, [%r14+16];
	fma.rn.f64 	%fd847, %fd77, %fd846, %fd845;
	ld.shared.f64 	%fd848, [%r17+112];
	fma.rn.f64 	%fd849, %fd78, %fd848, %fd847;
	fma.rn.f64 	%fd193, %fd835, %fd801, %fd172;
	ld.shared.f64 	%fd850, [%r14+24];
	fma.rn.f64 	%fd851, %fd80, %fd850, %fd849;
	ld.shared.f64 	%fd852, [%r17+168];
	fma.rn.f64 	%fd853, %fd81, %fd852, %fd851;
	fma.rn.f64 	%fd194, %fd835, %fd807, %fd173;
	ld.shared.f64 	%fd854, [%r14+32];
	fma.rn.f64 	%fd855, %fd83, %fd854, %fd853;
	ld.shared.f64 	%fd856, [%r17+224];
	fma.rn.f64 	%fd857, %fd84, %fd856, %fd855;
	fma.rn.f64 	%fd195, %fd835, %fd813, %fd176;
	ld.shared.f64 	%fd858, [%r14+40];
	fma.rn.f64 	%fd859, %fd86, %fd858, %fd857;
	ld.shared.f64 	%fd860, [%r17+280];
	fma.rn.f64 	%fd861, %fd87, %fd860, %fd859;
	fma.rn.f64 	%fd862, %fd835, %fd819, %fd174;
	ld.shared.f64 	%fd863, [%r14+48];
	fma.rn.f64 	%fd864, %fd89, %fd863, %fd861;
	ld.shared.f64 	%fd865, [%r17+336];
	fma.rn.f64 	%fd866, %fd90, %fd865, %fd864;
	fma.rn.f64 	%fd196, %fd835, %fd825, %fd175;
	add.f64 	%fd197, %fd866, %fd862;
	mov.f64 	%fd1143, 0d0000000000000000;
	mov.f64 	%fd1144, %fd1143;
	mov.f64 	%fd1145, %fd1143;
	mov.f64 	%fd1146, %fd1143;
	mov.f64 	%fd1147, %fd1143;
	mov.f64 	%fd1148, %fd1143;
	mov.f64 	%fd1149, %fd1143;
	@%p13 bra 	$L__BB22_20;
	ld.param.u64 	%rd37, [_Z32massMatrixMultiplyConstantKernelILi6ELi7ELi2EEvidPKdS1_S1_S1_S1_S1_S1_Pd_param_2];
	cvta.to.global.u64 	%rd26, %rd37;
	mov.u32 	%r78, %tid.x;
	mad.lo.s32 	%r79, %r23, 2401, %r78;
	mul.wide.s32 	%rd27, %r79, 8;
	add.s64 	%rd28, %rd26, %rd27;
	ld.global.nc.f64 	%fd1143, [%rd28+2352];
	ld.global.nc.f64 	%fd1144, [%rd28+5096];
	ld.global.nc.f64 	%fd1145, [%rd28+7840];
	ld.global.nc.f64 	%fd1146, [%rd28+10584];
	ld.global.nc.f64 	%fd1147, [%rd28+13328];
	ld.global.nc.f64 	%fd1148, [%rd28+16072];
	ld.global.nc.f64 	%fd1149, [%rd28+18816];
$L__BB22_20:
	ld.param.f64 	%fd1094, [_Z32massMatrixMultiplyConstantKernelILi6ELi7ELi2EEvidPKdS1_S1_S1_S1_S1_S1_Pd_param_1];
	mov.u32 	%r24, %tid.x;
	setp.gt.u32 	%p14, %r24, 41;
	ld.shared.f64 	%fd867, [%r12+2352];
	fma.rn.f64 	%fd868, %fd58, %fd867, 0d0000000000000000;
	ld.shared.f64 	%fd869, [%r18+2352];
	fma.rn.f64 	%fd870, %fd59, %fd869, 0d0000000000000000;
	ld.shared.f64 	%fd871, [_ZZ32massMatrixMultiplyConstantKernelILi6ELi7ELi2EEvidPKdS1_S1_S1_S1_S1_S1_PdE13s_QuadToQuadD+336];
	fma.rn.f64 	%fd872, %fd871, %fd37, 0d0000000000000000;
	ld.shared.f64 	%fd873, [%r12+2360];
	fma.rn.f64 	%fd874, %fd60, %fd873, %fd868;
	ld.shared.f64 	%fd875, [%r18+2408];
	fma.rn.f64 	%fd876, %fd61, %fd875, %fd870;
	ld.shared.f64 	%fd877, [_ZZ32massMatrixMultiplyConstantKernelILi6ELi7ELi2EEvidPKdS1_S1_S1_S1_S1_S1_PdE13s_QuadToQuadD+344];
	fma.rn.f64 	%fd878, %fd877, %fd38, %fd872;
	ld.shared.f64 	%fd879, [%r12+2368];
	fma.rn.f64 	%fd880, %fd62, %fd879, %fd874;
	ld.shared.f64 	%fd881, [%r18+2464];
	fma.rn.f64 	%fd882, %fd63, %fd881, %fd876;
	ld.shared.f64 	%fd883, [_ZZ32massMatrixMultiplyConstantKernelILi6ELi7ELi2EEvidPKdS1_S1_S1_S1_S1_S1_PdE13s_QuadToQuadD+352];
	fma.rn.f64 	%fd884, %fd883, %fd39, %fd878;
	ld.shared.f64 	%fd885, [%r12+2376];
	fma.rn.f64 	%fd886, %fd64, %fd885, %fd880;
	ld.shared.f64 	%fd887, [%r18+2520];
	fma.rn.f64 	%fd888, %fd65, %fd887, %fd882;
	ld.shared.f64 	%fd889, [_ZZ32massMatrixMultiplyConstantKernelILi6ELi7ELi2EEvidPKdS1_S1_S1_S1_S1_S1_PdE13s_QuadToQuadD+360];
	fma.rn.f64 	%fd890, %fd889, %fd40, %fd884;
	ld.shared.f64 	%fd891, [%r12+2384];
	fma.rn.f64 	%fd892, %fd66, %fd891, %fd886;
	ld.shared.f64 	%fd893, [%r18+2576];
	fma.rn.f64 	%fd894, %fd67, %fd893, %fd888;
	ld.shared.f64 	%fd895, [_ZZ32massMatrixMultiplyConstantKernelILi6ELi7ELi2EEvidPKdS1_S1_S1_S1_S1_S1_PdE13s_QuadToQuadD+368];
	fma.rn.f64 	%fd896, %fd895, %fd41, %fd890;
	ld.shared.f64 	%fd897, [%r12+2392];
	fma.rn.f64 	%fd898, %fd68, %fd897, %fd892;
	ld.shared.f64 	%fd899, [%r18+2632];
	fma.rn.f64 	%fd900, %fd69, %fd899, %fd894;
	ld.shared.f64 	%fd901, [_ZZ32massMatrixMultiplyConstantKernelILi6ELi7ELi2EEvidPKdS1_S1_S1_S1_S1_S1_PdE13s_QuadToQuadD+376];
	fma.rn.f64 	%fd902, %fd901, %fd42, %fd896;
	ld.shared.f64 	%fd903, [%r12+2400];
	fma.rn.f64 	%fd904, %fd70, %fd903, %fd898;
	ld.shared.f64 	%fd905, [%r18+2688];
	fma.rn.f64 	%fd906, %fd71, %fd905, %fd900;
	ld.shared.f64 	%fd907, [_ZZ32massMatrixMultiplyConstantKernelILi6ELi7ELi2EEvidPKdS1_S1_S1_S1_S1_S1_PdE13s_QuadToQuadD+384];
	fma.rn.f64 	%fd908, %fd907, %fd43, %fd902;
	bar.sync 	0;
	mul.f64 	%fd909, %fd1144, %fd906;
	fma.rn.f64 	%fd910, %fd1143, %fd904, %fd909;
	fma.rn.f64 	%fd911, %fd1145, %fd908, %fd910;
	st.shared.f64 	[%r15], %fd911;
	mul.f64 	%fd912, %fd1146, %fd906;
	fma.rn.f64 	%fd913, %fd1144, %fd904, %fd912;
	fma.rn.f64 	%fd914, %fd1147, %fd908, %fd913;
	st.shared.f64 	[%r16], %fd914;
	mul.f64 	%fd915, %fd1147, %fd906;
	fma.rn.f64 	%fd916, %fd1145, %fd904, %fd915;
	fma.rn.f64 	%fd917, %fd1148, %fd908, %fd916;
	mul.f64 	%fd918, %fd1094, %fd1149;
	bar.sync 	0;
	ld.shared.f64 	%fd919, [%r14];
	mul.f64 	%fd920, %fd72, %fd919;
	fma.rn.f64 	%fd921, %fd918, %fd43, %fd920;
	ld.shared.f64 	%fd922, [%r17];
	fma.rn.f64 	%fd923, %fd73, %fd922, %fd921;
	fma.rn.f64 	%fd924, %fd917, %fd871, %fd191;
	ld.shared.f64 	%fd925, [%r14+8];
	fma.rn.f64 	%fd926, %fd74, %fd925, %fd923;
	ld.shared.f64 	%fd927, [%r17+56];
	fma.rn.f64 	%fd928, %fd75, %fd927, %fd926;
	fma.rn.f64 	%fd929, %fd917, %fd877, %fd192;
	ld.shared.f64 	%fd930, [%r14+16];
	fma.rn.f64 	%fd931, %fd77, %fd930, %fd928;
	ld.shared.f64 	%fd932, [%r17+112];
	fma.rn.f64 	%fd933, %fd78, %fd932, %fd931;
	fma.rn.f64 	%fd934, %fd917, %fd883, %fd193;
	ld.shared.f64 	%fd935, [%r14+24];
	fma.rn.f64 	%fd936, %fd80, %fd935, %fd933;
	ld.shared.f64 	%fd937, [%r17+168];
	fma.rn.f64 	%fd938, %fd81, %fd937, %fd936;
	fma.rn.f64 	%fd939, %fd917, %fd889, %fd194;
	ld.shared.f64 	%fd940, [%r14+32];
	fma.rn.f64 	%fd941, %fd83, %fd940, %fd938;
	ld.shared.f64 	%fd942, [%r17+224];
	fma.rn.f64 	%fd943, %fd84, %fd942, %fd941;
	fma.rn.f64 	%fd944, %fd917, %fd895, %fd195;
	ld.shared.f64 	%fd945, [%r14+40];
	fma.rn.f64 	%fd946, %fd86, %fd945, %fd943;
	ld.shared.f64 	%fd947, [%r17+280];
	fma.rn.f64 	%fd948, %fd87, %fd947, %fd946;
	fma.rn.f64 	%fd949, %fd917, %fd901, %fd197;
	ld.shared.f64 	%fd950, [%r14+48];
	fma.rn.f64 	%fd951, %fd89, %fd950, %fd948;
	ld.shared.f64 	%fd952, [%r17+336];
	fma.rn.f64 	%fd953, %fd90, %fd952, %fd951;
	fma.rn.f64 	%fd954, %fd917, %fd907, %fd196;
	add.f64 	%fd955, %fd953, %fd954;
	bar.sync 	0;
	st.shared.f64 	[%r13], %fd924;
	st.shared.f64 	[%r13+392], %fd929;
	st.shared.f64 	[%r13+784], %fd934;
	st.shared.f64 	[%r13+1176], %fd939;
	st.shared.f64 	[%r13+1568], %fd944;
	st.shared.f64 	[%r13+1960], %fd949;
	st.shared.f64 	[%r13+2352], %fd955;
	bar.sync 	0;
	bar.sync 	0;
	ld.shared.f64 	%fd956, [%r11];
	ld.shared.f64 	%fd957, [%r11+48];
	add.f64 	%fd958, %fd956, %fd957;
	sub.f64 	%fd959, %fd956, %fd957;
	ld.shared.f64 	%fd960, [%r11+8];
	ld.shared.f64 	%fd961, [%r11+40];
	add.f64 	%fd962, %fd960, %fd961;
	sub.f64 	%fd963, %fd960, %fd961;
	ld.shared.f64 	%fd964, [%r11+16];
	ld.shared.f64 	%fd965, [%r11+32];
	add.f64 	%fd966, %fd964, %fd965;
	sub.f64 	%fd967, %fd964, %fd965;
	ld.shared.f64 	%fd968, [%r11+24];
	add.f64 	%fd969, %fd968, %fd968;
	sub.f64 	%fd970, %fd968, %fd968;
	mul.f64 	%fd971, %fd969, 0d3FE0000000000000;
	ld.const.f64 	%fd212, [const_oddDofToQuad];
	fma.rn.f64 	%fd972, %fd212, %fd958, 0d0000000000000000;
	ld.const.f64 	%fd213, [const_evenDofToQuad];
	fma.rn.f64 	%fd973, %fd213, %fd959, 0d0000000000000000;
	ld.const.f64 	%fd214, [const_oddDofToQuad+24];
	fma.rn.f64 	%fd974, %fd214, %fd962, %fd972;
	ld.const.f64 	%fd215, [const_evenDofToQuad+24];
	fma.rn.f64 	%fd975, %fd215, %fd963, %fd973;
	ld.const.f64 	%fd216, [const_oddDofToQuad+48];
	fma.rn.f64 	%fd976, %fd216, %fd966, %fd974;
	ld.const.f64 	%fd217, [const_evenDofToQuad+48];
	fma.rn.f64 	%fd977, %fd217, %fd967, %fd975;
	ld.const.f64 	%fd218, [const_oddDofToQuad+72];
	fma.rn.f64 	%fd978, %fd218, %fd971, %fd976;
	ld.const.f64 	%fd219, [const_evenDofToQuad+72];
	fma.rn.f64 	%fd979, %fd219, %fd970, %fd977;
	add.f64 	%fd980, %fd978, %fd979;
	st.shared.f64 	[%r11], %fd980;
	sub.f64 	%fd981, %fd978, %fd979;
	st.shared.f64 	[%r11+40], %fd981;
	ld.const.f64 	%fd220, [const_oddDofToQuad+8];
	fma.rn.f64 	%fd982, %fd220, %fd958, 0d0000000000000000;
	ld.const.f64 	%fd221, [const_evenDofToQuad+8];
	fma.rn.f64 	%fd983, %fd221, %fd959, 0d0000000000000000;
	ld.const.f64 	%fd222, [const_oddDofToQuad+32];
	fma.rn.f64 	%fd984, %fd222, %fd962, %fd982;
	ld.const.f64 	%fd223, [const_evenDofToQuad+32];
	fma.rn.f64 	%fd985, %fd223, %fd963, %fd983;
	ld.const.f64 	%fd224, [const_oddDofToQuad+56];
	fma.rn.f64 	%fd986, %fd224, %fd966, %fd984;
	ld.const.f64 	%fd225, [const_evenDofToQuad+56];
	fma.rn.f64 	%fd987, %fd225, %fd967, %fd985;
	ld.const.f64 	%fd226, [const_oddDofToQuad+80];
	fma.rn.f64 	%fd988, %fd226, %fd971, %fd986;
	ld.const.f64 	%fd227, [const_evenDofToQuad+80];
	fma.rn.f64 	%fd989, %fd227, %fd970, %fd987;
	add.f64 	%fd990, %fd988, %fd989;
	st.shared.f64 	[%r11+8], %fd990;
	sub.f64 	%fd991, %fd988, %fd989;
	st.shared.f64 	[%r11+32], %fd991;
	ld.const.f64 	%fd228, [const_oddDofToQuad+16];
	fma.rn.f64 	%fd992, %fd228, %fd958, 0d0000000000000000;
	ld.const.f64 	%fd229, [const_evenDofToQuad+16];
	fma.rn.f64 	%fd993, %fd229, %fd959, 0d0000000000000000;
	ld.const.f64 	%fd230, [const_oddDofToQuad+40];
	fma.rn.f64 	%fd994, %fd230, %fd962, %fd992;
	ld.const.f64 	%fd231, [const_evenDofToQuad+40];
	fma.rn.f64 	%fd995, %fd231, %fd963, %fd993;
	ld.const.f64 	%fd232, [const_oddDofToQuad+64];
	fma.rn.f64 	%fd996, %fd232, %fd966, %fd994;
	ld.const.f64 	%fd233, [const_evenDofToQuad+64];
	fma.rn.f64 	%fd997, %fd233, %fd967, %fd995;
	ld.const.f64 	%fd234, [const_oddDofToQuad+88];
	fma.rn.f64 	%fd998, %fd234, %fd971, %fd996;
	ld.const.f64 	%fd235, [const_evenDofToQuad+88];
	fma.rn.f64 	%fd999, %fd235, %fd970, %fd997;
	add.f64 	%fd1000, %fd998, %fd999;
	st.shared.f64 	[%r11+16], %fd1000;
	sub.f64 	%fd1001, %fd998, %fd999;
	st.shared.f64 	[%r11+24], %fd1001;
	bar.sync 	0;
	@%p14 bra 	$L__BB22_22;
	ld.shared.f64 	%fd1002, [%r8];
	ld.shared.f64 	%fd1003, [%r8+336];
	add.f64 	%fd1004, %fd1002, %fd1003;
	sub.f64 	%fd1005, %fd1002, %fd1003;
	ld.shared.f64 	%fd1006, [%r8+56];
	ld.shared.f64 	%fd1007, [%r8+280];
	add.f64 	%fd1008, %fd1006, %fd1007;
	sub.f64 	%fd1009, %fd1006, %fd1007;
	ld.shared.f64 	%fd1010, [%r8+112];
	ld.shared.f64 	%fd1011, [%r8+224];
	add.f64 	%fd1012, %fd1010, %fd1011;
	sub.f64 	%fd1013, %fd1010, %fd1011;
	ld.shared.f64 	%fd1014, [%r8+168];
	add.f64 	%fd1015, %fd1014, %fd1014;
	sub.f64 	%fd1016, %fd1014, %fd1014;
	mul.f64 	%fd1017, %fd1015, 0d3FE0000000000000;
	fma.rn.f64 	%fd1018, %fd212, %fd1004, 0d0000000000000000;
	fma.rn.f64 	%fd1019, %fd213, %fd1005, 0d0000000000000000;
	fma.rn.f64 	%fd1020, %fd214, %fd1008, %fd1018;
	fma.rn.f64 	%fd1021, %fd215, %fd1009, %fd1019;
	fma.rn.f64 	%fd1022, %fd216, %fd1012, %fd1020;
	fma.rn.f64 	%fd1023, %fd217, %fd1013, %fd1021;
	fma.rn.f64 	%fd1024, %fd218, %fd1017, %fd1022;
	fma.rn.f64 	%fd1025, %fd219, %fd1016, %fd1023;
	add.f64 	%fd1026, %fd1024, %fd1025;
	st.shared.f64 	[%r8], %fd1026;
	sub.f64 	%fd1027, %fd1024, %fd1025;
	st.shared.f64 	[%r8+280], %fd1027;
	fma.rn.f64 	%fd1028, %fd220, %fd1004, 0d0000000000000000;
	fma.rn.f64 	%fd1029, %fd221, %fd1005, 0d0000000000000000;
	fma.rn.f64 	%fd1030, %fd222, %fd1008, %fd1028;
	fma.rn.f64 	%fd1031, %fd223, %fd1009, %fd1029;
	fma.rn.f64 	%fd1032, %fd224, %fd1012, %fd1030;
	fma.rn.f64 	%fd1033, %fd225, %fd1013, %fd1031;
	fma.rn.f64 	%fd1034, %fd226, %fd1017, %fd1032;
	fma.rn.f64 	%fd1035, %fd227, %fd1016, %fd1033;
	add.f64 	%fd1036, %fd1034, %fd1035;
	st.shared.f64 	[%r8+56], %fd1036;
	sub.f64 	%fd1037, %fd1034, %fd1035;
	st.shared.f64 	[%r8+224], %fd1037;
	fma.rn.f64 	%fd1038, %fd228, %fd1004, 0d0000000000000000;
	fma.rn.f64 	%fd1039, %fd229, %fd1005, 0d0000000000000000;
	fma.rn.f64 	%fd1040, %fd230, %fd1008, %fd1038;
	fma.rn.f64 	%fd1041, %fd231, %fd1009, %fd1039;
	fma.rn.f64 	%fd1042, %fd232, %fd1012, %fd1040;
	fma.rn.f64 	%fd1043, %fd233, %fd1013, %fd1041;
	fma.rn.f64 	%fd1044, %fd234, %fd1017, %fd1042;
	fma.rn.f64 	%fd1045, %fd235, %fd1016, %fd1043;
	add.f64 	%fd1046, %fd1044, %fd1045;
	st.shared.f64 	[%r8+112], %fd1046;
	sub.f64 	%fd1047, %fd1044, %fd1045;
	st.shared.f64 	[%r8+168], %fd1047;
$L__BB22_22:
	setp.gt.u32 	%p15, %r24, 35;
	bar.sync 	0;
	@%p15 bra 	$L__BB22_25;
	ld.shared.f64 	%fd1048, [%r7];
	ld.shared.f64 	%fd1049, [%r7+2352];
	add.f64 	%fd1050, %fd1048, %fd1049;
	sub.f64 	%fd1051, %fd1048, %fd1049;
	ld.shared.f64 	%fd1052, [%r7+392];
	ld.shared.f64 	%fd1053, [%r7+1960];
	add.f64 	%fd1054, %fd1052, %fd1053;
	sub.f64 	%fd1055, %fd1052, %fd1053;
	ld.shared.f64 	%fd1056, [%r7+784];
	ld.shared.f64 	%fd1057, [%r7+1568];
	add.f64 	%fd1058, %fd1056, %fd1057;
	sub.f64 	%fd1059, %fd1056, %fd1057;
	ld.shared.f64 	%fd1060, [%r7+1176];
	add.f64 	%fd1061, %fd1060, %fd1060;
	sub.f64 	%fd1062, %fd1060, %fd1060;
	mul.f64 	%fd1063, %fd1061, 0d3FE0000000000000;
	fma.rn.f64 	%fd1064, %fd212, %fd1050, 0d0000000000000000;
	fma.rn.f64 	%fd1065, %fd213, %fd1051, 0d0000000000000000;
	fma.rn.f64 	%fd1066, %fd214, %fd1054, %fd1064;
	fma.rn.f64 	%fd1067, %fd215, %fd1055, %fd1065;
	fma.rn.f64 	%fd1068, %fd216, %fd1058, %fd1066;
	fma.rn.f64 	%fd1069, %fd217, %fd1059, %fd1067;
	fma.rn.f64 	%fd236, %fd218, %fd1063, %fd1068;
	fma.rn.f64 	%fd237, %fd219, %fd1062, %fd1069;
	fma.rn.f64 	%fd1070, %fd220, %fd1050, 0d0000000000000000;
	fma.rn.f64 	%fd1071, %fd221, %fd1051, 0d0000000000000000;
	fma.rn.f64 	%fd1072, %fd222, %fd1054, %fd1070;
	fma.rn.f64 	%fd1073, %fd223, %fd1055, %fd1071;
	fma.rn.f64 	%fd1074, %fd224, %fd1058, %fd1072;
	fma.rn.f64 	%fd1075, %fd225, %fd1059, %fd1073;
	fma.rn.f64 	%fd238, %fd226, %fd1063, %fd1074;
	fma.rn.f64 	%fd239, %fd227, %fd1062, %fd1075;
	fma.rn.f64 	%fd1076, %fd228, %fd1050, 0d0000000000000000;
	fma.rn.f64 	%fd1077, %fd229, %fd1051, 0d0000000000000000;
	fma.rn.f64 	%fd1078, %fd230, %fd1054, %fd1076;
	fma.rn.f64 	%fd1079, %fd231, %fd1055, %fd1077;
	fma.rn.f64 	%fd1080, %fd232, %fd1058, %fd1078;
	fma.rn.f64 	%fd1081, %fd233, %fd1059, %fd1079;
	fma.rn.f64 	%fd240, %fd234, %fd1063, %fd1080;
	fma.rn.f64 	%fd241, %fd235, %fd1062, %fd1081;
	@%p4 bra 	$L__BB22_25;
	ld.param.u64 	%rd38, [_Z32massMatrixMultiplyConstantKernelILi6ELi7ELi2EEvidPKdS1_S1_S1_S1_S1_S1_Pd_param_9];
	mad.lo.s32 	%r81, %r23, 2401, %r24;
	mad.lo.s32 	%r82, %r23, -2185, %r81;
	cvta.to.global.u64 	%rd29, %rd38;
	mul.wide.s32 	%rd30, %r82, 8;
	add.s64 	%rd31, %rd29, %rd30;
	add.f64 	%fd1082, %fd236, %fd237;
	st.global.f64 	[%rd31], %fd1082;
	add.f64 	%fd1083, %fd238, %fd239;
	st.global.f64 	[%rd31+288], %fd1083;
	add.f64 	%fd1084, %fd240, %fd241;
	st.global.f64 	[%rd31+576], %fd1084;
	sub.f64 	%fd1085, %fd240, %fd241;
	st.global.f64 	[%rd31+864], %fd1085;
	sub.f64 	%fd1086, %fd238, %fd239;
	st.global.f64 	[%rd31+1152], %fd1086;
	sub.f64 	%fd1087, %fd236, %fd237;
	st.global.f64 	[%rd31+1440], %fd1087;
$L__BB22_25:
	ret;

}
	// .globl	_Z32massMatrixMultiplyConstantKernelILi6ELi8ELi1EEvidPKdS1_S1_S1_S1_S1_S1_Pd
.visible .entry _Z32massMatrixMultiplyConstantKernelILi6ELi8ELi1EEvidPKdS1_S1_S1_S1_S1_S1_Pd(
	.param .u32 _Z32massMatrixMultiplyConstantKernelILi6ELi8ELi1EEvidPKdS1_S1_S1_S1_S1_S1_Pd_param_0,
	.param .f64 _Z32massMatrixMultiplyConstantKernelILi6ELi8ELi1EEvidPKdS1_S1_S1_S1_S1_S1_Pd_param_1,
	.param .u64 .ptr .align 1 _Z32massMatrixMultiplyConstantKernelILi6ELi8ELi1EEvidPKdS1_S1_S1_S1_S1_S1_Pd_param_2,
	.param .u64 .ptr .align 1 _Z32massMatrixMultiplyConstantKernelILi6ELi8ELi1EEvidPKdS1_S1_S1_S1_S1_S1_Pd_param_3,
	.param .u64 .ptr .align 1 _Z32massMatrixMultiplyConstantKernelILi6ELi8ELi1EEvidPKdS1_S1_S1_S1_S1_S1_Pd_param_4,
	.param .u64 .ptr .align 1 _Z32massMatrixMultiplyConstantKernelILi6ELi8ELi1EEvidPKdS1_S1_S1_S1_S1_S1_Pd_param_5,
	.param .u64 .ptr .align 1 _Z32massMatrixMultiplyConstantKernelILi6ELi8ELi1EEvidPKdS1_S1_S1_S1_S1_S1_Pd_param_6,
	.param .u64 .ptr .align 1 _Z32massMatrixMultiplyConstantKernelILi6ELi8ELi1EEvidPKdS1_S1_S1_S1_S1_S1_Pd_param_7,
	.param .u64 .ptr .align 1 _Z32massMatrixMultiplyConstantKernelILi6ELi8ELi1EEvidPKdS1_S1_S1_S1_S1_S1_Pd_param_8,
	.param .u64 .ptr .align 1 _Z32massMatrixMultiplyConstantKernelILi6ELi8ELi1EEvidPKdS1_S1_S1_S1_S1_S1_Pd_param_9
)
{
	.reg .pred 	%p<18>;
	.reg .b16 	%rs<8>;
	.reg .b32 	%r<249>;
	.reg .b64 	%rd<47>;
	.reg .b64 	%fd<1358>;
	// demoted variable
	.shared .align 8 .b8 _ZZ29stiffnessMatrixMultiplyDeviceILi6ELi8ELi1EEviidPKdS1_S1_S1_PAT0__AT0__AplT0_Li0E_dPdE5s_Gpr[512];
	// demoted variable
	.shared .align 8 .b8 _ZZ29stiffnessMatrixMultiplyDeviceILi6ELi8ELi1EEviidPKdS1_S1_S1_PAT0__AT0__AplT0_Li0E_dPdE5s_Gps[512];
	// demoted variable
	.shared .align 8 .b8 _ZZ32massMatrixMultiplyConstantKernelILi6ELi8ELi1EEvidPKdS1_S1_S1_S1_S1_S1_PdE6s_tmp1[4096];
	// demoted variable
	.shared .align 8 .b8 _ZZ32massMatrixMultiplyConstantKernelILi6ELi8ELi1EEvidPKdS1_S1_S1_S1_S1_S1_PdE13s_QuadToQuadD[512];
	ld.param.u32 	%r17, [_Z32massMatrixMultiplyConstantKernelILi6ELi8ELi1EEvidPKdS1_S1_S1_S1_S1_S1_Pd_param_0];
	ld.param.u64 	%rd5, [_Z32massMatrixMultiplyConstantKernelILi6ELi8ELi1EEvidPKdS1_S1_S1_S1_S1_S1_Pd_param_5];
	ld.param.u64 	%rd3, [_Z32massMatrixMultiplyConstantKernelILi6ELi8ELi1EEvidPKdS1_S1_S1_S1_S1_S1_Pd_param_8];
	cvta.to.global.u64 	%rd6, %rd5;
	mov.u32 	%r1, %tid.x;
	mov.u32 	%r2, %tid.y;
	mov.u32 	%r18, %ctaid.x;
	add.s32 	%r3, %r18, %r2;
	cvt.u16.u32 	%rs2, %r1;
	mul.hi.u16 	%rs3, %rs2, 10923;
	mul.lo.s16 	%rs4, %rs3, 6;
	sub.s16 	%rs1, %rs2, %rs4;
	mul.wide.u32 	%rd7, %r1, 8;
	add.s64 	%rd8, %rd6, %rd7;
	ld.global.nc.f64 	%fd277, [%rd8];
	shl.b32 	%r19, %r1, 3;
	mov.u32 	%r20, _ZZ32massMatrixMultiplyConstantKernelILi6ELi8ELi1EEvidPKdS1_S1_S1_S1_S1_S1_PdE13s_QuadToQuadD;
	add.s32 	%r21, %r20, %r19;
	st.shared.f64 	[%r21], %fd277;
	setp.lt.s32 	%p2, %r3, %r17;
	setp.lt.u32 	%p3, %r1, 36;
	and.pred  	%p1, %p3, %p2;
	not.pred 	%p4, %p1;
	@%p4 bra 	$L__BB23_2;
	cvta.to.global.u64 	%rd9, %rd3;
	mad.lo.s32 	%r22, %r3, 216, %r1;
	mul.wide.s32 	%rd10, %r22, 8;
	add.s64 	%rd11, %rd9, %rd10;
	ld.global.nc.f64 	%fd1301, [%rd11];
	ld.global.nc.f64 	%fd1300, [%rd11+288];
	ld.global.nc.f64 	%fd1299, [%rd11+576];
	ld.global.nc.f64 	%fd1298, [%rd11+864];
	ld.global.nc.f64 	%fd1297, [%rd11+1152];
	ld.global.nc.f64 	%fd1296, [%rd11+1440];
$L__BB23_2:
	setp.gt.u32 	%p5, %r1, 35;
	bar.sync 	0;
	ld.const.f64 	%fd13, [const_oddDofToQuad];
	ld.const.f64 	%fd14, [const_evenDofToQuad];
	ld.const.f64 	%fd15, [const_oddDofToQuad+8];
	ld.const.f64 	%fd16, [const_evenDofToQuad+8];
	ld.const.f64 	%fd17, [const_oddDofToQuad+16];
	ld.const.f64 	%fd18, [const_evenDofToQuad+16];
	ld.const.f64 	%fd19, [const_oddDofToQuad+24];
	ld.const.f64 	%fd20, [const_evenDofToQuad+24];
	ld.const.f64 	%fd21, [const_oddDofToQuad+32];
	ld.const.f64 	%fd22, [const_evenDofToQuad+32];
	ld.const.f64 	%fd23, [const_oddDofToQuad+40];
	ld.const.f64 	%fd24, [const_evenDofToQuad+40];
	ld.const.f64 	%fd25, [const_oddDofToQuad+48];
	ld.const.f64 	%fd26, [const_evenDofToQuad+48];
	ld.const.f64 	%fd27, [const_oddDofToQuad+56];
	ld.const.f64 	%fd28, [const_evenDofToQuad+56];
	ld.const.f64 	%fd29, [const_oddDofToQuad+64];
	ld.const.f64 	%fd30, [const_evenDofToQuad+64];
	ld.const.f64 	%fd31, [const_oddDofToQuad+72];
	ld.const.f64 	%fd32, [const_evenDofToQuad+72];
	ld.const.f64 	%fd33, [const_oddDofToQuad+80];
	ld.const.f64 	%fd34, [const_evenDofToQuad+80];
	ld.const.f64 	%fd35, [const_oddDofToQuad+88];
	ld.const.f64 	%fd36, [const_evenDofToQuad+88];
	shl.b32 	%r23, %r2, 12;
	mov.u32 	%r24, _ZZ32massMatrixMultiplyConstantKernelILi6ELi8ELi1EEvidPKdS1_S1_S1_S1_S1_S1_PdE6s_tmp1;
	add.s32 	%r4, %r24, %r23;
	mul.lo.s16 	%rs6, %rs2, 171;
	shr.u16 	%rs7, %rs6, 10;
	cvt.u32.u16 	%r5, %rs7;
	mul.wide.u16 	%r25, %rs7, 64;
	add.s32 	%r6, %r4, %r25;
	mul.wide.u16 	%r26, %rs1, 8;
	add.s32 	%r7, %r6, %r26;
	@%p5 bra 	$L__BB23_4;
	add.f64 	%fd278, %fd1301, %fd1296;
	sub.f64 	%fd279, %fd1301, %fd1296;
	add.f64 	%fd280, %fd1300, %fd1297;
	sub.f64 	%fd281, %fd1300, %fd1297;
	add.f64 	%fd282, %fd1299, %fd1298;
	sub.f64 	%fd283, %fd1299, %fd1298;
	fma.rn.f64 	%fd284, %fd13, %fd278, 0d0000000000000000;
	fma.rn.f64 	%fd285, %fd14, %fd279, 0d0000000000000000;
	fma.rn.f64 	%fd286, %fd15, %fd280, %fd284;
	fma.rn.f64 	%fd287, %fd16, %fd281, %fd285;
	fma.rn.f64 	%fd288, %fd17, %fd282, %fd286;
	fma.rn.f64 	%fd289, %fd18, %fd283, %fd287;
	add.f64 	%fd290, %fd289, %fd288;
	st.shared.f64 	[%r7], %fd290;
	sub.f64 	%fd291, %fd288, %fd289;
	st.shared.f64 	[%r7+3584], %fd291;
	fma.rn.f64 	%fd292, %fd19, %fd278, 0d0000000000000000;
	fma.rn.f64 	%fd293, %fd20, %fd279, 0d0000000000000000;
	fma.rn.f64 	%fd294, %fd21, %fd280, %fd292;
	fma.rn.f64 	%fd295, %fd22, %fd281, %fd293;
	fma.rn.f64 	%fd296, %fd23, %fd282, %fd294;
	fma.rn.f64 	%fd297, %fd24, %fd283, %fd295;
	add.f64 	%fd298, %fd297, %fd296;
	st.shared.f64 	[%r7+512], %fd298;
	sub.f64 	%fd299, %fd296, %fd297;
	st.shared.f64 	[%r7+3072], %fd299;
	fma.rn.f64 	%fd300, %fd25, %fd278, 0d0000000000000000;
	fma.rn.f64 	%fd301, %fd26, %fd279, 0d0000000000000000;
	fma.rn.f64 	%fd302, %fd27, %fd280, %fd300;
	fma.rn.f64 	%fd303, %fd28, %fd281, %fd301;
	fma.rn.f64 	%fd304, %fd29, %fd282, %fd302;
	fma.rn.f64 	%fd305, %fd30, %fd283, %fd303;
	add.f64 	%fd306, %fd305, %fd304;
	st.shared.f64 	[%r7+1024], %fd306;
	sub.f64 	%fd307, %fd304, %fd305;
	st.shared.f64 	[%r7+2560], %fd307;
	fma.rn.f64 	%fd308, %fd31, %fd278, 0d0000000000000000;
	fma.rn.f64 	%fd309, %fd32, %fd279, 0d0000000000000000;
	fma.rn.f64 	%fd310, %fd33, %fd280, %fd308;
	fma.rn.f64 	%fd311, %fd34, %fd281, %fd309;
	fma.rn.f64 	%fd312, %fd35, %fd282, %fd310;
	fma.rn.f64 	%fd313, %fd36, %fd283, %fd311;
	add.f64 	%fd314, %fd313, %fd312;
	st.shared.f64 	[%r7+1536], %fd314;
	sub.f64 	%fd315, %fd312, %fd313;
	st.shared.f64 	[%r7+2048], %fd315;
$L__BB23_4:
	bar.sync 	0;
	setp.gt.u32 	%p6, %r1, 47;
	mad.lo.s32 	%r27, %r5, 448, %r6;
	add.s32 	%r8, %r27, %r26;
	@%p6 bra 	$L__BB23_6;
	ld.shared.f64 	%fd316, [%r8];
	ld.shared.f64 	%fd317, [%r8+320];
	add.f64 	%fd318, %fd316, %fd317;
	sub.f64 	%fd319, %fd316, %fd317;
	ld.shared.f64 	%fd320, [%r8+64];
	ld.shared.f64 	%fd321, [%r8+256];
	add.f64 	%fd322, %fd320, %fd321;
	sub.f64 	%fd323, %fd320, %fd321;
	ld.shared.f64 	%fd324, [%r8+128];
	ld.shared.f64 	%fd325, [%r8+192];
	add.f64 	%fd326, %fd324, %fd325;
	sub.f64 	%fd327, %fd324, %fd325;
	fma.rn.f64 	%fd328, %fd13, %fd318, 0d0000000000000000;
	fma.rn.f64 	%fd329, %fd14, %fd319, 0d0000000000000000;
	fma.rn.f64 	%fd330, %fd15, %fd322, %fd328;
	fma.rn.f64 	%fd331, %fd16, %fd323, %fd329;
	fma.rn.f64 	%fd332, %fd17, %fd326, %fd330;
	fma.rn.f64 	%fd333, %fd18, %fd327, %fd331;
	add.f64 	%fd334, %fd332, %fd333;
	st.shared.f64 	[%r8], %fd334;
	sub.f64 	%fd335, %fd332, %fd333;
	st.shared.f64 	[%r8+448], %fd335;
	fma.rn.f64 	%fd336, %fd19, %fd318, 0d0000000000000000;
	fma.rn.f64 	%fd337, %fd20, %fd319, 0d0000000000000000;
	fma.rn.f64 	%fd338, %fd21, %fd322, %fd336;
	fma.rn.f64 	%fd339, %fd22, %fd323, %fd337;
	fma.rn.f64 	%fd340, %fd23, %fd326, %fd338;
	fma.rn.f64 	%fd341, %fd24, %fd327, %fd339;
	add.f64 	%fd342, %fd340, %fd341;
	st.shared.f64 	[%r8+64], %fd342;
	sub.f64 	%fd343, %fd340, %fd341;
	st.shared.f64 	[%r8+384], %fd343;
	fma.rn.f64 	%fd344, %fd25, %fd318, 0d0000000000000000;
	fma.rn.f64 	%fd345, %fd26, %fd319, 0d0000000000000000;
	fma.rn.f64 	%fd346, %fd27, %fd322, %fd344;
	fma.rn.f64 	%fd347, %fd28, %fd323, %fd345;
	fma.rn.f64 	%fd348, %fd29, %fd326, %fd346;
	fma.rn.f64 	%fd349, %fd30, %fd327, %fd347;
	add.f64 	%fd350, %fd348, %fd349;
	st.shared.f64 	[%r8+128], %fd350;
	sub.f64 	%fd351, %fd348, %fd349;
	st.shared.f64 	[%r8+320], %fd351;
	fma.rn.f64 	%fd352, %fd31, %fd318, 0d0000000000000000;
	fma.rn.f64 	%fd353, %fd32, %fd319, 0d0000000000000000;
	fma.rn.f64 	%fd354, %fd33, %fd322, %fd352;
	fma.rn.f64 	%fd355, %fd34, %fd323, %fd353;
	fma.rn.f64 	%fd356, %fd35, %fd326, %fd354;
	fma.rn.f64 	%fd357, %fd36, %fd327, %fd355;
	add.f64 	%fd358, %fd356, %fd357;
	st.shared.f64 	[%r8+192], %fd358;
	sub.f64 	%fd359, %fd356, %fd357;
	st.shared.f64 	[%r8+256], %fd359;
$L__BB23_6:
	ld.param.u64 	%rd38, [_Z32massMatrixMultiplyConstantKernelILi6ELi8ELi1EEvidPKdS1_S1_S1_S1_S1_S1_Pd_param_2];
	ld.param.u32 	%r241, [_Z32massMatrixMultiplyConstantKernelILi6ELi8ELi1EEvidPKdS1_S1_S1_S1_S1_S1_Pd_param_0];
	setp.ge.s32 	%p7, %r3, %r241;
	bar.sync 	0;
	shr.u32 	%r29, %r1, 3;
	shl.b32 	%r30, %r29, 9;
	add.s32 	%r31, %r4, %r30;
	shl.b32 	%r32, %r1, 6;
	and.b32  	%r33, %r32, 448;
	add.s32 	%r34, %r31, %r33;
	ld.shared.f64 	%fd361, [%r34];
	ld.shared.f64 	%fd362, [%r34+40];
	add.f64 	%fd363, %fd361, %fd362;
	sub.f64 	%fd364, %fd361, %fd362;
	ld.shared.f64 	%fd365, [%r34+8];
	ld.shared.f64 	%fd366, [%r34+32];
	add.f64 	%fd367, %fd365, %fd366;
	sub.f64 	%fd368, %fd365, %fd366;
	ld.shared.f64 	%fd369, [%r34+16];
	ld.shared.f64 	%fd370, [%r34+24];
	add.f64 	%fd371, %fd369, %fd370;
	sub.f64 	%fd372, %fd369, %fd370;
	fma.rn.f64 	%fd373, %fd13, %fd363, 0d0000000000000000;
	fma.rn.f64 	%fd374, %fd14, %fd364, 0d0000000000000000;
	fma.rn.f64 	%fd375, %fd15, %fd367, %fd373;
	fma.rn.f64 	%fd376, %fd16, %fd368, %fd374;
	fma.rn.f64 	%fd377, %fd17, %fd371, %fd375;
	fma.rn.f64 	%fd378, %fd18, %fd372, %fd376;
	add.f64 	%fd379, %fd377, %fd378;
	st.shared.f64 	[%r34], %fd379;
	sub.f64 	%fd380, %fd377, %fd378;
	st.shared.f64 	[%r34+56], %fd380;
	fma.rn.f64 	%fd381, %fd19, %fd363, 0d0000000000000000;
	fma.rn.f64 	%fd382, %fd20, %fd364, 0d0000000000000000;
	fma.rn.f64 	%fd383, %fd21, %fd367, %fd381;
	fma.rn.f64 	%fd384, %fd22, %fd368, %fd382;
	fma.rn.f64 	%fd385, %fd23, %fd371, %fd383;
	fma.rn.f64 	%fd386, %fd24, %fd372, %fd384;
	add.f64 	%fd387, %fd385, %fd386;
	st.shared.f64 	[%r34+8], %fd387;
	sub.f64 	%fd388, %fd385, %fd386;
	st.shared.f64 	[%r34+48], %fd388;
	fma.rn.f64 	%fd389, %fd25, %fd363, 0d0000000000000000;
	fma.rn.f64 	%fd390, %fd26, %fd364, 0d0000000000000000;
	fma.rn.f64 	%fd391, %fd27, %fd367, %fd389;
	fma.rn.f64 	%fd392, %fd28, %fd368, %fd390;
	fma.rn.f64 	%fd393, %fd29, %fd371, %fd391;
	fma.rn.f64 	%fd394, %fd30, %fd372, %fd392;
	add.f64 	%fd395, %fd393, %fd394;
	st.shared.f64 	[%r34+16], %fd395;
	sub.f64 	%fd396, %fd393, %fd394;
	st.shared.f64 	[%r34+40], %fd396;
	fma.rn.f64 	%fd397, %fd31, %fd363, 0d0000000000000000;
	fma.rn.f64 	%fd398, %fd32, %fd364, 0d0000000000000000;
	fma.rn.f64 	%fd399, %fd33, %fd367, %fd397;
	fma.rn.f64 	%fd400, %fd34, %fd368, %fd398;
	fma.rn.f64 	%fd401, %fd35, %fd371, %fd399;
	fma.rn.f64 	%fd402, %fd36, %fd372, %fd400;
	add.f64 	%fd403, %fd401, %fd402;
	st.shared.f64 	[%r34+24], %fd403;
	sub.f64 	%fd404, %fd401, %fd402;
	st.shared.f64 	[%r34+32], %fd404;
	bar.sync 	0;
	mad.lo.s32 	%r9, %r29, -448, %r31;
	and.b32  	%r36, %r19, 56;
	add.s32 	%r37, %r9, %r36;
	ld.shared.f64 	%fd37, [%r37];
	ld.shared.f64 	%fd38, [%r37+512];
	ld.shared.f64 	%fd39, [%r37+1024];
	ld.shared.f64 	%fd40, [%r37+1536];
	ld.shared.f64 	%fd41, [%r37+2048];
	ld.shared.f64 	%fd42, [%r37+2560];
	ld.shared.f64 	%fd43, [%r37+3072];
	ld.shared.f64 	%fd44, [%r37+3584];
	mad.lo.s32 	%r38, %r3, 3584, %r1;
	cvta.to.global.u64 	%rd12, %rd38;
	mul.wide.s32 	%rd13, %r38, 8;
	add.s64 	%rd1, %rd12, %rd13;
	mov.f64 	%fd1302, 0d0000000000000000;
	mov.f64 	%fd1303, %fd1302;
	mov.f64 	%fd1304, %fd1302;
	mov.f64 	%fd1305, %fd1302;
	mov.f64 	%fd1306, %fd1302;
	mov.f64 	%fd1307, %fd1302;
	mov.f64 	%fd1308, %fd1302;
	@%p7 bra 	$L__BB23_8;
	ld.global.nc.f64 	%fd1302, [%rd1];
	ld.global.nc.f64 	%fd1303, [%rd1+4096];
	ld.global.nc.f64 	%fd1304, [%rd1+8192];
	ld.global.nc.f64 	%fd1305, [%rd1+12288];
	ld.global.nc.f64 	%fd1306, [%rd1+16384];
	ld.global.nc.f64 	%fd1307, [%rd1+20480];
	ld.global.nc.f64 	%fd1308, [%rd1+24576];
$L__BB23_8:
	ld.param.f64 	%fd1288, [_Z32massMatrixMultiplyConstantKernelILi6ELi8ELi1EEvidPKdS1_S1_S1_S1_S1_S1_Pd_param_1];
	ld.param.u32 	%r242, [_Z32massMatrixMultiplyConstantKernelILi6ELi8ELi1EEvidPKdS1_S1_S1_S1_S1_S1_Pd_param_0];
	shl.b32 	%r39, %r2, 9;
	mov.u32 	%r40, _ZZ29stiffnessMatrixMultiplyDeviceILi6ELi8ELi1EEviidPKdS1_S1_S1_PAT0__AT0__AplT0_Li0E_dPdE5s_Gpr;
	add.s32 	%r41, %r40, %r39;
	and.b32  	%r43, %r19, 8128;
	add.s32 	%r44, %r41, %r43;
	and.b32  	%r45, %r1, 7;
	add.s32 	%r47, %r44, %r36;
	mov.u32 	%r48, _ZZ29stiffnessMatrixMultiplyDeviceILi6ELi8ELi1EEviidPKdS1_S1_S1_PAT0__AT0__AplT0_Li0E_dPdE5s_Gps;
	add.s32 	%r49, %r48, %r39;
	add.s32 	%r50, %r49, %r36;
	add.s32 	%r51, %r50, %r43;
	add.s32 	%r53, %r20, %r36;
	setp.ge.s32 	%p8, %r3, %r242;
	add.s32 	%r54, %r4, %r36;
	mad.lo.s32 	%r55, %r45, 56, %r53;
	ld.shared.f64 	%fd59, [%r55];
	ld.shared.f64 	%fd406, [%r9];
	fma.rn.f64 	%fd407, %fd59, %fd406, 0d0000000000000000;
	and.b32  	%r56, %r1, 1016;
	add.s32 	%r57, %r20, %r43;
	ld.shared.f64 	%fd60, [%r57];
	ld.shared.f64 	%fd408, [%r54];
	fma.rn.f64 	%fd409, %fd60, %fd408, 0d0000000000000000;
	ld.shared.f64 	%fd410, [_ZZ32massMatrixMultiplyConstantKernelILi6ELi8ELi1EEvidPKdS1_S1_S1_S1_S1_S1_PdE13s_QuadToQuadD];
	fma.rn.f64 	%fd411, %fd410, %fd37, 0d0000000000000000;
	ld.shared.f64 	%fd61, [%r55+8];
	ld.shared.f64 	%fd412, [%r9+8];
	fma.rn.f64 	%fd413, %fd61, %fd412, %fd407;
	ld.shared.f64 	%fd62, [%r57+8];
	ld.shared.f64 	%fd414, [%r54+64];
	fma.rn.f64 	%fd415, %fd62, %fd414, %fd409;
	ld.shared.f64 	%fd416, [_ZZ32massMatrixMultiplyConstantKernelILi6ELi8ELi1EEvidPKdS1_S1_S1_S1_S1_S1_PdE13s_QuadToQuadD+8];
	fma.rn.f64 	%fd417, %fd416, %fd38, %fd411;
	ld.shared.f64 	%fd63, [%r55+16];
	ld.shared.f64 	%fd418, [%r9+16];
	fma.rn.f64 	%fd419, %fd63, %fd418, %fd413;
	ld.shared.f64 	%fd64, [%r57+16];
	ld.shared.f64 	%fd420, [%r54+128];
	fma.rn.f64 	%fd421, %fd64, %fd420, %fd415;
	ld.shared.f64 	%fd422, [_ZZ32massMatrixMultiplyConstantKernelILi6ELi8ELi1EEvidPKdS1_S1_S1_S1_S1_S1_PdE13s_QuadToQuadD+16];
	fma.rn.f64 	%fd423, %fd422, %fd39, %fd417;
	ld.shared.f64 	%fd65, [%r55+24];
	ld.shared.f64 	%fd424, [%r9+24];
	fma.rn.f64 	%fd425, %fd65, %fd424, %fd419;
	ld.shared.f64 	%fd66, [%r57+24];
	ld.shared.f64 	%fd426, [%r54+192];
	fma.rn.f64 	%fd427, %fd66, %fd426, %fd421;
	ld.shared.f64 	%fd428, [_ZZ32massMatrixMultiplyConstantKernelILi6ELi8ELi1EEvidPKdS1_S1_S1_S1_S1_S1_PdE13s_QuadToQuadD+24];
	fma.rn.f64 	%fd429, %fd428, %fd40, %fd423;
	ld.shared.f64 	%fd67, [%r55+32];
	ld.shared.f64 	%fd430, [%r9+32];
	fma.rn.f64 	%fd431, %fd67, %fd430, %fd425;
	ld.shared.f64 	%fd68, [%r57+32];
	ld.shared.f64 	%fd432, [%r54+256];
	fma.rn.f64 	%fd433, %fd68, %fd432, %fd427;
	ld.shared.f64 	%fd434, [_ZZ32massMatrixMultiplyConstantKernelILi6ELi8ELi1EEvidPKdS1_S1_S1_S1_S1_S1_PdE13s_QuadToQuadD+32];
	fma.rn.f64 	%fd435, %fd434, %fd41, %fd429;
	ld.shared.f64 	%fd69, [%r55+40];
	ld.shared.f64 	%fd436, [%r9+40];
	fma.rn.f64 	%fd437, %fd69, %fd436, %fd431;
	ld.shared.f64 	%fd70, [%r57+40];
	ld.shared.f64 	%fd438, [%r54+320];
	fma.rn.f64 	%fd439, %fd70, %fd438, %fd433;
	ld.shared.f64 	%fd440, [_ZZ32massMatrixMultiplyConstantKernelILi6ELi8ELi1EEvidPKdS1_S1_S1_S1_S1_S1_PdE13s_QuadToQuadD+40];
	fma.rn.f64 	%fd441, %fd440, %fd42, %fd435;
	ld.shared.f64 	%fd71, [%r55+48];
	ld.shared.f64 	%fd442, [%r9+48];
	fma.rn.f64 	%fd443, %fd71, %fd442, %fd437;
	ld.shared.f64 	%fd72, [%r57+48];
	ld.shared.f64 	%fd444, [%r54+384];
	fma.rn.f64 	%fd445, %fd72, %fd444, %fd439;
	ld.shared.f64 	%fd446, [_ZZ32massMatrixMultiplyConstantKernelILi6ELi8ELi1EEvidPKdS1_S1_S1_S1_S1_S1_PdE13s_QuadToQuadD+48];
	fma.rn.f64 	%fd447, %fd446, %fd43, %fd441;
	ld.shared.f64 	%fd73, [%r55+56];
	ld.shared.f64 	%fd448, [%r9+56];
	fma.rn.f64 	%fd449, %fd73, %fd448, %fd443;
	ld.shared.f64 	%fd74, [%r57+56];
	ld.shared.f64 	%fd450, [%r54+448];
	fma.rn.f64 	%fd451, %fd74, %fd450, %fd445;
	ld.shared.f64 	%fd452, [_ZZ32massMatrixMultiplyConstantKernelILi6ELi8ELi1EEvidPKdS1_S1_S1_S1_S1_S1_PdE13s_QuadToQuadD+56];
	fma.rn.f64 	%fd453, %fd452, %fd44, %fd447;
	bar.sync 	0;
	mul.f64 	%fd454, %fd1303, %fd451;
	fma.rn.f64 	%fd455, %fd1302, %fd449, %fd454;
	fma.rn.f64 	%fd456, %fd1304, %fd453, %fd455;
	st.shared.f64 	[%r47], %fd456;
	mul.f64 	%fd457, %fd1305, %fd451;
	fma.rn.f64 	%fd458, %fd1303, %fd449, %fd457;
	fma.rn.f64 	%fd459, %fd1306, %fd453, %fd458;
	st.shared.f64 	[%r51], %fd459;
	mul.f64 	%fd460, %fd1306, %fd451;
	fma.rn.f64 	%fd461, %fd1304, %fd449, %fd460;
	fma.rn.f64 	%fd462, %fd1307, %fd453, %fd461;
	mul.f64 	%fd463, %fd1288, %fd1308;
	bar.sync 	0;
	ld.shared.f64 	%fd75, [%r53];
	ld.shared.f64 	%fd464, [%r44];
	mul.f64 	%fd465, %fd75, %fd464;
	fma.rn.f64 	%fd466, %fd463, %fd37, %fd465;
	add.s32 	%r58, %r20, %r56;
	ld.shared.f64 	%fd76, [%r58];
	ld.shared.f64 	%fd467, [%r50];
	fma.rn.f64 	%fd468, %fd76, %fd467, %fd466;
	fma.rn.f64 	%fd469, %fd462, %fd410, 0d0000000000000000;
	mad.lo.s32 	%r59, %r45, -56, %r55;
	ld.shared.f64 	%fd77, [%r59+64];
	ld.shared.f64 	%fd470, [%r44+8];
	fma.rn.f64 	%fd471, %fd77, %fd470, %fd468;
	ld.shared.f64 	%fd78, [%r58+64];
	ld.shared.f64 	%fd472, [%r50+64];
	fma.rn.f64 	%fd473, %fd78, %fd472, %fd471;
	fma.rn.f64 	%fd79, %fd462, %fd416, 0d0000000000000000;
	ld.shared.f64 	%fd80, [%r59+128];
	ld.shared.f64 	%fd474, [%r44+16];
	fma.rn.f64 	%fd475, %fd80, %fd474, %fd473;
	ld.shared.f64 	%fd81, [%r58+128];
	ld.shared.f64 	%fd476, [%r50+128];
	fma.rn.f64 	%fd477, %fd81, %fd476, %fd475;
	fma.rn.f64 	%fd82, %fd462, %fd422, 0d0000000000000000;
	ld.shared.f64 	%fd83, [%r59+192];
	ld.shared.f64 	%fd478, [%r44+24];
	fma.rn.f64 	%fd479, %fd83, %fd478, %fd477;
	ld.shared.f64 	%fd84, [%r58+192];
	ld.shared.f64 	%fd480, [%r50+192];
	fma.rn.f64 	%fd481, %fd84, %fd480, %fd479;
	fma.rn.f64 	%fd85, %fd462, %fd428, 0d0000000000000000;
	ld.shared.f64 	%fd86, [%r59+256];
	ld.shared.f64 	%fd482, [%r44+32];
	fma.rn.f64 	%fd483, %fd86, %fd482, %fd481;
	ld.shared.f64 	%fd87, [%r58+256];
	ld.shared.f64 	%fd484, [%r50+256];
	fma.rn.f64 	%fd485, %fd87, %fd484, %fd483;
	fma.rn.f64 	%fd88, %fd462, %fd434, 0d0000000000000000;
	ld.shared.f64 	%fd89, [%r59+320];
	ld.shared.f64 	%fd486, [%r44+40];
	fma.rn.f64 	%fd487, %fd89, %fd486, %fd485;
	ld.shared.f64 	%fd90, [%r58+320];
	ld.shared.f64 	%fd488, [%r50+320];
	fma.rn.f64 	%fd489, %fd90, %fd488, %fd487;
	fma.rn.f64 	%fd91, %fd462, %fd440, 0d0000000000000000;
	ld.shared.f64 	%fd92, [%r59+384];
	ld.shared.f64 	%fd490, [%r44+48];
	fma.rn.f64 	%fd491, %fd92, %fd490, %fd489;
	ld.shared.f64 	%fd93, [%r58+384];
	ld.shared.f64 	%fd492, [%r50+384];
	fma.rn.f64 	%fd493, %fd93, %fd492, %fd491;
	fma.rn.f64 	%fd94, %fd462, %fd446, 0d0000000000000000;
	ld.shared.f64 	%fd95, [%r59+448];
	ld.shared.f64 	%fd494, [%r44+56];
	fma.rn.f64 	%fd495, %fd95, %fd494, %fd493;
	ld.shared.f64 	%fd96, [%r58+448];
	ld.shared.f64 	%fd496, [%r50+448];
	fma.rn.f64 	%fd497, %fd96, %fd496, %fd495;
	fma.rn.f64 	%fd97, %fd462, %fd452, 0d0000000000000000;
	add.f64 	%fd98, %fd497, %fd469;
	mov.f64 	%fd1309, 0d0000000000000000;
	mov.f64 	%fd1310, %fd1309;
	mov.f64 	%fd1311, %fd1309;
	mov.f64 	%fd1312, %fd1309;
	mov.f64 	%fd1313, %fd1309;
	mov.f64 	%fd1314, %fd1309;
	mov.f64 	%fd1315, %fd1309;
	@%p8 bra 	$L__BB23_10;
	ld.param.u64 	%rd39, [_Z32massMatrixMultiplyConstantKernelILi6ELi8ELi1EEvidPKdS1_S1_S1_S1_S1_S1_Pd_param_2];
	cvta.to.global.u64 	%rd14, %rd39;
	add.s64 	%rd16, %rd14, %rd13;
	ld.global.nc.f64 	%fd1309, [%rd16+512];
	ld.global.nc.f64 	%fd1310, [%rd16+4608];
	ld.global.nc.f64 	%fd1311, [%rd16+8704];
	ld.global.nc.f64 	%fd1312, [%rd16+12800];
	ld.global.nc.f64 	%fd1313, [%rd16+16896];
	ld.global.nc.f64 	%fd1314, [%rd16+20992];
	ld.global.nc.f64 	%fd1315, [%rd16+25088];
$L__BB23_10:
	ld.param.f64 	%fd1289, [_Z32massMatrixMultiplyConstantKernelILi6ELi8ELi1EEvidPKdS1_S1_S1_S1_S1_S1_Pd_param_1];
	ld.param.u32 	%r243, [_Z32massMatrixMultiplyConstantKernelILi6ELi8ELi1EEvidPKdS1_S1_S1_S1_S1_S1_Pd_param_0];
	mov.u32 	%r62, %ctaid.x;
	mov.u32 	%r63, %tid.y;
	add.s32 	%r10, %r62, %r63;
	setp.ge.s32 	%p9, %r10, %r243;
	shl.b32 	%r64, %r63, 12;
	mov.u32 	%r65, _ZZ32massMatrixMultiplyConstantKernelILi6ELi8ELi1EEvidPKdS1_S1_S1_S1_S1_S1_PdE6s_tmp1;
	add.s32 	%r66, %r65, %r64;
	mov.u32 	%r67, %tid.x;
	shr.u32 	%r68, %r67, 3;
	shl.b32 	%r69, %r68, 9;
	add.s32 	%r70, %r66, %r69;
	mad.lo.s32 	%r71, %r68, -448, %r70;
	shl.b32 	%r72, %r67, 3;
	and.b32  	%r73, %r72, 56;
	add.s32 	%r74, %r66, %r73;
	ld.shared.f64 	%fd499, [%r71+512];
	fma.rn.f64 	%fd500, %fd59, %fd499, 0d0000000000000000;
	ld.shared.f64 	%fd501, [%r74+512];
	fma.rn.f64 	%fd502, %fd60, %fd501, 0d0000000000000000;
	ld.shared.f64 	%fd503, [_ZZ32massMatrixMultiplyConstantKernelILi6ELi8ELi1EEvidPKdS1_S1_S1_S1_S1_S1_PdE13s_QuadToQuadD+64];
	fma.rn.f64 	%fd504, %fd503, %fd37, 0d0000000000000000;
	ld.shared.f64 	%fd505, [%r71+520];
	fma.rn.f64 	%fd506, %fd61, %fd505, %fd500;
	ld.shared.f64 	%fd507, [%r74+576];
	fma.rn.f64 	%fd508, %fd62, %fd507, %fd502;
	ld.shared.f64 	%fd509, [_ZZ32massMatrixMultiplyConstantKernelILi6ELi8ELi1EEvidPKdS1_S1_S1_S1_S1_S1_PdE13s_QuadToQuadD+72];
	fma.rn.f64 	%fd510, %fd509, %fd38, %fd504;
	ld.shared.f64 	%fd511, [%r71+528];
	fma.rn.f64 	%fd512, %fd63, %fd511, %fd506;
	ld.shared.f64 	%fd513, [%r74+640];
	fma.rn.f64 	%fd514, %fd64, %fd513, %fd508;
	ld.shared.f64 	%fd515, [_ZZ32massMatrixMultiplyConstantKernelILi6ELi8ELi1EEvidPKdS1_S1_S1_S1_S1_S1_PdE13s_QuadToQuadD+80];
	fma.rn.f64 	%fd516, %fd515, %fd39, %fd510;
	ld.shared.f64 	%fd517, [%r71+536];
	fma.rn.f64 	%fd518, %fd65, %fd517, %fd512;
	ld.shared.f64 	%fd519, [%r74+704];
	fma.rn.f64 	%fd520, %fd66, %fd519, %fd514;
	ld.shared.f64 	%fd521, [_ZZ32massMatrixMultiplyConstantKernelILi6ELi8ELi1EEvidPKdS1_S1_S1_S1_S1_S1_PdE13s_QuadToQuadD+88];
	fma.rn.f64 	%fd522, %fd521, %fd40, %fd516;
	ld.shared.f64 	%fd523, [%r71+544];
	fma.rn.f64 	%fd524, %fd67, %fd523, %fd518;
	ld.shared.f64 	%fd525, [%r74+768];
	fma.rn.f64 	%fd526, %fd68, %fd525, %fd520;
	ld.shared.f64 	%fd527, [_ZZ32massMatrixMultiplyConstantKernelILi6ELi8ELi1EEvidPKdS1_S1_S1_S1_S1_S1_PdE13s_QuadToQuadD+96];
	fma.rn.f64 	%fd528, %fd527, %fd41, %fd522;
	ld.shared.f64 	%fd529, [%r71+552];
	fma.rn.f64 	%fd530, %fd69, %fd529, %fd524;
	ld.shared.f64 	%fd531, [%r74+832];
	fma.rn.f64 	%fd532, %fd70, %fd531, %fd526;
	ld.shared.f64 	%fd533, [_ZZ32massMatrixMultiplyConstantKernelILi6ELi8ELi1EEvidPKdS1_S1_S1_S1_S1_S1_PdE13s_QuadToQuadD+104];
	fma.rn.f64 	%fd534, %fd533, %fd42, %fd528;
	ld.shared.f64 	%fd535, [%r71+560];
	fma.rn.f64 	%fd536, %fd71, %fd535, %fd530;
	ld.shared.f64 	%fd537, [%r74+896];
	fma.rn.f64 	%fd538, %fd72, %fd537, %fd532;
	ld.shared.f64 	%fd539, [_ZZ32massMatrixMultiplyConstantKernelILi6ELi8ELi1EEvidPKdS1_S1_S1_S1_S1_S1_PdE13s_QuadToQuadD+112];
	fma.rn.f64 	%fd540, %fd539, %fd43, %fd534;
	ld.shared.f64 	%fd541, [%r71+568];
	fma.rn.f64 	%fd542, %fd73, %fd541, %fd536;
	ld.shared.f64 	%fd543, [%r74+960];
	fma.rn.f64 	%fd544, %fd74, %fd543, %fd538;
	ld.shared.f64 	%fd545, [_ZZ32massMatrixMultiplyConstantKernelILi6ELi8ELi1EEvidPKdS1_S1_S1_S1_S1_S1_PdE13s_QuadToQuadD+120];
	fma.rn.f64 	%fd546, %fd545, %fd44, %fd540;
	bar.sync 	0;
	mul.f64 	%fd547, %fd1310, %fd544;
	fma.rn.f64 	%fd548, %fd1309, %fd542, %fd547;
	fma.rn.f64 	%fd549, %fd1311, %fd546, %fd548;
	shl.b32 	%r75, %r63, 9;
	mov.u32 	%r76, _ZZ29stiffnessMatrixMultiplyDeviceILi6ELi8ELi1EEviidPKdS1_S1_S1_PAT0__AT0__AplT0_Li0E_dPdE5s_Gpr;
	add.s32 	%r77, %r76, %r75;
	shl.b32 	%r78, %r68, 6;
	add.s32 	%r79, %r77, %r78;
	add.s32 	%r80, %r79, %r73;
	st.shared.f64 	[%r80], %fd549;
	mul.f64 	%fd550, %fd1312, %fd544;
	fma.rn.f64 	%fd551, %fd1310, %fd542, %fd550;
	fma.rn.f64 	%fd552, %fd1313, %fd546, %fd551;
	mov.u32 	%r81, _ZZ29stiffnessMatrixMultiplyDeviceILi6ELi8ELi1EEviidPKdS1_S1_S1_PAT0__AT0__AplT0_Li0E_dPdE5s_Gps;
	add.s32 	%r82, %r81, %r75;
	add.s32 	%r83, %r82, %r73;
	add.s32 	%r84, %r83, %r78;
	st.shared.f64 	[%r84], %fd552;
	mul.f64 	%fd553, %fd1313, %fd544;
	fma.rn.f64 	%fd554, %fd1311, %fd542, %fd553;
	fma.rn.f64 	%fd555, %fd1314, %fd546, %fd554;
	mul.f64 	%fd556, %fd1289, %fd1315;
	bar.sync 	0;
	ld.shared.f64 	%fd557, [%r79];
	mul.f64 	%fd558, %fd75, %fd557;
	fma.rn.f64 	%fd559, %fd556, %fd38, %fd558;
	ld.shared.f64 	%fd560, [%r83];
	fma.rn.f64 	%fd561, %fd76, %fd560, %fd559;
	fma.rn.f64 	%fd113, %fd555, %fd503, %fd98;
	ld.shared.f64 	%fd562, [%r79+8];
	fma.rn.f64 	%fd563, %fd77, %fd562, %fd561;
	ld.shared.f64 	%fd564, [%r83+64];
	fma.rn.f64 	%fd565, %fd78, %fd564, %fd563;
	fma.rn.f64 	%fd566, %fd555, %fd509, %fd79;
	ld.shared.f64 	%fd567, [%r79+16];
	fma.rn.f64 	%fd568, %fd80, %fd567, %fd565;
	ld.shared.f64 	%fd569, [%r83+128];
	fma.rn.f64 	%fd570, %fd81, %fd569, %fd568;
	fma.rn.f64 	%fd114, %fd555, %fd515, %fd82;
	ld.shared.f64 	%fd571, [%r79+24];
	fma.rn.f64 	%fd572, %fd83, %fd571, %fd570;
	ld.shared.f64 	%fd573, [%r83+192];
	fma.rn.f64 	%fd574, %fd84, %fd573, %fd572;
	fma.rn.f64 	%fd115, %fd555, %fd521, %fd85;
	ld.shared.f64 	%fd575, [%r79+32];
	fma.rn.f64 	%fd576, %fd86, %fd575, %fd574;
	ld.shared.f64 	%fd577, [%r83+256];
	fma.rn.f64 	%fd578, %fd87, %fd577, %fd576;
	fma.rn.f64 	%fd116, %fd555, %fd527, %fd88;
	ld.shared.f64 	%fd579, [%r79+40];
	fma.rn.f64 	%fd580, %fd89, %fd579, %fd578;
	ld.shared.f64 	%fd581, [%r83+320];
	fma.rn.f64 	%fd582, %fd90, %fd581, %fd580;
	fma.rn.f64 	%fd117, %fd555, %fd533, %fd91;
	ld.shared.f64 	%fd583, [%r79+48];
	fma.rn.f64 	%fd584, %fd92, %fd583, %fd582;
	ld.shared.f64 	%fd585, [%r83+384];
	fma.rn.f64 	%fd586, %fd93, %fd585, %fd584;
	fma.rn.f64 	%fd118, %fd555, %fd539, %fd94;
	ld.shared.f64 	%fd587, [%r79+56];
	fma.rn.f64 	%fd588, %fd95, %fd587, %fd586;
	ld.shared.f64 	%fd589, [%r83+448];
	fma.rn.f64 	%fd590, %fd96, %fd589, %fd588;
	fma.rn.f64 	%fd119, %fd555, %fd545, %fd97;
	add.f64 	%fd120, %fd590, %fd566;
	mov.f64 	%fd1316, 0d0000000000000000;
	mov.f64 	%fd1317, %fd1316;
	mov.f64 	%fd1318, %fd1316;
	mov.f64 	%fd1319, %fd1316;
	mov.f64 	%fd1320, %fd1316;
	mov.f64 	%fd1321, %fd1316;
	mov.f64 	%fd1322, %fd1316;
	@%p9 bra 	$L__BB23_12;
	ld.param.u64 	%rd40, [_Z32massMatrixMultiplyConstantKernelILi6ELi8ELi1EEvidPKdS1_S1_S1_S1_S1_S1_Pd_param_2];
	cvta.to.global.u64 	%rd17, %rd40;
	mad.lo.s32 	%r86, %r10, 3584, %r67;
	mul.wide.s32 	%rd18, %r86, 8;
	add.s64 	%rd19, %rd17, %rd18;
	ld.global.nc.f64 	%fd1316, [%rd19+1024];
	ld.global.nc.f64 	%fd1317, [%rd19+5120];
	ld.global.nc.f64 	%fd1318, [%rd19+9216];
	ld.global.nc.f64 	%fd1319, [%rd19+13312];
	ld.global.nc.f64 	%fd1320, [%rd19+17408];
	ld.global.nc.f64 	%fd1321, [%rd19+21504];
	ld.global.nc.f64 	%fd1322, [%rd19+25600];
$L__BB23_12:
	ld.param.f64 	%fd1290, [_Z32massMatrixMultiplyConstantKernelILi6ELi8ELi1EEvidPKdS1_S1_S1_S1_S1_S1_Pd_param_1];
	ld.param.u32 	%r244, [_Z32massMatrixMultiplyConstantKernelILi6ELi8ELi1EEvidPKdS1_S1_S1_S1_S1_S1_Pd_param_0];
	mov.u32 	%r87, %ctaid.x;
	mov.u32 	%r88, %tid.y;
	add.s32 	%r11, %r87, %r88;
	setp.ge.s32 	%p10, %r11, %r244;
	shl.b32 	%r89, %r88, 12;
	mov.u32 	%r90, _ZZ32massMatrixMultiplyConstantKernelILi6ELi8ELi1EEvidPKdS1_S1_S1_S1_S1_S1_PdE6s_tmp1;
	add.s32 	%r91, %r90, %r89;
	mov.u32 	%r92, %tid.x;
	shr.u32 	%r93, %r92, 3;
	shl.b32 	%r94, %r93, 9;
	add.s32 	%r95, %r91, %r94;
	mad.lo.s32 	%r96, %r93, -448, %r95;
	shl.b32 	%r97, %r92, 3;
	and.b32  	%r98, %r97, 56;
	add.s32 	%r99, %r91, %r98;
	ld.shared.f64 	%fd592, [%r96+1024];
	fma.rn.f64 	%fd593, %fd59, %fd592, 0d0000000000000000;
	ld.shared.f64 	%fd594, [%r99+1024];
	fma.rn.f64 	%fd595, %fd60, %fd594, 0d0000000000000000;
	ld.shared.f64 	%fd596, [_ZZ32massMatrixMultiplyConstantKernelILi6ELi8ELi1EEvidPKdS1_S1_S1_S1_S1_S1_PdE13s_QuadToQuadD+128];
	fma.rn.f64 	%fd597, %fd596, %fd37, 0d0000000000000000;
	ld.shared.f64 	%fd598, [%r96+1032];
	fma.rn.f64 	%fd599, %fd61, %fd598, %fd593;
	ld.shared.f64 	%fd600, [%r99+1088];
	fma.rn.f64 	%fd601, %fd62, %fd600, %fd595;
	ld.shared.f64 	%fd602, [_ZZ32massMatrixMultiplyConstantKernelILi6ELi8ELi1EEvidPKdS1_S1_S1_S1_S1_S1_PdE13s_QuadToQuadD+136];
	fma.rn.f64 	%fd603, %fd602, %fd38, %fd597;
	ld.shared.f64 	%fd604, [%r96+1040];
	fma.rn.f64 	%fd605, %fd63, %fd604, %fd599;
	ld.shared.f64 	%fd606, [%r99+1152];
	fma.rn.f64 	%fd607, %fd64, %fd606, %fd601;
	ld.shared.f64 	%fd608, [_ZZ32massMatrixMultiplyConstantKernelILi6ELi8ELi1EEvidPKdS1_S1_S1_S1_S1_S1_PdE13s_QuadToQuadD+144];
	fma.rn.f64 	%fd609, %fd608, %fd39, %fd603;
	ld.shared.f64 	%fd610, [%r96+1048];
	fma.rn.f64 	%fd611, %fd65, %fd610, %fd605;
	ld.shared.f64 	%fd612, [%r99+1216];
	fma.rn.f64 	%fd613, %fd66, %fd612, %fd607;
	ld.shared.f64 	%fd614, [_ZZ32massMatrixMultiplyConstantKernelILi6ELi8ELi1EEvidPKdS1_S1_S1_S1_S1_S1_PdE13s_QuadToQuadD+152];
	fma.rn.f64 	%fd615, %fd614, %fd40, %fd609;
	ld.shared.f64 	%fd616, [%r96+1056];
	fma.rn.f64 	%fd617, %fd67, %fd616, %fd611;
	ld.shared.f64 	%fd618, [%r99+1280];
	fma.rn.f64 	%fd619, %fd68, %fd618, %fd613;
	ld.shared.f64 	%fd620, [_ZZ32massMatrixMultiplyConstantKernelILi6ELi8ELi1EEvidPKdS1_S1_S1_S1_S1_S1_PdE13s_QuadToQuadD+160];
	fma.rn.f64 	%fd621, %fd620, %fd41, %fd615;
	ld.shared.f64 	%fd622, [%r96+1064];
	fma.rn.f64 	%fd623, %fd69, %fd622, %fd617;
	ld.shared.f64 	%fd624, [%r99+1344];
	fma.rn.f64 	%fd625, %fd70, %fd624, %fd619;
	ld.shared.f64 	%fd626, [_ZZ32massMatrixMultiplyConstantKernelILi6ELi8ELi1EEvidPKdS1_S1_S1_S1_S1_S1_PdE13s_QuadToQuadD+168];
	fma.rn.f64 	%fd627, %fd626, %fd42, %fd621;
	ld.shared.f64 	%fd628, [%r96+1072];
	fma.rn.f64 	%fd629, %fd71, %fd628, %fd623;
	ld.shared.f64 	%fd630, [%r99+1408];
	fma.rn.f64 	%fd631, %fd72, %fd630, %fd625;
	ld.shared.f64 	%fd632, [_ZZ32massMatrixMultiplyConstantKernelILi6ELi8ELi1EEvidPKdS1_S1_S1_S1_S1_S1_PdE13s_QuadToQuadD+176];
	fma.rn.f64 	%fd633, %fd632, %fd43, %fd627;
	ld.shared.f64 	%fd634, [%r96+1080];
	fma.rn.f64 	%fd635, %fd73, %fd634, %fd629;
	ld.shared.f64 	%fd636, [%r99+1472];
	fma.rn.f64 	%fd637, %fd74, %fd636, %fd631;
	ld.shared.f64 	%fd638, [_ZZ32massMatrixMultiplyConstantKernelILi6ELi8ELi1EEvidPKdS1_S1_S1_S1_S1_S1_PdE13s_QuadToQuadD+184];
	fma.rn.f64 	%fd639, %fd638, %fd44, %fd633;
	bar.sync 	0;
	mul.f64 	%fd640, %fd1317, %fd637;
	fma.rn.f64 	%fd641, %fd1316, %fd635, %fd640;
	fma.rn.f64 	%fd642, %fd1318, %fd639, %fd641;
	shl.b32 	%r100, %r88, 9;
	mov.u32 	%r101, _ZZ29stiffnessMatrixMultiplyDeviceILi6ELi8ELi1EEviidPKdS1_S1_S1_PAT0__AT0__AplT0_Li0E_dPdE5s_Gpr;
	add.s32 	%r102, %r101, %r100;
	shl.b32 	%r103, %r93, 6;
	add.s32 	%r104, %r102, %r103;
	add.s32 	%r105, %r104, %r98;
	st.shared.f64 	[%r105], %fd642;
	mul.f64 	%fd643, %fd1319, %fd637;
	fma.rn.f64 	%fd644, %fd1317, %fd635, %fd643;
	fma.rn.f64 	%fd645, %fd1320, %fd639, %fd644;
	mov.u32 	%r106, _ZZ29stiffnessMatrixMultiplyDeviceILi6ELi8ELi1EEviidPKdS1_S1_S1_PAT0__AT0__AplT0_Li0E_dPdE5s_Gps;
	add.s32 	%r107, %r106, %r100;
	add.s32 	%r108, %r107, %r98;
	add.s32 	%r109, %r108, %r103;
	st.shared.f64 	[%r109], %fd645;
	mul.f64 	%fd646, %fd1320, %fd637;
	fma.rn.f64 	%fd647, %fd1318, %fd635, %fd646;
	fma.rn.f64 	%fd648, %fd1321, %fd639, %fd647;
	mul.f64 	%fd649, %fd1290, %fd1322;
	bar.sync 	0;
	ld.shared.f64 	%fd650, [%r104];
	mul.f64 	%fd651, %fd75, %fd650;
	fma.rn.f64 	%fd652, %fd649, %fd39, %fd651;
	ld.shared.f64 	%fd653, [%r108];
	fma.rn.f64 	%fd654, %fd76, %fd653, %fd652;
	fma.rn.f64 	%fd135, %fd648, %fd596, %fd113;
	ld.shared.f64 	%fd655, [%r104+8];
	fma.rn.f64 	%fd656, %fd77, %fd655, %fd654;
	ld.shared.f64 	%fd657, [%r108+64];
	fma.rn.f64 	%fd658, %fd78, %fd657, %fd656;
	fma.rn.f64 	%fd136, %fd648, %fd602, %fd120;
	ld.shared.f64 	%fd659, [%r104+16];
	fma.rn.f64 	%fd660, %fd80, %fd659, %fd658;
	ld.shared.f64 	%fd661, [%r108+128];
	fma.rn.f64 	%fd662, %fd81, %fd661, %fd660;
	fma.rn.f64 	%fd663, %fd648, %fd608, %fd114;
	ld.shared.f64 	%fd664, [%r104+24];
	fma.rn.f64 	%fd665, %fd83, %fd664, %fd662;
	ld.shared.f64 	%fd666, [%r108+192];
	fma.rn.f64 	%fd667, %fd84, %fd666, %fd665;
	fma.rn.f64 	%fd137, %fd648, %fd614, %fd115;
	ld.shared.f64 	%fd668, [%r104+32];
	fma.rn.f64 	%fd669, %fd86, %fd668, %fd667;
	ld.shared.f64 	%fd670, [%r108+256];
	fma.rn.f64 	%fd671, %fd87, %fd670, %fd669;
	fma.rn.f64 	%fd138, %fd648, %fd620, %fd116;
	ld.shared.f64 	%fd672, [%r104+40];
	fma.rn.f64 	%fd673, %fd89, %fd672, %fd671;
	ld.shared.f64 	%fd674, [%r108+320];
	fma.rn.f64 	%fd675, %fd90, %fd674, %fd673;
	fma.rn.f64 	%fd139, %fd648, %fd626, %fd117;
	ld.shared.f64 	%fd676, [%r104+48];
	fma.rn.f64 	%fd677, %fd92, %fd676, %fd675;
	ld.shared.f64 	%fd678, [%r108+384];
	fma.rn.f64 	%fd679, %fd93, %fd678, %fd677;
	fma.rn.f64 	%fd140, %fd648, %fd632, %fd118;
	ld.shared.f64 	%fd680, [%r104+56];
	fma.rn.f64 	%fd681, %fd95, %fd680, %fd679;
	ld.shared.f64 	%fd682, [%r108+448];
	fma.rn.f64 	%fd683, %fd96, %fd682, %fd681;
	fma.rn.f64 	%fd141, %fd648, %fd638, %fd119;
	add.f64 	%fd142, %fd683, %fd663;
	mov.f64 	%fd1323, 0d0000000000000000;
	mov.f64 	%fd1324, %fd1323;
	mov.f64 	%fd1325, %fd1323;
	mov.f64 	%fd1326, %fd1323;
	mov.f64 	%fd1327, %fd1323;
	mov.f64 	%fd1328, %fd1323;
	mov.f64 	%fd1329, %fd1323;
	@%p10 bra 	$L__BB23_14;
	ld.param.u64 	%rd41, [_Z32massMatrixMultiplyConstantKernelILi6ELi8ELi1EEvidPKdS1_S1_S1_S1_S1_S1_Pd_param_2];
	cvta.to.global.u64 	%rd20, %rd41;
	mad.lo.s32 	%r111, %r11, 3584, %r92;
	mul.wide.s32 	%rd21, %r111, 8;
	add.s64 	%rd22, %rd20, %rd21;
	ld.global.nc.f64 	%fd1323, [%rd22+1536];
	ld.global.nc.f64 	%fd1324, [%rd22+5632];
	ld.global.nc.f64 	%fd1325, [%rd22+9728];
	ld.global.nc.f64 	%fd1326, [%rd22+13824];
	ld.global.nc.f64 	%fd1327, [%rd22+17920];
	ld.global.nc.f64 	%fd1328, [%rd22+22016];
	ld.global.nc.f64 	%fd1329, [%rd22+26112];
$L__BB23_14:
	ld.param.f64 	%fd1291, [_Z32massMatrixMultiplyConstantKernelILi6ELi8ELi1EEvidPKdS1_S1_S1_S1_S1_S1_Pd_param_1];
	ld.param.u32 	%r245, [_Z32massMatrixMultiplyConstantKernelILi6ELi8ELi1EEvidPKdS1_S1_S1_S1_S1_S1_Pd_param_0];
	mov.u32 	%r112, %ctaid.x;
	mov.u32 	%r113, %tid.y;
	add.s32 	%r12, %r112, %r113;
	setp.ge.s32 	%p11, %r12, %r245;
	shl.b32 	%r114, %r113, 12;
	mov.u32 	%r115, _ZZ32massMatrixMultiplyConstantKernelILi6ELi8ELi1EEvidPKdS1_S1_S1_S1_S1_S1_PdE6s_tmp1;
	add.s32 	%r116, %r115, %r114;
	mov.u32 	%r117, %tid.x;
	shr.u32 	%r118, %r117, 3;
	shl.b32 	%r119, %r118, 9;
	add.s32 	%r120, %r116, %r119;
	mad.lo.s32 	%r121, %r118, -448, %r120;
	shl.b32 	%r122, %r117, 3;
	and.b32  	%r123, %r122, 56;
	add.s32 	%r124, %r116, %r123;
	ld.shared.f64 	%fd685, [%r121+1536];
	fma.rn.f64 	%fd686, %fd59, %fd685, 0d0000000000000000;
	ld.shared.f64 	%fd687, [%r124+1536];
	fma.rn.f64 	%fd688, %fd60, %fd687, 0d0000000000000000;
	ld.shared.f64 	%fd689, [_ZZ32massMatrixMultiplyConstantKernelILi6ELi8ELi1EEvidPKdS1_S1_S1_S1_S1_S1_PdE13s_QuadToQuadD+192];
	fma.rn.f64 	%fd690, %fd689, %fd37, 0d0000000000000000;
	ld.shared.f64 	%fd691, [%r121+1544];
	fma.rn.f64 	%fd692, %fd61, %fd691, %fd686;
	ld.shared.f64 	%fd693, [%r124+1600];
	fma.rn.f64 	%fd694, %fd62, %fd693, %fd688;
	ld.shared.f64 	%fd695, [_ZZ32massMatrixMultiplyConstantKernelILi6ELi8ELi1EEvidPKdS1_S1_S1_S1_S1_S1_PdE13s_QuadToQuadD+200];
	fma.rn.f64 	%fd696, %fd695, %fd38, %fd690;
	ld.shared.f64 	%fd697, [%r121+1552];
	fma.rn.f64 	%fd698, %fd63, %fd697, %fd692;
	ld.shared.f64 	%fd699, [%r124+1664];
	fma.rn.f64 	%fd700, %fd64, %fd699, %fd694;
	ld.shared.f64 	%fd701, [_ZZ32massMatrixMultiplyConstantKernelILi6ELi8ELi1EEvidPKdS1_S1_S1_S1_S1_S1_PdE13s_QuadToQuadD+208];
	fma.rn.f64 	%fd702, %fd701, %fd39, %fd696;
	ld.shared.f64 	%fd703, [%r121+1560];
	fma.rn.f64 	%fd704, %fd65, %fd703, %fd698;
	ld.shared.f64 	%fd705, [%r124+1728];
	fma.rn.f64 	%fd706, %fd66, %fd705, %fd700;
	ld.shared.f64 	%fd707, [_ZZ32massMatrixMultiplyConstantKernelILi6ELi8ELi1EEvidPKdS1_S1_S1_S1_S1_S1_PdE13s_QuadToQuadD+216];
	fma.rn.f64 	%fd708, %fd707, %fd40, %fd702;
	ld.shared.f64 	%fd709, [%r121+1568];
	fma.rn.f64 	%fd710, %fd67, %fd709, %fd704;
	ld.shared.f64 	%fd711, [%r124+1792];
	fma.rn.f64 	%fd712, %fd68, %fd711, %fd706;
	ld.shared.f64 	%fd713, [_ZZ32massMatrixMultiplyConstantKernelILi6ELi8ELi1EEvidPKdS1_S1_S1_S1_S1_S1_PdE13s_QuadToQuadD+224];
	fma.rn.f64 	%fd714, %fd713, %fd41, %fd708;
	ld.shared.f64 	%fd715, [%r121+1576];
	fma.rn.f64 	%fd716, %fd69, %fd715, %fd710;
	ld.shared.f64 	%fd717, [%r124+1856];
	fma.rn.f64 	%fd718, %fd70, %fd717, %fd712;
	ld.shared.f64 	%fd719, [_ZZ32massMatrixMultiplyConstantKernelILi6ELi8ELi1EEvidPKdS1_S1_S1_S1_S1_S1_PdE13s_QuadToQuadD+232];
	fma.rn.f64 	%fd720, %fd719, %fd42, %fd714;
	ld.shared.f64 	%fd721, [%r121+1584];
	fma.rn.f64 	%fd722, %fd71, %fd721, %fd716;
	ld.shared.f64 	%fd723, [%r124+1920];
	fma.rn.f64 	%fd724, %fd72, %fd723, %fd718;
	ld.shared.f64 	%fd725, [_ZZ32massMatrixMultiplyConstantKernelILi6ELi8ELi1EEvidPKdS1_S1_S1_S1_S1_S1_PdE13s_QuadToQuadD+240];
	fma.rn.f64 	%fd726, %fd725, %fd43, %fd720;
	ld.shared.f64 	%fd727, [%r121+1592];
	fma.rn.f64 	%fd728, %fd73, %fd727, %fd722;
	ld.shared.f64 	%fd729, [%r124+1984];
	fma.rn.f64 	%fd730, %fd74, %fd729, %fd724;
	ld.shared.f64 	%fd731, [_ZZ32massMatrixMultiplyConstantKernelILi6ELi8ELi1EEvidPKdS1_S1_S1_S1_S1_S1_PdE13s_QuadToQuadD+248];
	fma.rn.f64 	%fd732, %fd731, %fd44, %fd726;
	bar.sync 	0;
	mul.f64 	%fd733, %fd1324, %fd730;
	fma.rn.f64 	%fd734, %fd1323, %fd728, %fd733;
	fma.rn.f64 	%fd735, %fd1325, %fd732, %fd734;
	shl.b32 	%r125, %r113, 9;
	mov.u32 	%r126, _ZZ29stiffnessMatrixMultiplyDeviceILi6ELi8ELi1EEviidPKdS1_S1_S1_PAT0__AT0__AplT0_Li0E_dPdE5s_Gpr;
	add.s32 	%r127, %r126, %r125;
	shl.b32 	%r128, %r118, 6;
	add.s32 	%r129, %r127, %r128;
	add.s32 	%r130, %r129, %r123;
	st.shared.f64 	[%r130], %fd735;
	mul.f64 	%fd736, %fd1326, %fd730;
	fma.rn.f64 	%fd737, %fd1324, %fd728, %fd736;
	fma.rn.f64 	%fd738, %fd1327, %fd732, %fd737;
	mov.u32 	%r131, _ZZ29stiffnessMatrixMultiplyDeviceILi6ELi8ELi1EEviidPKdS1_S1_S1_PAT0__AT0__AplT0_Li0E_dPdE5s_Gps;
	add.s32 	%r132, %r131, %r125;
	add.s32 	%r133, %r132, %r123;
	add.s32 	%r134, %r133, %r128;
	st.shared.f64 	[%r134], %fd738;
	mul.f64 	%fd739, %fd1327, %fd730;
	fma.rn.f64 	%fd740, %fd1325, %fd728, %fd739;
	fma.rn.f64 	%fd741, %fd1328, %fd732, %fd740;
	mul.f64 	%fd742, %fd1291, %fd1329;
	bar.sync 	0;
	ld.shared.f64 	%fd743, [%r129];
	mul.f64 	%fd744, %fd75, %fd743;
	fma.rn.f64 	%fd745, %fd742, %fd40, %fd744;
	ld.shared.f64 	%fd746, [%r133];
	fma.rn.f64 	%fd747, %fd76, %fd746, %fd745;
	fma.rn.f64 	%fd157, %fd741, %fd689, %fd135;
	ld.shared.f64 	%fd748, [%r129+8];
	fma.rn.f64 	%fd749, %fd77, %fd748, %fd747;
	ld.shared.f64 	%fd750, [%r133+64];
	fma.rn.f64 	%fd751, %fd78, %fd750, %fd749;
	fma.rn.f64 	%fd158, %fd741, %fd695, %fd136;
	ld.shared.f64 	%fd752, [%r129+16];
	fma.rn.f64 	%fd753, %fd80, %fd752, %fd751;
	ld.shared.f64 	%fd754, [%r133+128];
	fma.rn.f64 	%fd755, %fd81, %fd754, %fd753;
	fma.rn.f64 	%fd159, %fd741, %fd701, %fd142;
	ld.shared.f64 	%fd756, [%r129+24];
	fma.rn.f64 	%fd757, %fd83, %fd756, %fd755;
	ld.shared.f64 	%fd758, [%r133+192];
	fma.rn.f64 	%fd759, %fd84, %fd758, %fd757;
	fma.rn.f64 	%fd760, %fd741, %fd707, %fd137;
	ld.shared.f64 	%fd761, [%r129+32];
	fma.rn.f64 	%fd762, %fd86, %fd761, %fd759;
	ld.shared.f64 	%fd763, [%r133+256];
	fma.rn.f64 	%fd764, %fd87, %fd763, %fd762;
	fma.rn.f64 	%fd160, %fd741, %fd713, %fd138;
	ld.shared.f64 	%fd765, [%r129+40];
	fma.rn.f64 	%fd766, %fd89, %fd765, %fd764;
	ld.shared.f64 	%fd767, [%r133+320];
	fma.rn.f64 	%fd768, %fd90, %fd767, %fd766;
	fma.rn.f64 	%fd161, %fd741, %fd719, %fd139;
	ld.shared.f64 	%fd769, [%r129+48];
	fma.rn.f64 	%fd770, %fd92, %fd769, %fd768;
	ld.shared.f64 	%fd771, [%r133+384];
	fma.rn.f64 	%fd772, %fd93, %fd771, %fd770;
	fma.rn.f64 	%fd162, %fd741, %fd725, %fd140;
	ld.shared.f64 	%fd773, [%r129+56];
	fma.rn.f64 	%fd774, %fd95, %fd773, %fd772;
	ld.shared.f64 	%fd775, [%r133+448];
	fma.rn.f64 	%fd776, %fd96, %fd775, %fd774;
	fma.rn.f64 	%fd163, %fd741, %fd731, %fd141;
	add.f64 	%fd164, %fd776, %fd760;
	mov.f64 	%fd1330, 0d0000000000000000;
	mov.f64 	%fd1331, %fd1330;
	mov.f64 	%fd1332, %fd1330;
	mov.f64 	%fd1333, %fd1330;
	mov.f64 	%fd1334, %fd1330;
	mov.f64 	%fd1335, %fd1330;
	mov.f64 	%fd1336, %fd1330;
	@%p11 bra 	$L__BB23_16;
	ld.param.u64 	%rd42, [_Z32massMatrixMultiplyConstantKernelILi6ELi8ELi1EEvidPKdS1_S1_S1_S1_S1_S1_Pd_param_2];
	cvta.to.global.u64 	%rd23, %rd42;
	mad.lo.s32 	%r136, %r12, 3584, %r117;
	mul.wide.s32 	%rd24, %r136, 8;
	add.s64 	%rd25, %rd23, %rd24;
	ld.global.nc.f64 	%fd1330, [%rd25+2048];
	ld.global.nc.f64 	%fd1331, [%rd25+6144];
	ld.global.nc.f64 	%fd1332, [%rd25+10240];
	ld.global.nc.f64 	%fd1333, [%rd25+14336];
	ld.global.nc.f64 	%fd1334, [%rd25+18432];
	ld.global.nc.f64 	%fd1335, [%rd25+22528];
	ld.global.nc.f64 	%fd1336, [%rd25+26624];
$L__BB23_16:
	ld.param.f64 	%fd1292, [_Z32massMatrixMultiplyConstantKernelILi6ELi8ELi1EEvidPKdS1_S1_S1_S1_S1_S1_Pd_param_1];
	ld.param.u32 	%r246, [_Z32massMatrixMultiplyConstantKernelILi6ELi8ELi1EEvidPKdS1_S1_S1_S1_S1_S1_Pd_param_0];
	mov.u32 	%r137, %ctaid.x;
	mov.u32 	%r138, %tid.y;
	add.s32 	%r13, %r137, %r138;
	setp.ge.s32 	%p12, %r13, %r246;
	shl.b32 	%r139, %r138, 12;
	mov.u32 	%r140, _ZZ32massMatrixMultiplyConstantKernelILi6ELi8ELi1EEvidPKdS1_S1_S1_S1_S1_S1_PdE6s_tmp1;
	add.s32 	%r141, %r140, %r139;
	mov.u32 	%r142, %tid.x;
	shr.u32 	%r143, %r142, 3;
	shl.b32 	%r144, %r143, 9;
	add.s32 	%r145, %r141, %r144;
	mad.lo.s32 	%r146, %r143, -448, %r145;
	shl.b32 	%r147, %r142, 3;
	and.b32  	%r148, %r147, 56;
	add.s32 	%r149, %r141, %r148;
	ld.shared.f64 	%fd778, [%r146+2048];
	fma.rn.f64 	%fd779, %fd59, %fd778, 0d0000000000000000;
	ld.shared.f64 	%fd780, [%r149+2048];
	fma.rn.f64 	%fd781, %fd60, %fd780, 0d0000000000000000;
	ld.shared.f64 	%fd782, [_ZZ32massMatrixMultiplyConstantKernelILi6ELi8ELi1EEvidPKdS1_S1_S1_S1_S1_S1_PdE13s_QuadToQuadD+256];
	fma.rn.f64 	%fd783, %fd782, %fd37, 0d0000000000000000;
	ld.shared.f64 	%fd784, [%r146+2056];
	fma.rn.f64 	%fd785, %fd61, %fd784, %fd779;
	ld.shared.f64 	%fd786, [%r149+2112];
	fma.rn.f64 	%fd787, %fd62, %fd786, %fd781;
	ld.shared.f64 	%fd788, [_ZZ32massMatrixMultiplyConstantKernelILi6ELi8ELi1EEvidPKdS1_S1_S1_S1_S1_S1_PdE13s_QuadToQuadD+264];
	fma.rn.f64 	%fd789, %fd788, %fd38, %fd783;
	ld.shared.f64 	%fd790, [%r146+2064];
	fma.rn.f64 	%fd791, %fd63, %fd790, %fd785;
	ld.shared.f64 	%fd792, [%r149+2176];
	fma.rn.f64 	%fd793, %fd64, %fd792, %fd787;
	ld.shared.f64 	%fd794, [_ZZ32massMatrixMultiplyConstantKernelILi6ELi8ELi1EEvidPKdS1_S1_S1_S1_S1_S1_PdE13s_QuadToQuadD+272];
	fma.rn.f64 	%fd795, %fd794, %fd39, %fd789;
	ld.shared.f64 	%fd796, [%r146+2072];
	fma.rn.f64 	%fd797, %fd65, %fd796, %fd791;
	ld.shared.f64 	%fd798, [%r149+2240];
	fma.rn.f64 	%fd799, %fd66, %fd798, %fd793;
	ld.shared.f64 	%fd800, [_ZZ32massMatrixMultiplyConstantKernelILi6ELi8ELi1EEvidPKdS1_S1_S1_S1_S1_S1_PdE13s_QuadToQuadD+280];
	fma.rn.f64 	%fd801, %fd800, %fd40, %fd795;
	ld.shared.f64 	%fd802, [%r146+2080];
	fma.rn.f64 	%fd803, %fd67, %fd802, %fd797;
	ld.shared.f64 	%fd804, [%r149+2304];
	fma.rn.f64 	%fd805, %fd68, %fd804, %fd799;
	ld.shared.f64 	%fd806, [_ZZ32massMatrixMultiplyConstantKernelILi6ELi8ELi1EEvidPKdS1_S1_S1_S1_S1_S1_PdE13s_QuadToQuadD+288];
	fma.rn.f64 	%fd807, %fd806, %fd41, %fd801;
	ld.shared.f64 	%fd808, [%r146+2088];
	fma.rn.f64 	%fd809, %fd69, %fd808, %fd803;
	ld.shared.f64 	%fd810, [%r149+2368];
	fma.rn.f64 	%fd811, %fd70, %fd810, %fd805;
	ld.shared.f64 	%fd812, [_ZZ32massMatrixMultiplyConstantKernelILi6ELi8ELi1EEvidPKdS1_S1_S1_S1_S1_S1_PdE13s_QuadToQuadD+296];
	fma.rn.f64 	%fd813, %fd812, %fd42, %fd807;
	ld.shared.f64 	%fd814, [%r146+2096];
	fma.rn.f64 	%fd815, %fd71, %fd814, %fd809;
	ld.shared.f64 	%fd816, [%r149+2432];
	fma.rn.f64 	%fd817, %fd72, %fd816, %fd811;
	ld.shared.f64 	%fd818, [_ZZ32massMatrixMultiplyConstantKernelILi6ELi8ELi1EEvidPKdS1_S1_S1_S1_S1_S1_PdE13s_QuadToQuadD+304];
	fma.rn.f64 	%fd819, %fd818, %fd43, %fd813;
	ld.shared.f64 	%fd820, [%r146+2104];
	fma.rn.f64 	%fd821, %fd73, %fd820, %fd815;
	ld.shared.f64 	%fd822, [%r149+2496];
	fma.rn.f64 	%fd823, %fd74, %fd822, %fd817;
	ld.shared.f64 	%fd824, [_ZZ32massMatrixMultiplyConstantKernelILi6ELi8ELi1EEvidPKdS1_S1_S1_S1_S1_S1_PdE13s_QuadToQuadD+312];
	fma.rn.f64 	%fd825, %fd824, %fd44, %fd819;
	bar.sync 	0;
	mul.f64 	%fd826, %fd1331, %fd823;
	fma.rn.f64 	%fd827, %fd1330, %fd821, %fd826;
	fma.rn.f64 	%fd828, %fd1332, %fd825, %fd827;
	shl.b32 	%r150, %r138, 9;
	mov.u32 	%r151, _ZZ29stiffnessMatrixMultiplyDeviceILi6ELi8ELi1EEviidPKdS1_S1_S1_PAT0__AT0__AplT0_Li0E_dPdE5s_Gpr;
	add.s32 	%r152, %r151, %r150;
	shl.b32 	%r153, %r143, 6;
	add.s32 	%r154, %r152, %r153;
	add.s32 	%r155, %r154, %r148;
	st.shared.f64 	[%r155], %fd828;
	mul.f64 	%fd829, %fd1333, %fd823;
	fma.rn.f64 	%fd830, %fd1331, %fd821, %fd829;
	fma.rn.f64 	%fd831, %fd1334, %fd825, %fd830;
	mov.u32 	%r156, _ZZ29stiffnessMatrixMultiplyDeviceILi6ELi8ELi1EEviidPKdS1_S1_S1_PAT0__AT0__AplT0_Li0E_dPdE5s_Gps;
	add.s32 	%r157, %r156, %r150;
	add.s32 	%r158, %r157, %r148;
	add.s32 	%r159, %r158, %r153;
	st.shared.f64 	[%r159], %fd831;
	mul.f64 	%fd832, %fd1334, %fd823;
	fma.rn.f64 	%fd833, %fd1332, %fd821, %fd832;
	fma.rn.f64 	%fd834, %fd1335, %fd825, %fd833;
	mul.f64 	%fd835, %fd1292, %fd1336;
	bar.sync 	0;
	ld.shared.f64 	%fd836, [%r154];
	mul.f64 	%fd837, %fd75, %fd836;
	fma.rn.f64 	%fd838, %fd835, %fd41, %fd837;
	ld.shared.f64 	%fd839, [%r158];
	fma.rn.f64 	%fd840, %fd76, %fd839, %fd838;
	fma.rn.f64 	%fd179, %fd834, %fd782, %fd157;
	ld.shared.f64 	%fd841, [%r154+8];
	fma.rn.f64 	%fd842, %fd77, %fd841, %fd840;
	ld.shared.f64 	%fd843, [%r158+64];
	fma.rn.f64 	%fd844, %fd78, %fd843, %fd842;
	fma.rn.f64 	%fd180, %fd834, %fd788, %fd158;
	ld.shared.f64 	%fd845, [%r154+16];
	fma.rn.f64 	%fd846, %fd80, %fd845, %fd844;
	ld.shared.f64 	%fd847, [%r158+128];
	fma.rn.f64 	%fd848, %fd81, %fd847, %fd846;
	fma.rn.f64 	%fd181, %fd834, %fd794, %fd159;
	ld.shared.f64 	%fd849, [%r154+24];
	fma.rn.f64 	%fd850, %fd83, %fd849, %fd848;
	ld.shared.f64 	%fd851, [%r158+192];
	fma.rn.f64 	%fd852, %fd84, %fd851, %fd850;
	fma.rn.f64 	%fd182, %fd834, %fd800, %fd164;
	ld.shared.f64 	%fd853, [%r154+32];
	fma.rn.f64 	%fd854, %fd86, %fd853, %fd852;
	ld.shared.f64 	%fd855, [%r158+256];
	fma.rn.f64 	%fd856, %fd87, %fd855, %fd854;
	fma.rn.f64 	%fd857, %fd834, %fd806, %fd160;
	ld.shared.f64 	%fd858, [%r154+40];
	fma.rn.f64 	%fd859, %fd89, %fd858, %fd856;
	ld.shared.f64 	%fd860, [%r158+320];
	fma.rn.f64 	%fd861, %fd90, %fd860, %fd859;
	fma.rn.f64 	%fd183, %fd834, %fd812, %fd161;
	ld.shared.f64 	%fd862, [%r154+48];
	fma.rn.f64 	%fd863, %fd92, %fd862, %fd861;
	ld.shared.f64 	%fd864, [%r158+384];
	fma.rn.f64 	%fd865, %fd93, %fd864, %fd863;
	fma.rn.f64 	%fd184, %fd834, %fd818, %fd162;
	ld.shared.f64 	%fd866, [%r154+56];
	fma.rn.f64 	%fd867, %fd95, %fd866, %fd865;
	ld.shared.f64 	%fd868, [%r158+448];
	fma.rn.f64 	%fd869, %fd96, %fd868, %fd867;
	fma.rn.f64 	%fd185, %fd834, %fd824, %fd163;
	add.f64 	%fd186, %fd869, %fd857;
	mov.f64 	%fd1337, 0d0000000000000000;
	mov.f64 	%fd1338, %fd1337;
	mov.f64 	%fd1339, %fd1337;
	mov.f64 	%fd1340, %fd1337;
	mov.f64 	%fd1341, %fd1337;
	mov.f64 	%fd1342, %fd1337;
	mov.f64 	%fd1343, %fd1337;
	@%p12 bra 	$L__BB23_18;
	ld.param.u64 	%rd43, [_Z32massMatrixMultiplyConstantKernelILi6ELi8ELi1EEvidPKdS1_S1_S1_S1_S1_S1_Pd_param_2];
	cvta.to.global.u64 	%rd26, %rd43;
	mad.lo.s32 	%r161, %r13, 3584, %r142;
	mul.wide.s32 	%rd27, %r161, 8;
	add.s64 	%rd28, %rd26, %rd27;
	ld.global.nc.f64 	%fd1337, [%rd28+2560];
	ld.global.nc.f64 	%fd1338, [%rd28+6656];
	ld.global.nc.f64 	%fd1339, [%rd28+10752];
	ld.global.nc.f64 	%fd1340, [%rd28+14848];
	ld.global.nc.f64 	%fd1341, [%rd28+18944];
	ld.global.nc.f64 	%fd1342, [%rd28+23040];
	ld.global.nc.f64 	%fd1343, [%rd28+27136];
$L__BB23_18:
	ld.param.f64 	%fd1293, [_Z32massMatrixMultiplyConstantKernelILi6ELi8ELi1EEvidPKdS1_S1_S1_S1_S1_S1_Pd_param_1];
	ld.param.u32 	%r247, [_Z32massMatrixMultiplyConstantKernelILi6ELi8ELi1EEvidPKdS1_S1_S1_S1_S1_S1_Pd_param_0];
	mov.u32 	%r162, %ctaid.x;
	mov.u32 	%r163, %tid.y;
	add.s32 	%r14, %r162, %r163;
	setp.ge.s32 	%p13, %r14, %r247;
	shl.b32 	%r164, %r163, 12;
	mov.u32 	%r165, _ZZ32massMatrixMultiplyConstantKernelILi6ELi8ELi1EEvidPKdS1_S1_S1_S1_S1_S1_PdE6s_tmp1;
	add.s32 	%r166, %r165, %r164;
	mov.u32 	%r167, %tid.x;
	shr.u32 	%r168, %r167, 3;
	shl.b32 	%r169, %r168, 9;
	add.s32 	%r170, %r166, %r169;
	mad.lo.s32 	%r171, %r168, -448, %r170;
	shl.b32 	%r172, %r167, 3;
	and.b32  	%r173, %r172, 56;
	add.s32 	%r174, %r166, %r173;
	ld.shared.f64 	%fd871, [%r171+2560];
	fma.rn.f64 	%fd872, %fd59, %fd871, 0d0000000000000000;
	ld.shared.f64 	%fd873, [%r174+2560];
	fma.rn.f64 	%fd874, %fd60, %fd873, 0d0000000000000000;
	ld.shared.f64 	%fd875, [_ZZ32massMatrixMultiplyConstantKernelILi6ELi8ELi1EEvidPKdS1_S1_S1_S1_S1_S1_PdE13s_QuadToQuadD+320];
	fma.rn.f64 	%fd876, %fd875, %fd37, 0d0000000000000000;
	ld.shared.f64 	%fd877, [%r171+2568];
	fma.rn.f64 	%fd878, %fd61, %fd877, %fd872;
	ld.shared.f64 	%fd879, [%r174+2624];
	fma.rn.f64 	%fd880, %fd62, %fd879, %fd874;
	ld.shared.f64 	%fd881, [_ZZ32massMatrixMultiplyConstantKernelILi6ELi8ELi1EEvidPKdS1_S1_S1_S1_S1_S1_PdE13s_QuadToQuadD+328];
	fma.rn.f64 	%fd882, %fd881, %fd38, %fd876;
	ld.shared.f64 	%fd883, [%r171+2576];
	fma.rn.f64 	%fd884, %fd63, %fd883, %fd878;
	ld.shared.f64 	%fd885, [%r174+2688];
	fma.rn.f64 	%fd886, %fd64, %fd885, %fd880;
	ld.shared.f64 	%fd887, [_ZZ32massMatrixMultiplyConstantKernelILi6ELi8ELi1EEvidPKdS1_S1_S1_S1_S1_S1_PdE13s_QuadToQuadD+336];
	fma.rn.f64 	%fd888, %fd887, %fd39, %fd882;
	ld.shared.f64 	%fd889, [%r171+2584];
	fma.rn.f64 	%fd890, %fd65, %fd889, %fd884;
	ld.shared.f64 	%fd891, [%r174+2752];
	fma.rn.f64 	%fd892, %fd66, %fd891, %fd886;
	ld.shared.f64 	%fd893, [_ZZ32massMatrixMultiplyConstantKernelILi6ELi8ELi1EEvidPKdS1_S1_S1_S1_S1_S1_PdE13s_QuadToQuadD+344];
	fma.rn.f64 	%fd894, %fd893, %fd40, %fd888;
	ld.shared.f64 	%fd895, [%r171+2592];
	fma.rn.f64 	%fd896, %fd67, %fd895, %fd890;
	ld.shared.f64 	%fd897, [%r174+2816];
	fma.rn.f64 	%fd898, %fd68, %fd897, %fd892;
	ld.shared.f64 	%fd899, [_ZZ32massMatrixMultiplyConstantKernelILi6ELi8ELi1EEvidPKdS1_S1_S1_S1_S1_S1_PdE13s_QuadToQuadD+352];
	fma.rn.f64 	%fd900, %fd899, %fd41, %fd894;
	ld.shared.f64 	%fd901, [%r171+2600];
	fma.rn.f64 	%fd902, %fd69, %fd901, %fd896;
	ld.shared.f64 	%fd903, [%r174+2880];
	fma.rn.f64 	%fd904, %fd70, %fd903, %fd898;
	ld.shared.f64 	%fd905, [_ZZ32massMatrixMultiplyConstantKernelILi6ELi8ELi1EEvidPKdS1_S1_S1_S1_S1_S1_PdE13s_QuadToQuadD+360];
	fma.rn.f64 	%fd906, %fd905, %fd42, %fd900;
	ld.shared.f64 	%fd907, [%r171+2608];
	fma.rn.f64 	%fd908, %fd71, %fd907, %fd902;
	ld.shared.f64 	%fd909, [%r174+2944];
	fma.rn.f64 	%fd910, %fd72, %fd909, %fd904;
	ld.shared.f64 	%fd911, [_ZZ32massMatrixMultiplyConstantKernelILi6ELi8ELi1EEvidPKdS1_S1_S1_S1_S1_S1_PdE13s_QuadToQuadD+368];
	fma.rn.f64 	%fd912, %fd911, %fd43, %fd906;
	ld.shared.f64 	%fd913, [%r171+2616];
	fma.rn.f64 	%fd914, %fd73, %fd913, %fd908;
	ld.shared.f64 	%fd915, [%r174+3008];
	fma.rn.f64 	%fd916, %fd74, %fd915, %fd910;
	ld.shared.f64 	%fd917, [_ZZ32massMatrixMultiplyConstantKernelILi6ELi8ELi1EEvidPKdS1_S1_S1_S1_S1_S1_PdE13s_QuadToQuadD+376];
	fma.rn.f64 	%fd918, %fd917, %fd44, %fd912;
	bar.sync 	0;
	mul.f64 	%fd919, %fd1338, %fd916;
	fma.rn.f64 	%fd920, %fd1337, %fd914, %fd919;
	fma.rn.f64 	%fd921, %fd1339, %fd918, %fd920;
	shl.b32 	%r175, %r163, 9;
	mov.u32 	%r176, _ZZ29stiffnessMatrixMultiplyDeviceILi6ELi8ELi1EEviidPKdS1_S1_S1_PAT0__AT0__AplT0_Li0E_dPdE5s_Gpr;
	add.s32 	%r177, %r176, %r175;
	shl.b32 	%r178, %r168, 6;
	add.s32 	%r179, %r177, %r178;
	add.s32 	%r180, %r179, %r173;
	st.shared.f64 	[%r180], %fd921;
	mul.f64 	%fd922, %fd1340, %fd916;
	fma.rn.f64 	%fd923, %fd1338, %fd914, %fd922;
	fma.rn.f64 	%fd924, %fd1341, %fd918, %fd923;
	mov.u32 	%r181, _ZZ29stiffnessMatrixMultiplyDeviceILi6ELi8ELi1EEviidPKdS1_S1_S1_PAT0__AT0__AplT0_Li0E_dPdE5s_Gps;
	add.s32 	%r182, %r181, %r175;
	add.s32 	%r183, %r182, %r173;
	add.s32 	%r184, %r183, %r178;
	st.shared.f64 	[%r184], %fd924;
	mul.f64 	%fd925, %fd1341, %fd916;
	fma.rn.f64 	%fd926, %fd1339, %fd914, %fd925;
	fma.rn.f64 	%fd927, %fd1342, %fd918, %fd926;
	mul.f64 	%fd928, %fd1293, %fd1343;
	bar.sync 	0;
	ld.shared.f64 	%fd929, [%r179];
	mul.f64 	%fd930, %fd75, %fd929;
	fma.rn.f64 	%fd931, %fd928, %fd42, %fd930;
	ld.shared.f64 	%fd932, [%r183];
	fma.rn.f64 	%fd933, %fd76, %fd932, %fd931;
	fma.rn.f64 	%fd201, %fd927, %fd875, %fd179;
	ld.shared.f64 	%fd934, [%r179+8];
	fma.rn.f64 	%fd935, %fd77, %fd934, %fd933;
	ld.shared.f64 	%fd936, [%r183+64];
	fma.rn.f64 	%fd937, %fd78, %fd936, %fd935;
	fma.rn.f64 	%fd202, %fd927, %fd881, %fd180;
	ld.shared.f64 	%fd938, [%r179+16];
	fma.rn.f64 	%fd939, %fd80, %fd938, %fd937;
	ld.shared.f64 	%fd940, [%r183+128];
	fma.rn.f64 	%fd941, %fd81, %fd940, %fd939;
	fma.rn.f64 	%fd203, %fd927, %fd887, %fd181;
	ld.shared.f64 	%fd942, [%r179+24];
	fma.rn.f64 	%fd943, %fd83, %fd942, %fd941;
	ld.shared.f64 	%fd944, [%r183+192];
	fma.rn.f64 	%fd945, %fd84, %fd944, %fd943;
	fma.rn.f64 	%fd204, %fd927, %fd893, %fd182;
	ld.shared.f64 	%fd946, [%r179+32];
	fma.rn.f64 	%fd947, %fd86, %fd946, %fd945;
	ld.shared.f64 	%fd948, [%r183+256];
	fma.rn.f64 	%fd949, %fd87, %fd948, %fd947;
	fma.rn.f64 	%fd205, %fd927, %fd899, %fd186;
	ld.shared.f64 	%fd950, [%r179+40];
	fma.rn.f64 	%fd951, %fd89, %fd950, %fd949;
	ld.shared.f64 	%fd952, [%r183+320];
	fma.rn.f64 	%fd953, %fd90, %fd952, %fd951;
	fma.rn.f64 	%fd954, %fd927, %fd905, %fd183;
	ld.shared.f64 	%fd955, [%r179+48];
	fma.rn.f64 	%fd956, %fd92, %fd955, %fd953;
	ld.shared.f64 	%fd957, [%r183+384];
	fma.rn.f64 	%fd958, %fd93, %fd957, %fd956;
	fma.rn.f64 	%fd206, %fd927, %fd911, %fd184;
	ld.shared.f64 	%fd959, [%r179+56];
	fma.rn.f64 	%fd960, %fd95, %fd959, %fd958;
	ld.shared.f64 	%fd961, [%r183+448];
	fma.rn.f64 	%fd962, %fd96, %fd961, %fd960;
	fma.rn.f64 	%fd207, %fd927, %fd917, %fd185;
	add.f64 	%fd208, %fd962, %fd954;
	mov.f64 	%fd1344, 0d0000000000000000;
	mov.f64 	%fd1345, %fd1344;
	mov.f64 	%fd1346, %fd1344;
	mov.f64 	%fd1347, %fd1344;
	mov.f64 	%fd1348, %fd1344;
	mov.f64 	%fd1349, %fd1344;
	mov.f64 	%fd1350, %fd1344;
	@%p13 bra 	$L__BB23_20;
	ld.param.u64 	%rd44, [_Z32massMatrixMultiplyConstantKernelILi6ELi8ELi1EEvidPKdS1_S1_S1_S1_S1_S1_Pd_param_2];
	cvta.to.global.u64 	%rd29, %rd44;
	mad.lo.s32 	%r186, %r14, 3584, %r167;
	mul.wide.s32 	%rd30, %r186, 8;
	add.s64 	%rd31, %rd29, %rd30;
	ld.global.nc.f64 	%fd1344, [%rd31+3072];
	ld.global.nc.f64 	%fd1345, [%rd31+7168];
	ld.global.nc.f64 	%fd1346, [%rd31+11264];
	ld.global.nc.f64 	%fd1347, [%rd31+15360];
	ld.global.nc.f64 	%fd1348, [%rd31+19456];
	ld.global.nc.f64 	%fd1349, [%rd31+23552];
	ld.global.nc.f64 	%fd1350, [%rd31+27648];
$L__BB23_20:
	ld.param.f64 	%fd1294, [_Z32massMatrixMultiplyConstantKernelILi6ELi8ELi1EEvidPKdS1_S1_S1_S1_S1_S1_Pd_param_1];
	ld.param.u32 	%r248, [_Z32massMatrixMultiplyConstantKernelILi6ELi8ELi1EEvidPKdS1_S1_S1_S1_S1_S1_Pd_param_0];
	mov.u32 	%r187, %ctaid.x;
	mov.u32 	%r188, %tid.y;
	add.s32 	%r15, %r187, %r188;
	setp.ge.s32 	%p14, %r15, %r248;
	shl.b32 	%r189, %r188, 12;
	mov.u32 	%r190, _ZZ32massMatrixMultiplyConstantKernelILi6ELi8ELi1EEvidPKdS1_S1_S1_S1_S1_S1_PdE6s_tmp1;
	add.s32 	%r191, %r190, %r189;
	mov.u32 	%r192, %tid.x;
	shr.u32 	%r193, %r192, 3;
	shl.b32 	%r194, %r193, 9;
	add.s32 	%r195, %r191, %r194;
	mad.lo.s32 	%r196, %r193, -448, %r195;
	shl.b32 	%r197, %r192, 3;
	and.b32  	%r198, %r197, 56;
	add.s32 	%r199, %r191, %r198;
	ld.shared.f64 	%fd964, [%r196+3072];
	fma.rn.f64 	%fd965, %fd59, %fd964, 0d0000000000000000;
	ld.shared.f64 	%fd966, [%r199+3072];
	fma.rn.f64 	%fd967, %fd60, %fd966, 0d0000000000000000;
	ld.shared.f64 	%fd968, [_ZZ32massMatrixMultiplyConstantKernelILi6ELi8ELi1EEvidPKdS1_S1_S1_S1_S1_S1_PdE13s_QuadToQuadD+384];
	fma.rn.f64 	%fd969, %fd968, %fd37, 0d0000000000000000;
	ld.shared.f64 	%fd970, [%r196+3080];
	fma.rn.f64 	%fd971, %fd61, %fd970, %fd965;
	ld.shared.f64 	%fd972, [%r199+3136];
	fma.rn.f64 	%fd973, %fd62, %fd972, %fd967;
	ld.shared.f64 	%fd974, [_ZZ32massMatrixMultiplyConstantKernelILi6ELi8ELi1EEvidPKdS1_S1_S1_S1_S1_S1_PdE13s_QuadToQuadD+392];
	fma.rn.f64 	%fd975, %fd974, %fd38, %fd969;
	ld.shared.f64 	%fd976, [%r196+3088];
	fma.rn.f64 	%fd977, %fd63, %fd976, %fd971;
	ld.shared.f64 	%fd978, [%r199+3200];
	fma.rn.f64 	%fd979, %fd64, %fd978, %fd973;
	ld.shared.f64 	%fd980, [_ZZ32massMatrixMultiplyConstantKernelILi6ELi8ELi1EEvidPKdS1_S1_S1_S1_S1_S1_PdE13s_QuadToQuadD+400];
	fma.rn.f64 	%fd981, %fd980, %fd39, %fd975;
	ld.shared.f64 	%fd982, [%r196+3096];
	fma.rn.f64 	%fd983, %fd65, %fd982, %fd977;
	ld.shared.f64 	%fd984, [%r199+3264];
	fma.rn.f64 	%fd985, %fd66, %fd984, %fd979;
	ld.shared.f64 	%fd986, [_ZZ32massMatrixMultiplyConstantKernelILi6ELi8ELi1EEvidPKdS1_S1_S1_S1_S1_S1_PdE13s_QuadToQuadD+408];
	fma.rn.f64 	%fd987, %fd986, %fd40, %fd981;
	ld.shared.f64 	%fd988, [%r196+3104];
	fma.rn.f64 	%fd989, %fd67, %fd988, %fd983;
	ld.shared.f64 	%fd990, [%r199+3328];
	fma.rn.f64 	%fd991, %fd68, %fd990, %fd985;
	ld.shared.f64 	%fd992, [_ZZ32massMatrixMultiplyConstantKernelILi6ELi8ELi1EEvidPKdS1_S1_S1_S1_S1_S1_PdE13s_QuadToQuadD+416];
	fma.rn.f64 	%fd993, %fd992, %fd41, %fd987;
	ld.shared.f64 	%fd994, [%r196+3112];
	fma.rn.f64 	%fd995, %fd69, %fd994, %fd989;
	ld.shared.f64 	%fd996, [%r199+3392];
	fma.rn.f64 	%fd997, %fd70, %fd996, %fd991;
	ld.shared.f64 	%fd998, [_ZZ32massMatrixMultiplyConstantKernelILi6ELi8ELi1EEvidPKdS1_S1_S1_S1_S1_S1_PdE13s_QuadToQuadD+424];
	fma.rn.f64 	%fd999, %fd998, %fd42, %fd993;
	ld.shared.f64 	%fd1000, [%r196+3120];
	fma.rn.f64 	%fd1001, %fd71, %fd1000, %fd995;
	ld.shared.f64 	%fd1002, [%r199+3456];
	fma.rn.f64 	%fd1003, %fd72, %fd1002, %fd997;
	ld.shared.f64 	%fd1004, [_ZZ32massMatrixMultiplyConstantKernelILi6ELi8ELi1EEvidPKdS1_S1_S1_S1_S1_S1_PdE13s_QuadToQuadD+432];
	fma.rn.f64 	%fd1005, %fd1004, %fd43, %fd999;
	ld.shared.f64 	%fd1006, [%r196+3128];
	fma.rn.f64 	%fd1007, %fd73, %fd1006, %fd1001;
	ld.shared.f64 	%fd1008, [%r199+3520];
	fma.rn.f64 	%fd1009, %fd74, %fd1008, %fd1003;
	ld.shared.f64 	%fd1010, [_ZZ32massMatrixMultiplyConstantKernelILi6ELi8ELi1EEvidPKdS1_S1_S1_S1_S1_S1_PdE13s_QuadToQuadD+440];
	fma.rn.f64 	%fd1011, %fd1010, %fd44, %fd1005;
	bar.sync 	0;
	mul.f64 	%fd1012, %fd1345, %fd1009;
	fma.rn.f64 	%fd1013, %fd1344, %fd1007, %fd1012;
	fma.rn.f64 	%fd1014, %fd1346, %fd1011, %fd1013;
	shl.b32 	%r200, %r188, 9;
	mov.u32 	%r201, _ZZ29stiffnessMatrixMultiplyDeviceILi6ELi8ELi1EEviidPKdS1_S1_S1_PAT0__AT0__AplT0_Li0E_dPdE5s_Gpr;
	add.s32 	%r202, %r201, %r200;
	shl.b32 	%r203, %r193, 6;
	add.s32 	%r204, %r202, %r203;
	add.s32 	%r205, %r204, %r198;
	st.shared.f64 	[%r205], %fd1014;
	mul.f64 	%fd1015, %fd1347, %fd1009;
	fma.rn.f64 	%fd1016, %fd1345, %fd1007, %fd1015;
	fma.rn.f64 	%fd1017, %fd1348, %fd1011, %fd1016;
	mov.u32 	%r206, _ZZ29stiffnessMatrixMultiplyDeviceILi6ELi8ELi1EEviidPKdS1_S1_S1_PAT0__AT0__AplT0_Li0E_dPdE5s_Gps;
	add.s32 	%r207, %r206, %r200;
	add.s32 	%r208, %r207, %r198;
	add.s32 	%r209, %r208, %r203;
	st.shared.f64 	[%r209], %fd1017;
	mul.f64 	%fd1018, %fd1348, %fd1009;
	fma.rn.f64 	%fd1019, %fd1346, %fd1007, %fd1018;
	fma.rn.f64 	%fd1020, %fd1349, %fd1011, %fd1019;
	mul.f64 	%fd1021, %fd1294, %fd1350;
	bar.sync 	0;
	ld.shared.f64 	%fd1022, [%r204];
	mul.f64 	%fd1023, %fd75, %fd1022;
	fma.rn.f64 	%fd1024, %fd1021, %fd43, %fd1023;
	ld.shared.f64 	%fd1025, [%r208];
	fma.rn.f64 	%fd1026, %fd76, %fd1025, %fd1024;
	fma.rn.f64 	%fd223, %fd1020, %fd968, %fd201;
	ld.shared.f64 	%fd1027, [%r204+8];
	fma.rn.f64 	%fd1028, %fd77, %fd1027, %fd1026;
	ld.shared.f64 	%fd1029, [%r208+64];
	fma.rn.f64 	%fd1030, %fd78, %fd1029, %fd1028;
	fma.rn.f64 	%fd224, %fd1020, %fd974, %fd202;
	ld.shared.f64 	%fd1031, [%r204+16];
	fma.rn.f64 	%fd1032, %fd80, %fd1031, %fd1030;
	ld.shared.f64 	%fd1033, [%r208+128];
	fma.rn.f64 	%fd1034, %fd81, %fd1033, %fd1032;
	fma.rn.f64 	%fd225, %fd1020, %fd980, %fd203;
	ld.shared.f64 	%fd1035, [%r204+24];
	fma.rn.f64 	%fd1036, %fd83, %fd1035, %fd1034;
	ld.shared.f64 	%fd1037, [%r208+192];
	fma.rn.f64 	%fd1038, %fd84, %fd1037, %fd1036;
	fma.rn.f64 	%fd226, %fd1020, %fd986, %fd204;
	ld.shared.f64 	%fd1039, [%r204+32];
	fma.rn.f64 	%fd1040, %fd86, %fd1039, %fd1038;
	ld.shared.f64 	%fd1041, [%r208+256];
	fma.rn.f64 	%fd1042, %fd87, %fd1041, %fd1040;
	fma.rn.f64 	%fd227, %fd1020, %fd992, %fd205;
	ld.shared.f64 	%fd1043, [%r204+40];
	fma.rn.f64 	%fd1044, %fd89, %fd1043, %fd1042;
	ld.shared.f64 	%fd1045, [%r208+320];
	fma.rn.f64 	%fd1046, %fd90, %fd1045, %fd1044;
	fma.rn.f64 	%fd228, %fd1020, %fd998, %fd208;
	ld.shared.f64 	%fd1047, [%r204+48];
	fma.rn.f64 	%fd1048, %fd92, %fd1047, %fd1046;
	ld.shared.f64 	%fd1049, [%r208+384];
	fma.rn.f64 	%fd1050, %fd93, %fd1049, %fd1048;
	fma.rn.f64 	%fd1051, %fd1020, %fd1004, %fd206;
	ld.shared.f64 	%fd1052, [%r204+56];
	fma.rn.f64 	%fd1053, %fd95, %fd1052, %fd1050;
	ld.shared.f64 	%fd1054, [%r208+448];
	fma.rn.f64 	%fd1055, %fd96, %fd1054, %fd1053;
	fma.rn.f64 	%fd229, %fd1020, %fd1010, %fd207;
	add.f64 	%fd230, %fd1055, %fd1051;
	mov.f64 	%fd1351, 0d0000000000000000;
	mov.f64 	%fd1352, %fd1351;
	mov.f64 	%fd1353, %fd1351;
	mov.f64 	%fd1354, %fd1351;
	mov.f64 	%fd1355, %fd1351;
	mov.f64 	%fd1356, %fd1351;
	mov.f64 	%fd1357, %fd1351;
	@%p14 bra 	$L__BB23_22;
	ld.param.u64 	%rd45, [_Z32massMatrixMultiplyConstantKernelILi6ELi8ELi1EEvidPKdS1_S1_S1_S1_S1_S1_Pd_param_2];
	cvta.to.global.u64 	%rd32, %rd45;
	mad.lo.s32 	%r211, %r15, 3584, %r192;
	mul.wide.s32 	%rd33, %r211, 8;
	add.s64 	%rd34, %rd32, %rd33;
	ld.global.nc.f64 	%fd1351, [%rd34+3584];
	ld.global.nc.f64 	%fd1352, [%rd34+7680];
	ld.global.nc.f64 	%fd1353, [%rd34+11776];
	ld.global.nc.f64 	%fd1354, [%rd34+15872];
	ld.global.nc.f64 	%fd1355, [%rd34+19968];
	ld.global.nc.f64 	%fd1356, [%rd34+24064];
	ld.global.nc.f64 	%fd1357, [%rd34+28160];
$L__BB23_22:
	ld.param.f64 	%fd1295, [_Z32massMatrixMultiplyConstantKernelILi6ELi8ELi1EEvidPKdS1_S1_S1_S1_S1_S1_Pd_param_1];
	setp.gt.u32 	%p15, %r192, 47;
	mov.u32 	%r212, %tid.y;
	shl.b32 	%r213, %r212, 12;
	mov.u32 	%r214, _ZZ32massMatrixMultiplyConstantKernelILi6ELi8ELi1EEvidPKdS1_S1_S1_S1_S1_S1_PdE6s_tmp1;
	add.s32 	%r215, %r214, %r213;
	shr.u32 	%r216, %r192, 3;
	shl.b32 	%r217, %r216, 9;
	add.s32 	%r218, %r215, %r217;
	mad.lo.s32 	%r219, %r216, -448, %r218;
	shl.b32 	%r220, %r192, 3;
	and.b32  	%r221, %r220, 56;
	add.s32 	%r222, %r215, %r221;
	ld.shared.f64 	%fd1056, [%r219+3584];
	fma.rn.f64 	%fd1057, %fd59, %fd1056, 0d0000000000000000;
	ld.shared.f64 	%fd1058, [%r222+3584];
	fma.rn.f64 	%fd1059, %fd60, %fd1058, 0d0000000000000000;
	ld.shared.f64 	%fd1060, [_ZZ32massMatrixMultiplyConstantKernelILi6ELi8ELi1EEvidPKdS1_S1_S1_S1_S1_S1_PdE13s_QuadToQuadD+448];
	fma.rn.f64 	%fd1061, %fd1060, %fd37, 0d0000000000000000;
	ld.shared.f64 	%fd1062, [%r219+3592];
	fma.rn.f64 	%fd1063, %fd61, %fd1062, %fd1057;
	ld.shared.f64 	%fd1064, [%r222+3648];
	fma.rn.f64 	%fd1065, %fd62, %fd1064, %fd1059;
	ld.shared.f64 	%fd1066, [_ZZ32massMatrixMultiplyConstantKernelILi6ELi8ELi1EEvidPKdS1_S1_S1_S1_S1_S1_PdE13s_QuadToQuadD+456];
	fma.rn.f64 	%fd1067, %fd1066, %fd38, %fd1061;
	ld.shared.f64 	%fd1068, [%r219+3600];
	fma.rn.f64 	%fd1069, %fd63, %fd1068, %fd1063;
	ld.shared.f64 	%fd1070, [%r222+3712];
	fma.rn.f64 	%fd1071, %fd64, %fd1070, %fd1065;
	ld.shared.f64 	%fd1072, [_ZZ32massMatrixMultiplyConstantKernelILi6ELi8ELi1EEvidPKdS1_S1_S1_S1_S1_S1_PdE13s_QuadToQuadD+464];
	fma.rn.f64 	%fd1073, %fd1072, %fd39, %fd1067;
	ld.shared.f64 	%fd1074, [%r219+3608];
	fma.rn.f64 	%fd1075, %fd65, %fd1074, %fd1069;
	ld.shared.f64 	%fd1076, [%r222+3776];
	fma.rn.f64 	%fd1077, %fd66, %fd1076, %fd1071;
	ld.shared.f64 	%fd1078, [_ZZ32massMatrixMultiplyConstantKernelILi6ELi8ELi1EEvidPKdS1_S1_S1_S1_S1_S1_PdE13s_QuadToQuadD+472];
	fma.rn.f64 	%fd1079, %fd1078, %fd40, %fd1073;
	ld.shared.f64 	%fd1080, [%r219+3616];
	fma.rn.f64 	%fd1081, %fd67, %fd1080, %fd1075;
	ld.shared.f64 	%fd1082, [%r222+3840];
	fma.rn.f64 	%fd1083, %fd68, %fd1082, %fd1077;
	ld.shared.f64 	%fd1084, [_ZZ32massMatrixMultiplyConstantKernelILi6ELi8ELi1EEvidPKdS1_S1_S1_S1_S1_S1_PdE13s_QuadToQuadD+480];
	fma.rn.f64 	%fd1085, %fd1084, %fd41, %fd1079;
	ld.shared.f64 	%fd1086, [%r219+3624];
	fma.rn.f64 	%fd1087, %fd69, %fd1086, %fd1081;
	ld.shared.f64 	%fd1088, [%r222+3904];
	fma.rn.f64 	%fd1089, %fd70, %fd1088, %fd1083;
	ld.shared.f64 	%fd1090, [_ZZ32massMatrixMultiplyConstantKernelILi6ELi8ELi1EEvidPKdS1_S1_S1_S1_S1_S1_PdE13s_QuadToQuadD+488];
	fma.rn.f64 	%fd1091, %fd1090, %fd42, %fd1085;
	ld.shared.f64 	%fd1092, [%r219+3632];
	fma.rn.f64 	%fd1093, %fd71, %fd1092, %fd1087;
	ld.shared.f64 	%fd1094, [%r222+3968];
	fma.rn.f64 	%fd1095, %fd72, %fd1094, %fd1089;
	ld.shared.f64 	%fd1096, [_ZZ32massMatrixMultiplyConstantKernelILi6ELi8ELi1EEvidPKdS1_S1_S1_S1_S1_S1_PdE13s_QuadToQuadD+496];
	fma.rn.f64 	%fd1097, %fd1096, %fd43, %fd1091;
	ld.shared.f64 	%fd1098, [%r219+3640];
	fma.rn.f64 	%fd1099, %fd73, %fd1098, %fd1093;
	ld.shared.f64 	%fd1100, [%r222+4032];
	fma.rn.f64 	%fd1101, %fd74, %fd1100, %fd1095;
	ld.shared.f64 	%fd1102, [_ZZ32massMatrixMultiplyConstantKernelILi6ELi8ELi1EEvidPKdS1_S1_S1_S1_S1_S1_PdE13s_QuadToQuadD+504];
	fma.rn.f64 	%fd1103, %fd1102, %fd44, %fd1097;
	bar.sync 	0;
	mul.f64 	%fd1104, %fd1352, %fd1101;
	fma.rn.f64 	%fd1105, %fd1351, %fd1099, %fd1104;
	fma.rn.f64 	%fd1106, %fd1353, %fd1103, %fd1105;
	shl.b32 	%r223, %r212, 9;
	mov.u32 	%r224, _ZZ29stiffnessMatrixMultiplyDeviceILi6ELi8ELi1EEviidPKdS1_S1_S1_PAT0__AT0__AplT0_Li0E_dPdE5s_Gpr;
	add.s32 	%r225, %r224, %r223;
	shl.b32 	%r226, %r216, 6;
	add.s32 	%r227, %r225, %r226;
	add.s32 	%r228, %r227, %r221;
	st.shared.f64 	[%r228], %fd1106;
	mul.f64 	%fd1107, %fd1354, %fd1101;
	fma.rn.f64 	%fd1108, %fd1352, %fd1099, %fd1107;
	fma.rn.f64 	%fd1109, %fd1355, %fd1103, %fd1108;
	mov.u32 	%r229, _ZZ29stiffnessMatrixMultiplyDeviceILi6ELi8ELi1EEviidPKdS1_S1_S1_PAT0__AT0__AplT0_Li0E_dPdE5s_Gps;
	add.s32 	%r230, %r229, %r223;
	add.s32 	%r231, %r230, %r221;
	add.s32 	%r232, %r231, %r226;
	st.shared.f64 	[%r232], %fd1109;
	mul.f64 	%fd1110, %fd1355, %fd1101;
	fma.rn.f64 	%fd1111, %fd1353, %fd1099, %fd1110;
	fma.rn.f64 	%fd1112, %fd1356, %fd1103, %fd1111;
	mul.f64 	%fd1113, %fd1295, %fd1357;
	bar.sync 	0;
	ld.shared.f64 	%fd1114, [%r227];
	mul.f64 	%fd1115, %fd75, %fd1114;
	fma.rn.f64 	%fd1116, %fd1113, %fd44, %fd1115;
	ld.shared.f64 	%fd1117, [%r231];
	fma.rn.f64 	%fd1118, %fd76, %fd1117, %fd1116;
	fma.rn.f64 	%fd1119, %fd1112, %fd1060, %fd223;
	ld.shared.f64 	%fd1120, [%r227+8];
	fma.rn.f64 	%fd1121, %fd77, %fd1120, %fd1118;
	ld.shared.f64 	%fd1122, [%r231+64];
	fma.rn.f64 	%fd1123, %fd78, %fd1122, %fd1121;
	fma.rn.f64 	%fd1124, %fd1112, %fd1066, %fd224;
	ld.shared.f64 	%fd1125, [%r227+16];
	fma.rn.f64 	%fd1126, %fd80, %fd1125, %fd1123;
	ld.shared.f64 	%fd1127, [%r231+128];
	fma.rn.f64 	%fd1128, %fd81, %fd1127, %fd1126;
	fma.rn.f64 	%fd1129, %fd1112, %fd1072, %fd225;
	ld.shared.f64 	%fd1130, [%r227+24];
	fma.rn.f64 	%fd1131, %fd83, %fd1130, %fd1128;
	ld.shared.f64 	%fd1132, [%r231+192];
	fma.rn.f64 	%fd1133, %fd84, %fd1132, %fd1131;
	fma.rn.f64 	%fd1134, %fd1112, %fd1078, %fd226;
	ld.shared.f64 	%fd1135, [%r227+32];
	fma.rn.f64 	%fd1136, %fd86, %fd1135, %fd1133;
	ld.shared.f64 	%fd1137, [%r231+256];
	fma.rn.f64 	%fd1138, %fd87, %fd1137, %fd1136;
	fma.rn.f64 	%fd1139, %fd1112, %fd1084, %fd227;
	ld.shared.f64 	%fd1140, [%r227+40];
	fma.rn.f64 	%fd1141, %fd89, %fd1140, %fd1138;
	ld.shared.f64 	%fd1142, [%r231+320];
	fma.rn.f64 	%fd1143, %fd90, %fd1142, %fd1141;
	fma.rn.f64 	%fd1144, %fd1112, %fd1090, %fd228;
	ld.shared.f64 	%fd1145, [%r227+48];
	fma.rn.f64 	%fd1146, %fd92, %fd1145, %fd1143;
	ld.shared.f64 	%fd1147, [%r231+384];
	fma.rn.f64 	%fd1148, %fd93, %fd1147, %fd1146;
	fma.rn.f64 	%fd1149, %fd1112, %fd1096, %fd230;
	ld.shared.f64 	%fd1150, [%r227+56];
	fma.rn.f64 	%fd1151, %fd95, %fd1150, %fd1148;
	ld.shared.f64 	%fd1152, [%r231+448];
	fma.rn.f64 	%fd1153, %fd96, %fd1152, %fd1151;
	fma.rn.f64 	%fd1154, %fd1112, %fd1102, %fd229;
	add.f64 	%fd1155, %fd1153, %fd1154;
	bar.sync 	0;
	add.s32 	%r233, %r219, %r221;
	st.shared.f64 	[%r233], %fd1119;
	st.shared.f64 	[%r233+512], %fd1124;
	st.shared.f64 	[%r233+1024], %fd1129;
	st.shared.f64 	[%r233+1536], %fd1134;
	st.shared.f64 	[%r233+2048], %fd1139;
	st.shared.f64 	[%r233+2560], %fd1144;
	st.shared.f64 	[%r233+3072], %fd1149;
	st.shared.f64 	[%r233+3584], %fd1155;
	bar.sync 	0;
	bar.sync 	0;
	shl.b32 	%r234, %r192, 6;
	and.b32  	%r235, %r234, 448;
	add.s32 	%r236, %r218, %r235;
	ld.shared.f64 	%fd1156, [%r236];
	ld.shared.f64 	%fd1157, [%r236+56];
	add.f64 	%fd1158, %fd1156, %fd1157;
	sub.f64 	%fd1159, %fd1156, %fd1157;
	ld.shared.f64 	%fd1160, [%r236+8];
	ld.shared.f64 	%fd1161, [%r236+48];
	add.f64 	%fd1162, %fd1160, %fd1161;
	sub.f64 	%fd1163, %fd1160, %fd1161;
	ld.shared.f64 	%fd1164, [%r236+16];
	ld.shared.f64 	%fd1165, [%r236+40];
	add.f64 	%fd1166, %fd1164, %fd1165;
	sub.f64 	%fd1167, %fd1164, %fd1165;
	ld.shared.f64 	%fd1168, [%r236+24];
	ld.shared.f64 	%fd1169, [%r236+32];
	add.f64 	%fd1170, %fd1168, %fd1169;
	sub.f64 	%fd1171, %fd1168, %fd1169;
	ld.const.f64 	%fd245, [const_oddDofToQuad];
	fma.rn.f64 	%fd1172, %fd245, %fd1158, 0d0000000000000000;
	ld.const.f64 	%fd246, [const_evenDofToQuad];
	fma.rn.f64 	%fd1173, %fd246, %fd1159, 0d0000000000000000;
	ld.const.f64 	%fd247, [const_oddDofToQuad+24];
	fma.rn.f64 	%fd1174, %fd247, %fd1162, %fd1172;
	ld.const.f64 	%fd248, [const_evenDofToQuad+24];
	fma.rn.f64 	%fd1175, %fd248, %fd1163, %fd1173;
	ld.const.f64 	%fd249, [const_oddDofToQuad+48];
	fma.rn.f64 	%fd1176, %fd249, %fd1166, %fd1174;
	ld.const.f64 	%fd250, [const_evenDofToQuad+48];
	fma.rn.f64 	%fd1177, %fd250, %fd1167, %fd1175;
	ld.const.f64 	%fd251, [const_oddDofToQuad+72];
	fma.rn.f64 	%fd1178, %fd251, %fd1170, %fd1176;
	ld.const.f64 	%fd252, [const_evenDofToQuad+72];
	fma.rn.f64 	%fd1179, %fd252, %fd1171, %fd1177;
	add.f64 	%fd1180, %fd1178, %fd1179;
	st.shared.f64 	[%r236], %fd1180;
	sub.f64 	%fd1181, %fd1178, %fd1179;
	st.shared.f64 	[%r236+40], %fd1181;
	ld.const.f64 	%fd253, [const_oddDofToQuad+8];
	fma.rn.f64 	%fd1182, %fd253, %fd1158, 0d0000000000000000;
	ld.const.f64 	%fd254, [const_evenDofToQuad+8];
	fma.rn.f64 	%fd1183, %fd254, %fd1159, 0d0000000000000000;
	ld.const.f64 	%fd255, [const_oddDofToQuad+32];
	fma.rn.f64 	%fd1184, %fd255, %fd1162, %fd1182;
	ld.const.f64 	%fd256, [const_evenDofToQuad+32];
	fma.rn.f64 	%fd1185, %fd256, %fd1163, %fd1183;
	ld.const.f64 	%fd257, [const_oddDofToQuad+56];
	fma.rn.f64 	%fd1186, %fd257, %fd1166, %fd1184;
	ld.const.f64 	%fd258, [const_evenDofToQuad+56];
	fma.rn.f64 	%fd1187, %fd258, %fd1167, %fd1185;
	ld.const.f64 	%fd259, [const_oddDofToQuad+80];
	fma.rn.f64 	%fd1188, %fd259, %fd1170, %fd1186;
	ld.const.f64 	%fd260, [const_evenDofToQuad+80];
	fma.rn.f64 	%fd1189, %fd260, %fd1171, %fd1187;
	add.f64 	%fd1190, %fd1188, %fd1189;
	st.shared.f64 	[%r236+8], %fd1190;
	sub.f64 	%fd1191, %fd1188, %fd1189;
	st.shared.f64 	[%r236+32], %fd1191;
	ld.const.f64 	%fd261, [const_oddDofToQuad+16];
	fma.rn.f64 	%fd1192, %fd261, %fd1158, 0d0000000000000000;
	ld.const.f64 	%fd262, [const_evenDofToQuad+16];
	fma.rn.f64 	%fd1193, %fd262, %fd1159, 0d0000000000000000;
	ld.const.f64 	%fd263, [const_oddDofToQuad+40];
	fma.rn.f64 	%fd1194, %fd263, %fd1162, %fd1192;
	ld.const.f64 	%fd264, [const_evenDofToQuad+40];
	fma.rn.f64 	%fd1195, %fd264, %fd1163, %fd1193;
	ld.const.f64 	%fd265, [const_oddDofToQuad+64];
	fma.rn.f64 	%fd1196, %fd265, %fd1166, %fd1194;
	ld.const.f64 	%fd266, [const_evenDofToQuad+64];
	fma.rn.f64 	%fd1197, %fd266, %fd1167, %fd1195;
	ld.const.f64 	%fd267, [const_oddDofToQuad+88];
	fma.rn.f64 	%fd1198, %fd267, %fd1170, %fd1196;
	ld.const.f64 	%fd268, [const_evenDofToQuad+88];
	fma.rn.f64 	%fd1199, %fd268, %fd1171, %fd1197;
	add.f64 	%fd1200, %fd1198, %fd1199;
	st.shared.f64 	[%r236+16], %fd1200;
	sub.f64 	%fd1201, %fd1198, %fd1199;
	st.shared.f64 	[%r236+24], %fd1201;
	bar.sync 	0;
	@%p15 bra 	$L__BB23_24;
	ld.shared.f64 	%fd1202, [%r8];
	ld.shared.f64 	%fd1203, [%r8+448];
	add.f64 	%fd1204, %fd1202, %fd1203;
	sub.f64 	%fd1205, %fd1202, %fd1203;
	ld.shared.f64 	%fd1206, [%r8+64];
	ld.shared.f64 	%fd1207, [%r8+384];
	add.f64 	%fd1208, %fd1206, %fd1207;
	sub.f64 	%fd1209, %fd1206, %fd1207;
	ld.shared.f64 	%fd1210, [%r8+128];
	ld.shared.f64 	%fd1211, [%r8+320];
	add.f64 	%fd1212, %fd1210, %fd1211;
	sub.f64 	%fd1213, %fd1210, %fd1211;
	ld.shared.f64 	%fd1214, [%r8+192];
	ld.shared.f64 	%fd1215, [%r8+256];
	add.f64 	%fd1216, %fd1214, %fd1215;
	sub.f64 	%fd1217, %fd1214, %fd1215;
	fma.rn.f64 	%fd1218, %fd245, %fd1204, 0d0000000000000000;
	fma.rn.f64 	%fd1219, %fd246, %fd1205, 0d0000000000000000;
	fma.rn.f64 	%fd1220, %fd247, %fd1208, %fd1218;
	fma.rn.f64 	%fd1221, %fd248, %fd1209, %fd1219;
	fma.rn.f64 	%fd1222, %fd249, %fd1212, %fd1220;
	fma.rn.f64 	%fd1223, %fd250, %fd1213, %fd1221;
	fma.rn.f64 	%fd1224, %fd251, %fd1216, %fd1222;
	fma.rn.f64 	%fd1225, %fd252, %fd1217, %fd1223;
	add.f64 	%fd1226, %fd1224, %fd1225;
	st.shared.f64 	[%r8], %fd1226;
	sub.f64 	%fd1227, %fd1224, %fd1225;
	st.shared.f64 	[%r8+320], %fd1227;
	fma.rn.f64 	%fd1228, %fd253, %fd1204, 0d0000000000000000;
	fma.rn.f64 	%fd1229, %fd254, %fd1205, 0d0000000000000000;
	fma.rn.f64 	%fd1230, %fd255, %fd1208, %fd1228;
	fma.rn.f64 	%fd1231, %fd256, %fd1209, %fd1229;
	fma.rn.f64 	%fd1232, %fd257, %fd1212, %fd1230;
	fma.rn.f64 	%fd1233, %fd258, %fd1213, %fd1231;
	fma.rn.f64 	%fd1234, %fd259, %fd1216, %fd1232;
	fma.rn.f64 	%fd1235, %fd260, %fd1217, %fd1233;
	add.f64 	%fd1236, %fd1234, %fd1235;
	st.shared.f64 	[%r8+64], %fd1236;
	sub.f64 	%fd1237, %fd1234, %fd1235;
	st.shared.f64 	[%r8+256], %fd1237;
	fma.rn.f64 	%fd1238, %fd261, %fd1204, 0d0000000000000000;
	fma.rn.f64 	%fd1239, %fd262, %fd1205, 0d0000000000000000;
	fma.rn.f64 	%fd1240, %fd263, %fd1208, %fd1238;
	fma.rn.f64 	%fd1241, %fd264, %fd1209, %fd1239;
	fma.rn.f64 	%fd1242, %fd265, %fd1212, %fd1240;
	fma.rn.f64 	%fd1243, %fd266, %fd1213, %fd1241;
	fma.rn.f64 	%fd1244, %fd267, %fd1216, %fd1242;
	fma.rn.f64 	%fd1245, %fd268, %fd1217, %fd1243;
	add.f64 	%fd1246, %fd1244, %fd1245;
	st.shared.f64 	[%r8+128], %fd1246;
	sub.f64 	%fd1247, %fd1244, %fd1245;
	st.shared.f64 	[%r8+192], %fd1247;
$L__BB23_24:
	setp.gt.u32 	%p16, %r192, 35;
	bar.sync 	0;
	@%p16 bra 	$L__BB23_27;
	ld.shared.f64 	%fd1248, [%r7];
	ld.shared.f64 	%fd1249, [%r7+3584];
	add.f64 	%fd1250, %fd1248, %fd1249;
	sub.f64 	%fd1251, %fd1248, %fd1249;
	ld.shared.f64 	%fd1252, [%r7+512];
	ld.shared.f64 	%fd1253, [%r7+3072];
	add.f64 	%fd1254, %fd1252, %fd1253;
	sub.f64 	%fd1255, %fd1252, %fd1253;
	ld.shared.f64 	%fd1256, [%r7+1024];
	ld.shared.f64 	%fd1257, [%r7+2560];
	add.f64 	%fd1258, %fd1256, %fd1257;
	sub.f64 	%fd1259, %fd1256, %fd1257;
	ld.shared.f64 	%fd1260, [%r7+1536];
	ld.shared.f64 	%fd1261, [%r7+2048];
	add.f64 	%fd1262, %fd1260, %fd1261;
	sub.f64 	%fd1263, %fd1260, %fd1261;
	fma.rn.f64 	%fd1264, %fd245, %fd1250, 0d0000000000000000;
	fma.rn.f64 	%fd1265, %fd246, %fd1251, 0d0000000000000000;
	fma.rn.f64 	%fd1266, %fd247, %fd1254, %fd1264;
	fma.rn.f64 	%fd1267, %fd248, %fd1255, %fd1265;
	fma.rn.f64 	%fd1268, %fd249, %fd1258, %fd1266;
	fma.rn.f64 	%fd1269, %fd250, %fd1259, %fd1267;
	fma.rn.f64 	%fd269, %fd251, %fd1262, %fd1268;
	fma.rn.f64 	%fd270, %fd252, %fd1263, %fd1269;
	fma.rn.f64 	%fd1270, %fd253, %fd1250, 0d0000000000000000;
	fma.rn.f64 	%fd1271, %fd254, %fd1251, 0d0000000000000000;
	fma.rn.f64 	%fd1272, %fd255, %fd1254, %fd1270;
	fma.rn.f64 	%fd1273, %fd256, %fd1255, %fd1271;
	fma.rn.f64 	%fd1274, %fd257, %fd1258, %fd1272;
	fma.rn.f64 	%fd1275, %fd258, %fd1259, %fd1273;
	fma.rn.f64 	%fd271, %fd259, %fd1262, %fd1274;
	fma.rn.f64 	%fd272, %fd260, %fd1263, %fd1275;
	fma.rn.f64 	%fd1276, %fd261, %fd1250, 0d0000000000000000;
	fma.rn.f64 	%fd1277, %fd262, %fd1251, 0d0000000000000000;
	fma.rn.f64 	%fd1278, %fd263, %fd1254, %fd1276;
	fma.rn.f64 	%fd1279, %fd264, %fd1255, %fd1277;
	fma.rn.f64 	%fd1280, %fd265, %fd1258, %fd1278;
	fma.rn.f64 	%fd1281, %fd266, %fd1259, %fd1279;
	fma.rn.f64 	%fd273, %fd267, %fd1262, %fd1280;
	fma.rn.f64 	%fd274, %fd268, %fd1263, %fd1281;
	@%p4 bra 	$L__BB23_27;
	ld.param.u64 	%rd46, [_Z32massMatrixMultiplyConstantKernelILi6ELi8ELi1EEvidPKdS1_S1_S1_S1_S1_S1_Pd_param_9];
	mov.u32 	%r237, %ctaid.x;
	add.s32 	%r239, %r237, %r212;
	mad.lo.s32 	%r240, %r239, 216, %r192;
	cvta.to.global.u64 	%rd35, %rd46;
	mul.wide.s32 	%rd36, %r240, 8;
	add.s64 	%rd37, %rd35, %rd36;
	add.f64 	%fd1282, %fd269, %fd270;
	st.global.f64 	[%rd37], %fd1282;
	add.f64 	%fd1283, %fd271, %fd272;
	st.global.f64 	[%rd37+288], %fd1283;
	add.f64 	%fd1284, %fd273, %fd274;
	st.global.f64 	[%rd37+576], %fd1284;
	sub.f64 	%fd1285, %fd273, %fd274;
	st.global.f64 	[%rd37+864], %fd1285;
	sub.f64 	%fd1286, %fd271, %fd272;
	st.global.f64 	[%rd37+1152], %fd1286;
	sub.f64 	%fd1287, %fd269, %fd270;
	st.global.f64 	[%rd37+1440], %fd1287;
$L__BB23_27:
	ret;

}
	// .globl	_Z32massMatrixMultiplyConstantKernelILi6ELi9ELi2EEvidPKdS1_S1_S1_S1_S1_S1_Pd
.visible .entry _Z32massMatrixMultiplyConstantKernelILi6ELi9ELi2EEvidPKdS1_S1_S1_S1_S1_S1_Pd(
	.param .u32 _Z32massMatrixMultiplyConstantKernelILi6ELi9ELi2EEvidPKdS1_S1_S1_S1_S1_S1_Pd_param_0,
	.param .f64 _Z32massMatrixMultiplyConstantKernelILi6ELi9ELi2EEvidPKdS1_S1_S1_S1_S1_S1_Pd_param_1,
	.param .u64 .ptr .align 1 _Z32massMatrixMultiplyConstantKernelILi6ELi9ELi2EEvidPKdS1_S1_S1_S1_S1_S1_Pd_param_2,
	.param .u64 .ptr .align 1 _Z32massMatrixMultiplyConstantKernelILi6ELi9ELi2EEvidPKdS1_S1_S1_S1_S1_S1_Pd_param_3,
	.param .u64 .ptr .align 1 _Z32massMatrixMultiplyConstantKernelILi6ELi9ELi2EEvidPKdS1_S1_S1_S1_S1_S1_Pd_param_4,
	.param .u64 .ptr .align 1 _Z32massMatrixMultiplyConstantKernelILi6ELi9ELi2EEvidPKdS1_S1_S1_S1_S1_S1_Pd_param_5,
	.param .u64 .ptr .align 1 _Z32massMatrixMultiplyConstantKernelILi6ELi9ELi2EEvidPKdS1_S1_S1_S1_S1_S1_Pd_param_6,
	.param .u64 .ptr .align 1 _Z32massMatrixMultiplyConstantKernelILi6ELi9ELi2EEvidPKdS1_S1_S1_S1_S1_S1_Pd_param_7,
	.param .u64 .ptr .align 1 _Z32massMatrixMultiplyConstantKernelILi6ELi9ELi2EEvidPKdS1_S1_S1_S1_S1_S1_Pd_param_8,
	.param .u64 .ptr .align 1 _Z32massMatrixMultiplyConstantKernelILi6ELi9ELi2EEvidPKdS1_S1_S1_S1_S1_S1_Pd_param_9
)
{
	.reg .pred 	%p<19>;
	.reg .b16 	%rs<11>;
	.reg .b32 	%r<149>;
	.reg .b64 	%rd<51>;
	.reg .b64 	%fd<1651>;
	// demoted variable
	.shared .align 8 .b8 _ZZ29stiffnessMatrixMultiplyDeviceILi6ELi9ELi2EEviidPKdS1_S1_S1_PAT0__AT0__AplT0_Li0E_dPdE5s_Gpr[1296];
	// demoted variable
	.shared .align 8 .b8 _ZZ29stiffnessMatrixMultiplyDeviceILi6ELi9ELi2EEviidPKdS1_S1_S1_PAT0__AT0__AplT0_Li0E_dPdE5s_Gps[1296];
	// demoted variable
	.shared .align 8 .b8 _ZZ32massMatrixMultiplyConstantKernelILi6ELi9ELi2EEvidPKdS1_S1_S1_S1_S1_S1_PdE6s_tmp1[11664];
	// demoted variable
	.shared .align 8 .b8 _ZZ32massMatrixMultiplyConstantKernelILi6ELi9ELi2EEvidPKdS1_S1_S1_S1_S1_S1_PdE13s_QuadToQuadD[648];
	ld.param.u32 	%r20, [_Z32massMatrixMultiplyConstantKernelILi6ELi9ELi2EEvidPKdS1_S1_S1_S1_S1_S1_Pd_param_0];
	ld.param.u64 	%rd5, [_Z32massMatrixMultiplyConstantKernelILi6ELi9ELi2EEvidPKdS1_S1_S1_S1_S1_S1_Pd_param_5];
	ld.param.u64 	%rd3, [_Z32massMatrixMultiplyConstantKernelILi6ELi9ELi2EEvidPKdS1_S1_S1_S1_S1_S1_Pd_param_8];
	cvta.to.global.u64 	%rd6, %rd5;
	mov.u32 	%r1, %tid.x;
	mov.u32 	%r2, %tid.y;
	mov.u32 	%r21, %ctaid.x;
	shl.b32 	%r22, %r21, 1;
	add.s32 	%r3, %r22, %r2;
	cvt.u16.u32 	%rs1, %r1;
	mul.hi.u16 	%rs3, %rs1, 10923;
	mul.lo.s16 	%rs4, %rs3, 6;
	sub.s16 	%rs2, %rs1, %rs4;
	mul.wide.u32 	%rd7, %r1, 8;
	add.s64 	%rd8, %rd6, %rd7;
	ld.global.nc.f64 	%fd325, [%rd8];
	shl.b32 	%r23, %r1, 3;
	mov.u32 	%r24, _ZZ32massMatrixMultiplyConstantKernelILi6ELi9ELi2EEvidPKdS1_S1_S1_S1_S1_S1_PdE13s_QuadToQuadD;
	add.s32 	%r25, %r24, %r23;
	st.shared.f64 	[%r25], %fd325;
	setp.lt.s32 	%p2, %r3, %r20;
	setp.lt.u32 	%p3, %r1, 36;
	and.pred  	%p1, %p3, %p2;
	not.pred 	%p4, %p1;
	@%p4 bra 	$L__BB24_2;
	cvta.to.global.u64 	%rd9, %rd3;
	mad.lo.s32 	%r26, %r3, 216, %r1;
	mul.wide.s32 	%rd10, %r26, 8;
	add.s64 	%rd11, %rd9, %rd10;
	ld.global.nc.f64 	%fd1586, [%rd11];
	ld.global.nc.f64 	%fd1585, [%rd11+288];
	ld.global.nc.f64 	%fd1584, [%rd11+576];
	ld.global.nc.f64 	%fd1583, [%rd11+864];
	ld.global.nc.f64 	%fd1582, [%rd11+1152];
	ld.global.nc.f64 	%fd1581, [%rd11+1440];
$L__BB24_2:
	setp.gt.u32 	%p5, %r1, 35;
	bar.sync 	0;
	ld.const.f64 	%fd13, [const_oddDofToQuad];
	ld.const.f64 	%fd14, [const_evenDofToQuad];
	ld.const.f64 	%fd15, [const_oddDofToQuad+8];
	ld.const.f64 	%fd16, [const_evenDofToQuad+8];
	ld.const.f64 	%fd17, [const_oddDofToQuad+16];
	ld.const.f64 	%fd18, [const_evenDofToQuad+16];
	ld.const.f64 	%fd19, [const_oddDofToQuad+24];
	ld.const.f64 	%fd20, [const_evenDofToQuad+24];
	ld.const.f64 	%fd21, [const_oddDofToQuad+32];
	ld.const.f64 	%fd22, [const_evenDofToQuad+32];
	ld.const.f64 	%fd23, [const_oddDofToQuad+40];
	ld.const.f64 	%fd24, [const_evenDofToQuad+40];
	ld.const.f64 	%fd25, [const_oddDofToQuad+48];
	ld.const.f64 	%fd26, [const_evenDofToQuad+48];
	ld.const.f64 	%fd27, [const_oddDofToQuad+56];
	ld.const.f64 	%fd28, [const_evenDofToQuad+56];
	ld.const.f64 	%fd29, [const_oddDofToQuad+64];
	ld.const.f64 	%fd30, [const_evenDofToQuad+64];
	ld.const.f64 	%fd31, [const_oddDofToQuad+72];
	ld.const.f64 	%fd32, [const_evenDofToQuad+72];
	ld.const.f64 	%fd33, [const_oddDofToQuad+80];
	ld.const.f64 	%fd34, [const_evenDofToQuad+80];
	ld.const.f64 	%fd35, [const_oddDofToQuad+88];
	ld.const.f64 	%fd36, [const_evenDofToQuad+88];
	ld.const.f64 	%fd37, [const_oddDofToQuad+96];
	ld.const.f64 	%fd38, [const_evenDofToQuad+96];
	ld.const.f64 	%fd39, [const_oddDofToQuad+104];
	ld.const.f64 	%fd40, [const_evenDofToQuad+104];
	ld.const.f64 	%fd41, [const_oddDofToQuad+112];
	mov.u32 	%r27, _ZZ32massMatrixMultiplyConstantKernelILi6ELi9ELi2EEvidPKdS1_S1_S1_S1_S1_S1_PdE6s_tmp1;
	mad.lo.s32 	%r4, %r2, 5832, %r27;
	mul.lo.s16 	%rs6, %rs1, 171;
	shr.u16 	%rs7, %rs6, 10;
	cvt.u32.u16 	%r5, %rs7;
	mul.wide.u16 	%r28, %rs7, 72;
	add.s32 	%r6, %r4, %r28;
	mul.wide.u16 	%r29, %rs2, 8;
	add.s32 	%r7, %r6, %r29;
	@%p5 bra 	$L__BB24_4;
	add.f64 	%fd326, %fd1586, %fd1581;
	sub.f64 	%fd327, %fd1586, %fd1581;
	add.f64 	%fd328, %fd1585, %fd1582;
	sub.f64 	%fd329, %fd1585, %fd1582;
	add.f64 	%fd330, %fd1584, %fd1583;
	sub.f64 	%fd331, %fd1584, %fd1583;
	fma.rn.f64 	%fd332, %fd13, %fd326, 0d0000000000000000;
	fma.rn.f64 	%fd333, %fd14, %fd327, 0d0000000000000000;
	fma.rn.f64 	%fd334, %fd15, %fd328, %fd332;
	fma.rn.f64 	%fd335, %fd16, %fd329, %fd333;
	fma.rn.f64 	%fd336, %fd17, %fd330, %fd334;
	fma.rn.f64 	%fd337, %fd18, %fd331, %fd335;
	add.f64 	%fd338, %fd337, %fd336;
	st.shared.f64 	[%r7], %fd338;
	sub.f64 	%fd339, %fd336, %fd337;
	st.shared.f64 	[%r7+5184], %fd339;
	fma.rn.f64 	%fd340, %fd19, %fd326, 0d0000000000000000;
	fma.rn.f64 	%fd341, %fd20, %fd327, 0d0000000000000000;
	fma.rn.f64 	%fd342, %fd21, %fd328, %fd340;
	fma.rn.f64 	%fd343, %fd22, %fd329, %fd341;
	fma.rn.f64 	%fd344, %fd23, %fd330, %fd342;
	fma.rn.f64 	%fd345, %fd24, %fd331, %fd343;
	add.f64 	%fd346, %fd345, %fd344;
	st.shared.f64 	[%r7+648], %fd346;
	sub.f64 	%fd347, %fd344, %fd345;
	st.shared.f64 	[%r7+4536], %fd347;
	fma.rn.f64 	%fd348, %fd25, %fd326, 0d0000000000000000;
	fma.rn.f64 	%fd349, %fd26, %fd327, 0d0000000000000000;
	fma.rn.f64 	%fd350, %fd27, %fd328, %fd348;
	fma.rn.f64 	%fd351, %fd28, %fd329, %fd349;
	fma.rn.f64 	%fd352, %fd29, %fd330, %fd350;
	fma.rn.f64 	%fd353, %fd30, %fd331, %fd351;
	add.f64 	%fd354, %fd353, %fd352;
	st.shared.f64 	[%r7+1296], %fd354;
	sub.f64 	%fd355, %fd352, %fd353;
	st.shared.f64 	[%r7+3888], %fd355;
	fma.rn.f64 	%fd356, %fd31, %fd326, 0d0000000000000000;
	fma.rn.f64 	%fd357, %fd32, %fd327, 0d0000000000000000;
	fma.rn.f64 	%fd358, %fd33, %fd328, %fd356;
	fma.rn.f64 	%fd359, %fd34, %fd329, %fd357;
	fma.rn.f64 	%fd360, %fd35, %fd330, %fd358;
	fma.rn.f64 	%fd361, %fd36, %fd331, %fd359;
	add.f64 	%fd362, %fd361, %fd360;
	st.shared.f64 	[%r7+1944], %fd362;
	sub.f64 	%fd363, %fd360, %fd361;
	st.shared.f64 	[%r7+3240], %fd363;
	fma.rn.f64 	%fd364, %fd37, %fd326, 0d0000000000000000;
	fma.rn.f64 	%fd365, %fd38, %fd327, 0d0000000000000000;
	fma.rn.f64 	%fd366, %fd39, %fd328, %fd364;
	fma.rn.f64 	%fd367, %fd40, %fd329, %fd365;
	fma.rn.f64 	%fd368, %fd41, %fd330, %fd366;
	ld.const.f64 	%fd369, [const_evenDofToQuad+112];
	fma.rn.f64 	%fd370, %fd369, %fd331, %fd367;
	sub.f64 	%fd371, %fd368, %fd370;
	st.shared.f64 	[%r7+2592], %fd371;
$L__BB24_4:
	bar.sync 	0;
	setp.lt.u32 	%p6, %r1, 54;
	mad.lo.s32 	%r30, %r5, 576, %r6;
	add.s32 	%r8, %r30, %r29;
	@%p6 bra 	$L__BB24_6;
	ld.const.f64 	%fd1587, [const_evenDofToQuad+112];
	bra.uni 	$L__BB24_7;
$L__BB24_6:
	ld.shared.f64 	%fd372, [%r8];
	ld.shared.f64 	%fd373, [%r8+360];
	add.f64 	%fd374, %fd372, %fd373;
	sub.f64 	%fd375, %fd372, %fd373;
	ld.shared.f64 	%fd376, [%r8+72];
	ld.shared.f64 	%fd377, [%r8+288];
	add.f64 	%fd378, %fd376, %fd377;
	sub.f64 	%fd379, %fd376, %fd377;
	ld.shared.f64 	%fd380, [%r8+144];
	ld.shared.f64 	%fd381, [%r8+216];
	add.f64 	%fd382, %fd380, %fd381;
	sub.f64 	%fd383, %fd380, %fd381;
	fma.rn.f64 	%fd384, %fd13, %fd374, 0d0000000000000000;
	fma.rn.f64 	%fd385, %fd14, %fd375, 0d0000000000000000;
	fma.rn.f64 	%fd386, %fd15, %fd378, %fd384;
	fma.rn.f64 	%fd387, %fd16, %fd379, %fd385;
	fma.rn.f64 	%fd388, %fd17, %fd382, %fd386;
	fma.rn.f64 	%fd389, %fd18, %fd383, %fd387;
	add.f64 	%fd390, %fd388, %fd389;
	st.shared.f64 	[%r8], %fd390;
	sub.f64 	%fd391, %fd388, %fd389;
	st.shared.f64 	[%r8+576], %fd391;
	fma.rn.f64 	%fd392, %fd19, %fd374, 0d0000000000000000;
	fma.rn.f64 	%fd393, %fd20, %fd375, 0d0000000000000000;
	fma.rn.f64 	%fd394, %fd21, %fd378, %fd392;
	fma.rn.f64 	%fd395, %fd22, %fd379, %fd393;
	fma.rn.f64 	%fd396, %fd23, %fd382, %fd394;
	fma.rn.f64 	%fd397, %fd24, %fd383, %fd395;
	add.f64 	%fd398, %fd396, %fd397;
	st.shared.f64 	[%r8+72], %fd398;
	sub.f64 	%fd399, %fd396, %fd397;
	st.shared.f64 	[%r8+504], %fd399;
	fma.rn.f64 	%fd400, %fd25, %fd374, 0d0000000000000000;
	fma.rn.f64 	%fd401, %fd26, %fd375, 0d0000000000000000;
	fma.rn.f64 	%fd402, %fd27, %fd378, %fd400;
	fma.rn.f64 	%fd403, %fd28, %fd379, %fd401;
	fma.rn.f64 	%fd404, %fd29, %fd382, %fd402;
	fma.rn.f64 	%fd405, %fd30, %fd383, %fd403;
	add.f64 	%fd406, %fd404, %fd405;
	st.shared.f64 	[%r8+144], %fd406;
	sub.f64 	%fd407, %fd404, %fd405;
	st.shared.f64 	[%r8+432], %fd407;
	fma.rn.f64 	%fd408, %fd31, %fd374, 0d0000000000000000;
	fma.rn.f64 	%fd409, %fd32, %fd375, 0d0000000000000000;
	fma.rn.f64 	%fd410, %fd33, %fd378, %fd408;
	fma.rn.f64 	%fd411, %fd34, %fd379, %fd409;
	fma.rn.f64 	%fd412, %fd35, %fd382, %fd410;
	fma.rn.f64 	%fd413, %fd36, %fd383, %fd411;
	add.f64 	%fd414, %fd412, %fd413;
	st.shared.f64 	[%r8+216], %fd414;
	sub.f64 	%fd415, %fd412, %fd413;
	st.shared.f64 	[%r8+360], %fd415;
	fma.rn.f64 	%fd416, %fd37, %fd374, 0d0000000000000000;
	fma.rn.f64 	%fd417, %fd38, %fd375, 0d0000000000000000;
	fma.rn.f64 	%fd418, %fd39, %fd378, %fd416;
	fma.rn.f64 	%fd419, %fd40, %fd379, %fd417;
	fma.rn.f64 	%fd420, %fd41, %fd382, %fd418;
	ld.const.f64 	%fd1587, [const_evenDofToQuad+112];
	fma.rn.f64 	%fd421, %fd1587, %fd383, %fd419;
	sub.f64 	%fd422, %fd420, %fd421;
	st.shared.f64 	[%r8+288], %fd422;
$L__BB24_7:
	ld.param.u64 	%rd41, [_Z32massMatrixMultiplyConstantKernelILi6ELi9ELi2EEvidPKdS1_S1_S1_S1_S1_S1_Pd_param_2];
	ld.param.u32 	%r140, [_Z32massMatrixMultiplyConstantKernelILi6ELi9ELi2EEvidPKdS1_S1_S1_S1_S1_S1_Pd_param_0];
	setp.ge.s32 	%p7, %r3, %r140;
	bar.sync 	0;
	mul.hi.u16 	%rs8, %rs1, 7282;
	mul.lo.s16 	%rs9, %rs8, 9;
	sub.s16 	%rs10, %rs1, %rs9;
	cvt.u32.u16 	%r9, %rs10;
	cvt.u32.u16 	%r10, %rs8;
	mul.wide.u16 	%r32, %rs8, 648;
	add.s32 	%r33, %r4, %r32;
	mul.wide.u16 	%r34, %rs10, 72;
	add.s32 	%r11, %r33, %r34;
	ld.shared.f64 	%fd424, [%r11];
	ld.shared.f64 	%fd425, [%r11+40];
	add.f64 	%fd426, %fd424, %fd425;
	sub.f64 	%fd427, %fd424, %fd425;
	ld.shared.f64 	%fd428, [%r11+8];
	ld.shared.f64 	%fd429, [%r11+32];
	add.f64 	%fd430, %fd428, %fd429;
	sub.f64 	%fd431, %fd428, %fd429;
	ld.shared.f64 	%fd432, [%r11+16];
	ld.shared.f64 	%fd433, [%r11+24];
	add.f64 	%fd434, %fd432, %fd433;
	sub.f64 	%fd435, %fd432, %fd433;
	fma.rn.f64 	%fd436, %fd13, %fd426, 0d0000000000000000;
	fma.rn.f64 	%fd437, %fd14, %fd427, 0d0000000000000000;
	fma.rn.f64 	%fd438, %fd15, %fd430, %fd436;
	fma.rn.f64 	%fd439, %fd16, %fd431, %fd437;
	fma.rn.f64 	%fd440, %fd17, %fd434, %fd438;
	fma.rn.f64 	%fd441, %fd18, %fd435, %fd439;
	add.f64 	%fd442, %fd440, %fd441;
	st.shared.f64 	[%r11], %fd442;
	sub.f64 	%fd443, %fd440, %fd441;
	st.shared.f64 	[%r11+64], %fd443;
	fma.rn.f64 	%fd444, %fd19, %fd426, 0d0000000000000000;
	fma.rn.f64 	%fd445, %fd20, %fd427, 0d0000000000000000;
	fma.rn.f64 	%fd446, %fd21, %fd430, %fd444;
	fma.rn.f64 	%fd447, %fd22, %fd431, %fd445;
	fma.rn.f64 	%fd448, %fd23, %fd434, %fd446;
	fma.rn.f64 	%fd449, %fd24, %fd435, %fd447;
	add.f64 	%fd450, %fd448, %fd449;
	st.shared.f64 	[%r11+8], %fd450;
	sub.f64 	%fd451, %fd448, %fd449;
	st.shared.f64 	[%r11+56], %fd451;
	fma.rn.f64 	%fd452, %fd25, %fd426, 0d0000000000000000;
	fma.rn.f64 	%fd453, %fd26, %fd427, 0d0000000000000000;
	fma.rn.f64 	%fd454, %fd27, %fd430, %fd452;
	fma.rn.f64 	%fd455, %fd28, %fd431, %fd453;
	fma.rn.f64 	%fd456, %fd29, %fd434, %fd454;
	fma.rn.f64 	%fd457, %fd30, %fd435, %fd455;
	add.f64 	%fd458, %fd456, %fd457;
	st.shared.f64 	[%r11+16], %fd458;
	sub.f64 	%fd459, %fd456, %fd457;
	st.shared.f64 	[%r11+48], %fd459;
	fma.rn.f64 	%fd460, %fd31, %fd426, 0d0000000000000000;
	fma.rn.f64 	%fd461, %fd32, %fd427, 0d0000000000000000;
	fma.rn.f64 	%fd462, %fd33, %fd430, %fd460;
	fma.rn.f64 	%fd463, %fd34, %fd431, %fd461;
	fma.rn.f64 	%fd464, %fd35, %fd434, %fd462;
	fma.rn.f64 	%fd465, %fd36, %fd435, %fd463;
	add.f64 	%fd466, %fd464, %fd465;
	st.shared.f64 	[%r11+24], %fd466;
	sub.f64 	%fd467, %fd464, %fd465;
	st.shared.f64 	[%r11+40], %fd467;
	fma.rn.f64 	%fd468, %fd37, %fd426, 0d0000000000000000;
	fma.rn.f64 	%fd469, %fd38, %fd427, 0d0000000000000000;
	fma.rn.f64 	%fd470, %fd39, %fd430, %fd468;
	fma.rn.f64 	%fd471, %fd40, %fd431, %fd469;
	fma.rn.f64 	%fd472, %fd41, %fd434, %fd470;
	fma.rn.f64 	%fd473, %fd1587, %fd435, %fd471;
	sub.f64 	%fd474, %fd472, %fd473;
	st.shared.f64 	[%r11+32], %fd474;
	bar.sync 	0;
	mad.lo.s32 	%r12, %r10, -576, %r33;
	mul.wide.u16 	%r35, %rs10, 8;
	add.s32 	%r13, %r12, %r35;
	ld.shared.f64 	%fd45, [%r13];
	ld.shared.f64 	%fd46, [%r13+648];
	ld.shared.f64 	%fd47, [%r13+1296];
	ld.shared.f64 	%fd48, [%r13+1944];
	ld.shared.f64 	%fd49, [%r13+2592];
	ld.shared.f64 	%fd50, [%r13+3240];
	ld.shared.f64 	%fd51, [%r13+3888];
	ld.shared.f64 	%fd52, [%r13+4536];
	ld.shared.f64 	%fd53, [%r13+5184];
	mad.lo.s32 	%r36, %r3, 5103, %r1;
	cvta.to.global.u64 	%rd12, %rd41;
	mul.wide.s32 	%rd13, %r36, 8;
	add.s64 	%rd1, %rd12, %rd13;
	mov.f64 	%fd1588, 0d0000000000000000;
	mov.f64 	%fd1589, %fd1588;
	mov.f64 	%fd1590, %fd1588;
	mov.f64 	%fd1591, %fd1588;
	mov.f64 	%fd1592, %fd1588;
	mov.f64 	%fd1593, %fd1588;
	mov.f64 	%fd1594, %fd1588;
	@%p7 bra 	$L__BB24_9;
	ld.global.nc.f64 	%fd1588, [%rd1];
	ld.global.nc.f64 	%fd1589, [%rd1+5832];
	ld.global.nc.f64 	%fd1590, [%rd1+11664];
	ld.global.nc.f64 	%fd1591, [%rd1+17496];
	ld.global.nc.f64 	%fd1592, [%rd1+23328];
	ld.global.nc.f64 	%fd1593, [%rd1+29160];
	ld.global.nc.f64 	%fd1594, [%rd1+34992];
$L__BB24_9:
	ld.param.f64 	%fd1572, [_Z32massMatrixMultiplyConstantKernelILi6ELi9ELi2EEvidPKdS1_S1_S1_S1_S1_S1_Pd_param_1];
	ld.param.u32 	%r141, [_Z32massMatrixMultiplyConstantKernelILi6ELi9ELi2EEvidPKdS1_S1_S1_S1_S1_S1_Pd_param_0];
	mov.u32 	%r37, %tid.y;
	mul.lo.s32 	%r38, %r37, 648;
	mov.u32 	%r39, _ZZ29stiffnessMatrixMultiplyDeviceILi6ELi9ELi2EEviidPKdS1_S1_S1_PAT0__AT0__AplT0_Li0E_dPdE5s_Gpr;
	add.s32 	%r40, %r39, %r38;
	mul.lo.s32 	%r41, %r10, 72;
	add.s32 	%r14, %r40, %r41;
	shl.b32 	%r42, %r9, 3;
	add.s32 	%r15, %r14, %r42;
	mov.u32 	%r43, _ZZ29stiffnessMatrixMultiplyDeviceILi6ELi9ELi2EEviidPKdS1_S1_S1_PAT0__AT0__AplT0_Li0E_dPdE5s_Gps;
	add.s32 	%r44, %r43, %r38;
	add.s32 	%r17, %r44, %r42;
	add.s32 	%r16, %r17, %r41;
	mov.u32 	%r45, _ZZ32massMatrixMultiplyConstantKernelILi6ELi9ELi2EEvidPKdS1_S1_S1_S1_S1_S1_PdE13s_QuadToQuadD;
	add.s32 	%r46, %r45, %r42;
	mov.u32 	%r47, %ctaid.x;
	shl.b32 	%r48, %r47, 1;
	add.s32 	%r49, %r48, %r37;
	setp.ge.s32 	%p8, %r49, %r141;
	mov.u32 	%r50, _ZZ32massMatrixMultiplyConstantKernelILi6ELi9ELi2EEvidPKdS1_S1_S1_S1_S1_S1_PdE6s_tmp1;
	mad.lo.s32 	%r51, %r37, 5832, %r50;
	add.s32 	%r18, %r51, %r42;
	shl.b32 	%r52, %r9, 6;
	add.s32 	%r53, %r46, %r52;
	ld.shared.f64 	%fd68, [%r53];
	ld.shared.f64 	%fd476, [%r12];
	fma.rn.f64 	%fd477, %fd68, %fd476, 0d0000000000000000;
	add.s32 	%r54, %r45, %r41;
	ld.shared.f64 	%fd69, [%r54];
	ld.shared.f64 	%fd478, [%r18];
	fma.rn.f64 	%fd479, %fd69, %fd478, 0d0000000000000000;
	ld.shared.f64 	%fd480, [_ZZ32massMatrixMultiplyConstantKernelILi6ELi9ELi2EEvidPKdS1_S1_S1_S1_S1_S1_PdE13s_QuadToQuadD];
	fma.rn.f64 	%fd481, %fd480, %fd45, 0d0000000000000000;
	ld.shared.f64 	%fd70, [%r53+8];
	ld.shared.f64 	%fd482, [%r12+8];
	fma.rn.f64 	%fd483, %fd70, %fd482, %fd477;
	ld.shared.f64 	%fd71, [%r54+8];
	ld.shared.f64 	%fd484, [%r18+72];
	fma.rn.f64 	%fd485, %fd71, %fd484, %fd479;
	ld.shared.f64 	%fd486, [_ZZ32massMatrixMultiplyConstantKernelILi6ELi9ELi2EEvidPKdS1_S1_S1_S1_S1_S1_PdE13s_QuadToQuadD+8];
	fma.rn.f64 	%fd487, %fd486, %fd46, %fd481;
	ld.shared.f64 	%fd72, [%r53+16];
	ld.shared.f64 	%fd488, [%r12+16];
	fma.rn.f64 	%fd489, %fd72, %fd488, %fd483;
	ld.shared.f64 	%fd73, [%r54+16];
	ld.shared.f64 	%fd490, [%r18+144];
	fma.rn.f64 	%fd491, %fd73, %fd490, %fd485;
	ld.shared.f64 	%fd492, [_ZZ32massMatrixMultiplyConstantKernelILi6ELi9ELi2EEvidPKdS1_S1_S1_S1_S1_S1_PdE13s_QuadToQuadD+16];
	fma.rn.f64 	%fd493, %fd492, %fd47, %fd487;
	ld.shared.f64 	%fd74, [%r53+24];
	ld.shared.f64 	%fd494, [%r12+24];
	fma.rn.f64 	%fd495, %fd74, %fd494, %fd489;
	ld.shared.f64 	%fd75, [%r54+24];
	ld.shared.f64 	%fd496, [%r18+216];
	fma.rn.f64 	%fd497, %fd75, %fd496, %fd491;
	ld.shared.f64 	%fd498, [_ZZ32massMatrixMultiplyConstantKernelILi6ELi9ELi2EEvidPKdS1_S1_S1_S1_S1_S1_PdE13s_QuadToQuadD+24];
	fma.rn.f64 	%fd499, %fd498, %fd48, %fd493;
	ld.shared.f64 	%fd76, [%r53+32];
	ld.shared.f64 	%fd500, [%r12+32];
	fma.rn.f64 	%fd501, %fd76, %fd500, %fd495;
	ld.shared.f64 	%fd77, [%r54+32];
	ld.shared.f64 	%fd502, [%r18+288];
	fma.rn.f64 	%fd503, %fd77, %fd502, %fd497;
	ld.shared.f64 	%fd504, [_ZZ32massMatrixMultiplyConstantKernelILi6ELi9ELi2EEvidPKdS1_S1_S1_S1_S1_S1_PdE13s_QuadToQuadD+32];
	fma.rn.f64 	%fd505, %fd504, %fd49, %fd499;
	ld.shared.f64 	%fd78, [%r53+40];
	ld.shared.f64 	%fd506, [%r12+40];
	fma.rn.f64 	%fd507, %fd78, %fd506, %fd501;
	ld.shared.f64 	%fd79, [%r54+40];
	ld.shared.f64 	%fd508, [%r18+360];
	fma.rn.f64 	%fd509, %fd79, %fd508, %fd503;
	ld.shared.f64 	%fd510, [_ZZ32massMatrixMultiplyConstantKernelILi6ELi9ELi2EEvidPKdS1_S1_S1_S1_S1_S1_PdE13s_QuadToQuadD+40];
	fma.rn.f64 	%fd511, %fd510, %fd50, %fd505;
	ld.shared.f64 	%fd80, [%r53+48];
	ld.shared.f64 	%fd512, [%r12+48];
	fma.rn.f64 	%fd513, %fd80, %fd512, %fd507;
	ld.shared.f64 	%fd81, [%r54+48];
	ld.shared.f64 	%fd514, [%r18+432];
	fma.rn.f64 	%fd515, %fd81, %fd514, %fd509;
	ld.shared.f64 	%fd516, [_ZZ32massMatrixMultiplyConstantKernelILi6ELi9ELi2EEvidPKdS1_S1_S1_S1_S1_S1_PdE13s_QuadToQuadD+48];
	fma.rn.f64 	%fd517, %fd516, %fd51, %fd511;
	ld.shared.f64 	%fd82, [%r53+56];
	ld.shared.f64 	%fd518, [%r12+56];
	fma.rn.f64 	%fd519, %fd82, %fd518, %fd513;
	ld.shared.f64 	%fd83, [%r54+56];
	ld.shared.f64 	%fd520, [%r18+504];
	fma.rn.f64 	%fd521, %fd83, %fd520, %fd515;
	ld.shared.f64 	%fd522, [_ZZ32massMatrixMultiplyConstantKernelILi6ELi9ELi2EEvidPKdS1_S1_S1_S1_S1_S1_PdE13s_QuadToQuadD+56];
	fma.rn.f64 	%fd523, %fd522, %fd52, %fd517;
	ld.shared.f64 	%fd84, [%r53+64];
	ld.shared.f64 	%fd524, [%r12+64];
	fma.rn.f64 	%fd525, %fd84, %fd524, %fd519;
	ld.shared.f64 	%fd85, [%r54+64];
	ld.shared.f64 	%fd526, [%r18+576];
	fma.rn.f64 	%fd527, %fd85, %fd526, %fd521;
	ld.shared.f64 	%fd528, [_ZZ32massMatrixMultiplyConstantKernelILi6ELi9ELi2EEvidPKdS1_S1_S1_S1_S1_S1_PdE13s_QuadToQuadD+64];
	fma.rn.f64 	%fd529, %fd528, %fd53, %fd523;
	bar.sync 	0;
	mul.f64 	%fd530, %fd1589, %fd527;
	fma.rn.f64 	%fd531, %fd1588, %fd525, %fd530;
	fma.rn.f64 	%fd532, %fd1590, %fd529, %fd531;
	st.shared.f64 	[%r15], %fd532;
	mul.f64 	%fd533, %fd1591, %fd527;
	fma.rn.f64 	%fd534, %fd1589, %fd525, %fd533;
	fma.rn.f64 	%fd535, %fd1592, %fd529, %fd534;
	st.shared.f64 	[%r16], %fd535;
	mul.f64 	%fd536, %fd1592, %fd527;
	fma.rn.f64 	%fd537, %fd1590, %fd525, %fd536;
	fma.rn.f64 	%fd538, %fd1593, %fd529, %fd537;
	mul.f64 	%fd539, %fd1572, %fd1594;
	bar.sync 	0;
	ld.shared.f64 	%fd86, [%r46];
	ld.shared.f64 	%fd540, [%r14];
	mul.f64 	%fd541, %fd86, %fd540;
	fma.rn.f64 	%fd542, %fd539, %fd45, %fd541;
	shl.b32 	%r55, %r10, 6;
	sub.s32 	%r56, %r54, %r55;
	ld.shared.f64 	%fd87, [%r56];
	ld.shared.f64 	%fd543, [%r17];
	fma.rn.f64 	%fd544, %fd87, %fd543, %fd542;
	fma.rn.f64 	%fd545, %fd538, %fd480, 0d0000000000000000;
	ld.shared.f64 	%fd88, [%r46+72];
	ld.shared.f64 	%fd546, [%r14+8];
	fma.rn.f64 	%fd547, %fd88, %fd546, %fd544;
	ld.shared.f64 	%fd89, [%r56+72];
	ld.shared.f64 	%fd548, [%r17+72];
	fma.rn.f64 	%fd549, %fd89, %fd548, %fd547;
	fma.rn.f64 	%fd90, %fd538, %fd486, 0d0000000000000000;
	ld.shared.f64 	%fd91, [%r46+144];
	ld.shared.f64 	%fd550, [%r14+16];
	fma.rn.f64 	%fd551, %fd91, %fd550, %fd549;
	ld.shared.f64 	%fd92, [%r56+144];
	ld.shared.f64 	%fd552, [%r17+144];
	fma.rn.f64 	%fd553, %fd92, %fd552, %fd551;
	fma.rn.f64 	%fd93, %fd538, %fd492, 0d0000000000000000;
	ld.shared.f64 	%fd94, [%r46+216];
	ld.shared.f64 	%fd554, [%r14+24];
	fma.rn.f64 	%fd555, %fd94, %fd554, %fd553;
	ld.shared.f64 	%fd95, [%r56+216];
	ld.shared.f64 	%fd556, [%r17+216];
	fma.rn.f64 	%fd557, %fd95, %fd556, %fd555;
	fma.rn.f64 	%fd96, %fd538, %fd498, 0d0000000000000000;
	ld.shared.f64 	%fd97, [%r46+288];
	ld.shared.f64 	%fd558, [%r14+32];
	fma.rn.f64 	%fd559, %fd97, %fd558, %fd557;
	ld.shared.f64 	%fd98, [%r56+288];
	ld.shared.f64 	%fd560, [%r17+288];
	fma.rn.f64 	%fd561, %fd98, %fd560, %fd559;
	fma.rn.f64 	%fd99, %fd538, %fd504, 0d0000000000000000;
	ld.shared.f64 	%fd100, [%r46+360];
	ld.shared.f64 	%fd562, [%r14+40];
	fma.rn.f64 	%fd563, %fd100, %fd562, %fd561;
	ld.shared.f64 	%fd101, [%r56+360];
	ld.shared.f64 	%fd564, [%r17+360];
	fma.rn.f64 	%fd565, %fd101, %fd564, %fd563;
	fma.rn.f64 	%fd102, %fd538, %fd510, 0d0000000000000000;
	ld.shared.f64 	%fd103, [%r46+432];
	ld.shared.f64 	%fd566, [%r14+48];
	fma.rn.f64 	%fd567, %fd103, %fd566, %fd565;
	ld.shared.f64 	%fd104, [%r56+432];
	ld.shared.f64 	%fd568, [%r17+432];
	fma.rn.f64 	%fd569, %fd104, %fd568, %fd567;
	fma.rn.f64 	%fd105, %fd538, %fd516, 0d0000000000000000;
	ld.shared.f64 	%fd106, [%r46+504];
	ld.shared.f64 	%fd570, [%r14+56];
	fma.rn.f64 	%fd571, %fd106, %fd570, %fd569;
	ld.shared.f64 	%fd107, [%r56+504];
	ld.shared.f64 	%fd572, [%r17+504];
	fma.rn.f64 	%fd573, %fd107, %fd572, %fd571;
	fma.rn.f64 	%fd108, %fd538, %fd522, 0d0000000000000000;
	ld.shared.f64 	%fd109, [%r46+576];
	ld.shared.f64 	%fd574, [%r14+64];
	fma.rn.f64 	%fd575, %fd109, %fd574, %fd573;
	ld.shared.f64 	%fd110, [%r56+576];
	ld.shared.f64 	%fd576, [%r17+576];
	fma.rn.f64 	%fd577, %fd110, %fd576, %fd575;
	fma.rn.f64 	%fd111, %fd538, %fd528, 0d0000000000000000;
	add.f64 	%fd112, %fd577, %fd545;
	mov.f64 	%fd1595, 0d0000000000000000;
	mov.f64 	%fd1596, %fd1595;
	mov.f64 	%fd1597, %fd1595;
	mov.f64 	%fd1598, %fd1595;
	mov.f64 	%fd1599, %fd1595;
	mov.f64 	%fd1600, %fd1595;
	mov.f64 	%fd1601, %fd1595;
	@%p8 bra 	$L__BB24_11;
	ld.param.u64 	%rd42, [_Z32massMatrixMultiplyConstantKernelILi6ELi9ELi2EEvidPKdS1_S1_S1_S1_S1_S1_Pd_param_2];
	cvta.to.global.u64 	%rd14, %rd42;
	mov.u32 	%r57, %ctaid.x;
	shl.b32 	%r58, %r57, 1;
	mov.u32 	%r59, %tid.y;
	add.s32 	%r60, %r58, %r59;
	mov.u32 	%r61, %tid.x;
	mad.lo.s32 	%r62, %r60, 5103, %r61;
	mul.wide.s32 	%rd15, %r62, 8;
	add.s64 	%rd16, %rd14, %rd15;
	ld.global.nc.f64 	%fd1595, [%rd16+648];
	ld.global.nc.f64 	%fd1596, [%rd16+6480];
	ld.global.nc.f64 	%fd1597, [%rd16+12312];
	ld.global.nc.f64 	%fd1598, [%rd16+18144];
	ld.global.nc.f64 	%fd1599, [%rd16+23976];
	ld.global.nc.f64 	%fd1600, [%rd16+29808];
	ld.global.nc.f64 	%fd1601, [%rd16+35640];
$L__BB24_11:
	ld.param.f64 	%fd1573, [_Z32massMatrixMultiplyConstantKernelILi6ELi9ELi2EEvidPKdS1_S1_S1_S1_S1_S1_Pd_param_1];
	ld.param.u32 	%r142, [_Z32massMatrixMultiplyConstantKernelILi6ELi9ELi2EEvidPKdS1_S1_S1_S1_S1_S1_Pd_param_0];
	mov.u32 	%r63, %ctaid.x;
	shl.b32 	%r64, %r63, 1;
	mov.u32 	%r65, %tid.y;
	add.s32 	%r66, %r64, %r65;
	setp.ge.s32 	%p9, %r66, %r142;
	ld.shared.f64 	%fd579, [%r12+648];
	fma.rn.f64 	%fd580, %fd68, %fd579, 0d0000000000000000;
	ld.shared.f64 	%fd581, [%r18+648];
	fma.rn.f64 	%fd582, %fd69, %fd581, 0d0000000000000000;
	ld.shared.f64 	%fd583, [_ZZ32massMatrixMultiplyConstantKernelILi6ELi9ELi2EEvidPKdS1_S1_S1_S1_S1_S1_PdE13s_QuadToQuadD+72];
	fma.rn.f64 	%fd584, %fd583, %fd45, 0d0000000000000000;
	ld.shared.f64 	%fd585, [%r12+656];
	fma.rn.f64 	%fd586, %fd70, %fd585, %fd580;
	ld.shared.f64 	%fd587, [%r18+720];
	fma.rn.f64 	%fd588, %fd71, %fd587, %fd582;
	ld.shared.f64 	%fd589, [_ZZ32massMatrixMultiplyConstantKernelILi6ELi9ELi2EEvidPKdS1_S1_S1_S1_S1_S1_PdE13s_QuadToQuadD+80];
	fma.rn.f64 	%fd590, %fd589, %fd46, %fd584;
	ld.shared.f64 	%fd591, [%r12+664];
	fma.rn.f64 	%fd592, %fd72, %fd591, %fd586;
	ld.shared.f64 	%fd593, [%r18+792];
	fma.rn.f64 	%fd594, %fd73, %fd593, %fd588;
	ld.shared.f64 	%fd595, [_ZZ32massMatrixMultiplyConstantKernelILi6ELi9ELi2EEvidPKdS1_S1_S1_S1_S1_S1_PdE13s_QuadToQuadD+88];
	fma.rn.f64 	%fd596, %fd595, %fd47, %fd590;
	ld.shared.f64 	%fd597, [%r12+672];
	fma.rn.f64 	%fd598, %fd74, %fd597, %fd592;
	ld.shared.f64 	%fd599, [%r18+864];
	fma.rn.f64 	%fd600, %fd75, %fd599, %fd594;
	ld.shared.f64 	%fd601, [_ZZ32massMatrixMultiplyConstantKernelILi6ELi9ELi2EEvidPKdS1_S1_S1_S1_S1_S1_PdE13s_QuadToQuadD+96];
	fma.rn.f64 	%fd602, %fd601, %fd48, %fd596;
	ld.shared.f64 	%fd603, [%r12+680];
	fma.rn.f64 	%fd604, %fd76, %fd603, %fd598;
	ld.shared.f64 	%fd605, [%r18+936];
	fma.rn.f64 	%fd606, %fd77, %fd605, %fd600;
	ld.shared.f64 	%fd607, [_ZZ32massMatrixMultiplyConstantKernelILi6ELi9ELi2EEvidPKdS1_S1_S1_S1_S1_S1_PdE13s_QuadToQuadD+104];
	fma.rn.f64 	%fd608, %fd607, %fd49, %fd602;
	ld.shared.f64 	%fd609, [%r12+688];
	fma.rn.f64 	%fd610, %fd78, %fd609, %fd604;
	ld.shared.f64 	%fd611, [%r18+1008];
	fma.rn.f64 	%fd612, %fd79, %fd611, %fd606;
	ld.shared.f64 	%fd613, [_ZZ32massMatrixMultiplyConstantKernelILi6ELi9ELi2EEvidPKdS1_S1_S1_S1_S1_S1_PdE13s_QuadToQuadD+112];
	fma.rn.f64 	%fd614, %fd613, %fd50, %fd608;
	ld.shared.f64 	%fd615, [%r12+696];
	fma.rn.f64 	%fd616, %fd80, %fd615, %fd610;
	ld.shared.f64 	%fd617, [%r18+1080];
	fma.rn.f64 	%fd618, %fd81, %fd617, %fd612;
	ld.shared.f64 	%fd619, [_ZZ32massMatrixMultiplyConstantKernelILi6ELi9ELi2EEvidPKdS1_S1_S1_S1_S1_S1_PdE13s_QuadToQuadD+120];
	fma.rn.f64 	%fd620, %fd619, %fd51, %fd614;
	ld.shared.f64 	%fd621, [%r12+704];
	fma.rn.f64 	%fd622, %fd82, %fd621, %fd616;
	ld.shared.f64 	%fd623, [%r18+1152];
	fma.rn.f64 	%fd624, %fd83, %fd623, %fd618;
	ld.shared.f64 	%fd625, [_ZZ32massMatrixMultiplyConstantKernelILi6ELi9ELi2EEvidPKdS1_S1_S1_S1_S1_S1_PdE13s_QuadToQuadD+128];
	fma.rn.f64 	%fd626, %fd625, %fd52, %fd620;
	ld.shared.f64 	%fd627, [%r12+712];
	fma.rn.f64 	%fd628, %fd84, %fd627, %fd622;
	ld.shared.f64 	%fd629, [%r18+1224];
	fma.rn.f64 	%fd630, %fd85, %fd629, %fd624;
	ld.shared.f64 	%fd631, [_ZZ32massMatrixMultiplyConstantKernelILi6ELi9ELi2EEvidPKdS1_S1_S1_S1_S1_S1_PdE13s_QuadToQuadD+136];
	fma.rn.f64 	%fd632, %fd631, %fd53, %fd626;
	bar.sync 	0;
	mul.f64 	%fd633, %fd1596, %fd630;
	fma.rn.f64 	%fd634, %fd1595, %fd628, %fd633;
	fma.rn.f64 	%fd635, %fd1597, %fd632, %fd634;
	st.shared.f64 	[%r15], %fd635;
	mul.f64 	%fd636, %fd1598, %fd630;
	fma.rn.f64 	%fd637, %fd1596, %fd628, %fd636;
	fma.rn.f64 	%fd638, %fd1599, %fd632, %fd637;
	st.shared.f64 	[%r16], %fd638;
	mul.f64 	%fd639, %fd1599, %fd630;
	fma.rn.f64 	%fd640, %fd1597, %fd628, %fd639;
	fma.rn.f64 	%fd641, %fd1600, %fd632, %fd640;
	mul.f64 	%fd642, %fd1573, %fd1601;
	bar.sync 	0;
	ld.shared.f64 	%fd643, [%r14];
	mul.f64 	%fd644, %fd86, %fd643;
	fma.rn.f64 	%fd645, %fd642, %fd46, %fd644;
	ld.shared.f64 	%fd646, [%r17];
	fma.rn.f64 	%fd647, %fd87, %fd646, %fd645;
	fma.rn.f64 	%fd127, %fd641, %fd583, %fd112;
	ld.shared.f64 	%fd648, [%r14+8];
	fma.rn.f64 	%fd649, %fd88, %fd648, %fd647;
	ld.shared.f64 	%fd650, [%r17+72];
	fma.rn.f64 	%fd651, %fd89, %fd650, %fd649;
	fma.rn.f64 	%fd652, %fd641, %fd589, %fd90;
	ld.shared.f64 	%fd653, [%r14+16];
	fma.rn.f64 	%fd654, %fd91, %fd653, %fd651;
	ld.shared.f64 	%fd655, [%r17+144];
	fma.rn.f64 	%fd656, %fd92, %fd655, %fd654;
	fma.rn.f64 	%fd128, %fd641, %fd595, %fd93;
	ld.shared.f64 	%fd657, [%r14+24];
	fma.rn.f64 	%fd658, %fd94, %fd657, %fd656;
	ld.shared.f64 	%fd659, [%r17+216];
	fma.rn.f64 	%fd660, %fd95, %fd659, %fd658;
	fma.rn.f64 	%fd129, %fd641, %fd601, %fd96;
	ld.shared.f64 	%fd661, [%r14+32];
	fma.rn.f64 	%fd662, %fd97, %fd661, %fd660;
	ld.shared.f64 	%fd663, [%r17+288];
	fma.rn.f64 	%fd664, %fd98, %fd663, %fd662;
	fma.rn.f64 	%fd130, %fd641, %fd607, %fd99;
	ld.shared.f64 	%fd665, [%r14+40];
	fma.rn.f64 	%fd666, %fd100, %fd665, %fd664;
	ld.shared.f64 	%fd667, [%r17+360];
	fma.rn.f64 	%fd668, %fd101, %fd667, %fd666;
	fma.rn.f64 	%fd131, %fd641, %fd613, %fd102;
	ld.shared.f64 	%fd669, [%r14+48];
	fma.rn.f64 	%fd670, %fd103, %fd669, %fd668;
	ld.shared.f64 	%fd671, [%r17+432];
	fma.rn.f64 	%fd672, %fd104, %fd671, %fd670;
	fma.rn.f64 	%fd132, %fd641, %fd619, %fd105;
	ld.shared.f64 	%fd673, [%r14+56];
	fma.rn.f64 	%fd674, %fd106, %fd673, %fd672;
	ld.shared.f64 	%fd675, [%r17+504];
	fma.rn.f64 	%fd676, %fd107, %fd675, %fd674;
	fma.rn.f64 	%fd133, %fd641, %fd625, %fd108;
	ld.shared.f64 	%fd677, [%r14+64];
	fma.rn.f64 	%fd678, %fd109, %fd677, %fd676;
	ld.shared.f64 	%fd679, [%r17+576];
	fma.rn.f64 	%fd680, %fd110, %fd679, %fd678;
	fma.rn.f64 	%fd134, %fd641, %fd631, %fd111;
	add.f64 	%fd135, %fd680, %fd652;
	mov.f64 	%fd1602, 0d0000000000000000;
	mov.f64 	%fd1603, %fd1602;
	mov.f64 	%fd1604, %fd1602;
	mov.f64 	%fd1605, %fd1602;
	mov.f64 	%fd1606, %fd1602;
	mov.f64 	%fd1607, %fd1602;
	mov.f64 	%fd1608, %fd1602;
	@%p9 bra 	$L__BB24_13;
	ld.param.u64 	%rd43, [_Z32massMatrixMultiplyConstantKernelILi6ELi9ELi2EEvidPKdS1_S1_S1_S1_S1_S1_Pd_param_2];
	cvta.to.global.u64 	%rd17, %rd43;
	mov.u32 	%r67, %ctaid.x;
	shl.b32 	%r68, %r67, 1;
	mov.u32 	%r69, %tid.y;
	add.s32 	%r70, %r68, %r69;
	mov.u32 	%r71, %tid.x;
	mad.lo.s32 	%r72, %r70, 5103, %r71;
	mul.wide.s32 	%rd18, %r72, 8;
	add.s64 	%rd19, %rd17, %rd18;
	ld.global.nc.f64 	%fd1602, [%rd19+1296];
	ld.global.nc.f64 	%fd1603, [%rd19+7128];
	ld.global.nc.f64 	%fd1604, [%rd19+12960];
	ld.global.nc.f64 	%fd1605, [%rd19+18792];
	ld.global.nc.f64 	%fd1606, [%rd19+24624];
	ld.global.nc.f64 	%fd1607, [%rd19+30456];
	ld.global.nc.f64 	%fd1608, [%rd19+36288];
$L__BB24_13:
	ld.param.f64 	%fd1574, [_Z32massMatrixMultiplyConstantKernelILi6ELi9ELi2EEvidPKdS1_S1_S1_S1_S1_S1_Pd_param_1];
	ld.param.u32 	%r143, [_Z32massMatrixMultiplyConstantKernelILi6ELi9ELi2EEvidPKdS1_S1_S1_S1_S1_S1_Pd_param_0];
	mov.u32 	%r73, %ctaid.x;
	shl.b32 	%r74, %r73, 1;
	mov.u32 	%r75, %tid.y;
	add.s32 	%r76, %r74, %r75;
	setp.ge.s32 	%p10, %r76, %r143;
	ld.shared.f64 	%fd682, [%r12+1296];
	fma.rn.f64 	%fd683, %fd68, %fd682, 0d0000000000000000;
	ld.shared.f64 	%fd684, [%r18+1296];
	fma.rn.f64 	%fd685, %fd69, %fd684, 0d0000000000000000;
	ld.shared.f64 	%fd686, [_ZZ32massMatrixMultiplyConstantKernelILi6ELi9ELi2EEvidPKdS1_S1_S1_S1_S1_S1_PdE13s_QuadToQuadD+144];
	fma.rn.f64 	%fd687, %fd686, %fd45, 0d0000000000000000;
	ld.shared.f64 	%fd688, [%r12+1304];
	fma.rn.f64 	%fd689, %fd70, %fd688, %fd683;
	ld.shared.f64 	%fd690, [%r18+1368];
	fma.rn.f64 	%fd691, %fd71, %fd690, %fd685;
	ld.shared.f64 	%fd692, [_ZZ32massMatrixMultiplyConstantKernelILi6ELi9ELi2EEvidPKdS1_S1_S1_S1_S1_S1_PdE13s_QuadToQuadD+152];
	fma.rn.f64 	%fd693, %fd692, %fd46, %fd687;
	ld.shared.f64 	%fd694, [%r12+1312];
	fma.rn.f64 	%fd695, %fd72, %fd694, %fd689;
	ld.shared.f64 	%fd696, [%r18+1440];
	fma.rn.f64 	%fd697, %fd73, %fd696, %fd691;
	ld.shared.f64 	%fd698, [_ZZ32massMatrixMultiplyConstantKernelILi6ELi9ELi2EEvidPKdS1_S1_S1_S1_S1_S1_PdE13s_QuadToQuadD+160];
	fma.rn.f64 	%fd699, %fd698, %fd47, %fd693;
	ld.shared.f64 	%fd700, [%r12+1320];
	fma.rn.f64 	%fd701, %fd74, %fd700, %fd695;
	ld.shared.f64 	%fd702, [%r18+1512];
	fma.rn.f64 	%fd703, %fd75, %fd702, %fd697;
	ld.shared.f64 	%fd704, [_ZZ32massMatrixMultiplyConstantKernelILi6ELi9ELi2EEvidPKdS1_S1_S1_S1_S1_S1_PdE13s_QuadToQuadD+168];
	fma.rn.f64 	%fd705, %fd704, %fd48, %fd699;
	ld.shared.f64 	%fd706, [%r12+1328];
	fma.rn.f64 	%fd707, %fd76, %fd706, %fd701;
	ld.shared.f64 	%fd708, [%r18+1584];
	fma.rn.f64 	%fd709, %fd77, %fd708, %fd703;
	ld.shared.f64 	%fd710, [_ZZ32massMatrixMultiplyConstantKernelILi6ELi9ELi2EEvidPKdS1_S1_S1_S1_S1_S1_PdE13s_QuadToQuadD+176];
	fma.rn.f64 	%fd711, %fd710, %fd49, %fd705;
	ld.shared.f64 	%fd712, [%r12+1336];
	fma.rn.f64 	%fd713, %fd78, %fd712, %fd707;
	ld.shared.f64 	%fd714, [%r18+1656];
	fma.rn.f64 	%fd715, %fd79, %fd714, %fd709;
	ld.shared.f64 	%fd716, [_ZZ32massMatrixMultiplyConstantKernelILi6ELi9ELi2EEvidPKdS1_S1_S1_S1_S1_S1_PdE13s_QuadToQuadD+184];
	fma.rn.f64 	%fd717, %fd716, %fd50, %fd711;
	ld.shared.f64 	%fd718, [%r12+1344];
	fma.rn.f64 	%fd719, %fd80, %fd718, %fd713;
	ld.shared.f64 	%fd720, [%r18+1728];
	fma.rn.f64 	%fd721, %fd81, %fd720, %fd715;
	ld.shared.f64 	%fd722, [_ZZ32massMatrixMultiplyConstantKernelILi6ELi9ELi2EEvidPKdS1_S1_S1_S1_S1_S1_PdE13s_QuadToQuadD+192];
	fma.rn.f64 	%fd723, %fd722, %fd51, %fd717;
	ld.shared.f64 	%fd724, [%r12+1352];
	fma.rn.f64 	%fd725, %fd82, %fd724, %fd719;
	ld.shared.f64 	%fd726, [%r18+1800];
	fma.rn.f64 	%fd727, %fd83, %fd726, %fd721;
	ld.shared.f64 	%fd728, [_ZZ32massMatrixMultiplyConstantKernelILi6ELi9ELi2EEvidPKdS1_S1_S1_S1_S1_S1_PdE13s_QuadToQuadD+200];
	fma.rn.f64 	%fd729, %fd728, %fd52, %fd723;
	ld.shared.f64 	%fd730, [%r12+1360];
	fma.rn.f64 	%fd731, %fd84, %fd730, %fd725;
	ld.shared.f64 	%fd732, [%r18+1872];
	fma.rn.f64 	%fd733, %fd85, %fd732, %fd727;
	ld.shared.f64 	%fd734, [_ZZ32massMatrixMultiplyConstantKernelILi6ELi9ELi2EEvidPKdS1_S1_S1_S1_S1_S1_PdE13s_QuadToQuadD+208];
	fma.rn.f64 	%fd735, %fd734, %fd53, %fd729;
	bar.sync 	0;
	mul.f64 	%fd736, %fd1603, %fd733;
	fma.rn.f64 	%fd737, %fd1602, %fd731, %fd736;
	fma.rn.f64 	%fd738, %fd1604, %fd735, %fd737;
	st.shared.f64 	[%r15], %fd738;
	mul.f64 	%fd739, %fd1605, %fd733;
	fma.rn.f64 	%fd740, %fd1603, %fd731, %fd739;
	fma.rn.f64 	%fd741, %fd1606, %fd735, %fd740;
	st.shared.f64 	[%r16], %fd741;
	mul.f64 	%fd742, %fd1606, %fd733;
	fma.rn.f64 	%fd743, %fd1604, %fd731, %fd742;
	fma.rn.f64 	%fd744, %fd1607, %fd735, %fd743;
	mul.f64 	%fd745, %fd1574, %fd1608;
	bar.sync 	0;
	ld.shared.f64 	%fd746, [%r14];
	mul.f64 	%fd747, %fd86, %fd746;
	fma.rn.f64 	%fd748, %fd745, %fd47, %fd747;
	ld.shared.f64 	%fd749, [%r17];
	fma.rn.f64 	%fd750, %fd87, %fd749, %fd748;
	fma.rn.f64 	%fd150, %fd744, %fd686, %fd127;
	ld.shared.f64 	%fd751, [%r14+8];
	fma.rn.f64 	%fd752, %fd88, %fd751, %fd750;
	ld.shared.f64 	%fd753, [%r17+72];
	fma.rn.f64 	%fd754, %fd89, %fd753, %fd752;
	fma.rn.f64 	%fd151, %fd744, %fd692, %fd135;
	ld.shared.f64 	%fd755, [%r14+16];
	fma.rn.f64 	%fd756, %fd91, %fd755, %fd754;
	ld.shared.f64 	%fd757, [%r17+144];
	fma.rn.f64 	%fd758, %fd92, %fd757, %fd756;
	fma.rn.f64 	%fd759, %fd744, %fd698, %fd128;
	ld.shared.f64 	%fd760, [%r14+24];
	fma.rn.f64 	%fd761, %fd94, %fd760, %fd758;
	ld.shared.f64 	%fd762, [%r17+216];
	fma.rn.f64 	%fd763, %fd95, %fd762, %fd761;
	fma.rn.f64 	%fd152, %fd744, %fd704, %fd129;
	ld.shared.f64 	%fd764, [%r14+32];
	fma.rn.f64 	%fd765, %fd97, %fd764, %fd763;
	ld.shared.f64 	%fd766, [%r17+288];
	fma.rn.f64 	%fd767, %fd98, %fd766, %fd765;
	fma.rn.f64 	%fd153, %fd744, %fd710, %fd130;
	ld.shared.f64 	%fd768, [%r14+40];
	fma.rn.f64 	%fd769, %fd100, %fd768, %fd767;
	ld.shared.f64 	%fd770, [%r17+360];
	fma.rn.f64 	%fd771, %fd101, %fd770, %fd769;
	fma.rn.f64 	%fd154, %fd744, %fd716, %fd131;
	ld.shared.f64 	%fd772, [%r14+48];
	fma.rn.f64 	%fd773, %fd103, %fd772, %fd771;
	ld.shared.f64 	%fd774, [%r17+432];
	fma.rn.f64 	%fd775, %fd104, %fd774, %fd773;
	fma.rn.f64 	%fd155, %fd744, %fd722, %fd132;
	ld.shared.f64 	%fd776, [%r14+56];
	fma.rn.f64 	%fd777, %fd106, %fd776, %fd775;
	ld.shared.f64 	%fd778, [%r17+504];
	fma.rn.f64 	%fd779, %fd107, %fd778, %fd777;
	fma.rn.f64 	%fd156, %fd744, %fd728, %fd133;
	ld.shared.f64 	%fd780, [%r14+64];
	fma.rn.f64 	%fd781, %fd109, %fd780, %fd779;
	ld.shared.f64 	%fd782, [%r17+576];
	fma.rn.f64 	%fd783, %fd110, %fd782, %fd781;
	fma.rn.f64 	%fd157, %fd744, %fd734, %fd134;
	add.f64 	%fd158, %fd783, %fd759;
	mov.f64 	%fd1609, 0d0000000000000000;
	mov.f64 	%fd1610, %fd1609;
	mov.f64 	%fd1611, %fd1609;
	mov.f64 	%fd1612, %fd1609;
	mov.f64 	%fd1613, %fd1609;
	mov.f64 	%fd1614, %fd1609;
	mov.f64 	%fd1615, %fd1609;
	@%p10 bra 	$L__BB24_15;
	ld.param.u64 	%rd44, [_Z32massMatrixMultiplyConstantKernelILi6ELi9ELi2EEvidPKdS1_S1_S1_S1_S1_S1_Pd_param_2];
	cvta.to.global.u64 	%rd20, %rd44;
	mov.u32 	%r77, %ctaid.x;
	shl.b32 	%r78, %r77, 1;
	mov.u32 	%r79, %tid.y;
	add.s32 	%r80, %r78, %r79;
	mov.u32 	%r81, %tid.x;
	mad.lo.s32 	%r82, %r80, 5103, %r81;
	mul.wide.s32 	%rd21, %r82, 8;
	add.s64 	%rd22, %rd20, %rd21;
	ld.global.nc.f64 	%fd1609, [%rd22+1944];
	ld.global.nc.f64 	%fd1610, [%rd22+7776];
	ld.global.nc.f64 	%fd1611, [%rd22+13608];
	ld.global.nc.f64 	%fd1612, [%rd22+19440];
	ld.global.nc.f64 	%fd1613, [%rd22+25272];
	ld.global.nc.f64 	%fd1614, [%rd22+31104];
	ld.global.nc.f64 	%fd1615, [%rd22+36936];
$L__BB24_15:
	ld.param.f64 	%fd1575, [_Z32massMatrixMultiplyConstantKernelILi6ELi9ELi2EEvidPKdS1_S1_S1_S1_S1_S1_Pd_param_1];
	ld.param.u32 	%r144, [_Z32massMatrixMultiplyConstantKernelILi6ELi9ELi2EEvidPKdS1_S1_S1_S1_S1_S1_Pd_param_0];
	mov.u32 	%r83, %ctaid.x;
	shl.b32 	%r84, %r83, 1;
	mov.u32 	%r85, %tid.y;
	add.s32 	%r86, %r84, %r85;
	setp.ge.s32 	%p11, %r86, %r144;
	ld.shared.f64 	%fd785, [%r12+1944];
	fma.rn.f64 	%fd786, %fd68, %fd785, 0d0000000000000000;
	ld.shared.f64 	%fd787, [%r18+1944];
	fma.rn.f64 	%fd788, %fd69, %fd787, 0d0000000000000000;
	ld.shared.f64 	%fd789, [_ZZ32massMatrixMultiplyConstantKernelILi6ELi9ELi2EEvidPKdS1_S1_S1_S1_S1_S1_PdE13s_QuadToQuadD+216];
	fma.rn.f64 	%fd790, %fd789, %fd45, 0d0000000000000000;
	ld.shared.f64 	%fd791, [%r12+1952];
	fma.rn.f64 	%fd792, %fd70, %fd791, %fd786;
	ld.shared.f64 	%fd793, [%r18+2016];
	fma.rn.f64 	%fd794, %fd71, %fd793, %fd788;
	ld.shared.f64 	%fd795, [_ZZ32massMatrixMultiplyConstantKernelILi6ELi9ELi2EEvidPKdS1_S1_S1_S1_S1_S1_PdE13s_QuadToQuadD+224];
	fma.rn.f64 	%fd796, %fd795, %fd46, %fd790;
	ld.shared.f64 	%fd797, [%r12+1960];
	fma.rn.f64 	%fd798, %fd72, %fd797, %fd792;
	ld.shared.f64 	%fd799, [%r18+2088];
	fma.rn.f64 	%fd800, %fd73, %fd799, %fd794;
	ld.shared.f64 	%fd801, [_ZZ32massMatrixMultiplyConstantKernelILi6ELi9ELi2EEvidPKdS1_S1_S1_S1_S1_S1_PdE13s_QuadToQuadD+232];
	fma.rn.f64 	%fd802, %fd801, %fd47, %fd796;
	ld.shared.f64 	%fd803, [%r12+1968];
	fma.rn.f64 	%fd804, %fd74, %fd803, %fd798;
	ld.shared.f64 	%fd805, [%r18+2160];
	fma.rn.f64 	%fd806, %fd75, %fd805, %fd800;
	ld.shared.f64 	%fd807, [_ZZ32massMatrixMultiplyConstantKernelILi6ELi9ELi2EEvidPKdS1_S1_S1_S1_S1_S1_PdE13s_QuadToQuadD+240];
	fma.rn.f64 	%fd808, %fd807, %fd48, %fd802;
	ld.shared.f64 	%fd809, [%r12+1976];
	fma.rn.f64 	%fd810, %fd76, %fd809, %fd804;
	ld.shared.f64 	%fd811, [%r18+2232];
	fma.rn.f64 	%fd812, %fd77, %fd811, %fd806;
	ld.shared.f64 	%fd813, [_ZZ32massMatrixMultiplyConstantKernelILi6ELi9ELi2EEvidPKdS1_S1_S1_S1_S1_S1_PdE13s_QuadToQuadD+248];
	fma.rn.f64 	%fd814, %fd813, %fd49, %fd808;
	ld.shared.f64 	%fd815, [%r12+1984];
	fma.rn.f64 	%fd816, %fd78, %fd815, %fd810;
	ld.shared.f64 	%fd817, [%r18+2304];
	fma.rn.f64 	%fd818, %fd79, %fd817, %fd812;
	ld.shared.f64 	%fd819, [_ZZ32massMatrixMultiplyConstantKernelILi6ELi9ELi2EEvidPKdS1_S1_S1_S1_S1_S1_PdE13s_QuadToQuadD+256];
	fma.rn.f64 	%fd820, %fd819, %fd50, %fd814;
	ld.shared.f64 	%fd821, [%r12+1992];
	fma.rn.f64 	%fd822, %fd80, %fd821, %fd816;
	ld.shared.f64 	%fd823, [%r18+2376];
	fma.rn.f64 	%fd824, %fd81, %fd823, %fd818;
	ld.shared.f64 	%fd825, [_ZZ32massMatrixMultiplyConstantKernelILi6ELi9ELi2EEvidPKdS1_S1_S1_S1_S1_S1_PdE13s_QuadToQuadD+264];
	fma.rn.f64 	%fd826, %fd825, %fd51, %fd820;
	ld.shared.f64 	%fd827, [%r12+2000];
	fma.rn.f64 	%fd828, %fd82, %fd827, %fd822;
	ld.shared.f64 	%fd829, [%r18+2448];
	fma.rn.f64 	%fd830, %fd83, %fd829, %fd824;
	ld.shared.f64 	%fd831, [_ZZ32massMatrixMultiplyConstantKernelILi6ELi9ELi2EEvidPKdS1_S1_S1_S1_S1_S1_PdE13s_QuadToQuadD+272];
	fma.rn.f64 	%fd832, %fd831, %fd52, %fd826;
	ld.shared.f64 	%fd833, [%r12+2008];
	fma.rn.f64 	%fd834, %fd84, %fd833, %fd828;
	ld.shared.f64 	%fd835, [%r18+2520];
	fma.rn.f64 	%fd836, %fd85, %fd835, %fd830;
	ld.shared.f64 	%fd837, [_ZZ32massMatrixMultiplyConstantKernelILi6ELi9ELi2EEvidPKdS1_S1_S1_S1_S1_S1_PdE13s_QuadToQuadD+280];
	fma.rn.f64 	%fd838, %fd837, %fd53, %fd832;
	bar.sync 	0;
	mul.f64 	%fd839, %fd1610, %fd836;
	fma.rn.f64 	%fd840, %fd1609, %fd834, %fd839;
	fma.rn.f64 	%fd841, %fd1611, %fd838, %fd840;
	st.shared.f64 	[%r15], %fd841;
	mul.f64 	%fd842, %fd1612, %fd836;
	fma.rn.f64 	%fd843, %fd1610, %fd834, %fd842;
	fma.rn.f64 	%fd844, %fd1613, %fd838, %fd843;
	st.shared.f64 	[%r16], %fd844;
	mul.f64 	%fd845, %fd1613, %fd836;
	fma.rn.f64 	%fd846, %fd1611, %fd834, %fd845;
	fma.rn.f64 	%fd847, %fd1614, %fd838, %fd846;
	mul.f64 	%fd848, %fd1575, %fd1615;
	bar.sync 	0;
	ld.shared.f64 	%fd849, [%r14];
	mul.f64 	%fd850, %fd86, %fd849;
	fma.rn.f64 	%fd851, %fd848, %fd48, %fd850;
	ld.shared.f64 	%fd852, [%r17];
	fma.rn.f64 	%fd853, %fd87, %fd852, %fd851;
	fma.rn.f64 	%fd173, %fd847, %fd789, %fd150;
	ld.shared.f64 	%fd854, [%r14+8];
	fma.rn.f64 	%fd855, %fd88, %fd854, %fd853;
	ld.shared.f64 	%fd856, [%r17+72];
	fma.rn.f64 	%fd857, %fd89, %fd856, %fd855;
	fma.rn.f64 	%fd174, %fd847, %fd795, %fd151;
	ld.shared.f64 	%fd858, [%r14+16];
	fma.rn.f64 	%fd859, %fd91, %fd858, %fd857;
	ld.shared.f64 	%fd860, [%r17+144];
	fma.rn.f64 	%fd861, %fd92, %fd860, %fd859;
	fma.rn.f64 	%fd175, %fd847, %fd801, %fd158;
	ld.shared.f64 	%fd862, [%r14+24];
	fma.rn.f64 	%fd863, %fd94, %fd862, %fd861;
	ld.shared.f64 	%fd864, [%r17+216];
	fma.rn.f64 	%fd865, %fd95, %fd864, %fd863;
	fma.rn.f64 	%fd866, %fd847, %fd807, %fd152;
	ld.shared.f64 	%fd867, [%r14+32];
	fma.rn.f64 	%fd868, %fd97, %fd867, %fd865;
	ld.shared.f64 	%fd869, [%r17+288];
	fma.rn.f64 	%fd870, %fd98, %fd869, %fd868;
	fma.rn.f64 	%fd176, %fd847, %fd813, %fd153;
	ld.shared.f64 	%fd871, [%r14+40];
	fma.rn.f64 	%fd872, %fd100, %fd871, %fd870;
	ld.shared.f64 	%fd873, [%r17+360];
	fma.rn.f64 	%fd874, %fd101, %fd873, %fd872;
	fma.rn.f64 	%fd177, %fd847, %fd819, %fd154;
	ld.shared.f64 	%fd875, [%r14+48];
	fma.rn.f64 	%fd876, %fd103, %fd875, %fd874;
	ld.shared.f64 	%fd877, [%r17+432];
	fma.rn.f64 	%fd878, %fd104, %fd877, %fd876;
	fma.rn.f64 	%fd178, %fd847, %fd825, %fd155;
	ld.shared.f64 	%fd879, [%r14+56];
	fma.rn.f64 	%fd880, %fd106, %fd879, %fd878;
	ld.shared.f64 	%fd881, [%r17+504];
	fma.rn.f64 	%fd882, %fd107, %fd881, %fd880;
	fma.rn.f64 	%fd179, %fd847, %fd831, %fd156;
	ld.shared.f64 	%fd883, [%r14+64];
	fma.rn.f64 	%fd884, %fd109, %fd883, %fd882;
	ld.shared.f64 	%fd885, [%r17+576];
	fma.rn.f64 	%fd886, %fd110, %fd885, %fd884;
	fma.rn.f64 	%fd180, %fd847, %fd837, %fd157;
	add.f64 	%fd181, %fd886, %fd866;
	mov.f64 	%fd1616, 0d0000000000000000;
	mov.f64 	%fd1617, %fd1616;
	mov.f64 	%fd1618, %fd1616;
	mov.f64 	%fd1619, %fd1616;
	mov.f64 	%fd1620, %fd1616;
	mov.f64 	%fd1621, %fd1616;
	mov.f64 	%fd1622, %fd1616;
	@%p11 bra 	$L__BB24_17;
	ld.param.u64 	%rd45, [_Z32massMatrixMultiplyConstantKernelILi6ELi9ELi2EEvidPKdS1_S1_S1_S1_S1_S1_Pd_param_2];
	cvta.to.global.u64 	%rd23, %rd45;
	mov.u32 	%r87, %ctaid.x;
	shl.b32 	%r88, %r87, 1;
	mov.u32 	%r89, %tid.y;
	add.s32 	%r90, %r88, %r89;
	mov.u32 	%r91, %tid.x;
	mad.lo.s32 	%r92, %r90, 5103, %r91;
	mul.wide.s32 	%rd24, %r92, 8;
	add.s64 	%rd25, %rd23, %rd24;
	ld.global.nc.f64 	%fd1616, [%rd25+2592];
	ld.global.nc.f64 	%fd1617, [%rd25+8424];
	ld.global.nc.f64 	%fd1618, [%rd25+14256];
	ld.global.nc.f64 	%fd1619, [%rd25+20088];
	ld.global.nc.f64 	%fd1620, [%rd25+25920];
	ld.global.nc.f64 	%fd1621, [%rd25+31752];
	ld.global.nc.f64 	%fd1622, [%rd25+37584];
$L__BB24_17:
	ld.param.f64 	%fd1576, [_Z32massMatrixMultiplyConstantKernelILi6ELi9ELi2EEvidPKdS1_S1_S1_S1_S1_S1_Pd_param_1];
	ld.param.u32 	%r145, [_Z32massMatrixMultiplyConstantKernelILi6ELi9ELi2EEvidPKdS1_S1_S1_S1_S1_S1_Pd_param_0];
	mov.u32 	%r93, %ctaid.x;
	shl.b32 	%r94, %r93, 1;
	mov.u32 	%r95, %tid.y;
	add.s32 	%r96, %r94, %r95;
	setp.ge.s32 	%p12, %r96, %r145;
	ld.shared.f64 	%fd888, [%r12+2592];
	fma.rn.f64 	%fd889, %fd68, %fd888, 0d0000000000000000;
	ld.shared.f64 	%fd890, [%r18+2592];
	fma.rn.f64 	%fd891, %fd69, %fd890, 0d0000000000000000;
	ld.shared.f64 	%fd892, [_ZZ32massMatrixMultiplyConstantKernelILi6ELi9ELi2EEvidPKdS1_S1_S1_S1_S1_S1_PdE13s_QuadToQuadD+288];
	fma.rn.f64 	%fd893, %fd892, %fd45, 0d0000000000000000;
	ld.shared.f64 	%fd894, [%r12+2600];
	fma.rn.f64 	%fd895, %fd70, %fd894, %fd889;
	ld.shared.f64 	%fd896, [%r18+2664];
	fma.rn.f64 	%fd897, %fd71, %fd896, %fd891;
	ld.shared.f64 	%fd898, [_ZZ32massMatrixMultiplyConstantKernelILi6ELi9ELi2EEvidPKdS1_S1_S1_S1_S1_S1_PdE13s_QuadToQuadD+296];
	fma.rn.f64 	%fd899, %fd898, %fd46, %fd893;
	ld.shared.f64 	%fd900, [%r12+2608];
	fma.rn.f64 	%fd901, %fd72, %fd900, %fd895;
	ld.shared.f64 	%fd902, [%r18+2736];
	fma.rn.f64 	%fd903, %fd73, %fd902, %fd897;
	ld.shared.f64 	%fd904, [_ZZ32massMatrixMultiplyConstantKernelILi6ELi9ELi2EEvidPKdS1_S1_S1_S1_S1_S1_PdE13s_QuadToQuadD+304];
	fma.rn.f64 	%fd905, %fd904, %fd47, %fd899;
	ld.shared.f64 	%fd906, [%r12+2616];
	fma.rn.f64 	%fd907, %fd74, %fd906, %fd901;
	ld.shared.f64 	%fd908, [%r18+2808];
	fma.rn.f64 	%fd909, %fd75, %fd908, %fd903;
	ld.shared.f64 	%fd910, [_ZZ32massMatrixMultiplyConstantKernelILi6ELi9ELi2EEvidPKdS1_S1_S1_S1_S1_S1_PdE13s_QuadToQuadD+312];
	fma.rn.f64 	%fd911, %fd910, %fd48, %fd905;
	ld.shared.f64 	%fd912, [%r12+2624];
	fma.rn.f64 	%fd913, %fd76, %fd912, %fd907;
	ld.shared.f64 	%fd914, [%r18+2880];
	fma.rn.f64 	%fd915, %fd77, %fd914, %fd909;
	ld.shared.f64 	%fd916, [_ZZ32massMatrixMultiplyConstantKernelILi6ELi9ELi2EEvidPKdS1_S1_S1_S1_S1_S1_PdE13s_QuadToQuadD+320];
	fma.rn.f64 	%fd917, %fd916, %fd49, %fd911;
	ld.shared.f64 	%fd918, [%r12+2632];
	fma.rn.f64 	%fd919, %fd78, %fd918, %fd913;
	ld.shared.f64 	%fd920, [%r18+2952];
	fma.rn.f64 	%fd921, %fd79, %fd920, %fd915;
	ld.shared.f64 	%fd922, [_ZZ32massMatrixMultiplyConstantKernelILi6ELi9ELi2EEvidPKdS1_S1_S1_S1_S1_S1_PdE13s_QuadToQuadD+328];
	fma.rn.f64 	%fd923, %fd922, %fd50, %fd917;
	ld.shared.f64 	%fd924, [%r12+2640];
	fma.rn.f64 	%fd925, %fd80, %fd924, %fd919;
	ld.shared.f64 	%fd926, [%r18+3024];
	fma.rn.f64 	%fd927, %fd81, %fd926, %fd921;
	ld.shared.f64 	%fd928, [_ZZ32massMatrixMultiplyConstantKernelILi6ELi9ELi2EEvidPKdS1_S1_S1_S1_S1_S1_PdE13s_QuadToQuadD+336];
	fma.rn.f64 	%fd929, %fd928, %fd51, %fd923;
	ld.shared.f64 	%fd930, [%r12+2648];
	fma.rn.f64 	%fd931, %fd82, %fd930, %fd925;
	ld.shared.f64 	%fd932, [%r18+3096];
	fma.rn.f64 	%fd933, %fd83, %fd932, %fd927;
	ld.shared.f64 	%fd934, [_ZZ32massMatrixMultiplyConstantKernelILi6ELi9ELi2EEvidPKdS1_S1_S1_S1_S1_S1_PdE13s_QuadToQuadD+344];
	fma.rn.f64 	%fd935, %fd934, %fd52, %fd929;
	ld.shared.f64 	%fd936, [%r12+2656];
	fma.rn.f64 	%fd937, %fd84, %fd936, %fd931;
	ld.shared.f64 	%fd938, [%r18+3168];
	fma.rn.f64 	%fd939, %fd85, %fd938, %fd933;
	ld.shared.f64 	%fd940, [_ZZ32massMatrixMultiplyConstantKernelILi6ELi9ELi2EEvidPKdS1_S1_S1_S1_S1_S1_PdE13s_QuadToQuadD+352];
	fma.rn.f64 	%fd941, %fd940, %fd53, %fd935;
	bar.sync 	0;
	mul.f64 	%fd942, %fd1617, %fd939;
	fma.rn.f64 	%fd943, %fd1616, %fd937, %fd942;
	fma.rn.f64 	%fd944, %fd1618, %fd941, %fd943;
	st.shared.f64 	[%r15], %fd944;
	mul.f64 	%fd945, %fd1619, %fd939;
	fma.rn.f64 	%fd946, %fd1617, %fd937, %fd945;
	fma.rn.f64 	%fd947, %fd1620, %fd941, %fd946;
	st.shared.f64 	[%r16], %fd947;
	mul.f64 	%fd948, %fd1620, %fd939;
	fma.rn.f64 	%fd949, %fd1618, %fd937, %fd948;
	fma.rn.f64 	%fd950, %fd1621, %fd941, %fd949;
	mul.f64 	%fd951, %fd1576, %fd1622;
	bar.sync 	0;
	ld.shared.f64 	%fd952, [%r14];
	mul.f64 	%fd953, %fd86, %fd952;
	fma.rn.f64 	%fd954, %fd951, %fd49, %fd953;
	ld.shared.f64 	%fd955, [%r17];
	fma.rn.f64 	%fd956, %fd87, %fd955, %fd954;
	fma.rn.f64 	%fd196, %fd950, %fd892, %fd173;
	ld.shared.f64 	%fd957, [%r14+8];
	fma.rn.f64 	%fd958, %fd88, %fd957, %fd956;
	ld.shared.f64 	%fd959, [%r17+72];
	fma.rn.f64 	%fd960, %fd89, %fd959, %fd958;
	fma.rn.f64 	%fd197, %fd950, %fd898, %fd174;
	ld.shared.f64 	%fd961, [%r14+16];
	fma.rn.f64 	%fd962, %fd91, %fd961, %fd960;
	ld.shared.f64 	%fd963, [%r17+144];
	fma.rn.f64 	%fd964, %fd92, %fd963, %fd962;
	fma.rn.f64 	%fd198, %fd950, %fd904, %fd175;
	ld.shared.f64 	%fd965, [%r14+24];
	fma.rn.f64 	%fd966, %fd94, %fd965, %fd964;
	ld.shared.f64 	%fd967, [%r17+216];
	fma.rn.f64 	%fd968, %fd95, %fd967, %fd966;
	fma.rn.f64 	%fd199, %fd950, %fd910, %fd181;
	ld.shared.f64 	%fd969, [%r14+32];
	fma.rn.f64 	%fd970, %fd97, %fd969, %fd968;
	ld.shared.f64 	%fd971, [%r17+288];
	fma.rn.f64 	%fd972, %fd98, %fd971, %fd970;
	fma.rn.f64 	%fd973, %fd950, %fd916, %fd176;
	ld.shared.f64 	%fd974, [%r14+40];
	fma.rn.f64 	%fd975, %fd100, %fd974, %fd972;
	ld.shared.f64 	%fd976, [%r17+360];
	fma.rn.f64 	%fd977, %fd101, %fd976, %fd975;
	fma.rn.f64 	%fd200, %fd950, %fd922, %fd177;
	ld.shared.f64 	%fd978, [%r14+48];
	fma.rn.f64 	%fd979, %fd103, %fd978, %fd977;
	ld.shared.f64 	%fd980, [%r17+432];
	fma.rn.f64 	%fd981, %fd104, %fd980, %fd979;
	fma.rn.f64 	%fd201, %fd950, %fd928, %fd178;
	ld.shared.f64 	%fd982, [%r14+56];
	fma.rn.f64 	%fd983, %fd106, %fd982, %fd981;
	ld.shared.f64 	%fd984, [%r17+504];
	fma.rn.f64 	%fd985, %fd107, %fd984, %fd983;
	fma.rn.f64 	%fd202, %fd950, %fd934, %fd179;
	ld.shared.f64 	%fd986, [%r14+64];
	fma.rn.f64 	%fd987, %fd109, %fd986, %fd985;
	ld.shared.f64 	%fd988, [%r17+576];
	fma.rn.f64 	%fd989, %fd110, %fd988, %fd987;
	fma.rn.f64 	%fd203, %fd950, %fd940, %fd180;
	add.f64 	%fd204, %fd989, %fd973;
	mov.f64 	%fd1623, 0d0000000000000000;
	mov.f64 	%fd1624, %fd1623;
	mov.f64 	%fd1625, %fd1623;
	mov.f64 	%fd1626, %fd1623;
	mov.f64 	%fd1627, %fd1623;
	mov.f64 	%fd1628, %fd1623;
	mov.f64 	%fd1629, %fd1623;
	@%p12 bra 	$L__BB24_19;
	ld.param.u64 	%rd46, [_Z32massMatrixMultiplyConstantKernelILi6ELi9ELi2EEvidPKdS1_S1_S1_S1_S1_S1_Pd_param_2];
	cvta.to.global.u64 	%rd26, %rd46;
	mov.u32 	%r97, %ctaid.x;
	shl.b32 	%r98, %r97, 1;
	mov.u32 	%r99, %tid.y;
	add.s32 	%r100, %r98, %r99;
	mov.u32 	%r101, %tid.x;
	mad.lo.s32 	%r102, %r100, 5103, %r101;
	mul.wide.s32 	%rd27, %r102, 8;
	add.s64 	%rd28, %rd26, %rd27;
	ld.global.nc.f64 	%fd1623, [%rd28+3240];
	ld.global.nc.f64 	%fd1624, [%rd28+9072];
	ld.global.nc.f64 	%fd1625, [%rd28+14904];
	ld.global.nc.f64 	%fd1626, [%rd28+20736];
	ld.global.nc.f64 	%fd1627, [%rd28+26568];
	ld.global.nc.f64 	%fd1628, [%rd28+32400];
	ld.global.nc.f64 	%fd1629, [%rd28+38232];
$L__BB24_19:
	ld.param.f64 	%fd1577, [_Z32massMatrixMultiplyConstantKernelILi6ELi9ELi2EEvidPKdS1_S1_S1_S1_S1_S1_Pd_param_1];
	ld.param.u32 	%r146, [_Z32massMatrixMultiplyConstantKernelILi6ELi9ELi2EEvidPKdS1_S1_S1_S1_S1_S1_Pd_param_0];
	mov.u32 	%r103, %ctaid.x;
	shl.b32 	%r104, %r103, 1;
	mov.u32 	%r105, %tid.y;
	add.s32 	%r106, %r104, %r105;
	setp.ge.s32 	%p13, %r106, %r146;
	ld.shared.f64 	%fd991, [%r12+3240];
	fma.rn.f64 	%fd992, %fd68, %fd991, 0d0000000000000000;
	ld.shared.f64 	%fd993, [%r18+3240];
	fma.rn.f64 	%fd994, %fd69, %fd993, 0d0000000000000000;
	ld.shared.f64 	%fd995, [_ZZ32massMatrixMultiplyConstantKernelILi6ELi9ELi2EEvidPKdS1_S1_S1_S1_S1_S1_PdE13s_QuadToQuadD+360];
	fma.rn.f64 	%fd996, %fd995, %fd45, 0d0000000000000000;
	ld.shared.f64 	%fd997, [%r12+3248];
	fma.rn.f64 	%fd998, %fd70, %fd997, %fd992;
	ld.shared.f64 	%fd999, [%r18+3312];
	fma.rn.f64 	%fd1000, %fd71, %fd999, %fd994;
	ld.shared.f64 	%fd1001, [_ZZ32massMatrixMultiplyConstantKernelILi6ELi9ELi2EEvidPKdS1_S1_S1_S1_S1_S1_PdE13s_QuadToQuadD+368];
	fma.rn.f64 	%fd1002, %fd1001, %fd46, %fd996;
	ld.shared.f64 	%fd1003, [%r12+3256];
	fma.rn.f64 	%fd1004, %fd72, %fd1003, %fd998;
	ld.shared.f64 	%fd1005, [%r18+3384];
	fma.rn.f64 	%fd1006, %fd73, %fd1005, %fd1000;
	ld.shared.f64 	%fd1007, [_ZZ32massMatrixMultiplyConstantKernelILi6ELi9ELi2EEvidPKdS1_S1_S1_S1_S1_S1_PdE13s_QuadToQuadD+376];
	fma.rn.f64 	%fd1008, %fd1007, %fd47, %fd1002;
	ld.shared.f64 	%fd1009, [%r12+3264];
	fma.rn.f64 	%fd1010, %fd74, %fd1009, %fd1004;
	ld.shared.f64 	%fd1011, [%r18+3456];
	fma.rn.f64 	%fd1012, %fd75, %fd1011, %fd1006;
	ld.shared.f64 	%fd1013, [_ZZ32massMatrixMultiplyConstantKernelILi6ELi9ELi2EEvidPKdS1_S1_S1_S1_S1_S1_PdE13s_QuadToQuadD+384];
	fma.rn.f64 	%fd1014, %fd1013, %fd48, %fd1008;
	ld.shared.f64 	%fd1015, [%r12+3272];
	fma.rn.f64 	%fd1016, %fd76, %fd1015, %fd1010;
	ld.shared.f64 	%fd1017, [%r18+3528];
	fma.rn.f64 	%fd1018, %fd77, %fd1017, %fd1012;
	ld.shared.f64 	%fd1019, [_ZZ32massMatrixMultiplyConstantKernelILi6ELi9ELi2EEvidPKdS1_S1_S1_S1_S1_S1_PdE13s_QuadToQuadD+392];
	fma.rn.f64 	%fd1020, %fd1019, %fd49, %fd1014;
	ld.shared.f64 	%fd1021, [%r12+3280];
	fma.rn.f64 	%fd1022, %fd78, %fd1021, %fd1016;
	ld.shared.f64 	%fd1023, [%r18+3600];
	fma.rn.f64 	%fd1024, %fd79, %fd1023, %fd1018;
	ld.shared.f64 	%fd1025, [_ZZ32massMatrixMultiplyConstantKernelILi6ELi9ELi2EEvidPKdS1_S1_S1_S1_S1_S1_PdE13s_QuadToQuadD+400];
	fma.rn.f64 	%fd1026, %fd1025, %fd50, %fd1020;
	ld.shared.f64 	%fd1027, [%r12+3288];
	fma.rn.f64 	%fd1028, %fd80, %fd1027, %fd1022;
	ld.shared.f64 	%fd1029, [%r18+3672];
	fma.rn.f64 	%fd1030, %fd81, %fd1029, %fd1024;
	ld.shared.f64 	%fd1031, [_ZZ32massMatrixMultiplyConstantKernelILi6ELi9ELi2EEvidPKdS1_S1_S1_S1_S1_S1_PdE13s_QuadToQuadD+408];
	fma.rn.f64 	%fd1032, %fd1031, %fd51, %fd1026;
	ld.shared.f64 	%fd1033, [%r12+3296];
	fma.rn.f64 	%fd1034, %fd82, %fd1033, %fd1028;
	ld.shared.f64 	%fd1035, [%r18+3744];
	fma.rn.f64 	%fd1036, %fd83, %fd1035, %fd1030;
	ld.shared.f64 	%fd1037, [_ZZ32massMatrixMultiplyConstantKernelILi6ELi9ELi2EEvidPKdS1_S1_S1_S1_S1_S1_PdE13s_QuadToQuadD+416];
	fma.rn.f64 	%fd1038, %fd1037, %fd52, %fd1032;
	ld.shared.f64 	%fd1039, [%r12+3304];
	fma.rn.f64 	%fd1040, %fd84, %fd1039, %fd1034;
	ld.shared.f64 	%fd1041, [%r18+3816];
	fma.rn.f64 	%fd1042, %fd85, %fd1041, %fd1036;
	ld.shared.f64 	%fd1043, [_ZZ32massMatrixMultiplyConstantKernelILi6ELi9ELi2EEvidPKdS1_S1_S1_S1_S1_S1_PdE13s_QuadToQuadD+424];
	fma.rn.f64 	%fd1044, %fd1043, %fd53, %fd1038;
	bar.sync 	0;
	mul.f64 	%fd1045, %fd1624, %fd1042;
	fma.rn.f64 	%fd1046, %fd1623, %fd1040, %fd1045;
	fma.rn.f64 	%fd1047, %fd1625, %fd1044, %fd1046;
	st.shared.f64 	[%r15], %fd1047;
	mul.f64 	%fd1048, %fd1626, %fd1042;
	fma.rn.f64 	%fd1049, %fd1624, %fd1040, %fd1048;
	fma.rn.f64 	%fd1050, %fd1627, %fd1044, %fd1049;
	st.shared.f64 	[%r16], %fd1050;
	mul.f64 	%fd1051, %fd1627, %fd1042;
	fma.rn.f64 	%fd1052, %fd1625, %fd1040, %fd1051;
	fma.rn.f64 	%fd1053, %fd1628, %fd1044, %fd1052;
	mul.f64 	%fd1054, %fd1577, %fd1629;
	bar.sync 	0;
	ld.shared.f64 	%fd1055, [%r14];
	mul.f64 	%fd1056, %fd86, %fd1055;
	fma.rn.f64 	%fd1057, %fd1054, %fd50, %fd1056;
	ld.shared.f64 	%fd1058, [%r17];
	fma.rn.f64 	%fd1059, %fd87, %fd1058, %fd1057;
	fma.rn.f64 	%fd219, %fd1053, %fd995, %fd196;
	ld.shared.f64 	%fd1060, [%r14+8];
	fma.rn.f64 	%fd1061, %fd88, %fd1060, %fd1059;
	ld.shared.f64 	%fd1062, [%r17+72];
	fma.rn.f64 	%fd1063, %fd89, %fd1062, %fd1061;
	fma.rn.f64 	%fd220, %fd1053, %fd1001, %fd197;
	ld.shared.f64 	%fd1064, [%r14+16];
	fma.rn.f64 	%fd1065, %fd91, %fd1064, %fd1063;
	ld.shared.f64 	%fd1066, [%r17+144];
	fma.rn.f64 	%fd1067, %fd92, %fd1066, %fd1065;
	fma.rn.f64 	%fd221, %fd1053, %fd1007, %fd198;
	ld.shared.f64 	%fd1068, [%r14+24];
	fma.rn.f64 	%fd1069, %fd94, %fd1068, %fd1067;
	ld.shared.f64 	%fd1070, [%r17+216];
	fma.rn.f64 	%fd1071, %fd95, %fd1070, %fd1069;
	fma.rn.f64 	%fd222, %fd1053, %fd1013, %fd199;
	ld.shared.f64 	%fd1072, [%r14+32];
	fma.rn.f64 	%fd1073, %fd97, %fd1072, %fd1071;
	ld.shared.f64 	%fd1074, [%r17+288];
	fma.rn.f64 	%fd1075, %fd98, %fd1074, %fd1073;
	fma.rn.f64 	%fd223, %fd1053, %fd1019, %fd204;
	ld.shared.f64 	%fd1076, [%r14+40];
	fma.rn.f64 	%fd1077, %fd100, %fd1076, %fd1075;
	ld.shared.f64 	%fd1078, [%r17+360];
	fma.rn.f64 	%fd1079, %fd101, %fd1078, %fd1077;
	fma.rn.f64 	%fd1080, %fd1053, %fd1025, %fd200;
	ld.shared.f64 	%fd1081, [%r14+48];
	fma.rn.f64 	%fd1082, %fd103, %fd1081, %fd1079;
	ld.shared.f64 	%fd1083, [%r17+432];
	fma.rn.f64 	%fd1084, %fd104, %fd1083, %fd1082;
	fma.rn.f64 	%fd224, %fd1053, %fd1031, %fd201;
	ld.shared.f64 	%fd1085, [%r14+56];
	fma.rn.f64 	%fd1086, %fd106, %fd1085, %fd1084;
	ld.shared.f64 	%fd1087, [%r17+504];
	fma.rn.f64 	%fd1088, %fd107, %fd1087, %fd1086;
	fma.rn.f64 	%fd225, %fd1053, %fd1037, %fd202;
	ld.shared.f64 	%fd1089, [%r14+64];
	fma.rn.f64 	%fd1090, %fd109, %fd1089, %fd1088;
	ld.shared.f64 	%fd1091, [%r17+576];
	fma.rn.f64 	%fd1092, %fd110, %fd1091, %fd1090;
	fma.rn.f64 	%fd226, %fd1053, %fd1043, %fd203;
	add.f64 	%fd227, %fd1092, %fd1080;
	mov.f64 	%fd1630, 0d0000000000000000;
	mov.f64 	%fd1631, %fd1630;
	mov.f64 	%fd1632, %fd1630;
	mov.f64 	%fd1633, %fd1630;
	mov.f64 	%fd1634, %fd1630;
	mov.f64 	%fd1635, %fd1630;
	mov.f64 	%fd1636, %fd1630;
	@%p13 bra 	$L__BB24_21;
	ld.param.u64 	%rd47, [_Z32massMatrixMultiplyConstantKernelILi6ELi9ELi2EEvidPKdS1_S1_S1_S1_S1_S1_Pd_param_2];
	cvta.to.global.u64 	%rd29, %rd47;
	mov.u32 	%r107, %ctaid.x;
	shl.b32 	%r108, %r107, 1;
	mov.u32 	%r109, %tid.y;
	add.s32 	%r110, %r108, %r109;
	mov.u32 	%r111, %tid.x;
	mad.lo.s32 	%r112, %r110, 5103, %r111;
	mul.wide.s32 	%rd30, %r112, 8;
	add.s64 	%rd31, %rd29, %rd30;
	ld.global.nc.f64 	%fd1630, [%rd31+3888];
	ld.global.nc.f64 	%fd1631, [%rd31+9720];
	ld.global.nc.f64 	%fd1632, [%rd31+15552];
	ld.global.nc.f64 	%fd1633, [%rd31+21384];
	ld.global.nc.f64 	%fd1634, [%rd31+27216];
	ld.global.nc.f64 	%fd1635, [%rd31+33048];
	ld.global.nc.f64 	%fd1636, [%rd31+38880];
$L__BB24_21:
	ld.param.f64 	%fd1578, [_Z32massMatrixMultiplyConstantKernelILi6ELi9ELi2EEvidPKdS1_S1_S1_S1_S1_S1_Pd_param_1];
	ld.param.u32 	%r147, [_Z32massMatrixMultiplyConstantKernelILi6ELi9ELi2EEvidPKdS1_S1_S1_S1_S1_S1_Pd_param_0];
	mov.u32 	%r113, %ctaid.x;
	shl.b32 	%r114, %r113, 1;
	mov.u32 	%r115, %tid.y;
	add.s32 	%r116, %r114, %r115;
	setp.ge.s32 	%p14, %r116, %r147;
	ld.shared.f64 	%fd1094, [%r12+3888];
	fma.rn.f64 	%fd1095, %fd68, %fd1094, 0d0000000000000000;
	ld.shared.f64 	%fd1096, [%r18+3888];
	fma.rn.f64 	%fd1097, %fd69, %fd1096, 0d0000000000000000;
	ld.shared.f64 	%fd1098, [_ZZ32massMatrixMultiplyConstantKernelILi6ELi9ELi2EEvidPKdS1_S1_S1_S1_S1_S1_PdE13s_QuadToQuadD+432];
	fma.rn.f64 	%fd1099, %fd1098, %fd45, 0d0000000000000000;
	ld.shared.f64 	%fd1100, [%r12+3896];
	fma.rn.f64 	%fd1101, %fd70, %fd1100, %fd1095;
	ld.shared.f64 	%fd1102, [%r18+3960];
	fma.rn.f64 	%fd1103, %fd71, %fd1102, %fd1097;
	ld.shared.f64 	%fd1104, [_ZZ32massMatrixMultiplyConstantKernelILi6ELi9ELi2EEvidPKdS1_S1_S1_S1_S1_S1_PdE13s_QuadToQuadD+440];
	fma.rn.f64 	%fd1105, %fd1104, %fd46, %fd1099;
	ld.shared.f64 	%fd1106, [%r12+3904];
	fma.rn.f64 	%fd1107, %fd72, %fd1106, %fd1101;
	ld.shared.f64 	%fd1108, [%r18+4032];
	fma.rn.f64 	%fd1109, %fd73, %fd1108, %fd1103;
	ld.shared.f64 	%fd1110, [_ZZ32massMatrixMultiplyConstantKernelILi6ELi9ELi2EEvidPKdS1_S1_S1_S1_S1_S1_PdE13s_QuadToQuadD+448];
	fma.rn.f64 	%fd1111, %fd1110, %fd47, %fd1105;
	ld.shared.f64 	%fd1112, [%r12+3912];
	fma.rn.f64 	%fd1113, %fd74, %fd1112, %fd1107;
	ld.shared.f64 	%fd1114, [%r18+4104];
	fma.rn.f64 	%fd1115, %fd75, %fd1114, %fd1109;
	ld.shared.f64 	%fd1116, [_ZZ32massMatrixMultiplyConstantKernelILi6ELi9ELi2EEvidPKdS1_S1_S1_S1_S1_S1_PdE13s_QuadToQuadD+456];
	fma.rn.f64 	%fd1117, %fd1116, %fd48, %fd1111;
	ld.shared.f64 	%fd1118, [%r12+3920];
	fma.rn.f64 	%fd1119, %fd76, %fd1118, %fd1113;
	ld.shared.f64 	%fd1120, [%r18+4176];
	fma.rn.f64 	%fd1121, %fd77, %fd1120, %fd1115;
	ld.shared.f64 	%fd1122, [_ZZ32massMatrixMultiplyConstantKernelILi6ELi9ELi2EEvidPKdS1_S1_S1_S1_S1_S1_PdE13s_QuadToQuadD+464];
	fma.rn.f64 	%fd1123, %fd1122, %fd49, %fd1117;
	ld.shared.f64 	%fd1124, [%r12+3928];
	fma.rn.f64 	%fd1125, %fd78, %fd1124, %fd1119;
	ld.shared.f64 	%fd1126, [%r18+4248];
	fma.rn.f64 	%fd1127, %fd79, %fd1126, %fd1121;
	ld.shared.f64 	%fd1128, [_ZZ32massMatrixMultiplyConstantKernelILi6ELi9ELi2EEvidPKdS1_S1_S1_S1_S1_S1_PdE13s_QuadToQuadD+472];
	fma.rn.f64 	%fd1129, %fd1128, %fd50, %fd1123;
	ld.shared.f64 	%fd1130, [%r12+3936];
	fma.rn.f64 	%fd1131, %fd80, %fd1130, %fd1125;
	ld.shared.f64 	%fd1132, [%r18+4320];
	fma.rn.f64 	%fd1133, %fd81, %fd1132, %fd1127;
	ld.shared.f64 	%fd1134, [_ZZ32massMatrixMultiplyConstantKernelILi6ELi9ELi2EEvidPKdS1_S1_S1_S1_S1_S1_PdE13s_QuadToQuadD+480];
	fma.rn.f64 	%fd1135, %fd1134, %fd51, %fd1129;
	ld.shared.f64 	%fd1136, [%r12+3944];
	fma.rn.f64 	%fd1137, %fd82, %fd1136, %fd1131;
	ld.shared.f64 	%fd1138, [%r18+4392];
	fma.rn.f64 	%fd1139, %fd83, %fd1138, %fd1133;
	ld.shared.f64 	%fd1140, [_ZZ32massMatrixMultiplyConstantKernelILi6ELi9ELi2EEvidPKdS1_S1_S1_S1_S1_S1_PdE13s_QuadToQuadD+488];
	fma.rn.f64 	%fd1141, %fd1140, %fd52, %fd1135;
	ld.shared.f64 	%fd1142, [%r12+3952];
	fma.rn.f64 	%fd1143, %fd84, %fd1142, %fd1137;
	ld.shared.f64 	%fd1144, [%r18+4464];
	fma.rn.f64 	%fd1145, %fd85, %fd1144, %fd1139;
	ld.shared.f64 	%fd1146, [_ZZ32massMatrixMultiplyConstantKernelILi6ELi9ELi2EEvidPKdS1_S1_S1_S1_S1_S1_PdE13s_QuadToQuadD+496];
	fma.rn.f64 	%fd1147, %fd1146, %fd53, %fd1141;
	bar.sync 	0;
	mul.f64 	%fd1148, %fd1631, %fd1145;
	fma.rn.f64 	%fd1149, %fd1630, %fd1143, %fd1148;
	fma.rn.f64 	%fd1150, %fd1632, %fd1147, %fd1149;
	st.shared.f64 	[%r15], %fd1150;
	mul.f64 	%fd1151, %fd1633, %fd1145;
	fma.rn.f64 	%fd1152, %fd1631, %fd1143, %fd1151;
	fma.rn.f64 	%fd1153, %fd1634, %fd1147, %fd1152;
	st.shared.f64 	[%r16], %fd1153;
	mul.f64 	%fd1154, %fd1634, %fd1145;
	fma.rn.f64 	%fd1155, %fd1632, %fd1143, %fd1154;
	fma.rn.f64 	%fd1156, %fd1635, %fd1147, %fd1155;
	mul.f64 	%fd1157, %fd1578, %fd1636;
	bar.sync 	0;
	ld.shared.f64 	%fd1158, [%r14];
	mul.f64 	%fd1159, %fd86, %fd1158;
	fma.rn.f64 	%fd1160, %fd1157, %fd51, %fd1159;
	ld.shared.f64 	%fd1161, [%r17];
	fma.rn.f64 	%fd1162, %fd87, %fd1161, %fd1160;
	fma.rn.f64 	%fd242, %fd1156, %fd1098, %fd219;
	ld.shared.f64 	%fd1163, [%r14+8];
	fma.rn.f64 	%fd1164, %fd88, %fd1163, %fd1162;
	ld.shared.f64 	%fd1165, [%r17+72];
	fma.rn.f64 	%fd1166, %fd89, %fd1165, %fd1164;
	fma.rn.f64 	%fd243, %fd1156, %fd1104, %fd220;
	ld.shared.f64 	%fd1167, [%r14+16];
	fma.rn.f64 	%fd1168, %fd91, %fd1167, %fd1166;
	ld.shared.f64 	%fd1169, [%r17+144];
	fma.rn.f64 	%fd1170, %fd92, %fd1169, %fd1168;
	fma.rn.f64 	%fd244, %fd1156, %fd1110, %fd221;
	ld.shared.f64 	%fd1171, [%r14+24];
	fma.rn.f64 	%fd1172, %fd94, %fd1171, %fd1170;
	ld.shared.f64 	%fd1173, [%r17+216];
	fma.rn.f64 	%fd1174, %fd95, %fd1173, %fd1172;
	fma.rn.f64 	%fd245, %fd1156, %fd1116, %fd222;
	ld.shared.f64 	%fd1175, [%r14+32];
	fma.rn.f64 	%fd1176, %fd97, %fd1175, %fd1174;
	ld.shared.f64 	%fd1177, [%r17+288];
	fma.rn.f64 	%fd1178, %fd98, %fd1177, %fd1176;
	fma.rn.f64 	%fd246, %fd1156, %fd1122, %fd223;
	ld.shared.f64 	%fd1179, [%r14+40];
	fma.rn.f64 	%fd1180, %fd100, %fd1179, %fd1178;
	ld.shared.f64 	%fd1181, [%r17+360];
	fma.rn.f64 	%fd1182, %fd101, %fd1181, %fd1180;
	fma.rn.f64 	%fd247, %fd1156, %fd1128, %fd227;
	ld.shared.f64 	%fd1183, [%r14+48];
	fma.rn.f64 	%fd1184, %fd103, %fd1183, %fd1182;
	ld.shared.f64 	%fd1185, [%r17+432];
	fma.rn.f64 	%fd1186, %fd104, %fd1185, %fd1184;
	fma.rn.f64 	%fd1187, %fd1156, %fd1134, %fd224;
	ld.shared.f64 	%fd1188, [%r14+56];
	fma.rn.f64 	%fd1189, %fd106, %fd1188, %fd1186;
	ld.shared.f64 	%fd1190, [%r17+504];
	fma.rn.f64 	%fd1191, %fd107, %fd1190, %fd1189;
	fma.rn.f64 	%fd248, %fd1156, %fd1140, %fd225;
	ld.shared.f64 	%fd1192, [%r14+64];
	fma.rn.f64 	%fd1193, %fd109, %fd1192, %fd1191;
	ld.shared.f64 	%fd1194, [%r17+576];
	fma.rn.f64 	%fd1195, %fd110, %fd1194, %fd1193;
	fma.rn.f64 	%fd249, %fd1156, %fd1146, %fd226;
	add.f64 	%fd250, %fd1195, %fd1187;
	mov.f64 	%fd1637, 0d0000000000000000;
	mov.f64 	%fd1638, %fd1637;
	mov.f64 	%fd1639, %fd1637;
	mov.f64 	%fd1640, %fd1637;
	mov.f64 	%fd1641, %fd1637;
	mov.f64 	%fd1642, %fd1637;
	mov.f64 	%fd1643, %fd1637;
	@%p14 bra 	$L__BB24_23;
	ld.param.u64 	%rd48, [_Z32massMatrixMultiplyConstantKernelILi6ELi9ELi2EEvidPKdS1_S1_S1_S1_S1_S1_Pd_param_2];
	cvta.to.global.u64 	%rd32, %rd48;
	mov.u32 	%r117, %ctaid.x;
	shl.b32 	%r118, %r117, 1;
	mov.u32 	%r119, %tid.y;
	add.s32 	%r120, %r118, %r119;
	mov.u32 	%r121, %tid.x;
	mad.lo.s32 	%r122, %r120, 5103, %r121;
	mul.wide.s32 	%rd33, %r122, 8;
	add.s64 	%rd34, %rd32, %rd33;
	ld.global.nc.f64 	%fd1637, [%rd34+4536];
	ld.global.nc.f64 	%fd1638, [%rd34+10368];
	ld.global.nc.f64 	%fd1639, [%rd34+16200];
	ld.global.nc.f64 	%fd1640, [%rd34+22032];
	ld.global.nc.f64 	%fd1641, [%rd34+27864];
	ld.global.nc.f64 	%fd1642, [%rd34+33696];
	ld.global.nc.f64 	%fd1643, [%rd34+39528];
$L__BB24_23:
	ld.param.f64 	%fd1579, [_Z32massMatrixMultiplyConstantKernelILi6ELi9ELi2EEvidPKdS1_S1_S1_S1_S1_S1_Pd_param_1];
	ld.param.u32 	%r148, [_Z32massMatrixMultiplyConstantKernelILi6ELi9ELi2EEvidPKdS1_S1_S1_S1_S1_S1_Pd_param_0];
	mov.u32 	%r123, %ctaid.x;
	shl.b32 	%r124, %r123, 1;
	mov.u32 	%r125, %tid.y;
	add.s32 	%r126, %r124, %r125;
	setp.ge.s32 	%p15, %r126, %r148;
	ld.shared.f64 	%fd1197, [%r12+4536];
	fma.rn.f64 	%fd1198, %fd68, %fd1197, 0d0000000000000000;
	ld.shared.f64 	%fd1199, [%r18+4536];
	fma.rn.f64 	%fd1200, %fd69, %fd1199, 0d0000000000000000;
	ld.shared.f64 	%fd1201, [_ZZ32massMatrixMultiplyConstantKernelILi6ELi9ELi2EEvidPKdS1_S1_S1_S1_S1_S1_PdE13s_QuadToQuadD+504];
	fma.rn.f64 	%fd1202, %fd1201, %fd45, 0d0000000000000000;
	ld.shared.f64 	%fd1203, [%r12+4544];
	fma.rn.f64 	%fd1204, %fd70, %fd1203, %fd1198;
	ld.shared.f64 	%fd1205, [%r18+4608];
	fma.rn.f64 	%fd1206, %fd71, %fd1205, %fd1200;
	ld.shared.f64 	%fd1207, [_ZZ32massMatrixMultiplyConstantKernelILi6ELi9ELi2EEvidPKdS1_S1_S1_S1_S1_S1_PdE13s_QuadToQuadD+512];
	fma.rn.f64 	%fd1208, %fd1207, %fd46, %fd1202;
	ld.shared.f64 	%fd1209, [%r12+4552];
	fma.rn.f64 	%fd1210, %fd72, %fd1209, %fd1204;
	ld.shared.f64 	%fd1211, [%r18+4680];
	fma.rn.f64 	%fd1212, %fd73, %fd1211, %fd1206;
	ld.shared.f64 	%fd1213, [_ZZ32massMatrixMultiplyConstantKernelILi6ELi9ELi2EEvidPKdS1_S1_S1_S1_S1_S1_PdE13s_QuadToQuadD+520];
	fma.rn.f64 	%fd1214, %fd1213, %fd47, %fd1208;
	ld.shared.f64 	%fd1215, [%r12+4560];
	fma.rn.f64 	%fd1216, %fd74, %fd1215, %fd1210;
	ld.shared.f64 	%fd1217, [%r18+4752];
	fma.rn.f64 	%fd1218, %fd75, %fd1217, %fd1212;
	ld.shared.f64 	%fd1219, [_ZZ32massMatrixMultiplyConstantKernelILi6ELi9ELi2EEvidPKdS1_S1_S1_S1_S1_S1_PdE13s_QuadToQuadD+528];
	fma.rn.f64 	%fd1220, %fd1219, %fd48, %fd1214;
	ld.shared.f64 	%fd1221, [%r12+4568];
	fma.rn.f64 	%fd1222, %fd76, %fd1221, %fd1216;
	ld.shared.f64 	%fd1223, [%r18+4824];
	fma.rn.f64 	%fd1224, %fd77, %fd1223, %fd1218;
	ld.shared.f64 	%fd1225, [_ZZ32massMatrixMultiplyConstantKernelILi6ELi9ELi2EEvidPKdS1_S1_S1_S1_S1_S1_PdE13s_QuadToQuadD+536];
	fma.rn.f64 	%fd1226, %fd1225, %fd49, %fd1220;
	ld.shared.f64 	%fd1227, [%r12+4576];
	fma.rn.f64 	%fd1228, %fd78, %fd1227, %fd1222;
	ld.shared.f64 	%fd1229, [%r18+4896];
	fma.rn.f64 	%fd1230, %fd79, %fd1229, %fd1224;
	ld.shared.f64 	%fd1231, [_ZZ32massMatrixMultiplyConstantKernelILi6ELi9ELi2EEvidPKdS1_S1_S1_S1_S1_S1_PdE13s_QuadToQuadD+544];
	fma.rn.f64 	%fd1232, %fd1231, %fd50, %fd1226;
	ld.shared.f64 	%fd1233, [%r12+4584];
	fma.rn.f64 	%fd1234, %fd80, %fd1233, %fd1228;
	ld.shared.f64 	%fd1235, [%r18+4968];
	fma.rn.f64 	%fd1236, %fd81, %fd1235, %fd1230;
	ld.shared.f64 	%fd1237, [_ZZ32massMatrixMultiplyConstantKernelILi6ELi9ELi2EEvidPKdS1_S1_S1_S1_S1_S1_PdE13s_QuadToQuadD+552];
	fma.rn.f64 	%fd1238, %fd1237, %fd51, %fd1232;
	ld.shared.f64 	%fd1239, [%r12+4592];
	fma.rn.f64 	%fd1240, %fd82, %fd1239, %fd1234;
	ld.shared.f64 	%fd1241, [%r18+5040];
	fma.rn.f64 	%fd1242, %fd83, %fd1241, %fd1236;
	ld.shared.f64 	%fd1243, [_ZZ32massMatrixMultiplyConstantKernelILi6ELi9ELi2EEvidPKdS1_S1_S1_S1_S1_S1_PdE13s_QuadToQuadD+560];
	fma.rn.f64 	%fd1244, %fd1243, %fd52, %fd1238;
	ld.shared.f64 	%fd1245, [%r12+4600];
	fma.rn.f64 	%fd1246, %fd84, %fd1245, %fd1240;
	ld.shared.f64 	%fd1247, [%r18+5112];
	fma.rn.f64 	%fd1248, %fd85, %fd1247, %fd1242;
	ld.shared.f64 	%fd1249, [_ZZ32massMatrixMultiplyConstantKernelILi6ELi9ELi2EEvidPKdS1_S1_S1_S1_S1_S1_PdE13s_QuadToQuadD+568];
	fma.rn.f64 	%fd1250, %fd1249, %fd53, %fd1244;
	bar.sync 	0;
	mul.f64 	%fd1251, %fd1638, %fd1248;
	fma.rn.f64 	%fd1252, %fd1637, %fd1246, %fd1251;
	fma.rn.f64 	%fd1253, %fd1639, %fd1250, %fd1252;
	st.shared.f64 	[%r15], %fd1253;
	mul.f64 	%fd1254, %fd1640, %fd1248;
	fma.rn.f64 	%fd1255, %fd1638, %fd1246, %fd1254;
	fma.rn.f64 	%fd1256, %fd1641, %fd1250, %fd1255;
	st.shared.f64 	[%r16], %fd1256;
	mul.f64 	%fd1257, %fd1641, %fd1248;
	fma.rn.f64 	%fd1258, %fd1639, %fd1246, %fd1257;
	fma.rn.f64 	%fd1259, %fd1642, %fd1250, %fd1258;
	mul.f64 	%fd1260, %fd1579, %fd1643;
	bar.sync 	0;
	ld.shared.f64 	%fd1261, [%r14];
	mul.f64 	%fd1262, %fd86, %fd1261;
	fma.rn.f64 	%fd1263, %fd1260, %fd52, %fd1262;
	ld.shared.f64 	%fd1264, [%r17];
	fma.rn.f64 	%fd1265, %fd87, %fd1264, %fd1263;
	fma.rn.f64 	%fd265, %fd1259, %fd1201, %fd242;
	ld.shared.f64 	%fd1266, [%r14+8];
	fma.rn.f64 	%fd1267, %fd88, %fd1266, %fd1265;
	ld.shared.f64 	%fd1268, [%r17+72];
	fma.rn.f64 	%fd1269, %fd89, %fd1268, %fd1267;
	fma.rn.f64 	%fd266, %fd1259, %fd1207, %fd243;
	ld.shared.f64 	%fd1270, [%r14+16];
	fma.rn.f64 	%fd1271, %fd91, %fd1270, %fd1269;
	ld.shared.f64 	%fd1272, [%r17+144];
	fma.rn.f64 	%fd1273, %fd92, %fd1272, %fd1271;
	fma.rn.f64 	%fd267, %fd1259, %fd1213, %fd244;
	ld.shared.f64 	%fd1274, [%r14+24];
	fma.rn.f64 	%fd1275, %fd94, %fd1274, %fd1273;
	ld.shared.f64 	%fd1276, [%r17+216];
	fma.rn.f64 	%fd1277, %fd95, %fd1276, %fd1275;
	fma.rn.f64 	%fd268, %fd1259, %fd1219, %fd245;
	ld.shared.f64 	%fd1278, [%r14+32];
	fma.rn.f64 	%fd1279, %fd97, %fd1278, %fd1277;
	ld.shared.f64 	%fd1280, [%r17+288];
	fma.rn.f64 	%fd1281, %fd98, %fd1280, %fd1279;
	fma.rn.f64 	%fd269, %fd1259, %fd1225, %fd246;
	ld.shared.f64 	%fd1282, [%r14+40];
	fma.rn.f64 	%fd1283, %fd100, %fd1282, %fd1281;
	ld.shared.f64 	%fd1284, [%r17+360];
	fma.rn.f64 	%fd1285, %fd101, %fd1284, %fd1283;
	fma.rn.f64 	%fd270, %fd1259, %fd1231, %fd247;
	ld.shared.f64 	%fd1286, [%r14+48];
	fma.rn.f64 	%fd1287, %fd103, %fd1286, %fd1285;
	ld.shared.f64 	%fd1288, [%r17+432];
	fma.rn.f64 	%fd1289, %fd104, %fd1288, %fd1287;
	fma.rn.f64 	%fd271, %fd1259, %fd1237, %fd250;
	ld.shared.f64 	%fd1290, [%r14+56];
	fma.rn.f64 	%fd1291, %fd106, %fd1290, %fd1289;
	ld.shared.f64 	%fd1292, [%r17+504];
	fma.rn.f64 	%fd1293, %fd107, %fd1292, %fd1291;
	fma.rn.f64 	%fd1294, %fd1259, %fd1243, %fd248;
	ld.shared.f64 	%fd1295, [%r14+64];
	fma.rn.f64 	%fd1296, %fd109, %fd1295, %fd1293;
	ld.shared.f64 	%fd1297, [%r17+576];
	fma.rn.f64 	%fd1298, %fd110, %fd1297, %fd1296;
	fma.rn.f64 	%fd272, %fd1259, %fd1249, %fd249;
	add.f64 	%fd273, %fd1298, %fd1294;
	mov.f64 	%fd1644, 0d0000000000000000;
	mov.f64 	%fd1645, %fd1644;
	mov.f64 	%fd1646, %fd1644;
	mov.f64 	%fd1647, %fd1644;
	mov.f64 	%fd1648, %fd1644;
	mov.f64 	%fd1649, %fd1644;
	mov.f64 	%fd1650, %fd1644;
	@%p15 bra 	$L__BB24_25;
	ld.param.u64 	%rd49, [_Z32massMatrixMultiplyConstantKernelILi6ELi9ELi2EEvidPKdS1_S1_S1_S1_S1_S1_Pd_param_2];
	cvta.to.global.u64 	%rd35, %rd49;
	mov.u32 	%r127, %ctaid.x;
	shl.b32 	%r128, %r127, 1;
	mov.u32 	%r129, %tid.y;
	add.s32 	%r130, %r128, %r129;
	mov.u32 	%r131, %tid.x;
	mad.lo.s32 	%r132, %r130, 5103, %r131;
	mul.wide.s32 	%rd36, %r132, 8;
	add.s64 	%rd37, %rd35, %rd36;
	ld.global.nc.f64 	%fd1644, [%rd37+5184];
	ld.global.nc.f64 	%fd1645, [%rd37+11016];
	ld.global.nc.f64 	%fd1646, [%rd37+16848];
	ld.global.nc.f64 	%fd1647, [%rd37+22680];
	ld.global.nc.f64 	%fd1648, [%rd37+28512];
	ld.global.nc.f64 	%fd1649, [%rd37+34344];
	ld.global.nc.f64 	%fd1650, [%rd37+40176];
$L__BB24_25:
	ld.param.f64 	%fd1580, [_Z32massMatrixMultiplyConstantKernelILi6ELi9ELi2EEvidPKdS1_S1_S1_S1_S1_S1_Pd_param_1];
	mov.u32 	%r19, %tid.x;
	setp.gt.u32 	%p16, %r19, 53;
	ld.shared.f64 	%fd1299, [%r12+5184];
	fma.rn.f64 	%fd1300, %fd68, %fd1299, 0d0000000000000000;
	ld.shared.f64 	%fd1301, [%r18+5184];
	fma.rn.f64 	%fd1302, %fd69, %fd1301, 0d0000000000000000;
	ld.shared.f64 	%fd1303, [_ZZ32massMatrixMultiplyConstantKernelILi6ELi9ELi2EEvidPKdS1_S1_S1_S1_S1_S1_PdE13s_QuadToQuadD+576];
	fma.rn.f64 	%fd1304, %fd1303, %fd45, 0d0000000000000000;
	ld.shared.f64 	%fd1305, [%r12+5192];
	fma.rn.f64 	%fd1306, %fd70, %fd1305, %fd1300;
	ld.shared.f64 	%fd1307, [%r18+5256];
	fma.rn.f64 	%fd1308, %fd71, %fd1307, %fd1302;
	ld.shared.f64 	%fd1309, [_ZZ32massMatrixMultiplyConstantKernelILi6ELi9ELi2EEvidPKdS1_S1_S1_S1_S1_S1_PdE13s_QuadToQuadD+584];
	fma.rn.f64 	%fd1310, %fd1309, %fd46, %fd1304;
	ld.shared.f64 	%fd1311, [%r12+5200];
	fma.rn.f64 	%fd1312, %fd72, %fd1311, %fd1306;
	ld.shared.f64 	%fd1313, [%r18+5328];
	fma.rn.f64 	%fd1314, %fd73, %fd1313, %fd1308;
	ld.shared.f64 	%fd1315, [_ZZ32massMatrixMultiplyConstantKernelILi6ELi9ELi2EEvidPKdS1_S1_S1_S1_S1_S1_PdE13s_QuadToQuadD+592];
	fma.rn.f64 	%fd1316, %fd1315, %fd47, %fd1310;
	ld.shared.f64 	%fd1317, [%r12+5208];
	fma.rn.f64 	%fd1318, %fd74, %fd1317, %fd1312;
	ld.shared.f64 	%fd1319, [%r18+5400];
	fma.rn.f64 	%fd1320, %fd75, %fd1319, %fd1314;
	ld.shared.f64 	%fd1321, [_ZZ32massMatrixMultiplyConstantKernelILi6ELi9ELi2EEvidPKdS1_S1_S1_S1_S1_S1_PdE13s_QuadToQuadD+600];
	fma.rn.f64 	%fd1322, %fd1321, %fd48, %fd1316;
	ld.shared.f64 	%fd1323, [%r12+5216];
	fma.rn.f64 	%fd1324, %fd76, %fd1323, %fd1318;
	ld.shared.f64 	%fd1325, [%r18+5472];
	fma.rn.f64 	%fd1326, %fd77, %fd1325, %fd1320;
	ld.shared.f64 	%fd1327, [_ZZ32massMatrixMultiplyConstantKernelILi6ELi9ELi2EEvidPKdS1_S1_S1_S1_S1_S1_PdE13s_QuadToQuadD+608];
	fma.rn.f64 	%fd1328, %fd1327, %fd49, %fd1322;
	ld.shared.f64 	%fd1329, [%r12+5224];
	fma.rn.f64 	%fd1330, %fd78, %fd1329, %fd1324;
	ld.shared.f64 	%fd1331, [%r18+5544];
	fma.rn.f64 	%fd1332, %fd79, %fd1331, %fd1326;
	ld.shared.f64 	%fd1333, [_ZZ32massMatrixMultiplyConstantKernelILi6ELi9ELi2EEvidPKdS1_S1_S1_S1_S1_S1_PdE13s_QuadToQuadD+616];
	fma.rn.f64 	%fd1334, %fd1333, %fd50, %fd1328;
	ld.shared.f64 	%fd1335, [%r12+5232];
	fma.rn.f64 	%fd1336, %fd80, %fd1335, %fd1330;
	ld.shared.f64 	%fd1337, [%r18+5616];
	fma.rn.f64 	%fd1338, %fd81, %fd1337, %fd1332;
	ld.shared.f64 	%fd1339, [_ZZ32massMatrixMultiplyConstantKernelILi6ELi9ELi2EEvidPKdS1_S1_S1_S1_S1_S1_PdE13s_QuadToQuadD+624];
	fma.rn.f64 	%fd1340, %fd1339, %fd51, %fd1334;
	ld.shared.f64 	%fd1341, [%r12+5240];
	fma.rn.f64 	%fd1342, %fd82, %fd1341, %fd1336;
	ld.shared.f64 	%fd1343, [%r18+5688];
	fma.rn.f64 	%fd1344, %fd83, %fd1343, %fd1338;
	ld.shared.f64 	%fd1345, [_ZZ32massMatrixMultiplyConstantKernelILi6ELi9ELi2EEvidPKdS1_S1_S1_S1_S1_S1_PdE13s_QuadToQuadD+632];
	fma.rn.f64 	%fd1346, %fd1345, %fd52, %fd1340;
	ld.shared.f64 	%fd1347, [%r12+5248];
	fma.rn.f64 	%fd1348, %fd84, %fd1347, %fd1342;
	ld.shared.f64 	%fd1349, [%r18+5760];
	fma.rn.f64 	%fd1350, %fd85, %fd1349, %fd1344;
	ld.shared.f64 	%fd1351, [_ZZ32massMatrixMultiplyConstantKernelILi6ELi9ELi2EEvidPKdS1_S1_S1_S1_S1_S1_PdE13s_QuadToQuadD+640];
	fma.rn.f64 	%fd1352, %fd1351, %fd53, %fd1346;
	bar.sync 	0;
	mul.f64 	%fd1353, %fd1645, %fd1350;
	fma.rn.f64 	%fd1354, %fd1644, %fd1348, %fd1353;
	fma.rn.f64 	%fd1355, %fd1646, %fd1352, %fd1354;
	st.shared.f64 	[%r15], %fd1355;
	mul.f64 	%fd1356, %fd1647, %fd1350;
	fma.rn.f64 	%fd1357, %fd1645, %fd1348, %fd1356;
	fma.rn.f64 	%fd1358, %fd1648, %fd1352, %fd1357;
	st.shared.f64 	[%r16], %fd1358;
	mul.f64 	%fd1359, %fd1648, %fd1350;
	fma.rn.f64 	%fd1360, %fd1646, %fd1348, %fd1359;
	fma.rn.f64 	%fd1361, %fd1649, %fd1352, %fd1360;
	mul.f64 	%fd1362, %fd1580, %fd1650;
	bar.sync 	0;
	ld.shared.f64 	%fd1363, [%r14];
	mul.f64 	%fd1364, %fd86, %fd1363;
	fma.rn.f64 	%fd1365, %fd1362, %fd53, %fd1364;
	ld.shared.f64 	%fd1366, [%r17];
	fma.rn.f64 	%fd1367, %fd87, %fd1366, %fd1365;
	fma.rn.f64 	%fd1368, %fd1361, %fd1303, %fd265;
	ld.shared.f64 	%fd1369, [%r14+8];
	fma.rn.f64 	%fd1370, %fd88, %fd1369, %fd1367;
	ld.shared.f64 	%fd1371, [%r17+72];
	fma.rn.f64 	%fd1372, %fd89, %fd1371, %fd1370;
	fma.rn.f64 	%fd1373, %fd1361, %fd1309, %fd266;
	ld.shared.f64 	%fd1374, [%r14+16];
	fma.rn.f64 	%fd1375, %fd91, %fd1374, %fd1372;
	ld.shared.f64 	%fd1376, [%r17+144];
	fma.rn.f64 	%fd1377, %fd92, %fd1376, %fd1375;
	fma.rn.f64 	%fd1378, %fd1361, %fd1315, %fd267;
	ld.shared.f64 	%fd1379, [%r14+24];
	fma.rn.f64 	%fd1380, %fd94, %fd1379, %fd1377;
	ld.shared.f64 	%fd1381, [%r17+216];
	fma.rn.f64 	%fd1382, %fd95, %fd1381, %fd1380;
	fma.rn.f64 	%fd1383, %fd1361, %fd1321, %fd268;
	ld.shared.f64 	%fd1384, [%r14+32];
	fma.rn.f64 	%fd1385, %fd97, %fd1384, %fd1382;
	ld.shared.f64 	%fd1386, [%r17+288];
	fma.rn.f64 	%fd1387, %fd98, %fd1386, %fd1385;
	fma.rn.f64 	%fd1388, %fd1361, %fd1327, %fd269;
	ld.shared.f64 	%fd1389, [%r14+40];
	fma.rn.f64 	%fd1390, %fd100, %fd1389, %fd1387;
	ld.shared.f64 	%fd1391, [%r17+360];
	fma.rn.f64 	%fd1392, %fd101, %fd1391, %fd1390;
	fma.rn.f64 	%fd1393, %fd1361, %fd1333, %fd270;
	ld.shared.f64 	%fd1394, [%r14+48];
	fma.rn.f64 	%fd1395, %fd103, %fd1394, %fd1392;
	ld.shared.f64 	%fd1396, [%r17+432];
	fma.rn.f64 	%fd1397, %fd104, %fd1396, %fd1395;
	fma.rn.f64 	%fd1398, %fd1361, %fd1339, %fd271;
	ld.shared.f64 	%fd1399, [%r14+56];
	fma.rn.f64 	%fd1400, %fd106, %fd1399, %fd1397;
	ld.shared.f64 	%fd1401, [%r17+504];
	fma.rn.f64 	%fd1402, %fd107, %fd1401, %fd1400;
	fma.rn.f64 	%fd1403, %fd1361, %fd1345, %fd273;
	ld.shared.f64 	%fd1404, [%r14+64];
	fma.rn.f64 	%fd1405, %fd109, %fd1404, %fd1402;
	ld.shared.f64 	%fd1406, [%r17+576];
	fma.rn.f64 	%fd1407, %fd110, %fd1406, %fd1405;
	fma.rn.f64 	%fd1408, %fd1361, %fd1351, %fd272;
	add.f64 	%fd1409, %fd1407, %fd1408;
	bar.sync 	0;
	st.shared.f64 	[%r13], %fd1368;
	st.shared.f64 	[%r13+648], %fd1373;
	st.shared.f64 	[%r13+1296], %fd1378;
	st.shared.f64 	[%r13+1944], %fd1383;
	st.shared.f64 	[%r13+2592], %fd1388;
	st.shared.f64 	[%r13+3240], %fd1393;
	st.shared.f64 	[%r13+3888], %fd1398;
	st.shared.f64 	[%r13+4536], %fd1403;
	st.shared.f64 	[%r13+5184], %fd1409;
	bar.sync 	0;
	bar.sync 	0;
	ld.shared.f64 	%fd1410, [%r11];
	ld.shared.f64 	%fd1411, [%r11+64];
	add.f64 	%fd1412, %fd1410, %fd1411;
	sub.f64 	%fd1413, %fd1410, %fd1411;
	ld.shared.f64 	%fd1414, [%r11+8];
	ld.shared.f64 	%fd1415, [%r11+56];
	add.f64 	%fd1416, %fd1414, %fd1415;
	sub.f64 	%fd1417, %fd1414, %fd1415;
	ld.shared.f64 	%fd1418, [%r11+16];
	ld.shared.f64 	%fd1419, [%r11+48];
	add.f64 	%fd1420, %fd1418, %fd1419;
	sub.f64 	%fd1421, %fd1418, %fd1419;
	ld.shared.f64 	%fd1422, [%r11+24];
	ld.shared.f64 	%fd1423, [%r11+40];
	add.f64 	%fd1424, %fd1422, %fd1423;
	sub.f64 	%fd1425, %fd1422, %fd1423;
	ld.shared.f64 	%fd1426, [%r11+32];
	add.f64 	%fd1427, %fd1426, %fd1426;
	sub.f64 	%fd1428, %fd1426, %fd1426;
	mul.f64 	%fd1429, %fd1427, 0d3FE0000000000000;
	ld.const.f64 	%fd288, [const_oddDofToQuad];
	fma.rn.f64 	%fd1430, %fd288, %fd1412, 0d0000000000000000;
	ld.const.f64 	%fd289, [const_evenDofToQuad];
	fma.rn.f64 	%fd1431, %fd289, %fd1413, 0d0000000000000000;
	ld.const.f64 	%fd290, [const_oddDofToQuad+24];
	fma.rn.f64 	%fd1432, %fd290, %fd1416, %fd1430;
	ld.const.f64 	%fd291, [const_evenDofToQuad+24];
	fma.rn.f64 	%fd1433, %fd291, %fd1417, %fd1431;
	ld.const.f64 	%fd292, [const_oddDofToQuad+48];
	fma.rn.f64 	%fd1434, %fd292, %fd1420, %fd1432;
	ld.const.f64 	%fd293, [const_evenDofToQuad+48];
	fma.rn.f64 	%fd1435, %fd293, %fd1421, %fd1433;
	ld.const.f64 	%fd294, [const_oddDofToQuad+72];
	fma.rn.f64 	%fd1436, %fd294, %fd1424, %fd1434;
	ld.const.f64 	%fd295, [const_evenDofToQuad+72];
	fma.rn.f64 	%fd1437, %fd295, %fd1425, %fd1435;
	ld.const.f64 	%fd296, [const_oddDofToQuad+96];
	fma.rn.f64 	%fd1438, %fd296, %fd1429, %fd1436;
	ld.const.f64 	%fd297, [const_evenDofToQuad+96];
	fma.rn.f64 	%fd1439, %fd297, %fd1428, %fd1437;
	add.f64 	%fd1440, %fd1438, %fd1439;
	st.shared.f64 	[%r11], %fd1440;
	sub.f64 	%fd1441, %fd1438, %fd1439;
	st.shared.f64 	[%r11+40], %fd1441;
	ld.const.f64 	%fd298, [const_oddDofToQuad+8];
	fma.rn.f64 	%fd1442, %fd298, %fd1412, 0d0000000000000000;
	ld.const.f64 	%fd299, [const_evenDofToQuad+8];
	fma.rn.f64 	%fd1443, %fd299, %fd1413, 0d0000000000000000;
	ld.const.f64 	%fd300, [const_oddDofToQuad+32];
	fma.rn.f64 	%fd1444, %fd300, %fd1416, %fd1442;
	ld.const.f64 	%fd301, [const_evenDofToQuad+32];
	fma.rn.f64 	%fd1445, %fd301, %fd1417, %fd1443;
	ld.const.f64 	%fd302, [const_oddDofToQuad+56];
	fma.rn.f64 	%fd1446, %fd302, %fd1420, %fd1444;
	ld.const.f64 	%fd303, [const_evenDofToQuad+56];
	fma.rn.f64 	%fd1447, %fd303, %fd1421, %fd1445;
	ld.const.f64 	%fd304, [const_oddDofToQuad+80];
	fma.rn.f64 	%fd1448, %fd304, %fd1424, %fd1446;
	ld.const.f64 	%fd305, [const_evenDofToQuad+80];
	fma.rn.f64 	%fd1449, %fd305, %fd1425, %fd1447;
	ld.const.f64 	%fd306, [const_oddDofToQuad+104];
	fma.rn.f64 	%fd1450, %fd306, %fd1429, %fd1448;
	ld.const.f64 	%fd307, [const_evenDofToQuad+104];
	fma.rn.f64 	%fd1451, %fd307, %fd1428, %fd1449;
	add.f64 	%fd1452, %fd1450, %fd1451;
	st.shared.f64 	[%r11+8], %fd1452;
	sub.f64 	%fd1453, %fd1450, %fd1451;
	st.shared.f64 	[%r11+32], %fd1453;
	ld.const.f64 	%fd308, [const_oddDofToQuad+16];
	fma.rn.f64 	%fd1454, %fd308, %fd1412, 0d0000000000000000;
	ld.const.f64 	%fd309, [const_evenDofToQuad+16];
	fma.rn.f64 	%fd1455, %fd309, %fd1413, 0d0000000000000000;
	ld.const.f64 	%fd310, [const_oddDofToQuad+40];
	fma.rn.f64 	%fd1456, %fd310, %fd1416, %fd1454;
	ld.const.f64 	%fd311, [const_evenDofToQuad+40];
	fma.rn.f64 	%fd1457, %fd311, %fd1417, %fd1455;
	ld.const.f64 	%fd312, [const_oddDofToQuad+64];
	fma.rn.f64 	%fd1458, %fd312, %fd1420, %fd1456;
	ld.const.f64 	%fd313, [const_evenDofToQuad+64];
	fma.rn.f64 	%fd1459, %fd313, %fd1421, %fd1457;
	ld.const.f64 	%fd314, [const_oddDofToQuad+88];
	fma.rn.f64 	%fd1460, %fd314, %fd1424, %fd1458;
	ld.const.f64 	%fd315, [const_evenDofToQuad+88];
	fma.rn.f64 	%fd1461, %fd315, %fd1425, %fd1459;
	ld.const.f64 	%fd316, [const_oddDofToQuad+112];
	fma.rn.f64 	%fd1462, %fd316, %fd1429, %fd1460;
	fma.rn.f64 	%fd1463, %fd1587, %fd1428, %fd1461;
	add.f64 	%fd1464, %fd1462, %fd1463;
	st.shared.f64 	[%r11+16], %fd1464;
	sub.f64 	%fd1465, %fd1462, %fd1463;
	st.shared.f64 	[%r11+24], %fd1465;
	bar.sync 	0;
	@%p16 bra 	$L__BB24_27;
	ld.shared.f64 	%fd1466, [%r8];
	ld.shared.f64 	%fd1467, [%r8+576];
	add.f64 	%fd1468, %fd1466, %fd1467;
	sub.f64 	%fd1469, %fd1466, %fd1467;
	ld.shared.f64 	%fd1470, [%r8+72];
	ld.shared.f64 	%fd1471, [%r8+504];
	add.f64 	%fd1472, %fd1470, %fd1471;
	sub.f64 	%fd1473, %fd1470, %fd1471;
	ld.shared.f64 	%fd1474, [%r8+144];
	ld.shared.f64 	%fd1475, [%r8+432];
	add.f64 	%fd1476, %fd1474, %fd1475;
	sub.f64 	%fd1477, %fd1474, %fd1475;
	ld.shared.f64 	%fd1478, [%r8+216];
	ld.shared.f64 	%fd1479, [%r8+360];
	add.f64 	%fd1480, %fd1478, %fd1479;
	sub.f64 	%fd1481, %fd1478, %fd1479;
	ld.shared.f64 	%fd1482, [%r8+288];
	add.f64 	%fd1483, %fd1482, %fd1482;
	sub.f64 	%fd1484, %fd1482, %fd1482;
	mul.f64 	%fd1485, %fd1483, 0d3FE0000000000000;
	fma.rn.f64 	%fd1486, %fd288, %fd1468, 0d0000000000000000;
	fma.rn.f64 	%fd1487, %fd289, %fd1469, 0d0000000000000000;
	fma.rn.f64 	%fd1488, %fd290, %fd1472, %fd1486;
	fma.rn.f64 	%fd1489, %fd291, %fd1473, %fd1487;
	fma.rn.f64 	%fd1490, %fd292, %fd1476, %fd1488;
	fma.rn.f64 	%fd1491, %fd293, %fd1477, %fd1489;
	fma.rn.f64 	%fd1492, %fd294, %fd1480, %fd1490;
	fma.rn.f64 	%fd1493, %fd295, %fd1481, %fd1491;
	fma.rn.f64 	%fd1494, %fd296, %fd1485, %fd1492;
	fma.rn.f64 	%fd1495, %fd297, %fd1484, %fd1493;
	add.f64 	%fd1496, %fd1494, %fd1495;
	st.shared.f64 	[%r8], %fd1496;
	sub.f64 	%fd1497, %fd1494, %fd1495;
	st.shared.f64 	[%r8+360], %fd1497;
	fma.rn.f64 	%fd1498, %fd298, %fd1468, 0d0000000000000000;
	fma.rn.f64 	%fd1499, %fd299, %fd1469, 0d0000000000000000;
	fma.rn.f64 	%fd1500, %fd300, %fd1472, %fd1498;
	fma.rn.f64 	%fd1501, %fd301, %fd1473, %fd1499;
	fma.rn.f64 	%fd1502, %fd302, %fd1476, %fd1500;
	fma.rn.f64 	%fd1503, %fd303, %fd1477, %fd1501;
	fma.rn.f64 	%fd1504, %fd304, %fd1480, %fd1502;
	fma.rn.f64 	%fd1505, %fd305, %fd1481, %fd1503;
	fma.rn.f64 	%fd1506, %fd306, %fd1485, %fd1504;
	fma.rn.f64 	%fd1507, %fd307, %fd1484, %fd1505;
	add.f64 	%fd1508, %fd1506, %fd1507;
	st.shared.f64 	[%r8+72], %fd1508;
	sub.f64 	%fd1509, %fd1506, %fd1507;
	st.shared.f64 	[%r8+288], %fd1509;
	fma.rn.f64 	%fd1510, %fd308, %fd1468, 0d0000000000000000;
	fma.rn.f64 	%fd1511, %fd309, %fd1469, 0d0000000000000000;
	fma.rn.f64 	%fd1512, %fd310, %fd1472, %fd1510;
	fma.rn.f64 	%fd1513, %fd311, %fd1473, %fd1511;
	fma.rn.f64 	%fd1514, %fd312, %fd1476, %fd1512;
	fma.rn.f64 	%fd1515, %fd313, %fd1477, %fd1513;
	fma.rn.f64 	%fd1516, %fd314, %fd1480, %fd1514;
	fma.rn.f64 	%fd1517, %fd315, %fd1481, %fd1515;
	fma.rn.f64 	%fd1518, %fd316, %fd1485, %fd1516;
	fma.rn.f64 	%fd1519, %fd1587, %fd1484, %fd1517;
	add.f64 	%fd1520, %fd1518, %fd1519;
	st.shared.f64 	[%r8+144], %fd1520;
	sub.f64 	%fd1521, %fd1518, %fd1519;
	st.shared.f64 	[%r8+216], %fd1521;
$L__BB24_27:
	setp.gt.u32 	%p17, %r19, 35;
	bar.sync 	0;
	@%p17 bra 	$L__BB24_30;
	ld.shared.f64 	%fd1522, [%r7];
	ld.shared.f64 	%fd1523, [%r7+5184];
	add.f64 	%fd1524, %fd1522, %fd1523;
	sub.f64 	%fd1525, %fd1522, %fd1523;
	ld.shared.f64 	%fd1526, [%r7+648];
	ld.shared.f64 	%fd1527, [%r7+4536];
	add.f64 	%fd1528, %fd1526, %fd1527;
	sub.f64 	%fd1529, %fd1526, %fd1527;
	ld.shared.f64 	%fd1530, [%r7+1296];
	ld.shared.f64 	%fd1531, [%r7+3888];
	add.f64 	%fd1532, %fd1530, %fd1531;
	sub.f64 	%fd1533, %fd1530, %fd1531;
	ld.shared.f64 	%fd1534, [%r7+1944];
	ld.shared.f64 	%fd1535, [%r7+3240];
	add.f64 	%fd1536, %fd1534, %fd1535;
	sub.f64 	%fd1537, %fd1534, %fd1535;
	ld.shared.f64 	%fd1538, [%r7+2592];
	add.f64 	%fd1539, %fd1538, %fd1538;
	sub.f64 	%fd1540, %fd1538, %fd1538;
	mul.f64 	%fd1541, %fd1539, 0d3FE0000000000000;
	fma.rn.f64 	%fd1542, %fd288, %fd1524, 0d0000000000000000;
	fma.rn.f64 	%fd1543, %fd289, %fd1525, 0d0000000000000000;
	fma.rn.f64 	%fd1544, %fd290, %fd1528, %fd1542;
	fma.rn.f64 	%fd1545, %fd291, %fd1529, %fd1543;
	fma.rn.f64 	%fd1546, %fd292, %fd1532, %fd1544;
	fma.rn.f64 	%fd1547, %fd293, %fd1533, %fd1545;
	fma.rn.f64 	%fd1548, %fd294, %fd1536, %fd1546;
	fma.rn.f64 	%fd1549, %fd295, %fd1537, %fd1547;
	fma.rn.f64 	%fd317, %fd296, %fd1541, %fd1548;
	fma.rn.f64 	%fd318, %fd297, %fd1540, %fd1549;
	fma.rn.f64 	%fd1550, %fd298, %fd1524, 0d0000000000000000;
	fma.rn.f64 	%fd1551, %fd299, %fd1525, 0d0000000000000000;
	fma.rn.f64 	%fd1552, %fd300, %fd1528, %fd1550;
	fma.rn.f64 	%fd1553, %fd301, %fd1529, %fd1551;
	fma.rn.f64 	%fd1554, %fd302, %fd1532, %fd1552;
	fma.rn.f64 	%fd1555, %fd303, %fd1533, %fd1553;
	fma.rn.f64 	%fd1556, %fd304, %fd1536, %fd1554;
	fma.rn.f64 	%fd1557, %fd305, %fd1537, %fd1555;
	fma.rn.f64 	%fd319, %fd306, %fd1541, %fd1556;
	fma.rn.f64 	%fd320, %fd307, %fd1540, %fd1557;
	fma.rn.f64 	%fd1558, %fd308, %fd1524, 0d0000000000000000;
	fma.rn.f64 	%fd1559, %fd309, %fd1525, 0d0000000000000000;
	fma.rn.f64 	%fd1560, %fd310, %fd1528, %fd1558;
	fma.rn.f64 	%fd1561, %fd311, %fd1529, %fd1559;
	fma.rn.f64 	%fd1562, %fd312, %fd1532, %fd1560;
	fma.rn.f64 	%fd1563, %fd313, %fd1533, %fd1561;
	fma.rn.f64 	%fd1564, %fd314, %fd1536, %fd1562;
	fma.rn.f64 	%fd1565, %fd315, %fd1537, %fd1563;
	fma.rn.f64 	%fd321, %fd316, %fd1541, %fd1564;
	fma.rn.f64 	%fd322, %fd1587, %fd1540, %fd1565;
	@%p4 bra 	$L__BB24_30;
	ld.param.u64 	%rd50, [_Z32massMatrixMultiplyConstantKernelILi6ELi9ELi2EEvidPKdS1_S1_S1_S1_S1_S1_Pd_param_9];
	mov.u32 	%r133, %ctaid.x;
	shl.b32 	%r134, %r133, 1;
	mov.u32 	%r135, %tid.y;
	add.s32 	%r136, %r134, %r135;
	mad.lo.s32 	%r138, %r136, 5103, %r19;
	mad.lo.s32 	%r139, %r136, -4887, %r138;
	cvta.to.global.u64 	%rd38, %rd50;
	mul.wide.s32 	%rd39, %r139, 8;
	add.s64 	%rd40, %rd38, %rd39;
	add.f64 	%fd1566, %fd317, %fd318;
	st.global.f64 	[%rd40], %fd1566;
	add.f64 	%fd1567, %fd319, %fd320;
	st.global.f64 	[%rd40+288], %fd1567;
	add.f64 	%fd1568, %fd321, %fd322;
	st.global.f64 	[%rd40+576], %fd1568;
	sub.f64 	%fd1569, %fd321, %fd322;
	st.global.f64 	[%rd40+864], %fd1569;
	sub.f64 	%fd1570, %fd319, %fd320;
	st.global.f64 	[%rd40+1152], %fd1570;
	sub.f64 	%fd1571, %fd317, %fd318;
	st.global.f64 	[%rd40+1440], %fd1571;
$L__BB24_30:
	ret;

}
	// .globl	_Z32massMatrixMultiplyConstantKernelILi6ELi10ELi1EEvidPKdS1_S1_S1_S1_S1_S1_Pd
.visible .entry _Z32massMatrixMultiplyConstantKernelILi6ELi10ELi1EEvidPKdS1_S1_S1_S1_S1_S1_Pd(
	.param .u32 _Z32massMatrixMultiplyConstantKernelILi6ELi10ELi1EEvidPKdS1_S1_S1_S1_S1_S1_Pd_param_0,
	.param .f64 _Z32massMatrixMultiplyConstantKernelILi6ELi10ELi1EEvidPKdS1_S1_S1_S1_S1_S1_Pd_param_1,
	.param .u64 .ptr .align 1 _Z32massMatrixMultiplyConstantKernelILi6ELi10ELi1EEvidPKdS1_S1_S1_S1_S1_S1_Pd_param_2,
	.param .u64 .ptr .align 1 _Z32massMatrixMultiplyConstantKernelILi6ELi10ELi1EEvidPKdS1_S1_S1_S1_S1_S1_Pd_param_3,
	.param .u64 .ptr .align 1 _Z32massMatrixMultiplyConstantKernelILi6ELi10ELi1EEvidPKdS1_S1_S1_S1_S1_S1_Pd_param_4,
	.param .u64 .ptr .align 1 _Z32massMatrixMultiplyConstantKernelILi6ELi10ELi1EEvidPKdS1_S1_S1_S1_S1_S1_Pd_param_5,
	.param .u64 .ptr .align 1 _Z32massMatrixMultiplyConstantKernelILi6ELi10ELi1EEvidPKdS1_S1_S1_S1_S1_S1_Pd_param_6,
	.param .u64 .ptr .align 1 _Z32massMatrixMultiplyConstantKernelILi6ELi10ELi1EEvidPKdS1_S1_S1_S1_S1_S1_Pd_param_7,
	.param .u64 .ptr .align 1 _Z32massMatrixMultiplyConstantKernelILi6ELi10ELi1EEvidPKdS1_S1_S1_S1_S1_S1_Pd_param_8,
	.param .u64 .ptr .align 1 _Z32massMatrixMultiplyConstantKernelILi6ELi10ELi1EEvidPKdS1_S1_S1_S1_S1_S1_Pd_param_9
)
{
	.reg .pred 	%p<20>;
	.reg .b16 	%rs<11>;
	.reg .b32 	%r<139>;
	.reg .b64 	%rd<55>;
	.reg .b64 	%fd<1906>;
	// demoted variable
	.shared .align 8 .b8 _ZZ29stiffnessMatrixMultiplyDeviceILi6ELi10ELi1EEviidPKdS1_S1_S1_PAT0__AT0__AplT0_Li0E_dPdE5s_Gpr[800];
	// demoted variable
	.shared .align 8 .b8 _ZZ29stiffnessMatrixMultiplyDeviceILi6ELi10ELi1EEviidPKdS1_S1_S1_PAT0__AT0__AplT0_Li0E_dPdE5s_Gps[800];
	// demoted variable
	.shared .align 8 .b8 _ZZ32massMatrixMultiplyConstantKernelILi6ELi10ELi1EEvidPKdS1_S1_S1_S1_S1_S1_PdE6s_tmp1[8000];
	// demoted variable
	.shared .align 8 .b8 _ZZ32massMatrixMultiplyConstantKernelILi6ELi10ELi1EEvidPKdS1_S1_S1_S1_S1_S1_PdE13s_QuadToQuadD[800];
	ld.param.u32 	%r20, [_Z32massMatrixMultiplyConstantKernelILi6ELi10ELi1EEvidPKdS1_S1_S1_S1_S1_S1_Pd_param_0];
	ld.param.u64 	%rd5, [_Z32massMatrixMultiplyConstantKernelILi6ELi10ELi1EEvidPKdS1_S1_S1_S1_S1_S1_Pd_param_5];
	ld.param.u64 	%rd3, [_Z32massMatrixMultiplyConstantKernelILi6ELi10ELi1EEvidPKdS1_S1_S1_S1_S1_S1_Pd_param_8];
	cvta.to.global.u64 	%rd6, %rd5;
	mov.u32 	%r1, %tid.x;
	mov.u32 	%r2, %tid.y;
	mov.u32 	%r21, %ctaid.x;
	add.s32 	%r3, %r21, %r2;
	cvt.u16.u32 	%rs1, %r1;
	mul.hi.u16 	%rs3, %rs1, 10923;
	mul.lo.s16 	%rs4, %rs3, 6;
	sub.s16 	%rs2, %rs1, %rs4;
	mul.wide.u32 	%rd7, %r1, 8;
	add.s64 	%rd8, %rd6, %rd7;
	ld.global.nc.f64 	%fd363, [%rd8];
	shl.b32 	%r22, %r1, 3;
	mov.u32 	%r23, _ZZ32massMatrixMultiplyConstantKernelILi6ELi10ELi1EEvidPKdS1_S1_S1_S1_S1_S1_PdE13s_QuadToQuadD;
	add.s32 	%r24, %r23, %r22;
	st.shared.f64 	[%r24], %fd363;
	setp.lt.s32 	%p2, %r3, %r20;
	setp.lt.u32 	%p3, %r1, 36;
	and.pred  	%p1, %p3, %p2;
	not.pred 	%p4, %p1;
	@%p4 bra 	$L__BB25_2;
	cvta.to.global.u64 	%rd9, %rd3;
	mad.lo.s32 	%r25, %r3, 216, %r1;
	mul.wide.s32 	%rd10, %r25, 8;
	add.s64 	%rd11, %rd9, %rd10;
	ld.global.nc.f64 	%fd1833, [%rd11];
	ld.global.nc.f64 	%fd1832, [%rd11+288];
	ld.global.nc.f64 	%fd1831, [%rd11+576];
	ld.global.nc.f64 	%fd1830, [%rd11+864];
	ld.global.nc.f64 	%fd1829, [%rd11+1152];
	ld.global.nc.f64 	%fd1828, [%rd11+1440];
$L__BB25_2:
	setp.gt.u32 	%p5, %r1, 35;
	bar.sync 	0;
	ld.const.f64 	%fd13, [const_oddDofToQuad];
	ld.const.f64 	%fd14, [const_evenDofToQuad];
	ld.const.f64 	%fd15, [const_oddDofToQuad+8];
	ld.const.f64 	%fd16, [const_evenDofToQuad+8];
	ld.const.f64 	%fd17, [const_oddDofToQuad+16];
	ld.const.f64 	%fd18, [const_evenDofToQuad+16];
	ld.const.f64 	%fd19, [const_oddDofToQuad+24];
	ld.const.f64 	%fd20, [const_evenDofToQuad+24];
	ld.const.f64 	%fd21, [const_oddDofToQuad+32];
	ld.const.f64 	%fd22, [const_evenDofToQuad+32];
	ld.const.f64 	%fd23, [const_oddDofToQuad+40];
	ld.const.f64 	%fd24, [const_evenDofToQuad+40];
	ld.const.f64 	%fd25, [const_oddDofToQuad+48];
	ld.const.f64 	%fd26, [const_evenDofToQuad+48];
	ld.const.f64 	%fd27, [const_oddDofToQuad+56];
	ld.const.f64 	%fd28, [const_evenDofToQuad+56];
	ld.const.f64 	%fd29, [const_oddDofToQuad+64];
	ld.const.f64 	%fd30, [const_evenDofToQuad+64];
	ld.const.f64 	%fd31, [const_oddDofToQuad+72];
	ld.const.f64 	%fd32, [const_evenDofToQuad+72];
	ld.const.f64 	%fd33, [const_oddDofToQuad+80];
	ld.const.f64 	%fd34, [const_evenDofToQuad+80];
	ld.const.f64 	%fd35, [const_oddDofToQuad+88];
	ld.const.f64 	%fd36, [const_evenDofToQuad+88];
	ld.const.f64 	%fd37, [const_oddDofToQuad+96];
	ld.const.f64 	%fd38, [const_evenDofToQuad+96];
	ld.const.f64 	%fd39, [const_oddDofToQuad+104];
	ld.const.f64 	%fd40, [const_evenDofToQuad+104];
	mov.u32 	%r26, _ZZ32massMatrixMultiplyConstantKernelILi6ELi10ELi1EEvidPKdS1_S1_S1_S1_S1_S1_PdE6s_tmp1;
	mad.lo.s32 	%r4, %r2, 8000, %r26;
	mul.lo.s16 	%rs6, %rs1, 171;
	shr.u16 	%rs7, %rs6, 10;
	cvt.u32.u16 	%r5, %rs7;
	mul.wide.u16 	%r27, %rs7, 80;
	add.s32 	%r6, %r4, %r27;
	mul.wide.u16 	%r28, %rs2, 8;
	add.s32 	%r7, %r6, %r28;
	@%p5 bra 	$L__BB25_4;
	add.f64 	%fd364, %fd1833, %fd1828;
	sub.f64 	%fd365, %fd1833, %fd1828;
	add.f64 	%fd366, %fd1832, %fd1829;
	sub.f64 	%fd367, %fd1832, %fd1829;
	add.f64 	%fd368, %fd1831, %fd1830;
	sub.f64 	%fd369, %fd1831, %fd1830;
	fma.rn.f64 	%fd370, %fd13, %fd364, 0d0000000000000000;
	fma.rn.f64 	%fd371, %fd14, %fd365, 0d0000000000000000;
	fma.rn.f64 	%fd372, %fd15, %fd366, %fd370;
	fma.rn.f64 	%fd373, %fd16, %fd367, %fd371;
	fma.rn.f64 	%fd374, %fd17, %fd368, %fd372;
	fma.rn.f64 	%fd375, %fd18, %fd369, %fd373;
	add.f64 	%fd376, %fd375, %fd374;
	st.shared.f64 	[%r7], %fd376;
	sub.f64 	%fd377, %fd374, %fd375;
	st.shared.f64 	[%r7+7200], %fd377;
	fma.rn.f64 	%fd378, %fd19, %fd364, 0d0000000000000000;
	fma.rn.f64 	%fd379, %fd20, %fd365, 0d0000000000000000;
	fma.rn.f64 	%fd380, %fd21, %fd366, %fd378;
	fma.rn.f64 	%fd381, %fd22, %fd367, %fd379;
	fma.rn.f64 	%fd382, %fd23, %fd368, %fd380;
	fma.rn.f64 	%fd383, %fd24, %fd369, %fd381;
	add.f64 	%fd384, %fd383, %fd382;
	st.shared.f64 	[%r7+800], %fd384;
	sub.f64 	%fd385, %fd382, %fd383;
	st.shared.f64 	[%r7+6400], %fd385;
	fma.rn.f64 	%fd386, %fd25, %fd364, 0d0000000000000000;
	fma.rn.f64 	%fd387, %fd26, %fd365, 0d0000000000000000;
	fma.rn.f64 	%fd388, %fd27, %fd366, %fd386;
	fma.rn.f64 	%fd389, %fd28, %fd367, %fd387;
	fma.rn.f64 	%fd390, %fd29, %fd368, %fd388;
	fma.rn.f64 	%fd391, %fd30, %fd369, %fd389;
	add.f64 	%fd392, %fd391, %fd390;
	st.shared.f64 	[%r7+1600], %fd392;
	sub.f64 	%fd393, %fd390, %fd391;
	st.shared.f64 	[%r7+5600], %fd393;
	fma.rn.f64 	%fd394, %fd31, %fd364, 0d0000000000000000;
	fma.rn.f64 	%fd395, %fd32, %fd365, 0d0000000000000000;
	fma.rn.f64 	%fd396, %fd33, %fd366, %fd394;
	fma.rn.f64 	%fd397, %fd34, %fd367, %fd395;
	fma.rn.f64 	%fd398, %fd35, %fd368, %fd396;
	fma.rn.f64 	%fd399, %fd36, %fd369, %fd397;
	add.f64 	%fd400, %fd399, %fd398;
	st.shared.f64 	[%r7+2400], %fd400;
	sub.f64 	%fd401, %fd398, %fd399;
	st.shared.f64 	[%r7+4800], %fd401;
	fma.rn.f64 	%fd402, %fd37, %fd364, 0d0000000000000000;
	fma.rn.f64 	%fd403, %fd38, %fd365, 0d0000000000000000;
	fma.rn.f64 	%fd404, %fd39, %fd366, %fd402;
	fma.rn.f64 	%fd405, %fd40, %fd367, %fd403;
	ld.const.f64 	%fd406, [const_oddDofToQuad+112];
	fma.rn.f64 	%fd407, %fd406, %fd368, %fd404;
	ld.const.f64 	%fd408, [const_evenDofToQuad+112];
	fma.rn.f64 	%fd409, %fd408, %fd369, %fd405;
	add.f64 	%fd410, %fd409, %fd407;
	st.shared.f64 	[%r7+3200], %fd410;
	sub.f64 	%fd411, %fd407, %fd409;
	st.shared.f64 	[%r7+4000], %fd411;
$L__BB25_4:
	bar.sync 	0;
	setp.lt.u32 	%p6, %r1, 60;
	mad.lo.s32 	%r29, %r5, 720, %r6;
	add.s32 	%r8, %r29, %r28;
	@%p6 bra 	$L__BB25_6;
	ld.const.f64 	%fd1835, [const_oddDofToQuad+112];
	ld.const.f64 	%fd1834, [const_evenDofToQuad+112];
	bra.uni 	$L__BB25_7;
$L__BB25_6:
	ld.shared.f64 	%fd412, [%r8];
	ld.shared.f64 	%fd413, [%r8+400];
	add.f64 	%fd414, %fd412, %fd413;
	sub.f64 	%fd415, %fd412, %fd413;
	ld.shared.f64 	%fd416, [%r8+80];
	ld.shared.f64 	%fd417, [%r8+320];
	add.f64 	%fd418, %fd416, %fd417;
	sub.f64 	%fd419, %fd416, %fd417;
	ld.shared.f64 	%fd420, [%r8+160];
	ld.shared.f64 	%fd421, [%r8+240];
	add.f64 	%fd422, %fd420, %fd421;
	sub.f64 	%fd423, %fd420, %fd421;
	fma.rn.f64 	%fd424, %fd13, %fd414, 0d0000000000000000;
	fma.rn.f64 	%fd425, %fd14, %fd415, 0d0000000000000000;
	fma.rn.f64 	%fd426, %fd15, %fd418, %fd424;
	fma.rn.f64 	%fd427, %fd16, %fd419, %fd425;
	fma.rn.f64 	%fd428, %fd17, %fd422, %fd426;
	fma.rn.f64 	%fd429, %fd18, %fd423, %fd427;
	add.f64 	%fd430, %fd428, %fd429;
	st.shared.f64 	[%r8], %fd430;
	sub.f64 	%fd431, %fd428, %fd429;
	st.shared.f64 	[%r8+720], %fd431;
	fma.rn.f64 	%fd432, %fd19, %fd414, 0d0000000000000000;
	fma.rn.f64 	%fd433, %fd20, %fd415, 0d0000000000000000;
	fma.rn.f64 	%fd434, %fd21, %fd418, %fd432;
	fma.rn.f64 	%fd435, %fd22, %fd419, %fd433;
	fma.rn.f64 	%fd436, %fd23, %fd422, %fd434;
	fma.rn.f64 	%fd437, %fd24, %fd423, %fd435;
	add.f64 	%fd438, %fd436, %fd437;
	st.shared.f64 	[%r8+80], %fd438;
	sub.f64 	%fd439, %fd436, %fd437;
	st.shared.f64 	[%r8+640], %fd439;
	fma.rn.f64 	%fd440, %fd25, %fd414, 0d0000000000000000;
	fma.rn.f64 	%fd441, %fd26, %fd415, 0d0000000000000000;
	fma.rn.f64 	%fd442, %fd27, %fd418, %fd440;
	fma.rn.f64 	%fd443, %fd28, %fd419, %fd441;
	fma.rn.f64 	%fd444, %fd29, %fd422, %fd442;
	fma.rn.f64 	%fd445, %fd30, %fd423, %fd443;
	add.f64 	%fd446, %fd444, %fd445;
	st.shared.f64 	[%r8+160], %fd446;
	sub.f64 	%fd447, %fd444, %fd445;
	st.shared.f64 	[%r8+560], %fd447;
	fma.rn.f64 	%fd448, %fd31, %fd414, 0d0000000000000000;
	fma.rn.f64 	%fd449, %fd32, %fd415, 0d0000000000000000;
	fma.rn.f64 	%fd450, %fd33, %fd418, %fd448;
	fma.rn.f64 	%fd451, %fd34, %fd419, %fd449;
	fma.rn.f64 	%fd452, %fd35, %fd422, %fd450;
	fma.rn.f64 	%fd453, %fd36, %fd423, %fd451;
	add.f64 	%fd454, %fd452, %fd453;
	st.shared.f64 	[%r8+240], %fd454;
	sub.f64 	%fd455, %fd452, %fd453;
	st.shared.f64 	[%r8+480], %fd455;
	fma.rn.f64 	%fd456, %fd37, %fd414, 0d0000000000000000;
	fma.rn.f64 	%fd457, %fd38, %fd415, 0d0000000000000000;
	fma.rn.f64 	%fd458, %fd39, %fd418, %fd456;
	fma.rn.f64 	%fd459, %fd40, %fd419, %fd457;
	ld.const.f64 	%fd1835, [const_oddDofToQuad+112];
	fma.rn.f64 	%fd460, %fd1835, %fd422, %fd458;
	ld.const.f64 	%fd1834, [const_evenDofToQuad+112];
	fma.rn.f64 	%fd461, %fd1834, %fd423, %fd459;
	add.f64 	%fd462, %fd460, %fd461;
	st.shared.f64 	[%r8+320], %fd462;
	sub.f64 	%fd463, %fd460, %fd461;
	st.shared.f64 	[%r8+400], %fd463;
$L__BB25_7:
	ld.param.u64 	%rd44, [_Z32massMatrixMultiplyConstantKernelILi6ELi10ELi1EEvidPKdS1_S1_S1_S1_S1_S1_Pd_param_2];
	ld.param.u32 	%r129, [_Z32massMatrixMultiplyConstantKernelILi6ELi10ELi1EEvidPKdS1_S1_S1_S1_S1_S1_Pd_param_0];
	setp.ge.s32 	%p7, %r3, %r129;
	bar.sync 	0;
	mul.hi.u16 	%rs8, %rs1, 6554;
	mul.lo.s16 	%rs9, %rs8, 10;
	sub.s16 	%rs10, %rs1, %rs9;
	cvt.u32.u16 	%r9, %rs10;
	cvt.u32.u16 	%r10, %rs8;
	mul.wide.u16 	%r31, %rs8, 800;
	add.s32 	%r32, %r4, %r31;
	mul.wide.u16 	%r33, %rs10, 80;
	add.s32 	%r11, %r32, %r33;
	ld.shared.f64 	%fd465, [%r11];
	ld.shared.f64 	%fd466, [%r11+40];
	add.f64 	%fd467, %fd465, %fd466;
	sub.f64 	%fd468, %fd465, %fd466;
	ld.shared.f64 	%fd469, [%r11+8];
	ld.shared.f64 	%fd470, [%r11+32];
	add.f64 	%fd471, %fd469, %fd470;
	sub.f64 	%fd472, %fd469, %fd470;
	ld.shared.f64 	%fd473, [%r11+16];
	ld.shared.f64 	%fd474, [%r11+24];
	add.f64 	%fd475, %fd473, %fd474;
	sub.f64 	%fd476, %fd473, %fd474;
	fma.rn.f64 	%fd477, %fd13, %fd467, 0d0000000000000000;
	fma.rn.f64 	%fd478, %fd14, %fd468, 0d0000000000000000;
	fma.rn.f64 	%fd479, %fd15, %fd471, %fd477;
	fma.rn.f64 	%fd480, %fd16, %fd472, %fd478;
	fma.rn.f64 	%fd481, %fd17, %fd475, %fd479;
	fma.rn.f64 	%fd482, %fd18, %fd476, %fd480;
	add.f64 	%fd483, %fd481, %fd482;
	st.shared.f64 	[%r11], %fd483;
	sub.f64 	%fd484, %fd481, %fd482;
	st.shared.f64 	[%r11+72], %fd484;
	fma.rn.f64 	%fd485, %fd19, %fd467, 0d0000000000000000;
	fma.rn.f64 	%fd486, %fd20, %fd468, 0d0000000000000000;
	fma.rn.f64 	%fd487, %fd21, %fd471, %fd485;
	fma.rn.f64 	%fd488, %fd22, %fd472, %fd486;
	fma.rn.f64 	%fd489, %fd23, %fd475, %fd487;
	fma.rn.f64 	%fd490, %fd24, %fd476, %fd488;
	add.f64 	%fd491, %fd489, %fd490;
	st.shared.f64 	[%r11+8], %fd491;
	sub.f64 	%fd492, %fd489, %fd490;
	st.shared.f64 	[%r11+64], %fd492;
	fma.rn.f64 	%fd493, %fd25, %fd467, 0d0000000000000000;
	fma.rn.f64 	%fd494, %fd26, %fd468, 0d0000000000000000;
	fma.rn.f64 	%fd495, %fd27, %fd471, %fd493;
	fma.rn.f64 	%fd496, %fd28, %fd472, %fd494;
	fma.rn.f64 	%fd497, %fd29, %fd475, %fd495;
	fma.rn.f64 	%fd498, %fd30, %fd476, %fd496;
	add.f64 	%fd499, %fd497, %fd498;
	st.shared.f64 	[%r11+16], %fd499;
	sub.f64 	%fd500, %fd497, %fd498;
	st.shared.f64 	[%r11+56], %fd500;
	fma.rn.f64 	%fd501, %fd31, %fd467, 0d0000000000000000;
	fma.rn.f64 	%fd502, %fd32, %fd468, 0d0000000000000000;
	fma.rn.f64 	%fd503, %fd33, %fd471, %fd501;
	fma.rn.f64 	%fd504, %fd34, %fd472, %fd502;
	fma.rn.f64 	%fd505, %fd35, %fd475, %fd503;
	fma.rn.f64 	%fd506, %fd36, %fd476, %fd504;
	add.f64 	%fd507, %fd505, %fd506;
	st.shared.f64 	[%r11+24], %fd507;
	sub.f64 	%fd508, %fd505, %fd506;
	st.shared.f64 	[%r11+48], %fd508;
	fma.rn.f64 	%fd509, %fd37, %fd467, 0d0000000000000000;
	fma.rn.f64 	%fd510, %fd38, %fd468, 0d0000000000000000;
	fma.rn.f64 	%fd511, %fd39, %fd471, %fd509;
	fma.rn.f64 	%fd512, %fd40, %fd472, %fd510;
	fma.rn.f64 	%fd513, %fd1835, %fd475, %fd511;
	fma.rn.f64 	%fd514, %fd1834, %fd476, %fd512;
	add.f64 	%fd515, %fd513, %fd514;
	st.shared.f64 	[%r11+32], %fd515;
	sub.f64 	%fd516, %fd513, %fd514;
	st.shared.f64 	[%r11+40], %fd516;
	bar.sync 	0;
	mad.lo.s32 	%r12, %r10, -720, %r32;
	mul.wide.u16 	%r34, %rs10, 8;
	add.s32 	%r13, %r12, %r34;
	ld.shared.f64 	%fd47, [%r13];
	ld.shared.f64 	%fd48, [%r13+800];
	ld.shared.f64 	%fd49, [%r13+1600];
	ld.shared.f64 	%fd50, [%r13+2400];
	ld.shared.f64 	%fd51, [%r13+3200];
	ld.shared.f64 	%fd52, [%r13+4000];
	ld.shared.f64 	%fd53, [%r13+4800];
	ld.shared.f64 	%fd54, [%r13+5600];
	ld.shared.f64 	%fd55, [%r13+6400];
	ld.shared.f64 	%fd56, [%r13+7200];
	mad.lo.s32 	%r35, %r3, 7000, %r1;
	cvta.to.global.u64 	%rd12, %rd44;
	mul.wide.s32 	%rd13, %r35, 8;
	add.s64 	%rd1, %rd12, %rd13;
	mov.f64 	%fd1836, 0d0000000000000000;
	mov.f64 	%fd1837, %fd1836;
	mov.f64 	%fd1838, %fd1836;
	mov.f64 	%fd1839, %fd1836;
	mov.f64 	%fd1840, %fd1836;
	mov.f64 	%fd1841, %fd1836;
	mov.f64 	%fd1842, %fd1836;
	@%p7 bra 	$L__BB25_9;
	ld.global.nc.f64 	%fd1836, [%rd1];
	ld.global.nc.f64 	%fd1837, [%rd1+8000];
	ld.global.nc.f64 	%fd1838, [%rd1+16000];
	ld.global.nc.f64 	%fd1839, [%rd1+24000];
	ld.global.nc.f64 	%fd1840, [%rd1+32000];
	ld.global.nc.f64 	%fd1841, [%rd1+40000];
	ld.global.nc.f64 	%fd1842, [%rd1+48000];
$L__BB25_9:
	ld.param.f64 	%fd1818, [_Z32massMatrixMultiplyConstantKernelILi6ELi10ELi1EEvidPKdS1_S1_S1_S1_S1_S1_Pd_param_1];
	ld.param.u32 	%r130, [_Z32massMatrixMultiplyConstantKernelILi6ELi10ELi1EEvidPKdS1_S1_S1_S1_S1_S1_Pd_param_0];
	mov.u32 	%r36, %tid.y;
	mul.lo.s32 	%r37, %r36, 800;
	mov.u32 	%r38, _ZZ29stiffnessMatrixMultiplyDeviceILi6ELi10ELi1EEviidPKdS1_S1_S1_PAT0__AT0__AplT0_Li0E_dPdE5s_Gpr;
	add.s32 	%r39, %r38, %r37;
	mul.lo.s32 	%r40, %r10, 80;
	add.s32 	%r14, %r39, %r40;
	shl.b32 	%r41, %r9, 3;
	add.s32 	%r15, %r14, %r41;
	mov.u32 	%r42, _ZZ29stiffnessMatrixMultiplyDeviceILi6ELi10ELi1EEviidPKdS1_S1_S1_PAT0__AT0__AplT0_Li0E_dPdE5s_Gps;
	add.s32 	%r43, %r42, %r37;
	add.s32 	%r17, %r43, %r41;
	add.s32 	%r16, %r17, %r40;
	mov.u32 	%r44, _ZZ32massMatrixMultiplyConstantKernelILi6ELi10ELi1EEvidPKdS1_S1_S1_S1_S1_S1_PdE13s_QuadToQuadD;
	add.s32 	%r45, %r44, %r41;
	mov.u32 	%r46, %ctaid.x;
	add.s32 	%r47, %r46, %r36;
	setp.ge.s32 	%p8, %r47, %r130;
	mov.u32 	%r48, _ZZ32massMatrixMultiplyConstantKernelILi6ELi10ELi1EEvidPKdS1_S1_S1_S1_S1_S1_PdE6s_tmp1;
	mad.lo.s32 	%r49, %r36, 8000, %r48;
	add.s32 	%r18, %r49, %r41;
	mad.lo.s32 	%r50, %r9, 72, %r45;
	ld.shared.f64 	%fd71, [%r50];
	ld.shared.f64 	%fd518, [%r12];
	fma.rn.f64 	%fd519, %fd71, %fd518, 0d0000000000000000;
	add.s32 	%r51, %r44, %r40;
	ld.shared.f64 	%fd72, [%r51];
	ld.shared.f64 	%fd520, [%r18];
	fma.rn.f64 	%fd521, %fd72, %fd520, 0d0000000000000000;
	ld.shared.f64 	%fd522, [_ZZ32massMatrixMultiplyConstantKernelILi6ELi10ELi1EEvidPKdS1_S1_S1_S1_S1_S1_PdE13s_QuadToQuadD];
	fma.rn.f64 	%fd523, %fd522, %fd47, 0d0000000000000000;
	ld.shared.f64 	%fd73, [%r50+8];
	ld.shared.f64 	%fd524, [%r12+8];
	fma.rn.f64 	%fd525, %fd73, %fd524, %fd519;
	ld.shared.f64 	%fd74, [%r51+8];
	ld.shared.f64 	%fd526, [%r18+80];
	fma.rn.f64 	%fd527, %fd74, %fd526, %fd521;
	ld.shared.f64 	%fd528, [_ZZ32massMatrixMultiplyConstantKernelILi6ELi10ELi1EEvidPKdS1_S1_S1_S1_S1_S1_PdE13s_QuadToQuadD+8];
	fma.rn.f64 	%fd529, %fd528, %fd48, %fd523;
	ld.shared.f64 	%fd75, [%r50+16];
	ld.shared.f64 	%fd530, [%r12+16];
	fma.rn.f64 	%fd531, %fd75, %fd530, %fd525;
	ld.shared.f64 	%fd76, [%r51+16];
	ld.shared.f64 	%fd532, [%r18+160];
	fma.rn.f64 	%fd533, %fd76, %fd532, %fd527;
	ld.shared.f64 	%fd534, [_ZZ32massMatrixMultiplyConstantKernelILi6ELi10ELi1EEvidPKdS1_S1_S1_S1_S1_S1_PdE13s_QuadToQuadD+16];
	fma.rn.f64 	%fd535, %fd534, %fd49, %fd529;
	ld.shared.f64 	%fd77, [%r50+24];
	ld.shared.f64 	%fd536, [%r12+24];
	fma.rn.f64 	%fd537, %fd77, %fd536, %fd531;
	ld.shared.f64 	%fd78, [%r51+24];
	ld.shared.f64 	%fd538, [%r18+240];
	fma.rn.f64 	%fd539, %fd78, %fd538, %fd533;
	ld.shared.f64 	%fd540, [_ZZ32massMatrixMultiplyConstantKernelILi6ELi10ELi1EEvidPKdS1_S1_S1_S1_S1_S1_PdE13s_QuadToQuadD+24];
	fma.rn.f64 	%fd541, %fd540, %fd50, %fd535;
	ld.shared.f64 	%fd79, [%r50+32];
	ld.shared.f64 	%fd542, [%r12+32];
	fma.rn.f64 	%fd543, %fd79, %fd542, %fd537;
	ld.shared.f64 	%fd80, [%r51+32];
	ld.shared.f64 	%fd544, [%r18+320];
	fma.rn.f64 	%fd545, %fd80, %fd544, %fd539;
	ld.shared.f64 	%fd546, [_ZZ32massMatrixMultiplyConstantKernelILi6ELi10ELi1EEvidPKdS1_S1_S1_S1_S1_S1_PdE13s_QuadToQuadD+32];
	fma.rn.f64 	%fd547, %fd546, %fd51, %fd541;
	ld.shared.f64 	%fd81, [%r50+40];
	ld.shared.f64 	%fd548, [%r12+40];
	fma.rn.f64 	%fd549, %fd81, %fd548, %fd543;
	ld.shared.f64 	%fd82, [%r51+40];
	ld.shared.f64 	%fd550, [%r18+400];
	fma.rn.f64 	%fd551, %fd82, %fd550, %fd545;
	ld.shared.f64 	%fd552, [_ZZ32massMatrixMultiplyConstantKernelILi6ELi10ELi1EEvidPKdS1_S1_S1_S1_S1_S1_PdE13s_QuadToQuadD+40];
	fma.rn.f64 	%fd553, %fd552, %fd52, %fd547;
	ld.shared.f64 	%fd83, [%r50+48];
	ld.shared.f64 	%fd554, [%r12+48];
	fma.rn.f64 	%fd555, %fd83, %fd554, %fd549;
	ld.shared.f64 	%fd84, [%r51+48];
	ld.shared.f64 	%fd556, [%r18+480];
	fma.rn.f64 	%fd557, %fd84, %fd556, %fd551;
	ld.shared.f64 	%fd558, [_ZZ32massMatrixMultiplyConstantKernelILi6ELi10ELi1EEvidPKdS1_S1_S1_S1_S1_S1_PdE13s_QuadToQuadD+48];
	fma.rn.f64 	%fd559, %fd558, %fd53, %fd553;
	ld.shared.f64 	%fd85, [%r50+56];
	ld.shared.f64 	%fd560, [%r12+56];
	fma.rn.f64 	%fd561, %fd85, %fd560, %fd555;
	ld.shared.f64 	%fd86, [%r51+56];
	ld.shared.f64 	%fd562, [%r18+560];
	fma.rn.f64 	%fd563, %fd86, %fd562, %fd557;
	ld.shared.f64 	%fd564, [_ZZ32massMatrixMultiplyConstantKernelILi6ELi10ELi1EEvidPKdS1_S1_S1_S1_S1_S1_PdE13s_QuadToQuadD+56];
	fma.rn.f64 	%fd565, %fd564, %fd54, %fd559;
	ld.shared.f64 	%fd87, [%r50+64];
	ld.shared.f64 	%fd566, [%r12+64];
	fma.rn.f64 	%fd567, %fd87, %fd566, %fd561;
	ld.shared.f64 	%fd88, [%r51+64];
	ld.shared.f64 	%fd568, [%r18+640];
	fma.rn.f64 	%fd569, %fd88, %fd568, %fd563;
	ld.shared.f64 	%fd570, [_ZZ32massMatrixMultiplyConstantKernelILi6ELi10ELi1EEvidPKdS1_S1_S1_S1_S1_S1_PdE13s_QuadToQuadD+64];
	fma.rn.f64 	%fd571, %fd570, %fd55, %fd565;
	ld.shared.f64 	%fd89, [%r50+72];
	ld.shared.f64 	%fd572, [%r12+72];
	fma.rn.f64 	%fd573, %fd89, %fd572, %fd567;
	ld.shared.f64 	%fd90, [%r51+72];
	ld.shared.f64 	%fd574, [%r18+720];
	fma.rn.f64 	%fd575, %fd90, %fd574, %fd569;
	ld.shared.f64 	%fd576, [_ZZ32massMatrixMultiplyConstantKernelILi6ELi10ELi1EEvidPKdS1_S1_S1_S1_S1_S1_PdE13s_QuadToQuadD+72];
	fma.rn.f64 	%fd577, %fd576, %fd56, %fd571;
	bar.sync 	0;
	mul.f64 	%fd578, %fd1837, %fd575;
	fma.rn.f64 	%fd579, %fd1836, %fd573, %fd578;
	fma.rn.f64 	%fd580, %fd1838, %fd577, %fd579;
	st.shared.f64 	[%r15], %fd580;
	mul.f64 	%fd581, %fd1839, %fd575;
	fma.rn.f64 	%fd582, %fd1837, %fd573, %fd581;
	fma.rn.f64 	%fd583, %fd1840, %fd577, %fd582;
	st.shared.f64 	[%r16], %fd583;
	mul.f64 	%fd584, %fd1840, %fd575;
	fma.rn.f64 	%fd585, %fd1838, %fd573, %fd584;
	fma.rn.f64 	%fd586, %fd1841, %fd577, %fd585;
	mul.f64 	%fd587, %fd1818, %fd1842;
	bar.sync 	0;
	ld.shared.f64 	%fd91, [%r45];
	ld.shared.f64 	%fd588, [%r14];
	mul.f64 	%fd589, %fd91, %fd588;
	fma.rn.f64 	%fd590, %fd587, %fd47, %fd589;
	mad.lo.s32 	%r52, %r10, -72, %r51;
	ld.shared.f64 	%fd92, [%r52];
	ld.shared.f64 	%fd591, [%r17];
	fma.rn.f64 	%fd592, %fd92, %fd591, %fd590;
	fma.rn.f64 	%fd593, %fd586, %fd522, 0d0000000000000000;
	mad.lo.s32 	%r53, %r9, -72, %r50;
	ld.shared.f64 	%fd93, [%r53+80];
	ld.shared.f64 	%fd594, [%r14+8];
	fma.rn.f64 	%fd595, %fd93, %fd594, %fd592;
	ld.shared.f64 	%fd94, [%r52+80];
	ld.shared.f64 	%fd596, [%r17+80];
	fma.rn.f64 	%fd597, %fd94, %fd596, %fd595;
	fma.rn.f64 	%fd95, %fd586, %fd528, 0d0000000000000000;
	ld.shared.f64 	%fd96, [%r53+160];
	ld.shared.f64 	%fd598, [%r14+16];
	fma.rn.f64 	%fd599, %fd96, %fd598, %fd597;
	ld.shared.f64 	%fd97, [%r52+160];
	ld.shared.f64 	%fd600, [%r17+160];
	fma.rn.f64 	%fd601, %fd97, %fd600, %fd599;
	fma.rn.f64 	%fd98, %fd586, %fd534, 0d0000000000000000;
	ld.shared.f64 	%fd99, [%r53+240];
	ld.shared.f64 	%fd602, [%r14+24];
	fma.rn.f64 	%fd603, %fd99, %fd602, %fd601;
	ld.shared.f64 	%fd100, [%r52+240];
	ld.shared.f64 	%fd604, [%r17+240];
	fma.rn.f64 	%fd605, %fd100, %fd604, %fd603;
	fma.rn.f64 	%fd101, %fd586, %fd540, 0d0000000000000000;
	ld.shared.f64 	%fd102, [%r53+320];
	ld.shared.f64 	%fd606, [%r14+32];
	fma.rn.f64 	%fd607, %fd102, %fd606, %fd605;
	ld.shared.f64 	%fd103, [%r52+320];
	ld.shared.f64 	%fd608, [%r17+320];
	fma.rn.f64 	%fd609, %fd103, %fd608, %fd607;
	fma.rn.f64 	%fd104, %fd586, %fd546, 0d0000000000000000;
	ld.shared.f64 	%fd105, [%r53+400];
	ld.shared.f64 	%fd610, [%r14+40];
	fma.rn.f64 	%fd611, %fd105, %fd610, %fd609;
	ld.shared.f64 	%fd106, [%r52+400];
	ld.shared.f64 	%fd612, [%r17+400];
	fma.rn.f64 	%fd613, %fd106, %fd612, %fd611;
	fma.rn.f64 	%fd107, %fd586, %fd552, 0d0000000000000000;
	ld.shared.f64 	%fd108, [%r53+480];
	ld.shared.f64 	%fd614, [%r14+48];
	fma.rn.f64 	%fd615, %fd108, %fd614, %fd613;
	ld.shared.f64 	%fd109, [%r52+480];
	ld.shared.f64 	%fd616, [%r17+480];
	fma.rn.f64 	%fd617, %fd109, %fd616, %fd615;
	fma.rn.f64 	%fd110, %fd586, %fd558, 0d0000000000000000;
	ld.shared.f64 	%fd111, [%r53+560];
	ld.shared.f64 	%fd618, [%r14+56];
	fma.rn.f64 	%fd619, %fd111, %fd618, %fd617;
	ld.shared.f64 	%fd112, [%r52+560];
	ld.shared.f64 	%fd620, [%r17+560];
	fma.rn.f64 	%fd621, %fd112, %fd620, %fd619;
	fma.rn.f64 	%fd113, %fd586, %fd564, 0d0000000000000000;
	ld.shared.f64 	%fd114, [%r53+640];
	ld.shared.f64 	%fd622, [%r14+64];
	fma.rn.f64 	%fd623, %fd114, %fd622, %fd621;
	ld.shared.f64 	%fd115, [%r52+640];
	ld.shared.f64 	%fd624, [%r17+640];
	fma.rn.f64 	%fd625, %fd115, %fd624, %fd623;
	fma.rn.f64 	%fd116, %fd586, %fd570, 0d0000000000000000;
	ld.shared.f64 	%fd117, [%r53+720];
	ld.shared.f64 	%fd626, [%r14+72];
	fma.rn.f64 	%fd627, %fd117, %fd626, %fd625;
	ld.shared.f64 	%fd118, [%r52+720];
	ld.shared.f64 	%fd628, [%r17+720];
	fma.rn.f64 	%fd629, %fd118, %fd628, %fd627;
	fma.rn.f64 	%fd119, %fd586, %fd576, 0d0000000000000000;
	add.f64 	%fd120, %fd629, %fd593;
	mov.f64 	%fd1843, 0d0000000000000000;
	mov.f64 	%fd1844, %fd1843;
	mov.f64 	%fd1845, %fd1843;
	mov.f64 	%fd1846, %fd1843;
	mov.f64 	%fd1847, %fd1843;
	mov.f64 	%fd1848, %fd1843;
	mov.f64 	%fd1849, %fd1843;
	@%p8 bra 	$L__BB25_11;
	ld.param.u64 	%rd45, [_Z32massMatrixMultiplyConstantKernelILi6ELi10ELi1EEvidPKdS1_S1_S1_S1_S1_S1_Pd_param_2];
	cvta.to.global.u64 	%rd14, %rd45;
	mov.u32 	%r54, %ctaid.x;
	mov.u32 	%r55, %tid.y;
	add.s32 	%r56, %r54, %r55;
	mov.u32 	%r57, %tid.x;
	mad.lo.s32 	%r58, %r56, 7000, %r57;
	mul.wide.s32 	%rd15, %r58, 8;
	add.s64 	%rd16, %rd14, %rd15;
	ld.global.nc.f64 	%fd1843, [%rd16+800];
	ld.global.nc.f64 	%fd1844, [%rd16+8800];
	ld.global.nc.f64 	%fd1845, [%rd16+16800];
	ld.global.nc.f64 	%fd1846, [%rd16+24800];
	ld.global.nc.f64 	%fd1847, [%rd16+32800];
	ld.global.nc.f64 	%fd1848, [%rd16+40800];
	ld.global.nc.f64 	%fd1849, [%rd16+48800];
$L__BB25_11:
	ld.param.f64 	%fd1819, [_Z32massMatrixMultiplyConstantKernelILi6ELi10ELi1EEvidPKdS1_S1_S1_S1_S1_S1_Pd_param_1];
	ld.param.u32 	%r131, [_Z32massMatrixMultiplyConstantKernelILi6ELi10ELi1EEvidPKdS1_S1_S1_S1_S1_S1_Pd_param_0];
	mov.u32 	%r59, %ctaid.x;
	mov.u32 	%r60, %tid.y;
	add.s32 	%r61, %r59, %r60;
	setp.ge.s32 	%p9, %r61, %r131;
	ld.shared.f64 	%fd631, [%r12+800];
	fma.rn.f64 	%fd632, %fd71, %fd631, 0d0000000000000000;
	ld.shared.f64 	%fd633, [%r18+800];
	fma.rn.f64 	%fd634, %fd72, %fd633, 0d0000000000000000;
	ld.shared.f64 	%fd635, [_ZZ32massMatrixMultiplyConstantKernelILi6ELi10ELi1EEvidPKdS1_S1_S1_S1_S1_S1_PdE13s_QuadToQuadD+80];
	fma.rn.f64 	%fd636, %fd635, %fd47, 0d0000000000000000;
	ld.shared.f64 	%fd637, [%r12+808];
	fma.rn.f64 	%fd638, %fd73, %fd637, %fd632;
	ld.shared.f64 	%fd639, [%r18+880];
	fma.rn.f64 	%fd640, %fd74, %fd639, %fd634;
	ld.shared.f64 	%fd641, [_ZZ32massMatrixMultiplyConstantKernelILi6ELi10ELi1EEvidPKdS1_S1_S1_S1_S1_S1_PdE13s_QuadToQuadD+88];
	fma.rn.f64 	%fd642, %fd641, %fd48, %fd636;
	ld.shared.f64 	%fd643, [%r12+816];
	fma.rn.f64 	%fd644, %fd75, %fd643, %fd638;
	ld.shared.f64 	%fd645, [%r18+960];
	fma.rn.f64 	%fd646, %fd76, %fd645, %fd640;
	ld.shared.f64 	%fd647, [_ZZ32massMatrixMultiplyConstantKernelILi6ELi10ELi1EEvidPKdS1_S1_S1_S1_S1_S1_PdE13s_QuadToQuadD+96];
	fma.rn.f64 	%fd648, %fd647, %fd49, %fd642;
	ld.shared.f64 	%fd649, [%r12+824];
	fma.rn.f64 	%fd650, %fd77, %fd649, %fd644;
	ld.shared.f64 	%fd651, [%r18+1040];
	fma.rn.f64 	%fd652, %fd78, %fd651, %fd646;
	ld.shared.f64 	%fd653, [_ZZ32massMatrixMultiplyConstantKernelILi6ELi10ELi1EEvidPKdS1_S1_S1_S1_S1_S1_PdE13s_QuadToQuadD+104];
	fma.rn.f64 	%fd654, %fd653, %fd50, %fd648;
	ld.shared.f64 	%fd655, [%r12+832];
	fma.rn.f64 	%fd656, %fd79, %fd655, %fd650;
	ld.shared.f64 	%fd657, [%r18+1120];
	fma.rn.f64 	%fd658, %fd80, %fd657, %fd652;
	ld.shared.f64 	%fd659, [_ZZ32massMatrixMultiplyConstantKernelILi6ELi10ELi1EEvidPKdS1_S1_S1_S1_S1_S1_PdE13s_QuadToQuadD+112];
	fma.rn.f64 	%fd660, %fd659, %fd51, %fd654;
	ld.shared.f64 	%fd661, [%r12+840];
	fma.rn.f64 	%fd662, %fd81, %fd661, %fd656;
	ld.shared.f64 	%fd663, [%r18+1200];
	fma.rn.f64 	%fd664, %fd82, %fd663, %fd658;
	ld.shared.f64 	%fd665, [_ZZ32massMatrixMultiplyConstantKernelILi6ELi10ELi1EEvidPKdS1_S1_S1_S1_S1_S1_PdE13s_QuadToQuadD+120];
	fma.rn.f64 	%fd666, %fd665, %fd52, %fd660;
	ld.shared.f64 	%fd667, [%r12+848];
	fma.rn.f64 	%fd668, %fd83, %fd667, %fd662;
	ld.shared.f64 	%fd669, [%r18+1280];
	fma.rn.f64 	%fd670, %fd84, %fd669, %fd664;
	ld.shared.f64 	%fd671, [_ZZ32massMatrixMultiplyConstantKernelILi6ELi10ELi1EEvidPKdS1_S1_S1_S1_S1_S1_PdE13s_QuadToQuadD+128];
	fma.rn.f64 	%fd672, %fd671, %fd53, %fd666;
	ld.shared.f64 	%fd673, [%r12+856];
	fma.rn.f64 	%fd674, %fd85, %fd673, %fd668;
	ld.shared.f64 	%fd675, [%r18+1360];
	fma.rn.f64 	%fd676, %fd86, %fd675, %fd670;
	ld.shared.f64 	%fd677, [_ZZ32massMatrixMultiplyConstantKernelILi6ELi10ELi1EEvidPKdS1_S1_S1_S1_S1_S1_PdE13s_QuadToQuadD+136];
	fma.rn.f64 	%fd678, %fd677, %fd54, %fd672;
	ld.shared.f64 	%fd679, [%r12+864];
	fma.rn.f64 	%fd680, %fd87, %fd679, %fd674;
	ld.shared.f64 	%fd681, [%r18+1440];
	fma.rn.f64 	%fd682, %fd88, %fd681, %fd676;
	ld.shared.f64 	%fd683, [_ZZ32massMatrixMultiplyConstantKernelILi6ELi10ELi1EEvidPKdS1_S1_S1_S1_S1_S1_PdE13s_QuadToQuadD+144];
	fma.rn.f64 	%fd684, %fd683, %fd55, %fd678;
	ld.shared.f64 	%fd685, [%r12+872];
	fma.rn.f64 	%fd686, %fd89, %fd685, %fd680;
	ld.shared.f64 	%fd687, [%r18+1520];
	fma.rn.f64 	%fd688, %fd90, %fd687, %fd682;
	ld.shared.f64 	%fd689, [_ZZ32massMatrixMultiplyConstantKernelILi6ELi10ELi1EEvidPKdS1_S1_S1_S1_S1_S1_PdE13s_QuadToQuadD+152];
	fma.rn.f64 	%fd690, %fd689, %fd56, %fd684;
	bar.sync 	0;
	mul.f64 	%fd691, %fd1844, %fd688;
	fma.rn.f64 	%fd692, %fd1843, %fd686, %fd691;
	fma.rn.f64 	%fd693, %fd1845, %fd690, %fd692;
	st.shared.f64 	[%r15], %fd693;
	mul.f64 	%fd694, %fd1846, %fd688;
	fma.rn.f64 	%fd695, %fd1844, %fd686, %fd694;
	fma.rn.f64 	%fd696, %fd1847, %fd690, %fd695;
	st.shared.f64 	[%r16], %fd696;
	mul.f64 	%fd697, %fd1847, %fd688;
	fma.rn.f64 	%fd698, %fd1845, %fd686, %fd697;
	fma.rn.f64 	%fd699, %fd1848, %fd690, %fd698;
	mul.f64 	%fd700, %fd1819, %fd1849;
	bar.sync 	0;
	ld.shared.f64 	%fd701, [%r14];
	mul.f64 	%fd702, %fd91, %fd701;
	fma.rn.f64 	%fd703, %fd700, %fd48, %fd702;
	ld.shared.f64 	%fd704, [%r17];
	fma.rn.f64 	%fd705, %fd92, %fd704, %fd703;
	fma.rn.f64 	%fd135, %fd699, %fd635, %fd120;
	ld.shared.f64 	%fd706, [%r14+8];
	fma.rn.f64 	%fd707, %fd93, %fd706, %fd705;
	ld.shared.f64 	%fd708, [%r17+80];
	fma.rn.f64 	%fd709, %fd94, %fd708, %fd707;
	fma.rn.f64 	%fd710, %fd699, %fd641, %fd95;
	ld.shared.f64 	%fd711, [%r14+16];
	fma.rn.f64 	%fd712, %fd96, %fd711, %fd709;
	ld.shared.f64 	%fd713, [%r17+160];
	fma.rn.f64 	%fd714, %fd97, %fd713, %fd712;
	fma.rn.f64 	%fd136, %fd699, %fd647, %fd98;
	ld.shared.f64 	%fd715, [%r14+24];
	fma.rn.f64 	%fd716, %fd99, %fd715, %fd714;
	ld.shared.f64 	%fd717, [%r17+240];
	fma.rn.f64 	%fd718, %fd100, %fd717, %fd716;
	fma.rn.f64 	%fd137, %fd699, %fd653, %fd101;
	ld.shared.f64 	%fd719, [%r14+32];
	fma.rn.f64 	%fd720, %fd102, %fd719, %fd718;
	ld.shared.f64 	%fd721, [%r17+320];
	fma.rn.f64 	%fd722, %fd103, %fd721, %fd720;
	fma.rn.f64 	%fd138, %fd699, %fd659, %fd104;
	ld.shared.f64 	%fd723, [%r14+40];
	fma.rn.f64 	%fd724, %fd105, %fd723, %fd722;
	ld.shared.f64 	%fd725, [%r17+400];
	fma.rn.f64 	%fd726, %fd106, %fd725, %fd724;
	fma.rn.f64 	%fd139, %fd699, %fd665, %fd107;
	ld.shared.f64 	%fd727, [%r14+48];
	fma.rn.f64 	%fd728, %fd108, %fd727, %fd726;
	ld.shared.f64 	%fd729, [%r17+480];
	fma.rn.f64 	%fd730, %fd109, %fd729, %fd728;
	fma.rn.f64 	%fd140, %fd699, %fd671, %fd110;
	ld.shared.f64 	%fd731, [%r14+56];
	fma.rn.f64 	%fd732, %fd111, %fd731, %fd730;
	ld.shared.f64 	%fd733, [%r17+560];
	fma.rn.f64 	%fd734, %fd112, %fd733, %fd732;
	fma.rn.f64 	%fd141, %fd699, %fd677, %fd113;
	ld.shared.f64 	%fd735, [%r14+64];
	fma.rn.f64 	%fd736, %fd114, %fd735, %fd734;
	ld.shared.f64 	%fd737, [%r17+640];
	fma.rn.f64 	%fd738, %fd115, %fd737, %fd736;
	fma.rn.f64 	%fd142, %fd699, %fd683, %fd116;
	ld.shared.f64 	%fd739, [%r14+72];
	fma.rn.f64 	%fd740, %fd117, %fd739, %fd738;
	ld.shared.f64 	%fd741, [%r17+720];
	fma.rn.f64 	%fd742, %fd118, %fd741, %fd740;
	fma.rn.f64 	%fd143, %fd699, %fd689, %fd119;
	add.f64 	%fd144, %fd742, %fd710;
	mov.f64 	%fd1850, 0d0000000000000000;
	mov.f64 	%fd1851, %fd1850;
	mov.f64 	%fd1852, %fd1850;
	mov.f64 	%fd1853, %fd1850;
	mov.f64 	%fd1854, %fd1850;
	mov.f64 	%fd1855, %fd1850;
	mov.f64 	%fd1856, %fd1850;
	@%p9 bra 	$L__BB25_13;
	ld.param.u64 	%rd46, [_Z32massMatrixMultiplyConstantKernelILi6ELi10ELi1EEvidPKdS1_S1_S1_S1_S1_S1_Pd_param_2];
	cvta.to.global.u64 	%rd17, %rd46;
	mov.u32 	%r62, %ctaid.x;
	mov.u32 	%r63, %tid.y;
	add.s32 	%r64, %r62, %r63;
	mov.u32 	%r65, %tid.x;
	mad.lo.s32 	%r66, %r64, 7000, %r65;
	mul.wide.s32 	%rd18, %r66, 8;
	add.s64 	%rd19, %rd17, %rd18;
	ld.global.nc.f64 	%fd1850, [%rd19+1600];
	ld.global.nc.f64 	%fd1851, [%rd19+9600];
	ld.global.nc.f64 	%fd1852, [%rd19+17600];
	ld.global.nc.f64 	%fd1853, [%rd19+25600];
	ld.global.nc.f64 	%fd1854, [%rd19+33600];
	ld.global.nc.f64 	%fd1855, [%rd19+41600];
	ld.global.nc.f64 	%fd1856, [%rd19+49600];
$L__BB25_13:
	ld.param.f64 	%fd1820, [_Z32massMatrixMultiplyConstantKernelILi6ELi10ELi1EEvidPKdS1_S1_S1_S1_S1_S1_Pd_param_1];
	ld.param.u32 	%r132, [_Z32massMatrixMultiplyConstantKernelILi6ELi10ELi1EEvidPKdS1_S1_S1_S1_S1_S1_Pd_param_0];
	mov.u32 	%r67, %ctaid.x;
	mov.u32 	%r68, %tid.y;
	add.s32 	%r69, %r67, %r68;
	setp.ge.s32 	%p10, %r69, %r132;
	ld.shared.f64 	%fd744, [%r12+1600];
	fma.rn.f64 	%fd745, %fd71, %fd744, 0d0000000000000000;
	ld.shared.f64 	%fd746, [%r18+1600];
	fma.rn.f64 	%fd747, %fd72, %fd746, 0d0000000000000000;
	ld.shared.f64 	%fd748, [_ZZ32massMatrixMultiplyConstantKernelILi6ELi10ELi1EEvidPKdS1_S1_S1_S1_S1_S1_PdE13s_QuadToQuadD+160];
	fma.rn.f64 	%fd749, %fd748, %fd47, 0d0000000000000000;
	ld.shared.f64 	%fd750, [%r12+1608];
	fma.rn.f64 	%fd751, %fd73, %fd750, %fd745;
	ld.shared.f64 	%fd752, [%r18+1680];
	fma.rn.f64 	%fd753, %fd74, %fd752, %fd747;
	ld.shared.f64 	%fd754, [_ZZ32massMatrixMultiplyConstantKernelILi6ELi10ELi1EEvidPKdS1_S1_S1_S1_S1_S1_PdE13s_QuadToQuadD+168];
	fma.rn.f64 	%fd755, %fd754, %fd48, %fd749;
	ld.shared.f64 	%fd756, [%r12+1616];
	fma.rn.f64 	%fd757, %fd75, %fd756, %fd751;
	ld.shared.f64 	%fd758, [%r18+1760];
	fma.rn.f64 	%fd759, %fd76, %fd758, %fd753;
	ld.shared.f64 	%fd760, [_ZZ32massMatrixMultiplyConstantKernelILi6ELi10ELi1EEvidPKdS1_S1_S1_S1_S1_S1_PdE13s_QuadToQuadD+176];
	fma.rn.f64 	%fd761, %fd760, %fd49, %fd755;
	ld.shared.f64 	%fd762, [%r12+1624];
	fma.rn.f64 	%fd763, %fd77, %fd762, %fd757;
	ld.shared.f64 	%fd764, [%r18+1840];
	fma.rn.f64 	%fd765, %fd78, %fd764, %fd759;
	ld.shared.f64 	%fd766, [_ZZ32massMatrixMultiplyConstantKernelILi6ELi10ELi1EEvidPKdS1_S1_S1_S1_S1_S1_PdE13s_QuadToQuadD+184];
	fma.rn.f64 	%fd767, %fd766, %fd50, %fd761;
	ld.shared.f64 	%fd768, [%r12+1632];
	fma.rn.f64 	%fd769, %fd79, %fd768, %fd763;
	ld.shared.f64 	%fd770, [%r18+1920];
	fma.rn.f64 	%fd771, %fd80, %fd770, %fd765;
	ld.shared.f64 	%fd772, [_ZZ32massMatrixMultiplyConstantKernelILi6ELi10ELi1EEvidPKdS1_S1_S1_S1_S1_S1_PdE13s_QuadToQuadD+192];
	fma.rn.f64 	%fd773, %fd772, %fd51, %fd767;
	ld.shared.f64 	%fd774, [%r12+1640];
	fma.rn.f64 	%fd775, %fd81, %fd774, %fd769;
	ld.shared.f64 	%fd776, [%r18+2000];
	fma.rn.f64 	%fd777, %fd82, %fd776, %fd771;
	ld.shared.f64 	%fd778, [_ZZ32massMatrixMultiplyConstantKernelILi6ELi10ELi1EEvidPKdS1_S1_S1_S1_S1_S1_PdE13s_QuadToQuadD+200];
	fma.rn.f64 	%fd779, %fd778, %fd52, %fd773;
	ld.shared.f64 	%fd780, [%r12+1648];
	fma.rn.f64 	%fd781, %fd83, %fd780, %fd775;
	ld.shared.f64 	%fd782, [%r18+2080];
	fma.rn.f64 	%fd783, %fd84, %fd782, %fd777;
	ld.shared.f64 	%fd784, [_ZZ32massMatrixMultiplyConstantKernelILi6ELi10ELi1EEvidPKdS1_S1_S1_S1_S1_S1_PdE13s_QuadToQuadD+208];
	fma.rn.f64 	%fd785, %fd784, %fd53, %fd779;
	ld.shared.f64 	%fd786, [%r12+1656];
	fma.rn.f64 	%fd787, %fd85, %fd786, %fd781;
	ld.shared.f64 	%fd788, [%r18+2160];
	fma.rn.f64 	%fd789, %fd86, %fd788, %fd783;
	ld.shared.f64 	%fd790, [_ZZ32massMatrixMultiplyConstantKernelILi6ELi10ELi1EEvidPKdS1_S1_S1_S1_S1_S1_PdE13s_QuadToQuadD+216];
	fma.rn.f64 	%fd791, %fd790, %fd54, %fd785;
	ld.shared.f64 	%fd792, [%r12+1664];
	fma.rn.f64 	%fd793, %fd87, %fd792, %fd787;
	ld.shared.f64 	%fd794, [%r18+2240];
	fma.rn.f64 	%fd795, %fd88, %fd794, %fd789;
	ld.shared.f64 	%fd796, [_ZZ32massMatrixMultiplyConstantKernelILi6ELi10ELi1EEvidPKdS1_S1_S1_S1_S1_S1_PdE13s_QuadToQuadD+224];
	fma.rn.f64 	%fd797, %fd796, %fd55, %fd791;
	ld.shared.f64 	%fd798, [%r12+1672];
	fma.rn.f64 	%fd799, %fd89, %fd798, %fd793;
	ld.shared.f64 	%fd800, [%r18+2320];
	fma.rn.f64 	%fd801, %fd90, %fd800, %fd795;
	ld.shared.f64 	%fd802, [_ZZ32massMatrixMultiplyConstantKernelILi6ELi10ELi1EEvidPKdS1_S1_S1_S1_S1_S1_PdE13s_QuadToQuadD+232];
	fma.rn.f64 	%fd803, %fd802, %fd56, %fd797;
	bar.sync 	0;
	mul.f64 	%fd804, %fd1851, %fd801;
	fma.rn.f64 	%fd805, %fd1850, %fd799, %fd804;
	fma.rn.f64 	%fd806, %fd1852, %fd803, %fd805;
	st.shared.f64 	[%r15], %fd806;
	mul.f64 	%fd807, %fd1853, %fd801;
	fma.rn.f64 	%fd808, %fd1851, %fd799, %fd807;
	fma.rn.f64 	%fd809, %fd1854, %fd803, %fd808;
	st.shared.f64 	[%r16], %fd809;
	mul.f64 	%fd810, %fd1854, %fd801;
	fma.rn.f64 	%fd811, %fd1852, %fd799, %fd810;
	fma.rn.f64 	%fd812, %fd1855, %fd803, %fd811;
	mul.f64 	%fd813, %fd1820, %fd1856;
	bar.sync 	0;
	ld.shared.f64 	%fd814, [%r14];
	mul.f64 	%fd815, %fd91, %fd814;
	fma.rn.f64 	%fd816, %fd813, %fd49, %fd815;
	ld.shared.f64 	%fd817, [%r17];
	fma.rn.f64 	%fd818, %fd92, %fd817, %fd816;
	fma.rn.f64 	%fd159, %fd812, %fd748, %fd135;
	ld.shared.f64 	%fd819, [%r14+8];
	fma.rn.f64 	%fd820, %fd93, %fd819, %fd818;
	ld.shared.f64 	%fd821, [%r17+80];
	fma.rn.f64 	%fd822, %fd94, %fd821, %fd820;
	fma.rn.f64 	%fd160, %fd812, %fd754, %fd144;
	ld.shared.f64 	%fd823, [%r14+16];
	fma.rn.f64 	%fd824, %fd96, %fd823, %fd822;
	ld.shared.f64 	%fd825, [%r17+160];
	fma.rn.f64 	%fd826, %fd97, %fd825, %fd824;
	fma.rn.f64 	%fd827, %fd812, %fd760, %fd136;
	ld.shared.f64 	%fd828, [%r14+24];
	fma.rn.f64 	%fd829, %fd99, %fd828, %fd826;
	ld.shared.f64 	%fd830, [%r17+240];
	fma.rn.f64 	%fd831, %fd100, %fd830, %fd829;
	fma.rn.f64 	%fd161, %fd812, %fd766, %fd137;
	ld.shared.f64 	%fd832, [%r14+32];
	fma.rn.f64 	%fd833, %fd102, %fd832, %fd831;
	ld.shared.f64 	%fd834, [%r17+320];
	fma.rn.f64 	%fd835, %fd103, %fd834, %fd833;
	fma.rn.f64 	%fd162, %fd812, %fd772, %fd138;
	ld.shared.f64 	%fd836, [%r14+40];
	fma.rn.f64 	%fd837, %fd105, %fd836, %fd835;
	ld.shared.f64 	%fd838, [%r17+400];
	fma.rn.f64 	%fd839, %fd106, %fd838, %fd837;
	fma.rn.f64 	%fd163, %fd812, %fd778, %fd139;
	ld.shared.f64 	%fd840, [%r14+48];
	fma.rn.f64 	%fd841, %fd108, %fd840, %fd839;
	ld.shared.f64 	%fd842, [%r17+480];
	fma.rn.f64 	%fd843, %fd109, %fd842, %fd841;
	fma.rn.f64 	%fd164, %fd812, %fd784, %fd140;
	ld.shared.f64 	%fd844, [%r14+56];
	fma.rn.f64 	%fd845, %fd111, %fd844, %fd843;
	ld.shared.f64 	%fd846, [%r17+560];
	fma.rn.f64 	%fd847, %fd112, %fd846, %fd845;
	fma.rn.f64 	%fd165, %fd812, %fd790, %fd141;
	ld.shared.f64 	%fd848, [%r14+64];
	fma.rn.f64 	%fd849, %fd114, %fd848, %fd847;
	ld.shared.f64 	%fd850, [%r17+640];
	fma.rn.f64 	%fd851, %fd115, %fd850, %fd849;
	fma.rn.f64 	%fd166, %fd812, %fd796, %fd142;
	ld.shared.f64 	%fd852, [%r14+72];
	fma.rn.f64 	%fd853, %fd117, %fd852, %fd851;
	ld.shared.f64 	%fd854, [%r17+720];
	fma.rn.f64 	%fd855, %fd118, %fd854, %fd853;
	fma.rn.f64 	%fd167, %fd812, %fd802, %fd143;
	add.f64 	%fd168, %fd855, %fd827;
	mov.f64 	%fd1857, 0d0000000000000000;
	mov.f64 	%fd1858, %fd1857;
	mov.f64 	%fd1859, %fd1857;
	mov.f64 	%fd1860, %fd1857;
	mov.f64 	%fd1861, %fd1857;
	mov.f64 	%fd1862, %fd1857;
	mov.f64 	%fd1863, %fd1857;
	@%p10 bra 	$L__BB25_15;
	ld.param.u64 	%rd47, [_Z32massMatrixMultiplyConstantKernelILi6ELi10ELi1EEvidPKdS1_S1_S1_S1_S1_S1_Pd_param_2];
	cvta.to.global.u64 	%rd20, %rd47;
	mov.u32 	%r70, %ctaid.x;
	mov.u32 	%r71, %tid.y;
	add.s32 	%r72, %r70, %r71;
	mov.u32 	%r73, %tid.x;
	mad.lo.s32 	%r74, %r72, 7000, %r73;
	mul.wide.s32 	%rd21, %r74, 8;
	add.s64 	%rd22, %rd20, %rd21;
	ld.global.nc.f64 	%fd1857, [%rd22+2400];
	ld.global.nc.f64 	%fd1858, [%rd22+10400];
	ld.global.nc.f64 	%fd1859, [%rd22+18400];
	ld.global.nc.f64 	%fd1860, [%rd22+26400];
	ld.global.nc.f64 	%fd1861, [%rd22+34400];
	ld.global.nc.f64 	%fd1862, [%rd22+42400];
	ld.global.nc.f64 	%fd1863, [%rd22+50400];
$L__BB25_15:
	ld.param.f64 	%fd1821, [_Z32massMatrixMultiplyConstantKernelILi6ELi10ELi1EEvidPKdS1_S1_S1_S1_S1_S1_Pd_param_1];
	ld.param.u32 	%r133, [_Z32massMatrixMultiplyConstantKernelILi6ELi10ELi1EEvidPKdS1_S1_S1_S1_S1_S1_Pd_param_0];
	mov.u32 	%r75, %ctaid.x;
	mov.u32 	%r76, %tid.y;
	add.s32 	%r77, %r75, %r76;
	setp.ge.s32 	%p11, %r77, %r133;
	ld.shared.f64 	%fd857, [%r12+2400];
	fma.rn.f64 	%fd858, %fd71, %fd857, 0d0000000000000000;
	ld.shared.f64 	%fd859, [%r18+2400];
	fma.rn.f64 	%fd860, %fd72, %fd859, 0d0000000000000000;
	ld.shared.f64 	%fd861, [_ZZ32massMatrixMultiplyConstantKernelILi6ELi10ELi1EEvidPKdS1_S1_S1_S1_S1_S1_PdE13s_QuadToQuadD+240];
	fma.rn.f64 	%fd862, %fd861, %fd47, 0d0000000000000000;
	ld.shared.f64 	%fd863, [%r12+2408];
	fma.rn.f64 	%fd864, %fd73, %fd863, %fd858;
	ld.shared.f64 	%fd865, [%r18+2480];
	fma.rn.f64 	%fd866, %fd74, %fd865, %fd860;
	ld.shared.f64 	%fd867, [_ZZ32massMatrixMultiplyConstantKernelILi6ELi10ELi1EEvidPKdS1_S1_S1_S1_S1_S1_PdE13s_QuadToQuadD+248];
	fma.rn.f64 	%fd868, %fd867, %fd48, %fd862;
	ld.shared.f64 	%fd869, [%r12+2416];
	fma.rn.f64 	%fd870, %fd75, %fd869, %fd864;
	ld.shared.f64 	%fd871, [%r18+2560];
	fma.rn.f64 	%fd872, %fd76, %fd871, %fd866;
	ld.shared.f64 	%fd873, [_ZZ32massMatrixMultiplyConstantKernelILi6ELi10ELi1EEvidPKdS1_S1_S1_S1_S1_S1_PdE13s_QuadToQuadD+256];
	fma.rn.f64 	%fd874, %fd873, %fd49, %fd868;
	ld.shared.f64 	%fd875, [%r12+2424];
	fma.rn.f64 	%fd876, %fd77, %fd875, %fd870;
	ld.shared.f64 	%fd877, [%r18+2640];
	fma.rn.f64 	%fd878, %fd78, %fd877, %fd872;
	ld.shared.f64 	%fd879, [_ZZ32massMatrixMultiplyConstantKernelILi6ELi10ELi1EEvidPKdS1_S1_S1_S1_S1_S1_PdE13s_QuadToQuadD+264];
	fma.rn.f64 	%fd880, %fd879, %fd50, %fd874;
	ld.shared.f64 	%fd881, [%r12+2432];
	fma.rn.f64 	%fd882, %fd79, %fd881, %fd876;
	ld.shared.f64 	%fd883, [%r18+2720];
	fma.rn.f64 	%fd884, %fd80, %fd883, %fd878;
	ld.shared.f64 	%fd885, [_ZZ32massMatrixMultiplyConstantKernelILi6ELi10ELi1EEvidPKdS1_S1_S1_S1_S1_S1_PdE13s_QuadToQuadD+272];
	fma.rn.f64 	%fd886, %fd885, %fd51, %fd880;
	ld.shared.f64 	%fd887, [%r12+2440];
	fma.rn.f64 	%fd888, %fd81, %fd887, %fd882;
	ld.shared.f64 	%fd889, [%r18+2800];
	fma.rn.f64 	%fd890, %fd82, %fd889, %fd884;
	ld.shared.f64 	%fd891, [_ZZ32massMatrixMultiplyConstantKernelILi6ELi10ELi1EEvidPKdS1_S1_S1_S1_S1_S1_PdE13s_QuadToQuadD+280];
	fma.rn.f64 	%fd892, %fd891, %fd52, %fd886;
	ld.shared.f64 	%fd893, [%r12+2448];
	fma.rn.f64 	%fd894, %fd83, %fd893, %fd888;
	ld.shared.f64 	%fd895, [%r18+2880];
	fma.rn.f64 	%fd896, %fd84, %fd895, %fd890;
	ld.shared.f64 	%fd897, [_ZZ32massMatrixMultiplyConstantKernelILi6ELi10ELi1EEvidPKdS1_S1_S1_S1_S1_S1_PdE13s_QuadToQuadD+288];
	fma.rn.f64 	%fd898, %fd897, %fd53, %fd892;
	ld.shared.f64 	%fd899, [%r12+2456];
	fma.rn.f64 	%fd900, %fd85, %fd899, %fd894;
	ld.shared.f64 	%fd901, [%r18+2960];
	fma.rn.f64 	%fd902, %fd86, %fd901, %fd896;
	ld.shared.f64 	%fd903, [_ZZ32massMatrixMultiplyConstantKernelILi6ELi10ELi1EEvidPKdS1_S1_S1_S1_S1_S1_PdE13s_QuadToQuadD+296];
	fma.rn.f64 	%fd904, %fd903, %fd54, %fd898;
	ld.shared.f64 	%fd905, [%r12+2464];
	fma.rn.f64 	%fd906, %fd87, %fd905, %fd900;
	ld.shared.f64 	%fd907, [%r18+3040];
	fma.rn.f64 	%fd908, %fd88, %fd907, %fd902;
	ld.shared.f64 	%fd909, [_ZZ32massMatrixMultiplyConstantKernelILi6ELi10ELi1EEvidPKdS1_S1_S1_S1_S1_S1_PdE13s_QuadToQuadD+304];
	fma.rn.f64 	%fd910, %fd909, %fd55, %fd904;
	ld.shared.f64 	%fd911, [%r12+2472];
	fma.rn.f64 	%fd912, %fd89, %fd911, %fd906;
	ld.shared.f64 	%fd913, [%r18+3120];
	fma.rn.f64 	%fd914, %fd90, %fd913, %fd908;
	ld.shared.f64 	%fd915, [_ZZ32massMatrixMultiplyConstantKernelILi6ELi10ELi1EEvidPKdS1_S1_S1_S1_S1_S1_PdE13s_QuadToQuadD+312];
	fma.rn.f64 	%fd916, %fd915, %fd56, %fd910;
	bar.sync 	0;
	mul.f64 	%fd917, %fd1858, %fd914;
	fma.rn.f64 	%fd918, %fd1857, %fd912, %fd917;
	fma.rn.f64 	%fd919, %fd1859, %fd916, %fd918;
	st.shared.f64 	[%r15], %fd919;
	mul.f64 	%fd920, %fd1860, %fd914;
	fma.rn.f64 	%fd921, %fd1858, %fd912, %fd920;
	fma.rn.f64 	%fd922, %fd1861, %fd916, %fd921;
	st.shared.f64 	[%r16], %fd922;
	mul.f64 	%fd923, %fd1861, %fd914;
	fma.rn.f64 	%fd924, %fd1859, %fd912, %fd923;
	fma.rn.f64 	%fd925, %fd1862, %fd916, %fd924;
	mul.f64 	%fd926, %fd1821, %fd1863;
	bar.sync 	0;
	ld.shared.f64 	%fd927, [%r14];
	mul.f64 	%fd928, %fd91, %fd927;
	fma.rn.f64 	%fd929, %fd926, %fd50, %fd928;
	ld.shared.f64 	%fd930, [%r17];
	fma.rn.f64 	%fd931, %fd92, %fd930, %fd929;
	fma.rn.f64 	%fd183, %fd925, %fd861, %fd159;
	ld.shared.f64 	%fd932, [%r14+8];
	fma.rn.f64 	%fd933, %fd93, %fd932, %fd931;
	ld.shared.f64 	%fd934, [%r17+80];
	fma.rn.f64 	%fd935, %fd94, %fd934, %fd933;
	fma.rn.f64 	%fd184, %fd925, %fd867, %fd160;
	ld.shared.f64 	%fd936, [%r14+16];
	fma.rn.f64 	%fd937, %fd96, %fd936, %fd935;
	ld.shared.f64 	%fd938, [%r17+160];
	fma.rn.f64 	%fd939, %fd97, %fd938, %fd937;
	fma.rn.f64 	%fd185, %fd925, %fd873, %fd168;
	ld.shared.f64 	%fd940, [%r14+24];
	fma.rn.f64 	%fd941, %fd99, %fd940, %fd939;
	ld.shared.f64 	%fd942, [%r17+240];
	fma.rn.f64 	%fd943, %fd100, %fd942, %fd941;
	fma.rn.f64 	%fd944, %fd925, %fd879, %fd161;
	ld.shared.f64 	%fd945, [%r14+32];
	fma.rn.f64 	%fd946, %fd102, %fd945, %fd943;
	ld.shared.f64 	%fd947, [%r17+320];
	fma.rn.f64 	%fd948, %fd103, %fd947, %fd946;
	fma.rn.f64 	%fd186, %fd925, %fd885, %fd162;
	ld.shared.f64 	%fd949, [%r14+40];
	fma.rn.f64 	%fd950, %fd105, %fd949, %fd948;
	ld.shared.f64 	%fd951, [%r17+400];
	fma.rn.f64 	%fd952, %fd106, %fd951, %fd950;
	fma.rn.f64 	%fd187, %fd925, %fd891, %fd163;
	ld.shared.f64 	%fd953, [%r14+48];
	fma.rn.f64 	%fd954, %fd108, %fd953, %fd952;
	ld.shared.f64 	%fd955, [%r17+480];
	fma.rn.f64 	%fd956, %fd109, %fd955, %fd954;
	fma.rn.f64 	%fd188, %fd925, %fd897, %fd164;
	ld.shared.f64 	%fd957, [%r14+56];
	fma.rn.f64 	%fd958, %fd111, %fd957, %fd956;
	ld.shared.f64 	%fd959, [%r17+560];
	fma.rn.f64 	%fd960, %fd112, %fd959, %fd958;
	fma.rn.f64 	%fd189, %fd925, %fd903, %fd165;
	ld.shared.f64 	%fd961, [%r14+64];
	fma.rn.f64 	%fd962, %fd114, %fd961, %fd960;
	ld.shared.f64 	%fd963, [%r17+640];
	fma.rn.f64 	%fd964, %fd115, %fd963, %fd962;
	fma.rn.f64 	%fd190, %fd925, %fd909, %fd166;
	ld.shared.f64 	%fd965, [%r14+72];
	fma.rn.f64 	%fd966, %fd117, %fd965, %fd964;
	ld.shared.f64 	%fd967, [%r17+720];
	fma.rn.f64 	%fd968, %fd118, %fd967, %fd966;
	fma.rn.f64 	%fd191, %fd925, %fd915, %fd167;
	add.f64 	%fd192, %fd968, %fd944;
	mov.f64 	%fd1864, 0d0000000000000000;
	mov.f64 	%fd1865, %fd1864;
	mov.f64 	%fd1866, %fd1864;
	mov.f64 	%fd1867, %fd1864;
	mov.f64 	%fd1868, %fd1864;
	mov.f64 	%fd1869, %fd1864;
	mov.f64 	%fd1870, %fd1864;
	@%p11 bra 	$L__BB25_17;
	ld.param.u64 	%rd48, [_Z32massMatrixMultiplyConstantKernelILi6ELi10ELi1EEvidPKdS1_S1_S1_S1_S1_S1_Pd_param_2];
	cvta.to.global.u64 	%rd23, %rd48;
	mov.u32 	%r78, %ctaid.x;
	mov.u32 	%r79, %tid.y;
	add.s32 	%r80, %r78, %r79;
	mov.u32 	%r81, %tid.x;
	mad.lo.s32 	%r82, %r80, 7000, %r81;
	mul.wide.s32 	%rd24, %r82, 8;
	add.s64 	%rd25, %rd23, %rd24;
	ld.global.nc.f64 	%fd1864, [%rd25+3200];
	ld.global.nc.f64 	%fd1865, [%rd25+11200];
	ld.global.nc.f64 	%fd1866, [%rd25+19200];
	ld.global.nc.f64 	%fd1867, [%rd25+27200];
	ld.global.nc.f64 	%fd1868, [%rd25+35200];
	ld.global.nc.f64 	%fd1869, [%rd25+43200];
	ld.global.nc.f64 	%fd1870, [%rd25+51200];
$L__BB25_17:
	ld.param.f64 	%fd1822, [_Z32massMatrixMultiplyConstantKernelILi6ELi10ELi1EEvidPKdS1_S1_S1_S1_S1_S1_Pd_param_1];
	ld.param.u32 	%r134, [_Z32massMatrixMultiplyConstantKernelILi6ELi10ELi1EEvidPKdS1_S1_S1_S1_S1_S1_Pd_param_0];
	mov.u32 	%r83, %ctaid.x;
	mov.u32 	%r84, %tid.y;
	add.s32 	%r85, %r83, %r84;
	setp.ge.s32 	%p12, %r85, %r134;
	ld.shared.f64 	%fd970, [%r12+3200];
	fma.rn.f64 	%fd971, %fd71, %fd970, 0d0000000000000000;
	ld.shared.f64 	%fd972, [%r18+3200];
	fma.rn.f64 	%fd973, %fd72, %fd972, 0d0000000000000000;
	ld.shared.f64 	%fd974, [_ZZ32massMatrixMultiplyConstantKernelILi6ELi10ELi1EEvidPKdS1_S1_S1_S1_S1_S1_PdE13s_QuadToQuadD+320];
	fma.rn.f64 	%fd975, %fd974, %fd47, 0d0000000000000000;
	ld.shared.f64 	%fd976, [%r12+3208];
	fma.rn.f64 	%fd977, %fd73, %fd976, %fd971;
	ld.shared.f64 	%fd978, [%r18+3280];
	fma.rn.f64 	%fd979, %fd74, %fd978, %fd973;
	ld.shared.f64 	%fd980, [_ZZ32massMatrixMultiplyConstantKernelILi6ELi10ELi1EEvidPKdS1_S1_S1_S1_S1_S1_PdE13s_QuadToQuadD+328];
	fma.rn.f64 	%fd981, %fd980, %fd48, %fd975;
	ld.shared.f64 	%fd982, [%r12+3216];
	fma.rn.f64 	%fd983, %fd75, %fd982, %fd977;
	ld.shared.f64 	%fd984, [%r18+3360];
	fma.rn.f64 	%fd985, %fd76, %fd984, %fd979;
	ld.shared.f64 	%fd986, [_ZZ32massMatrixMultiplyConstantKernelILi6ELi10ELi1EEvidPKdS1_S1_S1_S1_S1_S1_PdE13s_QuadToQuadD+336];
	fma.rn.f64 	%fd987, %fd986, %fd49, %fd981;
	ld.shared.f64 	%fd988, [%r12+3224];
	fma.rn.f64 	%fd989, %fd77, %fd988, %fd983;
	ld.shared.f64 	%fd990, [%r18+3440];
	fma.rn.f64 	%fd991, %fd78, %fd990, %fd985;
	ld.shared.f64 	%fd992, [_ZZ32massMatrixMultiplyConstantKernelILi6ELi10ELi1EEvidPKdS1_S1_S1_S1_S1_S1_PdE13s_QuadToQuadD+344];
	fma.rn.f64 	%fd993, %fd992, %fd50, %fd987;
	ld.shared.f64 	%fd994, [%r12+3232];
	fma.rn.f64 	%fd995, %fd79, %fd994, %fd989;
	ld.shared.f64 	%fd996, [%r18+3520];
	fma.rn.f64 	%fd997, %fd80, %fd996, %fd991;
	ld.shared.f64 	%fd998, [_ZZ32massMatrixMultiplyConstantKernelILi6ELi10ELi1EEvidPKdS1_S1_S1_S1_S1_S1_PdE13s_QuadToQuadD+352];
	fma.rn.f64 	%fd999, %fd998, %fd51, %fd993;
	ld.shared.f64 	%fd1000, [%r12+3240];
	fma.rn.f64 	%fd1001, %fd81, %fd1000, %fd995;
	ld.shared.f64 	%fd1002, [%r18+3600];
	fma.rn.f64 	%fd1003, %fd82, %fd1002, %fd997;
	ld.shared.f64 	%fd1004, [_ZZ32massMatrixMultiplyConstantKernelILi6ELi10ELi1EEvidPKdS1_S1_S1_S1_S1_S1_PdE13s_QuadToQuadD+360];
	fma.rn.f64 	%fd1005, %fd1004, %fd52, %fd999;
	ld.shared.f64 	%fd1006, [%r12+3248];
	fma.rn.f64 	%fd1007, %fd83, %fd1006, %fd1001;
	ld.shared.f64 	%fd1008, [%r18+3680];
	fma.rn.f64 	%fd1009, %fd84, %fd1008, %fd1003;
	ld.shared.f64 	%fd1010, [_ZZ32massMatrixMultiplyConstantKernelILi6ELi10ELi1EEvidPKdS1_S1_S1_S1_S1_S1_PdE13s_QuadToQuadD+368];
	fma.rn.f64 	%fd1011, %fd1010, %fd53, %fd1005;
	ld.shared.f64 	%fd1012, [%r12+3256];
	fma.rn.f64 	%fd1013, %fd85, %fd1012, %fd1007;
	ld.shared.f64 	%fd1014, [%r18+3760];
	fma.rn.f64 	%fd1015, %fd86, %fd1014, %fd1009;
	ld.shared.f64 	%fd1016, [_ZZ32massMatrixMultiplyConstantKernelILi6ELi10ELi1EEvidPKdS1_S1_S1_S1_S1_S1_PdE13s_QuadToQuadD+376];
	fma.rn.f64 	%fd1017, %fd1016, %fd54, %fd1011;
	ld.shared.f64 	%fd1018, [%r12+3264];
	fma.rn.f64 	%fd1019, %fd87, %fd1018, %fd1013;
	ld.shared.f64 	%fd1020, [%r18+3840];
	fma.rn.f64 	%fd1021, %fd88, %fd1020, %fd1015;
	ld.shared.f64 	%fd1022, [_ZZ32massMatrixMultiplyConstantKernelILi6ELi10ELi1EEvidPKdS1_S1_S1_S1_S1_S1_PdE13s_QuadToQuadD+384];
	fma.rn.f64 	%fd1023, %fd1022, %fd55, %fd1017;
	ld.shared.f64 	%fd1024, [%r12+3272];
	fma.rn.f64 	%fd1025, %fd89, %fd1024, %fd1019;
	ld.shared.f64 	%fd1026, [%r18+3920];
	fma.rn.f64 	%fd1027, %fd90, %fd1026, %fd1021;
	ld.shared.f64 	%fd1028, [_ZZ32massMatrixMultiplyConstantKernelILi6ELi10ELi1EEvidPKdS1_S1_S1_S1_S1_S1_PdE13s_QuadToQuadD+392];
	fma.rn.f64 	%fd1029, %fd1028, %fd56, %fd1023;
	bar.sync 	0;
	mul.f64 	%fd1030, %fd1865, %fd1027;
	fma.rn.f64 	%fd1031, %fd1864, %fd1025, %fd1030;
	fma.rn.f64 	%fd1032, %fd1866, %fd1029, %fd1031;
	st.shared.f64 	[%r15], %fd1032;
	mul.f64 	%fd1033, %fd1867, %fd1027;
	fma.rn.f64 	%fd1034, %fd1865, %fd1025, %fd1033;
	fma.rn.f64 	%fd1035, %fd1868, %fd1029, %fd1034;
	st.shared.f64 	[%r16], %fd1035;
	mul.f64 	%fd1036, %fd1868, %fd1027;
	fma.rn.f64 	%fd1037, %fd1866, %fd1025, %fd1036;
	fma.rn.f64 	%fd1038, %fd1869, %fd1029, %fd1037;
	mul.f64 	%fd1039, %fd1822, %fd1870;
	bar.sync 	0;
	ld.shared.f64 	%fd1040, [%r14];
	mul.f64 	%fd1041, %fd91, %fd1040;
	fma.rn.f64 	%fd1042, %fd1039, %fd51, %fd1041;
	ld.shared.f64 	%fd1043, [%r17];
	fma.rn.f64 	%fd1044, %fd92, %fd1043, %fd1042;
	fma.rn.f64 	%fd207, %fd1038, %fd974, %fd183;
	ld.shared.f64 	%fd1045, [%r14+8];
	fma.rn.f64 	%fd1046, %fd93, %fd1045, %fd1044;
	ld.shared.f64 	%fd1047, [%r17+80];
	fma.rn.f64 	%fd1048, %fd94, %fd1047, %fd1046;
	fma.rn.f64 	%fd208, %fd1038, %fd980, %fd184;
	ld.shared.f64 	%fd1049, [%r14+16];
	fma.rn.f64 	%fd1050, %fd96, %fd1049, %fd1048;
	ld.shared.f64 	%fd1051, [%r17+160];
	fma.rn.f64 	%fd1052, %fd97, %fd1051, %fd1050;
	fma.rn.f64 	%fd209, %fd1038, %fd986, %fd185;
	ld.shared.f64 	%fd1053, [%r14+24];
	fma.rn.f64 	%fd1054, %fd99, %fd1053, %fd1052;
	ld.shared.f64 	%fd1055, [%r17+240];
	fma.rn.f64 	%fd1056, %fd100, %fd1055, %fd1054;
	fma.rn.f64 	%fd210, %fd1038, %fd992, %fd192;
	ld.shared.f64 	%fd1057, [%r14+32];
	fma.rn.f64 	%fd1058, %fd102, %fd1057, %fd1056;
	ld.shared.f64 	%fd1059, [%r17+320];
	fma.rn.f64 	%fd1060, %fd103, %fd1059, %fd1058;
	fma.rn.f64 	%fd1061, %fd1038, %fd998, %fd186;
	ld.shared.f64 	%fd1062, [%r14+40];
	fma.rn.f64 	%fd1063, %fd105, %fd1062, %fd1060;
	ld.shared.f64 	%fd1064, [%r17+400];
	fma.rn.f64 	%fd1065, %fd106, %fd1064, %fd1063;
	fma.rn.f64 	%fd211, %fd1038, %fd1004, %fd187;
	ld.shared.f64 	%fd1066, [%r14+48];
	fma.rn.f64 	%fd1067, %fd108, %fd1066, %fd1065;
	ld.shared.f64 	%fd1068, [%r17+480];
	fma.rn.f64 	%fd1069, %fd109, %fd1068, %fd1067;
	fma.rn.f64 	%fd212, %fd1038, %fd1010, %fd188;
	ld.shared.f64 	%fd1070, [%r14+56];
	fma.rn.f64 	%fd1071, %fd111, %fd1070, %fd1069;
	ld.shared.f64 	%fd1072, [%r17+560];
	fma.rn.f64 	%fd1073, %fd112, %fd1072, %fd1071;
	fma.rn.f64 	%fd213, %fd1038, %fd1016, %fd189;
	ld.shared.f64 	%fd1074, [%r14+64];
	fma.rn.f64 	%fd1075, %fd114, %fd1074, %fd1073;
	ld.shared.f64 	%fd1076, [%r17+640];
	fma.rn.f64 	%fd1077, %fd115, %fd1076, %fd1075;
	fma.rn.f64 	%fd214, %fd1038, %fd1022, %fd190;
	ld.shared.f64 	%fd1078, [%r14+72];
	fma.rn.f64 	%fd1079, %fd117, %fd1078, %fd1077;
	ld.shared.f64 	%fd1080, [%r17+720];
	fma.rn.f64 	%fd1081, %fd118, %fd1080, %fd1079;
	fma.rn.f64 	%fd215, %fd1038, %fd1028, %fd191;
	add.f64 	%fd216, %fd1081, %fd1061;
	mov.f64 	%fd1871, 0d0000000000000000;
	mov.f64 	%fd1872, %fd1871;
	mov.f64 	%fd1873, %fd1871;
	mov.f64 	%fd1874, %fd1871;
	mov.f64 	%fd1875, %fd1871;
	mov.f64 	%fd1876, %fd1871;
	mov.f64 	%fd1877, %fd1871;
	@%p12 bra 	$L__BB25_19;
	ld.param.u64 	%rd49, [_Z32massMatrixMultiplyConstantKernelILi6ELi10ELi1EEvidPKdS1_S1_S1_S1_S1_S1_Pd_param_2];
	cvta.to.global.u64 	%rd26, %rd49;
	mov.u32 	%r86, %ctaid.x;
	mov.u32 	%r87, %tid.y;
	add.s32 	%r88, %r86, %r87;
	mov.u32 	%r89, %tid.x;
	mad.lo.s32 	%r90, %r88, 7000, %r89;
	mul.wide.s32 	%rd27, %r90, 8;
	add.s64 	%rd28, %rd26, %rd27;
	ld.global.nc.f64 	%fd1871, [%rd28+4000];
	ld.global.nc.f64 	%fd1872, [%rd28+12000];
	ld.global.nc.f64 	%fd1873, [%rd28+20000];
	ld.global.nc.f64 	%fd1874, [%rd28+28000];
	ld.global.nc.f64 	%fd1875, [%rd28+36000];
	ld.global.nc.f64 	%fd1876, [%rd28+44000];
	ld.global.nc.f64 	%fd1877, [%rd28+52000];
$L__BB25_19:
	ld.param.f64 	%fd1823, [_Z32massMatrixMultiplyConstantKernelILi6ELi10ELi1EEvidPKdS1_S1_S1_S1_S1_S1_Pd_param_1];
	ld.param.u32 	%r135, [_Z32massMatrixMultiplyConstantKernelILi6ELi10ELi1EEvidPKdS1_S1_S1_S1_S1_S1_Pd_param_0];
	mov.u32 	%r91, %ctaid.x;
	mov.u32 	%r92, %tid.y;
	add.s32 	%r93, %r91, %r92;
	setp.ge.s32 	%p13, %r93, %r135;
	ld.shared.f64 	%fd1083, [%r12+4000];
	fma.rn.f64 	%fd1084, %fd71, %fd1083, 0d0000000000000000;
	ld.shared.f64 	%fd1085, [%r18+4000];
	fma.rn.f64 	%fd1086, %fd72, %fd1085, 0d0000000000000000;
	ld.shared.f64 	%fd1087, [_ZZ32massMatrixMultiplyConstantKernelILi6ELi10ELi1EEvidPKdS1_S1_S1_S1_S1_S1_PdE13s_QuadToQuadD+400];
	fma.rn.f64 	%fd1088, %fd1087, %fd47, 0d0000000000000000;
	ld.shared.f64 	%fd1089, [%r12+4008];
	fma.rn.f64 	%fd1090, %fd73, %fd1089, %fd1084;
	ld.shared.f64 	%fd1091, [%r18+4080];
	fma.rn.f64 	%fd1092, %fd74, %fd1091, %fd1086;
	ld.shared.f64 	%fd1093, [_ZZ32massMatrixMultiplyConstantKernelILi6ELi10ELi1EEvidPKdS1_S1_S1_S1_S1_S1_PdE13s_QuadToQuadD+408];
	fma.rn.f64 	%fd1094, %fd1093, %fd48, %fd1088;
	ld.shared.f64 	%fd1095, [%r12+4016];
	fma.rn.f64 	%fd1096, %fd75, %fd1095, %fd1090;
	ld.shared.f64 	%fd1097, [%r18+4160];
	fma.rn.f64 	%fd1098, %fd76, %fd1097, %fd1092;
	ld.shared.f64 	%fd1099, [_ZZ32massMatrixMultiplyConstantKernelILi6ELi10ELi1EEvidPKdS1_S1_S1_S1_S1_S1_PdE13s_QuadToQuadD+416];
	fma.rn.f64 	%fd1100, %fd1099, %fd49, %fd1094;
	ld.shared.f64 	%fd1101, [%r12+4024];
	fma.rn.f64 	%fd1102, %fd77, %fd1101, %fd1096;
	ld.shared.f64 	%fd1103, [%r18+4240];
	fma.rn.f64 	%fd1104, %fd78, %fd1103, %fd1098;
	ld.shared.f64 	%fd1105, [_ZZ32massMatrixMultiplyConstantKernelILi6ELi10ELi1EEvidPKdS1_S1_S1_S1_S1_S1_PdE13s_QuadToQuadD+424];
	fma.rn.f64 	%fd1106, %fd1105, %fd50, %fd1100;
	ld.shared.f64 	%fd1107, [%r12+4032];
	fma.rn.f64 	%fd1108, %fd79, %fd1107, %fd1102;
	ld.shared.f64 	%fd1109, [%r18+4320];
	fma.rn.f64 	%fd1110, %fd80, %fd1109, %fd1104;
	ld.shared.f64 	%fd1111, [_ZZ32massMatrixMultiplyConstantKernelILi6ELi10ELi1EEvidPKdS1_S1_S1_S1_S1_S1_PdE13s_QuadToQuadD+432];
	fma.rn.f64 	%fd1112, %fd1111, %fd51, %fd1106;
	ld.shared.f64 	%fd1113, [%r12+4040];
	fma.rn.f64 	%fd1114, %fd81, %fd1113, %fd1108;
	ld.shared.f64 	%fd1115, [%r18+4400];
	fma.rn.f64 	%fd1116, %fd82, %fd1115, %fd1110;
	ld.shared.f64 	%fd1117, [_ZZ32massMatrixMultiplyConstantKernelILi6ELi10ELi1EEvidPKdS1_S1_S1_S1_S1_S1_PdE13s_QuadToQuadD+440];
	fma.rn.f64 	%fd1118, %fd1117, %fd52, %fd1112;
	ld.shared.f64 	%fd1119, [%r12+4048];
	fma.rn.f64 	%fd1120, %fd83, %fd1119, %fd1114;
	ld.shared.f64 	%fd1121, [%r18+4480];
	fma.rn.f64 	%fd1122, %fd84, %fd1121, %fd1116;
	ld.shared.f64 	%fd1123, [_ZZ32massMatrixMultiplyConstantKernelILi6ELi10ELi1EEvidPKdS1_S1_S1_S1_S1_S1_PdE13s_QuadToQuadD+448];
	fma.rn.f64 	%fd1124, %fd1123, %fd53, %fd1118;
	ld.shared.f64 	%fd1125, [%r12+4056];
	fma.rn.f64 	%fd1126, %fd85, %fd1125, %fd1120;
	ld.shared.f64 	%fd1127, [%r18+4560];
	fma.rn.f64 	%fd1128, %fd86, %fd1127, %fd1122;
	ld.shared.f64 	%fd1129, [_ZZ32massMatrixMultiplyConstantKernelILi6ELi10ELi1EEvidPKdS1_S1_S1_S1_S1_S1_PdE13s_QuadToQuadD+456];
	fma.rn.f64 	%fd1130, %fd1129, %fd54, %fd1124;
	ld.shared.f64 	%fd1131, [%r12+4064];
	fma.rn.f64 	%fd1132, %fd87, %fd1131, %fd1126;
	ld.shared.f64 	%fd1133, [%r18+4640];
	fma.rn.f64 	%fd1134, %fd88, %fd1133, %fd1128;
	ld.shared.f64 	%fd1135, [_ZZ32massMatrixMultiplyConstantKernelILi6ELi10ELi1EEvidPKdS1_S1_S1_S1_S1_S1_PdE13s_QuadToQuadD+464];
	fma.rn.f64 	%fd1136, %fd1135, %fd55, %fd1130;
	ld.shared.f64 	%fd1137, [%r12+4072];
	fma.rn.f64 	%fd1138, %fd89, %fd1137, %fd1132;
	ld.shared.f64 	%fd1139, [%r18+4720];
	fma.rn.f64 	%fd1140, %fd90, %fd1139, %fd1134;
	ld.shared.f64 	%fd1141, [_ZZ32massMatrixMultiplyConstantKernelILi6ELi10ELi1EEvidPKdS1_S1_S1_S1_S1_S1_PdE13s_QuadToQuadD+472];
	fma.rn.f64 	%fd1142, %fd1141, %fd56, %fd1136;
	bar.sync 	0;
	mul.f64 	%fd1143, %fd1872, %fd1140;
	fma.rn.f64 	%fd1144, %fd1871, %fd1138, %fd1143;
	fma.rn.f64 	%fd1145, %fd1873, %fd1142, %fd1144;
	st.shared.f64 	[%r15], %fd1145;
	mul.f64 	%fd1146, %fd1874, %fd1140;
	fma.rn.f64 	%fd1147, %fd1872, %fd1138, %fd1146;
	fma.rn.f64 	%fd1148, %fd1875, %fd1142, %fd1147;
	st.shared.f64 	[%r16], %fd1148;
	mul.f64 	%fd1149, %fd1875, %fd1140;
	fma.rn.f64 	%fd1150, %fd1873, %fd1138, %fd1149;
	fma.rn.f64 	%fd1151, %fd1876, %fd1142, %fd1150;
	mul.f64 	%fd1152, %fd1823, %fd1877;
	bar.sync 	0;
	ld.shared.f64 	%fd1153, [%r14];
	mul.f64 	%fd1154, %fd91, %fd1153;
	fma.rn.f64 	%fd1155, %fd1152, %fd52, %fd1154;
	ld.shared.f64 	%fd1156, [%r17];
	fma.rn.f64 	%fd1157, %fd92, %fd1156, %fd1155;
	fma.rn.f64 	%fd231, %fd1151, %fd1087, %fd207;
	ld.shared.f64 	%fd1158, [%r14+8];
	fma.rn.f64 	%fd1159, %fd93, %fd1158, %fd1157;
	ld.shared.f64 	%fd1160, [%r17+80];
	fma.rn.f64 	%fd1161, %fd94, %fd1160, %fd1159;
	fma.rn.f64 	%fd232, %fd1151, %fd1093, %fd208;
	ld.shared.f64 	%fd1162, [%r14+16];
	fma.rn.f64 	%fd1163, %fd96, %fd1162, %fd1161;
	ld.shared.f64 	%fd1164, [%r17+160];
	fma.rn.f64 	%fd1165, %fd97, %fd1164, %fd1163;
	fma.rn.f64 	%fd233, %fd1151, %fd1099, %fd209;
	ld.shared.f64 	%fd1166, [%r14+24];
	fma.rn.f64 	%fd1167, %fd99, %fd1166, %fd1165;
	ld.shared.f64 	%fd1168, [%r17+240];
	fma.rn.f64 	%fd1169, %fd100, %fd1168, %fd1167;
	fma.rn.f64 	%fd234, %fd1151, %fd1105, %fd210;
	ld.shared.f64 	%fd1170, [%r14+32];
	fma.rn.f64 	%fd1171, %fd102, %fd1170, %fd1169;
	ld.shared.f64 	%fd1172, [%r17+320];
	fma.rn.f64 	%fd1173, %fd103, %fd1172, %fd1171;
	fma.rn.f64 	%fd235, %fd1151, %fd1111, %fd216;
	ld.shared.f64 	%fd1174, [%r14+40];
	fma.rn.f64 	%fd1175, %fd105, %fd1174, %fd1173;
	ld.shared.f64 	%fd1176, [%r17+400];
	fma.rn.f64 	%fd1177, %fd106, %fd1176, %fd1175;
	fma.rn.f64 	%fd1178, %fd1151, %fd1117, %fd211;
	ld.shared.f64 	%fd1179, [%r14+48];
	fma.rn.f64 	%fd1180, %fd108, %fd1179, %fd1177;
	ld.shared.f64 	%fd1181, [%r17+480];
	fma.rn.f64 	%fd1182, %fd109, %fd1181, %fd1180;
	fma.rn.f64 	%fd236, %fd1151, %fd1123, %fd212;
	ld.shared.f64 	%fd1183, [%r14+56];
	fma.rn.f64 	%fd1184, %fd111, %fd1183, %fd1182;
	ld.shared.f64 	%fd1185, [%r17+560];
	fma.rn.f64 	%fd1186, %fd112, %fd1185, %fd1184;
	fma.rn.f64 	%fd237, %fd1151, %fd1129, %fd213;
	ld.shared.f64 	%fd1187, [%r14+64];
	fma.rn.f64 	%fd1188, %fd114, %fd1187, %fd1186;
	ld.shared.f64 	%fd1189, [%r17+640];
	fma.rn.f64 	%fd1190, %fd115, %fd1189, %fd1188;
	fma.rn.f64 	%fd238, %fd1151, %fd1135, %fd214;
	ld.shared.f64 	%fd1191, [%r14+72];
	fma.rn.f64 	%fd1192, %fd117, %fd1191, %fd1190;
	ld.shared.f64 	%fd1193, [%r17+720];
	fma.rn.f64 	%fd1194, %fd118, %fd1193, %fd1192;
	fma.rn.f64 	%fd239, %fd1151, %fd1141, %fd215;
	add.f64 	%fd240, %fd1194, %fd1178;
	mov.f64 	%fd1878, 0d0000000000000000;
	mov.f64 	%fd1879, %fd1878;
	mov.f64 	%fd1880, %fd1878;
	mov.f64 	%fd1881, %fd1878;
	mov.f64 	%fd1882, %fd1878;
	mov.f64 	%fd1883, %fd1878;
	mov.f64 	%fd1884, %fd1878;
	@%p13 bra 	$L__BB25_21;
	ld.param.u64 	%rd50, [_Z32massMatrixMultiplyConstantKernelILi6ELi10ELi1EEvidPKdS1_S1_S1_S1_S1_S1_Pd_param_2];
	cvta.to.global.u64 	%rd29, %rd50;
	mov.u32 	%r94, %ctaid.x;
	mov.u32 	%r95, %tid.y;
	add.s32 	%r96, %r94, %r95;
	mov.u32 	%r97, %tid.x;
	mad.lo.s32 	%r98, %r96, 7000, %r97;
	mul.wide.s32 	%rd30, %r98, 8;
	add.s64 	%rd31, %rd29, %rd30;
	ld.global.nc.f64 	%fd1878, [%rd31+4800];
	ld.global.nc.f64 	%fd1879, [%rd31+12800];
	ld.global.nc.f64 	%fd1880, [%rd31+20800];
	ld.global.nc.f64 	%fd1881, [%rd31+28800];
	ld.global.nc.f64 	%fd1882, [%rd31+36800];
	ld.global.nc.f64 	%fd1883, [%rd31+44800];
	ld.global.nc.f64 	%fd1884, [%rd31+52800];
$L__BB25_21:
	ld.param.f64 	%fd1824, [_Z32massMatrixMultiplyConstantKernelILi6ELi10ELi1EEvidPKdS1_S1_S1_S1_S1_S1_Pd_param_1];
	ld.param.u32 	%r136, [_Z32massMatrixMultiplyConstantKernelILi6ELi10ELi1EEvidPKdS1_S1_S1_S1_S1_S1_Pd_param_0];
	mov.u32 	%r99, %ctaid.x;
	mov.u32 	%r100, %tid.y;
	add.s32 	%r101, %r99, %r100;
	setp.ge.s32 	%p14, %r101, %r136;
	ld.shared.f64 	%fd1196, [%r12+4800];
	fma.rn.f64 	%fd1197, %fd71, %fd1196, 0d0000000000000000;
	ld.shared.f64 	%fd1198, [%r18+4800];
	fma.rn.f64 	%fd1199, %fd72, %fd1198, 0d0000000000000000;
	ld.shared.f64 	%fd1200, [_ZZ32massMatrixMultiplyConstantKernelILi6ELi10ELi1EEvidPKdS1_S1_S1_S1_S1_S1_PdE13s_QuadToQuadD+480];
	fma.rn.f64 	%fd1201, %fd1200, %fd47, 0d0000000000000000;
	ld.shared.f64 	%fd1202, [%r12+4808];
	fma.rn.f64 	%fd1203, %fd73, %fd1202, %fd1197;
	ld.shared.f64 	%fd1204, [%r18+4880];
	fma.rn.f64 	%fd1205, %fd74, %fd1204, %fd1199;
	ld.shared.f64 	%fd1206, [_ZZ32massMatrixMultiplyConstantKernelILi6ELi10ELi1EEvidPKdS1_S1_S1_S1_S1_S1_PdE13s_QuadToQuadD+488];
	fma.rn.f64 	%fd1207, %fd1206, %fd48, %fd1201;
	ld.shared.f64 	%fd1208, [%r12+4816];
	fma.rn.f64 	%fd1209, %fd75, %fd1208, %fd1203;
	ld.shared.f64 	%fd1210, [%r18+4960];
	fma.rn.f64 	%fd1211, %fd76, %fd1210, %fd1205;
	ld.shared.f64 	%fd1212, [_ZZ32massMatrixMultiplyConstantKernelILi6ELi10ELi1EEvidPKdS1_S1_S1_S1_S1_S1_PdE13s_QuadToQuadD+496];
	fma.rn.f64 	%fd1213, %fd1212, %fd49, %fd1207;
	ld.shared.f64 	%fd1214, [%r12+4824];
	fma.rn.f64 	%fd1215, %fd77, %fd1214, %fd1209;
	ld.shared.f64 	%fd1216, [%r18+5040];
	fma.rn.f64 	%fd1217, %fd78, %fd1216, %fd1211;
	ld.shared.f64 	%fd1218, [_ZZ32massMatrixMultiplyConstantKernelILi6ELi10ELi1EEvidPKdS1_S1_S1_S1_S1_S1_PdE13s_QuadToQuadD+504];
	fma.rn.f64 	%fd1219, %fd1218, %fd50, %fd1213;
	ld.shared.f64 	%fd1220, [%r12+4832];
	fma.rn.f64 	%fd1221, %fd79, %fd1220, %fd1215;
	ld.shared.f64 	%fd1222, [%r18+5120];
	fma.rn.f64 	%fd1223, %fd80, %fd1222, %fd1217;
	ld.shared.f64 	%fd1224, [_ZZ32massMatrixMultiplyConstantKernelILi6ELi10ELi1EEvidPKdS1_S1_S1_S1_S1_S1_PdE13s_QuadToQuadD+512];
	fma.rn.f64 	%fd1225, %fd1224, %fd51, %fd1219;
	ld.shared.f64 	%fd1226, [%r12+4840];
	fma.rn.f64 	%fd1227, %fd81, %fd1226, %fd1221;
	ld.shared.f64 	%fd1228, [%r18+5200];
	fma.rn.f64 	%fd1229, %fd82, %fd1228, %fd1223;
	ld.shared.f64 	%fd1230, [_ZZ32massMatrixMultiplyConstantKernelILi6ELi10ELi1EEvidPKdS1_S1_S1_S1_S1_S1_PdE13s_QuadToQuadD+520];
	fma.rn.f64 	%fd1231, %fd1230, %fd52, %fd1225;
	ld.shared.f64 	%fd1232, [%r12+4848];
	fma.rn.f64 	%fd1233, %fd83, %fd1232, %fd1227;
	ld.shared.f64 	%fd1234, [%r18+5280];
	fma.rn.f64 	%fd1235, %fd84, %fd1234, %fd1229;
	ld.shared.f64 	%fd1236, [_ZZ32massMatrixMultiplyConstantKernelILi6ELi10ELi1EEvidPKdS1_S1_S1_S1_S1_S1_PdE13s_QuadToQuadD+528];
	fma.rn.f64 	%fd1237, %fd1236, %fd53, %fd1231;
	ld.shared.f64 	%fd1238, [%r12+4856];
	fma.rn.f64 	%fd1239, %fd85, %fd1238, %fd1233;
	ld.shared.f64 	%fd1240, [%r18+5360];
	fma.rn.f64 	%fd1241, %fd86, %fd1240, %fd1235;
	ld.shared.f64 	%fd1242, [_ZZ32massMatrixMultiplyConstantKernelILi6ELi10ELi1EEvidPKdS1_S1_S1_S1_S1_S1_PdE13s_QuadToQuadD+536];
	fma.rn.f64 	%fd1243, %fd1242, %fd54, %fd1237;
	ld.shared.f64 	%fd1244, [%r12+4864];
	fma.rn.f64 	%fd1245, %fd87, %fd1244, %fd1239;
	ld.shared.f64 	%fd1246, [%r18+5440];
	fma.rn.f64 	%fd1247, %fd88, %fd1246, %fd1241;
	ld.shared.f64 	%fd1248, [_ZZ32massMatrixMultiplyConstantKernelILi6ELi10ELi1EEvidPKdS1_S1_S1_S1_S1_S1_PdE13s_QuadToQuadD+544];
	fma.rn.f64 	%fd1249, %fd1248, %fd55, %fd1243;
	ld.shared.f64 	%fd1250, [%r12+4872];
	fma.rn.f64 	%fd1251, %fd89, %fd1250, %fd1245;
	ld.shared.f64 	%fd1252, [%r18+5520];
	fma.rn.f64 	%fd1253, %fd90, %fd1252, %fd1247;
	ld.shared.f64 	%fd1254, [_ZZ32massMatrixMultiplyConstantKernelILi6ELi10ELi1EEvidPKdS1_S1_S1_S1_S1_S1_PdE13s_QuadToQuadD+552];
	fma.rn.f64 	%fd1255, %fd1254, %fd56, %fd1249;
	bar.sync 	0;
	mul.f64 	%fd1256, %fd1879, %fd1253;
	fma.rn.f64 	%fd1257, %fd1878, %fd1251, %fd1256;
	fma.rn.f64 	%fd1258, %fd1880, %fd1255, %fd1257;
	st.shared.f64 	[%r15], %fd1258;
	mul.f64 	%fd1259, %fd1881, %fd1253;
	fma.rn.f64 	%fd1260, %fd1879, %fd1251, %fd1259;
	fma.rn.f64 	%fd1261, %fd1882, %fd1255, %fd1260;
	st.shared.f64 	[%r16], %fd1261;
	mul.f64 	%fd1262, %fd1882, %fd1253;
	fma.rn.f64 	%fd1263, %fd1880, %fd1251, %fd1262;
	fma.rn.f64 	%fd1264, %fd1883, %fd1255, %fd1263;
	mul.f64 	%fd1265, %fd1824, %fd1884;
	bar.sync 	0;
	ld.shared.f64 	%fd1266, [%r14];
	mul.f64 	%fd1267, %fd91, %fd1266;
	fma.rn.f64 	%fd1268, %fd1265, %fd53, %fd1267;
	ld.shared.f64 	%fd1269, [%r17];
	fma.rn.f64 	%fd1270, %fd92, %fd1269, %fd1268;
	fma.rn.f64 	%fd255, %fd1264, %fd1200, %fd231;
	ld.shared.f64 	%fd1271, [%r14+8];
	fma.rn.f64 	%fd1272, %fd93, %fd1271, %fd1270;
	ld.shared.f64 	%fd1273, [%r17+80];
	fma.rn.f64 	%fd1274, %fd94, %fd1273, %fd1272;
	fma.rn.f64 	%fd256, %fd1264, %fd1206, %fd232;
	ld.shared.f64 	%fd1275, [%r14+16];
	fma.rn.f64 	%fd1276, %fd96, %fd1275, %fd1274;
	ld.shared.f64 	%fd1277, [%r17+160];
	fma.rn.f64 	%fd1278, %fd97, %fd1277, %fd1276;
	fma.rn.f64 	%fd257, %fd1264, %fd1212, %fd233;
	ld.shared.f64 	%fd1279, [%r14+24];
	fma.rn.f64 	%fd1280, %fd99, %fd1279, %fd1278;
	ld.shared.f64 	%fd1281, [%r17+240];
	fma.rn.f64 	%fd1282, %fd100, %fd1281, %fd1280;
	fma.rn.f64 	%fd258, %fd1264, %fd1218, %fd234;
	ld.shared.f64 	%fd1283, [%r14+32];
	fma.rn.f64 	%fd1284, %fd102, %fd1283, %fd1282;
	ld.shared.f64 	%fd1285, [%r17+320];
	fma.rn.f64 	%fd1286, %fd103, %fd1285, %fd1284;
	fma.rn.f64 	%fd259, %fd1264, %fd1224, %fd235;
	ld.shared.f64 	%fd1287, [%r14+40];
	fma.rn.f64 	%fd1288, %fd105, %fd1287, %fd1286;
	ld.shared.f64 	%fd1289, [%r17+400];
	fma.rn.f64 	%fd1290, %fd106, %fd1289, %fd1288;
	fma.rn.f64 	%fd260, %fd1264, %fd1230, %fd240;
	ld.shared.f64 	%fd1291, [%r14+48];
	fma.rn.f64 	%fd1292, %fd108, %fd1291, %fd1290;
	ld.shared.f64 	%fd1293, [%r17+480];
	fma.rn.f64 	%fd1294, %fd109, %fd1293, %fd1292;
	fma.rn.f64 	%fd1295, %fd1264, %fd1236, %fd236;
	ld.shared.f64 	%fd1296, [%r14+56];
	fma.rn.f64 	%fd1297, %fd111, %fd1296, %fd1294;
	ld.shared.f64 	%fd1298, [%r17+560];
	fma.rn.f64 	%fd1299, %fd112, %fd1298, %fd1297;
	fma.rn.f64 	%fd261, %fd1264, %fd1242, %fd237;
	ld.shared.f64 	%fd1300, [%r14+64];
	fma.rn.f64 	%fd1301, %fd114, %fd1300, %fd1299;
	ld.shared.f64 	%fd1302, [%r17+640];
	fma.rn.f64 	%fd1303, %fd115, %fd1302, %fd1301;
	fma.rn.f64 	%fd262, %fd1264, %fd1248, %fd238;
	ld.shared.f64 	%fd1304, [%r14+72];
	fma.rn.f64 	%fd1305, %fd117, %fd1304, %fd1303;
	ld.shared.f64 	%fd1306, [%r17+720];
	fma.rn.f64 	%fd1307, %fd118, %fd1306, %fd1305;
	fma.rn.f64 	%fd263, %fd1264, %fd1254, %fd239;
	add.f64 	%fd264, %fd1307, %fd1295;
	mov.f64 	%fd1885, 0d0000000000000000;
	mov.f64 	%fd1886, %fd1885;
	mov.f64 	%fd1887, %fd1885;
	mov.f64 	%fd1888, %fd1885;
	mov.f64 	%fd1889, %fd1885;
	mov.f64 	%fd1890, %fd1885;
	mov.f64 	%fd1891, %fd1885;
	@%p14 bra 	$L__BB25_23;
	ld.param.u64 	%rd51, [_Z32massMatrixMultiplyConstantKernelILi6ELi10ELi1EEvidPKdS1_S1_S1_S1_S1_S1_Pd_param_2];
	cvta.to.global.u64 	%rd32, %rd51;
	mov.u32 	%r102, %ctaid.x;
	mov.u32 	%r103, %tid.y;
	add.s32 	%r104, %r102, %r103;
	mov.u32 	%r105, %tid.x;
	mad.lo.s32 	%r106, %r104, 7000, %r105;
	mul.wide.s32 	%rd33, %r106, 8;
	add.s64 	%rd34, %rd32, %rd33;
	ld.global.nc.f64 	%fd1885, [%rd34+5600];
	ld.global.nc.f64 	%fd1886, [%rd34+13600];
	ld.global.nc.f64 	%fd1887, [%rd34+21600];
	ld.global.nc.f64 	%fd1888, [%rd34+29600];
	ld.global.nc.f64 	%fd1889, [%rd34+37600];
	ld.global.nc.f64 	%fd1890, [%rd34+45600];
	ld.global.nc.f64 	%fd1891, [%rd34+53600];
$L__BB25_23:
	ld.param.f64 	%fd1825, [_Z32massMatrixMultiplyConstantKernelILi6ELi10ELi1EEvidPKdS1_S1_S1_S1_S1_S1_Pd_param_1];
	ld.param.u32 	%r137, [_Z32massMatrixMultiplyConstantKernelILi6ELi10ELi1EEvidPKdS1_S1_S1_S1_S1_S1_Pd_param_0];
	mov.u32 	%r107, %ctaid.x;
	mov.u32 	%r108, %tid.y;
	add.s32 	%r109, %r107, %r108;
	setp.ge.s32 	%p15, %r109, %r137;
	ld.shared.f64 	%fd1309, [%r12+5600];
	fma.rn.f64 	%fd1310, %fd71, %fd1309, 0d0000000000000000;
	ld.shared.f64 	%fd1311, [%r18+5600];
	fma.rn.f64 	%fd1312, %fd72, %fd1311, 0d0000000000000000;
	ld.shared.f64 	%fd1313, [_ZZ32massMatrixMultiplyConstantKernelILi6ELi10ELi1EEvidPKdS1_S1_S1_S1_S1_S1_PdE13s_QuadToQuadD+560];
	fma.rn.f64 	%fd1314, %fd1313, %fd47, 0d0000000000000000;
	ld.shared.f64 	%fd1315, [%r12+5608];
	fma.rn.f64 	%fd1316, %fd73, %fd1315, %fd1310;
	ld.shared.f64 	%fd1317, [%r18+5680];
	fma.rn.f64 	%fd1318, %fd74, %fd1317, %fd1312;
	ld.shared.f64 	%fd1319, [_ZZ32massMatrixMultiplyConstantKernelILi6ELi10ELi1EEvidPKdS1_S1_S1_S1_S1_S1_PdE13s_QuadToQuadD+568];
	fma.rn.f64 	%fd1320, %fd1319, %fd48, %fd1314;
	ld.shared.f64 	%fd1321, [%r12+5616];
	fma.rn.f64 	%fd1322, %fd75, %fd1321, %fd1316;
	ld.shared.f64 	%fd1323, [%r18+5760];
	fma.rn.f64 	%fd1324, %fd76, %fd1323, %fd1318;
	ld.shared.f64 	%fd1325, [_ZZ32massMatrixMultiplyConstantKernelILi6ELi10ELi1EEvidPKdS1_S1_S1_S1_S1_S1_PdE13s_QuadToQuadD+576];
	fma.rn.f64 	%fd1326, %fd1325, %fd49, %fd1320;
	ld.shared.f64 	%fd1327, [%r12+5624];
	fma.rn.f64 	%fd1328, %fd77, %fd1327, %fd1322;
	ld.shared.f64 	%fd1329, [%r18+5840];
	fma.rn.f64 	%fd1330, %fd78, %fd1329, %fd1324;
	ld.shared.f64 	%fd1331, [_ZZ32massMatrixMultiplyConstantKernelILi6ELi10ELi1EEvidPKdS1_S1_S1_S1_S1_S1_PdE13s_QuadToQuadD+584];
	fma.rn.f64 	%fd1332, %fd1331, %fd50, %fd1326;
	ld.shared.f64 	%fd1333, [%r12+5632];
	fma.rn.f64 	%fd1334, %fd79, %fd1333, %fd1328;
	ld.shared.f64 	%fd1335, [%r18+5920];
	fma.rn.f64 	%fd1336, %fd80, %fd1335, %fd1330;
	ld.shared.f64 	%fd1337, [_ZZ32massMatrixMultiplyConstantKernelILi6ELi10ELi1EEvidPKdS1_S1_S1_S1_S1_S1_PdE13s_QuadToQuadD+592];
	fma.rn.f64 	%fd1338, %fd1337, %fd51, %fd1332;
	ld.shared.f64 	%fd1339, [%r12+5640];
	fma.rn.f64 	%fd1340, %fd81, %fd1339, %fd1334;
	ld.shared.f64 	%fd1341, [%r18+6000];
	fma.rn.f64 	%fd1342, %fd82, %fd1341, %fd1336;
	ld.shared.f64 	%fd1343, [_ZZ32massMatrixMultiplyConstantKernelILi6ELi10ELi1EEvidPKdS1_S1_S1_S1_S1_S1_PdE13s_QuadToQuadD+600];
	fma.rn.f64 	%fd1344, %fd1343, %fd52, %fd1338;
	ld.shared.f64 	%fd1345, [%r12+5648];
	fma.rn.f64 	%fd1346, %fd83, %fd1345, %fd1340;
	ld.shared.f64 	%fd1347, [%r18+6080];
	fma.rn.f64 	%fd1348, %fd84, %fd1347, %fd1342;
	ld.shared.f64 	%fd1349, [_ZZ32massMatrixMultiplyConstantKernelILi6ELi10ELi1EEvidPKdS1_S1_S1_S1_S1_S1_PdE13s_QuadToQuadD+608];
	fma.rn.f64 	%fd1350, %fd1349, %fd53, %fd1344;
	ld.shared.f64 	%fd1351, [%r12+5656];
	fma.rn.f64 	%fd1352, %fd85, %fd1351, %fd1346;
	ld.shared.f64 	%fd1353, [%r18+6160];
	fma.rn.f64 	%fd1354, %fd86, %fd1353, %fd1348;
	ld.shared.f64 	%fd1355, [_ZZ32massMatrixMultiplyConstantKernelILi6ELi10ELi1EEvidPKdS1_S1_S1_S1_S1_S1_PdE13s_QuadToQuadD+616];
	fma.rn.f64 	%fd1356, %fd1355, %fd54, %fd1350;
	ld.shared.f64 	%fd1357, [%r12+5664];
	fma.rn.f64 	%fd1358, %fd87, %fd1357, %fd1352;
	ld.shared.f64 	%fd1359, [%r18+6240];
	fma.rn.f64 	%fd1360, %fd88, %fd1359, %fd1354;
	ld.shared.f64 	%fd1361, [_ZZ32massMatrixMultiplyConstantKernelILi6ELi10ELi1EEvidPKdS1_S1_S1_S1_S1_S1_PdE13s_QuadToQuadD+624];
	fma.rn.f64 	%fd1362, %fd1361, %fd55, %fd1356;
	ld.shared.f64 	%fd1363, [%r12+5672];
	fma.rn.f64 	%fd1364, %fd89, %fd1363, %fd1358;
	ld.shared.f64 	%fd1365, [%r18+6320];
	fma.rn.f64 	%fd1366, %fd90, %fd1365, %fd1360;
	ld.shared.f64 	%fd1367, [_ZZ32massMatrixMultiplyConstantKernelILi6ELi10ELi1EEvidPKdS1_S1_S1_S1_S1_S1_PdE13s_QuadToQuadD+632];
	fma.rn.f64 	%fd1368, %fd1367, %fd56, %fd1362;
	bar.sync 	0;
	mul.f64 	%fd1369, %fd1886, %fd1366;
	fma.rn.f64 	%fd1370, %fd1885, %fd1364, %fd1369;
	fma.rn.f64 	%fd1371, %fd1887, %fd1368, %fd1370;
	st.shared.f64 	[%r15], %fd1371;
	mul.f64 	%fd1372, %fd1888, %fd1366;
	fma.rn.f64 	%fd1373, %fd1886, %fd1364, %fd1372;
	fma.rn.f64 	%fd1374, %fd1889, %fd1368, %fd1373;
	st.shared.f64 	[%r16], %fd1374;
	mul.f64 	%fd1375, %fd1889, %fd1366;
	fma.rn.f64 	%fd1376, %fd1887, %fd1364, %fd1375;
	fma.rn.f64 	%fd1377, %fd1890, %fd1368, %fd1376;
	mul.f64 	%fd1378, %fd1825, %fd1891;
	bar.sync 	0;
	ld.shared.f64 	%fd1379, [%r14];
	mul.f64 	%fd1380, %fd91, %fd1379;
	fma.rn.f64 	%fd1381, %fd1378, %fd54, %fd1380;
	ld.shared.f64 	%fd1382, [%r17];
	fma.rn.f64 	%fd1383, %fd92, %fd1382, %fd1381;
	fma.rn.f64 	%fd279, %fd1377, %fd1313, %fd255;
	ld.shared.f64 	%fd1384, [%r14+8];
	fma.rn.f64 	%fd1385, %fd93, %fd1384, %fd1383;
	ld.shared.f64 	%fd1386, [%r17+80];
	fma.rn.f64 	%fd1387, %fd94, %fd1386, %fd1385;
	fma.rn.f64 	%fd280, %fd1377, %fd1319, %fd256;
	ld.shared.f64 	%fd1388, [%r14+16];
	fma.rn.f64 	%fd1389, %fd96, %fd1388, %fd1387;
	ld.shared.f64 	%fd1390, [%r17+160];
	fma.rn.f64 	%fd1391, %fd97, %fd1390, %fd1389;
	fma.rn.f64 	%fd281, %fd1377, %fd1325, %fd257;
	ld.shared.f64 	%fd1392, [%r14+24];
	fma.rn.f64 	%fd1393, %fd99, %fd1392, %fd1391;
	ld.shared.f64 	%fd1394, [%r17+240];
	fma.rn.f64 	%fd1395, %fd100, %fd1394, %fd1393;
	fma.rn.f64 	%fd282, %fd1377, %fd1331, %fd258;
	ld.shared.f64 	%fd1396, [%r14+32];
	fma.rn.f64 	%fd1397, %fd102, %fd1396, %fd1395;
	ld.shared.f64 	%fd1398, [%r17+320];
	fma.rn.f64 	%fd1399, %fd103, %fd1398, %fd1397;
	fma.rn.f64 	%fd283, %fd1377, %fd1337, %fd259;
	ld.shared.f64 	%fd1400, [%r14+40];
	fma.rn.f64 	%fd1401, %fd105, %fd1400, %fd1399;
	ld.shared.f64 	%fd1402, [%r17+400];
	fma.rn.f64 	%fd1403, %fd106, %fd1402, %fd1401;
	fma.rn.f64 	%fd284, %fd1377, %fd1343, %fd260;
	ld.shared.f64 	%fd1404, [%r14+48];
	fma.rn.f64 	%fd1405, %fd108, %fd1404, %fd1403;
	ld.shared.f64 	%fd1406, [%r17+480];
	fma.rn.f64 	%fd1407, %fd109, %fd1406, %fd1405;
	fma.rn.f64 	%fd285, %fd1377, %fd1349, %fd264;
	ld.shared.f64 	%fd1408, [%r14+56];
	fma.rn.f64 	%fd1409, %fd111, %fd1408, %fd1407;
	ld.shared.f64 	%fd1410, [%r17+560];
	fma.rn.f64 	%fd1411, %fd112, %fd1410, %fd1409;
	fma.rn.f64 	%fd1412, %fd1377, %fd1355, %fd261;
	ld.shared.f64 	%fd1413, [%r14+64];
	fma.rn.f64 	%fd1414, %fd114, %fd1413, %fd1411;
	ld.shared.f64 	%fd1415, [%r17+640];
	fma.rn.f64 	%fd1416, %fd115, %fd1415, %fd1414;
	fma.rn.f64 	%fd286, %fd1377, %fd1361, %fd262;
	ld.shared.f64 	%fd1417, [%r14+72];
	fma.rn.f64 	%fd1418, %fd117, %fd1417, %fd1416;
	ld.shared.f64 	%fd1419, [%r17+720];
	fma.rn.f64 	%fd1420, %fd118, %fd1419, %fd1418;
	fma.rn.f64 	%fd287, %fd1377, %fd1367, %fd263;
	add.f64 	%fd288, %fd1420, %fd1412;
	mov.f64 	%fd1892, 0d0000000000000000;
	mov.f64 	%fd1893, %fd1892;
	mov.f64 	%fd1894, %fd1892;
	mov.f64 	%fd1895, %fd1892;
	mov.f64 	%fd1896, %fd1892;
	mov.f64 	%fd1897, %fd1892;
	mov.f64 	%fd1898, %fd1892;
	@%p15 bra 	$L__BB25_25;
	ld.param.u64 	%rd52, [_Z32massMatrixMultiplyConstantKernelILi6ELi10ELi1EEvidPKdS1_S1_S1_S1_S1_S1_Pd_param_2];
	cvta.to.global.u64 	%rd35, %rd52;
	mov.u32 	%r110, %ctaid.x;
	mov.u32 	%r111, %tid.y;
	add.s32 	%r112, %r110, %r111;
	mov.u32 	%r113, %tid.x;
	mad.lo.s32 	%r114, %r112, 7000, %r113;
	mul.wide.s32 	%rd36, %r114, 8;
	add.s64 	%rd37, %rd35, %rd36;
	ld.global.nc.f64 	%fd1892, [%rd37+6400];
	ld.global.nc.f64 	%fd1893, [%rd37+14400];
	ld.global.nc.f64 	%fd1894, [%rd37+22400];
	ld.global.nc.f64 	%fd1895, [%rd37+30400];
	ld.global.nc.f64 	%fd1896, [%rd37+38400];
	ld.global.nc.f64 	%fd1897, [%rd37+46400];
	ld.global.nc.f64 	%fd1898, [%rd37+54400];
$L__BB25_25:
	ld.param.f64 	%fd1826, [_Z32massMatrixMultiplyConstantKernelILi6ELi10ELi1EEvidPKdS1_S1_S1_S1_S1_S1_Pd_param_1];
	ld.param.u32 	%r138, [_Z32massMatrixMultiplyConstantKernelILi6ELi10ELi1EEvidPKdS1_S1_S1_S1_S1_S1_Pd_param_0];
	mov.u32 	%r115, %ctaid.x;
	mov.u32 	%r116, %tid.y;
	add.s32 	%r117, %r115, %r116;
	setp.ge.s32 	%p16, %r117, %r138;
	ld.shared.f64 	%fd1422, [%r12+6400];
	fma.rn.f64 	%fd1423, %fd71, %fd1422, 0d0000000000000000;
	ld.shared.f64 	%fd1424, [%r18+6400];
	fma.rn.f64 	%fd1425, %fd72, %fd1424, 0d0000000000000000;
	ld.shared.f64 	%fd1426, [_ZZ32massMatrixMultiplyConstantKernelILi6ELi10ELi1EEvidPKdS1_S1_S1_S1_S1_S1_PdE13s_QuadToQuadD+640];
	fma.rn.f64 	%fd1427, %fd1426, %fd47, 0d0000000000000000;
	ld.shared.f64 	%fd1428, [%r12+6408];
	fma.rn.f64 	%fd1429, %fd73, %fd1428, %fd1423;
	ld.shared.f64 	%fd1430, [%r18+6480];
	fma.rn.f64 	%fd1431, %fd74, %fd1430, %fd1425;
	ld.shared.f64 	%fd1432, [_ZZ32massMatrixMultiplyConstantKernelILi6ELi10ELi1EEvidPKdS1_S1_S1_S1_S1_S1_PdE13s_QuadToQuadD+648];
	fma.rn.f64 	%fd1433, %fd1432, %fd48, %fd1427;
	ld.shared.f64 	%fd1434, [%r12+6416];
	fma.rn.f64 	%fd1435, %fd75, %fd1434, %fd1429;
	ld.shared.f64 	%fd1436, [%r18+6560];
	fma.rn.f64 	%fd1437, %fd76, %fd1436, %fd1431;
	ld.shared.f64 	%fd1438, [_ZZ32massMatrixMultiplyConstantKernelILi6ELi10ELi1EEvidPKdS1_S1_S1_S1_S1_S1_PdE13s_QuadToQuadD+656];
	fma.rn.f64 	%fd1439, %fd1438, %fd49, %fd1433;
	ld.shared.f64 	%fd1440, [%r12+6424];
	fma.rn.f64 	%fd1441, %fd77, %fd1440, %fd1435;
	ld.shared.f64 	%fd1442, [%r18+6640];
	fma.rn.f64 	%fd1443, %fd78, %fd1442, %fd1437;
	ld.shared.f64 	%fd1444, [_ZZ32massMatrixMultiplyConstantKernelILi6ELi10ELi1EEvidPKdS1_S1_S1_S1_S1_S1_PdE13s_QuadToQuadD+664];
	fma.rn.f64 	%fd1445, %fd1444, %fd50, %fd1439;
	ld.shared.f64 	%fd1446, [%r12+6432];
	fma.rn.f64 	%fd1447, %fd79, %fd1446, %fd1441;
	ld.shared.f64 	%fd1448, [%r18+6720];
	fma.rn.f64 	%fd1449, %fd80, %fd1448, %fd1443;
	ld.shared.f64 	%fd1450, [_ZZ32massMatrixMultiplyConstantKernelILi6ELi10ELi1EEvidPKdS1_S1_S1_S1_S1_S1_PdE13s_QuadToQuadD+672];
	fma.rn.f64 	%fd1451, %fd1450, %fd51, %fd1445;
	ld.shared.f64 	%fd1452, [%r12+6440];
	fma.rn.f64 	%fd1453, %fd81, %fd1452, %fd1447;
	ld.shared.f64 	%fd1454, [%r18+6800];
	fma.rn.f64 	%fd1455, %fd82, %fd1454, %fd1449;
	ld.shared.f64 	%fd1456, [_ZZ32massMatrixMultiplyConstantKernelILi6ELi10ELi1EEvidPKdS1_S1_S1_S1_S1_S1_PdE13s_QuadToQuadD+680];
	fma.rn.f64 	%fd1457, %fd1456, %fd52, %fd1451;
	ld.shared.f64 	%fd1458, [%r12+6448];
	fma.rn.f64 	%fd1459, %fd83, %fd1458, %fd1453;
	ld.shared.f64 	%fd1460, [%r18+6880];
	fma.rn.f64 	%fd1461, %fd84, %fd1460, %fd1455;
	ld.shared.f64 	%fd1462, [_ZZ32massMatrixMultiplyConstantKernelILi6ELi10ELi1EEvidPKdS1_S1_S1_S1_S1_S1_PdE13s_QuadToQuadD+688];
	fma.rn.f64 	%fd1463, %fd1462, %fd53, %fd1457;
	ld.shared.f64 	%fd1464, [%r12+6456];
	fma.rn.f64 	%fd1465, %fd85, %fd1464, %fd1459;
	ld.shared.f64 	%fd1466, [%r18+6960];
	fma.rn.f64 	%fd1467, %fd86, %fd1466, %fd1461;
	ld.shared.f64 	%fd1468, [_ZZ32massMatrixMultiplyConstantKernelILi6ELi10ELi1EEvidPKdS1_S1_S1_S1_S1_S1_PdE13s_QuadToQuadD+696];
	fma.rn.f64 	%fd1469, %fd1468, %fd54, %fd1463;
	ld.shared.f64 	%fd1470, [%r12+6464];
	fma.rn.f64 	%fd1471, %fd87, %fd1470, %fd1465;
	ld.shared.f64 	%fd1472, [%r18+7040];
	fma.rn.f64 	%fd1473, %fd88, %fd1472, %fd1467;
	ld.shared.f64 	%fd1474, [_ZZ32massMatrixMultiplyConstantKernelILi6ELi10ELi1EEvidPKdS1_S1_S1_S1_S1_S1_PdE13s_QuadToQuadD+704];
	fma.rn.f64 	%fd1475, %fd1474, %fd55, %fd1469;
	ld.shared.f64 	%fd1476, [%r12+6472];
	fma.rn.f64 	%fd1477, %fd89, %fd1476, %fd1471;
	ld.shared.f64 	%fd1478, [%r18+7120];
	fma.rn.f64 	%fd1479, %fd90, %fd1478, %fd1473;
	ld.shared.f64 	%fd1480, [_ZZ32massMatrixMultiplyConstantKernelILi6ELi10ELi1EEvidPKdS1_S1_S1_S1_S1_S1_PdE13s_QuadToQuadD+712];
	fma.rn.f64 	%fd1481, %fd1480, %fd56, %fd1475;
	bar.sync 	0;
	mul.f64 	%fd1482, %fd1893, %fd1479;
	fma.rn.f64 	%fd1483, %fd1892, %fd1477, %fd1482;
	fma.rn.f64 	%fd1484, %fd1894, %fd1481, %fd1483;
	st.shared.f64 	[%r15], %fd1484;
	mul.f64 	%fd1485, %fd1895, %fd1479;
	fma.rn.f64 	%fd1486, %fd1893, %fd1477, %fd1485;
	fma.rn.f64 	%fd1487, %fd1896, %fd1481, %fd1486;
	st.shared.f64 	[%r16], %fd1487;
	mul.f64 	%fd1488, %fd1896, %fd1479;
	fma.rn.f64 	%fd1489, %fd1894, %fd1477, %fd1488;
	fma.rn.f64 	%fd1490, %fd1897, %fd1481, %fd1489;
	mul.f64 	%fd1491, %fd1826, %fd1898;
	bar.sync 	0;
	ld.shared.f64 	%fd1492, [%r14];
	mul.f64 	%fd1493, %fd91, %fd1492;
	fma.rn.f64 	%fd1494, %fd1491, %fd55, %fd1493;
	ld.shared.f64 	%fd1495, [%r17];
	fma.rn.f64 	%fd1496, %fd92, %fd1495, %fd1494;
	fma.rn.f64 	%fd303, %fd1490, %fd1426, %fd279;
	ld.shared.f64 	%fd1497, [%r14+8];
	fma.rn.f64 	%fd1498, %fd93, %fd1497, %fd1496;
	ld.shared.f64 	%fd1499, [%r17+80];
	fma.rn.f64 	%fd1500, %fd94, %fd1499, %fd1498;
	fma.rn.f64 	%fd304, %fd1490, %fd1432, %fd280;
	ld.shared.f64 	%fd1501, [%r14+16];
	fma.rn.f64 	%fd1502, %fd96, %fd1501, %fd1500;
	ld.shared.f64 	%fd1503, [%r17+160];
	fma.rn.f64 	%fd1504, %fd97, %fd1503, %fd1502;
	fma.rn.f64 	%fd305, %fd1490, %fd1438, %fd281;
	ld.shared.f64 	%fd1505, [%r14+24];
	fma.rn.f64 	%fd1506, %fd99, %fd1505, %fd1504;
	ld.shared.f64 	%fd1507, [%r17+240];
	fma.rn.f64 	%fd1508, %fd100, %fd1507, %fd1506;
	fma.rn.f64 	%fd306, %fd1490, %fd1444, %fd282;
	ld.shared.f64 	%fd1509, [%r14+32];
	fma.rn.f64 	%fd1510, %fd102, %fd1509, %fd1508;
	ld.shared.f64 	%fd1511, [%r17+320];
	fma.rn.f64 	%fd1512, %fd103, %fd1511, %fd1510;
	fma.rn.f64 	%fd307, %fd1490, %fd1450, %fd283;
	ld.shared.f64 	%fd1513, [%r14+40];
	fma.rn.f64 	%fd1514, %fd105, %fd1513, %fd1512;
	ld.shared.f64 	%fd1515, [%r17+400];
	fma.rn.f64 	%fd1516, %fd106, %fd1515, %fd1514;
	fma.rn.f64 	%fd308, %fd1490, %fd1456, %fd284;
	ld.shared.f64 	%fd1517, [%r14+48];
	fma.rn.f64 	%fd1518, %fd108, %fd1517, %fd1516;
	ld.shared.f64 	%fd1519, [%r17+480];
	fma.rn.f64 	%fd1520, %fd109, %fd1519, %fd1518;
	fma.rn.f64 	%fd309, %fd1490, %fd1462, %fd285;
	ld.shared.f64 	%fd1521, [%r14+56];
	fma.rn.f64 	%fd1522, %fd111, %fd1521, %fd1520;
	ld.shared.f64 	%fd1523, [%r17+560];
	fma.rn.f64 	%fd1524, %fd112, %fd1523, %fd1522;
	fma.rn.f64 	%fd310, %fd1490, %fd1468, %fd288;
	ld.shared.f64 	%fd1525, [%r14+64];
	fma.rn.f64 	%fd1526, %fd114, %fd1525, %fd1524;
	ld.shared.f64 	%fd1527, [%r17+640];
	fma.rn.f64 	%fd1528, %fd115, %fd1527, %fd1526;
	fma.rn.f64 	%fd1529, %fd1490, %fd1474, %fd286;
	ld.shared.f64 	%fd1530, [%r14+72];
	fma.rn.f64 	%fd1531, %fd117, %fd1530, %fd1528;
	ld.shared.f64 	%fd1532, [%r17+720];
	fma.rn.f64 	%fd1533, %fd118, %fd1532, %fd1531;
	fma.rn.f64 	%fd311, %fd1490, %fd1480, %fd287;
	add.f64 	%fd312, %fd1533, %fd1529;
	mov.f64 	%fd1899, 0d0000000000000000;
	mov.f64 	%fd1900, %fd1899;
	mov.f64 	%fd1901, %fd1899;
	mov.f64 	%fd1902, %fd1899;
	mov.f64 	%fd1903, %fd1899;
	mov.f64 	%fd1904, %fd1899;
	mov.f64 	%fd1905, %fd1899;
	@%p16 bra 	$L__BB25_27;
	ld.param.u64 	%rd53, [_Z32massMatrixMultiplyConstantKernelILi6ELi10ELi1EEvidPKdS1_S1_S1_S1_S1_S1_Pd_param_2];
	cvta.to.global.u64 	%rd38, %rd53;
	mov.u32 	%r118, %ctaid.x;
	mov.u32 	%r119, %tid.y;
	add.s32 	%r120, %r118, %r119;
	mov.u32 	%r121, %tid.x;
	mad.lo.s32 	%r122, %r120, 7000, %r121;
	mul.wide.s32 	%rd39, %r122, 8;
	add.s64 	%rd40, %rd38, %rd39;
	ld.global.nc.f64 	%fd1899, [%rd40+7200];
	ld.global.nc.f64 	%fd1900, [%rd40+15200];
	ld.global.nc.f64 	%fd1901, [%rd40+23200];
	ld.global.nc.f64 	%fd1902, [%rd40+31200];
	ld.global.nc.f64 	%fd1903, [%rd40+39200];
	ld.global.nc.f64 	%fd1904, [%rd40+47200];
	ld.global.nc.f64 	%fd1905, [%rd40+55200];
$L__BB25_27:
	ld.param.f64 	%fd1827, [_Z32massMatrixMultiplyConstantKernelILi6ELi10ELi1EEvidPKdS1_S1_S1_S1_S1_S1_Pd_param_1];
	mov.u32 	%r19, %tid.x;
	setp.gt.u32 	%p17, %r19, 59;
	ld.shared.f64 	%fd1534, [%r12+7200];
	fma.rn.f64 	%fd1535, %fd71, %fd1534, 0d0000000000000000;
	ld.shared.f64 	%fd1536, [%r18+7200];
	fma.rn.f64 	%fd1537, %fd72, %fd1536, 0d0000000000000000;
	ld.shared.f64 	%fd1538, [_ZZ32massMatrixMultiplyConstantKernelILi6ELi10ELi1EEvidPKdS1_S1_S1_S1_S1_S1_PdE13s_QuadToQuadD+720];
	fma.rn.f64 	%fd1539, %fd1538, %fd47, 0d0000000000000000;
	ld.shared.f64 	%fd1540, [%r12+7208];
	fma.rn.f64 	%fd1541, %fd73, %fd1540, %fd1535;
	ld.shared.f64 	%fd1542, [%r18+7280];
	fma.rn.f64 	%fd1543, %fd74, %fd1542, %fd1537;
	ld.shared.f64 	%fd1544, [_ZZ32massMatrixMultiplyConstantKernelILi6ELi10ELi1EEvidPKdS1_S1_S1_S1_S1_S1_PdE13s_QuadToQuadD+728];
	fma.rn.f64 	%fd1545, %fd1544, %fd48, %fd1539;
	ld.shared.f64 	%fd1546, [%r12+7216];
	fma.rn.f64 	%fd1547, %fd75, %fd1546, %fd1541;
	ld.shared.f64 	%fd1548, [%r18+7360];
	fma.rn.f64 	%fd1549, %fd76, %fd1548, %fd1543;
	ld.shared.f64 	%fd1550, [_ZZ32massMatrixMultiplyConstantKernelILi6ELi10ELi1EEvidPKdS1_S1_S1_S1_S1_S1_PdE13s_QuadToQuadD+736];
	fma.rn.f64 	%fd1551, %fd1550, %fd49, %fd1545;
	ld.shared.f64 	%fd1552, [%r12+7224];
	fma.rn.f64 	%fd1553, %fd77, %fd1552, %fd1547;
	ld.shared.f64 	%fd1554, [%r18+7440];
	fma.rn.f64 	%fd1555, %fd78, %fd1554, %fd1549;
	ld.shared.f64 	%fd1556, [_ZZ32massMatrixMultiplyConstantKernelILi6ELi10ELi1EEvidPKdS1_S1_S1_S1_S1_S1_PdE13s_QuadToQuadD+744];
	fma.rn.f64 	%fd1557, %fd1556, %fd50, %fd1551;
	ld.shared.f64 	%fd1558, [%r12+7232];
	fma.rn.f64 	%fd1559, %fd79, %fd1558, %fd1553;
	ld.shared.f64 	%fd1560, [%r18+7520];
	fma.rn.f64 	%fd1561, %fd80, %fd1560, %fd1555;
	ld.shared.f64 	%fd1562, [_ZZ32massMatrixMultiplyConstantKernelILi6ELi10ELi1EEvidPKdS1_S1_S1_S1_S1_S1_PdE13s_QuadToQuadD+752];
	fma.rn.f64 	%fd1563, %fd1562, %fd51, %fd1557;
	ld.shared.f64 	%fd1564, [%r12+7240];
	fma.rn.f64 	%fd1565, %fd81, %fd1564, %fd1559;
	ld.shared.f64 	%fd1566, [%r18+7600];
	fma.rn.f64 	%fd1567, %fd82, %fd1566, %fd1561;
	ld.shared.f64 	%fd1568, [_ZZ32massMatrixMultiplyConstantKernelILi6ELi10ELi1EEvidPKdS1_S1_S1_S1_S1_S1_PdE13s_QuadToQuadD+760];
	fma.rn.f64 	%fd1569, %fd1568, %fd52, %fd1563;
	ld.shared.f64 	%fd1570, [%r12+7248];
	fma.rn.f64 	%fd1571, %fd83, %fd1570, %fd1565;
	ld.shared.f64 	%fd1572, [%r18+7680];
	fma.rn.f64 	%fd1573, %fd84, %fd1572, %fd1567;
	ld.shared.f64 	%fd1574, [_ZZ32massMatrixMultiplyConstantKernelILi6ELi10ELi1EEvidPKdS1_S1_S1_S1_S1_S1_PdE13s_QuadToQuadD+768];
	fma.rn.f64 	%fd1575, %fd1574, %fd53, %fd1569;
	ld.shared.f64 	%fd1576, [%r12+7256];
	fma.rn.f64 	%fd1577, %fd85, %fd1576, %fd1571;
	ld.shared.f64 	%fd1578, [%r18+7760];
	fma.rn.f64 	%fd1579, %fd86, %fd1578, %fd1573;
	ld.shared.f64 	%fd1580, [_ZZ32massMatrixMultiplyConstantKernelILi6ELi10ELi1EEvidPKdS1_S1_S1_S1_S1_S1_PdE13s_QuadToQuadD+776];
	fma.rn.f64 	%fd1581, %fd1580, %fd54, %fd1575;
	ld.shared.f64 	%fd1582, [%r12+7264];
	fma.rn.f64 	%fd1583, %fd87, %fd1582, %fd1577;
	ld.shared.f64 	%fd1584, [%r18+7840];
	fma.rn.f64 	%fd1585, %fd88, %fd1584, %fd1579;
	ld.shared.f64 	%fd1586, [_ZZ32massMatrixMultiplyConstantKernelILi6ELi10ELi1EEvidPKdS1_S1_S1_S1_S1_S1_PdE13s_QuadToQuadD+784];
	fma.rn.f64 	%fd1587, %fd1586, %fd55, %fd1581;
	ld.shared.f64 	%fd1588, [%r12+7272];
	fma.rn.f64 	%fd1589, %fd89, %fd1588, %fd1583;
	ld.shared.f64 	%fd1590, [%r18+7920];
	fma.rn.f64 	%fd1591, %fd90, %fd1590, %fd1585;
	ld.shared.f64 	%fd1592, [_ZZ32massMatrixMultiplyConstantKernelILi6ELi10ELi1EEvidPKdS1_S1_S1_S1_S1_S1_PdE13s_QuadToQuadD+792];
	fma.rn.f64 	%fd1593, %fd1592, %fd56, %fd1587;
	bar.sync 	0;
	mul.f64 	%fd1594, %fd1900, %fd1591;
	fma.rn.f64 	%fd1595, %fd1899, %fd1589, %fd1594;
	fma.rn.f64 	%fd1596, %fd1901, %fd1593, %fd1595;
	st.shared.f64 	[%r15], %fd1596;
	mul.f64 	%fd1597, %fd1902, %fd1591;
	fma.rn.f64 	%fd1598, %fd1900, %fd1589, %fd1597;
	fma.rn.f64 	%fd1599, %fd1903, %fd1593, %fd1598;
	st.shared.f64 	[%r16], %fd1599;
	mul.f64 	%fd1600, %fd1903, %fd1591;
	fma.rn.f64 	%fd1601, %fd1901, %fd1589, %fd1600;
	fma.rn.f64 	%fd1602, %fd1904, %fd1593, %fd1601;
	mul.f64 	%fd1603, %fd1827, %fd1905;
	bar.sync 	0;
	ld.shared.f64 	%fd1604, [%r14];
	mul.f64 	%fd1605, %fd91, %fd1604;
	fma.rn.f64 	%fd1606, %fd1603, %fd56, %fd1605;
	ld.shared.f64 	%fd1607, [%r17];
	fma.rn.f64 	%fd1608, %fd92, %fd1607, %fd1606;
	fma.rn.f64 	%fd1609, %fd1602, %fd1538, %fd303;
	ld.shared.f64 	%fd1610, [%r14+8];
	fma.rn.f64 	%fd1611, %fd93, %fd1610, %fd1608;
	ld.shared.f64 	%fd1612, [%r17+80];
	fma.rn.f64 	%fd1613, %fd94, %fd1612, %fd1611;
	fma.rn.f64 	%fd1614, %fd1602, %fd1544, %fd304;
	ld.shared.f64 	%fd1615, [%r14+16];
	fma.rn.f64 	%fd1616, %fd96, %fd1615, %fd1613;
	ld.shared.f64 	%fd1617, [%r17+160];
	fma.rn.f64 	%fd1618, %fd97, %fd1617, %fd1616;
	fma.rn.f64 	%fd1619, %fd1602, %fd1550, %fd305;
	ld.shared.f64 	%fd1620, [%r14+24];
	fma.rn.f64 	%fd1621, %fd99, %fd1620, %fd1618;
	ld.shared.f64 	%fd1622, [%r17+240];
	fma.rn.f64 	%fd1623, %fd100, %fd1622, %fd1621;
	fma.rn.f64 	%fd1624, %fd1602, %fd1556, %fd306;
	ld.shared.f64 	%fd1625, [%r14+32];
	fma.rn.f64 	%fd1626, %fd102, %fd1625, %fd1623;
	ld.shared.f64 	%fd1627, [%r17+320];
	fma.rn.f64 	%fd1628, %fd103, %fd1627, %fd1626;
	fma.rn.f64 	%fd1629, %fd1602, %fd1562, %fd307;
	ld.shared.f64 	%fd1630, [%r14+40];
	fma.rn.f64 	%fd1631, %fd105, %fd1630, %fd1628;
	ld.shared.f64 	%fd1632, [%r17+400];
	fma.rn.f64 	%fd1633, %fd106, %fd1632, %fd1631;
	fma.rn.f64 	%fd1634, %fd1602, %fd1568, %fd308;
	ld.shared.f64 	%fd1635, [%r14+48];
	fma.rn.f64 	%fd1636, %fd108, %fd1635, %fd1633;
	ld.shared.f64 	%fd1637, [%r17+480];
	fma.rn.f64 	%fd1638, %fd109, %fd1637, %fd1636;
	fma.rn.f64 	%fd1639, %fd1602, %fd1574, %fd309;
	ld.shared.f64 	%fd1640, [%r14+56];
	fma.rn.f64 	%fd1641, %fd111, %fd1640, %fd1638;
	ld.shared.f64 	%fd1642, [%r17+560];
	fma.rn.f64 	%fd1643, %fd112, %fd1642, %fd1641;
	fma.rn.f64 	%fd1644, %fd1602, %fd1580, %fd310;
	ld.shared.f64 	%fd1645, [%r14+64];
	fma.rn.f64 	%fd1646, %fd114, %fd1645, %fd1643;
	ld.shared.f64 	%fd1647, [%r17+640];
	fma.rn.f64 	%fd1648, %fd115, %fd1647, %fd1646;
	fma.rn.f64 	%fd1649, %fd1602, %fd1586, %fd312;
	ld.shared.f64 	%fd1650, [%r14+72];
	fma.rn.f64 	%fd1651, %fd117, %fd1650, %fd1648;
	ld.shared.f64 	%fd1652, [%r17+720];
	fma.rn.f64 	%fd1653, %fd118, %fd1652, %fd1651;
	fma.rn.f64 	%fd1654, %fd1602, %fd1592, %fd311;
	add.f64 	%fd1655, %fd1653, %fd1654;
	bar.sync 	0;
	st.shared.f64 	[%r13], %fd1609;
	st.shared.f64 	[%r13+800], %fd1614;
	st.shared.f64 	[%r13+1600], %fd1619;
	st.shared.f64 	[%r13+2400], %fd1624;
	st.shared.f64 	[%r13+3200], %fd1629;
	st.shared.f64 	[%r13+4000], %fd1634;
	st.shared.f64 	[%r13+4800], %fd1639;
	st.shared.f64 	[%r13+5600], %fd1644;
	st.shared.f64 	[%r13+6400], %fd1649;
	st.shared.f64 	[%r13+7200], %fd1655;
	bar.sync 	0;
	bar.sync 	0;
	ld.shared.f64 	%fd1656, [%r11];
	ld.shared.f64 	%fd1657, [%r11+72];
	add.f64 	%fd1658, %fd1656, %fd1657;
	sub.f64 	%fd1659, %fd1656, %fd1657;
	ld.shared.f64 	%fd1660, [%r11+8];
	ld.shared.f64 	%fd1661, [%r11+64];
	add.f64 	%fd1662, %fd1660, %fd1661;
	sub.f64 	%fd1663, %fd1660, %fd1661;
	ld.shared.f64 	%fd1664, [%r11+16];
	ld.shared.f64 	%fd1665, [%r11+56];
	add.f64 	%fd1666, %fd1664, %fd1665;
	sub.f64 	%fd1667, %fd1664, %fd1665;
	ld.shared.f64 	%fd1668, [%r11+24];
	ld.shared.f64 	%fd1669, [%r11+48];
	add.f64 	%fd1670, %fd1668, %fd1669;
	sub.f64 	%fd1671, %fd1668, %fd1669;
	ld.shared.f64 	%fd1672, [%r11+32];
	ld.shared.f64 	%fd1673, [%r11+40];
	add.f64 	%fd1674, %fd1672, %fd1673;
	sub.f64 	%fd1675, %fd1672, %fd1673;
	ld.const.f64 	%fd327, [const_oddDofToQuad];
	fma.rn.f64 	%fd1676, %fd327, %fd1658, 0d0000000000000000;
	ld.const.f64 	%fd328, [const_evenDofToQuad];
	fma.rn.f64 	%fd1677, %fd328, %fd1659, 0d0000000000000000;
	ld.const.f64 	%fd329, [const_oddDofToQuad+24];
	fma.rn.f64 	%fd1678, %fd329, %fd1662, %fd1676;
	ld.const.f64 	%fd330, [const_evenDofToQuad+24];
	fma.rn.f64 	%fd1679, %fd330, %fd1663, %fd1677;
	ld.const.f64 	%fd331, [const_oddDofToQuad+48];
	fma.rn.f64 	%fd1680, %fd331, %fd1666, %fd1678;
	ld.const.f64 	%fd332, [const_evenDofToQuad+48];
	fma.rn.f64 	%fd1681, %fd332, %fd1667, %fd1679;
	ld.const.f64 	%fd333, [const_oddDofToQuad+72];
	fma.rn.f64 	%fd1682, %fd333, %fd1670, %fd1680;
	ld.const.f64 	%fd334, [const_evenDofToQuad+72];
	fma.rn.f64 	%fd1683, %fd334, %fd1671, %fd1681;
	ld.const.f64 	%fd335, [const_oddDofToQuad+96];
	fma.rn.f64 	%fd1684, %fd335, %fd1674, %fd1682;
	ld.const.f64 	%fd336, [const_evenDofToQuad+96];
	fma.rn.f64 	%fd1685, %fd336, %fd1675, %fd1683;
	add.f64 	%fd1686, %fd1684, %fd1685;
	st.shared.f64 	[%r11], %fd1686;
	sub.f64 	%fd1687, %fd1684, %fd1685;
	st.shared.f64 	[%r11+40], %fd1687;
	ld.const.f64 	%fd337, [const_oddDofToQuad+8];
	fma.rn.f64 	%fd1688, %fd337, %fd1658, 0d0000000000000000;
	ld.const.f64 	%fd338, [const_evenDofToQuad+8];
	fma.rn.f64 	%fd1689, %fd338, %fd1659, 0d0000000000000000;
	ld.const.f64 	%fd339, [const_oddDofToQuad+32];
	fma.rn.f64 	%fd1690, %fd339, %fd1662, %fd1688;
	ld.const.f64 	%fd340, [const_evenDofToQuad+32];
	fma.rn.f64 	%fd1691, %fd340, %fd1663, %fd1689;
	ld.const.f64 	%fd341, [const_oddDofToQuad+56];
	fma.rn.f64 	%fd1692, %fd341, %fd1666, %fd1690;
	ld.const.f64 	%fd342, [const_evenDofToQuad+56];
	fma.rn.f64 	%fd1693, %fd342, %fd1667, %fd1691;
	ld.const.f64 	%fd343, [const_oddDofToQuad+80];
	fma.rn.f64 	%fd1694, %fd343, %fd1670, %fd1692;
	ld.const.f64 	%fd344, [const_evenDofToQuad+80];
	fma.rn.f64 	%fd1695, %fd344, %fd1671, %fd1693;
	ld.const.f64 	%fd345, [const_oddDofToQuad+104];
	fma.rn.f64 	%fd1696, %fd345, %fd1674, %fd1694;
	ld.const.f64 	%fd346, [const_evenDofToQuad+104];
	fma.rn.f64 	%fd1697, %fd346, %fd1675, %fd1695;
	add.f64 	%fd1698, %fd1696, %fd1697;
	st.shared.f64 	[%r11+8], %fd1698;
	sub.f64 	%fd1699, %fd1696, %fd1697;
	st.shared.f64 	[%r11+32], %fd1699;
	ld.const.f64 	%fd347, [const_oddDofToQuad+16];
	fma.rn.f64 	%fd1700, %fd347, %fd1658, 0d0000000000000000;
	ld.const.f64 	%fd348, [const_evenDofToQuad+16];
	fma.rn.f64 	%fd1701, %fd348, %fd1659, 0d0000000000000000;
	ld.const.f64 	%fd349, [const_oddDofToQuad+40];
	fma.rn.f64 	%fd1702, %fd349, %fd1662, %fd1700;
	ld.const.f64 	%fd350, [const_evenDofToQuad+40];
	fma.rn.f64 	%fd1703, %fd350, %fd1663, %fd1701;
	ld.const.f64 	%fd351, [const_oddDofToQuad+64];
	fma.rn.f64 	%fd1704, %fd351, %fd1666, %fd1702;
	ld.const.f64 	%fd352, [const_evenDofToQuad+64];
	fma.rn.f64 	%fd1705, %fd352, %fd1667, %fd1703;
	ld.const.f64 	%fd353, [const_oddDofToQuad+88];
	fma.rn.f64 	%fd1706, %fd353, %fd1670, %fd1704;
	ld.const.f64 	%fd354, [const_evenDofToQuad+88];
	fma.rn.f64 	%fd1707, %fd354, %fd1671, %fd1705;
	fma.rn.f64 	%fd1708, %fd1835, %fd1674, %fd1706;
	fma.rn.f64 	%fd1709, %fd1834, %fd1675, %fd1707;
	add.f64 	%fd1710, %fd1708, %fd1709;
	st.shared.f64 	[%r11+16], %fd1710;
	sub.f64 	%fd1711, %fd1708, %fd1709;
	st.shared.f64 	[%r11+24], %fd1711;
	bar.sync 	0;
	@%p17 bra 	$L__BB25_29;
	ld.shared.f64 	%fd1712, [%r8];
	ld.shared.f64 	%fd1713, [%r8+720];
	add.f64 	%fd1714, %fd1712, %fd1713;
	sub.f64 	%fd1715, %fd1712, %fd1713;
	ld.shared.f64 	%fd1716, [%r8+80];
	ld.shared.f64 	%fd1717, [%r8+640];
	add.f64 	%fd1718, %fd1716, %fd1717;
	sub.f64 	%fd1719, %fd1716, %fd1717;
	ld.shared.f64 	%fd1720, [%r8+160];
	ld.shared.f64 	%fd1721, [%r8+560];
	add.f64 	%fd1722, %fd1720, %fd1721;
	sub.f64 	%fd1723, %fd1720, %fd1721;
	ld.shared.f64 	%fd1724, [%r8+240];
	ld.shared.f64 	%fd1725, [%r8+480];
	add.f64 	%fd1726, %fd1724, %fd1725;
	sub.f64 	%fd1727, %fd1724, %fd1725;
	ld.shared.f64 	%fd1728, [%r8+320];
	ld.shared.f64 	%fd1729, [%r8+400];
	add.f64 	%fd1730, %fd1728, %fd1729;
	sub.f64 	%fd1731, %fd1728, %fd1729;
	fma.rn.f64 	%fd1732, %fd327, %fd1714, 0d0000000000000000;
	fma.rn.f64 	%fd1733, %fd328, %fd1715, 0d0000000000000000;
	fma.rn.f64 	%fd1734, %fd329, %fd1718, %fd1732;
	fma.rn.f64 	%fd1735, %fd330, %fd1719, %fd1733;
	fma.rn.f64 	%fd1736, %fd331, %fd1722, %fd1734;
	fma.rn.f64 	%fd1737, %fd332, %fd1723, %fd1735;
	fma.rn.f64 	%fd1738, %fd333, %fd1726, %fd1736;
	fma.rn.f64 	%fd1739, %fd334, %fd1727, %fd1737;
	fma.rn.f64 	%fd1740, %fd335, %fd1730, %fd1738;
	fma.rn.f64 	%fd1741, %fd336, %fd1731, %fd1739;
	add.f64 	%fd1742, %fd1740, %fd1741;
	st.shared.f64 	[%r8], %fd1742;
	sub.f64 	%fd1743, %fd1740, %fd1741;
	st.shared.f64 	[%r8+400], %fd1743;
	fma.rn.f64 	%fd1744, %fd337, %fd1714, 0d0000000000000000;
	fma.rn.f64 	%fd1745, %fd338, %fd1715, 0d0000000000000000;
	fma.rn.f64 	%fd1746, %fd339, %fd1718, %fd1744;
	fma.rn.f64 	%fd1747, %fd340, %fd1719, %fd1745;
	fma.rn.f64 	%fd1748, %fd341, %fd1722, %fd1746;
	fma.rn.f64 	%fd1749, %fd342, %fd1723, %fd1747;
	fma.rn.f64 	%fd1750, %fd343, %fd1726, %fd1748;
	fma.rn.f64 	%fd1751, %fd344, %fd1727, %fd1749;
	fma.rn.f64 	%fd1752, %fd345, %fd1730, %fd1750;
	fma.rn.f64 	%fd1753, %fd346, %fd1731, %fd1751;
	add.f64 	%fd1754, %fd1752, %fd1753;
	st.shared.f64 	[%r8+80], %fd1754;
	sub.f64 	%fd1755, %fd1752, %fd1753;
	st.shared.f64 	[%r8+320], %fd1755;
	fma.rn.f64 	%fd1756, %fd347, %fd1714, 0d0000000000000000;
	fma.rn.f64 	%fd1757, %fd348, %fd1715, 0d0000000000000000;
	fma.rn.f64 	%fd1758, %fd349, %fd1718, %fd1756;
	fma.rn.f64 	%fd1759, %fd350, %fd1719, %fd1757;
	fma.rn.f64 	%fd1760, %fd351, %fd1722, %fd1758;
	fma.rn.f64 	%fd1761, %fd352, %fd1723, %fd1759;
	fma.rn.f64 	%fd1762, %fd353, %fd1726, %fd1760;
	fma.rn.f64 	%fd1763, %fd354, %fd1727, %fd1761;
	fma.rn.f64 	%fd1764, %fd1835, %fd1730, %fd1762;
	fma.rn.f64 	%fd1765, %fd1834, %fd1731, %fd1763;
	add.f64 	%fd1766, %fd1764, %fd1765;
	st.shared.f64 	[%r8+160], %fd1766;
	sub.f64 	%fd1767, %fd1764, %fd1765;
	st.shared.f64 	[%r8+240], %fd1767;
$L__BB25_29:
	setp.gt.u32 	%p18, %r19, 35;
	bar.sync 	0;
	@%p18 bra 	$L__BB25_32;
	ld.shared.f64 	%fd1768, [%r7];
	ld.shared.f64 	%fd1769, [%r7+7200];
	add.f64 	%fd1770, %fd1768, %fd1769;
	sub.f64 	%fd1771, %fd1768, %fd1769;
	ld.shared.f64 	%fd1772, [%r7+800];
	ld.shared.f64 	%fd1773, [%r7+6400];
	add.f64 	%fd1774, %fd1772, %fd1773;
	sub.f64 	%fd1775, %fd1772, %fd1773;
	ld.shared.f64 	%fd1776, [%r7+1600];
	ld.shared.f64 	%fd1777, [%r7+5600];
	add.f64 	%fd1778, %fd1776, %fd1777;
	sub.f64 	%fd1779, %fd1776, %fd1777;
	ld.shared.f64 	%fd1780, [%r7+2400];
	ld.shared.f64 	%fd1781, [%r7+4800];
	add.f64 	%fd1782, %fd1780, %fd1781;
	sub.f64 	%fd1783, %fd1780, %fd1781;
	ld.shared.f64 	%fd1784, [%r7+3200];
	ld.shared.f64 	%fd1785, [%r7+4000];
	add.f64 	%fd1786, %fd1784, %fd1785;
	sub.f64 	%fd1787, %fd1784, %fd1785;
	fma.rn.f64 	%fd1788, %fd327, %fd1770, 0d0000000000000000;
	fma.rn.f64 	%fd1789, %fd328, %fd1771, 0d0000000000000000;
	fma.rn.f64 	%fd1790, %fd329, %fd1774, %fd1788;
	fma.rn.f64 	%fd1791, %fd330, %fd1775, %fd1789;
	fma.rn.f64 	%fd1792, %fd331, %fd1778, %fd1790;
	fma.rn.f64 	%fd1793, %fd332, %fd1779, %fd1791;
	fma.rn.f64 	%fd1794, %fd333, %fd1782, %fd1792;
	fma.rn.f64 	%fd1795, %fd334, %fd1783, %fd1793;
	fma.rn.f64 	%fd355, %fd335, %fd1786, %fd1794;
	fma.rn.f64 	%fd356, %fd336, %fd1787, %fd1795;
	fma.rn.f64 	%fd1796, %fd337, %fd1770, 0d0000000000000000;
	fma.rn.f64 	%fd1797, %fd338, %fd1771, 0d0000000000000000;
	fma.rn.f64 	%fd1798, %fd339, %fd1774, %fd1796;
	fma.rn.f64 	%fd1799, %fd340, %fd1775, %fd1797;
	fma.rn.f64 	%fd1800, %fd341, %fd1778, %fd1798;
	fma.rn.f64 	%fd1801, %fd342, %fd1779, %fd1799;
	fma.rn.f64 	%fd1802, %fd343, %fd1782, %fd1800;
	fma.rn.f64 	%fd1803, %fd344, %fd1783, %fd1801;
	fma.rn.f64 	%fd357, %fd345, %fd1786, %fd1802;
	fma.rn.f64 	%fd358, %fd346, %fd1787, %fd1803;
	fma.rn.f64 	%fd1804, %fd347, %fd1770, 0d0000000000000000;
	fma.rn.f64 	%fd1805, %fd348, %fd1771, 0d0000000000000000;
	fma.rn.f64 	%fd1806, %fd349, %fd1774, %fd1804;
	fma.rn.f64 	%fd1807, %fd350, %fd1775, %fd1805;
	fma.rn.f64 	%fd1808, %fd351, %fd1778, %fd1806;
	fma.rn.f64 	%fd1809, %fd352, %fd1779, %fd1807;
	fma.rn.f64 	%fd1810, %fd353, %fd1782, %fd1808;
	fma.rn.f64 	%fd1811, %fd354, %fd1783, %fd1809;
	fma.rn.f64 	%fd359, %fd1835, %fd1786, %fd1810;
	fma.rn.f64 	%fd360, %fd1834, %fd1787, %fd1811;
	@%p4 bra 	$L__BB25_32;
	ld.param.u64 	%rd54, [_Z32massMatrixMultiplyConstantKernelILi6ELi10ELi1EEvidPKdS1_S1_S1_S1_S1_S1_Pd_param_9];
	mov.u32 	%r123, %ctaid.x;
	mov.u32 	%r124, %tid.y;
	add.s32 	%r125, %r123, %r124;
	mad.lo.s32 	%r127, %r125, 7000, %r19;
	mad.lo.s32 	%r128, %r125, -6784, %r127;
	cvta.to.global.u64 	%rd41, %rd54;
	mul.wide.s32 	%rd42, %r128, 8;
	add.s64 	%rd43, %rd41, %rd42;
	add.f64 	%fd1812, %fd355, %fd356;
	st.global.f64 	[%rd43], %fd1812;
	add.f64 	%fd1813, %fd357, %fd358;
	st.global.f64 	[%rd43+288], %fd1813;
	add.f64 	%fd1814, %fd359, %fd360;
	st.global.f64 	[%rd43+576], %fd1814;
	sub.f64 	%fd1815, %fd359, %fd360;
	st.global.f64 	[%rd43+864], %fd1815;
	sub.f64 	%fd1816, %fd357, %fd358;
	st.global.f64 	[%rd43+1152], %fd1816;
	sub.f64 	%fd1817, %fd355, %fd356;
	st.global.f64 	[%rd43+1440], %fd1817;
$L__BB25_32:
	ret;

}
	// .globl	_Z32massMatrixMultiplyConstantKernelILi7ELi7ELi2EEvidPKdS1_S1_S1_S1_S1_S1_Pd
.visible .entry _Z32massMatrixMultiplyConstantKernelILi7ELi7ELi2EEvidPKdS1_S1_S1_S1_S1_S1_Pd(
	.param .u32 _Z32massMatrixMultiplyConstantKernelILi7ELi7ELi2EEvidPKdS1_S1_S1_S1_S1_S1_Pd_param_0,
	.param .f64 _Z32massMatrixMultiplyConstantKernelILi7ELi7ELi2EEvidPKdS1_S1_S1_S1_S1_S1_Pd_param_1,
	.param .u64 .ptr .align 1 _Z32massMatrixMultiplyConstantKernelILi7ELi7ELi2EEvidPKdS1_S1_S1_S1_S1_S1_Pd_param_2,
	.param .u64 .ptr .align 1 _Z32massMatrixMultiplyConstantKernelILi7ELi7ELi2EEvidPKdS1_S1_S1_S1_S1_S1_Pd_param_3,
	.param .u64 .ptr .align 1 _Z32massMatrixMultiplyConstantKernelILi7ELi7ELi2EEvidPKdS1_S1_S1_S1_S1_S1_Pd_param_4,
	.param .u64 .ptr .align 1 _Z32massMatrixMultiplyConstantKernelILi7ELi7ELi2EEvidPKdS1_S1_S1_S1_S1_S1_Pd_param_5,
	.param .u64 .ptr .align 1 _Z32massMatrixMultiplyConstantKernelILi7ELi7ELi2EEvidPKdS1_S1_S1_S1_S1_S1_Pd_param_6,
	.param .u64 .ptr .align 1 _Z32massMatrixMultiplyConstantKernelILi7ELi7ELi2EEvidPKdS1_S1_S1_S1_S1_S1_Pd_param_7,
	.param .u64 .ptr .align 1 _Z32massMatrixMultiplyConstantKernelILi7ELi7ELi2EEvidPKdS1_S1_S1_S1_S1_S1_Pd_param_8,
	.param .u64 .ptr .align 1 _Z32massMatrixMultiplyConstantKernelILi7ELi7ELi2EEvidPKdS1_S1_S1_S1_S1_S1_Pd_param_9
)
{
	.reg .pred 	%p<17>;
	.reg .b16 	%rs<15>;
	.reg .b32 	%r<97>;
	.reg .b64 	%rd<43>;
	.reg .b64 	%fd<1237>;
	// demoted variable
	.shared .align 8 .b8 _ZZ29stiffnessMatrixMultiplyDeviceILi7ELi7ELi2EEviidPKdS1_S1_S1_PAT0__AT0__AplT0_Li0E_dPdE5s_Gpr[784];
	// demoted variable
	.shared .align 8 .b8 _ZZ29stiffnessMatrixMultiplyDeviceILi7ELi7ELi2EEviidPKdS1_S1_S1_PAT0__AT0__AplT0_Li0E_dPdE5s_Gps[784];
	// demoted variable
	.shared .align 8 .b8 _ZZ32massMatrixMultiplyConstantKernelILi7ELi7ELi2EEvidPKdS1_S1_S1_S1_S1_S1_PdE6s_tmp1[5488];
	// demoted variable
	.shared .align 8 .b8 _ZZ32massMatrixMultiplyConstantKernelILi7ELi7ELi2EEvidPKdS1_S1_S1_S1_S1_S1_PdE13s_QuadToQuadD[392];
	ld.param.u32 	%r24, [_Z32massMatrixMultiplyConstantKernelILi7ELi7ELi2EEvidPKdS1_S1_S1_S1_S1_S1_Pd_param_0];
	ld.param.u64 	%rd5, [_Z32massMatrixMultiplyConstantKernelILi7ELi7ELi2EEvidPKdS1_S1_S1_S1_S1_S1_Pd_param_5];
	ld.param.u64 	%rd3, [_Z32massMatrixMultiplyConstantKernelILi7ELi7ELi2EEvidPKdS1_S1_S1_S1_S1_S1_Pd_param_8];
	cvta.to.global.u64 	%rd6, %rd5;
	mov.u32 	%r1, %tid.x;
	mov.u32 	%r2, %tid.y;
	mov.u32 	%r25, %ctaid.x;
	shl.b32 	%r26, %r25, 1;
	add.s32 	%r3, %r26, %r2;
	cvt.u16.u32 	%rs1, %r1;
	mul.hi.u16 	%rs2, %rs1, 9363;
	mul.lo.s16 	%rs3, %rs2, 7;
	sub.s16 	%rs4, %rs1, %rs3;
	cvt.u32.u16 	%r4, %rs4;
	mul.wide.u32 	%rd7, %r1, 8;
	add.s64 	%rd8, %rd6, %rd7;
	ld.global.nc.f64 	%fd265, [%rd8];
	shl.b32 	%r27, %r1, 3;
	mov.u32 	%r28, _ZZ32massMatrixMultiplyConstantKernelILi7ELi7ELi2EEvidPKdS1_S1_S1_S1_S1_S1_PdE13s_QuadToQuadD;
	add.s32 	%r29, %r28, %r27;
	st.shared.f64 	[%r29], %fd265;
	setp.lt.s32 	%p2, %r3, %r24;
	setp.lt.u32 	%p3, %r1, 49;
	and.pred  	%p1, %p3, %p2;
	not.pred 	%p4, %p1;
	@%p4 bra 	$L__BB26_2;
	cvta.to.global.u64 	%rd9, %rd3;
	mad.lo.s32 	%r30, %r3, 343, %r1;
	mul.wide.s32 	%rd10, %r30, 8;
	add.s64 	%rd11, %rd9, %rd10;
	ld.global.nc.f64 	%fd1185, [%rd11];
	ld.global.nc.f64 	%fd1184, [%rd11+392];
	ld.global.nc.f64 	%fd1183, [%rd11+784];
	ld.global.nc.f64 	%fd1182, [%rd11+1176];
	ld.global.nc.f64 	%fd1181, [%rd11+1568];
	ld.global.nc.f64 	%fd1180, [%rd11+1960];
	ld.global.nc.f64 	%fd1179, [%rd11+2352];
$L__BB26_2:
	setp.gt.u32 	%p5, %r1, 48;
	bar.sync 	0;
	ld.const.f64 	%fd15, [const_oddDofToQuad];
	ld.const.f64 	%fd16, [const_evenDofToQuad];
	ld.const.f64 	%fd17, [const_oddDofToQuad+8];
	ld.const.f64 	%fd18, [const_evenDofToQuad+8];
	ld.const.f64 	%fd19, [const_oddDofToQuad+16];
	ld.const.f64 	%fd20, [const_evenDofToQuad+16];
	ld.const.f64 	%fd21, [const_oddDofToQuad+24];
	ld.const.f64 	%fd22, [const_evenDofToQuad+24];
	ld.const.f64 	%fd23, [const_oddDofToQuad+32];
	ld.const.f64 	%fd24, [const_evenDofToQuad+32];
	ld.const.f64 	%fd25, [const_oddDofToQuad+40];
	ld.const.f64 	%fd26, [const_evenDofToQuad+40];
	ld.const.f64 	%fd27, [const_oddDofToQuad+48];
	ld.const.f64 	%fd28, [const_evenDofToQuad+48];
	ld.const.f64 	%fd29, [const_oddDofToQuad+56];
	ld.const.f64 	%fd30, [const_evenDofToQuad+56];
	ld.const.f64 	%fd31, [const_oddDofToQuad+64];
	ld.const.f64 	%fd32, [const_evenDofToQuad+64];
	ld.const.f64 	%fd33, [const_oddDofToQuad+72];
	ld.const.f64 	%fd34, [const_evenDofToQuad+72];
	ld.const.f64 	%fd35, [const_oddDofToQuad+80];
	ld.const.f64 	%fd36, [const_evenDofToQuad+80];
	ld.const.f64 	%fd37, [const_oddDofToQuad+88];
	ld.const.f64 	%fd38, [const_evenDofToQuad+88];
	ld.const.f64 	%fd39, [const_oddDofToQuad+96];
	ld.const.f64 	%fd40, [const_evenDofToQuad+96];
	ld.const.f64 	%fd41, [const_oddDofToQuad+104];
	ld.const.f64 	%fd42, [const_evenDofToQuad+104];
	ld.const.f64 	%fd43, [const_oddDofToQuad+112];
	ld.const.f64 	%fd44, [const_evenDofToQuad+112];
	mov.u32 	%r31, _ZZ32massMatrixMultiplyConstantKernelILi7ELi7ELi2EEvidPKdS1_S1_S1_S1_S1_S1_PdE6s_tmp1;
	mad.lo.s32 	%r5, %r2, 2744, %r31;
	mul.lo.s16 	%rs6, %rs1, 37;
	shr.u16 	%rs7, %rs6, 8;
	sub.s16 	%rs8, %rs1, %rs7;
	and.b16  	%rs9, %rs8, 254;
	shr.u16 	%rs10, %rs9, 1;
	add.s16 	%rs11, %rs10, %rs7;
	and.b16  	%rs12, %rs11, 252;
	shr.u16 	%rs13, %rs12, 2;
	cvt.u32.u16 	%r6, %rs13;
	mul.wide.u16 	%r32, %rs13, 56;
	add.s32 	%r7, %r5, %r32;
	@%p5 bra 	$L__BB26_4;
	add.f64 	%fd266, %fd1185, %fd1179;
	sub.f64 	%fd267, %fd1185, %fd1179;
	add.f64 	%fd268, %fd1184, %fd1180;
	sub.f64 	%fd269, %fd1184, %fd1180;
	add.f64 	%fd270, %fd1183, %fd1181;
	sub.f64 	%fd271, %fd1183, %fd1181;
	add.f64 	%fd272, %fd1182, %fd1182;
	sub.f64 	%fd273, %fd1182, %fd1182;
	mul.f64 	%fd274, %fd272, 0d3FE0000000000000;
	shl.b32 	%r33, %r4, 3;
	add.s32 	%r34, %r7, %r33;
	fma.rn.f64 	%fd275, %fd15, %fd266, 0d0000000000000000;
	fma.rn.f64 	%fd276, %fd16, %fd267, 0d0000000000000000;
	fma.rn.f64 	%fd277, %fd17, %fd268, %fd275;
	fma.rn.f64 	%fd278, %fd18, %fd269, %fd276;
	fma.rn.f64 	%fd279, %fd19, %fd270, %fd277;
	fma.rn.f64 	%fd280, %fd20, %fd271, %fd278;
	fma.rn.f64 	%fd281, %fd21, %fd274, %fd279;
	fma.rn.f64 	%fd282, %fd22, %fd273, %fd280;
	add.f64 	%fd283, %fd282, %fd281;
	st.shared.f64 	[%r34], %fd283;
	sub.f64 	%fd284, %fd281, %fd282;
	st.shared.f64 	[%r34+2352], %fd284;
	fma.rn.f64 	%fd285, %fd23, %fd266, 0d0000000000000000;
	fma.rn.f64 	%fd286, %fd24, %fd267, 0d0000000000000000;
	fma.rn.f64 	%fd287, %fd25, %fd268, %fd285;
	fma.rn.f64 	%fd288, %fd26, %fd269, %fd286;
	fma.rn.f64 	%fd289, %fd27, %fd270, %fd287;
	fma.rn.f64 	%fd290, %fd28, %fd271, %fd288;
	fma.rn.f64 	%fd291, %fd29, %fd274, %fd289;
	fma.rn.f64 	%fd292, %fd30, %fd273, %fd290;
	add.f64 	%fd293, %fd292, %fd291;
	st.shared.f64 	[%r34+392], %fd293;
	sub.f64 	%fd294, %fd291, %fd292;
	st.shared.f64 	[%r34+1960], %fd294;
	fma.rn.f64 	%fd295, %fd31, %fd266, 0d0000000000000000;
	fma.rn.f64 	%fd296, %fd32, %fd267, 0d0000000000000000;
	fma.rn.f64 	%fd297, %fd33, %fd268, %fd295;
	fma.rn.f64 	%fd298, %fd34, %fd269, %fd296;
	fma.rn.f64 	%fd299, %fd35, %fd270, %fd297;
	fma.rn.f64 	%fd300, %fd36, %fd271, %fd298;
	fma.rn.f64 	%fd301, %fd37, %fd274, %fd299;
	fma.rn.f64 	%fd302, %fd38, %fd273, %fd300;
	add.f64 	%fd303, %fd302, %fd301;
	st.shared.f64 	[%r34+784], %fd303;
	sub.f64 	%fd304, %fd301, %fd302;
	st.shared.f64 	[%r34+1568], %fd304;
	fma.rn.f64 	%fd305, %fd39, %fd266, 0d0000000000000000;
	fma.rn.f64 	%fd306, %fd40, %fd267, 0d0000000000000000;
	fma.rn.f64 	%fd307, %fd41, %fd268, %fd305;
	fma.rn.f64 	%fd308, %fd42, %fd269, %fd306;
	fma.rn.f64 	%fd309, %fd43, %fd270, %fd307;
	fma.rn.f64 	%fd310, %fd44, %fd271, %fd308;
	ld.const.f64 	%fd311, [const_oddDofToQuad+120];
	fma.rn.f64 	%fd312, %fd311, %fd274, %fd309;
	ld.const.f64 	%fd313, [const_evenDofToQuad+120];
	fma.rn.f64 	%fd314, %fd313, %fd273, %fd310;
	sub.f64 	%fd315, %fd312, %fd314;
	st.shared.f64 	[%r34+1176], %fd315;
$L__BB26_4:
	setp.lt.u32 	%p6, %r1, 49;
	bar.sync 	0;
	@%p6 bra 	$L__BB26_6;
	ld.const.f64 	%fd1187, [const_oddDofToQuad+120];
	ld.const.f64 	%fd1186, [const_evenDofToQuad+120];
	bra.uni 	$L__BB26_7;
$L__BB26_6:
	mad.lo.s32 	%r35, %r6, 336, %r7;
	shl.b32 	%r36, %r4, 3;
	add.s32 	%r37, %r35, %r36;
	ld.shared.f64 	%fd316, [%r37];
	ld.shared.f64 	%fd317, [%r37+336];
	add.f64 	%fd318, %fd316, %fd317;
	sub.f64 	%fd319, %fd316, %fd317;
	ld.shared.f64 	%fd320, [%r37+56];
	ld.shared.f64 	%fd321, [%r37+280];
	add.f64 	%fd322, %fd320, %fd321;
	sub.f64 	%fd323, %fd320, %fd321;
	ld.shared.f64 	%fd324, [%r37+112];
	ld.shared.f64 	%fd325, [%r37+224];
	add.f64 	%fd326, %fd324, %fd325;
	sub.f64 	%fd327, %fd324, %fd325;
	ld.shared.f64 	%fd328, [%r37+168];
	add.f64 	%fd329, %fd328, %fd328;
	sub.f64 	%fd330, %fd328, %fd328;
	mul.f64 	%fd331, %fd329, 0d3FE0000000000000;
	fma.rn.f64 	%fd332, %fd15, %fd318, 0d0000000000000000;
	fma.rn.f64 	%fd333, %fd16, %fd319, 0d0000000000000000;
	fma.rn.f64 	%fd334, %fd17, %fd322, %fd332;
	fma.rn.f64 	%fd335, %fd18, %fd323, %fd333;
	fma.rn.f64 	%fd336, %fd19, %fd326, %fd334;
	fma.rn.f64 	%fd337, %fd20, %fd327, %fd335;
	fma.rn.f64 	%fd338, %fd21, %fd331, %fd336;
	fma.rn.f64 	%fd339, %fd22, %fd330, %fd337;
	add.f64 	%fd340, %fd338, %fd339;
	st.shared.f64 	[%r37], %fd340;
	sub.f64 	%fd341, %fd338, %fd339;
	st.shared.f64 	[%r37+336], %fd341;
	fma.rn.f64 	%fd342, %fd23, %fd318, 0d0000000000000000;
	fma.rn.f64 	%fd343, %fd24, %fd319, 0d0000000000000000;
	fma.rn.f64 	%fd344, %fd25, %fd322, %fd342;
	fma.rn.f64 	%fd345, %fd26, %fd323, %fd343;
	fma.rn.f64 	%fd346, %fd27, %fd326, %fd344;
	fma.rn.f64 	%fd347, %fd28, %fd327, %fd345;
	fma.rn.f64 	%fd348, %fd29, %fd331, %fd346;
	fma.rn.f64 	%fd349, %fd30, %fd330, %fd347;
	add.f64 	%fd350, %fd348, %fd349;
	st.shared.f64 	[%r37+56], %fd350;
	sub.f64 	%fd351, %fd348, %fd349;
	st.shared.f64 	[%r37+280], %fd351;
	fma.rn.f64 	%fd352, %fd31, %fd318, 0d0000000000000000;
	fma.rn.f64 	%fd353, %fd32, %fd319, 0d0000000000000000;
	fma.rn.f64 	%fd354, %fd33, %fd322, %fd352;
	fma.rn.f64 	%fd355, %fd34, %fd323, %fd353;
	fma.rn.f64 	%fd356, %fd35, %fd326, %fd354;
	fma.rn.f64 	%fd357, %fd36, %fd327, %fd355;
	fma.rn.f64 	%fd358, %fd37, %fd331, %fd356;
	fma.rn.f64 	%fd359, %fd38, %fd330, %fd357;
	add.f64 	%fd360, %fd358, %fd359;
	st.shared.f64 	[%r37+112], %fd360;
	sub.f64 	%fd361, %fd358, %fd359;
	st.shared.f64 	[%r37+224], %fd361;
	fma.rn.f64 	%fd362, %fd39, %fd318, 0d0000000000000000;
	fma.rn.f64 	%fd363, %fd40, %fd319, 0d0000000000000000;
	fma.rn.f64 	%fd364, %fd41, %fd322, %fd362;
	fma.rn.f64 	%fd365, %fd42, %fd323, %fd363;
	fma.rn.f64 	%fd366, %fd43, %fd326, %fd364;
	fma.rn.f64 	%fd367, %fd44, %fd327, %fd365;
	ld.const.f64 	%fd1187, [const_oddDofToQuad+120];
	fma.rn.f64 	%fd368, %fd1187, %fd331, %fd366;
	ld.const.f64 	%fd1186, [const_evenDofToQuad+120];
	fma.rn.f64 	%fd369, %fd1186, %fd330, %fd367;
	sub.f64 	%fd370, %fd368, %fd369;
	st.shared.f64 	[%r37+168], %fd370;
$L__BB26_7:
	ld.param.u64 	%rd35, [_Z32massMatrixMultiplyConstantKernelILi7ELi7ELi2EEvidPKdS1_S1_S1_S1_S1_S1_Pd_param_2];
	ld.param.u32 	%r90, [_Z32massMatrixMultiplyConstantKernelILi7ELi7ELi2EEvidPKdS1_S1_S1_S1_S1_S1_Pd_param_0];
	setp.ge.s32 	%p7, %r3, %r90;
	bar.sync 	0;
	cvt.u32.u16 	%r8, %rs2;
	mul.wide.u16 	%r38, %rs2, 392;
	add.s32 	%r39, %r5, %r38;
	mad.lo.s32 	%r9, %r4, 56, %r39;
	ld.shared.f64 	%fd372, [%r9];
	ld.shared.f64 	%fd373, [%r9+48];
	add.f64 	%fd374, %fd372, %fd373;
	sub.f64 	%fd375, %fd372, %fd373;
	ld.shared.f64 	%fd376, [%r9+8];
	ld.shared.f64 	%fd377, [%r9+40];
	add.f64 	%fd378, %fd376, %fd377;
	sub.f64 	%fd379, %fd376, %fd377;
	ld.shared.f64 	%fd380, [%r9+16];
	ld.shared.f64 	%fd381, [%r9+32];
	add.f64 	%fd382, %fd380, %fd381;
	sub.f64 	%fd383, %fd380, %fd381;
	ld.shared.f64 	%fd384, [%r9+24];
	add.f64 	%fd385, %fd384, %fd384;
	sub.f64 	%fd386, %fd384, %fd384;
	mul.f64 	%fd387, %fd385, 0d3FE0000000000000;
	fma.rn.f64 	%fd388, %fd15, %fd374, 0d0000000000000000;
	fma.rn.f64 	%fd389, %fd16, %fd375, 0d0000000000000000;
	fma.rn.f64 	%fd390, %fd17, %fd378, %fd388;
	fma.rn.f64 	%fd391, %fd18, %fd379, %fd389;
	fma.rn.f64 	%fd392, %fd19, %fd382, %fd390;
	fma.rn.f64 	%fd393, %fd20, %fd383, %fd391;
	fma.rn.f64 	%fd394, %fd21, %fd387, %fd392;
	fma.rn.f64 	%fd395, %fd22, %fd386, %fd393;
	add.f64 	%fd396, %fd394, %fd395;
	st.shared.f64 	[%r9], %fd396;
	sub.f64 	%fd397, %fd394, %fd395;
	st.shared.f64 	[%r9+48], %fd397;
	fma.rn.f64 	%fd398, %fd23, %fd374, 0d0000000000000000;
	fma.rn.f64 	%fd399, %fd24, %fd375, 0d0000000000000000;
	fma.rn.f64 	%fd400, %fd25, %fd378, %fd398;
	fma.rn.f64 	%fd401, %fd26, %fd379, %fd399;
	fma.rn.f64 	%fd402, %fd27, %fd382, %fd400;
	fma.rn.f64 	%fd403, %fd28, %fd383, %fd401;
	fma.rn.f64 	%fd404, %fd29, %fd387, %fd402;
	fma.rn.f64 	%fd405, %fd30, %fd386, %fd403;
	add.f64 	%fd406, %fd404, %fd405;
	st.shared.f64 	[%r9+8], %fd406;
	sub.f64 	%fd407, %fd404, %fd405;
	st.shared.f64 	[%r9+40], %fd407;
	fma.rn.f64 	%fd408, %fd31, %fd374, 0d0000000000000000;
	fma.rn.f64 	%fd409, %fd32, %fd375, 0d0000000000000000;
	fma.rn.f64 	%fd410, %fd33, %fd378, %fd408;
	fma.rn.f64 	%fd411, %fd34, %fd379, %fd409;
	fma.rn.f64 	%fd412, %fd35, %fd382, %fd410;
	fma.rn.f64 	%fd413, %fd36, %fd383, %fd411;
	fma.rn.f64 	%fd414, %fd37, %fd387, %fd412;
	fma.rn.f64 	%fd415, %fd38, %fd386, %fd413;
	add.f64 	%fd416, %fd414, %fd415;
	st.shared.f64 	[%r9+16], %fd416;
	sub.f64 	%fd417, %fd414, %fd415;
	st.shared.f64 	[%r9+32], %fd417;
	fma.rn.f64 	%fd418, %fd39, %fd374, 0d0000000000000000;
	fma.rn.f64 	%fd419, %fd40, %fd375, 0d0000000000000000;
	fma.rn.f64 	%fd420, %fd41, %fd378, %fd418;
	fma.rn.f64 	%fd421, %fd42, %fd379, %fd419;
	fma.rn.f64 	%fd422, %fd43, %fd382, %fd420;
	fma.rn.f64 	%fd423, %fd44, %fd383, %fd421;
	fma.rn.f64 	%fd424, %fd1187, %fd387, %fd422;
	fma.rn.f64 	%fd425, %fd1186, %fd386, %fd423;
	sub.f64 	%fd426, %fd424, %fd425;
	st.shared.f64 	[%r9+24], %fd426;
	bar.sync 	0;
	mad.lo.s32 	%r10, %r8, -336, %r39;
	shl.b32 	%r40, %r4, 3;
	add.s32 	%r11, %r10, %r40;
	ld.shared.f64 	%fd51, [%r11];
	ld.shared.f64 	%fd52, [%r11+392];
	ld.shared.f64 	%fd53, [%r11+784];
	ld.shared.f64 	%fd54, [%r11+1176];
	ld.shared.f64 	%fd55, [%r11+1568];
	ld.shared.f64 	%fd56, [%r11+1960];
	ld.shared.f64 	%fd57, [%r11+2352];
	mad.lo.s32 	%r41, %r3, 2401, %r1;
	cvta.to.global.u64 	%rd12, %rd35;
	mul.wide.s32 	%rd13, %r41, 8;
	add.s64 	%rd1, %rd12, %rd13;
	mov.f64 	%fd1188, 0d0000000000000000;
	mov.f64 	%fd1189, %fd1188;
	mov.f64 	%fd1190, %fd1188;
	mov.f64 	%fd1191, %fd1188;
	mov.f64 	%fd1192, %fd1188;
	mov.f64 	%fd1193, %fd1188;
	mov.f64 	%fd1194, %fd1188;
	@%p7 bra 	$L__BB26_9;
	ld.global.nc.f64 	%fd1188, [%rd1];
	ld.global.nc.f64 	%fd1189, [%rd1+2744];
	ld.global.nc.f64 	%fd1190, [%rd1+5488];
	ld.global.nc.f64 	%fd1191, [%rd1+8232];
	ld.global.nc.f64 	%fd1192, [%rd1+10976];
	ld.global.nc.f64 	%fd1193, [%rd1+13720];
	ld.global.nc.f64 	%fd1194, [%rd1+16464];
$L__BB26_9:
	ld.param.f64 	%fd1172, [_Z32massMatrixMultiplyConstantKernelILi7ELi7ELi2EEvidPKdS1_S1_S1_S1_S1_S1_Pd_param_1];
	ld.param.u32 	%r91, [_Z32massMatrixMultiplyConstantKernelILi7ELi7ELi2EEvidPKdS1_S1_S1_S1_S1_S1_Pd_param_0];
	mul.lo.s32 	%r42, %r2, 392;
	mov.u32 	%r43, _ZZ29stiffnessMatrixMultiplyDeviceILi7ELi7ELi2EEviidPKdS1_S1_S1_PAT0__AT0__AplT0_Li0E_dPdE5s_Gpr;
	add.s32 	%r44, %r43, %r42;
	mul.lo.s32 	%r45, %r8, 56;
	add.s32 	%r12, %r44, %r45;
	add.s32 	%r13, %r12, %r40;
	mov.u32 	%r47, _ZZ29stiffnessMatrixMultiplyDeviceILi7ELi7ELi2EEviidPKdS1_S1_S1_PAT0__AT0__AplT0_Li0E_dPdE5s_Gps;
	add.s32 	%r48, %r47, %r42;
	add.s32 	%r15, %r48, %r40;
	add.s32 	%r14, %r15, %r45;
	add.s32 	%r50, %r28, %r40;
	setp.ge.s32 	%p8, %r3, %r91;
	add.s32 	%r16, %r5, %r40;
	mad.lo.s32 	%r51, %r4, 48, %r50;
	ld.shared.f64 	%fd72, [%r51];
	ld.shared.f64 	%fd428, [%r10];
	fma.rn.f64 	%fd429, %fd72, %fd428, 0d0000000000000000;
	add.s32 	%r52, %r28, %r45;
	ld.shared.f64 	%fd73, [%r52];
	ld.shared.f64 	%fd430, [%r16];
	fma.rn.f64 	%fd431, %fd73, %fd430, 0d0000000000000000;
	ld.shared.f64 	%fd432, [_ZZ32massMatrixMultiplyConstantKernelILi7ELi7ELi2EEvidPKdS1_S1_S1_S1_S1_S1_PdE13s_QuadToQuadD];
	fma.rn.f64 	%fd433, %fd432, %fd51, 0d0000000000000000;
	ld.shared.f64 	%fd74, [%r51+8];
	ld.shared.f64 	%fd434, [%r10+8];
	fma.rn.f64 	%fd435, %fd74, %fd434, %fd429;
	ld.shared.f64 	%fd75, [%r52+8];
	ld.shared.f64 	%fd436, [%r16+56];
	fma.rn.f64 	%fd437, %fd75, %fd436, %fd431;
	ld.shared.f64 	%fd438, [_ZZ32massMatrixMultiplyConstantKernelILi7ELi7ELi2EEvidPKdS1_S1_S1_S1_S1_S1_PdE13s_QuadToQuadD+8];
	fma.rn.f64 	%fd439, %fd438, %fd52, %fd433;
	ld.shared.f64 	%fd76, [%r51+16];
	ld.shared.f64 	%fd440, [%r10+16];
	fma.rn.f64 	%fd441, %fd76, %fd440, %fd435;
	ld.shared.f64 	%fd77, [%r52+16];
	ld.shared.f64 	%fd442, [%r16+112];
	fma.rn.f64 	%fd443, %fd77, %fd442, %fd437;
	ld.shared.f64 	%fd444, [_ZZ32massMatrixMultiplyConstantKernelILi7ELi7ELi2EEvidPKdS1_S1_S1_S1_S1_S1_PdE13s_QuadToQuadD+16];
	fma.rn.f64 	%fd445, %fd444, %fd53, %fd439;
	ld.shared.f64 	%fd78, [%r51+24];
	ld.shared.f64 	%fd446, [%r10+24];
	fma.rn.f64 	%fd447, %fd78, %fd446, %fd441;
	ld.shared.f64 	%fd79, [%r52+24];
	ld.shared.f64 	%fd448, [%r16+168];
	fma.rn.f64 	%fd449, %fd79, %fd448, %fd443;
	ld.shared.f64 	%fd450, [_ZZ32massMatrixMultiplyConstantKernelILi7ELi7ELi2EEvidPKdS1_S1_S1_S1_S1_S1_PdE13s_QuadToQuadD+24];
	fma.rn.f64 	%fd451, %fd450, %fd54, %fd445;
	ld.shared.f64 	%fd80, [%r51+32];
	ld.shared.f64 	%fd452, [%r10+32];
	fma.rn.f64 	%fd453, %fd80, %fd452, %fd447;
	ld.shared.f64 	%fd81, [%r52+32];
	ld.shared.f64 	%fd454, [%r16+224];
	fma.rn.f64 	%fd455, %fd81, %fd454, %fd449;
	ld.shared.f64 	%fd456, [_ZZ32massMatrixMultiplyConstantKernelILi7ELi7ELi2EEvidPKdS1_S1_S1_S1_S1_S1_PdE13s_QuadToQuadD+32];
	fma.rn.f64 	%fd457, %fd456, %fd55, %fd451;
	ld.shared.f64 	%fd82, [%r51+40];
	ld.shared.f64 	%fd458, [%r10+40];
	fma.rn.f64 	%fd459, %fd82, %fd458, %fd453;
	ld.shared.f64 	%fd83, [%r52+40];
	ld.shared.f64 	%fd460, [%r16+280];
	fma.rn.f64 	%fd461, %fd83, %fd460, %fd455;
	ld.shared.f64 	%fd462, [_ZZ32massMatrixMultiplyConstantKernelILi7ELi7ELi2EEvidPKdS1_S1_S1_S1_S1_S1_PdE13s_QuadToQuadD+40];
	fma.rn.f64 	%fd463, %fd462, %fd56, %fd457;
	ld.shared.f64 	%fd84, [%r51+48];
	ld.shared.f64 	%fd464, [%r10+48];
	fma.rn.f64 	%fd465, %fd84, %fd464, %fd459;
	ld.shared.f64 	%fd85, [%r52+48];
	ld.shared.f64 	%fd466, [%r16+336];
	fma.rn.f64 	%fd467, %fd85, %fd466, %fd461;
	ld.shared.f64 	%fd468, [_ZZ32massMatrixMultiplyConstantKernelILi7ELi7ELi2EEvidPKdS1_S1_S1_S1_S1_S1_PdE13s_QuadToQuadD+48];
	fma.rn.f64 	%fd469, %fd468, %fd57, %fd463;
	bar.sync 	0;
	mul.f64 	%fd470, %fd1189, %fd467;
	fma.rn.f64 	%fd471, %fd1188, %fd465, %fd470;
	fma.rn.f64 	%fd472, %fd1190, %fd469, %fd471;
	st.shared.f64 	[%r13], %fd472;
	mul.f64 	%fd473, %fd1191, %fd467;
	fma.rn.f64 	%fd474, %fd1189, %fd465, %fd473;
	fma.rn.f64 	%fd475, %fd1192, %fd469, %fd474;
	st.shared.f64 	[%r14], %fd475;
	mul.f64 	%fd476, %fd1192, %fd467;
	fma.rn.f64 	%fd477, %fd1190, %fd465, %fd476;
	fma.rn.f64 	%fd478, %fd1193, %fd469, %fd477;
	mul.f64 	%fd479, %fd1172, %fd1194;
	bar.sync 	0;
	ld.shared.f64 	%fd86, [%r50];
	ld.shared.f64 	%fd480, [%r12];
	mul.f64 	%fd481, %fd86, %fd480;
	fma.rn.f64 	%fd482, %fd479, %fd51, %fd481;
	mad.lo.s32 	%r53, %r8, -48, %r52;
	ld.shared.f64 	%fd87, [%r53];
	ld.shared.f64 	%fd483, [%r15];
	fma.rn.f64 	%fd484, %fd87, %fd483, %fd482;
	fma.rn.f64 	%fd485, %fd478, %fd432, 0d0000000000000000;
	mul.lo.s32 	%r17, %r4, -48;
	add.s32 	%r54, %r51, %r17;
	ld.shared.f64 	%fd88, [%r54+56];
	ld.shared.f64 	%fd486, [%r12+8];
	fma.rn.f64 	%fd487, %fd88, %fd486, %fd484;
	ld.shared.f64 	%fd89, [%r53+56];
	ld.shared.f64 	%fd488, [%r15+56];
	fma.rn.f64 	%fd489, %fd89, %fd488, %fd487;
	fma.rn.f64 	%fd90, %fd478, %fd438, 0d0000000000000000;
	ld.shared.f64 	%fd91, [%r54+112];
	ld.shared.f64 	%fd490, [%r12+16];
	fma.rn.f64 	%fd491, %fd91, %fd490, %fd489;
	ld.shared.f64 	%fd92, [%r53+112];
	ld.shared.f64 	%fd492, [%r15+112];
	fma.rn.f64 	%fd493, %fd92, %fd492, %fd491;
	fma.rn.f64 	%fd93, %fd478, %fd444, 0d0000000000000000;
	ld.shared.f64 	%fd94, [%r54+168];
	ld.shared.f64 	%fd494, [%r12+24];
	fma.rn.f64 	%fd495, %fd94, %fd494, %fd493;
	ld.shared.f64 	%fd95, [%r53+168];
	ld.shared.f64 	%fd496, [%r15+168];
	fma.rn.f64 	%fd497, %fd95, %fd496, %fd495;
	fma.rn.f64 	%fd96, %fd478, %fd450, 0d0000000000000000;
	ld.shared.f64 	%fd97, [%r54+224];
	ld.shared.f64 	%fd498, [%r12+32];
	fma.rn.f64 	%fd499, %fd97, %fd498, %fd497;
	ld.shared.f64 	%fd98, [%r53+224];
	ld.shared.f64 	%fd500, [%r15+224];
	fma.rn.f64 	%fd501, %fd98, %fd500, %fd499;
	fma.rn.f64 	%fd99, %fd478, %fd456, 0d0000000000000000;
	ld.shared.f64 	%fd100, [%r54+280];
	ld.shared.f64 	%fd502, [%r12+40];
	fma.rn.f64 	%fd503, %fd100, %fd502, %fd501;
	ld.shared.f64 	%fd101, [%r53+280];
	ld.shared.f64 	%fd504, [%r15+280];
	fma.rn.f64 	%fd505, %fd101, %fd504, %fd503;
	fma.rn.f64 	%fd102, %fd478, %fd462, 0d0000000000000000;
	ld.shared.f64 	%fd103, [%r54+336];
	ld.shared.f64 	%fd506, [%r12+48];
	fma.rn.f64 	%fd507, %fd103, %fd506, %fd505;
	ld.shared.f64 	%fd104, [%r53+336];
	ld.shared.f64 	%fd508, [%r15+336];
	fma.rn.f64 	%fd509, %fd104, %fd508, %fd507;
	fma.rn.f64 	%fd105, %fd478, %fd468, 0d0000000000000000;
	add.f64 	%fd106, %fd509, %fd485;
	mov.f64 	%fd1195, 0d0000000000000000;
	mov.f64 	%fd1196, %fd1195;
	mov.f64 	%fd1197, %fd1195;
	mov.f64 	%fd1198, %fd1195;
	mov.f64 	%fd1199, %fd1195;
	mov.f64 	%fd1200, %fd1195;
	mov.f64 	%fd1201, %fd1195;
	@%p8 bra 	$L__BB26_11;
	ld.param.u64 	%rd36, [_Z32massMatrixMultiplyConstantKernelILi7ELi7ELi2EEvidPKdS1_S1_S1_S1_S1_S1_Pd_param_2];
	cvta.to.global.u64 	%rd14, %rd36;
	add.s64 	%rd16, %rd14, %rd13;
	ld.global.nc.f64 	%fd1195, [%rd16+392];
	ld.global.nc.f64 	%fd1196, [%rd16+3136];
	ld.global.nc.f64 	%fd1197, [%rd16+5880];
	ld.global.nc.f64 	%fd1198, [%rd16+8624];
	ld.global.nc.f64 	%fd1199, [%rd16+11368];
	ld.global.nc.f64 	%fd1200, [%rd16+14112];
	ld.global.nc.f64 	%fd1201, [%rd16+16856];
$L__BB26_11:
	ld.param.f64 	%fd1173, [_Z32massMatrixMultiplyConstantKernelILi7ELi7ELi2EEvidPKdS1_S1_S1_S1_S1_S1_Pd_param_1];
	ld.param.u32 	%r92, [_Z32massMatrixMultiplyConstantKernelILi7ELi7ELi2EEvidPKdS1_S1_S1_S1_S1_S1_Pd_param_0];
	mov.u32 	%r57, %ctaid.x;
	shl.b32 	%r58, %r57, 1;
	mov.u32 	%r59, %tid.y;
	add.s32 	%r18, %r58, %r59;
	setp.ge.s32 	%p9, %r18, %r92;
	ld.shared.f64 	%fd511, [%r10+392];
	fma.rn.f64 	%fd512, %fd72, %fd511, 0d0000000000000000;
	ld.shared.f64 	%fd513, [%r16+392];
	fma.rn.f64 	%fd514, %fd73, %fd513, 0d0000000000000000;
	ld.shared.f64 	%fd515, [_ZZ32massMatrixMultiplyConstantKernelILi7ELi7ELi2EEvidPKdS1_S1_S1_S1_S1_S1_PdE13s_QuadToQuadD+56];
	fma.rn.f64 	%fd516, %fd515, %fd51, 0d0000000000000000;
	ld.shared.f64 	%fd517, [%r10+400];
	fma.rn.f64 	%fd518, %fd74, %fd517, %fd512;
	ld.shared.f64 	%fd519, [%r16+448];
	fma.rn.f64 	%fd520, %fd75, %fd519, %fd514;
	ld.shared.f64 	%fd521, [_ZZ32massMatrixMultiplyConstantKernelILi7ELi7ELi2EEvidPKdS1_S1_S1_S1_S1_S1_PdE13s_QuadToQuadD+64];
	fma.rn.f64 	%fd522, %fd521, %fd52, %fd516;
	ld.shared.f64 	%fd523, [%r10+408];
	fma.rn.f64 	%fd524, %fd76, %fd523, %fd518;
	ld.shared.f64 	%fd525, [%r16+504];
	fma.rn.f64 	%fd526, %fd77, %fd525, %fd520;
	ld.shared.f64 	%fd527, [_ZZ32massMatrixMultiplyConstantKernelILi7ELi7ELi2EEvidPKdS1_S1_S1_S1_S1_S1_PdE13s_QuadToQuadD+72];
	fma.rn.f64 	%fd528, %fd527, %fd53, %fd522;
	ld.shared.f64 	%fd529, [%r10+416];
	fma.rn.f64 	%fd530, %fd78, %fd529, %fd524;
	ld.shared.f64 	%fd531, [%r16+560];
	fma.rn.f64 	%fd532, %fd79, %fd531, %fd526;
	ld.shared.f64 	%fd533, [_ZZ32massMatrixMultiplyConstantKernelILi7ELi7ELi2EEvidPKdS1_S1_S1_S1_S1_S1_PdE13s_QuadToQuadD+80];
	fma.rn.f64 	%fd534, %fd533, %fd54, %fd528;
	ld.shared.f64 	%fd535, [%r10+424];
	fma.rn.f64 	%fd536, %fd80, %fd535, %fd530;
	ld.shared.f64 	%fd537, [%r16+616];
	fma.rn.f64 	%fd538, %fd81, %fd537, %fd532;
	ld.shared.f64 	%fd539, [_ZZ32massMatrixMultiplyConstantKernelILi7ELi7ELi2EEvidPKdS1_S1_S1_S1_S1_S1_PdE13s_QuadToQuadD+88];
	fma.rn.f64 	%fd540, %fd539, %fd55, %fd534;
	ld.shared.f64 	%fd541, [%r10+432];
	fma.rn.f64 	%fd542, %fd82, %fd541, %fd536;
	ld.shared.f64 	%fd543, [%r16+672];
	fma.rn.f64 	%fd544, %fd83, %fd543, %fd538;
	ld.shared.f64 	%fd545, [_ZZ32massMatrixMultiplyConstantKernelILi7ELi7ELi2EEvidPKdS1_S1_S1_S1_S1_S1_PdE13s_QuadToQuadD+96];
	fma.rn.f64 	%fd546, %fd545, %fd56, %fd540;
	ld.shared.f64 	%fd547, [%r10+440];
	fma.rn.f64 	%fd548, %fd84, %fd547, %fd542;
	ld.shared.f64 	%fd549, [%r16+728];
	fma.rn.f64 	%fd550, %fd85, %fd549, %fd544;
	ld.shared.f64 	%fd551, [_ZZ32massMatrixMultiplyConstantKernelILi7ELi7ELi2EEvidPKdS1_S1_S1_S1_S1_S1_PdE13s_QuadToQuadD+104];
	fma.rn.f64 	%fd552, %fd551, %fd57, %fd546;
	bar.sync 	0;
	mul.f64 	%fd553, %fd1196, %fd550;
	fma.rn.f64 	%fd554, %fd1195, %fd548, %fd553;
	fma.rn.f64 	%fd555, %fd1197, %fd552, %fd554;
	st.shared.f64 	[%r13], %fd555;
	mul.f64 	%fd556, %fd1198, %fd550;
	fma.rn.f64 	%fd557, %fd1196, %fd548, %fd556;
	fma.rn.f64 	%fd558, %fd1199, %fd552, %fd557;
	st.shared.f64 	[%r14], %fd558;
	mul.f64 	%fd559, %fd1199, %fd550;
	fma.rn.f64 	%fd560, %fd1197, %fd548, %fd559;
	fma.rn.f64 	%fd561, %fd1200, %fd552, %fd560;
	mul.f64 	%fd562, %fd1173, %fd1201;
	bar.sync 	0;
	ld.shared.f64 	%fd563, [%r12];
	mul.f64 	%fd564, %fd86, %fd563;
	fma.rn.f64 	%fd565, %fd562, %fd52, %fd564;
	ld.shared.f64 	%fd566, [%r15];
	fma.rn.f64 	%fd567, %fd87, %fd566, %fd565;
	fma.rn.f64 	%fd121, %fd561, %fd515, %fd106;
	ld.shared.f64 	%fd568, [%r12+8];
	fma.rn.f64 	%fd569, %fd88, %fd568, %fd567;
	ld.shared.f64 	%fd570, [%r15+56];
	fma.rn.f64 	%fd571, %fd89, %fd570, %fd569;
	fma.rn.f64 	%fd572, %fd561, %fd521, %fd90;
	ld.shared.f64 	%fd573, [%r12+16];
	fma.rn.f64 	%fd574, %fd91, %fd573, %fd571;
	ld.shared.f64 	%fd575, [%r15+112];
	fma.rn.f64 	%fd576, %fd92, %fd575, %fd574;
	fma.rn.f64 	%fd122, %fd561, %fd527, %fd93;
	ld.shared.f64 	%fd577, [%r12+24];
	fma.rn.f64 	%fd578, %fd94, %fd577, %fd576;
	ld.shared.f64 	%fd579, [%r15+168];
	fma.rn.f64 	%fd580, %fd95, %fd579, %fd578;
	fma.rn.f64 	%fd123, %fd561, %fd533, %fd96;
	ld.shared.f64 	%fd581, [%r12+32];
	fma.rn.f64 	%fd582, %fd97, %fd581, %fd580;
	ld.shared.f64 	%fd583, [%r15+224];
	fma.rn.f64 	%fd584, %fd98, %fd583, %fd582;
	fma.rn.f64 	%fd124, %fd561, %fd539, %fd99;
	ld.shared.f64 	%fd585, [%r12+40];
	fma.rn.f64 	%fd586, %fd100, %fd585, %fd584;
	ld.shared.f64 	%fd587, [%r15+280];
	fma.rn.f64 	%fd588, %fd101, %fd587, %fd586;
	fma.rn.f64 	%fd125, %fd561, %fd545, %fd102;
	ld.shared.f64 	%fd589, [%r12+48];
	fma.rn.f64 	%fd590, %fd103, %fd589, %fd588;
	ld.shared.f64 	%fd591, [%r15+336];
	fma.rn.f64 	%fd592, %fd104, %fd591, %fd590;
	fma.rn.f64 	%fd126, %fd561, %fd551, %fd105;
	add.f64 	%fd127, %fd592, %fd572;
	mov.f64 	%fd1202, 0d0000000000000000;
	mov.f64 	%fd1203, %fd1202;
	mov.f64 	%fd1204, %fd1202;
	mov.f64 	%fd1205, %fd1202;
	mov.f64 	%fd1206, %fd1202;
	mov.f64 	%fd1207, %fd1202;
	mov.f64 	%fd1208, %fd1202;
	@%p9 bra 	$L__BB26_13;
	ld.param.u64 	%rd37, [_Z32massMatrixMultiplyConstantKernelILi7ELi7ELi2EEvidPKdS1_S1_S1_S1_S1_S1_Pd_param_2];
	cvta.to.global.u64 	%rd17, %rd37;
	mov.u32 	%r60, %tid.x;
	mad.lo.s32 	%r61, %r18, 2401, %r60;
	mul.wide.s32 	%rd18, %r61, 8;
	add.s64 	%rd19, %rd17, %rd18;
	ld.global.nc.f64 	%fd1202, [%rd19+784];
	ld.global.nc.f64 	%fd1203, [%rd19+3528];
	ld.global.nc.f64 	%fd1204, [%rd19+6272];
	ld.global.nc.f64 	%fd1205, [%rd19+9016];
	ld.global.nc.f64 	%fd1206, [%rd19+11760];
	ld.global.nc.f64 	%fd1207, [%rd19+14504];
	ld.global.nc.f64 	%fd1208, [%rd19+17248];
$L__BB26_13:
	ld.param.f64 	%fd1174, [_Z32massMatrixMultiplyConstantKernelILi7ELi7ELi2EEvidPKdS1_S1_S1_S1_S1_S1_Pd_param_1];
	ld.param.u32 	%r93, [_Z32massMatrixMultiplyConstantKernelILi7ELi7ELi2EEvidPKdS1_S1_S1_S1_S1_S1_Pd_param_0];
	mov.u32 	%r62, %ctaid.x;
	shl.b32 	%r63, %r62, 1;
	mov.u32 	%r64, %tid.y;
	add.s32 	%r19, %r63, %r64;
	setp.ge.s32 	%p10, %r19, %r93;
	ld.shared.f64 	%fd594, [%r10+784];
	fma.rn.f64 	%fd595, %fd72, %fd594, 0d0000000000000000;
	ld.shared.f64 	%fd596, [%r16+784];
	fma.rn.f64 	%fd597, %fd73, %fd596, 0d0000000000000000;
	ld.shared.f64 	%fd598, [_ZZ32massMatrixMultiplyConstantKernelILi7ELi7ELi2EEvidPKdS1_S1_S1_S1_S1_S1_PdE13s_QuadToQuadD+112];
	fma.rn.f64 	%fd599, %fd598, %fd51, 0d0000000000000000;
	ld.shared.f64 	%fd600, [%r10+792];
	fma.rn.f64 	%fd601, %fd74, %fd600, %fd595;
	ld.shared.f64 	%fd602, [%r16+840];
	fma.rn.f64 	%fd603, %fd75, %fd602, %fd597;
	ld.shared.f64 	%fd604, [_ZZ32massMatrixMultiplyConstantKernelILi7ELi7ELi2EEvidPKdS1_S1_S1_S1_S1_S1_PdE13s_QuadToQuadD+120];
	fma.rn.f64 	%fd605, %fd604, %fd52, %fd599;
	ld.shared.f64 	%fd606, [%r10+800];
	fma.rn.f64 	%fd607, %fd76, %fd606, %fd601;
	ld.shared.f64 	%fd608, [%r16+896];
	fma.rn.f64 	%fd609, %fd77, %fd608, %fd603;
	ld.shared.f64 	%fd610, [_ZZ32massMatrixMultiplyConstantKernelILi7ELi7ELi2EEvidPKdS1_S1_S1_S1_S1_S1_PdE13s_QuadToQuadD+128];
	fma.rn.f64 	%fd611, %fd610, %fd53, %fd605;
	ld.shared.f64 	%fd612, [%r10+808];
	fma.rn.f64 	%fd613, %fd78, %fd612, %fd607;
	ld.shared.f64 	%fd614, [%r16+952];
	fma.rn.f64 	%fd615, %fd79, %fd614, %fd609;
	ld.shared.f64 	%fd616, [_ZZ32massMatrixMultiplyConstantKernelILi7ELi7ELi2EEvidPKdS1_S1_S1_S1_S1_S1_PdE13s_QuadToQuadD+136];
	fma.rn.f64 	%fd617, %fd616, %fd54, %fd611;
	ld.shared.f64 	%fd618, [%r10+816];
	fma.rn.f64 	%fd619, %fd80, %fd618, %fd613;
	ld.shared.f64 	%fd620, [%r16+1008];
	fma.rn.f64 	%fd621, %fd81, %fd620, %fd615;
	ld.shared.f64 	%fd622, [_ZZ32massMatrixMultiplyConstantKernelILi7ELi7ELi2EEvidPKdS1_S1_S1_S1_S1_S1_PdE13s_QuadToQuadD+144];
	fma.rn.f64 	%fd623, %fd622, %fd55, %fd617;
	ld.shared.f64 	%fd624, [%r10+824];
	fma.rn.f64 	%fd625, %fd82, %fd624, %fd619;
	ld.shared.f64 	%fd626, [%r16+1064];
	fma.rn.f64 	%fd627, %fd83, %fd626, %fd621;
	ld.shared.f64 	%fd628, [_ZZ32massMatrixMultiplyConstantKernelILi7ELi7ELi2EEvidPKdS1_S1_S1_S1_S1_S1_PdE13s_QuadToQuadD+152];
	fma.rn.f64 	%fd629, %fd628, %fd56, %fd623;
	ld.shared.f64 	%fd630, [%r10+832];
	fma.rn.f64 	%fd631, %fd84, %fd630, %fd625;
	ld.shared.f64 	%fd632, [%r16+1120];
	fma.rn.f64 	%fd633, %fd85, %fd632, %fd627;
	ld.shared.f64 	%fd634, [_ZZ32massMatrixMultiplyConstantKernelILi7ELi7ELi2EEvidPKdS1_S1_S1_S1_S1_S1_PdE13s_QuadToQuadD+160];
	fma.rn.f64 	%fd635, %fd634, %fd57, %fd629;
	bar.sync 	0;
	mul.f64 	%fd636, %fd1203, %fd633;
	fma.rn.f64 	%fd637, %fd1202, %fd631, %fd636;
	fma.rn.f64 	%fd638, %fd1204, %fd635, %fd637;
	st.shared.f64 	[%r13], %fd638;
	mul.f64 	%fd639, %fd1205, %fd633;
	fma.rn.f64 	%fd640, %fd1203, %fd631, %fd639;
	fma.rn.f64 	%fd641, %fd1206, %fd635, %fd640;
	st.shared.f64 	[%r14], %fd641;
	mul.f64 	%fd642, %fd1206, %fd633;
	fma.rn.f64 	%fd643, %fd1204, %fd631, %fd642;
	fma.rn.f64 	%fd644, %fd1207, %fd635, %fd643;
	mul.f64 	%fd645, %fd1174, %fd1208;
	bar.sync 	0;
	ld.shared.f64 	%fd646, [%r12];
	mul.f64 	%fd647, %fd86, %fd646;
	fma.rn.f64 	%fd648, %fd645, %fd53, %fd647;
	ld.shared.f64 	%fd649, [%r15];
	fma.rn.f64 	%fd650, %fd87, %fd649, %fd648;
	fma.rn.f64 	%fd142, %fd644, %fd598, %fd121;
	ld.shared.f64 	%fd651, [%r12+8];
	fma.rn.f64 	%fd652, %fd88, %fd651, %fd650;
	ld.shared.f64 	%fd653, [%r15+56];
	fma.rn.f64 	%fd654, %fd89, %fd653, %fd652;
	fma.rn.f64 	%fd143, %fd644, %fd604, %fd127;
	ld.shared.f64 	%fd655, [%r12+16];
	fma.rn.f64 	%fd656, %fd91, %fd655, %fd654;
	ld.shared.f64 	%fd657, [%r15+112];
	fma.rn.f64 	%fd658, %fd92, %fd657, %fd656;
	fma.rn.f64 	%fd659, %fd644, %fd610, %fd122;
	ld.shared.f64 	%fd660, [%r12+24];
	fma.rn.f64 	%fd661, %fd94, %fd660, %fd658;
	ld.shared.f64 	%fd662, [%r15+168];
	fma.rn.f64 	%fd663, %fd95, %fd662, %fd661;
	fma.rn.f64 	%fd144, %fd644, %fd616, %fd123;
	ld.shared.f64 	%fd664, [%r12+32];
	fma.rn.f64 	%fd665, %fd97, %fd664, %fd663;
	ld.shared.f64 	%fd666, [%r15+224];
	fma.rn.f64 	%fd667, %fd98, %fd666, %fd665;
	fma.rn.f64 	%fd145, %fd644, %fd622, %fd124;
	ld.shared.f64 	%fd668, [%r12+40];
	fma.rn.f64 	%fd669, %fd100, %fd668, %fd667;
	ld.shared.f64 	%fd670, [%r15+280];
	fma.rn.f64 	%fd671, %fd101, %fd670, %fd669;
	fma.rn.f64 	%fd146, %fd644, %fd628, %fd125;
	ld.shared.f64 	%fd672, [%r12+48];
	fma.rn.f64 	%fd673, %fd103, %fd672, %fd671;
	ld.shared.f64 	%fd674, [%r15+336];
	fma.rn.f64 	%fd675, %fd104, %fd674, %fd673;
	fma.rn.f64 	%fd147, %fd644, %fd634, %fd126;
	add.f64 	%fd148, %fd675, %fd659;
	mov.f64 	%fd1209, 0d0000000000000000;
	mov.f64 	%fd1210, %fd1209;
	mov.f64 	%fd1211, %fd1209;
	mov.f64 	%fd1212, %fd1209;
	mov.f64 	%fd1213, %fd1209;
	mov.f64 	%fd1214, %fd1209;
	mov.f64 	%fd1215, %fd1209;
	@%p10 bra 	$L__BB26_15;
	ld.param.u64 	%rd38, [_Z32massMatrixMultiplyConstantKernelILi7ELi7ELi2EEvidPKdS1_S1_S1_S1_S1_S1_Pd_param_2];
	cvta.to.global.u64 	%rd20, %rd38;
	mov.u32 	%r65, %tid.x;
	mad.lo.s32 	%r66, %r19, 2401, %r65;
	mul.wide.s32 	%rd21, %r66, 8;
	add.s64 	%rd22, %rd20, %rd21;
	ld.global.nc.f64 	%fd1209, [%rd22+1176];
	ld.global.nc.f64 	%fd1210, [%rd22+3920];
	ld.global.nc.f64 	%fd1211, [%rd22+6664];
	ld.global.nc.f64 	%fd1212, [%rd22+9408];
	ld.global.nc.f64 	%fd1213, [%rd22+12152];
	ld.global.nc.f64 	%fd1214, [%rd22+14896];
	ld.global.nc.f64 	%fd1215, [%rd22+17640];
$L__BB26_15:
	ld.param.f64 	%fd1175, [_Z32massMatrixMultiplyConstantKernelILi7ELi7ELi2EEvidPKdS1_S1_S1_S1_S1_S1_Pd_param_1];
	ld.param.u32 	%r94, [_Z32massMatrixMultiplyConstantKernelILi7ELi7ELi2EEvidPKdS1_S1_S1_S1_S1_S1_Pd_param_0];
	mov.u32 	%r67, %ctaid.x;
	shl.b32 	%r68, %r67, 1;
	mov.u32 	%r69, %tid.y;
	add.s32 	%r20, %r68, %r69;
	setp.ge.s32 	%p11, %r20, %r94;
	ld.shared.f64 	%fd677, [%r10+1176];
	fma.rn.f64 	%fd678, %fd72, %fd677, 0d0000000000000000;
	ld.shared.f64 	%fd679, [%r16+1176];
	fma.rn.f64 	%fd680, %fd73, %fd679, 0d0000000000000000;
	ld.shared.f64 	%fd681, [_ZZ32massMatrixMultiplyConstantKernelILi7ELi7ELi2EEvidPKdS1_S1_S1_S1_S1_S1_PdE13s_QuadToQuadD+168];
	fma.rn.f64 	%fd682, %fd681, %fd51, 0d0000000000000000;
	ld.shared.f64 	%fd683, [%r10+1184];
	fma.rn.f64 	%fd684, %fd74, %fd683, %fd678;
	ld.shared.f64 	%fd685, [%r16+1232];
	fma.rn.f64 	%fd686, %fd75, %fd685, %fd680;
	ld.shared.f64 	%fd687, [_ZZ32massMatrixMultiplyConstantKernelILi7ELi7ELi2EEvidPKdS1_S1_S1_S1_S1_S1_PdE13s_QuadToQuadD+176];
	fma.rn.f64 	%fd688, %fd687, %fd52, %fd682;
	ld.shared.f64 	%fd689, [%r10+1192];
	fma.rn.f64 	%fd690, %fd76, %fd689, %fd684;
	ld.shared.f64 	%fd691, [%r16+1288];
	fma.rn.f64 	%fd692, %fd77, %fd691, %fd686;
	ld.shared.f64 	%fd693, [_ZZ32massMatrixMultiplyConstantKernelILi7ELi7ELi2EEvidPKdS1_S1_S1_S1_S1_S1_PdE13s_QuadToQuadD+184];
	fma.rn.f64 	%fd694, %fd693, %fd53, %fd688;
	ld.shared.f64 	%fd695, [%r10+1200];
	fma.rn.f64 	%fd696, %fd78, %fd695, %fd690;
	ld.shared.f64 	%fd697, [%r16+1344];
	fma.rn.f64 	%fd698, %fd79, %fd697, %fd692;
	ld.shared.f64 	%fd699, [_ZZ32massMatrixMultiplyConstantKernelILi7ELi7ELi2EEvidPKdS1_S1_S1_S1_S1_S1_PdE13s_QuadToQuadD+192];
	fma.rn.f64 	%fd700, %fd699, %fd54, %fd694;
	ld.shared.f64 	%fd701, [%r10+1208];
	fma.rn.f64 	%fd702, %fd80, %fd701, %fd696;
	ld.shared.f64 	%fd703, [%r16+1400];
	fma.rn.f64 	%fd704, %fd81, %fd703, %fd698;
	ld.shared.f64 	%fd705, [_ZZ32massMatrixMultiplyConstantKernelILi7ELi7ELi2EEvidPKdS1_S1_S1_S1_S1_S1_PdE13s_QuadToQuadD+200];
	fma.rn.f64 	%fd706, %fd705, %fd55, %fd700;
	ld.shared.f64 	%fd707, [%r10+1216];
	fma.rn.f64 	%fd708, %fd82, %fd707, %fd702;
	ld.shared.f64 	%fd709, [%r16+1456];
	fma.rn.f64 	%fd710, %fd83, %fd709, %fd704;
	ld.shared.f64 	%fd711, [_ZZ32massMatrixMultiplyConstantKernelILi7ELi7ELi2EEvidPKdS1_S1_S1_S1_S1_S1_PdE13s_QuadToQuadD+208];
	fma.rn.f64 	%fd712, %fd711, %fd56, %fd706;
	ld.shared.f64 	%fd713, [%r10+1224];
	fma.rn.f64 	%fd714, %fd84, %fd713, %fd708;
	ld.shared.f64 	%fd715, [%r16+1512];
	fma.rn.f64 	%fd716, %fd85, %fd715, %fd710;
	ld.shared.f64 	%fd717, [_ZZ32massMatrixMultiplyConstantKernelILi7ELi7ELi2EEvidPKdS1_S1_S1_S1_S1_S1_PdE13s_QuadToQuadD+216];
	fma.rn.f64 	%fd718, %fd717, %fd57, %fd712;
	bar.sync 	0;
	mul.f64 	%fd719, %fd1210, %fd716;
	fma.rn.f64 	%fd720, %fd1209, %fd714, %fd719;
	fma.rn.f64 	%fd721, %fd1211, %fd718, %fd720;
	st.shared.f64 	[%r13], %fd721;
	mul.f64 	%fd722, %fd1212, %fd716;
	fma.rn.f64 	%fd723, %fd1210, %fd714, %fd722;
	fma.rn.f64 	%fd724, %fd1213, %fd718, %fd723;
	st.shared.f64 	[%r14], %fd724;
	mul.f64 	%fd725, %fd1213, %fd716;
	fma.rn.f64 	%fd726, %fd1211, %fd714, %fd725;
	fma.rn.f64 	%fd727, %fd1214, %fd718, %fd726;
	mul.f64 	%fd728, %fd1175, %fd1215;
	bar.sync 	0;
	ld.shared.f64 	%fd729, [%r12];
	mul.f64 	%fd730, %fd86, %fd729;
	fma.rn.f64 	%fd731, %fd728, %fd54, %fd730;
	ld.shared.f64 	%fd732, [%r15];
	fma.rn.f64 	%fd733, %fd87, %fd732, %fd731;
	fma.rn.f64 	%fd163, %fd727, %fd681, %fd142;
	ld.shared.f64 	%fd734, [%r12+8];
	fma.rn.f64 	%fd735, %fd88, %fd734, %fd733;
	ld.shared.f64 	%fd736, [%r15+56];
	fma.rn.f64 	%fd737, %fd89, %fd736, %fd735;
	fma.rn.f64 	%fd164, %fd727, %fd687, %fd143;
	ld.shared.f64 	%fd738, [%r12+16];
	fma.rn.f64 	%fd739, %fd91, %fd738, %fd737;
	ld.shared.f64 	%fd740, [%r15+112];
	fma.rn.f64 	%fd741, %fd92, %fd740, %fd739;
	fma.rn.f64 	%fd165, %fd727, %fd693, %fd148;
	ld.shared.f64 	%fd742, [%r12+24];
	fma.rn.f64 	%fd743, %fd94, %fd742, %fd741;
	ld.shared.f64 	%fd744, [%r15+168];
	fma.rn.f64 	%fd745, %fd95, %fd744, %fd743;
	fma.rn.f64 	%fd746, %fd727, %fd699, %fd144;
	ld.shared.f64 	%fd747, [%r12+32];
	fma.rn.f64 	%fd748, %fd97, %fd747, %fd745;
	ld.shared.f64 	%fd749, [%r15+224];
	fma.rn.f64 	%fd750, %fd98, %fd749, %fd748;
	fma.rn.f64 	%fd166, %fd727, %fd705, %fd145;
	ld.shared.f64 	%fd751, [%r12+40];
	fma.rn.f64 	%fd752, %fd100, %fd751, %fd750;
	ld.shared.f64 	%fd753, [%r15+280];
	fma.rn.f64 	%fd754, %fd101, %fd753, %fd752;
	fma.rn.f64 	%fd167, %fd727, %fd711, %fd146;
	ld.shared.f64 	%fd755, [%r12+48];
	fma.rn.f64 	%fd756, %fd103, %fd755, %fd754;
	ld.shared.f64 	%fd757, [%r15+336];
	fma.rn.f64 	%fd758, %fd104, %fd757, %fd756;
	fma.rn.f64 	%fd168, %fd727, %fd717, %fd147;
	add.f64 	%fd169, %fd758, %fd746;
	mov.f64 	%fd1216, 0d0000000000000000;
	mov.f64 	%fd1217, %fd1216;
	mov.f64 	%fd1218, %fd1216;
	mov.f64 	%fd1219, %fd1216;
	mov.f64 	%fd1220, %fd1216;
	mov.f64 	%fd1221, %fd1216;
	mov.f64 	%fd1222, %fd1216;
	@%p11 bra 	$L__BB26_17;
	ld.param.u64 	%rd39, [_Z32massMatrixMultiplyConstantKernelILi7ELi7ELi2EEvidPKdS1_S1_S1_S1_S1_S1_Pd_param_2];
	cvta.to.global.u64 	%rd23, %rd39;
	mov.u32 	%r70, %tid.x;
	mad.lo.s32 	%r71, %r20, 2401, %r70;
	mul.wide.s32 	%rd24, %r71, 8;
	add.s64 	%rd25, %rd23, %rd24;
	ld.global.nc.f64 	%fd1216, [%rd25+1568];
	ld.global.nc.f64 	%fd1217, [%rd25+4312];
	ld.global.nc.f64 	%fd1218, [%rd25+7056];
	ld.global.nc.f64 	%fd1219, [%rd25+9800];
	ld.global.nc.f64 	%fd1220, [%rd25+12544];
	ld.global.nc.f64 	%fd1221, [%rd25+15288];
	ld.global.nc.f64 	%fd1222, [%rd25+18032];
$L__BB26_17:
	ld.param.f64 	%fd1176, [_Z32massMatrixMultiplyConstantKernelILi7ELi7ELi2EEvidPKdS1_S1_S1_S1_S1_S1_Pd_param_1];
	ld.param.u32 	%r95, [_Z32massMatrixMultiplyConstantKernelILi7ELi7ELi2EEvidPKdS1_S1_S1_S1_S1_S1_Pd_param_0];
	mov.u32 	%r72, %ctaid.x;
	shl.b32 	%r73, %r72, 1;
	mov.u32 	%r74, %tid.y;
	add.s32 	%r21, %r73, %r74;
	setp.ge.s32 	%p12, %r21, %r95;
	ld.shared.f64 	%fd760, [%r10+1568];
	fma.rn.f64 	%fd761, %fd72, %fd760, 0d0000000000000000;
	ld.shared.f64 	%fd762, [%r16+1568];
	fma.rn.f64 	%fd763, %fd73, %fd762, 0d0000000000000000;
	ld.shared.f64 	%fd764, [_ZZ32massMatrixMultiplyConstantKernelILi7ELi7ELi2EEvidPKdS1_S1_S1_S1_S1_S1_PdE13s_QuadToQuadD+224];
	fma.rn.f64 	%fd765, %fd764, %fd51, 0d0000000000000000;
	ld.shared.f64 	%fd766, [%r10+1576];
	fma.rn.f64 	%fd767, %fd74, %fd766, %fd761;
	ld.shared.f64 	%fd768, [%r16+1624];
	fma.rn.f64 	%fd769, %fd75, %fd768, %fd763;
	ld.shared.f64 	%fd770, [_ZZ32massMatrixMultiplyConstantKernelILi7ELi7ELi2EEvidPKdS1_S1_S1_S1_S1_S1_PdE13s_QuadToQuadD+232];
	fma.rn.f64 	%fd771, %fd770, %fd52, %fd765;
	ld.shared.f64 	%fd772, [%r10+1584];
	fma.rn.f64 	%fd773, %fd76, %fd772, %fd767;
	ld.shared.f64 	%fd774, [%r16+1680];
	fma.rn.f64 	%fd775, %fd77, %fd774, %fd769;
	ld.shared.f64 	%fd776, [_ZZ32massMatrixMultiplyConstantKernelILi7ELi7ELi2EEvidPKdS1_S1_S1_S1_S1_S1_PdE13s_QuadToQuadD+240];
	fma.rn.f64 	%fd777, %fd776, %fd53, %fd771;
	ld.shared.f64 	%fd778, [%r10+1592];
	fma.rn.f64 	%fd779, %fd78, %fd778, %fd773;
	ld.shared.f64 	%fd780, [%r16+1736];
	fma.rn.f64 	%fd781, %fd79, %fd780, %fd775;
	ld.shared.f64 	%fd782, [_ZZ32massMatrixMultiplyConstantKernelILi7ELi7ELi2EEvidPKdS1_S1_S1_S1_S1_S1_PdE13s_QuadToQuadD+248];
	fma.rn.f64 	%fd783, %fd782, %fd54, %fd777;
	ld.shared.f64 	%fd784, [%r10+1600];
	fma.rn.f64 	%fd785, %fd80, %fd784, %fd779;
	ld.shared.f64 	%fd786, [%r16+1792];
	fma.rn.f64 	%fd787, %fd81, %fd786, %fd781;
	ld.shared.f64 	%fd788, [_ZZ32massMatrixMultiplyConstantKernelILi7ELi7ELi2EEvidPKdS1_S1_S1_S1_S1_S1_PdE13s_QuadToQuadD+256];
	fma.rn.f64 	%fd789, %fd788, %fd55, %fd783;
	ld.shared.f64 	%fd790, [%r10+1608];
	fma.rn.f64 	%fd791, %fd82, %fd790, %fd785;
	ld.shared.f64 	%fd792, [%r16+1848];
	fma.rn.f64 	%fd793, %fd83, %fd792, %fd787;
	ld.shared.f64 	%fd794, [_ZZ32massMatrixMultiplyConstantKernelILi7ELi7ELi2EEvidPKdS1_S1_S1_S1_S1_S1_PdE13s_QuadToQuadD+264];
	fma.rn.f64 	%fd795, %fd794, %fd56, %fd789;
	ld.shared.f64 	%fd796, [%r10+1616];
	fma.rn.f64 	%fd797, %fd84, %fd796, %fd791;
	ld.shared.f64 	%fd798, [%r16+1904];
	fma.rn.f64 	%fd799, %fd85, %fd798, %fd793;
	ld.shared.f64 	%fd800, [_ZZ32massMatrixMultiplyConstantKernelILi7ELi7ELi2EEvidPKdS1_S1_S1_S1_S1_S1_PdE13s_QuadToQuadD+272];
	fma.rn.f64 	%fd801, %fd800, %fd57, %fd795;
	bar.sync 	0;
	mul.f64 	%fd802, %fd1217, %fd799;
	fma.rn.f64 	%fd803, %fd1216, %fd797, %fd802;
	fma.rn.f64 	%fd804, %fd1218, %fd801, %fd803;
	st.shared.f64 	[%r13], %fd804;
	mul.f64 	%fd805, %fd1219, %fd799;
	fma.rn.f64 	%fd806, %fd1217, %fd797, %fd805;
	fma.rn.f64 	%fd807, %fd1220, %fd801, %fd806;
	st.shared.f64 	[%r14], %fd807;
	mul.f64 	%fd808, %fd1220, %fd799;
	fma.rn.f64 	%fd809, %fd1218, %fd797, %fd808;
	fma.rn.f64 	%fd810, %fd1221, %fd801, %fd809;
	mul.f64 	%fd811, %fd1176, %fd1222;
	bar.sync 	0;
	ld.shared.f64 	%fd812, [%r12];
	mul.f64 	%fd813, %fd86, %fd812;
	fma.rn.f64 	%fd814, %fd811, %fd55, %fd813;
	ld.shared.f64 	%fd815, [%r15];
	fma.rn.f64 	%fd816, %fd87, %fd815, %fd814;
	fma.rn.f64 	%fd184, %fd810, %fd764, %fd163;
	ld.shared.f64 	%fd817, [%r12+8];
	fma.rn.f64 	%fd818, %fd88, %fd817, %fd816;
	ld.shared.f64 	%fd819, [%r15+56];
	fma.rn.f64 	%fd820, %fd89, %fd819, %fd818;
	fma.rn.f64 	%fd185, %fd810, %fd770, %fd164;
	ld.shared.f64 	%fd821, [%r12+16];
	fma.rn.f64 	%fd822, %fd91, %fd821, %fd820;
	ld.shared.f64 	%fd823, [%r15+112];
	fma.rn.f64 	%fd824, %fd92, %fd823, %fd822;
	fma.rn.f64 	%fd186, %fd810, %fd776, %fd165;
	ld.shared.f64 	%fd825, [%r12+24];
	fma.rn.f64 	%fd826, %fd94, %fd825, %fd824;
	ld.shared.f64 	%fd827, [%r15+168];
	fma.rn.f64 	%fd828, %fd95, %fd827, %fd826;
	fma.rn.f64 	%fd187, %fd810, %fd782, %fd169;
	ld.shared.f64 	%fd829, [%r12+32];
	fma.rn.f64 	%fd830, %fd97, %fd829, %fd828;
	ld.shared.f64 	%fd831, [%r15+224];
	fma.rn.f64 	%fd832, %fd98, %fd831, %fd830;
	fma.rn.f64 	%fd833, %fd810, %fd788, %fd166;
	ld.shared.f64 	%fd834, [%r12+40];
	fma.rn.f64 	%fd835, %fd100, %fd834, %fd832;
	ld.shared.f64 	%fd836, [%r15+280];
	fma.rn.f64 	%fd837, %fd101, %fd836, %fd835;
	fma.rn.f64 	%fd188, %fd810, %fd794, %fd167;
	ld.shared.f64 	%fd838, [%r12+48];
	fma.rn.f64 	%fd839, %fd103, %fd838, %fd837;
	ld.shared.f64 	%fd840, [%r15+336];
	fma.rn.f64 	%fd841, %fd104, %fd840, %fd839;
	fma.rn.f64 	%fd189, %fd810, %fd800, %fd168;
	add.f64 	%fd190, %fd841, %fd833;
	mov.f64 	%fd1223, 0d0000000000000000;
	mov.f64 	%fd1224, %fd1223;
	mov.f64 	%fd1225, %fd1223;
	mov.f64 	%fd1226, %fd1223;
	mov.f64 	%fd1227, %fd1223;
	mov.f64 	%fd1228, %fd1223;
	mov.f64 	%fd1229, %fd1223;
	@%p12 bra 	$L__BB26_19;
	ld.param.u64 	%rd40, [_Z32massMatrixMultiplyConstantKernelILi7ELi7ELi2EEvidPKdS1_S1_S1_S1_S1_S1_Pd_param_2];
	cvta.to.global.u64 	%rd26, %rd40;
	mov.u32 	%r75, %tid.x;
	mad.lo.s32 	%r76, %r21, 2401, %r75;
	mul.wide.s32 	%rd27, %r76, 8;
	add.s64 	%rd28, %rd26, %rd27;
	ld.global.nc.f64 	%fd1223, [%rd28+1960];
	ld.global.nc.f64 	%fd1224, [%rd28+4704];
	ld.global.nc.f64 	%fd1225, [%rd28+7448];
	ld.global.nc.f64 	%fd1226, [%rd28+10192];
	ld.global.nc.f64 	%fd1227, [%rd28+12936];
	ld.global.nc.f64 	%fd1228, [%rd28+15680];
	ld.global.nc.f64 	%fd1229, [%rd28+18424];
$L__BB26_19:
	ld.param.f64 	%fd1177, [_Z32massMatrixMultiplyConstantKernelILi7ELi7ELi2EEvidPKdS1_S1_S1_S1_S1_S1_Pd_param_1];
	ld.param.u32 	%r96, [_Z32massMatrixMultiplyConstantKernelILi7ELi7ELi2EEvidPKdS1_S1_S1_S1_S1_S1_Pd_param_0];
	mov.u32 	%r77, %ctaid.x;
	shl.b32 	%r78, %r77, 1;
	mov.u32 	%r79, %tid.y;
	add.s32 	%r22, %r78, %r79;
	setp.ge.s32 	%p13, %r22, %r96;
	ld.shared.f64 	%fd843, [%r10+1960];
	fma.rn.f64 	%fd844, %fd72, %fd843, 0d0000000000000000;
	ld.shared.f64 	%fd845, [%r16+1960];
	fma.rn.f64 	%fd846, %fd73, %fd845, 0d0000000000000000;
	ld.shared.f64 	%fd847, [_ZZ32massMatrixMultiplyConstantKernelILi7ELi7ELi2EEvidPKdS1_S1_S1_S1_S1_S1_PdE13s_QuadToQuadD+280];
	fma.rn.f64 	%fd848, %fd847, %fd51, 0d0000000000000000;
	ld.shared.f64 	%fd849, [%r10+1968];
	fma.rn.f64 	%fd850, %fd74, %fd849, %fd844;
	ld.shared.f64 	%fd851, [%r16+2016];
	fma.rn.f64 	%fd852, %fd75, %fd851, %fd846;
	ld.shared.f64 	%fd853, [_ZZ32massMatrixMultiplyConstantKernelILi7ELi7ELi2EEvidPKdS1_S1_S1_S1_S1_S1_PdE13s_QuadToQuadD+288];
	fma.rn.f64 	%fd854, %fd853, %fd52, %fd848;
	ld.shared.f64 	%fd855, [%r10+1976];
	fma.rn.f64 	%fd856, %fd76, %fd855, %fd850;
	ld.shared.f64 	%fd857, [%r16+2072];
	fma.rn.f64 	%fd858, %fd77, %fd857, %fd852;
	ld.shared.f64 	%fd859, [_ZZ32massMatrixMultiplyConstantKernelILi7ELi7ELi2EEvidPKdS1_S1_S1_S1_S1_S1_PdE13s_QuadToQuadD+296];
	fma.rn.f64 	%fd860, %fd859, %fd53, %fd854;
	ld.shared.f64 	%fd861, [%r10+1984];
	fma.rn.f64 	%fd862, %fd78, %fd861, %fd856;
	ld.shared.f64 	%fd863, [%r16+2128];
	fma.rn.f64 	%fd864, %fd79, %fd863, %fd858;
	ld.shared.f64 	%fd865, [_ZZ32massMatrixMultiplyConstantKernelILi7ELi7ELi2EEvidPKdS1_S1_S1_S1_S1_S1_PdE13s_QuadToQuadD+304];
	fma.rn.f64 	%fd866, %fd865, %fd54, %fd860;
	ld.shared.f64 	%fd867, [%r10+1992];
	fma.rn.f64 	%fd868, %fd80, %fd867, %fd862;
	ld.shared.f64 	%fd869, [%r16+2184];
	fma.rn.f64 	%fd870, %fd81, %fd869, %fd864;
	ld.shared.f64 	%fd871, [_ZZ32massMatrixMultiplyConstantKernelILi7ELi7ELi2EEvidPKdS1_S1_S1_S1_S1_S1_PdE13s_QuadToQuadD+312];
	fma.rn.f64 	%fd872, %fd871, %fd55, %fd866;
	ld.shared.f64 	%fd873, [%r10+2000];
	fma.rn.f64 	%fd874, %fd82, %fd873, %fd868;
	ld.shared.f64 	%fd875, [%r16+2240];
	fma.rn.f64 	%fd876, %fd83, %fd875, %fd870;
	ld.shared.f64 	%fd877, [_ZZ32massMatrixMultiplyConstantKernelILi7ELi7ELi2EEvidPKdS1_S1_S1_S1_S1_S1_PdE13s_QuadToQuadD+320];
	fma.rn.f64 	%fd878, %fd877, %fd56, %fd872;
	ld.shared.f64 	%fd879, [%r10+2008];
	fma.rn.f64 	%fd880, %fd84, %fd879, %fd874;
	ld.shared.f64 	%fd881, [%r16+2296];
	fma.rn.f64 	%fd882, %fd85, %fd881, %fd876;
	ld.shared.f64 	%fd883, [_ZZ32massMatrixMultiplyConstantKernelILi7ELi7ELi2EEvidPKdS1_S1_S1_S1_S1_S1_PdE13s_QuadToQuadD+328];
	fma.rn.f64 	%fd884, %fd883, %fd57, %fd878;
	bar.sync 	0;
	mul.f64 	%fd885, %fd1224, %fd882;
	fma.rn.f64 	%fd886, %fd1223, %fd880, %fd885;
	fma.rn.f64 	%fd887, %fd1225, %fd884, %fd886;
	st.shared.f64 	[%r13], %fd887;
	mul.f64 	%fd888, %fd1226, %fd882;
	fma.rn.f64 	%fd889, %fd1224, %fd880, %fd888;
	fma.rn.f64 	%fd890, %fd1227, %fd884, %fd889;
	st.shared.f64 	[%r14], %fd890;
	mul.f64 	%fd891, %fd1227, %fd882;
	fma.rn.f64 	%fd892, %fd1225, %fd880, %fd891;
	fma.rn.f64 	%fd893, %fd1228, %fd884, %fd892;
	mul.f64 	%fd894, %fd1177, %fd1229;
	bar.sync 	0;
	ld.shared.f64 	%fd895, [%r12];
	mul.f64 	%fd896, %fd86, %fd895;
	fma.rn.f64 	%fd897, %fd894, %fd56, %fd896;
	ld.shared.f64 	%fd898, [%r15];
	fma.rn.f64 	%fd899, %fd87, %fd898, %fd897;
	fma.rn.f64 	%fd205, %fd893, %fd847, %fd184;
	ld.shared.f64 	%fd900, [%r12+8];
	fma.rn.f64 	%fd901, %fd88, %fd900, %fd899;
	ld.shared.f64 	%fd902, [%r15+56];
	fma.rn.f64 	%fd903, %fd89, %fd902, %fd901;
	fma.rn.f64 	%fd206, %fd893, %fd853, %fd185;
	ld.shared.f64 	%fd904, [%r12+16];
	fma.rn.f64 	%fd905, %fd91, %fd904, %fd903;
	ld.shared.f64 	%fd906, [%r15+112];
	fma.rn.f64 	%fd907, %fd92, %fd906, %fd905;
	fma.rn.f64 	%fd207, %fd893, %fd859, %fd186;
	ld.shared.f64 	%fd908, [%r12+24];
	fma.rn.f64 	%fd909, %fd94, %fd908, %fd907;
	ld.shared.f64 	%fd910, [%r15+168];
	fma.rn.f64 	%fd911, %fd95, %fd910, %fd909;
	fma.rn.f64 	%fd208, %fd893, %fd865, %fd187;
	ld.shared.f64 	%fd912, [%r12+32];
	fma.rn.f64 	%fd913, %fd97, %fd912, %fd911;
	ld.shared.f64 	%fd914, [%r15+224];
	fma.rn.f64 	%fd915, %fd98, %fd914, %fd913;
	fma.rn.f64 	%fd209, %fd893, %fd871, %fd190;
	ld.shared.f64 	%fd916, [%r12+40];
	fma.rn.f64 	%fd917, %fd100, %fd916, %fd915;
	ld.shared.f64 	%fd918, [%r15+280];
	fma.rn.f64 	%fd919, %fd101, %fd918, %fd917;
	fma.rn.f64 	%fd920, %fd893, %fd877, %fd188;
	ld.shared.f64 	%fd921, [%r12+48];
	fma.rn.f64 	%fd922, %fd103, %fd921, %fd919;
	ld.shared.f64 	%fd923, [%r15+336];
	fma.rn.f64 	%fd924, %fd104, %fd923, %fd922;
	fma.rn.f64 	%fd210, %fd893, %fd883, %fd189;
	add.f64 	%fd211, %fd924, %fd920;
	mov.f64 	%fd1230, 0d0000000000000000;
	mov.f64 	%fd1231, %fd1230;
	mov.f64 	%fd1232, %fd1230;
	mov.f64 	%fd1233, %fd1230;
	mov.f64 	%fd1234, %fd1230;
	mov.f64 	%fd1235, %fd1230;
	mov.f64 	%fd1236, %fd1230;
	@%p13 bra 	$L__BB26_21;
	ld.param.u64 	%rd41, [_Z32massMatrixMultiplyConstantKernelILi7ELi7ELi2EEvidPKdS1_S1_S1_S1_S1_S1_Pd_param_2];
	cvta.to.global.u64 	%rd29, %rd41;
	mov.u32 	%r80, %tid.x;
	mad.lo.s32 	%r81, %r22, 2401, %r80;
	mul.wide.s32 	%rd30, %r81, 8;
	add.s64 	%rd31, %rd29, %rd30;
	ld.global.nc.f64 	%fd1230, [%rd31+2352];
	ld.global.nc.f64 	%fd1231, [%rd31+5096];
	ld.global.nc.f64 	%fd1232, [%rd31+7840];
	ld.global.nc.f64 	%fd1233, [%rd31+10584];
	ld.global.nc.f64 	%fd1234, [%rd31+13328];
	ld.global.nc.f64 	%fd1235, [%rd31+16072];
	ld.global.nc.f64 	%fd1236, [%rd31+18816];
$L__BB26_21:
	ld.param.f64 	%fd1178, [_Z32massMatrixMultiplyConstantKernelILi7ELi7ELi2EEvidPKdS1_S1_S1_S1_S1_S1_Pd_param_1];
	mov.u32 	%r23, %tid.x;
	setp.gt.u32 	%p14, %r23, 48;
	ld.shared.f64 	%fd925, [%r10+2352];
	fma.rn.f64 	%fd926, %fd72, %fd925, 0d0000000000000000;
	ld.shared.f64 	%fd927, [%r16+2352];
	fma.rn.f64 	%fd928, %fd73, %fd927, 0d0000000000000000;
	ld.shared.f64 	%fd929, [_ZZ32massMatrixMultiplyConstantKernelILi7ELi7ELi2EEvidPKdS1_S1_S1_S1_S1_S1_PdE13s_QuadToQuadD+336];
	fma.rn.f64 	%fd930, %fd929, %fd51, 0d0000000000000000;
	ld.shared.f64 	%fd931, [%r10+2360];
	fma.rn.f64 	%fd932, %fd74, %fd931, %fd926;
	ld.shared.f64 	%fd933, [%r16+2408];
	fma.rn.f64 	%fd934, %fd75, %fd933, %fd928;
	ld.shared.f64 	%fd935, [_ZZ32massMatrixMultiplyConstantKernelILi7ELi7ELi2EEvidPKdS1_S1_S1_S1_S1_S1_PdE13s_QuadToQuadD+344];
	fma.rn.f64 	%fd936, %fd935, %fd52, %fd930;
	ld.shared.f64 	%fd937, [%r10+2368];
	fma.rn.f64 	%fd938, %fd76, %fd937, %fd932;
	ld.shared.f64 	%fd939, [%r16+2464];
	fma.rn.f64 	%fd940, %fd77, %fd939, %fd934;
	ld.shared.f64 	%fd941, [_ZZ32massMatrixMultiplyConstantKernelILi7ELi7ELi2EEvidPKdS1_S1_S1_S1_S1_S1_PdE13s_QuadToQuadD+352];
	fma.rn.f64 	%fd942, %fd941, %fd53, %fd936;
	ld.shared.f64 	%fd943, [%r10+2376];
	fma.rn.f64 	%fd944, %fd78, %fd943, %fd938;
	ld.shared.f64 	%fd945, [%r16+2520];
	fma.rn.f64 	%fd946, %fd79, %fd945, %fd940;
	ld.shared.f64 	%fd947, [_ZZ32massMatrixMultiplyConstantKernelILi7ELi7ELi2EEvidPKdS1_S1_S1_S1_S1_S1_PdE13s_QuadToQuadD+360];
	fma.rn.f64 	%fd948, %fd947, %fd54, %fd942;
	ld.shared.f64 	%fd949, [%r10+2384];
	fma.rn.f64 	%fd950, %fd80, %fd949, %fd944;
	ld.shared.f64 	%fd951, [%r16+2576];
	fma.rn.f64 	%fd952, %fd81, %fd951, %fd946;
	ld.shared.f64 	%fd953, [_ZZ32massMatrixMultiplyConstantKernelILi7ELi7ELi2EEvidPKdS1_S1_S1_S1_S1_S1_PdE13s_QuadToQuadD+368];
	fma.rn.f64 	%fd954, %fd953, %fd55, %fd948;
	ld.shared.f64 	%fd955, [%r10+2392];
	fma.rn.f64 	%fd956, %fd82, %fd955, %fd950;
	ld.shared.f64 	%fd957, [%r16+2632];
	fma.rn.f64 	%fd958, %fd83, %fd957, %fd952;
	ld.shared.f64 	%fd959, [_ZZ32massMatrixMultiplyConstantKernelILi7ELi7ELi2EEvidPKdS1_S1_S1_S1_S1_S1_PdE13s_QuadToQuadD+376];
	fma.rn.f64 	%fd960, %fd959, %fd56, %fd954;
	ld.shared.f64 	%fd961, [%r10+2400];
	fma.rn.f64 	%fd962, %fd84, %fd961, %fd956;
	ld.shared.f64 	%fd963, [%r16+2688];
	fma.rn.f64 	%fd964, %fd85, %fd963, %fd958;
	ld.shared.f64 	%fd965, [_ZZ32massMatrixMultiplyConstantKernelILi7ELi7ELi2EEvidPKdS1_S1_S1_S1_S1_S1_PdE13s_QuadToQuadD+384];
	fma.rn.f64 	%fd966, %fd965, %fd57, %fd960;
	bar.sync 	0;
	mul.f64 	%fd967, %fd1231, %fd964;
	fma.rn.f64 	%fd968, %fd1230, %fd962, %fd967;
	fma.rn.f64 	%fd969, %fd1232, %fd966, %fd968;
	st.shared.f64 	[%r13], %fd969;
	mul.f64 	%fd970, %fd1233, %fd964;
	fma.rn.f64 	%fd971, %fd1231, %fd962, %fd970;
	fma.rn.f64 	%fd972, %fd1234, %fd966, %fd971;
	st.shared.f64 	[%r14], %fd972;
	mul.f64 	%fd973, %fd1234, %fd964;
	fma.rn.f64 	%fd974, %fd1232, %fd962, %fd973;
	fma.rn.f64 	%fd975, %fd1235, %fd966, %fd974;
	mul.f64 	%fd976, %fd1178, %fd1236;
	bar.sync 	0;
	ld.shared.f64 	%fd977, [%r12];
	mul.f64 	%fd978, %fd86, %fd977;
	fma.rn.f64 	%fd979, %fd976, %fd57, %fd978;
	ld.shared.f64 	%fd980, [%r15];
	fma.rn.f64 	%fd981, %fd87, %fd980, %fd979;
	fma.rn.f64 	%fd982, %fd975, %fd929, %fd205;
	ld.shared.f64 	%fd983, [%r12+8];
	fma.rn.f64 	%fd984, %fd88, %fd983, %fd981;
	ld.shared.f64 	%fd985, [%r15+56];
	fma.rn.f64 	%fd986, %fd89, %fd985, %fd984;
	fma.rn.f64 	%fd987, %fd975, %fd935, %fd206;
	ld.shared.f64 	%fd988, [%r12+16];
	fma.rn.f64 	%fd989, %fd91, %fd988, %fd986;
	ld.shared.f64 	%fd990, [%r15+112];
	fma.rn.f64 	%fd991, %fd92, %fd990, %fd989;
	fma.rn.f64 	%fd992, %fd975, %fd941, %fd207;
	ld.shared.f64 	%fd993, [%r12+24];
	fma.rn.f64 	%fd994, %fd94, %fd993, %fd991;
	ld.shared.f64 	%fd995, [%r15+168];
	fma.rn.f64 	%fd996, %fd95, %fd995, %fd994;
	fma.rn.f64 	%fd997, %fd975, %fd947, %fd208;
	ld.shared.f64 	%fd998, [%r12+32];
	fma.rn.f64 	%fd999, %fd97, %fd998, %fd996;
	ld.shared.f64 	%fd1000, [%r15+224];
	fma.rn.f64 	%fd1001, %fd98, %fd1000, %fd999;
	fma.rn.f64 	%fd1002, %fd975, %fd953, %fd209;
	ld.shared.f64 	%fd1003, [%r12+40];
	fma.rn.f64 	%fd1004, %fd100, %fd1003, %fd1001;
	ld.shared.f64 	%fd1005, [%r15+280];
	fma.rn.f64 	%fd1006, %fd101, %fd1005, %fd1004;
	fma.rn.f64 	%fd1007, %fd975, %fd959, %fd211;
	ld.shared.f64 	%fd1008, [%r12+48];
	fma.rn.f64 	%fd1009, %fd103, %fd1008, %fd1006;
	ld.shared.f64 	%fd1010, [%r15+336];
	fma.rn.f64 	%fd1011, %fd104, %fd1010, %fd1009;
	fma.rn.f64 	%fd1012, %fd975, %fd965, %fd210;
	add.f64 	%fd1013, %fd1011, %fd1012;
	bar.sync 	0;
	st.shared.f64 	[%r11], %fd982;
	st.shared.f64 	[%r11+392], %fd987;
	st.shared.f64 	[%r11+784], %fd992;
	st.shared.f64 	[%r11+1176], %fd997;
	st.shared.f64 	[%r11+1568], %fd1002;
	st.shared.f64 	[%r11+1960], %fd1007;
	st.shared.f64 	[%r11+2352], %fd1013;
	bar.sync 	0;
	bar.sync 	0;
	ld.shared.f64 	%fd1014, [%r9];
	ld.shared.f64 	%fd1015, [%r9+48];
	add.f64 	%fd1016, %fd1014, %fd1015;
	sub.f64 	%fd1017, %fd1014, %fd1015;
	ld.shared.f64 	%fd1018, [%r9+8];
	ld.shared.f64 	%fd1019, [%r9+40];
	add.f64 	%fd1020, %fd1018, %fd1019;
	sub.f64 	%fd1021, %fd1018, %fd1019;
	ld.shared.f64 	%fd1022, [%r9+16];
	ld.shared.f64 	%fd1023, [%r9+32];
	add.f64 	%fd1024, %fd1022, %fd1023;
	sub.f64 	%fd1025, %fd1022, %fd1023;
	ld.shared.f64 	%fd1026, [%r9+24];
	add.f64 	%fd1027, %fd1026, %fd1026;
	sub.f64 	%fd1028, %fd1026, %fd1026;
	mul.f64 	%fd1029, %fd1027, 0d3FE0000000000000;
	ld.const.f64 	%fd226, [const_oddDofToQuad];
	fma.rn.f64 	%fd1030, %fd226, %fd1016, 0d0000000000000000;
	ld.const.f64 	%fd227, [const_evenDofToQuad];
	fma.rn.f64 	%fd1031, %fd227, %fd1017, 0d0000000000000000;
	ld.const.f64 	%fd228, [const_oddDofToQuad+32];
	fma.rn.f64 	%fd1032, %fd228, %fd1020, %fd1030;
	ld.const.f64 	%fd229, [const_evenDofToQuad+32];
	fma.rn.f64 	%fd1033, %fd229, %fd1021, %fd1031;
	ld.const.f64 	%fd230, [const_oddDofToQuad+64];
	fma.rn.f64 	%fd1034, %fd230, %fd1024, %fd1032;
	ld.const.f64 	%fd231, [const_evenDofToQuad+64];
	fma.rn.f64 	%fd1035, %fd231, %fd1025, %fd1033;
	ld.const.f64 	%fd232, [const_oddDofToQuad+96];
	fma.rn.f64 	%fd1036, %fd232, %fd1029, %fd1034;
	ld.const.f64 	%fd233, [const_evenDofToQuad+96];
	fma.rn.f64 	%fd1037, %fd233, %fd1028, %fd1035;
	add.f64 	%fd1038, %fd1036, %fd1037;
	st.shared.f64 	[%r9], %fd1038;
	sub.f64 	%fd1039, %fd1036, %fd1037;
	st.shared.f64 	[%r9+48], %fd1039;
	ld.const.f64 	%fd234, [const_oddDofToQuad+8];
	fma.rn.f64 	%fd1040, %fd234, %fd1016, 0d0000000000000000;
	ld.const.f64 	%fd235, [const_evenDofToQuad+8];
	fma.rn.f64 	%fd1041, %fd235, %fd1017, 0d0000000000000000;
	ld.const.f64 	%fd236, [const_oddDofToQuad+40];
	fma.rn.f64 	%fd1042, %fd236, %fd1020, %fd1040;
	ld.const.f64 	%fd237, [const_evenDofToQuad+40];
	fma.rn.f64 	%fd1043, %fd237, %fd1021, %fd1041;
	ld.const.f64 	%fd238, [const_oddDofToQuad+72];
	fma.rn.f64 	%fd1044, %fd238, %fd1024, %fd1042;
	ld.const.f64 	%fd239, [const_evenDofToQuad+72];
	fma.rn.f64 	%fd1045, %fd239, %fd1025, %fd1043;
	ld.const.f64 	%fd240, [const_oddDofToQuad+104];
	fma.rn.f64 	%fd1046, %fd240, %fd1029, %fd1044;
	ld.const.f64 	%fd241, [const_evenDofToQuad+104];
	fma.rn.f64 	%fd1047, %fd241, %fd1028, %fd1045;
	add.f64 	%fd1048, %fd1046, %fd1047;
	st.shared.f64 	[%r9+8], %fd1048;
	sub.f64 	%fd1049, %fd1046, %fd1047;
	st.shared.f64 	[%r9+40], %fd1049;
	ld.const.f64 	%fd242, [const_oddDofToQuad+16];
	fma.rn.f64 	%fd1050, %fd242, %fd1016, 0d0000000000000000;
	ld.const.f64 	%fd243, [const_evenDofToQuad+16];
	fma.rn.f64 	%fd1051, %fd243, %fd1017, 0d0000000000000000;
	ld.const.f64 	%fd244, [const_oddDofToQuad+48];
	fma.rn.f64 	%fd1052, %fd244, %fd1020, %fd1050;
	ld.const.f64 	%fd245, [const_evenDofToQuad+48];
	fma.rn.f64 	%fd1053, %fd245, %fd1021, %fd1051;
	ld.const.f64 	%fd246, [const_oddDofToQuad+80];
	fma.rn.f64 	%fd1054, %fd246, %fd1024, %fd1052;
	ld.const.f64 	%fd247, [const_evenDofToQuad+80];
	fma.rn.f64 	%fd1055, %fd247, %fd1025, %fd1053;
	ld.const.f64 	%fd248, [const_oddDofToQuad+112];
	fma.rn.f64 	%fd1056, %fd248, %fd1029, %fd1054;
	ld.const.f64 	%fd249, [const_evenDofToQuad+112];
	fma.rn.f64 	%fd1057, %fd249, %fd1028, %fd1055;
	add.f64 	%fd1058, %fd1056, %fd1057;
	st.shared.f64 	[%r9+16], %fd1058;
	sub.f64 	%fd1059, %fd1056, %fd1057;
	st.shared.f64 	[%r9+32], %fd1059;
	ld.const.f64 	%fd250, [const_oddDofToQuad+24];
	fma.rn.f64 	%fd1060, %fd250, %fd1016, 0d0000000000000000;
	ld.const.f64 	%fd251, [const_evenDofToQuad+24];
	fma.rn.f64 	%fd1061, %fd251, %fd1017, 0d0000000000000000;
	ld.const.f64 	%fd252, [const_oddDofToQuad+56];
	fma.rn.f64 	%fd1062, %fd252, %fd1020, %fd1060;
	ld.const.f64 	%fd253, [const_evenDofToQuad+56];
	fma.rn.f64 	%fd1063, %fd253, %fd1021, %fd1061;
	ld.const.f64 	%fd254, [const_oddDofToQuad+88];
	fma.rn.f64 	%fd1064, %fd254, %fd1024, %fd1062;
	ld.const.f64 	%fd255, [const_evenDofToQuad+88];
	fma.rn.f64 	%fd1065, %fd255, %fd1025, %fd1063;
	fma.rn.f64 	%fd1066, %fd1187, %fd1029, %fd1064;
	fma.rn.f64 	%fd1067, %fd1186, %fd1028, %fd1065;
	sub.f64 	%fd1068, %fd1066, %fd1067;
	st.shared.f64 	[%r9+24], %fd1068;
	bar.sync 	0;
	@%p14 bra 	$L__BB26_23;
	add.s32 	%r82, %r9, %r17;
	ld.shared.f64 	%fd1069, [%r82];
	ld.shared.f64 	%fd1070, [%r82+336];
	add.f64 	%fd1071, %fd1069, %fd1070;
	sub.f64 	%fd1072, %fd1069, %fd1070;
	ld.shared.f64 	%fd1073, [%r82+56];
	ld.shared.f64 	%fd1074, [%r82+280];
	add.f64 	%fd1075, %fd1073, %fd1074;
	sub.f64 	%fd1076, %fd1073, %fd1074;
	ld.shared.f64 	%fd1077, [%r82+112];
	ld.shared.f64 	%fd1078, [%r82+224];
	add.f64 	%fd1079, %fd1077, %fd1078;
	sub.f64 	%fd1080, %fd1077, %fd1078;
	ld.shared.f64 	%fd1081, [%r82+168];
	add.f64 	%fd1082, %fd1081, %fd1081;
	sub.f64 	%fd1083, %fd1081, %fd1081;
	mul.f64 	%fd1084, %fd1082, 0d3FE0000000000000;
	fma.rn.f64 	%fd1085, %fd226, %fd1071, 0d0000000000000000;
	fma.rn.f64 	%fd1086, %fd227, %fd1072, 0d0000000000000000;
	fma.rn.f64 	%fd1087, %fd228, %fd1075, %fd1085;
	fma.rn.f64 	%fd1088, %fd229, %fd1076, %fd1086;
	fma.rn.f64 	%fd1089, %fd230, %fd1079, %fd1087;
	fma.rn.f64 	%fd1090, %fd231, %fd1080, %fd1088;
	fma.rn.f64 	%fd1091, %fd232, %fd1084, %fd1089;
	fma.rn.f64 	%fd1092, %fd233, %fd1083, %fd1090;
	add.f64 	%fd1093, %fd1091, %fd1092;
	st.shared.f64 	[%r82], %fd1093;
	sub.f64 	%fd1094, %fd1091, %fd1092;
	st.shared.f64 	[%r82+336], %fd1094;
	fma.rn.f64 	%fd1095, %fd234, %fd1071, 0d0000000000000000;
	fma.rn.f64 	%fd1096, %fd235, %fd1072, 0d0000000000000000;
	fma.rn.f64 	%fd1097, %fd236, %fd1075, %fd1095;
	fma.rn.f64 	%fd1098, %fd237, %fd1076, %fd1096;
	fma.rn.f64 	%fd1099, %fd238, %fd1079, %fd1097;
	fma.rn.f64 	%fd1100, %fd239, %fd1080, %fd1098;
	fma.rn.f64 	%fd1101, %fd240, %fd1084, %fd1099;
	fma.rn.f64 	%fd1102, %fd241, %fd1083, %fd1100;
	add.f64 	%fd1103, %fd1101, %fd1102;
	st.shared.f64 	[%r82+56], %fd1103;
	sub.f64 	%fd1104, %fd1101, %fd1102;
	st.shared.f64 	[%r82+280], %fd1104;
	fma.rn.f64 	%fd1105, %fd242, %fd1071, 0d0000000000000000;
	fma.rn.f64 	%fd1106, %fd243, %fd1072, 0d0000000000000000;
	fma.rn.f64 	%fd1107, %fd244, %fd1075, %fd1105;
	fma.rn.f64 	%fd1108, %fd245, %fd1076, %fd1106;
	fma.rn.f64 	%fd1109, %fd246, %fd1079, %fd1107;
	fma.rn.f64 	%fd1110, %fd247, %fd1080, %fd1108;
	fma.rn.f64 	%fd1111, %fd248, %fd1084, %fd1109;
	fma.rn.f64 	%fd1112, %fd249, %fd1083, %fd1110;
	add.f64 	%fd1113, %fd1111, %fd1112;
	st.shared.f64 	[%r82+112], %fd1113;
	sub.f64 	%fd1114, %fd1111, %fd1112;
	st.shared.f64 	[%r82+224], %fd1114;
	fma.rn.f64 	%fd1115, %fd250, %fd1071, 0d0000000000000000;
	fma.rn.f64 	%fd1116, %fd251, %fd1072, 0d0000000000000000;
	fma.rn.f64 	%fd1117, %fd252, %fd1075, %fd1115;
	fma.rn.f64 	%fd1118, %fd253, %fd1076, %fd1116;
	fma.rn.f64 	%fd1119, %fd254, %fd1079, %fd1117;
	fma.rn.f64 	%fd1120, %fd255, %fd1080, %fd1118;
	fma.rn.f64 	%fd1121, %fd1187, %fd1084, %fd1119;
	fma.rn.f64 	%fd1122, %fd1186, %fd1083, %fd1120;
	sub.f64 	%fd1123, %fd1121, %fd1122;
	st.shared.f64 	[%r82+168], %fd1123;
$L__BB26_23:
	setp.gt.u32 	%p15, %r23, 48;
	bar.sync 	0;
	@%p15 bra 	$L__BB26_26;
	ld.shared.f64 	%fd1124, [%r11];
	ld.shared.f64 	%fd1125, [%r11+2352];
	add.f64 	%fd1126, %fd1124, %fd1125;
	sub.f64 	%fd1127, %fd1124, %fd1125;
	ld.shared.f64 	%fd1128, [%r11+392];
	ld.shared.f64 	%fd1129, [%r11+1960];
	add.f64 	%fd1130, %fd1128, %fd1129;
	sub.f64 	%fd1131, %fd1128, %fd1129;
	ld.shared.f64 	%fd1132, [%r11+784];
	ld.shared.f64 	%fd1133, [%r11+1568];
	add.f64 	%fd1134, %fd1132, %fd1133;
	sub.f64 	%fd1135, %fd1132, %fd1133;
	ld.shared.f64 	%fd1136, [%r11+1176];
	add.f64 	%fd1137, %fd1136, %fd1136;
	sub.f64 	%fd1138, %fd1136, %fd1136;
	mul.f64 	%fd1139, %fd1137, 0d3FE0000000000000;
	fma.rn.f64 	%fd1140, %fd226, %fd1126, 0d0000000000000000;
	fma.rn.f64 	%fd1141, %fd227, %fd1127, 0d0000000000000000;
	fma.rn.f64 	%fd1142, %fd228, %fd1130, %fd1140;
	fma.rn.f64 	%fd1143, %fd229, %fd1131, %fd1141;
	fma.rn.f64 	%fd1144, %fd230, %fd1134, %fd1142;
	fma.rn.f64 	%fd1145, %fd231, %fd1135, %fd1143;
	fma.rn.f64 	%fd256, %fd232, %fd1139, %fd1144;
	fma.rn.f64 	%fd257, %fd233, %fd1138, %fd1145;
	fma.rn.f64 	%fd1146, %fd234, %fd1126, 0d0000000000000000;
	fma.rn.f64 	%fd1147, %fd235, %fd1127, 0d0000000000000000;
	fma.rn.f64 	%fd1148, %fd236, %fd1130, %fd1146;
	fma.rn.f64 	%fd1149, %fd237, %fd1131, %fd1147;
	fma.rn.f64 	%fd1150, %fd238, %fd1134, %fd1148;
	fma.rn.f64 	%fd1151, %fd239, %fd1135, %fd1149;
	fma.rn.f64 	%fd258, %fd240, %fd1139, %fd1150;
	fma.rn.f64 	%fd259, %fd241, %fd1138, %fd1151;
	fma.rn.f64 	%fd1152, %fd242, %fd1126, 0d0000000000000000;
	fma.rn.f64 	%fd1153, %fd243, %fd1127, 0d0000000000000000;
	fma.rn.f64 	%fd1154, %fd244, %fd1130, %fd1152;
	fma.rn.f64 	%fd1155, %fd245, %fd1131, %fd1153;
	fma.rn.f64 	%fd1156, %fd246, %fd1134, %fd1154;
	fma.rn.f64 	%fd1157, %fd247, %fd1135, %fd1155;
	fma.rn.f64 	%fd260, %fd248, %fd1139, %fd1156;
	fma.rn.f64 	%fd261, %fd249, %fd1138, %fd1157;
	fma.rn.f64 	%fd1158, %fd250, %fd1126, 0d0000000000000000;
	fma.rn.f64 	%fd1159, %fd251, %fd1127, 0d0000000000000000;
	fma.rn.f64 	%fd1160, %fd252, %fd1130, %fd1158;
	fma.rn.f64 	%fd1161, %fd253, %fd1131, %fd1159;
	fma.rn.f64 	%fd1162, %fd254, %fd1134, %fd1160;
	fma.rn.f64 	%fd1163, %fd255, %fd1135, %fd1161;
	fma.rn.f64 	%fd1164, %fd1187, %fd1139, %fd1162;
	fma.rn.f64 	%fd1165, %fd1186, %fd1138, %fd1163;
	sub.f64 	%fd262, %fd1164, %fd1165;
	@%p4 bra 	$L__BB26_26;
	ld.param.u64 	%rd42, [_Z32massMatrixMultiplyConstantKernelILi7ELi7ELi2EEvidPKdS1_S1_S1_S1_S1_S1_Pd_param_9];
	mad.lo.s32 	%r88, %r22, 2401, %r23;
	mad.lo.s32 	%r89, %r22, -2058, %r88;
	cvta.to.global.u64 	%rd32, %rd42;
	mul.wide.s32 	%rd33, %r89, 8;
	add.s64 	%rd34, %rd32, %rd33;
	add.f64 	%fd1166, %fd256, %fd257;
	st.global.f64 	[%rd34], %fd1166;
	add.f64 	%fd1167, %fd258, %fd259;
	st.global.f64 	[%rd34+392], %fd1167;
	add.f64 	%fd1168, %fd260, %fd261;
	st.global.f64 	[%rd34+784], %fd1168;
	st.global.f64 	[%rd34+1176], %fd262;
	sub.f64 	%fd1169, %fd260, %fd261;
	st.global.f64 	[%rd34+1568], %fd1169;
	sub.f64 	%fd1170, %fd258, %fd259;
	st.global.f64 	[%rd34+1960], %fd1170;
	sub.f64 	%fd1171, %fd256, %fd257;
	st.global.f64 	[%rd34+2352], %fd1171;
$L__BB26_26:
	ret;

}
	// .globl	_Z32massMatrixMultiplyConstantKernelILi7ELi8ELi1EEvidPKdS1_S1_S1_S1_S1_S1_Pd
.visible .entry _Z32massMatrixMultiplyConstantKernelILi7ELi8ELi1EEvidPKdS1_S1_S1_S1_S1_S1_Pd(
	.param .u32 _Z32massMatrixMultiplyConstantKernelILi7ELi8ELi1EEvidPKdS1_S1_S1_S1_S1_S1_Pd_param_0,
	.param .f64 _Z32massMatrixMultiplyConstantKernelILi7ELi8ELi1EEvidPKdS1_S1_S1_S1_S1_S1_Pd_param_1,
	.param .u64 .ptr .align 1 _Z32massMatrixMultiplyConstantKernelILi7ELi8ELi1EEvidPKdS1_S1_S1_S1_S1_S1_Pd_param_2,
	.param .u64 .ptr .align 1 _Z32massMatrixMultiplyConstantKernelILi7ELi8ELi1EEvidPKdS1_S1_S1_S1_S1_S1_Pd_param_3,
	.param .u64 .ptr .align 1 _Z32massMatrixMultiplyConstantKernelILi7ELi8ELi1EEvidPKdS1_S1_S1_S1_S1_S1_Pd_param_4,
	.param .u64 .ptr .align 1 _Z32massMatrixMultiplyConstantKernelILi7ELi8ELi1EEvidPKdS1_S1_S1_S1_S1_S1_Pd_param_5,
	.param .u64 .ptr .align 1 _Z32massMatrixMultiplyConstantKernelILi7ELi8ELi1EEvidPKdS1_S1_S1_S1_S1_S1_Pd_param_6,
	.param .u64 .ptr .align 1 _Z32massMatrixMultiplyConstantKernelILi7ELi8ELi1EEvidPKdS1_S1_S1_S1_S1_S1_Pd_param_7,
	.param .u64 .ptr .align 1 _Z32massMatrixMultiplyConstantKernelILi7ELi8ELi1EEvidPKdS1_S1_S1_S1_S1_S1_Pd_param_8,
	.param .u64 .ptr .align 1 _Z32massMatrixMultiplyConstantKernelILi7ELi8ELi1EEvidPKdS1_S1_S1_S1_S1_S1_Pd_param_9
)
{
	.reg .pred 	%p<18>;
	.reg .b16 	%rs<14>;
	.reg .b32 	%r<274>;
	.reg .b64 	%rd<47>;
	.reg .b64 	%fd<1448>;
	// demoted variable
	.shared .align 8 .b8 _ZZ29stiffnessMatrixMultiplyDeviceILi7ELi8ELi1EEviidPKdS1_S1_S1_PAT0__AT0__AplT0_Li0E_dPdE5s_Gpr[512];
	// demoted variable
	.shared .align 8 .b8 _ZZ29stiffnessMatrixMultiplyDeviceILi7ELi8ELi1EEviidPKdS1_S1_S1_PAT0__AT0__AplT0_Li0E_dPdE5s_Gps[512];
	// demoted variable
	.shared .align 8 .b8 _ZZ32massMatrixMultiplyConstantKernelILi7ELi8ELi1EEvidPKdS1_S1_S1_S1_S1_S1_PdE6s_tmp1[4096];
	// demoted variable
	.shared .align 8 .b8 _ZZ32massMatrixMultiplyConstantKernelILi7ELi8ELi1EEvidPKdS1_S1_S1_S1_S1_S1_PdE13s_QuadToQuadD[512];
	ld.param.u32 	%r11, [_Z32massMatrixMultiplyConstantKernelILi7ELi8ELi1EEvidPKdS1_S1_S1_S1_S1_S1_Pd_param_0];
	ld.param.u64 	%rd5, [_Z32massMatrixMultiplyConstantKernelILi7ELi8ELi1EEvidPKdS1_S1_S1_S1_S1_S1_Pd_param_5];
	ld.param.u64 	%rd3, [_Z32massMatrixMultiplyConstantKernelILi7ELi8ELi1EEvidPKdS1_S1_S1_S1_S1_S1_Pd_param_8];
	cvta.to.global.u64 	%rd6, %rd5;
	mov.u32 	%r1, %tid.x;
	mov.u32 	%r2, %tid.y;
	mov.u32 	%r12, %ctaid.x;
	add.s32 	%r3, %r12, %r2;
	cvt.u16.u32 	%rs2, %r1;
	mul.hi.u16 	%rs3, %rs2, 9363;
	mul.lo.s16 	%rs4, %rs3, 7;
	sub.s16 	%rs1, %rs2, %rs4;
	mul.wide.u32 	%rd7, %r1, 8;
	add.s64 	%rd8, %rd6, %rd7;
	ld.global.nc.f64 	%fd299, [%rd8];
	shl.b32 	%r13, %r1, 3;
	mov.u32 	%r14, _ZZ32massMatrixMultiplyConstantKernelILi7ELi8ELi1EEvidPKdS1_S1_S1_S1_S1_S1_PdE13s_QuadToQuadD;
	add.s32 	%r15, %r14, %r13;
	st.shared.f64 	[%r15], %fd299;
	setp.lt.s32 	%p2, %r3, %r11;
	setp.lt.u32 	%p3, %r1, 49;
	and.pred  	%p1, %p3, %p2;
	not.pred 	%p4, %p1;
	@%p4 bra 	$L__BB27_2;
	cvta.to.global.u64 	%rd9, %rd3;
	mad.lo.s32 	%r16, %r3, 343, %r1;
	mul.wide.s32 	%rd10, %r16, 8;
	add.s64 	%rd11, %rd9, %rd10;
	ld.global.nc.f64 	%fd1388, [%rd11];
	ld.global.nc.f64 	%fd1387, [%rd11+392];
	ld.global.nc.f64 	%fd1386, [%rd11+784];
	ld.global.nc.f64 	%fd1385, [%rd11+1176];
	ld.global.nc.f64 	%fd1384, [%rd11+1568];
	ld.global.nc.f64 	%fd1383, [%rd11+1960];
	ld.global.nc.f64 	%fd1382, [%rd11+2352];
$L__BB27_2:
	setp.gt.u32 	%p5, %r1, 48;
	bar.sync 	0;
	ld.const.f64 	%fd15, [const_oddDofToQuad];
	ld.const.f64 	%fd16, [const_evenDofToQuad];
	ld.const.f64 	%fd17, [const_oddDofToQuad+8];
	ld.const.f64 	%fd18, [const_evenDofToQuad+8];
	ld.const.f64 	%fd19, [const_oddDofToQuad+16];
	ld.const.f64 	%fd20, [const_evenDofToQuad+16];
	ld.const.f64 	%fd21, [const_oddDofToQuad+24];
	ld.const.f64 	%fd22, [const_evenDofToQuad+24];
	ld.const.f64 	%fd23, [const_oddDofToQuad+32];
	ld.const.f64 	%fd24, [const_evenDofToQuad+32];
	ld.const.f64 	%fd25, [const_oddDofToQuad+40];
	ld.const.f64 	%fd26, [const_evenDofToQuad+40];
	ld.const.f64 	%fd27, [const_oddDofToQuad+48];
	ld.const.f64 	%fd28, [const_evenDofToQuad+48];
	ld.const.f64 	%fd29, [const_oddDofToQuad+56];
	ld.const.f64 	%fd30, [const_evenDofToQuad+56];
	ld.const.f64 	%fd31, [const_oddDofToQuad+64];
	ld.const.f64 	%fd32, [const_evenDofToQuad+64];
	ld.const.f64 	%fd33, [const_oddDofToQuad+72];
	ld.const.f64 	%fd34, [const_evenDofToQuad+72];
	ld.const.f64 	%fd35, [const_oddDofToQuad+80];
	ld.const.f64 	%fd36, [const_evenDofToQuad+80];
	ld.const.f64 	%fd37, [const_oddDofToQuad+88];
	ld.const.f64 	%fd38, [const_evenDofToQuad+88];
	ld.const.f64 	%fd39, [const_oddDofToQuad+96];
	ld.const.f64 	%fd40, [const_evenDofToQuad+96];
	ld.const.f64 	%fd41, [const_oddDofToQuad+104];
	ld.const.f64 	%fd42, [const_evenDofToQuad+104];
	ld.const.f64 	%fd43, [const_oddDofToQuad+112];
	shl.b32 	%r17, %r2, 12;
	mov.u32 	%r18, _ZZ32massMatrixMultiplyConstantKernelILi7ELi8ELi1EEvidPKdS1_S1_S1_S1_S1_S1_PdE6s_tmp1;
	add.s32 	%r4, %r18, %r17;
	mul.lo.s16 	%rs6, %rs2, 37;
	shr.u16 	%rs7, %rs6, 8;
	sub.s16 	%rs8, %rs2, %rs7;
	and.b16  	%rs9, %rs8, 254;
	shr.u16 	%rs10, %rs9, 1;
	add.s16 	%rs11, %rs10, %rs7;
	and.b16  	%rs12, %rs11, 252;
	shr.u16 	%rs13, %rs12, 2;
	cvt.u32.u16 	%r5, %rs13;
	mul.wide.u16 	%r19, %rs13, 64;
	add.s32 	%r6, %r4, %r19;
	mul.wide.u16 	%r20, %rs1, 8;
	add.s32 	%r7, %r6, %r20;
	@%p5 bra 	$L__BB27_4;
	add.f64 	%fd300, %fd1388, %fd1382;
	sub.f64 	%fd301, %fd1388, %fd1382;
	add.f64 	%fd302, %fd1387, %fd1383;
	sub.f64 	%fd303, %fd1387, %fd1383;
	add.f64 	%fd304, %fd1386, %fd1384;
	sub.f64 	%fd305, %fd1386, %fd1384;
	add.f64 	%fd306, %fd1385, %fd1385;
	sub.f64 	%fd307, %fd1385, %fd1385;
	mul.f64 	%fd308, %fd306, 0d3FE0000000000000;
	fma.rn.f64 	%fd309, %fd15, %fd300, 0d0000000000000000;
	fma.rn.f64 	%fd310, %fd16, %fd301, 0d0000000000000000;
	fma.rn.f64 	%fd311, %fd17, %fd302, %fd309;
	fma.rn.f64 	%fd312, %fd18, %fd303, %fd310;
	fma.rn.f64 	%fd313, %fd19, %fd304, %fd311;
	fma.rn.f64 	%fd314, %fd20, %fd305, %fd312;
	fma.rn.f64 	%fd315, %fd21, %fd308, %fd313;
	fma.rn.f64 	%fd316, %fd22, %fd307, %fd314;
	add.f64 	%fd317, %fd316, %fd315;
	st.shared.f64 	[%r7], %fd317;
	sub.f64 	%fd318, %fd315, %fd316;
	st.shared.f64 	[%r7+3584], %fd318;
	fma.rn.f64 	%fd319, %fd23, %fd300, 0d0000000000000000;
	fma.rn.f64 	%fd320, %fd24, %fd301, 0d0000000000000000;
	fma.rn.f64 	%fd321, %fd25, %fd302, %fd319;
	fma.rn.f64 	%fd322, %fd26, %fd303, %fd320;
	fma.rn.f64 	%fd323, %fd27, %fd304, %fd321;
	fma.rn.f64 	%fd324, %fd28, %fd305, %fd322;
	fma.rn.f64 	%fd325, %fd29, %fd308, %fd323;
	fma.rn.f64 	%fd326, %fd30, %fd307, %fd324;
	add.f64 	%fd327, %fd326, %fd325;
	st.shared.f64 	[%r7+512], %fd327;
	sub.f64 	%fd328, %fd325, %fd326;
	st.shared.f64 	[%r7+3072], %fd328;
	fma.rn.f64 	%fd329, %fd31, %fd300, 0d0000000000000000;
	fma.rn.f64 	%fd330, %fd32, %fd301, 0d0000000000000000;
	fma.rn.f64 	%fd331, %fd33, %fd302, %fd329;
	fma.rn.f64 	%fd332, %fd34, %fd303, %fd330;
	fma.rn.f64 	%fd333, %fd35, %fd304, %fd331;
	fma.rn.f64 	%fd334, %fd36, %fd305, %fd332;
	fma.rn.f64 	%fd335, %fd37, %fd308, %fd333;
	fma.rn.f64 	%fd336, %fd38, %fd307, %fd334;
	add.f64 	%fd337, %fd336, %fd335;
	st.shared.f64 	[%r7+1024], %fd337;
	sub.f64 	%fd338, %fd335, %fd336;
	st.shared.f64 	[%r7+2560], %fd338;
	fma.rn.f64 	%fd339, %fd39, %fd300, 0d0000000000000000;
	fma.rn.f64 	%fd340, %fd40, %fd301, 0d0000000000000000;
	fma.rn.f64 	%fd341, %fd41, %fd302, %fd339;
	fma.rn.f64 	%fd342, %fd42, %fd303, %fd340;
	fma.rn.f64 	%fd343, %fd43, %fd304, %fd341;
	ld.const.f64 	%fd344, [const_evenDofToQuad+112];
	fma.rn.f64 	%fd345, %fd344, %fd305, %fd342;
	ld.const.f64 	%fd346, [const_oddDofToQuad+120];
	fma.rn.f64 	%fd347, %fd346, %fd308, %fd343;
	ld.const.f64 	%fd348, [const_evenDofToQuad+120];
	fma.rn.f64 	%fd349, %fd348, %fd307, %fd345;
	add.f64 	%fd350, %fd349, %fd347;
	st.shared.f64 	[%r7+1536], %fd350;
	sub.f64 	%fd351, %fd347, %fd349;
	st.shared.f64 	[%r7+2048], %fd351;
$L__BB27_4:
	bar.sync 	0;
	setp.lt.u32 	%p6, %r1, 56;
	mad.lo.s32 	%r21, %r5, 448, %r6;
	add.s32 	%r8, %r21, %r20;
	@%p6 bra 	$L__BB27_6;
	ld.const.f64 	%fd1391, [const_evenDofToQuad+112];
	ld.const.f64 	%fd1390, [const_oddDofToQuad+120];
	ld.const.f64 	%fd1389, [const_evenDofToQuad+120];
	bra.uni 	$L__BB27_7;
$L__BB27_6:
	ld.shared.f64 	%fd352, [%r8];
	ld.shared.f64 	%fd353, [%r8+384];
	add.f64 	%fd354, %fd352, %fd353;
	sub.f64 	%fd355, %fd352, %fd353;
	ld.shared.f64 	%fd356, [%r8+64];
	ld.shared.f64 	%fd357, [%r8+320];
	add.f64 	%fd358, %fd356, %fd357;
	sub.f64 	%fd359, %fd356, %fd357;
	ld.shared.f64 	%fd360, [%r8+128];
	ld.shared.f64 	%fd361, [%r8+256];
	add.f64 	%fd362, %fd360, %fd361;
	sub.f64 	%fd363, %fd360, %fd361;
	ld.shared.f64 	%fd364, [%r8+192];
	add.f64 	%fd365, %fd364, %fd364;
	sub.f64 	%fd366, %fd364, %fd364;
	mul.f64 	%fd367, %fd365, 0d3FE0000000000000;
	fma.rn.f64 	%fd368, %fd15, %fd354, 0d0000000000000000;
	fma.rn.f64 	%fd369, %fd16, %fd355, 0d0000000000000000;
	fma.rn.f64 	%fd370, %fd17, %fd358, %fd368;
	fma.rn.f64 	%fd371, %fd18, %fd359, %fd369;
	fma.rn.f64 	%fd372, %fd19, %fd362, %fd370;
	fma.rn.f64 	%fd373, %fd20, %fd363, %fd371;
	fma.rn.f64 	%fd374, %fd21, %fd367, %fd372;
	fma.rn.f64 	%fd375, %fd22, %fd366, %fd373;
	add.f64 	%fd376, %fd374, %fd375;
	st.shared.f64 	[%r8], %fd376;
	sub.f64 	%fd377, %fd374, %fd375;
	st.shared.f64 	[%r8+448], %fd377;
	fma.rn.f64 	%fd378, %fd23, %fd354, 0d0000000000000000;
	fma.rn.f64 	%fd379, %fd24, %fd355, 0d0000000000000000;
	fma.rn.f64 	%fd380, %fd25, %fd358, %fd378;
	fma.rn.f64 	%fd381, %fd26, %fd359, %fd379;
	fma.rn.f64 	%fd382, %fd27, %fd362, %fd380;
	fma.rn.f64 	%fd383, %fd28, %fd363, %fd381;
	fma.rn.f64 	%fd384, %fd29, %fd367, %fd382;
	fma.rn.f64 	%fd385, %fd30, %fd366, %fd383;
	add.f64 	%fd386, %fd384, %fd385;
	st.shared.f64 	[%r8+64], %fd386;
	sub.f64 	%fd387, %fd384, %fd385;
	st.shared.f64 	[%r8+384], %fd387;
	fma.rn.f64 	%fd388, %fd31, %fd354, 0d0000000000000000;
	fma.rn.f64 	%fd389, %fd32, %fd355, 0d0000000000000000;
	fma.rn.f64 	%fd390, %fd33, %fd358, %fd388;
	fma.rn.f64 	%fd391, %fd34, %fd359, %fd389;
	fma.rn.f64 	%fd392, %fd35, %fd362, %fd390;
	fma.rn.f64 	%fd393, %fd36, %fd363, %fd391;
	fma.rn.f64 	%fd394, %fd37, %fd367, %fd392;
	fma.rn.f64 	%fd395, %fd38, %fd366, %fd393;
	add.f64 	%fd396, %fd394, %fd395;
	st.shared.f64 	[%r8+128], %fd396;
	sub.f64 	%fd397, %fd394, %fd395;
	st.shared.f64 	[%r8+320], %fd397;
	fma.rn.f64 	%fd398, %fd39, %fd354, 0d0000000000000000;
	fma.rn.f64 	%fd399, %fd40, %fd355, 0d0000000000000000;
	fma.rn.f64 	%fd400, %fd41, %fd358, %fd398;
	fma.rn.f64 	%fd401, %fd42, %fd359, %fd399;
	fma.rn.f64 	%fd402, %fd43, %fd362, %fd400;
	ld.const.f64 	%fd1391, [const_evenDofToQuad+112];
	fma.rn.f64 	%fd403, %fd1391, %fd363, %fd401;
	ld.const.f64 	%fd1390, [const_oddDofToQuad+120];
	fma.rn.f64 	%fd404, %fd1390, %fd367, %fd402;
	ld.const.f64 	%fd1389, [const_evenDofToQuad+120];
	fma.rn.f64 	%fd405, %fd1389, %fd366, %fd403;
	add.f64 	%fd406, %fd404, %fd405;
	st.shared.f64 	[%r8+192], %fd406;
	sub.f64 	%fd407, %fd404, %fd405;
	st.shared.f64 	[%r8+256], %fd407;
$L__BB27_7:
	ld.param.u64 	%rd38, [_Z32massMatrixMultiplyConstantKernelILi7ELi8ELi1EEvidPKdS1_S1_S1_S1_S1_S1_Pd_param_2];
	ld.param.u32 	%r266, [_Z32massMatrixMultiplyConstantKernelILi7ELi8ELi1EEvidPKdS1_S1_S1_S1_S1_S1_Pd_param_0];
	setp.ge.s32 	%p7, %r3, %r266;
	bar.sync 	0;
	shr.u32 	%r23, %r1, 3;
	shl.b32 	%r24, %r23, 9;
	add.s32 	%r25, %r4, %r24;
	shl.b32 	%r26, %r1, 6;
	and.b32  	%r27, %r26, 448;
	add.s32 	%r28, %r25, %r27;
	ld.shared.f64 	%fd409, [%r28];
	ld.shared.f64 	%fd410, [%r28+48];
	add.f64 	%fd411, %fd409, %fd410;
	sub.f64 	%fd412, %fd409, %fd410;
	ld.shared.f64 	%fd413, [%r28+8];
	ld.shared.f64 	%fd414, [%r28+40];
	add.f64 	%fd415, %fd413, %fd414;
	sub.f64 	%fd416, %fd413, %fd414;
	ld.shared.f64 	%fd417, [%r28+16];
	ld.shared.f64 	%fd418, [%r28+32];
	add.f64 	%fd419, %fd417, %fd418;
	sub.f64 	%fd420, %fd417, %fd418;
	ld.shared.f64 	%fd421, [%r28+24];
	add.f64 	%fd422, %fd421, %fd421;
	sub.f64 	%fd423, %fd421, %fd421;
	mul.f64 	%fd424, %fd422, 0d3FE0000000000000;
	fma.rn.f64 	%fd425, %fd15, %fd411, 0d0000000000000000;
	fma.rn.f64 	%fd426, %fd16, %fd412, 0d0000000000000000;
	fma.rn.f64 	%fd427, %fd17, %fd415, %fd425;
	fma.rn.f64 	%fd428, %fd18, %fd416, %fd426;
	fma.rn.f64 	%fd429, %fd19, %fd419, %fd427;
	fma.rn.f64 	%fd430, %fd20, %fd420, %fd428;
	fma.rn.f64 	%fd431, %fd21, %fd424, %fd429;
	fma.rn.f64 	%fd432, %fd22, %fd423, %fd430;
	add.f64 	%fd433, %fd431, %fd432;
	st.shared.f64 	[%r28], %fd433;
	sub.f64 	%fd434, %fd431, %fd432;
	st.shared.f64 	[%r28+56], %fd434;
	fma.rn.f64 	%fd435, %fd23, %fd411, 0d0000000000000000;
	fma.rn.f64 	%fd436, %fd24, %fd412, 0d0000000000000000;
	fma.rn.f64 	%fd437, %fd25, %fd415, %fd435;
	fma.rn.f64 	%fd438, %fd26, %fd416, %fd436;
	fma.rn.f64 	%fd439, %fd27, %fd419, %fd437;
	fma.rn.f64 	%fd440, %fd28, %fd420, %fd438;
	fma.rn.f64 	%fd441, %fd29, %fd424, %fd439;
	fma.rn.f64 	%fd442, %fd30, %fd423, %fd440;
	add.f64 	%fd443, %fd441, %fd442;
	st.shared.f64 	[%r28+8], %fd443;
	sub.f64 	%fd444, %fd441, %fd442;
	st.shared.f64 	[%r28+48], %fd444;
	fma.rn.f64 	%fd445, %fd31, %fd411, 0d0000000000000000;
	fma.rn.f64 	%fd446, %fd32, %fd412, 0d0000000000000000;
	fma.rn.f64 	%fd447, %fd33, %fd415, %fd445;
	fma.rn.f64 	%fd448, %fd34, %fd416, %fd446;
	fma.rn.f64 	%fd449, %fd35, %fd419, %fd447;
	fma.rn.f64 	%fd450, %fd36, %fd420, %fd448;
	fma.rn.f64 	%fd451, %fd37, %fd424, %fd449;
	fma.rn.f64 	%fd452, %fd38, %fd423, %fd450;
	add.f64 	%fd453, %fd451, %fd452;
	st.shared.f64 	[%r28+16], %fd453;
	sub.f64 	%fd454, %fd451, %fd452;
	st.shared.f64 	[%r28+40], %fd454;
	fma.rn.f64 	%fd455, %fd39, %fd411, 0d0000000000000000;
	fma.rn.f64 	%fd456, %fd40, %fd412, 0d0000000000000000;
	fma.rn.f64 	%fd457, %fd41, %fd415, %fd455;
	fma.rn.f64 	%fd458, %fd42, %fd416, %fd456;
	fma.rn.f64 	%fd459, %fd43, %fd419, %fd457;
	fma.rn.f64 	%fd460, %fd1391, %fd420, %fd458;
	fma.rn.f64 	%fd461, %fd1390, %fd424, %fd459;
	fma.rn.f64 	%fd462, %fd1389, %fd423, %fd460;
	add.f64 	%fd463, %fd461, %fd462;
	st.shared.f64 	[%r28+24], %fd463;
	sub.f64 	%fd464, %fd461, %fd462;
	st.shared.f64 	[%r28+32], %fd464;
	bar.sync 	0;
	mad.lo.s32 	%r9, %r23, -448, %r25;
	and.b32  	%r30, %r13, 56;
	add.s32 	%r31, %r9, %r30;
	ld.shared.f64 	%fd53, [%r31];
	ld.shared.f64 	%fd54, [%r31+512];
	ld.shared.f64 	%fd55, [%r31+1024];
	ld.shared.f64 	%fd56, [%r31+1536];
	ld.shared.f64 	%fd57, [%r31+2048];
	ld.shared.f64 	%fd58, [%r31+2560];
	ld.shared.f64 	%fd59, [%r31+3072];
	ld.shared.f64 	%fd60, [%r31+3584];
	mad.lo.s32 	%r32, %r3, 3584, %r1;
	cvta.to.global.u64 	%rd12, %rd38;
	mul.wide.s32 	%rd13, %r32, 8;
	add.s64 	%rd1, %rd12, %rd13;
	mov.f64 	%fd1392, 0d0000000000000000;
	mov.f64 	%fd1393, %fd1392;
	mov.f64 	%fd1394, %fd1392;
	mov.f64 	%fd1395, %fd1392;
	mov.f64 	%fd1396, %fd1392;
	mov.f64 	%fd1397, %fd1392;
	mov.f64 	%fd1398, %fd1392;
	@%p7 bra 	$L__BB27_9;
	ld.global.nc.f64 	%fd1392, [%rd1];
	ld.global.nc.f64 	%fd1393, [%rd1+4096];
	ld.global.nc.f64 	%fd1394, [%rd1+8192];
	ld.global.nc.f64 	%fd1395, [%rd1+12288];
	ld.global.nc.f64 	%fd1396, [%rd1+16384];
	ld.global.nc.f64 	%fd1397, [%rd1+20480];
	ld.global.nc.f64 	%fd1398, [%rd1+24576];
$L__BB27_9:
	ld.param.f64 	%fd1374, [_Z32massMatrixMultiplyConstantKernelILi7ELi8ELi1EEvidPKdS1_S1_S1_S1_S1_S1_Pd_param_1];
	ld.param.u32 	%r267, [_Z32massMatrixMultiplyConstantKernelILi7ELi8ELi1EEvidPKdS1_S1_S1_S1_S1_S1_Pd_param_0];
	shl.b32 	%r33, %r2, 9;
	mov.u32 	%r34, _ZZ29stiffnessMatrixMultiplyDeviceILi7ELi8ELi1EEviidPKdS1_S1_S1_PAT0__AT0__AplT0_Li0E_dPdE5s_Gpr;
	add.s32 	%r35, %r34, %r33;
	and.b32  	%r38, %r13, 8128;
	add.s32 	%r39, %r35, %r38;
	and.b32  	%r40, %r1, 7;
	add.s32 	%r42, %r39, %r30;
	mov.u32 	%r43, _ZZ29stiffnessMatrixMultiplyDeviceILi7ELi8ELi1EEviidPKdS1_S1_S1_PAT0__AT0__AplT0_Li0E_dPdE5s_Gps;
	add.s32 	%r44, %r43, %r33;
	add.s32 	%r45, %r44, %r30;
	add.s32 	%r46, %r45, %r38;
	add.s32 	%r48, %r14, %r30;
	setp.ge.s32 	%p8, %r3, %r267;
	add.s32 	%r52, %r4, %r30;
	mad.lo.s32 	%r53, %r40, 56, %r48;
	ld.shared.f64 	%fd75, [%r53];
	ld.shared.f64 	%fd466, [%r9];
	fma.rn.f64 	%fd467, %fd75, %fd466, 0d0000000000000000;
	and.b32  	%r54, %r1, 1016;
	add.s32 	%r55, %r14, %r38;
	ld.shared.f64 	%fd76, [%r55];
	ld.shared.f64 	%fd468, [%r52];
	fma.rn.f64 	%fd469, %fd76, %fd468, 0d0000000000000000;
	ld.shared.f64 	%fd470, [_ZZ32massMatrixMultiplyConstantKernelILi7ELi8ELi1EEvidPKdS1_S1_S1_S1_S1_S1_PdE13s_QuadToQuadD];
	fma.rn.f64 	%fd471, %fd470, %fd53, 0d0000000000000000;
	ld.shared.f64 	%fd77, [%r53+8];
	ld.shared.f64 	%fd472, [%r9+8];
	fma.rn.f64 	%fd473, %fd77, %fd472, %fd467;
	ld.shared.f64 	%fd78, [%r55+8];
	ld.shared.f64 	%fd474, [%r52+64];
	fma.rn.f64 	%fd475, %fd78, %fd474, %fd469;
	ld.shared.f64 	%fd476, [_ZZ32massMatrixMultiplyConstantKernelILi7ELi8ELi1EEvidPKdS1_S1_S1_S1_S1_S1_PdE13s_QuadToQuadD+8];
	fma.rn.f64 	%fd477, %fd476, %fd54, %fd471;
	ld.shared.f64 	%fd79, [%r53+16];
	ld.shared.f64 	%fd478, [%r9+16];
	fma.rn.f64 	%fd479, %fd79, %fd478, %fd473;
	ld.shared.f64 	%fd80, [%r55+16];
	ld.shared.f64 	%fd480, [%r52+128];
	fma.rn.f64 	%fd481, %fd80, %fd480, %fd475;
	ld.shared.f64 	%fd482, [_ZZ32massMatrixMultiplyConstantKernelILi7ELi8ELi1EEvidPKdS1_S1_S1_S1_S1_S1_PdE13s_QuadToQuadD+16];
	fma.rn.f64 	%fd483, %fd482, %fd55, %fd477;
	ld.shared.f64 	%fd81, [%r53+24];
	ld.shared.f64 	%fd484, [%r9+24];
	fma.rn.f64 	%fd485, %fd81, %fd484, %fd479;
	ld.shared.f64 	%fd82, [%r55+24];
	ld.shared.f64 	%fd486, [%r52+192];
	fma.rn.f64 	%fd487, %fd82, %fd486, %fd481;
	ld.shared.f64 	%fd488, [_ZZ32massMatrixMultiplyConstantKernelILi7ELi8ELi1EEvidPKdS1_S1_S1_S1_S1_S1_PdE13s_QuadToQuadD+24];
	fma.rn.f64 	%fd489, %fd488, %fd56, %fd483;
	ld.shared.f64 	%fd83, [%r53+32];
	ld.shared.f64 	%fd490, [%r9+32];
	fma.rn.f64 	%fd491, %fd83, %fd490, %fd485;
	ld.shared.f64 	%fd84, [%r55+32];
	ld.shared.f64 	%fd492, [%r52+256];
	fma.rn.f64 	%fd493, %fd84, %fd492, %fd487;
	ld.shared.f64 	%fd494, [_ZZ32massMatrixMultiplyConstantKernelILi7ELi8ELi1EEvidPKdS1_S1_S1_S1_S1_S1_PdE13s_QuadToQuadD+32];
	fma.rn.f64 	%fd495, %fd494, %fd57, %fd489;
	ld.shared.f64 	%fd85, [%r53+40];
	ld.shared.f64 	%fd496, [%r9+40];
	fma.rn.f64 	%fd497, %fd85, %fd496, %fd491;
	ld.shared.f64 	%fd86, [%r55+40];
	ld.shared.f64 	%fd498, [%r52+320];
	fma.rn.f64 	%fd499, %fd86, %fd498, %fd493;
	ld.shared.f64 	%fd500, [_ZZ32massMatrixMultiplyConstantKernelILi7ELi8ELi1EEvidPKdS1_S1_S1_S1_S1_S1_PdE13s_QuadToQuadD+40];
	fma.rn.f64 	%fd501, %fd500, %fd58, %fd495;
	ld.shared.f64 	%fd87, [%r53+48];
	ld.shared.f64 	%fd502, [%r9+48];
	fma.rn.f64 	%fd503, %fd87, %fd502, %fd497;
	ld.shared.f64 	%fd88, [%r55+48];
	ld.shared.f64 	%fd504, [%r52+384];
	fma.rn.f64 	%fd505, %fd88, %fd504, %fd499;
	ld.shared.f64 	%fd506, [_ZZ32massMatrixMultiplyConstantKernelILi7ELi8ELi1EEvidPKdS1_S1_S1_S1_S1_S1_PdE13s_QuadToQuadD+48];
	fma.rn.f64 	%fd507, %fd506, %fd59, %fd501;
	ld.shared.f64 	%fd89, [%r53+56];
	ld.shared.f64 	%fd508, [%r9+56];
	fma.rn.f64 	%fd509, %fd89, %fd508, %fd503;
	ld.shared.f64 	%fd90, [%r55+56];
	ld.shared.f64 	%fd510, [%r52+448];
	fma.rn.f64 	%fd511, %fd90, %fd510, %fd505;
	ld.shared.f64 	%fd512, [_ZZ32massMatrixMultiplyConstantKernelILi7ELi8ELi1EEvidPKdS1_S1_S1_S1_S1_S1_PdE13s_QuadToQuadD+56];
	fma.rn.f64 	%fd513, %fd512, %fd60, %fd507;
	bar.sync 	0;
	mul.f64 	%fd514, %fd1393, %fd511;
	fma.rn.f64 	%fd515, %fd1392, %fd509, %fd514;
	fma.rn.f64 	%fd516, %fd1394, %fd513, %fd515;
	st.shared.f64 	[%r42], %fd516;
	mul.f64 	%fd517, %fd1395, %fd511;
	fma.rn.f64 	%fd518, %fd1393, %fd509, %fd517;
	fma.rn.f64 	%fd519, %fd1396, %fd513, %fd518;
	st.shared.f64 	[%r46], %fd519;
	mul.f64 	%fd520, %fd1396, %fd511;
	fma.rn.f64 	%fd521, %fd1394, %fd509, %fd520;
	fma.rn.f64 	%fd522, %fd1397, %fd513, %fd521;
	mul.f64 	%fd523, %fd1374, %fd1398;
	bar.sync 	0;
	ld.shared.f64 	%fd91, [%r48];
	ld.shared.f64 	%fd524, [%r39];
	mul.f64 	%fd525, %fd91, %fd524;
	fma.rn.f64 	%fd526, %fd523, %fd53, %fd525;
	add.s32 	%r56, %r14, %r54;
	ld.shared.f64 	%fd92, [%r56];
	ld.shared.f64 	%fd527, [%r45];
	fma.rn.f64 	%fd528, %fd92, %fd527, %fd526;
	fma.rn.f64 	%fd529, %fd522, %fd470, 0d0000000000000000;
	mad.lo.s32 	%r57, %r40, -56, %r53;
	ld.shared.f64 	%fd93, [%r57+64];
	ld.shared.f64 	%fd530, [%r39+8];
	fma.rn.f64 	%fd531, %fd93, %fd530, %fd528;
	ld.shared.f64 	%fd94, [%r56+64];
	ld.shared.f64 	%fd532, [%r45+64];
	fma.rn.f64 	%fd533, %fd94, %fd532, %fd531;
	fma.rn.f64 	%fd95, %fd522, %fd476, 0d0000000000000000;
	ld.shared.f64 	%fd96, [%r57+128];
	ld.shared.f64 	%fd534, [%r39+16];
	fma.rn.f64 	%fd535, %fd96, %fd534, %fd533;
	ld.shared.f64 	%fd97, [%r56+128];
	ld.shared.f64 	%fd536, [%r45+128];
	fma.rn.f64 	%fd537, %fd97, %fd536, %fd535;
	fma.rn.f64 	%fd98, %fd522, %fd482, 0d0000000000000000;
	ld.shared.f64 	%fd99, [%r57+192];
	ld.shared.f64 	%fd538, [%r39+24];
	fma.rn.f64 	%fd539, %fd99, %fd538, %fd537;
	ld.shared.f64 	%fd100, [%r56+192];
	ld.shared.f64 	%fd540, [%r45+192];
	fma.rn.f64 	%fd541, %fd100, %fd540, %fd539;
	fma.rn.f64 	%fd101, %fd522, %fd488, 0d0000000000000000;
	ld.shared.f64 	%fd102, [%r57+256];
	ld.shared.f64 	%fd542, [%r39+32];
	fma.rn.f64 	%fd543, %fd102, %fd542, %fd541;
	ld.shared.f64 	%fd103, [%r56+256];
	ld.shared.f64 	%fd544, [%r45+256];
	fma.rn.f64 	%fd545, %fd103, %fd544, %fd543;
	fma.rn.f64 	%fd104, %fd522, %fd494, 0d0000000000000000;
	ld.shared.f64 	%fd105, [%r57+320];
	ld.shared.f64 	%fd546, [%r39+40];
	fma.rn.f64 	%fd547, %fd105, %fd546, %fd545;
	ld.shared.f64 	%fd106, [%r56+320];
	ld.shared.f64 	%fd548, [%r45+320];
	fma.rn.f64 	%fd549, %fd106, %fd548, %fd547;
	fma.rn.f64 	%fd107, %fd522, %fd500, 0d0000000000000000;
	ld.shared.f64 	%fd108, [%r57+384];
	ld.shared.f64 	%fd550, [%r39+48];
	fma.rn.f64 	%fd551, %fd108, %fd550, %fd549;
	ld.shared.f64 	%fd109, [%r56+384];
	ld.shared.f64 	%fd552, [%r45+384];
	fma.rn.f64 	%fd553, %fd109, %fd552, %fd551;
	fma.rn.f64 	%fd110, %fd522, %fd506, 0d0000000000000000;
	ld.shared.f64 	%fd111, [%r57+448];
	ld.shared.f64 	%fd554, [%r39+56];
	fma.rn.f64 	%fd555, %fd111, %fd554, %fd553;
	ld.shared.f64 	%fd112, [%r56+448];
	ld.shared.f64 	%fd556, [%r45+448];
	fma.rn.f64 	%fd557, %fd112, %fd556, %fd555;
	fma.rn.f64 	%fd113, %fd522, %fd512, 0d0000000000000000;
	add.f64 	%fd114, %fd557, %fd529;
	mov.f64 	%fd1399, 0d0000000000000000;
	mov.f64 	%fd1400, %fd1399;
	mov.f64 	%fd1401, %fd1399;
	mov.f64 	%fd1402, %fd1399;
	mov.f64 	%fd1403, %fd1399;
	mov.f64 	%fd1404, %fd1399;
	mov.f64 	%fd1405, %fd1399;
	@%p8 bra 	$L__BB27_11;
	ld.param.u64 	%rd39, [_Z32massMatrixMultiplyConstantKernelILi7ELi8ELi1EEvidPKdS1_S1_S1_S1_S1_S1_Pd_param_2];
	cvta.to.global.u64 	%rd14, %rd39;
	add.s64 	%rd16, %rd14, %rd13;
	ld.global.nc.f64 	%fd1399, [%rd16+512];
	ld.global.nc.f64 	%fd1400, [%rd16+4608];
	ld.global.nc.f64 	%fd1401, [%rd16+8704];
	ld.global.nc.f64 	%fd1402, [%rd16+12800];
	ld.global.nc.f64 	%fd1403, [%rd16+16896];
	ld.global.nc.f64 	%fd1404, [%rd16+20992];
	ld.global.nc.f64 	%fd1405, [%rd16+25088];
$L__BB27_11:
	ld.param.f64 	%fd1375, [_Z32massMatrixMultiplyConstantKernelILi7ELi8ELi1EEvidPKdS1_S1_S1_S1_S1_S1_Pd_param_1];
	ld.param.u32 	%r268, [_Z32massMatrixMultiplyConstantKernelILi7ELi8ELi1EEvidPKdS1_S1_S1_S1_S1_S1_Pd_param_0];
	mov.u32 	%r63, %ctaid.x;
	mov.u32 	%r64, %tid.y;
	add.s32 	%r65, %r63, %r64;
	setp.ge.s32 	%p9, %r65, %r268;
	shl.b32 	%r66, %r64, 12;
	mov.u32 	%r67, _ZZ32massMatrixMultiplyConstantKernelILi7ELi8ELi1EEvidPKdS1_S1_S1_S1_S1_S1_PdE6s_tmp1;
	add.s32 	%r68, %r67, %r66;
	mov.u32 	%r69, %tid.x;
	shr.u32 	%r70, %r69, 3;
	shl.b32 	%r71, %r70, 9;
	add.s32 	%r72, %r68, %r71;
	mad.lo.s32 	%r73, %r70, -448, %r72;
	shl.b32 	%r74, %r69, 3;
	and.b32  	%r75, %r74, 56;
	add.s32 	%r76, %r68, %r75;
	ld.shared.f64 	%fd559, [%r73+512];
	fma.rn.f64 	%fd560, %fd75, %fd559, 0d0000000000000000;
	ld.shared.f64 	%fd561, [%r76+512];
	fma.rn.f64 	%fd562, %fd76, %fd561, 0d0000000000000000;
	ld.shared.f64 	%fd563, [_ZZ32massMatrixMultiplyConstantKernelILi7ELi8ELi1EEvidPKdS1_S1_S1_S1_S1_S1_PdE13s_QuadToQuadD+64];
	fma.rn.f64 	%fd564, %fd563, %fd53, 0d0000000000000000;
	ld.shared.f64 	%fd565, [%r73+520];
	fma.rn.f64 	%fd566, %fd77, %fd565, %fd560;
	ld.shared.f64 	%fd567, [%r76+576];
	fma.rn.f64 	%fd568, %fd78, %fd567, %fd562;
	ld.shared.f64 	%fd569, [_ZZ32massMatrixMultiplyConstantKernelILi7ELi8ELi1EEvidPKdS1_S1_S1_S1_S1_S1_PdE13s_QuadToQuadD+72];
	fma.rn.f64 	%fd570, %fd569, %fd54, %fd564;
	ld.shared.f64 	%fd571, [%r73+528];
	fma.rn.f64 	%fd572, %fd79, %fd571, %fd566;
	ld.shared.f64 	%fd573, [%r76+640];
	fma.rn.f64 	%fd574, %fd80, %fd573, %fd568;
	ld.shared.f64 	%fd575, [_ZZ32massMatrixMultiplyConstantKernelILi7ELi8ELi1EEvidPKdS1_S1_S1_S1_S1_S1_PdE13s_QuadToQuadD+80];
	fma.rn.f64 	%fd576, %fd575, %fd55, %fd570;
	ld.shared.f64 	%fd577, [%r73+536];
	fma.rn.f64 	%fd578, %fd81, %fd577, %fd572;
	ld.shared.f64 	%fd579, [%r76+704];
	fma.rn.f64 	%fd580, %fd82, %fd579, %fd574;
	ld.shared.f64 	%fd581, [_ZZ32massMatrixMultiplyConstantKernelILi7ELi8ELi1EEvidPKdS1_S1_S1_S1_S1_S1_PdE13s_QuadToQuadD+88];
	fma.rn.f64 	%fd582, %fd581, %fd56, %fd576;
	ld.shared.f64 	%fd583, [%r73+544];
	fma.rn.f64 	%fd584, %fd83, %fd583, %fd578;
	ld.shared.f64 	%fd585, [%r76+768];
	fma.rn.f64 	%fd586, %fd84, %fd585, %fd580;
	ld.shared.f64 	%fd587, [_ZZ32massMatrixMultiplyConstantKernelILi7ELi8ELi1EEvidPKdS1_S1_S1_S1_S1_S1_PdE13s_QuadToQuadD+96];
	fma.rn.f64 	%fd588, %fd587, %fd57, %fd582;
	ld.shared.f64 	%fd589, [%r73+552];
	fma.rn.f64 	%fd590, %fd85, %fd589, %fd584;
	ld.shared.f64 	%fd591, [%r76+832];
	fma.rn.f64 	%fd592, %fd86, %fd591, %fd586;
	ld.shared.f64 	%fd593, [_ZZ32massMatrixMultiplyConstantKernelILi7ELi8ELi1EEvidPKdS1_S1_S1_S1_S1_S1_PdE13s_QuadToQuadD+104];
	fma.rn.f64 	%fd594, %fd593, %fd58, %fd588;
	ld.shared.f64 	%fd595, [%r73+560];
	fma.rn.f64 	%fd596, %fd87, %fd595, %fd590;
	ld.shared.f64 	%fd597, [%r76+896];
	fma.rn.f64 	%fd598, %fd88, %fd597, %fd592;
	ld.shared.f64 	%fd599, [_ZZ32massMatrixMultiplyConstantKernelILi7ELi8ELi1EEvidPKdS1_S1_S1_S1_S1_S1_PdE13s_QuadToQuadD+112];
	fma.rn.f64 	%fd600, %fd599, %fd59, %fd594;
	ld.shared.f64 	%fd601, [%r73+568];
	fma.rn.f64 	%fd602, %fd89, %fd601, %fd596;
	ld.shared.f64 	%fd603, [%r76+960];
	fma.rn.f64 	%fd604, %fd90, %fd603, %fd598;
	ld.shared.f64 	%fd605, [_ZZ32massMatrixMultiplyConstantKernelILi7ELi8ELi1EEvidPKdS1_S1_S1_S1_S1_S1_PdE13s_QuadToQuadD+120];
	fma.rn.f64 	%fd606, %fd605, %fd60, %fd600;
	bar.sync 	0;
	mul.f64 	%fd607, %fd1400, %fd604;
	fma.rn.f64 	%fd608, %fd1399, %fd602, %fd607;
	fma.rn.f64 	%fd609, %fd1401, %fd606, %fd608;
	shl.b32 	%r77, %r64, 9;
	mov.u32 	%r78, _ZZ29stiffnessMatrixMultiplyDeviceILi7ELi8ELi1EEviidPKdS1_S1_S1_PAT0__AT0__AplT0_Li0E_dPdE5s_Gpr;
	add.s32 	%r79, %r78, %r77;
	shl.b32 	%r80, %r70, 6;
	add.s32 	%r81, %r79, %r80;
	add.s32 	%r82, %r81, %r75;
	st.shared.f64 	[%r82], %fd609;
	mul.f64 	%fd610, %fd1402, %fd604;
	fma.rn.f64 	%fd611, %fd1400, %fd602, %fd610;
	fma.rn.f64 	%fd612, %fd1403, %fd606, %fd611;
	mov.u32 	%r83, _ZZ29stiffnessMatrixMultiplyDeviceILi7ELi8ELi1EEviidPKdS1_S1_S1_PAT0__AT0__AplT0_Li0E_dPdE5s_Gps;
	add.s32 	%r84, %r83, %r77;
	add.s32 	%r85, %r84, %r75;
	add.s32 	%r86, %r85, %r80;
	st.shared.f64 	[%r86], %fd612;
	mul.f64 	%fd613, %fd1403, %fd604;
	fma.rn.f64 	%fd614, %fd1401, %fd602, %fd613;
	fma.rn.f64 	%fd615, %fd1404, %fd606, %fd614;
	mul.f64 	%fd616, %fd1375, %fd1405;
	bar.sync 	0;
	ld.shared.f64 	%fd617, [%r81];
	mul.f64 	%fd618, %fd91, %fd617;
	fma.rn.f64 	%fd619, %fd616, %fd54, %fd618;
	ld.shared.f64 	%fd620, [%r85];
	fma.rn.f64 	%fd621, %fd92, %fd620, %fd619;
	fma.rn.f64 	%fd129, %fd615, %fd563, %fd114;
	ld.shared.f64 	%fd622, [%r81+8];
	fma.rn.f64 	%fd623, %fd93, %fd622, %fd621;
	ld.shared.f64 	%fd624, [%r85+64];
	fma.rn.f64 	%fd625, %fd94, %fd624, %fd623;
	fma.rn.f64 	%fd626, %fd615, %fd569, %fd95;
	ld.shared.f64 	%fd627, [%r81+16];
	fma.rn.f64 	%fd628, %fd96, %fd627, %fd625;
	ld.shared.f64 	%fd629, [%r85+128];
	fma.rn.f64 	%fd630, %fd97, %fd629, %fd628;
	fma.rn.f64 	%fd130, %fd615, %fd575, %fd98;
	ld.shared.f64 	%fd631, [%r81+24];
	fma.rn.f64 	%fd632, %fd99, %fd631, %fd630;
	ld.shared.f64 	%fd633, [%r85+192];
	fma.rn.f64 	%fd634, %fd100, %fd633, %fd632;
	fma.rn.f64 	%fd131, %fd615, %fd581, %fd101;
	ld.shared.f64 	%fd635, [%r81+32];
	fma.rn.f64 	%fd636, %fd102, %fd635, %fd634;
	ld.shared.f64 	%fd637, [%r85+256];
	fma.rn.f64 	%fd638, %fd103, %fd637, %fd636;
	fma.rn.f64 	%fd132, %fd615, %fd587, %fd104;
	ld.shared.f64 	%fd639, [%r81+40];
	fma.rn.f64 	%fd640, %fd105, %fd639, %fd638;
	ld.shared.f64 	%fd641, [%r85+320];
	fma.rn.f64 	%fd642, %fd106, %fd641, %fd640;
	fma.rn.f64 	%fd133, %fd615, %fd593, %fd107;
	ld.shared.f64 	%fd643, [%r81+48];
	fma.rn.f64 	%fd644, %fd108, %fd643, %fd642;
	ld.shared.f64 	%fd645, [%r85+384];
	fma.rn.f64 	%fd646, %fd109, %fd645, %fd644;
	fma.rn.f64 	%fd134, %fd615, %fd599, %fd110;
	ld.shared.f64 	%fd647, [%r81+56];
	fma.rn.f64 	%fd648, %fd111, %fd647, %fd646;
	ld.shared.f64 	%fd649, [%r85+448];
	fma.rn.f64 	%fd650, %fd112, %fd649, %fd648;
	fma.rn.f64 	%fd135, %fd615, %fd605, %fd113;
	add.f64 	%fd136, %fd650, %fd626;
	mov.f64 	%fd1406, 0d0000000000000000;
	mov.f64 	%fd1407, %fd1406;
	mov.f64 	%fd1408, %fd1406;
	mov.f64 	%fd1409, %fd1406;
	mov.f64 	%fd1410, %fd1406;
	mov.f64 	%fd1411, %fd1406;
	mov.f64 	%fd1412, %fd1406;
	@%p9 bra 	$L__BB27_13;
	ld.param.u64 	%rd40, [_Z32massMatrixMultiplyConstantKernelILi7ELi8ELi1EEvidPKdS1_S1_S1_S1_S1_S1_Pd_param_2];
	cvta.to.global.u64 	%rd17, %rd40;
	mad.lo.s32 	%r91, %r65, 3584, %r69;
	mul.wide.s32 	%rd18, %r91, 8;
	add.s64 	%rd19, %rd17, %rd18;
	ld.global.nc.f64 	%fd1406, [%rd19+1024];
	ld.global.nc.f64 	%fd1407, [%rd19+5120];
	ld.global.nc.f64 	%fd1408, [%rd19+9216];
	ld.global.nc.f64 	%fd1409, [%rd19+13312];
	ld.global.nc.f64 	%fd1410, [%rd19+17408];
	ld.global.nc.f64 	%fd1411, [%rd19+21504];
	ld.global.nc.f64 	%fd1412, [%rd19+25600];
$L__BB27_13:
	ld.param.f64 	%fd1376, [_Z32massMatrixMultiplyConstantKernelILi7ELi8ELi1EEvidPKdS1_S1_S1_S1_S1_S1_Pd_param_1];
	ld.param.u32 	%r269, [_Z32massMatrixMultiplyConstantKernelILi7ELi8ELi1EEvidPKdS1_S1_S1_S1_S1_S1_Pd_param_0];
	mov.u32 	%r92, %ctaid.x;
	mov.u32 	%r93, %tid.y;
	add.s32 	%r94, %r92, %r93;
	setp.ge.s32 	%p10, %r94, %r269;
	shl.b32 	%r95, %r93, 12;
	mov.u32 	%r96, _ZZ32massMatrixMultiplyConstantKernelILi7ELi8ELi1EEvidPKdS1_S1_S1_S1_S1_S1_PdE6s_tmp1;
	add.s32 	%r97, %r96, %r95;
	mov.u32 	%r98, %tid.x;
	shr.u32 	%r99, %r98, 3;
	shl.b32 	%r100, %r99, 9;
	add.s32 	%r101, %r97, %r100;
	mad.lo.s32 	%r102, %r99, -448, %r101;
	shl.b32 	%r103, %r98, 3;
	and.b32  	%r104, %r103, 56;
	add.s32 	%r105, %r97, %r104;
	ld.shared.f64 	%fd652, [%r102+1024];
	fma.rn.f64 	%fd653, %fd75, %fd652, 0d0000000000000000;
	ld.shared.f64 	%fd654, [%r105+1024];
	fma.rn.f64 	%fd655, %fd76, %fd654, 0d0000000000000000;
	ld.shared.f64 	%fd656, [_ZZ32massMatrixMultiplyConstantKernelILi7ELi8ELi1EEvidPKdS1_S1_S1_S1_S1_S1_PdE13s_QuadToQuadD+128];
	fma.rn.f64 	%fd657, %fd656, %fd53, 0d0000000000000000;
	ld.shared.f64 	%fd658, [%r102+1032];
	fma.rn.f64 	%fd659, %fd77, %fd658, %fd653;
	ld.shared.f64 	%fd660, [%r105+1088];
	fma.rn.f64 	%fd661, %fd78, %fd660, %fd655;
	ld.shared.f64 	%fd662, [_ZZ32massMatrixMultiplyConstantKernelILi7ELi8ELi1EEvidPKdS1_S1_S1_S1_S1_S1_PdE13s_QuadToQuadD+136];
	fma.rn.f64 	%fd663, %fd662, %fd54, %fd657;
	ld.shared.f64 	%fd664, [%r102+1040];
	fma.rn.f64 	%fd665, %fd79, %fd664, %fd659;
	ld.shared.f64 	%fd666, [%r105+1152];
	fma.rn.f64 	%fd667, %fd80, %fd666, %fd661;
	ld.shared.f64 	%fd668, [_ZZ32massMatrixMultiplyConstantKernelILi7ELi8ELi1EEvidPKdS1_S1_S1_S1_S1_S1_PdE13s_QuadToQuadD+144];
	fma.rn.f64 	%fd669, %fd668, %fd55, %fd663;
	ld.shared.f64 	%fd670, [%r102+1048];
	fma.rn.f64 	%fd671, %fd81, %fd670, %fd665;
	ld.shared.f64 	%fd672, [%r105+1216];
	fma.rn.f64 	%fd673, %fd82, %fd672, %fd667;
	ld.shared.f64 	%fd674, [_ZZ32massMatrixMultiplyConstantKernelILi7ELi8ELi1EEvidPKdS1_S1_S1_S1_S1_S1_PdE13s_QuadToQuadD+152];
	fma.rn.f64 	%fd675, %fd674, %fd56, %fd669;
	ld.shared.f64 	%fd676, [%r102+1056];
	fma.rn.f64 	%fd677, %fd83, %fd676, %fd671;
	ld.shared.f64 	%fd678, [%r105+1280];
	fma.rn.f64 	%fd679, %fd84, %fd678, %fd673;
	ld.shared.f64 	%fd680, [_ZZ32massMatrixMultiplyConstantKernelILi7ELi8ELi1EEvidPKdS1_S1_S1_S1_S1_S1_PdE13s_QuadToQuadD+160];
	fma.rn.f64 	%fd681, %fd680, %fd57, %fd675;
	ld.shared.f64 	%fd682, [%r102+1064];
	fma.rn.f64 	%fd683, %fd85, %fd682, %fd677;
	ld.shared.f64 	%fd684, [%r105+1344];
	fma.rn.f64 	%fd685, %fd86, %fd684, %fd679;
	ld.shared.f64 	%fd686, [_ZZ32massMatrixMultiplyConstantKernelILi7ELi8ELi1EEvidPKdS1_S1_S1_S1_S1_S1_PdE13s_QuadToQuadD+168];
	fma.rn.f64 	%fd687, %fd686, %fd58, %fd681;
	ld.shared.f64 	%fd688, [%r102+1072];
	fma.rn.f64 	%fd689, %fd87, %fd688, %fd683;
	ld.shared.f64 	%fd690, [%r105+1408];
	fma.rn.f64 	%fd691, %fd88, %fd690, %fd685;
	ld.shared.f64 	%fd692, [_ZZ32massMatrixMultiplyConstantKernelILi7ELi8ELi1EEvidPKdS1_S1_S1_S1_S1_S1_PdE13s_QuadToQuadD+176];
	fma.rn.f64 	%fd693, %fd692, %fd59, %fd687;
	ld.shared.f64 	%fd694, [%r102+1080];
	fma.rn.f64 	%fd695, %fd89, %fd694, %fd689;
	ld.shared.f64 	%fd696, [%r105+1472];
	fma.rn.f64 	%fd697, %fd90, %fd696, %fd691;
	ld.shared.f64 	%fd698, [_ZZ32massMatrixMultiplyConstantKernelILi7ELi8ELi1EEvidPKdS1_S1_S1_S1_S1_S1_PdE13s_QuadToQuadD+184];
	fma.rn.f64 	%fd699, %fd698, %fd60, %fd693;
	bar.sync 	0;
	mul.f64 	%fd700, %fd1407, %fd697;
	fma.rn.f64 	%fd701, %fd1406, %fd695, %fd700;
	fma.rn.f64 	%fd702, %fd1408, %fd699, %fd701;
	shl.b32 	%r106, %r93, 9;
	mov.u32 	%r107, _ZZ29stiffnessMatrixMultiplyDeviceILi7ELi8ELi1EEviidPKdS1_S1_S1_PAT0__AT0__AplT0_Li0E_dPdE5s_Gpr;
	add.s32 	%r108, %r107, %r106;
	shl.b32 	%r109, %r99, 6;
	add.s32 	%r110, %r108, %r109;
	add.s32 	%r111, %r110, %r104;
	st.shared.f64 	[%r111], %fd702;
	mul.f64 	%fd703, %fd1409, %fd697;
	fma.rn.f64 	%fd704, %fd1407, %fd695, %fd703;
	fma.rn.f64 	%fd705, %fd1410, %fd699, %fd704;
	mov.u32 	%r112, _ZZ29stiffnessMatrixMultiplyDeviceILi7ELi8ELi1EEviidPKdS1_S1_S1_PAT0__AT0__AplT0_Li0E_dPdE5s_Gps;
	add.s32 	%r113, %r112, %r106;
	add.s32 	%r114, %r113, %r104;
	add.s32 	%r115, %r114, %r109;
	st.shared.f64 	[%r115], %fd705;
	mul.f64 	%fd706, %fd1410, %fd697;
	fma.rn.f64 	%fd707, %fd1408, %fd695, %fd706;
	fma.rn.f64 	%fd708, %fd1411, %fd699, %fd707;
	mul.f64 	%fd709, %fd1376, %fd1412;
	bar.sync 	0;
	ld.shared.f64 	%fd710, [%r110];
	mul.f64 	%fd711, %fd91, %fd710;
	fma.rn.f64 	%fd712, %fd709, %fd55, %fd711;
	ld.shared.f64 	%fd713, [%r114];
	fma.rn.f64 	%fd714, %fd92, %fd713, %fd712;
	fma.rn.f64 	%fd151, %fd708, %fd656, %fd129;
	ld.shared.f64 	%fd715, [%r110+8];
	fma.rn.f64 	%fd716, %fd93, %fd715, %fd714;
	ld.shared.f64 	%fd717, [%r114+64];
	fma.rn.f64 	%fd718, %fd94, %fd717, %fd716;
	fma.rn.f64 	%fd152, %fd708, %fd662, %fd136;
	ld.shared.f64 	%fd719, [%r110+16];
	fma.rn.f64 	%fd720, %fd96, %fd719, %fd718;
	ld.shared.f64 	%fd721, [%r114+128];
	fma.rn.f64 	%fd722, %fd97, %fd721, %fd720;
	fma.rn.f64 	%fd723, %fd708, %fd668, %fd130;
	ld.shared.f64 	%fd724, [%r110+24];
	fma.rn.f64 	%fd725, %fd99, %fd724, %fd722;
	ld.shared.f64 	%fd726, [%r114+192];
	fma.rn.f64 	%fd727, %fd100, %fd726, %fd725;
	fma.rn.f64 	%fd153, %fd708, %fd674, %fd131;
	ld.shared.f64 	%fd728, [%r110+32];
	fma.rn.f64 	%fd729, %fd102, %fd728, %fd727;
	ld.shared.f64 	%fd730, [%r114+256];
	fma.rn.f64 	%fd731, %fd103, %fd730, %fd729;
	fma.rn.f64 	%fd154, %fd708, %fd680, %fd132;
	ld.shared.f64 	%fd732, [%r110+40];
	fma.rn.f64 	%fd733, %fd105, %fd732, %fd731;
	ld.shared.f64 	%fd734, [%r114+320];
	fma.rn.f64 	%fd735, %fd106, %fd734, %fd733;
	fma.rn.f64 	%fd155, %fd708, %fd686, %fd133;
	ld.shared.f64 	%fd736, [%r110+48];
	fma.rn.f64 	%fd737, %fd108, %fd736, %fd735;
	ld.shared.f64 	%fd738, [%r114+384];
	fma.rn.f64 	%fd739, %fd109, %fd738, %fd737;
	fma.rn.f64 	%fd156, %fd708, %fd692, %fd134;
	ld.shared.f64 	%fd740, [%r110+56];
	fma.rn.f64 	%fd741, %fd111, %fd740, %fd739;
	ld.shared.f64 	%fd742, [%r114+448];
	fma.rn.f64 	%fd743, %fd112, %fd742, %fd741;
	fma.rn.f64 	%fd157, %fd708, %fd698, %fd135;
	add.f64 	%fd158, %fd743, %fd723;
	mov.f64 	%fd1413, 0d0000000000000000;
	mov.f64 	%fd1414, %fd1413;
	mov.f64 	%fd1415, %fd1413;
	mov.f64 	%fd1416, %fd1413;
	mov.f64 	%fd1417, %fd1413;
	mov.f64 	%fd1418, %fd1413;
	mov.f64 	%fd1419, %fd1413;
	@%p10 bra 	$L__BB27_15;
	ld.param.u64 	%rd41, [_Z32massMatrixMultiplyConstantKernelILi7ELi8ELi1EEvidPKdS1_S1_S1_S1_S1_S1_Pd_param_2];
	cvta.to.global.u64 	%rd20, %rd41;
	mad.lo.s32 	%r120, %r94, 3584, %r98;
	mul.wide.s32 	%rd21, %r120, 8;
	add.s64 	%rd22, %rd20, %rd21;
	ld.global.nc.f64 	%fd1413, [%rd22+1536];
	ld.global.nc.f64 	%fd1414, [%rd22+5632];
	ld.global.nc.f64 	%fd1415, [%rd22+9728];
	ld.global.nc.f64 	%fd1416, [%rd22+13824];
	ld.global.nc.f64 	%fd1417, [%rd22+17920];
	ld.global.nc.f64 	%fd1418, [%rd22+22016];
	ld.global.nc.f64 	%fd1419, [%rd22+26112];
$L__BB27_15:
	ld.param.f64 	%fd1377, [_Z32massMatrixMultiplyConstantKernelILi7ELi8ELi1EEvidPKdS1_S1_S1_S1_S1_S1_Pd_param_1];
	ld.param.u32 	%r270, [_Z32massMatrixMultiplyConstantKernelILi7ELi8ELi1EEvidPKdS1_S1_S1_S1_S1_S1_Pd_param_0];
	mov.u32 	%r121, %ctaid.x;
	mov.u32 	%r122, %tid.y;
	add.s32 	%r123, %r121, %r122;
	setp.ge.s32 	%p11, %r123, %r270;
	shl.b32 	%r124, %r122, 12;
	mov.u32 	%r125, _ZZ32massMatrixMultiplyConstantKernelILi7ELi8ELi1EEvidPKdS1_S1_S1_S1_S1_S1_PdE6s_tmp1;
	add.s32 	%r126, %r125, %r124;
	mov.u32 	%r127, %tid.x;
	shr.u32 	%r128, %r127, 3;
	shl.b32 	%r129, %r128, 9;
	add.s32 	%r130, %r126, %r129;
	mad.lo.s32 	%r131, %r128, -448, %r130;
	shl.b32 	%r132, %r127, 3;
	and.b32  	%r133, %r132, 56;
	add.s32 	%r134, %r126, %r133;
	ld.shared.f64 	%fd745, [%r131+1536];
	fma.rn.f64 	%fd746, %fd75, %fd745, 0d0000000000000000;
	ld.shared.f64 	%fd747, [%r134+1536];
	fma.rn.f64 	%fd748, %fd76, %fd747, 0d0000000000000000;
	ld.shared.f64 	%fd749, [_ZZ32massMatrixMultiplyConstantKernelILi7ELi8ELi1EEvidPKdS1_S1_S1_S1_S1_S1_PdE13s_QuadToQuadD+192];
	fma.rn.f64 	%fd750, %fd749, %fd53, 0d0000000000000000;
	ld.shared.f64 	%fd751, [%r131+1544];
	fma.rn.f64 	%fd752, %fd77, %fd751, %fd746;
	ld.shared.f64 	%fd753, [%r134+1600];
	fma.rn.f64 	%fd754, %fd78, %fd753, %fd748;
	ld.shared.f64 	%fd755, [_ZZ32massMatrixMultiplyConstantKernelILi7ELi8ELi1EEvidPKdS1_S1_S1_S1_S1_S1_PdE13s_QuadToQuadD+200];
	fma.rn.f64 	%fd756, %fd755, %fd54, %fd750;
	ld.shared.f64 	%fd757, [%r131+1552];
	fma.rn.f64 	%fd758, %fd79, %fd757, %fd752;
	ld.shared.f64 	%fd759, [%r134+1664];
	fma.rn.f64 	%fd760, %fd80, %fd759, %fd754;
	ld.shared.f64 	%fd761, [_ZZ32massMatrixMultiplyConstantKernelILi7ELi8ELi1EEvidPKdS1_S1_S1_S1_S1_S1_PdE13s_QuadToQuadD+208];
	fma.rn.f64 	%fd762, %fd761, %fd55, %fd756;
	ld.shared.f64 	%fd763, [%r131+1560];
	fma.rn.f64 	%fd764, %fd81, %fd763, %fd758;
	ld.shared.f64 	%fd765, [%r134+1728];
	fma.rn.f64 	%fd766, %fd82, %fd765, %fd760;
	ld.shared.f64 	%fd767, [_ZZ32massMatrixMultiplyConstantKernelILi7ELi8ELi1EEvidPKdS1_S1_S1_S1_S1_S1_PdE13s_QuadToQuadD+216];
	fma.rn.f64 	%fd768, %fd767, %fd56, %fd762;
	ld.shared.f64 	%fd769, [%r131+1568];
	fma.rn.f64 	%fd770, %fd83, %fd769, %fd764;
	ld.shared.f64 	%fd771, [%r134+1792];
	fma.rn.f64 	%fd772, %fd84, %fd771, %fd766;
	ld.shared.f64 	%fd773, [_ZZ32massMatrixMultiplyConstantKernelILi7ELi8ELi1EEvidPKdS1_S1_S1_S1_S1_S1_PdE13s_QuadToQuadD+224];
	fma.rn.f64 	%fd774, %fd773, %fd57, %fd768;
	ld.shared.f64 	%fd775, [%r131+1576];
	fma.rn.f64 	%fd776, %fd85, %fd775, %fd770;
	ld.shared.f64 	%fd777, [%r134+1856];
	fma.rn.f64 	%fd778, %fd86, %fd777, %fd772;
	ld.shared.f64 	%fd779, [_ZZ32massMatrixMultiplyConstantKernelILi7ELi8ELi1EEvidPKdS1_S1_S1_S1_S1_S1_PdE13s_QuadToQuadD+232];
	fma.rn.f64 	%fd780, %fd779, %fd58, %fd774;
	ld.shared.f64 	%fd781, [%r131+1584];
	fma.rn.f64 	%fd782, %fd87, %fd781, %fd776;
	ld.shared.f64 	%fd783, [%r134+1920];
	fma.rn.f64 	%fd784, %fd88, %fd783, %fd778;
	ld.shared.f64 	%fd785, [_ZZ32massMatrixMultiplyConstantKernelILi7ELi8ELi1EEvidPKdS1_S1_S1_S1_S1_S1_PdE13s_QuadToQuadD+240];
	fma.rn.f64 	%fd786, %fd785, %fd59, %fd780;
	ld.shared.f64 	%fd787, [%r131+1592];
	fma.rn.f64 	%fd788, %fd89, %fd787, %fd782;
	ld.shared.f64 	%fd789, [%r134+1984];
	fma.rn.f64 	%fd790, %fd90, %fd789, %fd784;
	ld.shared.f64 	%fd791, [_ZZ32massMatrixMultiplyConstantKernelILi7ELi8ELi1EEvidPKdS1_S1_S1_S1_S1_S1_PdE13s_QuadToQuadD+248];
	fma.rn.f64 	%fd792, %fd791, %fd60, %fd786;
	bar.sync 	0;
	mul.f64 	%fd793, %fd1414, %fd790;
	fma.rn.f64 	%fd794, %fd1413, %fd788, %fd793;
	fma.rn.f64 	%fd795, %fd1415, %fd792, %fd794;
	shl.b32 	%r135, %r122, 9;
	mov.u32 	%r136, _ZZ29stiffnessMatrixMultiplyDeviceILi7ELi8ELi1EEviidPKdS1_S1_S1_PAT0__AT0__AplT0_Li0E_dPdE5s_Gpr;
	add.s32 	%r137, %r136, %r135;
	shl.b32 	%r138, %r128, 6;
	add.s32 	%r139, %r137, %r138;
	add.s32 	%r140, %r139, %r133;
	st.shared.f64 	[%r140], %fd795;
	mul.f64 	%fd796, %fd1416, %fd790;
	fma.rn.f64 	%fd797, %fd1414, %fd788, %fd796;
	fma.rn.f64 	%fd798, %fd1417, %fd792, %fd797;
	mov.u32 	%r141, _ZZ29stiffnessMatrixMultiplyDeviceILi7ELi8ELi1EEviidPKdS1_S1_S1_PAT0__AT0__AplT0_Li0E_dPdE5s_Gps;
	add.s32 	%r142, %r141, %r135;
	add.s32 	%r143, %r142, %r133;
	add.s32 	%r144, %r143, %r138;
	st.shared.f64 	[%r144], %fd798;
	mul.f64 	%fd799, %fd1417, %fd790;
	fma.rn.f64 	%fd800, %fd1415, %fd788, %fd799;
	fma.rn.f64 	%fd801, %fd1418, %fd792, %fd800;
	mul.f64 	%fd802, %fd1377, %fd1419;
	bar.sync 	0;
	ld.shared.f64 	%fd803, [%r139];
	mul.f64 	%fd804, %fd91, %fd803;
	fma.rn.f64 	%fd805, %fd802, %fd56, %fd804;
	ld.shared.f64 	%fd806, [%r143];
	fma.rn.f64 	%fd807, %fd92, %fd806, %fd805;
	fma.rn.f64 	%fd173, %fd801, %fd749, %fd151;
	ld.shared.f64 	%fd808, [%r139+8];
	fma.rn.f64 	%fd809, %fd93, %fd808, %fd807;
	ld.shared.f64 	%fd810, [%r143+64];
	fma.rn.f64 	%fd811, %fd94, %fd810, %fd809;
	fma.rn.f64 	%fd174, %fd801, %fd755, %fd152;
	ld.shared.f64 	%fd812, [%r139+16];
	fma.rn.f64 	%fd813, %fd96, %fd812, %fd811;
	ld.shared.f64 	%fd814, [%r143+128];
	fma.rn.f64 	%fd815, %fd97, %fd814, %fd813;
	fma.rn.f64 	%fd175, %fd801, %fd761, %fd158;
	ld.shared.f64 	%fd816, [%r139+24];
	fma.rn.f64 	%fd817, %fd99, %fd816, %fd815;
	ld.shared.f64 	%fd818, [%r143+192];
	fma.rn.f64 	%fd819, %fd100, %fd818, %fd817;
	fma.rn.f64 	%fd820, %fd801, %fd767, %fd153;
	ld.shared.f64 	%fd821, [%r139+32];
	fma.rn.f64 	%fd822, %fd102, %fd821, %fd819;
	ld.shared.f64 	%fd823, [%r143+256];
	fma.rn.f64 	%fd824, %fd103, %fd823, %fd822;
	fma.rn.f64 	%fd176, %fd801, %fd773, %fd154;
	ld.shared.f64 	%fd825, [%r139+40];
	fma.rn.f64 	%fd826, %fd105, %fd825, %fd824;
	ld.shared.f64 	%fd827, [%r143+320];
	fma.rn.f64 	%fd828, %fd106, %fd827, %fd826;
	fma.rn.f64 	%fd177, %fd801, %fd779, %fd155;
	ld.shared.f64 	%fd829, [%r139+48];
	fma.rn.f64 	%fd830, %fd108, %fd829, %fd828;
	ld.shared.f64 	%fd831, [%r143+384];
	fma.rn.f64 	%fd832, %fd109, %fd831, %fd830;
	fma.rn.f64 	%fd178, %fd801, %fd785, %fd156;
	ld.shared.f64 	%fd833, [%r139+56];
	fma.rn.f64 	%fd834, %fd111, %fd833, %fd832;
	ld.shared.f64 	%fd835, [%r143+448];
	fma.rn.f64 	%fd836, %fd112, %fd835, %fd834;
	fma.rn.f64 	%fd179, %fd801, %fd791, %fd157;
	add.f64 	%fd180, %fd836, %fd820;
	mov.f64 	%fd1420, 0d0000000000000000;
	mov.f64 	%fd1421, %fd1420;
	mov.f64 	%fd1422, %fd1420;
	mov.f64 	%fd1423, %fd1420;
	mov.f64 	%fd1424, %fd1420;
	mov.f64 	%fd1425, %fd1420;
	mov.f64 	%fd1426, %fd1420;
	@%p11 bra 	$L__BB27_17;
	ld.param.u64 	%rd42, [_Z32massMatrixMultiplyConstantKernelILi7ELi8ELi1EEvidPKdS1_S1_S1_S1_S1_S1_Pd_param_2];
	cvta.to.global.u64 	%rd23, %rd42;
	mad.lo.s32 	%r149, %r123, 3584, %r127;
	mul.wide.s32 	%rd24, %r149, 8;
	add.s64 	%rd25, %rd23, %rd24;
	ld.global.nc.f64 	%fd1420, [%rd25+2048];
	ld.global.nc.f64 	%fd1421, [%rd25+6144];
	ld.global.nc.f64 	%fd1422, [%rd25+10240];
	ld.global.nc.f64 	%fd1423, [%rd25+14336];
	ld.global.nc.f64 	%fd1424, [%rd25+18432];
	ld.global.nc.f64 	%fd1425, [%rd25+22528];
	ld.global.nc.f64 	%fd1426, [%rd25+26624];
$L__BB27_17:
	ld.param.f64 	%fd1378, [_Z32massMatrixMultiplyConstantKernelILi7ELi8ELi1EEvidPKdS1_S1_S1_S1_S1_S1_Pd_param_1];
	ld.param.u32 	%r271, [_Z32massMatrixMultiplyConstantKernelILi7ELi8ELi1EEvidPKdS1_S1_S1_S1_S1_S1_Pd_param_0];
	mov.u32 	%r150, %ctaid.x;
	mov.u32 	%r151, %tid.y;
	add.s32 	%r152, %r150, %r151;
	setp.ge.s32 	%p12, %r152, %r271;
	shl.b32 	%r153, %r151, 12;
	mov.u32 	%r154, _ZZ32massMatrixMultiplyConstantKernelILi7ELi8ELi1EEvidPKdS1_S1_S1_S1_S1_S1_PdE6s_tmp1;
	add.s32 	%r155, %r154, %r153;
	mov.u32 	%r156, %tid.x;
	shr.u32 	%r157, %r156, 3;
	shl.b32 	%r158, %r157, 9;
	add.s32 	%r159, %r155, %r158;
	mad.lo.s32 	%r160, %r157, -448, %r159;
	shl.b32 	%r161, %r156, 3;
	and.b32  	%r162, %r161, 56;
	add.s32 	%r163, %r155, %r162;
	ld.shared.f64 	%fd838, [%r160+2048];
	fma.rn.f64 	%fd839, %fd75, %fd838, 0d0000000000000000;
	ld.shared.f64 	%fd840, [%r163+2048];
	fma.rn.f64 	%fd841, %fd76, %fd840, 0d0000000000000000;
	ld.shared.f64 	%fd842, [_ZZ32massMatrixMultiplyConstantKernelILi7ELi8ELi1EEvidPKdS1_S1_S1_S1_S1_S1_PdE13s_QuadToQuadD+256];
	fma.rn.f64 	%fd843, %fd842, %fd53, 0d0000000000000000;
	ld.shared.f64 	%fd844, [%r160+2056];
	fma.rn.f64 	%fd845, %fd77, %fd844, %fd839;
	ld.shared.f64 	%fd846, [%r163+2112];
	fma.rn.f64 	%fd847, %fd78, %fd846, %fd841;
	ld.shared.f64 	%fd848, [_ZZ32massMatrixMultiplyConstantKernelILi7ELi8ELi1EEvidPKdS1_S1_S1_S1_S1_S1_PdE13s_QuadToQuadD+264];
	fma.rn.f64 	%fd849, %fd848, %fd54, %fd843;
	ld.shared.f64 	%fd850, [%r160+2064];
	fma.rn.f64 	%fd851, %fd79, %fd850, %fd845;
	ld.shared.f64 	%fd852, [%r163+2176];
	fma.rn.f64 	%fd853, %fd80, %fd852, %fd847;
	ld.shared.f64 	%fd854, [_ZZ32massMatrixMultiplyConstantKernelILi7ELi8ELi1EEvidPKdS1_S1_S1_S1_S1_S1_PdE13s_QuadToQuadD+272];
	fma.rn.f64 	%fd855, %fd854, %fd55, %fd849;
	ld.shared.f64 	%fd856, [%r160+2072];
	fma.rn.f64 	%fd857, %fd81, %fd856, %fd851;
	ld.shared.f64 	%fd858, [%r163+2240];
	fma.rn.f64 	%fd859, %fd82, %fd858, %fd853;
	ld.shared.f64 	%fd860, [_ZZ32massMatrixMultiplyConstantKernelILi7ELi8ELi1EEvidPKdS1_S1_S1_S1_S1_S1_PdE13s_QuadToQuadD+280];
	fma.rn.f64 	%fd861, %fd860, %fd56, %fd855;
	ld.shared.f64 	%fd862, [%r160+2080];
	fma.rn.f64 	%fd863, %fd83, %fd862, %fd857;
	ld.shared.f64 	%fd864, [%r163+2304];
	fma.rn.f64 	%fd865, %fd84, %fd864, %fd859;
	ld.shared.f64 	%fd866, [_ZZ32massMatrixMultiplyConstantKernelILi7ELi8ELi1EEvidPKdS1_S1_S1_S1_S1_S1_PdE13s_QuadToQuadD+288];
	fma.rn.f64 	%fd867, %fd866, %fd57, %fd861;
	ld.shared.f64 	%fd868, [%r160+2088];
	fma.rn.f64 	%fd869, %fd85, %fd868, %fd863;
	ld.shared.f64 	%fd870, [%r163+2368];
	fma.rn.f64 	%fd871, %fd86, %fd870, %fd865;
	ld.shared.f64 	%fd872, [_ZZ32massMatrixMultiplyConstantKernelILi7ELi8ELi1EEvidPKdS1_S1_S1_S1_S1_S1_PdE13s_QuadToQuadD+296];
	fma.rn.f64 	%fd873, %fd872, %fd58, %fd867;
	ld.shared.f64 	%fd874, [%r160+2096];
	fma.rn.f64 	%fd875, %fd87, %fd874, %fd869;
	ld.shared.f64 	%fd876, [%r163+2432];
	fma.rn.f64 	%fd877, %fd88, %fd876, %fd871;
	ld.shared.f64 	%fd878, [_ZZ32massMatrixMultiplyConstantKernelILi7ELi8ELi1EEvidPKdS1_S1_S1_S1_S1_S1_PdE13s_QuadToQuadD+304];
	fma.rn.f64 	%fd879, %fd878, %fd59, %fd873;
	ld.shared.f64 	%fd880, [%r160+2104];
	fma.rn.f64 	%fd881, %fd89, %fd880, %fd875;
	ld.shared.f64 	%fd882, [%r163+2496];
	fma.rn.f64 	%fd883, %fd90, %fd882, %fd877;
	ld.shared.f64 	%fd884, [_ZZ32massMatrixMultiplyConstantKernelILi7ELi8ELi1EEvidPKdS1_S1_S1_S1_S1_S1_PdE13s_QuadToQuadD+312];
	fma.rn.f64 	%fd885, %fd884, %fd60, %fd879;
	bar.sync 	0;
	mul.f64 	%fd886, %fd1421, %fd883;
	fma.rn.f64 	%fd887, %fd1420, %fd881, %fd886;
	fma.rn.f64 	%fd888, %fd1422, %fd885, %fd887;
	shl.b32 	%r164, %r151, 9;
	mov.u32 	%r165, _ZZ29stiffnessMatrixMultiplyDeviceILi7ELi8ELi1EEviidPKdS1_S1_S1_PAT0__AT0__AplT0_Li0E_dPdE5s_Gpr;
	add.s32 	%r166, %r165, %r164;
	shl.b32 	%r167, %r157, 6;
	add.s32 	%r168, %r166, %r167;
	add.s32 	%r169, %r168, %r162;
	st.shared.f64 	[%r169], %fd888;
	mul.f64 	%fd889, %fd1423, %fd883;
	fma.rn.f64 	%fd890, %fd1421, %fd881, %fd889;
	fma.rn.f64 	%fd891, %fd1424, %fd885, %fd890;
	mov.u32 	%r170, _ZZ29stiffnessMatrixMultiplyDeviceILi7ELi8ELi1EEviidPKdS1_S1_S1_PAT0__AT0__AplT0_Li0E_dPdE5s_Gps;
	add.s32 	%r171, %r170, %r164;
	add.s32 	%r172, %r171, %r162;
	add.s32 	%r173, %r172, %r167;
	st.shared.f64 	[%r173], %fd891;
	mul.f64 	%fd892, %fd1424, %fd883;
	fma.rn.f64 	%fd893, %fd1422, %fd881, %fd892;
	fma.rn.f64 	%fd894, %fd1425, %fd885, %fd893;
	mul.f64 	%fd895, %fd1378, %fd1426;
	bar.sync 	0;
	ld.shared.f64 	%fd896, [%r168];
	mul.f64 	%fd897, %fd91, %fd896;
	fma.rn.f64 	%fd898, %fd895, %fd57, %fd897;
	ld.shared.f64 	%fd899, [%r172];
	fma.rn.f64 	%fd900, %fd92, %fd899, %fd898;
	fma.rn.f64 	%fd195, %fd894, %fd842, %fd173;
	ld.shared.f64 	%fd901, [%r168+8];
	fma.rn.f64 	%fd902, %fd93, %fd901, %fd900;
	ld.shared.f64 	%fd903, [%r172+64];
	fma.rn.f64 	%fd904, %fd94, %fd903, %fd902;
	fma.rn.f64 	%fd196, %fd894, %fd848, %fd174;
	ld.shared.f64 	%fd905, [%r168+16];
	fma.rn.f64 	%fd906, %fd96, %fd905, %fd904;
	ld.shared.f64 	%fd907, [%r172+128];
	fma.rn.f64 	%fd908, %fd97, %fd907, %fd906;
	fma.rn.f64 	%fd197, %fd894, %fd854, %fd175;
	ld.shared.f64 	%fd909, [%r168+24];
	fma.rn.f64 	%fd910, %fd99, %fd909, %fd908;
	ld.shared.f64 	%fd911, [%r172+192];
	fma.rn.f64 	%fd912, %fd100, %fd911, %fd910;
	fma.rn.f64 	%fd198, %fd894, %fd860, %fd180;
	ld.shared.f64 	%fd913, [%r168+32];
	fma.rn.f64 	%fd914, %fd102, %fd913, %fd912;
	ld.shared.f64 	%fd915, [%r172+256];
	fma.rn.f64 	%fd916, %fd103, %fd915, %fd914;
	fma.rn.f64 	%fd917, %fd894, %fd866, %fd176;
	ld.shared.f64 	%fd918, [%r168+40];
	fma.rn.f64 	%fd919, %fd105, %fd918, %fd916;
	ld.shared.f64 	%fd920, [%r172+320];
	fma.rn.f64 	%fd921, %fd106, %fd920, %fd919;
	fma.rn.f64 	%fd199, %fd894, %fd872, %fd177;
	ld.shared.f64 	%fd922, [%r168+48];
	fma.rn.f64 	%fd923, %fd108, %fd922, %fd921;
	ld.shared.f64 	%fd924, [%r172+384];
	fma.rn.f64 	%fd925, %fd109, %fd924, %fd923;
	fma.rn.f64 	%fd200, %fd894, %fd878, %fd178;
	ld.shared.f64 	%fd926, [%r168+56];
	fma.rn.f64 	%fd927, %fd111, %fd926, %fd925;
	ld.shared.f64 	%fd928, [%r172+448];
	fma.rn.f64 	%fd929, %fd112, %fd928, %fd927;
	fma.rn.f64 	%fd201, %fd894, %fd884, %fd179;
	add.f64 	%fd202, %fd929, %fd917;
	mov.f64 	%fd1427, 0d0000000000000000;
	mov.f64 	%fd1428, %fd1427;
	mov.f64 	%fd1429, %fd1427;
	mov.f64 	%fd1430, %fd1427;
	mov.f64 	%fd1431, %fd1427;
	mov.f64 	%fd1432, %fd1427;
	mov.f64 	%fd1433, %fd1427;
	@%p12 bra 	$L__BB27_19;
	ld.param.u64 	%rd43, [_Z32massMatrixMultiplyConstantKernelILi7ELi8ELi1EEvidPKdS1_S1_S1_S1_S1_S1_Pd_param_2];
	cvta.to.global.u64 	%rd26, %rd43;
	mad.lo.s32 	%r178, %r152, 3584, %r156;
	mul.wide.s32 	%rd27, %r178, 8;
	add.s64 	%rd28, %rd26, %rd27;
	ld.global.nc.f64 	%fd1427, [%rd28+2560];
	ld.global.nc.f64 	%fd1428, [%rd28+6656];
	ld.global.nc.f64 	%fd1429, [%rd28+10752];
	ld.global.nc.f64 	%fd1430, [%rd28+14848];
	ld.global.nc.f64 	%fd1431, [%rd28+18944];
	ld.global.nc.f64 	%fd1432, [%rd28+23040];
	ld.global.nc.f64 	%fd1433, [%rd28+27136];
$L__BB27_19:
	ld.param.f64 	%fd1379, [_Z32massMatrixMultiplyConstantKernelILi7ELi8ELi1EEvidPKdS1_S1_S1_S1_S1_S1_Pd_param_1];
	ld.param.u32 	%r272, [_Z32massMatrixMultiplyConstantKernelILi7ELi8ELi1EEvidPKdS1_S1_S1_S1_S1_S1_Pd_param_0];
	mov.u32 	%r179, %ctaid.x;
	mov.u32 	%r180, %tid.y;
	add.s32 	%r181, %r179, %r180;
	setp.ge.s32 	%p13, %r181, %r272;
	shl.b32 	%r182, %r180, 12;
	mov.u32 	%r183, _ZZ32massMatrixMultiplyConstantKernelILi7ELi8ELi1EEvidPKdS1_S1_S1_S1_S1_S1_PdE6s_tmp1;
	add.s32 	%r184, %r183, %r182;
	mov.u32 	%r185, %tid.x;
	shr.u32 	%r186, %r185, 3;
	shl.b32 	%r187, %r186, 9;
	add.s32 	%r188, %r184, %r187;
	mad.lo.s32 	%r189, %r186, -448, %r188;
	shl.b32 	%r190, %r185, 3;
	and.b32  	%r191, %r190, 56;
	add.s32 	%r192, %r184, %r191;
	ld.shared.f64 	%fd931, [%r189+2560];
	fma.rn.f64 	%fd932, %fd75, %fd931, 0d0000000000000000;
	ld.shared.f64 	%fd933, [%r192+2560];
	fma.rn.f64 	%fd934, %fd76, %fd933, 0d0000000000000000;
	ld.shared.f64 	%fd935, [_ZZ32massMatrixMultiplyConstantKernelILi7ELi8ELi1EEvidPKdS1_S1_S1_S1_S1_S1_PdE13s_QuadToQuadD+320];
	fma.rn.f64 	%fd936, %fd935, %fd53, 0d0000000000000000;
	ld.shared.f64 	%fd937, [%r189+2568];
	fma.rn.f64 	%fd938, %fd77, %fd937, %fd932;
	ld.shared.f64 	%fd939, [%r192+2624];
	fma.rn.f64 	%fd940, %fd78, %fd939, %fd934;
	ld.shared.f64 	%fd941, [_ZZ32massMatrixMultiplyConstantKernelILi7ELi8ELi1EEvidPKdS1_S1_S1_S1_S1_S1_PdE13s_QuadToQuadD+328];
	fma.rn.f64 	%fd942, %fd941, %fd54, %fd936;
	ld.shared.f64 	%fd943, [%r189+2576];
	fma.rn.f64 	%fd944, %fd79, %fd943, %fd938;
	ld.shared.f64 	%fd945, [%r192+2688];
	fma.rn.f64 	%fd946, %fd80, %fd945, %fd940;
	ld.shared.f64 	%fd947, [_ZZ32massMatrixMultiplyConstantKernelILi7ELi8ELi1EEvidPKdS1_S1_S1_S1_S1_S1_PdE13s_QuadToQuadD+336];
	fma.rn.f64 	%fd948, %fd947, %fd55, %fd942;
	ld.shared.f64 	%fd949, [%r189+2584];
	fma.rn.f64 	%fd950, %fd81, %fd949, %fd944;
	ld.shared.f64 	%fd951, [%r192+2752];
	fma.rn.f64 	%fd952, %fd82, %fd951, %fd946;
	ld.shared.f64 	%fd953, [_ZZ32massMatrixMultiplyConstantKernelILi7ELi8ELi1EEvidPKdS1_S1_S1_S1_S1_S1_PdE13s_QuadToQuadD+344];
	fma.rn.f64 	%fd954, %fd953, %fd56, %fd948;
	ld.shared.f64 	%fd955, [%r189+2592];
	fma.rn.f64 	%fd956, %fd83, %fd955, %fd950;
	ld.shared.f64 	%fd957, [%r192+2816];
	fma.rn.f64 	%fd958, %fd84, %fd957, %fd952;
	ld.shared.f64 	%fd959, [_ZZ32massMatrixMultiplyConstantKernelILi7ELi8ELi1EEvidPKdS1_S1_S1_S1_S1_S1_PdE13s_QuadToQuadD+352];
	fma.rn.f64 	%fd960, %fd959, %fd57, %fd954;
	ld.shared.f64 	%fd961, [%r189+2600];
	fma.rn.f64 	%fd962, %fd85, %fd961, %fd956;
	ld.shared.f64 	%fd963, [%r192+2880];
	fma.rn.f64 	%fd964, %fd86, %fd963, %fd958;
	ld.shared.f64 	%fd965, [_ZZ32massMatrixMultiplyConstantKernelILi7ELi8ELi1EEvidPKdS1_S1_S1_S1_S1_S1_PdE13s_QuadToQuadD+360];
	fma.rn.f64 	%fd966, %fd965, %fd58, %fd960;
	ld.shared.f64 	%fd967, [%r189+2608];
	fma.rn.f64 	%fd968, %fd87, %fd967, %fd962;
	ld.shared.f64 	%fd969, [%r192+2944];
	fma.rn.f64 	%fd970, %fd88, %fd969, %fd964;
	ld.shared.f64 	%fd971, [_ZZ32massMatrixMultiplyConstantKernelILi7ELi8ELi1EEvidPKdS1_S1_S1_S1_S1_S1_PdE13s_QuadToQuadD+368];
	fma.rn.f64 	%fd972, %fd971, %fd59, %fd966;
	ld.shared.f64 	%fd973, [%r189+2616];
	fma.rn.f64 	%fd974, %fd89, %fd973, %fd968;
	ld.shared.f64 	%fd975, [%r192+3008];
	fma.rn.f64 	%fd976, %fd90, %fd975, %fd970;
	ld.shared.f64 	%fd977, [_ZZ32massMatrixMultiplyConstantKernelILi7ELi8ELi1EEvidPKdS1_S1_S1_S1_S1_S1_PdE13s_QuadToQuadD+376];
	fma.rn.f64 	%fd978, %fd977, %fd60, %fd972;
	bar.sync 	0;
	mul.f64 	%fd979, %fd1428, %fd976;
	fma.rn.f64 	%fd980, %fd1427, %fd974, %fd979;
	fma.rn.f64 	%fd981, %fd1429, %fd978, %fd980;
	shl.b32 	%r193, %r180, 9;
	mov.u32 	%r194, _ZZ29stiffnessMatrixMultiplyDeviceILi7ELi8ELi1EEviidPKdS1_S1_S1_PAT0__AT0__AplT0_Li0E_dPdE5s_Gpr;
	add.s32 	%r195, %r194, %r193;
	shl.b32 	%r196, %r186, 6;
	add.s32 	%r197, %r195, %r196;
	add.s32 	%r198, %r197, %r191;
	st.shared.f64 	[%r198], %fd981;
	mul.f64 	%fd982, %fd1430, %fd976;
	fma.rn.f64 	%fd983, %fd1428, %fd974, %fd982;
	fma.rn.f64 	%fd984, %fd1431, %fd978, %fd983;
	mov.u32 	%r199, _ZZ29stiffnessMatrixMultiplyDeviceILi7ELi8ELi1EEviidPKdS1_S1_S1_PAT0__AT0__AplT0_Li0E_dPdE5s_Gps;
	add.s32 	%r200, %r199, %r193;
	add.s32 	%r201, %r200, %r191;
	add.s32 	%r202, %r201, %r196;
	st.shared.f64 	[%r202], %fd984;
	mul.f64 	%fd985, %fd1431, %fd976;
	fma.rn.f64 	%fd986, %fd1429, %fd974, %fd985;
	fma.rn.f64 	%fd987, %fd1432, %fd978, %fd986;
	mul.f64 	%fd988, %fd1379, %fd1433;
	bar.sync 	0;
	ld.shared.f64 	%fd989, [%r197];
	mul.f64 	%fd990, %fd91, %fd989;
	fma.rn.f64 	%fd991, %fd988, %fd58, %fd990;
	ld.shared.f64 	%fd992, [%r201];
	fma.rn.f64 	%fd993, %fd92, %fd992, %fd991;
	fma.rn.f64 	%fd217, %fd987, %fd935, %fd195;
	ld.shared.f64 	%fd994, [%r197+8];
	fma.rn.f64 	%fd995, %fd93, %fd994, %fd993;
	ld.shared.f64 	%fd996, [%r201+64];
	fma.rn.f64 	%fd997, %fd94, %fd996, %fd995;
	fma.rn.f64 	%fd218, %fd987, %fd941, %fd196;
	ld.shared.f64 	%fd998, [%r197+16];
	fma.rn.f64 	%fd999, %fd96, %fd998, %fd997;
	ld.shared.f64 	%fd1000, [%r201+128];
	fma.rn.f64 	%fd1001, %fd97, %fd1000, %fd999;
	fma.rn.f64 	%fd219, %fd987, %fd947, %fd197;
	ld.shared.f64 	%fd1002, [%r197+24];
	fma.rn.f64 	%fd1003, %fd99, %fd1002, %fd1001;
	ld.shared.f64 	%fd1004, [%r201+192];
	fma.rn.f64 	%fd1005, %fd100, %fd1004, %fd1003;
	fma.rn.f64 	%fd220, %fd987, %fd953, %fd198;
	ld.shared.f64 	%fd1006, [%r197+32];
	fma.rn.f64 	%fd1007, %fd102, %fd1006, %fd1005;
	ld.shared.f64 	%fd1008, [%r201+256];
	fma.rn.f64 	%fd1009, %fd103, %fd1008, %fd1007;
	fma.rn.f64 	%fd221, %fd987, %fd959, %fd202;
	ld.shared.f64 	%fd1010, [%r197+40];
	fma.rn.f64 	%fd1011, %fd105, %fd1010, %fd1009;
	ld.shared.f64 	%fd1012, [%r201+320];
	fma.rn.f64 	%fd1013, %fd106, %fd1012, %fd1011;
	fma.rn.f64 	%fd1014, %fd987, %fd965, %fd199;
	ld.shared.f64 	%fd1015, [%r197+48];
	fma.rn.f64 	%fd1016, %fd108, %fd1015, %fd1013;
	ld.shared.f64 	%fd1017, [%r201+384];
	fma.rn.f64 	%fd1018, %fd109, %fd1017, %fd1016;
	fma.rn.f64 	%fd222, %fd987, %fd971, %fd200;
	ld.shared.f64 	%fd1019, [%r197+56];
	fma.rn.f64 	%fd1020, %fd111, %fd1019, %fd1018;
	ld.shared.f64 	%fd1021, [%r201+448];
	fma.rn.f64 	%fd1022, %fd112, %fd1021, %fd1020;
	fma.rn.f64 	%fd223, %fd987, %fd977, %fd201;
	add.f64 	%fd224, %fd1022, %fd1014;
	mov.f64 	%fd1434, 0d0000000000000000;
	mov.f64 	%fd1435, %fd1434;
	mov.f64 	%fd1436, %fd1434;
	mov.f64 	%fd1437, %fd1434;
	mov.f64 	%fd1438, %fd1434;
	mov.f64 	%fd1439, %fd1434;
	mov.f64 	%fd1440, %fd1434;
	@%p13 bra 	$L__BB27_21;
	ld.param.u64 	%rd44, [_Z32massMatrixMultiplyConstantKernelILi7ELi8ELi1EEvidPKdS1_S1_S1_S1_S1_S1_Pd_param_2];
	cvta.to.global.u64 	%rd29, %rd44;
	mad.lo.s32 	%r207, %r181, 3584, %r185;
	mul.wide.s32 	%rd30, %r207, 8;
	add.s64 	%rd31, %rd29, %rd30;
	ld.global.nc.f64 	%fd1434, [%rd31+3072];
	ld.global.nc.f64 	%fd1435, [%rd31+7168];
	ld.global.nc.f64 	%fd1436, [%rd31+11264];
	ld.global.nc.f64 	%fd1437, [%rd31+15360];
	ld.global.nc.f64 	%fd1438, [%rd31+19456];
	ld.global.nc.f64 	%fd1439, [%rd31+23552];
	ld.global.nc.f64 	%fd1440, [%rd31+27648];
$L__BB27_21:
	ld.param.f64 	%fd1380, [_Z32massMatrixMultiplyConstantKernelILi7ELi8ELi1EEvidPKdS1_S1_S1_S1_S1_S1_Pd_param_1];
	ld.param.u32 	%r273, [_Z32massMatrixMultiplyConstantKernelILi7ELi8ELi1EEvidPKdS1_S1_S1_S1_S1_S1_Pd_param_0];
	mov.u32 	%r208, %ctaid.x;
	mov.u32 	%r209, %tid.y;
	add.s32 	%r210, %r208, %r209;
	setp.ge.s32 	%p14, %r210, %r273;
	shl.b32 	%r211, %r209, 12;
	mov.u32 	%r212, _ZZ32massMatrixMultiplyConstantKernelILi7ELi8ELi1EEvidPKdS1_S1_S1_S1_S1_S1_PdE6s_tmp1;
	add.s32 	%r213, %r212, %r211;
	mov.u32 	%r214, %tid.x;
	shr.u32 	%r215, %r214, 3;
	shl.b32 	%r216, %r215, 9;
	add.s32 	%r217, %r213, %r216;
	mad.lo.s32 	%r218, %r215, -448, %r217;
	shl.b32 	%r219, %r214, 3;
	and.b32  	%r220, %r219, 56;
	add.s32 	%r221, %r213, %r220;
	ld.shared.f64 	%fd1024, [%r218+3072];
	fma.rn.f64 	%fd1025, %fd75, %fd1024, 0d0000000000000000;
	ld.shared.f64 	%fd1026, [%r221+3072];
	fma.rn.f64 	%fd1027, %fd76, %fd1026, 0d0000000000000000;
	ld.shared.f64 	%fd1028, [_ZZ32massMatrixMultiplyConstantKernelILi7ELi8ELi1EEvidPKdS1_S1_S1_S1_S1_S1_PdE13s_QuadToQuadD+384];
	fma.rn.f64 	%fd1029, %fd1028, %fd53, 0d0000000000000000;
	ld.shared.f64 	%fd1030, [%r218+3080];
	fma.rn.f64 	%fd1031, %fd77, %fd1030, %fd1025;
	ld.shared.f64 	%fd1032, [%r221+3136];
	fma.rn.f64 	%fd1033, %fd78, %fd1032, %fd1027;
	ld.shared.f64 	%fd1034, [_ZZ32massMatrixMultiplyConstantKernelILi7ELi8ELi1EEvidPKdS1_S1_S1_S1_S1_S1_PdE13s_QuadToQuadD+392];
	fma.rn.f64 	%fd1035, %fd1034, %fd54, %fd1029;
	ld.shared.f64 	%fd1036, [%r218+3088];
	fma.rn.f64 	%fd1037, %fd79, %fd1036, %fd1031;
	ld.shared.f64 	%fd1038, [%r221+3200];
	fma.rn.f64 	%fd1039, %fd80, %fd1038, %fd1033;
	ld.shared.f64 	%fd1040, [_ZZ32massMatrixMultiplyConstantKernelILi7ELi8ELi1EEvidPKdS1_S1_S1_S1_S1_S1_PdE13s_QuadToQuadD+400];
	fma.rn.f64 	%fd1041, %fd1040, %fd55, %fd1035;
	ld.shared.f64 	%fd1042, [%r218+3096];
	fma.rn.f64 	%fd1043, %fd81, %fd1042, %fd1037;
	ld.shared.f64 	%fd1044, [%r221+3264];
	fma.rn.f64 	%fd1045, %fd82, %fd1044, %fd1039;
	ld.shared.f64 	%fd1046, [_ZZ32massMatrixMultiplyConstantKernelILi7ELi8ELi1EEvidPKdS1_S1_S1_S1_S1_S1_PdE13s_QuadToQuadD+408];
	fma.rn.f64 	%fd1047, %fd1046, %fd56, %fd1041;
	ld.shared.f64 	%fd1048, [%r218+3104];
	fma.rn.f64 	%fd1049, %fd83, %fd1048, %fd1043;
	ld.shared.f64 	%fd1050, [%r221+3328];
	fma.rn.f64 	%fd1051, %fd84, %fd1050, %fd1045;
	ld.shared.f64 	%fd1052, [_ZZ32massMatrixMultiplyConstantKernelILi7ELi8ELi1EEvidPKdS1_S1_S1_S1_S1_S1_PdE13s_QuadToQuadD+416];
	fma.rn.f64 	%fd1053, %fd1052, %fd57, %fd1047;
	ld.shared.f64 	%fd1054, [%r218+3112];
	fma.rn.f64 	%fd1055, %fd85, %fd1054, %fd1049;
	ld.shared.f64 	%fd1056, [%r221+3392];
	fma.rn.f64 	%fd1057, %fd86, %fd1056, %fd1051;
	ld.shared.f64 	%fd1058, [_ZZ32massMatrixMultiplyConstantKernelILi7ELi8ELi1EEvidPKdS1_S1_S1_S1_S1_S1_PdE13s_QuadToQuadD+424];
	fma.rn.f64 	%fd1059, %fd1058, %fd58, %fd1053;
	ld.shared.f64 	%fd1060, [%r218+3120];
	fma.rn.f64 	%fd1061, %fd87, %fd1060, %fd1055;
	ld.shared.f64 	%fd1062, [%r221+3456];
	fma.rn.f64 	%fd1063, %fd88, %fd1062, %fd1057;
	ld.shared.f64 	%fd1064, [_ZZ32massMatrixMultiplyConstantKernelILi7ELi8ELi1EEvidPKdS1_S1_S1_S1_S1_S1_PdE13s_QuadToQuadD+432];
	fma.rn.f64 	%fd1065, %fd1064, %fd59, %fd1059;
	ld.shared.f64 	%fd1066, [%r218+3128];
	fma.rn.f64 	%fd1067, %fd89, %fd1066, %fd1061;
	ld.shared.f64 	%fd1068, [%r221+3520];
	fma.rn.f64 	%fd1069, %fd90, %fd1068, %fd1063;
	ld.shared.f64 	%fd1070, [_ZZ32massMatrixMultiplyConstantKernelILi7ELi8ELi1EEvidPKdS1_S1_S1_S1_S1_S1_PdE13s_QuadToQuadD+440];
	fma.rn.f64 	%fd1071, %fd1070, %fd60, %fd1065;
	bar.sync 	0;
	mul.f64 	%fd1072, %fd1435, %fd1069;
	fma.rn.f64 	%fd1073, %fd1434, %fd1067, %fd1072;
	fma.rn.f64 	%fd1074, %fd1436, %fd1071, %fd1073;
	shl.b32 	%r222, %r209, 9;
	mov.u32 	%r223, _ZZ29stiffnessMatrixMultiplyDeviceILi7ELi8ELi1EEviidPKdS1_S1_S1_PAT0__AT0__AplT0_Li0E_dPdE5s_Gpr;
	add.s32 	%r224, %r223, %r222;
	shl.b32 	%r225, %r215, 6;
	add.s32 	%r226, %r224, %r225;
	add.s32 	%r227, %r226, %r220;
	st.shared.f64 	[%r227], %fd1074;
	mul.f64 	%fd1075, %fd1437, %fd1069;
	fma.rn.f64 	%fd1076, %fd1435, %fd1067, %fd1075;
	fma.rn.f64 	%fd1077, %fd1438, %fd1071, %fd1076;
	mov.u32 	%r228, _ZZ29stiffnessMatrixMultiplyDeviceILi7ELi8ELi1EEviidPKdS1_S1_S1_PAT0__AT0__AplT0_Li0E_dPdE5s_Gps;
	add.s32 	%r229, %r228, %r222;
	add.s32 	%r230, %r229, %r220;
	add.s32 	%r231, %r230, %r225;
	st.shared.f64 	[%r231], %fd1077;
	mul.f64 	%fd1078, %fd1438, %fd1069;
	fma.rn.f64 	%fd1079, %fd1436, %fd1067, %fd1078;
	fma.rn.f64 	%fd1080, %fd1439, %fd1071, %fd1079;
	mul.f64 	%fd1081, %fd1380, %fd1440;
	bar.sync 	0;
	ld.shared.f64 	%fd1082, [%r226];
	mul.f64 	%fd1083, %fd91, %fd1082;
	fma.rn.f64 	%fd1084, %fd1081, %fd59, %fd1083;
	ld.shared.f64 	%fd1085, [%r230];
	fma.rn.f64 	%fd1086, %fd92, %fd1085, %fd1084;
	fma.rn.f64 	%fd239, %fd1080, %fd1028, %fd217;
	ld.shared.f64 	%fd1087, [%r226+8];
	fma.rn.f64 	%fd1088, %fd93, %fd1087, %fd1086;
	ld.shared.f64 	%fd1089, [%r230+64];
	fma.rn.f64 	%fd1090, %fd94, %fd1089, %fd1088;
	fma.rn.f64 	%fd240, %fd1080, %fd1034, %fd218;
	ld.shared.f64 	%fd1091, [%r226+16];
	fma.rn.f64 	%fd1092, %fd96, %fd1091, %fd1090;
	ld.shared.f64 	%fd1093, [%r230+128];
	fma.rn.f64 	%fd1094, %fd97, %fd1093, %fd1092;
	fma.rn.f64 	%fd241, %fd1080, %fd1040, %fd219;
	ld.shared.f64 	%fd1095, [%r226+24];
	fma.rn.f64 	%fd1096, %fd99, %fd1095, %fd1094;
	ld.shared.f64 	%fd1097, [%r230+192];
	fma.rn.f64 	%fd1098, %fd100, %fd1097, %fd1096;
	fma.rn.f64 	%fd242, %fd1080, %fd1046, %fd220;
	ld.shared.f64 	%fd1099, [%r226+32];
	fma.rn.f64 	%fd1100, %fd102, %fd1099, %fd1098;
	ld.shared.f64 	%fd1101, [%r230+256];
	fma.rn.f64 	%fd1102, %fd103, %fd1101, %fd1100;
	fma.rn.f64 	%fd243, %fd1080, %fd1052, %fd221;
	ld.shared.f64 	%fd1103, [%r226+40];
	fma.rn.f64 	%fd1104, %fd105, %fd1103, %fd1102;
	ld.shared.f64 	%fd1105, [%r230+320];
	fma.rn.f64 	%fd1106, %fd106, %fd1105, %fd1104;
	fma.rn.f64 	%fd244, %fd1080, %fd1058, %fd224;
	ld.shared.f64 	%fd1107, [%r226+48];
	fma.rn.f64 	%fd1108, %fd108, %fd1107, %fd1106;
	ld.shared.f64 	%fd1109, [%r230+384];
	fma.rn.f64 	%fd1110, %fd109, %fd1109, %fd1108;
	fma.rn.f64 	%fd1111, %fd1080, %fd1064, %fd222;
	ld.shared.f64 	%fd1112, [%r226+56];
	fma.rn.f64 	%fd1113, %fd111, %fd1112, %fd1110;
	ld.shared.f64 	%fd1114, [%r230+448];
	fma.rn.f64 	%fd1115, %fd112, %fd1114, %fd1113;
	fma.rn.f64 	%fd245, %fd1080, %fd1070, %fd223;
	add.f64 	%fd246, %fd1115, %fd1111;
	mov.f64 	%fd1441, 0d0000000000000000;
	mov.f64 	%fd1442, %fd1441;
	mov.f64 	%fd1443, %fd1441;
	mov.f64 	%fd1444, %fd1441;
	mov.f64 	%fd1445, %fd1441;
	mov.f64 	%fd1446, %fd1441;
	mov.f64 	%fd1447, %fd1441;
	@%p14 bra 	$L__BB27_23;
	ld.param.u64 	%rd45, [_Z32massMatrixMultiplyConstantKernelILi7ELi8ELi1EEvidPKdS1_S1_S1_S1_S1_S1_Pd_param_2];
	cvta.to.global.u64 	%rd32, %rd45;
	mad.lo.s32 	%r236, %r210, 3584, %r214;
	mul.wide.s32 	%rd33, %r236, 8;
	add.s64 	%rd34, %rd32, %rd33;
	ld.global.nc.f64 	%fd1441, [%rd34+3584];
	ld.global.nc.f64 	%fd1442, [%rd34+7680];
	ld.global.nc.f64 	%fd1443, [%rd34+11776];
	ld.global.nc.f64 	%fd1444, [%rd34+15872];
	ld.global.nc.f64 	%fd1445, [%rd34+19968];
	ld.global.nc.f64 	%fd1446, [%rd34+24064];
	ld.global.nc.f64 	%fd1447, [%rd34+28160];
$L__BB27_23:
	ld.param.f64 	%fd1381, [_Z32massMatrixMultiplyConstantKernelILi7ELi8ELi1EEvidPKdS1_S1_S1_S1_S1_S1_Pd_param_1];
	mov.u32 	%r10, %tid.x;
	setp.gt.u32 	%p15, %r10, 55;
	mov.u32 	%r237, %tid.y;
	shl.b32 	%r238, %r237, 12;
	mov.u32 	%r239, _ZZ32massMatrixMultiplyConstantKernelILi7ELi8ELi1EEvidPKdS1_S1_S1_S1_S1_S1_PdE6s_tmp1;
	add.s32 	%r240, %r239, %r238;
	shr.u32 	%r241, %r10, 3;
	shl.b32 	%r242, %r241, 9;
	add.s32 	%r243, %r240, %r242;
	mad.lo.s32 	%r244, %r241, -448, %r243;
	shl.b32 	%r245, %r10, 3;
	and.b32  	%r246, %r245, 56;
	add.s32 	%r247, %r240, %r246;
	ld.shared.f64 	%fd1116, [%r244+3584];
	fma.rn.f64 	%fd1117, %fd75, %fd1116, 0d0000000000000000;
	ld.shared.f64 	%fd1118, [%r247+3584];
	fma.rn.f64 	%fd1119, %fd76, %fd1118, 0d0000000000000000;
	ld.shared.f64 	%fd1120, [_ZZ32massMatrixMultiplyConstantKernelILi7ELi8ELi1EEvidPKdS1_S1_S1_S1_S1_S1_PdE13s_QuadToQuadD+448];
	fma.rn.f64 	%fd1121, %fd1120, %fd53, 0d0000000000000000;
	ld.shared.f64 	%fd1122, [%r244+3592];
	fma.rn.f64 	%fd1123, %fd77, %fd1122, %fd1117;
	ld.shared.f64 	%fd1124, [%r247+3648];
	fma.rn.f64 	%fd1125, %fd78, %fd1124, %fd1119;
	ld.shared.f64 	%fd1126, [_ZZ32massMatrixMultiplyConstantKernelILi7ELi8ELi1EEvidPKdS1_S1_S1_S1_S1_S1_PdE13s_QuadToQuadD+456];
	fma.rn.f64 	%fd1127, %fd1126, %fd54, %fd1121;
	ld.shared.f64 	%fd1128, [%r244+3600];
	fma.rn.f64 	%fd1129, %fd79, %fd1128, %fd1123;
	ld.shared.f64 	%fd1130, [%r247+3712];
	fma.rn.f64 	%fd1131, %fd80, %fd1130, %fd1125;
	ld.shared.f64 	%fd1132, [_ZZ32massMatrixMultiplyConstantKernelILi7ELi8ELi1EEvidPKdS1_S1_S1_S1_S1_S1_PdE13s_QuadToQuadD+464];
	fma.rn.f64 	%fd1133, %fd1132, %fd55, %fd1127;
	ld.shared.f64 	%fd1134, [%r244+3608];
	fma.rn.f64 	%fd1135, %fd81, %fd1134, %fd1129;
	ld.shared.f64 	%fd1136, [%r247+3776];
	fma.rn.f64 	%fd1137, %fd82, %fd1136, %fd1131;
	ld.shared.f64 	%fd1138, [_ZZ32massMatrixMultiplyConstantKernelILi7ELi8ELi1EEvidPKdS1_S1_S1_S1_S1_S1_PdE13s_QuadToQuadD+472];
	fma.rn.f64 	%fd1139, %fd1138, %fd56, %fd1133;
	ld.shared.f64 	%fd1140, [%r244+3616];
	fma.rn.f64 	%fd1141, %fd83, %fd1140, %fd1135;
	ld.shared.f64 	%fd1142, [%r247+3840];
	fma.rn.f64 	%fd1143, %fd84, %fd1142, %fd1137;
	ld.shared.f64 	%fd1144, [_ZZ32massMatrixMultiplyConstantKernelILi7ELi8ELi1EEvidPKdS1_S1_S1_S1_S1_S1_PdE13s_QuadToQuadD+480];
	fma.rn.f64 	%fd1145, %fd1144, %fd57, %fd1139;
	ld.shared.f64 	%fd1146, [%r244+3624];
	fma.rn.f64 	%fd1147, %fd85, %fd1146, %fd1141;
	ld.shared.f64 	%fd1148, [%r247+3904];
	fma.rn.f64 	%fd1149, %fd86, %fd1148, %fd1143;
	ld.shared.f64 	%fd1150, [_ZZ32massMatrixMultiplyConstantKernelILi7ELi8ELi1EEvidPKdS1_S1_S1_S1_S1_S1_PdE13s_QuadToQuadD+488];
	fma.rn.f64 	%fd1151, %fd1150, %fd58, %fd1145;
	ld.shared.f64 	%fd1152, [%r244+3632];
	fma.rn.f64 	%fd1153, %fd87, %fd1152, %fd1147;
	ld.shared.f64 	%fd1154, [%r247+3968];
	fma.rn.f64 	%fd1155, %fd88, %fd1154, %fd1149;
	ld.shared.f64 	%fd1156, [_ZZ32massMatrixMultiplyConstantKernelILi7ELi8ELi1EEvidPKdS1_S1_S1_S1_S1_S1_PdE13s_QuadToQuadD+496];
	fma.rn.f64 	%fd1157, %fd1156, %fd59, %fd1151;
	ld.shared.f64 	%fd1158, [%r244+3640];
	fma.rn.f64 	%fd1159, %fd89, %fd1158, %fd1153;
	ld.shared.f64 	%fd1160, [%r247+4032];
	fma.rn.f64 	%fd1161, %fd90, %fd1160, %fd1155;
	ld.shared.f64 	%fd1162, [_ZZ32massMatrixMultiplyConstantKernelILi7ELi8ELi1EEvidPKdS1_S1_S1_S1_S1_S1_PdE13s_QuadToQuadD+504];
	fma.rn.f64 	%fd1163, %fd1162, %fd60, %fd1157;
	bar.sync 	0;
	mul.f64 	%fd1164, %fd1442, %fd1161;
	fma.rn.f64 	%fd1165, %fd1441, %fd1159, %fd1164;
	fma.rn.f64 	%fd1166, %fd1443, %fd1163, %fd1165;
	shl.b32 	%r248, %r237, 9;
	mov.u32 	%r249, _ZZ29stiffnessMatrixMultiplyDeviceILi7ELi8ELi1EEviidPKdS1_S1_S1_PAT0__AT0__AplT0_Li0E_dPdE5s_Gpr;
	add.s32 	%r250, %r249, %r248;
	shl.b32 	%r251, %r241, 6;
	add.s32 	%r252, %r250, %r251;
	add.s32 	%r253, %r252, %r246;
	st.shared.f64 	[%r253], %fd1166;
	mul.f64 	%fd1167, %fd1444, %fd1161;
	fma.rn.f64 	%fd1168, %fd1442, %fd1159, %fd1167;
	fma.rn.f64 	%fd1169, %fd1445, %fd1163, %fd1168;
	mov.u32 	%r254, _ZZ29stiffnessMatrixMultiplyDeviceILi7ELi8ELi1EEviidPKdS1_S1_S1_PAT0__AT0__AplT0_Li0E_dPdE5s_Gps;
	add.s32 	%r255, %r254, %r248;
	add.s32 	%r256, %r255, %r246;
	add.s32 	%r257, %r256, %r251;
	st.shared.f64 	[%r257], %fd1169;
	mul.f64 	%fd1170, %fd1445, %fd1161;
	fma.rn.f64 	%fd1171, %fd1443, %fd1159, %fd1170;
	fma.rn.f64 	%fd1172, %fd1446, %fd1163, %fd1171;
	mul.f64 	%fd1173, %fd1381, %fd1447;
	bar.sync 	0;
	ld.shared.f64 	%fd1174, [%r252];
	mul.f64 	%fd1175, %fd91, %fd1174;
	fma.rn.f64 	%fd1176, %fd1173, %fd60, %fd1175;
	ld.shared.f64 	%fd1177, [%r256];
	fma.rn.f64 	%fd1178, %fd92, %fd1177, %fd1176;
	fma.rn.f64 	%fd1179, %fd1172, %fd1120, %fd239;
	ld.shared.f64 	%fd1180, [%r252+8];
	fma.rn.f64 	%fd1181, %fd93, %fd1180, %fd1178;
	ld.shared.f64 	%fd1182, [%r256+64];
	fma.rn.f64 	%fd1183, %fd94, %fd1182, %fd1181;
	fma.rn.f64 	%fd1184, %fd1172, %fd1126, %fd240;
	ld.shared.f64 	%fd1185, [%r252+16];
	fma.rn.f64 	%fd1186, %fd96, %fd1185, %fd1183;
	ld.shared.f64 	%fd1187, [%r256+128];
	fma.rn.f64 	%fd1188, %fd97, %fd1187, %fd1186;
	fma.rn.f64 	%fd1189, %fd1172, %fd1132, %fd241;
	ld.shared.f64 	%fd1190, [%r252+24];
	fma.rn.f64 	%fd1191, %fd99, %fd1190, %fd1188;
	ld.shared.f64 	%fd1192, [%r256+192];
	fma.rn.f64 	%fd1193, %fd100, %fd1192, %fd1191;
	fma.rn.f64 	%fd1194, %fd1172, %fd1138, %fd242;
	ld.shared.f64 	%fd1195, [%r252+32];
	fma.rn.f64 	%fd1196, %fd102, %fd1195, %fd1193;
	ld.shared.f64 	%fd1197, [%r256+256];
	fma.rn.f64 	%fd1198, %fd103, %fd1197, %fd1196;
	fma.rn.f64 	%fd1199, %fd1172, %fd1144, %fd243;
	ld.shared.f64 	%fd1200, [%r252+40];
	fma.rn.f64 	%fd1201, %fd105, %fd1200, %fd1198;
	ld.shared.f64 	%fd1202, [%r256+320];
	fma.rn.f64 	%fd1203, %fd106, %fd1202, %fd1201;
	fma.rn.f64 	%fd1204, %fd1172, %fd1150, %fd244;
	ld.shared.f64 	%fd1205, [%r252+48];
	fma.rn.f64 	%fd1206, %fd108, %fd1205, %fd1203;
	ld.shared.f64 	%fd1207, [%r256+384];
	fma.rn.f64 	%fd1208, %fd109, %fd1207, %fd1206;
	fma.rn.f64 	%fd1209, %fd1172, %fd1156, %fd246;
	ld.shared.f64 	%fd1210, [%r252+56];
	fma.rn.f64 	%fd1211, %fd111, %fd1210, %fd1208;
	ld.shared.f64 	%fd1212, [%r256+448];
	fma.rn.f64 	%fd1213, %fd112, %fd1212, %fd1211;
	fma.rn.f64 	%fd1214, %fd1172, %fd1162, %fd245;
	add.f64 	%fd1215, %fd1213, %fd1214;
	bar.sync 	0;
	add.s32 	%r258, %r244, %r246;
	st.shared.f64 	[%r258], %fd1179;
	st.shared.f64 	[%r258+512], %fd1184;
	st.shared.f64 	[%r258+1024], %fd1189;
	st.shared.f64 	[%r258+1536], %fd1194;
	st.shared.f64 	[%r258+2048], %fd1199;
	st.shared.f64 	[%r258+2560], %fd1204;
	st.shared.f64 	[%r258+3072], %fd1209;
	st.shared.f64 	[%r258+3584], %fd1215;
	bar.sync 	0;
	bar.sync 	0;
	shl.b32 	%r259, %r10, 6;
	and.b32  	%r260, %r259, 448;
	add.s32 	%r261, %r243, %r260;
	ld.shared.f64 	%fd1216, [%r261];
	ld.shared.f64 	%fd1217, [%r261+56];
	add.f64 	%fd1218, %fd1216, %fd1217;
	sub.f64 	%fd1219, %fd1216, %fd1217;
	ld.shared.f64 	%fd1220, [%r261+8];
	ld.shared.f64 	%fd1221, [%r261+48];
	add.f64 	%fd1222, %fd1220, %fd1221;
	sub.f64 	%fd1223, %fd1220, %fd1221;
	ld.shared.f64 	%fd1224, [%r261+16];
	ld.shared.f64 	%fd1225, [%r261+40];
	add.f64 	%fd1226, %fd1224, %fd1225;
	sub.f64 	%fd1227, %fd1224, %fd1225;
	ld.shared.f64 	%fd1228, [%r261+24];
	ld.shared.f64 	%fd1229, [%r261+32];
	add.f64 	%fd1230, %fd1228, %fd1229;
	sub.f64 	%fd1231, %fd1228, %fd1229;
	ld.const.f64 	%fd261, [const_oddDofToQuad];
	fma.rn.f64 	%fd1232, %fd261, %fd1218, 0d0000000000000000;
	ld.const.f64 	%fd262, [const_evenDofToQuad];
	fma.rn.f64 	%fd1233, %fd262, %fd1219, 0d0000000000000000;
	ld.const.f64 	%fd263, [const_oddDofToQuad+32];
	fma.rn.f64 	%fd1234, %fd263, %fd1222, %fd1232;
	ld.const.f64 	%fd264, [const_evenDofToQuad+32];
	fma.rn.f64 	%fd1235, %fd264, %fd1223, %fd1233;
	ld.const.f64 	%fd265, [const_oddDofToQuad+64];
	fma.rn.f64 	%fd1236, %fd265, %fd1226, %fd1234;
	ld.const.f64 	%fd266, [const_evenDofToQuad+64];
	fma.rn.f64 	%fd1237, %fd266, %fd1227, %fd1235;
	ld.const.f64 	%fd267, [const_oddDofToQuad+96];
	fma.rn.f64 	%fd1238, %fd267, %fd1230, %fd1236;
	ld.const.f64 	%fd268, [const_evenDofToQuad+96];
	fma.rn.f64 	%fd1239, %fd268, %fd1231, %fd1237;
	add.f64 	%fd1240, %fd1238, %fd1239;
	st.shared.f64 	[%r261], %fd1240;
	sub.f64 	%fd1241, %fd1238, %fd1239;
	st.shared.f64 	[%r261+48], %fd1241;
	ld.const.f64 	%fd269, [const_oddDofToQuad+8];
	fma.rn.f64 	%fd1242, %fd269, %fd1218, 0d0000000000000000;
	ld.const.f64 	%fd270, [const_evenDofToQuad+8];
	fma.rn.f64 	%fd1243, %fd270, %fd1219, 0d0000000000000000;
	ld.const.f64 	%fd271, [const_oddDofToQuad+40];
	fma.rn.f64 	%fd1244, %fd271, %fd1222, %fd1242;
	ld.const.f64 	%fd272, [const_evenDofToQuad+40];
	fma.rn.f64 	%fd1245, %fd272, %fd1223, %fd1243;
	ld.const.f64 	%fd273, [const_oddDofToQuad+72];
	fma.rn.f64 	%fd1246, %fd273, %fd1226, %fd1244;
	ld.const.f64 	%fd274, [const_evenDofToQuad+72];
	fma.rn.f64 	%fd1247, %fd274, %fd1227, %fd1245;
	ld.const.f64 	%fd275, [const_oddDofToQuad+104];
	fma.rn.f64 	%fd1248, %fd275, %fd1230, %fd1246;
	ld.const.f64 	%fd276, [const_evenDofToQuad+104];
	fma.rn.f64 	%fd1249, %fd276, %fd1231, %fd1247;
	add.f64 	%fd1250, %fd1248, %fd1249;
	st.shared.f64 	[%r261+8], %fd1250;
	sub.f64 	%fd1251, %fd1248, %fd1249;
	st.shared.f64 	[%r261+40], %fd1251;
	ld.const.f64 	%fd277, [const_oddDofToQuad+16];
	fma.rn.f64 	%fd1252, %fd277, %fd1218, 0d0000000000000000;
	ld.const.f64 	%fd278, [const_evenDofToQuad+16];
	fma.rn.f64 	%fd1253, %fd278, %fd1219, 0d0000000000000000;
	ld.const.f64 	%fd279, [const_oddDofToQuad+48];
	fma.rn.f64 	%fd1254, %fd279, %fd1222, %fd1252;
	ld.const.f64 	%fd280, [const_evenDofToQuad+48];
	fma.rn.f64 	%fd1255, %fd280, %fd1223, %fd1253;
	ld.const.f64 	%fd281, [const_oddDofToQuad+80];
	fma.rn.f64 	%fd1256, %fd281, %fd1226, %fd1254;
	ld.const.f64 	%fd282, [const_evenDofToQuad+80];
	fma.rn.f64 	%fd1257, %fd282, %fd1227, %fd1255;
	ld.const.f64 	%fd283, [const_oddDofToQuad+112];
	fma.rn.f64 	%fd1258, %fd283, %fd1230, %fd1256;
	fma.rn.f64 	%fd1259, %fd1391, %fd1231, %fd1257;
	add.f64 	%fd1260, %fd1258, %fd1259;
	st.shared.f64 	[%r261+16], %fd1260;
	sub.f64 	%fd1261, %fd1258, %fd1259;
	st.shared.f64 	[%r261+32], %fd1261;
	ld.const.f64 	%fd284, [const_oddDofToQuad+24];
	fma.rn.f64 	%fd1262, %fd284, %fd1218, 0d0000000000000000;
	ld.const.f64 	%fd285, [const_evenDofToQuad+24];
	fma.rn.f64 	%fd1263, %fd285, %fd1219, 0d0000000000000000;
	ld.const.f64 	%fd286, [const_oddDofToQuad+56];
	fma.rn.f64 	%fd1264, %fd286, %fd1222, %fd1262;
	ld.const.f64 	%fd287, [const_evenDofToQuad+56];
	fma.rn.f64 	%fd1265, %fd287, %fd1223, %fd1263;
	ld.const.f64 	%fd288, [const_oddDofToQuad+88];
	fma.rn.f64 	%fd1266, %fd288, %fd1226, %fd1264;
	ld.const.f64 	%fd289, [const_evenDofToQuad+88];
	fma.rn.f64 	%fd1267, %fd289, %fd1227, %fd1265;
	fma.rn.f64 	%fd1268, %fd1390, %fd1230, %fd1266;
	fma.rn.f64 	%fd1269, %fd1389, %fd1231, %fd1267;
	sub.f64 	%fd1270, %fd1268, %fd1269;
	st.shared.f64 	[%r261+24], %fd1270;
	bar.sync 	0;
	@%p15 bra 	$L__BB27_25;
	ld.shared.f64 	%fd1271, [%r8];
	ld.shared.f64 	%fd1272, [%r8+448];
	add.f64 	%fd1273, %fd1271, %fd1272;
	sub.f64 	%fd1274, %fd1271, %fd1272;
	ld.shared.f64 	%fd1275, [%r8+64];
	ld.shared.f64 	%fd1276, [%r8+384];
	add.f64 	%fd1277, %fd1275, %fd1276;
	sub.f64 	%fd1278, %fd1275, %fd1276;
	ld.shared.f64 	%fd1279, [%r8+128];
	ld.shared.f64 	%fd1280, [%r8+320];
	add.f64 	%fd1281, %fd1279, %fd1280;
	sub.f64 	%fd1282, %fd1279, %fd1280;
	ld.shared.f64 	%fd1283, [%r8+192];
	ld.shared.f64 	%fd1284, [%r8+256];
	add.f64 	%fd1285, %fd1283, %fd1284;
	sub.f64 	%fd1286, %fd1283, %fd1284;
	fma.rn.f64 	%fd1287, %fd261, %fd1273, 0d0000000000000000;
	fma.rn.f64 	%fd1288, %fd262, %fd1274, 0d0000000000000000;
	fma.rn.f64 	%fd1289, %fd263, %fd1277, %fd1287;
	fma.rn.f64 	%fd1290, %fd264, %fd1278, %fd1288;
	fma.rn.f64 	%fd1291, %fd265, %fd1281, %fd1289;
	fma.rn.f64 	%fd1292, %fd266, %fd1282, %fd1290;
	fma.rn.f64 	%fd1293, %fd267, %fd1285, %fd1291;
	fma.rn.f64 	%fd1294, %fd268, %fd1286, %fd1292;
	add.f64 	%fd1295, %fd1293, %fd1294;
	st.shared.f64 	[%r8], %fd1295;
	sub.f64 	%fd1296, %fd1293, %fd1294;
	st.shared.f64 	[%r8+384], %fd1296;
	fma.rn.f64 	%fd1297, %fd269, %fd1273, 0d0000000000000000;
	fma.rn.f64 	%fd1298, %fd270, %fd1274, 0d0000000000000000;
	fma.rn.f64 	%fd1299, %fd271, %fd1277, %fd1297;
	fma.rn.f64 	%fd1300, %fd272, %fd1278, %fd1298;
	fma.rn.f64 	%fd1301, %fd273, %fd1281, %fd1299;
	fma.rn.f64 	%fd1302, %fd274, %fd1282, %fd1300;
	fma.rn.f64 	%fd1303, %fd275, %fd1285, %fd1301;
	fma.rn.f64 	%fd1304, %fd276, %fd1286, %fd1302;
	add.f64 	%fd1305, %fd1303, %fd1304;
	st.shared.f64 	[%r8+64], %fd1305;
	sub.f64 	%fd1306, %fd1303, %fd1304;
	st.shared.f64 	[%r8+320], %fd1306;
	fma.rn.f64 	%fd1307, %fd277, %fd1273, 0d0000000000000000;
	fma.rn.f64 	%fd1308, %fd278, %fd1274, 0d0000000000000000;
	fma.rn.f64 	%fd1309, %fd279, %fd1277, %fd1307;
	fma.rn.f64 	%fd1310, %fd280, %fd1278, %fd1308;
	fma.rn.f64 	%fd1311, %fd281, %fd1281, %fd1309;
	fma.rn.f64 	%fd1312, %fd282, %fd1282, %fd1310;
	fma.rn.f64 	%fd1313, %fd283, %fd1285, %fd1311;
	fma.rn.f64 	%fd1314, %fd1391, %fd1286, %fd1312;
	add.f64 	%fd1315, %fd1313, %fd1314;
	st.shared.f64 	[%r8+128], %fd1315;
	sub.f64 	%fd1316, %fd1313, %fd1314;
	st.shared.f64 	[%r8+256], %fd1316;
	fma.rn.f64 	%fd1317, %fd284, %fd1273, 0d0000000000000000;
	fma.rn.f64 	%fd1318, %fd285, %fd1274, 0d0000000000000000;
	fma.rn.f64 	%fd1319, %fd286, %fd1277, %fd1317;
	fma.rn.f64 	%fd1320, %fd287, %fd1278, %fd1318;
	fma.rn.f64 	%fd1321, %fd288, %fd1281, %fd1319;
	fma.rn.f64 	%fd1322, %fd289, %fd1282, %fd1320;
	fma.rn.f64 	%fd1323, %fd1390, %fd1285, %fd1321;
	fma.rn.f64 	%fd1324, %fd1389, %fd1286, %fd1322;
	sub.f64 	%fd1325, %fd1323, %fd1324;
	st.shared.f64 	[%r8+192], %fd1325;
$L__BB27_25:
	setp.gt.u32 	%p16, %r10, 48;
	bar.sync 	0;
	@%p16 bra 	$L__BB27_28;
	ld.shared.f64 	%fd1326, [%r7];
	ld.shared.f64 	%fd1327, [%r7+3584];
	add.f64 	%fd1328, %fd1326, %fd1327;
	sub.f64 	%fd1329, %fd1326, %fd1327;
	ld.shared.f64 	%fd1330, [%r7+512];
	ld.shared.f64 	%fd1331, [%r7+3072];
	add.f64 	%fd1332, %fd1330, %fd1331;
	sub.f64 	%fd1333, %fd1330, %fd1331;
	ld.shared.f64 	%fd1334, [%r7+1024];
	ld.shared.f64 	%fd1335, [%r7+2560];
	add.f64 	%fd1336, %fd1334, %fd1335;
	sub.f64 	%fd1337, %fd1334, %fd1335;
	ld.shared.f64 	%fd1338, [%r7+1536];
	ld.shared.f64 	%fd1339, [%r7+2048];
	add.f64 	%fd1340, %fd1338, %fd1339;
	sub.f64 	%fd1341, %fd1338, %fd1339;
	fma.rn.f64 	%fd1342, %fd261, %fd1328, 0d0000000000000000;
	fma.rn.f64 	%fd1343, %fd262, %fd1329, 0d0000000000000000;
	fma.rn.f64 	%fd1344, %fd263, %fd1332, %fd1342;
	fma.rn.f64 	%fd1345, %fd264, %fd1333, %fd1343;
	fma.rn.f64 	%fd1346, %fd265, %fd1336, %fd1344;
	fma.rn.f64 	%fd1347, %fd266, %fd1337, %fd1345;
	fma.rn.f64 	%fd290, %fd267, %fd1340, %fd1346;
	fma.rn.f64 	%fd291, %fd268, %fd1341, %fd1347;
	fma.rn.f64 	%fd1348, %fd269, %fd1328, 0d0000000000000000;
	fma.rn.f64 	%fd1349, %fd270, %fd1329, 0d0000000000000000;
	fma.rn.f64 	%fd1350, %fd271, %fd1332, %fd1348;
	fma.rn.f64 	%fd1351, %fd272, %fd1333, %fd1349;
	fma.rn.f64 	%fd1352, %fd273, %fd1336, %fd1350;
	fma.rn.f64 	%fd1353, %fd274, %fd1337, %fd1351;
	fma.rn.f64 	%fd292, %fd275, %fd1340, %fd1352;
	fma.rn.f64 	%fd293, %fd276, %fd1341, %fd1353;
	fma.rn.f64 	%fd1354, %fd277, %fd1328, 0d0000000000000000;
	fma.rn.f64 	%fd1355, %fd278, %fd1329, 0d0000000000000000;
	fma.rn.f64 	%fd1356, %fd279, %fd1332, %fd1354;
	fma.rn.f64 	%fd1357, %fd280, %fd1333, %fd1355;
	fma.rn.f64 	%fd1358, %fd281, %fd1336, %fd1356;
	fma.rn.f64 	%fd1359, %fd282, %fd1337, %fd1357;
	fma.rn.f64 	%fd294, %fd283, %fd1340, %fd1358;
	fma.rn.f64 	%fd295, %fd1391, %fd1341, %fd1359;
	fma.rn.f64 	%fd1360, %fd284, %fd1328, 0d0000000000000000;
	fma.rn.f64 	%fd1361, %fd285, %fd1329, 0d0000000000000000;
	fma.rn.f64 	%fd1362, %fd286, %fd1332, %fd1360;
	fma.rn.f64 	%fd1363, %fd287, %fd1333, %fd1361;
	fma.rn.f64 	%fd1364, %fd288, %fd1336, %fd1362;
	fma.rn.f64 	%fd1365, %fd289, %fd1337, %fd1363;
	fma.rn.f64 	%fd1366, %fd1390, %fd1340, %fd1364;
	fma.rn.f64 	%fd1367, %fd1389, %fd1341, %fd1365;
	sub.f64 	%fd296, %fd1366, %fd1367;
	@%p4 bra 	$L__BB27_28;
	ld.param.u64 	%rd46, [_Z32massMatrixMultiplyConstantKernelILi7ELi8ELi1EEvidPKdS1_S1_S1_S1_S1_S1_Pd_param_9];
	mov.u32 	%r262, %ctaid.x;
	add.s32 	%r264, %r262, %r237;
	mad.lo.s32 	%r265, %r264, 343, %r10;
	cvta.to.global.u64 	%rd35, %rd46;
	mul.wide.s32 	%rd36, %r265, 8;
	add.s64 	%rd37, %rd35, %rd36;
	add.f64 	%fd1368, %fd290, %fd291;
	st.global.f64 	[%rd37], %fd1368;
	add.f64 	%fd1369, %fd292, %fd293;
	st.global.f64 	[%rd37+392], %fd1369;
	add.f64 	%fd1370, %fd294, %fd295;
	st.global.f64 	[%rd37+784], %fd1370;
	st.global.f64 	[%rd37+1176], %fd296;
	sub.f64 	%fd1371, %fd294, %fd295;
	st.global.f64 	[%rd37+1568], %fd1371;
	sub.f64 	%fd1372, %fd292, %fd293;
	st.global.f64 	[%rd37+1960], %fd1372;
	sub.f64 	%fd1373, %fd290, %fd291;
	st.global.f64 	[%rd37+2352], %fd1373;
$L__BB27_28:
	ret;

}
	// .globl	_Z32massMatrixMultiplyConstantKernelILi7ELi9ELi2EEvidPKdS1_S1_S1_S1_S1_S1_Pd
.visible .entry _Z32massMatrixMultiplyConstantKernelILi7ELi9ELi2EEvidPKdS1_S1_S1_S1_S1_S1_Pd(
	.param .u32 _Z32massMatrixMultiplyConstantKernelILi7ELi9ELi2EEvidPKdS1_S1_S1_S1_S1_S1_Pd_param_0,
	.param .f64 _Z32massMatrixMultiplyConstantKernelILi7ELi9ELi2EEvidPKdS1_S1_S1_S1_S1_S1_Pd_param_1,
	.param .u64 .ptr .align 1 _Z32massMatrixMultiplyConstantKernelILi7ELi9ELi2EEvidPKdS1_S1_S1_S1_S1_S1_Pd_param_2,
	.param .u64 .ptr .align 1 _Z32massMatrixMultiplyConstantKernelILi7ELi9ELi2EEvidPKdS1_S1_S1_S1_S1_S1_Pd_param_3,
	.param .u64 .ptr .align 1 _Z32massMatrixMultiplyConstantKernelILi7ELi9ELi2EEvidPKdS1_S1_S1_S1_S1_S1_Pd_param_4,
	.param .u64 .ptr .align 1 _Z32massMatrixMultiplyConstantKernelILi7ELi9ELi2EEvidPKdS1_S1_S1_S1_S1_S1_Pd_param_5,
	.param .u64 .ptr .align 1 _Z32massMatrixMultiplyConstantKernelILi7ELi9ELi2EEvidPKdS1_S1_S1_S1_S1_S1_Pd_param_6,
	.param .u64 .ptr .align 1 _Z32massMatrixMultiplyConstantKernelILi7ELi9ELi2EEvidPKdS1_S1_S1_S1_S1_S1_Pd_param_7,
	.param .u64 .ptr .align 1 _Z32massMatrixMultiplyConstantKernelILi7ELi9ELi2EEvidPKdS1_S1_S1_S1_S1_S1_Pd_param_8,
	.param .u64 .ptr .align 1 _Z32massMatrixMultiplyConstantKernelILi7ELi9ELi2EEvidPKdS1_S1_S1_S1_S1_S1_Pd_param_9
)
{
	.reg .pred 	%p<19>;
	.reg .b16 	%rs<17>;
	.reg .b32 	%r<149>;
	.reg .b64 	%rd<51>;
	.reg .b64 	%fd<1784>;
	// demoted variable
	.shared .align 8 .b8 _ZZ29stiffnessMatrixMultiplyDeviceILi7ELi9ELi2EEviidPKdS1_S1_S1_PAT0__AT0__AplT0_Li0E_dPdE5s_Gpr[1296];
	// demoted variable
	.shared .align 8 .b8 _ZZ29stiffnessMatrixMultiplyDeviceILi7ELi9ELi2EEviidPKdS1_S1_S1_PAT0__AT0__AplT0_Li0E_dPdE5s_Gps[1296];
	// demoted variable
	.shared .align 8 .b8 _ZZ32massMatrixMultiplyConstantKernelILi7ELi9ELi2EEvidPKdS1_S1_S1_S1_S1_S1_PdE6s_tmp1[11664];
	// demoted variable
	.shared .align 8 .b8 _ZZ32massMatrixMultiplyConstantKernelILi7ELi9ELi2EEvidPKdS1_S1_S1_S1_S1_S1_PdE13s_QuadToQuadD[648];
	ld.param.u32 	%r20, [_Z32massMatrixMultiplyConstantKernelILi7ELi9ELi2EEvidPKdS1_S1_S1_S1_S1_S1_Pd_param_0];
	ld.param.u64 	%rd5, [_Z32massMatrixMultiplyConstantKernelILi7ELi9ELi2EEvidPKdS1_S1_S1_S1_S1_S1_Pd_param_5];
	ld.param.u64 	%rd3, [_Z32massMatrixMultiplyConstantKernelILi7ELi9ELi2EEvidPKdS1_S1_S1_S1_S1_S1_Pd_param_8];
	cvta.to.global.u64 	%rd6, %rd5;
	mov.u32 	%r1, %tid.x;
	mov.u32 	%r2, %tid.y;
	mov.u32 	%r21, %ctaid.x;
	shl.b32 	%r22, %r21, 1;
	add.s32 	%r3, %r22, %r2;
	cvt.u16.u32 	%rs1, %r1;
	mul.hi.u16 	%rs3, %rs1, 9363;
	mul.lo.s16 	%rs4, %rs3, 7;
	sub.s16 	%rs2, %rs1, %rs4;
	mul.wide.u32 	%rd7, %r1, 8;
	add.s64 	%rd8, %rd6, %rd7;
	ld.global.nc.f64 	%fd357, [%rd8];
	shl.b32 	%r23, %r1, 3;
	mov.u32 	%r24, _ZZ32massMatrixMultiplyConstantKernelILi7ELi9ELi2EEvidPKdS1_S1_S1_S1_S1_S1_PdE13s_QuadToQuadD;
	add.s32 	%r25, %r24, %r23;
	st.shared.f64 	[%r25], %fd357;
	setp.lt.s32 	%p2, %r3, %r20;
	setp.lt.u32 	%p3, %r1, 49;
	and.pred  	%p1, %p3, %p2;
	not.pred 	%p4, %p1;
	@%p4 bra 	$L__BB28_2;
	cvta.to.global.u64 	%rd9, %rd3;
	mad.lo.s32 	%r26, %r3, 343, %r1;
	mul.wide.s32 	%rd10, %r26, 8;
	add.s64 	%rd11, %rd9, %rd10;
	ld.global.nc.f64 	%fd1709, [%rd11];
	ld.global.nc.f64 	%fd1708, [%rd11+392];
	ld.global.nc.f64 	%fd1707, [%rd11+784];
	ld.global.nc.f64 	%fd1706, [%rd11+1176];
	ld.global.nc.f64 	%fd1705, [%rd11+1568];
	ld.global.nc.f64 	%fd1704, [%rd11+1960];
	ld.global.nc.f64 	%fd1703, [%rd11+2352];
$L__BB28_2:
	setp.gt.u32 	%p5, %r1, 48;
	bar.sync 	0;
	ld.const.f64 	%fd15, [const_oddDofToQuad];
	ld.const.f64 	%fd16, [const_evenDofToQuad];
	ld.const.f64 	%fd17, [const_oddDofToQuad+8];
	ld.const.f64 	%fd18, [const_evenDofToQuad+8];
	ld.const.f64 	%fd19, [const_oddDofToQuad+16];
	ld.const.f64 	%fd20, [const_evenDofToQuad+16];
	ld.const.f64 	%fd21, [const_oddDofToQuad+24];
	ld.const.f64 	%fd22, [const_evenDofToQuad+24];
	ld.const.f64 	%fd23, [const_oddDofToQuad+32];
	ld.const.f64 	%fd24, [const_evenDofToQuad+32];
	ld.const.f64 	%fd25, [const_oddDofToQuad+40];
	ld.const.f64 	%fd26, [const_evenDofToQuad+40];
	ld.const.f64 	%fd27, [const_oddDofToQuad+48];
	ld.const.f64 	%fd28, [const_evenDofToQuad+48];
	ld.const.f64 	%fd29, [const_oddDofToQuad+56];
	ld.const.f64 	%fd30, [const_evenDofToQuad+56];
	ld.const.f64 	%fd31, [const_oddDofToQuad+64];
	ld.const.f64 	%fd32, [const_evenDofToQuad+64];
	ld.const.f64 	%fd33, [const_oddDofToQuad+72];
	ld.const.f64 	%fd34, [const_evenDofToQuad+72];
	ld.const.f64 	%fd35, [const_oddDofToQuad+80];
	ld.const.f64 	%fd36, [const_evenDofToQuad+80];
	ld.const.f64 	%fd37, [const_oddDofToQuad+88];
	ld.const.f64 	%fd38, [const_evenDofToQuad+88];
	ld.const.f64 	%fd39, [const_oddDofToQuad+96];
	ld.const.f64 	%fd40, [const_evenDofToQuad+96];
	ld.const.f64 	%fd41, [const_oddDofToQuad+104];
	ld.const.f64 	%fd42, [const_evenDofToQuad+104];
	ld.const.f64 	%fd43, [const_oddDofToQuad+112];
	mov.u32 	%r27, _ZZ32massMatrixMultiplyConstantKernelILi7ELi9ELi2EEvidPKdS1_S1_S1_S1_S1_S1_PdE6s_tmp1;
	mad.lo.s32 	%r4, %r2, 5832, %r27;
	mul.lo.s16 	%rs6, %rs1, 37;
	shr.u16 	%rs7, %rs6, 8;
	sub.s16 	%rs8, %rs1, %rs7;
	and.b16  	%rs9, %rs8, 254;
	shr.u16 	%rs10, %rs9, 1;
	add.s16 	%rs11, %rs10, %rs7;
	and.b16  	%rs12, %rs11, 252;
	shr.u16 	%rs13, %rs12, 2;
	cvt.u32.u16 	%r5, %rs13;
	mul.wide.u16 	%r28, %rs13, 72;
	add.s32 	%r6, %r4, %r28;
	mul.wide.u16 	%r29, %rs2, 8;
	add.s32 	%r7, %r6, %r29;
	@%p5 bra 	$L__BB28_4;
	add.f64 	%fd358, %fd1709, %fd1703;
	sub.f64 	%fd359, %fd1709, %fd1703;
	add.f64 	%fd360, %fd1708, %fd1704;
	sub.f64 	%fd361, %fd1708, %fd1704;
	add.f64 	%fd362, %fd1707, %fd1705;
	sub.f64 	%fd363, %fd1707, %fd1705;
	add.f64 	%fd364, %fd1706, %fd1706;
	sub.f64 	%fd365, %fd1706, %fd1706;
	mul.f64 	%fd366, %fd364, 0d3FE0000000000000;
	fma.rn.f64 	%fd367, %fd15, %fd358, 0d0000000000000000;
	fma.rn.f64 	%fd368, %fd16, %fd359, 0d0000000000000000;
	fma.rn.f64 	%fd369, %fd17, %fd360, %fd367;
	fma.rn.f64 	%fd370, %fd18, %fd361, %fd368;
	fma.rn.f64 	%fd371, %fd19, %fd362, %fd369;
	fma.rn.f64 	%fd372, %fd20, %fd363, %fd370;
	fma.rn.f64 	%fd373, %fd21, %fd366, %fd371;
	fma.rn.f64 	%fd374, %fd22, %fd365, %fd372;
	add.f64 	%fd375, %fd374, %fd373;
	st.shared.f64 	[%r7], %fd375;
	sub.f64 	%fd376, %fd373, %fd374;
	st.shared.f64 	[%r7+5184], %fd376;
	fma.rn.f64 	%fd377, %fd23, %fd358, 0d0000000000000000;
	fma.rn.f64 	%fd378, %fd24, %fd359, 0d0000000000000000;
	fma.rn.f64 	%fd379, %fd25, %fd360, %fd377;
	fma.rn.f64 	%fd380, %fd26, %fd361, %fd378;
	fma.rn.f64 	%fd381, %fd27, %fd362, %fd379;
	fma.rn.f64 	%fd382, %fd28, %fd363, %fd380;
	fma.rn.f64 	%fd383, %fd29, %fd366, %fd381;
	fma.rn.f64 	%fd384, %fd30, %fd365, %fd382;
	add.f64 	%fd385, %fd384, %fd383;
	st.shared.f64 	[%r7+648], %fd385;
	sub.f64 	%fd386, %fd383, %fd384;
	st.shared.f64 	[%r7+4536], %fd386;
	fma.rn.f64 	%fd387, %fd31, %fd358, 0d0000000000000000;
	fma.rn.f64 	%fd388, %fd32, %fd359, 0d0000000000000000;
	fma.rn.f64 	%fd389, %fd33, %fd360, %fd387;
	fma.rn.f64 	%fd390, %fd34, %fd361, %fd388;
	fma.rn.f64 	%fd391, %fd35, %fd362, %fd389;
	fma.rn.f64 	%fd392, %fd36, %fd363, %fd390;
	fma.rn.f64 	%fd393, %fd37, %fd366, %fd391;
	fma.rn.f64 	%fd394, %fd38, %fd365, %fd392;
	add.f64 	%fd395, %fd394, %fd393;
	st.shared.f64 	[%r7+1296], %fd395;
	sub.f64 	%fd396, %fd393, %fd394;
	st.shared.f64 	[%r7+3888], %fd396;
	fma.rn.f64 	%fd397, %fd39, %fd358, 0d0000000000000000;
	fma.rn.f64 	%fd398, %fd40, %fd359, 0d0000000000000000;
	fma.rn.f64 	%fd399, %fd41, %fd360, %fd397;
	fma.rn.f64 	%fd400, %fd42, %fd361, %fd398;
	fma.rn.f64 	%fd401, %fd43, %fd362, %fd399;
	ld.const.f64 	%fd402, [const_evenDofToQuad+112];
	fma.rn.f64 	%fd403, %fd402, %fd363, %fd400;
	ld.const.f64 	%fd404, [const_oddDofToQuad+120];
	fma.rn.f64 	%fd405, %fd404, %fd366, %fd401;
	ld.const.f64 	%fd406, [const_evenDofToQuad+120];
	fma.rn.f64 	%fd407, %fd406, %fd365, %fd403;
	add.f64 	%fd408, %fd407, %fd405;
	st.shared.f64 	[%r7+1944], %fd408;
	sub.f64 	%fd409, %fd405, %fd407;
	st.shared.f64 	[%r7+3240], %fd409;
	ld.const.f64 	%fd410, [const_oddDofToQuad+128];
	fma.rn.f64 	%fd411, %fd410, %fd358, 0d0000000000000000;
	ld.const.f64 	%fd412, [const_evenDofToQuad+128];
	fma.rn.f64 	%fd413, %fd412, %fd359, 0d0000000000000000;
	ld.const.f64 	%fd414, [const_oddDofToQuad+136];
	fma.rn.f64 	%fd415, %fd414, %fd360, %fd411;
	ld.const.f64 	%fd416, [const_evenDofToQuad+136];
	fma.rn.f64 	%fd417, %fd416, %fd361, %fd413;
	ld.const.f64 	%fd418, [const_oddDofToQuad+144];
	fma.rn.f64 	%fd419, %fd418, %fd362, %fd415;
	ld.const.f64 	%fd420, [const_evenDofToQuad+144];
	fma.rn.f64 	%fd421, %fd420, %fd363, %fd417;
	ld.const.f64 	%fd422, [const_oddDofToQuad+152];
	fma.rn.f64 	%fd423, %fd422, %fd366, %fd419;
	ld.const.f64 	%fd424, [const_evenDofToQuad+152];
	fma.rn.f64 	%fd425, %fd424, %fd365, %fd421;
	sub.f64 	%fd426, %fd423, %fd425;
	st.shared.f64 	[%r7+2592], %fd426;
$L__BB28_4:
	bar.sync 	0;
	setp.lt.u32 	%p6, %r1, 63;
	mad.lo.s32 	%r30, %r5, 576, %r6;
	add.s32 	%r8, %r30, %r29;
	@%p6 bra 	$L__BB28_6;
	ld.const.f64 	%fd1720, [const_evenDofToQuad+112];
	ld.const.f64 	%fd1719, [const_oddDofToQuad+120];
	ld.const.f64 	%fd1718, [const_evenDofToQuad+120];
	ld.const.f64 	%fd1717, [const_oddDofToQuad+128];
	ld.const.f64 	%fd1716, [const_evenDofToQuad+128];
	ld.const.f64 	%fd1715, [const_oddDofToQuad+136];
	ld.const.f64 	%fd1714, [const_evenDofToQuad+136];
	ld.const.f64 	%fd1713, [const_oddDofToQuad+144];
	ld.const.f64 	%fd1712, [const_evenDofToQuad+144];
	ld.const.f64 	%fd1711, [const_oddDofToQuad+152];
	ld.const.f64 	%fd1710, [const_evenDofToQuad+152];
	bra.uni 	$L__BB28_7;
$L__BB28_6:
	ld.shared.f64 	%fd427, [%r8];
	ld.shared.f64 	%fd428, [%r8+432];
	add.f64 	%fd429, %fd427, %fd428;
	sub.f64 	%fd430, %fd427, %fd428;
	ld.shared.f64 	%fd431, [%r8+72];
	ld.shared.f64 	%fd432, [%r8+360];
	add.f64 	%fd433, %fd431, %fd432;
	sub.f64 	%fd434, %fd431, %fd432;
	ld.shared.f64 	%fd435, [%r8+144];
	ld.shared.f64 	%fd436, [%r8+288];
	add.f64 	%fd437, %fd435, %fd436;
	sub.f64 	%fd438, %fd435, %fd436;
	ld.shared.f64 	%fd439, [%r8+216];
	add.f64 	%fd440, %fd439, %fd439;
	sub.f64 	%fd441, %fd439, %fd439;
	mul.f64 	%fd442, %fd440, 0d3FE0000000000000;
	fma.rn.f64 	%fd443, %fd15, %fd429, 0d0000000000000000;
	fma.rn.f64 	%fd444, %fd16, %fd430, 0d0000000000000000;
	fma.rn.f64 	%fd445, %fd17, %fd433, %fd443;
	fma.rn.f64 	%fd446, %fd18, %fd434, %fd444;
	fma.rn.f64 	%fd447, %fd19, %fd437, %fd445;
	fma.rn.f64 	%fd448, %fd20, %fd438, %fd446;
	fma.rn.f64 	%fd449, %fd21, %fd442, %fd447;
	fma.rn.f64 	%fd450, %fd22, %fd441, %fd448;
	add.f64 	%fd451, %fd449, %fd450;
	st.shared.f64 	[%r8], %fd451;
	sub.f64 	%fd452, %fd449, %fd450;
	st.shared.f64 	[%r8+576], %fd452;
	fma.rn.f64 	%fd453, %fd23, %fd429, 0d0000000000000000;
	fma.rn.f64 	%fd454, %fd24, %fd430, 0d0000000000000000;
	fma.rn.f64 	%fd455, %fd25, %fd433, %fd453;
	fma.rn.f64 	%fd456, %fd26, %fd434, %fd454;
	fma.rn.f64 	%fd457, %fd27, %fd437, %fd455;
	fma.rn.f64 	%fd458, %fd28, %fd438, %fd456;
	fma.rn.f64 	%fd459, %fd29, %fd442, %fd457;
	fma.rn.f64 	%fd460, %fd30, %fd441, %fd458;
	add.f64 	%fd461, %fd459, %fd460;
	st.shared.f64 	[%r8+72], %fd461;
	sub.f64 	%fd462, %fd459, %fd460;
	st.shared.f64 	[%r8+504], %fd462;
	fma.rn.f64 	%fd463, %fd31, %fd429, 0d0000000000000000;
	fma.rn.f64 	%fd464, %fd32, %fd430, 0d0000000000000000;
	fma.rn.f64 	%fd465, %fd33, %fd433, %fd463;
	fma.rn.f64 	%fd466, %fd34, %fd434, %fd464;
	fma.rn.f64 	%fd467, %fd35, %fd437, %fd465;
	fma.rn.f64 	%fd468, %fd36, %fd438, %fd466;
	fma.rn.f64 	%fd469, %fd37, %fd442, %fd467;
	fma.rn.f64 	%fd470, %fd38, %fd441, %fd468;
	add.f64 	%fd471, %fd469, %fd470;
	st.shared.f64 	[%r8+144], %fd471;
	sub.f64 	%fd472, %fd469, %fd470;
	st.shared.f64 	[%r8+432], %fd472;
	fma.rn.f64 	%fd473, %fd39, %fd429, 0d0000000000000000;
	fma.rn.f64 	%fd474, %fd40, %fd430, 0d0000000000000000;
	fma.rn.f64 	%fd475, %fd41, %fd433, %fd473;
	fma.rn.f64 	%fd476, %fd42, %fd434, %fd474;
	fma.rn.f64 	%fd477, %fd43, %fd437, %fd475;
	ld.const.f64 	%fd1720, [const_evenDofToQuad+112];
	fma.rn.f64 	%fd478, %fd1720, %fd438, %fd476;
	ld.const.f64 	%fd1719, [const_oddDofToQuad+120];
	fma.rn.f64 	%fd479, %fd1719, %fd442, %fd477;
	ld.const.f64 	%fd1718, [const_evenDofToQuad+120];
	fma.rn.f64 	%fd480, %fd1718, %fd441, %fd478;
	add.f64 	%fd481, %fd479, %fd480;
	st.shared.f64 	[%r8+216], %fd481;
	sub.f64 	%fd482, %fd479, %fd480;
	st.shared.f64 	[%r8+360], %fd482;
	ld.const.f64 	%fd1717, [const_oddDofToQuad+128];
	fma.rn.f64 	%fd483, %fd1717, %fd429, 0d0000000000000000;
	ld.const.f64 	%fd1716, [const_evenDofToQuad+128];
	fma.rn.f64 	%fd484, %fd1716, %fd430, 0d0000000000000000;
	ld.const.f64 	%fd1715, [const_oddDofToQuad+136];
	fma.rn.f64 	%fd485, %fd1715, %fd433, %fd483;
	ld.const.f64 	%fd1714, [const_evenDofToQuad+136];
	fma.rn.f64 	%fd486, %fd1714, %fd434, %fd484;
	ld.const.f64 	%fd1713, [const_oddDofToQuad+144];
	fma.rn.f64 	%fd487, %fd1713, %fd437, %fd485;
	ld.const.f64 	%fd1712, [const_evenDofToQuad+144];
	fma.rn.f64 	%fd488, %fd1712, %fd438, %fd486;
	ld.const.f64 	%fd1711, [const_oddDofToQuad+152];
	fma.rn.f64 	%fd489, %fd1711, %fd442, %fd487;
	ld.const.f64 	%fd1710, [const_evenDofToQuad+152];
	fma.rn.f64 	%fd490, %fd1710, %fd441, %fd488;
	sub.f64 	%fd491, %fd489, %fd490;
	st.shared.f64 	[%r8+288], %fd491;
$L__BB28_7:
	ld.param.u64 	%rd41, [_Z32massMatrixMultiplyConstantKernelILi7ELi9ELi2EEvidPKdS1_S1_S1_S1_S1_S1_Pd_param_2];
	ld.param.u32 	%r140, [_Z32massMatrixMultiplyConstantKernelILi7ELi9ELi2EEvidPKdS1_S1_S1_S1_S1_S1_Pd_param_0];
	setp.ge.s32 	%p7, %r3, %r140;
	bar.sync 	0;
	mul.hi.u16 	%rs14, %rs1, 7282;
	mul.lo.s16 	%rs15, %rs14, 9;
	sub.s16 	%rs16, %rs1, %rs15;
	cvt.u32.u16 	%r9, %rs16;
	cvt.u32.u16 	%r10, %rs14;
	mul.wide.u16 	%r32, %rs14, 648;
	add.s32 	%r33, %r4, %r32;
	mul.wide.u16 	%r34, %rs16, 72;
	add.s32 	%r11, %r33, %r34;
	ld.shared.f64 	%fd493, [%r11];
	ld.shared.f64 	%fd494, [%r11+48];
	add.f64 	%fd495, %fd493, %fd494;
	sub.f64 	%fd496, %fd493, %fd494;
	ld.shared.f64 	%fd497, [%r11+8];
	ld.shared.f64 	%fd498, [%r11+40];
	add.f64 	%fd499, %fd497, %fd498;
	sub.f64 	%fd500, %fd497, %fd498;
	ld.shared.f64 	%fd501, [%r11+16];
	ld.shared.f64 	%fd502, [%r11+32];
	add.f64 	%fd503, %fd501, %fd502;
	sub.f64 	%fd504, %fd501, %fd502;
	ld.shared.f64 	%fd505, [%r11+24];
	add.f64 	%fd506, %fd505, %fd505;
	sub.f64 	%fd507, %fd505, %fd505;
	mul.f64 	%fd508, %fd506, 0d3FE0000000000000;
	fma.rn.f64 	%fd510, %fd15, %fd495, 0d0000000000000000;
	fma.rn.f64 	%fd512, %fd16, %fd496, 0d0000000000000000;
	fma.rn.f64 	%fd513, %fd17, %fd499, %fd510;
	fma.rn.f64 	%fd514, %fd18, %fd500, %fd512;
	fma.rn.f64 	%fd515, %fd19, %fd503, %fd513;
	fma.rn.f64 	%fd516, %fd20, %fd504, %fd514;
	fma.rn.f64 	%fd517, %fd21, %fd508, %fd515;
	fma.rn.f64 	%fd519, %fd22, %fd507, %fd516;
	add.f64 	%fd520, %fd517, %fd519;
	st.shared.f64 	[%r11], %fd520;
	sub.f64 	%fd521, %fd517, %fd519;
	st.shared.f64 	[%r11+64], %fd521;
	fma.rn.f64 	%fd522, %fd23, %fd495, 0d0000000000000000;
	fma.rn.f64 	%fd523, %fd24, %fd496, 0d0000000000000000;
	fma.rn.f64 	%fd524, %fd25, %fd499, %fd522;
	fma.rn.f64 	%fd525, %fd26, %fd500, %fd523;
	fma.rn.f64 	%fd526, %fd27, %fd503, %fd524;
	fma.rn.f64 	%fd527, %fd28, %fd504, %fd525;
	fma.rn.f64 	%fd528, %fd29, %fd508, %fd526;
	fma.rn.f64 	%fd529, %fd30, %fd507, %fd527;
	add.f64 	%fd530, %fd528, %fd529;
	st.shared.f64 	[%r11+8], %fd530;
	sub.f64 	%fd531, %fd528, %fd529;
	st.shared.f64 	[%r11+56], %fd531;
	fma.rn.f64 	%fd532, %fd31, %fd495, 0d0000000000000000;
	fma.rn.f64 	%fd533, %fd32, %fd496, 0d0000000000000000;
	fma.rn.f64 	%fd534, %fd33, %fd499, %fd532;
	fma.rn.f64 	%fd535, %fd34, %fd500, %fd533;
	fma.rn.f64 	%fd536, %fd35, %fd503, %fd534;
	fma.rn.f64 	%fd537, %fd36, %fd504, %fd535;
	fma.rn.f64 	%fd538, %fd37, %fd508, %fd536;
	fma.rn.f64 	%fd540, %fd38, %fd507, %fd537;
	add.f64 	%fd541, %fd538, %fd540;
	st.shared.f64 	[%r11+16], %fd541;
	sub.f64 	%fd542, %fd538, %fd540;
	st.shared.f64 	[%r11+48], %fd542;
	fma.rn.f64 	%fd543, %fd39, %fd495, 0d0000000000000000;
	fma.rn.f64 	%fd544, %fd40, %fd496, 0d0000000000000000;
	fma.rn.f64 	%fd545, %fd41, %fd499, %fd543;
	fma.rn.f64 	%fd546, %fd42, %fd500, %fd544;
	fma.rn.f64 	%fd547, %fd43, %fd503, %fd545;
	fma.rn.f64 	%fd548, %fd1720, %fd504, %fd546;
	fma.rn.f64 	%fd549, %fd1719, %fd508, %fd547;
	fma.rn.f64 	%fd550, %fd1718, %fd507, %fd548;
	add.f64 	%fd551, %fd549, %fd550;
	st.shared.f64 	[%r11+24], %fd551;
	sub.f64 	%fd552, %fd549, %fd550;
	st.shared.f64 	[%r11+40], %fd552;
	fma.rn.f64 	%fd553, %fd1717, %fd495, 0d0000000000000000;
	fma.rn.f64 	%fd554, %fd1716, %fd496, 0d0000000000000000;
	fma.rn.f64 	%fd555, %fd1715, %fd499, %fd553;
	fma.rn.f64 	%fd556, %fd1714, %fd500, %fd554;
	fma.rn.f64 	%fd557, %fd1713, %fd503, %fd555;
	fma.rn.f64 	%fd558, %fd1712, %fd504, %fd556;
	fma.rn.f64 	%fd559, %fd1711, %fd508, %fd557;
	fma.rn.f64 	%fd560, %fd1710, %fd507, %fd558;
	sub.f64 	%fd561, %fd559, %fd560;
	st.shared.f64 	[%r11+32], %fd561;
	bar.sync 	0;
	mad.lo.s32 	%r12, %r10, -576, %r33;
	mul.wide.u16 	%r35, %rs16, 8;
	add.s32 	%r13, %r12, %r35;
	ld.shared.f64 	%fd77, [%r13];
	ld.shared.f64 	%fd78, [%r13+648];
	ld.shared.f64 	%fd79, [%r13+1296];
	ld.shared.f64 	%fd80, [%r13+1944];
	ld.shared.f64 	%fd81, [%r13+2592];
	ld.shared.f64 	%fd82, [%r13+3240];
	ld.shared.f64 	%fd83, [%r13+3888];
	ld.shared.f64 	%fd84, [%r13+4536];
	ld.shared.f64 	%fd85, [%r13+5184];
	mad.lo.s32 	%r36, %r3, 5103, %r1;
	cvta.to.global.u64 	%rd12, %rd41;
	mul.wide.s32 	%rd13, %r36, 8;
	add.s64 	%rd1, %rd12, %rd13;
	mov.f64 	%fd1721, 0d0000000000000000;
	mov.f64 	%fd1722, %fd1721;
	mov.f64 	%fd1723, %fd1721;
	mov.f64 	%fd1724, %fd1721;
	mov.f64 	%fd1725, %fd1721;
	mov.f64 	%fd1726, %fd1721;
	mov.f64 	%fd1727, %fd1721;
	@%p7 bra 	$L__BB28_9;
	ld.global.nc.f64 	%fd1721, [%rd1];
	ld.global.nc.f64 	%fd1722, [%rd1+5832];
	ld.global.nc.f64 	%fd1723, [%rd1+11664];
	ld.global.nc.f64 	%fd1724, [%rd1+17496];
	ld.global.nc.f64 	%fd1725, [%rd1+23328];
	ld.global.nc.f64 	%fd1726, [%rd1+29160];
	ld.global.nc.f64 	%fd1727, [%rd1+34992];
$L__BB28_9:
	ld.param.f64 	%fd1694, [_Z32massMatrixMultiplyConstantKernelILi7ELi9ELi2EEvidPKdS1_S1_S1_S1_S1_S1_Pd_param_1];
	ld.param.u32 	%r141, [_Z32massMatrixMultiplyConstantKernelILi7ELi9ELi2EEvidPKdS1_S1_S1_S1_S1_S1_Pd_param_0];
	mov.u32 	%r37, %tid.y;
	mul.lo.s32 	%r38, %r37, 648;
	mov.u32 	%r39, _ZZ29stiffnessMatrixMultiplyDeviceILi7ELi9ELi2EEviidPKdS1_S1_S1_PAT0__AT0__AplT0_Li0E_dPdE5s_Gpr;
	add.s32 	%r40, %r39, %r38;
	mul.lo.s32 	%r41, %r10, 72;
	add.s32 	%r14, %r40, %r41;
	shl.b32 	%r42, %r9, 3;
	add.s32 	%r15, %r14, %r42;
	mov.u32 	%r43, _ZZ29stiffnessMatrixMultiplyDeviceILi7ELi9ELi2EEviidPKdS1_S1_S1_PAT0__AT0__AplT0_Li0E_dPdE5s_Gps;
	add.s32 	%r44, %r43, %r38;
	add.s32 	%r17, %r44, %r42;
	add.s32 	%r16, %r17, %r41;
	mov.u32 	%r45, _ZZ32massMatrixMultiplyConstantKernelILi7ELi9ELi2EEvidPKdS1_S1_S1_S1_S1_S1_PdE13s_QuadToQuadD;
	add.s32 	%r46, %r45, %r42;
	mov.u32 	%r47, %ctaid.x;
	shl.b32 	%r48, %r47, 1;
	add.s32 	%r49, %r48, %r37;
	setp.ge.s32 	%p8, %r49, %r141;
	mov.u32 	%r50, _ZZ32massMatrixMultiplyConstantKernelILi7ELi9ELi2EEvidPKdS1_S1_S1_S1_S1_S1_PdE6s_tmp1;
	mad.lo.s32 	%r51, %r37, 5832, %r50;
	add.s32 	%r18, %r51, %r42;
	shl.b32 	%r52, %r9, 6;
	add.s32 	%r53, %r46, %r52;
	ld.shared.f64 	%fd100, [%r53];
	ld.shared.f64 	%fd563, [%r12];
	fma.rn.f64 	%fd564, %fd100, %fd563, 0d0000000000000000;
	add.s32 	%r54, %r45, %r41;
	ld.shared.f64 	%fd101, [%r54];
	ld.shared.f64 	%fd565, [%r18];
	fma.rn.f64 	%fd566, %fd101, %fd565, 0d0000000000000000;
	ld.shared.f64 	%fd567, [_ZZ32massMatrixMultiplyConstantKernelILi7ELi9ELi2EEvidPKdS1_S1_S1_S1_S1_S1_PdE13s_QuadToQuadD];
	fma.rn.f64 	%fd568, %fd567, %fd77, 0d0000000000000000;
	ld.shared.f64 	%fd102, [%r53+8];
	ld.shared.f64 	%fd569, [%r12+8];
	fma.rn.f64 	%fd570, %fd102, %fd569, %fd564;
	ld.shared.f64 	%fd103, [%r54+8];
	ld.shared.f64 	%fd571, [%r18+72];
	fma.rn.f64 	%fd572, %fd103, %fd571, %fd566;
	ld.shared.f64 	%fd573, [_ZZ32massMatrixMultiplyConstantKernelILi7ELi9ELi2EEvidPKdS1_S1_S1_S1_S1_S1_PdE13s_QuadToQuadD+8];
	fma.rn.f64 	%fd574, %fd573, %fd78, %fd568;
	ld.shared.f64 	%fd104, [%r53+16];
	ld.shared.f64 	%fd575, [%r12+16];
	fma.rn.f64 	%fd576, %fd104, %fd575, %fd570;
	ld.shared.f64 	%fd105, [%r54+16];
	ld.shared.f64 	%fd577, [%r18+144];
	fma.rn.f64 	%fd578, %fd105, %fd577, %fd572;
	ld.shared.f64 	%fd579, [_ZZ32massMatrixMultiplyConstantKernelILi7ELi9ELi2EEvidPKdS1_S1_S1_S1_S1_S1_PdE13s_QuadToQuadD+16];
	fma.rn.f64 	%fd580, %fd579, %fd79, %fd574;
	ld.shared.f64 	%fd106, [%r53+24];
	ld.shared.f64 	%fd581, [%r12+24];
	fma.rn.f64 	%fd582, %fd106, %fd581, %fd576;
	ld.shared.f64 	%fd107, [%r54+24];
	ld.shared.f64 	%fd583, [%r18+216];
	fma.rn.f64 	%fd584, %fd107, %fd583, %fd578;
	ld.shared.f64 	%fd585, [_ZZ32massMatrixMultiplyConstantKernelILi7ELi9ELi2EEvidPKdS1_S1_S1_S1_S1_S1_PdE13s_QuadToQuadD+24];
	fma.rn.f64 	%fd586, %fd585, %fd80, %fd580;
	ld.shared.f64 	%fd108, [%r53+32];
	ld.shared.f64 	%fd587, [%r12+32];
	fma.rn.f64 	%fd588, %fd108, %fd587, %fd582;
	ld.shared.f64 	%fd109, [%r54+32];
	ld.shared.f64 	%fd589, [%r18+288];
	fma.rn.f64 	%fd590, %fd109, %fd589, %fd584;
	ld.shared.f64 	%fd591, [_ZZ32massMatrixMultiplyConstantKernelILi7ELi9ELi2EEvidPKdS1_S1_S1_S1_S1_S1_PdE13s_QuadToQuadD+32];
	fma.rn.f64 	%fd592, %fd591, %fd81, %fd586;
	ld.shared.f64 	%fd110, [%r53+40];
	ld.shared.f64 	%fd593, [%r12+40];
	fma.rn.f64 	%fd594, %fd110, %fd593, %fd588;
	ld.shared.f64 	%fd111, [%r54+40];
	ld.shared.f64 	%fd595, [%r18+360];
	fma.rn.f64 	%fd596, %fd111, %fd595, %fd590;
	ld.shared.f64 	%fd597, [_ZZ32massMatrixMultiplyConstantKernelILi7ELi9ELi2EEvidPKdS1_S1_S1_S1_S1_S1_PdE13s_QuadToQuadD+40];
	fma.rn.f64 	%fd598, %fd597, %fd82, %fd592;
	ld.shared.f64 	%fd112, [%r53+48];
	ld.shared.f64 	%fd599, [%r12+48];
	fma.rn.f64 	%fd600, %fd112, %fd599, %fd594;
	ld.shared.f64 	%fd113, [%r54+48];
	ld.shared.f64 	%fd601, [%r18+432];
	fma.rn.f64 	%fd602, %fd113, %fd601, %fd596;
	ld.shared.f64 	%fd603, [_ZZ32massMatrixMultiplyConstantKernelILi7ELi9ELi2EEvidPKdS1_S1_S1_S1_S1_S1_PdE13s_QuadToQuadD+48];
	fma.rn.f64 	%fd604, %fd603, %fd83, %fd598;
	ld.shared.f64 	%fd114, [%r53+56];
	ld.shared.f64 	%fd605, [%r12+56];
	fma.rn.f64 	%fd606, %fd114, %fd605, %fd600;
	ld.shared.f64 	%fd115, [%r54+56];
	ld.shared.f64 	%fd607, [%r18+504];
	fma.rn.f64 	%fd608, %fd115, %fd607, %fd602;
	ld.shared.f64 	%fd609, [_ZZ32massMatrixMultiplyConstantKernelILi7ELi9ELi2EEvidPKdS1_S1_S1_S1_S1_S1_PdE13s_QuadToQuadD+56];
	fma.rn.f64 	%fd610, %fd609, %fd84, %fd604;
	ld.shared.f64 	%fd116, [%r53+64];
	ld.shared.f64 	%fd611, [%r12+64];
	fma.rn.f64 	%fd612, %fd116, %fd611, %fd606;
	ld.shared.f64 	%fd117, [%r54+64];
	ld.shared.f64 	%fd613, [%r18+576];
	fma.rn.f64 	%fd614, %fd117, %fd613, %fd608;
	ld.shared.f64 	%fd615, [_ZZ32massMatrixMultiplyConstantKernelILi7ELi9ELi2EEvidPKdS1_S1_S1_S1_S1_S1_PdE13s_QuadToQuadD+64];
	fma.rn.f64 	%fd616, %fd615, %fd85, %fd610;
	bar.sync 	0;
	mul.f64 	%fd617, %fd1722, %fd614;
	fma.rn.f64 	%fd618, %fd1721, %fd612, %fd617;
	fma.rn.f64 	%fd619, %fd1723, %fd616, %fd618;
	st.shared.f64 	[%r15], %fd619;
	mul.f64 	%fd620, %fd1724, %fd614;
	fma.rn.f64 	%fd621, %fd1722, %fd612, %fd620;
	fma.rn.f64 	%fd622, %fd1725, %fd616, %fd621;
	st.shared.f64 	[%r16], %fd622;
	mul.f64 	%fd623, %fd1725, %fd614;
	fma.rn.f64 	%fd624, %fd1723, %fd612, %fd623;
	fma.rn.f64 	%fd625, %fd1726, %fd616, %fd624;
	mul.f64 	%fd626, %fd1694, %fd1727;
	bar.sync 	0;
	ld.shared.f64 	%fd118, [%r46];
	ld.shared.f64 	%fd627, [%r14];
	mul.f64 	%fd628, %fd118, %fd627;
	fma.rn.f64 	%fd629, %fd626, %fd77, %fd628;
	shl.b32 	%r55, %r10, 6;
	sub.s32 	%r56, %r54, %r55;
	ld.shared.f64 	%fd119, [%r56];
	ld.shared.f64 	%fd630, [%r17];
	fma.rn.f64 	%fd631, %fd119, %fd630, %fd629;
	fma.rn.f64 	%fd632, %fd625, %fd567, 0d0000000000000000;
	ld.shared.f64 	%fd120, [%r46+72];
	ld.shared.f64 	%fd633, [%r14+8];
	fma.rn.f64 	%fd634, %fd120, %fd633, %fd631;
	ld.shared.f64 	%fd121, [%r56+72];
	ld.shared.f64 	%fd635, [%r17+72];
	fma.rn.f64 	%fd636, %fd121, %fd635, %fd634;
	fma.rn.f64 	%fd122, %fd625, %fd573, 0d0000000000000000;
	ld.shared.f64 	%fd123, [%r46+144];
	ld.shared.f64 	%fd637, [%r14+16];
	fma.rn.f64 	%fd638, %fd123, %fd637, %fd636;
	ld.shared.f64 	%fd124, [%r56+144];
	ld.shared.f64 	%fd639, [%r17+144];
	fma.rn.f64 	%fd640, %fd124, %fd639, %fd638;
	fma.rn.f64 	%fd125, %fd625, %fd579, 0d0000000000000000;
	ld.shared.f64 	%fd126, [%r46+216];
	ld.shared.f64 	%fd641, [%r14+24];
	fma.rn.f64 	%fd642, %fd126, %fd641, %fd640;
	ld.shared.f64 	%fd127, [%r56+216];
	ld.shared.f64 	%fd643, [%r17+216];
	fma.rn.f64 	%fd644, %fd127, %fd643, %fd642;
	fma.rn.f64 	%fd128, %fd625, %fd585, 0d0000000000000000;
	ld.shared.f64 	%fd129, [%r46+288];
	ld.shared.f64 	%fd645, [%r14+32];
	fma.rn.f64 	%fd646, %fd129, %fd645, %fd644;
	ld.shared.f64 	%fd130, [%r56+288];
	ld.shared.f64 	%fd647, [%r17+288];
	fma.rn.f64 	%fd648, %fd130, %fd647, %fd646;
	fma.rn.f64 	%fd131, %fd625, %fd591, 0d0000000000000000;
	ld.shared.f64 	%fd132, [%r46+360];
	ld.shared.f64 	%fd649, [%r14+40];
	fma.rn.f64 	%fd650, %fd132, %fd649, %fd648;
	ld.shared.f64 	%fd133, [%r56+360];
	ld.shared.f64 	%fd651, [%r17+360];
	fma.rn.f64 	%fd652, %fd133, %fd651, %fd650;
	fma.rn.f64 	%fd134, %fd625, %fd597, 0d0000000000000000;
	ld.shared.f64 	%fd135, [%r46+432];
	ld.shared.f64 	%fd653, [%r14+48];
	fma.rn.f64 	%fd654, %fd135, %fd653, %fd652;
	ld.shared.f64 	%fd136, [%r56+432];
	ld.shared.f64 	%fd655, [%r17+432];
	fma.rn.f64 	%fd656, %fd136, %fd655, %fd654;
	fma.rn.f64 	%fd137, %fd625, %fd603, 0d0000000000000000;
	ld.shared.f64 	%fd138, [%r46+504];
	ld.shared.f64 	%fd657, [%r14+56];
	fma.rn.f64 	%fd658, %fd138, %fd657, %fd656;
	ld.shared.f64 	%fd139, [%r56+504];
	ld.shared.f64 	%fd659, [%r17+504];
	fma.rn.f64 	%fd660, %fd139, %fd659, %fd658;
	fma.rn.f64 	%fd140, %fd625, %fd609, 0d0000000000000000;
	ld.shared.f64 	%fd141, [%r46+576];
	ld.shared.f64 	%fd661, [%r14+64];
	fma.rn.f64 	%fd662, %fd141, %fd661, %fd660;
	ld.shared.f64 	%fd142, [%r56+576];
	ld.shared.f64 	%fd663, [%r17+576];
	fma.rn.f64 	%fd664, %fd142, %fd663, %fd662;
	fma.rn.f64 	%fd143, %fd625, %fd615, 0d0000000000000000;
	add.f64 	%fd144, %fd664, %fd632;
	mov.f64 	%fd1728, 0d0000000000000000;
	mov.f64 	%fd1729, %fd1728;
	mov.f64 	%fd1730, %fd1728;
	mov.f64 	%fd1731, %fd1728;
	mov.f64 	%fd1732, %fd1728;
	mov.f64 	%fd1733, %fd1728;
	mov.f64 	%fd1734, %fd1728;
	@%p8 bra 	$L__BB28_11;
	ld.param.u64 	%rd42, [_Z32massMatrixMultiplyConstantKernelILi7ELi9ELi2EEvidPKdS1_S1_S1_S1_S1_S1_Pd_param_2];
	cvta.to.global.u64 	%rd14, %rd42;
	mov.u32 	%r57, %ctaid.x;
	shl.b32 	%r58, %r57, 1;
	mov.u32 	%r59, %tid.y;
	add.s32 	%r60, %r58, %r59;
	mov.u32 	%r61, %tid.x;
	mad.lo.s32 	%r62, %r60, 5103, %r61;
	mul.wide.s32 	%rd15, %r62, 8;
	add.s64 	%rd16, %rd14, %rd15;
	ld.global.nc.f64 	%fd1728, [%rd16+648];
	ld.global.nc.f64 	%fd1729, [%rd16+6480];
	ld.global.nc.f64 	%fd1730, [%rd16+12312];
	ld.global.nc.f64 	%fd1731, [%rd16+18144];
	ld.global.nc.f64 	%fd1732, [%rd16+23976];
	ld.global.nc.f64 	%fd1733, [%rd16+29808];
	ld.global.nc.f64 	%fd1734, [%rd16+35640];
$L__BB28_11:
	ld.param.f64 	%fd1695, [_Z32massMatrixMultiplyConstantKernelILi7ELi9ELi2EEvidPKdS1_S1_S1_S1_S1_S1_Pd_param_1];
	ld.param.u32 	%r142, [_Z32massMatrixMultiplyConstantKernelILi7ELi9ELi2EEvidPKdS1_S1_S1_S1_S1_S1_Pd_param_0];
	mov.u32 	%r63, %ctaid.x;
	shl.b32 	%r64, %r63, 1;
	mov.u32 	%r65, %tid.y;
	add.s32 	%r66, %r64, %r65;
	setp.ge.s32 	%p9, %r66, %r142;
	ld.shared.f64 	%fd666, [%r12+648];
	fma.rn.f64 	%fd667, %fd100, %fd666, 0d0000000000000000;
	ld.shared.f64 	%fd668, [%r18+648];
	fma.rn.f64 	%fd669, %fd101, %fd668, 0d0000000000000000;
	ld.shared.f64 	%fd670, [_ZZ32massMatrixMultiplyConstantKernelILi7ELi9ELi2EEvidPKdS1_S1_S1_S1_S1_S1_PdE13s_QuadToQuadD+72];
	fma.rn.f64 	%fd671, %fd670, %fd77, 0d0000000000000000;
	ld.shared.f64 	%fd672, [%r12+656];
	fma.rn.f64 	%fd673, %fd102, %fd672, %fd667;
	ld.shared.f64 	%fd674, [%r18+720];
	fma.rn.f64 	%fd675, %fd103, %fd674, %fd669;
	ld.shared.f64 	%fd676, [_ZZ32massMatrixMultiplyConstantKernelILi7ELi9ELi2EEvidPKdS1_S1_S1_S1_S1_S1_PdE13s_QuadToQuadD+80];
	fma.rn.f64 	%fd677, %fd676, %fd78, %fd671;
	ld.shared.f64 	%fd678, [%r12+664];
	fma.rn.f64 	%fd679, %fd104, %fd678, %fd673;
	ld.shared.f64 	%fd680, [%r18+792];
	fma.rn.f64 	%fd681, %fd105, %fd680, %fd675;
	ld.shared.f64 	%fd682, [_ZZ32massMatrixMultiplyConstantKernelILi7ELi9ELi2EEvidPKdS1_S1_S1_S1_S1_S1_PdE13s_QuadToQuadD+88];
	fma.rn.f64 	%fd683, %fd682, %fd79, %fd677;
	ld.shared.f64 	%fd684, [%r12+672];
	fma.rn.f64 	%fd685, %fd106, %fd684, %fd679;
	ld.shared.f64 	%fd686, [%r18+864];
	fma.rn.f64 	%fd687, %fd107, %fd686, %fd681;
	ld.shared.f64 	%fd688, [_ZZ32massMatrixMultiplyConstantKernelILi7ELi9ELi2EEvidPKdS1_S1_S1_S1_S1_S1_PdE13s_QuadToQuadD+96];
	fma.rn.f64 	%fd689, %fd688, %fd80, %fd683;
	ld.shared.f64 	%fd690, [%r12+680];
	fma.rn.f64 	%fd691, %fd108, %fd690, %fd685;
	ld.shared.f64 	%fd692, [%r18+936];
	fma.rn.f64 	%fd693, %fd109, %fd692, %fd687;
	ld.shared.f64 	%fd694, [_ZZ32massMatrixMultiplyConstantKernelILi7ELi9ELi2EEvidPKdS1_S1_S1_S1_S1_S1_PdE13s_QuadToQuadD+104];
	fma.rn.f64 	%fd695, %fd694, %fd81, %fd689;
	ld.shared.f64 	%fd696, [%r12+688];
	fma.rn.f64 	%fd697, %fd110, %fd696, %fd691;
	ld.shared.f64 	%fd698, [%r18+1008];
	fma.rn.f64 	%fd699, %fd111, %fd698, %fd693;
	ld.shared.f64 	%fd700, [_ZZ32massMatrixMultiplyConstantKernelILi7ELi9ELi2EEvidPKdS1_S1_S1_S1_S1_S1_PdE13s_QuadToQuadD+112];
	fma.rn.f64 	%fd701, %fd700, %fd82, %fd695;
	ld.shared.f64 	%fd702, [%r12+696];
	fma.rn.f64 	%fd703, %fd112, %fd702, %fd697;
	ld.shared.f64 	%fd704, [%r18+1080];
	fma.rn.f64 	%fd705, %fd113, %fd704, %fd699;
	ld.shared.f64 	%fd706, [_ZZ32massMatrixMultiplyConstantKernelILi7ELi9ELi2EEvidPKdS1_S1_S1_S1_S1_S1_PdE13s_QuadToQuadD+120];
	fma.rn.f64 	%fd707, %fd706, %fd83, %fd701;
	ld.shared.f64 	%fd708, [%r12+704];
	fma.rn.f64 	%fd709, %fd114, %fd708, %fd703;
	ld.shared.f64 	%fd710, [%r18+1152];
	fma.rn.f64 	%fd711, %fd115, %fd710, %fd705;
	ld.shared.f64 	%fd712, [_ZZ32massMatrixMultiplyConstantKernelILi7ELi9ELi2EEvidPKdS1_S1_S1_S1_S1_S1_PdE13s_QuadToQuadD+128];
	fma.rn.f64 	%fd713, %fd712, %fd84, %fd707;
	ld.shared.f64 	%fd714, [%r12+712];
	fma.rn.f64 	%fd715, %fd116, %fd714, %fd709;
	ld.shared.f64 	%fd716, [%r18+1224];
	fma.rn.f64 	%fd717, %fd117, %fd716, %fd711;
	ld.shared.f64 	%fd718, [_ZZ32massMatrixMultiplyConstantKernelILi7ELi9ELi2EEvidPKdS1_S1_S1_S1_S1_S1_PdE13s_QuadToQuadD+136];
	fma.rn.f64 	%fd719, %fd718, %fd85, %fd713;
	bar.sync 	0;
	mul.f64 	%fd720, %fd1729, %fd717;
	fma.rn.f64 	%fd721, %fd1728, %fd715, %fd720;
	fma.rn.f64 	%fd722, %fd1730, %fd719, %fd721;
	st.shared.f64 	[%r15], %fd722;
	mul.f64 	%fd723, %fd1731, %fd717;
	fma.rn.f64 	%fd724, %fd1729, %fd715, %fd723;
	fma.rn.f64 	%fd725, %fd1732, %fd719, %fd724;
	st.shared.f64 	[%r16], %fd725;
	mul.f64 	%fd726, %fd1732, %fd717;
	fma.rn.f64 	%fd727, %fd1730, %fd715, %fd726;
	fma.rn.f64 	%fd728, %fd1733, %fd719, %fd727;
	mul.f64 	%fd729, %fd1695, %fd1734;
	bar.sync 	0;
	ld.shared.f64 	%fd730, [%r14];
	mul.f64 	%fd731, %fd118, %fd730;
	fma.rn.f64 	%fd732, %fd729, %fd78, %fd731;
	ld.shared.f64 	%fd733, [%r17];
	fma.rn.f64 	%fd734, %fd119, %fd733, %fd732;
	fma.rn.f64 	%fd159, %fd728, %fd670, %fd144;
	ld.shared.f64 	%fd735, [%r14+8];
	fma.rn.f64 	%fd736, %fd120, %fd735, %fd734;
	ld.shared.f64 	%fd737, [%r17+72];
	fma.rn.f64 	%fd738, %fd121, %fd737, %fd736;
	fma.rn.f64 	%fd739, %fd728, %fd676, %fd122;
	ld.shared.f64 	%fd740, [%r14+16];
	fma.rn.f64 	%fd741, %fd123, %fd740, %fd738;
	ld.shared.f64 	%fd742, [%r17+144];
	fma.rn.f64 	%fd743, %fd124, %fd742, %fd741;
	fma.rn.f64 	%fd160, %fd728, %fd682, %fd125;
	ld.shared.f64 	%fd744, [%r14+24];
	fma.rn.f64 	%fd745, %fd126, %fd744, %fd743;
	ld.shared.f64 	%fd746, [%r17+216];
	fma.rn.f64 	%fd747, %fd127, %fd746, %fd745;
	fma.rn.f64 	%fd161, %fd728, %fd688, %fd128;
	ld.shared.f64 	%fd748, [%r14+32];
	fma.rn.f64 	%fd749, %fd129, %fd748, %fd747;
	ld.shared.f64 	%fd750, [%r17+288];
	fma.rn.f64 	%fd751, %fd130, %fd750, %fd749;
	fma.rn.f64 	%fd162, %fd728, %fd694, %fd131;
	ld.shared.f64 	%fd752, [%r14+40];
	fma.rn.f64 	%fd753, %fd132, %fd752, %fd751;
	ld.shared.f64 	%fd754, [%r17+360];
	fma.rn.f64 	%fd755, %fd133, %fd754, %fd753;
	fma.rn.f64 	%fd163, %fd728, %fd700, %fd134;
	ld.shared.f64 	%fd756, [%r14+48];
	fma.rn.f64 	%fd757, %fd135, %fd756, %fd755;
	ld.shared.f64 	%fd758, [%r17+432];
	fma.rn.f64 	%fd759, %fd136, %fd758, %fd757;
	fma.rn.f64 	%fd164, %fd728, %fd706, %fd137;
	ld.shared.f64 	%fd760, [%r14+56];
	fma.rn.f64 	%fd761, %fd138, %fd760, %fd759;
	ld.shared.f64 	%fd762, [%r17+504];
	fma.rn.f64 	%fd763, %fd139, %fd762, %fd761;
	fma.rn.f64 	%fd165, %fd728, %fd712, %fd140;
	ld.shared.f64 	%fd764, [%r14+64];
	fma.rn.f64 	%fd765, %fd141, %fd764, %fd763;
	ld.shared.f64 	%fd766, [%r17+576];
	fma.rn.f64 	%fd767, %fd142, %fd766, %fd765;
	fma.rn.f64 	%fd166, %fd728, %fd718, %fd143;
	add.f64 	%fd167, %fd767, %fd739;
	mov.f64 	%fd1735, 0d0000000000000000;
	mov.f64 	%fd1736, %fd1735;
	mov.f64 	%fd1737, %fd1735;
	mov.f64 	%fd1738, %fd1735;
	mov.f64 	%fd1739, %fd1735;
	mov.f64 	%fd1740, %fd1735;
	mov.f64 	%fd1741, %fd1735;
	@%p9 bra 	$L__BB28_13;
	ld.param.u64 	%rd43, [_Z32massMatrixMultiplyConstantKernelILi7ELi9ELi2EEvidPKdS1_S1_S1_S1_S1_S1_Pd_param_2];
	cvta.to.global.u64 	%rd17, %rd43;
	mov.u32 	%r67, %ctaid.x;
	shl.b32 	%r68, %r67, 1;
	mov.u32 	%r69, %tid.y;
	add.s32 	%r70, %r68, %r69;
	mov.u32 	%r71, %tid.x;
	mad.lo.s32 	%r72, %r70, 5103, %r71;
	mul.wide.s32 	%rd18, %r72, 8;
	add.s64 	%rd19, %rd17, %rd18;
	ld.global.nc.f64 	%fd1735, [%rd19+1296];
	ld.global.nc.f64 	%fd1736, [%rd19+7128];
	ld.global.nc.f64 	%fd1737, [%rd19+12960];
	ld.global.nc.f64 	%fd1738, [%rd19+18792];
	ld.global.nc.f64 	%fd1739, [%rd19+24624];
	ld.global.nc.f64 	%fd1740, [%rd19+30456];
	ld.global.nc.f64 	%fd1741, [%rd19+36288];
$L__BB28_13:
	ld.param.f64 	%fd1696, [_Z32massMatrixMultiplyConstantKernelILi7ELi9ELi2EEvidPKdS1_S1_S1_S1_S1_S1_Pd_param_1];
	ld.param.u32 	%r143, [_Z32massMatrixMultiplyConstantKernelILi7ELi9ELi2EEvidPKdS1_S1_S1_S1_S1_S1_Pd_param_0];
	mov.u32 	%r73, %ctaid.x;
	shl.b32 	%r74, %r73, 1;
	mov.u32 	%r75, %tid.y;
	add.s32 	%r76, %r74, %r75;
	setp.ge.s32 	%p10, %r76, %r143;
	ld.shared.f64 	%fd769, [%r12+1296];
	fma.rn.f64 	%fd770, %fd100, %fd769, 0d0000000000000000;
	ld.shared.f64 	%fd771, [%r18+1296];
	fma.rn.f64 	%fd772, %fd101, %fd771, 0d0000000000000000;
	ld.shared.f64 	%fd773, [_ZZ32massMatrixMultiplyConstantKernelILi7ELi9ELi2EEvidPKdS1_S1_S1_S1_S1_S1_PdE13s_QuadToQuadD+144];
	fma.rn.f64 	%fd774, %fd773, %fd77, 0d0000000000000000;
	ld.shared.f64 	%fd775, [%r12+1304];
	fma.rn.f64 	%fd776, %fd102, %fd775, %fd770;
	ld.shared.f64 	%fd777, [%r18+1368];
	fma.rn.f64 	%fd778, %fd103, %fd777, %fd772;
	ld.shared.f64 	%fd779, [_ZZ32massMatrixMultiplyConstantKernelILi7ELi9ELi2EEvidPKdS1_S1_S1_S1_S1_S1_PdE13s_QuadToQuadD+152];
	fma.rn.f64 	%fd780, %fd779, %fd78, %fd774;
	ld.shared.f64 	%fd781, [%r12+1312];
	fma.rn.f64 	%fd782, %fd104, %fd781, %fd776;
	ld.shared.f64 	%fd783, [%r18+1440];
	fma.rn.f64 	%fd784, %fd105, %fd783, %fd778;
	ld.shared.f64 	%fd785, [_ZZ32massMatrixMultiplyConstantKernelILi7ELi9ELi2EEvidPKdS1_S1_S1_S1_S1_S1_PdE13s_QuadToQuadD+160];
	fma.rn.f64 	%fd786, %fd785, %fd79, %fd780;
	ld.shared.f64 	%fd787, [%r12+1320];
	fma.rn.f64 	%fd788, %fd106, %fd787, %fd782;
	ld.shared.f64 	%fd789, [%r18+1512];
	fma.rn.f64 	%fd790, %fd107, %fd789, %fd784;
	ld.shared.f64 	%fd791, [_ZZ32massMatrixMultiplyConstantKernelILi7ELi9ELi2EEvidPKdS1_S1_S1_S1_S1_S1_PdE13s_QuadToQuadD+168];
	fma.rn.f64 	%fd792, %fd791, %fd80, %fd786;
	ld.shared.f64 	%fd793, [%r12+1328];
	fma.rn.f64 	%fd794, %fd108, %fd793, %fd788;
	ld.shared.f64 	%fd795, [%r18+1584];
	fma.rn.f64 	%fd796, %fd109, %fd795, %fd790;
	ld.shared.f64 	%fd797, [_ZZ32massMatrixMultiplyConstantKernelILi7ELi9ELi2EEvidPKdS1_S1_S1_S1_S1_S1_PdE13s_QuadToQuadD+176];
	fma.rn.f64 	%fd798, %fd797, %fd81, %fd792;
	ld.shared.f64 	%fd799, [%r12+1336];
	fma.rn.f64 	%fd800, %fd110, %fd799, %fd794;
	ld.shared.f64 	%fd801, [%r18+1656];
	fma.rn.f64 	%fd802, %fd111, %fd801, %fd796;
	ld.shared.f64 	%fd803, [_ZZ32massMatrixMultiplyConstantKernelILi7ELi9ELi2EEvidPKdS1_S1_S1_S1_S1_S1_PdE13s_QuadToQuadD+184];
	fma.rn.f64 	%fd804, %fd803, %fd82, %fd798;
	ld.shared.f64 	%fd805, [%r12+1344];
	fma.rn.f64 	%fd806, %fd112, %fd805, %fd800;
	ld.shared.f64 	%fd807, [%r18+1728];
	fma.rn.f64 	%fd808, %fd113, %fd807, %fd802;
	ld.shared.f64 	%fd809, [_ZZ32massMatrixMultiplyConstantKernelILi7ELi9ELi2EEvidPKdS1_S1_S1_S1_S1_S1_PdE13s_QuadToQuadD+192];
	fma.rn.f64 	%fd810, %fd809, %fd83, %fd804;
	ld.shared.f64 	%fd811, [%r12+1352];
	fma.rn.f64 	%fd812, %fd114, %fd811, %fd806;
	ld.shared.f64 	%fd813, [%r18+1800];
	fma.rn.f64 	%fd814, %fd115, %fd813, %fd808;
	ld.shared.f64 	%fd815, [_ZZ32massMatrixMultiplyConstantKernelILi7ELi9ELi2EEvidPKdS1_S1_S1_S1_S1_S1_PdE13s_QuadToQuadD+200];
	fma.rn.f64 	%fd816, %fd815, %fd84, %fd810;
	ld.shared.f64 	%fd817, [%r12+1360];
	fma.rn.f64 	%fd818, %fd116, %fd817, %fd812;
	ld.shared.f64 	%fd819, [%r18+1872];
	fma.rn.f64 	%fd820, %fd117, %fd819, %fd814;
	ld.shared.f64 	%fd821, [_ZZ32massMatrixMultiplyConstantKernelILi7ELi9ELi2EEvidPKdS1_S1_S1_S1_S1_S1_PdE13s_QuadToQuadD+208];
	fma.rn.f64 	%fd822, %fd821, %fd85, %fd816;
	bar.sync 	0;
	mul.f64 	%fd823, %fd1736, %fd820;
	fma.rn.f64 	%fd824, %fd1735, %fd818, %fd823;
	fma.rn.f64 	%fd825, %fd1737, %fd822, %fd824;
	st.shared.f64 	[%r15], %fd825;
	mul.f64 	%fd826, %fd1738, %fd820;
	fma.rn.f64 	%fd827, %fd1736, %fd818, %fd826;
	fma.rn.f64 	%fd828, %fd1739, %fd822, %fd827;
	st.shared.f64 	[%r16], %fd828;
	mul.f64 	%fd829, %fd1739, %fd820;
	fma.rn.f64 	%fd830, %fd1737, %fd818, %fd829;
	fma.rn.f64 	%fd831, %fd1740, %fd822, %fd830;
	mul.f64 	%fd832, %fd1696, %fd1741;
	bar.sync 	0;
	ld.shared.f64 	%fd833, [%r14];
	mul.f64 	%fd834, %fd118, %fd833;
	fma.rn.f64 	%fd835, %fd832, %fd79, %fd834;
	ld.shared.f64 	%fd836, [%r17];
	fma.rn.f64 	%fd837, %fd119, %fd836, %fd835;
	fma.rn.f64 	%fd182, %fd831, %fd773, %fd159;
	ld.shared.f64 	%fd838, [%r14+8];
	fma.rn.f64 	%fd839, %fd120, %fd838, %fd837;
	ld.shared.f64 	%fd840, [%r17+72];
	fma.rn.f64 	%fd841, %fd121, %fd840, %fd839;
	fma.rn.f64 	%fd183, %fd831, %fd779, %fd167;
	ld.shared.f64 	%fd842, [%r14+16];
	fma.rn.f64 	%fd843, %fd123, %fd842, %fd841;
	ld.shared.f64 	%fd844, [%r17+144];
	fma.rn.f64 	%fd845, %fd124, %fd844, %fd843;
	fma.rn.f64 	%fd846, %fd831, %fd785, %fd160;
	ld.shared.f64 	%fd847, [%r14+24];
	fma.rn.f64 	%fd848, %fd126, %fd847, %fd845;
	ld.shared.f64 	%fd849, [%r17+216];
	fma.rn.f64 	%fd850, %fd127, %fd849, %fd848;
	fma.rn.f64 	%fd184, %fd831, %fd791, %fd161;
	ld.shared.f64 	%fd851, [%r14+32];
	fma.rn.f64 	%fd852, %fd129, %fd851, %fd850;
	ld.shared.f64 	%fd853, [%r17+288];
	fma.rn.f64 	%fd854, %fd130, %fd853, %fd852;
	fma.rn.f64 	%fd185, %fd831, %fd797, %fd162;
	ld.shared.f64 	%fd855, [%r14+40];
	fma.rn.f64 	%fd856, %fd132, %fd855, %fd854;
	ld.shared.f64 	%fd857, [%r17+360];
	fma.rn.f64 	%fd858, %fd133, %fd857, %fd856;
	fma.rn.f64 	%fd186, %fd831, %fd803, %fd163;
	ld.shared.f64 	%fd859, [%r14+48];
	fma.rn.f64 	%fd860, %fd135, %fd859, %fd858;
	ld.shared.f64 	%fd861, [%r17+432];
	fma.rn.f64 	%fd862, %fd136, %fd861, %fd860;
	fma.rn.f64 	%fd187, %fd831, %fd809, %fd164;
	ld.shared.f64 	%fd863, [%r14+56];
	fma.rn.f64 	%fd864, %fd138, %fd863, %fd862;
	ld.shared.f64 	%fd865, [%r17+504];
	fma.rn.f64 	%fd866, %fd139, %fd865, %fd864;
	fma.rn.f64 	%fd188, %fd831, %fd815, %fd165;
	ld.shared.f64 	%fd867, [%r14+64];
	fma.rn.f64 	%fd868, %fd141, %fd867, %fd866;
	ld.shared.f64 	%fd869, [%r17+576];
	fma.rn.f64 	%fd870, %fd142, %fd869, %fd868;
	fma.rn.f64 	%fd189, %fd831, %fd821, %fd166;
	add.f64 	%fd190, %fd870, %fd846;
	mov.f64 	%fd1742, 0d0000000000000000;
	mov.f64 	%fd1743, %fd1742;
	mov.f64 	%fd1744, %fd1742;
	mov.f64 	%fd1745, %fd1742;
	mov.f64 	%fd1746, %fd1742;
	mov.f64 	%fd1747, %fd1742;
	mov.f64 	%fd1748, %fd1742;
	@%p10 bra 	$L__BB28_15;
	ld.param.u64 	%rd44, [_Z32massMatrixMultiplyConstantKernelILi7ELi9ELi2EEvidPKdS1_S1_S1_S1_S1_S1_Pd_param_2];
	cvta.to.global.u64 	%rd20, %rd44;
	mov.u32 	%r77, %ctaid.x;
	shl.b32 	%r78, %r77, 1;
	mov.u32 	%r79, %tid.y;
	add.s32 	%r80, %r78, %r79;
	mov.u32 	%r81, %tid.x;
	mad.lo.s32 	%r82, %r80, 5103, %r81;
	mul.wide.s32 	%rd21, %r82, 8;
	add.s64 	%rd22, %rd20, %rd21;
	ld.global.nc.f64 	%fd1742, [%rd22+1944];
	ld.global.nc.f64 	%fd1743, [%rd22+7776];
	ld.global.nc.f64 	%fd1744, [%rd22+13608];
	ld.global.nc.f64 	%fd1745, [%rd22+19440];
	ld.global.nc.f64 	%fd1746, [%rd22+25272];
	ld.global.nc.f64 	%fd1747, [%rd22+31104];
	ld.global.nc.f64 	%fd1748, [%rd22+36936];
$L__BB28_15:
	ld.param.f64 	%fd1697, [_Z32massMatrixMultiplyConstantKernelILi7ELi9ELi2EEvidPKdS1_S1_S1_S1_S1_S1_Pd_param_1];
	ld.param.u32 	%r144, [_Z32massMatrixMultiplyConstantKernelILi7ELi9ELi2EEvidPKdS1_S1_S1_S1_S1_S1_Pd_param_0];
	mov.u32 	%r83, %ctaid.x;
	shl.b32 	%r84, %r83, 1;
	mov.u32 	%r85, %tid.y;
	add.s32 	%r86, %r84, %r85;
	setp.ge.s32 	%p11, %r86, %r144;
	ld.shared.f64 	%fd872, [%r12+1944];
	fma.rn.f64 	%fd873, %fd100, %fd872, 0d0000000000000000;
	ld.shared.f64 	%fd874, [%r18+1944];
	fma.rn.f64 	%fd875, %fd101, %fd874, 0d0000000000000000;
	ld.shared.f64 	%fd876, [_ZZ32massMatrixMultiplyConstantKernelILi7ELi9ELi2EEvidPKdS1_S1_S1_S1_S1_S1_PdE13s_QuadToQuadD+216];
	fma.rn.f64 	%fd877, %fd876, %fd77, 0d0000000000000000;
	ld.shared.f64 	%fd878, [%r12+1952];
	fma.rn.f64 	%fd879, %fd102, %fd878, %fd873;
	ld.shared.f64 	%fd880, [%r18+2016];
	fma.rn.f64 	%fd881, %fd103, %fd880, %fd875;
	ld.shared.f64 	%fd882, [_ZZ32massMatrixMultiplyConstantKernelILi7ELi9ELi2EEvidPKdS1_S1_S1_S1_S1_S1_PdE13s_QuadToQuadD+224];
	fma.rn.f64 	%fd883, %fd882, %fd78, %fd877;
	ld.shared.f64 	%fd884, [%r12+1960];
	fma.rn.f64 	%fd885, %fd104, %fd884, %fd879;
	ld.shared.f64 	%fd886, [%r18+2088];
	fma.rn.f64 	%fd887, %fd105, %fd886, %fd881;
	ld.shared.f64 	%fd888, [_ZZ32massMatrixMultiplyConstantKernelILi7ELi9ELi2EEvidPKdS1_S1_S1_S1_S1_S1_PdE13s_QuadToQuadD+232];
	fma.rn.f64 	%fd889, %fd888, %fd79, %fd883;
	ld.shared.f64 	%fd890, [%r12+1968];
	fma.rn.f64 	%fd891, %fd106, %fd890, %fd885;
	ld.shared.f64 	%fd892, [%r18+2160];
	fma.rn.f64 	%fd893, %fd107, %fd892, %fd887;
	ld.shared.f64 	%fd894, [_ZZ32massMatrixMultiplyConstantKernelILi7ELi9ELi2EEvidPKdS1_S1_S1_S1_S1_S1_PdE13s_QuadToQuadD+240];
	fma.rn.f64 	%fd895, %fd894, %fd80, %fd889;
	ld.shared.f64 	%fd896, [%r12+1976];
	fma.rn.f64 	%fd897, %fd108, %fd896, %fd891;
	ld.shared.f64 	%fd898, [%r18+2232];
	fma.rn.f64 	%fd899, %fd109, %fd898, %fd893;
	ld.shared.f64 	%fd900, [_ZZ32massMatrixMultiplyConstantKernelILi7ELi9ELi2EEvidPKdS1_S1_S1_S1_S1_S1_PdE13s_QuadToQuadD+248];
	fma.rn.f64 	%fd901, %fd900, %fd81, %fd895;
	ld.shared.f64 	%fd902, [%r12+1984];
	fma.rn.f64 	%fd903, %fd110, %fd902, %fd897;
	ld.shared.f64 	%fd904, [%r18+2304];
	fma.rn.f64 	%fd905, %fd111, %fd904, %fd899;
	ld.shared.f64 	%fd906, [_ZZ32massMatrixMultiplyConstantKernelILi7ELi9ELi2EEvidPKdS1_S1_S1_S1_S1_S1_PdE13s_QuadToQuadD+256];
	fma.rn.f64 	%fd907, %fd906, %fd82, %fd901;
	ld.shared.f64 	%fd908, [%r12+1992];
	fma.rn.f64 	%fd909, %fd112, %fd908, %fd903;
	ld.shared.f64 	%fd910, [%r18+2376];
	fma.rn.f64 	%fd911, %fd113, %fd910, %fd905;
	ld.shared.f64 	%fd912, [_ZZ32massMatrixMultiplyConstantKernelILi7ELi9ELi2EEvidPKdS1_S1_S1_S1_S1_S1_PdE13s_QuadToQuadD+264];
	fma.rn.f64 	%fd913, %fd912, %fd83, %fd907;
	ld.shared.f64 	%fd914, [%r12+2000];
	fma.rn.f64 	%fd915, %fd114, %fd914, %fd909;
	ld.shared.f64 	%fd916, [%r18+2448];
	fma.rn.f64 	%fd917, %fd115, %fd916, %fd911;
	ld.shared.f64 	%fd918, [_ZZ32massMatrixMultiplyConstantKernelILi7ELi9ELi2EEvidPKdS1_S1_S1_S1_S1_S1_PdE13s_QuadToQuadD+272];
	fma.rn.f64 	%fd919, %fd918, %fd84, %fd913;
	ld.shared.f64 	%fd920, [%r12+2008];
	fma.rn.f64 	%fd921, %fd116, %fd920, %fd915;
	ld.shared.f64 	%fd922, [%r18+2520];
	fma.rn.f64 	%fd923, %fd117, %fd922, %fd917;
	ld.shared.f64 	%fd924, [_ZZ32massMatrixMultiplyConstantKernelILi7ELi9ELi2EEvidPKdS1_S1_S1_S1_S1_S1_PdE13s_QuadToQuadD+280];
	fma.rn.f64 	%fd925, %fd924, %fd85, %fd919;
	bar.sync 	0;
	mul.f64 	%fd926, %fd1743, %fd923;
	fma.rn.f64 	%fd927, %fd1742, %fd921, %fd926;
	fma.rn.f64 	%fd928, %fd1744, %fd925, %fd927;
	st.shared.f64 	[%r15], %fd928;
	mul.f64 	%fd929, %fd1745, %fd923;
	fma.rn.f64 	%fd930, %fd1743, %fd921, %fd929;
	fma.rn.f64 	%fd931, %fd1746, %fd925, %fd930;
	st.shared.f64 	[%r16], %fd931;
	mul.f64 	%fd932, %fd1746, %fd923;
	fma.rn.f64 	%fd933, %fd1744, %fd921, %fd932;
	fma.rn.f64 	%fd934, %fd1747, %fd925, %fd933;
	mul.f64 	%fd935, %fd1697, %fd1748;
	bar.sync 	0;
	ld.shared.f64 	%fd936, [%r14];
	mul.f64 	%fd937, %fd118, %fd936;
	fma.rn.f64 	%fd938, %fd935, %fd80, %fd937;
	ld.shared.f64 	%fd939, [%r17];
	fma.rn.f64 	%fd940, %fd119, %fd939, %fd938;
	fma.rn.f64 	%fd205, %fd934, %fd876, %fd182;
	ld.shared.f64 	%fd941, [%r14+8];
	fma.rn.f64 	%fd942, %fd120, %fd941, %fd940;
	ld.shared.f64 	%fd943, [%r17+72];
	fma.rn.f64 	%fd944, %fd121, %fd943, %fd942;
	fma.rn.f64 	%fd206, %fd934, %fd882, %fd183;
	ld.shared.f64 	%fd945, [%r14+16];
	fma.rn.f64 	%fd946, %fd123, %fd945, %fd944;
	ld.shared.f64 	%fd947, [%r17+144];
	fma.rn.f64 	%fd948, %fd124, %fd947, %fd946;
	fma.rn.f64 	%fd207, %fd934, %fd888, %fd190;
	ld.shared.f64 	%fd949, [%r14+24];
	fma.rn.f64 	%fd950, %fd126, %fd949, %fd948;
	ld.shared.f64 	%fd951, [%r17+216];
	fma.rn.f64 	%fd952, %fd127, %fd951, %fd950;
	fma.rn.f64 	%fd953, %fd934, %fd894, %fd184;
	ld.shared.f64 	%fd954, [%r14+32];
	fma.rn.f64 	%fd955, %fd129, %fd954, %fd952;
	ld.shared.f64 	%fd956, [%r17+288];
	fma.rn.f64 	%fd957, %fd130, %fd956, %fd955;
	fma.rn.f64 	%fd208, %fd934, %fd900, %fd185;
	ld.shared.f64 	%fd958, [%r14+40];
	fma.rn.f64 	%fd959, %fd132, %fd958, %fd957;
	ld.shared.f64 	%fd960, [%r17+360];
	fma.rn.f64 	%fd961, %fd133, %fd960, %fd959;
	fma.rn.f64 	%fd209, %fd934, %fd906, %fd186;
	ld.shared.f64 	%fd962, [%r14+48];
	fma.rn.f64 	%fd963, %fd135, %fd962, %fd961;
	ld.shared.f64 	%fd964, [%r17+432];
	fma.rn.f64 	%fd965, %fd136, %fd964, %fd963;
	fma.rn.f64 	%fd210, %fd934, %fd912, %fd187;
	ld.shared.f64 	%fd966, [%r14+56];
	fma.rn.f64 	%fd967, %fd138, %fd966, %fd965;
	ld.shared.f64 	%fd968, [%r17+504];
	fma.rn.f64 	%fd969, %fd139, %fd968, %fd967;
	fma.rn.f64 	%fd211, %fd934, %fd918, %fd188;
	ld.shared.f64 	%fd970, [%r14+64];
	fma.rn.f64 	%fd971, %fd141, %fd970, %fd969;
	ld.shared.f64 	%fd972, [%r17+576];
	fma.rn.f64 	%fd973, %fd142, %fd972, %fd971;
	fma.rn.f64 	%fd212, %fd934, %fd924, %fd189;
	add.f64 	%fd213, %fd973, %fd953;
	mov.f64 	%fd1749, 0d0000000000000000;
	mov.f64 	%fd1750, %fd1749;
	mov.f64 	%fd1751, %fd1749;
	mov.f64 	%fd1752, %fd1749;
	mov.f64 	%fd1753, %fd1749;
	mov.f64 	%fd1754, %fd1749;
	mov.f64 	%fd1755, %fd1749;
	@%p11 bra 	$L__BB28_17;
	ld.param.u64 	%rd45, [_Z32massMatrixMultiplyConstantKernelILi7ELi9ELi2EEvidPKdS1_S1_S1_S1_S1_S1_Pd_param_2];
	cvta.to.global.u64 	%rd23, %rd45;
	mov.u32 	%r87, %ctaid.x;
	shl.b32 	%r88, %r87, 1;
	mov.u32 	%r89, %tid.y;
	add.s32 	%r90, %r88, %r89;
	mov.u32 	%r91, %tid.x;
	mad.lo.s32 	%r92, %r90, 5103, %r91;
	mul.wide.s32 	%rd24, %r92, 8;
	add.s64 	%rd25, %rd23, %rd24;
	ld.global.nc.f64 	%fd1749, [%rd25+2592];
	ld.global.nc.f64 	%fd1750, [%rd25+8424];
	ld.global.nc.f64 	%fd1751, [%rd25+14256];
	ld.global.nc.f64 	%fd1752, [%rd25+20088];
	ld.global.nc.f64 	%fd1753, [%rd25+25920];
	ld.global.nc.f64 	%fd1754, [%rd25+31752];
	ld.global.nc.f64 	%fd1755, [%rd25+37584];
$L__BB28_17:
	ld.param.f64 	%fd1698, [_Z32massMatrixMultiplyConstantKernelILi7ELi9ELi2EEvidPKdS1_S1_S1_S1_S1_S1_Pd_param_1];
	ld.param.u32 	%r145, [_Z32massMatrixMultiplyConstantKernelILi7ELi9ELi2EEvidPKdS1_S1_S1_S1_S1_S1_Pd_param_0];
	mov.u32 	%r93, %ctaid.x;
	shl.b32 	%r94, %r93, 1;
	mov.u32 	%r95, %tid.y;
	add.s32 	%r96, %r94, %r95;
	setp.ge.s32 	%p12, %r96, %r145;
	ld.shared.f64 	%fd975, [%r12+2592];
	fma.rn.f64 	%fd976, %fd100, %fd975, 0d0000000000000000;
	ld.shared.f64 	%fd977, [%r18+2592];
	fma.rn.f64 	%fd978, %fd101, %fd977, 0d0000000000000000;
	ld.shared.f64 	%fd979, [_ZZ32massMatrixMultiplyConstantKernelILi7ELi9ELi2EEvidPKdS1_S1_S1_S1_S1_S1_PdE13s_QuadToQuadD+288];
	fma.rn.f64 	%fd980, %fd979, %fd77, 0d0000000000000000;
	ld.shared.f64 	%fd981, [%r12+2600];
	fma.rn.f64 	%fd982, %fd102, %fd981, %fd976;
	ld.shared.f64 	%fd983, [%r18+2664];
	fma.rn.f64 	%fd984, %fd103, %fd983, %fd978;
	ld.shared.f64 	%fd985, [_ZZ32massMatrixMultiplyConstantKernelILi7ELi9ELi2EEvidPKdS1_S1_S1_S1_S1_S1_PdE13s_QuadToQuadD+296];
	fma.rn.f64 	%fd986, %fd985, %fd78, %fd980;
	ld.shared.f64 	%fd987, [%r12+2608];
	fma.rn.f64 	%fd988, %fd104, %fd987, %fd982;
	ld.shared.f64 	%fd989, [%r18+2736];
	fma.rn.f64 	%fd990, %fd105, %fd989, %fd984;
	ld.shared.f64 	%fd991, [_ZZ32massMatrixMultiplyConstantKernelILi7ELi9ELi2EEvidPKdS1_S1_S1_S1_S1_S1_PdE13s_QuadToQuadD+304];
	fma.rn.f64 	%fd992, %fd991, %fd79, %fd986;
	ld.shared.f64 	%fd993, [%r12+2616];
	fma.rn.f64 	%fd994, %fd106, %fd993, %fd988;
	ld.shared.f64 	%fd995, [%r18+2808];
	fma.rn.f64 	%fd996, %fd107, %fd995, %fd990;
	ld.shared.f64 	%fd997, [_ZZ32massMatrixMultiplyConstantKernelILi7ELi9ELi2EEvidPKdS1_S1_S1_S1_S1_S1_PdE13s_QuadToQuadD+312];
	fma.rn.f64 	%fd998, %fd997, %fd80, %fd992;
	ld.shared.f64 	%fd999, [%r12+2624];
	fma.rn.f64 	%fd1000, %fd108, %fd999, %fd994;
	ld.shared.f64 	%fd1001, [%r18+2880];
	fma.rn.f64 	%fd1002, %fd109, %fd1001, %fd996;
	ld.shared.f64 	%fd1003, [_ZZ32massMatrixMultiplyConstantKernelILi7ELi9ELi2EEvidPKdS1_S1_S1_S1_S1_S1_PdE13s_QuadToQuadD+320];
	fma.rn.f64 	%fd1004, %fd1003, %fd81, %fd998;
	ld.shared.f64 	%fd1005, [%r12+2632];
	fma.rn.f64 	%fd1006, %fd110, %fd1005, %fd1000;
	ld.shared.f64 	%fd1007, [%r18+2952];
	fma.rn.f64 	%fd1008, %fd111, %fd1007, %fd1002;
	ld.shared.f64 	%fd1009, [_ZZ32massMatrixMultiplyConstantKernelILi7ELi9ELi2EEvidPKdS1_S1_S1_S1_S1_S1_PdE13s_QuadToQuadD+328];
	fma.rn.f64 	%fd1010, %fd1009, %fd82, %fd1004;
	ld.shared.f64 	%fd1011, [%r12+2640];
	fma.rn.f64 	%fd1012, %fd112, %fd1011, %fd1006;
	ld.shared.f64 	%fd1013, [%r18+3024];
	fma.rn.f64 	%fd1014, %fd113, %fd1013, %fd1008;
	ld.shared.f64 	%fd1015, [_ZZ32massMatrixMultiplyConstantKernelILi7ELi9ELi2EEvidPKdS1_S1_S1_S1_S1_S1_PdE13s_QuadToQuadD+336];
	fma.rn.f64 	%fd1016, %fd1015, %fd83, %fd1010;
	ld.shared.f64 	%fd1017, [%r12+2648];
	fma.rn.f64 	%fd1018, %fd114, %fd1017, %fd1012;
	ld.shared.f64 	%fd1019, [%r18+3096];
	fma.rn.f64 	%fd1020, %fd115, %fd1019, %fd1014;
	ld.shared.f64 	%fd1021, [_ZZ32massMatrixMultiplyConstantKernelILi7ELi9ELi2EEvidPKdS1_S1_S1_S1_S1_S1_PdE13s_QuadToQuadD+344];
	fma.rn.f64 	%fd1022, %fd1021, %fd84, %fd1016;
	ld.shared.f64 	%fd1023, [%r12+2656];
	fma.rn.f64 	%fd1024, %fd116, %fd1023, %fd1018;
	ld.shared.f64 	%fd1025, [%r18+3168];
	fma.rn.f64 	%fd1026, %fd117, %fd1025, %fd1020;
	ld.shared.f64 	%fd1027, [_ZZ32massMatrixMultiplyConstantKernelILi7ELi9ELi2EEvidPKdS1_S1_S1_S1_S1_S1_PdE13s_QuadToQuadD+352];
	fma.rn.f64 	%fd1028, %fd1027, %fd85, %fd1022;
	bar.sync 	0;
	mul.f64 	%fd1029, %fd1750, %fd1026;
	fma.rn.f64 	%fd1030, %fd1749, %fd1024, %fd1029;
	fma.rn.f64 	%fd1031, %fd1751, %fd1028, %fd1030;
	st.shared.f64 	[%r15], %fd1031;
	mul.f64 	%fd1032, %fd1752, %fd1026;
	fma.rn.f64 	%fd1033, %fd1750, %fd1024, %fd1032;
	fma.rn.f64 	%fd1034, %fd1753, %fd1028, %fd1033;
	st.shared.f64 	[%r16], %fd1034;
	mul.f64 	%fd1035, %fd1753, %fd1026;
	fma.rn.f64 	%fd1036, %fd1751, %fd1024, %fd1035;
	fma.rn.f64 	%fd1037, %fd1754, %fd1028, %fd1036;
	mul.f64 	%fd1038, %fd1698, %fd1755;
	bar.sync 	0;
	ld.shared.f64 	%fd1039, [%r14];
	mul.f64 	%fd1040, %fd118, %fd1039;
	fma.rn.f64 	%fd1041, %fd1038, %fd81, %fd1040;
	ld.shared.f64 	%fd1042, [%r17];
	fma.rn.f64 	%fd1043, %fd119, %fd1042, %fd1041;
	fma.rn.f64 	%fd228, %fd1037, %fd979, %fd205;
	ld.shared.f64 	%fd1044, [%r14+8];
	fma.rn.f64 	%fd1045, %fd120, %fd1044, %fd1043;
	ld.shared.f64 	%fd1046, [%r17+72];
	fma.rn.f64 	%fd1047, %fd121, %fd1046, %fd1045;
	fma.rn.f64 	%fd229, %fd1037, %fd985, %fd206;
	ld.shared.f64 	%fd1048, [%r14+16];
	fma.rn.f64 	%fd1049, %fd123, %fd1048, %fd1047;
	ld.shared.f64 	%fd1050, [%r17+144];
	fma.rn.f64 	%fd1051, %fd124, %fd1050, %fd1049;
	fma.rn.f64 	%fd230, %fd1037, %fd991, %fd207;
	ld.shared.f64 	%fd1052, [%r14+24];
	fma.rn.f64 	%fd1053, %fd126, %fd1052, %fd1051;
	ld.shared.f64 	%fd1054, [%r17+216];
	fma.rn.f64 	%fd1055, %fd127, %fd1054, %fd1053;
	fma.rn.f64 	%fd231, %fd1037, %fd997, %fd213;
	ld.shared.f64 	%fd1056, [%r14+32];
	fma.rn.f64 	%fd1057, %fd129, %fd1056, %fd1055;
	ld.shared.f64 	%fd1058, [%r17+288];
	fma.rn.f64 	%fd1059, %fd130, %fd1058, %fd1057;
	fma.rn.f64 	%fd1060, %fd1037, %fd1003, %fd208;
	ld.shared.f64 	%fd1061, [%r14+40];
	fma.rn.f64 	%fd1062, %fd132, %fd1061, %fd1059;
	ld.shared.f64 	%fd1063, [%r17+360];
	fma.rn.f64 	%fd1064, %fd133, %fd1063, %fd1062;
	fma.rn.f64 	%fd232, %fd1037, %fd1009, %fd209;
	ld.shared.f64 	%fd1065, [%r14+48];
	fma.rn.f64 	%fd1066, %fd135, %fd1065, %fd1064;
	ld.shared.f64 	%fd1067, [%r17+432];
	fma.rn.f64 	%fd1068, %fd136, %fd1067, %fd1066;
	fma.rn.f64 	%fd233, %fd1037, %fd1015, %fd210;
	ld.shared.f64 	%fd1069, [%r14+56];
	fma.rn.f64 	%fd1070, %fd138, %fd1069, %fd1068;
	ld.shared.f64 	%fd1071, [%r17+504];
	fma.rn.f64 	%fd1072, %fd139, %fd1071, %fd1070;
	fma.rn.f64 	%fd234, %fd1037, %fd1021, %fd211;
	ld.shared.f64 	%fd1073, [%r14+64];
	fma.rn.f64 	%fd1074, %fd141, %fd1073, %fd1072;
	ld.shared.f64 	%fd1075, [%r17+576];
	fma.rn.f64 	%fd1076, %fd142, %fd1075, %fd1074;
	fma.rn.f64 	%fd235, %fd1037, %fd1027, %fd212;
	add.f64 	%fd236, %fd1076, %fd1060;
	mov.f64 	%fd1756, 0d0000000000000000;
	mov.f64 	%fd1757, %fd1756;
	mov.f64 	%fd1758, %fd1756;
	mov.f64 	%fd1759, %fd1756;
	mov.f64 	%fd1760, %fd1756;
	mov.f64 	%fd1761, %fd1756;
	mov.f64 	%fd1762, %fd1756;
	@%p12 bra 	$L__BB28_19;
	ld.param.u64 	%rd46, [_Z32massMatrixMultiplyConstantKernelILi7ELi9ELi2EEvidPKdS1_S1_S1_S1_S1_S1_Pd_param_2];
	cvta.to.global.u64 	%rd26, %rd46;
	mov.u32 	%r97, %ctaid.x;
	shl.b32 	%r98, %r97, 1;
	mov.u32 	%r99, %tid.y;
	add.s32 	%r100, %r98, %r99;
	mov.u32 	%r101, %tid.x;
	mad.lo.s32 	%r102, %r100, 5103, %r101;
	mul.wide.s32 	%rd27, %r102, 8;
	add.s64 	%rd28, %rd26, %rd27;
	ld.global.nc.f64 	%fd1756, [%rd28+3240];
	ld.global.nc.f64 	%fd1757, [%rd28+9072];
	ld.global.nc.f64 	%fd1758, [%rd28+14904];
	ld.global.nc.f64 	%fd1759, [%rd28+20736];
	ld.global.nc.f64 	%fd1760, [%rd28+26568];
	ld.global.nc.f64 	%fd1761, [%rd28+32400];
	ld.global.nc.f64 	%fd1762, [%rd28+38232];
$L__BB28_19:
	ld.param.f64 	%fd1699, [_Z32massMatrixMultiplyConstantKernelILi7ELi9ELi2EEvidPKdS1_S1_S1_S1_S1_S1_Pd_param_1];
	ld.param.u32 	%r146, [_Z32massMatrixMultiplyConstantKernelILi7ELi9ELi2EEvidPKdS1_S1_S1_S1_S1_S1_Pd_param_0];
	mov.u32 	%r103, %ctaid.x;
	shl.b32 	%r104, %r103, 1;
	mov.u32 	%r105, %tid.y;
	add.s32 	%r106, %r104, %r105;
	setp.ge.s32 	%p13, %r106, %r146;
	ld.shared.f64 	%fd1078, [%r12+3240];
	fma.rn.f64 	%fd1079, %fd100, %fd1078, 0d0000000000000000;
	ld.shared.f64 	%fd1080, [%r18+3240];
	fma.rn.f64 	%fd1081, %fd101, %fd1080, 0d0000000000000000;
	ld.shared.f64 	%fd1082, [_ZZ32massMatrixMultiplyConstantKernelILi7ELi9ELi2EEvidPKdS1_S1_S1_S1_S1_S1_PdE13s_QuadToQuadD+360];
	fma.rn.f64 	%fd1083, %fd1082, %fd77, 0d0000000000000000;
	ld.shared.f64 	%fd1084, [%r12+3248];
	fma.rn.f64 	%fd1085, %fd102, %fd1084, %fd1079;
	ld.shared.f64 	%fd1086, [%r18+3312];
	fma.rn.f64 	%fd1087, %fd103, %fd1086, %fd1081;
	ld.shared.f64 	%fd1088, [_ZZ32massMatrixMultiplyConstantKernelILi7ELi9ELi2EEvidPKdS1_S1_S1_S1_S1_S1_PdE13s_QuadToQuadD+368];
	fma.rn.f64 	%fd1089, %fd1088, %fd78, %fd1083;
	ld.shared.f64 	%fd1090, [%r12+3256];
	fma.rn.f64 	%fd1091, %fd104, %fd1090, %fd1085;
	ld.shared.f64 	%fd1092, [%r18+3384];
	fma.rn.f64 	%fd1093, %fd105, %fd1092, %fd1087;
	ld.shared.f64 	%fd1094, [_ZZ32massMatrixMultiplyConstantKernelILi7ELi9ELi2EEvidPKdS1_S1_S1_S1_S1_S1_PdE13s_QuadToQuadD+376];
	fma.rn.f64 	%fd1095, %fd1094, %fd79, %fd1089;
	ld.shared.f64 	%fd1096, [%r12+3264];
	fma.rn.f64 	%fd1097, %fd106, %fd1096, %fd1091;
	ld.shared.f64 	%fd1098, [%r18+3456];
	fma.rn.f64 	%fd1099, %fd107, %fd1098, %fd1093;
	ld.shared.f64 	%fd1100, [_ZZ32massMatrixMultiplyConstantKernelILi7ELi9ELi2EEvidPKdS1_S1_S1_S1_S1_S1_PdE13s_QuadToQuadD+384];
	fma.rn.f64 	%fd1101, %fd1100, %fd80, %fd1095;
	ld.shared.f64 	%fd1102, [%r12+3272];
	fma.rn.f64 	%fd1103, %fd108, %fd1102, %fd1097;
	ld.shared.f64 	%fd1104, [%r18+3528];
	fma.rn.f64 	%fd1105, %fd109, %fd1104, %fd1099;
	ld.shared.f64 	%fd1106, [_ZZ32massMatrixMultiplyConstantKernelILi7ELi9ELi2EEvidPKdS1_S1_S1_S1_S1_S1_PdE13s_QuadToQuadD+392];
	fma.rn.f64 	%fd1107, %fd1106, %fd81, %fd1101;
	ld.shared.f64 	%fd1108, [%r12+3280];
	fma.rn.f64 	%fd1109, %fd110, %fd1108, %fd1103;
	ld.shared.f64 	%fd1110, [%r18+3600];
	fma.rn.f64 	%fd1111, %fd111, %fd1110, %fd1105;
	ld.shared.f64 	%fd1112, [_ZZ32massMatrixMultiplyConstantKernelILi7ELi9ELi2EEvidPKdS1_S1_S1_S1_S1_S1_PdE13s_QuadToQuadD+400];
	fma.rn.f64 	%fd1113, %fd1112, %fd82, %fd1107;
	ld.shared.f64 	%fd1114, [%r12+3288];
	fma.rn.f64 	%fd1115, %fd112, %fd1114, %fd1109;
	ld.shared.f64 	%fd1116, [%r18+3672];
	fma.rn.f64 	%fd1117, %fd113, %fd1116, %fd1111;
	ld.shared.f64 	%fd1118, [_ZZ32massMatrixMultiplyConstantKernelILi7ELi9ELi2EEvidPKdS1_S1_S1_S1_S1_S1_PdE13s_QuadToQuadD+408];
	fma.rn.f64 	%fd1119, %fd1118, %fd83, %fd1113;
	ld.shared.f64 	%fd1120, [%r12+3296];
	fma.rn.f64 	%fd1121, %fd114, %fd1120, %fd1115;
	ld.shared.f64 	%fd1122, [%r18+3744];
	fma.rn.f64 	%fd1123, %fd115, %fd1122, %fd1117;
	ld.shared.f64 	%fd1124, [_ZZ32massMatrixMultiplyConstantKernelILi7ELi9ELi2EEvidPKdS1_S1_S1_S1_S1_S1_PdE13s_QuadToQuadD+416];
	fma.rn.f64 	%fd1125, %fd1124, %fd84, %fd1119;
	ld.shared.f64 	%fd1126, [%r12+3304];
	fma.rn.f64 	%fd1127, %fd116, %fd1126, %fd1121;
	ld.shared.f64 	%fd1128, [%r18+3816];
	fma.rn.f64 	%fd1129, %fd117, %fd1128, %fd1123;
	ld.shared.f64 	%fd1130, [_ZZ32massMatrixMultiplyConstantKernelILi7ELi9ELi2EEvidPKdS1_S1_S1_S1_S1_S1_PdE13s_QuadToQuadD+424];
	fma.rn.f64 	%fd1131, %fd1130, %fd85, %fd1125;
	bar.sync 	0;
	mul.f64 	%fd1132, %fd1757, %fd1129;
	fma.rn.f64 	%fd1133, %fd1756, %fd1127, %fd1132;
	fma.rn.f64 	%fd1134, %fd1758, %fd1131, %fd1133;
	st.shared.f64 	[%r15], %fd1134;
	mul.f64 	%fd1135, %fd1759, %fd1129;
	fma.rn.f64 	%fd1136, %fd1757, %fd1127, %fd1135;
	fma.rn.f64 	%fd1137, %fd1760, %fd1131, %fd1136;
	st.shared.f64 	[%r16], %fd1137;
	mul.f64 	%fd1138, %fd1760, %fd1129;
	fma.rn.f64 	%fd1139, %fd1758, %fd1127, %fd1138;
	fma.rn.f64 	%fd1140, %fd1761, %fd1131, %fd1139;
	mul.f64 	%fd1141, %fd1699, %fd1762;
	bar.sync 	0;
	ld.shared.f64 	%fd1142, [%r14];
	mul.f64 	%fd1143, %fd118, %fd1142;
	fma.rn.f64 	%fd1144, %fd1141, %fd82, %fd1143;
	ld.shared.f64 	%fd1145, [%r17];
	fma.rn.f64 	%fd1146, %fd119, %fd1145, %fd1144;
	fma.rn.f64 	%fd251, %fd1140, %fd1082, %fd228;
	ld.shared.f64 	%fd1147, [%r14+8];
	fma.rn.f64 	%fd1148, %fd120, %fd1147, %fd1146;
	ld.shared.f64 	%fd1149, [%r17+72];
	fma.rn.f64 	%fd1150, %fd121, %fd1149, %fd1148;
	fma.rn.f64 	%fd252, %fd1140, %fd1088, %fd229;
	ld.shared.f64 	%fd1151, [%r14+16];
	fma.rn.f64 	%fd1152, %fd123, %fd1151, %fd1150;
	ld.shared.f64 	%fd1153, [%r17+144];
	fma.rn.f64 	%fd1154, %fd124, %fd1153, %fd1152;
	fma.rn.f64 	%fd253, %fd1140, %fd1094, %fd230;
	ld.shared.f64 	%fd1155, [%r14+24];
	fma.rn.f64 	%fd1156, %fd126, %fd1155, %fd1154;
	ld.shared.f64 	%fd1157, [%r17+216];
	fma.rn.f64 	%fd1158, %fd127, %fd1157, %fd1156;
	fma.rn.f64 	%fd254, %fd1140, %fd1100, %fd231;
	ld.shared.f64 	%fd1159, [%r14+32];
	fma.rn.f64 	%fd1160, %fd129, %fd1159, %fd1158;
	ld.shared.f64 	%fd1161, [%r17+288];
	fma.rn.f64 	%fd1162, %fd130, %fd1161, %fd1160;
	fma.rn.f64 	%fd255, %fd1140, %fd1106, %fd236;
	ld.shared.f64 	%fd1163, [%r14+40];
	fma.rn.f64 	%fd1164, %fd132, %fd1163, %fd1162;
	ld.shared.f64 	%fd1165, [%r17+360];
	fma.rn.f64 	%fd1166, %fd133, %fd1165, %fd1164;
	fma.rn.f64 	%fd1167, %fd1140, %fd1112, %fd232;
	ld.shared.f64 	%fd1168, [%r14+48];
	fma.rn.f64 	%fd1169, %fd135, %fd1168, %fd1166;
	ld.shared.f64 	%fd1170, [%r17+432];
	fma.rn.f64 	%fd1171, %fd136, %fd1170, %fd1169;
	fma.rn.f64 	%fd256, %fd1140, %fd1118, %fd233;
	ld.shared.f64 	%fd1172, [%r14+56];
	fma.rn.f64 	%fd1173, %fd138, %fd1172, %fd1171;
	ld.shared.f64 	%fd1174, [%r17+504];
	fma.rn.f64 	%fd1175, %fd139, %fd1174, %fd1173;
	fma.rn.f64 	%fd257, %fd1140, %fd1124, %fd234;
	ld.shared.f64 	%fd1176, [%r14+64];
	fma.rn.f64 	%fd1177, %fd141, %fd1176, %fd1175;
	ld.shared.f64 	%fd1178, [%r17+576];
	fma.rn.f64 	%fd1179, %fd142, %fd1178, %fd1177;
	fma.rn.f64 	%fd258, %fd1140, %fd1130, %fd235;
	add.f64 	%fd259, %fd1179, %fd1167;
	mov.f64 	%fd1763, 0d0000000000000000;
	mov.f64 	%fd1764, %fd1763;
	mov.f64 	%fd1765, %fd1763;
	mov.f64 	%fd1766, %fd1763;
	mov.f64 	%fd1767, %fd1763;
	mov.f64 	%fd1768, %fd1763;
	mov.f64 	%fd1769, %fd1763;
	@%p13 bra 	$L__BB28_21;
	ld.param.u64 	%rd47, [_Z32massMatrixMultiplyConstantKernelILi7ELi9ELi2EEvidPKdS1_S1_S1_S1_S1_S1_Pd_param_2];
	cvta.to.global.u64 	%rd29, %rd47;
	mov.u32 	%r107, %ctaid.x;
	shl.b32 	%r108, %r107, 1;
	mov.u32 	%r109, %tid.y;
	add.s32 	%r110, %r108, %r109;
	mov.u32 	%r111, %tid.x;
	mad.lo.s32 	%r112, %r110, 5103, %r111;
	mul.wide.s32 	%rd30, %r112, 8;
	add.s64 	%rd31, %rd29, %rd30;
	ld.global.nc.f64 	%fd1763, [%rd31+3888];
	ld.global.nc.f64 	%fd1764, [%rd31+9720];
	ld.global.nc.f64 	%fd1765, [%rd31+15552];
	ld.global.nc.f64 	%fd1766, [%rd31+21384];
	ld.global.nc.f64 	%fd1767, [%rd31+27216];
	ld.global.nc.f64 	%fd1768, [%rd31+33048];
	ld.global.nc.f64 	%fd1769, [%rd31+38880];
$L__BB28_21:
	ld.param.f64 	%fd1700, [_Z32massMatrixMultiplyConstantKernelILi7ELi9ELi2EEvidPKdS1_S1_S1_S1_S1_S1_Pd_param_1];
	ld.param.u32 	%r147, [_Z32massMatrixMultiplyConstantKernelILi7ELi9ELi2EEvidPKdS1_S1_S1_S1_S1_S1_Pd_param_0];
	mov.u32 	%r113, %ctaid.x;
	shl.b32 	%r114, %r113, 1;
	mov.u32 	%r115, %tid.y;
	add.s32 	%r116, %r114, %r115;
	setp.ge.s32 	%p14, %r116, %r147;
	ld.shared.f64 	%fd1181, [%r12+3888];
	fma.rn.f64 	%fd1182, %fd100, %fd1181, 0d0000000000000000;
	ld.shared.f64 	%fd1183, [%r18+3888];
	fma.rn.f64 	%fd1184, %fd101, %fd1183, 0d0000000000000000;
	ld.shared.f64 	%fd1185, [_ZZ32massMatrixMultiplyConstantKernelILi7ELi9ELi2EEvidPKdS1_S1_S1_S1_S1_S1_PdE13s_QuadToQuadD+432];
	fma.rn.f64 	%fd1186, %fd1185, %fd77, 0d0000000000000000;
	ld.shared.f64 	%fd1187, [%r12+3896];
	fma.rn.f64 	%fd1188, %fd102, %fd1187, %fd1182;
	ld.shared.f64 	%fd1189, [%r18+3960];
	fma.rn.f64 	%fd1190, %fd103, %fd1189, %fd1184;
	ld.shared.f64 	%fd1191, [_ZZ32massMatrixMultiplyConstantKernelILi7ELi9ELi2EEvidPKdS1_S1_S1_S1_S1_S1_PdE13s_QuadToQuadD+440];
	fma.rn.f64 	%fd1192, %fd1191, %fd78, %fd1186;
	ld.shared.f64 	%fd1193, [%r12+3904];
	fma.rn.f64 	%fd1194, %fd104, %fd1193, %fd1188;
	ld.shared.f64 	%fd1195, [%r18+4032];
	fma.rn.f64 	%fd1196, %fd105, %fd1195, %fd1190;
	ld.shared.f64 	%fd1197, [_ZZ32massMatrixMultiplyConstantKernelILi7ELi9ELi2EEvidPKdS1_S1_S1_S1_S1_S1_PdE13s_QuadToQuadD+448];
	fma.rn.f64 	%fd1198, %fd1197, %fd79, %fd1192;
	ld.shared.f64 	%fd1199, [%r12+3912];
	fma.rn.f64 	%fd1200, %fd106, %fd1199, %fd1194;
	ld.shared.f64 	%fd1201, [%r18+4104];
	fma.rn.f64 	%fd1202, %fd107, %fd1201, %fd1196;
	ld.shared.f64 	%fd1203, [_ZZ32massMatrixMultiplyConstantKernelILi7ELi9ELi2EEvidPKdS1_S1_S1_S1_S1_S1_PdE13s_QuadToQuadD+456];
	fma.rn.f64 	%fd1204, %fd1203, %fd80, %fd1198;
	ld.shared.f64 	%fd1205, [%r12+3920];
	fma.rn.f64 	%fd1206, %fd108, %fd1205, %fd1200;
	ld.shared.f64 	%fd1207, [%r18+4176];
	fma.rn.f64 	%fd1208, %fd109, %fd1207, %fd1202;
	ld.shared.f64 	%fd1209, [_ZZ32massMatrixMultiplyConstantKernelILi7ELi9ELi2EEvidPKdS1_S1_S1_S1_S1_S1_PdE13s_QuadToQuadD+464];
	fma.rn.f64 	%fd1210, %fd1209, %fd81, %fd1204;
	ld.shared.f64 	%fd1211, [%r12+3928];
	fma.rn.f64 	%fd1212, %fd110, %fd1211, %fd1206;
	ld.shared.f64 	%fd1213, [%r18+4248];
	fma.rn.f64 	%fd1214, %fd111, %fd1213, %fd1208;
	ld.shared.f64 	%fd1215, [_ZZ32massMatrixMultiplyConstantKernelILi7ELi9ELi2EEvidPKdS1_S1_S1_S1_S1_S1_PdE13s_QuadToQuadD+472];
	fma.rn.f64 	%fd1216, %fd1215, %fd82, %fd1210;
	ld.shared.f64 	%fd1217, [%r12+3936];
	fma.rn.f64 	%fd1218, %fd112, %fd1217, %fd1212;
	ld.shared.f64 	%fd1219, [%r18+4320];
	fma.rn.f64 	%fd1220, %fd113, %fd1219, %fd1214;
	ld.shared.f64 	%fd1221, [_ZZ32massMatrixMultiplyConstantKernelILi7ELi9ELi2EEvidPKdS1_S1_S1_S1_S1_S1_PdE13s_QuadToQuadD+480];
	fma.rn.f64 	%fd1222, %fd1221, %fd83, %fd1216;
	ld.shared.f64 	%fd1223, [%r12+3944];
	fma.rn.f64 	%fd1224, %fd114, %fd1223, %fd1218;
	ld.shared.f64 	%fd1225, [%r18+4392];
	fma.rn.f64 	%fd1226, %fd115, %fd1225, %fd1220;
	ld.shared.f64 	%fd1227, [_ZZ32massMatrixMultiplyConstantKernelILi7ELi9ELi2EEvidPKdS1_S1_S1_S1_S1_S1_PdE13s_QuadToQuadD+488];
	fma.rn.f64 	%fd1228, %fd1227, %fd84, %fd1222;
	ld.shared.f64 	%fd1229, [%r12+3952];
	fma.rn.f64 	%fd1230, %fd116, %fd1229, %fd1224;
	ld.shared.f64 	%fd1231, [%r18+4464];
	fma.rn.f64 	%fd1232, %fd117, %fd1231, %fd1226;
	ld.shared.f64 	%fd1233, [_ZZ32massMatrixMultiplyConstantKernelILi7ELi9ELi2EEvidPKdS1_S1_S1_S1_S1_S1_PdE13s_QuadToQuadD+496];
	fma.rn.f64 	%fd1234, %fd1233, %fd85, %fd1228;
	bar.sync 	0;
	mul.f64 	%fd1235, %fd1764, %fd1232;
	fma.rn.f64 	%fd1236, %fd1763, %fd1230, %fd1235;
	fma.rn.f64 	%fd1237, %fd1765, %fd1234, %fd1236;
	st.shared.f64 	[%r15], %fd1237;
	mul.f64 	%fd1238, %fd1766, %fd1232;
	fma.rn.f64 	%fd1239, %fd1764, %fd1230, %fd1238;
	fma.rn.f64 	%fd1240, %fd1767, %fd1234, %fd1239;
	st.shared.f64 	[%r16], %fd1240;
	mul.f64 	%fd1241, %fd1767, %fd1232;
	fma.rn.f64 	%fd1242, %fd1765, %fd1230, %fd1241;
	fma.rn.f64 	%fd1243, %fd1768, %fd1234, %fd1242;
	mul.f64 	%fd1244, %fd1700, %fd1769;
	bar.sync 	0;
	ld.shared.f64 	%fd1245, [%r14];
	mul.f64 	%fd1246, %fd118, %fd1245;
	fma.rn.f64 	%fd1247, %fd1244, %fd83, %fd1246;
	ld.shared.f64 	%fd1248, [%r17];
	fma.rn.f64 	%fd1249, %fd119, %fd1248, %fd1247;
	fma.rn.f64 	%fd274, %fd1243, %fd1185, %fd251;
	ld.shared.f64 	%fd1250, [%r14+8];
	fma.rn.f64 	%fd1251, %fd120, %fd1250, %fd1249;
	ld.shared.f64 	%fd1252, [%r17+72];
	fma.rn.f64 	%fd1253, %fd121, %fd1252, %fd1251;
	fma.rn.f64 	%fd275, %fd1243, %fd1191, %fd252;
	ld.shared.f64 	%fd1254, [%r14+16];
	fma.rn.f64 	%fd1255, %fd123, %fd1254, %fd1253;
	ld.shared.f64 	%fd1256, [%r17+144];
	fma.rn.f64 	%fd1257, %fd124, %fd1256, %fd1255;
	fma.rn.f64 	%fd276, %fd1243, %fd1197, %fd253;
	ld.shared.f64 	%fd1258, [%r14+24];
	fma.rn.f64 	%fd1259, %fd126, %fd1258, %fd1257;
	ld.shared.f64 	%fd1260, [%r17+216];
	fma.rn.f64 	%fd1261, %fd127, %fd1260, %fd1259;
	fma.rn.f64 	%fd277, %fd1243, %fd1203, %fd254;
	ld.shared.f64 	%fd1262, [%r14+32];
	fma.rn.f64 	%fd1263, %fd129, %fd1262, %fd1261;
	ld.shared.f64 	%fd1264, [%r17+288];
	fma.rn.f64 	%fd1265, %fd130, %fd1264, %fd1263;
	fma.rn.f64 	%fd278, %fd1243, %fd1209, %fd255;
	ld.shared.f64 	%fd1266, [%r14+40];
	fma.rn.f64 	%fd1267, %fd132, %fd1266, %fd1265;
	ld.shared.f64 	%fd1268, [%r17+360];
	fma.rn.f64 	%fd1269, %fd133, %fd1268, %fd1267;
	fma.rn.f64 	%fd279, %fd1243, %fd1215, %fd259;
	ld.shared.f64 	%fd1270, [%r14+48];
	fma.rn.f64 	%fd1271, %fd135, %fd1270, %fd1269;
	ld.shared.f64 	%fd1272, [%r17+432];
	fma.rn.f64 	%fd1273, %fd136, %fd1272, %fd1271;
	fma.rn.f64 	%fd1274, %fd1243, %fd1221, %fd256;
	ld.shared.f64 	%fd1275, [%r14+56];
	fma.rn.f64 	%fd1276, %fd138, %fd1275, %fd1273;
	ld.shared.f64 	%fd1277, [%r17+504];
	fma.rn.f64 	%fd1278, %fd139, %fd1277, %fd1276;
	fma.rn.f64 	%fd280, %fd1243, %fd1227, %fd257;
	ld.shared.f64 	%fd1279, [%r14+64];
	fma.rn.f64 	%fd1280, %fd141, %fd1279, %fd1278;
	ld.shared.f64 	%fd1281, [%r17+576];
	fma.rn.f64 	%fd1282, %fd142, %fd1281, %fd1280;
	fma.rn.f64 	%fd281, %fd1243, %fd1233, %fd258;
	add.f64 	%fd282, %fd1282, %fd1274;
	mov.f64 	%fd1770, 0d0000000000000000;
	mov.f64 	%fd1771, %fd1770;
	mov.f64 	%fd1772, %fd1770;
	mov.f64 	%fd1773, %fd1770;
	mov.f64 	%fd1774, %fd1770;
	mov.f64 	%fd1775, %fd1770;
	mov.f64 	%fd1776, %fd1770;
	@%p14 bra 	$L__BB28_23;
	ld.param.u64 	%rd48, [_Z32massMatrixMultiplyConstantKernelILi7ELi9ELi2EEvidPKdS1_S1_S1_S1_S1_S1_Pd_param_2];
	cvta.to.global.u64 	%rd32, %rd48;
	mov.u32 	%r117, %ctaid.x;
	shl.b32 	%r118, %r117, 1;
	mov.u32 	%r119, %tid.y;
	add.s32 	%r120, %r118, %r119;
	mov.u32 	%r121, %tid.x;
	mad.lo.s32 	%r122, %r120, 5103, %r121;
	mul.wide.s32 	%rd33, %r122, 8;
	add.s64 	%rd34, %rd32, %rd33;
	ld.global.nc.f64 	%fd1770, [%rd34+4536];
	ld.global.nc.f64 	%fd1771, [%rd34+10368];
	ld.global.nc.f64 	%fd1772, [%rd34+16200];
	ld.global.nc.f64 	%fd1773, [%rd34+22032];
	ld.global.nc.f64 	%fd1774, [%rd34+27864];
	ld.global.nc.f64 	%fd1775, [%rd34+33696];
	ld.global.nc.f64 	%fd1776, [%rd34+39528];
$L__BB28_23:
	ld.param.f64 	%fd1701, [_Z32massMatrixMultiplyConstantKernelILi7ELi9ELi2EEvidPKdS1_S1_S1_S1_S1_S1_Pd_param_1];
	ld.param.u32 	%r148, [_Z32massMatrixMultiplyConstantKernelILi7ELi9ELi2EEvidPKdS1_S1_S1_S1_S1_S1_Pd_param_0];
	mov.u32 	%r123, %ctaid.x;
	shl.b32 	%r124, %r123, 1;
	mov.u32 	%r125, %tid.y;
	add.s32 	%r126, %r124, %r125;
	setp.ge.s32 	%p15, %r126, %r148;
	ld.shared.f64 	%fd1284, [%r12+4536];
	fma.rn.f64 	%fd1285, %fd100, %fd1284, 0d0000000000000000;
	ld.shared.f64 	%fd1286, [%r18+4536];
	fma.rn.f64 	%fd1287, %fd101, %fd1286, 0d0000000000000000;
	ld.shared.f64 	%fd1288, [_ZZ32massMatrixMultiplyConstantKernelILi7ELi9ELi2EEvidPKdS1_S1_S1_S1_S1_S1_PdE13s_QuadToQuadD+504];
	fma.rn.f64 	%fd1289, %fd1288, %fd77, 0d0000000000000000;
	ld.shared.f64 	%fd1290, [%r12+4544];
	fma.rn.f64 	%fd1291, %fd102, %fd1290, %fd1285;
	ld.shared.f64 	%fd1292, [%r18+4608];
	fma.rn.f64 	%fd1293, %fd103, %fd1292, %fd1287;
	ld.shared.f64 	%fd1294, [_ZZ32massMatrixMultiplyConstantKernelILi7ELi9ELi2EEvidPKdS1_S1_S1_S1_S1_S1_PdE13s_QuadToQuadD+512];
	fma.rn.f64 	%fd1295, %fd1294, %fd78, %fd1289;
	ld.shared.f64 	%fd1296, [%r12+4552];
	fma.rn.f64 	%fd1297, %fd104, %fd1296, %fd1291;
	ld.shared.f64 	%fd1298, [%r18+4680];
	fma.rn.f64 	%fd1299, %fd105, %fd1298, %fd1293;
	ld.shared.f64 	%fd1300, [_ZZ32massMatrixMultiplyConstantKernelILi7ELi9ELi2EEvidPKdS1_S1_S1_S1_S1_S1_PdE13s_QuadToQuadD+520];
	fma.rn.f64 	%fd1301, %fd1300, %fd79, %fd1295;
	ld.shared.f64 	%fd1302, [%r12+4560];
	fma.rn.f64 	%fd1303, %fd106, %fd1302, %fd1297;
	ld.shared.f64 	%fd1304, [%r18+4752];
	fma.rn.f64 	%fd1305, %fd107, %fd1304, %fd1299;
	ld.shared.f64 	%fd1306, [_ZZ32massMatrixMultiplyConstantKernelILi7ELi9ELi2EEvidPKdS1_S1_S1_S1_S1_S1_PdE13s_QuadToQuadD+528];
	fma.rn.f64 	%fd1307, %fd1306, %fd80, %fd1301;
	ld.shared.f64 	%fd1308, [%r12+4568];
	fma.rn.f64 	%fd1309, %fd108, %fd1308, %fd1303;
	ld.shared.f64 	%fd1310, [%r18+4824];
	fma.rn.f64 	%fd1311, %fd109, %fd1310, %fd1305;
	ld.shared.f64 	%fd1312, [_ZZ32massMatrixMultiplyConstantKernelILi7ELi9ELi2EEvidPKdS1_S1_S1_S1_S1_S1_PdE13s_QuadToQuadD+536];
	fma.rn.f64 	%fd1313, %fd1312, %fd81, %fd1307;
	ld.shared.f64 	%fd1314, [%r12+4576];
	fma.rn.f64 	%fd1315, %fd110, %fd1314, %fd1309;
	ld.shared.f64 	%fd1316, [%r18+4896];
	fma.rn.f64 	%fd1317, %fd111, %fd1316, %fd1311;
	ld.shared.f64 	%fd1318, [_ZZ32massMatrixMultiplyConstantKernelILi7ELi9ELi2EEvidPKdS1_S1_S1_S1_S1_S1_PdE13s_QuadToQuadD+544];
	fma.rn.f64 	%fd1319, %fd1318, %fd82, %fd1313;
	ld.shared.f64 	%fd1320, [%r12+4584];
	fma.rn.f64 	%fd1321, %fd112, %fd1320, %fd1315;
	ld.shared.f64 	%fd1322, [%r18+4968];
	fma.rn.f64 	%fd1323, %fd113, %fd1322, %fd1317;
	ld.shared.f64 	%fd1324, [_ZZ32massMatrixMultiplyConstantKernelILi7ELi9ELi2EEvidPKdS1_S1_S1_S1_S1_S1_PdE13s_QuadToQuadD+552];
	fma.rn.f64 	%fd1325, %fd1324, %fd83, %fd1319;
	ld.shared.f64 	%fd1326, [%r12+4592];
	fma.rn.f64 	%fd1327, %fd114, %fd1326, %fd1321;
	ld.shared.f64 	%fd1328, [%r18+5040];
	fma.rn.f64 	%fd1329, %fd115, %fd1328, %fd1323;
	ld.shared.f64 	%fd1330, [_ZZ32massMatrixMultiplyConstantKernelILi7ELi9ELi2EEvidPKdS1_S1_S1_S1_S1_S1_PdE13s_QuadToQuadD+560];
	fma.rn.f64 	%fd1331, %fd1330, %fd84, %fd1325;
	ld.shared.f64 	%fd1332, [%r12+4600];
	fma.rn.f64 	%fd1333, %fd116, %fd1332, %fd1327;
	ld.shared.f64 	%fd1334, [%r18+5112];
	fma.rn.f64 	%fd1335, %fd117, %fd1334, %fd1329;
	ld.shared.f64 	%fd1336, [_ZZ32massMatrixMultiplyConstantKernelILi7ELi9ELi2EEvidPKdS1_S1_S1_S1_S1_S1_PdE13s_QuadToQuadD+568];
	fma.rn.f64 	%fd1337, %fd1336, %fd85, %fd1331;
	bar.sync 	0;
	mul.f64 	%fd1338, %fd1771, %fd1335;
	fma.rn.f64 	%fd1339, %fd1770, %fd1333, %fd1338;
	fma.rn.f64 	%fd1340, %fd1772, %fd1337, %fd1339;
	st.shared.f64 	[%r15], %fd1340;
	mul.f64 	%fd1341, %fd1773, %fd1335;
	fma.rn.f64 	%fd1342, %fd1771, %fd1333, %fd1341;
	fma.rn.f64 	%fd1343, %fd1774, %fd1337, %fd1342;
	st.shared.f64 	[%r16], %fd1343;
	mul.f64 	%fd1344, %fd1774, %fd1335;
	fma.rn.f64 	%fd1345, %fd1772, %fd1333, %fd1344;
	fma.rn.f64 	%fd1346, %fd1775, %fd1337, %fd1345;
	mul.f64 	%fd1347, %fd1701, %fd1776;
	bar.sync 	0;
	ld.shared.f64 	%fd1348, [%r14];
	mul.f64 	%fd1349, %fd118, %fd1348;
	fma.rn.f64 	%fd1350, %fd1347, %fd84, %fd1349;
	ld.shared.f64 	%fd1351, [%r17];
	fma.rn.f64 	%fd1352, %fd119, %fd1351, %fd1350;
	fma.rn.f64 	%fd297, %fd1346, %fd1288, %fd274;
	ld.shared.f64 	%fd1353, [%r14+8];
	fma.rn.f64 	%fd1354, %fd120, %fd1353, %fd1352;
	ld.shared.f64 	%fd1355, [%r17+72];
	fma.rn.f64 	%fd1356, %fd121, %fd1355, %fd1354;
	fma.rn.f64 	%fd298, %fd1346, %fd1294, %fd275;
	ld.shared.f64 	%fd1357, [%r14+16];
	fma.rn.f64 	%fd1358, %fd123, %fd1357, %fd1356;
	ld.shared.f64 	%fd1359, [%r17+144];
	fma.rn.f64 	%fd1360, %fd124, %fd1359, %fd1358;
	fma.rn.f64 	%fd299, %fd1346, %fd1300, %fd276;
	ld.shared.f64 	%fd1361, [%r14+24];
	fma.rn.f64 	%fd1362, %fd126, %fd1361, %fd1360;
	ld.shared.f64 	%fd1363, [%r17+216];
	fma.rn.f64 	%fd1364, %fd127, %fd1363, %fd1362;
	fma.rn.f64 	%fd300, %fd1346, %fd1306, %fd277;
	ld.shared.f64 	%fd1365, [%r14+32];
	fma.rn.f64 	%fd1366, %fd129, %fd1365, %fd1364;
	ld.shared.f64 	%fd1367, [%r17+288];
	fma.rn.f64 	%fd1368, %fd130, %fd1367, %fd1366;
	fma.rn.f64 	%fd301, %fd1346, %fd1312, %fd278;
	ld.shared.f64 	%fd1369, [%r14+40];
	fma.rn.f64 	%fd1370, %fd132, %fd1369, %fd1368;
	ld.shared.f64 	%fd1371, [%r17+360];
	fma.rn.f64 	%fd1372, %fd133, %fd1371, %fd1370;
	fma.rn.f64 	%fd302, %fd1346, %fd1318, %fd279;
	ld.shared.f64 	%fd1373, [%r14+48];
	fma.rn.f64 	%fd1374, %fd135, %fd1373, %fd1372;
	ld.shared.f64 	%fd1375, [%r17+432];
	fma.rn.f64 	%fd1376, %fd136, %fd1375, %fd1374;
	fma.rn.f64 	%fd303, %fd1346, %fd1324, %fd282;
	ld.shared.f64 	%fd1377, [%r14+56];
	fma.rn.f64 	%fd1378, %fd138, %fd1377, %fd1376;
	ld.shared.f64 	%fd1379, [%r17+504];
	fma.rn.f64 	%fd1380, %fd139, %fd1379, %fd1378;
	fma.rn.f64 	%fd1381, %fd1346, %fd1330, %fd280;
	ld.shared.f64 	%fd1382, [%r14+64];
	fma.rn.f64 	%fd1383, %fd141, %fd1382, %fd1380;
	ld.shared.f64 	%fd1384, [%r17+576];
	fma.rn.f64 	%fd1385, %fd142, %fd1384, %fd1383;
	fma.rn.f64 	%fd304, %fd1346, %fd1336, %fd281;
	add.f64 	%fd305, %fd1385, %fd1381;
	mov.f64 	%fd1777, 0d0000000000000000;
	mov.f64 	%fd1778, %fd1777;
	mov.f64 	%fd1779, %fd1777;
	mov.f64 	%fd1780, %fd1777;
	mov.f64 	%fd1781, %fd1777;
	mov.f64 	%fd1782, %fd1777;
	mov.f64 	%fd1783, %fd1777;
	@%p15 bra 	$L__BB28_25;
	ld.param.u64 	%rd49, [_Z32massMatrixMultiplyConstantKernelILi7ELi9ELi2EEvidPKdS1_S1_S1_S1_S1_S1_Pd_param_2];
	cvta.to.global.u64 	%rd35, %rd49;
	mov.u32 	%r127, %ctaid.x;
	shl.b32 	%r128, %r127, 1;
	mov.u32 	%r129, %tid.y;
	add.s32 	%r130, %r128, %r129;
	mov.u32 	%r131, %tid.x;
	mad.lo.s32 	%r132, %r130, 5103, %r131;
	mul.wide.s32 	%rd36, %r132, 8;
	add.s64 	%rd37, %rd35, %rd36;
	ld.global.nc.f64 	%fd1777, [%rd37+5184];
	ld.global.nc.f64 	%fd1778, [%rd37+11016];
	ld.global.nc.f64 	%fd1779, [%rd37+16848];
	ld.global.nc.f64 	%fd1780, [%rd37+22680];
	ld.global.nc.f64 	%fd1781, [%rd37+28512];
	ld.global.nc.f64 	%fd1782, [%rd37+34344];
	ld.global.nc.f64 	%fd1783, [%rd37+40176];
$L__BB28_25:
	ld.param.f64 	%fd1702, [_Z32massMatrixMultiplyConstantKernelILi7ELi9ELi2EEvidPKdS1_S1_S1_S1_S1_S1_Pd_param_1];
	mov.u32 	%r19, %tid.x;
	setp.gt.u32 	%p16, %r19, 62;
	ld.shared.f64 	%fd1386, [%r12+5184];
	fma.rn.f64 	%fd1387, %fd100, %fd1386, 0d0000000000000000;
	ld.shared.f64 	%fd1388, [%r18+5184];
	fma.rn.f64 	%fd1389, %fd101, %fd1388, 0d0000000000000000;
	ld.shared.f64 	%fd1390, [_ZZ32massMatrixMultiplyConstantKernelILi7ELi9ELi2EEvidPKdS1_S1_S1_S1_S1_S1_PdE13s_QuadToQuadD+576];
	fma.rn.f64 	%fd1391, %fd1390, %fd77, 0d0000000000000000;
	ld.shared.f64 	%fd1392, [%r12+5192];
	fma.rn.f64 	%fd1393, %fd102, %fd1392, %fd1387;
	ld.shared.f64 	%fd1394, [%r18+5256];
	fma.rn.f64 	%fd1395, %fd103, %fd1394, %fd1389;
	ld.shared.f64 	%fd1396, [_ZZ32massMatrixMultiplyConstantKernelILi7ELi9ELi2EEvidPKdS1_S1_S1_S1_S1_S1_PdE13s_QuadToQuadD+584];
	fma.rn.f64 	%fd1397, %fd1396, %fd78, %fd1391;
	ld.shared.f64 	%fd1398, [%r12+5200];
	fma.rn.f64 	%fd1399, %fd104, %fd1398, %fd1393;
	ld.shared.f64 	%fd1400, [%r18+5328];
	fma.rn.f64 	%fd1401, %fd105, %fd1400, %fd1395;
	ld.shared.f64 	%fd1402, [_ZZ32massMatrixMultiplyConstantKernelILi7ELi9ELi2EEvidPKdS1_S1_S1_S1_S1_S1_PdE13s_QuadToQuadD+592];
	fma.rn.f64 	%fd1403, %fd1402, %fd79, %fd1397;
	ld.shared.f64 	%fd1404, [%r12+5208];
	fma.rn.f64 	%fd1405, %fd106, %fd1404, %fd1399;
	ld.shared.f64 	%fd1406, [%r18+5400];
	fma.rn.f64 	%fd1407, %fd107, %fd1406, %fd1401;
	ld.shared.f64 	%fd1408, [_ZZ32massMatrixMultiplyConstantKernelILi7ELi9ELi2EEvidPKdS1_S1_S1_S1_S1_S1_PdE13s_QuadToQuadD+600];
	fma.rn.f64 	%fd1409, %fd1408, %fd80, %fd1403;
	ld.shared.f64 	%fd1410, [%r12+5216];
	fma.rn.f64 	%fd1411, %fd108, %fd1410, %fd1405;
	ld.shared.f64 	%fd1412, [%r18+5472];
	fma.rn.f64 	%fd1413, %fd109, %fd1412, %fd1407;
	ld.shared.f64 	%fd1414, [_ZZ32massMatrixMultiplyConstantKernelILi7ELi9ELi2EEvidPKdS1_S1_S1_S1_S1_S1_PdE13s_QuadToQuadD+608];
	fma.rn.f64 	%fd1415, %fd1414, %fd81, %fd1409;
	ld.shared.f64 	%fd1416, [%r12+5224];
	fma.rn.f64 	%fd1417, %fd110, %fd1416, %fd1411;
	ld.shared.f64 	%fd1418, [%r18+5544];
	fma.rn.f64 	%fd1419, %fd111, %fd1418, %fd1413;
	ld.shared.f64 	%fd1420, [_ZZ32massMatrixMultiplyConstantKernelILi7ELi9ELi2EEvidPKdS1_S1_S1_S1_S1_S1_PdE13s_QuadToQuadD+616];
	fma.rn.f64 	%fd1421, %fd1420, %fd82, %fd1415;
	ld.shared.f64 	%fd1422, [%r12+5232];
	fma.rn.f64 	%fd1423, %fd112, %fd1422, %fd1417;
	ld.shared.f64 	%fd1424, [%r18+5616];
	fma.rn.f64 	%fd1425, %fd113, %fd1424, %fd1419;
	ld.shared.f64 	%fd1426, [_ZZ32massMatrixMultiplyConstantKernelILi7ELi9ELi2EEvidPKdS1_S1_S1_S1_S1_S1_PdE13s_QuadToQuadD+624];
	fma.rn.f64 	%fd1427, %fd1426, %fd83, %fd1421;
	ld.shared.f64 	%fd1428, [%r12+5240];
	fma.rn.f64 	%fd1429, %fd114, %fd1428, %fd1423;
	ld.shared.f64 	%fd1430, [%r18+5688];
	fma.rn.f64 	%fd1431, %fd115, %fd1430, %fd1425;
	ld.shared.f64 	%fd1432, [_ZZ32massMatrixMultiplyConstantKernelILi7ELi9ELi2EEvidPKdS1_S1_S1_S1_S1_S1_PdE13s_QuadToQuadD+632];
	fma.rn.f64 	%fd1433, %fd1432, %fd84, %fd1427;
	ld.shared.f64 	%fd1434, [%r12+5248];
	fma.rn.f64 	%fd1435, %fd116, %fd1434, %fd1429;
	ld.shared.f64 	%fd1436, [%r18+5760];
	fma.rn.f64 	%fd1437, %fd117, %fd1436, %fd1431;
	ld.shared.f64 	%fd1438, [_ZZ32massMatrixMultiplyConstantKernelILi7ELi9ELi2EEvidPKdS1_S1_S1_S1_S1_S1_PdE13s_QuadToQuadD+640];
	fma.rn.f64 	%fd1439, %fd1438, %fd85, %fd1433;
	bar.sync 	0;
	mul.f64 	%fd1440, %fd1778, %fd1437;
	fma.rn.f64 	%fd1441, %fd1777, %fd1435, %fd1440;
	fma.rn.f64 	%fd1442, %fd1779, %fd1439, %fd1441;
	st.shared.f64 	[%r15], %fd1442;
	mul.f64 	%fd1443, %fd1780, %fd1437;
	fma.rn.f64 	%fd1444, %fd1778, %fd1435, %fd1443;
	fma.rn.f64 	%fd1445, %fd1781, %fd1439, %fd1444;
	st.shared.f64 	[%r16], %fd1445;
	mul.f64 	%fd1446, %fd1781, %fd1437;
	fma.rn.f64 	%fd1447, %fd1779, %fd1435, %fd1446;
	fma.rn.f64 	%fd1448, %fd1782, %fd1439, %fd1447;
	mul.f64 	%fd1449, %fd1702, %fd1783;
	bar.sync 	0;
	ld.shared.f64 	%fd1450, [%r14];
	mul.f64 	%fd1451, %fd118, %fd1450;
	fma.rn.f64 	%fd1452, %fd1449, %fd85, %fd1451;
	ld.shared.f64 	%fd1453, [%r17];
	fma.rn.f64 	%fd1454, %fd119, %fd1453, %fd1452;
	fma.rn.f64 	%fd1455, %fd1448, %fd1390, %fd297;
	ld.shared.f64 	%fd1456, [%r14+8];
	fma.rn.f64 	%fd1457, %fd120, %fd1456, %fd1454;
	ld.shared.f64 	%fd1458, [%r17+72];
	fma.rn.f64 	%fd1459, %fd121, %fd1458, %fd1457;
	fma.rn.f64 	%fd1460, %fd1448, %fd1396, %fd298;
	ld.shared.f64 	%fd1461, [%r14+16];
	fma.rn.f64 	%fd1462, %fd123, %fd1461, %fd1459;
	ld.shared.f64 	%fd1463, [%r17+144];
	fma.rn.f64 	%fd1464, %fd124, %fd1463, %fd1462;
	fma.rn.f64 	%fd1465, %fd1448, %fd1402, %fd299;
	ld.shared.f64 	%fd1466, [%r14+24];
	fma.rn.f64 	%fd1467, %fd126, %fd1466, %fd1464;
	ld.shared.f64 	%fd1468, [%r17+216];
	fma.rn.f64 	%fd1469, %fd127, %fd1468, %fd1467;
	fma.rn.f64 	%fd1470, %fd1448, %fd1408, %fd300;
	ld.shared.f64 	%fd1471, [%r14+32];
	fma.rn.f64 	%fd1472, %fd129, %fd1471, %fd1469;
	ld.shared.f64 	%fd1473, [%r17+288];
	fma.rn.f64 	%fd1474, %fd130, %fd1473, %fd1472;
	fma.rn.f64 	%fd1475, %fd1448, %fd1414, %fd301;
	ld.shared.f64 	%fd1476, [%r14+40];
	fma.rn.f64 	%fd1477, %fd132, %fd1476, %fd1474;
	ld.shared.f64 	%fd1478, [%r17+360];
	fma.rn.f64 	%fd1479, %fd133, %fd1478, %fd1477;
	fma.rn.f64 	%fd1480, %fd1448, %fd1420, %fd302;
	ld.shared.f64 	%fd1481, [%r14+48];
	fma.rn.f64 	%fd1482, %fd135, %fd1481, %fd1479;
	ld.shared.f64 	%fd1483, [%r17+432];
	fma.rn.f64 	%fd1484, %fd136, %fd1483, %fd1482;
	fma.rn.f64 	%fd1485, %fd1448, %fd1426, %fd303;
	ld.shared.f64 	%fd1486, [%r14+56];
	fma.rn.f64 	%fd1487, %fd138, %fd1486, %fd1484;
	ld.shared.f64 	%fd1488, [%r17+504];
	fma.rn.f64 	%fd1489, %fd139, %fd1488, %fd1487;
	fma.rn.f64 	%fd1490, %fd1448, %fd1432, %fd305;
	ld.shared.f64 	%fd1491, [%r14+64];
	fma.rn.f64 	%fd1492, %fd141, %fd1491, %fd1489;
	ld.shared.f64 	%fd1493, [%r17+576];
	fma.rn.f64 	%fd1494, %fd142, %fd1493, %fd1492;
	fma.rn.f64 	%fd1495, %fd1448, %fd1438, %fd304;
	add.f64 	%fd1496, %fd1494, %fd1495;
	bar.sync 	0;
	st.shared.f64 	[%r13], %fd1455;
	st.shared.f64 	[%r13+648], %fd1460;
	st.shared.f64 	[%r13+1296], %fd1465;
	st.shared.f64 	[%r13+1944], %fd1470;
	st.shared.f64 	[%r13+2592], %fd1475;
	st.shared.f64 	[%r13+3240], %fd1480;
	st.shared.f64 	[%r13+3888], %fd1485;
	st.shared.f64 	[%r13+4536], %fd1490;
	st.shared.f64 	[%r13+5184], %fd1496;
	bar.sync 	0;
	bar.sync 	0;
	ld.shared.f64 	%fd1497, [%r11];
	ld.shared.f64 	%fd1498, [%r11+64];
	add.f64 	%fd1499, %fd1497, %fd1498;
	sub.f64 	%fd1500, %fd1497, %fd1498;
	ld.shared.f64 	%fd1501, [%r11+8];
	ld.shared.f64 	%fd1502, [%r11+56];
	add.f64 	%fd1503, %fd1501, %fd1502;
	sub.f64 	%fd1504, %fd1501, %fd1502;
	ld.shared.f64 	%fd1505, [%r11+16];
	ld.shared.f64 	%fd1506, [%r11+48];
	add.f64 	%fd1507, %fd1505, %fd1506;
	sub.f64 	%fd1508, %fd1505, %fd1506;
	ld.shared.f64 	%fd1509, [%r11+24];
	ld.shared.f64 	%fd1510, [%r11+40];
	add.f64 	%fd1511, %fd1509, %fd1510;
	sub.f64 	%fd1512, %fd1509, %fd1510;
	ld.shared.f64 	%fd1513, [%r11+32];
	add.f64 	%fd1514, %fd1513, %fd1513;
	sub.f64 	%fd1515, %fd1513, %fd1513;
	mul.f64 	%fd1516, %fd1514, 0d3FE0000000000000;
	ld.const.f64 	%fd1517, [const_oddDofToQuad];
	fma.rn.f64 	%fd1518, %fd1517, %fd1499, 0d0000000000000000;
	ld.const.f64 	%fd320, [const_evenDofToQuad];
	fma.rn.f64 	%fd1519, %fd320, %fd1500, 0d0000000000000000;
	ld.const.f64 	%fd321, [const_oddDofToQuad+32];
	fma.rn.f64 	%fd1520, %fd321, %fd1503, %fd1518;
	ld.const.f64 	%fd322, [const_evenDofToQuad+32];
	fma.rn.f64 	%fd1521, %fd322, %fd1504, %fd1519;
	ld.const.f64 	%fd323, [const_oddDofToQuad+64];
	fma.rn.f64 	%fd1522, %fd323, %fd1507, %fd1520;
	ld.const.f64 	%fd324, [const_evenDofToQuad+64];
	fma.rn.f64 	%fd1523, %fd324, %fd1508, %fd1521;
	ld.const.f64 	%fd325, [const_oddDofToQuad+96];
	fma.rn.f64 	%fd1524, %fd325, %fd1511, %fd1522;
	ld.const.f64 	%fd326, [const_evenDofToQuad+96];
	fma.rn.f64 	%fd1525, %fd326, %fd1512, %fd1523;
	fma.rn.f64 	%fd1526, %fd1717, %fd1516, %fd1524;
	fma.rn.f64 	%fd1527, %fd1716, %fd1515, %fd1525;
	add.f64 	%fd1528, %fd1526, %fd1527;
	st.shared.f64 	[%r11], %fd1528;
	sub.f64 	%fd1529, %fd1526, %fd1527;
	st.shared.f64 	[%r11+48], %fd1529;
	ld.const.f64 	%fd327, [const_oddDofToQuad+8];
	fma.rn.f64 	%fd1530, %fd327, %fd1499, 0d0000000000000000;
	ld.const.f64 	%fd328, [const_evenDofToQuad+8];
	fma.rn.f64 	%fd1531, %fd328, %fd1500, 0d0000000000000000;
	ld.const.f64 	%fd329, [const_oddDofToQuad+40];
	fma.rn.f64 	%fd1532, %fd329, %fd1503, %fd1530;
	ld.const.f64 	%fd330, [const_evenDofToQuad+40];
	fma.rn.f64 	%fd1533, %fd330, %fd1504, %fd1531;
	ld.const.f64 	%fd331, [const_oddDofToQuad+72];
	fma.rn.f64 	%fd1534, %fd331, %fd1507, %fd1532;
	ld.const.f64 	%fd332, [const_evenDofToQuad+72];
	fma.rn.f64 	%fd1535, %fd332, %fd1508, %fd1533;
	ld.const.f64 	%fd333, [const_oddDofToQuad+104];
	fma.rn.f64 	%fd1536, %fd333, %fd1511, %fd1534;
	ld.const.f64 	%fd334, [const_evenDofToQuad+104];
	fma.rn.f64 	%fd1537, %fd334, %fd1512, %fd1535;
	fma.rn.f64 	%fd1538, %fd1715, %fd1516, %fd1536;
	fma.rn.f64 	%fd1539, %fd1714, %fd1515, %fd1537;
	add.f64 	%fd1540, %fd1538, %fd1539;
	st.shared.f64 	[%r11+8], %fd1540;
	sub.f64 	%fd1541, %fd1538, %fd1539;
	st.shared.f64 	[%r11+40], %fd1541;
	ld.const.f64 	%fd335, [const_oddDofToQuad+16];
	fma.rn.f64 	%fd1542, %fd335, %fd1499, 0d0000000000000000;
	ld.const.f64 	%fd336, [const_evenDofToQuad+16];
	fma.rn.f64 	%fd1543, %fd336, %fd1500, 0d0000000000000000;
	ld.const.f64 	%fd337, [const_oddDofToQuad+48];
	fma.rn.f64 	%fd1544, %fd337, %fd1503, %fd1542;
	ld.const.f64 	%fd338, [const_evenDofToQuad+48];
	fma.rn.f64 	%fd1545, %fd338, %fd1504, %fd1543;
	ld.const.f64 	%fd339, [const_oddDofToQuad+80];
	fma.rn.f64 	%fd1546, %fd339, %fd1507, %fd1544;
	ld.const.f64 	%fd340, [const_evenDofToQuad+80];
	fma.rn.f64 	%fd1547, %fd340, %fd1508, %fd1545;
	ld.const.f64 	%fd341, [const_oddDofToQuad+112];
	fma.rn.f64 	%fd1548, %fd341, %fd1511, %fd1546;
	fma.rn.f64 	%fd1549, %fd1720, %fd1512, %fd1547;
	fma.rn.f64 	%fd1550, %fd1713, %fd1516, %fd1548;
	fma.rn.f64 	%fd1551, %fd1712, %fd1515, %fd1549;
	add.f64 	%fd1552, %fd1550, %fd1551;
	st.shared.f64 	[%r11+16], %fd1552;
	sub.f64 	%fd1553, %fd1550, %fd1551;
	st.shared.f64 	[%r11+32], %fd1553;
	ld.const.f64 	%fd342, [const_oddDofToQuad+24];
	fma.rn.f64 	%fd1554, %fd342, %fd1499, 0d0000000000000000;
	ld.const.f64 	%fd343, [const_evenDofToQuad+24];
	fma.rn.f64 	%fd1555, %fd343, %fd1500, 0d0000000000000000;
	ld.const.f64 	%fd344, [const_oddDofToQuad+56];
	fma.rn.f64 	%fd1556, %fd344, %fd1503, %fd1554;
	ld.const.f64 	%fd345, [const_evenDofToQuad+56];
	fma.rn.f64 	%fd1557, %fd345, %fd1504, %fd1555;
	ld.const.f64 	%fd346, [const_oddDofToQuad+88];
	fma.rn.f64 	%fd1558, %fd346, %fd1507, %fd1556;
	ld.const.f64 	%fd347, [const_evenDofToQuad+88];
	fma.rn.f64 	%fd1559, %fd347, %fd1508, %fd1557;
	fma.rn.f64 	%fd1560, %fd1719, %fd1511, %fd1558;
	fma.rn.f64 	%fd1561, %fd1718, %fd1512, %fd1559;
	fma.rn.f64 	%fd1562, %fd1711, %fd1516, %fd1560;
	fma.rn.f64 	%fd1563, %fd1710, %fd1515, %fd1561;
	sub.f64 	%fd1564, %fd1562, %fd1563;
	st.shared.f64 	[%r11+24], %fd1564;
	bar.sync 	0;
	@%p16 bra 	$L__BB28_27;
	ld.shared.f64 	%fd1565, [%r8];
	ld.shared.f64 	%fd1566, [%r8+576];
	add.f64 	%fd1567, %fd1565, %fd1566;
	sub.f64 	%fd1568, %fd1565, %fd1566;
	ld.shared.f64 	%fd1569, [%r8+72];
	ld.shared.f64 	%fd1570, [%r8+504];
	add.f64 	%fd1571, %fd1569, %fd1570;
	sub.f64 	%fd1572, %fd1569, %fd1570;
	ld.shared.f64 	%fd1573, [%r8+144];
	ld.shared.f64 	%fd1574, [%r8+432];
	add.f64 	%fd1575, %fd1573, %fd1574;
	sub.f64 	%fd1576, %fd1573, %fd1574;
	ld.shared.f64 	%fd1577, [%r8+216];
	ld.shared.f64 	%fd1578, [%r8+360];
	add.f64 	%fd1579, %fd1577, %fd1578;
	sub.f64 	%fd1580, %fd1577, %fd1578;
	ld.shared.f64 	%fd1581, [%r8+288];
	add.f64 	%fd1582, %fd1581, %fd1581;
	sub.f64 	%fd1583, %fd1581, %fd1581;
	mul.f64 	%fd1584, %fd1582, 0d3FE0000000000000;
	fma.rn.f64 	%fd1586, %fd1517, %fd1567, 0d0000000000000000;
	fma.rn.f64 	%fd1587, %fd320, %fd1568, 0d0000000000000000;
	fma.rn.f64 	%fd1588, %fd321, %fd1571, %fd1586;
	fma.rn.f64 	%fd1589, %fd322, %fd1572, %fd1587;
	fma.rn.f64 	%fd1590, %fd323, %fd1575, %fd1588;
	fma.rn.f64 	%fd1591, %fd324, %fd1576, %fd1589;
	fma.rn.f64 	%fd1592, %fd325, %fd1579, %fd1590;
	fma.rn.f64 	%fd1593, %fd326, %fd1580, %fd1591;
	fma.rn.f64 	%fd1594, %fd1717, %fd1584, %fd1592;
	fma.rn.f64 	%fd1595, %fd1716, %fd1583, %fd1593;
	add.f64 	%fd1596, %fd1594, %fd1595;
	st.shared.f64 	[%r8], %fd1596;
	sub.f64 	%fd1597, %fd1594, %fd1595;
	st.shared.f64 	[%r8+432], %fd1597;
	fma.rn.f64 	%fd1598, %fd327, %fd1567, 0d0000000000000000;
	fma.rn.f64 	%fd1599, %fd328, %fd1568, 0d0000000000000000;
	fma.rn.f64 	%fd1600, %fd329, %fd1571, %fd1598;
	fma.rn.f64 	%fd1601, %fd330, %fd1572, %fd1599;
	fma.rn.f64 	%fd1602, %fd331, %fd1575, %fd1600;
	fma.rn.f64 	%fd1603, %fd332, %fd1576, %fd1601;
	fma.rn.f64 	%fd1604, %fd333, %fd1579, %fd1602;
	fma.rn.f64 	%fd1605, %fd334, %fd1580, %fd1603;
	fma.rn.f64 	%fd1606, %fd1715, %fd1584, %fd1604;
	fma.rn.f64 	%fd1607, %fd1714, %fd1583, %fd1605;
	add.f64 	%fd1608, %fd1606, %fd1607;
	st.shared.f64 	[%r8+72], %fd1608;
	sub.f64 	%fd1609, %fd1606, %fd1607;
	st.shared.f64 	[%r8+360], %fd1609;
	fma.rn.f64 	%fd1610, %fd335, %fd1567, 0d0000000000000000;
	fma.rn.f64 	%fd1611, %fd336, %fd1568, 0d0000000000000000;
	fma.rn.f64 	%fd1612, %fd337, %fd1571, %fd1610;
	fma.rn.f64 	%fd1613, %fd338, %fd1572, %fd1611;
	fma.rn.f64 	%fd1614, %fd339, %fd1575, %fd1612;
	fma.rn.f64 	%fd1615, %fd340, %fd1576, %fd1613;
	fma.rn.f64 	%fd1616, %fd341, %fd1579, %fd1614;
	fma.rn.f64 	%fd1617, %fd1720, %fd1580, %fd1615;
	fma.rn.f64 	%fd1618, %fd1713, %fd1584, %fd1616;
	fma.rn.f64 	%fd1619, %fd1712, %fd1583, %fd1617;
	add.f64 	%fd1620, %fd1618, %fd1619;
	st.shared.f64 	[%r8+144], %fd1620;
	sub.f64 	%fd1621, %fd1618, %fd1619;
	st.shared.f64 	[%r8+288], %fd1621;
	fma.rn.f64 	%fd1622, %fd342, %fd1567, 0d0000000000000000;
	fma.rn.f64 	%fd1623, %fd343, %fd1568, 0d0000000000000000;
	fma.rn.f64 	%fd1624, %fd344, %fd1571, %fd1622;
	fma.rn.f64 	%fd1625, %fd345, %fd1572, %fd1623;
	fma.rn.f64 	%fd1626, %fd346, %fd1575, %fd1624;
	fma.rn.f64 	%fd1627, %fd347, %fd1576, %fd1625;
	fma.rn.f64 	%fd1628, %fd1719, %fd1579, %fd1626;
	fma.rn.f64 	%fd1629, %fd1718, %fd1580, %fd1627;
	fma.rn.f64 	%fd1630, %fd1711, %fd1584, %fd1628;
	fma.rn.f64 	%fd1631, %fd1710, %fd1583, %fd1629;
	sub.f64 	%fd1632, %fd1630, %fd1631;
	st.shared.f64 	[%r8+216], %fd1632;
$L__BB28_27:
	setp.gt.u32 	%p17, %r19, 48;
	bar.sync 	0;
	@%p17 bra 	$L__BB28_30;
	ld.shared.f64 	%fd1633, [%r7];
	ld.shared.f64 	%fd1634, [%r7+5184];
	add.f64 	%fd1635, %fd1633, %fd1634;
	sub.f64 	%fd1636, %fd1633, %fd1634;
	ld.shared.f64 	%fd1637, [%r7+648];
	ld.shared.f64 	%fd1638, [%r7+4536];
	add.f64 	%fd1639, %fd1637, %fd1638;
	sub.f64 	%fd1640, %fd1637, %fd1638;
	ld.shared.f64 	%fd1641, [%r7+1296];
	ld.shared.f64 	%fd1642, [%r7+3888];
	add.f64 	%fd1643, %fd1641, %fd1642;
	sub.f64 	%fd1644, %fd1641, %fd1642;
	ld.shared.f64 	%fd1645, [%r7+1944];
	ld.shared.f64 	%fd1646, [%r7+3240];
	add.f64 	%fd1647, %fd1645, %fd1646;
	sub.f64 	%fd1648, %fd1645, %fd1646;
	ld.shared.f64 	%fd1649, [%r7+2592];
	add.f64 	%fd1650, %fd1649, %fd1649;
	sub.f64 	%fd1651, %fd1649, %fd1649;
	mul.f64 	%fd1652, %fd1650, 0d3FE0000000000000;
	fma.rn.f64 	%fd1654, %fd1517, %fd1635, 0d0000000000000000;
	fma.rn.f64 	%fd1655, %fd320, %fd1636, 0d0000000000000000;
	fma.rn.f64 	%fd1656, %fd321, %fd1639, %fd1654;
	fma.rn.f64 	%fd1657, %fd322, %fd1640, %fd1655;
	fma.rn.f64 	%fd1658, %fd323, %fd1643, %fd1656;
	fma.rn.f64 	%fd1659, %fd324, %fd1644, %fd1657;
	fma.rn.f64 	%fd1660, %fd325, %fd1647, %fd1658;
	fma.rn.f64 	%fd1661, %fd326, %fd1648, %fd1659;
	fma.rn.f64 	%fd348, %fd1717, %fd1652, %fd1660;
	fma.rn.f64 	%fd349, %fd1716, %fd1651, %fd1661;
	fma.rn.f64 	%fd1662, %fd327, %fd1635, 0d0000000000000000;
	fma.rn.f64 	%fd1663, %fd328, %fd1636, 0d0000000000000000;
	fma.rn.f64 	%fd1664, %fd329, %fd1639, %fd1662;
	fma.rn.f64 	%fd1665, %fd330, %fd1640, %fd1663;
	fma.rn.f64 	%fd1666, %fd331, %fd1643, %fd1664;
	fma.rn.f64 	%fd1667, %fd332, %fd1644, %fd1665;
	fma.rn.f64 	%fd1668, %fd333, %fd1647, %fd1666;
	fma.rn.f64 	%fd1669, %fd334, %fd1648, %fd1667;
	fma.rn.f64 	%fd350, %fd1715, %fd1652, %fd1668;
	fma.rn.f64 	%fd351, %fd1714, %fd1651, %fd1669;
	fma.rn.f64 	%fd1670, %fd335, %fd1635, 0d0000000000000000;
	fma.rn.f64 	%fd1671, %fd336, %fd1636, 0d0000000000000000;
	fma.rn.f64 	%fd1672, %fd337, %fd1639, %fd1670;
	fma.rn.f64 	%fd1673, %fd338, %fd1640, %fd1671;
	fma.rn.f64 	%fd1674, %fd339, %fd1643, %fd1672;
	fma.rn.f64 	%fd1675, %fd340, %fd1644, %fd1673;
	fma.rn.f64 	%fd1676, %fd341, %fd1647, %fd1674;
	fma.rn.f64 	%fd1677, %fd1720, %fd1648, %fd1675;
	fma.rn.f64 	%fd352, %fd1713, %fd1652, %fd1676;
	fma.rn.f64 	%fd353, %fd1712, %fd1651, %fd1677;
	fma.rn.f64 	%fd1678, %fd342, %fd1635, 0d0000000000000000;
	fma.rn.f64 	%fd1679, %fd343, %fd1636, 0d0000000000000000;
	fma.rn.f64 	%fd1680, %fd344, %fd1639, %fd1678;
	fma.rn.f64 	%fd1681, %fd345, %fd1640, %fd1679;
	fma.rn.f64 	%fd1682, %fd346, %fd1643, %fd1680;
	fma.rn.f64 	%fd1683, %fd347, %fd1644, %fd1681;
	fma.rn.f64 	%fd1684, %fd1719, %fd1647, %fd1682;
	fma.rn.f64 	%fd1685, %fd1718, %fd1648, %fd1683;
	fma.rn.f64 	%fd1686, %fd1711, %fd1652, %fd1684;
	fma.rn.f64 	%fd1687, %fd1710, %fd1651, %fd1685;
	sub.f64 	%fd354, %fd1686, %fd1687;
	@%p4 bra 	$L__BB28_30;
	ld.param.u64 	%rd50, [_Z32massMatrixMultiplyConstantKernelILi7ELi9ELi2EEvidPKdS1_S1_S1_S1_S1_S1_Pd_param_9];
	mov.u32 	%r133, %ctaid.x;
	shl.b32 	%r134, %r133, 1;
	mov.u32 	%r135, %tid.y;
	add.s32 	%r136, %r134, %r135;
	mad.lo.s32 	%r138, %r136, 5103, %r19;
	mad.lo.s32 	%r139, %r136, -4760, %r138;
	cvta.to.global.u64 	%rd38, %rd50;
	mul.wide.s32 	%rd39, %r139, 8;
	add.s64 	%rd40, %rd38, %rd39;
	add.f64 	%fd1688, %fd348, %fd349;
	st.global.f64 	[%rd40], %fd1688;
	add.f64 	%fd1689, %fd350, %fd351;
	st.global.f64 	[%rd40+392], %fd1689;
	add.f64 	%fd1690, %fd352, %fd353;
	st.global.f64 	[%rd40+784], %fd1690;
	st.global.f64 	[%rd40+1176], %fd354;
	sub.f64 	%fd1691, %fd352, %fd353;
	st.global.f64 	[%rd40+1568], %fd1691;
	sub.f64 	%fd1692, %fd350, %fd351;
	st.global.f64 	[%rd40+1960], %fd1692;
	sub.f64 	%fd1693, %fd348, %fd349;
	st.global.f64 	[%rd40+2352], %fd1693;
$L__BB28_30:
	ret;

}
	// .globl	_Z32massMatrixMultiplyConstantKernelILi7ELi10ELi1EEvidPKdS1_S1_S1_S1_S1_S1_Pd
.visible .entry _Z32massMatrixMultiplyConstantKernelILi7ELi10ELi1EEvidPKdS1_S1_S1_S1_S1_S1_Pd(
	.param .u32 _Z32massMatrixMultiplyConstantKernelILi7ELi10ELi1EEvidPKdS1_S1_S1_S1_S1_S1_Pd_param_0,
	.param .f64 _Z32massMatrixMultiplyConstantKernelILi7ELi10ELi1EEvidPKdS1_S1_S1_S1_S1_S1_Pd_param_1,
	.param .u64 .ptr .align 1 _Z32massMatrixMultiplyConstantKernelILi7ELi10ELi1EEvidPKdS1_S1_S1_S1_S1_S1_Pd_param_2,
	.param .u64 .ptr .align 1 _Z32massMatrixMultiplyConstantKernelILi7ELi10ELi1EEvidPKdS1_S1_S1_S1_S1_S1_Pd_param_3,
	.param .u64 .ptr .align 1 _Z32massMatrixMultiplyConstantKernelILi7ELi10ELi1EEvidPKdS1_S1_S1_S1_S1_S1_Pd_param_4,
	.param .u64 .ptr .align 1 _Z32massMatrixMultiplyConstantKernelILi7ELi10ELi1EEvidPKdS1_S1_S1_S1_S1_S1_Pd_param_5,
	.param .u64 .ptr .align 1 _Z32massMatrixMultiplyConstantKernelILi7ELi10ELi1EEvidPKdS1_S1_S1_S1_S1_S1_Pd_param_6,
	.param .u64 .ptr .align 1 _Z32massMatrixMultiplyConstantKernelILi7ELi10ELi1EEvidPKdS1_S1_S1_S1_S1_S1_Pd_param_7,
	.param .u64 .ptr .align 1 _Z32massMatrixMultiplyConstantKernelILi7ELi10ELi1EEvidPKdS1_S1_S1_S1_S1_S1_Pd_param_8,
	.param .u64 .ptr .align 1 _Z32massMatrixMultiplyConstantKernelILi7ELi10ELi1EEvidPKdS1_S1_S1_S1_S1_S1_Pd_param_9
)
{
	.reg .pred 	%p<20>;
	.reg .b16 	%rs<17>;
	.reg .b32 	%r<48>;
	.reg .b64 	%rd<18>;
	.reg .b64 	%fd<1998>;
	// demoted variable
	.shared .align 8 .b8 _ZZ29stiffnessMatrixMultiplyDeviceILi7ELi10ELi1EEviidPKdS1_S1_S1_PAT0__AT0__AplT0_Li0E_dPdE5s_Gpr[800];
	// demoted variable
	.shared .align 8 .b8 _ZZ29stiffnessMatrixMultiplyDeviceILi7ELi10ELi1EEviidPKdS1_S1_S1_PAT0__AT0__AplT0_Li0E_dPdE5s_Gps[800];
	// demoted variable
	.shared .align 8 .b8 _ZZ32massMatrixMultiplyConstantKernelILi7ELi10ELi1EEvidPKdS1_S1_S1_S1_S1_S1_PdE6s_tmp1[8000];
	// demoted variable
	.shared .align 8 .b8 _ZZ32massMatrixMultiplyConstantKernelILi7ELi10ELi1EEvidPKdS1_S1_S1_S1_S1_S1_PdE13s_QuadToQuadD[800];
	ld.param.u32 	%r21, [_Z32massMatrixMultiplyConstantKernelILi7ELi10ELi1EEvidPKdS1_S1_S1_S1_S1_S1_Pd_param_0];
	ld.param.f64 	%fd369, [_Z32massMatrixMultiplyConstantKernelILi7ELi10ELi1EEvidPKdS1_S1_S1_S1_S1_S1_Pd_param_1];
	ld.param.u64 	%rd2, [_Z32massMatrixMultiplyConstantKernelILi7ELi10ELi1EEvidPKdS1_S1_S1_S1_S1_S1_Pd_param_2];
	ld.param.u64 	%rd5, [_Z32massMatrixMultiplyConstantKernelILi7ELi10ELi1EEvidPKdS1_S1_S1_S1_S1_S1_Pd_param_5];
	ld.param.u64 	%rd3, [_Z32massMatrixMultiplyConstantKernelILi7ELi10ELi1EEvidPKdS1_S1_S1_S1_S1_S1_Pd_param_8];
	cvta.to.global.u64 	%rd6, %rd5;
	mov.u32 	%r1, %tid.x;
	mov.u32 	%r2, %tid.y;
	mov.u32 	%r22, %ctaid.x;
	add.s32 	%r3, %r22, %r2;
	cvt.u16.u32 	%rs1, %r1;
	mul.hi.u16 	%rs3, %rs1, 9363;
	mul.lo.s16 	%rs4, %rs3, 7;
	sub.s16 	%rs2, %rs1, %rs4;
	mul.wide.u32 	%rd7, %r1, 8;
	add.s64 	%rd8, %rd6, %rd7;
	ld.global.nc.f64 	%fd371, [%rd8];
	shl.b32 	%r23, %r1, 3;
	mov.u32 	%r24, _ZZ32massMatrixMultiplyConstantKernelILi7ELi10ELi1EEvidPKdS1_S1_S1_S1_S1_S1_PdE13s_QuadToQuadD;
	add.s32 	%r25, %r24, %r23;
	st.shared.f64 	[%r25], %fd371;
	setp.lt.s32 	%p2, %r3, %r21;
	setp.lt.u32 	%p3, %r1, 49;
	and.pred  	%p1, %p3, %p2;
	not.pred 	%p4, %p1;
	@%p4 bra 	$L__BB29_2;
	cvta.to.global.u64 	%rd9, %rd3;
	mad.lo.s32 	%r26, %r3, 343, %r1;
	mul.wide.s32 	%rd10, %r26, 8;
	add.s64 	%rd11, %rd9, %rd10;
	ld.global.nc.f64 	%fd1915, [%rd11];
	ld.global.nc.f64 	%fd1914, [%rd11+392];
	ld.global.nc.f64 	%fd1913, [%rd11+784];
	ld.global.nc.f64 	%fd1912, [%rd11+1176];
	ld.global.nc.f64 	%fd1911, [%rd11+1568];
	ld.global.nc.f64 	%fd1910, [%rd11+1960];
	ld.global.nc.f64 	%fd1909, [%rd11+2352];
$L__BB29_2:
	setp.gt.u32 	%p5, %r1, 48;
	bar.sync 	0;
	ld.const.f64 	%fd15, [const_oddDofToQuad];
	ld.const.f64 	%fd16, [const_evenDofToQuad];
	ld.const.f64 	%fd17, [const_oddDofToQuad+8];
	ld.const.f64 	%fd18, [const_evenDofToQuad+8];
	ld.const.f64 	%fd19, [const_oddDofToQuad+16];
	ld.const.f64 	%fd20, [const_evenDofToQuad+16];
	ld.const.f64 	%fd21, [const_oddDofToQuad+24];
	ld.const.f64 	%fd22, [const_evenDofToQuad+24];
	ld.const.f64 	%fd23, [const_oddDofToQuad+32];
	ld.const.f64 	%fd24, [const_evenDofToQuad+32];
	ld.const.f64 	%fd25, [const_oddDofToQuad+40];
	ld.const.f64 	%fd26, [const_evenDofToQuad+40];
	ld.const.f64 	%fd27, [const_oddDofToQuad+48];
	ld.const.f64 	%fd28, [const_evenDofToQuad+48];
	ld.const.f64 	%fd29, [const_oddDofToQuad+56];
	ld.const.f64 	%fd30, [const_evenDofToQuad+56];
	ld.const.f64 	%fd31, [const_oddDofToQuad+64];
	ld.const.f64 	%fd32, [const_evenDofToQuad+64];
	ld.const.f64 	%fd33, [const_oddDofToQuad+72];
	ld.const.f64 	%fd34, [const_evenDofToQuad+72];
	ld.const.f64 	%fd35, [const_oddDofToQuad+80];
	ld.const.f64 	%fd36, [const_evenDofToQuad+80];
	ld.const.f64 	%fd37, [const_oddDofToQuad+88];
	ld.const.f64 	%fd38, [const_evenDofToQuad+88];
	ld.const.f64 	%fd39, [const_oddDofToQuad+96];
	ld.const.f64 	%fd40, [const_evenDofToQuad+96];
	ld.const.f64 	%fd41, [const_oddDofToQuad+104];
	ld.const.f64 	%fd42, [const_evenDofToQuad+104];
	mov.u32 	%r27, _ZZ32massMatrixMultiplyConstantKernelILi7ELi10ELi1EEvidPKdS1_S1_S1_S1_S1_S1_PdE6s_tmp1;
	mad.lo.s32 	%r4, %r2, 8000, %r27;
	mul.lo.s16 	%rs6, %rs1, 37;
	shr.u16 	%rs7, %rs6, 8;
	sub.s16 	%rs8, %rs1, %rs7;
	and.b16  	%rs9, %rs8, 254;
	shr.u16 	%rs10, %rs9, 1;
	add.s16 	%rs11, %rs10, %rs7;
	and.b16  	%rs12, %rs11, 252;
	shr.u16 	%rs13, %rs12, 2;
	cvt.u32.u16 	%r5, %rs13;
	mul.wide.u16 	%r28, %rs13, 80;
	add.s32 	%r6, %r4, %r28;
	mul.wide.u16 	%r29, %rs2, 8;
	add.s32 	%r7, %r6, %r29;
	@%p5 bra 	$L__BB29_4;
	add.f64 	%fd372, %fd1915, %fd1909;
	sub.f64 	%fd373, %fd1915, %fd1909;
	add.f64 	%fd374, %fd1914, %fd1910;
	sub.f64 	%fd375, %fd1914, %fd1910;
	add.f64 	%fd376, %fd1913, %fd1911;
	sub.f64 	%fd377, %fd1913, %fd1911;
	add.f64 	%fd378, %fd1912, %fd1912;
	sub.f64 	%fd379, %fd1912, %fd1912;
	mul.f64 	%fd380, %fd378, 0d3FE0000000000000;
	fma.rn.f64 	%fd381, %fd15, %fd372, 0d0000000000000000;
	fma.rn.f64 	%fd382, %fd16, %fd373, 0d0000000000000000;
	fma.rn.f64 	%fd383, %fd17, %fd374, %fd381;
	fma.rn.f64 	%fd384, %fd18, %fd375, %fd382;
	fma.rn.f64 	%fd385, %fd19, %fd376, %fd383;
	fma.rn.f64 	%fd386, %fd20, %fd377, %fd384;
	fma.rn.f64 	%fd387, %fd21, %fd380, %fd385;
	fma.rn.f64 	%fd388, %fd22, %fd379, %fd386;
	add.f64 	%fd389, %fd388, %fd387;
	st.shared.f64 	[%r7], %fd389;
	sub.f64 	%fd390, %fd387, %fd388;
	st.shared.f64 	[%r7+7200], %fd390;
	fma.rn.f64 	%fd391, %fd23, %fd372, 0d0000000000000000;
	fma.rn.f64 	%fd392, %fd24, %fd373, 0d0000000000000000;
	fma.rn.f64 	%fd393, %fd25, %fd374, %fd391;
	fma.rn.f64 	%fd394, %fd26, %fd375, %fd392;
	fma.rn.f64 	%fd395, %fd27, %fd376, %fd393;
	fma.rn.f64 	%fd396, %fd28, %fd377, %fd394;
	fma.rn.f64 	%fd397, %fd29, %fd380, %fd395;
	fma.rn.f64 	%fd398, %fd30, %fd379, %fd396;
	add.f64 	%fd399, %fd398, %fd397;
	st.shared.f64 	[%r7+800], %fd399;
	sub.f64 	%fd400, %fd397, %fd398;
	st.shared.f64 	[%r7+6400], %fd400;
	fma.rn.f64 	%fd401, %fd31, %fd372, 0d0000000000000000;
	fma.rn.f64 	%fd402, %fd32, %fd373, 0d0000000000000000;
	fma.rn.f64 	%fd403, %fd33, %fd374, %fd401;
	fma.rn.f64 	%fd404, %fd34, %fd375, %fd402;
	fma.rn.f64 	%fd405, %fd35, %fd376, %fd403;
	fma.rn.f64 	%fd406, %fd36, %fd377, %fd404;
	fma.rn.f64 	%fd407, %fd37, %fd380, %fd405;
	fma.rn.f64 	%fd408, %fd38, %fd379, %fd406;
	add.f64 	%fd409, %fd408, %fd407;
	st.shared.f64 	[%r7+1600], %fd409;
	sub.f64 	%fd410, %fd407, %fd408;
	st.shared.f64 	[%r7+5600], %fd410;
	fma.rn.f64 	%fd411, %fd39, %fd372, 0d0000000000000000;
	fma.rn.f64 	%fd412, %fd40, %fd373, 0d0000000000000000;
	fma.rn.f64 	%fd413, %fd41, %fd374, %fd411;
	fma.rn.f64 	%fd414, %fd42, %fd375, %fd412;
	ld.const.f64 	%fd415, [const_oddDofToQuad+112];
	fma.rn.f64 	%fd416, %fd415, %fd376, %fd413;
	ld.const.f64 	%fd417, [const_evenDofToQuad+112];
	fma.rn.f64 	%fd418, %fd417, %fd377, %fd414;
	ld.const.f64 	%fd419, [const_oddDofToQuad+120];
	fma.rn.f64 	%fd420, %fd419, %fd380, %fd416;
	ld.const.f64 	%fd421, [const_evenDofToQuad+120];
	fma.rn.f64 	%fd422, %fd421, %fd379, %fd418;
	add.f64 	%fd423, %fd422, %fd420;
	st.shared.f64 	[%r7+2400], %fd423;
	sub.f64 	%fd424, %fd420, %fd422;
	st.shared.f64 	[%r7+4800], %fd424;
	ld.const.f64 	%fd425, [const_oddDofToQuad+128];
	fma.rn.f64 	%fd426, %fd425, %fd372, 0d0000000000000000;
	ld.const.f64 	%fd427, [const_evenDofToQuad+128];
	fma.rn.f64 	%fd428, %fd427, %fd373, 0d0000000000000000;
	ld.const.f64 	%fd429, [const_oddDofToQuad+136];
	fma.rn.f64 	%fd430, %fd429, %fd374, %fd426;
	ld.const.f64 	%fd431, [const_evenDofToQuad+136];
	fma.rn.f64 	%fd432, %fd431, %fd375, %fd428;
	ld.const.f64 	%fd433, [const_oddDofToQuad+144];
	fma.rn.f64 	%fd434, %fd433, %fd376, %fd430;
	ld.const.f64 	%fd435, [const_evenDofToQuad+144];
	fma.rn.f64 	%fd436, %fd435, %fd377, %fd432;
	ld.const.f64 	%fd437, [const_oddDofToQuad+152];
	fma.rn.f64 	%fd438, %fd437, %fd380, %fd434;
	ld.const.f64 	%fd439, [const_evenDofToQuad+152];
	fma.rn.f64 	%fd440, %fd439, %fd379, %fd436;
	add.f64 	%fd441, %fd440, %fd438;
	st.shared.f64 	[%r7+3200], %fd441;
	sub.f64 	%fd442, %fd438, %fd440;
	st.shared.f64 	[%r7+4000], %fd442;
$L__BB29_4:
	bar.sync 	0;
	setp.lt.u32 	%p6, %r1, 70;
	mad.lo.s32 	%r30, %r5, 720, %r6;
	add.s32 	%r8, %r30, %r29;
	@%p6 bra 	$L__BB29_6;
	ld.const.f64 	%fd1927, [const_oddDofToQuad+112];
	ld.const.f64 	%fd1926, [const_evenDofToQuad+112];
	ld.const.f64 	%fd1925, [const_oddDofToQuad+120];
	ld.const.f64 	%fd1924, [const_evenDofToQuad+120];
	ld.const.f64 	%fd1923, [const_oddDofToQuad+128];
	ld.const.f64 	%fd1922, [const_evenDofToQuad+128];
	ld.const.f64 	%fd1921, [const_oddDofToQuad+136];
	ld.const.f64 	%fd1920, [const_evenDofToQuad+136];
	ld.const.f64 	%fd1919, [const_oddDofToQuad+144];
	ld.const.f64 	%fd1918, [const_evenDofToQuad+144];
	ld.const.f64 	%fd1917, [const_oddDofToQuad+152];
	ld.const.f64 	%fd1916, [const_evenDofToQuad+152];
	bra.uni 	$L__BB29_7;
$L__BB29_6:
	ld.shared.f64 	%fd443, [%r8];
	ld.shared.f64 	%fd444, [%r8+480];
	add.f64 	%fd445, %fd443, %fd444;
	sub.f64 	%fd446, %fd443, %fd444;
	ld.shared.f64 	%fd447, [%r8+80];
	ld.shared.f64 	%fd448, [%r8+400];
	add.f64 	%fd449, %fd447, %fd448;
	sub.f64 	%fd450, %fd447, %fd448;
	ld.shared.f64 	%fd451, [%r8+160];
	ld.shared.f64 	%fd452, [%r8+320];
	add.f64 	%fd453, %fd451, %fd452;
	sub.f64 	%fd454, %fd451, %fd452;
	ld.shared.f64 	%fd455, [%r8+240];
	add.f64 	%fd456, %fd455, %fd455;
	sub.f64 	%fd457, %fd455, %fd455;
	mul.f64 	%fd458, %fd456, 0d3FE0000000000000;
	fma.rn.f64 	%fd459, %fd15, %fd445, 0d0000000000000000;
	fma.rn.f64 	%fd460, %fd16, %fd446, 0d0000000000000000;
	fma.rn.f64 	%fd461, %fd17, %fd449, %fd459;
	fma.rn.f64 	%fd462, %fd18, %fd450, %fd460;
	fma.rn.f64 	%fd463, %fd19, %fd453, %fd461;
	fma.rn.f64 	%fd464, %fd20, %fd454, %fd462;
	fma.rn.f64 	%fd465, %fd21, %fd458, %fd463;
	fma.rn.f64 	%fd466, %fd22, %fd457, %fd464;
	add.f64 	%fd467, %fd465, %fd466;
	st.shared.f64 	[%r8], %fd467;
	sub.f64 	%fd468, %fd465, %fd466;
	st.shared.f64 	[%r8+720], %fd468;
	fma.rn.f64 	%fd469, %fd23, %fd445, 0d0000000000000000;
	fma.rn.f64 	%fd470, %fd24, %fd446, 0d0000000000000000;
	fma.rn.f64 	%fd471, %fd25, %fd449, %fd469;
	fma.rn.f64 	%fd472, %fd26, %fd450, %fd470;
	fma.rn.f64 	%fd473, %fd27, %fd453, %fd471;
	fma.rn.f64 	%fd474, %fd28, %fd454, %fd472;
	fma.rn.f64 	%fd475, %fd29, %fd458, %fd473;
	fma.rn.f64 	%fd476, %fd30, %fd457, %fd474;
	add.f64 	%fd477, %fd475, %fd476;
	st.shared.f64 	[%r8+80], %fd477;
	sub.f64 	%fd478, %fd475, %fd476;
	st.shared.f64 	[%r8+640], %fd478;
	fma.rn.f64 	%fd479, %fd31, %fd445, 0d0000000000000000;
	fma.rn.f64 	%fd480, %fd32, %fd446, 0d0000000000000000;
	fma.rn.f64 	%fd481, %fd33, %fd449, %fd479;
	fma.rn.f64 	%fd482, %fd34, %fd450, %fd480;
	fma.rn.f64 	%fd483, %fd35, %fd453, %fd481;
	fma.rn.f64 	%fd484, %fd36, %fd454, %fd482;
	fma.rn.f64 	%fd485, %fd37, %fd458, %fd483;
	fma.rn.f64 	%fd486, %fd38, %fd457, %fd484;
	add.f64 	%fd487, %fd485, %fd486;
	st.shared.f64 	[%r8+160], %fd487;
	sub.f64 	%fd488, %fd485, %fd486;
	st.shared.f64 	[%r8+560], %fd488;
	fma.rn.f64 	%fd489, %fd39, %fd445, 0d0000000000000000;
	fma.rn.f64 	%fd490, %fd40, %fd446, 0d0000000000000000;
	fma.rn.f64 	%fd491, %fd41, %fd449, %fd489;
	fma.rn.f64 	%fd492, %fd42, %fd450, %fd490;
	ld.const.f64 	%fd1927, [const_oddDofToQuad+112];
	fma.rn.f64 	%fd493, %fd1927, %fd453, %fd491;
	ld.const.f64 	%fd1926, [const_evenDofToQuad+112];
	fma.rn.f64 	%fd494, %fd1926, %fd454, %fd492;
	ld.const.f64 	%fd1925, [const_oddDofToQuad+120];
	fma.rn.f64 	%fd495, %fd1925, %fd458, %fd493;
	ld.const.f64 	%fd1924, [const_evenDofToQuad+120];
	fma.rn.f64 	%fd496, %fd1924, %fd457, %fd494;
	add.f64 	%fd497, %fd495, %fd496;
	st.shared.f64 	[%r8+240], %fd497;
	sub.f64 	%fd498, %fd495, %fd496;
	st.shared.f64 	[%r8+480], %fd498;
	ld.const.f64 	%fd1923, [const_oddDofToQuad+128];
	fma.rn.f64 	%fd499, %fd1923, %fd445, 0d0000000000000000;
	ld.const.f64 	%fd1922, [const_evenDofToQuad+128];
	fma.rn.f64 	%fd500, %fd1922, %fd446, 0d0000000000000000;
	ld.const.f64 	%fd1921, [const_oddDofToQuad+136];
	fma.rn.f64 	%fd501, %fd1921, %fd449, %fd499;
	ld.const.f64 	%fd1920, [const_evenDofToQuad+136];
	fma.rn.f64 	%fd502, %fd1920, %fd450, %fd500;
	ld.const.f64 	%fd1919, [const_oddDofToQuad+144];
	fma.rn.f64 	%fd503, %fd1919, %fd453, %fd501;
	ld.const.f64 	%fd1918, [const_evenDofToQuad+144];
	fma.rn.f64 	%fd504, %fd1918, %fd454, %fd502;
	ld.const.f64 	%fd1917, [const_oddDofToQuad+152];
	fma.rn.f64 	%fd505, %fd1917, %fd458, %fd503;
	ld.const.f64 	%fd1916, [const_evenDofToQuad+152];
	fma.rn.f64 	%fd506, %fd1916, %fd457, %fd504;
	add.f64 	%fd507, %fd505, %fd506;
	st.shared.f64 	[%r8+320], %fd507;
	sub.f64 	%fd508, %fd505, %fd506;
	st.shared.f64 	[%r8+400], %fd508;
$L__BB29_7:
	setp.ge.s32 	%p7, %r3, %r21;
	bar.sync 	0;
	mul.hi.u16 	%rs14, %rs1, 6554;
	mul.lo.s16 	%rs15, %rs14, 10;
	sub.s16 	%rs16, %rs1, %rs15;
	cvt.u32.u16 	%r9, %rs16;
	cvt.u32.u16 	%r10, %rs14;
	mul.wide.u16 	%r32, %rs14, 800;
	add.s32 	%r33, %r4, %r32;
	mul.wide.u16 	%r34, %rs16, 80;
	add.s32 	%r11, %r33, %r34;
	ld.shared.f64 	%fd510, [%r11];
	ld.shared.f64 	%fd511, [%r11+48];
	add.f64 	%fd512, %fd510, %fd511;
	sub.f64 	%fd513, %fd510, %fd511;
	ld.shared.f64 	%fd514, [%r11+8];
	ld.shared.f64 	%fd515, [%r11+40];
	add.f64 	%fd516, %fd514, %fd515;
	sub.f64 	%fd517, %fd514, %fd515;
	ld.shared.f64 	%fd518, [%r11+16];
	ld.shared.f64 	%fd519, [%r11+32];
	add.f64 	%fd520, %fd518, %fd519;
	sub.f64 	%fd521, %fd518, %fd519;
	ld.shared.f64 	%fd522, [%r11+24];
	add.f64 	%fd523, %fd522, %fd522;
	sub.f64 	%fd524, %fd522, %fd522;
	mul.f64 	%fd525, %fd523, 0d3FE0000000000000;
	fma.rn.f64 	%fd526, %fd15, %fd512, 0d0000000000000000;
	fma.rn.f64 	%fd527, %fd16, %fd513, 0d0000000000000000;
	fma.rn.f64 	%fd528, %fd17, %fd516, %fd526;
	fma.rn.f64 	%fd529, %fd18, %fd517, %fd527;
	fma.rn.f64 	%fd530, %fd19, %fd520, %fd528;
	fma.rn.f64 	%fd531, %fd20, %fd521, %fd529;
	fma.rn.f64 	%fd532, %fd21, %fd525, %fd530;
	fma.rn.f64 	%fd533, %fd22, %fd524, %fd531;
	add.f64 	%fd534, %fd532, %fd533;
	st.shared.f64 	[%r11], %fd534;
	sub.f64 	%fd535, %fd532, %fd533;
	st.shared.f64 	[%r11+72], %fd535;
	fma.rn.f64 	%fd536, %fd23, %fd512, 0d0000000000000000;
	fma.rn.f64 	%fd537, %fd24, %fd513, 0d0000000000000000;
	fma.rn.f64 	%fd538, %fd25, %fd516, %fd536;
	fma.rn.f64 	%fd539, %fd26, %fd517, %fd537;
	fma.rn.f64 	%fd540, %fd27, %fd520, %fd538;
	fma.rn.f64 	%fd541, %fd28, %fd521, %fd539;
	fma.rn.f64 	%fd542, %fd29, %fd525, %fd540;
	fma.rn.f64 	%fd543, %fd30, %fd524, %fd541;
	add.f64 	%fd544, %fd542, %fd543;
	st.shared.f64 	[%r11+8], %fd544;
	sub.f64 	%fd545, %fd542, %fd543;
	st.shared.f64 	[%r11+64], %fd545;
	fma.rn.f64 	%fd546, %fd31, %fd512, 0d0000000000000000;
	fma.rn.f64 	%fd547, %fd32, %fd513, 0d0000000000000000;
	fma.rn.f64 	%fd548, %fd33, %fd516, %fd546;
	fma.rn.f64 	%fd549, %fd34, %fd517, %fd547;
	fma.rn.f64 	%fd550, %fd35, %fd520, %fd548;
	fma.rn.f64 	%fd551, %fd36, %fd521, %fd549;
	fma.rn.f64 	%fd552, %fd37, %fd525, %fd550;
	fma.rn.f64 	%fd553, %fd38, %fd524, %fd551;
	add.f64 	%fd554, %fd552, %fd553;
	st.shared.f64 	[%r11+16], %fd554;
	sub.f64 	%fd555, %fd552, %fd553;
	st.shared.f64 	[%r11+56], %fd555;
	fma.rn.f64 	%fd556, %fd39, %fd512, 0d0000000000000000;
	fma.rn.f64 	%fd557, %fd40, %fd513, 0d0000000000000000;
	fma.rn.f64 	%fd558, %fd41, %fd516, %fd556;
	fma.rn.f64 	%fd559, %fd42, %fd517, %fd557;
	fma.rn.f64 	%fd560, %fd1927, %fd520, %fd558;
	fma.rn.f64 	%fd561, %fd1926, %fd521, %fd559;
	fma.rn.f64 	%fd562, %fd1925, %fd525, %fd560;
	fma.rn.f64 	%fd563, %fd1924, %fd524, %fd561;
	add.f64 	%fd564, %fd562, %fd563;
	st.shared.f64 	[%r11+24], %fd564;
	sub.f64 	%fd565, %fd562, %fd563;
	st.shared.f64 	[%r11+48], %fd565;
	fma.rn.f64 	%fd566, %fd1923, %fd512, 0d0000000000000000;
	fma.rn.f64 	%fd567, %fd1922, %fd513, 0d0000000000000000;
	fma.rn.f64 	%fd568, %fd1921, %fd516, %fd566;
	fma.rn.f64 	%fd569, %fd1920, %fd517, %fd567;
	fma.rn.f64 	%fd570, %fd1919, %fd520, %fd568;
	fma.rn.f64 	%fd571, %fd1918, %fd521, %fd569;
	fma.rn.f64 	%fd572, %fd1917, %fd525, %fd570;
	fma.rn.f64 	%fd573, %fd1916, %fd524, %fd571;
	add.f64 	%fd574, %fd572, %fd573;
	st.shared.f64 	[%r11+32], %fd574;
	sub.f64 	%fd575, %fd572, %fd573;
	st.shared.f64 	[%r11+40], %fd575;
	bar.sync 	0;
	mad.lo.s32 	%r12, %r10, -720, %r33;
	mul.wide.u16 	%r35, %rs16, 8;
	add.s32 	%r13, %r12, %r35;
	ld.shared.f64 	%fd79, [%r13];
	ld.shared.f64 	%fd80, [%r13+800];
	ld.shared.f64 	%fd81, [%r13+1600];
	ld.shared.f64 	%fd82, [%r13+2400];
	ld.shared.f64 	%fd83, [%r13+3200];
	ld.shared.f64 	%fd84, [%r13+4000];
	ld.shared.f64 	%fd85, [%r13+4800];
	ld.shared.f64 	%fd86, [%r13+5600];
	ld.shared.f64 	%fd87, [%r13+6400];
	ld.shared.f64 	%fd88, [%r13+7200];
	mad.lo.s32 	%r14, %r3, 7000, %r1;
	mov.u32 	%r36, _ZZ29stiffnessMatrixMultiplyDeviceILi7ELi10ELi1EEviidPKdS1_S1_S1_PAT0__AT0__AplT0_Li0E_dPdE5s_Gpr;
	mad.lo.s32 	%r15, %r2, 800, %r36;
	cvta.to.global.u64 	%rd12, %rd2;
	mul.wide.s32 	%rd13, %r14, 8;
	add.s64 	%rd1, %rd12, %rd13;
	mov.f64 	%fd1928, 0d0000000000000000;
	mov.f64 	%fd1929, %fd1928;
	mov.f64 	%fd1930, %fd1928;
	mov.f64 	%fd1931, %fd1928;
	mov.f64 	%fd1932, %fd1928;
	mov.f64 	%fd1933, %fd1928;
	mov.f64 	%fd1934, %fd1928;
	@%p7 bra 	$L__BB29_9;
	ld.global.nc.f64 	%fd1928, [%rd1];
	ld.global.nc.f64 	%fd1929, [%rd1+8000];
	ld.global.nc.f64 	%fd1930, [%rd1+16000];
	ld.global.nc.f64 	%fd1931, [%rd1+24000];
	ld.global.nc.f64 	%fd1932, [%rd1+32000];
	ld.global.nc.f64 	%fd1933, [%rd1+40000];
	ld.global.nc.f64 	%fd1934, [%rd1+48000];
$L__BB29_9:
	mul.lo.s32 	%r37, %r10, 80;
	add.s32 	%r16, %r15, %r37;
	shl.b32 	%r38, %r9, 3;
	add.s32 	%r17, %r16, %r38;
	mov.u32 	%r39, _ZZ29stiffnessMatrixMultiplyDeviceILi7ELi10ELi1EEviidPKdS1_S1_S1_PAT0__AT0__AplT0_Li0E_dPdE5s_Gps;
	mad.lo.s32 	%r40, %r2, 800, %r39;
	add.s32 	%r19, %r40, %r38;
	add.s32 	%r18, %r19, %r37;
	mov.u32 	%r41, _ZZ32massMatrixMultiplyConstantKernelILi7ELi10ELi1EEvidPKdS1_S1_S1_S1_S1_S1_PdE13s_QuadToQuadD;
	add.s32 	%r42, %r41, %r38;
	add.s32 	%r20, %r4, %r38;
	mad.lo.s32 	%r43, %r9, 72, %r42;
	ld.shared.f64 	%fd103, [%r43];
	ld.shared.f64 	%fd577, [%r12];
	fma.rn.f64 	%fd578, %fd103, %fd577, 0d0000000000000000;
	add.s32 	%r44, %r41, %r37;
	ld.shared.f64 	%fd104, [%r44];
	ld.shared.f64 	%fd579, [%r20];
	fma.rn.f64 	%fd580, %fd104, %fd579, 0d0000000000000000;
	ld.shared.f64 	%fd581, [_ZZ32massMatrixMultiplyConstantKernelILi7ELi10ELi1EEvidPKdS1_S1_S1_S1_S1_S1_PdE13s_QuadToQuadD];
	fma.rn.f64 	%fd582, %fd581, %fd79, 0d0000000000000000;
	ld.shared.f64 	%fd105, [%r43+8];
	ld.shared.f64 	%fd583, [%r12+8];
	fma.rn.f64 	%fd584, %fd105, %fd583, %fd578;
	ld.shared.f64 	%fd106, [%r44+8];
	ld.shared.f64 	%fd585, [%r20+80];
	fma.rn.f64 	%fd586, %fd106, %fd585, %fd580;
	ld.shared.f64 	%fd587, [_ZZ32massMatrixMultiplyConstantKernelILi7ELi10ELi1EEvidPKdS1_S1_S1_S1_S1_S1_PdE13s_QuadToQuadD+8];
	fma.rn.f64 	%fd588, %fd587, %fd80, %fd582;
	ld.shared.f64 	%fd107, [%r43+16];
	ld.shared.f64 	%fd589, [%r12+16];
	fma.rn.f64 	%fd590, %fd107, %fd589, %fd584;
	ld.shared.f64 	%fd108, [%r44+16];
	ld.shared.f64 	%fd591, [%r20+160];
	fma.rn.f64 	%fd592, %fd108, %fd591, %fd586;
	ld.shared.f64 	%fd593, [_ZZ32massMatrixMultiplyConstantKernelILi7ELi10ELi1EEvidPKdS1_S1_S1_S1_S1_S1_PdE13s_QuadToQuadD+16];
	fma.rn.f64 	%fd594, %fd593, %fd81, %fd588;
	ld.shared.f64 	%fd109, [%r43+24];
	ld.shared.f64 	%fd595, [%r12+24];
	fma.rn.f64 	%fd596, %fd109, %fd595, %fd590;
	ld.shared.f64 	%fd110, [%r44+24];
	ld.shared.f64 	%fd597, [%r20+240];
	fma.rn.f64 	%fd598, %fd110, %fd597, %fd592;
	ld.shared.f64 	%fd599, [_ZZ32massMatrixMultiplyConstantKernelILi7ELi10ELi1EEvidPKdS1_S1_S1_S1_S1_S1_PdE13s_QuadToQuadD+24];
	fma.rn.f64 	%fd600, %fd599, %fd82, %fd594;
	ld.shared.f64 	%fd111, [%r43+32];
	ld.shared.f64 	%fd601, [%r12+32];
	fma.rn.f64 	%fd602, %fd111, %fd601, %fd596;
	ld.shared.f64 	%fd112, [%r44+32];
	ld.shared.f64 	%fd603, [%r20+320];
	fma.rn.f64 	%fd604, %fd112, %fd603, %fd598;
	ld.shared.f64 	%fd605, [_ZZ32massMatrixMultiplyConstantKernelILi7ELi10ELi1EEvidPKdS1_S1_S1_S1_S1_S1_PdE13s_QuadToQuadD+32];
	fma.rn.f64 	%fd606, %fd605, %fd83, %fd600;
	ld.shared.f64 	%fd113, [%r43+40];
	ld.shared.f64 	%fd607, [%r12+40];
	fma.rn.f64 	%fd608, %fd113, %fd607, %fd602;
	ld.shared.f64 	%fd114, [%r44+40];
	ld.shared.f64 	%fd609, [%r20+400];
	fma.rn.f64 	%fd610, %fd114, %fd609, %fd604;
	ld.shared.f64 	%fd611, [_ZZ32massMatrixMultiplyConstantKernelILi7ELi10ELi1EEvidPKdS1_S1_S1_S1_S1_S1_PdE13s_QuadToQuadD+40];
	fma.rn.f64 	%fd612, %fd611, %fd84, %fd606;
	ld.shared.f64 	%fd115, [%r43+48];
	ld.shared.f64 	%fd613, [%r12+48];
	fma.rn.f64 	%fd614, %fd115, %fd613, %fd608;
	ld.shared.f64 	%fd116, [%r44+48];
	ld.shared.f64 	%fd615, [%r20+480];
	fma.rn.f64 	%fd616, %fd116, %fd615, %fd610;
	ld.shared.f64 	%fd617, [_ZZ32massMatrixMultiplyConstantKernelILi7ELi10ELi1EEvidPKdS1_S1_S1_S1_S1_S1_PdE13s_QuadToQuadD+48];
	fma.rn.f64 	%fd618, %fd617, %fd85, %fd612;
	ld.shared.f64 	%fd117, [%r43+56];
	ld.shared.f64 	%fd619, [%r12+56];
	fma.rn.f64 	%fd620, %fd117, %fd619, %fd614;
	ld.shared.f64 	%fd118, [%r44+56];
	ld.shared.f64 	%fd621, [%r20+560];
	fma.rn.f64 	%fd622, %fd118, %fd621, %fd616;
	ld.shared.f64 	%fd623, [_ZZ32massMatrixMultiplyConstantKernelILi7ELi10ELi1EEvidPKdS1_S1_S1_S1_S1_S1_PdE13s_QuadToQuadD+56];
	fma.rn.f64 	%fd624, %fd623, %fd86, %fd618;
	ld.shared.f64 	%fd119, [%r43+64];
	ld.shared.f64 	%fd625, [%r12+64];
	fma.rn.f64 	%fd626, %fd119, %fd625, %fd620;
	ld.shared.f64 	%fd120, [%r44+64];
	ld.shared.f64 	%fd627, [%r20+640];
	fma.rn.f64 	%fd628, %fd120, %fd627, %fd622;
	ld.shared.f64 	%fd629, [_ZZ32massMatrixMultiplyConstantKernelILi7ELi10ELi1EEvidPKdS1_S1_S1_S1_S1_S1_PdE13s_QuadToQuadD+64];
	fma.rn.f64 	%fd630, %fd629, %fd87, %fd624;
	ld.shared.f64 	%fd121, [%r43+72];
	ld.shared.f64 	%fd631, [%r12+72];
	fma.rn.f64 	%fd632, %fd121, %fd631, %fd626;
	ld.shared.f64 	%fd122, [%r44+72];
	ld.shared.f64 	%fd633, [%r20+720];
	fma.rn.f64 	%fd634, %fd122, %fd633, %fd628;
	ld.shared.f64 	%fd635, [_ZZ32massMatrixMultiplyConstantKernelILi7ELi10ELi1EEvidPKdS1_S1_S1_S1_S1_S1_PdE13s_QuadToQuadD+72];
	fma.rn.f64 	%fd636, %fd635, %fd88, %fd630;
	bar.sync 	0;
	mul.f64 	%fd637, %fd1929, %fd634;
	fma.rn.f64 	%fd638, %fd1928, %fd632, %fd637;
	fma.rn.f64 	%fd639, %fd1930, %fd636, %fd638;
	st.shared.f64 	[%r17], %fd639;
	mul.f64 	%fd640, %fd1931, %fd634;
	fma.rn.f64 	%fd641, %fd1929, %fd632, %fd640;
	fma.rn.f64 	%fd642, %fd1932, %fd636, %fd641;
	st.shared.f64 	[%r18], %fd642;
	mul.f64 	%fd643, %fd1932, %fd634;
	fma.rn.f64 	%fd644, %fd1930, %fd632, %fd643;
	fma.rn.f64 	%fd645, %fd1933, %fd636, %fd644;
	mul.f64 	%fd646, %fd369, %fd1934;
	bar.sync 	0;
	ld.shared.f64 	%fd123, [%r42];
	ld.shared.f64 	%fd647, [%r16];
	mul.f64 	%fd648, %fd123, %fd647;
	fma.rn.f64 	%fd649, %fd646, %fd79, %fd648;
	mad.lo.s32 	%r45, %r10, -72, %r44;
	ld.shared.f64 	%fd124, [%r45];
	ld.shared.f64 	%fd650, [%r19];
	fma.rn.f64 	%fd651, %fd124, %fd650, %fd649;
	fma.rn.f64 	%fd652, %fd645, %fd581, 0d0000000000000000;
	mad.lo.s32 	%r46, %r9, -72, %r43;
	ld.shared.f64 	%fd125, [%r46+80];
	ld.shared.f64 	%fd653, [%r16+8];
	fma.rn.f64 	%fd654, %fd125, %fd653, %fd651;
	ld.shared.f64 	%fd126, [%r45+80];
	ld.shared.f64 	%fd655, [%r19+80];
	fma.rn.f64 	%fd656, %fd126, %fd655, %fd654;
	fma.rn.f64 	%fd127, %fd645, %fd587, 0d0000000000000000;
	ld.shared.f64 	%fd128, [%r46+160];
	ld.shared.f64 	%fd657, [%r16+16];
	fma.rn.f64 	%fd658, %fd128, %fd657, %fd656;
	ld.shared.f64 	%fd129, [%r45+160];
	ld.shared.f64 	%fd659, [%r19+160];
	fma.rn.f64 	%fd660, %fd129, %fd659, %fd658;
	fma.rn.f64 	%fd130, %fd645, %fd593, 0d0000000000000000;
	ld.shared.f64 	%fd131, [%r46+240];
	ld.shared.f64 	%fd661, [%r16+24];
	fma.rn.f64 	%fd662, %fd131, %fd661, %fd660;
	ld.shared.f64 	%fd132, [%r45+240];
	ld.shared.f64 	%fd663, [%r19+240];
	fma.rn.f64 	%fd664, %fd132, %fd663, %fd662;
	fma.rn.f64 	%fd133, %fd645, %fd599, 0d0000000000000000;
	ld.shared.f64 	%fd134, [%r46+320];
	ld.shared.f64 	%fd665, [%r16+32];
	fma.rn.f64 	%fd666, %fd134, %fd665, %fd664;
	ld.shared.f64 	%fd135, [%r45+320];
	ld.shared.f64 	%fd667, [%r19+320];
	fma.rn.f64 	%fd668, %fd135, %fd667, %fd666;
	fma.rn.f64 	%fd136, %fd645, %fd605, 0d0000000000000000;
	ld.shared.f64 	%fd137, [%r46+400];
	ld.shared.f64 	%fd669, [%r16+40];
	fma.rn.f64 	%fd670, %fd137, %fd669, %fd668;
	ld.shared.f64 	%fd138, [%r45+400];
	ld.shared.f64 	%fd671, [%r19+400];
	fma.rn.f64 	%fd672, %fd138, %fd671, %fd670;
	fma.rn.f64 	%fd139, %fd645, %fd611, 0d0000000000000000;
	ld.shared.f64 	%fd140, [%r46+480];
	ld.shared.f64 	%fd673, [%r16+48];
	fma.rn.f64 	%fd674, %fd140, %fd673, %fd672;
	ld.shared.f64 	%fd141, [%r45+480];
	ld.shared.f64 	%fd675, [%r19+480];
	fma.rn.f64 	%fd676, %fd141, %fd675, %fd674;
	fma.rn.f64 	%fd142, %fd645, %fd617, 0d0000000000000000;
	ld.shared.f64 	%fd143, [%r46+560];
	ld.shared.f64 	%fd677, [%r16+56];
	fma.rn.f64 	%fd678, %fd143, %fd677, %fd676;
	ld.shared.f64 	%fd144, [%r45+560];
	ld.shared.f64 	%fd679, [%r19+560];
	fma.rn.f64 	%fd680, %fd144, %fd679, %fd678;
	fma.rn.f64 	%fd145, %fd645, %fd623, 0d0000000000000000;
	ld.shared.f64 	%fd146, [%r46+640];
	ld.shared.f64 	%fd681, [%r16+64];
	fma.rn.f64 	%fd682, %fd146, %fd681, %fd680;
	ld.shared.f64 	%fd147, [%r45+640];
	ld.shared.f64 	%fd683, [%r19+640];
	fma.rn.f64 	%fd684, %fd147, %fd683, %fd682;
	fma.rn.f64 	%fd148, %fd645, %fd629, 0d0000000000000000;
	ld.shared.f64 	%fd149, [%r46+720];
	ld.shared.f64 	%fd685, [%r16+72];
	fma.rn.f64 	%fd686, %fd149, %fd685, %fd684;
	ld.shared.f64 	%fd150, [%r45+720];
	ld.shared.f64 	%fd687, [%r19+720];
	fma.rn.f64 	%fd688, %fd150, %fd687, %fd686;
	fma.rn.f64 	%fd151, %fd645, %fd635, 0d0000000000000000;
	add.f64 	%fd152, %fd688, %fd652;
	mov.f64 	%fd1935, 0d0000000000000000;
	mov.f64 	%fd1936, %fd1935;
	mov.f64 	%fd1937, %fd1935;
	mov.f64 	%fd1938, %fd1935;
	mov.f64 	%fd1939, %fd1935;
	mov.f64 	%fd1940, %fd1935;
	mov.f64 	%fd1941, %fd1935;
	@%p7 bra 	$L__BB29_11;
	ld.global.nc.f64 	%fd1935, [%rd1+800];
	ld.global.nc.f64 	%fd1936, [%rd1+8800];
	ld.global.nc.f64 	%fd1937, [%rd1+16800];
	ld.global.nc.f64 	%fd1938, [%rd1+24800];
	ld.global.nc.f64 	%fd1939, [%rd1+32800];
	ld.global.nc.f64 	%fd1940, [%rd1+40800];
	ld.global.nc.f64 	%fd1941, [%rd1+48800];
$L__BB29_11:
	ld.shared.f64 	%fd690, [%r12+800];
	fma.rn.f64 	%fd691, %fd103, %fd690, 0d0000000000000000;
	ld.shared.f64 	%fd692, [%r20+800];
	fma.rn.f64 	%fd693, %fd104, %fd692, 0d0000000000000000;
	ld.shared.f64 	%fd694, [_ZZ32massMatrixMultiplyConstantKernelILi7ELi10ELi1EEvidPKdS1_S1_S1_S1_S1_S1_PdE13s_QuadToQuadD+80];
	fma.rn.f64 	%fd695, %fd694, %fd79, 0d0000000000000000;
	ld.shared.f64 	%fd696, [%r12+808];
	fma.rn.f64 	%fd697, %fd105, %fd696, %fd691;
	ld.shared.f64 	%fd698, [%r20+880];
	fma.rn.f64 	%fd699, %fd106, %fd698, %fd693;
	ld.shared.f64 	%fd700, [_ZZ32massMatrixMultiplyConstantKernelILi7ELi10ELi1EEvidPKdS1_S1_S1_S1_S1_S1_PdE13s_QuadToQuadD+88];
	fma.rn.f64 	%fd701, %fd700, %fd80, %fd695;
	ld.shared.f64 	%fd702, [%r12+816];
	fma.rn.f64 	%fd703, %fd107, %fd702, %fd697;
	ld.shared.f64 	%fd704, [%r20+960];
	fma.rn.f64 	%fd705, %fd108, %fd704, %fd699;
	ld.shared.f64 	%fd706, [_ZZ32massMatrixMultiplyConstantKernelILi7ELi10ELi1EEvidPKdS1_S1_S1_S1_S1_S1_PdE13s_QuadToQuadD+96];
	fma.rn.f64 	%fd707, %fd706, %fd81, %fd701;
	ld.shared.f64 	%fd708, [%r12+824];
	fma.rn.f64 	%fd709, %fd109, %fd708, %fd703;
	ld.shared.f64 	%fd710, [%r20+1040];
	fma.rn.f64 	%fd711, %fd110, %fd710, %fd705;
	ld.shared.f64 	%fd712, [_ZZ32massMatrixMultiplyConstantKernelILi7ELi10ELi1EEvidPKdS1_S1_S1_S1_S1_S1_PdE13s_QuadToQuadD+104];
	fma.rn.f64 	%fd713, %fd712, %fd82, %fd707;
	ld.shared.f64 	%fd714, [%r12+832];
	fma.rn.f64 	%fd715, %fd111, %fd714, %fd709;
	ld.shared.f64 	%fd716, [%r20+1120];
	fma.rn.f64 	%fd717, %fd112, %fd716, %fd711;
	ld.shared.f64 	%fd718, [_ZZ32massMatrixMultiplyConstantKernelILi7ELi10ELi1EEvidPKdS1_S1_S1_S1_S1_S1_PdE13s_QuadToQuadD+112];
	fma.rn.f64 	%fd719, %fd718, %fd83, %fd713;
	ld.shared.f64 	%fd720, [%r12+840];
	fma.rn.f64 	%fd721, %fd113, %fd720, %fd715;
	ld.shared.f64 	%fd722, [%r20+1200];
	fma.rn.f64 	%fd723, %fd114, %fd722, %fd717;
	ld.shared.f64 	%fd724, [_ZZ32massMatrixMultiplyConstantKernelILi7ELi10ELi1EEvidPKdS1_S1_S1_S1_S1_S1_PdE13s_QuadToQuadD+120];
	fma.rn.f64 	%fd725, %fd724, %fd84, %fd719;
	ld.shared.f64 	%fd726, [%r12+848];
	fma.rn.f64 	%fd727, %fd115, %fd726, %fd721;
	ld.shared.f64 	%fd728, [%r20+1280];
	fma.rn.f64 	%fd729, %fd116, %fd728, %fd723;
	ld.shared.f64 	%fd730, [_ZZ32massMatrixMultiplyConstantKernelILi7ELi10ELi1EEvidPKdS1_S1_S1_S1_S1_S1_PdE13s_QuadToQuadD+128];
	fma.rn.f64 	%fd731, %fd730, %fd85, %fd725;
	ld.shared.f64 	%fd732, [%r12+856];
	fma.rn.f64 	%fd733, %fd117, %fd732, %fd727;
	ld.shared.f64 	%fd734, [%r20+1360];
	fma.rn.f64 	%fd735, %fd118, %fd734, %fd729;
	ld.shared.f64 	%fd736, [_ZZ32massMatrixMultiplyConstantKernelILi7ELi10ELi1EEvidPKdS1_S1_S1_S1_S1_S1_PdE13s_QuadToQuadD+136];
	fma.rn.f64 	%fd737, %fd736, %fd86, %fd731;
	ld.shared.f64 	%fd738, [%r12+864];
	fma.rn.f64 	%fd739, %fd119, %fd738, %fd733;
	ld.shared.f64 	%fd740, [%r20+1440];
	fma.rn.f64 	%fd741, %fd120, %fd740, %fd735;
	ld.shared.f64 	%fd742, [_ZZ32massMatrixMultiplyConstantKernelILi7ELi10ELi1EEvidPKdS1_S1_S1_S1_S1_S1_PdE13s_QuadToQuadD+144];
	fma.rn.f64 	%fd743, %fd742, %fd87, %fd737;
	ld.shared.f64 	%fd744, [%r12+872];
	fma.rn.f64 	%fd745, %fd121, %fd744, %fd739;
	ld.shared.f64 	%fd746, [%r20+1520];
	fma.rn.f64 	%fd747, %fd122, %fd746, %fd741;
	ld.shared.f64 	%fd748, [_ZZ32massMatrixMultiplyConstantKernelILi7ELi10ELi1EEvidPKdS1_S1_S1_S1_S1_S1_PdE13s_QuadToQuadD+152];
	fma.rn.f64 	%fd749, %fd748, %fd88, %fd743;
	bar.sync 	0;
	mul.f64 	%fd750, %fd1936, %fd747;
	fma.rn.f64 	%fd751, %fd1935, %fd745, %fd750;
	fma.rn.f64 	%fd752, %fd1937, %fd749, %fd751;
	st.shared.f64 	[%r17], %fd752;
	mul.f64 	%fd753, %fd1938, %fd747;
	fma.rn.f64 	%fd754, %fd1936, %fd745, %fd753;
	fma.rn.f64 	%fd755, %fd1939, %fd749, %fd754;
	st.shared.f64 	[%r18], %fd755;
	mul.f64 	%fd756, %fd1939, %fd747;
	fma.rn.f64 	%fd757, %fd1937, %fd745, %fd756;
	fma.rn.f64 	%fd758, %fd1940, %fd749, %fd757;
	mul.f64 	%fd759, %fd369, %fd1941;
	bar.sync 	0;
	ld.shared.f64 	%fd760, [%r16];
	mul.f64 	%fd761, %fd123, %fd760;
	fma.rn.f64 	%fd762, %fd759, %fd80, %fd761;
	ld.shared.f64 	%fd763, [%r19];
	fma.rn.f64 	%fd764, %fd124, %fd763, %fd762;
	fma.rn.f64 	%fd167, %fd758, %fd694, %fd152;
	ld.shared.f64 	%fd765, [%r16+8];
	fma.rn.f64 	%fd766, %fd125, %fd765, %fd764;
	ld.shared.f64 	%fd767, [%r19+80];
	fma.rn.f64 	%fd768, %fd126, %fd767, %fd766;
	fma.rn.f64 	%fd769, %fd758, %fd700, %fd127;
	ld.shared.f64 	%fd770, [%r16+16];
	fma.rn.f64 	%fd771, %fd128, %fd770, %fd768;
	ld.shared.f64 	%fd772, [%r19+160];
	fma.rn.f64 	%fd773, %fd129, %fd772, %fd771;
	fma.rn.f64 	%fd168, %fd758, %fd706, %fd130;
	ld.shared.f64 	%fd774, [%r16+24];
	fma.rn.f64 	%fd775, %fd131, %fd774, %fd773;
	ld.shared.f64 	%fd776, [%r19+240];
	fma.rn.f64 	%fd777, %fd132, %fd776, %fd775;
	fma.rn.f64 	%fd169, %fd758, %fd712, %fd133;
	ld.shared.f64 	%fd778, [%r16+32];
	fma.rn.f64 	%fd779, %fd134, %fd778, %fd777;
	ld.shared.f64 	%fd780, [%r19+320];
	fma.rn.f64 	%fd781, %fd135, %fd780, %fd779;
	fma.rn.f64 	%fd170, %fd758, %fd718, %fd136;
	ld.shared.f64 	%fd782, [%r16+40];
	fma.rn.f64 	%fd783, %fd137, %fd782, %fd781;
	ld.shared.f64 	%fd784, [%r19+400];
	fma.rn.f64 	%fd785, %fd138, %fd784, %fd783;
	fma.rn.f64 	%fd171, %fd758, %fd724, %fd139;
	ld.shared.f64 	%fd786, [%r16+48];
	fma.rn.f64 	%fd787, %fd140, %fd786, %fd785;
	ld.shared.f64 	%fd788, [%r19+480];
	fma.rn.f64 	%fd789, %fd141, %fd788, %fd787;
	fma.rn.f64 	%fd172, %fd758, %fd730, %fd142;
	ld.shared.f64 	%fd790, [%r16+56];
	fma.rn.f64 	%fd791, %fd143, %fd790, %fd789;
	ld.shared.f64 	%fd792, [%r19+560];
	fma.rn.f64 	%fd793, %fd144, %fd792, %fd791;
	fma.rn.f64 	%fd173, %fd758, %fd736, %fd145;
	ld.shared.f64 	%fd794, [%r16+64];
	fma.rn.f64 	%fd795, %fd146, %fd794, %fd793;
	ld.shared.f64 	%fd796, [%r19+640];
	fma.rn.f64 	%fd797, %fd147, %fd796, %fd795;
	fma.rn.f64 	%fd174, %fd758, %fd742, %fd148;
	ld.shared.f64 	%fd798, [%r16+72];
	fma.rn.f64 	%fd799, %fd149, %fd798, %fd797;
	ld.shared.f64 	%fd800, [%r19+720];
	fma.rn.f64 	%fd801, %fd150, %fd800, %fd799;
	fma.rn.f64 	%fd175, %fd758, %fd748, %fd151;
	add.f64 	%fd176, %fd801, %fd769;
	mov.f64 	%fd1942, 0d0000000000000000;
	mov.f64 	%fd1943, %fd1942;
	mov.f64 	%fd1944, %fd1942;
	mov.f64 	%fd1945, %fd1942;
	mov.f64 	%fd1946, %fd1942;
	mov.f64 	%fd1947, %fd1942;
	mov.f64 	%fd1948, %fd1942;
	@%p7 bra 	$L__BB29_13;
	ld.global.nc.f64 	%fd1942, [%rd1+1600];
	ld.global.nc.f64 	%fd1943, [%rd1+9600];
	ld.global.nc.f64 	%fd1944, [%rd1+17600];
	ld.global.nc.f64 	%fd1945, [%rd1+25600];
	ld.global.nc.f64 	%fd1946, [%rd1+33600];
	ld.global.nc.f64 	%fd1947, [%rd1+41600];
	ld.global.nc.f64 	%fd1948, [%rd1+49600];
$L__BB29_13:
	ld.shared.f64 	%fd803, [%r12+1600];
	fma.rn.f64 	%fd804, %fd103, %fd803, 0d0000000000000000;
	ld.shared.f64 	%fd805, [%r20+1600];
	fma.rn.f64 	%fd806, %fd104, %fd805, 0d0000000000000000;
	ld.shared.f64 	%fd807, [_ZZ32massMatrixMultiplyConstantKernelILi7ELi10ELi1EEvidPKdS1_S1_S1_S1_S1_S1_PdE13s_QuadToQuadD+160];
	fma.rn.f64 	%fd808, %fd807, %fd79, 0d0000000000000000;
	ld.shared.f64 	%fd809, [%r12+1608];
	fma.rn.f64 	%fd810, %fd105, %fd809, %fd804;
	ld.shared.f64 	%fd811, [%r20+1680];
	fma.rn.f64 	%fd812, %fd106, %fd811, %fd806;
	ld.shared.f64 	%fd813, [_ZZ32massMatrixMultiplyConstantKernelILi7ELi10ELi1EEvidPKdS1_S1_S1_S1_S1_S1_PdE13s_QuadToQuadD+168];
	fma.rn.f64 	%fd814, %fd813, %fd80, %fd808;
	ld.shared.f64 	%fd815, [%r12+1616];
	fma.rn.f64 	%fd816, %fd107, %fd815, %fd810;
	ld.shared.f64 	%fd817, [%r20+1760];
	fma.rn.f64 	%fd818, %fd108, %fd817, %fd812;
	ld.shared.f64 	%fd819, [_ZZ32massMatrixMultiplyConstantKernelILi7ELi10ELi1EEvidPKdS1_S1_S1_S1_S1_S1_PdE13s_QuadToQuadD+176];
	fma.rn.f64 	%fd820, %fd819, %fd81, %fd814;
	ld.shared.f64 	%fd821, [%r12+1624];
	fma.rn.f64 	%fd822, %fd109, %fd821, %fd816;
	ld.shared.f64 	%fd823, [%r20+1840];
	fma.rn.f64 	%fd824, %fd110, %fd823, %fd818;
	ld.shared.f64 	%fd825, [_ZZ32massMatrixMultiplyConstantKernelILi7ELi10ELi1EEvidPKdS1_S1_S1_S1_S1_S1_PdE13s_QuadToQuadD+184];
	fma.rn.f64 	%fd826, %fd825, %fd82, %fd820;
	ld.shared.f64 	%fd827, [%r12+1632];
	fma.rn.f64 	%fd828, %fd111, %fd827, %fd822;
	ld.shared.f64 	%fd829, [%r20+1920];
	fma.rn.f64 	%fd830, %fd112, %fd829, %fd824;
	ld.shared.f64 	%fd831, [_ZZ32massMatrixMultiplyConstantKernelILi7ELi10ELi1EEvidPKdS1_S1_S1_S1_S1_S1_PdE13s_QuadToQuadD+192];
	fma.rn.f64 	%fd832, %fd831, %fd83, %fd826;
	ld.shared.f64 	%fd833, [%r12+1640];
	fma.rn.f64 	%fd834, %fd113, %fd833, %fd828;
	ld.shared.f64 	%fd835, [%r20+2000];
	fma.rn.f64 	%fd836, %fd114, %fd835, %fd830;
	ld.shared.f64 	%fd837, [_ZZ32massMatrixMultiplyConstantKernelILi7ELi10ELi1EEvidPKdS1_S1_S1_S1_S1_S1_PdE13s_QuadToQuadD+200];
	fma.rn.f64 	%fd838, %fd837, %fd84, %fd832;
	ld.shared.f64 	%fd839, [%r12+1648];
	fma.rn.f64 	%fd840, %fd115, %fd839, %fd834;
	ld.shared.f64 	%fd841, [%r20+2080];
	fma.rn.f64 	%fd842, %fd116, %fd841, %fd836;
	ld.shared.f64 	%fd843, [_ZZ32massMatrixMultiplyConstantKernelILi7ELi10ELi1EEvidPKdS1_S1_S1_S1_S1_S1_PdE13s_QuadToQuadD+208];
	fma.rn.f64 	%fd844, %fd843, %fd85, %fd838;
	ld.shared.f64 	%fd845, [%r12+1656];
	fma.rn.f64 	%fd846, %fd117, %fd845, %fd840;
	ld.shared.f64 	%fd847, [%r20+2160];
	fma.rn.f64 	%fd848, %fd118, %fd847, %fd842;
	ld.shared.f64 	%fd849, [_ZZ32massMatrixMultiplyConstantKernelILi7ELi10ELi1EEvidPKdS1_S1_S1_S1_S1_S1_PdE13s_QuadToQuadD+216];
	fma.rn.f64 	%fd850, %fd849, %fd86, %fd844;
	ld.shared.f64 	%fd851, [%r12+1664];
	fma.rn.f64 	%fd852, %fd119, %fd851, %fd846;
	ld.shared.f64 	%fd853, [%r20+2240];
	fma.rn.f64 	%fd854, %fd120, %fd853, %fd848;
	ld.shared.f64 	%fd855, [_ZZ32massMatrixMultiplyConstantKernelILi7ELi10ELi1EEvidPKdS1_S1_S1_S1_S1_S1_PdE13s_QuadToQuadD+224];
	fma.rn.f64 	%fd856, %fd855, %fd87, %fd850;
	ld.shared.f64 	%fd857, [%r12+1672];
	fma.rn.f64 	%fd858, %fd121, %fd857, %fd852;
	ld.shared.f64 	%fd859, [%r20+2320];
	fma.rn.f64 	%fd860, %fd122, %fd859, %fd854;
	ld.shared.f64 	%fd861, [_ZZ32massMatrixMultiplyConstantKernelILi7ELi10ELi1EEvidPKdS1_S1_S1_S1_S1_S1_PdE13s_QuadToQuadD+232];
	fma.rn.f64 	%fd862, %fd861, %fd88, %fd856;
	bar.sync 	0;
	mul.f64 	%fd863, %fd1943, %fd860;
	fma.rn.f64 	%fd864, %fd1942, %fd858, %fd863;
	fma.rn.f64 	%fd865, %fd1944, %fd862, %fd864;
	st.shared.f64 	[%r17], %fd865;
	mul.f64 	%fd866, %fd1945, %fd860;
	fma.rn.f64 	%fd867, %fd1943, %fd858, %fd866;
	fma.rn.f64 	%fd868, %fd1946, %fd862, %fd867;
	st.shared.f64 	[%r18], %fd868;
	mul.f64 	%fd869, %fd1946, %fd860;
	fma.rn.f64 	%fd870, %fd1944, %fd858, %fd869;
	fma.rn.f64 	%fd871, %fd1947, %fd862, %fd870;
	mul.f64 	%fd872, %fd369, %fd1948;
	bar.sync 	0;
	ld.shared.f64 	%fd873, [%r16];
	mul.f64 	%fd874, %fd123, %fd873;
	fma.rn.f64 	%fd875, %fd872, %fd81, %fd874;
	ld.shared.f64 	%fd876, [%r19];
	fma.rn.f64 	%fd877, %fd124, %fd876, %fd875;
	fma.rn.f64 	%fd191, %fd871, %fd807, %fd167;
	ld.shared.f64 	%fd878, [%r16+8];
	fma.rn.f64 	%fd879, %fd125, %fd878, %fd877;
	ld.shared.f64 	%fd880, [%r19+80];
	fma.rn.f64 	%fd881, %fd126, %fd880, %fd879;
	fma.rn.f64 	%fd192, %fd871, %fd813, %fd176;
	ld.shared.f64 	%fd882, [%r16+16];
	fma.rn.f64 	%fd883, %fd128, %fd882, %fd881;
	ld.shared.f64 	%fd884, [%r19+160];
	fma.rn.f64 	%fd885, %fd129, %fd884, %fd883;
	fma.rn.f64 	%fd886, %fd871, %fd819, %fd168;
	ld.shared.f64 	%fd887, [%r16+24];
	fma.rn.f64 	%fd888, %fd131, %fd887, %fd885;
	ld.shared.f64 	%fd889, [%r19+240];
	fma.rn.f64 	%fd890, %fd132, %fd889, %fd888;
	fma.rn.f64 	%fd193, %fd871, %fd825, %fd169;
	ld.shared.f64 	%fd891, [%r16+32];
	fma.rn.f64 	%fd892, %fd134, %fd891, %fd890;
	ld.shared.f64 	%fd893, [%r19+320];
	fma.rn.f64 	%fd894, %fd135, %fd893, %fd892;
	fma.rn.f64 	%fd194, %fd871, %fd831, %fd170;
	ld.shared.f64 	%fd895, [%r16+40];
	fma.rn.f64 	%fd896, %fd137, %fd895, %fd894;
	ld.shared.f64 	%fd897, [%r19+400];
	fma.rn.f64 	%fd898, %fd138, %fd897, %fd896;
	fma.rn.f64 	%fd195, %fd871, %fd837, %fd171;
	ld.shared.f64 	%fd899, [%r16+48];
	fma.rn.f64 	%fd900, %fd140, %fd899, %fd898;
	ld.shared.f64 	%fd901, [%r19+480];
	fma.rn.f64 	%fd902, %fd141, %fd901, %fd900;
	fma.rn.f64 	%fd196, %fd871, %fd843, %fd172;
	ld.shared.f64 	%fd903, [%r16+56];
	fma.rn.f64 	%fd904, %fd143, %fd903, %fd902;
	ld.shared.f64 	%fd905, [%r19+560];
	fma.rn.f64 	%fd906, %fd144, %fd905, %fd904;
	fma.rn.f64 	%fd197, %fd871, %fd849, %fd173;
	ld.shared.f64 	%fd907, [%r16+64];
	fma.rn.f64 	%fd908, %fd146, %fd907, %fd906;
	ld.shared.f64 	%fd909, [%r19+640];
	fma.rn.f64 	%fd910, %fd147, %fd909, %fd908;
	fma.rn.f64 	%fd198, %fd871, %fd855, %fd174;
	ld.shared.f64 	%fd911, [%r16+72];
	fma.rn.f64 	%fd912, %fd149, %fd911, %fd910;
	ld.shared.f64 	%fd913, [%r19+720];
	fma.rn.f64 	%fd914, %fd150, %fd913, %fd912;
	fma.rn.f64 	%fd199, %fd871, %fd861, %fd175;
	add.f64 	%fd200, %fd914, %fd886;
	mov.f64 	%fd1949, 0d0000000000000000;
	mov.f64 	%fd1950, %fd1949;
	mov.f64 	%fd1951, %fd1949;
	mov.f64 	%fd1952, %fd1949;
	mov.f64 	%fd1953, %fd1949;
	mov.f64 	%fd1954, %fd1949;
	mov.f64 	%fd1955, %fd1949;
	@%p7 bra 	$L__BB29_15;
	ld.global.nc.f64 	%fd1949, [%rd1+2400];
	ld.global.nc.f64 	%fd1950, [%rd1+10400];
	ld.global.nc.f64 	%fd1951, [%rd1+18400];
	ld.global.nc.f64 	%fd1952, [%rd1+26400];
	ld.global.nc.f64 	%fd1953, [%rd1+34400];
	ld.global.nc.f64 	%fd1954, [%rd1+42400];
	ld.global.nc.f64 	%fd1955, [%rd1+50400];
$L__BB29_15:
	ld.shared.f64 	%fd916, [%r12+2400];
	fma.rn.f64 	%fd917, %fd103, %fd916, 0d0000000000000000;
	ld.shared.f64 	%fd918, [%r20+2400];
	fma.rn.f64 	%fd919, %fd104, %fd918, 0d0000000000000000;
	ld.shared.f64 	%fd920, [_ZZ32massMatrixMultiplyConstantKernelILi7ELi10ELi1EEvidPKdS1_S1_S1_S1_S1_S1_PdE13s_QuadToQuadD+240];
	fma.rn.f64 	%fd921, %fd920, %fd79, 0d0000000000000000;
	ld.shared.f64 	%fd922, [%r12+2408];
	fma.rn.f64 	%fd923, %fd105, %fd922, %fd917;
	ld.shared.f64 	%fd924, [%r20+2480];
	fma.rn.f64 	%fd925, %fd106, %fd924, %fd919;
	ld.shared.f64 	%fd926, [_ZZ32massMatrixMultiplyConstantKernelILi7ELi10ELi1EEvidPKdS1_S1_S1_S1_S1_S1_PdE13s_QuadToQuadD+248];
	fma.rn.f64 	%fd927, %fd926, %fd80, %fd921;
	ld.shared.f64 	%fd928, [%r12+2416];
	fma.rn.f64 	%fd929, %fd107, %fd928, %fd923;
	ld.shared.f64 	%fd930, [%r20+2560];
	fma.rn.f64 	%fd931, %fd108, %fd930, %fd925;
	ld.shared.f64 	%fd932, [_ZZ32massMatrixMultiplyConstantKernelILi7ELi10ELi1EEvidPKdS1_S1_S1_S1_S1_S1_PdE13s_QuadToQuadD+256];
	fma.rn.f64 	%fd933, %fd932, %fd81, %fd927;
	ld.shared.f64 	%fd934, [%r12+2424];
	fma.rn.f64 	%fd935, %fd109, %fd934, %fd929;
	ld.shared.f64 	%fd936, [%r20+2640];
	fma.rn.f64 	%fd937, %fd110, %fd936, %fd931;
	ld.shared.f64 	%fd938, [_ZZ32massMatrixMultiplyConstantKernelILi7ELi10ELi1EEvidPKdS1_S1_S1_S1_S1_S1_PdE13s_QuadToQuadD+264];
	fma.rn.f64 	%fd939, %fd938, %fd82, %fd933;
	ld.shared.f64 	%fd940, [%r12+2432];
	fma.rn.f64 	%fd941, %fd111, %fd940, %fd935;
	ld.shared.f64 	%fd942, [%r20+2720];
	fma.rn.f64 	%fd943, %fd112, %fd942, %fd937;
	ld.shared.f64 	%fd944, [_ZZ32massMatrixMultiplyConstantKernelILi7ELi10ELi1EEvidPKdS1_S1_S1_S1_S1_S1_PdE13s_QuadToQuadD+272];
	fma.rn.f64 	%fd945, %fd944, %fd83, %fd939;
	ld.shared.f64 	%fd946, [%r12+2440];
	fma.rn.f64 	%fd947, %fd113, %fd946, %fd941;
	ld.shared.f64 	%fd948, [%r20+2800];
	fma.rn.f64 	%fd949, %fd114, %fd948, %fd943;
	ld.shared.f64 	%fd950, [_ZZ32massMatrixMultiplyConstantKernelILi7ELi10ELi1EEvidPKdS1_S1_S1_S1_S1_S1_PdE13s_QuadToQuadD+280];
	fma.rn.f64 	%fd951, %fd950, %fd84, %fd945;
	ld.shared.f64 	%fd952, [%r12+2448];
	fma.rn.f64 	%fd953, %fd115, %fd952, %fd947;
	ld.shared.f64 	%fd954, [%r20+2880];
	fma.rn.f64 	%fd955, %fd116, %fd954, %fd949;
	ld.shared.f64 	%fd956, [_ZZ32massMatrixMultiplyConstantKernelILi7ELi10ELi1EEvidPKdS1_S1_S1_S1_S1_S1_PdE13s_QuadToQuadD+288];
	fma.rn.f64 	%fd957, %fd956, %fd85, %fd951;
	ld.shared.f64 	%fd958, [%r12+2456];
	fma.rn.f64 	%fd959, %fd117, %fd958, %fd953;
	ld.shared.f64 	%fd960, [%r20+2960];
	fma.rn.f64 	%fd961, %fd118, %fd960, %fd955;
	ld.shared.f64 	%fd962, [_ZZ32massMatrixMultiplyConstantKernelILi7ELi10ELi1EEvidPKdS1_S1_S1_S1_S1_S1_PdE13s_QuadToQuadD+296];
	fma.rn.f64 	%fd963, %fd962, %fd86, %fd957;
	ld.shared.f64 	%fd964, [%r12+2464];
	fma.rn.f64 	%fd965, %fd119, %fd964, %fd959;
	ld.shared.f64 	%fd966, [%r20+3040];
	fma.rn.f64 	%fd967, %fd120, %fd966, %fd961;
	ld.shared.f64 	%fd968, [_ZZ32massMatrixMultiplyConstantKernelILi7ELi10ELi1EEvidPKdS1_S1_S1_S1_S1_S1_PdE13s_QuadToQuadD+304];
	fma.rn.f64 	%fd969, %fd968, %fd87, %fd963;
	ld.shared.f64 	%fd970, [%r12+2472];
	fma.rn.f64 	%fd971, %fd121, %fd970, %fd965;
	ld.shared.f64 	%fd972, [%r20+3120];
	fma.rn.f64 	%fd973, %fd122, %fd972, %fd967;
	ld.shared.f64 	%fd974, [_ZZ32massMatrixMultiplyConstantKernelILi7ELi10ELi1EEvidPKdS1_S1_S1_S1_S1_S1_PdE13s_QuadToQuadD+312];
	fma.rn.f64 	%fd975, %fd974, %fd88, %fd969;
	bar.sync 	0;
	mul.f64 	%fd976, %fd1950, %fd973;
	fma.rn.f64 	%fd977, %fd1949, %fd971, %fd976;
	fma.rn.f64 	%fd978, %fd1951, %fd975, %fd977;
	st.shared.f64 	[%r17], %fd978;
	mul.f64 	%fd979, %fd1952, %fd973;
	fma.rn.f64 	%fd980, %fd1950, %fd971, %fd979;
	fma.rn.f64 	%fd981, %fd1953, %fd975, %fd980;
	st.shared.f64 	[%r18], %fd981;
	mul.f64 	%fd982, %fd1953, %fd973;
	fma.rn.f64 	%fd983, %fd1951, %fd971, %fd982;
	fma.rn.f64 	%fd984, %fd1954, %fd975, %fd983;
	mul.f64 	%fd985, %fd369, %fd1955;
	bar.sync 	0;
	ld.shared.f64 	%fd986, [%r16];
	mul.f64 	%fd987, %fd123, %fd986;
	fma.rn.f64 	%fd988, %fd985, %fd82, %fd987;
	ld.shared.f64 	%fd989, [%r19];
	fma.rn.f64 	%fd990, %fd124, %fd989, %fd988;
	fma.rn.f64 	%fd215, %fd984, %fd920, %fd191;
	ld.shared.f64 	%fd991, [%r16+8];
	fma.rn.f64 	%fd992, %fd125, %fd991, %fd990;
	ld.shared.f64 	%fd993, [%r19+80];
	fma.rn.f64 	%fd994, %fd126, %fd993, %fd992;
	fma.rn.f64 	%fd216, %fd984, %fd926, %fd192;
	ld.shared.f64 	%fd995, [%r16+16];
	fma.rn.f64 	%fd996, %fd128, %fd995, %fd994;
	ld.shared.f64 	%fd997, [%r19+160];
	fma.rn.f64 	%fd998, %fd129, %fd997, %fd996;
	fma.rn.f64 	%fd217, %fd984, %fd932, %fd200;
	ld.shared.f64 	%fd999, [%r16+24];
	fma.rn.f64 	%fd1000, %fd131, %fd999, %fd998;
	ld.shared.f64 	%fd1001, [%r19+240];
	fma.rn.f64 	%fd1002, %fd132, %fd1001, %fd1000;
	fma.rn.f64 	%fd1003, %fd984, %fd938, %fd193;
	ld.shared.f64 	%fd1004, [%r16+32];
	fma.rn.f64 	%fd1005, %fd134, %fd1004, %fd1002;
	ld.shared.f64 	%fd1006, [%r19+320];
	fma.rn.f64 	%fd1007, %fd135, %fd1006, %fd1005;
	fma.rn.f64 	%fd218, %fd984, %fd944, %fd194;
	ld.shared.f64 	%fd1008, [%r16+40];
	fma.rn.f64 	%fd1009, %fd137, %fd1008, %fd1007;
	ld.shared.f64 	%fd1010, [%r19+400];
	fma.rn.f64 	%fd1011, %fd138, %fd1010, %fd1009;
	fma.rn.f64 	%fd219, %fd984, %fd950, %fd195;
	ld.shared.f64 	%fd1012, [%r16+48];
	fma.rn.f64 	%fd1013, %fd140, %fd1012, %fd1011;
	ld.shared.f64 	%fd1014, [%r19+480];
	fma.rn.f64 	%fd1015, %fd141, %fd1014, %fd1013;
	fma.rn.f64 	%fd220, %fd984, %fd956, %fd196;
	ld.shared.f64 	%fd1016, [%r16+56];
	fma.rn.f64 	%fd1017, %fd143, %fd1016, %fd1015;
	ld.shared.f64 	%fd1018, [%r19+560];
	fma.rn.f64 	%fd1019, %fd144, %fd1018, %fd1017;
	fma.rn.f64 	%fd221, %fd984, %fd962, %fd197;
	ld.shared.f64 	%fd1020, [%r16+64];
	fma.rn.f64 	%fd1021, %fd146, %fd1020, %fd1019;
	ld.shared.f64 	%fd1022, [%r19+640];
	fma.rn.f64 	%fd1023, %fd147, %fd1022, %fd1021;
	fma.rn.f64 	%fd222, %fd984, %fd968, %fd198;
	ld.shared.f64 	%fd1024, [%r16+72];
	fma.rn.f64 	%fd1025, %fd149, %fd1024, %fd1023;
	ld.shared.f64 	%fd1026, [%r19+720];
	fma.rn.f64 	%fd1027, %fd150, %fd1026, %fd1025;
	fma.rn.f64 	%fd223, %fd984, %fd974, %fd199;
	add.f64 	%fd224, %fd1027, %fd1003;
	mov.f64 	%fd1956, 0d0000000000000000;
	mov.f64 	%fd1957, %fd1956;
	mov.f64 	%fd1958, %fd1956;
	mov.f64 	%fd1959, %fd1956;
	mov.f64 	%fd1960, %fd1956;
	mov.f64 	%fd1961, %fd1956;
	mov.f64 	%fd1962, %fd1956;
	@%p7 bra 	$L__BB29_17;
	ld.global.nc.f64 	%fd1956, [%rd1+3200];
	ld.global.nc.f64 	%fd1957, [%rd1+11200];
	ld.global.nc.f64 	%fd1958, [%rd1+19200];
	ld.global.nc.f64 	%fd1959, [%rd1+27200];
	ld.global.nc.f64 	%fd1960, [%rd1+35200];
	ld.global.nc.f64 	%fd1961, [%rd1+43200];
	ld.global.nc.f64 	%fd1962, [%rd1+51200];
$L__BB29_17:
	ld.shared.f64 	%fd1029, [%r12+3200];
	fma.rn.f64 	%fd1030, %fd103, %fd1029, 0d0000000000000000;
	ld.shared.f64 	%fd1031, [%r20+3200];
	fma.rn.f64 	%fd1032, %fd104, %fd1031, 0d0000000000000000;
	ld.shared.f64 	%fd1033, [_ZZ32massMatrixMultiplyConstantKernelILi7ELi10ELi1EEvidPKdS1_S1_S1_S1_S1_S1_PdE13s_QuadToQuadD+320];
	fma.rn.f64 	%fd1034, %fd1033, %fd79, 0d0000000000000000;
	ld.shared.f64 	%fd1035, [%r12+3208];
	fma.rn.f64 	%fd1036, %fd105, %fd1035, %fd1030;
	ld.shared.f64 	%fd1037, [%r20+3280];
	fma.rn.f64 	%fd1038, %fd106, %fd1037, %fd1032;
	ld.shared.f64 	%fd1039, [_ZZ32massMatrixMultiplyConstantKernelILi7ELi10ELi1EEvidPKdS1_S1_S1_S1_S1_S1_PdE13s_QuadToQuadD+328];
	fma.rn.f64 	%fd1040, %fd1039, %fd80, %fd1034;
	ld.shared.f64 	%fd1041, [%r12+3216];
	fma.rn.f64 	%fd1042, %fd107, %fd1041, %fd1036;
	ld.shared.f64 	%fd1043, [%r20+3360];
	fma.rn.f64 	%fd1044, %fd108, %fd1043, %fd1038;
	ld.shared.f64 	%fd1045, [_ZZ32massMatrixMultiplyConstantKernelILi7ELi10ELi1EEvidPKdS1_S1_S1_S1_S1_S1_PdE13s_QuadToQuadD+336];
	fma.rn.f64 	%fd1046, %fd1045, %fd81, %fd1040;
	ld.shared.f64 	%fd1047, [%r12+3224];
	fma.rn.f64 	%fd1048, %fd109, %fd1047, %fd1042;
	ld.shared.f64 	%fd1049, [%r20+3440];
	fma.rn.f64 	%fd1050, %fd110, %fd1049, %fd1044;
	ld.shared.f64 	%fd1051, [_ZZ32massMatrixMultiplyConstantKernelILi7ELi10ELi1EEvidPKdS1_S1_S1_S1_S1_S1_PdE13s_QuadToQuadD+344];
	fma.rn.f64 	%fd1052, %fd1051, %fd82, %fd1046;
	ld.shared.f64 	%fd1053, [%r12+3232];
	fma.rn.f64 	%fd1054, %fd111, %fd1053, %fd1048;
	ld.shared.f64 	%fd1055, [%r20+3520];
	fma.rn.f64 	%fd1056, %fd112, %fd1055, %fd1050;
	ld.shared.f64 	%fd1057, [_ZZ32massMatrixMultiplyConstantKernelILi7ELi10ELi1EEvidPKdS1_S1_S1_S1_S1_S1_PdE13s_QuadToQuadD+352];
	fma.rn.f64 	%fd1058, %fd1057, %fd83, %fd1052;
	ld.shared.f64 	%fd1059, [%r12+3240];
	fma.rn.f64 	%fd1060, %fd113, %fd1059, %fd1054;
	ld.shared.f64 	%fd1061, [%r20+3600];
	fma.rn.f64 	%fd1062, %fd114, %fd1061, %fd1056;
	ld.shared.f64 	%fd1063, [_ZZ32massMatrixMultiplyConstantKernelILi7ELi10ELi1EEvidPKdS1_S1_S1_S1_S1_S1_PdE13s_QuadToQuadD+360];
	fma.rn.f64 	%fd1064, %fd1063, %fd84, %fd1058;
	ld.shared.f64 	%fd1065, [%r12+3248];
	fma.rn.f64 	%fd1066, %fd115, %fd1065, %fd1060;
	ld.shared.f64 	%fd1067, [%r20+3680];
	fma.rn.f64 	%fd1068, %fd116, %fd1067, %fd1062;
	ld.shared.f64 	%fd1069, [_ZZ32massMatrixMultiplyConstantKernelILi7ELi10ELi1EEvidPKdS1_S1_S1_S1_S1_S1_PdE13s_QuadToQuadD+368];
	fma.rn.f64 	%fd1070, %fd1069, %fd85, %fd1064;
	ld.shared.f64 	%fd1071, [%r12+3256];
	fma.rn.f64 	%fd1072, %fd117, %fd1071, %fd1066;
	ld.shared.f64 	%fd1073, [%r20+3760];
	fma.rn.f64 	%fd1074, %fd118, %fd1073, %fd1068;
	ld.shared.f64 	%fd1075, [_ZZ32massMatrixMultiplyConstantKernelILi7ELi10ELi1EEvidPKdS1_S1_S1_S1_S1_S1_PdE13s_QuadToQuadD+376];
	fma.rn.f64 	%fd1076, %fd1075, %fd86, %fd1070;
	ld.shared.f64 	%fd1077, [%r12+3264];
	fma.rn.f64 	%fd1078, %fd119, %fd1077, %fd1072;
	ld.shared.f64 	%fd1079, [%r20+3840];
	fma.rn.f64 	%fd1080, %fd120, %fd1079, %fd1074;
	ld.shared.f64 	%fd1081, [_ZZ32massMatrixMultiplyConstantKernelILi7ELi10ELi1EEvidPKdS1_S1_S1_S1_S1_S1_PdE13s_QuadToQuadD+384];
	fma.rn.f64 	%fd1082, %fd1081, %fd87, %fd1076;
	ld.shared.f64 	%fd1083, [%r12+3272];
	fma.rn.f64 	%fd1084, %fd121, %fd1083, %fd1078;
	ld.shared.f64 	%fd1085, [%r20+3920];
	fma.rn.f64 	%fd1086, %fd122, %fd1085, %fd1080;
	ld.shared.f64 	%fd1087, [_ZZ32massMatrixMultiplyConstantKernelILi7ELi10ELi1EEvidPKdS1_S1_S1_S1_S1_S1_PdE13s_QuadToQuadD+392];
	fma.rn.f64 	%fd1088, %fd1087, %fd88, %fd1082;
	bar.sync 	0;
	mul.f64 	%fd1089, %fd1957, %fd1086;
	fma.rn.f64 	%fd1090, %fd1956, %fd1084, %fd1089;
	fma.rn.f64 	%fd1091, %fd1958, %fd1088, %fd1090;
	st.shared.f64 	[%r17], %fd1091;
	mul.f64 	%fd1092, %fd1959, %fd1086;
	fma.rn.f64 	%fd1093, %fd1957, %fd1084, %fd1092;
	fma.rn.f64 	%fd1094, %fd1960, %fd1088, %fd1093;
	st.shared.f64 	[%r18], %fd1094;
	mul.f64 	%fd1095, %fd1960, %fd1086;
	fma.rn.f64 	%fd1096, %fd1958, %fd1084, %fd1095;
	fma.rn.f64 	%fd1097, %fd1961, %fd1088, %fd1096;
	mul.f64 	%fd1098, %fd369, %fd1962;
	bar.sync 	0;
	ld.shared.f64 	%fd1099, [%r16];
	mul.f64 	%fd1100, %fd123, %fd1099;
	fma.rn.f64 	%fd1101, %fd1098, %fd83, %fd1100;
	ld.shared.f64 	%fd1102, [%r19];
	fma.rn.f64 	%fd1103, %fd124, %fd1102, %fd1101;
	fma.rn.f64 	%fd239, %fd1097, %fd1033, %fd215;
	ld.shared.f64 	%fd1104, [%r16+8];
	fma.rn.f64 	%fd1105, %fd125, %fd1104, %fd1103;
	ld.shared.f64 	%fd1106, [%r19+80];
	fma.rn.f64 	%fd1107, %fd126, %fd1106, %fd1105;
	fma.rn.f64 	%fd240, %fd1097, %fd1039, %fd216;
	ld.shared.f64 	%fd1108, [%r16+16];
	fma.rn.f64 	%fd1109, %fd128, %fd1108, %fd1107;
	ld.shared.f64 	%fd1110, [%r19+160];
	fma.rn.f64 	%fd1111, %fd129, %fd1110, %fd1109;
	fma.rn.f64 	%fd241, %fd1097, %fd1045, %fd217;
	ld.shared.f64 	%fd1112, [%r16+24];
	fma.rn.f64 	%fd1113, %fd131, %fd1112, %fd1111;
	ld.shared.f64 	%fd1114, [%r19+240];
	fma.rn.f64 	%fd1115, %fd132, %fd1114, %fd1113;
	fma.rn.f64 	%fd242, %fd1097, %fd1051, %fd224;
	ld.shared.f64 	%fd1116, [%r16+32];
	fma.rn.f64 	%fd1117, %fd134, %fd1116, %fd1115;
	ld.shared.f64 	%fd1118, [%r19+320];
	fma.rn.f64 	%fd1119, %fd135, %fd1118, %fd1117;
	fma.rn.f64 	%fd1120, %fd1097, %fd1057, %fd218;
	ld.shared.f64 	%fd1121, [%r16+40];
	fma.rn.f64 	%fd1122, %fd137, %fd1121, %fd1119;
	ld.shared.f64 	%fd1123, [%r19+400];
	fma.rn.f64 	%fd1124, %fd138, %fd1123, %fd1122;
	fma.rn.f64 	%fd243, %fd1097, %fd1063, %fd219;
	ld.shared.f64 	%fd1125, [%r16+48];
	fma.rn.f64 	%fd1126, %fd140, %fd1125, %fd1124;
	ld.shared.f64 	%fd1127, [%r19+480];
	fma.rn.f64 	%fd1128, %fd141, %fd1127, %fd1126;
	fma.rn.f64 	%fd244, %fd1097, %fd1069, %fd220;
	ld.shared.f64 	%fd1129, [%r16+56];
	fma.rn.f64 	%fd1130, %fd143, %fd1129, %fd1128;
	ld.shared.f64 	%fd1131, [%r19+560];
	fma.rn.f64 	%fd1132, %fd144, %fd1131, %fd1130;
	fma.rn.f64 	%fd245, %fd1097, %fd1075, %fd221;
	ld.shared.f64 	%fd1133, [%r16+64];
	fma.rn.f64 	%fd1134, %fd146, %fd1133, %fd1132;
	ld.shared.f64 	%fd1135, [%r19+640];
	fma.rn.f64 	%fd1136, %fd147, %fd1135, %fd1134;
	fma.rn.f64 	%fd246, %fd1097, %fd1081, %fd222;
	ld.shared.f64 	%fd1137, [%r16+72];
	fma.rn.f64 	%fd1138, %fd149, %fd1137, %fd1136;
	ld.shared.f64 	%fd1139, [%r19+720];
	fma.rn.f64 	%fd1140, %fd150, %fd1139, %fd1138;
	fma.rn.f64 	%fd247, %fd1097, %fd1087, %fd223;
	add.f64 	%fd248, %fd1140, %fd1120;
	mov.f64 	%fd1963, 0d0000000000000000;
	mov.f64 	%fd1964, %fd1963;
	mov.f64 	%fd1965, %fd1963;
	mov.f64 	%fd1966, %fd1963;
	mov.f64 	%fd1967, %fd1963;
	mov.f64 	%fd1968, %fd1963;
	mov.f64 	%fd1969, %fd1963;
	@%p7 bra 	$L__BB29_19;
	ld.global.nc.f64 	%fd1963, [%rd1+4000];
	ld.global.nc.f64 	%fd1964, [%rd1+12000];
	ld.global.nc.f64 	%fd1965, [%rd1+20000];
	ld.global.nc.f64 	%fd1966, [%rd1+28000];
	ld.global.nc.f64 	%fd1967, [%rd1+36000];
	ld.global.nc.f64 	%fd1968, [%rd1+44000];
	ld.global.nc.f64 	%fd1969, [%rd1+52000];
$L__BB29_19:
	ld.shared.f64 	%fd1142, [%r12+4000];
	fma.rn.f64 	%fd1143, %fd103, %fd1142, 0d0000000000000000;
	ld.shared.f64 	%fd1144, [%r20+4000];
	fma.rn.f64 	%fd1145, %fd104, %fd1144, 0d0000000000000000;
	ld.shared.f64 	%fd1146, [_ZZ32massMatrixMultiplyConstantKernelILi7ELi10ELi1EEvidPKdS1_S1_S1_S1_S1_S1_PdE13s_QuadToQuadD+400];
	fma.rn.f64 	%fd1147, %fd1146, %fd79, 0d0000000000000000;
	ld.shared.f64 	%fd1148, [%r12+4008];
	fma.rn.f64 	%fd1149, %fd105, %fd1148, %fd1143;
	ld.shared.f64 	%fd1150, [%r20+4080];
	fma.rn.f64 	%fd1151, %fd106, %fd1150, %fd1145;
	ld.shared.f64 	%fd1152, [_ZZ32massMatrixMultiplyConstantKernelILi7ELi10ELi1EEvidPKdS1_S1_S1_S1_S1_S1_PdE13s_QuadToQuadD+408];
	fma.rn.f64 	%fd1153, %fd1152, %fd80, %fd1147;
	ld.shared.f64 	%fd1154, [%r12+4016];
	fma.rn.f64 	%fd1155, %fd107, %fd1154, %fd1149;
	ld.shared.f64 	%fd1156, [%r20+4160];
	fma.rn.f64 	%fd1157, %fd108, %fd1156, %fd1151;
	ld.shared.f64 	%fd1158, [_ZZ32massMatrixMultiplyConstantKernelILi7ELi10ELi1EEvidPKdS1_S1_S1_S1_S1_S1_PdE13s_QuadToQuadD+416];
	fma.rn.f64 	%fd1159, %fd1158, %fd81, %fd1153;
	ld.shared.f64 	%fd1160, [%r12+4024];
	fma.rn.f64 	%fd1161, %fd109, %fd1160, %fd1155;
	ld.shared.f64 	%fd1162, [%r20+4240];
	fma.rn.f64 	%fd1163, %fd110, %fd1162, %fd1157;
	ld.shared.f64 	%fd1164, [_ZZ32massMatrixMultiplyConstantKernelILi7ELi10ELi1EEvidPKdS1_S1_S1_S1_S1_S1_PdE13s_QuadToQuadD+424];
	fma.rn.f64 	%fd1165, %fd1164, %fd82, %fd1159;
	ld.shared.f64 	%fd1166, [%r12+4032];
	fma.rn.f64 	%fd1167, %fd111, %fd1166, %fd1161;
	ld.shared.f64 	%fd1168, [%r20+4320];
	fma.rn.f64 	%fd1169, %fd112, %fd1168, %fd1163;
	ld.shared.f64 	%fd1170, [_ZZ32massMatrixMultiplyConstantKernelILi7ELi10ELi1EEvidPKdS1_S1_S1_S1_S1_S1_PdE13s_QuadToQuadD+432];
	fma.rn.f64 	%fd1171, %fd1170, %fd83, %fd1165;
	ld.shared.f64 	%fd1172, [%r12+4040];
	fma.rn.f64 	%fd1173, %fd113, %fd1172, %fd1167;
	ld.shared.f64 	%fd1174, [%r20+4400];
	fma.rn.f64 	%fd1175, %fd114, %fd1174, %fd1169;
	ld.shared.f64 	%fd1176, [_ZZ32massMatrixMultiplyConstantKernelILi7ELi10ELi1EEvidPKdS1_S1_S1_S1_S1_S1_PdE13s_QuadToQuadD+440];
	fma.rn.f64 	%fd1177, %fd1176, %fd84, %fd1171;
	ld.shared.f64 	%fd1178, [%r12+4048];
	fma.rn.f64 	%fd1179, %fd115, %fd1178, %fd1173;
	ld.shared.f64 	%fd1180, [%r20+4480];
	fma.rn.f64 	%fd1181, %fd116, %fd1180, %fd1175;
	ld.shared.f64 	%fd1182, [_ZZ32massMatrixMultiplyConstantKernelILi7ELi10ELi1EEvidPKdS1_S1_S1_S1_S1_S1_PdE13s_QuadToQuadD+448];
	fma.rn.f64 	%fd1183, %fd1182, %fd85, %fd1177;
	ld.shared.f64 	%fd1184, [%r12+4056];
	fma.rn.f64 	%fd1185, %fd117, %fd1184, %fd1179;
	ld.shared.f64 	%fd1186, [%r20+4560];
	fma.rn.f64 	%fd1187, %fd118, %fd1186, %fd1181;
	ld.shared.f64 	%fd1188, [_ZZ32massMatrixMultiplyConstantKernelILi7ELi10ELi1EEvidPKdS1_S1_S1_S1_S1_S1_PdE13s_QuadToQuadD+456];
	fma.rn.f64 	%fd1189, %fd1188, %fd86, %fd1183;
	ld.shared.f64 	%fd1190, [%r12+4064];
	fma.rn.f64 	%fd1191, %fd119, %fd1190, %fd1185;
	ld.shared.f64 	%fd1192, [%r20+4640];
	fma.rn.f64 	%fd1193, %fd120, %fd1192, %fd1187;
	ld.shared.f64 	%fd1194, [_ZZ32massMatrixMultiplyConstantKernelILi7ELi10ELi1EEvidPKdS1_S1_S1_S1_S1_S1_PdE13s_QuadToQuadD+464];
	fma.rn.f64 	%fd1195, %fd1194, %fd87, %fd1189;
	ld.shared.f64 	%fd1196, [%r12+4072];
	fma.rn.f64 	%fd1197, %fd121, %fd1196, %fd1191;
	ld.shared.f64 	%fd1198, [%r20+4720];
	fma.rn.f64 	%fd1199, %fd122, %fd1198, %fd1193;
	ld.shared.f64 	%fd1200, [_ZZ32massMatrixMultiplyConstantKernelILi7ELi10ELi1EEvidPKdS1_S1_S1_S1_S1_S1_PdE13s_QuadToQuadD+472];
	fma.rn.f64 	%fd1201, %fd1200, %fd88, %fd1195;
	bar.sync 	0;
	mul.f64 	%fd1202, %fd1964, %fd1199;
	fma.rn.f64 	%fd1203, %fd1963, %fd1197, %fd1202;
	fma.rn.f64 	%fd1204, %fd1965, %fd1201, %fd1203;
	st.shared.f64 	[%r17], %fd1204;
	mul.f64 	%fd1205, %fd1966, %fd1199;
	fma.rn.f64 	%fd1206, %fd1964, %fd1197, %fd1205;
	fma.rn.f64 	%fd1207, %fd1967, %fd1201, %fd1206;
	st.shared.f64 	[%r18], %fd1207;
	mul.f64 	%fd1208, %fd1967, %fd1199;
	fma.rn.f64 	%fd1209, %fd1965, %fd1197, %fd1208;
	fma.rn.f64 	%fd1210, %fd1968, %fd1201, %fd1209;
	mul.f64 	%fd1211, %fd369, %fd1969;
	bar.sync 	0;
	ld.shared.f64 	%fd1212, [%r16];
	mul.f64 	%fd1213, %fd123, %fd1212;
	fma.rn.f64 	%fd1214, %fd1211, %fd84, %fd1213;
	ld.shared.f64 	%fd1215, [%r19];
	fma.rn.f64 	%fd1216, %fd124, %fd1215, %fd1214;
	fma.rn.f64 	%fd263, %fd1210, %fd1146, %fd239;
	ld.shared.f64 	%fd1217, [%r16+8];
	fma.rn.f64 	%fd1218, %fd125, %fd1217, %fd1216;
	ld.shared.f64 	%fd1219, [%r19+80];
	fma.rn.f64 	%fd1220, %fd126, %fd1219, %fd1218;
	fma.rn.f64 	%fd264, %fd1210, %fd1152, %fd240;
	ld.shared.f64 	%fd1221, [%r16+16];
	fma.rn.f64 	%fd1222, %fd128, %fd1221, %fd1220;
	ld.shared.f64 	%fd1223, [%r19+160];
	fma.rn.f64 	%fd1224, %fd129, %fd1223, %fd1222;
	fma.rn.f64 	%fd265, %fd1210, %fd1158, %fd241;
	ld.shared.f64 	%fd1225, [%r16+24];
	fma.rn.f64 	%fd1226, %fd131, %fd1225, %fd1224;
	ld.shared.f64 	%fd1227, [%r19+240];
	fma.rn.f64 	%fd1228, %fd132, %fd1227, %fd1226;
	fma.rn.f64 	%fd266, %fd1210, %fd1164, %fd242;
	ld.shared.f64 	%fd1229, [%r16+32];
	fma.rn.f64 	%fd1230, %fd134, %fd1229, %fd1228;
	ld.shared.f64 	%fd1231, [%r19+320];
	fma.rn.f64 	%fd1232, %fd135, %fd1231, %fd1230;
	fma.rn.f64 	%fd267, %fd1210, %fd1170, %fd248;
	ld.shared.f64 	%fd1233, [%r16+40];
	fma.rn.f64 	%fd1234, %fd137, %fd1233, %fd1232;
	ld.shared.f64 	%fd1235, [%r19+400];
	fma.rn.f64 	%fd1236, %fd138, %fd1235, %fd1234;
	fma.rn.f64 	%fd1237, %fd1210, %fd1176, %fd243;
	ld.shared.f64 	%fd1238, [%r16+48];
	fma.rn.f64 	%fd1239, %fd140, %fd1238, %fd1236;
	ld.shared.f64 	%fd1240, [%r19+480];
	fma.rn.f64 	%fd1241, %fd141, %fd1240, %fd1239;
	fma.rn.f64 	%fd268, %fd1210, %fd1182, %fd244;
	ld.shared.f64 	%fd1242, [%r16+56];
	fma.rn.f64 	%fd1243, %fd143, %fd1242, %fd1241;
	ld.shared.f64 	%fd1244, [%r19+560];
	fma.rn.f64 	%fd1245, %fd144, %fd1244, %fd1243;
	fma.rn.f64 	%fd269, %fd1210, %fd1188, %fd245;
	ld.shared.f64 	%fd1246, [%r16+64];
	fma.rn.f64 	%fd1247, %fd146, %fd1246, %fd1245;
	ld.shared.f64 	%fd1248, [%r19+640];
	fma.rn.f64 	%fd1249, %fd147, %fd1248, %fd1247;
	fma.rn.f64 	%fd270, %fd1210, %fd1194, %fd246;
	ld.shared.f64 	%fd1250, [%r16+72];
	fma.rn.f64 	%fd1251, %fd149, %fd1250, %fd1249;
	ld.shared.f64 	%fd1252, [%r19+720];
	fma.rn.f64 	%fd1253, %fd150, %fd1252, %fd1251;
	fma.rn.f64 	%fd271, %fd1210, %fd1200, %fd247;
	add.f64 	%fd272, %fd1253, %fd1237;
	mov.f64 	%fd1970, 0d0000000000000000;
	mov.f64 	%fd1971, %fd1970;
	mov.f64 	%fd1972, %fd1970;
	mov.f64 	%fd1973, %fd1970;
	mov.f64 	%fd1974, %fd1970;
	mov.f64 	%fd1975, %fd1970;
	mov.f64 	%fd1976, %fd1970;
	@%p7 bra 	$L__BB29_21;
	ld.global.nc.f64 	%fd1970, [%rd1+4800];
	ld.global.nc.f64 	%fd1971, [%rd1+12800];
	ld.global.nc.f64 	%fd1972, [%rd1+20800];
	ld.global.nc.f64 	%fd1973, [%rd1+28800];
	ld.global.nc.f64 	%fd1974, [%rd1+36800];
	ld.global.nc.f64 	%fd1975, [%rd1+44800];
	ld.global.nc.f64 	%fd1976, [%rd1+52800];
$L__BB29_21:
	ld.shared.f64 	%fd1255, [%r12+4800];
	fma.rn.f64 	%fd1256, %fd103, %fd1255, 0d0000000000000000;
	ld.shared.f64 	%fd1257, [%r20+4800];
	fma.rn.f64 	%fd1258, %fd104, %fd1257, 0d0000000000000000;
	ld.shared.f64 	%fd1259, [_ZZ32massMatrixMultiplyConstantKernelILi7ELi10ELi1EEvidPKdS1_S1_S1_S1_S1_S1_PdE13s_QuadToQuadD+480];
	fma.rn.f64 	%fd1260, %fd1259, %fd79, 0d0000000000000000;
	ld.shared.f64 	%fd1261, [%r12+4808];
	fma.rn.f64 	%fd1262, %fd105, %fd1261, %fd1256;
	ld.shared.f64 	%fd1263, [%r20+4880];
	fma.rn.f64 	%fd1264, %fd106, %fd1263, %fd1258;
	ld.shared.f64 	%fd1265, [_ZZ32massMatrixMultiplyConstantKernelILi7ELi10ELi1EEvidPKdS1_S1_S1_S1_S1_S1_PdE13s_QuadToQuadD+488];
	fma.rn.f64 	%fd1266, %fd1265, %fd80, %fd1260;
	ld.shared.f64 	%fd1267, [%r12+4816];
	fma.rn.f64 	%fd1268, %fd107, %fd1267, %fd1262;
	ld.shared.f64 	%fd1269, [%r20+4960];
	fma.rn.f64 	%fd1270, %fd108, %fd1269, %fd1264;
	ld.shared.f64 	%fd1271, [_ZZ32massMatrixMultiplyConstantKernelILi7ELi10ELi1EEvidPKdS1_S1_S1_S1_S1_S1_PdE13s_QuadToQuadD+496];
	fma.rn.f64 	%fd1272, %fd1271, %fd81, %fd1266;
	ld.shared.f64 	%fd1273, [%r12+4824];
	fma.rn.f64 	%fd1274, %fd109, %fd1273, %fd1268;
	ld.shared.f64 	%fd1275, [%r20+5040];
	fma.rn.f64 	%fd1276, %fd110, %fd1275, %fd1270;
	ld.shared.f64 	%fd1277, [_ZZ32massMatrixMultiplyConstantKernelILi7ELi10ELi1EEvidPKdS1_S1_S1_S1_S1_S1_PdE13s_QuadToQuadD+504];
	fma.rn.f64 	%fd1278, %fd1277, %fd82, %fd1272;
	ld.shared.f64 	%fd1279, [%r12+4832];
	fma.rn.f64 	%fd1280, %fd111, %fd1279, %fd1274;
	ld.shared.f64 	%fd1281, [%r20+5120];
	fma.rn.f64 	%fd1282, %fd112, %fd1281, %fd1276;
	ld.shared.f64 	%fd1283, [_ZZ32massMatrixMultiplyConstantKernelILi7ELi10ELi1EEvidPKdS1_S1_S1_S1_S1_S1_PdE13s_QuadToQuadD+512];
	fma.rn.f64 	%fd1284, %fd1283, %fd83, %fd1278;
	ld.shared.f64 	%fd1285, [%r12+4840];
	fma.rn.f64 	%fd1286, %fd113, %fd1285, %fd1280;
	ld.shared.f64 	%fd1287, [%r20+5200];
	fma.rn.f64 	%fd1288, %fd114, %fd1287, %fd1282;
	ld.shared.f64 	%fd1289, [_ZZ32massMatrixMultiplyConstantKernelILi7ELi10ELi1EEvidPKdS1_S1_S1_S1_S1_S1_PdE13s_QuadToQuadD+520];
	fma.rn.f64 	%fd1290, %fd1289, %fd84, %fd1284;
	ld.shared.f64 	%fd1291, [%r12+4848];
	fma.rn.f64 	%fd1292, %fd115, %fd1291, %fd1286;
	ld.shared.f64 	%fd1293, [%r20+5280];
	fma.rn.f64 	%fd1294, %fd116, %fd1293, %fd1288;
	ld.shared.f64 	%fd1295, [_ZZ32massMatrixMultiplyConstantKernelILi7ELi10ELi1EEvidPKdS1_S1_S1_S1_S1_S1_PdE13s_QuadToQuadD+528];
	fma.rn.f64 	%fd1296, %fd1295, %fd85, %fd1290;
	ld.shared.f64 	%fd1297, [%r12+4856];
	fma.rn.f64 	%fd1298, %fd117, %fd1297, %fd1292;
	ld.shared.f64 	%fd1299, [%r20+5360];
	fma.rn.f64 	%fd1300, %fd118, %fd1299, %fd1294;
	ld.shared.f64 	%fd1301, [_ZZ32massMatrixMultiplyConstantKernelILi7ELi10ELi1EEvidPKdS1_S1_S1_S1_S1_S1_PdE13s_QuadToQuadD+536];
	fma.rn.f64 	%fd1302, %fd1301, %fd86, %fd1296;
	ld.shared.f64 	%fd1303, [%r12+4864];
	fma.rn.f64 	%fd1304, %fd119, %fd1303, %fd1298;
	ld.shared.f64 	%fd1305, [%r20+5440];
	fma.rn.f64 	%fd1306, %fd120, %fd1305, %fd1300;
	ld.shared.f64 	%fd1307, [_ZZ32massMatrixMultiplyConstantKernelILi7ELi10ELi1EEvidPKdS1_S1_S1_S1_S1_S1_PdE13s_QuadToQuadD+544];
	fma.rn.f64 	%fd1308, %fd1307, %fd87, %fd1302;
	ld.shared.f64 	%fd1309, [%r12+4872];
	fma.rn.f64 	%fd1310, %fd121, %fd1309, %fd1304;
	ld.shared.f64 	%fd1311, [%r20+5520];
	fma.rn.f64 	%fd1312, %fd122, %fd1311, %fd1306;
	ld.shared.f64 	%fd1313, [_ZZ32massMatrixMultiplyConstantKernelILi7ELi10ELi1EEvidPKdS1_S1_S1_S1_S1_S1_PdE13s_QuadToQuadD+552];
	fma.rn.f64 	%fd1314, %fd1313, %fd88, %fd1308;
	bar.sync 	0;
	mul.f64 	%fd1315, %fd1971, %fd1312;
	fma.rn.f64 	%fd1316, %fd1970, %fd1310, %fd1315;
	fma.rn.f64 	%fd1317, %fd1972, %fd1314, %fd1316;
	st.shared.f64 	[%r17], %fd1317;
	mul.f64 	%fd1318, %fd1973, %fd1312;
	fma.rn.f64 	%fd1319, %fd1971, %fd1310, %fd1318;
	fma.rn.f64 	%fd1320, %fd1974, %fd1314, %fd1319;
	st.shared.f64 	[%r18], %fd1320;
	mul.f64 	%fd1321, %fd1974, %fd1312;
	fma.rn.f64 	%fd1322, %fd1972, %fd1310, %fd1321;
	fma.rn.f64 	%fd1323, %fd1975, %fd1314, %fd1322;
	mul.f64 	%fd1324, %fd369, %fd1976;
	bar.sync 	0;
	ld.shared.f64 	%fd1325, [%r16];
	mul.f64 	%fd1326, %fd123, %fd1325;
	fma.rn.f64 	%fd1327, %fd1324, %fd85, %fd1326;
	ld.shared.f64 	%fd1328, [%r19];
	fma.rn.f64 	%fd1329, %fd124, %fd1328, %fd1327;
	fma.rn.f64 	%fd287, %fd1323, %fd1259, %fd263;
	ld.shared.f64 	%fd1330, [%r16+8];
	fma.rn.f64 	%fd1331, %fd125, %fd1330, %fd1329;
	ld.shared.f64 	%fd1332, [%r19+80];
	fma.rn.f64 	%fd1333, %fd126, %fd1332, %fd1331;
	fma.rn.f64 	%fd288, %fd1323, %fd1265, %fd264;
	ld.shared.f64 	%fd1334, [%r16+16];
	fma.rn.f64 	%fd1335, %fd128, %fd1334, %fd1333;
	ld.shared.f64 	%fd1336, [%r19+160];
	fma.rn.f64 	%fd1337, %fd129, %fd1336, %fd1335;
	fma.rn.f64 	%fd289, %fd1323, %fd1271, %fd265;
	ld.shared.f64 	%fd1338, [%r16+24];
	fma.rn.f64 	%fd1339, %fd131, %fd1338, %fd1337;
	ld.shared.f64 	%fd1340, [%r19+240];
	fma.rn.f64 	%fd1341, %fd132, %fd1340, %fd1339;
	fma.rn.f64 	%fd290, %fd1323, %fd1277, %fd266;
	ld.shared.f64 	%fd1342, [%r16+32];
	fma.rn.f64 	%fd1343, %fd134, %fd1342, %fd1341;
	ld.shared.f64 	%fd1344, [%r19+320];
	fma.rn.f64 	%fd1345, %fd135, %fd1344, %fd1343;
	fma.rn.f64 	%fd291, %fd1323, %fd1283, %fd267;
	ld.shared.f64 	%fd1346, [%r16+40];
	fma.rn.f64 	%fd1347, %fd137, %fd1346, %fd1345;
	ld.shared.f64 	%fd1348, [%r19+400];
	fma.rn.f64 	%fd1349, %fd138, %fd1348, %fd1347;
	fma.rn.f64 	%fd292, %fd1323, %fd1289, %fd272;
	ld.shared.f64 	%fd1350, [%r16+48];
	fma.rn.f64 	%fd1351, %fd140, %fd1350, %fd1349;
	ld.shared.f64 	%fd1352, [%r19+480];
	fma.rn.f64 	%fd1353, %fd141, %fd1352, %fd1351;
	fma.rn.f64 	%fd1354, %fd1323, %fd1295, %fd268;
	ld.shared.f64 	%fd1355, [%r16+56];
	fma.rn.f64 	%fd1356, %fd143, %fd1355, %fd1353;
	ld.shared.f64 	%fd1357, [%r19+560];
	fma.rn.f64 	%fd1358, %fd144, %fd1357, %fd1356;
	fma.rn.f64 	%fd293, %fd1323, %fd1301, %fd269;
	ld.shared.f64 	%fd1359, [%r16+64];
	fma.rn.f64 	%fd1360, %fd146, %fd1359, %fd1358;
	ld.shared.f64 	%fd1361, [%r19+640];
	fma.rn.f64 	%fd1362, %fd147, %fd1361, %fd1360;
	fma.rn.f64 	%fd294, %fd1323, %fd1307, %fd270;
	ld.shared.f64 	%fd1363, [%r16+72];
	fma.rn.f64 	%fd1364, %fd149, %fd1363, %fd1362;
	ld.shared.f64 	%fd1365, [%r19+720];
	fma.rn.f64 	%fd1366, %fd150, %fd1365, %fd1364;
	fma.rn.f64 	%fd295, %fd1323, %fd1313, %fd271;
	add.f64 	%fd296, %fd1366, %fd1354;
	mov.f64 	%fd1977, 0d0000000000000000;
	mov.f64 	%fd1978, %fd1977;
	mov.f64 	%fd1979, %fd1977;
	mov.f64 	%fd1980, %fd1977;
	mov.f64 	%fd1981, %fd1977;
	mov.f64 	%fd1982, %fd1977;
	mov.f64 	%fd1983, %fd1977;
	@%p7 bra 	$L__BB29_23;
	ld.global.nc.f64 	%fd1977, [%rd1+5600];
	ld.global.nc.f64 	%fd1978, [%rd1+13600];
	ld.global.nc.f64 	%fd1979, [%rd1+21600];
	ld.global.nc.f64 	%fd1980, [%rd1+29600];
	ld.global.nc.f64 	%fd1981, [%rd1+37600];
	ld.global.nc.f64 	%fd1982, [%rd1+45600];
	ld.global.nc.f64 	%fd1983, [%rd1+53600];
$L__BB29_23:
	ld.shared.f64 	%fd1368, [%r12+5600];
	fma.rn.f64 	%fd1369, %fd103, %fd1368, 0d0000000000000000;
	ld.shared.f64 	%fd1370, [%r20+5600];
	fma.rn.f64 	%fd1371, %fd104, %fd1370, 0d0000000000000000;
	ld.shared.f64 	%fd1372, [_ZZ32massMatrixMultiplyConstantKernelILi7ELi10ELi1EEvidPKdS1_S1_S1_S1_S1_S1_PdE13s_QuadToQuadD+560];
	fma.rn.f64 	%fd1373, %fd1372, %fd79, 0d0000000000000000;
	ld.shared.f64 	%fd1374, [%r12+5608];
	fma.rn.f64 	%fd1375, %fd105, %fd1374, %fd1369;
	ld.shared.f64 	%fd1376, [%r20+5680];
	fma.rn.f64 	%fd1377, %fd106, %fd1376, %fd1371;
	ld.shared.f64 	%fd1378, [_ZZ32massMatrixMultiplyConstantKernelILi7ELi10ELi1EEvidPKdS1_S1_S1_S1_S1_S1_PdE13s_QuadToQuadD+568];
	fma.rn.f64 	%fd1379, %fd1378, %fd80, %fd1373;
	ld.shared.f64 	%fd1380, [%r12+5616];
	fma.rn.f64 	%fd1381, %fd107, %fd1380, %fd1375;
	ld.shared.f64 	%fd1382, [%r20+5760];
	fma.rn.f64 	%fd1383, %fd108, %fd1382, %fd1377;
	ld.shared.f64 	%fd1384, [_ZZ32massMatrixMultiplyConstantKernelILi7ELi10ELi1EEvidPKdS1_S1_S1_S1_S1_S1_PdE13s_QuadToQuadD+576];
	fma.rn.f64 	%fd1385, %fd1384, %fd81, %fd1379;
	ld.shared.f64 	%fd1386, [%r12+5624];
	fma.rn.f64 	%fd1387, %fd109, %fd1386, %fd1381;
	ld.shared.f64 	%fd1388, [%r20+5840];
	fma.rn.f64 	%fd1389, %fd110, %fd1388, %fd1383;
	ld.shared.f64 	%fd1390, [_ZZ32massMatrixMultiplyConstantKernelILi7ELi10ELi1EEvidPKdS1_S1_S1_S1_S1_S1_PdE13s_QuadToQuadD+584];
	fma.rn.f64 	%fd1391, %fd1390, %fd82, %fd1385;
	ld.shared.f64 	%fd1392, [%r12+5632];
	fma.rn.f64 	%fd1393, %fd111, %fd1392, %fd1387;
	ld.shared.f64 	%fd1394, [%r20+5920];
	fma.rn.f64 	%fd1395, %fd112, %fd1394, %fd1389;
	ld.shared.f64 	%fd1396, [_ZZ32massMatrixMultiplyConstantKernelILi7ELi10ELi1EEvidPKdS1_S1_S1_S1_S1_S1_PdE13s_QuadToQuadD+592];
	fma.rn.f64 	%fd1397, %fd1396, %fd83, %fd1391;
	ld.shared.f64 	%fd1398, [%r12+5640];
	fma.rn.f64 	%fd1399, %fd113, %fd1398, %fd1393;
	ld.shared.f64 	%fd1400, [%r20+6000];
	fma.rn.f64 	%fd1401, %fd114, %fd1400, %fd1395;
	ld.shared.f64 	%fd1402, [_ZZ32massMatrixMultiplyConstantKernelILi7ELi10ELi1EEvidPKdS1_S1_S1_S1_S1_S1_PdE13s_QuadToQuadD+600];
	fma.rn.f64 	%fd1403, %fd1402, %fd84, %fd1397;
	ld.shared.f64 	%fd1404, [%r12+5648];
	fma.rn.f64 	%fd1405, %fd115, %fd1404, %fd1399;
	ld.shared.f64 	%fd1406, [%r20+6080];
	fma.rn.f64 	%fd1407, %fd116, %fd1406, %fd1401;
	ld.shared.f64 	%fd1408, [_ZZ32massMatrixMultiplyConstantKernelILi7ELi10ELi1EEvidPKdS1_S1_S1_S1_S1_S1_PdE13s_QuadToQuadD+608];
	fma.rn.f64 	%fd1409, %fd1408, %fd85, %fd1403;
	ld.shared.f64 	%fd1410, [%r12+5656];
	fma.rn.f64 	%fd1411, %fd117, %fd1410, %fd1405;
	ld.shared.f64 	%fd1412, [%r20+6160];
	fma.rn.f64 	%fd1413, %fd118, %fd1412, %fd1407;
	ld.shared.f64 	%fd1414, [_ZZ32massMatrixMultiplyConstantKernelILi7ELi10ELi1EEvidPKdS1_S1_S1_S1_S1_S1_PdE13s_QuadToQuadD+616];
	fma.rn.f64 	%fd1415, %fd1414, %fd86, %fd1409;
	ld.shared.f64 	%fd1416, [%r12+5664];
	fma.rn.f64 	%fd1417, %fd119, %fd1416, %fd1411;
	ld.shared.f64 	%fd1418, [%r20+6240];
	fma.rn.f64 	%fd1419, %fd120, %fd1418, %fd1413;
	ld.shared.f64 	%fd1420, [_ZZ32massMatrixMultiplyConstantKernelILi7ELi10ELi1EEvidPKdS1_S1_S1_S1_S1_S1_PdE13s_QuadToQuadD+624];
	fma.rn.f64 	%fd1421, %fd1420, %fd87, %fd1415;
	ld.shared.f64 	%fd1422, [%r12+5672];
	fma.rn.f64 	%fd1423, %fd121, %fd1422, %fd1417;
	ld.shared.f64 	%fd1424, [%r20+6320];
	fma.rn.f64 	%fd1425, %fd122, %fd1424, %fd1419;
	ld.shared.f64 	%fd1426, [_ZZ32massMatrixMultiplyConstantKernelILi7ELi10ELi1EEvidPKdS1_S1_S1_S1_S1_S1_PdE13s_QuadToQuadD+632];
	fma.rn.f64 	%fd1427, %fd1426, %fd88, %fd1421;
	bar.sync 	0;
	mul.f64 	%fd1428, %fd1978, %fd1425;
	fma.rn.f64 	%fd1429, %fd1977, %fd1423, %fd1428;
	fma.rn.f64 	%fd1430, %fd1979, %fd1427, %fd1429;
	st.shared.f64 	[%r17], %fd1430;
	mul.f64 	%fd1431, %fd1980, %fd1425;
	fma.rn.f64 	%fd1432, %fd1978, %fd1423, %fd1431;
	fma.rn.f64 	%fd1433, %fd1981, %fd1427, %fd1432;
	st.shared.f64 	[%r18], %fd1433;
	mul.f64 	%fd1434, %fd1981, %fd1425;
	fma.rn.f64 	%fd1435, %fd1979, %fd1423, %fd1434;
	fma.rn.f64 	%fd1436, %fd1982, %fd1427, %fd1435;
	mul.f64 	%fd1437, %fd369, %fd1983;
	bar.sync 	0;
	ld.shared.f64 	%fd1438, [%r16];
	mul.f64 	%fd1439, %fd123, %fd1438;
	fma.rn.f64 	%fd1440, %fd1437, %fd86, %fd1439;
	ld.shared.f64 	%fd1441, [%r19];
	fma.rn.f64 	%fd1442, %fd124, %fd1441, %fd1440;
	fma.rn.f64 	%fd311, %fd1436, %fd1372, %fd287;
	ld.shared.f64 	%fd1443, [%r16+8];
	fma.rn.f64 	%fd1444, %fd125, %fd1443, %fd1442;
	ld.shared.f64 	%fd1445, [%r19+80];
	fma.rn.f64 	%fd1446, %fd126, %fd1445, %fd1444;
	fma.rn.f64 	%fd312, %fd1436, %fd1378, %fd288;
	ld.shared.f64 	%fd1447, [%r16+16];
	fma.rn.f64 	%fd1448, %fd128, %fd1447, %fd1446;
	ld.shared.f64 	%fd1449, [%r19+160];
	fma.rn.f64 	%fd1450, %fd129, %fd1449, %fd1448;
	fma.rn.f64 	%fd313, %fd1436, %fd1384, %fd289;
	ld.shared.f64 	%fd1451, [%r16+24];
	fma.rn.f64 	%fd1452, %fd131, %fd1451, %fd1450;
	ld.shared.f64 	%fd1453, [%r19+240];
	fma.rn.f64 	%fd1454, %fd132, %fd1453, %fd1452;
	fma.rn.f64 	%fd314, %fd1436, %fd1390, %fd290;
	ld.shared.f64 	%fd1455, [%r16+32];
	fma.rn.f64 	%fd1456, %fd134, %fd1455, %fd1454;
	ld.shared.f64 	%fd1457, [%r19+320];
	fma.rn.f64 	%fd1458, %fd135, %fd1457, %fd1456;
	fma.rn.f64 	%fd315, %fd1436, %fd1396, %fd291;
	ld.shared.f64 	%fd1459, [%r16+40];
	fma.rn.f64 	%fd1460, %fd137, %fd1459, %fd1458;
	ld.shared.f64 	%fd1461, [%r19+400];
	fma.rn.f64 	%fd1462, %fd138, %fd1461, %fd1460;
	fma.rn.f64 	%fd316, %fd1436, %fd1402, %fd292;
	ld.shared.f64 	%fd1463, [%r16+48];
	fma.rn.f64 	%fd1464, %fd140, %fd1463, %fd1462;
	ld.shared.f64 	%fd1465, [%r19+480];
	fma.rn.f64 	%fd1466, %fd141, %fd1465, %fd1464;
	fma.rn.f64 	%fd317, %fd1436, %fd1408, %fd296;
	ld.shared.f64 	%fd1467, [%r16+56];
	fma.rn.f64 	%fd1468, %fd143, %fd1467, %fd1466;
	ld.shared.f64 	%fd1469, [%r19+560];
	fma.rn.f64 	%fd1470, %fd144, %fd1469, %fd1468;
	fma.rn.f64 	%fd1471, %fd1436, %fd1414, %fd293;
	ld.shared.f64 	%fd1472, [%r16+64];
	fma.rn.f64 	%fd1473, %fd146, %fd1472, %fd1470;
	ld.shared.f64 	%fd1474, [%r19+640];
	fma.rn.f64 	%fd1475, %fd147, %fd1474, %fd1473;
	fma.rn.f64 	%fd318, %fd1436, %fd1420, %fd294;
	ld.shared.f64 	%fd1476, [%r16+72];
	fma.rn.f64 	%fd1477, %fd149, %fd1476, %fd1475;
	ld.shared.f64 	%fd1478, [%r19+720];
	fma.rn.f64 	%fd1479, %fd150, %fd1478, %fd1477;
	fma.rn.f64 	%fd319, %fd1436, %fd1426, %fd295;
	add.f64 	%fd320, %fd1479, %fd1471;
	mov.f64 	%fd1984, 0d0000000000000000;
	mov.f64 	%fd1985, %fd1984;
	mov.f64 	%fd1986, %fd1984;
	mov.f64 	%fd1987, %fd1984;
	mov.f64 	%fd1988, %fd1984;
	mov.f64 	%fd1989, %fd1984;
	mov.f64 	%fd1990, %fd1984;
	@%p7 bra 	$L__BB29_25;
	ld.global.nc.f64 	%fd1984, [%rd1+6400];
	ld.global.nc.f64 	%fd1985, [%rd1+14400];
	ld.global.nc.f64 	%fd1986, [%rd1+22400];
	ld.global.nc.f64 	%fd1987, [%rd1+30400];
	ld.global.nc.f64 	%fd1988, [%rd1+38400];
	ld.global.nc.f64 	%fd1989, [%rd1+46400];
	ld.global.nc.f64 	%fd1990, [%rd1+54400];
$L__BB29_25:
	ld.shared.f64 	%fd1481, [%r12+6400];
	fma.rn.f64 	%fd1482, %fd103, %fd1481, 0d0000000000000000;
	ld.shared.f64 	%fd1483, [%r20+6400];
	fma.rn.f64 	%fd1484, %fd104, %fd1483, 0d0000000000000000;
	ld.shared.f64 	%fd1485, [_ZZ32massMatrixMultiplyConstantKernelILi7ELi10ELi1EEvidPKdS1_S1_S1_S1_S1_S1_PdE13s_QuadToQuadD+640];
	fma.rn.f64 	%fd1486, %fd1485, %fd79, 0d0000000000000000;
	ld.shared.f64 	%fd1487, [%r12+6408];
	fma.rn.f64 	%fd1488, %fd105, %fd1487, %fd1482;
	ld.shared.f64 	%fd1489, [%r20+6480];
	fma.rn.f64 	%fd1490, %fd106, %fd1489, %fd1484;
	ld.shared.f64 	%fd1491, [_ZZ32massMatrixMultiplyConstantKernelILi7ELi10ELi1EEvidPKdS1_S1_S1_S1_S1_S1_PdE13s_QuadToQuadD+648];
	fma.rn.f64 	%fd1492, %fd1491, %fd80, %fd1486;
	ld.shared.f64 	%fd1493, [%r12+6416];
	fma.rn.f64 	%fd1494, %fd107, %fd1493, %fd1488;
	ld.shared.f64 	%fd1495, [%r20+6560];
	fma.rn.f64 	%fd1496, %fd108, %fd1495, %fd1490;
	ld.shared.f64 	%fd1497, [_ZZ32massMatrixMultiplyConstantKernelILi7ELi10ELi1EEvidPKdS1_S1_S1_S1_S1_S1_PdE13s_QuadToQuadD+656];
	fma.rn.f64 	%fd1498, %fd1497, %fd81, %fd1492;
	ld.shared.f64 	%fd1499, [%r12+6424];
	fma.rn.f64 	%fd1500, %fd109, %fd1499, %fd1494;
	ld.shared.f64 	%fd1501, [%r20+6640];
	fma.rn.f64 	%fd1502, %fd110, %fd1501, %fd1496;
	ld.shared.f64 	%fd1503, [_ZZ32massMatrixMultiplyConstantKernelILi7ELi10ELi1EEvidPKdS1_S1_S1_S1_S1_S1_PdE13s_QuadToQuadD+664];
	fma.rn.f64 	%fd1504, %fd1503, %fd82, %fd1498;
	ld.shared.f64 	%fd1505, [%r12+6432];
	fma.rn.f64 	%fd1506, %fd111, %fd1505, %fd1500;
	ld.shared.f64 	%fd1507, [%r20+6720];
	fma.rn.f64 	%fd1508, %fd112, %fd1507, %fd1502;
	ld.shared.f64 	%fd1509, [_ZZ32massMatrixMultiplyConstantKernelILi7ELi10ELi1EEvidPKdS1_S1_S1_S1_S1_S1_PdE13s_QuadToQuadD+672];
	fma.rn.f64 	%fd1510, %fd1509, %fd83, %fd1504;
	ld.shared.f64 	%fd1511, [%r12+6440];
	fma.rn.f64 	%fd1512, %fd113, %fd1511, %fd1506;
	ld.shared.f64 	%fd1513, [%r20+6800];
	fma.rn.f64 	%fd1514, %fd114, %fd1513, %fd1508;
	ld.shared.f64 	%fd1515, [_ZZ32massMatrixMultiplyConstantKernelILi7ELi10ELi1EEvidPKdS1_S1_S1_S1_S1_S1_PdE13s_QuadToQuadD+680];
	fma.rn.f64 	%fd1516, %fd1515, %fd84, %fd1510;
	ld.shared.f64 	%fd1517, [%r12+6448];
	fma.rn.f64 	%fd1518, %fd115, %fd1517, %fd1512;
	ld.shared.f64 	%fd1519, [%r20+6880];
	fma.rn.f64 	%fd1520, %fd116, %fd1519, %fd1514;
	ld.shared.f64 	%fd1521, [_ZZ32massMatrixMultiplyConstantKernelILi7ELi10ELi1EEvidPKdS1_S1_S1_S1_S1_S1_PdE13s_QuadToQuadD+688];
	fma.rn.f64 	%fd1522, %fd1521, %fd85, %fd1516;
	ld.shared.f64 	%fd1523, [%r12+6456];
	fma.rn.f64 	%fd1524, %fd117, %fd1523, %fd1518;
	ld.shared.f64 	%fd1525, [%r20+6960];
	fma.rn.f64 	%fd1526, %fd118, %fd1525, %fd1520;
	ld.shared.f64 	%fd1527, [_ZZ32massMatrixMultiplyConstantKernelILi7ELi10ELi1EEvidPKdS1_S1_S1_S1_S1_S1_PdE13s_QuadToQuadD+696];
	fma.rn.f64 	%fd1528, %fd1527, %fd86, %fd1522;
	ld.shared.f64 	%fd1529, [%r12+6464];
	fma.rn.f64 	%fd1530, %fd119, %fd1529, %fd1524;
	ld.shared.f64 	%fd1531, [%r20+7040];
	fma.rn.f64 	%fd1532, %fd120, %fd1531, %fd1526;
	ld.shared.f64 	%fd1533, [_ZZ32massMatrixMultiplyConstantKernelILi7ELi10ELi1EEvidPKdS1_S1_S1_S1_S1_S1_PdE13s_QuadToQuadD+704];
	fma.rn.f64 	%fd1534, %fd1533, %fd87, %fd1528;
	ld.shared.f64 	%fd1535, [%r12+6472];
	fma.rn.f64 	%fd1536, %fd121, %fd1535, %fd1530;
	ld.shared.f64 	%fd1537, [%r20+7120];
	fma.rn.f64 	%fd1538, %fd122, %fd1537, %fd1532;
	ld.shared.f64 	%fd1539, [_ZZ32massMatrixMultiplyConstantKernelILi7ELi10ELi1EEvidPKdS1_S1_S1_S1_S1_S1_PdE13s_QuadToQuadD+712];
	fma.rn.f64 	%fd1540, %fd1539, %fd88, %fd1534;
	bar.sync 	0;
	mul.f64 	%fd1541, %fd1985, %fd1538;
	fma.rn.f64 	%fd1542, %fd1984, %fd1536, %fd1541;
	fma.rn.f64 	%fd1543, %fd1986, %fd1540, %fd1542;
	st.shared.f64 	[%r17], %fd1543;
	mul.f64 	%fd1544, %fd1987, %fd1538;
	fma.rn.f64 	%fd1545, %fd1985, %fd1536, %fd1544;
	fma.rn.f64 	%fd1546, %fd1988, %fd1540, %fd1545;
	st.shared.f64 	[%r18], %fd1546;
	mul.f64 	%fd1547, %fd1988, %fd1538;
	fma.rn.f64 	%fd1548, %fd1986, %fd1536, %fd1547;
	fma.rn.f64 	%fd1549, %fd1989, %fd1540, %fd1548;
	mul.f64 	%fd1550, %fd369, %fd1990;
	bar.sync 	0;
	ld.shared.f64 	%fd1551, [%r16];
	mul.f64 	%fd1552, %fd123, %fd1551;
	fma.rn.f64 	%fd1553, %fd1550, %fd87, %fd1552;
	ld.shared.f64 	%fd1554, [%r19];
	fma.rn.f64 	%fd1555, %fd124, %fd1554, %fd1553;
	fma.rn.f64 	%fd335, %fd1549, %fd1485, %fd311;
	ld.shared.f64 	%fd1556, [%r16+8];
	fma.rn.f64 	%fd1557, %fd125, %fd1556, %fd1555;
	ld.shared.f64 	%fd1558, [%r19+80];
	fma.rn.f64 	%fd1559, %fd126, %fd1558, %fd1557;
	fma.rn.f64 	%fd336, %fd1549, %fd1491, %fd312;
	ld.shared.f64 	%fd1560, [%r16+16];
	fma.rn.f64 	%fd1561, %fd128, %fd1560, %fd1559;
	ld.shared.f64 	%fd1562, [%r19+160];
	fma.rn.f64 	%fd1563, %fd129, %fd1562, %fd1561;
	fma.rn.f64 	%fd337, %fd1549, %fd1497, %fd313;
	ld.shared.f64 	%fd1564, [%r16+24];
	fma.rn.f64 	%fd1565, %fd131, %fd1564, %fd1563;
	ld.shared.f64 	%fd1566, [%r19+240];
	fma.rn.f64 	%fd1567, %fd132, %fd1566, %fd1565;
	fma.rn.f64 	%fd338, %fd1549, %fd1503, %fd314;
	ld.shared.f64 	%fd1568, [%r16+32];
	fma.rn.f64 	%fd1569, %fd134, %fd1568, %fd1567;
	ld.shared.f64 	%fd1570, [%r19+320];
	fma.rn.f64 	%fd1571, %fd135, %fd1570, %fd1569;
	fma.rn.f64 	%fd339, %fd1549, %fd1509, %fd315;
	ld.shared.f64 	%fd1572, [%r16+40];
	fma.rn.f64 	%fd1573, %fd137, %fd1572, %fd1571;
	ld.shared.f64 	%fd1574, [%r19+400];
	fma.rn.f64 	%fd1575, %fd138, %fd1574, %fd1573;
	fma.rn.f64 	%fd340, %fd1549, %fd1515, %fd316;
	ld.shared.f64 	%fd1576, [%r16+48];
	fma.rn.f64 	%fd1577, %fd140, %fd1576, %fd1575;
	ld.shared.f64 	%fd1578, [%r19+480];
	fma.rn.f64 	%fd1579, %fd141, %fd1578, %fd1577;
	fma.rn.f64 	%fd341, %fd1549, %fd1521, %fd317;
	ld.shared.f64 	%fd1580, [%r16+56];
	fma.rn.f64 	%fd1581, %fd143, %fd1580, %fd1579;
	ld.shared.f64 	%fd1582, [%r19+560];
	fma.rn.f64 	%fd1583, %fd144, %fd1582, %fd1581;
	fma.rn.f64 	%fd342, %fd1549, %fd1527, %fd320;
	ld.shared.f64 	%fd1584, [%r16+64];
	fma.rn.f64 	%fd1585, %fd146, %fd1584, %fd1583;
	ld.shared.f64 	%fd1586, [%r19+640];
	fma.rn.f64 	%fd1587, %fd147, %fd1586, %fd1585;
	fma.rn.f64 	%fd1588, %fd1549, %fd1533, %fd318;
	ld.shared.f64 	%fd1589, [%r16+72];
	fma.rn.f64 	%fd1590, %fd149, %fd1589, %fd1587;
	ld.shared.f64 	%fd1591, [%r19+720];
	fma.rn.f64 	%fd1592, %fd150, %fd1591, %fd1590;
	fma.rn.f64 	%fd343, %fd1549, %fd1539, %fd319;
	add.f64 	%fd344, %fd1592, %fd1588;
	mov.f64 	%fd1991, 0d0000000000000000;
	mov.f64 	%fd1992, %fd1991;
	mov.f64 	%fd1993, %fd1991;
	mov.f64 	%fd1994, %fd1991;
	mov.f64 	%fd1995, %fd1991;
	mov.f64 	%fd1996, %fd1991;
	mov.f64 	%fd1997, %fd1991;
	@%p7 bra 	$L__BB29_27;
	ld.global.nc.f64 	%fd1991, [%rd1+7200];
	ld.global.nc.f64 	%fd1992, [%rd1+15200];
	ld.global.nc.f64 	%fd1993, [%rd1+23200];
	ld.global.nc.f64 	%fd1994, [%rd1+31200];
	ld.global.nc.f64 	%fd1995, [%rd1+39200];
	ld.global.nc.f64 	%fd1996, [%rd1+47200];
	ld.global.nc.f64 	%fd1997, [%rd1+55200];
$L__BB29_27:
	setp.gt.u32 	%p17, %r1, 69;
	ld.shared.f64 	%fd1593, [%r12+7200];
	fma.rn.f64 	%fd1594, %fd103, %fd1593, 0d0000000000000000;
	ld.shared.f64 	%fd1595, [%r20+7200];
	fma.rn.f64 	%fd1596, %fd104, %fd1595, 0d0000000000000000;
	ld.shared.f64 	%fd1597, [_ZZ32massMatrixMultiplyConstantKernelILi7ELi10ELi1EEvidPKdS1_S1_S1_S1_S1_S1_PdE13s_QuadToQuadD+720];
	fma.rn.f64 	%fd1598, %fd1597, %fd79, 0d0000000000000000;
	ld.shared.f64 	%fd1599, [%r12+7208];
	fma.rn.f64 	%fd1600, %fd105, %fd1599, %fd1594;
	ld.shared.f64 	%fd1601, [%r20+7280];
	fma.rn.f64 	%fd1602, %fd106, %fd1601, %fd1596;
	ld.shared.f64 	%fd1603, [_ZZ32massMatrixMultiplyConstantKernelILi7ELi10ELi1EEvidPKdS1_S1_S1_S1_S1_S1_PdE13s_QuadToQuadD+728];
	fma.rn.f64 	%fd1604, %fd1603, %fd80, %fd1598;
	ld.shared.f64 	%fd1605, [%r12+7216];
	fma.rn.f64 	%fd1606, %fd107, %fd1605, %fd1600;
	ld.shared.f64 	%fd1607, [%r20+7360];
	fma.rn.f64 	%fd1608, %fd108, %fd1607, %fd1602;
	ld.shared.f64 	%fd1609, [_ZZ32massMatrixMultiplyConstantKernelILi7ELi10ELi1EEvidPKdS1_S1_S1_S1_S1_S1_PdE13s_QuadToQuadD+736];
	fma.rn.f64 	%fd1610, %fd1609, %fd81, %fd1604;
	ld.shared.f64 	%fd1611, [%r12+7224];
	fma.rn.f64 	%fd1612, %fd109, %fd1611, %fd1606;
	ld.shared.f64 	%fd1613, [%r20+7440];
	fma.rn.f64 	%fd1614, %fd110, %fd1613, %fd1608;
	ld.shared.f64 	%fd1615, [_ZZ32massMatrixMultiplyConstantKernelILi7ELi10ELi1EEvidPKdS1_S1_S1_S1_S1_S1_PdE13s_QuadToQuadD+744];
	fma.rn.f64 	%fd1616, %fd1615, %fd82, %fd1610;
	ld.shared.f64 	%fd1617, [%r12+7232];
	fma.rn.f64 	%fd1618, %fd111, %fd1617, %fd1612;
	ld.shared.f64 	%fd1619, [%r20+7520];
	fma.rn.f64 	%fd1620, %fd112, %fd1619, %fd1614;
	ld.shared.f64 	%fd1621, [_ZZ32massMatrixMultiplyConstantKernelILi7ELi10ELi1EEvidPKdS1_S1_S1_S1_S1_S1_PdE13s_QuadToQuadD+752];
	fma.rn.f64 	%fd1622, %fd1621, %fd83, %fd1616;
	ld.shared.f64 	%fd1623, [%r12+7240];
	fma.rn.f64 	%fd1624, %fd113, %fd1623, %fd1618;
	ld.shared.f64 	%fd1625, [%r20+7600];
	fma.rn.f64 	%fd1626, %fd114, %fd1625, %fd1620;
	ld.shared.f64 	%fd1627, [_ZZ32massMatrixMultiplyConstantKernelILi7ELi10ELi1EEvidPKdS1_S1_S1_S1_S1_S1_PdE13s_QuadToQuadD+760];
	fma.rn.f64 	%fd1628, %fd1627, %fd84, %fd1622;
	ld.shared.f64 	%fd1629, [%r12+7248];
	fma.rn.f64 	%fd1630, %fd115, %fd1629, %fd1624;
	ld.shared.f64 	%fd1631, [%r20+7680];
	fma.rn.f64 	%fd1632, %fd116, %fd1631, %fd1626;
	ld.shared.f64 	%fd1633, [_ZZ32massMatrixMultiplyConstantKernelILi7ELi10ELi1EEvidPKdS1_S1_S1_S1_S1_S1_PdE13s_QuadToQuadD+768];
	fma.rn.f64 	%fd1634, %fd1633, %fd85, %fd1628;
	ld.shared.f64 	%fd1635, [%r12+7256];
	fma.rn.f64 	%fd1636, %fd117, %fd1635, %fd1630;
	ld.shared.f64 	%fd1637, [%r20+7760];
	fma.rn.f64 	%fd1638, %fd118, %fd1637, %fd1632;
	ld.shared.f64 	%fd1639, [_ZZ32massMatrixMultiplyConstantKernelILi7ELi10ELi1EEvidPKdS1_S1_S1_S1_S1_S1_PdE13s_QuadToQuadD+776];
	fma.rn.f64 	%fd1640, %fd1639, %fd86, %fd1634;
	ld.shared.f64 	%fd1641, [%r12+7264];
	fma.rn.f64 	%fd1642, %fd119, %fd1641, %fd1636;
	ld.shared.f64 	%fd1643, [%r20+7840];
	fma.rn.f64 	%fd1644, %fd120, %fd1643, %fd1638;
	ld.shared.f64 	%fd1645, [_ZZ32massMatrixMultiplyConstantKernelILi7ELi10ELi1EEvidPKdS1_S1_S1_S1_S1_S1_PdE13s_QuadToQuadD+784];
	fma.rn.f64 	%fd1646, %fd1645, %fd87, %fd1640;
	ld.shared.f64 	%fd1647, [%r12+7272];
	fma.rn.f64 	%fd1648, %fd121, %fd1647, %fd1642;
	ld.shared.f64 	%fd1649, [%r20+7920];
	fma.rn.f64 	%fd1650, %fd122, %fd1649, %fd1644;
	ld.shared.f64 	%fd1651, [_ZZ32massMatrixMultiplyConstantKernelILi7ELi10ELi1EEvidPKdS1_S1_S1_S1_S1_S1_PdE13s_QuadToQuadD+792];
	fma.rn.f64 	%fd1652, %fd1651, %fd88, %fd1646;
	bar.sync 	0;
	mul.f64 	%fd1653, %fd1992, %fd1650;
	fma.rn.f64 	%fd1654, %fd1991, %fd1648, %fd1653;
	fma.rn.f64 	%fd1655, %fd1993, %fd1652, %fd1654;
	st.shared.f64 	[%r17], %fd1655;
	mul.f64 	%fd1656, %fd1994, %fd1650;
	fma.rn.f64 	%fd1657, %fd1992, %fd1648, %fd1656;
	fma.rn.f64 	%fd1658, %fd1995, %fd1652, %fd1657;
	st.shared.f64 	[%r18], %fd1658;
	mul.f64 	%fd1659, %fd1995, %fd1650;
	fma.rn.f64 	%fd1660, %fd1993, %fd1648, %fd1659;
	fma.rn.f64 	%fd1661, %fd1996, %fd1652, %fd1660;
	mul.f64 	%fd1662, %fd369, %fd1997;
	bar.sync 	0;
	ld.shared.f64 	%fd1663, [%r16];
	mul.f64 	%fd1664, %fd123, %fd1663;
	fma.rn.f64 	%fd1665, %fd1662, %fd88, %fd1664;
	ld.shared.f64 	%fd1666, [%r19];
	fma.rn.f64 	%fd1667, %fd124, %fd1666, %fd1665;
	fma.rn.f64 	%fd1668, %fd1661, %fd1597, %fd335;
	ld.shared.f64 	%fd1669, [%r16+8];
	fma.rn.f64 	%fd1670, %fd125, %fd1669, %fd1667;
	ld.shared.f64 	%fd1671, [%r19+80];
	fma.rn.f64 	%fd1672, %fd126, %fd1671, %fd1670;
	fma.rn.f64 	%fd1673, %fd1661, %fd1603, %fd336;
	ld.shared.f64 	%fd1674, [%r16+16];
	fma.rn.f64 	%fd1675, %fd128, %fd1674, %fd1672;
	ld.shared.f64 	%fd1676, [%r19+160];
	fma.rn.f64 	%fd1677, %fd129, %fd1676, %fd1675;
	fma.rn.f64 	%fd1678, %fd1661, %fd1609, %fd337;
	ld.shared.f64 	%fd1679, [%r16+24];
	fma.rn.f64 	%fd1680, %fd131, %fd1679, %fd1677;
	ld.shared.f64 	%fd1681, [%r19+240];
	fma.rn.f64 	%fd1682, %fd132, %fd1681, %fd1680;
	fma.rn.f64 	%fd1683, %fd1661, %fd1615, %fd338;
	ld.shared.f64 	%fd1684, [%r16+32];
	fma.rn.f64 	%fd1685, %fd134, %fd1684, %fd1682;
	ld.shared.f64 	%fd1686, [%r19+320];
	fma.rn.f64 	%fd1687, %fd135, %fd1686, %fd1685;
	fma.rn.f64 	%fd1688, %fd1661, %fd1621, %fd339;
	ld.shared.f64 	%fd1689, [%r16+40];
	fma.rn.f64 	%fd1690, %fd137, %fd1689, %fd1687;
	ld.shared.f64 	%fd1691, [%r19+400];
	fma.rn.f64 	%fd1692, %fd138, %fd1691, %fd1690;
	fma.rn.f64 	%fd1693, %fd1661, %fd1627, %fd340;
	ld.shared.f64 	%fd1694, [%r16+48];
	fma.rn.f64 	%fd1695, %fd140, %fd1694, %fd1692;
	ld.shared.f64 	%fd1696, [%r19+480];
	fma.rn.f64 	%fd1697, %fd141, %fd1696, %fd1695;
	fma.rn.f64 	%fd1698, %fd1661, %fd1633, %fd341;
	ld.shared.f64 	%fd1699, [%r16+56];
	fma.rn.f64 	%fd1700, %fd143, %fd1699, %fd1697;
	ld.shared.f64 	%fd1701, [%r19+560];
	fma.rn.f64 	%fd1702, %fd144, %fd1701, %fd1700;
	fma.rn.f64 	%fd1703, %fd1661, %fd1639, %fd342;
	ld.shared.f64 	%fd1704, [%r16+64];
	fma.rn.f64 	%fd1705, %fd146, %fd1704, %fd1702;
	ld.shared.f64 	%fd1706, [%r19+640];
	fma.rn.f64 	%fd1707, %fd147, %fd1706, %fd1705;
	fma.rn.f64 	%fd1708, %fd1661, %fd1645, %fd344;
	ld.shared.f64 	%fd1709, [%r16+72];
	fma.rn.f64 	%fd1710, %fd149, %fd1709, %fd1707;
	ld.shared.f64 	%fd1711, [%r19+720];
	fma.rn.f64 	%fd1712, %fd150, %fd1711, %fd1710;
	fma.rn.f64 	%fd1713, %fd1661, %fd1651, %fd343;
	add.f64 	%fd1714, %fd1712, %fd1713;
	bar.sync 	0;
	st.shared.f64 	[%r13], %fd1668;
	st.shared.f64 	[%r13+800], %fd1673;
	st.shared.f64 	[%r13+1600], %fd1678;
	st.shared.f64 	[%r13+2400], %fd1683;
	st.shared.f64 	[%r13+3200], %fd1688;
	st.shared.f64 	[%r13+4000], %fd1693;
	st.shared.f64 	[%r13+4800], %fd1698;
	st.shared.f64 	[%r13+5600], %fd1703;
	st.shared.f64 	[%r13+6400], %fd1708;
	st.shared.f64 	[%r13+7200], %fd1714;
	bar.sync 	0;
	bar.sync 	0;
	ld.shared.f64 	%fd1715, [%r11];
	ld.shared.f64 	%fd1716, [%r11+72];
	add.f64 	%fd1717, %fd1715, %fd1716;
	sub.f64 	%fd1718, %fd1715, %fd1716;
	ld.shared.f64 	%fd1719, [%r11+8];
	ld.shared.f64 	%fd1720, [%r11+64];
	add.f64 	%fd1721, %fd1719, %fd1720;
	sub.f64 	%fd1722, %fd1719, %fd1720;
	ld.shared.f64 	%fd1723, [%r11+16];
	ld.shared.f64 	%fd1724, [%r11+56];
	add.f64 	%fd1725, %fd1723, %fd1724;
	sub.f64 	%fd1726, %fd1723, %fd1724;
	ld.shared.f64 	%fd1727, [%r11+24];
	ld.shared.f64 	%fd1728, [%r11+48];
	add.f64 	%fd1729, %fd1727, %fd1728;
	sub.f64 	%fd1730, %fd1727, %fd1728;
	ld.shared.f64 	%fd1731, [%r11+32];
	ld.shared.f64 	%fd1732, [%r11+40];
	add.f64 	%fd1733, %fd1731, %fd1732;
	sub.f64 	%fd1734, %fd1731, %fd1732;
	ld.const.f64 	%fd359, [const_oddDofToQuad];
	fma.rn.f64 	%fd1735, %fd359, %fd1717, 0d0000000000000000;
	ld.const.f64 	%fd360, [const_evenDofToQuad];
	fma.rn.f64 	%fd1736, %fd360, %fd1718, 0d0000000000000000;
	ld.const.f64 	%fd361, [const_oddDofToQuad+32];
	fma.rn.f64 	%fd1737, %fd361, %fd1721, %fd1735;
	fma.rn.f64 	%fd1738, %fd24, %fd1722, %fd1736;
	fma.rn.f64 	%fd1739, %fd31, %fd1725, %fd1737;
	fma.rn.f64 	%fd1740, %fd32, %fd1726, %fd1738;
	fma.rn.f64 	%fd1741, %fd39, %fd1729, %fd1739;
	fma.rn.f64 	%fd1742, %fd40, %fd1730, %fd1740;
	fma.rn.f64 	%fd1743, %fd1923, %fd1733, %fd1741;
	fma.rn.f64 	%fd1744, %fd1922, %fd1734, %fd1742;
	add.f64 	%fd1745, %fd1743, %fd1744;
	st.shared.f64 	[%r11], %fd1745;
	sub.f64 	%fd1746, %fd1743, %fd1744;
	st.shared.f64 	[%r11+48], %fd1746;
	fma.rn.f64 	%fd1747, %fd17, %fd1717, 0d0000000000000000;
	fma.rn.f64 	%fd1748, %fd18, %fd1718, 0d0000000000000000;
	fma.rn.f64 	%fd1749, %fd25, %fd1721, %fd1747;
	fma.rn.f64 	%fd1750, %fd26, %fd1722, %fd1748;
	fma.rn.f64 	%fd1751, %fd33, %fd1725, %fd1749;
	fma.rn.f64 	%fd1752, %fd34, %fd1726, %fd1750;
	fma.rn.f64 	%fd1753, %fd41, %fd1729, %fd1751;
	fma.rn.f64 	%fd1754, %fd42, %fd1730, %fd1752;
	fma.rn.f64 	%fd1755, %fd1921, %fd1733, %fd1753;
	fma.rn.f64 	%fd1756, %fd1920, %fd1734, %fd1754;
	add.f64 	%fd1757, %fd1755, %fd1756;
	st.shared.f64 	[%r11+8], %fd1757;
	sub.f64 	%fd1758, %fd1755, %fd1756;
	st.shared.f64 	[%r11+40], %fd1758;
	fma.rn.f64 	%fd1759, %fd19, %fd1717, 0d0000000000000000;
	fma.rn.f64 	%fd1760, %fd20, %fd1718, 0d0000000000000000;
	fma.rn.f64 	%fd1761, %fd27, %fd1721, %fd1759;
	fma.rn.f64 	%fd1762, %fd28, %fd1722, %fd1760;
	fma.rn.f64 	%fd1763, %fd35, %fd1725, %fd1761;
	fma.rn.f64 	%fd1764, %fd36, %fd1726, %fd1762;
	fma.rn.f64 	%fd1765, %fd1927, %fd1729, %fd1763;
	fma.rn.f64 	%fd1766, %fd1926, %fd1730, %fd1764;
	fma.rn.f64 	%fd1767, %fd1919, %fd1733, %fd1765;
	fma.rn.f64 	%fd1768, %fd1918, %fd1734, %fd1766;
	add.f64 	%fd1769, %fd1767, %fd1768;
	st.shared.f64 	[%r11+16], %fd1769;
	sub.f64 	%fd1770, %fd1767, %fd1768;
	st.shared.f64 	[%r11+32], %fd1770;
	fma.rn.f64 	%fd1771, %fd21, %fd1717, 0d0000000000000000;
	fma.rn.f64 	%fd1772, %fd22, %fd1718, 0d0000000000000000;
	fma.rn.f64 	%fd1773, %fd29, %fd1721, %fd1771;
	fma.rn.f64 	%fd1774, %fd30, %fd1722, %fd1772;
	fma.rn.f64 	%fd1775, %fd37, %fd1725, %fd1773;
	fma.rn.f64 	%fd1776, %fd38, %fd1726, %fd1774;
	fma.rn.f64 	%fd1777, %fd1925, %fd1729, %fd1775;
	fma.rn.f64 	%fd1778, %fd1924, %fd1730, %fd1776;
	fma.rn.f64 	%fd1779, %fd1917, %fd1733, %fd1777;
	fma.rn.f64 	%fd1780, %fd1916, %fd1734, %fd1778;
	sub.f64 	%fd1781, %fd1779, %fd1780;
	st.shared.f64 	[%r11+24], %fd1781;
	bar.sync 	0;
	@%p17 bra 	$L__BB29_29;
	ld.shared.f64 	%fd1782, [%r8];
	ld.shared.f64 	%fd1783, [%r8+720];
	add.f64 	%fd1784, %fd1782, %fd1783;
	sub.f64 	%fd1785, %fd1782, %fd1783;
	ld.shared.f64 	%fd1786, [%r8+80];
	ld.shared.f64 	%fd1787, [%r8+640];
	add.f64 	%fd1788, %fd1786, %fd1787;
	sub.f64 	%fd1789, %fd1786, %fd1787;
	ld.shared.f64 	%fd1790, [%r8+160];
	ld.shared.f64 	%fd1791, [%r8+560];
	add.f64 	%fd1792, %fd1790, %fd1791;
	sub.f64 	%fd1793, %fd1790, %fd1791;
	ld.shared.f64 	%fd1794, [%r8+240];
	ld.shared.f64 	%fd1795, [%r8+480];
	add.f64 	%fd1796, %fd1794, %fd1795;
	sub.f64 	%fd1797, %fd1794, %fd1795;
	ld.shared.f64 	%fd1798, [%r8+320];
	ld.shared.f64 	%fd1799, [%r8+400];
	add.f64 	%fd1800, %fd1798, %fd1799;
	sub.f64 	%fd1801, %fd1798, %fd1799;
	fma.rn.f64 	%fd1802, %fd359, %fd1784, 0d0000000000000000;
	fma.rn.f64 	%fd1803, %fd360, %fd1785, 0d0000000000000000;
	fma.rn.f64 	%fd1804, %fd361, %fd1788, %fd1802;
	fma.rn.f64 	%fd1805, %fd24, %fd1789, %fd1803;
	fma.rn.f64 	%fd1806, %fd31, %fd1792, %fd1804;
	fma.rn.f64 	%fd1807, %fd32, %fd1793, %fd1805;
	fma.rn.f64 	%fd1808, %fd39, %fd1796, %fd1806;
	fma.rn.f64 	%fd1809, %fd40, %fd1797, %fd1807;
	fma.rn.f64 	%fd1810, %fd1923, %fd1800, %fd1808;
	fma.rn.f64 	%fd1811, %fd1922, %fd1801, %fd1809;
	add.f64 	%fd1812, %fd1810, %fd1811;
	st.shared.f64 	[%r8], %fd1812;
	sub.f64 	%fd1813, %fd1810, %fd1811;
	st.shared.f64 	[%r8+480], %fd1813;
	fma.rn.f64 	%fd1814, %fd17, %fd1784, 0d0000000000000000;
	fma.rn.f64 	%fd1815, %fd18, %fd1785, 0d0000000000000000;
	fma.rn.f64 	%fd1816, %fd25, %fd1788, %fd1814;
	fma.rn.f64 	%fd1817, %fd26, %fd1789, %fd1815;
	fma.rn.f64 	%fd1818, %fd33, %fd1792, %fd1816;
	fma.rn.f64 	%fd1819, %fd34, %fd1793, %fd1817;
	fma.rn.f64 	%fd1820, %fd41, %fd1796, %fd1818;
	fma.rn.f64 	%fd1821, %fd42, %fd1797, %fd1819;
	fma.rn.f64 	%fd1822, %fd1921, %fd1800, %fd1820;
	fma.rn.f64 	%fd1823, %fd1920, %fd1801, %fd1821;
	add.f64 	%fd1824, %fd1822, %fd1823;
	st.shared.f64 	[%r8+80], %fd1824;
	sub.f64 	%fd1825, %fd1822, %fd1823;
	st.shared.f64 	[%r8+400], %fd1825;
	fma.rn.f64 	%fd1826, %fd19, %fd1784, 0d0000000000000000;
	fma.rn.f64 	%fd1827, %fd20, %fd1785, 0d0000000000000000;
	fma.rn.f64 	%fd1828, %fd27, %fd1788, %fd1826;
	fma.rn.f64 	%fd1829, %fd28, %fd1789, %fd1827;
	fma.rn.f64 	%fd1830, %fd35, %fd1792, %fd1828;
	fma.rn.f64 	%fd1831, %fd36, %fd1793, %fd1829;
	fma.rn.f64 	%fd1832, %fd1927, %fd1796, %fd1830;
	fma.rn.f64 	%fd1833, %fd1926, %fd1797, %fd1831;
	fma.rn.f64 	%fd1834, %fd1919, %fd1800, %fd1832;
	fma.rn.f64 	%fd1835, %fd1918, %fd1801, %fd1833;
	add.f64 	%fd1836, %fd1834, %fd1835;
	st.shared.f64 	[%r8+160], %fd1836;
	sub.f64 	%fd1837, %fd1834, %fd1835;
	st.shared.f64 	[%r8+320], %fd1837;
	fma.rn.f64 	%fd1838, %fd21, %fd1784, 0d0000000000000000;
	fma.rn.f64 	%fd1839, %fd22, %fd1785, 0d0000000000000000;
	fma.rn.f64 	%fd1840, %fd29, %fd1788, %fd1838;
	fma.rn.f64 	%fd1841, %fd30, %fd1789, %fd1839;
	fma.rn.f64 	%fd1842, %fd37, %fd1792, %fd1840;
	fma.rn.f64 	%fd1843, %fd38, %fd1793, %fd1841;
	fma.rn.f64 	%fd1844, %fd1925, %fd1796, %fd1842;
	fma.rn.f64 	%fd1845, %fd1924, %fd1797, %fd1843;
	fma.rn.f64 	%fd1846, %fd1917, %fd1800, %fd1844;
	fma.rn.f64 	%fd1847, %fd1916, %fd1801, %fd1845;
	sub.f64 	%fd1848, %fd1846, %fd1847;
	st.shared.f64 	[%r8+240], %fd1848;
$L__BB29_29:
	setp.gt.u32 	%p18, %r1, 48;
	bar.sync 	0;
	@%p18 bra 	$L__BB29_32;
	ld.shared.f64 	%fd1849, [%r7];
	ld.shared.f64 	%fd1850, [%r7+7200];
	add.f64 	%fd1851, %fd1849, %fd1850;
	sub.f64 	%fd1852, %fd1849, %fd1850;
	ld.shared.f64 	%fd1853, [%r7+800];
	ld.shared.f64 	%fd1854, [%r7+6400];
	add.f64 	%fd1855, %fd1853, %fd1854;
	sub.f64 	%fd1856, %fd1853, %fd1854;
	ld.shared.f64 	%fd1857, [%r7+1600];
	ld.shared.f64 	%fd1858, [%r7+5600];
	add.f64 	%fd1859, %fd1857, %fd1858;
	sub.f64 	%fd1860, %fd1857, %fd1858;
	ld.shared.f64 	%fd1861, [%r7+2400];
	ld.shared.f64 	%fd1862, [%r7+4800];
	add.f64 	%fd1863, %fd1861, %fd1862;
	sub.f64 	%fd1864, %fd1861, %fd1862;
	ld.shared.f64 	%fd1865, [%r7+3200];
	ld.shared.f64 	%fd1866, [%r7+4000];
	add.f64 	%fd1867, %fd1865, %fd1866;
	sub.f64 	%fd1868, %fd1865, %fd1866;
	fma.rn.f64 	%fd1869, %fd359, %fd1851, 0d0000000000000000;
	fma.rn.f64 	%fd1870, %fd360, %fd1852, 0d0000000000000000;
	fma.rn.f64 	%fd1871, %fd361, %fd1855, %fd1869;
	fma.rn.f64 	%fd1872, %fd24, %fd1856, %fd1870;
	fma.rn.f64 	%fd1873, %fd31, %fd1859, %fd1871;
	fma.rn.f64 	%fd1874, %fd32, %fd1860, %fd1872;
	fma.rn.f64 	%fd1875, %fd39, %fd1863, %fd1873;
	fma.rn.f64 	%fd1876, %fd40, %fd1864, %fd1874;
	fma.rn.f64 	%fd362, %fd1923, %fd1867, %fd1875;
	fma.rn.f64 	%fd363, %fd1922, %fd1868, %fd1876;
	fma.rn.f64 	%fd1877, %fd17, %fd1851, 0d0000000000000000;
	fma.rn.f64 	%fd1878, %fd18, %fd1852, 0d0000000000000000;
	fma.rn.f64 	%fd1879, %fd25, %fd1855, %fd1877;
	fma.rn.f64 	%fd1880, %fd26, %fd1856, %fd1878;
	fma.rn.f64 	%fd1881, %fd33, %fd1859, %fd1879;
	fma.rn.f64 	%fd1882, %fd34, %fd1860, %fd1880;
	fma.rn.f64 	%fd1883, %fd41, %fd1863, %fd1881;
	fma.rn.f64 	%fd1884, %fd42, %fd1864, %fd1882;
	fma.rn.f64 	%fd364, %fd1921, %fd1867, %fd1883;
	fma.rn.f64 	%fd365, %fd1920, %fd1868, %fd1884;
	fma.rn.f64 	%fd1885, %fd19, %fd1851, 0d0000000000000000;
	fma.rn.f64 	%fd1886, %fd20, %fd1852, 0d0000000000000000;
	fma.rn.f64 	%fd1887, %fd27, %fd1855, %fd1885;
	fma.rn.f64 	%fd1888, %fd28, %fd1856, %fd1886;
	fma.rn.f64 	%fd1889, %fd35, %fd1859, %fd1887;
	fma.rn.f64 	%fd1890, %fd36, %fd1860, %fd1888;
	fma.rn.f64 	%fd1891, %fd1927, %fd1863, %fd1889;
	fma.rn.f64 	%fd1892, %fd1926, %fd1864, %fd1890;
	fma.rn.f64 	%fd366, %fd1919, %fd1867, %fd1891;
	fma.rn.f64 	%fd367, %fd1918, %fd1868, %fd1892;
	fma.rn.f64 	%fd1893, %fd21, %fd1851, 0d0000000000000000;
	fma.rn.f64 	%fd1894, %fd22, %fd1852, 0d0000000000000000;
	fma.rn.f64 	%fd1895, %fd29, %fd1855, %fd1893;
	fma.rn.f64 	%fd1896, %fd30, %fd1856, %fd1894;
	fma.rn.f64 	%fd1897, %fd37, %fd1859, %fd1895;
	fma.rn.f64 	%fd1898, %fd38, %fd1860, %fd1896;
	fma.rn.f64 	%fd1899, %fd1925, %fd1863, %fd1897;
	fma.rn.f64 	%fd1900, %fd1924, %fd1864, %fd1898;
	fma.rn.f64 	%fd1901, %fd1917, %fd1867, %fd1899;
	fma.rn.f64 	%fd1902, %fd1916, %fd1868, %fd1900;
	sub.f64 	%fd368, %fd1901, %fd1902;
	@%p4 bra 	$L__BB29_32;
	ld.param.u64 	%rd17, [_Z32massMatrixMultiplyConstantKernelILi7ELi10ELi1EEvidPKdS1_S1_S1_S1_S1_S1_Pd_param_9];
	mad.lo.s32 	%r47, %r3, -6657, %r14;
	cvta.to.global.u64 	%rd14, %rd17;
	mul.wide.s32 	%rd15, %r47, 8;
	add.s64 	%rd16, %rd14, %rd15;
	add.f64 	%fd1903, %fd362, %fd363;
	st.global.f64 	[%rd16], %fd1903;
	add.f64 	%fd1904, %fd364, %fd365;
	st.global.f64 	[%rd16+392], %fd1904;
	add.f64 	%fd1905, %fd366, %fd367;
	st.global.f64 	[%rd16+784], %fd1905;
	st.global.f64 	[%rd16+1176], %fd368;
	sub.f64 	%fd1906, %fd366, %fd367;
	st.global.f64 	[%rd16+1568], %fd1906;
	sub.f64 	%fd1907, %fd364, %fd365;
	st.global.f64 	[%rd16+1960], %fd1907;
	sub.f64 	%fd1908, %fd362, %fd363;
	st.global.f64 	[%rd16+2352], %fd1908;
$L__BB29_32:
	ret;

}
	// .globl	_Z32massMatrixMultiplyConstantKernelILi7ELi11ELi1EEvidPKdS1_S1_S1_S1_S1_S1_Pd
.visible .entry _Z32massMatrixMultiplyConstantKernelILi7ELi11ELi1EEvidPKdS1_S1_S1_S1_S1_S1_Pd(
	.param .u32 _Z32massMatrixMultiplyConstantKernelILi7ELi11ELi1EEvidPKdS1_S1_S1_S1_S1_S1_Pd_param_0,
	.param .f64 _Z32massMatrixMultiplyConstantKernelILi7ELi11ELi1EEvidPKdS1_S1_S1_S1_S1_S1_Pd_param_1,
	.param .u64 .ptr .align 1 _Z32massMatrixMultiplyConstantKernelILi7ELi11ELi1EEvidPKdS1_S1_S1_S1_S1_S1_Pd_param_2,
	.param .u64 .ptr .align 1 _Z32massMatrixMultiplyConstantKernelILi7ELi11ELi1EEvidPKdS1_S1_S1_S1_S1_S1_Pd_param_3,
	.param .u64 .ptr .align 1 _Z32massMatrixMultiplyConstantKernelILi7ELi11ELi1EEvidPKdS1_S1_S1_S1_S1_S1_Pd_param_4,
	.param .u64 .ptr .align 1 _Z32massMatrixMultiplyConstantKernelILi7ELi11ELi1EEvidPKdS1_S1_S1_S1_S1_S1_Pd_param_5,
	.param .u64 .ptr .align 1 _Z32massMatrixMultiplyConstantKernelILi7ELi11ELi1EEvidPKdS1_S1_S1_S1_S1_S1_Pd_param_6,
	.param .u64 .ptr .align 1 _Z32massMatrixMultiplyConstantKernelILi7ELi11ELi1EEvidPKdS1_S1_S1_S1_S1_S1_Pd_param_7,
	.param .u64 .ptr .align 1 _Z32massMatrixMultiplyConstantKernelILi7ELi11ELi1EEvidPKdS1_S1_S1_S1_S1_S1_Pd_param_8,
	.param .u64 .ptr .align 1 _Z32massMatrixMultiplyConstantKernelILi7ELi11ELi1EEvidPKdS1_S1_S1_S1_S1_S1_Pd_param_9
)
{
	.reg .pred 	%p<21>;
	.reg .b16 	%rs<17>;
	.reg .b32 	%r<48>;
	.reg .b64 	%rd<18>;
	.reg .b64 	%fd<2386>;
	// demoted variable
	.shared .align 8 .b8 _ZZ29stiffnessMatrixMultiplyDeviceILi7ELi11ELi1EEviidPKdS1_S1_S1_PAT0__AT0__AplT0_Li0E_dPdE5s_Gpr[968];
	// demoted variable
	.shared .align 8 .b8 _ZZ29stiffnessMatrixMultiplyDeviceILi7ELi11ELi1EEviidPKdS1_S1_S1_PAT0__AT0__AplT0_Li0E_dPdE5s_Gps[968];
	// demoted variable
	.shared .align 8 .b8 _ZZ32massMatrixMultiplyConstantKernelILi7ELi11ELi1EEvidPKdS1_S1_S1_S1_S1_S1_PdE6s_tmp1[10648];
	// demoted variable
	.shared .align 8 .b8 _ZZ32massMatrixMultiplyConstantKernelILi7ELi11ELi1EEvidPKdS1_S1_S1_S1_S1_S1_PdE13s_QuadToQuadD[968];
	ld.param.u32 	%r21, [_Z32massMatrixMultiplyConstantKernelILi7ELi11ELi1EEvidPKdS1_S1_S1_S1_S1_S1_Pd_param_0];
	ld.param.f64 	%fd447, [_Z32massMatrixMultiplyConstantKernelILi7ELi11ELi1EEvidPKdS1_S1_S1_S1_S1_S1_Pd_param_1];
	ld.param.u64 	%rd2, [_Z32massMatrixMultiplyConstantKernelILi7ELi11ELi1EEvidPKdS1_S1_S1_S1_S1_S1_Pd_param_2];
	ld.param.u64 	%rd5, [_Z32massMatrixMultiplyConstantKernelILi7ELi11ELi1EEvidPKdS1_S1_S1_S1_S1_S1_Pd_param_5];
	ld.param.u64 	%rd3, [_Z32massMatrixMultiplyConstantKernelILi7ELi11ELi1EEvidPKdS1_S1_S1_S1_S1_S1_Pd_param_8];
	cvta.to.global.u64 	%rd6, %rd5;
	mov.u32 	%r1, %tid.x;
	mov.u32 	%r2, %tid.y;
	mov.u32 	%r22, %ctaid.x;
	add.s32 	%r3, %r22, %r2;
	cvt.u16.u32 	%rs1, %r1;
	mul.hi.u16 	%rs3, %rs1, 9363;
	mul.lo.s16 	%rs4, %rs3, 7;
	sub.s16 	%rs2, %rs1, %rs4;
	mul.wide.u32 	%rd7, %r1, 8;
	add.s64 	%rd8, %rd6, %rd7;
	ld.global.nc.f64 	%fd449, [%rd8];
	shl.b32 	%r23, %r1, 3;
	mov.u32 	%r24, _ZZ32massMatrixMultiplyConstantKernelILi7ELi11ELi1EEvidPKdS1_S1_S1_S1_S1_S1_PdE13s_QuadToQuadD;
	add.s32 	%r25, %r24, %r23;
	st.shared.f64 	[%r25], %fd449;
	setp.lt.s32 	%p2, %r3, %r21;
	setp.lt.u32 	%p3, %r1, 49;
	and.pred  	%p1, %p3, %p2;
	not.pred 	%p4, %p1;
	@%p4 bra 	$L__BB30_2;
	cvta.to.global.u64 	%rd9, %rd3;
	mad.lo.s32 	%r26, %r3, 343, %r1;
	mul.wide.s32 	%rd10, %r26, 8;
	add.s64 	%rd11, %rd9, %rd10;
	ld.global.nc.f64 	%fd2288, [%rd11];
	ld.global.nc.f64 	%fd2287, [%rd11+392];
	ld.global.nc.f64 	%fd2286, [%rd11+784];
	ld.global.nc.f64 	%fd2285, [%rd11+1176];
	ld.global.nc.f64 	%fd2284, [%rd11+1568];
	ld.global.nc.f64 	%fd2283, [%rd11+1960];
	ld.global.nc.f64 	%fd2282, [%rd11+2352];
$L__BB30_2:
	setp.gt.u32 	%p5, %r1, 48;
	bar.sync 	0;
	ld.const.f64 	%fd15, [const_oddDofToQuad];
	ld.const.f64 	%fd16, [const_evenDofToQuad];
	ld.const.f64 	%fd17, [const_oddDofToQuad+8];
	ld.const.f64 	%fd18, [const_evenDofToQuad+8];
	ld.const.f64 	%fd19, [const_oddDofToQuad+16];
	ld.const.f64 	%fd20, [const_evenDofToQuad+16];
	ld.const.f64 	%fd21, [const_oddDofToQuad+24];
	ld.const.f64 	%fd22, [const_evenDofToQuad+24];
	ld.const.f64 	%fd23, [const_oddDofToQuad+32];
	ld.const.f64 	%fd24, [const_evenDofToQuad+32];
	ld.const.f64 	%fd25, [const_oddDofToQuad+40];
	ld.const.f64 	%fd26, [const_evenDofToQuad+40];
	ld.const.f64 	%fd27, [const_oddDofToQuad+48];
	ld.const.f64 	%fd28, [const_evenDofToQuad+48];
	ld.const.f64 	%fd29, [const_oddDofToQuad+56];
	ld.const.f64 	%fd30, [const_evenDofToQuad+56];
	ld.const.f64 	%fd31, [const_oddDofToQuad+64];
	ld.const.f64 	%fd32, [const_evenDofToQuad+64];
	ld.const.f64 	%fd33, [const_oddDofToQuad+72];
	ld.const.f64 	%fd34, [const_evenDofToQuad+72];
	ld.const.f64 	%fd35, [const_oddDofToQuad+80];
	ld.const.f64 	%fd36, [const_evenDofToQuad+80];
	ld.const.f64 	%fd37, [const_oddDofToQuad+88];
	ld.const.f64 	%fd38, [const_evenDofToQuad+88];
	ld.const.f64 	%fd39, [const_oddDofToQuad+96];
	ld.const.f64 	%fd40, [const_evenDofToQuad+96];
	ld.const.f64 	%fd41, [const_oddDofToQuad+104];
	ld.const.f64 	%fd42, [const_evenDofToQuad+104];
	mov.u32 	%r27, _ZZ32massMatrixMultiplyConstantKernelILi7ELi11ELi1EEvidPKdS1_S1_S1_S1_S1_S1_PdE6s_tmp1;
	mad.lo.s32 	%r4, %r2, 10648, %r27;
	mul.lo.s16 	%rs6, %rs1, 37;
	shr.u16 	%rs7, %rs6, 8;
	sub.s16 	%rs8, %rs1, %rs7;
	and.b16  	%rs9, %rs8, 254;
	shr.u16 	%rs10, %rs9, 1;
	add.s16 	%rs11, %rs10, %rs7;
	and.b16  	%rs12, %rs11, 252;
	shr.u16 	%rs13, %rs12, 2;
	cvt.u32.u16 	%r5, %rs13;
	mul.wide.u16 	%r28, %rs13, 88;
	add.s32 	%r6, %r4, %r28;
	mul.wide.u16 	%r29, %rs2, 8;
	add.s32 	%r7, %r6, %r29;
	@%p5 bra 	$L__BB30_4;
	add.f64 	%fd450, %fd2288, %fd2282;
	sub.f64 	%fd451, %fd2288, %fd2282;
	add.f64 	%fd452, %fd2287, %fd2283;
	sub.f64 	%fd453, %fd2287, %fd2283;
	add.f64 	%fd454, %fd2286, %fd2284;
	sub.f64 	%fd455, %fd2286, %fd2284;
	add.f64 	%fd456, %fd2285, %fd2285;
	sub.f64 	%fd457, %fd2285, %fd2285;
	mul.f64 	%fd458, %fd456, 0d3FE0000000000000;
	fma.rn.f64 	%fd459, %fd15, %fd450, 0d0000000000000000;
	fma.rn.f64 	%fd460, %fd16, %fd451, 0d0000000000000000;
	fma.rn.f64 	%fd461, %fd17, %fd452, %fd459;
	fma.rn.f64 	%fd462, %fd18, %fd453, %fd460;
	fma.rn.f64 	%fd463, %fd19, %fd454, %fd461;
	fma.rn.f64 	%fd464, %fd20, %fd455, %fd462;
	fma.rn.f64 	%fd465, %fd21, %fd458, %fd463;
	fma.rn.f64 	%fd466, %fd22, %fd457, %fd464;
	add.f64 	%fd467, %fd466, %fd465;
	st.shared.f64 	[%r7], %fd467;
	sub.f64 	%fd468, %fd465, %fd466;
	st.shared.f64 	[%r7+9680], %fd468;
	fma.rn.f64 	%fd469, %fd23, %fd450, 0d0000000000000000;
	fma.rn.f64 	%fd470, %fd24, %fd451, 0d0000000000000000;
	fma.rn.f64 	%fd471, %fd25, %fd452, %fd469;
	fma.rn.f64 	%fd472, %fd26, %fd453, %fd470;
	fma.rn.f64 	%fd473, %fd27, %fd454, %fd471;
	fma.rn.f64 	%fd474, %fd28, %fd455, %fd472;
	fma.rn.f64 	%fd475, %fd29, %fd458, %fd473;
	fma.rn.f64 	%fd476, %fd30, %fd457, %fd474;
	add.f64 	%fd477, %fd476, %fd475;
	st.shared.f64 	[%r7+968], %fd477;
	sub.f64 	%fd478, %fd475, %fd476;
	st.shared.f64 	[%r7+8712], %fd478;
	fma.rn.f64 	%fd479, %fd31, %fd450, 0d0000000000000000;
	fma.rn.f64 	%fd480, %fd32, %fd451, 0d0000000000000000;
	fma.rn.f64 	%fd481, %fd33, %fd452, %fd479;
	fma.rn.f64 	%fd482, %fd34, %fd453, %fd480;
	fma.rn.f64 	%fd483, %fd35, %fd454, %fd481;
	fma.rn.f64 	%fd484, %fd36, %fd455, %fd482;
	fma.rn.f64 	%fd485, %fd37, %fd458, %fd483;
	fma.rn.f64 	%fd486, %fd38, %fd457, %fd484;
	add.f64 	%fd487, %fd486, %fd485;
	st.shared.f64 	[%r7+1936], %fd487;
	sub.f64 	%fd488, %fd485, %fd486;
	st.shared.f64 	[%r7+7744], %fd488;
	fma.rn.f64 	%fd489, %fd39, %fd450, 0d0000000000000000;
	fma.rn.f64 	%fd490, %fd40, %fd451, 0d0000000000000000;
	fma.rn.f64 	%fd491, %fd41, %fd452, %fd489;
	fma.rn.f64 	%fd492, %fd42, %fd453, %fd490;
	ld.const.f64 	%fd493, [const_oddDofToQuad+112];
	fma.rn.f64 	%fd494, %fd493, %fd454, %fd491;
	ld.const.f64 	%fd495, [const_evenDofToQuad+112];
	fma.rn.f64 	%fd496, %fd495, %fd455, %fd492;
	ld.const.f64 	%fd497, [const_oddDofToQuad+120];
	fma.rn.f64 	%fd498, %fd497, %fd458, %fd494;
	ld.const.f64 	%fd499, [const_evenDofToQuad+120];
	fma.rn.f64 	%fd500, %fd499, %fd457, %fd496;
	add.f64 	%fd501, %fd500, %fd498;
	st.shared.f64 	[%r7+2904], %fd501;
	sub.f64 	%fd502, %fd498, %fd500;
	st.shared.f64 	[%r7+6776], %fd502;
	ld.const.f64 	%fd503, [const_oddDofToQuad+128];
	fma.rn.f64 	%fd504, %fd503, %fd450, 0d0000000000000000;
	ld.const.f64 	%fd505, [const_evenDofToQuad+128];
	fma.rn.f64 	%fd506, %fd505, %fd451, 0d0000000000000000;
	ld.const.f64 	%fd507, [const_oddDofToQuad+136];
	fma.rn.f64 	%fd508, %fd507, %fd452, %fd504;
	ld.const.f64 	%fd509, [const_evenDofToQuad+136];
	fma.rn.f64 	%fd510, %fd509, %fd453, %fd506;
	ld.const.f64 	%fd511, [const_oddDofToQuad+144];
	fma.rn.f64 	%fd512, %fd511, %fd454, %fd508;
	ld.const.f64 	%fd513, [const_evenDofToQuad+144];
	fma.rn.f64 	%fd514, %fd513, %fd455, %fd510;
	ld.const.f64 	%fd515, [const_oddDofToQuad+152];
	fma.rn.f64 	%fd516, %fd515, %fd458, %fd512;
	ld.const.f64 	%fd517, [const_evenDofToQuad+152];
	fma.rn.f64 	%fd518, %fd517, %fd457, %fd514;
	add.f64 	%fd519, %fd518, %fd516;
	st.shared.f64 	[%r7+3872], %fd519;
	sub.f64 	%fd520, %fd516, %fd518;
	st.shared.f64 	[%r7+5808], %fd520;
	ld.const.f64 	%fd521, [const_oddDofToQuad+160];
	fma.rn.f64 	%fd522, %fd521, %fd450, 0d0000000000000000;
	ld.const.f64 	%fd523, [const_evenDofToQuad+160];
	fma.rn.f64 	%fd524, %fd523, %fd451, 0d0000000000000000;
	ld.const.f64 	%fd525, [const_oddDofToQuad+168];
	fma.rn.f64 	%fd526, %fd525, %fd452, %fd522;
	ld.const.f64 	%fd527, [const_evenDofToQuad+168];
	fma.rn.f64 	%fd528, %fd527, %fd453, %fd524;
	ld.const.f64 	%fd529, [const_oddDofToQuad+176];
	fma.rn.f64 	%fd530, %fd529, %fd454, %fd526;
	ld.const.f64 	%fd531, [const_evenDofToQuad+176];
	fma.rn.f64 	%fd532, %fd531, %fd455, %fd528;
	ld.const.f64 	%fd533, [const_oddDofToQuad+184];
	fma.rn.f64 	%fd534, %fd533, %fd458, %fd530;
	ld.const.f64 	%fd535, [const_evenDofToQuad+184];
	fma.rn.f64 	%fd536, %fd535, %fd457, %fd532;
	sub.f64 	%fd537, %fd534, %fd536;
	st.shared.f64 	[%r7+4840], %fd537;
$L__BB30_4:
	bar.sync 	0;
	setp.lt.u32 	%p6, %r1, 77;
	mad.lo.s32 	%r30, %r5, 880, %r6;
	add.s32 	%r8, %r30, %r29;
	@%p6 bra 	$L__BB30_6;
	ld.const.f64 	%fd2308, [const_oddDofToQuad+112];
	ld.const.f64 	%fd2307, [const_evenDofToQuad+112];
	ld.const.f64 	%fd2306, [const_oddDofToQuad+120];
	ld.const.f64 	%fd2305, [const_evenDofToQuad+120];
	ld.const.f64 	%fd2304, [const_oddDofToQuad+128];
	ld.const.f64 	%fd2303, [const_evenDofToQuad+128];
	ld.const.f64 	%fd2302, [const_oddDofToQuad+136];
	ld.const.f64 	%fd2301, [const_evenDofToQuad+136];
	ld.const.f64 	%fd2300, [const_oddDofToQuad+144];
	ld.const.f64 	%fd2299, [const_evenDofToQuad+144];
	ld.const.f64 	%fd2298, [const_oddDofToQuad+152];
	ld.const.f64 	%fd2297, [const_evenDofToQuad+152];
	ld.const.f64 	%fd2296, [const_oddDofToQuad+160];
	ld.const.f64 	%fd2295, [const_evenDofToQuad+160];
	ld.const.f64 	%fd2294, [const_oddDofToQuad+168];
	ld.const.f64 	%fd2293, [const_evenDofToQuad+168];
	ld.const.f64 	%fd2292, [const_oddDofToQuad+176];
	ld.const.f64 	%fd2291, [const_evenDofToQuad+176];
	ld.const.f64 	%fd2290, [const_oddDofToQuad+184];
	ld.const.f64 	%fd2289, [const_evenDofToQuad+184];
	bra.uni 	$L__BB30_7;
$L__BB30_6:
	ld.shared.f64 	%fd538, [%r8];
	ld.shared.f64 	%fd539, [%r8+528];
	add.f64 	%fd540, %fd538, %fd539;
	sub.f64 	%fd541, %fd538, %fd539;
	ld.shared.f64 	%fd542, [%r8+88];
	ld.shared.f64 	%fd543, [%r8+440];
	add.f64 	%fd544, %fd542, %fd543;
	sub.f64 	%fd545, %fd542, %fd543;
	ld.shared.f64 	%fd546, [%r8+176];
	ld.shared.f64 	%fd547, [%r8+352];
	add.f64 	%fd548, %fd546, %fd547;
	sub.f64 	%fd549, %fd546, %fd547;
	ld.shared.f64 	%fd550, [%r8+264];
	add.f64 	%fd551, %fd550, %fd550;
	sub.f64 	%fd552, %fd550, %fd550;
	mul.f64 	%fd553, %fd551, 0d3FE0000000000000;
	fma.rn.f64 	%fd554, %fd15, %fd540, 0d0000000000000000;
	fma.rn.f64 	%fd555, %fd16, %fd541, 0d0000000000000000;
	fma.rn.f64 	%fd556, %fd17, %fd544, %fd554;
	fma.rn.f64 	%fd557, %fd18, %fd545, %fd555;
	fma.rn.f64 	%fd558, %fd19, %fd548, %fd556;
	fma.rn.f64 	%fd559, %fd20, %fd549, %fd557;
	fma.rn.f64 	%fd560, %fd21, %fd553, %fd558;
	fma.rn.f64 	%fd561, %fd22, %fd552, %fd559;
	add.f64 	%fd562, %fd560, %fd561;
	st.shared.f64 	[%r8], %fd562;
	sub.f64 	%fd563, %fd560, %fd561;
	st.shared.f64 	[%r8+880], %fd563;
	fma.rn.f64 	%fd564, %fd23, %fd540, 0d0000000000000000;
	fma.rn.f64 	%fd565, %fd24, %fd541, 0d0000000000000000;
	fma.rn.f64 	%fd566, %fd25, %fd544, %fd564;
	fma.rn.f64 	%fd567, %fd26, %fd545, %fd565;
	fma.rn.f64 	%fd568, %fd27, %fd548, %fd566;
	fma.rn.f64 	%fd569, %fd28, %fd549, %fd567;
	fma.rn.f64 	%fd570, %fd29, %fd553, %fd568;
	fma.rn.f64 	%fd571, %fd30, %fd552, %fd569;
	add.f64 	%fd572, %fd570, %fd571;
	st.shared.f64 	[%r8+88], %fd572;
	sub.f64 	%fd573, %fd570, %fd571;
	st.shared.f64 	[%r8+792], %fd573;
	fma.rn.f64 	%fd574, %fd31, %fd540, 0d0000000000000000;
	fma.rn.f64 	%fd575, %fd32, %fd541, 0d0000000000000000;
	fma.rn.f64 	%fd576, %fd33, %fd544, %fd574;
	fma.rn.f64 	%fd577, %fd34, %fd545, %fd575;
	fma.rn.f64 	%fd578, %fd35, %fd548, %fd576;
	fma.rn.f64 	%fd579, %fd36, %fd549, %fd577;
	fma.rn.f64 	%fd580, %fd37, %fd553, %fd578;
	fma.rn.f64 	%fd581, %fd38, %fd552, %fd579;
	add.f64 	%fd582, %fd580, %fd581;
	st.shared.f64 	[%r8+176], %fd582;
	sub.f64 	%fd583, %fd580, %fd581;
	st.shared.f64 	[%r8+704], %fd583;
	fma.rn.f64 	%fd584, %fd39, %fd540, 0d0000000000000000;
	fma.rn.f64 	%fd585, %fd40, %fd541, 0d0000000000000000;
	fma.rn.f64 	%fd586, %fd41, %fd544, %fd584;
	fma.rn.f64 	%fd587, %fd42, %fd545, %fd585;
	ld.const.f64 	%fd2308, [const_oddDofToQuad+112];
	fma.rn.f64 	%fd588, %fd2308, %fd548, %fd586;
	ld.const.f64 	%fd2307, [const_evenDofToQuad+112];
	fma.rn.f64 	%fd589, %fd2307, %fd549, %fd587;
	ld.const.f64 	%fd2306, [const_oddDofToQuad+120];
	fma.rn.f64 	%fd590, %fd2306, %fd553, %fd588;
	ld.const.f64 	%fd2305, [const_evenDofToQuad+120];
	fma.rn.f64 	%fd591, %fd2305, %fd552, %fd589;
	add.f64 	%fd592, %fd590, %fd591;
	st.shared.f64 	[%r8+264], %fd592;
	sub.f64 	%fd593, %fd590, %fd591;
	st.shared.f64 	[%r8+616], %fd593;
	ld.const.f64 	%fd2304, [const_oddDofToQuad+128];
	fma.rn.f64 	%fd594, %fd2304, %fd540, 0d0000000000000000;
	ld.const.f64 	%fd2303, [const_evenDofToQuad+128];
	fma.rn.f64 	%fd595, %fd2303, %fd541, 0d0000000000000000;
	ld.const.f64 	%fd2302, [const_oddDofToQuad+136];
	fma.rn.f64 	%fd596, %fd2302, %fd544, %fd594;
	ld.const.f64 	%fd2301, [const_evenDofToQuad+136];
	fma.rn.f64 	%fd597, %fd2301, %fd545, %fd595;
	ld.const.f64 	%fd2300, [const_oddDofToQuad+144];
	fma.rn.f64 	%fd598, %fd2300, %fd548, %fd596;
	ld.const.f64 	%fd2299, [const_evenDofToQuad+144];
	fma.rn.f64 	%fd599, %fd2299, %fd549, %fd597;
	ld.const.f64 	%fd2298, [const_oddDofToQuad+152];
	fma.rn.f64 	%fd600, %fd2298, %fd553, %fd598;
	ld.const.f64 	%fd2297, [const_evenDofToQuad+152];
	fma.rn.f64 	%fd601, %fd2297, %fd552, %fd599;
	add.f64 	%fd602, %fd600, %fd601;
	st.shared.f64 	[%r8+352], %fd602;
	sub.f64 	%fd603, %fd600, %fd601;
	st.shared.f64 	[%r8+528], %fd603;
	ld.const.f64 	%fd2296, [const_oddDofToQuad+160];
	fma.rn.f64 	%fd604, %fd2296, %fd540, 0d0000000000000000;
	ld.const.f64 	%fd2295, [const_evenDofToQuad+160];
	fma.rn.f64 	%fd605, %fd2295, %fd541, 0d0000000000000000;
	ld.const.f64 	%fd2294, [const_oddDofToQuad+168];
	fma.rn.f64 	%fd606, %fd2294, %fd544, %fd604;
	ld.const.f64 	%fd2293, [const_evenDofToQuad+168];
	fma.rn.f64 	%fd607, %fd2293, %fd545, %fd605;
	ld.const.f64 	%fd2292, [const_oddDofToQuad+176];
	fma.rn.f64 	%fd608, %fd2292, %fd548, %fd606;
	ld.const.f64 	%fd2291, [const_evenDofToQuad+176];
	fma.rn.f64 	%fd609, %fd2291, %fd549, %fd607;
	ld.const.f64 	%fd2290, [const_oddDofToQuad+184];
	fma.rn.f64 	%fd610, %fd2290, %fd553, %fd608;
	ld.const.f64 	%fd2289, [const_evenDofToQuad+184];
	fma.rn.f64 	%fd611, %fd2289, %fd552, %fd609;
	sub.f64 	%fd612, %fd610, %fd611;
	st.shared.f64 	[%r8+440], %fd612;
$L__BB30_7:
	setp.ge.s32 	%p7, %r3, %r21;
	bar.sync 	0;
	mul.hi.u16 	%rs14, %rs1, 5958;
	mul.lo.s16 	%rs15, %rs14, 11;
	sub.s16 	%rs16, %rs1, %rs15;
	cvt.u32.u16 	%r9, %rs16;
	cvt.u32.u16 	%r10, %rs14;
	mul.wide.u16 	%r32, %rs14, 968;
	add.s32 	%r33, %r4, %r32;
	mul.wide.u16 	%r34, %rs16, 88;
	add.s32 	%r11, %r33, %r34;
	ld.shared.f64 	%fd614, [%r11];
	ld.shared.f64 	%fd615, [%r11+48];
	add.f64 	%fd616, %fd614, %fd615;
	sub.f64 	%fd617, %fd614, %fd615;
	ld.shared.f64 	%fd618, [%r11+8];
	ld.shared.f64 	%fd619, [%r11+40];
	add.f64 	%fd620, %fd618, %fd619;
	sub.f64 	%fd621, %fd618, %fd619;
	ld.shared.f64 	%fd622, [%r11+16];
	ld.shared.f64 	%fd623, [%r11+32];
	add.f64 	%fd624, %fd622, %fd623;
	sub.f64 	%fd625, %fd622, %fd623;
	ld.shared.f64 	%fd626, [%r11+24];
	add.f64 	%fd627, %fd626, %fd626;
	sub.f64 	%fd628, %fd626, %fd626;
	mul.f64 	%fd629, %fd627, 0d3FE0000000000000;
	fma.rn.f64 	%fd630, %fd15, %fd616, 0d0000000000000000;
	fma.rn.f64 	%fd631, %fd16, %fd617, 0d0000000000000000;
	fma.rn.f64 	%fd632, %fd17, %fd620, %fd630;
	fma.rn.f64 	%fd633, %fd18, %fd621, %fd631;
	fma.rn.f64 	%fd634, %fd19, %fd624, %fd632;
	fma.rn.f64 	%fd635, %fd20, %fd625, %fd633;
	fma.rn.f64 	%fd636, %fd21, %fd629, %fd634;
	fma.rn.f64 	%fd637, %fd22, %fd628, %fd635;
	add.f64 	%fd638, %fd636, %fd637;
	st.shared.f64 	[%r11], %fd638;
	sub.f64 	%fd639, %fd636, %fd637;
	st.shared.f64 	[%r11+80], %fd639;
	fma.rn.f64 	%fd640, %fd23, %fd616, 0d0000000000000000;
	fma.rn.f64 	%fd641, %fd24, %fd617, 0d0000000000000000;
	fma.rn.f64 	%fd642, %fd25, %fd620, %fd640;
	fma.rn.f64 	%fd643, %fd26, %fd621, %fd641;
	fma.rn.f64 	%fd644, %fd27, %fd624, %fd642;
	fma.rn.f64 	%fd645, %fd28, %fd625, %fd643;
	fma.rn.f64 	%fd646, %fd29, %fd629, %fd644;
	fma.rn.f64 	%fd647, %fd30, %fd628, %fd645;
	add.f64 	%fd648, %fd646, %fd647;
	st.shared.f64 	[%r11+8], %fd648;
	sub.f64 	%fd649, %fd646, %fd647;
	st.shared.f64 	[%r11+72], %fd649;
	fma.rn.f64 	%fd650, %fd31, %fd616, 0d0000000000000000;
	fma.rn.f64 	%fd651, %fd32, %fd617, 0d0000000000000000;
	fma.rn.f64 	%fd652, %fd33, %fd620, %fd650;
	fma.rn.f64 	%fd653, %fd34, %fd621, %fd651;
	fma.rn.f64 	%fd654, %fd35, %fd624, %fd652;
	fma.rn.f64 	%fd655, %fd36, %fd625, %fd653;
	fma.rn.f64 	%fd656, %fd37, %fd629, %fd654;
	fma.rn.f64 	%fd657, %fd38, %fd628, %fd655;
	add.f64 	%fd658, %fd656, %fd657;
	st.shared.f64 	[%r11+16], %fd658;
	sub.f64 	%fd659, %fd656, %fd657;
	st.shared.f64 	[%r11+64], %fd659;
	fma.rn.f64 	%fd660, %fd39, %fd616, 0d0000000000000000;
	fma.rn.f64 	%fd661, %fd40, %fd617, 0d0000000000000000;
	fma.rn.f64 	%fd662, %fd41, %fd620, %fd660;
	fma.rn.f64 	%fd663, %fd42, %fd621, %fd661;
	fma.rn.f64 	%fd664, %fd2308, %fd624, %fd662;
	fma.rn.f64 	%fd665, %fd2307, %fd625, %fd663;
	fma.rn.f64 	%fd666, %fd2306, %fd629, %fd664;
	fma.rn.f64 	%fd667, %fd2305, %fd628, %fd665;
	add.f64 	%fd668, %fd666, %fd667;
	st.shared.f64 	[%r11+24], %fd668;
	sub.f64 	%fd669, %fd666, %fd667;
	st.shared.f64 	[%r11+56], %fd669;
	fma.rn.f64 	%fd670, %fd2304, %fd616, 0d0000000000000000;
	fma.rn.f64 	%fd671, %fd2303, %fd617, 0d0000000000000000;
	fma.rn.f64 	%fd672, %fd2302, %fd620, %fd670;
	fma.rn.f64 	%fd673, %fd2301, %fd621, %fd671;
	fma.rn.f64 	%fd674, %fd2300, %fd624, %fd672;
	fma.rn.f64 	%fd675, %fd2299, %fd625, %fd673;
	fma.rn.f64 	%fd676, %fd2298, %fd629, %fd674;
	fma.rn.f64 	%fd677, %fd2297, %fd628, %fd675;
	add.f64 	%fd678, %fd676, %fd677;
	st.shared.f64 	[%r11+32], %fd678;
	sub.f64 	%fd679, %fd676, %fd677;
	st.shared.f64 	[%r11+48], %fd679;
	fma.rn.f64 	%fd680, %fd2296, %fd616, 0d0000000000000000;
	fma.rn.f64 	%fd681, %fd2295, %fd617, 0d0000000000000000;
	fma.rn.f64 	%fd682, %fd2294, %fd620, %fd680;
	fma.rn.f64 	%fd683, %fd2293, %fd621, %fd681;
	fma.rn.f64 	%fd684, %fd2292, %fd624, %fd682;
	fma.rn.f64 	%fd685, %fd2291, %fd625, %fd683;
	fma.rn.f64 	%fd686, %fd2290, %fd629, %fd684;
	fma.rn.f64 	%fd687, %fd2289, %fd628, %fd685;
	sub.f64 	%fd688, %fd686, %fd687;
	st.shared.f64 	[%r11+40], %fd688;
	bar.sync 	0;
	mad.lo.s32 	%r12, %r10, -880, %r33;
	mul.wide.u16 	%r35, %rs16, 8;
	add.s32 	%r13, %r12, %r35;
	ld.shared.f64 	%fd103, [%r13];
	ld.shared.f64 	%fd104, [%r13+968];
	ld.shared.f64 	%fd105, [%r13+1936];
	ld.shared.f64 	%fd106, [%r13+2904];
	ld.shared.f64 	%fd107, [%r13+3872];
	ld.shared.f64 	%fd108, [%r13+4840];
	ld.shared.f64 	%fd109, [%r13+5808];
	ld.shared.f64 	%fd110, [%r13+6776];
	ld.shared.f64 	%fd111, [%r13+7744];
	ld.shared.f64 	%fd112, [%r13+8712];
	ld.shared.f64 	%fd113, [%r13+9680];
	mad.lo.s32 	%r14, %r3, 9317, %r1;
	mov.u32 	%r36, _ZZ29stiffnessMatrixMultiplyDeviceILi7ELi11ELi1EEviidPKdS1_S1_S1_PAT0__AT0__AplT0_Li0E_dPdE5s_Gpr;
	mad.lo.s32 	%r15, %r2, 968, %r36;
	cvta.to.global.u64 	%rd12, %rd2;
	mul.wide.s32 	%rd13, %r14, 8;
	add.s64 	%rd1, %rd12, %rd13;
	mov.f64 	%fd2309, 0d0000000000000000;
	mov.f64 	%fd2310, %fd2309;
	mov.f64 	%fd2311, %fd2309;
	mov.f64 	%fd2312, %fd2309;
	mov.f64 	%fd2313, %fd2309;
	mov.f64 	%fd2314, %fd2309;
	mov.f64 	%fd2315, %fd2309;
	@%p7 bra 	$L__BB30_9;
	ld.global.nc.f64 	%fd2309, [%rd1];
	ld.global.nc.f64 	%fd2310, [%rd1+10648];
	ld.global.nc.f64 	%fd2311, [%rd1+21296];
	ld.global.nc.f64 	%fd2312, [%rd1+31944];
	ld.global.nc.f64 	%fd2313, [%rd1+42592];
	ld.global.nc.f64 	%fd2314, [%rd1+53240];
	ld.global.nc.f64 	%fd2315, [%rd1+63888];
$L__BB30_9:
	mul.lo.s32 	%r37, %r10, 88;
	add.s32 	%r16, %r15, %r37;
	shl.b32 	%r38, %r9, 3;
	add.s32 	%r17, %r16, %r38;
	mov.u32 	%r39, _ZZ29stiffnessMatrixMultiplyDeviceILi7ELi11ELi1EEviidPKdS1_S1_S1_PAT0__AT0__AplT0_Li0E_dPdE5s_Gps;
	mad.lo.s32 	%r40, %r2, 968, %r39;
	add.s32 	%r19, %r40, %r38;
	add.s32 	%r18, %r19, %r37;
	mov.u32 	%r41, _ZZ32massMatrixMultiplyConstantKernelILi7ELi11ELi1EEvidPKdS1_S1_S1_S1_S1_S1_PdE13s_QuadToQuadD;
	add.s32 	%r42, %r41, %r38;
	add.s32 	%r20, %r4, %r38;
	mad.lo.s32 	%r43, %r9, 80, %r42;
	ld.shared.f64 	%fd128, [%r43];
	ld.shared.f64 	%fd690, [%r12];
	fma.rn.f64 	%fd691, %fd128, %fd690, 0d0000000000000000;
	add.s32 	%r44, %r41, %r37;
	ld.shared.f64 	%fd129, [%r44];
	ld.shared.f64 	%fd692, [%r20];
	fma.rn.f64 	%fd693, %fd129, %fd692, 0d0000000000000000;
	ld.shared.f64 	%fd694, [_ZZ32massMatrixMultiplyConstantKernelILi7ELi11ELi1EEvidPKdS1_S1_S1_S1_S1_S1_PdE13s_QuadToQuadD];
	fma.rn.f64 	%fd695, %fd694, %fd103, 0d0000000000000000;
	ld.shared.f64 	%fd130, [%r43+8];
	ld.shared.f64 	%fd696, [%r12+8];
	fma.rn.f64 	%fd697, %fd130, %fd696, %fd691;
	ld.shared.f64 	%fd131, [%r44+8];
	ld.shared.f64 	%fd698, [%r20+88];
	fma.rn.f64 	%fd699, %fd131, %fd698, %fd693;
	ld.shared.f64 	%fd700, [_ZZ32massMatrixMultiplyConstantKernelILi7ELi11ELi1EEvidPKdS1_S1_S1_S1_S1_S1_PdE13s_QuadToQuadD+8];
	fma.rn.f64 	%fd701, %fd700, %fd104, %fd695;
	ld.shared.f64 	%fd132, [%r43+16];
	ld.shared.f64 	%fd702, [%r12+16];
	fma.rn.f64 	%fd703, %fd132, %fd702, %fd697;
	ld.shared.f64 	%fd133, [%r44+16];
	ld.shared.f64 	%fd704, [%r20+176];
	fma.rn.f64 	%fd705, %fd133, %fd704, %fd699;
	ld.shared.f64 	%fd706, [_ZZ32massMatrixMultiplyConstantKernelILi7ELi11ELi1EEvidPKdS1_S1_S1_S1_S1_S1_PdE13s_QuadToQuadD+16];
	fma.rn.f64 	%fd707, %fd706, %fd105, %fd701;
	ld.shared.f64 	%fd134, [%r43+24];
	ld.shared.f64 	%fd708, [%r12+24];
	fma.rn.f64 	%fd709, %fd134, %fd708, %fd703;
	ld.shared.f64 	%fd135, [%r44+24];
	ld.shared.f64 	%fd710, [%r20+264];
	fma.rn.f64 	%fd711, %fd135, %fd710, %fd705;
	ld.shared.f64 	%fd712, [_ZZ32massMatrixMultiplyConstantKernelILi7ELi11ELi1EEvidPKdS1_S1_S1_S1_S1_S1_PdE13s_QuadToQuadD+24];
	fma.rn.f64 	%fd713, %fd712, %fd106, %fd707;
	ld.shared.f64 	%fd136, [%r43+32];
	ld.shared.f64 	%fd714, [%r12+32];
	fma.rn.f64 	%fd715, %fd136, %fd714, %fd709;
	ld.shared.f64 	%fd137, [%r44+32];
	ld.shared.f64 	%fd716, [%r20+352];
	fma.rn.f64 	%fd717, %fd137, %fd716, %fd711;
	ld.shared.f64 	%fd718, [_ZZ32massMatrixMultiplyConstantKernelILi7ELi11ELi1EEvidPKdS1_S1_S1_S1_S1_S1_PdE13s_QuadToQuadD+32];
	fma.rn.f64 	%fd719, %fd718, %fd107, %fd713;
	ld.shared.f64 	%fd138, [%r43+40];
	ld.shared.f64 	%fd720, [%r12+40];
	fma.rn.f64 	%fd721, %fd138, %fd720, %fd715;
	ld.shared.f64 	%fd139, [%r44+40];
	ld.shared.f64 	%fd722, [%r20+440];
	fma.rn.f64 	%fd723, %fd139, %fd722, %fd717;
	ld.shared.f64 	%fd724, [_ZZ32massMatrixMultiplyConstantKernelILi7ELi11ELi1EEvidPKdS1_S1_S1_S1_S1_S1_PdE13s_QuadToQuadD+40];
	fma.rn.f64 	%fd725, %fd724, %fd108, %fd719;
	ld.shared.f64 	%fd140, [%r43+48];
	ld.shared.f64 	%fd726, [%r12+48];
	fma.rn.f64 	%fd727, %fd140, %fd726, %fd721;
	ld.shared.f64 	%fd141, [%r44+48];
	ld.shared.f64 	%fd728, [%r20+528];
	fma.rn.f64 	%fd729, %fd141, %fd728, %fd723;
	ld.shared.f64 	%fd730, [_ZZ32massMatrixMultiplyConstantKernelILi7ELi11ELi1EEvidPKdS1_S1_S1_S1_S1_S1_PdE13s_QuadToQuadD+48];
	fma.rn.f64 	%fd731, %fd730, %fd109, %fd725;
	ld.shared.f64 	%fd142, [%r43+56];
	ld.shared.f64 	%fd732, [%r12+56];
	fma.rn.f64 	%fd733, %fd142, %fd732, %fd727;
	ld.shared.f64 	%fd143, [%r44+56];
	ld.shared.f64 	%fd734, [%r20+616];
	fma.rn.f64 	%fd735, %fd143, %fd734, %fd729;
	ld.shared.f64 	%fd736, [_ZZ32massMatrixMultiplyConstantKernelILi7ELi11ELi1EEvidPKdS1_S1_S1_S1_S1_S1_PdE13s_QuadToQuadD+56];
	fma.rn.f64 	%fd737, %fd736, %fd110, %fd731;
	ld.shared.f64 	%fd144, [%r43+64];
	ld.shared.f64 	%fd738, [%r12+64];
	fma.rn.f64 	%fd739, %fd144, %fd738, %fd733;
	ld.shared.f64 	%fd145, [%r44+64];
	ld.shared.f64 	%fd740, [%r20+704];
	fma.rn.f64 	%fd741, %fd145, %fd740, %fd735;
	ld.shared.f64 	%fd742, [_ZZ32massMatrixMultiplyConstantKernelILi7ELi11ELi1EEvidPKdS1_S1_S1_S1_S1_S1_PdE13s_QuadToQuadD+64];
	fma.rn.f64 	%fd743, %fd742, %fd111, %fd737;
	ld.shared.f64 	%fd146, [%r43+72];
	ld.shared.f64 	%fd744, [%r12+72];
	fma.rn.f64 	%fd745, %fd146, %fd744, %fd739;
	ld.shared.f64 	%fd147, [%r44+72];
	ld.shared.f64 	%fd746, [%r20+792];
	fma.rn.f64 	%fd747, %fd147, %fd746, %fd741;
	ld.shared.f64 	%fd748, [_ZZ32massMatrixMultiplyConstantKernelILi7ELi11ELi1EEvidPKdS1_S1_S1_S1_S1_S1_PdE13s_QuadToQuadD+72];
	fma.rn.f64 	%fd749, %fd748, %fd112, %fd743;
	ld.shared.f64 	%fd148, [%r43+80];
	ld.shared.f64 	%fd750, [%r12+80];
	fma.rn.f64 	%fd751, %fd148, %fd750, %fd745;
	ld.shared.f64 	%fd149, [%r44+80];
	ld.shared.f64 	%fd752, [%r20+880];
	fma.rn.f64 	%fd753, %fd149, %fd752, %fd747;
	ld.shared.f64 	%fd754, [_ZZ32massMatrixMultiplyConstantKernelILi7ELi11ELi1EEvidPKdS1_S1_S1_S1_S1_S1_PdE13s_QuadToQuadD+80];
	fma.rn.f64 	%fd755, %fd754, %fd113, %fd749;
	bar.sync 	0;
	mul.f64 	%fd756, %fd2310, %fd753;
	fma.rn.f64 	%fd757, %fd2309, %fd751, %fd756;
	fma.rn.f64 	%fd758, %fd2311, %fd755, %fd757;
	st.shared.f64 	[%r17], %fd758;
	mul.f64 	%fd759, %fd2312, %fd753;
	fma.rn.f64 	%fd760, %fd2310, %fd751, %fd759;
	fma.rn.f64 	%fd761, %fd2313, %fd755, %fd760;
	st.shared.f64 	[%r18], %fd761;
	mul.f64 	%fd762, %fd2313, %fd753;
	fma.rn.f64 	%fd763, %fd2311, %fd751, %fd762;
	fma.rn.f64 	%fd764, %fd2314, %fd755, %fd763;
	mul.f64 	%fd765, %fd447, %fd2315;
	bar.sync 	0;
	ld.shared.f64 	%fd150, [%r42];
	ld.shared.f64 	%fd766, [%r16];
	mul.f64 	%fd767, %fd150, %fd766;
	fma.rn.f64 	%fd768, %fd765, %fd103, %fd767;
	mad.lo.s32 	%r45, %r10, -80, %r44;
	ld.shared.f64 	%fd151, [%r45];
	ld.shared.f64 	%fd769, [%r19];
	fma.rn.f64 	%fd770, %fd151, %fd769, %fd768;
	fma.rn.f64 	%fd771, %fd764, %fd694, 0d0000000000000000;
	mad.lo.s32 	%r46, %r9, -80, %r43;
	ld.shared.f64 	%fd152, [%r46+88];
	ld.shared.f64 	%fd772, [%r16+8];
	fma.rn.f64 	%fd773, %fd152, %fd772, %fd770;
	ld.shared.f64 	%fd153, [%r45+88];
	ld.shared.f64 	%fd774, [%r19+88];
	fma.rn.f64 	%fd775, %fd153, %fd774, %fd773;
	fma.rn.f64 	%fd154, %fd764, %fd700, 0d0000000000000000;
	ld.shared.f64 	%fd155, [%r46+176];
	ld.shared.f64 	%fd776, [%r16+16];
	fma.rn.f64 	%fd777, %fd155, %fd776, %fd775;
	ld.shared.f64 	%fd156, [%r45+176];
	ld.shared.f64 	%fd778, [%r19+176];
	fma.rn.f64 	%fd779, %fd156, %fd778, %fd777;
	fma.rn.f64 	%fd157, %fd764, %fd706, 0d0000000000000000;
	ld.shared.f64 	%fd158, [%r46+264];
	ld.shared.f64 	%fd780, [%r16+24];
	fma.rn.f64 	%fd781, %fd158, %fd780, %fd779;
	ld.shared.f64 	%fd159, [%r45+264];
	ld.shared.f64 	%fd782, [%r19+264];
	fma.rn.f64 	%fd783, %fd159, %fd782, %fd781;
	fma.rn.f64 	%fd160, %fd764, %fd712, 0d0000000000000000;
	ld.shared.f64 	%fd161, [%r46+352];
	ld.shared.f64 	%fd784, [%r16+32];
	fma.rn.f64 	%fd785, %fd161, %fd784, %fd783;
	ld.shared.f64 	%fd162, [%r45+352];
	ld.shared.f64 	%fd786, [%r19+352];
	fma.rn.f64 	%fd787, %fd162, %fd786, %fd785;
	fma.rn.f64 	%fd163, %fd764, %fd718, 0d0000000000000000;
	ld.shared.f64 	%fd164, [%r46+440];
	ld.shared.f64 	%fd788, [%r16+40];
	fma.rn.f64 	%fd789, %fd164, %fd788, %fd787;
	ld.shared.f64 	%fd165, [%r45+440];
	ld.shared.f64 	%fd790, [%r19+440];
	fma.rn.f64 	%fd791, %fd165, %fd790, %fd789;
	fma.rn.f64 	%fd166, %fd764, %fd724, 0d0000000000000000;
	ld.shared.f64 	%fd167, [%r46+528];
	ld.shared.f64 	%fd792, [%r16+48];
	fma.rn.f64 	%fd793, %fd167, %fd792, %fd791;
	ld.shared.f64 	%fd168, [%r45+528];
	ld.shared.f64 	%fd794, [%r19+528];
	fma.rn.f64 	%fd795, %fd168, %fd794, %fd793;
	fma.rn.f64 	%fd169, %fd764, %fd730, 0d0000000000000000;
	ld.shared.f64 	%fd170, [%r46+616];
	ld.shared.f64 	%fd796, [%r16+56];
	fma.rn.f64 	%fd797, %fd170, %fd796, %fd795;
	ld.shared.f64 	%fd171, [%r45+616];
	ld.shared.f64 	%fd798, [%r19+616];
	fma.rn.f64 	%fd799, %fd171, %fd798, %fd797;
	fma.rn.f64 	%fd172, %fd764, %fd736, 0d0000000000000000;
	ld.shared.f64 	%fd173, [%r46+704];
	ld.shared.f64 	%fd800, [%r16+64];
	fma.rn.f64 	%fd801, %fd173, %fd800, %fd799;
	ld.shared.f64 	%fd174, [%r45+704];
	ld.shared.f64 	%fd802, [%r19+704];
	fma.rn.f64 	%fd803, %fd174, %fd802, %fd801;
	fma.rn.f64 	%fd175, %fd764, %fd742, 0d0000000000000000;
	ld.shared.f64 	%fd176, [%r46+792];
	ld.shared.f64 	%fd804, [%r16+72];
	fma.rn.f64 	%fd805, %fd176, %fd804, %fd803;
	ld.shared.f64 	%fd177, [%r45+792];
	ld.shared.f64 	%fd806, [%r19+792];
	fma.rn.f64 	%fd807, %fd177, %fd806, %fd805;
	fma.rn.f64 	%fd178, %fd764, %fd748, 0d0000000000000000;
	ld.shared.f64 	%fd179, [%r46+880];
	ld.shared.f64 	%fd808, [%r16+80];
	fma.rn.f64 	%fd809, %fd179, %fd808, %fd807;
	ld.shared.f64 	%fd180, [%r45+880];
	ld.shared.f64 	%fd810, [%r19+880];
	fma.rn.f64 	%fd811, %fd180, %fd810, %fd809;
	fma.rn.f64 	%fd181, %fd764, %fd754, 0d0000000000000000;
	add.f64 	%fd182, %fd811, %fd771;
	mov.f64 	%fd2316, 0d0000000000000000;
	mov.f64 	%fd2317, %fd2316;
	mov.f64 	%fd2318, %fd2316;
	mov.f64 	%fd2319, %fd2316;
	mov.f64 	%fd2320, %fd2316;
	mov.f64 	%fd2321, %fd2316;
	mov.f64 	%fd2322, %fd2316;
	@%p7 bra 	$L__BB30_11;
	ld.global.nc.f64 	%fd2316, [%rd1+968];
	ld.global.nc.f64 	%fd2317, [%rd1+11616];
	ld.global.nc.f64 	%fd2318, [%rd1+22264];
	ld.global.nc.f64 	%fd2319, [%rd1+32912];
	ld.global.nc.f64 	%fd2320, [%rd1+43560];
	ld.global.nc.f64 	%fd2321, [%rd1+54208];
	ld.global.nc.f64 	%fd2322, [%rd1+64856];
$L__BB30_11:
	ld.shared.f64 	%fd813, [%r12+968];
	fma.rn.f64 	%fd814, %fd128, %fd813, 0d0000000000000000;
	ld.shared.f64 	%fd815, [%r20+968];
	fma.rn.f64 	%fd816, %fd129, %fd815, 0d0000000000000000;
	ld.shared.f64 	%fd817, [_ZZ32massMatrixMultiplyConstantKernelILi7ELi11ELi1EEvidPKdS1_S1_S1_S1_S1_S1_PdE13s_QuadToQuadD+88];
	fma.rn.f64 	%fd818, %fd817, %fd103, 0d0000000000000000;
	ld.shared.f64 	%fd819, [%r12+976];
	fma.rn.f64 	%fd820, %fd130, %fd819, %fd814;
	ld.shared.f64 	%fd821, [%r20+1056];
	fma.rn.f64 	%fd822, %fd131, %fd821, %fd816;
	ld.shared.f64 	%fd823, [_ZZ32massMatrixMultiplyConstantKernelILi7ELi11ELi1EEvidPKdS1_S1_S1_S1_S1_S1_PdE13s_QuadToQuadD+96];
	fma.rn.f64 	%fd824, %fd823, %fd104, %fd818;
	ld.shared.f64 	%fd825, [%r12+984];
	fma.rn.f64 	%fd826, %fd132, %fd825, %fd820;
	ld.shared.f64 	%fd827, [%r20+1144];
	fma.rn.f64 	%fd828, %fd133, %fd827, %fd822;
	ld.shared.f64 	%fd829, [_ZZ32massMatrixMultiplyConstantKernelILi7ELi11ELi1EEvidPKdS1_S1_S1_S1_S1_S1_PdE13s_QuadToQuadD+104];
	fma.rn.f64 	%fd830, %fd829, %fd105, %fd824;
	ld.shared.f64 	%fd831, [%r12+992];
	fma.rn.f64 	%fd832, %fd134, %fd831, %fd826;
	ld.shared.f64 	%fd833, [%r20+1232];
	fma.rn.f64 	%fd834, %fd135, %fd833, %fd828;
	ld.shared.f64 	%fd835, [_ZZ32massMatrixMultiplyConstantKernelILi7ELi11ELi1EEvidPKdS1_S1_S1_S1_S1_S1_PdE13s_QuadToQuadD+112];
	fma.rn.f64 	%fd836, %fd835, %fd106, %fd830;
	ld.shared.f64 	%fd837, [%r12+1000];
	fma.rn.f64 	%fd838, %fd136, %fd837, %fd832;
	ld.shared.f64 	%fd839, [%r20+1320];
	fma.rn.f64 	%fd840, %fd137, %fd839, %fd834;
	ld.shared.f64 	%fd841, [_ZZ32massMatrixMultiplyConstantKernelILi7ELi11ELi1EEvidPKdS1_S1_S1_S1_S1_S1_PdE13s_QuadToQuadD+120];
	fma.rn.f64 	%fd842, %fd841, %fd107, %fd836;
	ld.shared.f64 	%fd843, [%r12+1008];
	fma.rn.f64 	%fd844, %fd138, %fd843, %fd838;
	ld.shared.f64 	%fd845, [%r20+1408];
	fma.rn.f64 	%fd846, %fd139, %fd845, %fd840;
	ld.shared.f64 	%fd847, [_ZZ32massMatrixMultiplyConstantKernelILi7ELi11ELi1EEvidPKdS1_S1_S1_S1_S1_S1_PdE13s_QuadToQuadD+128];
	fma.rn.f64 	%fd848, %fd847, %fd108, %fd842;
	ld.shared.f64 	%fd849, [%r12+1016];
	fma.rn.f64 	%fd850, %fd140, %fd849, %fd844;
	ld.shared.f64 	%fd851, [%r20+1496];
	fma.rn.f64 	%fd852, %fd141, %fd851, %fd846;
	ld.shared.f64 	%fd853, [_ZZ32massMatrixMultiplyConstantKernelILi7ELi11ELi1EEvidPKdS1_S1_S1_S1_S1_S1_PdE13s_QuadToQuadD+136];
	fma.rn.f64 	%fd854, %fd853, %fd109, %fd848;
	ld.shared.f64 	%fd855, [%r12+1024];
	fma.rn.f64 	%fd856, %fd142, %fd855, %fd850;
	ld.shared.f64 	%fd857, [%r20+1584];
	fma.rn.f64 	%fd858, %fd143, %fd857, %fd852;
	ld.shared.f64 	%fd859, [_ZZ32massMatrixMultiplyConstantKernelILi7ELi11ELi1EEvidPKdS1_S1_S1_S1_S1_S1_PdE13s_QuadToQuadD+144];
	fma.rn.f64 	%fd860, %fd859, %fd110, %fd854;
	ld.shared.f64 	%fd861, [%r12+1032];
	fma.rn.f64 	%fd862, %fd144, %fd861, %fd856;
	ld.shared.f64 	%fd863, [%r20+1672];
	fma.rn.f64 	%fd864, %fd145, %fd863, %fd858;
	ld.shared.f64 	%fd865, [_ZZ32massMatrixMultiplyConstantKernelILi7ELi11ELi1EEvidPKdS1_S1_S1_S1_S1_S1_PdE13s_QuadToQuadD+152];
	fma.rn.f64 	%fd866, %fd865, %fd111, %fd860;
	ld.shared.f64 	%fd867, [%r12+1040];
	fma.rn.f64 	%fd868, %fd146, %fd867, %fd862;
	ld.shared.f64 	%fd869, [%r20+1760];
	fma.rn.f64 	%fd870, %fd147, %fd869, %fd864;
	ld.shared.f64 	%fd871, [_ZZ32massMatrixMultiplyConstantKernelILi7ELi11ELi1EEvidPKdS1_S1_S1_S1_S1_S1_PdE13s_QuadToQuadD+160];
	fma.rn.f64 	%fd872, %fd871, %fd112, %fd866;
	ld.shared.f64 	%fd873, [%r12+1048];
	fma.rn.f64 	%fd874, %fd148, %fd873, %fd868;
	ld.shared.f64 	%fd875, [%r20+1848];
	fma.rn.f64 	%fd876, %fd149, %fd875, %fd870;
	ld.shared.f64 	%fd877, [_ZZ32massMatrixMultiplyConstantKernelILi7ELi11ELi1EEvidPKdS1_S1_S1_S1_S1_S1_PdE13s_QuadToQuadD+168];
	fma.rn.f64 	%fd878, %fd877, %fd113, %fd872;
	bar.sync 	0;
	mul.f64 	%fd879, %fd2317, %fd876;
	fma.rn.f64 	%fd880, %fd2316, %fd874, %fd879;
	fma.rn.f64 	%fd881, %fd2318, %fd878, %fd880;
	st.shared.f64 	[%r17], %fd881;
	mul.f64 	%fd882, %fd2319, %fd876;
	fma.rn.f64 	%fd883, %fd2317, %fd874, %fd882;
	fma.rn.f64 	%fd884, %fd2320, %fd878, %fd883;
	st.shared.f64 	[%r18], %fd884;
	mul.f64 	%fd885, %fd2320, %fd876;
	fma.rn.f64 	%fd886, %fd2318, %fd874, %fd885;
	fma.rn.f64 	%fd887, %fd2321, %fd878, %fd886;
	mul.f64 	%fd888, %fd447, %fd2322;
	bar.sync 	0;
	ld.shared.f64 	%fd889, [%r16];
	mul.f64 	%fd890, %fd150, %fd889;
	fma.rn.f64 	%fd891, %fd888, %fd104, %fd890;
	ld.shared.f64 	%fd892, [%r19];
	fma.rn.f64 	%fd893, %fd151, %fd892, %fd891;
	fma.rn.f64 	%fd197, %fd887, %fd817, %fd182;
	ld.shared.f64 	%fd894, [%r16+8];
	fma.rn.f64 	%fd895, %fd152, %fd894, %fd893;
	ld.shared.f64 	%fd896, [%r19+88];
	fma.rn.f64 	%fd897, %fd153, %fd896, %fd895;
	fma.rn.f64 	%fd898, %fd887, %fd823, %fd154;
	ld.shared.f64 	%fd899, [%r16+16];
	fma.rn.f64 	%fd900, %fd155, %fd899, %fd897;
	ld.shared.f64 	%fd901, [%r19+176];
	fma.rn.f64 	%fd902, %fd156, %fd901, %fd900;
	fma.rn.f64 	%fd198, %fd887, %fd829, %fd157;
	ld.shared.f64 	%fd903, [%r16+24];
	fma.rn.f64 	%fd904, %fd158, %fd903, %fd902;
	ld.shared.f64 	%fd905, [%r19+264];
	fma.rn.f64 	%fd906, %fd159, %fd905, %fd904;
	fma.rn.f64 	%fd199, %fd887, %fd835, %fd160;
	ld.shared.f64 	%fd907, [%r16+32];
	fma.rn.f64 	%fd908, %fd161, %fd907, %fd906;
	ld.shared.f64 	%fd909, [%r19+352];
	fma.rn.f64 	%fd910, %fd162, %fd909, %fd908;
	fma.rn.f64 	%fd200, %fd887, %fd841, %fd163;
	ld.shared.f64 	%fd911, [%r16+40];
	fma.rn.f64 	%fd912, %fd164, %fd911, %fd910;
	ld.shared.f64 	%fd913, [%r19+440];
	fma.rn.f64 	%fd914, %fd165, %fd913, %fd912;
	fma.rn.f64 	%fd201, %fd887, %fd847, %fd166;
	ld.shared.f64 	%fd915, [%r16+48];
	fma.rn.f64 	%fd916, %fd167, %fd915, %fd914;
	ld.shared.f64 	%fd917, [%r19+528];
	fma.rn.f64 	%fd918, %fd168, %fd917, %fd916;
	fma.rn.f64 	%fd202, %fd887, %fd853, %fd169;
	ld.shared.f64 	%fd919, [%r16+56];
	fma.rn.f64 	%fd920, %fd170, %fd919, %fd918;
	ld.shared.f64 	%fd921, [%r19+616];
	fma.rn.f64 	%fd922, %fd171, %fd921, %fd920;
	fma.rn.f64 	%fd203, %fd887, %fd859, %fd172;
	ld.shared.f64 	%fd923, [%r16+64];
	fma.rn.f64 	%fd924, %fd173, %fd923, %fd922;
	ld.shared.f64 	%fd925, [%r19+704];
	fma.rn.f64 	%fd926, %fd174, %fd925, %fd924;
	fma.rn.f64 	%fd204, %fd887, %fd865, %fd175;
	ld.shared.f64 	%fd927, [%r16+72];
	fma.rn.f64 	%fd928, %fd176, %fd927, %fd926;
	ld.shared.f64 	%fd929, [%r19+792];
	fma.rn.f64 	%fd930, %fd177, %fd929, %fd928;
	fma.rn.f64 	%fd205, %fd887, %fd871, %fd178;
	ld.shared.f64 	%fd931, [%r16+80];
	fma.rn.f64 	%fd932, %fd179, %fd931, %fd930;
	ld.shared.f64 	%fd933, [%r19+880];
	fma.rn.f64 	%fd934, %fd180, %fd933, %fd932;
	fma.rn.f64 	%fd206, %fd887, %fd877, %fd181;
	add.f64 	%fd207, %fd934, %fd898;
	mov.f64 	%fd2323, 0d0000000000000000;
	mov.f64 	%fd2324, %fd2323;
	mov.f64 	%fd2325, %fd2323;
	mov.f64 	%fd2326, %fd2323;
	mov.f64 	%fd2327, %fd2323;
	mov.f64 	%fd2328, %fd2323;
	mov.f64 	%fd2329, %fd2323;
	@%p7 bra 	$L__BB30_13;
	ld.global.nc.f64 	%fd2323, [%rd1+1936];
	ld.global.nc.f64 	%fd2324, [%rd1+12584];
	ld.global.nc.f64 	%fd2325, [%rd1+23232];
	ld.global.nc.f64 	%fd2326, [%rd1+33880];
	ld.global.nc.f64 	%fd2327, [%rd1+44528];
	ld.global.nc.f64 	%fd2328, [%rd1+55176];
	ld.global.nc.f64 	%fd2329, [%rd1+65824];
$L__BB30_13:
	ld.shared.f64 	%fd936, [%r12+1936];
	fma.rn.f64 	%fd937, %fd128, %fd936, 0d0000000000000000;
	ld.shared.f64 	%fd938, [%r20+1936];
	fma.rn.f64 	%fd939, %fd129, %fd938, 0d0000000000000000;
	ld.shared.f64 	%fd940, [_ZZ32massMatrixMultiplyConstantKernelILi7ELi11ELi1EEvidPKdS1_S1_S1_S1_S1_S1_PdE13s_QuadToQuadD+176];
	fma.rn.f64 	%fd941, %fd940, %fd103, 0d0000000000000000;
	ld.shared.f64 	%fd942, [%r12+1944];
	fma.rn.f64 	%fd943, %fd130, %fd942, %fd937;
	ld.shared.f64 	%fd944, [%r20+2024];
	fma.rn.f64 	%fd945, %fd131, %fd944, %fd939;
	ld.shared.f64 	%fd946, [_ZZ32massMatrixMultiplyConstantKernelILi7ELi11ELi1EEvidPKdS1_S1_S1_S1_S1_S1_PdE13s_QuadToQuadD+184];
	fma.rn.f64 	%fd947, %fd946, %fd104, %fd941;
	ld.shared.f64 	%fd948, [%r12+1952];
	fma.rn.f64 	%fd949, %fd132, %fd948, %fd943;
	ld.shared.f64 	%fd950, [%r20+2112];
	fma.rn.f64 	%fd951, %fd133, %fd950, %fd945;
	ld.shared.f64 	%fd952, [_ZZ32massMatrixMultiplyConstantKernelILi7ELi11ELi1EEvidPKdS1_S1_S1_S1_S1_S1_PdE13s_QuadToQuadD+192];
	fma.rn.f64 	%fd953, %fd952, %fd105, %fd947;
	ld.shared.f64 	%fd954, [%r12+1960];
	fma.rn.f64 	%fd955, %fd134, %fd954, %fd949;
	ld.shared.f64 	%fd956, [%r20+2200];
	fma.rn.f64 	%fd957, %fd135, %fd956, %fd951;
	ld.shared.f64 	%fd958, [_ZZ32massMatrixMultiplyConstantKernelILi7ELi11ELi1EEvidPKdS1_S1_S1_S1_S1_S1_PdE13s_QuadToQuadD+200];
	fma.rn.f64 	%fd959, %fd958, %fd106, %fd953;
	ld.shared.f64 	%fd960, [%r12+1968];
	fma.rn.f64 	%fd961, %fd136, %fd960, %fd955;
	ld.shared.f64 	%fd962, [%r20+2288];
	fma.rn.f64 	%fd963, %fd137, %fd962, %fd957;
	ld.shared.f64 	%fd964, [_ZZ32massMatrixMultiplyConstantKernelILi7ELi11ELi1EEvidPKdS1_S1_S1_S1_S1_S1_PdE13s_QuadToQuadD+208];
	fma.rn.f64 	%fd965, %fd964, %fd107, %fd959;
	ld.shared.f64 	%fd966, [%r12+1976];
	fma.rn.f64 	%fd967, %fd138, %fd966, %fd961;
	ld.shared.f64 	%fd968, [%r20+2376];
	fma.rn.f64 	%fd969, %fd139, %fd968, %fd963;
	ld.shared.f64 	%fd970, [_ZZ32massMatrixMultiplyConstantKernelILi7ELi11ELi1EEvidPKdS1_S1_S1_S1_S1_S1_PdE13s_QuadToQuadD+216];
	fma.rn.f64 	%fd971, %fd970, %fd108, %fd965;
	ld.shared.f64 	%fd972, [%r12+1984];
	fma.rn.f64 	%fd973, %fd140, %fd972, %fd967;
	ld.shared.f64 	%fd974, [%r20+2464];
	fma.rn.f64 	%fd975, %fd141, %fd974, %fd969;
	ld.shared.f64 	%fd976, [_ZZ32massMatrixMultiplyConstantKernelILi7ELi11ELi1EEvidPKdS1_S1_S1_S1_S1_S1_PdE13s_QuadToQuadD+224];
	fma.rn.f64 	%fd977, %fd976, %fd109, %fd971;
	ld.shared.f64 	%fd978, [%r12+1992];
	fma.rn.f64 	%fd979, %fd142, %fd978, %fd973;
	ld.shared.f64 	%fd980, [%r20+2552];
	fma.rn.f64 	%fd981, %fd143, %fd980, %fd975;
	ld.shared.f64 	%fd982, [_ZZ32massMatrixMultiplyConstantKernelILi7ELi11ELi1EEvidPKdS1_S1_S1_S1_S1_S1_PdE13s_QuadToQuadD+232];
	fma.rn.f64 	%fd983, %fd982, %fd110, %fd977;
	ld.shared.f64 	%fd984, [%r12+2000];
	fma.rn.f64 	%fd985, %fd144, %fd984, %fd979;
	ld.shared.f64 	%fd986, [%r20+2640];
	fma.rn.f64 	%fd987, %fd145, %fd986, %fd981;
	ld.shared.f64 	%fd988, [_ZZ32massMatrixMultiplyConstantKernelILi7ELi11ELi1EEvidPKdS1_S1_S1_S1_S1_S1_PdE13s_QuadToQuadD+240];
	fma.rn.f64 	%fd989, %fd988, %fd111, %fd983;
	ld.shared.f64 	%fd990, [%r12+2008];
	fma.rn.f64 	%fd991, %fd146, %fd990, %fd985;
	ld.shared.f64 	%fd992, [%r20+2728];
	fma.rn.f64 	%fd993, %fd147, %fd992, %fd987;
	ld.shared.f64 	%fd994, [_ZZ32massMatrixMultiplyConstantKernelILi7ELi11ELi1EEvidPKdS1_S1_S1_S1_S1_S1_PdE13s_QuadToQuadD+248];
	fma.rn.f64 	%fd995, %fd994, %fd112, %fd989;
	ld.shared.f64 	%fd996, [%r12+2016];
	fma.rn.f64 	%fd997, %fd148, %fd996, %fd991;
	ld.shared.f64 	%fd998, [%r20+2816];
	fma.rn.f64 	%fd999, %fd149, %fd998, %fd993;
	ld.shared.f64 	%fd1000, [_ZZ32massMatrixMultiplyConstantKernelILi7ELi11ELi1EEvidPKdS1_S1_S1_S1_S1_S1_PdE13s_QuadToQuadD+256];
	fma.rn.f64 	%fd1001, %fd1000, %fd113, %fd995;
	bar.sync 	0;
	mul.f64 	%fd1002, %fd2324, %fd999;
	fma.rn.f64 	%fd1003, %fd2323, %fd997, %fd1002;
	fma.rn.f64 	%fd1004, %fd2325, %fd1001, %fd1003;
	st.shared.f64 	[%r17], %fd1004;
	mul.f64 	%fd1005, %fd2326, %fd999;
	fma.rn.f64 	%fd1006, %fd2324, %fd997, %fd1005;
	fma.rn.f64 	%fd1007, %fd2327, %fd1001, %fd1006;
	st.shared.f64 	[%r18], %fd1007;
	mul.f64 	%fd1008, %fd2327, %fd999;
	fma.rn.f64 	%fd1009, %fd2325, %fd997, %fd1008;
	fma.rn.f64 	%fd1010, %fd2328, %fd1001, %fd1009;
	mul.f64 	%fd1011, %fd447, %fd2329;
	bar.sync 	0;
	ld.shared.f64 	%fd1012, [%r16];
	mul.f64 	%fd1013, %fd150, %fd1012;
	fma.rn.f64 	%fd1014, %fd1011, %fd105, %fd1013;
	ld.shared.f64 	%fd1015, [%r19];
	fma.rn.f64 	%fd1016, %fd151, %fd1015, %fd1014;
	fma.rn.f64 	%fd222, %fd1010, %fd940, %fd197;
	ld.shared.f64 	%fd1017, [%r16+8];
	fma.rn.f64 	%fd1018, %fd152, %fd1017, %fd1016;
	ld.shared.f64 	%fd1019, [%r19+88];
	fma.rn.f64 	%fd1020, %fd153, %fd1019, %fd1018;
	fma.rn.f64 	%fd223, %fd1010, %fd946, %fd207;
	ld.shared.f64 	%fd1021, [%r16+16];
	fma.rn.f64 	%fd1022, %fd155, %fd1021, %fd1020;
	ld.shared.f64 	%fd1023, [%r19+176];
	fma.rn.f64 	%fd1024, %fd156, %fd1023, %fd1022;
	fma.rn.f64 	%fd1025, %fd1010, %fd952, %fd198;
	ld.shared.f64 	%fd1026, [%r16+24];
	fma.rn.f64 	%fd1027, %fd158, %fd1026, %fd1024;
	ld.shared.f64 	%fd1028, [%r19+264];
	fma.rn.f64 	%fd1029, %fd159, %fd1028, %fd1027;
	fma.rn.f64 	%fd224, %fd1010, %fd958, %fd199;
	ld.shared.f64 	%fd1030, [%r16+32];
	fma.rn.f64 	%fd1031, %fd161, %fd1030, %fd1029;
	ld.shared.f64 	%fd1032, [%r19+352];
	fma.rn.f64 	%fd1033, %fd162, %fd1032, %fd1031;
	fma.rn.f64 	%fd225, %fd1010, %fd964, %fd200;
	ld.shared.f64 	%fd1034, [%r16+40];
	fma.rn.f64 	%fd1035, %fd164, %fd1034, %fd1033;
	ld.shared.f64 	%fd1036, [%r19+440];
	fma.rn.f64 	%fd1037, %fd165, %fd1036, %fd1035;
	fma.rn.f64 	%fd226, %fd1010, %fd970, %fd201;
	ld.shared.f64 	%fd1038, [%r16+48];
	fma.rn.f64 	%fd1039, %fd167, %fd1038, %fd1037;
	ld.shared.f64 	%fd1040, [%r19+528];
	fma.rn.f64 	%fd1041, %fd168, %fd1040, %fd1039;
	fma.rn.f64 	%fd227, %fd1010, %fd976, %fd202;
	ld.shared.f64 	%fd1042, [%r16+56];
	fma.rn.f64 	%fd1043, %fd170, %fd1042, %fd1041;
	ld.shared.f64 	%fd1044, [%r19+616];
	fma.rn.f64 	%fd1045, %fd171, %fd1044, %fd1043;
	fma.rn.f64 	%fd228, %fd1010, %fd982, %fd203;
	ld.shared.f64 	%fd1046, [%r16+64];
	fma.rn.f64 	%fd1047, %fd173, %fd1046, %fd1045;
	ld.shared.f64 	%fd1048, [%r19+704];
	fma.rn.f64 	%fd1049, %fd174, %fd1048, %fd1047;
	fma.rn.f64 	%fd229, %fd1010, %fd988, %fd204;
	ld.shared.f64 	%fd1050, [%r16+72];
	fma.rn.f64 	%fd1051, %fd176, %fd1050, %fd1049;
	ld.shared.f64 	%fd1052, [%r19+792];
	fma.rn.f64 	%fd1053, %fd177, %fd1052, %fd1051;
	fma.rn.f64 	%fd230, %fd1010, %fd994, %fd205;
	ld.shared.f64 	%fd1054, [%r16+80];
	fma.rn.f64 	%fd1055, %fd179, %fd1054, %fd1053;
	ld.shared.f64 	%fd1056, [%r19+880];
	fma.rn.f64 	%fd1057, %fd180, %fd1056, %fd1055;
	fma.rn.f64 	%fd231, %fd1010, %fd1000, %fd206;
	add.f64 	%fd232, %fd1057, %fd1025;
	mov.f64 	%fd2330, 0d0000000000000000;
	mov.f64 	%fd2331, %fd2330;
	mov.f64 	%fd2332, %fd2330;
	mov.f64 	%fd2333, %fd2330;
	mov.f64 	%fd2334, %fd2330;
	mov.f64 	%fd2335, %fd2330;
	mov.f64 	%fd2336, %fd2330;
	@%p7 bra 	$L__BB30_15;
	ld.global.nc.f64 	%fd2330, [%rd1+2904];
	ld.global.nc.f64 	%fd2331, [%rd1+13552];
	ld.global.nc.f64 	%fd2332, [%rd1+24200];
	ld.global.nc.f64 	%fd2333, [%rd1+34848];
	ld.global.nc.f64 	%fd2334, [%rd1+45496];
	ld.global.nc.f64 	%fd2335, [%rd1+56144];
	ld.global.nc.f64 	%fd2336, [%rd1+66792];
$L__BB30_15:
	ld.shared.f64 	%fd1059, [%r12+2904];
	fma.rn.f64 	%fd1060, %fd128, %fd1059, 0d0000000000000000;
	ld.shared.f64 	%fd1061, [%r20+2904];
	fma.rn.f64 	%fd1062, %fd129, %fd1061, 0d0000000000000000;
	ld.shared.f64 	%fd1063, [_ZZ32massMatrixMultiplyConstantKernelILi7ELi11ELi1EEvidPKdS1_S1_S1_S1_S1_S1_PdE13s_QuadToQuadD+264];
	fma.rn.f64 	%fd1064, %fd1063, %fd103, 0d0000000000000000;
	ld.shared.f64 	%fd1065, [%r12+2912];
	fma.rn.f64 	%fd1066, %fd130, %fd1065, %fd1060;
	ld.shared.f64 	%fd1067, [%r20+2992];
	fma.rn.f64 	%fd1068, %fd131, %fd1067, %fd1062;
	ld.shared.f64 	%fd1069, [_ZZ32massMatrixMultiplyConstantKernelILi7ELi11ELi1EEvidPKdS1_S1_S1_S1_S1_S1_PdE13s_QuadToQuadD+272];
	fma.rn.f64 	%fd1070, %fd1069, %fd104, %fd1064;
	ld.shared.f64 	%fd1071, [%r12+2920];
	fma.rn.f64 	%fd1072, %fd132, %fd1071, %fd1066;
	ld.shared.f64 	%fd1073, [%r20+3080];
	fma.rn.f64 	%fd1074, %fd133, %fd1073, %fd1068;
	ld.shared.f64 	%fd1075, [_ZZ32massMatrixMultiplyConstantKernelILi7ELi11ELi1EEvidPKdS1_S1_S1_S1_S1_S1_PdE13s_QuadToQuadD+280];
	fma.rn.f64 	%fd1076, %fd1075, %fd105, %fd1070;
	ld.shared.f64 	%fd1077, [%r12+2928];
	fma.rn.f64 	%fd1078, %fd134, %fd1077, %fd1072;
	ld.shared.f64 	%fd1079, [%r20+3168];
	fma.rn.f64 	%fd1080, %fd135, %fd1079, %fd1074;
	ld.shared.f64 	%fd1081, [_ZZ32massMatrixMultiplyConstantKernelILi7ELi11ELi1EEvidPKdS1_S1_S1_S1_S1_S1_PdE13s_QuadToQuadD+288];
	fma.rn.f64 	%fd1082, %fd1081, %fd106, %fd1076;
	ld.shared.f64 	%fd1083, [%r12+2936];
	fma.rn.f64 	%fd1084, %fd136, %fd1083, %fd1078;
	ld.shared.f64 	%fd1085, [%r20+3256];
	fma.rn.f64 	%fd1086, %fd137, %fd1085, %fd1080;
	ld.shared.f64 	%fd1087, [_ZZ32massMatrixMultiplyConstantKernelILi7ELi11ELi1EEvidPKdS1_S1_S1_S1_S1_S1_PdE13s_QuadToQuadD+296];
	fma.rn.f64 	%fd1088, %fd1087, %fd107, %fd1082;
	ld.shared.f64 	%fd1089, [%r12+2944];
	fma.rn.f64 	%fd1090, %fd138, %fd1089, %fd1084;
	ld.shared.f64 	%fd1091, [%r20+3344];
	fma.rn.f64 	%fd1092, %fd139, %fd1091, %fd1086;
	ld.shared.f64 	%fd1093, [_ZZ32massMatrixMultiplyConstantKernelILi7ELi11ELi1EEvidPKdS1_S1_S1_S1_S1_S1_PdE13s_QuadToQuadD+304];
	fma.rn.f64 	%fd1094, %fd1093, %fd108, %fd1088;
	ld.shared.f64 	%fd1095, [%r12+2952];
	fma.rn.f64 	%fd1096, %fd140, %fd1095, %fd1090;
	ld.shared.f64 	%fd1097, [%r20+3432];
	fma.rn.f64 	%fd1098, %fd141, %fd1097, %fd1092;
	ld.shared.f64 	%fd1099, [_ZZ32massMatrixMultiplyConstantKernelILi7ELi11ELi1EEvidPKdS1_S1_S1_S1_S1_S1_PdE13s_QuadToQuadD+312];
	fma.rn.f64 	%fd1100, %fd1099, %fd109, %fd1094;
	ld.shared.f64 	%fd1101, [%r12+2960];
	fma.rn.f64 	%fd1102, %fd142, %fd1101, %fd1096;
	ld.shared.f64 	%fd1103, [%r20+3520];
	fma.rn.f64 	%fd1104, %fd143, %fd1103, %fd1098;
	ld.shared.f64 	%fd1105, [_ZZ32massMatrixMultiplyConstantKernelILi7ELi11ELi1EEvidPKdS1_S1_S1_S1_S1_S1_PdE13s_QuadToQuadD+320];
	fma.rn.f64 	%fd1106, %fd1105, %fd110, %fd1100;
	ld.shared.f64 	%fd1107, [%r12+2968];
	fma.rn.f64 	%fd1108, %fd144, %fd1107, %fd1102;
	ld.shared.f64 	%fd1109, [%r20+3608];
	fma.rn.f64 	%fd1110, %fd145, %fd1109, %fd1104;
	ld.shared.f64 	%fd1111, [_ZZ32massMatrixMultiplyConstantKernelILi7ELi11ELi1EEvidPKdS1_S1_S1_S1_S1_S1_PdE13s_QuadToQuadD+328];
	fma.rn.f64 	%fd1112, %fd1111, %fd111, %fd1106;
	ld.shared.f64 	%fd1113, [%r12+2976];
	fma.rn.f64 	%fd1114, %fd146, %fd1113, %fd1108;
	ld.shared.f64 	%fd1115, [%r20+3696];
	fma.rn.f64 	%fd1116, %fd147, %fd1115, %fd1110;
	ld.shared.f64 	%fd1117, [_ZZ32massMatrixMultiplyConstantKernelILi7ELi11ELi1EEvidPKdS1_S1_S1_S1_S1_S1_PdE13s_QuadToQuadD+336];
	fma.rn.f64 	%fd1118, %fd1117, %fd112, %fd1112;
	ld.shared.f64 	%fd1119, [%r12+2984];
	fma.rn.f64 	%fd1120, %fd148, %fd1119, %fd1114;
	ld.shared.f64 	%fd1121, [%r20+3784];
	fma.rn.f64 	%fd1122, %fd149, %fd1121, %fd1116;
	ld.shared.f64 	%fd1123, [_ZZ32massMatrixMultiplyConstantKernelILi7ELi11ELi1EEvidPKdS1_S1_S1_S1_S1_S1_PdE13s_QuadToQuadD+344];
	fma.rn.f64 	%fd1124, %fd1123, %fd113, %fd1118;
	bar.sync 	0;
	mul.f64 	%fd1125, %fd2331, %fd1122;
	fma.rn.f64 	%fd1126, %fd2330, %fd1120, %fd1125;
	fma.rn.f64 	%fd1127, %fd2332, %fd1124, %fd1126;
	st.shared.f64 	[%r17], %fd1127;
	mul.f64 	%fd1128, %fd2333, %fd1122;
	fma.rn.f64 	%fd1129, %fd2331, %fd1120, %fd1128;
	fma.rn.f64 	%fd1130, %fd2334, %fd1124, %fd1129;
	st.shared.f64 	[%r18], %fd1130;
	mul.f64 	%fd1131, %fd2334, %fd1122;
	fma.rn.f64 	%fd1132, %fd2332, %fd1120, %fd1131;
	fma.rn.f64 	%fd1133, %fd2335, %fd1124, %fd1132;
	mul.f64 	%fd1134, %fd447, %fd2336;
	bar.sync 	0;
	ld.shared.f64 	%fd1135, [%r16];
	mul.f64 	%fd1136, %fd150, %fd1135;
	fma.rn.f64 	%fd1137, %fd1134, %fd106, %fd1136;
	ld.shared.f64 	%fd1138, [%r19];
	fma.rn.f64 	%fd1139, %fd151, %fd1138, %fd1137;
	fma.rn.f64 	%fd247, %fd1133, %fd1063, %fd222;
	ld.shared.f64 	%fd1140, [%r16+8];
	fma.rn.f64 	%fd1141, %fd152, %fd1140, %fd1139;
	ld.shared.f64 	%fd1142, [%r19+88];
	fma.rn.f64 	%fd1143, %fd153, %fd1142, %fd1141;
	fma.rn.f64 	%fd248, %fd1133, %fd1069, %fd223;
	ld.shared.f64 	%fd1144, [%r16+16];
	fma.rn.f64 	%fd1145, %fd155, %fd1144, %fd1143;
	ld.shared.f64 	%fd1146, [%r19+176];
	fma.rn.f64 	%fd1147, %fd156, %fd1146, %fd1145;
	fma.rn.f64 	%fd249, %fd1133, %fd1075, %fd232;
	ld.shared.f64 	%fd1148, [%r16+24];
	fma.rn.f64 	%fd1149, %fd158, %fd1148, %fd1147;
	ld.shared.f64 	%fd1150, [%r19+264];
	fma.rn.f64 	%fd1151, %fd159, %fd1150, %fd1149;
	fma.rn.f64 	%fd1152, %fd1133, %fd1081, %fd224;
	ld.shared.f64 	%fd1153, [%r16+32];
	fma.rn.f64 	%fd1154, %fd161, %fd1153, %fd1151;
	ld.shared.f64 	%fd1155, [%r19+352];
	fma.rn.f64 	%fd1156, %fd162, %fd1155, %fd1154;
	fma.rn.f64 	%fd250, %fd1133, %fd1087, %fd225;
	ld.shared.f64 	%fd1157, [%r16+40];
	fma.rn.f64 	%fd1158, %fd164, %fd1157, %fd1156;
	ld.shared.f64 	%fd1159, [%r19+440];
	fma.rn.f64 	%fd1160, %fd165, %fd1159, %fd1158;
	fma.rn.f64 	%fd251, %fd1133, %fd1093, %fd226;
	ld.shared.f64 	%fd1161, [%r16+48];
	fma.rn.f64 	%fd1162, %fd167, %fd1161, %fd1160;
	ld.shared.f64 	%fd1163, [%r19+528];
	fma.rn.f64 	%fd1164, %fd168, %fd1163, %fd1162;
	fma.rn.f64 	%fd252, %fd1133, %fd1099, %fd227;
	ld.shared.f64 	%fd1165, [%r16+56];
	fma.rn.f64 	%fd1166, %fd170, %fd1165, %fd1164;
	ld.shared.f64 	%fd1167, [%r19+616];
	fma.rn.f64 	%fd1168, %fd171, %fd1167, %fd1166;
	fma.rn.f64 	%fd253, %fd1133, %fd1105, %fd228;
	ld.shared.f64 	%fd1169, [%r16+64];
	fma.rn.f64 	%fd1170, %fd173, %fd1169, %fd1168;
	ld.shared.f64 	%fd1171, [%r19+704];
	fma.rn.f64 	%fd1172, %fd174, %fd1171, %fd1170;
	fma.rn.f64 	%fd254, %fd1133, %fd1111, %fd229;
	ld.shared.f64 	%fd1173, [%r16+72];
	fma.rn.f64 	%fd1174, %fd176, %fd1173, %fd1172;
	ld.shared.f64 	%fd1175, [%r19+792];
	fma.rn.f64 	%fd1176, %fd177, %fd1175, %fd1174;
	fma.rn.f64 	%fd255, %fd1133, %fd1117, %fd230;
	ld.shared.f64 	%fd1177, [%r16+80];
	fma.rn.f64 	%fd1178, %fd179, %fd1177, %fd1176;
	ld.shared.f64 	%fd1179, [%r19+880];
	fma.rn.f64 	%fd1180, %fd180, %fd1179, %fd1178;
	fma.rn.f64 	%fd256, %fd1133, %fd1123, %fd231;
	add.f64 	%fd257, %fd1180, %fd1152;
	mov.f64 	%fd2337, 0d0000000000000000;
	mov.f64 	%fd2338, %fd2337;
	mov.f64 	%fd2339, %fd2337;
	mov.f64 	%fd2340, %fd2337;
	mov.f64 	%fd2341, %fd2337;
	mov.f64 	%fd2342, %fd2337;
	mov.f64 	%fd2343, %fd2337;
	@%p7 bra 	$L__BB30_17;
	ld.global.nc.f64 	%fd2337, [%rd1+3872];
	ld.global.nc.f64 	%fd2338, [%rd1+14520];
	ld.global.nc.f64 	%fd2339, [%rd1+25168];
	ld.global.nc.f64 	%fd2340, [%rd1+35816];
	ld.global.nc.f64 	%fd2341, [%rd1+46464];
	ld.global.nc.f64 	%fd2342, [%rd1+57112];
	ld.global.nc.f64 	%fd2343, [%rd1+67760];
$L__BB30_17:
	ld.shared.f64 	%fd1182, [%r12+3872];
	fma.rn.f64 	%fd1183, %fd128, %fd1182, 0d0000000000000000;
	ld.shared.f64 	%fd1184, [%r20+3872];
	fma.rn.f64 	%fd1185, %fd129, %fd1184, 0d0000000000000000;
	ld.shared.f64 	%fd1186, [_ZZ32massMatrixMultiplyConstantKernelILi7ELi11ELi1EEvidPKdS1_S1_S1_S1_S1_S1_PdE13s_QuadToQuadD+352];
	fma.rn.f64 	%fd1187, %fd1186, %fd103, 0d0000000000000000;
	ld.shared.f64 	%fd1188, [%r12+3880];
	fma.rn.f64 	%fd1189, %fd130, %fd1188, %fd1183;
	ld.shared.f64 	%fd1190, [%r20+3960];
	fma.rn.f64 	%fd1191, %fd131, %fd1190, %fd1185;
	ld.shared.f64 	%fd1192, [_ZZ32massMatrixMultiplyConstantKernelILi7ELi11ELi1EEvidPKdS1_S1_S1_S1_S1_S1_PdE13s_QuadToQuadD+360];
	fma.rn.f64 	%fd1193, %fd1192, %fd104, %fd1187;
	ld.shared.f64 	%fd1194, [%r12+3888];
	fma.rn.f64 	%fd1195, %fd132, %fd1194, %fd1189;
	ld.shared.f64 	%fd1196, [%r20+4048];
	fma.rn.f64 	%fd1197, %fd133, %fd1196, %fd1191;
	ld.shared.f64 	%fd1198, [_ZZ32massMatrixMultiplyConstantKernelILi7ELi11ELi1EEvidPKdS1_S1_S1_S1_S1_S1_PdE13s_QuadToQuadD+368];
	fma.rn.f64 	%fd1199, %fd1198, %fd105, %fd1193;
	ld.shared.f64 	%fd1200, [%r12+3896];
	fma.rn.f64 	%fd1201, %fd134, %fd1200, %fd1195;
	ld.shared.f64 	%fd1202, [%r20+4136];
	fma.rn.f64 	%fd1203, %fd135, %fd1202, %fd1197;
	ld.shared.f64 	%fd1204, [_ZZ32massMatrixMultiplyConstantKernelILi7ELi11ELi1EEvidPKdS1_S1_S1_S1_S1_S1_PdE13s_QuadToQuadD+376];
	fma.rn.f64 	%fd1205, %fd1204, %fd106, %fd1199;
	ld.shared.f64 	%fd1206, [%r12+3904];
	fma.rn.f64 	%fd1207, %fd136, %fd1206, %fd1201;
	ld.shared.f64 	%fd1208, [%r20+4224];
	fma.rn.f64 	%fd1209, %fd137, %fd1208, %fd1203;
	ld.shared.f64 	%fd1210, [_ZZ32massMatrixMultiplyConstantKernelILi7ELi11ELi1EEvidPKdS1_S1_S1_S1_S1_S1_PdE13s_QuadToQuadD+384];
	fma.rn.f64 	%fd1211, %fd1210, %fd107, %fd1205;
	ld.shared.f64 	%fd1212, [%r12+3912];
	fma.rn.f64 	%fd1213, %fd138, %fd1212, %fd1207;
	ld.shared.f64 	%fd1214, [%r20+4312];
	fma.rn.f64 	%fd1215, %fd139, %fd1214, %fd1209;
	ld.shared.f64 	%fd1216, [_ZZ32massMatrixMultiplyConstantKernelILi7ELi11ELi1EEvidPKdS1_S1_S1_S1_S1_S1_PdE13s_QuadToQuadD+392];
	fma.rn.f64 	%fd1217, %fd1216, %fd108, %fd1211;
	ld.shared.f64 	%fd1218, [%r12+3920];
	fma.rn.f64 	%fd1219, %fd140, %fd1218, %fd1213;
	ld.shared.f64 	%fd1220, [%r20+4400];
	fma.rn.f64 	%fd1221, %fd141, %fd1220, %fd1215;
	ld.shared.f64 	%fd1222, [_ZZ32massMatrixMultiplyConstantKernelILi7ELi11ELi1EEvidPKdS1_S1_S1_S1_S1_S1_PdE13s_QuadToQuadD+400];
	fma.rn.f64 	%fd1223, %fd1222, %fd109, %fd1217;
	ld.shared.f64 	%fd1224, [%r12+3928];
	fma.rn.f64 	%fd1225, %fd142, %fd1224, %fd1219;
	ld.shared.f64 	%fd1226, [%r20+4488];
	fma.rn.f64 	%fd1227, %fd143, %fd1226, %fd1221;
	ld.shared.f64 	%fd1228, [_ZZ32massMatrixMultiplyConstantKernelILi7ELi11ELi1EEvidPKdS1_S1_S1_S1_S1_S1_PdE13s_QuadToQuadD+408];
	fma.rn.f64 	%fd1229, %fd1228, %fd110, %fd1223;
	ld.shared.f64 	%fd1230, [%r12+3936];
	fma.rn.f64 	%fd1231, %fd144, %fd1230, %fd1225;
	ld.shared.f64 	%fd1232, [%r20+4576];
	fma.rn.f64 	%fd1233, %fd145, %fd1232, %fd1227;
	ld.shared.f64 	%fd1234, [_ZZ32massMatrixMultiplyConstantKernelILi7ELi11ELi1EEvidPKdS1_S1_S1_S1_S1_S1_PdE13s_QuadToQuadD+416];
	fma.rn.f64 	%fd1235, %fd1234, %fd111, %fd1229;
	ld.shared.f64 	%fd1236, [%r12+3944];
	fma.rn.f64 	%fd1237, %fd146, %fd1236, %fd1231;
	ld.shared.f64 	%fd1238, [%r20+4664];
	fma.rn.f64 	%fd1239, %fd147, %fd1238, %fd1233;
	ld.shared.f64 	%fd1240, [_ZZ32massMatrixMultiplyConstantKernelILi7ELi11ELi1EEvidPKdS1_S1_S1_S1_S1_S1_PdE13s_QuadToQuadD+424];
	fma.rn.f64 	%fd1241, %fd1240, %fd112, %fd1235;
	ld.shared.f64 	%fd1242, [%r12+3952];
	fma.rn.f64 	%fd1243, %fd148, %fd1242, %fd1237;
	ld.shared.f64 	%fd1244, [%r20+4752];
	fma.rn.f64 	%fd1245, %fd149, %fd1244, %fd1239;
	ld.shared.f64 	%fd1246, [_ZZ32massMatrixMultiplyConstantKernelILi7ELi11ELi1EEvidPKdS1_S1_S1_S1_S1_S1_PdE13s_QuadToQuadD+432];
	fma.rn.f64 	%fd1247, %fd1246, %fd113, %fd1241;
	bar.sync 	0;
	mul.f64 	%fd1248, %fd2338, %fd1245;
	fma.rn.f64 	%fd1249, %fd2337, %fd1243, %fd1248;
	fma.rn.f64 	%fd1250, %fd2339, %fd1247, %fd1249;
	st.shared.f64 	[%r17], %fd1250;
	mul.f64 	%fd1251, %fd2340, %fd1245;
	fma.rn.f64 	%fd1252, %fd2338, %fd1243, %fd1251;
	fma.rn.f64 	%fd1253, %fd2341, %fd1247, %fd1252;
	st.shared.f64 	[%r18], %fd1253;
	mul.f64 	%fd1254, %fd2341, %fd1245;
	fma.rn.f64 	%fd1255, %fd2339, %fd1243, %fd1254;
	fma.rn.f64 	%fd1256, %fd2342, %fd1247, %fd1255;
	mul.f64 	%fd1257, %fd447, %fd2343;
	bar.sync 	0;
	ld.shared.f64 	%fd1258, [%r16];
	mul.f64 	%fd1259, %fd150, %fd1258;
	fma.rn.f64 	%fd1260, %fd1257, %fd107, %fd1259;
	ld.shared.f64 	%fd1261, [%r19];
	fma.rn.f64 	%fd1262, %fd151, %fd1261, %fd1260;
	fma.rn.f64 	%fd272, %fd1256, %fd1186, %fd247;
	ld.shared.f64 	%fd1263, [%r16+8];
	fma.rn.f64 	%fd1264, %fd152, %fd1263, %fd1262;
	ld.shared.f64 	%fd1265, [%r19+88];
	fma.rn.f64 	%fd1266, %fd153, %fd1265, %fd1264;
	fma.rn.f64 	%fd273, %fd1256, %fd1192, %fd248;
	ld.shared.f64 	%fd1267, [%r16+16];
	fma.rn.f64 	%fd1268, %fd155, %fd1267, %fd1266;
	ld.shared.f64 	%fd1269, [%r19+176];
	fma.rn.f64 	%fd1270, %fd156, %fd1269, %fd1268;
	fma.rn.f64 	%fd274, %fd1256, %fd1198, %fd249;
	ld.shared.f64 	%fd1271, [%r16+24];
	fma.rn.f64 	%fd1272, %fd158, %fd1271, %fd1270;
	ld.shared.f64 	%fd1273, [%r19+264];
	fma.rn.f64 	%fd1274, %fd159, %fd1273, %fd1272;
	fma.rn.f64 	%fd275, %fd1256, %fd1204, %fd257;
	ld.shared.f64 	%fd1275, [%r16+32];
	fma.rn.f64 	%fd1276, %fd161, %fd1275, %fd1274;
	ld.shared.f64 	%fd1277, [%r19+352];
	fma.rn.f64 	%fd1278, %fd162, %fd1277, %fd1276;
	fma.rn.f64 	%fd1279, %fd1256, %fd1210, %fd250;
	ld.shared.f64 	%fd1280, [%r16+40];
	fma.rn.f64 	%fd1281, %fd164, %fd1280, %fd1278;
	ld.shared.f64 	%fd1282, [%r19+440];
	fma.rn.f64 	%fd1283, %fd165, %fd1282, %fd1281;
	fma.rn.f64 	%fd276, %fd1256, %fd1216, %fd251;
	ld.shared.f64 	%fd1284, [%r16+48];
	fma.rn.f64 	%fd1285, %fd167, %fd1284, %fd1283;
	ld.shared.f64 	%fd1286, [%r19+528];
	fma.rn.f64 	%fd1287, %fd168, %fd1286, %fd1285;
	fma.rn.f64 	%fd277, %fd1256, %fd1222, %fd252;
	ld.shared.f64 	%fd1288, [%r16+56];
	fma.rn.f64 	%fd1289, %fd170, %fd1288, %fd1287;
	ld.shared.f64 	%fd1290, [%r19+616];
	fma.rn.f64 	%fd1291, %fd171, %fd1290, %fd1289;
	fma.rn.f64 	%fd278, %fd1256, %fd1228, %fd253;
	ld.shared.f64 	%fd1292, [%r16+64];
	fma.rn.f64 	%fd1293, %fd173, %fd1292, %fd1291;
	ld.shared.f64 	%fd1294, [%r19+704];
	fma.rn.f64 	%fd1295, %fd174, %fd1294, %fd1293;
	fma.rn.f64 	%fd279, %fd1256, %fd1234, %fd254;
	ld.shared.f64 	%fd1296, [%r16+72];
	fma.rn.f64 	%fd1297, %fd176, %fd1296, %fd1295;
	ld.shared.f64 	%fd1298, [%r19+792];
	fma.rn.f64 	%fd1299, %fd177, %fd1298, %fd1297;
	fma.rn.f64 	%fd280, %fd1256, %fd1240, %fd255;
	ld.shared.f64 	%fd1300, [%r16+80];
	fma.rn.f64 	%fd1301, %fd179, %fd1300, %fd1299;
	ld.shared.f64 	%fd1302, [%r19+880];
	fma.rn.f64 	%fd1303, %fd180, %fd1302, %fd1301;
	fma.rn.f64 	%fd281, %fd1256, %fd1246, %fd256;
	add.f64 	%fd282, %fd1303, %fd1279;
	mov.f64 	%fd2344, 0d0000000000000000;
	mov.f64 	%fd2345, %fd2344;
	mov.f64 	%fd2346, %fd2344;
	mov.f64 	%fd2347, %fd2344;
	mov.f64 	%fd2348, %fd2344;
	mov.f64 	%fd2349, %fd2344;
	mov.f64 	%fd2350, %fd2344;
	@%p7 bra 	$L__BB30_19;
	ld.global.nc.f64 	%fd2344, [%rd1+4840];
	ld.global.nc.f64 	%fd2345, [%rd1+15488];
	ld.global.nc.f64 	%fd2346, [%rd1+26136];
	ld.global.nc.f64 	%fd2347, [%rd1+36784];
	ld.global.nc.f64 	%fd2348, [%rd1+47432];
	ld.global.nc.f64 	%fd2349, [%rd1+58080];
	ld.global.nc.f64 	%fd2350, [%rd1+68728];
$L__BB30_19:
	ld.shared.f64 	%fd1305, [%r12+4840];
	fma.rn.f64 	%fd1306, %fd128, %fd1305, 0d0000000000000000;
	ld.shared.f64 	%fd1307, [%r20+4840];
	fma.rn.f64 	%fd1308, %fd129, %fd1307, 0d0000000000000000;
	ld.shared.f64 	%fd1309, [_ZZ32massMatrixMultiplyConstantKernelILi7ELi11ELi1EEvidPKdS1_S1_S1_S1_S1_S1_PdE13s_QuadToQuadD+440];
	fma.rn.f64 	%fd1310, %fd1309, %fd103, 0d0000000000000000;
	ld.shared.f64 	%fd1311, [%r12+4848];
	fma.rn.f64 	%fd1312, %fd130, %fd1311, %fd1306;
	ld.shared.f64 	%fd1313, [%r20+4928];
	fma.rn.f64 	%fd1314, %fd131, %fd1313, %fd1308;
	ld.shared.f64 	%fd1315, [_ZZ32massMatrixMultiplyConstantKernelILi7ELi11ELi1EEvidPKdS1_S1_S1_S1_S1_S1_PdE13s_QuadToQuadD+448];
	fma.rn.f64 	%fd1316, %fd1315, %fd104, %fd1310;
	ld.shared.f64 	%fd1317, [%r12+4856];
	fma.rn.f64 	%fd1318, %fd132, %fd1317, %fd1312;
	ld.shared.f64 	%fd1319, [%r20+5016];
	fma.rn.f64 	%fd1320, %fd133, %fd1319, %fd1314;
	ld.shared.f64 	%fd1321, [_ZZ32massMatrixMultiplyConstantKernelILi7ELi11ELi1EEvidPKdS1_S1_S1_S1_S1_S1_PdE13s_QuadToQuadD+456];
	fma.rn.f64 	%fd1322, %fd1321, %fd105, %fd1316;
	ld.shared.f64 	%fd1323, [%r12+4864];
	fma.rn.f64 	%fd1324, %fd134, %fd1323, %fd1318;
	ld.shared.f64 	%fd1325, [%r20+5104];
	fma.rn.f64 	%fd1326, %fd135, %fd1325, %fd1320;
	ld.shared.f64 	%fd1327, [_ZZ32massMatrixMultiplyConstantKernelILi7ELi11ELi1EEvidPKdS1_S1_S1_S1_S1_S1_PdE13s_QuadToQuadD+464];
	fma.rn.f64 	%fd1328, %fd1327, %fd106, %fd1322;
	ld.shared.f64 	%fd1329, [%r12+4872];
	fma.rn.f64 	%fd1330, %fd136, %fd1329, %fd1324;
	ld.shared.f64 	%fd1331, [%r20+5192];
	fma.rn.f64 	%fd1332, %fd137, %fd1331, %fd1326;
	ld.shared.f64 	%fd1333, [_ZZ32massMatrixMultiplyConstantKernelILi7ELi11ELi1EEvidPKdS1_S1_S1_S1_S1_S1_PdE13s_QuadToQuadD+472];
	fma.rn.f64 	%fd1334, %fd1333, %fd107, %fd1328;
	ld.shared.f64 	%fd1335, [%r12+4880];
	fma.rn.f64 	%fd1336, %fd138, %fd1335, %fd1330;
	ld.shared.f64 	%fd1337, [%r20+5280];
	fma.rn.f64 	%fd1338, %fd139, %fd1337, %fd1332;
	ld.shared.f64 	%fd1339, [_ZZ32massMatrixMultiplyConstantKernelILi7ELi11ELi1EEvidPKdS1_S1_S1_S1_S1_S1_PdE13s_QuadToQuadD+480];
	fma.rn.f64 	%fd1340, %fd1339, %fd108, %fd1334;
	ld.shared.f64 	%fd1341, [%r12+4888];
	fma.rn.f64 	%fd1342, %fd140, %fd1341, %fd1336;
	ld.shared.f64 	%fd1343, [%r20+5368];
	fma.rn.f64 	%fd1344, %fd141, %fd1343, %fd1338;
	ld.shared.f64 	%fd1345, [_ZZ32massMatrixMultiplyConstantKernelILi7ELi11ELi1EEvidPKdS1_S1_S1_S1_S1_S1_PdE13s_QuadToQuadD+488];
	fma.rn.f64 	%fd1346, %fd1345, %fd109, %fd1340;
	ld.shared.f64 	%fd1347, [%r12+4896];
	fma.rn.f64 	%fd1348, %fd142, %fd1347, %fd1342;
	ld.shared.f64 	%fd1349, [%r20+5456];
	fma.rn.f64 	%fd1350, %fd143, %fd1349, %fd1344;
	ld.shared.f64 	%fd1351, [_ZZ32massMatrixMultiplyConstantKernelILi7ELi11ELi1EEvidPKdS1_S1_S1_S1_S1_S1_PdE13s_QuadToQuadD+496];
	fma.rn.f64 	%fd1352, %fd1351, %fd110, %fd1346;
	ld.shared.f64 	%fd1353, [%r12+4904];
	fma.rn.f64 	%fd1354, %fd144, %fd1353, %fd1348;
	ld.shared.f64 	%fd1355, [%r20+5544];
	fma.rn.f64 	%fd1356, %fd145, %fd1355, %fd1350;
	ld.shared.f64 	%fd1357, [_ZZ32massMatrixMultiplyConstantKernelILi7ELi11ELi1EEvidPKdS1_S1_S1_S1_S1_S1_PdE13s_QuadToQuadD+504];
	fma.rn.f64 	%fd1358, %fd1357, %fd111, %fd1352;
	ld.shared.f64 	%fd1359, [%r12+4912];
	fma.rn.f64 	%fd1360, %fd146, %fd1359, %fd1354;
	ld.shared.f64 	%fd1361, [%r20+5632];
	fma.rn.f64 	%fd1362, %fd147, %fd1361, %fd1356;
	ld.shared.f64 	%fd1363, [_ZZ32massMatrixMultiplyConstantKernelILi7ELi11ELi1EEvidPKdS1_S1_S1_S1_S1_S1_PdE13s_QuadToQuadD+512];
	fma.rn.f64 	%fd1364, %fd1363, %fd112, %fd1358;
	ld.shared.f64 	%fd1365, [%r12+4920];
	fma.rn.f64 	%fd1366, %fd148, %fd1365, %fd1360;
	ld.shared.f64 	%fd1367, [%r20+5720];
	fma.rn.f64 	%fd1368, %fd149, %fd1367, %fd1362;
	ld.shared.f64 	%fd1369, [_ZZ32massMatrixMultiplyConstantKernelILi7ELi11ELi1EEvidPKdS1_S1_S1_S1_S1_S1_PdE13s_QuadToQuadD+520];
	fma.rn.f64 	%fd1370, %fd1369, %fd113, %fd1364;
	bar.sync 	0;
	mul.f64 	%fd1371, %fd2345, %fd1368;
	fma.rn.f64 	%fd1372, %fd2344, %fd1366, %fd1371;
	fma.rn.f64 	%fd1373, %fd2346, %fd1370, %fd1372;
	st.shared.f64 	[%r17], %fd1373;
	mul.f64 	%fd1374, %fd2347, %fd1368;
	fma.rn.f64 	%fd1375, %fd2345, %fd1366, %fd1374;
	fma.rn.f64 	%fd1376, %fd2348, %fd1370, %fd1375;
	st.shared.f64 	[%r18], %fd1376;
	mul.f64 	%fd1377, %fd2348, %fd1368;
	fma.rn.f64 	%fd1378, %fd2346, %fd1366, %fd1377;
	fma.rn.f64 	%fd1379, %fd2349, %fd1370, %fd1378;
	mul.f64 	%fd1380, %fd447, %fd2350;
	bar.sync 	0;
	ld.shared.f64 	%fd1381, [%r16];
	mul.f64 	%fd1382, %fd150, %fd1381;
	fma.rn.f64 	%fd1383, %fd1380, %fd108, %fd1382;
	ld.shared.f64 	%fd1384, [%r19];
	fma.rn.f64 	%fd1385, %fd151, %fd1384, %fd1383;
	fma.rn.f64 	%fd297, %fd1379, %fd1309, %fd272;
	ld.shared.f64 	%fd1386, [%r16+8];
	fma.rn.f64 	%fd1387, %fd152, %fd1386, %fd1385;
	ld.shared.f64 	%fd1388, [%r19+88];
	fma.rn.f64 	%fd1389, %fd153, %fd1388, %fd1387;
	fma.rn.f64 	%fd298, %fd1379, %fd1315, %fd273;
	ld.shared.f64 	%fd1390, [%r16+16];
	fma.rn.f64 	%fd1391, %fd155, %fd1390, %fd1389;
	ld.shared.f64 	%fd1392, [%r19+176];
	fma.rn.f64 	%fd1393, %fd156, %fd1392, %fd1391;
	fma.rn.f64 	%fd299, %fd1379, %fd1321, %fd274;
	ld.shared.f64 	%fd1394, [%r16+24];
	fma.rn.f64 	%fd1395, %fd158, %fd1394, %fd1393;
	ld.shared.f64 	%fd1396, [%r19+264];
	fma.rn.f64 	%fd1397, %fd159, %fd1396, %fd1395;
	fma.rn.f64 	%fd300, %fd1379, %fd1327, %fd275;
	ld.shared.f64 	%fd1398, [%r16+32];
	fma.rn.f64 	%fd1399, %fd161, %fd1398, %fd1397;
	ld.shared.f64 	%fd1400, [%r19+352];
	fma.rn.f64 	%fd1401, %fd162, %fd1400, %fd1399;
	fma.rn.f64 	%fd301, %fd1379, %fd1333, %fd282;
	ld.shared.f64 	%fd1402, [%r16+40];
	fma.rn.f64 	%fd1403, %fd164, %fd1402, %fd1401;
	ld.shared.f64 	%fd1404, [%r19+440];
	fma.rn.f64 	%fd1405, %fd165, %fd1404, %fd1403;
	fma.rn.f64 	%fd1406, %fd1379, %fd1339, %fd276;
	ld.shared.f64 	%fd1407, [%r16+48];
	fma.rn.f64 	%fd1408, %fd167, %fd1407, %fd1405;
	ld.shared.f64 	%fd1409, [%r19+528];
	fma.rn.f64 	%fd1410, %fd168, %fd1409, %fd1408;
	fma.rn.f64 	%fd302, %fd1379, %fd1345, %fd277;
	ld.shared.f64 	%fd1411, [%r16+56];
	fma.rn.f64 	%fd1412, %fd170, %fd1411, %fd1410;
	ld.shared.f64 	%fd1413, [%r19+616];
	fma.rn.f64 	%fd1414, %fd171, %fd1413, %fd1412;
	fma.rn.f64 	%fd303, %fd1379, %fd1351, %fd278;
	ld.shared.f64 	%fd1415, [%r16+64];
	fma.rn.f64 	%fd1416, %fd173, %fd1415, %fd1414;
	ld.shared.f64 	%fd1417, [%r19+704];
	fma.rn.f64 	%fd1418, %fd174, %fd1417, %fd1416;
	fma.rn.f64 	%fd304, %fd1379, %fd1357, %fd279;
	ld.shared.f64 	%fd1419, [%r16+72];
	fma.rn.f64 	%fd1420, %fd176, %fd1419, %fd1418;
	ld.shared.f64 	%fd1421, [%r19+792];
	fma.rn.f64 	%fd1422, %fd177, %fd1421, %fd1420;
	fma.rn.f64 	%fd305, %fd1379, %fd1363, %fd280;
	ld.shared.f64 	%fd1423, [%r16+80];
	fma.rn.f64 	%fd1424, %fd179, %fd1423, %fd1422;
	ld.shared.f64 	%fd1425, [%r19+880];
	fma.rn.f64 	%fd1426, %fd180, %fd1425, %fd1424;
	fma.rn.f64 	%fd306, %fd1379, %fd1369, %fd281;
	add.f64 	%fd307, %fd1426, %fd1406;
	mov.f64 	%fd2351, 0d0000000000000000;
	mov.f64 	%fd2352, %fd2351;
	mov.f64 	%fd2353, %fd2351;
	mov.f64 	%fd2354, %fd2351;
	mov.f64 	%fd2355, %fd2351;
	mov.f64 	%fd2356, %fd2351;
	mov.f64 	%fd2357, %fd2351;
	@%p7 bra 	$L__BB30_21;
	ld.global.nc.f64 	%fd2351, [%rd1+5808];
	ld.global.nc.f64 	%fd2352, [%rd1+16456];
	ld.global.nc.f64 	%fd2353, [%rd1+27104];
	ld.global.nc.f64 	%fd2354, [%rd1+37752];
	ld.global.nc.f64 	%fd2355, [%rd1+48400];
	ld.global.nc.f64 	%fd2356, [%rd1+59048];
	ld.global.nc.f64 	%fd2357, [%rd1+69696];
$L__BB30_21:
	ld.shared.f64 	%fd1428, [%r12+5808];
	fma.rn.f64 	%fd1429, %fd128, %fd1428, 0d0000000000000000;
	ld.shared.f64 	%fd1430, [%r20+5808];
	fma.rn.f64 	%fd1431, %fd129, %fd1430, 0d0000000000000000;
	ld.shared.f64 	%fd1432, [_ZZ32massMatrixMultiplyConstantKernelILi7ELi11ELi1EEvidPKdS1_S1_S1_S1_S1_S1_PdE13s_QuadToQuadD+528];
	fma.rn.f64 	%fd1433, %fd1432, %fd103, 0d0000000000000000;
	ld.shared.f64 	%fd1434, [%r12+5816];
	fma.rn.f64 	%fd1435, %fd130, %fd1434, %fd1429;
	ld.shared.f64 	%fd1436, [%r20+5896];
	fma.rn.f64 	%fd1437, %fd131, %fd1436, %fd1431;
	ld.shared.f64 	%fd1438, [_ZZ32massMatrixMultiplyConstantKernelILi7ELi11ELi1EEvidPKdS1_S1_S1_S1_S1_S1_PdE13s_QuadToQuadD+536];
	fma.rn.f64 	%fd1439, %fd1438, %fd104, %fd1433;
	ld.shared.f64 	%fd1440, [%r12+5824];
	fma.rn.f64 	%fd1441, %fd132, %fd1440, %fd1435;
	ld.shared.f64 	%fd1442, [%r20+5984];
	fma.rn.f64 	%fd1443, %fd133, %fd1442, %fd1437;
	ld.shared.f64 	%fd1444, [_ZZ32massMatrixMultiplyConstantKernelILi7ELi11ELi1EEvidPKdS1_S1_S1_S1_S1_S1_PdE13s_QuadToQuadD+544];
	fma.rn.f64 	%fd1445, %fd1444, %fd105, %fd1439;
	ld.shared.f64 	%fd1446, [%r12+5832];
	fma.rn.f64 	%fd1447, %fd134, %fd1446, %fd1441;
	ld.shared.f64 	%fd1448, [%r20+6072];
	fma.rn.f64 	%fd1449, %fd135, %fd1448, %fd1443;
	ld.shared.f64 	%fd1450, [_ZZ32massMatrixMultiplyConstantKernelILi7ELi11ELi1EEvidPKdS1_S1_S1_S1_S1_S1_PdE13s_QuadToQuadD+552];
	fma.rn.f64 	%fd1451, %fd1450, %fd106, %fd1445;
	ld.shared.f64 	%fd1452, [%r12+5840];
	fma.rn.f64 	%fd1453, %fd136, %fd1452, %fd1447;
	ld.shared.f64 	%fd1454, [%r20+6160];
	fma.rn.f64 	%fd1455, %fd137, %fd1454, %fd1449;
	ld.shared.f64 	%fd1456, [_ZZ32massMatrixMultiplyConstantKernelILi7ELi11ELi1EEvidPKdS1_S1_S1_S1_S1_S1_PdE13s_QuadToQuadD+560];
	fma.rn.f64 	%fd1457, %fd1456, %fd107, %fd1451;
	ld.shared.f64 	%fd1458, [%r12+5848];
	fma.rn.f64 	%fd1459, %fd138, %fd1458, %fd1453;
	ld.shared.f64 	%fd1460, [%r20+6248];
	fma.rn.f64 	%fd1461, %fd139, %fd1460, %fd1455;
	ld.shared.f64 	%fd1462, [_ZZ32massMatrixMultiplyConstantKernelILi7ELi11ELi1EEvidPKdS1_S1_S1_S1_S1_S1_PdE13s_QuadToQuadD+568];
	fma.rn.f64 	%fd1463, %fd1462, %fd108, %fd1457;
	ld.shared.f64 	%fd1464, [%r12+5856];
	fma.rn.f64 	%fd1465, %fd140, %fd1464, %fd1459;
	ld.shared.f64 	%fd1466, [%r20+6336];
	fma.rn.f64 	%fd1467, %fd141, %fd1466, %fd1461;
	ld.shared.f64 	%fd1468, [_ZZ32massMatrixMultiplyConstantKernelILi7ELi11ELi1EEvidPKdS1_S1_S1_S1_S1_S1_PdE13s_QuadToQuadD+576];
	fma.rn.f64 	%fd1469, %fd1468, %fd109, %fd1463;
	ld.shared.f64 	%fd1470, [%r12+5864];
	fma.rn.f64 	%fd1471, %fd142, %fd1470, %fd1465;
	ld.shared.f64 	%fd1472, [%r20+6424];
	fma.rn.f64 	%fd1473, %fd143, %fd1472, %fd1467;
	ld.shared.f64 	%fd1474, [_ZZ32massMatrixMultiplyConstantKernelILi7ELi11ELi1EEvidPKdS1_S1_S1_S1_S1_S1_PdE13s_QuadToQuadD+584];
	fma.rn.f64 	%fd1475, %fd1474, %fd110, %fd1469;
	ld.shared.f64 	%fd1476, [%r12+5872];
	fma.rn.f64 	%fd1477, %fd144, %fd1476, %fd1471;
	ld.shared.f64 	%fd1478, [%r20+6512];
	fma.rn.f64 	%fd1479, %fd145, %fd1478, %fd1473;
	ld.shared.f64 	%fd1480, [_ZZ32massMatrixMultiplyConstantKernelILi7ELi11ELi1EEvidPKdS1_S1_S1_S1_S1_S1_PdE13s_QuadToQuadD+592];
	fma.rn.f64 	%fd1481, %fd1480, %fd111, %fd1475;
	ld.shared.f64 	%fd1482, [%r12+5880];
	fma.rn.f64 	%fd1483, %fd146, %fd1482, %fd1477;
	ld.shared.f64 	%fd1484, [%r20+6600];
	fma.rn.f64 	%fd1485, %fd147, %fd1484, %fd1479;
	ld.shared.f64 	%fd1486, [_ZZ32massMatrixMultiplyConstantKernelILi7ELi11ELi1EEvidPKdS1_S1_S1_S1_S1_S1_PdE13s_QuadToQuadD+600];
	fma.rn.f64 	%fd1487, %fd1486, %fd112, %fd1481;
	ld.shared.f64 	%fd1488, [%r12+5888];
	fma.rn.f64 	%fd1489, %fd148, %fd1488, %fd1483;
	ld.shared.f64 	%fd1490, [%r20+6688];
	fma.rn.f64 	%fd1491, %fd149, %fd1490, %fd1485;
	ld.shared.f64 	%fd1492, [_ZZ32massMatrixMultiplyConstantKernelILi7ELi11ELi1EEvidPKdS1_S1_S1_S1_S1_S1_PdE13s_QuadToQuadD+608];
	fma.rn.f64 	%fd1493, %fd1492, %fd113, %fd1487;
	bar.sync 	0;
	mul.f64 	%fd1494, %fd2352, %fd1491;
	fma.rn.f64 	%fd1495, %fd2351, %fd1489, %fd1494;
	fma.rn.f64 	%fd1496, %fd2353, %fd1493, %fd1495;
	st.shared.f64 	[%r17], %fd1496;
	mul.f64 	%fd1497, %fd2354, %fd1491;
	fma.rn.f64 	%fd1498, %fd2352, %fd1489, %fd1497;
	fma.rn.f64 	%fd1499, %fd2355, %fd1493, %fd1498;
	st.shared.f64 	[%r18], %fd1499;
	mul.f64 	%fd1500, %fd2355, %fd1491;
	fma.rn.f64 	%fd1501, %fd2353, %fd1489, %fd1500;
	fma.rn.f64 	%fd1502, %fd2356, %fd1493, %fd1501;
	mul.f64 	%fd1503, %fd447, %fd2357;
	bar.sync 	0;
	ld.shared.f64 	%fd1504, [%r16];
	mul.f64 	%fd1505, %fd150, %fd1504;
	fma.rn.f64 	%fd1506, %fd1503, %fd109, %fd1505;
	ld.shared.f64 	%fd1507, [%r19];
	fma.rn.f64 	%fd1508, %fd151, %fd1507, %fd1506;
	fma.rn.f64 	%fd322, %fd1502, %fd1432, %fd297;
	ld.shared.f64 	%fd1509, [%r16+8];
	fma.rn.f64 	%fd1510, %fd152, %fd1509, %fd1508;
	ld.shared.f64 	%fd1511, [%r19+88];
	fma.rn.f64 	%fd1512, %fd153, %fd1511, %fd1510;
	fma.rn.f64 	%fd323, %fd1502, %fd1438, %fd298;
	ld.shared.f64 	%fd1513, [%r16+16];
	fma.rn.f64 	%fd1514, %fd155, %fd1513, %fd1512;
	ld.shared.f64 	%fd1515, [%r19+176];
	fma.rn.f64 	%fd1516, %fd156, %fd1515, %fd1514;
	fma.rn.f64 	%fd324, %fd1502, %fd1444, %fd299;
	ld.shared.f64 	%fd1517, [%r16+24];
	fma.rn.f64 	%fd1518, %fd158, %fd1517, %fd1516;
	ld.shared.f64 	%fd1519, [%r19+264];
	fma.rn.f64 	%fd1520, %fd159, %fd1519, %fd1518;
	fma.rn.f64 	%fd325, %fd1502, %fd1450, %fd300;
	ld.shared.f64 	%fd1521, [%r16+32];
	fma.rn.f64 	%fd1522, %fd161, %fd1521, %fd1520;
	ld.shared.f64 	%fd1523, [%r19+352];
	fma.rn.f64 	%fd1524, %fd162, %fd1523, %fd1522;
	fma.rn.f64 	%fd326, %fd1502, %fd1456, %fd301;
	ld.shared.f64 	%fd1525, [%r16+40];
	fma.rn.f64 	%fd1526, %fd164, %fd1525, %fd1524;
	ld.shared.f64 	%fd1527, [%r19+440];
	fma.rn.f64 	%fd1528, %fd165, %fd1527, %fd1526;
	fma.rn.f64 	%fd327, %fd1502, %fd1462, %fd307;
	ld.shared.f64 	%fd1529, [%r16+48];
	fma.rn.f64 	%fd1530, %fd167, %fd1529, %fd1528;
	ld.shared.f64 	%fd1531, [%r19+528];
	fma.rn.f64 	%fd1532, %fd168, %fd1531, %fd1530;
	fma.rn.f64 	%fd1533, %fd1502, %fd1468, %fd302;
	ld.shared.f64 	%fd1534, [%r16+56];
	fma.rn.f64 	%fd1535, %fd170, %fd1534, %fd1532;
	ld.shared.f64 	%fd1536, [%r19+616];
	fma.rn.f64 	%fd1537, %fd171, %fd1536, %fd1535;
	fma.rn.f64 	%fd328, %fd1502, %fd1474, %fd303;
	ld.shared.f64 	%fd1538, [%r16+64];
	fma.rn.f64 	%fd1539, %fd173, %fd1538, %fd1537;
	ld.shared.f64 	%fd1540, [%r19+704];
	fma.rn.f64 	%fd1541, %fd174, %fd1540, %fd1539;
	fma.rn.f64 	%fd329, %fd1502, %fd1480, %fd304;
	ld.shared.f64 	%fd1542, [%r16+72];
	fma.rn.f64 	%fd1543, %fd176, %fd1542, %fd1541;
	ld.shared.f64 	%fd1544, [%r19+792];
	fma.rn.f64 	%fd1545, %fd177, %fd1544, %fd1543;
	fma.rn.f64 	%fd330, %fd1502, %fd1486, %fd305;
	ld.shared.f64 	%fd1546, [%r16+80];
	fma.rn.f64 	%fd1547, %fd179, %fd1546, %fd1545;
	ld.shared.f64 	%fd1548, [%r19+880];
	fma.rn.f64 	%fd1549, %fd180, %fd1548, %fd1547;
	fma.rn.f64 	%fd331, %fd1502, %fd1492, %fd306;
	add.f64 	%fd332, %fd1549, %fd1533;
	mov.f64 	%fd2358, 0d0000000000000000;
	mov.f64 	%fd2359, %fd2358;
	mov.f64 	%fd2360, %fd2358;
	mov.f64 	%fd2361, %fd2358;
	mov.f64 	%fd2362, %fd2358;
	mov.f64 	%fd2363, %fd2358;
	mov.f64 	%fd2364, %fd2358;
	@%p7 bra 	$L__BB30_23;
	ld.global.nc.f64 	%fd2358, [%rd1+6776];
	ld.global.nc.f64 	%fd2359, [%rd1+17424];
	ld.global.nc.f64 	%fd2360, [%rd1+28072];
	ld.global.nc.f64 	%fd2361, [%rd1+38720];
	ld.global.nc.f64 	%fd2362, [%rd1+49368];
	ld.global.nc.f64 	%fd2363, [%rd1+60016];
	ld.global.nc.f64 	%fd2364, [%rd1+70664];
$L__BB30_23:
	ld.shared.f64 	%fd1551, [%r12+6776];
	fma.rn.f64 	%fd1552, %fd128, %fd1551, 0d0000000000000000;
	ld.shared.f64 	%fd1553, [%r20+6776];
	fma.rn.f64 	%fd1554, %fd129, %fd1553, 0d0000000000000000;
	ld.shared.f64 	%fd1555, [_ZZ32massMatrixMultiplyConstantKernelILi7ELi11ELi1EEvidPKdS1_S1_S1_S1_S1_S1_PdE13s_QuadToQuadD+616];
	fma.rn.f64 	%fd1556, %fd1555, %fd103, 0d0000000000000000;
	ld.shared.f64 	%fd1557, [%r12+6784];
	fma.rn.f64 	%fd1558, %fd130, %fd1557, %fd1552;
	ld.shared.f64 	%fd1559, [%r20+6864];
	fma.rn.f64 	%fd1560, %fd131, %fd1559, %fd1554;
	ld.shared.f64 	%fd1561, [_ZZ32massMatrixMultiplyConstantKernelILi7ELi11ELi1EEvidPKdS1_S1_S1_S1_S1_S1_PdE13s_QuadToQuadD+624];
	fma.rn.f64 	%fd1562, %fd1561, %fd104, %fd1556;
	ld.shared.f64 	%fd1563, [%r12+6792];
	fma.rn.f64 	%fd1564, %fd132, %fd1563, %fd1558;
	ld.shared.f64 	%fd1565, [%r20+6952];
	fma.rn.f64 	%fd1566, %fd133, %fd1565, %fd1560;
	ld.shared.f64 	%fd1567, [_ZZ32massMatrixMultiplyConstantKernelILi7ELi11ELi1EEvidPKdS1_S1_S1_S1_S1_S1_PdE13s_QuadToQuadD+632];
	fma.rn.f64 	%fd1568, %fd1567, %fd105, %fd1562;
	ld.shared.f64 	%fd1569, [%r12+6800];
	fma.rn.f64 	%fd1570, %fd134, %fd1569, %fd1564;
	ld.shared.f64 	%fd1571, [%r20+7040];
	fma.rn.f64 	%fd1572, %fd135, %fd1571, %fd1566;
	ld.shared.f64 	%fd1573, [_ZZ32massMatrixMultiplyConstantKernelILi7ELi11ELi1EEvidPKdS1_S1_S1_S1_S1_S1_PdE13s_QuadToQuadD+640];
	fma.rn.f64 	%fd1574, %fd1573, %fd106, %fd1568;
	ld.shared.f64 	%fd1575, [%r12+6808];
	fma.rn.f64 	%fd1576, %fd136, %fd1575, %fd1570;
	ld.shared.f64 	%fd1577, [%r20+7128];
	fma.rn.f64 	%fd1578, %fd137, %fd1577, %fd1572;
	ld.shared.f64 	%fd1579, [_ZZ32massMatrixMultiplyConstantKernelILi7ELi11ELi1EEvidPKdS1_S1_S1_S1_S1_S1_PdE13s_QuadToQuadD+648];
	fma.rn.f64 	%fd1580, %fd1579, %fd107, %fd1574;
	ld.shared.f64 	%fd1581, [%r12+6816];
	fma.rn.f64 	%fd1582, %fd138, %fd1581, %fd1576;
	ld.shared.f64 	%fd1583, [%r20+7216];
	fma.rn.f64 	%fd1584, %fd139, %fd1583, %fd1578;
	ld.shared.f64 	%fd1585, [_ZZ32massMatrixMultiplyConstantKernelILi7ELi11ELi1EEvidPKdS1_S1_S1_S1_S1_S1_PdE13s_QuadToQuadD+656];
	fma.rn.f64 	%fd1586, %fd1585, %fd108, %fd1580;
	ld.shared.f64 	%fd1587, [%r12+6824];
	fma.rn.f64 	%fd1588, %fd140, %fd1587, %fd1582;
	ld.shared.f64 	%fd1589, [%r20+7304];
	fma.rn.f64 	%fd1590, %fd141, %fd1589, %fd1584;
	ld.shared.f64 	%fd1591, [_ZZ32massMatrixMultiplyConstantKernelILi7ELi11ELi1EEvidPKdS1_S1_S1_S1_S1_S1_PdE13s_QuadToQuadD+664];
	fma.rn.f64 	%fd1592, %fd1591, %fd109, %fd1586;
	ld.shared.f64 	%fd1593, [%r12+6832];
	fma.rn.f64 	%fd1594, %fd142, %fd1593, %fd1588;
	ld.shared.f64 	%fd1595, [%r20+7392];
	fma.rn.f64 	%fd1596, %fd143, %fd1595, %fd1590;
	ld.shared.f64 	%fd1597, [_ZZ32massMatrixMultiplyConstantKernelILi7ELi11ELi1EEvidPKdS1_S1_S1_S1_S1_S1_PdE13s_QuadToQuadD+672];
	fma.rn.f64 	%fd1598, %fd1597, %fd110, %fd1592;
	ld.shared.f64 	%fd1599, [%r12+6840];
	fma.rn.f64 	%fd1600, %fd144, %fd1599, %fd1594;
	ld.shared.f64 	%fd1601, [%r20+7480];
	fma.rn.f64 	%fd1602, %fd145, %fd1601, %fd1596;
	ld.shared.f64 	%fd1603, [_ZZ32massMatrixMultiplyConstantKernelILi7ELi11ELi1EEvidPKdS1_S1_S1_S1_S1_S1_PdE13s_QuadToQuadD+680];
	fma.rn.f64 	%fd1604, %fd1603, %fd111, %fd1598;
	ld.shared.f64 	%fd1605, [%r12+6848];
	fma.rn.f64 	%fd1606, %fd146, %fd1605, %fd1600;
	ld.shared.f64 	%fd1607, [%r20+7568];
	fma.rn.f64 	%fd1608, %fd147, %fd1607, %fd1602;
	ld.shared.f64 	%fd1609, [_ZZ32massMatrixMultiplyConstantKernelILi7ELi11ELi1EEvidPKdS1_S1_S1_S1_S1_S1_PdE13s_QuadToQuadD+688];
	fma.rn.f64 	%fd1610, %fd1609, %fd112, %fd1604;
	ld.shared.f64 	%fd1611, [%r12+6856];
	fma.rn.f64 	%fd1612, %fd148, %fd1611, %fd1606;
	ld.shared.f64 	%fd1613, [%r20+7656];
	fma.rn.f64 	%fd1614, %fd149, %fd1613, %fd1608;
	ld.shared.f64 	%fd1615, [_ZZ32massMatrixMultiplyConstantKernelILi7ELi11ELi1EEvidPKdS1_S1_S1_S1_S1_S1_PdE13s_QuadToQuadD+696];
	fma.rn.f64 	%fd1616, %fd1615, %fd113, %fd1610;
	bar.sync 	0;
	mul.f64 	%fd1617, %fd2359, %fd1614;
	fma.rn.f64 	%fd1618, %fd2358, %fd1612, %fd1617;
	fma.rn.f64 	%fd1619, %fd2360, %fd1616, %fd1618;
	st.shared.f64 	[%r17], %fd1619;
	mul.f64 	%fd1620, %fd2361, %fd1614;
	fma.rn.f64 	%fd1621, %fd2359, %fd1612, %fd1620;
	fma.rn.f64 	%fd1622, %fd2362, %fd1616, %fd1621;
	st.shared.f64 	[%r18], %fd1622;
	mul.f64 	%fd1623, %fd2362, %fd1614;
	fma.rn.f64 	%fd1624, %fd2360, %fd1612, %fd1623;
	fma.rn.f64 	%fd1625, %fd2363, %fd1616, %fd1624;
	mul.f64 	%fd1626, %fd447, %fd2364;
	bar.sync 	0;
	ld.shared.f64 	%fd1627, [%r16];
	mul.f64 	%fd1628, %fd150, %fd1627;
	fma.rn.f64 	%fd1629, %fd1626, %fd110, %fd1628;
	ld.shared.f64 	%fd1630, [%r19];
	fma.rn.f64 	%fd1631, %fd151, %fd1630, %fd1629;
	fma.rn.f64 	%fd347, %fd1625, %fd1555, %fd322;
	ld.shared.f64 	%fd1632, [%r16+8];
	fma.rn.f64 	%fd1633, %fd152, %fd1632, %fd1631;
	ld.shared.f64 	%fd1634, [%r19+88];
	fma.rn.f64 	%fd1635, %fd153, %fd1634, %fd1633;
	fma.rn.f64 	%fd348, %fd1625, %fd1561, %fd323;
	ld.shared.f64 	%fd1636, [%r16+16];
	fma.rn.f64 	%fd1637, %fd155, %fd1636, %fd1635;
	ld.shared.f64 	%fd1638, [%r19+176];
	fma.rn.f64 	%fd1639, %fd156, %fd1638, %fd1637;
	fma.rn.f64 	%fd349, %fd1625, %fd1567, %fd324;
	ld.shared.f64 	%fd1640, [%r16+24];
	fma.rn.f64 	%fd1641, %fd158, %fd1640, %fd1639;
	ld.shared.f64 	%fd1642, [%r19+264];
	fma.rn.f64 	%fd1643, %fd159, %fd1642, %fd1641;
	fma.rn.f64 	%fd350, %fd1625, %fd1573, %fd325;
	ld.shared.f64 	%fd1644, [%r16+32];
	fma.rn.f64 	%fd1645, %fd161, %fd1644, %fd1643;
	ld.shared.f64 	%fd1646, [%r19+352];
	fma.rn.f64 	%fd1647, %fd162, %fd1646, %fd1645;
	fma.rn.f64 	%fd351, %fd1625, %fd1579, %fd326;
	ld.shared.f64 	%fd1648, [%r16+40];
	fma.rn.f64 	%fd1649, %fd164, %fd1648, %fd1647;
	ld.shared.f64 	%fd1650, [%r19+440];
	fma.rn.f64 	%fd1651, %fd165, %fd1650, %fd1649;
	fma.rn.f64 	%fd352, %fd1625, %fd1585, %fd327;
	ld.shared.f64 	%fd1652, [%r16+48];
	fma.rn.f64 	%fd1653, %fd167, %fd1652, %fd1651;
	ld.shared.f64 	%fd1654, [%r19+528];
	fma.rn.f64 	%fd1655, %fd168, %fd1654, %fd1653;
	fma.rn.f64 	%fd353, %fd1625, %fd1591, %fd332;
	ld.shared.f64 	%fd1656, [%r16+56];
	fma.rn.f64 	%fd1657, %fd170, %fd1656, %fd1655;
	ld.shared.f64 	%fd1658, [%r19+616];
	fma.rn.f64 	%fd1659, %fd171, %fd1658, %fd1657;
	fma.rn.f64 	%fd1660, %fd1625, %fd1597, %fd328;
	ld.shared.f64 	%fd1661, [%r16+64];
	fma.rn.f64 	%fd1662, %fd173, %fd1661, %fd1659;
	ld.shared.f64 	%fd1663, [%r19+704];
	fma.rn.f64 	%fd1664, %fd174, %fd1663, %fd1662;
	fma.rn.f64 	%fd354, %fd1625, %fd1603, %fd329;
	ld.shared.f64 	%fd1665, [%r16+72];
	fma.rn.f64 	%fd1666, %fd176, %fd1665, %fd1664;
	ld.shared.f64 	%fd1667, [%r19+792];
	fma.rn.f64 	%fd1668, %fd177, %fd1667, %fd1666;
	fma.rn.f64 	%fd355, %fd1625, %fd1609, %fd330;
	ld.shared.f64 	%fd1669, [%r16+80];
	fma.rn.f64 	%fd1670, %fd179, %fd1669, %fd1668;
	ld.shared.f64 	%fd1671, [%r19+880];
	fma.rn.f64 	%fd1672, %fd180, %fd1671, %fd1670;
	fma.rn.f64 	%fd356, %fd1625, %fd1615, %fd331;
	add.f64 	%fd357, %fd1672, %fd1660;
	mov.f64 	%fd2365, 0d0000000000000000;
	mov.f64 	%fd2366, %fd2365;
	mov.f64 	%fd2367, %fd2365;
	mov.f64 	%fd2368, %fd2365;
	mov.f64 	%fd2369, %fd2365;
	mov.f64 	%fd2370, %fd2365;
	mov.f64 	%fd2371, %fd2365;
	@%p7 bra 	$L__BB30_25;
	ld.global.nc.f64 	%fd2365, [%rd1+7744];
	ld.global.nc.f64 	%fd2366, [%rd1+18392];
	ld.global.nc.f64 	%fd2367, [%rd1+29040];
	ld.global.nc.f64 	%fd2368, [%rd1+39688];
	ld.global.nc.f64 	%fd2369, [%rd1+50336];
	ld.global.nc.f64 	%fd2370, [%rd1+60984];
	ld.global.nc.f64 	%fd2371, [%rd1+71632];
$L__BB30_25:
	ld.shared.f64 	%fd1674, [%r12+7744];
	fma.rn.f64 	%fd1675, %fd128, %fd1674, 0d0000000000000000;
	ld.shared.f64 	%fd1676, [%r20+7744];
	fma.rn.f64 	%fd1677, %fd129, %fd1676, 0d0000000000000000;
	ld.shared.f64 	%fd1678, [_ZZ32massMatrixMultiplyConstantKernelILi7ELi11ELi1EEvidPKdS1_S1_S1_S1_S1_S1_PdE13s_QuadToQuadD+704];
	fma.rn.f64 	%fd1679, %fd1678, %fd103, 0d0000000000000000;
	ld.shared.f64 	%fd1680, [%r12+7752];
	fma.rn.f64 	%fd1681, %fd130, %fd1680, %fd1675;
	ld.shared.f64 	%fd1682, [%r20+7832];
	fma.rn.f64 	%fd1683, %fd131, %fd1682, %fd1677;
	ld.shared.f64 	%fd1684, [_ZZ32massMatrixMultiplyConstantKernelILi7ELi11ELi1EEvidPKdS1_S1_S1_S1_S1_S1_PdE13s_QuadToQuadD+712];
	fma.rn.f64 	%fd1685, %fd1684, %fd104, %fd1679;
	ld.shared.f64 	%fd1686, [%r12+7760];
	fma.rn.f64 	%fd1687, %fd132, %fd1686, %fd1681;
	ld.shared.f64 	%fd1688, [%r20+7920];
	fma.rn.f64 	%fd1689, %fd133, %fd1688, %fd1683;
	ld.shared.f64 	%fd1690, [_ZZ32massMatrixMultiplyConstantKernelILi7ELi11ELi1EEvidPKdS1_S1_S1_S1_S1_S1_PdE13s_QuadToQuadD+720];
	fma.rn.f64 	%fd1691, %fd1690, %fd105, %fd1685;
	ld.shared.f64 	%fd1692, [%r12+7768];
	fma.rn.f64 	%fd1693, %fd134, %fd1692, %fd1687;
	ld.shared.f64 	%fd1694, [%r20+8008];
	fma.rn.f64 	%fd1695, %fd135, %fd1694, %fd1689;
	ld.shared.f64 	%fd1696, [_ZZ32massMatrixMultiplyConstantKernelILi7ELi11ELi1EEvidPKdS1_S1_S1_S1_S1_S1_PdE13s_QuadToQuadD+728];
	fma.rn.f64 	%fd1697, %fd1696, %fd106, %fd1691;
	ld.shared.f64 	%fd1698, [%r12+7776];
	fma.rn.f64 	%fd1699, %fd136, %fd1698, %fd1693;
	ld.shared.f64 	%fd1700, [%r20+8096];
	fma.rn.f64 	%fd1701, %fd137, %fd1700, %fd1695;
	ld.shared.f64 	%fd1702, [_ZZ32massMatrixMultiplyConstantKernelILi7ELi11ELi1EEvidPKdS1_S1_S1_S1_S1_S1_PdE13s_QuadToQuadD+736];
	fma.rn.f64 	%fd1703, %fd1702, %fd107, %fd1697;
	ld.shared.f64 	%fd1704, [%r12+7784];
	fma.rn.f64 	%fd1705, %fd138, %fd1704, %fd1699;
	ld.shared.f64 	%fd1706, [%r20+8184];
	fma.rn.f64 	%fd1707, %fd139, %fd1706, %fd1701;
	ld.shared.f64 	%fd1708, [_ZZ32massMatrixMultiplyConstantKernelILi7ELi11ELi1EEvidPKdS1_S1_S1_S1_S1_S1_PdE13s_QuadToQuadD+744];
	fma.rn.f64 	%fd1709, %fd1708, %fd108, %fd1703;
	ld.shared.f64 	%fd1710, [%r12+7792];
	fma.rn.f64 	%fd1711, %fd140, %fd1710, %fd1705;
	ld.shared.f64 	%fd1712, [%r20+8272];
	fma.rn.f64 	%fd1713, %fd141, %fd1712, %fd1707;
	ld.shared.f64 	%fd1714, [_ZZ32massMatrixMultiplyConstantKernelILi7ELi11ELi1EEvidPKdS1_S1_S1_S1_S1_S1_PdE13s_QuadToQuadD+752];
	fma.rn.f64 	%fd1715, %fd1714, %fd109, %fd1709;
	ld.shared.f64 	%fd1716, [%r12+7800];
	fma.rn.f64 	%fd1717, %fd142, %fd1716, %fd1711;
	ld.shared.f64 	%fd1718, [%r20+8360];
	fma.rn.f64 	%fd1719, %fd143, %fd1718, %fd1713;
	ld.shared.f64 	%fd1720, [_ZZ32massMatrixMultiplyConstantKernelILi7ELi11ELi1EEvidPKdS1_S1_S1_S1_S1_S1_PdE13s_QuadToQuadD+760];
	fma.rn.f64 	%fd1721, %fd1720, %fd110, %fd1715;
	ld.shared.f64 	%fd1722, [%r12+7808];
	fma.rn.f64 	%fd1723, %fd144, %fd1722, %fd1717;
	ld.shared.f64 	%fd1724, [%r20+8448];
	fma.rn.f64 	%fd1725, %fd145, %fd1724, %fd1719;
	ld.shared.f64 	%fd1726, [_ZZ32massMatrixMultiplyConstantKernelILi7ELi11ELi1EEvidPKdS1_S1_S1_S1_S1_S1_PdE13s_QuadToQuadD+768];
	fma.rn.f64 	%fd1727, %fd1726, %fd111, %fd1721;
	ld.shared.f64 	%fd1728, [%r12+7816];
	fma.rn.f64 	%fd1729, %fd146, %fd1728, %fd1723;
	ld.shared.f64 	%fd1730, [%r20+8536];
	fma.rn.f64 	%fd1731, %fd147, %fd1730, %fd1725;
	ld.shared.f64 	%fd1732, [_ZZ32massMatrixMultiplyConstantKernelILi7ELi11ELi1EEvidPKdS1_S1_S1_S1_S1_S1_PdE13s_QuadToQuadD+776];
	fma.rn.f64 	%fd1733, %fd1732, %fd112, %fd1727;
	ld.shared.f64 	%fd1734, [%r12+7824];
	fma.rn.f64 	%fd1735, %fd148, %fd1734, %fd1729;
	ld.shared.f64 	%fd1736, [%r20+8624];
	fma.rn.f64 	%fd1737, %fd149, %fd1736, %fd1731;
	ld.shared.f64 	%fd1738, [_ZZ32massMatrixMultiplyConstantKernelILi7ELi11ELi1EEvidPKdS1_S1_S1_S1_S1_S1_PdE13s_QuadToQuadD+784];
	fma.rn.f64 	%fd1739, %fd1738, %fd113, %fd1733;
	bar.sync 	0;
	mul.f64 	%fd1740, %fd2366, %fd1737;
	fma.rn.f64 	%fd1741, %fd2365, %fd1735, %fd1740;
	fma.rn.f64 	%fd1742, %fd2367, %fd1739, %fd1741;
	st.shared.f64 	[%r17], %fd1742;
	mul.f64 	%fd1743, %fd2368, %fd1737;
	fma.rn.f64 	%fd1744, %fd2366, %fd1735, %fd1743;
	fma.rn.f64 	%fd1745, %fd2369, %fd1739, %fd1744;
	st.shared.f64 	[%r18], %fd1745;
	mul.f64 	%fd1746, %fd2369, %fd1737;
	fma.rn.f64 	%fd1747, %fd2367, %fd1735, %fd1746;
	fma.rn.f64 	%fd1748, %fd2370, %fd1739, %fd1747;
	mul.f64 	%fd1749, %fd447, %fd2371;
	bar.sync 	0;
	ld.shared.f64 	%fd1750, [%r16];
	mul.f64 	%fd1751, %fd150, %fd1750;
	fma.rn.f64 	%fd1752, %fd1749, %fd111, %fd1751;
	ld.shared.f64 	%fd1753, [%r19];
	fma.rn.f64 	%fd1754, %fd151, %fd1753, %fd1752;
	fma.rn.f64 	%fd372, %fd1748, %fd1678, %fd347;
	ld.shared.f64 	%fd1755, [%r16+8];
	fma.rn.f64 	%fd1756, %fd152, %fd1755, %fd1754;
	ld.shared.f64 	%fd1757, [%r19+88];
	fma.rn.f64 	%fd1758, %fd153, %fd1757, %fd1756;
	fma.rn.f64 	%fd373, %fd1748, %fd1684, %fd348;
	ld.shared.f64 	%fd1759, [%r16+16];
	fma.rn.f64 	%fd1760, %fd155, %fd1759, %fd1758;
	ld.shared.f64 	%fd1761, [%r19+176];
	fma.rn.f64 	%fd1762, %fd156, %fd1761, %fd1760;
	fma.rn.f64 	%fd374, %fd1748, %fd1690, %fd349;
	ld.shared.f64 	%fd1763, [%r16+24];
	fma.rn.f64 	%fd1764, %fd158, %fd1763, %fd1762;
	ld.shared.f64 	%fd1765, [%r19+264];
	fma.rn.f64 	%fd1766, %fd159, %fd1765, %fd1764;
	fma.rn.f64 	%fd375, %fd1748, %fd1696, %fd350;
	ld.shared.f64 	%fd1767, [%r16+32];
	fma.rn.f64 	%fd1768, %fd161, %fd1767, %fd1766;
	ld.shared.f64 	%fd1769, [%r19+352];
	fma.rn.f64 	%fd1770, %fd162, %fd1769, %fd1768;
	fma.rn.f64 	%fd376, %fd1748, %fd1702, %fd351;
	ld.shared.f64 	%fd1771, [%r16+40];
	fma.rn.f64 	%fd1772, %fd164, %fd1771, %fd1770;
	ld.shared.f64 	%fd1773, [%r19+440];
	fma.rn.f64 	%fd1774, %fd165, %fd1773, %fd1772;
	fma.rn.f64 	%fd377, %fd1748, %fd1708, %fd352;
	ld.shared.f64 	%fd1775, [%r16+48];
	fma.rn.f64 	%fd1776, %fd167, %fd1775, %fd1774;
	ld.shared.f64 	%fd1777, [%r19+528];
	fma.rn.f64 	%fd1778, %fd168, %fd1777, %fd1776;
	fma.rn.f64 	%fd378, %fd1748, %fd1714, %fd353;
	ld.shared.f64 	%fd1779, [%r16+56];
	fma.rn.f64 	%fd1780, %fd170, %fd1779, %fd1778;
	ld.shared.f64 	%fd1781, [%r19+616];
	fma.rn.f64 	%fd1782, %fd171, %fd1781, %fd1780;
	fma.rn.f64 	%fd379, %fd1748, %fd1720, %fd357;
	ld.shared.f64 	%fd1783, [%r16+64];
	fma.rn.f64 	%fd1784, %fd173, %fd1783, %fd1782;
	ld.shared.f64 	%fd1785, [%r19+704];
	fma.rn.f64 	%fd1786, %fd174, %fd1785, %fd1784;
	fma.rn.f64 	%fd1787, %fd1748, %fd1726, %fd354;
	ld.shared.f64 	%fd1788, [%r16+72];
	fma.rn.f64 	%fd1789, %fd176, %fd1788, %fd1786;
	ld.shared.f64 	%fd1790, [%r19+792];
	fma.rn.f64 	%fd1791, %fd177, %fd1790, %fd1789;
	fma.rn.f64 	%fd380, %fd1748, %fd1732, %fd355;
	ld.shared.f64 	%fd1792, [%r16+80];
	fma.rn.f64 	%fd1793, %fd179, %fd1792, %fd1791;
	ld.shared.f64 	%fd1794, [%r19+880];
	fma.rn.f64 	%fd1795, %fd180, %fd1794, %fd1793;
	fma.rn.f64 	%fd381, %fd1748, %fd1738, %fd356;
	add.f64 	%fd382, %fd1795, %fd1787;
	mov.f64 	%fd2372, 0d0000000000000000;
	mov.f64 	%fd2373, %fd2372;
	mov.f64 	%fd2374, %fd2372;
	mov.f64 	%fd2375, %fd2372;
	mov.f64 	%fd2376, %fd2372;
	mov.f64 	%fd2377, %fd2372;
	mov.f64 	%fd2378, %fd2372;
	@%p7 bra 	$L__BB30_27;
	ld.global.nc.f64 	%fd2372, [%rd1+8712];
	ld.global.nc.f64 	%fd2373, [%rd1+19360];
	ld.global.nc.f64 	%fd2374, [%rd1+30008];
	ld.global.nc.f64 	%fd2375, [%rd1+40656];
	ld.global.nc.f64 	%fd2376, [%rd1+51304];
	ld.global.nc.f64 	%fd2377, [%rd1+61952];
	ld.global.nc.f64 	%fd2378, [%rd1+72600];
$L__BB30_27:
	ld.shared.f64 	%fd1797, [%r12+8712];
	fma.rn.f64 	%fd1798, %fd128, %fd1797, 0d0000000000000000;
	ld.shared.f64 	%fd1799, [%r20+8712];
	fma.rn.f64 	%fd1800, %fd129, %fd1799, 0d0000000000000000;
	ld.shared.f64 	%fd1801, [_ZZ32massMatrixMultiplyConstantKernelILi7ELi11ELi1EEvidPKdS1_S1_S1_S1_S1_S1_PdE13s_QuadToQuadD+792];
	fma.rn.f64 	%fd1802, %fd1801, %fd103, 0d0000000000000000;
	ld.shared.f64 	%fd1803, [%r12+8720];
	fma.rn.f64 	%fd1804, %fd130, %fd1803, %fd1798;
	ld.shared.f64 	%fd1805, [%r20+8800];
	fma.rn.f64 	%fd1806, %fd131, %fd1805, %fd1800;
	ld.shared.f64 	%fd1807, [_ZZ32massMatrixMultiplyConstantKernelILi7ELi11ELi1EEvidPKdS1_S1_S1_S1_S1_S1_PdE13s_QuadToQuadD+800];
	fma.rn.f64 	%fd1808, %fd1807, %fd104, %fd1802;
	ld.shared.f64 	%fd1809, [%r12+8728];
	fma.rn.f64 	%fd1810, %fd132, %fd1809, %fd1804;
	ld.shared.f64 	%fd1811, [%r20+8888];
	fma.rn.f64 	%fd1812, %fd133, %fd1811, %fd1806;
	ld.shared.f64 	%fd1813, [_ZZ32massMatrixMultiplyConstantKernelILi7ELi11ELi1EEvidPKdS1_S1_S1_S1_S1_S1_PdE13s_QuadToQuadD+808];
	fma.rn.f64 	%fd1814, %fd1813, %fd105, %fd1808;
	ld.shared.f64 	%fd1815, [%r12+8736];
	fma.rn.f64 	%fd1816, %fd134, %fd1815, %fd1810;
	ld.shared.f64 	%fd1817, [%r20+8976];
	fma.rn.f64 	%fd1818, %fd135, %fd1817, %fd1812;
	ld.shared.f64 	%fd1819, [_ZZ32massMatrixMultiplyConstantKernelILi7ELi11ELi1EEvidPKdS1_S1_S1_S1_S1_S1_PdE13s_QuadToQuadD+816];
	fma.rn.f64 	%fd1820, %fd1819, %fd106, %fd1814;
	ld.shared.f64 	%fd1821, [%r12+8744];
	fma.rn.f64 	%fd1822, %fd136, %fd1821, %fd1816;
	ld.shared.f64 	%fd1823, [%r20+9064];
	fma.rn.f64 	%fd1824, %fd137, %fd1823, %fd1818;
	ld.shared.f64 	%fd1825, [_ZZ32massMatrixMultiplyConstantKernelILi7ELi11ELi1EEvidPKdS1_S1_S1_S1_S1_S1_PdE13s_QuadToQuadD+824];
	fma.rn.f64 	%fd1826, %fd1825, %fd107, %fd1820;
	ld.shared.f64 	%fd1827, [%r12+8752];
	fma.rn.f64 	%fd1828, %fd138, %fd1827, %fd1822;
	ld.shared.f64 	%fd1829, [%r20+9152];
	fma.rn.f64 	%fd1830, %fd139, %fd1829, %fd1824;
	ld.shared.f64 	%fd1831, [_ZZ32massMatrixMultiplyConstantKernelILi7ELi11ELi1EEvidPKdS1_S1_S1_S1_S1_S1_PdE13s_QuadToQuadD+832];
	fma.rn.f64 	%fd1832, %fd1831, %fd108, %fd1826;
	ld.shared.f64 	%fd1833, [%r12+8760];
	fma.rn.f64 	%fd1834, %fd140, %fd1833, %fd1828;
	ld.shared.f64 	%fd1835, [%r20+9240];
	fma.rn.f64 	%fd1836, %fd141, %fd1835, %fd1830;
	ld.shared.f64 	%fd1837, [_ZZ32massMatrixMultiplyConstantKernelILi7ELi11ELi1EEvidPKdS1_S1_S1_S1_S1_S1_PdE13s_QuadToQuadD+840];
	fma.rn.f64 	%fd1838, %fd1837, %fd109, %fd1832;
	ld.shared.f64 	%fd1839, [%r12+8768];
	fma.rn.f64 	%fd1840, %fd142, %fd1839, %fd1834;
	ld.shared.f64 	%fd1841, [%r20+9328];
	fma.rn.f64 	%fd1842, %fd143, %fd1841, %fd1836;
	ld.shared.f64 	%fd1843, [_ZZ32massMatrixMultiplyConstantKernelILi7ELi11ELi1EEvidPKdS1_S1_S1_S1_S1_S1_PdE13s_QuadToQuadD+848];
	fma.rn.f64 	%fd1844, %fd1843, %fd110, %fd1838;
	ld.shared.f64 	%fd1845, [%r12+8776];
	fma.rn.f64 	%fd1846, %fd144, %fd1845, %fd1840;
	ld.shared.f64 	%fd1847, [%r20+9416];
	fma.rn.f64 	%fd1848, %fd145, %fd1847, %fd1842;
	ld.shared.f64 	%fd1849, [_ZZ32massMatrixMultiplyConstantKernelILi7ELi11ELi1EEvidPKdS1_S1_S1_S1_S1_S1_PdE13s_QuadToQuadD+856];
	fma.rn.f64 	%fd1850, %fd1849, %fd111, %fd1844;
	ld.shared.f64 	%fd1851, [%r12+8784];
	fma.rn.f64 	%fd1852, %fd146, %fd1851, %fd1846;
	ld.shared.f64 	%fd1853, [%r20+9504];
	fma.rn.f64 	%fd1854, %fd147, %fd1853, %fd1848;
	ld.shared.f64 	%fd1855, [_ZZ32massMatrixMultiplyConstantKernelILi7ELi11ELi1EEvidPKdS1_S1_S1_S1_S1_S1_PdE13s_QuadToQuadD+864];
	fma.rn.f64 	%fd1856, %fd1855, %fd112, %fd1850;
	ld.shared.f64 	%fd1857, [%r12+8792];
	fma.rn.f64 	%fd1858, %fd148, %fd1857, %fd1852;
	ld.shared.f64 	%fd1859, [%r20+9592];
	fma.rn.f64 	%fd1860, %fd149, %fd1859, %fd1854;
	ld.shared.f64 	%fd1861, [_ZZ32massMatrixMultiplyConstantKernelILi7ELi11ELi1EEvidPKdS1_S1_S1_S1_S1_S1_PdE13s_QuadToQuadD+872];
	fma.rn.f64 	%fd1862, %fd1861, %fd113, %fd1856;
	bar.sync 	0;
	mul.f64 	%fd1863, %fd2373, %fd1860;
	fma.rn.f64 	%fd1864, %fd2372, %fd1858, %fd1863;
	fma.rn.f64 	%fd1865, %fd2374, %fd1862, %fd1864;
	st.shared.f64 	[%r17], %fd1865;
	mul.f64 	%fd1866, %fd2375, %fd1860;
	fma.rn.f64 	%fd1867, %fd2373, %fd1858, %fd1866;
	fma.rn.f64 	%fd1868, %fd2376, %fd1862, %fd1867;
	st.shared.f64 	[%r18], %fd1868;
	mul.f64 	%fd1869, %fd2376, %fd1860;
	fma.rn.f64 	%fd1870, %fd2374, %fd1858, %fd1869;
	fma.rn.f64 	%fd1871, %fd2377, %fd1862, %fd1870;
	mul.f64 	%fd1872, %fd447, %fd2378;
	bar.sync 	0;
	ld.shared.f64 	%fd1873, [%r16];
	mul.f64 	%fd1874, %fd150, %fd1873;
	fma.rn.f64 	%fd1875, %fd1872, %fd112, %fd1874;
	ld.shared.f64 	%fd1876, [%r19];
	fma.rn.f64 	%fd1877, %fd151, %fd1876, %fd1875;
	fma.rn.f64 	%fd397, %fd1871, %fd1801, %fd372;
	ld.shared.f64 	%fd1878, [%r16+8];
	fma.rn.f64 	%fd1879, %fd152, %fd1878, %fd1877;
	ld.shared.f64 	%fd1880, [%r19+88];
	fma.rn.f64 	%fd1881, %fd153, %fd1880, %fd1879;
	fma.rn.f64 	%fd398, %fd1871, %fd1807, %fd373;
	ld.shared.f64 	%fd1882, [%r16+16];
	fma.rn.f64 	%fd1883, %fd155, %fd1882, %fd1881;
	ld.shared.f64 	%fd1884, [%r19+176];
	fma.rn.f64 	%fd1885, %fd156, %fd1884, %fd1883;
	fma.rn.f64 	%fd399, %fd1871, %fd1813, %fd374;
	ld.shared.f64 	%fd1886, [%r16+24];
	fma.rn.f64 	%fd1887, %fd158, %fd1886, %fd1885;
	ld.shared.f64 	%fd1888, [%r19+264];
	fma.rn.f64 	%fd1889, %fd159, %fd1888, %fd1887;
	fma.rn.f64 	%fd400, %fd1871, %fd1819, %fd375;
	ld.shared.f64 	%fd1890, [%r16+32];
	fma.rn.f64 	%fd1891, %fd161, %fd1890, %fd1889;
	ld.shared.f64 	%fd1892, [%r19+352];
	fma.rn.f64 	%fd1893, %fd162, %fd1892, %fd1891;
	fma.rn.f64 	%fd401, %fd1871, %fd1825, %fd376;
	ld.shared.f64 	%fd1894, [%r16+40];
	fma.rn.f64 	%fd1895, %fd164, %fd1894, %fd1893;
	ld.shared.f64 	%fd1896, [%r19+440];
	fma.rn.f64 	%fd1897, %fd165, %fd1896, %fd1895;
	fma.rn.f64 	%fd402, %fd1871, %fd1831, %fd377;
	ld.shared.f64 	%fd1898, [%r16+48];
	fma.rn.f64 	%fd1899, %fd167, %fd1898, %fd1897;
	ld.shared.f64 	%fd1900, [%r19+528];
	fma.rn.f64 	%fd1901, %fd168, %fd1900, %fd1899;
	fma.rn.f64 	%fd403, %fd1871, %fd1837, %fd378;
	ld.shared.f64 	%fd1902, [%r16+56];
	fma.rn.f64 	%fd1903, %fd170, %fd1902, %fd1901;
	ld.shared.f64 	%fd1904, [%r19+616];
	fma.rn.f64 	%fd1905, %fd171, %fd1904, %fd1903;
	fma.rn.f64 	%fd404, %fd1871, %fd1843, %fd379;
	ld.shared.f64 	%fd1906, [%r16+64];
	fma.rn.f64 	%fd1907, %fd173, %fd1906, %fd1905;
	ld.shared.f64 	%fd1908, [%r19+704];
	fma.rn.f64 	%fd1909, %fd174, %fd1908, %fd1907;
	fma.rn.f64 	%fd405, %fd1871, %fd1849, %fd382;
	ld.shared.f64 	%fd1910, [%r16+72];
	fma.rn.f64 	%fd1911, %fd176, %fd1910, %fd1909;
	ld.shared.f64 	%fd1912, [%r19+792];
	fma.rn.f64 	%fd1913, %fd177, %fd1912, %fd1911;
	fma.rn.f64 	%fd1914, %fd1871, %fd1855, %fd380;
	ld.shared.f64 	%fd1915, [%r16+80];
	fma.rn.f64 	%fd1916, %fd179, %fd1915, %fd1913;
	ld.shared.f64 	%fd1917, [%r19+880];
	fma.rn.f64 	%fd1918, %fd180, %fd1917, %fd1916;
	fma.rn.f64 	%fd406, %fd1871, %fd1861, %fd381;
	add.f64 	%fd407, %fd1918, %fd1914;
	mov.f64 	%fd2379, 0d0000000000000000;
	mov.f64 	%fd2380, %fd2379;
	mov.f64 	%fd2381, %fd2379;
	mov.f64 	%fd2382, %fd2379;
	mov.f64 	%fd2383, %fd2379;
	mov.f64 	%fd2384, %fd2379;
	mov.f64 	%fd2385, %fd2379;
	@%p7 bra 	$L__BB30_29;
	ld.global.nc.f64 	%fd2379, [%rd1+9680];
	ld.global.nc.f64 	%fd2380, [%rd1+20328];
	ld.global.nc.f64 	%fd2381, [%rd1+30976];
	ld.global.nc.f64 	%fd2382, [%rd1+41624];
	ld.global.nc.f64 	%fd2383, [%rd1+52272];
	ld.global.nc.f64 	%fd2384, [%rd1+62920];
	ld.global.nc.f64 	%fd2385, [%rd1+73568];
$L__BB30_29:
	setp.gt.u32 	%p18, %r1, 76;
	ld.shared.f64 	%fd1919, [%r12+9680];
	fma.rn.f64 	%fd1920, %fd128, %fd1919, 0d0000000000000000;
	ld.shared.f64 	%fd1921, [%r20+9680];
	fma.rn.f64 	%fd1922, %fd129, %fd1921, 0d0000000000000000;
	ld.shared.f64 	%fd1923, [_ZZ32massMatrixMultiplyConstantKernelILi7ELi11ELi1EEvidPKdS1_S1_S1_S1_S1_S1_PdE13s_QuadToQuadD+880];
	fma.rn.f64 	%fd1924, %fd1923, %fd103, 0d0000000000000000;
	ld.shared.f64 	%fd1925, [%r12+9688];
	fma.rn.f64 	%fd1926, %fd130, %fd1925, %fd1920;
	ld.shared.f64 	%fd1927, [%r20+9768];
	fma.rn.f64 	%fd1928, %fd131, %fd1927, %fd1922;
	ld.shared.f64 	%fd1929, [_ZZ32massMatrixMultiplyConstantKernelILi7ELi11ELi1EEvidPKdS1_S1_S1_S1_S1_S1_PdE13s_QuadToQuadD+888];
	fma.rn.f64 	%fd1930, %fd1929, %fd104, %fd1924;
	ld.shared.f64 	%fd1931, [%r12+9696];
	fma.rn.f64 	%fd1932, %fd132, %fd1931, %fd1926;
	ld.shared.f64 	%fd1933, [%r20+9856];
	fma.rn.f64 	%fd1934, %fd133, %fd1933, %fd1928;
	ld.shared.f64 	%fd1935, [_ZZ32massMatrixMultiplyConstantKernelILi7ELi11ELi1EEvidPKdS1_S1_S1_S1_S1_S1_PdE13s_QuadToQuadD+896];
	fma.rn.f64 	%fd1936, %fd1935, %fd105, %fd1930;
	ld.shared.f64 	%fd1937, [%r12+9704];
	fma.rn.f64 	%fd1938, %fd134, %fd1937, %fd1932;
	ld.shared.f64 	%fd1939, [%r20+9944];
	fma.rn.f64 	%fd1940, %fd135, %fd1939, %fd1934;
	ld.shared.f64 	%fd1941, [_ZZ32massMatrixMultiplyConstantKernelILi7ELi11ELi1EEvidPKdS1_S1_S1_S1_S1_S1_PdE13s_QuadToQuadD+904];
	fma.rn.f64 	%fd1942, %fd1941, %fd106, %fd1936;
	ld.shared.f64 	%fd1943, [%r12+9712];
	fma.rn.f64 	%fd1944, %fd136, %fd1943, %fd1938;
	ld.shared.f64 	%fd1945, [%r20+10032];
	fma.rn.f64 	%fd1946, %fd137, %fd1945, %fd1940;
	ld.shared.f64 	%fd1947, [_ZZ32massMatrixMultiplyConstantKernelILi7ELi11ELi1EEvidPKdS1_S1_S1_S1_S1_S1_PdE13s_QuadToQuadD+912];
	fma.rn.f64 	%fd1948, %fd1947, %fd107, %fd1942;
	ld.shared.f64 	%fd1949, [%r12+9720];
	fma.rn.f64 	%fd1950, %fd138, %fd1949, %fd1944;
	ld.shared.f64 	%fd1951, [%r20+10120];
	fma.rn.f64 	%fd1952, %fd139, %fd1951, %fd1946;
	ld.shared.f64 	%fd1953, [_ZZ32massMatrixMultiplyConstantKernelILi7ELi11ELi1EEvidPKdS1_S1_S1_S1_S1_S1_PdE13s_QuadToQuadD+920];
	fma.rn.f64 	%fd1954, %fd1953, %fd108, %fd1948;
	ld.shared.f64 	%fd1955, [%r12+9728];
	fma.rn.f64 	%fd1956, %fd140, %fd1955, %fd1950;
	ld.shared.f64 	%fd1957, [%r20+10208];
	fma.rn.f64 	%fd1958, %fd141, %fd1957, %fd1952;
	ld.shared.f64 	%fd1959, [_ZZ32massMatrixMultiplyConstantKernelILi7ELi11ELi1EEvidPKdS1_S1_S1_S1_S1_S1_PdE13s_QuadToQuadD+928];
	fma.rn.f64 	%fd1960, %fd1959, %fd109, %fd1954;
	ld.shared.f64 	%fd1961, [%r12+9736];
	fma.rn.f64 	%fd1962, %fd142, %fd1961, %fd1956;
	ld.shared.f64 	%fd1963, [%r20+10296];
	fma.rn.f64 	%fd1964, %fd143, %fd1963, %fd1958;
	ld.shared.f64 	%fd1965, [_ZZ32massMatrixMultiplyConstantKernelILi7ELi11ELi1EEvidPKdS1_S1_S1_S1_S1_S1_PdE13s_QuadToQuadD+936];
	fma.rn.f64 	%fd1966, %fd1965, %fd110, %fd1960;
	ld.shared.f64 	%fd1967, [%r12+9744];
	fma.rn.f64 	%fd1968, %fd144, %fd1967, %fd1962;
	ld.shared.f64 	%fd1969, [%r20+10384];
	fma.rn.f64 	%fd1970, %fd145, %fd1969, %fd1964;
	ld.shared.f64 	%fd1971, [_ZZ32massMatrixMultiplyConstantKernelILi7ELi11ELi1EEvidPKdS1_S1_S1_S1_S1_S1_PdE13s_QuadToQuadD+944];
	fma.rn.f64 	%fd1972, %fd1971, %fd111, %fd1966;
	ld.shared.f64 	%fd1973, [%r12+9752];
	fma.rn.f64 	%fd1974, %fd146, %fd1973, %fd1968;
	ld.shared.f64 	%fd1975, [%r20+10472];
	fma.rn.f64 	%fd1976, %fd147, %fd1975, %fd1970;
	ld.shared.f64 	%fd1977, [_ZZ32massMatrixMultiplyConstantKernelILi7ELi11ELi1EEvidPKdS1_S1_S1_S1_S1_S1_PdE13s_QuadToQuadD+952];
	fma.rn.f64 	%fd1978, %fd1977, %fd112, %fd1972;
	ld.shared.f64 	%fd1979, [%r12+9760];
	fma.rn.f64 	%fd1980, %fd148, %fd1979, %fd1974;
	ld.shared.f64 	%fd1981, [%r20+10560];
	fma.rn.f64 	%fd1982, %fd149, %fd1981, %fd1976;
	ld.shared.f64 	%fd1983, [_ZZ32massMatrixMultiplyConstantKernelILi7ELi11ELi1EEvidPKdS1_S1_S1_S1_S1_S1_PdE13s_QuadToQuadD+960];
	fma.rn.f64 	%fd1984, %fd1983, %fd113, %fd1978;
	bar.sync 	0;
	mul.f64 	%fd1985, %fd2380, %fd1982;
	fma.rn.f64 	%fd1986, %fd2379, %fd1980, %fd1985;
	fma.rn.f64 	%fd1987, %fd2381, %fd1984, %fd1986;
	st.shared.f64 	[%r17], %fd1987;
	mul.f64 	%fd1988, %fd2382, %fd1982;
	fma.rn.f64 	%fd1989, %fd2380, %fd1980, %fd1988;
	fma.rn.f64 	%fd1990, %fd2383, %fd1984, %fd1989;
	st.shared.f64 	[%r18], %fd1990;
	mul.f64 	%fd1991, %fd2383, %fd1982;
	fma.rn.f64 	%fd1992, %fd2381, %fd1980, %fd1991;
	fma.rn.f64 	%fd1993, %fd2384, %fd1984, %fd1992;
	mul.f64 	%fd1994, %fd447, %fd2385;
	bar.sync 	0;
	ld.shared.f64 	%fd1995, [%r16];
	mul.f64 	%fd1996, %fd150, %fd1995;
	fma.rn.f64 	%fd1997, %fd1994, %fd113, %fd1996;
	ld.shared.f64 	%fd1998, [%r19];
	fma.rn.f64 	%fd1999, %fd151, %fd1998, %fd1997;
	fma.rn.f64 	%fd2000, %fd1993, %fd1923, %fd397;
	ld.shared.f64 	%fd2001, [%r16+8];
	fma.rn.f64 	%fd2002, %fd152, %fd2001, %fd1999;
	ld.shared.f64 	%fd2003, [%r19+88];
	fma.rn.f64 	%fd2004, %fd153, %fd2003, %fd2002;
	fma.rn.f64 	%fd2005, %fd1993, %fd1929, %fd398;
	ld.shared.f64 	%fd2006, [%r16+16];
	fma.rn.f64 	%fd2007, %fd155, %fd2006, %fd2004;
	ld.shared.f64 	%fd2008, [%r19+176];
	fma.rn.f64 	%fd2009, %fd156, %fd2008, %fd2007;
	fma.rn.f64 	%fd2010, %fd1993, %fd1935, %fd399;
	ld.shared.f64 	%fd2011, [%r16+24];
	fma.rn.f64 	%fd2012, %fd158, %fd2011, %fd2009;
	ld.shared.f64 	%fd2013, [%r19+264];
	fma.rn.f64 	%fd2014, %fd159, %fd2013, %fd2012;
	fma.rn.f64 	%fd2015, %fd1993, %fd1941, %fd400;
	ld.shared.f64 	%fd2016, [%r16+32];
	fma.rn.f64 	%fd2017, %fd161, %fd2016, %fd2014;
	ld.shared.f64 	%fd2018, [%r19+352];
	fma.rn.f64 	%fd2019, %fd162, %fd2018, %fd2017;
	fma.rn.f64 	%fd2020, %fd1993, %fd1947, %fd401;
	ld.shared.f64 	%fd2021, [%r16+40];
	fma.rn.f64 	%fd2022, %fd164, %fd2021, %fd2019;
	ld.shared.f64 	%fd2023, [%r19+440];
	fma.rn.f64 	%fd2024, %fd165, %fd2023, %fd2022;
	fma.rn.f64 	%fd2025, %fd1993, %fd1953, %fd402;
	ld.shared.f64 	%fd2026, [%r16+48];
	fma.rn.f64 	%fd2027, %fd167, %fd2026, %fd2024;
	ld.shared.f64 	%fd2028, [%r19+528];
	fma.rn.f64 	%fd2029, %fd168, %fd2028, %fd2027;
	fma.rn.f64 	%fd2030, %fd1993, %fd1959, %fd403;
	ld.shared.f64 	%fd2031, [%r16+56];
	fma.rn.f64 	%fd2032, %fd170, %fd2031, %fd2029;
	ld.shared.f64 	%fd2033, [%r19+616];
	fma.rn.f64 	%fd2034, %fd171, %fd2033, %fd2032;
	fma.rn.f64 	%fd2035, %fd1993, %fd1965, %fd404;
	ld.shared.f64 	%fd2036, [%r16+64];
	fma.rn.f64 	%fd2037, %fd173, %fd2036, %fd2034;
	ld.shared.f64 	%fd2038, [%r19+704];
	fma.rn.f64 	%fd2039, %fd174, %fd2038, %fd2037;
	fma.rn.f64 	%fd2040, %fd1993, %fd1971, %fd405;
	ld.shared.f64 	%fd2041, [%r16+72];
	fma.rn.f64 	%fd2042, %fd176, %fd2041, %fd2039;
	ld.shared.f64 	%fd2043, [%r19+792];
	fma.rn.f64 	%fd2044, %fd177, %fd2043, %fd2042;
	fma.rn.f64 	%fd2045, %fd1993, %fd1977, %fd407;
	ld.shared.f64 	%fd2046, [%r16+80];
	fma.rn.f64 	%fd2047, %fd179, %fd2046, %fd2044;
	ld.shared.f64 	%fd2048, [%r19+880];
	fma.rn.f64 	%fd2049, %fd180, %fd2048, %fd2047;
	fma.rn.f64 	%fd2050, %fd1993, %fd1983, %fd406;
	add.f64 	%fd2051, %fd2049, %fd2050;
	bar.sync 	0;
	st.shared.f64 	[%r13], %fd2000;
	st.shared.f64 	[%r13+968], %fd2005;
	st.shared.f64 	[%r13+1936], %fd2010;
	st.shared.f64 	[%r13+2904], %fd2015;
	st.shared.f64 	[%r13+3872], %fd2020;
	st.shared.f64 	[%r13+4840], %fd2025;
	st.shared.f64 	[%r13+5808], %fd2030;
	st.shared.f64 	[%r13+6776], %fd2035;
	st.shared.f64 	[%r13+7744], %fd2040;
	st.shared.f64 	[%r13+8712], %fd2045;
	st.shared.f64 	[%r13+9680], %fd2051;
	bar.sync 	0;
	bar.sync 	0;
	ld.shared.f64 	%fd2052, [%r11];
	ld.shared.f64 	%fd2053, [%r11+80];
	add.f64 	%fd2054, %fd2052, %fd2053;
	sub.f64 	%fd2055, %fd2052, %fd2053;
	ld.shared.f64 	%fd2056, [%r11+8];
	ld.shared.f64 	%fd2057, [%r11+72];
	add.f64 	%fd2058, %fd2056, %fd2057;
	sub.f64 	%fd2059, %fd2056, %fd2057;
	ld.shared.f64 	%fd2060, [%r11+16];
	ld.shared.f64 	%fd2061, [%r11+64];
	add.f64 	%fd2062, %fd2060, %fd2061;
	sub.f64 	%fd2063, %fd2060, %fd2061;
	ld.shared.f64 	%fd2064, [%r11+24];
	ld.shared.f64 	%fd2065, [%r11+56];
	add.f64 	%fd2066, %fd2064, %fd2065;
	sub.f64 	%fd2067, %fd2064, %fd2065;
	ld.shared.f64 	%fd2068, [%r11+32];
	ld.shared.f64 	%fd2069, [%r11+48];
	add.f64 	%fd2070, %fd2068, %fd2069;
	sub.f64 	%fd2071, %fd2068, %fd2069;
	ld.shared.f64 	%fd2072, [%r11+40];
	add.f64 	%fd2073, %fd2072, %fd2072;
	sub.f64 	%fd2074, %fd2072, %fd2072;
	mul.f64 	%fd2075, %fd2073, 0d3FE0000000000000;
	ld.const.f64 	%fd422, [const_oddDofToQuad];
	fma.rn.f64 	%fd2076, %fd422, %fd2054, 0d0000000000000000;
	ld.const.f64 	%fd423, [const_evenDofToQuad];
	fma.rn.f64 	%fd2077, %fd423, %fd2055, 0d0000000000000000;
	ld.const.f64 	%fd424, [const_oddDofToQuad+32];
	fma.rn.f64 	%fd2078, %fd424, %fd2058, %fd2076;
	fma.rn.f64 	%fd2079, %fd24, %fd2059, %fd2077;
	ld.const.f64 	%fd425, [const_oddDofToQuad+64];
	fma.rn.f64 	%fd2080, %fd425, %fd2062, %fd2078;
	ld.const.f64 	%fd426, [const_evenDofToQuad+64];
	fma.rn.f64 	%fd2081, %fd426, %fd2063, %fd2079;
	ld.const.f64 	%fd427, [const_oddDofToQuad+96];
	fma.rn.f64 	%fd2082, %fd427, %fd2066, %fd2080;
	fma.rn.f64 	%fd2083, %fd40, %fd2067, %fd2081;
	fma.rn.f64 	%fd2084, %fd2304, %fd2070, %fd2082;
	fma.rn.f64 	%fd2085, %fd2303, %fd2071, %fd2083;
	fma.rn.f64 	%fd2086, %fd2296, %fd2075, %fd2084;
	fma.rn.f64 	%fd2087, %fd2295, %fd2074, %fd2085;
	add.f64 	%fd2088, %fd2086, %fd2087;
	st.shared.f64 	[%r11], %fd2088;
	sub.f64 	%fd2089, %fd2086, %fd2087;
	st.shared.f64 	[%r11+48], %fd2089;
	fma.rn.f64 	%fd2090, %fd17, %fd2054, 0d0000000000000000;
	fma.rn.f64 	%fd2091, %fd18, %fd2055, 0d0000000000000000;
	fma.rn.f64 	%fd2092, %fd25, %fd2058, %fd2090;
	fma.rn.f64 	%fd2093, %fd26, %fd2059, %fd2091;
	ld.const.f64 	%fd428, [const_oddDofToQuad+72];
	fma.rn.f64 	%fd2094, %fd428, %fd2062, %fd2092;
	ld.const.f64 	%fd429, [const_evenDofToQuad+72];
	fma.rn.f64 	%fd2095, %fd429, %fd2063, %fd2093;
	fma.rn.f64 	%fd2096, %fd41, %fd2066, %fd2094;
	fma.rn.f64 	%fd2097, %fd42, %fd2067, %fd2095;
	fma.rn.f64 	%fd2098, %fd2302, %fd2070, %fd2096;
	fma.rn.f64 	%fd2099, %fd2301, %fd2071, %fd2097;
	fma.rn.f64 	%fd2100, %fd2294, %fd2075, %fd2098;
	fma.rn.f64 	%fd2101, %fd2293, %fd2074, %fd2099;
	add.f64 	%fd2102, %fd2100, %fd2101;
	st.shared.f64 	[%r11+8], %fd2102;
	sub.f64 	%fd2103, %fd2100, %fd2101;
	st.shared.f64 	[%r11+40], %fd2103;
	ld.const.f64 	%fd430, [const_oddDofToQuad+16];
	fma.rn.f64 	%fd2104, %fd430, %fd2054, 0d0000000000000000;
	ld.const.f64 	%fd431, [const_evenDofToQuad+16];
	fma.rn.f64 	%fd2105, %fd431, %fd2055, 0d0000000000000000;
	fma.rn.f64 	%fd2106, %fd27, %fd2058, %fd2104;
	ld.const.f64 	%fd432, [const_evenDofToQuad+48];
	fma.rn.f64 	%fd2107, %fd432, %fd2059, %fd2105;
	ld.const.f64 	%fd433, [const_oddDofToQuad+80];
	fma.rn.f64 	%fd2108, %fd433, %fd2062, %fd2106;
	ld.const.f64 	%fd434, [const_evenDofToQuad+80];
	fma.rn.f64 	%fd2109, %fd434, %fd2063, %fd2107;
	fma.rn.f64 	%fd2110, %fd2308, %fd2066, %fd2108;
	fma.rn.f64 	%fd2111, %fd2307, %fd2067, %fd2109;
	fma.rn.f64 	%fd2112, %fd2300, %fd2070, %fd2110;
	fma.rn.f64 	%fd2113, %fd2299, %fd2071, %fd2111;
	fma.rn.f64 	%fd2114, %fd2292, %fd2075, %fd2112;
	fma.rn.f64 	%fd2115, %fd2291, %fd2074, %fd2113;
	add.f64 	%fd2116, %fd2114, %fd2115;
	st.shared.f64 	[%r11+16], %fd2116;
	sub.f64 	%fd2117, %fd2114, %fd2115;
	st.shared.f64 	[%r11+32], %fd2117;
	ld.const.f64 	%fd435, [const_oddDofToQuad+24];
	fma.rn.f64 	%fd2118, %fd435, %fd2054, 0d0000000000000000;
	ld.const.f64 	%fd436, [const_evenDofToQuad+24];
	fma.rn.f64 	%fd2119, %fd436, %fd2055, 0d0000000000000000;
	fma.rn.f64 	%fd2120, %fd29, %fd2058, %fd2118;
	ld.const.f64 	%fd437, [const_evenDofToQuad+56];
	fma.rn.f64 	%fd2121, %fd437, %fd2059, %fd2119;
	ld.const.f64 	%fd438, [const_oddDofToQuad+88];
	fma.rn.f64 	%fd2122, %fd438, %fd2062, %fd2120;
	ld.const.f64 	%fd439, [const_evenDofToQuad+88];
	fma.rn.f64 	%fd2123, %fd439, %fd2063, %fd2121;
	fma.rn.f64 	%fd2124, %fd2306, %fd2066, %fd2122;
	fma.rn.f64 	%fd2125, %fd2305, %fd2067, %fd2123;
	fma.rn.f64 	%fd2126, %fd2298, %fd2070, %fd2124;
	fma.rn.f64 	%fd2127, %fd2297, %fd2071, %fd2125;
	fma.rn.f64 	%fd2128, %fd2290, %fd2075, %fd2126;
	fma.rn.f64 	%fd2129, %fd2289, %fd2074, %fd2127;
	sub.f64 	%fd2130, %fd2128, %fd2129;
	st.shared.f64 	[%r11+24], %fd2130;
	bar.sync 	0;
	@%p18 bra 	$L__BB30_31;
	ld.shared.f64 	%fd2131, [%r8];
	ld.shared.f64 	%fd2132, [%r8+880];
	add.f64 	%fd2133, %fd2131, %fd2132;
	sub.f64 	%fd2134, %fd2131, %fd2132;
	ld.shared.f64 	%fd2135, [%r8+88];
	ld.shared.f64 	%fd2136, [%r8+792];
	add.f64 	%fd2137, %fd2135, %fd2136;
	sub.f64 	%fd2138, %fd2135, %fd2136;
	ld.shared.f64 	%fd2139, [%r8+176];
	ld.shared.f64 	%fd2140, [%r8+704];
	add.f64 	%fd2141, %fd2139, %fd2140;
	sub.f64 	%fd2142, %fd2139, %fd2140;
	ld.shared.f64 	%fd2143, [%r8+264];
	ld.shared.f64 	%fd2144, [%r8+616];
	add.f64 	%fd2145, %fd2143, %fd2144;
	sub.f64 	%fd2146, %fd2143, %fd2144;
	ld.shared.f64 	%fd2147, [%r8+352];
	ld.shared.f64 	%fd2148, [%r8+528];
	add.f64 	%fd2149, %fd2147, %fd2148;
	sub.f64 	%fd2150, %fd2147, %fd2148;
	ld.shared.f64 	%fd2151, [%r8+440];
	add.f64 	%fd2152, %fd2151, %fd2151;
	sub.f64 	%fd2153, %fd2151, %fd2151;
	mul.f64 	%fd2154, %fd2152, 0d3FE0000000000000;
	fma.rn.f64 	%fd2155, %fd422, %fd2133, 0d0000000000000000;
	fma.rn.f64 	%fd2156, %fd423, %fd2134, 0d0000000000000000;
	fma.rn.f64 	%fd2157, %fd424, %fd2137, %fd2155;
	fma.rn.f64 	%fd2158, %fd24, %fd2138, %fd2156;
	fma.rn.f64 	%fd2159, %fd425, %fd2141, %fd2157;
	fma.rn.f64 	%fd2160, %fd426, %fd2142, %fd2158;
	fma.rn.f64 	%fd2161, %fd427, %fd2145, %fd2159;
	fma.rn.f64 	%fd2162, %fd40, %fd2146, %fd2160;
	fma.rn.f64 	%fd2163, %fd2304, %fd2149, %fd2161;
	fma.rn.f64 	%fd2164, %fd2303, %fd2150, %fd2162;
	fma.rn.f64 	%fd2165, %fd2296, %fd2154, %fd2163;
	fma.rn.f64 	%fd2166, %fd2295, %fd2153, %fd2164;
	add.f64 	%fd2167, %fd2165, %fd2166;
	st.shared.f64 	[%r8], %fd2167;
	sub.f64 	%fd2168, %fd2165, %fd2166;
	st.shared.f64 	[%r8+528], %fd2168;
	fma.rn.f64 	%fd2169, %fd17, %fd2133, 0d0000000000000000;
	fma.rn.f64 	%fd2170, %fd18, %fd2134, 0d0000000000000000;
	fma.rn.f64 	%fd2171, %fd25, %fd2137, %fd2169;
	fma.rn.f64 	%fd2172, %fd26, %fd2138, %fd2170;
	fma.rn.f64 	%fd2173, %fd428, %fd2141, %fd2171;
	fma.rn.f64 	%fd2174, %fd429, %fd2142, %fd2172;
	fma.rn.f64 	%fd2175, %fd41, %fd2145, %fd2173;
	fma.rn.f64 	%fd2176, %fd42, %fd2146, %fd2174;
	fma.rn.f64 	%fd2177, %fd2302, %fd2149, %fd2175;
	fma.rn.f64 	%fd2178, %fd2301, %fd2150, %fd2176;
	fma.rn.f64 	%fd2179, %fd2294, %fd2154, %fd2177;
	fma.rn.f64 	%fd2180, %fd2293, %fd2153, %fd2178;
	add.f64 	%fd2181, %fd2179, %fd2180;
	st.shared.f64 	[%r8+88], %fd2181;
	sub.f64 	%fd2182, %fd2179, %fd2180;
	st.shared.f64 	[%r8+440], %fd2182;
	fma.rn.f64 	%fd2183, %fd430, %fd2133, 0d0000000000000000;
	fma.rn.f64 	%fd2184, %fd431, %fd2134, 0d0000000000000000;
	fma.rn.f64 	%fd2185, %fd27, %fd2137, %fd2183;
	fma.rn.f64 	%fd2186, %fd432, %fd2138, %fd2184;
	fma.rn.f64 	%fd2187, %fd433, %fd2141, %fd2185;
	fma.rn.f64 	%fd2188, %fd434, %fd2142, %fd2186;
	fma.rn.f64 	%fd2189, %fd2308, %fd2145, %fd2187;
	fma.rn.f64 	%fd2190, %fd2307, %fd2146, %fd2188;
	fma.rn.f64 	%fd2191, %fd2300, %fd2149, %fd2189;
	fma.rn.f64 	%fd2192, %fd2299, %fd2150, %fd2190;
	fma.rn.f64 	%fd2193, %fd2292, %fd2154, %fd2191;
	fma.rn.f64 	%fd2194, %fd2291, %fd2153, %fd2192;
	add.f64 	%fd2195, %fd2193, %fd2194;
	st.shared.f64 	[%r8+176], %fd2195;
	sub.f64 	%fd2196, %fd2193, %fd2194;
	st.shared.f64 	[%r8+352], %fd2196;
	fma.rn.f64 	%fd2197, %fd435, %fd2133, 0d0000000000000000;
	fma.rn.f64 	%fd2198, %fd436, %fd2134, 0d0000000000000000;
	fma.rn.f64 	%fd2199, %fd29, %fd2137, %fd2197;
	fma.rn.f64 	%fd2200, %fd437, %fd2138, %fd2198;
	fma.rn.f64 	%fd2201, %fd438, %fd2141, %fd2199;
	fma.rn.f64 	%fd2202, %fd439, %fd2142, %fd2200;
	fma.rn.f64 	%fd2203, %fd2306, %fd2145, %fd2201;
	fma.rn.f64 	%fd2204, %fd2305, %fd2146, %fd2202;
	fma.rn.f64 	%fd2205, %fd2298, %fd2149, %fd2203;
	fma.rn.f64 	%fd2206, %fd2297, %fd2150, %fd2204;
	fma.rn.f64 	%fd2207, %fd2290, %fd2154, %fd2205;
	fma.rn.f64 	%fd2208, %fd2289, %fd2153, %fd2206;
	sub.f64 	%fd2209, %fd2207, %fd2208;
	st.shared.f64 	[%r8+264], %fd2209;
$L__BB30_31:
	setp.gt.u32 	%p19, %r1, 48;
	bar.sync 	0;
	@%p19 bra 	$L__BB30_34;
	ld.shared.f64 	%fd2210, [%r7];
	ld.shared.f64 	%fd2211, [%r7+9680];
	add.f64 	%fd2212, %fd2210, %fd2211;
	sub.f64 	%fd2213, %fd2210, %fd2211;
	ld.shared.f64 	%fd2214, [%r7+968];
	ld.shared.f64 	%fd2215, [%r7+8712];
	add.f64 	%fd2216, %fd2214, %fd2215;
	sub.f64 	%fd2217, %fd2214, %fd2215;
	ld.shared.f64 	%fd2218, [%r7+1936];
	ld.shared.f64 	%fd2219, [%r7+7744];
	add.f64 	%fd2220, %fd2218, %fd2219;
	sub.f64 	%fd2221, %fd2218, %fd2219;
	ld.shared.f64 	%fd2222, [%r7+2904];
	ld.shared.f64 	%fd2223, [%r7+6776];
	add.f64 	%fd2224, %fd2222, %fd2223;
	sub.f64 	%fd2225, %fd2222, %fd2223;
	ld.shared.f64 	%fd2226, [%r7+3872];
	ld.shared.f64 	%fd2227, [%r7+5808];
	add.f64 	%fd2228, %fd2226, %fd2227;
	sub.f64 	%fd2229, %fd2226, %fd2227;
	ld.shared.f64 	%fd2230, [%r7+4840];
	add.f64 	%fd2231, %fd2230, %fd2230;
	sub.f64 	%fd2232, %fd2230, %fd2230;
	mul.f64 	%fd2233, %fd2231, 0d3FE0000000000000;
	fma.rn.f64 	%fd2234, %fd422, %fd2212, 0d0000000000000000;
	fma.rn.f64 	%fd2235, %fd423, %fd2213, 0d0000000000000000;
	fma.rn.f64 	%fd2236, %fd424, %fd2216, %fd2234;
	fma.rn.f64 	%fd2237, %fd24, %fd2217, %fd2235;
	fma.rn.f64 	%fd2238, %fd425, %fd2220, %fd2236;
	fma.rn.f64 	%fd2239, %fd426, %fd2221, %fd2237;
	fma.rn.f64 	%fd2240, %fd427, %fd2224, %fd2238;
	fma.rn.f64 	%fd2241, %fd40, %fd2225, %fd2239;
	fma.rn.f64 	%fd2242, %fd2304, %fd2228, %fd2240;
	fma.rn.f64 	%fd2243, %fd2303, %fd2229, %fd2241;
	fma.rn.f64 	%fd440, %fd2296, %fd2233, %fd2242;
	fma.rn.f64 	%fd441, %fd2295, %fd2232, %fd2243;
	fma.rn.f64 	%fd2244, %fd17, %fd2212, 0d0000000000000000;
	fma.rn.f64 	%fd2245, %fd18, %fd2213, 0d0000000000000000;
	fma.rn.f64 	%fd2246, %fd25, %fd2216, %fd2244;
	fma.rn.f64 	%fd2247, %fd26, %fd2217, %fd2245;
	fma.rn.f64 	%fd2248, %fd428, %fd2220, %fd2246;
	fma.rn.f64 	%fd2249, %fd429, %fd2221, %fd2247;
	fma.rn.f64 	%fd2250, %fd41, %fd2224, %fd2248;
	fma.rn.f64 	%fd2251, %fd42, %fd2225, %fd2249;
	fma.rn.f64 	%fd2252, %fd2302, %fd2228, %fd2250;
	fma.rn.f64 	%fd2253, %fd2301, %fd2229, %fd2251;
	fma.rn.f64 	%fd442, %fd2294, %fd2233, %fd2252;
	fma.rn.f64 	%fd443, %fd2293, %fd2232, %fd2253;
	fma.rn.f64 	%fd2254, %fd430, %fd2212, 0d0000000000000000;
	fma.rn.f64 	%fd2255, %fd431, %fd2213, 0d0000000000000000;
	fma.rn.f64 	%fd2256, %fd27, %fd2216, %fd2254;
	fma.rn.f64 	%fd2257, %fd432, %fd2217, %fd2255;
	fma.rn.f64 	%fd2258, %fd433, %fd2220, %fd2256;
	fma.rn.f64 	%fd2259, %fd434, %fd2221, %fd2257;
	fma.rn.f64 	%fd2260, %fd2308, %fd2224, %fd2258;
	fma.rn.f64 	%fd2261, %fd2307, %fd2225, %fd2259;
	fma.rn.f64 	%fd2262, %fd2300, %fd2228, %fd2260;
	fma.rn.f64 	%fd2263, %fd2299, %fd2229, %fd2261;
	fma.rn.f64 	%fd444, %fd2292, %fd2233, %fd2262;
	fma.rn.f64 	%fd445, %fd2291, %fd2232, %fd2263;
	fma.rn.f64 	%fd2264, %fd435, %fd2212, 0d0000000000000000;
	fma.rn.f64 	%fd2265, %fd436, %fd2213, 0d0000000000000000;
	fma.rn.f64 	%fd2266, %fd29, %fd2216, %fd2264;
	fma.rn.f64 	%fd2267, %fd437, %fd2217, %fd2265;
	fma.rn.f64 	%fd2268, %fd438, %fd2220, %fd2266;
	fma.rn.f64 	%fd2269, %fd439, %fd2221, %fd2267;
	fma.rn.f64 	%fd2270, %fd2306, %fd2224, %fd2268;
	fma.rn.f64 	%fd2271, %fd2305, %fd2225, %fd2269;
	fma.rn.f64 	%fd2272, %fd2298, %fd2228, %fd2270;
	fma.rn.f64 	%fd2273, %fd2297, %fd2229, %fd2271;
	fma.rn.f64 	%fd2274, %fd2290, %fd2233, %fd2272;
	fma.rn.f64 	%fd2275, %fd2289, %fd2232, %fd2273;
	sub.f64 	%fd446, %fd2274, %fd2275;
	@%p4 bra 	$L__BB30_34;
	ld.param.u64 	%rd17, [_Z32massMatrixMultiplyConstantKernelILi7ELi11ELi1EEvidPKdS1_S1_S1_S1_S1_S1_Pd_param_9];
	mad.lo.s32 	%r47, %r3, -8974, %r14;
	cvta.to.global.u64 	%rd14, %rd17;
	mul.wide.s32 	%rd15, %r47, 8;
	add.s64 	%rd16, %rd14, %rd15;
	add.f64 	%fd2276, %fd440, %fd441;
	st.global.f64 	[%rd16], %fd2276;
	add.f64 	%fd2277, %fd442, %fd443;
	st.global.f64 	[%rd16+392], %fd2277;
	add.f64 	%fd2278, %fd444, %fd445;
	st.global.f64 	[%rd16+784], %fd2278;
	st.global.f64 	[%rd16+1176], %fd446;
	sub.f64 	%fd2279, %fd444, %fd445;
	st.global.f64 	[%rd16+1568], %fd2279;
	sub.f64 	%fd2280, %fd442, %fd443;
	st.global.f64 	[%rd16+1960], %fd2280;
	sub.f64 	%fd2281, %fd440, %fd441;
	st.global.f64 	[%rd16+2352], %fd2281;
$L__BB30_34:
	ret;

}
	// .globl	_Z32massMatrixMultiplyConstantKernelILi8ELi8ELi1EEvidPKdS1_S1_S1_S1_S1_S1_Pd
.visible .entry _Z32massMatrixMultiplyConstantKernelILi8ELi8ELi1EEvidPKdS1_S1_S1_S1_S1_S1_Pd(
	.param .u32 _Z32massMatrixMultiplyConstantKernelILi8ELi8ELi1EEvidPKdS1_S1_S1_S1_S1_S1_Pd_param_0,
	.param .f64 _Z32massMatrixMultiplyConstantKernelILi8ELi8ELi1EEvidPKdS1_S1_S1_S1_S1_S1_Pd_param_1,
	.param .u64 .ptr .align 1 _Z32massMatrixMultiplyConstantKernelILi8ELi8ELi1EEvidPKdS1_S1_S1_S1_S1_S1_Pd_param_2,
	.param .u64 .ptr .align 1 _Z32massMatrixMultiplyConstantKernelILi8ELi8ELi1EEvidPKdS1_S1_S1_S1_S1_S1_Pd_param_3,
	.param .u64 .ptr .align 1 _Z32massMatrixMultiplyConstantKernelILi8ELi8ELi1EEvidPKdS1_S1_S1_S1_S1_S1_Pd_param_4,
	.param .u64 .ptr .align 1 _Z32massMatrixMultiplyConstantKernelILi8ELi8ELi1EEvidPKdS1_S1_S1_S1_S1_S1_Pd_param_5,
	.param .u64 .ptr .align 1 _Z32massMatrixMultiplyConstantKernelILi8ELi8ELi1EEvidPKdS1_S1_S1_S1_S1_S1_Pd_param_6,
	.param .u64 .ptr .align 1 _Z32massMatrixMultiplyConstantKernelILi8ELi8ELi1EEvidPKdS1_S1_S1_S1_S1_S1_Pd_param_7,
	.param .u64 .ptr .align 1 _Z32massMatrixMultiplyConstantKernelILi8ELi8ELi1EEvidPKdS1_S1_S1_S1_S1_S1_Pd_param_8,
	.param .u64 .ptr .align 1 _Z32massMatrixMultiplyConstantKernelILi8ELi8ELi1EEvidPKdS1_S1_S1_S1_S1_S1_Pd_param_9
)
{
	.reg .pred 	%p<18>;
	.reg .b32 	%r<283>;
	.reg .b64 	%rd<47>;
	.reg .b64 	%fd<1450>;
	// demoted variable
	.shared .align 8 .b8 _ZZ29stiffnessMatrixMultiplyDeviceILi8ELi8ELi1EEviidPKdS1_S1_S1_PAT0__AT0__AplT0_Li0E_dPdE5s_Gpr[512];
	// demoted variable
	.shared .align 8 .b8 _ZZ29stiffnessMatrixMultiplyDeviceILi8ELi8ELi1EEviidPKdS1_S1_S1_PAT0__AT0__AplT0_Li0E_dPdE5s_Gps[512];
	// demoted variable
	.shared .align 8 .b8 _ZZ32massMatrixMultiplyConstantKernelILi8ELi8ELi1EEvidPKdS1_S1_S1_S1_S1_S1_PdE6s_tmp1[4096];
	// demoted variable
	.shared .align 8 .b8 _ZZ32massMatrixMultiplyConstantKernelILi8ELi8ELi1EEvidPKdS1_S1_S1_S1_S1_S1_PdE13s_QuadToQuadD[512];
	ld.param.u32 	%r15, [_Z32massMatrixMultiplyConstantKernelILi8ELi8ELi1EEvidPKdS1_S1_S1_S1_S1_S1_Pd_param_0];
	ld.param.u64 	%rd5, [_Z32massMatrixMultiplyConstantKernelILi8ELi8ELi1EEvidPKdS1_S1_S1_S1_S1_S1_Pd_param_5];
	ld.param.u64 	%rd3, [_Z32massMatrixMultiplyConstantKernelILi8ELi8ELi1EEvidPKdS1_S1_S1_S1_S1_S1_Pd_param_8];
	cvta.to.global.u64 	%rd6, %rd5;
	mov.u32 	%r1, %tid.x;
	mov.u32 	%r2, %tid.y;
	mov.u32 	%r16, %ctaid.x;
	add.s32 	%r3, %r16, %r2;
	and.b32  	%r4, %r1, 7;
	and.b32  	%r5, %r1, 1016;
	mul.wide.u32 	%rd7, %r1, 8;
	add.s64 	%rd8, %rd6, %rd7;
	ld.global.nc.f64 	%fd301, [%rd8];
	shl.b32 	%r17, %r1, 3;
	mov.u32 	%r18, _ZZ32massMatrixMultiplyConstantKernelILi8ELi8ELi1EEvidPKdS1_S1_S1_S1_S1_S1_PdE13s_QuadToQuadD;
	add.s32 	%r19, %r18, %r17;
	st.shared.f64 	[%r19], %fd301;
	setp.lt.s32 	%p2, %r3, %r15;
	setp.lt.u32 	%p3, %r1, 64;
	and.pred  	%p1, %p3, %p2;
	not.pred 	%p4, %p1;
	@%p4 bra 	$L__BB31_2;
	cvta.to.global.u64 	%rd9, %rd3;
	add.s32 	%r20, %r4, %r5;
	shl.b32 	%r21, %r3, 9;
	add.s32 	%r22, %r20, %r21;
	mul.wide.s32 	%rd10, %r22, 8;
	add.s64 	%rd11, %rd9, %rd10;
	ld.global.nc.f64 	%fd1391, [%rd11];
	ld.global.nc.f64 	%fd1390, [%rd11+512];
	ld.global.nc.f64 	%fd1389, [%rd11+1024];
	ld.global.nc.f64 	%fd1388, [%rd11+1536];
	ld.global.nc.f64 	%fd1387, [%rd11+2048];
	ld.global.nc.f64 	%fd1386, [%rd11+2560];
	ld.global.nc.f64 	%fd1385, [%rd11+3072];
	ld.global.nc.f64 	%fd1384, [%rd11+3584];
$L__BB31_2:
	setp.gt.u32 	%p5, %r1, 63;
	bar.sync 	0;
	ld.const.f64 	%fd17, [const_oddDofToQuad];
	ld.const.f64 	%fd18, [const_evenDofToQuad];
	ld.const.f64 	%fd19, [const_oddDofToQuad+8];
	ld.const.f64 	%fd20, [const_evenDofToQuad+8];
	ld.const.f64 	%fd21, [const_oddDofToQuad+16];
	ld.const.f64 	%fd22, [const_evenDofToQuad+16];
	ld.const.f64 	%fd23, [const_oddDofToQuad+24];
	ld.const.f64 	%fd24, [const_evenDofToQuad+24];
	ld.const.f64 	%fd25, [const_oddDofToQuad+32];
	ld.const.f64 	%fd26, [const_evenDofToQuad+32];
	ld.const.f64 	%fd27, [const_oddDofToQuad+40];
	ld.const.f64 	%fd28, [const_evenDofToQuad+40];
	ld.const.f64 	%fd29, [const_oddDofToQuad+48];
	ld.const.f64 	%fd30, [const_evenDofToQuad+48];
	ld.const.f64 	%fd31, [const_oddDofToQuad+56];
	ld.const.f64 	%fd32, [const_evenDofToQuad+56];
	ld.const.f64 	%fd33, [const_oddDofToQuad+64];
	ld.const.f64 	%fd34, [const_evenDofToQuad+64];
	ld.const.f64 	%fd35, [const_oddDofToQuad+72];
	ld.const.f64 	%fd36, [const_evenDofToQuad+72];
	ld.const.f64 	%fd37, [const_oddDofToQuad+80];
	ld.const.f64 	%fd38, [const_evenDofToQuad+80];
	ld.const.f64 	%fd39, [const_oddDofToQuad+88];
	ld.const.f64 	%fd40, [const_evenDofToQuad+88];
	ld.const.f64 	%fd41, [const_oddDofToQuad+96];
	ld.const.f64 	%fd42, [const_evenDofToQuad+96];
	ld.const.f64 	%fd43, [const_oddDofToQuad+104];
	ld.const.f64 	%fd44, [const_evenDofToQuad+104];
	ld.const.f64 	%fd45, [const_oddDofToQuad+112];
	ld.const.f64 	%fd46, [const_evenDofToQuad+112];
	shl.b32 	%r23, %r2, 12;
	mov.u32 	%r24, _ZZ32massMatrixMultiplyConstantKernelILi8ELi8ELi1EEvidPKdS1_S1_S1_S1_S1_S1_PdE6s_tmp1;
	add.s32 	%r6, %r24, %r23;
	shr.u32 	%r7, %r1, 3;
	shl.b32 	%r25, %r7, 6;
	add.s32 	%r8, %r6, %r25;
	shl.b32 	%r26, %r4, 3;
	add.s32 	%r9, %r8, %r26;
	@%p5 bra 	$L__BB31_4;
	add.f64 	%fd302, %fd1391, %fd1384;
	sub.f64 	%fd303, %fd1391, %fd1384;
	add.f64 	%fd304, %fd1390, %fd1385;
	sub.f64 	%fd305, %fd1390, %fd1385;
	add.f64 	%fd306, %fd1389, %fd1386;
	sub.f64 	%fd307, %fd1389, %fd1386;
	add.f64 	%fd308, %fd1388, %fd1387;
	sub.f64 	%fd309, %fd1388, %fd1387;
	fma.rn.f64 	%fd310, %fd17, %fd302, 0d0000000000000000;
	fma.rn.f64 	%fd311, %fd18, %fd303, 0d0000000000000000;
	fma.rn.f64 	%fd312, %fd19, %fd304, %fd310;
	fma.rn.f64 	%fd313, %fd20, %fd305, %fd311;
	fma.rn.f64 	%fd314, %fd21, %fd306, %fd312;
	fma.rn.f64 	%fd315, %fd22, %fd307, %fd313;
	fma.rn.f64 	%fd316, %fd23, %fd308, %fd314;
	fma.rn.f64 	%fd317, %fd24, %fd309, %fd315;
	add.f64 	%fd318, %fd317, %fd316;
	st.shared.f64 	[%r9], %fd318;
	sub.f64 	%fd319, %fd316, %fd317;
	st.shared.f64 	[%r9+3584], %fd319;
	fma.rn.f64 	%fd320, %fd25, %fd302, 0d0000000000000000;
	fma.rn.f64 	%fd321, %fd26, %fd303, 0d0000000000000000;
	fma.rn.f64 	%fd322, %fd27, %fd304, %fd320;
	fma.rn.f64 	%fd323, %fd28, %fd305, %fd321;
	fma.rn.f64 	%fd324, %fd29, %fd306, %fd322;
	fma.rn.f64 	%fd325, %fd30, %fd307, %fd323;
	fma.rn.f64 	%fd326, %fd31, %fd308, %fd324;
	fma.rn.f64 	%fd327, %fd32, %fd309, %fd325;
	add.f64 	%fd328, %fd327, %fd326;
	st.shared.f64 	[%r9+512], %fd328;
	sub.f64 	%fd329, %fd326, %fd327;
	st.shared.f64 	[%r9+3072], %fd329;
	fma.rn.f64 	%fd330, %fd33, %fd302, 0d0000000000000000;
	fma.rn.f64 	%fd331, %fd34, %fd303, 0d0000000000000000;
	fma.rn.f64 	%fd332, %fd35, %fd304, %fd330;
	fma.rn.f64 	%fd333, %fd36, %fd305, %fd331;
	fma.rn.f64 	%fd334, %fd37, %fd306, %fd332;
	fma.rn.f64 	%fd335, %fd38, %fd307, %fd333;
	fma.rn.f64 	%fd336, %fd39, %fd308, %fd334;
	fma.rn.f64 	%fd337, %fd40, %fd309, %fd335;
	add.f64 	%fd338, %fd337, %fd336;
	st.shared.f64 	[%r9+1024], %fd338;
	sub.f64 	%fd339, %fd336, %fd337;
	st.shared.f64 	[%r9+2560], %fd339;
	fma.rn.f64 	%fd340, %fd41, %fd302, 0d0000000000000000;
	fma.rn.f64 	%fd341, %fd42, %fd303, 0d0000000000000000;
	fma.rn.f64 	%fd342, %fd43, %fd304, %fd340;
	fma.rn.f64 	%fd343, %fd44, %fd305, %fd341;
	fma.rn.f64 	%fd344, %fd45, %fd306, %fd342;
	fma.rn.f64 	%fd345, %fd46, %fd307, %fd343;
	ld.const.f64 	%fd346, [const_oddDofToQuad+120];
	fma.rn.f64 	%fd347, %fd346, %fd308, %fd344;
	ld.const.f64 	%fd348, [const_evenDofToQuad+120];
	fma.rn.f64 	%fd349, %fd348, %fd309, %fd345;
	add.f64 	%fd350, %fd349, %fd347;
	st.shared.f64 	[%r9+1536], %fd350;
	sub.f64 	%fd351, %fd347, %fd349;
	st.shared.f64 	[%r9+2048], %fd351;
$L__BB31_4:
	setp.lt.u32 	%p6, %r1, 64;
	bar.sync 	0;
	mad.lo.s32 	%r10, %r7, 448, %r8;
	add.s32 	%r11, %r10, %r26;
	@%p6 bra 	$L__BB31_6;
	ld.const.f64 	%fd1393, [const_oddDofToQuad+120];
	ld.const.f64 	%fd1392, [const_evenDofToQuad+120];
	bra.uni 	$L__BB31_7;
$L__BB31_6:
	ld.shared.f64 	%fd352, [%r11];
	ld.shared.f64 	%fd353, [%r11+448];
	add.f64 	%fd354, %fd352, %fd353;
	sub.f64 	%fd355, %fd352, %fd353;
	ld.shared.f64 	%fd356, [%r11+64];
	ld.shared.f64 	%fd357, [%r11+384];
	add.f64 	%fd358, %fd356, %fd357;
	sub.f64 	%fd359, %fd356, %fd357;
	ld.shared.f64 	%fd360, [%r11+128];
	ld.shared.f64 	%fd361, [%r11+320];
	add.f64 	%fd362, %fd360, %fd361;
	sub.f64 	%fd363, %fd360, %fd361;
	ld.shared.f64 	%fd364, [%r11+192];
	ld.shared.f64 	%fd365, [%r11+256];
	add.f64 	%fd366, %fd364, %fd365;
	sub.f64 	%fd367, %fd364, %fd365;
	fma.rn.f64 	%fd368, %fd17, %fd354, 0d0000000000000000;
	fma.rn.f64 	%fd369, %fd18, %fd355, 0d0000000000000000;
	fma.rn.f64 	%fd370, %fd19, %fd358, %fd368;
	fma.rn.f64 	%fd371, %fd20, %fd359, %fd369;
	fma.rn.f64 	%fd372, %fd21, %fd362, %fd370;
	fma.rn.f64 	%fd373, %fd22, %fd363, %fd371;
	fma.rn.f64 	%fd374, %fd23, %fd366, %fd372;
	fma.rn.f64 	%fd375, %fd24, %fd367, %fd373;
	add.f64 	%fd376, %fd374, %fd375;
	st.shared.f64 	[%r11], %fd376;
	sub.f64 	%fd377, %fd374, %fd375;
	st.shared.f64 	[%r11+448], %fd377;
	fma.rn.f64 	%fd378, %fd25, %fd354, 0d0000000000000000;
	fma.rn.f64 	%fd379, %fd26, %fd355, 0d0000000000000000;
	fma.rn.f64 	%fd380, %fd27, %fd358, %fd378;
	fma.rn.f64 	%fd381, %fd28, %fd359, %fd379;
	fma.rn.f64 	%fd382, %fd29, %fd362, %fd380;
	fma.rn.f64 	%fd383, %fd30, %fd363, %fd381;
	fma.rn.f64 	%fd384, %fd31, %fd366, %fd382;
	fma.rn.f64 	%fd385, %fd32, %fd367, %fd383;
	add.f64 	%fd386, %fd384, %fd385;
	st.shared.f64 	[%r11+64], %fd386;
	sub.f64 	%fd387, %fd384, %fd385;
	st.shared.f64 	[%r11+384], %fd387;
	fma.rn.f64 	%fd388, %fd33, %fd354, 0d0000000000000000;
	fma.rn.f64 	%fd389, %fd34, %fd355, 0d0000000000000000;
	fma.rn.f64 	%fd390, %fd35, %fd358, %fd388;
	fma.rn.f64 	%fd391, %fd36, %fd359, %fd389;
	fma.rn.f64 	%fd392, %fd37, %fd362, %fd390;
	fma.rn.f64 	%fd393, %fd38, %fd363, %fd391;
	fma.rn.f64 	%fd394, %fd39, %fd366, %fd392;
	fma.rn.f64 	%fd395, %fd40, %fd367, %fd393;
	add.f64 	%fd396, %fd394, %fd395;
	st.shared.f64 	[%r11+128], %fd396;
	sub.f64 	%fd397, %fd394, %fd395;
	st.shared.f64 	[%r11+320], %fd397;
	fma.rn.f64 	%fd398, %fd41, %fd354, 0d0000000000000000;
	fma.rn.f64 	%fd399, %fd42, %fd355, 0d0000000000000000;
	fma.rn.f64 	%fd400, %fd43, %fd358, %fd398;
	fma.rn.f64 	%fd401, %fd44, %fd359, %fd399;
	fma.rn.f64 	%fd402, %fd45, %fd362, %fd400;
	fma.rn.f64 	%fd403, %fd46, %fd363, %fd401;
	ld.const.f64 	%fd1393, [const_oddDofToQuad+120];
	fma.rn.f64 	%fd404, %fd1393, %fd366, %fd402;
	ld.const.f64 	%fd1392, [const_evenDofToQuad+120];
	fma.rn.f64 	%fd405, %fd1392, %fd367, %fd403;
	add.f64 	%fd406, %fd404, %fd405;
	st.shared.f64 	[%r11+192], %fd406;
	sub.f64 	%fd407, %fd404, %fd405;
	st.shared.f64 	[%r11+256], %fd407;
$L__BB31_7:
	ld.param.u64 	%rd38, [_Z32massMatrixMultiplyConstantKernelILi8ELi8ELi1EEvidPKdS1_S1_S1_S1_S1_S1_Pd_param_2];
	ld.param.u32 	%r275, [_Z32massMatrixMultiplyConstantKernelILi8ELi8ELi1EEvidPKdS1_S1_S1_S1_S1_S1_Pd_param_0];
	setp.ge.s32 	%p7, %r3, %r275;
	bar.sync 	0;
	mad.lo.s32 	%r28, %r4, 56, %r11;
	ld.shared.f64 	%fd409, [%r28];
	ld.shared.f64 	%fd410, [%r28+56];
	add.f64 	%fd411, %fd409, %fd410;
	sub.f64 	%fd412, %fd409, %fd410;
	ld.shared.f64 	%fd413, [%r28+8];
	ld.shared.f64 	%fd414, [%r28+48];
	add.f64 	%fd415, %fd413, %fd414;
	sub.f64 	%fd416, %fd413, %fd414;
	ld.shared.f64 	%fd417, [%r28+16];
	ld.shared.f64 	%fd418, [%r28+40];
	add.f64 	%fd419, %fd417, %fd418;
	sub.f64 	%fd420, %fd417, %fd418;
	ld.shared.f64 	%fd421, [%r28+24];
	ld.shared.f64 	%fd422, [%r28+32];
	add.f64 	%fd423, %fd421, %fd422;
	sub.f64 	%fd424, %fd421, %fd422;
	fma.rn.f64 	%fd425, %fd17, %fd411, 0d0000000000000000;
	fma.rn.f64 	%fd426, %fd18, %fd412, 0d0000000000000000;
	fma.rn.f64 	%fd427, %fd19, %fd415, %fd425;
	fma.rn.f64 	%fd428, %fd20, %fd416, %fd426;
	fma.rn.f64 	%fd429, %fd21, %fd419, %fd427;
	fma.rn.f64 	%fd430, %fd22, %fd420, %fd428;
	fma.rn.f64 	%fd431, %fd23, %fd423, %fd429;
	fma.rn.f64 	%fd432, %fd24, %fd424, %fd430;
	add.f64 	%fd433, %fd431, %fd432;
	st.shared.f64 	[%r28], %fd433;
	sub.f64 	%fd434, %fd431, %fd432;
	st.shared.f64 	[%r28+56], %fd434;
	fma.rn.f64 	%fd435, %fd25, %fd411, 0d0000000000000000;
	fma.rn.f64 	%fd436, %fd26, %fd412, 0d0000000000000000;
	fma.rn.f64 	%fd437, %fd27, %fd415, %fd435;
	fma.rn.f64 	%fd438, %fd28, %fd416, %fd436;
	fma.rn.f64 	%fd439, %fd29, %fd419, %fd437;
	fma.rn.f64 	%fd440, %fd30, %fd420, %fd438;
	fma.rn.f64 	%fd441, %fd31, %fd423, %fd439;
	fma.rn.f64 	%fd442, %fd32, %fd424, %fd440;
	add.f64 	%fd443, %fd441, %fd442;
	st.shared.f64 	[%r28+8], %fd443;
	sub.f64 	%fd444, %fd441, %fd442;
	st.shared.f64 	[%r28+48], %fd444;
	fma.rn.f64 	%fd445, %fd33, %fd411, 0d0000000000000000;
	fma.rn.f64 	%fd446, %fd34, %fd412, 0d0000000000000000;
	fma.rn.f64 	%fd447, %fd35, %fd415, %fd445;
	fma.rn.f64 	%fd448, %fd36, %fd416, %fd446;
	fma.rn.f64 	%fd449, %fd37, %fd419, %fd447;
	fma.rn.f64 	%fd450, %fd38, %fd420, %fd448;
	fma.rn.f64 	%fd451, %fd39, %fd423, %fd449;
	fma.rn.f64 	%fd452, %fd40, %fd424, %fd450;
	add.f64 	%fd453, %fd451, %fd452;
	st.shared.f64 	[%r28+16], %fd453;
	sub.f64 	%fd454, %fd451, %fd452;
	st.shared.f64 	[%r28+40], %fd454;
	fma.rn.f64 	%fd455, %fd41, %fd411, 0d0000000000000000;
	fma.rn.f64 	%fd456, %fd42, %fd412, 0d0000000000000000;
	fma.rn.f64 	%fd457, %fd43, %fd415, %fd455;
	fma.rn.f64 	%fd458, %fd44, %fd416, %fd456;
	fma.rn.f64 	%fd459, %fd45, %fd419, %fd457;
	fma.rn.f64 	%fd460, %fd46, %fd420, %fd458;
	fma.rn.f64 	%fd461, %fd1393, %fd423, %fd459;
	fma.rn.f64 	%fd462, %fd1392, %fd424, %fd460;
	add.f64 	%fd463, %fd461, %fd462;
	st.shared.f64 	[%r28+24], %fd463;
	sub.f64 	%fd464, %fd461, %fd462;
	st.shared.f64 	[%r28+32], %fd464;
	bar.sync 	0;
	ld.shared.f64 	%fd53, [%r9];
	ld.shared.f64 	%fd54, [%r9+512];
	ld.shared.f64 	%fd55, [%r9+1024];
	ld.shared.f64 	%fd56, [%r9+1536];
	ld.shared.f64 	%fd57, [%r9+2048];
	ld.shared.f64 	%fd58, [%r9+2560];
	ld.shared.f64 	%fd59, [%r9+3072];
	ld.shared.f64 	%fd60, [%r9+3584];
	add.s32 	%r29, %r4, %r5;
	mad.lo.s32 	%r30, %r3, 3584, %r29;
	shl.b32 	%r31, %r2, 9;
	mov.u32 	%r32, _ZZ29stiffnessMatrixMultiplyDeviceILi8ELi8ELi1EEviidPKdS1_S1_S1_PAT0__AT0__AplT0_Li0E_dPdE5s_Gps;
	add.s32 	%r12, %r32, %r31;
	cvta.to.global.u64 	%rd12, %rd38;
	mul.wide.s32 	%rd13, %r30, 8;
	add.s64 	%rd1, %rd12, %rd13;
	mov.f64 	%fd1394, 0d0000000000000000;
	mov.f64 	%fd1395, %fd1394;
	mov.f64 	%fd1396, %fd1394;
	mov.f64 	%fd1397, %fd1394;
	mov.f64 	%fd1398, %fd1394;
	mov.f64 	%fd1399, %fd1394;
	mov.f64 	%fd1400, %fd1394;
	@%p7 bra 	$L__BB31_9;
	ld.global.nc.f64 	%fd1394, [%rd1];
	ld.global.nc.f64 	%fd1395, [%rd1+4096];
	ld.global.nc.f64 	%fd1396, [%rd1+8192];
	ld.global.nc.f64 	%fd1397, [%rd1+12288];
	ld.global.nc.f64 	%fd1398, [%rd1+16384];
	ld.global.nc.f64 	%fd1399, [%rd1+20480];
	ld.global.nc.f64 	%fd1400, [%rd1+24576];
$L__BB31_9:
	ld.param.f64 	%fd1376, [_Z32massMatrixMultiplyConstantKernelILi8ELi8ELi1EEvidPKdS1_S1_S1_S1_S1_S1_Pd_param_1];
	ld.param.u32 	%r276, [_Z32massMatrixMultiplyConstantKernelILi8ELi8ELi1EEvidPKdS1_S1_S1_S1_S1_S1_Pd_param_0];
	mad.lo.s32 	%r33, %r7, -448, %r10;
	mov.u32 	%r36, _ZZ29stiffnessMatrixMultiplyDeviceILi8ELi8ELi1EEviidPKdS1_S1_S1_PAT0__AT0__AplT0_Li0E_dPdE5s_Gpr;
	add.s32 	%r37, %r36, %r31;
	add.s32 	%r39, %r37, %r25;
	and.b32  	%r42, %r17, 56;
	add.s32 	%r43, %r39, %r42;
	add.s32 	%r44, %r12, %r42;
	add.s32 	%r45, %r44, %r25;
	add.s32 	%r47, %r18, %r42;
	setp.ge.s32 	%p8, %r3, %r276;
	add.s32 	%r48, %r6, %r42;
	mad.lo.s32 	%r49, %r4, 56, %r47;
	ld.shared.f64 	%fd75, [%r49];
	ld.shared.f64 	%fd466, [%r33];
	fma.rn.f64 	%fd467, %fd75, %fd466, 0d0000000000000000;
	and.b32  	%r50, %r17, 8128;
	add.s32 	%r51, %r18, %r50;
	ld.shared.f64 	%fd76, [%r51];
	ld.shared.f64 	%fd468, [%r48];
	fma.rn.f64 	%fd469, %fd76, %fd468, 0d0000000000000000;
	ld.shared.f64 	%fd470, [_ZZ32massMatrixMultiplyConstantKernelILi8ELi8ELi1EEvidPKdS1_S1_S1_S1_S1_S1_PdE13s_QuadToQuadD];
	fma.rn.f64 	%fd471, %fd470, %fd53, 0d0000000000000000;
	ld.shared.f64 	%fd77, [%r49+8];
	ld.shared.f64 	%fd472, [%r33+8];
	fma.rn.f64 	%fd473, %fd77, %fd472, %fd467;
	ld.shared.f64 	%fd78, [%r51+8];
	ld.shared.f64 	%fd474, [%r48+64];
	fma.rn.f64 	%fd475, %fd78, %fd474, %fd469;
	ld.shared.f64 	%fd476, [_ZZ32massMatrixMultiplyConstantKernelILi8ELi8ELi1EEvidPKdS1_S1_S1_S1_S1_S1_PdE13s_QuadToQuadD+8];
	fma.rn.f64 	%fd477, %fd476, %fd54, %fd471;
	ld.shared.f64 	%fd79, [%r49+16];
	ld.shared.f64 	%fd478, [%r33+16];
	fma.rn.f64 	%fd479, %fd79, %fd478, %fd473;
	ld.shared.f64 	%fd80, [%r51+16];
	ld.shared.f64 	%fd480, [%r48+128];
	fma.rn.f64 	%fd481, %fd80, %fd480, %fd475;
	ld.shared.f64 	%fd482, [_ZZ32massMatrixMultiplyConstantKernelILi8ELi8ELi1EEvidPKdS1_S1_S1_S1_S1_S1_PdE13s_QuadToQuadD+16];
	fma.rn.f64 	%fd483, %fd482, %fd55, %fd477;
	ld.shared.f64 	%fd81, [%r49+24];
	ld.shared.f64 	%fd484, [%r33+24];
	fma.rn.f64 	%fd485, %fd81, %fd484, %fd479;
	ld.shared.f64 	%fd82, [%r51+24];
	ld.shared.f64 	%fd486, [%r48+192];
	fma.rn.f64 	%fd487, %fd82, %fd486, %fd481;
	ld.shared.f64 	%fd488, [_ZZ32massMatrixMultiplyConstantKernelILi8ELi8ELi1EEvidPKdS1_S1_S1_S1_S1_S1_PdE13s_QuadToQuadD+24];
	fma.rn.f64 	%fd489, %fd488, %fd56, %fd483;
	ld.shared.f64 	%fd83, [%r49+32];
	ld.shared.f64 	%fd490, [%r33+32];
	fma.rn.f64 	%fd491, %fd83, %fd490, %fd485;
	ld.shared.f64 	%fd84, [%r51+32];
	ld.shared.f64 	%fd492, [%r48+256];
	fma.rn.f64 	%fd493, %fd84, %fd492, %fd487;
	ld.shared.f64 	%fd494, [_ZZ32massMatrixMultiplyConstantKernelILi8ELi8ELi1EEvidPKdS1_S1_S1_S1_S1_S1_PdE13s_QuadToQuadD+32];
	fma.rn.f64 	%fd495, %fd494, %fd57, %fd489;
	ld.shared.f64 	%fd85, [%r49+40];
	ld.shared.f64 	%fd496, [%r33+40];
	fma.rn.f64 	%fd497, %fd85, %fd496, %fd491;
	ld.shared.f64 	%fd86, [%r51+40];
	ld.shared.f64 	%fd498, [%r48+320];
	fma.rn.f64 	%fd499, %fd86, %fd498, %fd493;
	ld.shared.f64 	%fd500, [_ZZ32massMatrixMultiplyConstantKernelILi8ELi8ELi1EEvidPKdS1_S1_S1_S1_S1_S1_PdE13s_QuadToQuadD+40];
	fma.rn.f64 	%fd501, %fd500, %fd58, %fd495;
	ld.shared.f64 	%fd87, [%r49+48];
	ld.shared.f64 	%fd502, [%r33+48];
	fma.rn.f64 	%fd503, %fd87, %fd502, %fd497;
	ld.shared.f64 	%fd88, [%r51+48];
	ld.shared.f64 	%fd504, [%r48+384];
	fma.rn.f64 	%fd505, %fd88, %fd504, %fd499;
	ld.shared.f64 	%fd506, [_ZZ32massMatrixMultiplyConstantKernelILi8ELi8ELi1EEvidPKdS1_S1_S1_S1_S1_S1_PdE13s_QuadToQuadD+48];
	fma.rn.f64 	%fd507, %fd506, %fd59, %fd501;
	ld.shared.f64 	%fd89, [%r49+56];
	ld.shared.f64 	%fd508, [%r33+56];
	fma.rn.f64 	%fd509, %fd89, %fd508, %fd503;
	ld.shared.f64 	%fd90, [%r51+56];
	ld.shared.f64 	%fd510, [%r48+448];
	fma.rn.f64 	%fd511, %fd90, %fd510, %fd505;
	ld.shared.f64 	%fd512, [_ZZ32massMatrixMultiplyConstantKernelILi8ELi8ELi1EEvidPKdS1_S1_S1_S1_S1_S1_PdE13s_QuadToQuadD+56];
	fma.rn.f64 	%fd513, %fd512, %fd60, %fd507;
	bar.sync 	0;
	mul.f64 	%fd514, %fd1395, %fd511;
	fma.rn.f64 	%fd515, %fd1394, %fd509, %fd514;
	fma.rn.f64 	%fd516, %fd1396, %fd513, %fd515;
	st.shared.f64 	[%r43], %fd516;
	mul.f64 	%fd517, %fd1397, %fd511;
	fma.rn.f64 	%fd518, %fd1395, %fd509, %fd517;
	fma.rn.f64 	%fd519, %fd1398, %fd513, %fd518;
	st.shared.f64 	[%r45], %fd519;
	mul.f64 	%fd520, %fd1398, %fd511;
	fma.rn.f64 	%fd521, %fd1396, %fd509, %fd520;
	fma.rn.f64 	%fd522, %fd1399, %fd513, %fd521;
	mul.f64 	%fd523, %fd1376, %fd1400;
	bar.sync 	0;
	ld.shared.f64 	%fd91, [%r47];
	ld.shared.f64 	%fd524, [%r39];
	mul.f64 	%fd525, %fd91, %fd524;
	fma.rn.f64 	%fd526, %fd523, %fd53, %fd525;
	shl.b32 	%r52, %r7, 3;
	add.s32 	%r53, %r18, %r52;
	ld.shared.f64 	%fd92, [%r53];
	ld.shared.f64 	%fd527, [%r44];
	fma.rn.f64 	%fd528, %fd92, %fd527, %fd526;
	fma.rn.f64 	%fd529, %fd522, %fd470, 0d0000000000000000;
	mad.lo.s32 	%r54, %r4, -56, %r49;
	ld.shared.f64 	%fd93, [%r54+64];
	ld.shared.f64 	%fd530, [%r39+8];
	fma.rn.f64 	%fd531, %fd93, %fd530, %fd528;
	ld.shared.f64 	%fd94, [%r53+64];
	ld.shared.f64 	%fd532, [%r44+64];
	fma.rn.f64 	%fd533, %fd94, %fd532, %fd531;
	fma.rn.f64 	%fd95, %fd522, %fd476, 0d0000000000000000;
	ld.shared.f64 	%fd96, [%r54+128];
	ld.shared.f64 	%fd534, [%r39+16];
	fma.rn.f64 	%fd535, %fd96, %fd534, %fd533;
	ld.shared.f64 	%fd97, [%r53+128];
	ld.shared.f64 	%fd536, [%r44+128];
	fma.rn.f64 	%fd537, %fd97, %fd536, %fd535;
	fma.rn.f64 	%fd98, %fd522, %fd482, 0d0000000000000000;
	ld.shared.f64 	%fd99, [%r54+192];
	ld.shared.f64 	%fd538, [%r39+24];
	fma.rn.f64 	%fd539, %fd99, %fd538, %fd537;
	ld.shared.f64 	%fd100, [%r53+192];
	ld.shared.f64 	%fd540, [%r44+192];
	fma.rn.f64 	%fd541, %fd100, %fd540, %fd539;
	fma.rn.f64 	%fd101, %fd522, %fd488, 0d0000000000000000;
	ld.shared.f64 	%fd102, [%r54+256];
	ld.shared.f64 	%fd542, [%r39+32];
	fma.rn.f64 	%fd543, %fd102, %fd542, %fd541;
	ld.shared.f64 	%fd103, [%r53+256];
	ld.shared.f64 	%fd544, [%r44+256];
	fma.rn.f64 	%fd545, %fd103, %fd544, %fd543;
	fma.rn.f64 	%fd104, %fd522, %fd494, 0d0000000000000000;
	ld.shared.f64 	%fd105, [%r54+320];
	ld.shared.f64 	%fd546, [%r39+40];
	fma.rn.f64 	%fd547, %fd105, %fd546, %fd545;
	ld.shared.f64 	%fd106, [%r53+320];
	ld.shared.f64 	%fd548, [%r44+320];
	fma.rn.f64 	%fd549, %fd106, %fd548, %fd547;
	fma.rn.f64 	%fd107, %fd522, %fd500, 0d0000000000000000;
	ld.shared.f64 	%fd108, [%r54+384];
	ld.shared.f64 	%fd550, [%r39+48];
	fma.rn.f64 	%fd551, %fd108, %fd550, %fd549;
	ld.shared.f64 	%fd109, [%r53+384];
	ld.shared.f64 	%fd552, [%r44+384];
	fma.rn.f64 	%fd553, %fd109, %fd552, %fd551;
	fma.rn.f64 	%fd110, %fd522, %fd506, 0d0000000000000000;
	ld.shared.f64 	%fd111, [%r54+448];
	ld.shared.f64 	%fd554, [%r39+56];
	fma.rn.f64 	%fd555, %fd111, %fd554, %fd553;
	ld.shared.f64 	%fd112, [%r53+448];
	ld.shared.f64 	%fd556, [%r44+448];
	fma.rn.f64 	%fd557, %fd112, %fd556, %fd555;
	fma.rn.f64 	%fd113, %fd522, %fd512, 0d0000000000000000;
	add.f64 	%fd114, %fd557, %fd529;
	mov.f64 	%fd1401, 0d0000000000000000;
	mov.f64 	%fd1402, %fd1401;
	mov.f64 	%fd1403, %fd1401;
	mov.f64 	%fd1404, %fd1401;
	mov.f64 	%fd1405, %fd1401;
	mov.f64 	%fd1406, %fd1401;
	mov.f64 	%fd1407, %fd1401;
	@%p8 bra 	$L__BB31_11;
	ld.param.u64 	%rd39, [_Z32massMatrixMultiplyConstantKernelILi8ELi8ELi1EEvidPKdS1_S1_S1_S1_S1_S1_Pd_param_2];
	cvta.to.global.u64 	%rd14, %rd39;
	mad.lo.s32 	%r59, %r3, 3584, %r1;
	mul.wide.s32 	%rd15, %r59, 8;
	add.s64 	%rd16, %rd14, %rd15;
	ld.global.nc.f64 	%fd1401, [%rd16+512];
	ld.global.nc.f64 	%fd1402, [%rd16+4608];
	ld.global.nc.f64 	%fd1403, [%rd16+8704];
	ld.global.nc.f64 	%fd1404, [%rd16+12800];
	ld.global.nc.f64 	%fd1405, [%rd16+16896];
	ld.global.nc.f64 	%fd1406, [%rd16+20992];
	ld.global.nc.f64 	%fd1407, [%rd16+25088];
$L__BB31_11:
	ld.param.f64 	%fd1377, [_Z32massMatrixMultiplyConstantKernelILi8ELi8ELi1EEvidPKdS1_S1_S1_S1_S1_S1_Pd_param_1];
	ld.param.u32 	%r277, [_Z32massMatrixMultiplyConstantKernelILi8ELi8ELi1EEvidPKdS1_S1_S1_S1_S1_S1_Pd_param_0];
	mov.u32 	%r60, %ctaid.x;
	mov.u32 	%r61, %tid.y;
	add.s32 	%r62, %r60, %r61;
	setp.ge.s32 	%p9, %r62, %r277;
	shl.b32 	%r63, %r61, 12;
	mov.u32 	%r64, _ZZ32massMatrixMultiplyConstantKernelILi8ELi8ELi1EEvidPKdS1_S1_S1_S1_S1_S1_PdE6s_tmp1;
	add.s32 	%r65, %r64, %r63;
	mov.u32 	%r66, %tid.x;
	shr.u32 	%r67, %r66, 3;
	shl.b32 	%r68, %r67, 6;
	add.s32 	%r69, %r65, %r68;
	mad.lo.s32 	%r70, %r67, 448, %r69;
	mad.lo.s32 	%r71, %r67, -448, %r70;
	shl.b32 	%r72, %r66, 3;
	and.b32  	%r73, %r72, 56;
	add.s32 	%r74, %r65, %r73;
	ld.shared.f64 	%fd559, [%r71+512];
	fma.rn.f64 	%fd560, %fd75, %fd559, 0d0000000000000000;
	ld.shared.f64 	%fd561, [%r74+512];
	fma.rn.f64 	%fd562, %fd76, %fd561, 0d0000000000000000;
	ld.shared.f64 	%fd563, [_ZZ32massMatrixMultiplyConstantKernelILi8ELi8ELi1EEvidPKdS1_S1_S1_S1_S1_S1_PdE13s_QuadToQuadD+64];
	fma.rn.f64 	%fd564, %fd563, %fd53, 0d0000000000000000;
	ld.shared.f64 	%fd565, [%r71+520];
	fma.rn.f64 	%fd566, %fd77, %fd565, %fd560;
	ld.shared.f64 	%fd567, [%r74+576];
	fma.rn.f64 	%fd568, %fd78, %fd567, %fd562;
	ld.shared.f64 	%fd569, [_ZZ32massMatrixMultiplyConstantKernelILi8ELi8ELi1EEvidPKdS1_S1_S1_S1_S1_S1_PdE13s_QuadToQuadD+72];
	fma.rn.f64 	%fd570, %fd569, %fd54, %fd564;
	ld.shared.f64 	%fd571, [%r71+528];
	fma.rn.f64 	%fd572, %fd79, %fd571, %fd566;
	ld.shared.f64 	%fd573, [%r74+640];
	fma.rn.f64 	%fd574, %fd80, %fd573, %fd568;
	ld.shared.f64 	%fd575, [_ZZ32massMatrixMultiplyConstantKernelILi8ELi8ELi1EEvidPKdS1_S1_S1_S1_S1_S1_PdE13s_QuadToQuadD+80];
	fma.rn.f64 	%fd576, %fd575, %fd55, %fd570;
	ld.shared.f64 	%fd577, [%r71+536];
	fma.rn.f64 	%fd578, %fd81, %fd577, %fd572;
	ld.shared.f64 	%fd579, [%r74+704];
	fma.rn.f64 	%fd580, %fd82, %fd579, %fd574;
	ld.shared.f64 	%fd581, [_ZZ32massMatrixMultiplyConstantKernelILi8ELi8ELi1EEvidPKdS1_S1_S1_S1_S1_S1_PdE13s_QuadToQuadD+88];
	fma.rn.f64 	%fd582, %fd581, %fd56, %fd576;
	ld.shared.f64 	%fd583, [%r71+544];
	fma.rn.f64 	%fd584, %fd83, %fd583, %fd578;
	ld.shared.f64 	%fd585, [%r74+768];
	fma.rn.f64 	%fd586, %fd84, %fd585, %fd580;
	ld.shared.f64 	%fd587, [_ZZ32massMatrixMultiplyConstantKernelILi8ELi8ELi1EEvidPKdS1_S1_S1_S1_S1_S1_PdE13s_QuadToQuadD+96];
	fma.rn.f64 	%fd588, %fd587, %fd57, %fd582;
	ld.shared.f64 	%fd589, [%r71+552];
	fma.rn.f64 	%fd590, %fd85, %fd589, %fd584;
	ld.shared.f64 	%fd591, [%r74+832];
	fma.rn.f64 	%fd592, %fd86, %fd591, %fd586;
	ld.shared.f64 	%fd593, [_ZZ32massMatrixMultiplyConstantKernelILi8ELi8ELi1EEvidPKdS1_S1_S1_S1_S1_S1_PdE13s_QuadToQuadD+104];
	fma.rn.f64 	%fd594, %fd593, %fd58, %fd588;
	ld.shared.f64 	%fd595, [%r71+560];
	fma.rn.f64 	%fd596, %fd87, %fd595, %fd590;
	ld.shared.f64 	%fd597, [%r74+896];
	fma.rn.f64 	%fd598, %fd88, %fd597, %fd592;
	ld.shared.f64 	%fd599, [_ZZ32massMatrixMultiplyConstantKernelILi8ELi8ELi1EEvidPKdS1_S1_S1_S1_S1_S1_PdE13s_QuadToQuadD+112];
	fma.rn.f64 	%fd600, %fd599, %fd59, %fd594;
	ld.shared.f64 	%fd601, [%r71+568];
	fma.rn.f64 	%fd602, %fd89, %fd601, %fd596;
	ld.shared.f64 	%fd603, [%r74+960];
	fma.rn.f64 	%fd604, %fd90, %fd603, %fd598;
	ld.shared.f64 	%fd605, [_ZZ32massMatrixMultiplyConstantKernelILi8ELi8ELi1EEvidPKdS1_S1_S1_S1_S1_S1_PdE13s_QuadToQuadD+120];
	fma.rn.f64 	%fd606, %fd605, %fd60, %fd600;
	bar.sync 	0;
	mul.f64 	%fd607, %fd1402, %fd604;
	fma.rn.f64 	%fd608, %fd1401, %fd602, %fd607;
	fma.rn.f64 	%fd609, %fd1403, %fd606, %fd608;
	shl.b32 	%r75, %r61, 9;
	mov.u32 	%r76, _ZZ29stiffnessMatrixMultiplyDeviceILi8ELi8ELi1EEviidPKdS1_S1_S1_PAT0__AT0__AplT0_Li0E_dPdE5s_Gpr;
	add.s32 	%r77, %r76, %r75;
	add.s32 	%r78, %r77, %r68;
	add.s32 	%r79, %r78, %r73;
	st.shared.f64 	[%r79], %fd609;
	mul.f64 	%fd610, %fd1404, %fd604;
	fma.rn.f64 	%fd611, %fd1402, %fd602, %fd610;
	fma.rn.f64 	%fd612, %fd1405, %fd606, %fd611;
	mov.u32 	%r80, _ZZ29stiffnessMatrixMultiplyDeviceILi8ELi8ELi1EEviidPKdS1_S1_S1_PAT0__AT0__AplT0_Li0E_dPdE5s_Gps;
	add.s32 	%r81, %r80, %r75;
	add.s32 	%r82, %r81, %r73;
	add.s32 	%r83, %r82, %r68;
	st.shared.f64 	[%r83], %fd612;
	mul.f64 	%fd613, %fd1405, %fd604;
	fma.rn.f64 	%fd614, %fd1403, %fd602, %fd613;
	fma.rn.f64 	%fd615, %fd1406, %fd606, %fd614;
	mul.f64 	%fd616, %fd1377, %fd1407;
	bar.sync 	0;
	ld.shared.f64 	%fd617, [%r78];
	mul.f64 	%fd618, %fd91, %fd617;
	fma.rn.f64 	%fd619, %fd616, %fd54, %fd618;
	ld.shared.f64 	%fd620, [%r82];
	fma.rn.f64 	%fd621, %fd92, %fd620, %fd619;
	fma.rn.f64 	%fd129, %fd615, %fd563, %fd114;
	ld.shared.f64 	%fd622, [%r78+8];
	fma.rn.f64 	%fd623, %fd93, %fd622, %fd621;
	ld.shared.f64 	%fd624, [%r82+64];
	fma.rn.f64 	%fd625, %fd94, %fd624, %fd623;
	fma.rn.f64 	%fd626, %fd615, %fd569, %fd95;
	ld.shared.f64 	%fd627, [%r78+16];
	fma.rn.f64 	%fd628, %fd96, %fd627, %fd625;
	ld.shared.f64 	%fd629, [%r82+128];
	fma.rn.f64 	%fd630, %fd97, %fd629, %fd628;
	fma.rn.f64 	%fd130, %fd615, %fd575, %fd98;
	ld.shared.f64 	%fd631, [%r78+24];
	fma.rn.f64 	%fd632, %fd99, %fd631, %fd630;
	ld.shared.f64 	%fd633, [%r82+192];
	fma.rn.f64 	%fd634, %fd100, %fd633, %fd632;
	fma.rn.f64 	%fd131, %fd615, %fd581, %fd101;
	ld.shared.f64 	%fd635, [%r78+32];
	fma.rn.f64 	%fd636, %fd102, %fd635, %fd634;
	ld.shared.f64 	%fd637, [%r82+256];
	fma.rn.f64 	%fd638, %fd103, %fd637, %fd636;
	fma.rn.f64 	%fd132, %fd615, %fd587, %fd104;
	ld.shared.f64 	%fd639, [%r78+40];
	fma.rn.f64 	%fd640, %fd105, %fd639, %fd638;
	ld.shared.f64 	%fd641, [%r82+320];
	fma.rn.f64 	%fd642, %fd106, %fd641, %fd640;
	fma.rn.f64 	%fd133, %fd615, %fd593, %fd107;
	ld.shared.f64 	%fd643, [%r78+48];
	fma.rn.f64 	%fd644, %fd108, %fd643, %fd642;
	ld.shared.f64 	%fd645, [%r82+384];
	fma.rn.f64 	%fd646, %fd109, %fd645, %fd644;
	fma.rn.f64 	%fd134, %fd615, %fd599, %fd110;
	ld.shared.f64 	%fd647, [%r78+56];
	fma.rn.f64 	%fd648, %fd111, %fd647, %fd646;
	ld.shared.f64 	%fd649, [%r82+448];
	fma.rn.f64 	%fd650, %fd112, %fd649, %fd648;
	fma.rn.f64 	%fd135, %fd615, %fd605, %fd113;
	add.f64 	%fd136, %fd650, %fd626;
	mov.f64 	%fd1408, 0d0000000000000000;
	mov.f64 	%fd1409, %fd1408;
	mov.f64 	%fd1410, %fd1408;
	mov.f64 	%fd1411, %fd1408;
	mov.f64 	%fd1412, %fd1408;
	mov.f64 	%fd1413, %fd1408;
	mov.f64 	%fd1414, %fd1408;
	@%p9 bra 	$L__BB31_13;
	ld.param.u64 	%rd40, [_Z32massMatrixMultiplyConstantKernelILi8ELi8ELi1EEvidPKdS1_S1_S1_S1_S1_S1_Pd_param_2];
	cvta.to.global.u64 	%rd17, %rd40;
	mad.lo.s32 	%r88, %r62, 3584, %r66;
	mul.wide.s32 	%rd18, %r88, 8;
	add.s64 	%rd19, %rd17, %rd18;
	ld.global.nc.f64 	%fd1408, [%rd19+1024];
	ld.global.nc.f64 	%fd1409, [%rd19+5120];
	ld.global.nc.f64 	%fd1410, [%rd19+9216];
	ld.global.nc.f64 	%fd1411, [%rd19+13312];
	ld.global.nc.f64 	%fd1412, [%rd19+17408];
	ld.global.nc.f64 	%fd1413, [%rd19+21504];
	ld.global.nc.f64 	%fd1414, [%rd19+25600];
$L__BB31_13:
	ld.param.f64 	%fd1378, [_Z32massMatrixMultiplyConstantKernelILi8ELi8ELi1EEvidPKdS1_S1_S1_S1_S1_S1_Pd_param_1];
	ld.param.u32 	%r278, [_Z32massMatrixMultiplyConstantKernelILi8ELi8ELi1EEvidPKdS1_S1_S1_S1_S1_S1_Pd_param_0];
	mov.u32 	%r89, %ctaid.x;
	mov.u32 	%r90, %tid.y;
	add.s32 	%r91, %r89, %r90;
	setp.ge.s32 	%p10, %r91, %r278;
	shl.b32 	%r92, %r90, 12;
	mov.u32 	%r93, _ZZ32massMatrixMultiplyConstantKernelILi8ELi8ELi1EEvidPKdS1_S1_S1_S1_S1_S1_PdE6s_tmp1;
	add.s32 	%r94, %r93, %r92;
	mov.u32 	%r95, %tid.x;
	shr.u32 	%r96, %r95, 3;
	shl.b32 	%r97, %r96, 6;
	add.s32 	%r98, %r94, %r97;
	mad.lo.s32 	%r99, %r96, 448, %r98;
	mad.lo.s32 	%r100, %r96, -448, %r99;
	shl.b32 	%r101, %r95, 3;
	and.b32  	%r102, %r101, 56;
	add.s32 	%r103, %r94, %r102;
	ld.shared.f64 	%fd652, [%r100+1024];
	fma.rn.f64 	%fd653, %fd75, %fd652, 0d0000000000000000;
	ld.shared.f64 	%fd654, [%r103+1024];
	fma.rn.f64 	%fd655, %fd76, %fd654, 0d0000000000000000;
	ld.shared.f64 	%fd656, [_ZZ32massMatrixMultiplyConstantKernelILi8ELi8ELi1EEvidPKdS1_S1_S1_S1_S1_S1_PdE13s_QuadToQuadD+128];
	fma.rn.f64 	%fd657, %fd656, %fd53, 0d0000000000000000;
	ld.shared.f64 	%fd658, [%r100+1032];
	fma.rn.f64 	%fd659, %fd77, %fd658, %fd653;
	ld.shared.f64 	%fd660, [%r103+1088];
	fma.rn.f64 	%fd661, %fd78, %fd660, %fd655;
	ld.shared.f64 	%fd662, [_ZZ32massMatrixMultiplyConstantKernelILi8ELi8ELi1EEvidPKdS1_S1_S1_S1_S1_S1_PdE13s_QuadToQuadD+136];
	fma.rn.f64 	%fd663, %fd662, %fd54, %fd657;
	ld.shared.f64 	%fd664, [%r100+1040];
	fma.rn.f64 	%fd665, %fd79, %fd664, %fd659;
	ld.shared.f64 	%fd666, [%r103+1152];
	fma.rn.f64 	%fd667, %fd80, %fd666, %fd661;
	ld.shared.f64 	%fd668, [_ZZ32massMatrixMultiplyConstantKernelILi8ELi8ELi1EEvidPKdS1_S1_S1_S1_S1_S1_PdE13s_QuadToQuadD+144];
	fma.rn.f64 	%fd669, %fd668, %fd55, %fd663;
	ld.shared.f64 	%fd670, [%r100+1048];
	fma.rn.f64 	%fd671, %fd81, %fd670, %fd665;
	ld.shared.f64 	%fd672, [%r103+1216];
	fma.rn.f64 	%fd673, %fd82, %fd672, %fd667;
	ld.shared.f64 	%fd674, [_ZZ32massMatrixMultiplyConstantKernelILi8ELi8ELi1EEvidPKdS1_S1_S1_S1_S1_S1_PdE13s_QuadToQuadD+152];
	fma.rn.f64 	%fd675, %fd674, %fd56, %fd669;
	ld.shared.f64 	%fd676, [%r100+1056];
	fma.rn.f64 	%fd677, %fd83, %fd676, %fd671;
	ld.shared.f64 	%fd678, [%r103+1280];
	fma.rn.f64 	%fd679, %fd84, %fd678, %fd673;
	ld.shared.f64 	%fd680, [_ZZ32massMatrixMultiplyConstantKernelILi8ELi8ELi1EEvidPKdS1_S1_S1_S1_S1_S1_PdE13s_QuadToQuadD+160];
	fma.rn.f64 	%fd681, %fd680, %fd57, %fd675;
	ld.shared.f64 	%fd682, [%r100+1064];
	fma.rn.f64 	%fd683, %fd85, %fd682, %fd677;
	ld.shared.f64 	%fd684, [%r103+1344];
	fma.rn.f64 	%fd685, %fd86, %fd684, %fd679;
	ld.shared.f64 	%fd686, [_ZZ32massMatrixMultiplyConstantKernelILi8ELi8ELi1EEvidPKdS1_S1_S1_S1_S1_S1_PdE13s_QuadToQuadD+168];
	fma.rn.f64 	%fd687, %fd686, %fd58, %fd681;
	ld.shared.f64 	%fd688, [%r100+1072];
	fma.rn.f64 	%fd689, %fd87, %fd688, %fd683;
	ld.shared.f64 	%fd690, [%r103+1408];
	fma.rn.f64 	%fd691, %fd88, %fd690, %fd685;
	ld.shared.f64 	%fd692, [_ZZ32massMatrixMultiplyConstantKernelILi8ELi8ELi1EEvidPKdS1_S1_S1_S1_S1_S1_PdE13s_QuadToQuadD+176];
	fma.rn.f64 	%fd693, %fd692, %fd59, %fd687;
	ld.shared.f64 	%fd694, [%r100+1080];
	fma.rn.f64 	%fd695, %fd89, %fd694, %fd689;
	ld.shared.f64 	%fd696, [%r103+1472];
	fma.rn.f64 	%fd697, %fd90, %fd696, %fd691;
	ld.shared.f64 	%fd698, [_ZZ32massMatrixMultiplyConstantKernelILi8ELi8ELi1EEvidPKdS1_S1_S1_S1_S1_S1_PdE13s_QuadToQuadD+184];
	fma.rn.f64 	%fd699, %fd698, %fd60, %fd693;
	bar.sync 	0;
	mul.f64 	%fd700, %fd1409, %fd697;
	fma.rn.f64 	%fd701, %fd1408, %fd695, %fd700;
	fma.rn.f64 	%fd702, %fd1410, %fd699, %fd701;
	shl.b32 	%r104, %r90, 9;
	mov.u32 	%r105, _ZZ29stiffnessMatrixMultiplyDeviceILi8ELi8ELi1EEviidPKdS1_S1_S1_PAT0__AT0__AplT0_Li0E_dPdE5s_Gpr;
	add.s32 	%r106, %r105, %r104;
	add.s32 	%r107, %r106, %r97;
	add.s32 	%r108, %r107, %r102;
	st.shared.f64 	[%r108], %fd702;
	mul.f64 	%fd703, %fd1411, %fd697;
	fma.rn.f64 	%fd704, %fd1409, %fd695, %fd703;
	fma.rn.f64 	%fd705, %fd1412, %fd699, %fd704;
	mov.u32 	%r109, _ZZ29stiffnessMatrixMultiplyDeviceILi8ELi8ELi1EEviidPKdS1_S1_S1_PAT0__AT0__AplT0_Li0E_dPdE5s_Gps;
	add.s32 	%r110, %r109, %r104;
	add.s32 	%r111, %r110, %r102;
	add.s32 	%r112, %r111, %r97;
	st.shared.f64 	[%r112], %fd705;
	mul.f64 	%fd706, %fd1412, %fd697;
	fma.rn.f64 	%fd707, %fd1410, %fd695, %fd706;
	fma.rn.f64 	%fd708, %fd1413, %fd699, %fd707;
	mul.f64 	%fd709, %fd1378, %fd1414;
	bar.sync 	0;
	ld.shared.f64 	%fd710, [%r107];
	mul.f64 	%fd711, %fd91, %fd710;
	fma.rn.f64 	%fd712, %fd709, %fd55, %fd711;
	ld.shared.f64 	%fd713, [%r111];
	fma.rn.f64 	%fd714, %fd92, %fd713, %fd712;
	fma.rn.f64 	%fd151, %fd708, %fd656, %fd129;
	ld.shared.f64 	%fd715, [%r107+8];
	fma.rn.f64 	%fd716, %fd93, %fd715, %fd714;
	ld.shared.f64 	%fd717, [%r111+64];
	fma.rn.f64 	%fd718, %fd94, %fd717, %fd716;
	fma.rn.f64 	%fd152, %fd708, %fd662, %fd136;
	ld.shared.f64 	%fd719, [%r107+16];
	fma.rn.f64 	%fd720, %fd96, %fd719, %fd718;
	ld.shared.f64 	%fd721, [%r111+128];
	fma.rn.f64 	%fd722, %fd97, %fd721, %fd720;
	fma.rn.f64 	%fd723, %fd708, %fd668, %fd130;
	ld.shared.f64 	%fd724, [%r107+24];
	fma.rn.f64 	%fd725, %fd99, %fd724, %fd722;
	ld.shared.f64 	%fd726, [%r111+192];
	fma.rn.f64 	%fd727, %fd100, %fd726, %fd725;
	fma.rn.f64 	%fd153, %fd708, %fd674, %fd131;
	ld.shared.f64 	%fd728, [%r107+32];
	fma.rn.f64 	%fd729, %fd102, %fd728, %fd727;
	ld.shared.f64 	%fd730, [%r111+256];
	fma.rn.f64 	%fd731, %fd103, %fd730, %fd729;
	fma.rn.f64 	%fd154, %fd708, %fd680, %fd132;
	ld.shared.f64 	%fd732, [%r107+40];
	fma.rn.f64 	%fd733, %fd105, %fd732, %fd731;
	ld.shared.f64 	%fd734, [%r111+320];
	fma.rn.f64 	%fd735, %fd106, %fd734, %fd733;
	fma.rn.f64 	%fd155, %fd708, %fd686, %fd133;
	ld.shared.f64 	%fd736, [%r107+48];
	fma.rn.f64 	%fd737, %fd108, %fd736, %fd735;
	ld.shared.f64 	%fd738, [%r111+384];
	fma.rn.f64 	%fd739, %fd109, %fd738, %fd737;
	fma.rn.f64 	%fd156, %fd708, %fd692, %fd134;
	ld.shared.f64 	%fd740, [%r107+56];
	fma.rn.f64 	%fd741, %fd111, %fd740, %fd739;
	ld.shared.f64 	%fd742, [%r111+448];
	fma.rn.f64 	%fd743, %fd112, %fd742, %fd741;
	fma.rn.f64 	%fd157, %fd708, %fd698, %fd135;
	add.f64 	%fd158, %fd743, %fd723;
	mov.f64 	%fd1415, 0d0000000000000000;
	mov.f64 	%fd1416, %fd1415;
	mov.f64 	%fd1417, %fd1415;
	mov.f64 	%fd1418, %fd1415;
	mov.f64 	%fd1419, %fd1415;
	mov.f64 	%fd1420, %fd1415;
	mov.f64 	%fd1421, %fd1415;
	@%p10 bra 	$L__BB31_15;
	ld.param.u64 	%rd41, [_Z32massMatrixMultiplyConstantKernelILi8ELi8ELi1EEvidPKdS1_S1_S1_S1_S1_S1_Pd_param_2];
	cvta.to.global.u64 	%rd20, %rd41;
	mad.lo.s32 	%r117, %r91, 3584, %r95;
	mul.wide.s32 	%rd21, %r117, 8;
	add.s64 	%rd22, %rd20, %rd21;
	ld.global.nc.f64 	%fd1415, [%rd22+1536];
	ld.global.nc.f64 	%fd1416, [%rd22+5632];
	ld.global.nc.f64 	%fd1417, [%rd22+9728];
	ld.global.nc.f64 	%fd1418, [%rd22+13824];
	ld.global.nc.f64 	%fd1419, [%rd22+17920];
	ld.global.nc.f64 	%fd1420, [%rd22+22016];
	ld.global.nc.f64 	%fd1421, [%rd22+26112];
$L__BB31_15:
	ld.param.f64 	%fd1379, [_Z32massMatrixMultiplyConstantKernelILi8ELi8ELi1EEvidPKdS1_S1_S1_S1_S1_S1_Pd_param_1];
	ld.param.u32 	%r279, [_Z32massMatrixMultiplyConstantKernelILi8ELi8ELi1EEvidPKdS1_S1_S1_S1_S1_S1_Pd_param_0];
	mov.u32 	%r118, %ctaid.x;
	mov.u32 	%r119, %tid.y;
	add.s32 	%r120, %r118, %r119;
	setp.ge.s32 	%p11, %r120, %r279;
	shl.b32 	%r121, %r119, 12;
	mov.u32 	%r122, _ZZ32massMatrixMultiplyConstantKernelILi8ELi8ELi1EEvidPKdS1_S1_S1_S1_S1_S1_PdE6s_tmp1;
	add.s32 	%r123, %r122, %r121;
	mov.u32 	%r124, %tid.x;
	shr.u32 	%r125, %r124, 3;
	shl.b32 	%r126, %r125, 6;
	add.s32 	%r127, %r123, %r126;
	mad.lo.s32 	%r128, %r125, 448, %r127;
	mad.lo.s32 	%r129, %r125, -448, %r128;
	shl.b32 	%r130, %r124, 3;
	and.b32  	%r131, %r130, 56;
	add.s32 	%r132, %r123, %r131;
	ld.shared.f64 	%fd745, [%r129+1536];
	fma.rn.f64 	%fd746, %fd75, %fd745, 0d0000000000000000;
	ld.shared.f64 	%fd747, [%r132+1536];
	fma.rn.f64 	%fd748, %fd76, %fd747, 0d0000000000000000;
	ld.shared.f64 	%fd749, [_ZZ32massMatrixMultiplyConstantKernelILi8ELi8ELi1EEvidPKdS1_S1_S1_S1_S1_S1_PdE13s_QuadToQuadD+192];
	fma.rn.f64 	%fd750, %fd749, %fd53, 0d0000000000000000;
	ld.shared.f64 	%fd751, [%r129+1544];
	fma.rn.f64 	%fd752, %fd77, %fd751, %fd746;
	ld.shared.f64 	%fd753, [%r132+1600];
	fma.rn.f64 	%fd754, %fd78, %fd753, %fd748;
	ld.shared.f64 	%fd755, [_ZZ32massMatrixMultiplyConstantKernelILi8ELi8ELi1EEvidPKdS1_S1_S1_S1_S1_S1_PdE13s_QuadToQuadD+200];
	fma.rn.f64 	%fd756, %fd755, %fd54, %fd750;
	ld.shared.f64 	%fd757, [%r129+1552];
	fma.rn.f64 	%fd758, %fd79, %fd757, %fd752;
	ld.shared.f64 	%fd759, [%r132+1664];
	fma.rn.f64 	%fd760, %fd80, %fd759, %fd754;
	ld.shared.f64 	%fd761, [_ZZ32massMatrixMultiplyConstantKernelILi8ELi8ELi1EEvidPKdS1_S1_S1_S1_S1_S1_PdE13s_QuadToQuadD+208];
	fma.rn.f64 	%fd762, %fd761, %fd55, %fd756;
	ld.shared.f64 	%fd763, [%r129+1560];
	fma.rn.f64 	%fd764, %fd81, %fd763, %fd758;
	ld.shared.f64 	%fd765, [%r132+1728];
	fma.rn.f64 	%fd766, %fd82, %fd765, %fd760;
	ld.shared.f64 	%fd767, [_ZZ32massMatrixMultiplyConstantKernelILi8ELi8ELi1EEvidPKdS1_S1_S1_S1_S1_S1_PdE13s_QuadToQuadD+216];
	fma.rn.f64 	%fd768, %fd767, %fd56, %fd762;
	ld.shared.f64 	%fd769, [%r129+1568];
	fma.rn.f64 	%fd770, %fd83, %fd769, %fd764;
	ld.shared.f64 	%fd771, [%r132+1792];
	fma.rn.f64 	%fd772, %fd84, %fd771, %fd766;
	ld.shared.f64 	%fd773, [_ZZ32massMatrixMultiplyConstantKernelILi8ELi8ELi1EEvidPKdS1_S1_S1_S1_S1_S1_PdE13s_QuadToQuadD+224];
	fma.rn.f64 	%fd774, %fd773, %fd57, %fd768;
	ld.shared.f64 	%fd775, [%r129+1576];
	fma.rn.f64 	%fd776, %fd85, %fd775, %fd770;
	ld.shared.f64 	%fd777, [%r132+1856];
	fma.rn.f64 	%fd778, %fd86, %fd777, %fd772;
	ld.shared.f64 	%fd779, [_ZZ32massMatrixMultiplyConstantKernelILi8ELi8ELi1EEvidPKdS1_S1_S1_S1_S1_S1_PdE13s_QuadToQuadD+232];
	fma.rn.f64 	%fd780, %fd779, %fd58, %fd774;
	ld.shared.f64 	%fd781, [%r129+1584];
	fma.rn.f64 	%fd782, %fd87, %fd781, %fd776;
	ld.shared.f64 	%fd783, [%r132+1920];
	fma.rn.f64 	%fd784, %fd88, %fd783, %fd778;
	ld.shared.f64 	%fd785, [_ZZ32massMatrixMultiplyConstantKernelILi8ELi8ELi1EEvidPKdS1_S1_S1_S1_S1_S1_PdE13s_QuadToQuadD+240];
	fma.rn.f64 	%fd786, %fd785, %fd59, %fd780;
	ld.shared.f64 	%fd787, [%r129+1592];
	fma.rn.f64 	%fd788, %fd89, %fd787, %fd782;
	ld.shared.f64 	%fd789, [%r132+1984];
	fma.rn.f64 	%fd790, %fd90, %fd789, %fd784;
	ld.shared.f64 	%fd791, [_ZZ32massMatrixMultiplyConstantKernelILi8ELi8ELi1EEvidPKdS1_S1_S1_S1_S1_S1_PdE13s_QuadToQuadD+248];
	fma.rn.f64 	%fd792, %fd791, %fd60, %fd786;
	bar.sync 	0;
	mul.f64 	%fd793, %fd1416, %fd790;
	fma.rn.f64 	%fd794, %fd1415, %fd788, %fd793;
	fma.rn.f64 	%fd795, %fd1417, %fd792, %fd794;
	shl.b32 	%r133, %r119, 9;
	mov.u32 	%r134, _ZZ29stiffnessMatrixMultiplyDeviceILi8ELi8ELi1EEviidPKdS1_S1_S1_PAT0__AT0__AplT0_Li0E_dPdE5s_Gpr;
	add.s32 	%r135, %r134, %r133;
	add.s32 	%r136, %r135, %r126;
	add.s32 	%r137, %r136, %r131;
	st.shared.f64 	[%r137], %fd795;
	mul.f64 	%fd796, %fd1418, %fd790;
	fma.rn.f64 	%fd797, %fd1416, %fd788, %fd796;
	fma.rn.f64 	%fd798, %fd1419, %fd792, %fd797;
	mov.u32 	%r138, _ZZ29stiffnessMatrixMultiplyDeviceILi8ELi8ELi1EEviidPKdS1_S1_S1_PAT0__AT0__AplT0_Li0E_dPdE5s_Gps;
	add.s32 	%r139, %r138, %r133;
	add.s32 	%r140, %r139, %r131;
	add.s32 	%r141, %r140, %r126;
	st.shared.f64 	[%r141], %fd798;
	mul.f64 	%fd799, %fd1419, %fd790;
	fma.rn.f64 	%fd800, %fd1417, %fd788, %fd799;
	fma.rn.f64 	%fd801, %fd1420, %fd792, %fd800;
	mul.f64 	%fd802, %fd1379, %fd1421;
	bar.sync 	0;
	ld.shared.f64 	%fd803, [%r136];
	mul.f64 	%fd804, %fd91, %fd803;
	fma.rn.f64 	%fd805, %fd802, %fd56, %fd804;
	ld.shared.f64 	%fd806, [%r140];
	fma.rn.f64 	%fd807, %fd92, %fd806, %fd805;
	fma.rn.f64 	%fd173, %fd801, %fd749, %fd151;
	ld.shared.f64 	%fd808, [%r136+8];
	fma.rn.f64 	%fd809, %fd93, %fd808, %fd807;
	ld.shared.f64 	%fd810, [%r140+64];
	fma.rn.f64 	%fd811, %fd94, %fd810, %fd809;
	fma.rn.f64 	%fd174, %fd801, %fd755, %fd152;
	ld.shared.f64 	%fd812, [%r136+16];
	fma.rn.f64 	%fd813, %fd96, %fd812, %fd811;
	ld.shared.f64 	%fd814, [%r140+128];
	fma.rn.f64 	%fd815, %fd97, %fd814, %fd813;
	fma.rn.f64 	%fd175, %fd801, %fd761, %fd158;
	ld.shared.f64 	%fd816, [%r136+24];
	fma.rn.f64 	%fd817, %fd99, %fd816, %fd815;
	ld.shared.f64 	%fd818, [%r140+192];
	fma.rn.f64 	%fd819, %fd100, %fd818, %fd817;
	fma.rn.f64 	%fd820, %fd801, %fd767, %fd153;
	ld.shared.f64 	%fd821, [%r136+32];
	fma.rn.f64 	%fd822, %fd102, %fd821, %fd819;
	ld.shared.f64 	%fd823, [%r140+256];
	fma.rn.f64 	%fd824, %fd103, %fd823, %fd822;
	fma.rn.f64 	%fd176, %fd801, %fd773, %fd154;
	ld.shared.f64 	%fd825, [%r136+40];
	fma.rn.f64 	%fd826, %fd105, %fd825, %fd824;
	ld.shared.f64 	%fd827, [%r140+320];
	fma.rn.f64 	%fd828, %fd106, %fd827, %fd826;
	fma.rn.f64 	%fd177, %fd801, %fd779, %fd155;
	ld.shared.f64 	%fd829, [%r136+48];
	fma.rn.f64 	%fd830, %fd108, %fd829, %fd828;
	ld.shared.f64 	%fd831, [%r140+384];
	fma.rn.f64 	%fd832, %fd109, %fd831, %fd830;
	fma.rn.f64 	%fd178, %fd801, %fd785, %fd156;
	ld.shared.f64 	%fd833, [%r136+56];
	fma.rn.f64 	%fd834, %fd111, %fd833, %fd832;
	ld.shared.f64 	%fd835, [%r140+448];
	fma.rn.f64 	%fd836, %fd112, %fd835, %fd834;
	fma.rn.f64 	%fd179, %fd801, %fd791, %fd157;
	add.f64 	%fd180, %fd836, %fd820;
	mov.f64 	%fd1422, 0d0000000000000000;
	mov.f64 	%fd1423, %fd1422;
	mov.f64 	%fd1424, %fd1422;
	mov.f64 	%fd1425, %fd1422;
	mov.f64 	%fd1426, %fd1422;
	mov.f64 	%fd1427, %fd1422;
	mov.f64 	%fd1428, %fd1422;
	@%p11 bra 	$L__BB31_17;
	ld.param.u64 	%rd42, [_Z32massMatrixMultiplyConstantKernelILi8ELi8ELi1EEvidPKdS1_S1_S1_S1_S1_S1_Pd_param_2];
	cvta.to.global.u64 	%rd23, %rd42;
	mad.lo.s32 	%r146, %r120, 3584, %r124;
	mul.wide.s32 	%rd24, %r146, 8;
	add.s64 	%rd25, %rd23, %rd24;
	ld.global.nc.f64 	%fd1422, [%rd25+2048];
	ld.global.nc.f64 	%fd1423, [%rd25+6144];
	ld.global.nc.f64 	%fd1424, [%rd25+10240];
	ld.global.nc.f64 	%fd1425, [%rd25+14336];
	ld.global.nc.f64 	%fd1426, [%rd25+18432];
	ld.global.nc.f64 	%fd1427, [%rd25+22528];
	ld.global.nc.f64 	%fd1428, [%rd25+26624];
$L__BB31_17:
	ld.param.f64 	%fd1380, [_Z32massMatrixMultiplyConstantKernelILi8ELi8ELi1EEvidPKdS1_S1_S1_S1_S1_S1_Pd_param_1];
	ld.param.u32 	%r280, [_Z32massMatrixMultiplyConstantKernelILi8ELi8ELi1EEvidPKdS1_S1_S1_S1_S1_S1_Pd_param_0];
	mov.u32 	%r147, %ctaid.x;
	mov.u32 	%r148, %tid.y;
	add.s32 	%r149, %r147, %r148;
	setp.ge.s32 	%p12, %r149, %r280;
	shl.b32 	%r150, %r148, 12;
	mov.u32 	%r151, _ZZ32massMatrixMultiplyConstantKernelILi8ELi8ELi1EEvidPKdS1_S1_S1_S1_S1_S1_PdE6s_tmp1;
	add.s32 	%r152, %r151, %r150;
	mov.u32 	%r153, %tid.x;
	shr.u32 	%r154, %r153, 3;
	shl.b32 	%r155, %r154, 6;
	add.s32 	%r156, %r152, %r155;
	mad.lo.s32 	%r157, %r154, 448, %r156;
	mad.lo.s32 	%r158, %r154, -448, %r157;
	shl.b32 	%r159, %r153, 3;
	and.b32  	%r160, %r159, 56;
	add.s32 	%r161, %r152, %r160;
	ld.shared.f64 	%fd838, [%r158+2048];
	fma.rn.f64 	%fd839, %fd75, %fd838, 0d0000000000000000;
	ld.shared.f64 	%fd840, [%r161+2048];
	fma.rn.f64 	%fd841, %fd76, %fd840, 0d0000000000000000;
	ld.shared.f64 	%fd842, [_ZZ32massMatrixMultiplyConstantKernelILi8ELi8ELi1EEvidPKdS1_S1_S1_S1_S1_S1_PdE13s_QuadToQuadD+256];
	fma.rn.f64 	%fd843, %fd842, %fd53, 0d0000000000000000;
	ld.shared.f64 	%fd844, [%r158+2056];
	fma.rn.f64 	%fd845, %fd77, %fd844, %fd839;
	ld.shared.f64 	%fd846, [%r161+2112];
	fma.rn.f64 	%fd847, %fd78, %fd846, %fd841;
	ld.shared.f64 	%fd848, [_ZZ32massMatrixMultiplyConstantKernelILi8ELi8ELi1EEvidPKdS1_S1_S1_S1_S1_S1_PdE13s_QuadToQuadD+264];
	fma.rn.f64 	%fd849, %fd848, %fd54, %fd843;
	ld.shared.f64 	%fd850, [%r158+2064];
	fma.rn.f64 	%fd851, %fd79, %fd850, %fd845;
	ld.shared.f64 	%fd852, [%r161+2176];
	fma.rn.f64 	%fd853, %fd80, %fd852, %fd847;
	ld.shared.f64 	%fd854, [_ZZ32massMatrixMultiplyConstantKernelILi8ELi8ELi1EEvidPKdS1_S1_S1_S1_S1_S1_PdE13s_QuadToQuadD+272];
	fma.rn.f64 	%fd855, %fd854, %fd55, %fd849;
	ld.shared.f64 	%fd856, [%r158+2072];
	fma.rn.f64 	%fd857, %fd81, %fd856, %fd851;
	ld.shared.f64 	%fd858, [%r161+2240];
	fma.rn.f64 	%fd859, %fd82, %fd858, %fd853;
	ld.shared.f64 	%fd860, [_ZZ32massMatrixMultiplyConstantKernelILi8ELi8ELi1EEvidPKdS1_S1_S1_S1_S1_S1_PdE13s_QuadToQuadD+280];
	fma.rn.f64 	%fd861, %fd860, %fd56, %fd855;
	ld.shared.f64 	%fd862, [%r158+2080];
	fma.rn.f64 	%fd863, %fd83, %fd862, %fd857;
	ld.shared.f64 	%fd864, [%r161+2304];
	fma.rn.f64 	%fd865, %fd84, %fd864, %fd859;
	ld.shared.f64 	%fd866, [_ZZ32massMatrixMultiplyConstantKernelILi8ELi8ELi1EEvidPKdS1_S1_S1_S1_S1_S1_PdE13s_QuadToQuadD+288];
	fma.rn.f64 	%fd867, %fd866, %fd57, %fd861;
	ld.shared.f64 	%fd868, [%r158+2088];
	fma.rn.f64 	%fd869, %fd85, %fd868, %fd863;
	ld.shared.f64 	%fd870, [%r161+2368];
	fma.rn.f64 	%fd871, %fd86, %fd870, %fd865;
	ld.shared.f64 	%fd872, [_ZZ32massMatrixMultiplyConstantKernelILi8ELi8ELi1EEvidPKdS1_S1_S1_S1_S1_S1_PdE13s_QuadToQuadD+296];
	fma.rn.f64 	%fd873, %fd872, %fd58, %fd867;
	ld.shared.f64 	%fd874, [%r158+2096];
	fma.rn.f64 	%fd875, %fd87, %fd874, %fd869;
	ld.shared.f64 	%fd876, [%r161+2432];
	fma.rn.f64 	%fd877, %fd88, %fd876, %fd871;
	ld.shared.f64 	%fd878, [_ZZ32massMatrixMultiplyConstantKernelILi8ELi8ELi1EEvidPKdS1_S1_S1_S1_S1_S1_PdE13s_QuadToQuadD+304];
	fma.rn.f64 	%fd879, %fd878, %fd59, %fd873;
	ld.shared.f64 	%fd880, [%r158+2104];
	fma.rn.f64 	%fd881, %fd89, %fd880, %fd875;
	ld.shared.f64 	%fd882, [%r161+2496];
	fma.rn.f64 	%fd883, %fd90, %fd882, %fd877;
	ld.shared.f64 	%fd884, [_ZZ32massMatrixMultiplyConstantKernelILi8ELi8ELi1EEvidPKdS1_S1_S1_S1_S1_S1_PdE13s_QuadToQuadD+312];
	fma.rn.f64 	%fd885, %fd884, %fd60, %fd879;
	bar.sync 	0;
	mul.f64 	%fd886, %fd1423, %fd883;
	fma.rn.f64 	%fd887, %fd1422, %fd881, %fd886;
	fma.rn.f64 	%fd888, %fd1424, %fd885, %fd887;
	shl.b32 	%r162, %r148, 9;
	mov.u32 	%r163, _ZZ29stiffnessMatrixMultiplyDeviceILi8ELi8ELi1EEviidPKdS1_S1_S1_PAT0__AT0__AplT0_Li0E_dPdE5s_Gpr;
	add.s32 	%r164, %r163, %r162;
	add.s32 	%r165, %r164, %r155;
	add.s32 	%r166, %r165, %r160;
	st.shared.f64 	[%r166], %fd888;
	mul.f64 	%fd889, %fd1425, %fd883;
	fma.rn.f64 	%fd890, %fd1423, %fd881, %fd889;
	fma.rn.f64 	%fd891, %fd1426, %fd885, %fd890;
	mov.u32 	%r167, _ZZ29stiffnessMatrixMultiplyDeviceILi8ELi8ELi1EEviidPKdS1_S1_S1_PAT0__AT0__AplT0_Li0E_dPdE5s_Gps;
	add.s32 	%r168, %r167, %r162;
	add.s32 	%r169, %r168, %r160;
	add.s32 	%r170, %r169, %r155;
	st.shared.f64 	[%r170], %fd891;
	mul.f64 	%fd892, %fd1426, %fd883;
	fma.rn.f64 	%fd893, %fd1424, %fd881, %fd892;
	fma.rn.f64 	%fd894, %fd1427, %fd885, %fd893;
	mul.f64 	%fd895, %fd1380, %fd1428;
	bar.sync 	0;
	ld.shared.f64 	%fd896, [%r165];
	mul.f64 	%fd897, %fd91, %fd896;
	fma.rn.f64 	%fd898, %fd895, %fd57, %fd897;
	ld.shared.f64 	%fd899, [%r169];
	fma.rn.f64 	%fd900, %fd92, %fd899, %fd898;
	fma.rn.f64 	%fd195, %fd894, %fd842, %fd173;
	ld.shared.f64 	%fd901, [%r165+8];
	fma.rn.f64 	%fd902, %fd93, %fd901, %fd900;
	ld.shared.f64 	%fd903, [%r169+64];
	fma.rn.f64 	%fd904, %fd94, %fd903, %fd902;
	fma.rn.f64 	%fd196, %fd894, %fd848, %fd174;
	ld.shared.f64 	%fd905, [%r165+16];
	fma.rn.f64 	%fd906, %fd96, %fd905, %fd904;
	ld.shared.f64 	%fd907, [%r169+128];
	fma.rn.f64 	%fd908, %fd97, %fd907, %fd906;
	fma.rn.f64 	%fd197, %fd894, %fd854, %fd175;
	ld.shared.f64 	%fd909, [%r165+24];
	fma.rn.f64 	%fd910, %fd99, %fd909, %fd908;
	ld.shared.f64 	%fd911, [%r169+192];
	fma.rn.f64 	%fd912, %fd100, %fd911, %fd910;
	fma.rn.f64 	%fd198, %fd894, %fd860, %fd180;
	ld.shared.f64 	%fd913, [%r165+32];
	fma.rn.f64 	%fd914, %fd102, %fd913, %fd912;
	ld.shared.f64 	%fd915, [%r169+256];
	fma.rn.f64 	%fd916, %fd103, %fd915, %fd914;
	fma.rn.f64 	%fd917, %fd894, %fd866, %fd176;
	ld.shared.f64 	%fd918, [%r165+40];
	fma.rn.f64 	%fd919, %fd105, %fd918, %fd916;
	ld.shared.f64 	%fd920, [%r169+320];
	fma.rn.f64 	%fd921, %fd106, %fd920, %fd919;
	fma.rn.f64 	%fd199, %fd894, %fd872, %fd177;
	ld.shared.f64 	%fd922, [%r165+48];
	fma.rn.f64 	%fd923, %fd108, %fd922, %fd921;
	ld.shared.f64 	%fd924, [%r169+384];
	fma.rn.f64 	%fd925, %fd109, %fd924, %fd923;
	fma.rn.f64 	%fd200, %fd894, %fd878, %fd178;
	ld.shared.f64 	%fd926, [%r165+56];
	fma.rn.f64 	%fd927, %fd111, %fd926, %fd925;
	ld.shared.f64 	%fd928, [%r169+448];
	fma.rn.f64 	%fd929, %fd112, %fd928, %fd927;
	fma.rn.f64 	%fd201, %fd894, %fd884, %fd179;
	add.f64 	%fd202, %fd929, %fd917;
	mov.f64 	%fd1429, 0d0000000000000000;
	mov.f64 	%fd1430, %fd1429;
	mov.f64 	%fd1431, %fd1429;
	mov.f64 	%fd1432, %fd1429;
	mov.f64 	%fd1433, %fd1429;
	mov.f64 	%fd1434, %fd1429;
	mov.f64 	%fd1435, %fd1429;
	@%p12 bra 	$L__BB31_19;
	ld.param.u64 	%rd43, [_Z32massMatrixMultiplyConstantKernelILi8ELi8ELi1EEvidPKdS1_S1_S1_S1_S1_S1_Pd_param_2];
	cvta.to.global.u64 	%rd26, %rd43;
	mad.lo.s32 	%r175, %r149, 3584, %r153;
	mul.wide.s32 	%rd27, %r175, 8;
	add.s64 	%rd28, %rd26, %rd27;
	ld.global.nc.f64 	%fd1429, [%rd28+2560];
	ld.global.nc.f64 	%fd1430, [%rd28+6656];
	ld.global.nc.f64 	%fd1431, [%rd28+10752];
	ld.global.nc.f64 	%fd1432, [%rd28+14848];
	ld.global.nc.f64 	%fd1433, [%rd28+18944];
	ld.global.nc.f64 	%fd1434, [%rd28+23040];
	ld.global.nc.f64 	%fd1435, [%rd28+27136];
$L__BB31_19:
	ld.param.f64 	%fd1381, [_Z32massMatrixMultiplyConstantKernelILi8ELi8ELi1EEvidPKdS1_S1_S1_S1_S1_S1_Pd_param_1];
	ld.param.u32 	%r281, [_Z32massMatrixMultiplyConstantKernelILi8ELi8ELi1EEvidPKdS1_S1_S1_S1_S1_S1_Pd_param_0];
	mov.u32 	%r176, %ctaid.x;
	mov.u32 	%r177, %tid.y;
	add.s32 	%r178, %r176, %r177;
	setp.ge.s32 	%p13, %r178, %r281;
	shl.b32 	%r179, %r177, 12;
	mov.u32 	%r180, _ZZ32massMatrixMultiplyConstantKernelILi8ELi8ELi1EEvidPKdS1_S1_S1_S1_S1_S1_PdE6s_tmp1;
	add.s32 	%r181, %r180, %r179;
	mov.u32 	%r182, %tid.x;
	shr.u32 	%r183, %r182, 3;
	shl.b32 	%r184, %r183, 6;
	add.s32 	%r185, %r181, %r184;
	mad.lo.s32 	%r186, %r183, 448, %r185;
	mad.lo.s32 	%r187, %r183, -448, %r186;
	shl.b32 	%r188, %r182, 3;
	and.b32  	%r189, %r188, 56;
	add.s32 	%r190, %r181, %r189;
	ld.shared.f64 	%fd931, [%r187+2560];
	fma.rn.f64 	%fd932, %fd75, %fd931, 0d0000000000000000;
	ld.shared.f64 	%fd933, [%r190+2560];
	fma.rn.f64 	%fd934, %fd76, %fd933, 0d0000000000000000;
	ld.shared.f64 	%fd935, [_ZZ32massMatrixMultiplyConstantKernelILi8ELi8ELi1EEvidPKdS1_S1_S1_S1_S1_S1_PdE13s_QuadToQuadD+320];
	fma.rn.f64 	%fd936, %fd935, %fd53, 0d0000000000000000;
	ld.shared.f64 	%fd937, [%r187+2568];
	fma.rn.f64 	%fd938, %fd77, %fd937, %fd932;
	ld.shared.f64 	%fd939, [%r190+2624];
	fma.rn.f64 	%fd940, %fd78, %fd939, %fd934;
	ld.shared.f64 	%fd941, [_ZZ32massMatrixMultiplyConstantKernelILi8ELi8ELi1EEvidPKdS1_S1_S1_S1_S1_S1_PdE13s_QuadToQuadD+328];
	fma.rn.f64 	%fd942, %fd941, %fd54, %fd936;
	ld.shared.f64 	%fd943, [%r187+2576];
	fma.rn.f64 	%fd944, %fd79, %fd943, %fd938;
	ld.shared.f64 	%fd945, [%r190+2688];
	fma.rn.f64 	%fd946, %fd80, %fd945, %fd940;
	ld.shared.f64 	%fd947, [_ZZ32massMatrixMultiplyConstantKernelILi8ELi8ELi1EEvidPKdS1_S1_S1_S1_S1_S1_PdE13s_QuadToQuadD+336];
	fma.rn.f64 	%fd948, %fd947, %fd55, %fd942;
	ld.shared.f64 	%fd949, [%r187+2584];
	fma.rn.f64 	%fd950, %fd81, %fd949, %fd944;
	ld.shared.f64 	%fd951, [%r190+2752];
	fma.rn.f64 	%fd952, %fd82, %fd951, %fd946;
	ld.shared.f64 	%fd953, [_ZZ32massMatrixMultiplyConstantKernelILi8ELi8ELi1EEvidPKdS1_S1_S1_S1_S1_S1_PdE13s_QuadToQuadD+344];
	fma.rn.f64 	%fd954, %fd953, %fd56, %fd948;
	ld.shared.f64 	%fd955, [%r187+2592];
	fma.rn.f64 	%fd956, %fd83, %fd955, %fd950;
	ld.shared.f64 	%fd957, [%r190+2816];
	fma.rn.f64 	%fd958, %fd84, %fd957, %fd952;
	ld.shared.f64 	%fd959, [_ZZ32massMatrixMultiplyConstantKernelILi8ELi8ELi1EEvidPKdS1_S1_S1_S1_S1_S1_PdE13s_QuadToQuadD+352];
	fma.rn.f64 	%fd960, %fd959, %fd57, %fd954;
	ld.shared.f64 	%fd961, [%r187+2600];
	fma.rn.f64 	%fd962, %fd85, %fd961, %fd956;
	ld.shared.f64 	%fd963, [%r190+2880];
	fma.rn.f64 	%fd964, %fd86, %fd963, %fd958;
	ld.shared.f64 	%fd965, [_ZZ32massMatrixMultiplyConstantKernelILi8ELi8ELi1EEvidPKdS1_S1_S1_S1_S1_S1_PdE13s_QuadToQuadD+360];
	fma.rn.f64 	%fd966, %fd965, %fd58, %fd960;
	ld.shared.f64 	%fd967, [%r187+2608];
	fma.rn.f64 	%fd968, %fd87, %fd967, %fd962;
	ld.shared.f64 	%fd969, [%r190+2944];
	fma.rn.f64 	%fd970, %fd88, %fd969, %fd964;
	ld.shared.f64 	%fd971, [_ZZ32massMatrixMultiplyConstantKernelILi8ELi8ELi1EEvidPKdS1_S1_S1_S1_S1_S1_PdE13s_QuadToQuadD+368];
	fma.rn.f64 	%fd972, %fd971, %fd59, %fd966;
	ld.shared.f64 	%fd973, [%r187+2616];
	fma.rn.f64 	%fd974, %fd89, %fd973, %fd968;
	ld.shared.f64 	%fd975, [%r190+3008];
	fma.rn.f64 	%fd976, %fd90, %fd975, %fd970;
	ld.shared.f64 	%fd977, [_ZZ32massMatrixMultiplyConstantKernelILi8ELi8ELi1EEvidPKdS1_S1_S1_S1_S1_S1_PdE13s_QuadToQuadD+376];
	fma.rn.f64 	%fd978, %fd977, %fd60, %fd972;
	bar.sync 	0;
	mul.f64 	%fd979, %fd1430, %fd976;
	fma.rn.f64 	%fd980, %fd1429, %fd974, %fd979;
	fma.rn.f64 	%fd981, %fd1431, %fd978, %fd980;
	shl.b32 	%r191, %r177, 9;
	mov.u32 	%r192, _ZZ29stiffnessMatrixMultiplyDeviceILi8ELi8ELi1EEviidPKdS1_S1_S1_PAT0__AT0__AplT0_Li0E_dPdE5s_Gpr;
	add.s32 	%r193, %r192, %r191;
	add.s32 	%r194, %r193, %r184;
	add.s32 	%r195, %r194, %r189;
	st.shared.f64 	[%r195], %fd981;
	mul.f64 	%fd982, %fd1432, %fd976;
	fma.rn.f64 	%fd983, %fd1430, %fd974, %fd982;
	fma.rn.f64 	%fd984, %fd1433, %fd978, %fd983;
	mov.u32 	%r196, _ZZ29stiffnessMatrixMultiplyDeviceILi8ELi8ELi1EEviidPKdS1_S1_S1_PAT0__AT0__AplT0_Li0E_dPdE5s_Gps;
	add.s32 	%r197, %r196, %r191;
	add.s32 	%r198, %r197, %r189;
	add.s32 	%r199, %r198, %r184;
	st.shared.f64 	[%r199], %fd984;
	mul.f64 	%fd985, %fd1433, %fd976;
	fma.rn.f64 	%fd986, %fd1431, %fd974, %fd985;
	fma.rn.f64 	%fd987, %fd1434, %fd978, %fd986;
	mul.f64 	%fd988, %fd1381, %fd1435;
	bar.sync 	0;
	ld.shared.f64 	%fd989, [%r194];
	mul.f64 	%fd990, %fd91, %fd989;
	fma.rn.f64 	%fd991, %fd988, %fd58, %fd990;
	ld.shared.f64 	%fd992, [%r198];
	fma.rn.f64 	%fd993, %fd92, %fd992, %fd991;
	fma.rn.f64 	%fd217, %fd987, %fd935, %fd195;
	ld.shared.f64 	%fd994, [%r194+8];
	fma.rn.f64 	%fd995, %fd93, %fd994, %fd993;
	ld.shared.f64 	%fd996, [%r198+64];
	fma.rn.f64 	%fd997, %fd94, %fd996, %fd995;
	fma.rn.f64 	%fd218, %fd987, %fd941, %fd196;
	ld.shared.f64 	%fd998, [%r194+16];
	fma.rn.f64 	%fd999, %fd96, %fd998, %fd997;
	ld.shared.f64 	%fd1000, [%r198+128];
	fma.rn.f64 	%fd1001, %fd97, %fd1000, %fd999;
	fma.rn.f64 	%fd219, %fd987, %fd947, %fd197;
	ld.shared.f64 	%fd1002, [%r194+24];
	fma.rn.f64 	%fd1003, %fd99, %fd1002, %fd1001;
	ld.shared.f64 	%fd1004, [%r198+192];
	fma.rn.f64 	%fd1005, %fd100, %fd1004, %fd1003;
	fma.rn.f64 	%fd220, %fd987, %fd953, %fd198;
	ld.shared.f64 	%fd1006, [%r194+32];
	fma.rn.f64 	%fd1007, %fd102, %fd1006, %fd1005;
	ld.shared.f64 	%fd1008, [%r198+256];
	fma.rn.f64 	%fd1009, %fd103, %fd1008, %fd1007;
	fma.rn.f64 	%fd221, %fd987, %fd959, %fd202;
	ld.shared.f64 	%fd1010, [%r194+40];
	fma.rn.f64 	%fd1011, %fd105, %fd1010, %fd1009;
	ld.shared.f64 	%fd1012, [%r198+320];
	fma.rn.f64 	%fd1013, %fd106, %fd1012, %fd1011;
	fma.rn.f64 	%fd1014, %fd987, %fd965, %fd199;
	ld.shared.f64 	%fd1015, [%r194+48];
	fma.rn.f64 	%fd1016, %fd108, %fd1015, %fd1013;
	ld.shared.f64 	%fd1017, [%r198+384];
	fma.rn.f64 	%fd1018, %fd109, %fd1017, %fd1016;
	fma.rn.f64 	%fd222, %fd987, %fd971, %fd200;
	ld.shared.f64 	%fd1019, [%r194+56];
	fma.rn.f64 	%fd1020, %fd111, %fd1019, %fd1018;
	ld.shared.f64 	%fd1021, [%r198+448];
	fma.rn.f64 	%fd1022, %fd112, %fd1021, %fd1020;
	fma.rn.f64 	%fd223, %fd987, %fd977, %fd201;
	add.f64 	%fd224, %fd1022, %fd1014;
	mov.f64 	%fd1436, 0d0000000000000000;
	mov.f64 	%fd1437, %fd1436;
	mov.f64 	%fd1438, %fd1436;
	mov.f64 	%fd1439, %fd1436;
	mov.f64 	%fd1440, %fd1436;
	mov.f64 	%fd1441, %fd1436;
	mov.f64 	%fd1442, %fd1436;
	@%p13 bra 	$L__BB31_21;
	ld.param.u64 	%rd44, [_Z32massMatrixMultiplyConstantKernelILi8ELi8ELi1EEvidPKdS1_S1_S1_S1_S1_S1_Pd_param_2];
	cvta.to.global.u64 	%rd29, %rd44;
	mad.lo.s32 	%r204, %r178, 3584, %r182;
	mul.wide.s32 	%rd30, %r204, 8;
	add.s64 	%rd31, %rd29, %rd30;
	ld.global.nc.f64 	%fd1436, [%rd31+3072];
	ld.global.nc.f64 	%fd1437, [%rd31+7168];
	ld.global.nc.f64 	%fd1438, [%rd31+11264];
	ld.global.nc.f64 	%fd1439, [%rd31+15360];
	ld.global.nc.f64 	%fd1440, [%rd31+19456];
	ld.global.nc.f64 	%fd1441, [%rd31+23552];
	ld.global.nc.f64 	%fd1442, [%rd31+27648];
$L__BB31_21:
	ld.param.f64 	%fd1382, [_Z32massMatrixMultiplyConstantKernelILi8ELi8ELi1EEvidPKdS1_S1_S1_S1_S1_S1_Pd_param_1];
	ld.param.u32 	%r282, [_Z32massMatrixMultiplyConstantKernelILi8ELi8ELi1EEvidPKdS1_S1_S1_S1_S1_S1_Pd_param_0];
	mov.u32 	%r205, %ctaid.x;
	mov.u32 	%r206, %tid.y;
	add.s32 	%r207, %r205, %r206;
	setp.ge.s32 	%p14, %r207, %r282;
	shl.b32 	%r208, %r206, 12;
	mov.u32 	%r209, _ZZ32massMatrixMultiplyConstantKernelILi8ELi8ELi1EEvidPKdS1_S1_S1_S1_S1_S1_PdE6s_tmp1;
	add.s32 	%r210, %r209, %r208;
	mov.u32 	%r211, %tid.x;
	shr.u32 	%r212, %r211, 3;
	shl.b32 	%r213, %r212, 6;
	add.s32 	%r214, %r210, %r213;
	mad.lo.s32 	%r215, %r212, 448, %r214;
	mad.lo.s32 	%r216, %r212, -448, %r215;
	shl.b32 	%r217, %r211, 3;
	and.b32  	%r218, %r217, 56;
	add.s32 	%r219, %r210, %r218;
	ld.shared.f64 	%fd1024, [%r216+3072];
	fma.rn.f64 	%fd1025, %fd75, %fd1024, 0d0000000000000000;
	ld.shared.f64 	%fd1026, [%r219+3072];
	fma.rn.f64 	%fd1027, %fd76, %fd1026, 0d0000000000000000;
	ld.shared.f64 	%fd1028, [_ZZ32massMatrixMultiplyConstantKernelILi8ELi8ELi1EEvidPKdS1_S1_S1_S1_S1_S1_PdE13s_QuadToQuadD+384];
	fma.rn.f64 	%fd1029, %fd1028, %fd53, 0d0000000000000000;
	ld.shared.f64 	%fd1030, [%r216+3080];
	fma.rn.f64 	%fd1031, %fd77, %fd1030, %fd1025;
	ld.shared.f64 	%fd1032, [%r219+3136];
	fma.rn.f64 	%fd1033, %fd78, %fd1032, %fd1027;
	ld.shared.f64 	%fd1034, [_ZZ32massMatrixMultiplyConstantKernelILi8ELi8ELi1EEvidPKdS1_S1_S1_S1_S1_S1_PdE13s_QuadToQuadD+392];
	fma.rn.f64 	%fd1035, %fd1034, %fd54, %fd1029;
	ld.shared.f64 	%fd1036, [%r216+3088];
	fma.rn.f64 	%fd1037, %fd79, %fd1036, %fd1031;
	ld.shared.f64 	%fd1038, [%r219+3200];
	fma.rn.f64 	%fd1039, %fd80, %fd1038, %fd1033;
	ld.shared.f64 	%fd1040, [_ZZ32massMatrixMultiplyConstantKernelILi8ELi8ELi1EEvidPKdS1_S1_S1_S1_S1_S1_PdE13s_QuadToQuadD+400];
	fma.rn.f64 	%fd1041, %fd1040, %fd55, %fd1035;
	ld.shared.f64 	%fd1042, [%r216+3096];
	fma.rn.f64 	%fd1043, %fd81, %fd1042, %fd1037;
	ld.shared.f64 	%fd1044, [%r219+3264];
	fma.rn.f64 	%fd1045, %fd82, %fd1044, %fd1039;
	ld.shared.f64 	%fd1046, [_ZZ32massMatrixMultiplyConstantKernelILi8ELi8ELi1EEvidPKdS1_S1_S1_S1_S1_S1_PdE13s_QuadToQuadD+408];
	fma.rn.f64 	%fd1047, %fd1046, %fd56, %fd1041;
	ld.shared.f64 	%fd1048, [%r216+3104];
	fma.rn.f64 	%fd1049, %fd83, %fd1048, %fd1043;
	ld.shared.f64 	%fd1050, [%r219+3328];
	fma.rn.f64 	%fd1051, %fd84, %fd1050, %fd1045;
	ld.shared.f64 	%fd1052, [_ZZ32massMatrixMultiplyConstantKernelILi8ELi8ELi1EEvidPKdS1_S1_S1_S1_S1_S1_PdE13s_QuadToQuadD+416];
	fma.rn.f64 	%fd1053, %fd1052, %fd57, %fd1047;
	ld.shared.f64 	%fd1054, [%r216+3112];
	fma.rn.f64 	%fd1055, %fd85, %fd1054, %fd1049;
	ld.shared.f64 	%fd1056, [%r219+3392];
	fma.rn.f64 	%fd1057, %fd86, %fd1056, %fd1051;
	ld.shared.f64 	%fd1058, [_ZZ32massMatrixMultiplyConstantKernelILi8ELi8ELi1EEvidPKdS1_S1_S1_S1_S1_S1_PdE13s_QuadToQuadD+424];
	fma.rn.f64 	%fd1059, %fd1058, %fd58, %fd1053;
	ld.shared.f64 	%fd1060, [%r216+3120];
	fma.rn.f64 	%fd1061, %fd87, %fd1060, %fd1055;
	ld.shared.f64 	%fd1062, [%r219+3456];
	fma.rn.f64 	%fd1063, %fd88, %fd1062, %fd1057;
	ld.shared.f64 	%fd1064, [_ZZ32massMatrixMultiplyConstantKernelILi8ELi8ELi1EEvidPKdS1_S1_S1_S1_S1_S1_PdE13s_QuadToQuadD+432];
	fma.rn.f64 	%fd1065, %fd1064, %fd59, %fd1059;
	ld.shared.f64 	%fd1066, [%r216+3128];
	fma.rn.f64 	%fd1067, %fd89, %fd1066, %fd1061;
	ld.shared.f64 	%fd1068, [%r219+3520];
	fma.rn.f64 	%fd1069, %fd90, %fd1068, %fd1063;
	ld.shared.f64 	%fd1070, [_ZZ32massMatrixMultiplyConstantKernelILi8ELi8ELi1EEvidPKdS1_S1_S1_S1_S1_S1_PdE13s_QuadToQuadD+440];
	fma.rn.f64 	%fd1071, %fd1070, %fd60, %fd1065;
	bar.sync 	0;
	mul.f64 	%fd1072, %fd1437, %fd1069;
	fma.rn.f64 	%fd1073, %fd1436, %fd1067, %fd1072;
	fma.rn.f64 	%fd1074, %fd1438, %fd1071, %fd1073;
	shl.b32 	%r220, %r206, 9;
	mov.u32 	%r221, _ZZ29stiffnessMatrixMultiplyDeviceILi8ELi8ELi1EEviidPKdS1_S1_S1_PAT0__AT0__AplT0_Li0E_dPdE5s_Gpr;
	add.s32 	%r222, %r221, %r220;
	add.s32 	%r223, %r222, %r213;
	add.s32 	%r224, %r223, %r218;
	st.shared.f64 	[%r224], %fd1074;
	mul.f64 	%fd1075, %fd1439, %fd1069;
	fma.rn.f64 	%fd1076, %fd1437, %fd1067, %fd1075;
	fma.rn.f64 	%fd1077, %fd1440, %fd1071, %fd1076;
	mov.u32 	%r225, _ZZ29stiffnessMatrixMultiplyDeviceILi8ELi8ELi1EEviidPKdS1_S1_S1_PAT0__AT0__AplT0_Li0E_dPdE5s_Gps;
	add.s32 	%r226, %r225, %r220;
	add.s32 	%r227, %r226, %r218;
	add.s32 	%r228, %r227, %r213;
	st.shared.f64 	[%r228], %fd1077;
	mul.f64 	%fd1078, %fd1440, %fd1069;
	fma.rn.f64 	%fd1079, %fd1438, %fd1067, %fd1078;
	fma.rn.f64 	%fd1080, %fd1441, %fd1071, %fd1079;
	mul.f64 	%fd1081, %fd1382, %fd1442;
	bar.sync 	0;
	ld.shared.f64 	%fd1082, [%r223];
	mul.f64 	%fd1083, %fd91, %fd1082;
	fma.rn.f64 	%fd1084, %fd1081, %fd59, %fd1083;
	ld.shared.f64 	%fd1085, [%r227];
	fma.rn.f64 	%fd1086, %fd92, %fd1085, %fd1084;
	fma.rn.f64 	%fd239, %fd1080, %fd1028, %fd217;
	ld.shared.f64 	%fd1087, [%r223+8];
	fma.rn.f64 	%fd1088, %fd93, %fd1087, %fd1086;
	ld.shared.f64 	%fd1089, [%r227+64];
	fma.rn.f64 	%fd1090, %fd94, %fd1089, %fd1088;
	fma.rn.f64 	%fd240, %fd1080, %fd1034, %fd218;
	ld.shared.f64 	%fd1091, [%r223+16];
	fma.rn.f64 	%fd1092, %fd96, %fd1091, %fd1090;
	ld.shared.f64 	%fd1093, [%r227+128];
	fma.rn.f64 	%fd1094, %fd97, %fd1093, %fd1092;
	fma.rn.f64 	%fd241, %fd1080, %fd1040, %fd219;
	ld.shared.f64 	%fd1095, [%r223+24];
	fma.rn.f64 	%fd1096, %fd99, %fd1095, %fd1094;
	ld.shared.f64 	%fd1097, [%r227+192];
	fma.rn.f64 	%fd1098, %fd100, %fd1097, %fd1096;
	fma.rn.f64 	%fd242, %fd1080, %fd1046, %fd220;
	ld.shared.f64 	%fd1099, [%r223+32];
	fma.rn.f64 	%fd1100, %fd102, %fd1099, %fd1098;
	ld.shared.f64 	%fd1101, [%r227+256];
	fma.rn.f64 	%fd1102, %fd103, %fd1101, %fd1100;
	fma.rn.f64 	%fd243, %fd1080, %fd1052, %fd221;
	ld.shared.f64 	%fd1103, [%r223+40];
	fma.rn.f64 	%fd1104, %fd105, %fd1103, %fd1102;
	ld.shared.f64 	%fd1105, [%r227+320];
	fma.rn.f64 	%fd1106, %fd106, %fd1105, %fd1104;
	fma.rn.f64 	%fd244, %fd1080, %fd1058, %fd224;
	ld.shared.f64 	%fd1107, [%r223+48];
	fma.rn.f64 	%fd1108, %fd108, %fd1107, %fd1106;
	ld.shared.f64 	%fd1109, [%r227+384];
	fma.rn.f64 	%fd1110, %fd109, %fd1109, %fd1108;
	fma.rn.f64 	%fd1111, %fd1080, %fd1064, %fd222;
	ld.shared.f64 	%fd1112, [%r223+56];
	fma.rn.f64 	%fd1113, %fd111, %fd1112, %fd1110;
	ld.shared.f64 	%fd1114, [%r227+448];
	fma.rn.f64 	%fd1115, %fd112, %fd1114, %fd1113;
	fma.rn.f64 	%fd245, %fd1080, %fd1070, %fd223;
	add.f64 	%fd246, %fd1115, %fd1111;
	mov.f64 	%fd1443, 0d0000000000000000;
	mov.f64 	%fd1444, %fd1443;
	mov.f64 	%fd1445, %fd1443;
	mov.f64 	%fd1446, %fd1443;
	mov.f64 	%fd1447, %fd1443;
	mov.f64 	%fd1448, %fd1443;
	mov.f64 	%fd1449, %fd1443;
	@%p14 bra 	$L__BB31_23;
	ld.param.u64 	%rd45, [_Z32massMatrixMultiplyConstantKernelILi8ELi8ELi1EEvidPKdS1_S1_S1_S1_S1_S1_Pd_param_2];
	cvta.to.global.u64 	%rd32, %rd45;
	mad.lo.s32 	%r233, %r207, 3584, %r211;
	mul.wide.s32 	%rd33, %r233, 8;
	add.s64 	%rd34, %rd32, %rd33;
	ld.global.nc.f64 	%fd1443, [%rd34+3584];
	ld.global.nc.f64 	%fd1444, [%rd34+7680];
	ld.global.nc.f64 	%fd1445, [%rd34+11776];
	ld.global.nc.f64 	%fd1446, [%rd34+15872];
	ld.global.nc.f64 	%fd1447, [%rd34+19968];
	ld.global.nc.f64 	%fd1448, [%rd34+24064];
	ld.global.nc.f64 	%fd1449, [%rd34+28160];
$L__BB31_23:
	ld.param.f64 	%fd1383, [_Z32massMatrixMultiplyConstantKernelILi8ELi8ELi1EEvidPKdS1_S1_S1_S1_S1_S1_Pd_param_1];
	mov.u32 	%r13, %tid.x;
	setp.gt.u32 	%p15, %r13, 63;
	mov.u32 	%r234, %tid.y;
	shl.b32 	%r235, %r234, 12;
	mov.u32 	%r236, _ZZ32massMatrixMultiplyConstantKernelILi8ELi8ELi1EEvidPKdS1_S1_S1_S1_S1_S1_PdE6s_tmp1;
	add.s32 	%r237, %r236, %r235;
	shr.u32 	%r238, %r13, 3;
	shl.b32 	%r239, %r238, 6;
	add.s32 	%r240, %r237, %r239;
	mad.lo.s32 	%r241, %r238, 448, %r240;
	mad.lo.s32 	%r242, %r238, -448, %r241;
	and.b32  	%r243, %r13, 7;
	shl.b32 	%r244, %r13, 3;
	and.b32  	%r245, %r244, 56;
	add.s32 	%r246, %r237, %r245;
	ld.shared.f64 	%fd1116, [%r242+3584];
	fma.rn.f64 	%fd1117, %fd75, %fd1116, 0d0000000000000000;
	ld.shared.f64 	%fd1118, [%r246+3584];
	fma.rn.f64 	%fd1119, %fd76, %fd1118, 0d0000000000000000;
	ld.shared.f64 	%fd1120, [_ZZ32massMatrixMultiplyConstantKernelILi8ELi8ELi1EEvidPKdS1_S1_S1_S1_S1_S1_PdE13s_QuadToQuadD+448];
	fma.rn.f64 	%fd1121, %fd1120, %fd53, 0d0000000000000000;
	ld.shared.f64 	%fd1122, [%r242+3592];
	fma.rn.f64 	%fd1123, %fd77, %fd1122, %fd1117;
	ld.shared.f64 	%fd1124, [%r246+3648];
	fma.rn.f64 	%fd1125, %fd78, %fd1124, %fd1119;
	ld.shared.f64 	%fd1126, [_ZZ32massMatrixMultiplyConstantKernelILi8ELi8ELi1EEvidPKdS1_S1_S1_S1_S1_S1_PdE13s_QuadToQuadD+456];
	fma.rn.f64 	%fd1127, %fd1126, %fd54, %fd1121;
	ld.shared.f64 	%fd1128, [%r242+3600];
	fma.rn.f64 	%fd1129, %fd79, %fd1128, %fd1123;
	ld.shared.f64 	%fd1130, [%r246+3712];
	fma.rn.f64 	%fd1131, %fd80, %fd1130, %fd1125;
	ld.shared.f64 	%fd1132, [_ZZ32massMatrixMultiplyConstantKernelILi8ELi8ELi1EEvidPKdS1_S1_S1_S1_S1_S1_PdE13s_QuadToQuadD+464];
	fma.rn.f64 	%fd1133, %fd1132, %fd55, %fd1127;
	ld.shared.f64 	%fd1134, [%r242+3608];
	fma.rn.f64 	%fd1135, %fd81, %fd1134, %fd1129;
	ld.shared.f64 	%fd1136, [%r246+3776];
	fma.rn.f64 	%fd1137, %fd82, %fd1136, %fd1131;
	ld.shared.f64 	%fd1138, [_ZZ32massMatrixMultiplyConstantKernelILi8ELi8ELi1EEvidPKdS1_S1_S1_S1_S1_S1_PdE13s_QuadToQuadD+472];
	fma.rn.f64 	%fd1139, %fd1138, %fd56, %fd1133;
	ld.shared.f64 	%fd1140, [%r242+3616];
	fma.rn.f64 	%fd1141, %fd83, %fd1140, %fd1135;
	ld.shared.f64 	%fd1142, [%r246+3840];
	fma.rn.f64 	%fd1143, %fd84, %fd1142, %fd1137;
	ld.shared.f64 	%fd1144, [_ZZ32massMatrixMultiplyConstantKernelILi8ELi8ELi1EEvidPKdS1_S1_S1_S1_S1_S1_PdE13s_QuadToQuadD+480];
	fma.rn.f64 	%fd1145, %fd1144, %fd57, %fd1139;
	ld.shared.f64 	%fd1146, [%r242+3624];
	fma.rn.f64 	%fd1147, %fd85, %fd1146, %fd1141;
	ld.shared.f64 	%fd1148, [%r246+3904];
	fma.rn.f64 	%fd1149, %fd86, %fd1148, %fd1143;
	ld.shared.f64 	%fd1150, [_ZZ32massMatrixMultiplyConstantKernelILi8ELi8ELi1EEvidPKdS1_S1_S1_S1_S1_S1_PdE13s_QuadToQuadD+488];
	fma.rn.f64 	%fd1151, %fd1150, %fd58, %fd1145;
	ld.shared.f64 	%fd1152, [%r242+3632];
	fma.rn.f64 	%fd1153, %fd87, %fd1152, %fd1147;
	ld.shared.f64 	%fd1154, [%r246+3968];
	fma.rn.f64 	%fd1155, %fd88, %fd1154, %fd1149;
	ld.shared.f64 	%fd1156, [_ZZ32massMatrixMultiplyConstantKernelILi8ELi8ELi1EEvidPKdS1_S1_S1_S1_S1_S1_PdE13s_QuadToQuadD+496];
	fma.rn.f64 	%fd1157, %fd1156, %fd59, %fd1151;
	ld.shared.f64 	%fd1158, [%r242+3640];
	fma.rn.f64 	%fd1159, %fd89, %fd1158, %fd1153;
	ld.shared.f64 	%fd1160, [%r246+4032];
	fma.rn.f64 	%fd1161, %fd90, %fd1160, %fd1155;
	ld.shared.f64 	%fd1162, [_ZZ32massMatrixMultiplyConstantKernelILi8ELi8ELi1EEvidPKdS1_S1_S1_S1_S1_S1_PdE13s_QuadToQuadD+504];
	fma.rn.f64 	%fd1163, %fd1162, %fd60, %fd1157;
	bar.sync 	0;
	mul.f64 	%fd1164, %fd1444, %fd1161;
	fma.rn.f64 	%fd1165, %fd1443, %fd1159, %fd1164;
	fma.rn.f64 	%fd1166, %fd1445, %fd1163, %fd1165;
	shl.b32 	%r247, %r234, 9;
	mov.u32 	%r248, _ZZ29stiffnessMatrixMultiplyDeviceILi8ELi8ELi1EEviidPKdS1_S1_S1_PAT0__AT0__AplT0_Li0E_dPdE5s_Gpr;
	add.s32 	%r249, %r248, %r247;
	add.s32 	%r250, %r249, %r239;
	add.s32 	%r251, %r250, %r245;
	st.shared.f64 	[%r251], %fd1166;
	mul.f64 	%fd1167, %fd1446, %fd1161;
	fma.rn.f64 	%fd1168, %fd1444, %fd1159, %fd1167;
	fma.rn.f64 	%fd1169, %fd1447, %fd1163, %fd1168;
	mov.u32 	%r252, _ZZ29stiffnessMatrixMultiplyDeviceILi8ELi8ELi1EEviidPKdS1_S1_S1_PAT0__AT0__AplT0_Li0E_dPdE5s_Gps;
	add.s32 	%r253, %r252, %r247;
	add.s32 	%r254, %r253, %r245;
	add.s32 	%r255, %r254, %r239;
	st.shared.f64 	[%r255], %fd1169;
	mul.f64 	%fd1170, %fd1447, %fd1161;
	fma.rn.f64 	%fd1171, %fd1445, %fd1159, %fd1170;
	fma.rn.f64 	%fd1172, %fd1448, %fd1163, %fd1171;
	mul.f64 	%fd1173, %fd1383, %fd1449;
	bar.sync 	0;
	ld.shared.f64 	%fd1174, [%r250];
	mul.f64 	%fd1175, %fd91, %fd1174;
	fma.rn.f64 	%fd1176, %fd1173, %fd60, %fd1175;
	ld.shared.f64 	%fd1177, [%r254];
	fma.rn.f64 	%fd1178, %fd92, %fd1177, %fd1176;
	fma.rn.f64 	%fd1179, %fd1172, %fd1120, %fd239;
	ld.shared.f64 	%fd1180, [%r250+8];
	fma.rn.f64 	%fd1181, %fd93, %fd1180, %fd1178;
	ld.shared.f64 	%fd1182, [%r254+64];
	fma.rn.f64 	%fd1183, %fd94, %fd1182, %fd1181;
	fma.rn.f64 	%fd1184, %fd1172, %fd1126, %fd240;
	ld.shared.f64 	%fd1185, [%r250+16];
	fma.rn.f64 	%fd1186, %fd96, %fd1185, %fd1183;
	ld.shared.f64 	%fd1187, [%r254+128];
	fma.rn.f64 	%fd1188, %fd97, %fd1187, %fd1186;
	fma.rn.f64 	%fd1189, %fd1172, %fd1132, %fd241;
	ld.shared.f64 	%fd1190, [%r250+24];
	fma.rn.f64 	%fd1191, %fd99, %fd1190, %fd1188;
	ld.shared.f64 	%fd1192, [%r254+192];
	fma.rn.f64 	%fd1193, %fd100, %fd1192, %fd1191;
	fma.rn.f64 	%fd1194, %fd1172, %fd1138, %fd242;
	ld.shared.f64 	%fd1195, [%r250+32];
	fma.rn.f64 	%fd1196, %fd102, %fd1195, %fd1193;
	ld.shared.f64 	%fd1197, [%r254+256];
	fma.rn.f64 	%fd1198, %fd103, %fd1197, %fd1196;
	fma.rn.f64 	%fd1199, %fd1172, %fd1144, %fd243;
	ld.shared.f64 	%fd1200, [%r250+40];
	fma.rn.f64 	%fd1201, %fd105, %fd1200, %fd1198;
	ld.shared.f64 	%fd1202, [%r254+320];
	fma.rn.f64 	%fd1203, %fd106, %fd1202, %fd1201;
	fma.rn.f64 	%fd1204, %fd1172, %fd1150, %fd244;
	ld.shared.f64 	%fd1205, [%r250+48];
	fma.rn.f64 	%fd1206, %fd108, %fd1205, %fd1203;
	ld.shared.f64 	%fd1207, [%r254+384];
	fma.rn.f64 	%fd1208, %fd109, %fd1207, %fd1206;
	fma.rn.f64 	%fd1209, %fd1172, %fd1156, %fd246;
	ld.shared.f64 	%fd1210, [%r250+56];
	fma.rn.f64 	%fd1211, %fd111, %fd1210, %fd1208;
	ld.shared.f64 	%fd1212, [%r254+448];
	fma.rn.f64 	%fd1213, %fd112, %fd1212, %fd1211;
	fma.rn.f64 	%fd1214, %fd1172, %fd1162, %fd245;
	add.f64 	%fd1215, %fd1213, %fd1214;
	bar.sync 	0;
	add.s32 	%r14, %r240, %r245;
	st.shared.f64 	[%r14], %fd1179;
	st.shared.f64 	[%r14+512], %fd1184;
	st.shared.f64 	[%r14+1024], %fd1189;
	st.shared.f64 	[%r14+1536], %fd1194;
	st.shared.f64 	[%r14+2048], %fd1199;
	st.shared.f64 	[%r14+2560], %fd1204;
	st.shared.f64 	[%r14+3072], %fd1209;
	st.shared.f64 	[%r14+3584], %fd1215;
	bar.sync 	0;
	bar.sync 	0;
	add.s32 	%r256, %r241, %r245;
	mad.lo.s32 	%r257, %r243, 56, %r256;
	ld.shared.f64 	%fd1216, [%r257];
	ld.shared.f64 	%fd1217, [%r257+56];
	add.f64 	%fd1218, %fd1216, %fd1217;
	sub.f64 	%fd1219, %fd1216, %fd1217;
	ld.shared.f64 	%fd1220, [%r257+8];
	ld.shared.f64 	%fd1221, [%r257+48];
	add.f64 	%fd1222, %fd1220, %fd1221;
	sub.f64 	%fd1223, %fd1220, %fd1221;
	ld.shared.f64 	%fd1224, [%r257+16];
	ld.shared.f64 	%fd1225, [%r257+40];
	add.f64 	%fd1226, %fd1224, %fd1225;
	sub.f64 	%fd1227, %fd1224, %fd1225;
	ld.shared.f64 	%fd1228, [%r257+24];
	ld.shared.f64 	%fd1229, [%r257+32];
	add.f64 	%fd1230, %fd1228, %fd1229;
	sub.f64 	%fd1231, %fd1228, %fd1229;
	ld.const.f64 	%fd261, [const_oddDofToQuad];
	fma.rn.f64 	%fd1232, %fd261, %fd1218, 0d0000000000000000;
	ld.const.f64 	%fd262, [const_evenDofToQuad];
	fma.rn.f64 	%fd1233, %fd262, %fd1219, 0d0000000000000000;
	ld.const.f64 	%fd263, [const_oddDofToQuad+32];
	fma.rn.f64 	%fd1234, %fd263, %fd1222, %fd1232;
	ld.const.f64 	%fd264, [const_evenDofToQuad+32];
	fma.rn.f64 	%fd1235, %fd264, %fd1223, %fd1233;
	ld.const.f64 	%fd265, [const_oddDofToQuad+64];
	fma.rn.f64 	%fd1236, %fd265, %fd1226, %fd1234;
	ld.const.f64 	%fd266, [const_evenDofToQuad+64];
	fma.rn.f64 	%fd1237, %fd266, %fd1227, %fd1235;
	ld.const.f64 	%fd267, [const_oddDofToQuad+96];
	fma.rn.f64 	%fd1238, %fd267, %fd1230, %fd1236;
	ld.const.f64 	%fd268, [const_evenDofToQuad+96];
	fma.rn.f64 	%fd1239, %fd268, %fd1231, %fd1237;
	add.f64 	%fd1240, %fd1238, %fd1239;
	st.shared.f64 	[%r257], %fd1240;
	sub.f64 	%fd1241, %fd1238, %fd1239;
	st.shared.f64 	[%r257+56], %fd1241;
	ld.const.f64 	%fd269, [const_oddDofToQuad+8];
	fma.rn.f64 	%fd1242, %fd269, %fd1218, 0d0000000000000000;
	ld.const.f64 	%fd270, [const_evenDofToQuad+8];
	fma.rn.f64 	%fd1243, %fd270, %fd1219, 0d0000000000000000;
	ld.const.f64 	%fd271, [const_oddDofToQuad+40];
	fma.rn.f64 	%fd1244, %fd271, %fd1222, %fd1242;
	ld.const.f64 	%fd272, [const_evenDofToQuad+40];
	fma.rn.f64 	%fd1245, %fd272, %fd1223, %fd1243;
	ld.const.f64 	%fd273, [const_oddDofToQuad+72];
	fma.rn.f64 	%fd1246, %fd273, %fd1226, %fd1244;
	ld.const.f64 	%fd274, [const_evenDofToQuad+72];
	fma.rn.f64 	%fd1247, %fd274, %fd1227, %fd1245;
	ld.const.f64 	%fd275, [const_oddDofToQuad+104];
	fma.rn.f64 	%fd1248, %fd275, %fd1230, %fd1246;
	ld.const.f64 	%fd276, [const_evenDofToQuad+104];
	fma.rn.f64 	%fd1249, %fd276, %fd1231, %fd1247;
	add.f64 	%fd1250, %fd1248, %fd1249;
	st.shared.f64 	[%r257+8], %fd1250;
	sub.f64 	%fd1251, %fd1248, %fd1249;
	st.shared.f64 	[%r257+48], %fd1251;
	ld.const.f64 	%fd277, [const_oddDofToQuad+16];
	fma.rn.f64 	%fd1252, %fd277, %fd1218, 0d0000000000000000;
	ld.const.f64 	%fd278, [const_evenDofToQuad+16];
	fma.rn.f64 	%fd1253, %fd278, %fd1219, 0d0000000000000000;
	ld.const.f64 	%fd279, [const_oddDofToQuad+48];
	fma.rn.f64 	%fd1254, %fd279, %fd1222, %fd1252;
	ld.const.f64 	%fd280, [const_evenDofToQuad+48];
	fma.rn.f64 	%fd1255, %fd280, %fd1223, %fd1253;
	ld.const.f64 	%fd281, [const_oddDofToQuad+80];
	fma.rn.f64 	%fd1256, %fd281, %fd1226, %fd1254;
	ld.const.f64 	%fd282, [const_evenDofToQuad+80];
	fma.rn.f64 	%fd1257, %fd282, %fd1227, %fd1255;
	ld.const.f64 	%fd283, [const_oddDofToQuad+112];
	fma.rn.f64 	%fd1258, %fd283, %fd1230, %fd1256;
	ld.const.f64 	%fd284, [const_evenDofToQuad+112];
	fma.rn.f64 	%fd1259, %fd284, %fd1231, %fd1257;
	add.f64 	%fd1260, %fd1258, %fd1259;
	st.shared.f64 	[%r257+16], %fd1260;
	sub.f64 	%fd1261, %fd1258, %fd1259;
	st.shared.f64 	[%r257+40], %fd1261;
	ld.const.f64 	%fd285, [const_oddDofToQuad+24];
	fma.rn.f64 	%fd1262, %fd285, %fd1218, 0d0000000000000000;
	ld.const.f64 	%fd286, [const_evenDofToQuad+24];
	fma.rn.f64 	%fd1263, %fd286, %fd1219, 0d0000000000000000;
	ld.const.f64 	%fd287, [const_oddDofToQuad+56];
	fma.rn.f64 	%fd1264, %fd287, %fd1222, %fd1262;
	ld.const.f64 	%fd288, [const_evenDofToQuad+56];
	fma.rn.f64 	%fd1265, %fd288, %fd1223, %fd1263;
	ld.const.f64 	%fd289, [const_oddDofToQuad+88];
	fma.rn.f64 	%fd1266, %fd289, %fd1226, %fd1264;
	ld.const.f64 	%fd290, [const_evenDofToQuad+88];
	fma.rn.f64 	%fd1267, %fd290, %fd1227, %fd1265;
	fma.rn.f64 	%fd1268, %fd1393, %fd1230, %fd1266;
	fma.rn.f64 	%fd1269, %fd1392, %fd1231, %fd1267;
	add.f64 	%fd1270, %fd1268, %fd1269;
	st.shared.f64 	[%r257+24], %fd1270;
	sub.f64 	%fd1271, %fd1268, %fd1269;
	st.shared.f64 	[%r257+32], %fd1271;
	bar.sync 	0;
	@%p15 bra 	$L__BB31_25;
	ld.shared.f64 	%fd1272, [%r256];
	ld.shared.f64 	%fd1273, [%r256+448];
	add.f64 	%fd1274, %fd1272, %fd1273;
	sub.f64 	%fd1275, %fd1272, %fd1273;
	ld.shared.f64 	%fd1276, [%r256+64];
	ld.shared.f64 	%fd1277, [%r256+384];
	add.f64 	%fd1278, %fd1276, %fd1277;
	sub.f64 	%fd1279, %fd1276, %fd1277;
	ld.shared.f64 	%fd1280, [%r256+128];
	ld.shared.f64 	%fd1281, [%r256+320];
	add.f64 	%fd1282, %fd1280, %fd1281;
	sub.f64 	%fd1283, %fd1280, %fd1281;
	ld.shared.f64 	%fd1284, [%r256+192];
	ld.shared.f64 	%fd1285, [%r256+256];
	add.f64 	%fd1286, %fd1284, %fd1285;
	sub.f64 	%fd1287, %fd1284, %fd1285;
	fma.rn.f64 	%fd1288, %fd261, %fd1274, 0d0000000000000000;
	fma.rn.f64 	%fd1289, %fd262, %fd1275, 0d0000000000000000;
	fma.rn.f64 	%fd1290, %fd263, %fd1278, %fd1288;
	fma.rn.f64 	%fd1291, %fd264, %fd1279, %fd1289;
	fma.rn.f64 	%fd1292, %fd265, %fd1282, %fd1290;
	fma.rn.f64 	%fd1293, %fd266, %fd1283, %fd1291;
	fma.rn.f64 	%fd1294, %fd267, %fd1286, %fd1292;
	fma.rn.f64 	%fd1295, %fd268, %fd1287, %fd1293;
	add.f64 	%fd1296, %fd1294, %fd1295;
	st.shared.f64 	[%r256], %fd1296;
	sub.f64 	%fd1297, %fd1294, %fd1295;
	st.shared.f64 	[%r256+448], %fd1297;
	fma.rn.f64 	%fd1298, %fd269, %fd1274, 0d0000000000000000;
	fma.rn.f64 	%fd1299, %fd270, %fd1275, 0d0000000000000000;
	fma.rn.f64 	%fd1300, %fd271, %fd1278, %fd1298;
	fma.rn.f64 	%fd1301, %fd272, %fd1279, %fd1299;
	fma.rn.f64 	%fd1302, %fd273, %fd1282, %fd1300;
	fma.rn.f64 	%fd1303, %fd274, %fd1283, %fd1301;
	fma.rn.f64 	%fd1304, %fd275, %fd1286, %fd1302;
	fma.rn.f64 	%fd1305, %fd276, %fd1287, %fd1303;
	add.f64 	%fd1306, %fd1304, %fd1305;
	st.shared.f64 	[%r256+64], %fd1306;
	sub.f64 	%fd1307, %fd1304, %fd1305;
	st.shared.f64 	[%r256+384], %fd1307;
	fma.rn.f64 	%fd1308, %fd277, %fd1274, 0d0000000000000000;
	fma.rn.f64 	%fd1309, %fd278, %fd1275, 0d0000000000000000;
	fma.rn.f64 	%fd1310, %fd279, %fd1278, %fd1308;
	fma.rn.f64 	%fd1311, %fd280, %fd1279, %fd1309;
	fma.rn.f64 	%fd1312, %fd281, %fd1282, %fd1310;
	fma.rn.f64 	%fd1313, %fd282, %fd1283, %fd1311;
	fma.rn.f64 	%fd1314, %fd283, %fd1286, %fd1312;
	fma.rn.f64 	%fd1315, %fd284, %fd1287, %fd1313;
	add.f64 	%fd1316, %fd1314, %fd1315;
	st.shared.f64 	[%r256+128], %fd1316;
	sub.f64 	%fd1317, %fd1314, %fd1315;
	st.shared.f64 	[%r256+320], %fd1317;
	fma.rn.f64 	%fd1318, %fd285, %fd1274, 0d0000000000000000;
	fma.rn.f64 	%fd1319, %fd286, %fd1275, 0d0000000000000000;
	fma.rn.f64 	%fd1320, %fd287, %fd1278, %fd1318;
	fma.rn.f64 	%fd1321, %fd288, %fd1279, %fd1319;
	fma.rn.f64 	%fd1322, %fd289, %fd1282, %fd1320;
	fma.rn.f64 	%fd1323, %fd290, %fd1283, %fd1321;
	fma.rn.f64 	%fd1324, %fd1393, %fd1286, %fd1322;
	fma.rn.f64 	%fd1325, %fd1392, %fd1287, %fd1323;
	add.f64 	%fd1326, %fd1324, %fd1325;
	st.shared.f64 	[%r256+192], %fd1326;
	sub.f64 	%fd1327, %fd1324, %fd1325;
	st.shared.f64 	[%r256+256], %fd1327;
$L__BB31_25:
	setp.gt.u32 	%p16, %r13, 63;
	bar.sync 	0;
	@%p16 bra 	$L__BB31_28;
	ld.shared.f64 	%fd1328, [%r14];
	ld.shared.f64 	%fd1329, [%r14+3584];
	add.f64 	%fd1330, %fd1328, %fd1329;
	sub.f64 	%fd1331, %fd1328, %fd1329;
	ld.shared.f64 	%fd1332, [%r14+512];
	ld.shared.f64 	%fd1333, [%r14+3072];
	add.f64 	%fd1334, %fd1332, %fd1333;
	sub.f64 	%fd1335, %fd1332, %fd1333;
	ld.shared.f64 	%fd1336, [%r14+1024];
	ld.shared.f64 	%fd1337, [%r14+2560];
	add.f64 	%fd1338, %fd1336, %fd1337;
	sub.f64 	%fd1339, %fd1336, %fd1337;
	ld.shared.f64 	%fd1340, [%r14+1536];
	ld.shared.f64 	%fd1341, [%r14+2048];
	add.f64 	%fd1342, %fd1340, %fd1341;
	sub.f64 	%fd1343, %fd1340, %fd1341;
	fma.rn.f64 	%fd1344, %fd261, %fd1330, 0d0000000000000000;
	fma.rn.f64 	%fd1345, %fd262, %fd1331, 0d0000000000000000;
	fma.rn.f64 	%fd1346, %fd263, %fd1334, %fd1344;
	fma.rn.f64 	%fd1347, %fd264, %fd1335, %fd1345;
	fma.rn.f64 	%fd1348, %fd265, %fd1338, %fd1346;
	fma.rn.f64 	%fd1349, %fd266, %fd1339, %fd1347;
	fma.rn.f64 	%fd291, %fd267, %fd1342, %fd1348;
	fma.rn.f64 	%fd292, %fd268, %fd1343, %fd1349;
	fma.rn.f64 	%fd1350, %fd269, %fd1330, 0d0000000000000000;
	fma.rn.f64 	%fd1351, %fd270, %fd1331, 0d0000000000000000;
	fma.rn.f64 	%fd1352, %fd271, %fd1334, %fd1350;
	fma.rn.f64 	%fd1353, %fd272, %fd1335, %fd1351;
	fma.rn.f64 	%fd1354, %fd273, %fd1338, %fd1352;
	fma.rn.f64 	%fd1355, %fd274, %fd1339, %fd1353;
	fma.rn.f64 	%fd293, %fd275, %fd1342, %fd1354;
	fma.rn.f64 	%fd294, %fd276, %fd1343, %fd1355;
	fma.rn.f64 	%fd1356, %fd277, %fd1330, 0d0000000000000000;
	fma.rn.f64 	%fd1357, %fd278, %fd1331, 0d0000000000000000;
	fma.rn.f64 	%fd1358, %fd279, %fd1334, %fd1356;
	fma.rn.f64 	%fd1359, %fd280, %fd1335, %fd1357;
	fma.rn.f64 	%fd1360, %fd281, %fd1338, %fd1358;
	fma.rn.f64 	%fd1361, %fd282, %fd1339, %fd1359;
	fma.rn.f64 	%fd295, %fd283, %fd1342, %fd1360;
	fma.rn.f64 	%fd296, %fd284, %fd1343, %fd1361;
	fma.rn.f64 	%fd1362, %fd285, %fd1330, 0d0000000000000000;
	fma.rn.f64 	%fd1363, %fd286, %fd1331, 0d0000000000000000;
	fma.rn.f64 	%fd1364, %fd287, %fd1334, %fd1362;
	fma.rn.f64 	%fd1365, %fd288, %fd1335, %fd1363;
	fma.rn.f64 	%fd1366, %fd289, %fd1338, %fd1364;
	fma.rn.f64 	%fd1367, %fd290, %fd1339, %fd1365;
	fma.rn.f64 	%fd297, %fd1393, %fd1342, %fd1366;
	fma.rn.f64 	%fd298, %fd1392, %fd1343, %fd1367;
	@%p4 bra 	$L__BB31_28;
	ld.param.u64 	%rd46, [_Z32massMatrixMultiplyConstantKernelILi8ELi8ELi1EEvidPKdS1_S1_S1_S1_S1_S1_Pd_param_9];
	and.b32  	%r269, %r13, 63;
	mov.u32 	%r270, %ctaid.x;
	add.s32 	%r272, %r270, %r234;
	shl.b32 	%r273, %r272, 9;
	or.b32  	%r274, %r269, %r273;
	cvta.to.global.u64 	%rd35, %rd46;
	mul.wide.s32 	%rd36, %r274, 8;
	add.s64 	%rd37, %rd35, %rd36;
	add.f64 	%fd1368, %fd291, %fd292;
	st.global.f64 	[%rd37], %fd1368;
	add.f64 	%fd1369, %fd293, %fd294;
	st.global.f64 	[%rd37+512], %fd1369;
	add.f64 	%fd1370, %fd295, %fd296;
	st.global.f64 	[%rd37+1024], %fd1370;
	add.f64 	%fd1371, %fd297, %fd298;
	st.global.f64 	[%rd37+1536], %fd1371;
	sub.f64 	%fd1372, %fd297, %fd298;
	st.global.f64 	[%rd37+2048], %fd1372;
	sub.f64 	%fd1373, %fd295, %fd296;
	st.global.f64 	[%rd37+2560], %fd1373;
	sub.f64 	%fd1374, %fd293, %fd294;
	st.global.f64 	[%rd37+3072], %fd1374;
	sub.f64 	%fd1375, %fd291, %fd292;
	st.global.f64 	[%rd37+3584], %fd1375;
$L__BB31_28:
	ret;

}
	// .globl	_Z32massMatrixMultiplyConstantKernelILi8ELi9ELi2EEvidPKdS1_S1_S1_S1_S1_S1_Pd
.visible .entry _Z32massMatrixMultiplyConstantKernelILi8ELi9ELi2EEvidPKdS1_S1_S1_S1_S1_S1_Pd(
	.param .u32 _Z32massMatrixMultiplyConstantKernelILi8ELi9ELi2EEvidPKdS1_S1_S1_S1_S1_S1_Pd_param_0,
	.param .f64 _Z32massMatrixMultiplyConstantKernelILi8ELi9ELi2EEvidPKdS1_S1_S1_S1_S1_S1_Pd_param_1,
	.param .u64 .ptr .align 1 _Z32massMatrixMultiplyConstantKernelILi8ELi9ELi2EEvidPKdS1_S1_S1_S1_S1_S1_Pd_param_2,
	.param .u64 .ptr .align 1 _Z32massMatrixMultiplyConstantKernelILi8ELi9ELi2EEvidPKdS1_S1_S1_S1_S1_S1_Pd_param_3,
	.param .u64 .ptr .align 1 _Z32massMatrixMultiplyConstantKernelILi8ELi9ELi2EEvidPKdS1_S1_S1_S1_S1_S1_Pd_param_4,
	.param .u64 .ptr .align 1 _Z32massMatrixMultiplyConstantKernelILi8ELi9ELi2EEvidPKdS1_S1_S1_S1_S1_S1_Pd_param_5,
	.param .u64 .ptr .align 1 _Z32massMatrixMultiplyConstantKernelILi8ELi9ELi2EEvidPKdS1_S1_S1_S1_S1_S1_Pd_param_6,
	.param .u64 .ptr .align 1 _Z32massMatrixMultiplyConstantKernelILi8ELi9ELi2EEvidPKdS1_S1_S1_S1_S1_S1_Pd_param_7,
	.param .u64 .ptr .align 1 _Z32massMatrixMultiplyConstantKernelILi8ELi9ELi2EEvidPKdS1_S1_S1_S1_S1_S1_Pd_param_8,
	.param .u64 .ptr .align 1 _Z32massMatrixMultiplyConstantKernelILi8ELi9ELi2EEvidPKdS1_S1_S1_S1_S1_S1_Pd_param_9
)
{
	.reg .pred 	%p<19>;
	.reg .b16 	%rs<5>;
	.reg .b32 	%r<169>;
	.reg .b64 	%rd<51>;
	.reg .b64 	%fd<1784>;
	// demoted variable
	.shared .align 8 .b8 _ZZ29stiffnessMatrixMultiplyDeviceILi8ELi9ELi2EEviidPKdS1_S1_S1_PAT0__AT0__AplT0_Li0E_dPdE5s_Gpr[1296];
	// demoted variable
	.shared .align 8 .b8 _ZZ29stiffnessMatrixMultiplyDeviceILi8ELi9ELi2EEviidPKdS1_S1_S1_PAT0__AT0__AplT0_Li0E_dPdE5s_Gps[1296];
	// demoted variable
	.shared .align 8 .b8 _ZZ32massMatrixMultiplyConstantKernelILi8ELi9ELi2EEvidPKdS1_S1_S1_S1_S1_S1_PdE6s_tmp1[11664];
	// demoted variable
	.shared .align 8 .b8 _ZZ32massMatrixMultiplyConstantKernelILi8ELi9ELi2EEvidPKdS1_S1_S1_S1_S1_S1_PdE13s_QuadToQuadD[648];
	ld.param.u32 	%r21, [_Z32massMatrixMultiplyConstantKernelILi8ELi9ELi2EEvidPKdS1_S1_S1_S1_S1_S1_Pd_param_0];
	ld.param.u64 	%rd5, [_Z32massMatrixMultiplyConstantKernelILi8ELi9ELi2EEvidPKdS1_S1_S1_S1_S1_S1_Pd_param_5];
	ld.param.u64 	%rd3, [_Z32massMatrixMultiplyConstantKernelILi8ELi9ELi2EEvidPKdS1_S1_S1_S1_S1_S1_Pd_param_8];
	cvta.to.global.u64 	%rd6, %rd5;
	mov.u32 	%r1, %tid.x;
	mov.u32 	%r2, %tid.y;
	mov.u32 	%r22, %ctaid.x;
	shl.b32 	%r23, %r22, 1;
	add.s32 	%r3, %r23, %r2;
	and.b32  	%r4, %r1, 7;
	mul.wide.u32 	%rd7, %r1, 8;
	add.s64 	%rd8, %rd6, %rd7;
	ld.global.nc.f64 	%fd360, [%rd8];
	shl.b32 	%r24, %r1, 3;
	mov.u32 	%r25, _ZZ32massMatrixMultiplyConstantKernelILi8ELi9ELi2EEvidPKdS1_S1_S1_S1_S1_S1_PdE13s_QuadToQuadD;
	add.s32 	%r26, %r25, %r24;
	st.shared.f64 	[%r26], %fd360;
	setp.lt.s32 	%p2, %r3, %r21;
	setp.lt.u32 	%p3, %r1, 64;
	and.pred  	%p1, %p3, %p2;
	not.pred 	%p4, %p1;
	@%p4 bra 	$L__BB32_2;
	cvta.to.global.u64 	%rd9, %rd3;
	and.b32  	%r27, %r1, 56;
	or.b32  	%r28, %r4, %r27;
	shl.b32 	%r29, %r3, 9;
	or.b32  	%r30, %r28, %r29;
	mul.wide.s32 	%rd10, %r30, 8;
	add.s64 	%rd11, %rd9, %rd10;
	ld.global.nc.f64 	%fd1710, [%rd11];
	ld.global.nc.f64 	%fd1709, [%rd11+512];
	ld.global.nc.f64 	%fd1708, [%rd11+1024];
	ld.global.nc.f64 	%fd1707, [%rd11+1536];
	ld.global.nc.f64 	%fd1706, [%rd11+2048];
	ld.global.nc.f64 	%fd1705, [%rd11+2560];
	ld.global.nc.f64 	%fd1704, [%rd11+3072];
	ld.global.nc.f64 	%fd1703, [%rd11+3584];
$L__BB32_2:
	setp.gt.u32 	%p5, %r1, 63;
	bar.sync 	0;
	ld.const.f64 	%fd17, [const_oddDofToQuad];
	ld.const.f64 	%fd18, [const_evenDofToQuad];
	ld.const.f64 	%fd19, [const_oddDofToQuad+8];
	ld.const.f64 	%fd20, [const_evenDofToQuad+8];
	ld.const.f64 	%fd21, [const_oddDofToQuad+16];
	ld.const.f64 	%fd22, [const_evenDofToQuad+16];
	ld.const.f64 	%fd23, [const_oddDofToQuad+24];
	ld.const.f64 	%fd24, [const_evenDofToQuad+24];
	ld.const.f64 	%fd25, [const_oddDofToQuad+32];
	ld.const.f64 	%fd26, [const_evenDofToQuad+32];
	ld.const.f64 	%fd27, [const_oddDofToQuad+40];
	ld.const.f64 	%fd28, [const_evenDofToQuad+40];
	ld.const.f64 	%fd29, [const_oddDofToQuad+48];
	ld.const.f64 	%fd30, [const_evenDofToQuad+48];
	ld.const.f64 	%fd31, [const_oddDofToQuad+56];
	ld.const.f64 	%fd32, [const_evenDofToQuad+56];
	ld.const.f64 	%fd33, [const_oddDofToQuad+64];
	ld.const.f64 	%fd34, [const_evenDofToQuad+64];
	ld.const.f64 	%fd35, [const_oddDofToQuad+72];
	ld.const.f64 	%fd36, [const_evenDofToQuad+72];
	ld.const.f64 	%fd37, [const_oddDofToQuad+80];
	ld.const.f64 	%fd38, [const_evenDofToQuad+80];
	ld.const.f64 	%fd39, [const_oddDofToQuad+88];
	ld.const.f64 	%fd40, [const_evenDofToQuad+88];
	ld.const.f64 	%fd41, [const_oddDofToQuad+96];
	ld.const.f64 	%fd42, [const_evenDofToQuad+96];
	ld.const.f64 	%fd43, [const_oddDofToQuad+104];
	ld.const.f64 	%fd44, [const_evenDofToQuad+104];
	ld.const.f64 	%fd45, [const_oddDofToQuad+112];
	ld.const.f64 	%fd46, [const_evenDofToQuad+112];
	mov.u32 	%r31, _ZZ32massMatrixMultiplyConstantKernelILi8ELi9ELi2EEvidPKdS1_S1_S1_S1_S1_S1_PdE6s_tmp1;
	mad.lo.s32 	%r5, %r2, 5832, %r31;
	shr.u32 	%r6, %r1, 3;
	mad.lo.s32 	%r7, %r6, 72, %r5;
	shl.b32 	%r32, %r4, 3;
	add.s32 	%r8, %r7, %r32;
	@%p5 bra 	$L__BB32_4;
	add.f64 	%fd361, %fd1710, %fd1703;
	sub.f64 	%fd362, %fd1710, %fd1703;
	add.f64 	%fd363, %fd1709, %fd1704;
	sub.f64 	%fd364, %fd1709, %fd1704;
	add.f64 	%fd365, %fd1708, %fd1705;
	sub.f64 	%fd366, %fd1708, %fd1705;
	add.f64 	%fd367, %fd1707, %fd1706;
	sub.f64 	%fd368, %fd1707, %fd1706;
	fma.rn.f64 	%fd369, %fd17, %fd361, 0d0000000000000000;
	fma.rn.f64 	%fd370, %fd18, %fd362, 0d0000000000000000;
	fma.rn.f64 	%fd371, %fd19, %fd363, %fd369;
	fma.rn.f64 	%fd372, %fd20, %fd364, %fd370;
	fma.rn.f64 	%fd373, %fd21, %fd365, %fd371;
	fma.rn.f64 	%fd374, %fd22, %fd366, %fd372;
	fma.rn.f64 	%fd375, %fd23, %fd367, %fd373;
	fma.rn.f64 	%fd376, %fd24, %fd368, %fd374;
	add.f64 	%fd377, %fd376, %fd375;
	st.shared.f64 	[%r8], %fd377;
	sub.f64 	%fd378, %fd375, %fd376;
	st.shared.f64 	[%r8+5184], %fd378;
	fma.rn.f64 	%fd379, %fd25, %fd361, 0d0000000000000000;
	fma.rn.f64 	%fd380, %fd26, %fd362, 0d0000000000000000;
	fma.rn.f64 	%fd381, %fd27, %fd363, %fd379;
	fma.rn.f64 	%fd382, %fd28, %fd364, %fd380;
	fma.rn.f64 	%fd383, %fd29, %fd365, %fd381;
	fma.rn.f64 	%fd384, %fd30, %fd366, %fd382;
	fma.rn.f64 	%fd385, %fd31, %fd367, %fd383;
	fma.rn.f64 	%fd386, %fd32, %fd368, %fd384;
	add.f64 	%fd387, %fd386, %fd385;
	st.shared.f64 	[%r8+648], %fd387;
	sub.f64 	%fd388, %fd385, %fd386;
	st.shared.f64 	[%r8+4536], %fd388;
	fma.rn.f64 	%fd389, %fd33, %fd361, 0d0000000000000000;
	fma.rn.f64 	%fd390, %fd34, %fd362, 0d0000000000000000;
	fma.rn.f64 	%fd391, %fd35, %fd363, %fd389;
	fma.rn.f64 	%fd392, %fd36, %fd364, %fd390;
	fma.rn.f64 	%fd393, %fd37, %fd365, %fd391;
	fma.rn.f64 	%fd394, %fd38, %fd366, %fd392;
	fma.rn.f64 	%fd395, %fd39, %fd367, %fd393;
	fma.rn.f64 	%fd396, %fd40, %fd368, %fd394;
	add.f64 	%fd397, %fd396, %fd395;
	st.shared.f64 	[%r8+1296], %fd397;
	sub.f64 	%fd398, %fd395, %fd396;
	st.shared.f64 	[%r8+3888], %fd398;
	fma.rn.f64 	%fd399, %fd41, %fd361, 0d0000000000000000;
	fma.rn.f64 	%fd400, %fd42, %fd362, 0d0000000000000000;
	fma.rn.f64 	%fd401, %fd43, %fd363, %fd399;
	fma.rn.f64 	%fd402, %fd44, %fd364, %fd400;
	fma.rn.f64 	%fd403, %fd45, %fd365, %fd401;
	fma.rn.f64 	%fd404, %fd46, %fd366, %fd402;
	ld.const.f64 	%fd405, [const_oddDofToQuad+120];
	fma.rn.f64 	%fd406, %fd405, %fd367, %fd403;
	ld.const.f64 	%fd407, [const_evenDofToQuad+120];
	fma.rn.f64 	%fd408, %fd407, %fd368, %fd404;
	add.f64 	%fd409, %fd408, %fd406;
	st.shared.f64 	[%r8+1944], %fd409;
	sub.f64 	%fd410, %fd406, %fd408;
	st.shared.f64 	[%r8+3240], %fd410;
	ld.const.f64 	%fd411, [const_oddDofToQuad+128];
	fma.rn.f64 	%fd412, %fd411, %fd361, 0d0000000000000000;
	ld.const.f64 	%fd413, [const_evenDofToQuad+128];
	fma.rn.f64 	%fd414, %fd413, %fd362, 0d0000000000000000;
	ld.const.f64 	%fd415, [const_oddDofToQuad+136];
	fma.rn.f64 	%fd416, %fd415, %fd363, %fd412;
	ld.const.f64 	%fd417, [const_evenDofToQuad+136];
	fma.rn.f64 	%fd418, %fd417, %fd364, %fd414;
	ld.const.f64 	%fd419, [const_oddDofToQuad+144];
	fma.rn.f64 	%fd420, %fd419, %fd365, %fd416;
	ld.const.f64 	%fd421, [const_evenDofToQuad+144];
	fma.rn.f64 	%fd422, %fd421, %fd366, %fd418;
	ld.const.f64 	%fd423, [const_oddDofToQuad+152];
	fma.rn.f64 	%fd424, %fd423, %fd367, %fd420;
	ld.const.f64 	%fd425, [const_evenDofToQuad+152];
	fma.rn.f64 	%fd426, %fd425, %fd368, %fd422;
	sub.f64 	%fd427, %fd424, %fd426;
	st.shared.f64 	[%r8+2592], %fd427;
$L__BB32_4:
	bar.sync 	0;
	setp.lt.u32 	%p6, %r1, 72;
	mad.lo.s32 	%r33, %r6, 576, %r7;
	add.s32 	%r9, %r33, %r32;
	@%p6 bra 	$L__BB32_6;
	ld.const.f64 	%fd1720, [const_oddDofToQuad+120];
	ld.const.f64 	%fd1719, [const_evenDofToQuad+120];
	ld.const.f64 	%fd1718, [const_oddDofToQuad+128];
	ld.const.f64 	%fd1717, [const_evenDofToQuad+128];
	ld.const.f64 	%fd1716, [const_oddDofToQuad+136];
	ld.const.f64 	%fd1715, [const_evenDofToQuad+136];
	ld.const.f64 	%fd1714, [const_oddDofToQuad+144];
	ld.const.f64 	%fd1713, [const_evenDofToQuad+144];
	ld.const.f64 	%fd1712, [const_oddDofToQuad+152];
	ld.const.f64 	%fd1711, [const_evenDofToQuad+152];
	bra.uni 	$L__BB32_7;
$L__BB32_6:
	ld.shared.f64 	%fd428, [%r9];
	ld.shared.f64 	%fd429, [%r9+504];
	add.f64 	%fd430, %fd428, %fd429;
	sub.f64 	%fd431, %fd428, %fd429;
	ld.shared.f64 	%fd432, [%r9+72];
	ld.shared.f64 	%fd433, [%r9+432];
	add.f64 	%fd434, %fd432, %fd433;
	sub.f64 	%fd435, %fd432, %fd433;
	ld.shared.f64 	%fd436, [%r9+144];
	ld.shared.f64 	%fd437, [%r9+360];
	add.f64 	%fd438, %fd436, %fd437;
	sub.f64 	%fd439, %fd436, %fd437;
	ld.shared.f64 	%fd440, [%r9+216];
	ld.shared.f64 	%fd441, [%r9+288];
	add.f64 	%fd442, %fd440, %fd441;
	sub.f64 	%fd443, %fd440, %fd441;
	fma.rn.f64 	%fd444, %fd17, %fd430, 0d0000000000000000;
	fma.rn.f64 	%fd445, %fd18, %fd431, 0d0000000000000000;
	fma.rn.f64 	%fd446, %fd19, %fd434, %fd444;
	fma.rn.f64 	%fd447, %fd20, %fd435, %fd445;
	fma.rn.f64 	%fd448, %fd21, %fd438, %fd446;
	fma.rn.f64 	%fd449, %fd22, %fd439, %fd447;
	fma.rn.f64 	%fd450, %fd23, %fd442, %fd448;
	fma.rn.f64 	%fd451, %fd24, %fd443, %fd449;
	add.f64 	%fd452, %fd450, %fd451;
	st.shared.f64 	[%r9], %fd452;
	sub.f64 	%fd453, %fd450, %fd451;
	st.shared.f64 	[%r9+576], %fd453;
	fma.rn.f64 	%fd454, %fd25, %fd430, 0d0000000000000000;
	fma.rn.f64 	%fd455, %fd26, %fd431, 0d0000000000000000;
	fma.rn.f64 	%fd456, %fd27, %fd434, %fd454;
	fma.rn.f64 	%fd457, %fd28, %fd435, %fd455;
	fma.rn.f64 	%fd458, %fd29, %fd438, %fd456;
	fma.rn.f64 	%fd459, %fd30, %fd439, %fd457;
	fma.rn.f64 	%fd460, %fd31, %fd442, %fd458;
	fma.rn.f64 	%fd461, %fd32, %fd443, %fd459;
	add.f64 	%fd462, %fd460, %fd461;
	st.shared.f64 	[%r9+72], %fd462;
	sub.f64 	%fd463, %fd460, %fd461;
	st.shared.f64 	[%r9+504], %fd463;
	fma.rn.f64 	%fd464, %fd33, %fd430, 0d0000000000000000;
	fma.rn.f64 	%fd465, %fd34, %fd431, 0d0000000000000000;
	fma.rn.f64 	%fd466, %fd35, %fd434, %fd464;
	fma.rn.f64 	%fd467, %fd36, %fd435, %fd465;
	fma.rn.f64 	%fd468, %fd37, %fd438, %fd466;
	fma.rn.f64 	%fd469, %fd38, %fd439, %fd467;
	fma.rn.f64 	%fd470, %fd39, %fd442, %fd468;
	fma.rn.f64 	%fd471, %fd40, %fd443, %fd469;
	add.f64 	%fd472, %fd470, %fd471;
	st.shared.f64 	[%r9+144], %fd472;
	sub.f64 	%fd473, %fd470, %fd471;
	st.shared.f64 	[%r9+432], %fd473;
	fma.rn.f64 	%fd474, %fd41, %fd430, 0d0000000000000000;
	fma.rn.f64 	%fd475, %fd42, %fd431, 0d0000000000000000;
	fma.rn.f64 	%fd476, %fd43, %fd434, %fd474;
	fma.rn.f64 	%fd477, %fd44, %fd435, %fd475;
	fma.rn.f64 	%fd478, %fd45, %fd438, %fd476;
	fma.rn.f64 	%fd479, %fd46, %fd439, %fd477;
	ld.const.f64 	%fd1720, [const_oddDofToQuad+120];
	fma.rn.f64 	%fd480, %fd1720, %fd442, %fd478;
	ld.const.f64 	%fd1719, [const_evenDofToQuad+120];
	fma.rn.f64 	%fd481, %fd1719, %fd443, %fd479;
	add.f64 	%fd482, %fd480, %fd481;
	st.shared.f64 	[%r9+216], %fd482;
	sub.f64 	%fd483, %fd480, %fd481;
	st.shared.f64 	[%r9+360], %fd483;
	ld.const.f64 	%fd1718, [const_oddDofToQuad+128];
	fma.rn.f64 	%fd484, %fd1718, %fd430, 0d0000000000000000;
	ld.const.f64 	%fd1717, [const_evenDofToQuad+128];
	fma.rn.f64 	%fd485, %fd1717, %fd431, 0d0000000000000000;
	ld.const.f64 	%fd1716, [const_oddDofToQuad+136];
	fma.rn.f64 	%fd486, %fd1716, %fd434, %fd484;
	ld.const.f64 	%fd1715, [const_evenDofToQuad+136];
	fma.rn.f64 	%fd487, %fd1715, %fd435, %fd485;
	ld.const.f64 	%fd1714, [const_oddDofToQuad+144];
	fma.rn.f64 	%fd488, %fd1714, %fd438, %fd486;
	ld.const.f64 	%fd1713, [const_evenDofToQuad+144];
	fma.rn.f64 	%fd489, %fd1713, %fd439, %fd487;
	ld.const.f64 	%fd1712, [const_oddDofToQuad+152];
	fma.rn.f64 	%fd490, %fd1712, %fd442, %fd488;
	ld.const.f64 	%fd1711, [const_evenDofToQuad+152];
	fma.rn.f64 	%fd491, %fd1711, %fd443, %fd489;
	sub.f64 	%fd492, %fd490, %fd491;
	st.shared.f64 	[%r9+288], %fd492;
$L__BB32_7:
	ld.param.u64 	%rd41, [_Z32massMatrixMultiplyConstantKernelILi8ELi9ELi2EEvidPKdS1_S1_S1_S1_S1_S1_Pd_param_2];
	ld.param.u32 	%r160, [_Z32massMatrixMultiplyConstantKernelILi8ELi9ELi2EEvidPKdS1_S1_S1_S1_S1_S1_Pd_param_0];
	setp.ge.s32 	%p7, %r3, %r160;
	bar.sync 	0;
	cvt.u16.u32 	%rs1, %r1;
	mul.hi.u16 	%rs2, %rs1, 7282;
	mul.lo.s16 	%rs3, %rs2, 9;
	sub.s16 	%rs4, %rs1, %rs3;
	cvt.u32.u16 	%r10, %rs4;
	cvt.u32.u16 	%r11, %rs2;
	mul.wide.u16 	%r35, %rs2, 648;
	add.s32 	%r36, %r5, %r35;
	mul.wide.u16 	%r37, %rs4, 72;
	add.s32 	%r12, %r36, %r37;
	ld.shared.f64 	%fd494, [%r12];
	ld.shared.f64 	%fd495, [%r12+56];
	add.f64 	%fd496, %fd494, %fd495;
	sub.f64 	%fd497, %fd494, %fd495;
	ld.shared.f64 	%fd498, [%r12+8];
	ld.shared.f64 	%fd499, [%r12+48];
	add.f64 	%fd500, %fd498, %fd499;
	sub.f64 	%fd501, %fd498, %fd499;
	ld.shared.f64 	%fd502, [%r12+16];
	ld.shared.f64 	%fd503, [%r12+40];
	add.f64 	%fd504, %fd502, %fd503;
	sub.f64 	%fd505, %fd502, %fd503;
	ld.shared.f64 	%fd506, [%r12+24];
	ld.shared.f64 	%fd507, [%r12+32];
	add.f64 	%fd508, %fd506, %fd507;
	sub.f64 	%fd509, %fd506, %fd507;
	fma.rn.f64 	%fd511, %fd17, %fd496, 0d0000000000000000;
	fma.rn.f64 	%fd513, %fd18, %fd497, 0d0000000000000000;
	fma.rn.f64 	%fd514, %fd19, %fd500, %fd511;
	fma.rn.f64 	%fd515, %fd20, %fd501, %fd513;
	fma.rn.f64 	%fd516, %fd21, %fd504, %fd514;
	fma.rn.f64 	%fd518, %fd22, %fd505, %fd515;
	fma.rn.f64 	%fd520, %fd23, %fd508, %fd516;
	fma.rn.f64 	%fd521, %fd24, %fd509, %fd518;
	add.f64 	%fd522, %fd520, %fd521;
	st.shared.f64 	[%r12], %fd522;
	sub.f64 	%fd523, %fd520, %fd521;
	st.shared.f64 	[%r12+64], %fd523;
	fma.rn.f64 	%fd524, %fd25, %fd496, 0d0000000000000000;
	fma.rn.f64 	%fd525, %fd26, %fd497, 0d0000000000000000;
	fma.rn.f64 	%fd526, %fd27, %fd500, %fd524;
	fma.rn.f64 	%fd527, %fd28, %fd501, %fd525;
	fma.rn.f64 	%fd528, %fd29, %fd504, %fd526;
	fma.rn.f64 	%fd529, %fd30, %fd505, %fd527;
	fma.rn.f64 	%fd530, %fd31, %fd508, %fd528;
	fma.rn.f64 	%fd531, %fd32, %fd509, %fd529;
	add.f64 	%fd532, %fd530, %fd531;
	st.shared.f64 	[%r12+8], %fd532;
	sub.f64 	%fd533, %fd530, %fd531;
	st.shared.f64 	[%r12+56], %fd533;
	fma.rn.f64 	%fd534, %fd33, %fd496, 0d0000000000000000;
	fma.rn.f64 	%fd535, %fd34, %fd497, 0d0000000000000000;
	fma.rn.f64 	%fd536, %fd35, %fd500, %fd534;
	fma.rn.f64 	%fd537, %fd36, %fd501, %fd535;
	fma.rn.f64 	%fd538, %fd37, %fd504, %fd536;
	fma.rn.f64 	%fd539, %fd38, %fd505, %fd537;
	fma.rn.f64 	%fd540, %fd39, %fd508, %fd538;
	fma.rn.f64 	%fd541, %fd40, %fd509, %fd539;
	add.f64 	%fd542, %fd540, %fd541;
	st.shared.f64 	[%r12+16], %fd542;
	sub.f64 	%fd543, %fd540, %fd541;
	st.shared.f64 	[%r12+48], %fd543;
	fma.rn.f64 	%fd544, %fd41, %fd496, 0d0000000000000000;
	fma.rn.f64 	%fd545, %fd42, %fd497, 0d0000000000000000;
	fma.rn.f64 	%fd546, %fd43, %fd500, %fd544;
	fma.rn.f64 	%fd547, %fd44, %fd501, %fd545;
	fma.rn.f64 	%fd548, %fd45, %fd504, %fd546;
	fma.rn.f64 	%fd549, %fd46, %fd505, %fd547;
	fma.rn.f64 	%fd550, %fd1720, %fd508, %fd548;
	fma.rn.f64 	%fd551, %fd1719, %fd509, %fd549;
	add.f64 	%fd552, %fd550, %fd551;
	st.shared.f64 	[%r12+24], %fd552;
	sub.f64 	%fd553, %fd550, %fd551;
	st.shared.f64 	[%r12+40], %fd553;
	fma.rn.f64 	%fd554, %fd1718, %fd496, 0d0000000000000000;
	fma.rn.f64 	%fd555, %fd1717, %fd497, 0d0000000000000000;
	fma.rn.f64 	%fd556, %fd1716, %fd500, %fd554;
	fma.rn.f64 	%fd557, %fd1715, %fd501, %fd555;
	fma.rn.f64 	%fd558, %fd1714, %fd504, %fd556;
	fma.rn.f64 	%fd559, %fd1713, %fd505, %fd557;
	fma.rn.f64 	%fd560, %fd1712, %fd508, %fd558;
	fma.rn.f64 	%fd561, %fd1711, %fd509, %fd559;
	sub.f64 	%fd562, %fd560, %fd561;
	st.shared.f64 	[%r12+32], %fd562;
	bar.sync 	0;
	mad.lo.s32 	%r13, %r11, -576, %r36;
	mul.wide.u16 	%r38, %rs4, 8;
	add.s32 	%r14, %r13, %r38;
	ld.shared.f64 	%fd77, [%r14];
	ld.shared.f64 	%fd78, [%r14+648];
	ld.shared.f64 	%fd79, [%r14+1296];
	ld.shared.f64 	%fd80, [%r14+1944];
	ld.shared.f64 	%fd81, [%r14+2592];
	ld.shared.f64 	%fd82, [%r14+3240];
	ld.shared.f64 	%fd83, [%r14+3888];
	ld.shared.f64 	%fd84, [%r14+4536];
	ld.shared.f64 	%fd85, [%r14+5184];
	mad.lo.s32 	%r39, %r3, 5103, %r1;
	cvta.to.global.u64 	%rd12, %rd41;
	mul.wide.s32 	%rd13, %r39, 8;
	add.s64 	%rd1, %rd12, %rd13;
	mov.f64 	%fd1721, 0d0000000000000000;
	mov.f64 	%fd1722, %fd1721;
	mov.f64 	%fd1723, %fd1721;
	mov.f64 	%fd1724, %fd1721;
	mov.f64 	%fd1725, %fd1721;
	mov.f64 	%fd1726, %fd1721;
	mov.f64 	%fd1727, %fd1721;
	@%p7 bra 	$L__BB32_9;
	ld.global.nc.f64 	%fd1721, [%rd1];
	ld.global.nc.f64 	%fd1722, [%rd1+5832];
	ld.global.nc.f64 	%fd1723, [%rd1+11664];
	ld.global.nc.f64 	%fd1724, [%rd1+17496];
	ld.global.nc.f64 	%fd1725, [%rd1+23328];
	ld.global.nc.f64 	%fd1726, [%rd1+29160];
	ld.global.nc.f64 	%fd1727, [%rd1+34992];
$L__BB32_9:
	ld.param.f64 	%fd1694, [_Z32massMatrixMultiplyConstantKernelILi8ELi9ELi2EEvidPKdS1_S1_S1_S1_S1_S1_Pd_param_1];
	ld.param.u32 	%r161, [_Z32massMatrixMultiplyConstantKernelILi8ELi9ELi2EEvidPKdS1_S1_S1_S1_S1_S1_Pd_param_0];
	mov.u32 	%r40, %tid.y;
	mul.lo.s32 	%r41, %r40, 648;
	mov.u32 	%r42, _ZZ29stiffnessMatrixMultiplyDeviceILi8ELi9ELi2EEviidPKdS1_S1_S1_PAT0__AT0__AplT0_Li0E_dPdE5s_Gpr;
	add.s32 	%r43, %r42, %r41;
	mul.lo.s32 	%r44, %r11, 72;
	add.s32 	%r15, %r43, %r44;
	shl.b32 	%r45, %r10, 3;
	add.s32 	%r16, %r15, %r45;
	mov.u32 	%r46, _ZZ29stiffnessMatrixMultiplyDeviceILi8ELi9ELi2EEviidPKdS1_S1_S1_PAT0__AT0__AplT0_Li0E_dPdE5s_Gps;
	add.s32 	%r47, %r46, %r41;
	add.s32 	%r18, %r47, %r45;
	add.s32 	%r17, %r18, %r44;
	mov.u32 	%r48, _ZZ32massMatrixMultiplyConstantKernelILi8ELi9ELi2EEvidPKdS1_S1_S1_S1_S1_S1_PdE13s_QuadToQuadD;
	add.s32 	%r49, %r48, %r45;
	mov.u32 	%r50, %ctaid.x;
	shl.b32 	%r51, %r50, 1;
	add.s32 	%r52, %r51, %r40;
	setp.ge.s32 	%p8, %r52, %r161;
	mov.u32 	%r53, _ZZ32massMatrixMultiplyConstantKernelILi8ELi9ELi2EEvidPKdS1_S1_S1_S1_S1_S1_PdE6s_tmp1;
	mad.lo.s32 	%r54, %r40, 5832, %r53;
	add.s32 	%r19, %r54, %r45;
	shl.b32 	%r55, %r10, 6;
	add.s32 	%r56, %r49, %r55;
	ld.shared.f64 	%fd100, [%r56];
	ld.shared.f64 	%fd564, [%r13];
	fma.rn.f64 	%fd565, %fd100, %fd564, 0d0000000000000000;
	add.s32 	%r57, %r48, %r44;
	ld.shared.f64 	%fd101, [%r57];
	ld.shared.f64 	%fd566, [%r19];
	fma.rn.f64 	%fd567, %fd101, %fd566, 0d0000000000000000;
	ld.shared.f64 	%fd568, [_ZZ32massMatrixMultiplyConstantKernelILi8ELi9ELi2EEvidPKdS1_S1_S1_S1_S1_S1_PdE13s_QuadToQuadD];
	fma.rn.f64 	%fd569, %fd568, %fd77, 0d0000000000000000;
	ld.shared.f64 	%fd102, [%r56+8];
	ld.shared.f64 	%fd570, [%r13+8];
	fma.rn.f64 	%fd571, %fd102, %fd570, %fd565;
	ld.shared.f64 	%fd103, [%r57+8];
	ld.shared.f64 	%fd572, [%r19+72];
	fma.rn.f64 	%fd573, %fd103, %fd572, %fd567;
	ld.shared.f64 	%fd574, [_ZZ32massMatrixMultiplyConstantKernelILi8ELi9ELi2EEvidPKdS1_S1_S1_S1_S1_S1_PdE13s_QuadToQuadD+8];
	fma.rn.f64 	%fd575, %fd574, %fd78, %fd569;
	ld.shared.f64 	%fd104, [%r56+16];
	ld.shared.f64 	%fd576, [%r13+16];
	fma.rn.f64 	%fd577, %fd104, %fd576, %fd571;
	ld.shared.f64 	%fd105, [%r57+16];
	ld.shared.f64 	%fd578, [%r19+144];
	fma.rn.f64 	%fd579, %fd105, %fd578, %fd573;
	ld.shared.f64 	%fd580, [_ZZ32massMatrixMultiplyConstantKernelILi8ELi9ELi2EEvidPKdS1_S1_S1_S1_S1_S1_PdE13s_QuadToQuadD+16];
	fma.rn.f64 	%fd581, %fd580, %fd79, %fd575;
	ld.shared.f64 	%fd106, [%r56+24];
	ld.shared.f64 	%fd582, [%r13+24];
	fma.rn.f64 	%fd583, %fd106, %fd582, %fd577;
	ld.shared.f64 	%fd107, [%r57+24];
	ld.shared.f64 	%fd584, [%r19+216];
	fma.rn.f64 	%fd585, %fd107, %fd584, %fd579;
	ld.shared.f64 	%fd586, [_ZZ32massMatrixMultiplyConstantKernelILi8ELi9ELi2EEvidPKdS1_S1_S1_S1_S1_S1_PdE13s_QuadToQuadD+24];
	fma.rn.f64 	%fd587, %fd586, %fd80, %fd581;
	ld.shared.f64 	%fd108, [%r56+32];
	ld.shared.f64 	%fd588, [%r13+32];
	fma.rn.f64 	%fd589, %fd108, %fd588, %fd583;
	ld.shared.f64 	%fd109, [%r57+32];
	ld.shared.f64 	%fd590, [%r19+288];
	fma.rn.f64 	%fd591, %fd109, %fd590, %fd585;
	ld.shared.f64 	%fd592, [_ZZ32massMatrixMultiplyConstantKernelILi8ELi9ELi2EEvidPKdS1_S1_S1_S1_S1_S1_PdE13s_QuadToQuadD+32];
	fma.rn.f64 	%fd593, %fd592, %fd81, %fd587;
	ld.shared.f64 	%fd110, [%r56+40];
	ld.shared.f64 	%fd594, [%r13+40];
	fma.rn.f64 	%fd595, %fd110, %fd594, %fd589;
	ld.shared.f64 	%fd111, [%r57+40];
	ld.shared.f64 	%fd596, [%r19+360];
	fma.rn.f64 	%fd597, %fd111, %fd596, %fd591;
	ld.shared.f64 	%fd598, [_ZZ32massMatrixMultiplyConstantKernelILi8ELi9ELi2EEvidPKdS1_S1_S1_S1_S1_S1_PdE13s_QuadToQuadD+40];
	fma.rn.f64 	%fd599, %fd598, %fd82, %fd593;
	ld.shared.f64 	%fd112, [%r56+48];
	ld.shared.f64 	%fd600, [%r13+48];
	fma.rn.f64 	%fd601, %fd112, %fd600, %fd595;
	ld.shared.f64 	%fd113, [%r57+48];
	ld.shared.f64 	%fd602, [%r19+432];
	fma.rn.f64 	%fd603, %fd113, %fd602, %fd597;
	ld.shared.f64 	%fd604, [_ZZ32massMatrixMultiplyConstantKernelILi8ELi9ELi2EEvidPKdS1_S1_S1_S1_S1_S1_PdE13s_QuadToQuadD+48];
	fma.rn.f64 	%fd605, %fd604, %fd83, %fd599;
	ld.shared.f64 	%fd114, [%r56+56];
	ld.shared.f64 	%fd606, [%r13+56];
	fma.rn.f64 	%fd607, %fd114, %fd606, %fd601;
	ld.shared.f64 	%fd115, [%r57+56];
	ld.shared.f64 	%fd608, [%r19+504];
	fma.rn.f64 	%fd609, %fd115, %fd608, %fd603;
	ld.shared.f64 	%fd610, [_ZZ32massMatrixMultiplyConstantKernelILi8ELi9ELi2EEvidPKdS1_S1_S1_S1_S1_S1_PdE13s_QuadToQuadD+56];
	fma.rn.f64 	%fd611, %fd610, %fd84, %fd605;
	ld.shared.f64 	%fd116, [%r56+64];
	ld.shared.f64 	%fd612, [%r13+64];
	fma.rn.f64 	%fd613, %fd116, %fd612, %fd607;
	ld.shared.f64 	%fd117, [%r57+64];
	ld.shared.f64 	%fd614, [%r19+576];
	fma.rn.f64 	%fd615, %fd117, %fd614, %fd609;
	ld.shared.f64 	%fd616, [_ZZ32massMatrixMultiplyConstantKernelILi8ELi9ELi2EEvidPKdS1_S1_S1_S1_S1_S1_PdE13s_QuadToQuadD+64];
	fma.rn.f64 	%fd617, %fd616, %fd85, %fd611;
	bar.sync 	0;
	mul.f64 	%fd618, %fd1722, %fd615;
	fma.rn.f64 	%fd619, %fd1721, %fd613, %fd618;
	fma.rn.f64 	%fd620, %fd1723, %fd617, %fd619;
	st.shared.f64 	[%r16], %fd620;
	mul.f64 	%fd621, %fd1724, %fd615;
	fma.rn.f64 	%fd622, %fd1722, %fd613, %fd621;
	fma.rn.f64 	%fd623, %fd1725, %fd617, %fd622;
	st.shared.f64 	[%r17], %fd623;
	mul.f64 	%fd624, %fd1725, %fd615;
	fma.rn.f64 	%fd625, %fd1723, %fd613, %fd624;
	fma.rn.f64 	%fd626, %fd1726, %fd617, %fd625;
	mul.f64 	%fd627, %fd1694, %fd1727;
	bar.sync 	0;
	ld.shared.f64 	%fd118, [%r49];
	ld.shared.f64 	%fd628, [%r15];
	mul.f64 	%fd629, %fd118, %fd628;
	fma.rn.f64 	%fd630, %fd627, %fd77, %fd629;
	shl.b32 	%r58, %r11, 6;
	sub.s32 	%r59, %r57, %r58;
	ld.shared.f64 	%fd119, [%r59];
	ld.shared.f64 	%fd631, [%r18];
	fma.rn.f64 	%fd632, %fd119, %fd631, %fd630;
	fma.rn.f64 	%fd633, %fd626, %fd568, 0d0000000000000000;
	ld.shared.f64 	%fd120, [%r49+72];
	ld.shared.f64 	%fd634, [%r15+8];
	fma.rn.f64 	%fd635, %fd120, %fd634, %fd632;
	ld.shared.f64 	%fd121, [%r59+72];
	ld.shared.f64 	%fd636, [%r18+72];
	fma.rn.f64 	%fd637, %fd121, %fd636, %fd635;
	fma.rn.f64 	%fd122, %fd626, %fd574, 0d0000000000000000;
	ld.shared.f64 	%fd123, [%r49+144];
	ld.shared.f64 	%fd638, [%r15+16];
	fma.rn.f64 	%fd639, %fd123, %fd638, %fd637;
	ld.shared.f64 	%fd124, [%r59+144];
	ld.shared.f64 	%fd640, [%r18+144];
	fma.rn.f64 	%fd641, %fd124, %fd640, %fd639;
	fma.rn.f64 	%fd125, %fd626, %fd580, 0d0000000000000000;
	ld.shared.f64 	%fd126, [%r49+216];
	ld.shared.f64 	%fd642, [%r15+24];
	fma.rn.f64 	%fd643, %fd126, %fd642, %fd641;
	ld.shared.f64 	%fd127, [%r59+216];
	ld.shared.f64 	%fd644, [%r18+216];
	fma.rn.f64 	%fd645, %fd127, %fd644, %fd643;
	fma.rn.f64 	%fd128, %fd626, %fd586, 0d0000000000000000;
	ld.shared.f64 	%fd129, [%r49+288];
	ld.shared.f64 	%fd646, [%r15+32];
	fma.rn.f64 	%fd647, %fd129, %fd646, %fd645;
	ld.shared.f64 	%fd130, [%r59+288];
	ld.shared.f64 	%fd648, [%r18+288];
	fma.rn.f64 	%fd649, %fd130, %fd648, %fd647;
	fma.rn.f64 	%fd131, %fd626, %fd592, 0d0000000000000000;
	ld.shared.f64 	%fd132, [%r49+360];
	ld.shared.f64 	%fd650, [%r15+40];
	fma.rn.f64 	%fd651, %fd132, %fd650, %fd649;
	ld.shared.f64 	%fd133, [%r59+360];
	ld.shared.f64 	%fd652, [%r18+360];
	fma.rn.f64 	%fd653, %fd133, %fd652, %fd651;
	fma.rn.f64 	%fd134, %fd626, %fd598, 0d0000000000000000;
	ld.shared.f64 	%fd135, [%r49+432];
	ld.shared.f64 	%fd654, [%r15+48];
	fma.rn.f64 	%fd655, %fd135, %fd654, %fd653;
	ld.shared.f64 	%fd136, [%r59+432];
	ld.shared.f64 	%fd656, [%r18+432];
	fma.rn.f64 	%fd657, %fd136, %fd656, %fd655;
	fma.rn.f64 	%fd137, %fd626, %fd604, 0d0000000000000000;
	ld.shared.f64 	%fd138, [%r49+504];
	ld.shared.f64 	%fd658, [%r15+56];
	fma.rn.f64 	%fd659, %fd138, %fd658, %fd657;
	ld.shared.f64 	%fd139, [%r59+504];
	ld.shared.f64 	%fd660, [%r18+504];
	fma.rn.f64 	%fd661, %fd139, %fd660, %fd659;
	fma.rn.f64 	%fd140, %fd626, %fd610, 0d0000000000000000;
	ld.shared.f64 	%fd141, [%r49+576];
	ld.shared.f64 	%fd662, [%r15+64];
	fma.rn.f64 	%fd663, %fd141, %fd662, %fd661;
	ld.shared.f64 	%fd142, [%r59+576];
	ld.shared.f64 	%fd664, [%r18+576];
	fma.rn.f64 	%fd665, %fd142, %fd664, %fd663;
	fma.rn.f64 	%fd143, %fd626, %fd616, 0d0000000000000000;
	add.f64 	%fd144, %fd665, %fd633;
	mov.f64 	%fd1728, 0d0000000000000000;
	mov.f64 	%fd1729, %fd1728;
	mov.f64 	%fd1730, %fd1728;
	mov.f64 	%fd1731, %fd1728;
	mov.f64 	%fd1732, %fd1728;
	mov.f64 	%fd1733, %fd1728;
	mov.f64 	%fd1734, %fd1728;
	@%p8 bra 	$L__BB32_11;
	ld.param.u64 	%rd42, [_Z32massMatrixMultiplyConstantKernelILi8ELi9ELi2EEvidPKdS1_S1_S1_S1_S1_S1_Pd_param_2];
	cvta.to.global.u64 	%rd14, %rd42;
	mov.u32 	%r60, %ctaid.x;
	shl.b32 	%r61, %r60, 1;
	mov.u32 	%r62, %tid.y;
	add.s32 	%r63, %r61, %r62;
	mov.u32 	%r64, %tid.x;
	mad.lo.s32 	%r65, %r63, 5103, %r64;
	mul.wide.s32 	%rd15, %r65, 8;
	add.s64 	%rd16, %rd14, %rd15;
	ld.global.nc.f64 	%fd1728, [%rd16+648];
	ld.global.nc.f64 	%fd1729, [%rd16+6480];
	ld.global.nc.f64 	%fd1730, [%rd16+12312];
	ld.global.nc.f64 	%fd1731, [%rd16+18144];
	ld.global.nc.f64 	%fd1732, [%rd16+23976];
	ld.global.nc.f64 	%fd1733, [%rd16+29808];
	ld.global.nc.f64 	%fd1734, [%rd16+35640];
$L__BB32_11:
	ld.param.f64 	%fd1695, [_Z32massMatrixMultiplyConstantKernelILi8ELi9ELi2EEvidPKdS1_S1_S1_S1_S1_S1_Pd_param_1];
	ld.param.u32 	%r162, [_Z32massMatrixMultiplyConstantKernelILi8ELi9ELi2EEvidPKdS1_S1_S1_S1_S1_S1_Pd_param_0];
	mov.u32 	%r66, %ctaid.x;
	shl.b32 	%r67, %r66, 1;
	mov.u32 	%r68, %tid.y;
	add.s32 	%r69, %r67, %r68;
	setp.ge.s32 	%p9, %r69, %r162;
	ld.shared.f64 	%fd667, [%r13+648];
	fma.rn.f64 	%fd668, %fd100, %fd667, 0d0000000000000000;
	ld.shared.f64 	%fd669, [%r19+648];
	fma.rn.f64 	%fd670, %fd101, %fd669, 0d0000000000000000;
	ld.shared.f64 	%fd671, [_ZZ32massMatrixMultiplyConstantKernelILi8ELi9ELi2EEvidPKdS1_S1_S1_S1_S1_S1_PdE13s_QuadToQuadD+72];
	fma.rn.f64 	%fd672, %fd671, %fd77, 0d0000000000000000;
	ld.shared.f64 	%fd673, [%r13+656];
	fma.rn.f64 	%fd674, %fd102, %fd673, %fd668;
	ld.shared.f64 	%fd675, [%r19+720];
	fma.rn.f64 	%fd676, %fd103, %fd675, %fd670;
	ld.shared.f64 	%fd677, [_ZZ32massMatrixMultiplyConstantKernelILi8ELi9ELi2EEvidPKdS1_S1_S1_S1_S1_S1_PdE13s_QuadToQuadD+80];
	fma.rn.f64 	%fd678, %fd677, %fd78, %fd672;
	ld.shared.f64 	%fd679, [%r13+664];
	fma.rn.f64 	%fd680, %fd104, %fd679, %fd674;
	ld.shared.f64 	%fd681, [%r19+792];
	fma.rn.f64 	%fd682, %fd105, %fd681, %fd676;
	ld.shared.f64 	%fd683, [_ZZ32massMatrixMultiplyConstantKernelILi8ELi9ELi2EEvidPKdS1_S1_S1_S1_S1_S1_PdE13s_QuadToQuadD+88];
	fma.rn.f64 	%fd684, %fd683, %fd79, %fd678;
	ld.shared.f64 	%fd685, [%r13+672];
	fma.rn.f64 	%fd686, %fd106, %fd685, %fd680;
	ld.shared.f64 	%fd687, [%r19+864];
	fma.rn.f64 	%fd688, %fd107, %fd687, %fd682;
	ld.shared.f64 	%fd689, [_ZZ32massMatrixMultiplyConstantKernelILi8ELi9ELi2EEvidPKdS1_S1_S1_S1_S1_S1_PdE13s_QuadToQuadD+96];
	fma.rn.f64 	%fd690, %fd689, %fd80, %fd684;
	ld.shared.f64 	%fd691, [%r13+680];
	fma.rn.f64 	%fd692, %fd108, %fd691, %fd686;
	ld.shared.f64 	%fd693, [%r19+936];
	fma.rn.f64 	%fd694, %fd109, %fd693, %fd688;
	ld.shared.f64 	%fd695, [_ZZ32massMatrixMultiplyConstantKernelILi8ELi9ELi2EEvidPKdS1_S1_S1_S1_S1_S1_PdE13s_QuadToQuadD+104];
	fma.rn.f64 	%fd696, %fd695, %fd81, %fd690;
	ld.shared.f64 	%fd697, [%r13+688];
	fma.rn.f64 	%fd698, %fd110, %fd697, %fd692;
	ld.shared.f64 	%fd699, [%r19+1008];
	fma.rn.f64 	%fd700, %fd111, %fd699, %fd694;
	ld.shared.f64 	%fd701, [_ZZ32massMatrixMultiplyConstantKernelILi8ELi9ELi2EEvidPKdS1_S1_S1_S1_S1_S1_PdE13s_QuadToQuadD+112];
	fma.rn.f64 	%fd702, %fd701, %fd82, %fd696;
	ld.shared.f64 	%fd703, [%r13+696];
	fma.rn.f64 	%fd704, %fd112, %fd703, %fd698;
	ld.shared.f64 	%fd705, [%r19+1080];
	fma.rn.f64 	%fd706, %fd113, %fd705, %fd700;
	ld.shared.f64 	%fd707, [_ZZ32massMatrixMultiplyConstantKernelILi8ELi9ELi2EEvidPKdS1_S1_S1_S1_S1_S1_PdE13s_QuadToQuadD+120];
	fma.rn.f64 	%fd708, %fd707, %fd83, %fd702;
	ld.shared.f64 	%fd709, [%r13+704];
	fma.rn.f64 	%fd710, %fd114, %fd709, %fd704;
	ld.shared.f64 	%fd711, [%r19+1152];
	fma.rn.f64 	%fd712, %fd115, %fd711, %fd706;
	ld.shared.f64 	%fd713, [_ZZ32massMatrixMultiplyConstantKernelILi8ELi9ELi2EEvidPKdS1_S1_S1_S1_S1_S1_PdE13s_QuadToQuadD+128];
	fma.rn.f64 	%fd714, %fd713, %fd84, %fd708;
	ld.shared.f64 	%fd715, [%r13+712];
	fma.rn.f64 	%fd716, %fd116, %fd715, %fd710;
	ld.shared.f64 	%fd717, [%r19+1224];
	fma.rn.f64 	%fd718, %fd117, %fd717, %fd712;
	ld.shared.f64 	%fd719, [_ZZ32massMatrixMultiplyConstantKernelILi8ELi9ELi2EEvidPKdS1_S1_S1_S1_S1_S1_PdE13s_QuadToQuadD+136];
	fma.rn.f64 	%fd720, %fd719, %fd85, %fd714;
	bar.sync 	0;
	mul.f64 	%fd721, %fd1729, %fd718;
	fma.rn.f64 	%fd722, %fd1728, %fd716, %fd721;
	fma.rn.f64 	%fd723, %fd1730, %fd720, %fd722;
	st.shared.f64 	[%r16], %fd723;
	mul.f64 	%fd724, %fd1731, %fd718;
	fma.rn.f64 	%fd725, %fd1729, %fd716, %fd724;
	fma.rn.f64 	%fd726, %fd1732, %fd720, %fd725;
	st.shared.f64 	[%r17], %fd726;
	mul.f64 	%fd727, %fd1732, %fd718;
	fma.rn.f64 	%fd728, %fd1730, %fd716, %fd727;
	fma.rn.f64 	%fd729, %fd1733, %fd720, %fd728;
	mul.f64 	%fd730, %fd1695, %fd1734;
	bar.sync 	0;
	ld.shared.f64 	%fd731, [%r15];
	mul.f64 	%fd732, %fd118, %fd731;
	fma.rn.f64 	%fd733, %fd730, %fd78, %fd732;
	ld.shared.f64 	%fd734, [%r18];
	fma.rn.f64 	%fd735, %fd119, %fd734, %fd733;
	fma.rn.f64 	%fd159, %fd729, %fd671, %fd144;
	ld.shared.f64 	%fd736, [%r15+8];
	fma.rn.f64 	%fd737, %fd120, %fd736, %fd735;
	ld.shared.f64 	%fd738, [%r18+72];
	fma.rn.f64 	%fd739, %fd121, %fd738, %fd737;
	fma.rn.f64 	%fd740, %fd729, %fd677, %fd122;
	ld.shared.f64 	%fd741, [%r15+16];
	fma.rn.f64 	%fd742, %fd123, %fd741, %fd739;
	ld.shared.f64 	%fd743, [%r18+144];
	fma.rn.f64 	%fd744, %fd124, %fd743, %fd742;
	fma.rn.f64 	%fd160, %fd729, %fd683, %fd125;
	ld.shared.f64 	%fd745, [%r15+24];
	fma.rn.f64 	%fd746, %fd126, %fd745, %fd744;
	ld.shared.f64 	%fd747, [%r18+216];
	fma.rn.f64 	%fd748, %fd127, %fd747, %fd746;
	fma.rn.f64 	%fd161, %fd729, %fd689, %fd128;
	ld.shared.f64 	%fd749, [%r15+32];
	fma.rn.f64 	%fd750, %fd129, %fd749, %fd748;
	ld.shared.f64 	%fd751, [%r18+288];
	fma.rn.f64 	%fd752, %fd130, %fd751, %fd750;
	fma.rn.f64 	%fd162, %fd729, %fd695, %fd131;
	ld.shared.f64 	%fd753, [%r15+40];
	fma.rn.f64 	%fd754, %fd132, %fd753, %fd752;
	ld.shared.f64 	%fd755, [%r18+360];
	fma.rn.f64 	%fd756, %fd133, %fd755, %fd754;
	fma.rn.f64 	%fd163, %fd729, %fd701, %fd134;
	ld.shared.f64 	%fd757, [%r15+48];
	fma.rn.f64 	%fd758, %fd135, %fd757, %fd756;
	ld.shared.f64 	%fd759, [%r18+432];
	fma.rn.f64 	%fd760, %fd136, %fd759, %fd758;
	fma.rn.f64 	%fd164, %fd729, %fd707, %fd137;
	ld.shared.f64 	%fd761, [%r15+56];
	fma.rn.f64 	%fd762, %fd138, %fd761, %fd760;
	ld.shared.f64 	%fd763, [%r18+504];
	fma.rn.f64 	%fd764, %fd139, %fd763, %fd762;
	fma.rn.f64 	%fd165, %fd729, %fd713, %fd140;
	ld.shared.f64 	%fd765, [%r15+64];
	fma.rn.f64 	%fd766, %fd141, %fd765, %fd764;
	ld.shared.f64 	%fd767, [%r18+576];
	fma.rn.f64 	%fd768, %fd142, %fd767, %fd766;
	fma.rn.f64 	%fd166, %fd729, %fd719, %fd143;
	add.f64 	%fd167, %fd768, %fd740;
	mov.f64 	%fd1735, 0d0000000000000000;
	mov.f64 	%fd1736, %fd1735;
	mov.f64 	%fd1737, %fd1735;
	mov.f64 	%fd1738, %fd1735;
	mov.f64 	%fd1739, %fd1735;
	mov.f64 	%fd1740, %fd1735;
	mov.f64 	%fd1741, %fd1735;
	@%p9 bra 	$L__BB32_13;
	ld.param.u64 	%rd43, [_Z32massMatrixMultiplyConstantKernelILi8ELi9ELi2EEvidPKdS1_S1_S1_S1_S1_S1_Pd_param_2];
	cvta.to.global.u64 	%rd17, %rd43;
	mov.u32 	%r70, %ctaid.x;
	shl.b32 	%r71, %r70, 1;
	mov.u32 	%r72, %tid.y;
	add.s32 	%r73, %r71, %r72;
	mov.u32 	%r74, %tid.x;
	mad.lo.s32 	%r75, %r73, 5103, %r74;
	mul.wide.s32 	%rd18, %r75, 8;
	add.s64 	%rd19, %rd17, %rd18;
	ld.global.nc.f64 	%fd1735, [%rd19+1296];
	ld.global.nc.f64 	%fd1736, [%rd19+7128];
	ld.global.nc.f64 	%fd1737, [%rd19+12960];
	ld.global.nc.f64 	%fd1738, [%rd19+18792];
	ld.global.nc.f64 	%fd1739, [%rd19+24624];
	ld.global.nc.f64 	%fd1740, [%rd19+30456];
	ld.global.nc.f64 	%fd1741, [%rd19+36288];
$L__BB32_13:
	ld.param.f64 	%fd1696, [_Z32massMatrixMultiplyConstantKernelILi8ELi9ELi2EEvidPKdS1_S1_S1_S1_S1_S1_Pd_param_1];
	ld.param.u32 	%r163, [_Z32massMatrixMultiplyConstantKernelILi8ELi9ELi2EEvidPKdS1_S1_S1_S1_S1_S1_Pd_param_0];
	mov.u32 	%r76, %ctaid.x;
	shl.b32 	%r77, %r76, 1;
	mov.u32 	%r78, %tid.y;
	add.s32 	%r79, %r77, %r78;
	setp.ge.s32 	%p10, %r79, %r163;
	ld.shared.f64 	%fd770, [%r13+1296];
	fma.rn.f64 	%fd771, %fd100, %fd770, 0d0000000000000000;
	ld.shared.f64 	%fd772, [%r19+1296];
	fma.rn.f64 	%fd773, %fd101, %fd772, 0d0000000000000000;
	ld.shared.f64 	%fd774, [_ZZ32massMatrixMultiplyConstantKernelILi8ELi9ELi2EEvidPKdS1_S1_S1_S1_S1_S1_PdE13s_QuadToQuadD+144];
	fma.rn.f64 	%fd775, %fd774, %fd77, 0d0000000000000000;
	ld.shared.f64 	%fd776, [%r13+1304];
	fma.rn.f64 	%fd777, %fd102, %fd776, %fd771;
	ld.shared.f64 	%fd778, [%r19+1368];
	fma.rn.f64 	%fd779, %fd103, %fd778, %fd773;
	ld.shared.f64 	%fd780, [_ZZ32massMatrixMultiplyConstantKernelILi8ELi9ELi2EEvidPKdS1_S1_S1_S1_S1_S1_PdE13s_QuadToQuadD+152];
	fma.rn.f64 	%fd781, %fd780, %fd78, %fd775;
	ld.shared.f64 	%fd782, [%r13+1312];
	fma.rn.f64 	%fd783, %fd104, %fd782, %fd777;
	ld.shared.f64 	%fd784, [%r19+1440];
	fma.rn.f64 	%fd785, %fd105, %fd784, %fd779;
	ld.shared.f64 	%fd786, [_ZZ32massMatrixMultiplyConstantKernelILi8ELi9ELi2EEvidPKdS1_S1_S1_S1_S1_S1_PdE13s_QuadToQuadD+160];
	fma.rn.f64 	%fd787, %fd786, %fd79, %fd781;
	ld.shared.f64 	%fd788, [%r13+1320];
	fma.rn.f64 	%fd789, %fd106, %fd788, %fd783;
	ld.shared.f64 	%fd790, [%r19+1512];
	fma.rn.f64 	%fd791, %fd107, %fd790, %fd785;
	ld.shared.f64 	%fd792, [_ZZ32massMatrixMultiplyConstantKernelILi8ELi9ELi2EEvidPKdS1_S1_S1_S1_S1_S1_PdE13s_QuadToQuadD+168];
	fma.rn.f64 	%fd793, %fd792, %fd80, %fd787;
	ld.shared.f64 	%fd794, [%r13+1328];
	fma.rn.f64 	%fd795, %fd108, %fd794, %fd789;
	ld.shared.f64 	%fd796, [%r19+1584];
	fma.rn.f64 	%fd797, %fd109, %fd796, %fd791;
	ld.shared.f64 	%fd798, [_ZZ32massMatrixMultiplyConstantKernelILi8ELi9ELi2EEvidPKdS1_S1_S1_S1_S1_S1_PdE13s_QuadToQuadD+176];
	fma.rn.f64 	%fd799, %fd798, %fd81, %fd793;
	ld.shared.f64 	%fd800, [%r13+1336];
	fma.rn.f64 	%fd801, %fd110, %fd800, %fd795;
	ld.shared.f64 	%fd802, [%r19+1656];
	fma.rn.f64 	%fd803, %fd111, %fd802, %fd797;
	ld.shared.f64 	%fd804, [_ZZ32massMatrixMultiplyConstantKernelILi8ELi9ELi2EEvidPKdS1_S1_S1_S1_S1_S1_PdE13s_QuadToQuadD+184];
	fma.rn.f64 	%fd805, %fd804, %fd82, %fd799;
	ld.shared.f64 	%fd806, [%r13+1344];
	fma.rn.f64 	%fd807, %fd112, %fd806, %fd801;
	ld.shared.f64 	%fd808, [%r19+1728];
	fma.rn.f64 	%fd809, %fd113, %fd808, %fd803;
	ld.shared.f64 	%fd810, [_ZZ32massMatrixMultiplyConstantKernelILi8ELi9ELi2EEvidPKdS1_S1_S1_S1_S1_S1_PdE13s_QuadToQuadD+192];
	fma.rn.f64 	%fd811, %fd810, %fd83, %fd805;
	ld.shared.f64 	%fd812, [%r13+1352];
	fma.rn.f64 	%fd813, %fd114, %fd812, %fd807;
	ld.shared.f64 	%fd814, [%r19+1800];
	fma.rn.f64 	%fd815, %fd115, %fd814, %fd809;
	ld.shared.f64 	%fd816, [_ZZ32massMatrixMultiplyConstantKernelILi8ELi9ELi2EEvidPKdS1_S1_S1_S1_S1_S1_PdE13s_QuadToQuadD+200];
	fma.rn.f64 	%fd817, %fd816, %fd84, %fd811;
	ld.shared.f64 	%fd818, [%r13+1360];
	fma.rn.f64 	%fd819, %fd116, %fd818, %fd813;
	ld.shared.f64 	%fd820, [%r19+1872];
	fma.rn.f64 	%fd821, %fd117, %fd820, %fd815;
	ld.shared.f64 	%fd822, [_ZZ32massMatrixMultiplyConstantKernelILi8ELi9ELi2EEvidPKdS1_S1_S1_S1_S1_S1_PdE13s_QuadToQuadD+208];
	fma.rn.f64 	%fd823, %fd822, %fd85, %fd817;
	bar.sync 	0;
	mul.f64 	%fd824, %fd1736, %fd821;
	fma.rn.f64 	%fd825, %fd1735, %fd819, %fd824;
	fma.rn.f64 	%fd826, %fd1737, %fd823, %fd825;
	st.shared.f64 	[%r16], %fd826;
	mul.f64 	%fd827, %fd1738, %fd821;
	fma.rn.f64 	%fd828, %fd1736, %fd819, %fd827;
	fma.rn.f64 	%fd829, %fd1739, %fd823, %fd828;
	st.shared.f64 	[%r17], %fd829;
	mul.f64 	%fd830, %fd1739, %fd821;
	fma.rn.f64 	%fd831, %fd1737, %fd819, %fd830;
	fma.rn.f64 	%fd832, %fd1740, %fd823, %fd831;
	mul.f64 	%fd833, %fd1696, %fd1741;
	bar.sync 	0;
	ld.shared.f64 	%fd834, [%r15];
	mul.f64 	%fd835, %fd118, %fd834;
	fma.rn.f64 	%fd836, %fd833, %fd79, %fd835;
	ld.shared.f64 	%fd837, [%r18];
	fma.rn.f64 	%fd838, %fd119, %fd837, %fd836;
	fma.rn.f64 	%fd182, %fd832, %fd774, %fd159;
	ld.shared.f64 	%fd839, [%r15+8];
	fma.rn.f64 	%fd840, %fd120, %fd839, %fd838;
	ld.shared.f64 	%fd841, [%r18+72];
	fma.rn.f64 	%fd842, %fd121, %fd841, %fd840;
	fma.rn.f64 	%fd183, %fd832, %fd780, %fd167;
	ld.shared.f64 	%fd843, [%r15+16];
	fma.rn.f64 	%fd844, %fd123, %fd843, %fd842;
	ld.shared.f64 	%fd845, [%r18+144];
	fma.rn.f64 	%fd846, %fd124, %fd845, %fd844;
	fma.rn.f64 	%fd847, %fd832, %fd786, %fd160;
	ld.shared.f64 	%fd848, [%r15+24];
	fma.rn.f64 	%fd849, %fd126, %fd848, %fd846;
	ld.shared.f64 	%fd850, [%r18+216];
	fma.rn.f64 	%fd851, %fd127, %fd850, %fd849;
	fma.rn.f64 	%fd184, %fd832, %fd792, %fd161;
	ld.shared.f64 	%fd852, [%r15+32];
	fma.rn.f64 	%fd853, %fd129, %fd852, %fd851;
	ld.shared.f64 	%fd854, [%r18+288];
	fma.rn.f64 	%fd855, %fd130, %fd854, %fd853;
	fma.rn.f64 	%fd185, %fd832, %fd798, %fd162;
	ld.shared.f64 	%fd856, [%r15+40];
	fma.rn.f64 	%fd857, %fd132, %fd856, %fd855;
	ld.shared.f64 	%fd858, [%r18+360];
	fma.rn.f64 	%fd859, %fd133, %fd858, %fd857;
	fma.rn.f64 	%fd186, %fd832, %fd804, %fd163;
	ld.shared.f64 	%fd860, [%r15+48];
	fma.rn.f64 	%fd861, %fd135, %fd860, %fd859;
	ld.shared.f64 	%fd862, [%r18+432];
	fma.rn.f64 	%fd863, %fd136, %fd862, %fd861;
	fma.rn.f64 	%fd187, %fd832, %fd810, %fd164;
	ld.shared.f64 	%fd864, [%r15+56];
	fma.rn.f64 	%fd865, %fd138, %fd864, %fd863;
	ld.shared.f64 	%fd866, [%r18+504];
	fma.rn.f64 	%fd867, %fd139, %fd866, %fd865;
	fma.rn.f64 	%fd188, %fd832, %fd816, %fd165;
	ld.shared.f64 	%fd868, [%r15+64];
	fma.rn.f64 	%fd869, %fd141, %fd868, %fd867;
	ld.shared.f64 	%fd870, [%r18+576];
	fma.rn.f64 	%fd871, %fd142, %fd870, %fd869;
	fma.rn.f64 	%fd189, %fd832, %fd822, %fd166;
	add.f64 	%fd190, %fd871, %fd847;
	mov.f64 	%fd1742, 0d0000000000000000;
	mov.f64 	%fd1743, %fd1742;
	mov.f64 	%fd1744, %fd1742;
	mov.f64 	%fd1745, %fd1742;
	mov.f64 	%fd1746, %fd1742;
	mov.f64 	%fd1747, %fd1742;
	mov.f64 	%fd1748, %fd1742;
	@%p10 bra 	$L__BB32_15;
	ld.param.u64 	%rd44, [_Z32massMatrixMultiplyConstantKernelILi8ELi9ELi2EEvidPKdS1_S1_S1_S1_S1_S1_Pd_param_2];
	cvta.to.global.u64 	%rd20, %rd44;
	mov.u32 	%r80, %ctaid.x;
	shl.b32 	%r81, %r80, 1;
	mov.u32 	%r82, %tid.y;
	add.s32 	%r83, %r81, %r82;
	mov.u32 	%r84, %tid.x;
	mad.lo.s32 	%r85, %r83, 5103, %r84;
	mul.wide.s32 	%rd21, %r85, 8;
	add.s64 	%rd22, %rd20, %rd21;
	ld.global.nc.f64 	%fd1742, [%rd22+1944];
	ld.global.nc.f64 	%fd1743, [%rd22+7776];
	ld.global.nc.f64 	%fd1744, [%rd22+13608];
	ld.global.nc.f64 	%fd1745, [%rd22+19440];
	ld.global.nc.f64 	%fd1746, [%rd22+25272];
	ld.global.nc.f64 	%fd1747, [%rd22+31104];
	ld.global.nc.f64 	%fd1748, [%rd22+36936];
$L__BB32_15:
	ld.param.f64 	%fd1697, [_Z32massMatrixMultiplyConstantKernelILi8ELi9ELi2EEvidPKdS1_S1_S1_S1_S1_S1_Pd_param_1];
	ld.param.u32 	%r164, [_Z32massMatrixMultiplyConstantKernelILi8ELi9ELi2EEvidPKdS1_S1_S1_S1_S1_S1_Pd_param_0];
	mov.u32 	%r86, %ctaid.x;
	shl.b32 	%r87, %r86, 1;
	mov.u32 	%r88, %tid.y;
	add.s32 	%r89, %r87, %r88;
	setp.ge.s32 	%p11, %r89, %r164;
	ld.shared.f64 	%fd873, [%r13+1944];
	fma.rn.f64 	%fd874, %fd100, %fd873, 0d0000000000000000;
	ld.shared.f64 	%fd875, [%r19+1944];
	fma.rn.f64 	%fd876, %fd101, %fd875, 0d0000000000000000;
	ld.shared.f64 	%fd877, [_ZZ32massMatrixMultiplyConstantKernelILi8ELi9ELi2EEvidPKdS1_S1_S1_S1_S1_S1_PdE13s_QuadToQuadD+216];
	fma.rn.f64 	%fd878, %fd877, %fd77, 0d0000000000000000;
	ld.shared.f64 	%fd879, [%r13+1952];
	fma.rn.f64 	%fd880, %fd102, %fd879, %fd874;
	ld.shared.f64 	%fd881, [%r19+2016];
	fma.rn.f64 	%fd882, %fd103, %fd881, %fd876;
	ld.shared.f64 	%fd883, [_ZZ32massMatrixMultiplyConstantKernelILi8ELi9ELi2EEvidPKdS1_S1_S1_S1_S1_S1_PdE13s_QuadToQuadD+224];
	fma.rn.f64 	%fd884, %fd883, %fd78, %fd878;
	ld.shared.f64 	%fd885, [%r13+1960];
	fma.rn.f64 	%fd886, %fd104, %fd885, %fd880;
	ld.shared.f64 	%fd887, [%r19+2088];
	fma.rn.f64 	%fd888, %fd105, %fd887, %fd882;
	ld.shared.f64 	%fd889, [_ZZ32massMatrixMultiplyConstantKernelILi8ELi9ELi2EEvidPKdS1_S1_S1_S1_S1_S1_PdE13s_QuadToQuadD+232];
	fma.rn.f64 	%fd890, %fd889, %fd79, %fd884;
	ld.shared.f64 	%fd891, [%r13+1968];
	fma.rn.f64 	%fd892, %fd106, %fd891, %fd886;
	ld.shared.f64 	%fd893, [%r19+2160];
	fma.rn.f64 	%fd894, %fd107, %fd893, %fd888;
	ld.shared.f64 	%fd895, [_ZZ32massMatrixMultiplyConstantKernelILi8ELi9ELi2EEvidPKdS1_S1_S1_S1_S1_S1_PdE13s_QuadToQuadD+240];
	fma.rn.f64 	%fd896, %fd895, %fd80, %fd890;
	ld.shared.f64 	%fd897, [%r13+1976];
	fma.rn.f64 	%fd898, %fd108, %fd897, %fd892;
	ld.shared.f64 	%fd899, [%r19+2232];
	fma.rn.f64 	%fd900, %fd109, %fd899, %fd894;
	ld.shared.f64 	%fd901, [_ZZ32massMatrixMultiplyConstantKernelILi8ELi9ELi2EEvidPKdS1_S1_S1_S1_S1_S1_PdE13s_QuadToQuadD+248];
	fma.rn.f64 	%fd902, %fd901, %fd81, %fd896;
	ld.shared.f64 	%fd903, [%r13+1984];
	fma.rn.f64 	%fd904, %fd110, %fd903, %fd898;
	ld.shared.f64 	%fd905, [%r19+2304];
	fma.rn.f64 	%fd906, %fd111, %fd905, %fd900;
	ld.shared.f64 	%fd907, [_ZZ32massMatrixMultiplyConstantKernelILi8ELi9ELi2EEvidPKdS1_S1_S1_S1_S1_S1_PdE13s_QuadToQuadD+256];
	fma.rn.f64 	%fd908, %fd907, %fd82, %fd902;
	ld.shared.f64 	%fd909, [%r13+1992];
	fma.rn.f64 	%fd910, %fd112, %fd909, %fd904;
	ld.shared.f64 	%fd911, [%r19+2376];
	fma.rn.f64 	%fd912, %fd113, %fd911, %fd906;
	ld.shared.f64 	%fd913, [_ZZ32massMatrixMultiplyConstantKernelILi8ELi9ELi2EEvidPKdS1_S1_S1_S1_S1_S1_PdE13s_QuadToQuadD+264];
	fma.rn.f64 	%fd914, %fd913, %fd83, %fd908;
	ld.shared.f64 	%fd915, [%r13+2000];
	fma.rn.f64 	%fd916, %fd114, %fd915, %fd910;
	ld.shared.f64 	%fd917, [%r19+2448];
	fma.rn.f64 	%fd918, %fd115, %fd917, %fd912;
	ld.shared.f64 	%fd919, [_ZZ32massMatrixMultiplyConstantKernelILi8ELi9ELi2EEvidPKdS1_S1_S1_S1_S1_S1_PdE13s_QuadToQuadD+272];
	fma.rn.f64 	%fd920, %fd919, %fd84, %fd914;
	ld.shared.f64 	%fd921, [%r13+2008];
	fma.rn.f64 	%fd922, %fd116, %fd921, %fd916;
	ld.shared.f64 	%fd923, [%r19+2520];
	fma.rn.f64 	%fd924, %fd117, %fd923, %fd918;
	ld.shared.f64 	%fd925, [_ZZ32massMatrixMultiplyConstantKernelILi8ELi9ELi2EEvidPKdS1_S1_S1_S1_S1_S1_PdE13s_QuadToQuadD+280];
	fma.rn.f64 	%fd926, %fd925, %fd85, %fd920;
	bar.sync 	0;
	mul.f64 	%fd927, %fd1743, %fd924;
	fma.rn.f64 	%fd928, %fd1742, %fd922, %fd927;
	fma.rn.f64 	%fd929, %fd1744, %fd926, %fd928;
	st.shared.f64 	[%r16], %fd929;
	mul.f64 	%fd930, %fd1745, %fd924;
	fma.rn.f64 	%fd931, %fd1743, %fd922, %fd930;
	fma.rn.f64 	%fd932, %fd1746, %fd926, %fd931;
	st.shared.f64 	[%r17], %fd932;
	mul.f64 	%fd933, %fd1746, %fd924;
	fma.rn.f64 	%fd934, %fd1744, %fd922, %fd933;
	fma.rn.f64 	%fd935, %fd1747, %fd926, %fd934;
	mul.f64 	%fd936, %fd1697, %fd1748;
	bar.sync 	0;
	ld.shared.f64 	%fd937, [%r15];
	mul.f64 	%fd938, %fd118, %fd937;
	fma.rn.f64 	%fd939, %fd936, %fd80, %fd938;
	ld.shared.f64 	%fd940, [%r18];
	fma.rn.f64 	%fd941, %fd119, %fd940, %fd939;
	fma.rn.f64 	%fd205, %fd935, %fd877, %fd182;
	ld.shared.f64 	%fd942, [%r15+8];
	fma.rn.f64 	%fd943, %fd120, %fd942, %fd941;
	ld.shared.f64 	%fd944, [%r18+72];
	fma.rn.f64 	%fd945, %fd121, %fd944, %fd943;
	fma.rn.f64 	%fd206, %fd935, %fd883, %fd183;
	ld.shared.f64 	%fd946, [%r15+16];
	fma.rn.f64 	%fd947, %fd123, %fd946, %fd945;
	ld.shared.f64 	%fd948, [%r18+144];
	fma.rn.f64 	%fd949, %fd124, %fd948, %fd947;
	fma.rn.f64 	%fd207, %fd935, %fd889, %fd190;
	ld.shared.f64 	%fd950, [%r15+24];
	fma.rn.f64 	%fd951, %fd126, %fd950, %fd949;
	ld.shared.f64 	%fd952, [%r18+216];
	fma.rn.f64 	%fd953, %fd127, %fd952, %fd951;
	fma.rn.f64 	%fd954, %fd935, %fd895, %fd184;
	ld.shared.f64 	%fd955, [%r15+32];
	fma.rn.f64 	%fd956, %fd129, %fd955, %fd953;
	ld.shared.f64 	%fd957, [%r18+288];
	fma.rn.f64 	%fd958, %fd130, %fd957, %fd956;
	fma.rn.f64 	%fd208, %fd935, %fd901, %fd185;
	ld.shared.f64 	%fd959, [%r15+40];
	fma.rn.f64 	%fd960, %fd132, %fd959, %fd958;
	ld.shared.f64 	%fd961, [%r18+360];
	fma.rn.f64 	%fd962, %fd133, %fd961, %fd960;
	fma.rn.f64 	%fd209, %fd935, %fd907, %fd186;
	ld.shared.f64 	%fd963, [%r15+48];
	fma.rn.f64 	%fd964, %fd135, %fd963, %fd962;
	ld.shared.f64 	%fd965, [%r18+432];
	fma.rn.f64 	%fd966, %fd136, %fd965, %fd964;
	fma.rn.f64 	%fd210, %fd935, %fd913, %fd187;
	ld.shared.f64 	%fd967, [%r15+56];
	fma.rn.f64 	%fd968, %fd138, %fd967, %fd966;
	ld.shared.f64 	%fd969, [%r18+504];
	fma.rn.f64 	%fd970, %fd139, %fd969, %fd968;
	fma.rn.f64 	%fd211, %fd935, %fd919, %fd188;
	ld.shared.f64 	%fd971, [%r15+64];
	fma.rn.f64 	%fd972, %fd141, %fd971, %fd970;
	ld.shared.f64 	%fd973, [%r18+576];
	fma.rn.f64 	%fd974, %fd142, %fd973, %fd972;
	fma.rn.f64 	%fd212, %fd935, %fd925, %fd189;
	add.f64 	%fd213, %fd974, %fd954;
	mov.f64 	%fd1749, 0d0000000000000000;
	mov.f64 	%fd1750, %fd1749;
	mov.f64 	%fd1751, %fd1749;
	mov.f64 	%fd1752, %fd1749;
	mov.f64 	%fd1753, %fd1749;
	mov.f64 	%fd1754, %fd1749;
	mov.f64 	%fd1755, %fd1749;
	@%p11 bra 	$L__BB32_17;
	ld.param.u64 	%rd45, [_Z32massMatrixMultiplyConstantKernelILi8ELi9ELi2EEvidPKdS1_S1_S1_S1_S1_S1_Pd_param_2];
	cvta.to.global.u64 	%rd23, %rd45;
	mov.u32 	%r90, %ctaid.x;
	shl.b32 	%r91, %r90, 1;
	mov.u32 	%r92, %tid.y;
	add.s32 	%r93, %r91, %r92;
	mov.u32 	%r94, %tid.x;
	mad.lo.s32 	%r95, %r93, 5103, %r94;
	mul.wide.s32 	%rd24, %r95, 8;
	add.s64 	%rd25, %rd23, %rd24;
	ld.global.nc.f64 	%fd1749, [%rd25+2592];
	ld.global.nc.f64 	%fd1750, [%rd25+8424];
	ld.global.nc.f64 	%fd1751, [%rd25+14256];
	ld.global.nc.f64 	%fd1752, [%rd25+20088];
	ld.global.nc.f64 	%fd1753, [%rd25+25920];
	ld.global.nc.f64 	%fd1754, [%rd25+31752];
	ld.global.nc.f64 	%fd1755, [%rd25+37584];
$L__BB32_17:
	ld.param.f64 	%fd1698, [_Z32massMatrixMultiplyConstantKernelILi8ELi9ELi2EEvidPKdS1_S1_S1_S1_S1_S1_Pd_param_1];
	ld.param.u32 	%r165, [_Z32massMatrixMultiplyConstantKernelILi8ELi9ELi2EEvidPKdS1_S1_S1_S1_S1_S1_Pd_param_0];
	mov.u32 	%r96, %ctaid.x;
	shl.b32 	%r97, %r96, 1;
	mov.u32 	%r98, %tid.y;
	add.s32 	%r99, %r97, %r98;
	setp.ge.s32 	%p12, %r99, %r165;
	ld.shared.f64 	%fd976, [%r13+2592];
	fma.rn.f64 	%fd977, %fd100, %fd976, 0d0000000000000000;
	ld.shared.f64 	%fd978, [%r19+2592];
	fma.rn.f64 	%fd979, %fd101, %fd978, 0d0000000000000000;
	ld.shared.f64 	%fd980, [_ZZ32massMatrixMultiplyConstantKernelILi8ELi9ELi2EEvidPKdS1_S1_S1_S1_S1_S1_PdE13s_QuadToQuadD+288];
	fma.rn.f64 	%fd981, %fd980, %fd77, 0d0000000000000000;
	ld.shared.f64 	%fd982, [%r13+2600];
	fma.rn.f64 	%fd983, %fd102, %fd982, %fd977;
	ld.shared.f64 	%fd984, [%r19+2664];
	fma.rn.f64 	%fd985, %fd103, %fd984, %fd979;
	ld.shared.f64 	%fd986, [_ZZ32massMatrixMultiplyConstantKernelILi8ELi9ELi2EEvidPKdS1_S1_S1_S1_S1_S1_PdE13s_QuadToQuadD+296];
	fma.rn.f64 	%fd987, %fd986, %fd78, %fd981;
	ld.shared.f64 	%fd988, [%r13+2608];
	fma.rn.f64 	%fd989, %fd104, %fd988, %fd983;
	ld.shared.f64 	%fd990, [%r19+2736];
	fma.rn.f64 	%fd991, %fd105, %fd990, %fd985;
	ld.shared.f64 	%fd992, [_ZZ32massMatrixMultiplyConstantKernelILi8ELi9ELi2EEvidPKdS1_S1_S1_S1_S1_S1_PdE13s_QuadToQuadD+304];
	fma.rn.f64 	%fd993, %fd992, %fd79, %fd987;
	ld.shared.f64 	%fd994, [%r13+2616];
	fma.rn.f64 	%fd995, %fd106, %fd994, %fd989;
	ld.shared.f64 	%fd996, [%r19+2808];
	fma.rn.f64 	%fd997, %fd107, %fd996, %fd991;
	ld.shared.f64 	%fd998, [_ZZ32massMatrixMultiplyConstantKernelILi8ELi9ELi2EEvidPKdS1_S1_S1_S1_S1_S1_PdE13s_QuadToQuadD+312];
	fma.rn.f64 	%fd999, %fd998, %fd80, %fd993;
	ld.shared.f64 	%fd1000, [%r13+2624];
	fma.rn.f64 	%fd1001, %fd108, %fd1000, %fd995;
	ld.shared.f64 	%fd1002, [%r19+2880];
	fma.rn.f64 	%fd1003, %fd109, %fd1002, %fd997;
	ld.shared.f64 	%fd1004, [_ZZ32massMatrixMultiplyConstantKernelILi8ELi9ELi2EEvidPKdS1_S1_S1_S1_S1_S1_PdE13s_QuadToQuadD+320];
	fma.rn.f64 	%fd1005, %fd1004, %fd81, %fd999;
	ld.shared.f64 	%fd1006, [%r13+2632];
	fma.rn.f64 	%fd1007, %fd110, %fd1006, %fd1001;
	ld.shared.f64 	%fd1008, [%r19+2952];
	fma.rn.f64 	%fd1009, %fd111, %fd1008, %fd1003;
	ld.shared.f64 	%fd1010, [_ZZ32massMatrixMultiplyConstantKernelILi8ELi9ELi2EEvidPKdS1_S1_S1_S1_S1_S1_PdE13s_QuadToQuadD+328];
	fma.rn.f64 	%fd1011, %fd1010, %fd82, %fd1005;
	ld.shared.f64 	%fd1012, [%r13+2640];
	fma.rn.f64 	%fd1013, %fd112, %fd1012, %fd1007;
	ld.shared.f64 	%fd1014, [%r19+3024];
	fma.rn.f64 	%fd1015, %fd113, %fd1014, %fd1009;
	ld.shared.f64 	%fd1016, [_ZZ32massMatrixMultiplyConstantKernelILi8ELi9ELi2EEvidPKdS1_S1_S1_S1_S1_S1_PdE13s_QuadToQuadD+336];
	fma.rn.f64 	%fd1017, %fd1016, %fd83, %fd1011;
	ld.shared.f64 	%fd1018, [%r13+2648];
	fma.rn.f64 	%fd1019, %fd114, %fd1018, %fd1013;
	ld.shared.f64 	%fd1020, [%r19+3096];
	fma.rn.f64 	%fd1021, %fd115, %fd1020, %fd1015;
	ld.shared.f64 	%fd1022, [_ZZ32massMatrixMultiplyConstantKernelILi8ELi9ELi2EEvidPKdS1_S1_S1_S1_S1_S1_PdE13s_QuadToQuadD+344];
	fma.rn.f64 	%fd1023, %fd1022, %fd84, %fd1017;
	ld.shared.f64 	%fd1024, [%r13+2656];
	fma.rn.f64 	%fd1025, %fd116, %fd1024, %fd1019;
	ld.shared.f64 	%fd1026, [%r19+3168];
	fma.rn.f64 	%fd1027, %fd117, %fd1026, %fd1021;
	ld.shared.f64 	%fd1028, [_ZZ32massMatrixMultiplyConstantKernelILi8ELi9ELi2EEvidPKdS1_S1_S1_S1_S1_S1_PdE13s_QuadToQuadD+352];
	fma.rn.f64 	%fd1029, %fd1028, %fd85, %fd1023;
	bar.sync 	0;
	mul.f64 	%fd1030, %fd1750, %fd1027;
	fma.rn.f64 	%fd1031, %fd1749, %fd1025, %fd1030;
	fma.rn.f64 	%fd1032, %fd1751, %fd1029, %fd1031;
	st.shared.f64 	[%r16], %fd1032;
	mul.f64 	%fd1033, %fd1752, %fd1027;
	fma.rn.f64 	%fd1034, %fd1750, %fd1025, %fd1033;
	fma.rn.f64 	%fd1035, %fd1753, %fd1029, %fd1034;
	st.shared.f64 	[%r17], %fd1035;
	mul.f64 	%fd1036, %fd1753, %fd1027;
	fma.rn.f64 	%fd1037, %fd1751, %fd1025, %fd1036;
	fma.rn.f64 	%fd1038, %fd1754, %fd1029, %fd1037;
	mul.f64 	%fd1039, %fd1698, %fd1755;
	bar.sync 	0;
	ld.shared.f64 	%fd1040, [%r15];
	mul.f64 	%fd1041, %fd118, %fd1040;
	fma.rn.f64 	%fd1042, %fd1039, %fd81, %fd1041;
	ld.shared.f64 	%fd1043, [%r18];
	fma.rn.f64 	%fd1044, %fd119, %fd1043, %fd1042;
	fma.rn.f64 	%fd228, %fd1038, %fd980, %fd205;
	ld.shared.f64 	%fd1045, [%r15+8];
	fma.rn.f64 	%fd1046, %fd120, %fd1045, %fd1044;
	ld.shared.f64 	%fd1047, [%r18+72];
	fma.rn.f64 	%fd1048, %fd121, %fd1047, %fd1046;
	fma.rn.f64 	%fd229, %fd1038, %fd986, %fd206;
	ld.shared.f64 	%fd1049, [%r15+16];
	fma.rn.f64 	%fd1050, %fd123, %fd1049, %fd1048;
	ld.shared.f64 	%fd1051, [%r18+144];
	fma.rn.f64 	%fd1052, %fd124, %fd1051, %fd1050;
	fma.rn.f64 	%fd230, %fd1038, %fd992, %fd207;
	ld.shared.f64 	%fd1053, [%r15+24];
	fma.rn.f64 	%fd1054, %fd126, %fd1053, %fd1052;
	ld.shared.f64 	%fd1055, [%r18+216];
	fma.rn.f64 	%fd1056, %fd127, %fd1055, %fd1054;
	fma.rn.f64 	%fd231, %fd1038, %fd998, %fd213;
	ld.shared.f64 	%fd1057, [%r15+32];
	fma.rn.f64 	%fd1058, %fd129, %fd1057, %fd1056;
	ld.shared.f64 	%fd1059, [%r18+288];
	fma.rn.f64 	%fd1060, %fd130, %fd1059, %fd1058;
	fma.rn.f64 	%fd1061, %fd1038, %fd1004, %fd208;
	ld.shared.f64 	%fd1062, [%r15+40];
	fma.rn.f64 	%fd1063, %fd132, %fd1062, %fd1060;
	ld.shared.f64 	%fd1064, [%r18+360];
	fma.rn.f64 	%fd1065, %fd133, %fd1064, %fd1063;
	fma.rn.f64 	%fd232, %fd1038, %fd1010, %fd209;
	ld.shared.f64 	%fd1066, [%r15+48];
	fma.rn.f64 	%fd1067, %fd135, %fd1066, %fd1065;
	ld.shared.f64 	%fd1068, [%r18+432];
	fma.rn.f64 	%fd1069, %fd136, %fd1068, %fd1067;
	fma.rn.f64 	%fd233, %fd1038, %fd1016, %fd210;
	ld.shared.f64 	%fd1070, [%r15+56];
	fma.rn.f64 	%fd1071, %fd138, %fd1070, %fd1069;
	ld.shared.f64 	%fd1072, [%r18+504];
	fma.rn.f64 	%fd1073, %fd139, %fd1072, %fd1071;
	fma.rn.f64 	%fd234, %fd1038, %fd1022, %fd211;
	ld.shared.f64 	%fd1074, [%r15+64];
	fma.rn.f64 	%fd1075, %fd141, %fd1074, %fd1073;
	ld.shared.f64 	%fd1076, [%r18+576];
	fma.rn.f64 	%fd1077, %fd142, %fd1076, %fd1075;
	fma.rn.f64 	%fd235, %fd1038, %fd1028, %fd212;
	add.f64 	%fd236, %fd1077, %fd1061;
	mov.f64 	%fd1756, 0d0000000000000000;
	mov.f64 	%fd1757, %fd1756;
	mov.f64 	%fd1758, %fd1756;
	mov.f64 	%fd1759, %fd1756;
	mov.f64 	%fd1760, %fd1756;
	mov.f64 	%fd1761, %fd1756;
	mov.f64 	%fd1762, %fd1756;
	@%p12 bra 	$L__BB32_19;
	ld.param.u64 	%rd46, [_Z32massMatrixMultiplyConstantKernelILi8ELi9ELi2EEvidPKdS1_S1_S1_S1_S1_S1_Pd_param_2];
	cvta.to.global.u64 	%rd26, %rd46;
	mov.u32 	%r100, %ctaid.x;
	shl.b32 	%r101, %r100, 1;
	mov.u32 	%r102, %tid.y;
	add.s32 	%r103, %r101, %r102;
	mov.u32 	%r104, %tid.x;
	mad.lo.s32 	%r105, %r103, 5103, %r104;
	mul.wide.s32 	%rd27, %r105, 8;
	add.s64 	%rd28, %rd26, %rd27;
	ld.global.nc.f64 	%fd1756, [%rd28+3240];
	ld.global.nc.f64 	%fd1757, [%rd28+9072];
	ld.global.nc.f64 	%fd1758, [%rd28+14904];
	ld.global.nc.f64 	%fd1759, [%rd28+20736];
	ld.global.nc.f64 	%fd1760, [%rd28+26568];
	ld.global.nc.f64 	%fd1761, [%rd28+32400];
	ld.global.nc.f64 	%fd1762, [%rd28+38232];
$L__BB32_19:
	ld.param.f64 	%fd1699, [_Z32massMatrixMultiplyConstantKernelILi8ELi9ELi2EEvidPKdS1_S1_S1_S1_S1_S1_Pd_param_1];
	ld.param.u32 	%r166, [_Z32massMatrixMultiplyConstantKernelILi8ELi9ELi2EEvidPKdS1_S1_S1_S1_S1_S1_Pd_param_0];
	mov.u32 	%r106, %ctaid.x;
	shl.b32 	%r107, %r106, 1;
	mov.u32 	%r108, %tid.y;
	add.s32 	%r109, %r107, %r108;
	setp.ge.s32 	%p13, %r109, %r166;
	ld.shared.f64 	%fd1079, [%r13+3240];
	fma.rn.f64 	%fd1080, %fd100, %fd1079, 0d0000000000000000;
	ld.shared.f64 	%fd1081, [%r19+3240];
	fma.rn.f64 	%fd1082, %fd101, %fd1081, 0d0000000000000000;
	ld.shared.f64 	%fd1083, [_ZZ32massMatrixMultiplyConstantKernelILi8ELi9ELi2EEvidPKdS1_S1_S1_S1_S1_S1_PdE13s_QuadToQuadD+360];
	fma.rn.f64 	%fd1084, %fd1083, %fd77, 0d0000000000000000;
	ld.shared.f64 	%fd1085, [%r13+3248];
	fma.rn.f64 	%fd1086, %fd102, %fd1085, %fd1080;
	ld.shared.f64 	%fd1087, [%r19+3312];
	fma.rn.f64 	%fd1088, %fd103, %fd1087, %fd1082;
	ld.shared.f64 	%fd1089, [_ZZ32massMatrixMultiplyConstantKernelILi8ELi9ELi2EEvidPKdS1_S1_S1_S1_S1_S1_PdE13s_QuadToQuadD+368];
	fma.rn.f64 	%fd1090, %fd1089, %fd78, %fd1084;
	ld.shared.f64 	%fd1091, [%r13+3256];
	fma.rn.f64 	%fd1092, %fd104, %fd1091, %fd1086;
	ld.shared.f64 	%fd1093, [%r19+3384];
	fma.rn.f64 	%fd1094, %fd105, %fd1093, %fd1088;
	ld.shared.f64 	%fd1095, [_ZZ32massMatrixMultiplyConstantKernelILi8ELi9ELi2EEvidPKdS1_S1_S1_S1_S1_S1_PdE13s_QuadToQuadD+376];
	fma.rn.f64 	%fd1096, %fd1095, %fd79, %fd1090;
	ld.shared.f64 	%fd1097, [%r13+3264];
	fma.rn.f64 	%fd1098, %fd106, %fd1097, %fd1092;
	ld.shared.f64 	%fd1099, [%r19+3456];
	fma.rn.f64 	%fd1100, %fd107, %fd1099, %fd1094;
	ld.shared.f64 	%fd1101, [_ZZ32massMatrixMultiplyConstantKernelILi8ELi9ELi2EEvidPKdS1_S1_S1_S1_S1_S1_PdE13s_QuadToQuadD+384];
	fma.rn.f64 	%fd1102, %fd1101, %fd80, %fd1096;
	ld.shared.f64 	%fd1103, [%r13+3272];
	fma.rn.f64 	%fd1104, %fd108, %fd1103, %fd1098;
	ld.shared.f64 	%fd1105, [%r19+3528];
	fma.rn.f64 	%fd1106, %fd109, %fd1105, %fd1100;
	ld.shared.f64 	%fd1107, [_ZZ32massMatrixMultiplyConstantKernelILi8ELi9ELi2EEvidPKdS1_S1_S1_S1_S1_S1_PdE13s_QuadToQuadD+392];
	fma.rn.f64 	%fd1108, %fd1107, %fd81, %fd1102;
	ld.shared.f64 	%fd1109, [%r13+3280];
	fma.rn.f64 	%fd1110, %fd110, %fd1109, %fd1104;
	ld.shared.f64 	%fd1111, [%r19+3600];
	fma.rn.f64 	%fd1112, %fd111, %fd1111, %fd1106;
	ld.shared.f64 	%fd1113, [_ZZ32massMatrixMultiplyConstantKernelILi8ELi9ELi2EEvidPKdS1_S1_S1_S1_S1_S1_PdE13s_QuadToQuadD+400];
	fma.rn.f64 	%fd1114, %fd1113, %fd82, %fd1108;
	ld.shared.f64 	%fd1115, [%r13+3288];
	fma.rn.f64 	%fd1116, %fd112, %fd1115, %fd1110;
	ld.shared.f64 	%fd1117, [%r19+3672];
	fma.rn.f64 	%fd1118, %fd113, %fd1117, %fd1112;
	ld.shared.f64 	%fd1119, [_ZZ32massMatrixMultiplyConstantKernelILi8ELi9ELi2EEvidPKdS1_S1_S1_S1_S1_S1_PdE13s_QuadToQuadD+408];
	fma.rn.f64 	%fd1120, %fd1119, %fd83, %fd1114;
	ld.shared.f64 	%fd1121, [%r13+3296];
	fma.rn.f64 	%fd1122, %fd114, %fd1121, %fd1116;
	ld.shared.f64 	%fd1123, [%r19+3744];
	fma.rn.f64 	%fd1124, %fd115, %fd1123, %fd1118;
	ld.shared.f64 	%fd1125, [_ZZ32massMatrixMultiplyConstantKernelILi8ELi9ELi2EEvidPKdS1_S1_S1_S1_S1_S1_PdE13s_QuadToQuadD+416];
	fma.rn.f64 	%fd1126, %fd1125, %fd84, %fd1120;
	ld.shared.f64 	%fd1127, [%r13+3304];
	fma.rn.f64 	%fd1128, %fd116, %fd1127, %fd1122;
	ld.shared.f64 	%fd1129, [%r19+3816];
	fma.rn.f64 	%fd1130, %fd117, %fd1129, %fd1124;
	ld.shared.f64 	%fd1131, [_ZZ32massMatrixMultiplyConstantKernelILi8ELi9ELi2EEvidPKdS1_S1_S1_S1_S1_S1_PdE13s_QuadToQuadD+424];
	fma.rn.f64 	%fd1132, %fd1131, %fd85, %fd1126;
	bar.sync 	0;
	mul.f64 	%fd1133, %fd1757, %fd1130;
	fma.rn.f64 	%fd1134, %fd1756, %fd1128, %fd1133;
	fma.rn.f64 	%fd1135, %fd1758, %fd1132, %fd1134;
	st.shared.f64 	[%r16], %fd1135;
	mul.f64 	%fd1136, %fd1759, %fd1130;
	fma.rn.f64 	%fd1137, %fd1757, %fd1128, %fd1136;
	fma.rn.f64 	%fd1138, %fd1760, %fd1132, %fd1137;
	st.shared.f64 	[%r17], %fd1138;
	mul.f64 	%fd1139, %fd1760, %fd1130;
	fma.rn.f64 	%fd1140, %fd1758, %fd1128, %fd1139;
	fma.rn.f64 	%fd1141, %fd1761, %fd1132, %fd1140;
	mul.f64 	%fd1142, %fd1699, %fd1762;
	bar.sync 	0;
	ld.shared.f64 	%fd1143, [%r15];
	mul.f64 	%fd1144, %fd118, %fd1143;
	fma.rn.f64 	%fd1145, %fd1142, %fd82, %fd1144;
	ld.shared.f64 	%fd1146, [%r18];
	fma.rn.f64 	%fd1147, %fd119, %fd1146, %fd1145;
	fma.rn.f64 	%fd251, %fd1141, %fd1083, %fd228;
	ld.shared.f64 	%fd1148, [%r15+8];
	fma.rn.f64 	%fd1149, %fd120, %fd1148, %fd1147;
	ld.shared.f64 	%fd1150, [%r18+72];
	fma.rn.f64 	%fd1151, %fd121, %fd1150, %fd1149;
	fma.rn.f64 	%fd252, %fd1141, %fd1089, %fd229;
	ld.shared.f64 	%fd1152, [%r15+16];
	fma.rn.f64 	%fd1153, %fd123, %fd1152, %fd1151;
	ld.shared.f64 	%fd1154, [%r18+144];
	fma.rn.f64 	%fd1155, %fd124, %fd1154, %fd1153;
	fma.rn.f64 	%fd253, %fd1141, %fd1095, %fd230;
	ld.shared.f64 	%fd1156, [%r15+24];
	fma.rn.f64 	%fd1157, %fd126, %fd1156, %fd1155;
	ld.shared.f64 	%fd1158, [%r18+216];
	fma.rn.f64 	%fd1159, %fd127, %fd1158, %fd1157;
	fma.rn.f64 	%fd254, %fd1141, %fd1101, %fd231;
	ld.shared.f64 	%fd1160, [%r15+32];
	fma.rn.f64 	%fd1161, %fd129, %fd1160, %fd1159;
	ld.shared.f64 	%fd1162, [%r18+288];
	fma.rn.f64 	%fd1163, %fd130, %fd1162, %fd1161;
	fma.rn.f64 	%fd255, %fd1141, %fd1107, %fd236;
	ld.shared.f64 	%fd1164, [%r15+40];
	fma.rn.f64 	%fd1165, %fd132, %fd1164, %fd1163;
	ld.shared.f64 	%fd1166, [%r18+360];
	fma.rn.f64 	%fd1167, %fd133, %fd1166, %fd1165;
	fma.rn.f64 	%fd1168, %fd1141, %fd1113, %fd232;
	ld.shared.f64 	%fd1169, [%r15+48];
	fma.rn.f64 	%fd1170, %fd135, %fd1169, %fd1167;
	ld.shared.f64 	%fd1171, [%r18+432];
	fma.rn.f64 	%fd1172, %fd136, %fd1171, %fd1170;
	fma.rn.f64 	%fd256, %fd1141, %fd1119, %fd233;
	ld.shared.f64 	%fd1173, [%r15+56];
	fma.rn.f64 	%fd1174, %fd138, %fd1173, %fd1172;
	ld.shared.f64 	%fd1175, [%r18+504];
	fma.rn.f64 	%fd1176, %fd139, %fd1175, %fd1174;
	fma.rn.f64 	%fd257, %fd1141, %fd1125, %fd234;
	ld.shared.f64 	%fd1177, [%r15+64];
	fma.rn.f64 	%fd1178, %fd141, %fd1177, %fd1176;
	ld.shared.f64 	%fd1179, [%r18+576];
	fma.rn.f64 	%fd1180, %fd142, %fd1179, %fd1178;
	fma.rn.f64 	%fd258, %fd1141, %fd1131, %fd235;
	add.f64 	%fd259, %fd1180, %fd1168;
	mov.f64 	%fd1763, 0d0000000000000000;
	mov.f64 	%fd1764, %fd1763;
	mov.f64 	%fd1765, %fd1763;
	mov.f64 	%fd1766, %fd1763;
	mov.f64 	%fd1767, %fd1763;
	mov.f64 	%fd1768, %fd1763;
	mov.f64 	%fd1769, %fd1763;
	@%p13 bra 	$L__BB32_21;
	ld.param.u64 	%rd47, [_Z32massMatrixMultiplyConstantKernelILi8ELi9ELi2EEvidPKdS1_S1_S1_S1_S1_S1_Pd_param_2];
	cvta.to.global.u64 	%rd29, %rd47;
	mov.u32 	%r110, %ctaid.x;
	shl.b32 	%r111, %r110, 1;
	mov.u32 	%r112, %tid.y;
	add.s32 	%r113, %r111, %r112;
	mov.u32 	%r114, %tid.x;
	mad.lo.s32 	%r115, %r113, 5103, %r114;
	mul.wide.s32 	%rd30, %r115, 8;
	add.s64 	%rd31, %rd29, %rd30;
	ld.global.nc.f64 	%fd1763, [%rd31+3888];
	ld.global.nc.f64 	%fd1764, [%rd31+9720];
	ld.global.nc.f64 	%fd1765, [%rd31+15552];
	ld.global.nc.f64 	%fd1766, [%rd31+21384];
	ld.global.nc.f64 	%fd1767, [%rd31+27216];
	ld.global.nc.f64 	%fd1768, [%rd31+33048];
	ld.global.nc.f64 	%fd1769, [%rd31+38880];
$L__BB32_21:
	ld.param.f64 	%fd1700, [_Z32massMatrixMultiplyConstantKernelILi8ELi9ELi2EEvidPKdS1_S1_S1_S1_S1_S1_Pd_param_1];
	ld.param.u32 	%r167, [_Z32massMatrixMultiplyConstantKernelILi8ELi9ELi2EEvidPKdS1_S1_S1_S1_S1_S1_Pd_param_0];
	mov.u32 	%r116, %ctaid.x;
	shl.b32 	%r117, %r116, 1;
	mov.u32 	%r118, %tid.y;
	add.s32 	%r119, %r117, %r118;
	setp.ge.s32 	%p14, %r119, %r167;
	ld.shared.f64 	%fd1182, [%r13+3888];
	fma.rn.f64 	%fd1183, %fd100, %fd1182, 0d0000000000000000;
	ld.shared.f64 	%fd1184, [%r19+3888];
	fma.rn.f64 	%fd1185, %fd101, %fd1184, 0d0000000000000000;
	ld.shared.f64 	%fd1186, [_ZZ32massMatrixMultiplyConstantKernelILi8ELi9ELi2EEvidPKdS1_S1_S1_S1_S1_S1_PdE13s_QuadToQuadD+432];
	fma.rn.f64 	%fd1187, %fd1186, %fd77, 0d0000000000000000;
	ld.shared.f64 	%fd1188, [%r13+3896];
	fma.rn.f64 	%fd1189, %fd102, %fd1188, %fd1183;
	ld.shared.f64 	%fd1190, [%r19+3960];
	fma.rn.f64 	%fd1191, %fd103, %fd1190, %fd1185;
	ld.shared.f64 	%fd1192, [_ZZ32massMatrixMultiplyConstantKernelILi8ELi9ELi2EEvidPKdS1_S1_S1_S1_S1_S1_PdE13s_QuadToQuadD+440];
	fma.rn.f64 	%fd1193, %fd1192, %fd78, %fd1187;
	ld.shared.f64 	%fd1194, [%r13+3904];
	fma.rn.f64 	%fd1195, %fd104, %fd1194, %fd1189;
	ld.shared.f64 	%fd1196, [%r19+4032];
	fma.rn.f64 	%fd1197, %fd105, %fd1196, %fd1191;
	ld.shared.f64 	%fd1198, [_ZZ32massMatrixMultiplyConstantKernelILi8ELi9ELi2EEvidPKdS1_S1_S1_S1_S1_S1_PdE13s_QuadToQuadD+448];
	fma.rn.f64 	%fd1199, %fd1198, %fd79, %fd1193;
	ld.shared.f64 	%fd1200, [%r13+3912];
	fma.rn.f64 	%fd1201, %fd106, %fd1200, %fd1195;
	ld.shared.f64 	%fd1202, [%r19+4104];
	fma.rn.f64 	%fd1203, %fd107, %fd1202, %fd1197;
	ld.shared.f64 	%fd1204, [_ZZ32massMatrixMultiplyConstantKernelILi8ELi9ELi2EEvidPKdS1_S1_S1_S1_S1_S1_PdE13s_QuadToQuadD+456];
	fma.rn.f64 	%fd1205, %fd1204, %fd80, %fd1199;
	ld.shared.f64 	%fd1206, [%r13+3920];
	fma.rn.f64 	%fd1207, %fd108, %fd1206, %fd1201;
	ld.shared.f64 	%fd1208, [%r19+4176];
	fma.rn.f64 	%fd1209, %fd109, %fd1208, %fd1203;
	ld.shared.f64 	%fd1210, [_ZZ32massMatrixMultiplyConstantKernelILi8ELi9ELi2EEvidPKdS1_S1_S1_S1_S1_S1_PdE13s_QuadToQuadD+464];
	fma.rn.f64 	%fd1211, %fd1210, %fd81, %fd1205;
	ld.shared.f64 	%fd1212, [%r13+3928];
	fma.rn.f64 	%fd1213, %fd110, %fd1212, %fd1207;
	ld.shared.f64 	%fd1214, [%r19+4248];
	fma.rn.f64 	%fd1215, %fd111, %fd1214, %fd1209;
	ld.shared.f64 	%fd1216, [_ZZ32massMatrixMultiplyConstantKernelILi8ELi9ELi2EEvidPKdS1_S1_S1_S1_S1_S1_PdE13s_QuadToQuadD+472];
	fma.rn.f64 	%fd1217, %fd1216, %fd82, %fd1211;
	ld.shared.f64 	%fd1218, [%r13+3936];
	fma.rn.f64 	%fd1219, %fd112, %fd1218, %fd1213;
	ld.shared.f64 	%fd1220, [%r19+4320];
	fma.rn.f64 	%fd1221, %fd113, %fd1220, %fd1215;
	ld.shared.f64 	%fd1222, [_ZZ32massMatrixMultiplyConstantKernelILi8ELi9ELi2EEvidPKdS1_S1_S1_S1_S1_S1_PdE13s_QuadToQuadD+480];
	fma.rn.f64 	%fd1223, %fd1222, %fd83, %fd1217;
	ld.shared.f64 	%fd1224, [%r13+3944];
	fma.rn.f64 	%fd1225, %fd114, %fd1224, %fd1219;
	ld.shared.f64 	%fd1226, [%r19+4392];
	fma.rn.f64 	%fd1227, %fd115, %fd1226, %fd1221;
	ld.shared.f64 	%fd1228, [_ZZ32massMatrixMultiplyConstantKernelILi8ELi9ELi2EEvidPKdS1_S1_S1_S1_S1_S1_PdE13s_QuadToQuadD+488];
	fma.rn.f64 	%fd1229, %fd1228, %fd84, %fd1223;
	ld.shared.f64 	%fd1230, [%r13+3952];
	fma.rn.f64 	%fd1231, %fd116, %fd1230, %fd1225;
	ld.shared.f64 	%fd1232, [%r19+4464];
	fma.rn.f64 	%fd1233, %fd117, %fd1232, %fd1227;
	ld.shared.f64 	%fd1234, [_ZZ32massMatrixMultiplyConstantKernelILi8ELi9ELi2EEvidPKdS1_S1_S1_S1_S1_S1_PdE13s_QuadToQuadD+496];
	fma.rn.f64 	%fd1235, %fd1234, %fd85, %fd1229;
	bar.sync 	0;
	mul.f64 	%fd1236, %fd1764, %fd1233;
	fma.rn.f64 	%fd1237, %fd1763, %fd1231, %fd1236;
	fma.rn.f64 	%fd1238, %fd1765, %fd1235, %fd1237;
	st.shared.f64 	[%r16], %fd1238;
	mul.f64 	%fd1239, %fd1766, %fd1233;
	fma.rn.f64 	%fd1240, %fd1764, %fd1231, %fd1239;
	fma.rn.f64 	%fd1241, %fd1767, %fd1235, %fd1240;
	st.shared.f64 	[%r17], %fd1241;
	mul.f64 	%fd1242, %fd1767, %fd1233;
	fma.rn.f64 	%fd1243, %fd1765, %fd1231, %fd1242;
	fma.rn.f64 	%fd1244, %fd1768, %fd1235, %fd1243;
	mul.f64 	%fd1245, %fd1700, %fd1769;
	bar.sync 	0;
	ld.shared.f64 	%fd1246, [%r15];
	mul.f64 	%fd1247, %fd118, %fd1246;
	fma.rn.f64 	%fd1248, %fd1245, %fd83, %fd1247;
	ld.shared.f64 	%fd1249, [%r18];
	fma.rn.f64 	%fd1250, %fd119, %fd1249, %fd1248;
	fma.rn.f64 	%fd274, %fd1244, %fd1186, %fd251;
	ld.shared.f64 	%fd1251, [%r15+8];
	fma.rn.f64 	%fd1252, %fd120, %fd1251, %fd1250;
	ld.shared.f64 	%fd1253, [%r18+72];
	fma.rn.f64 	%fd1254, %fd121, %fd1253, %fd1252;
	fma.rn.f64 	%fd275, %fd1244, %fd1192, %fd252;
	ld.shared.f64 	%fd1255, [%r15+16];
	fma.rn.f64 	%fd1256, %fd123, %fd1255, %fd1254;
	ld.shared.f64 	%fd1257, [%r18+144];
	fma.rn.f64 	%fd1258, %fd124, %fd1257, %fd1256;
	fma.rn.f64 	%fd276, %fd1244, %fd1198, %fd253;
	ld.shared.f64 	%fd1259, [%r15+24];
	fma.rn.f64 	%fd1260, %fd126, %fd1259, %fd1258;
	ld.shared.f64 	%fd1261, [%r18+216];
	fma.rn.f64 	%fd1262, %fd127, %fd1261, %fd1260;
	fma.rn.f64 	%fd277, %fd1244, %fd1204, %fd254;
	ld.shared.f64 	%fd1263, [%r15+32];
	fma.rn.f64 	%fd1264, %fd129, %fd1263, %fd1262;
	ld.shared.f64 	%fd1265, [%r18+288];
	fma.rn.f64 	%fd1266, %fd130, %fd1265, %fd1264;
	fma.rn.f64 	%fd278, %fd1244, %fd1210, %fd255;
	ld.shared.f64 	%fd1267, [%r15+40];
	fma.rn.f64 	%fd1268, %fd132, %fd1267, %fd1266;
	ld.shared.f64 	%fd1269, [%r18+360];
	fma.rn.f64 	%fd1270, %fd133, %fd1269, %fd1268;
	fma.rn.f64 	%fd279, %fd1244, %fd1216, %fd259;
	ld.shared.f64 	%fd1271, [%r15+48];
	fma.rn.f64 	%fd1272, %fd135, %fd1271, %fd1270;
	ld.shared.f64 	%fd1273, [%r18+432];
	fma.rn.f64 	%fd1274, %fd136, %fd1273, %fd1272;
	fma.rn.f64 	%fd1275, %fd1244, %fd1222, %fd256;
	ld.shared.f64 	%fd1276, [%r15+56];
	fma.rn.f64 	%fd1277, %fd138, %fd1276, %fd1274;
	ld.shared.f64 	%fd1278, [%r18+504];
	fma.rn.f64 	%fd1279, %fd139, %fd1278, %fd1277;
	fma.rn.f64 	%fd280, %fd1244, %fd1228, %fd257;
	ld.shared.f64 	%fd1280, [%r15+64];
	fma.rn.f64 	%fd1281, %fd141, %fd1280, %fd1279;
	ld.shared.f64 	%fd1282, [%r18+576];
	fma.rn.f64 	%fd1283, %fd142, %fd1282, %fd1281;
	fma.rn.f64 	%fd281, %fd1244, %fd1234, %fd258;
	add.f64 	%fd282, %fd1283, %fd1275;
	mov.f64 	%fd1770, 0d0000000000000000;
	mov.f64 	%fd1771, %fd1770;
	mov.f64 	%fd1772, %fd1770;
	mov.f64 	%fd1773, %fd1770;
	mov.f64 	%fd1774, %fd1770;
	mov.f64 	%fd1775, %fd1770;
	mov.f64 	%fd1776, %fd1770;
	@%p14 bra 	$L__BB32_23;
	ld.param.u64 	%rd48, [_Z32massMatrixMultiplyConstantKernelILi8ELi9ELi2EEvidPKdS1_S1_S1_S1_S1_S1_Pd_param_2];
	cvta.to.global.u64 	%rd32, %rd48;
	mov.u32 	%r120, %ctaid.x;
	shl.b32 	%r121, %r120, 1;
	mov.u32 	%r122, %tid.y;
	add.s32 	%r123, %r121, %r122;
	mov.u32 	%r124, %tid.x;
	mad.lo.s32 	%r125, %r123, 5103, %r124;
	mul.wide.s32 	%rd33, %r125, 8;
	add.s64 	%rd34, %rd32, %rd33;
	ld.global.nc.f64 	%fd1770, [%rd34+4536];
	ld.global.nc.f64 	%fd1771, [%rd34+10368];
	ld.global.nc.f64 	%fd1772, [%rd34+16200];
	ld.global.nc.f64 	%fd1773, [%rd34+22032];
	ld.global.nc.f64 	%fd1774, [%rd34+27864];
	ld.global.nc.f64 	%fd1775, [%rd34+33696];
	ld.global.nc.f64 	%fd1776, [%rd34+39528];
$L__BB32_23:
	ld.param.f64 	%fd1701, [_Z32massMatrixMultiplyConstantKernelILi8ELi9ELi2EEvidPKdS1_S1_S1_S1_S1_S1_Pd_param_1];
	ld.param.u32 	%r168, [_Z32massMatrixMultiplyConstantKernelILi8ELi9ELi2EEvidPKdS1_S1_S1_S1_S1_S1_Pd_param_0];
	mov.u32 	%r126, %ctaid.x;
	shl.b32 	%r127, %r126, 1;
	mov.u32 	%r128, %tid.y;
	add.s32 	%r129, %r127, %r128;
	setp.ge.s32 	%p15, %r129, %r168;
	ld.shared.f64 	%fd1285, [%r13+4536];
	fma.rn.f64 	%fd1286, %fd100, %fd1285, 0d0000000000000000;
	ld.shared.f64 	%fd1287, [%r19+4536];
	fma.rn.f64 	%fd1288, %fd101, %fd1287, 0d0000000000000000;
	ld.shared.f64 	%fd1289, [_ZZ32massMatrixMultiplyConstantKernelILi8ELi9ELi2EEvidPKdS1_S1_S1_S1_S1_S1_PdE13s_QuadToQuadD+504];
	fma.rn.f64 	%fd1290, %fd1289, %fd77, 0d0000000000000000;
	ld.shared.f64 	%fd1291, [%r13+4544];
	fma.rn.f64 	%fd1292, %fd102, %fd1291, %fd1286;
	ld.shared.f64 	%fd1293, [%r19+4608];
	fma.rn.f64 	%fd1294, %fd103, %fd1293, %fd1288;
	ld.shared.f64 	%fd1295, [_ZZ32massMatrixMultiplyConstantKernelILi8ELi9ELi2EEvidPKdS1_S1_S1_S1_S1_S1_PdE13s_QuadToQuadD+512];
	fma.rn.f64 	%fd1296, %fd1295, %fd78, %fd1290;
	ld.shared.f64 	%fd1297, [%r13+4552];
	fma.rn.f64 	%fd1298, %fd104, %fd1297, %fd1292;
	ld.shared.f64 	%fd1299, [%r19+4680];
	fma.rn.f64 	%fd1300, %fd105, %fd1299, %fd1294;
	ld.shared.f64 	%fd1301, [_ZZ32massMatrixMultiplyConstantKernelILi8ELi9ELi2EEvidPKdS1_S1_S1_S1_S1_S1_PdE13s_QuadToQuadD+520];
	fma.rn.f64 	%fd1302, %fd1301, %fd79, %fd1296;
	ld.shared.f64 	%fd1303, [%r13+4560];
	fma.rn.f64 	%fd1304, %fd106, %fd1303, %fd1298;
	ld.shared.f64 	%fd1305, [%r19+4752];
	fma.rn.f64 	%fd1306, %fd107, %fd1305, %fd1300;
	ld.shared.f64 	%fd1307, [_ZZ32massMatrixMultiplyConstantKernelILi8ELi9ELi2EEvidPKdS1_S1_S1_S1_S1_S1_PdE13s_QuadToQuadD+528];
	fma.rn.f64 	%fd1308, %fd1307, %fd80, %fd1302;
	ld.shared.f64 	%fd1309, [%r13+4568];
	fma.rn.f64 	%fd1310, %fd108, %fd1309, %fd1304;
	ld.shared.f64 	%fd1311, [%r19+4824];
	fma.rn.f64 	%fd1312, %fd109, %fd1311, %fd1306;
	ld.shared.f64 	%fd1313, [_ZZ32massMatrixMultiplyConstantKernelILi8ELi9ELi2EEvidPKdS1_S1_S1_S1_S1_S1_PdE13s_QuadToQuadD+536];
	fma.rn.f64 	%fd1314, %fd1313, %fd81, %fd1308;
	ld.shared.f64 	%fd1315, [%r13+4576];
	fma.rn.f64 	%fd1316, %fd110, %fd1315, %fd1310;
	ld.shared.f64 	%fd1317, [%r19+4896];
	fma.rn.f64 	%fd1318, %fd111, %fd1317, %fd1312;
	ld.shared.f64 	%fd1319, [_ZZ32massMatrixMultiplyConstantKernelILi8ELi9ELi2EEvidPKdS1_S1_S1_S1_S1_S1_PdE13s_QuadToQuadD+544];
	fma.rn.f64 	%fd1320, %fd1319, %fd82, %fd1314;
	ld.shared.f64 	%fd1321, [%r13+4584];
	fma.rn.f64 	%fd1322, %fd112, %fd1321, %fd1316;
	ld.shared.f64 	%fd1323, [%r19+4968];
	fma.rn.f64 	%fd1324, %fd113, %fd1323, %fd1318;
	ld.shared.f64 	%fd1325, [_ZZ32massMatrixMultiplyConstantKernelILi8ELi9ELi2EEvidPKdS1_S1_S1_S1_S1_S1_PdE13s_QuadToQuadD+552];
	fma.rn.f64 	%fd1326, %fd1325, %fd83, %fd1320;
	ld.shared.f64 	%fd1327, [%r13+4592];
	fma.rn.f64 	%fd1328, %fd114, %fd1327, %fd1322;
	ld.shared.f64 	%fd1329, [%r19+5040];
	fma.rn.f64 	%fd1330, %fd115, %fd1329, %fd1324;
	ld.shared.f64 	%fd1331, [_ZZ32massMatrixMultiplyConstantKernelILi8ELi9ELi2EEvidPKdS1_S1_S1_S1_S1_S1_PdE13s_QuadToQuadD+560];
	fma.rn.f64 	%fd1332, %fd1331, %fd84, %fd1326;
	ld.shared.f64 	%fd1333, [%r13+4600];
	fma.rn.f64 	%fd1334, %fd116, %fd1333, %fd1328;
	ld.shared.f64 	%fd1335, [%r19+5112];
	fma.rn.f64 	%fd1336, %fd117, %fd1335, %fd1330;
	ld.shared.f64 	%fd1337, [_ZZ32massMatrixMultiplyConstantKernelILi8ELi9ELi2EEvidPKdS1_S1_S1_S1_S1_S1_PdE13s_QuadToQuadD+568];
	fma.rn.f64 	%fd1338, %fd1337, %fd85, %fd1332;
	bar.sync 	0;
	mul.f64 	%fd1339, %fd1771, %fd1336;
	fma.rn.f64 	%fd1340, %fd1770, %fd1334, %fd1339;
	fma.rn.f64 	%fd1341, %fd1772, %fd1338, %fd1340;
	st.shared.f64 	[%r16], %fd1341;
	mul.f64 	%fd1342, %fd1773, %fd1336;
	fma.rn.f64 	%fd1343, %fd1771, %fd1334, %fd1342;
	fma.rn.f64 	%fd1344, %fd1774, %fd1338, %fd1343;
	st.shared.f64 	[%r17], %fd1344;
	mul.f64 	%fd1345, %fd1774, %fd1336;
	fma.rn.f64 	%fd1346, %fd1772, %fd1334, %fd1345;
	fma.rn.f64 	%fd1347, %fd1775, %fd1338, %fd1346;
	mul.f64 	%fd1348, %fd1701, %fd1776;
	bar.sync 	0;
	ld.shared.f64 	%fd1349, [%r15];
	mul.f64 	%fd1350, %fd118, %fd1349;
	fma.rn.f64 	%fd1351, %fd1348, %fd84, %fd1350;
	ld.shared.f64 	%fd1352, [%r18];
	fma.rn.f64 	%fd1353, %fd119, %fd1352, %fd1351;
	fma.rn.f64 	%fd297, %fd1347, %fd1289, %fd274;
	ld.shared.f64 	%fd1354, [%r15+8];
	fma.rn.f64 	%fd1355, %fd120, %fd1354, %fd1353;
	ld.shared.f64 	%fd1356, [%r18+72];
	fma.rn.f64 	%fd1357, %fd121, %fd1356, %fd1355;
	fma.rn.f64 	%fd298, %fd1347, %fd1295, %fd275;
	ld.shared.f64 	%fd1358, [%r15+16];
	fma.rn.f64 	%fd1359, %fd123, %fd1358, %fd1357;
	ld.shared.f64 	%fd1360, [%r18+144];
	fma.rn.f64 	%fd1361, %fd124, %fd1360, %fd1359;
	fma.rn.f64 	%fd299, %fd1347, %fd1301, %fd276;
	ld.shared.f64 	%fd1362, [%r15+24];
	fma.rn.f64 	%fd1363, %fd126, %fd1362, %fd1361;
	ld.shared.f64 	%fd1364, [%r18+216];
	fma.rn.f64 	%fd1365, %fd127, %fd1364, %fd1363;
	fma.rn.f64 	%fd300, %fd1347, %fd1307, %fd277;
	ld.shared.f64 	%fd1366, [%r15+32];
	fma.rn.f64 	%fd1367, %fd129, %fd1366, %fd1365;
	ld.shared.f64 	%fd1368, [%r18+288];
	fma.rn.f64 	%fd1369, %fd130, %fd1368, %fd1367;
	fma.rn.f64 	%fd301, %fd1347, %fd1313, %fd278;
	ld.shared.f64 	%fd1370, [%r15+40];
	fma.rn.f64 	%fd1371, %fd132, %fd1370, %fd1369;
	ld.shared.f64 	%fd1372, [%r18+360];
	fma.rn.f64 	%fd1373, %fd133, %fd1372, %fd1371;
	fma.rn.f64 	%fd302, %fd1347, %fd1319, %fd279;
	ld.shared.f64 	%fd1374, [%r15+48];
	fma.rn.f64 	%fd1375, %fd135, %fd1374, %fd1373;
	ld.shared.f64 	%fd1376, [%r18+432];
	fma.rn.f64 	%fd1377, %fd136, %fd1376, %fd1375;
	fma.rn.f64 	%fd303, %fd1347, %fd1325, %fd282;
	ld.shared.f64 	%fd1378, [%r15+56];
	fma.rn.f64 	%fd1379, %fd138, %fd1378, %fd1377;
	ld.shared.f64 	%fd1380, [%r18+504];
	fma.rn.f64 	%fd1381, %fd139, %fd1380, %fd1379;
	fma.rn.f64 	%fd1382, %fd1347, %fd1331, %fd280;
	ld.shared.f64 	%fd1383, [%r15+64];
	fma.rn.f64 	%fd1384, %fd141, %fd1383, %fd1381;
	ld.shared.f64 	%fd1385, [%r18+576];
	fma.rn.f64 	%fd1386, %fd142, %fd1385, %fd1384;
	fma.rn.f64 	%fd304, %fd1347, %fd1337, %fd281;
	add.f64 	%fd305, %fd1386, %fd1382;
	mov.f64 	%fd1777, 0d0000000000000000;
	mov.f64 	%fd1778, %fd1777;
	mov.f64 	%fd1779, %fd1777;
	mov.f64 	%fd1780, %fd1777;
	mov.f64 	%fd1781, %fd1777;
	mov.f64 	%fd1782, %fd1777;
	mov.f64 	%fd1783, %fd1777;
	@%p15 bra 	$L__BB32_25;
	ld.param.u64 	%rd49, [_Z32massMatrixMultiplyConstantKernelILi8ELi9ELi2EEvidPKdS1_S1_S1_S1_S1_S1_Pd_param_2];
	cvta.to.global.u64 	%rd35, %rd49;
	mov.u32 	%r130, %ctaid.x;
	shl.b32 	%r131, %r130, 1;
	mov.u32 	%r132, %tid.y;
	add.s32 	%r133, %r131, %r132;
	mov.u32 	%r134, %tid.x;
	mad.lo.s32 	%r135, %r133, 5103, %r134;
	mul.wide.s32 	%rd36, %r135, 8;
	add.s64 	%rd37, %rd35, %rd36;
	ld.global.nc.f64 	%fd1777, [%rd37+5184];
	ld.global.nc.f64 	%fd1778, [%rd37+11016];
	ld.global.nc.f64 	%fd1779, [%rd37+16848];
	ld.global.nc.f64 	%fd1780, [%rd37+22680];
	ld.global.nc.f64 	%fd1781, [%rd37+28512];
	ld.global.nc.f64 	%fd1782, [%rd37+34344];
	ld.global.nc.f64 	%fd1783, [%rd37+40176];
$L__BB32_25:
	ld.param.f64 	%fd1702, [_Z32massMatrixMultiplyConstantKernelILi8ELi9ELi2EEvidPKdS1_S1_S1_S1_S1_S1_Pd_param_1];
	mov.u32 	%r20, %tid.x;
	setp.gt.u32 	%p16, %r20, 71;
	ld.shared.f64 	%fd1387, [%r13+5184];
	fma.rn.f64 	%fd1388, %fd100, %fd1387, 0d0000000000000000;
	ld.shared.f64 	%fd1389, [%r19+5184];
	fma.rn.f64 	%fd1390, %fd101, %fd1389, 0d0000000000000000;
	ld.shared.f64 	%fd1391, [_ZZ32massMatrixMultiplyConstantKernelILi8ELi9ELi2EEvidPKdS1_S1_S1_S1_S1_S1_PdE13s_QuadToQuadD+576];
	fma.rn.f64 	%fd1392, %fd1391, %fd77, 0d0000000000000000;
	ld.shared.f64 	%fd1393, [%r13+5192];
	fma.rn.f64 	%fd1394, %fd102, %fd1393, %fd1388;
	ld.shared.f64 	%fd1395, [%r19+5256];
	fma.rn.f64 	%fd1396, %fd103, %fd1395, %fd1390;
	ld.shared.f64 	%fd1397, [_ZZ32massMatrixMultiplyConstantKernelILi8ELi9ELi2EEvidPKdS1_S1_S1_S1_S1_S1_PdE13s_QuadToQuadD+584];
	fma.rn.f64 	%fd1398, %fd1397, %fd78, %fd1392;
	ld.shared.f64 	%fd1399, [%r13+5200];
	fma.rn.f64 	%fd1400, %fd104, %fd1399, %fd1394;
	ld.shared.f64 	%fd1401, [%r19+5328];
	fma.rn.f64 	%fd1402, %fd105, %fd1401, %fd1396;
	ld.shared.f64 	%fd1403, [_ZZ32massMatrixMultiplyConstantKernelILi8ELi9ELi2EEvidPKdS1_S1_S1_S1_S1_S1_PdE13s_QuadToQuadD+592];
	fma.rn.f64 	%fd1404, %fd1403, %fd79, %fd1398;
	ld.shared.f64 	%fd1405, [%r13+5208];
	fma.rn.f64 	%fd1406, %fd106, %fd1405, %fd1400;
	ld.shared.f64 	%fd1407, [%r19+5400];
	fma.rn.f64 	%fd1408, %fd107, %fd1407, %fd1402;
	ld.shared.f64 	%fd1409, [_ZZ32massMatrixMultiplyConstantKernelILi8ELi9ELi2EEvidPKdS1_S1_S1_S1_S1_S1_PdE13s_QuadToQuadD+600];
	fma.rn.f64 	%fd1410, %fd1409, %fd80, %fd1404;
	ld.shared.f64 	%fd1411, [%r13+5216];
	fma.rn.f64 	%fd1412, %fd108, %fd1411, %fd1406;
	ld.shared.f64 	%fd1413, [%r19+5472];
	fma.rn.f64 	%fd1414, %fd109, %fd1413, %fd1408;
	ld.shared.f64 	%fd1415, [_ZZ32massMatrixMultiplyConstantKernelILi8ELi9ELi2EEvidPKdS1_S1_S1_S1_S1_S1_PdE13s_QuadToQuadD+608];
	fma.rn.f64 	%fd1416, %fd1415, %fd81, %fd1410;
	ld.shared.f64 	%fd1417, [%r13+5224];
	fma.rn.f64 	%fd1418, %fd110, %fd1417, %fd1412;
	ld.shared.f64 	%fd1419, [%r19+5544];
	fma.rn.f64 	%fd1420, %fd111, %fd1419, %fd1414;
	ld.shared.f64 	%fd1421, [_ZZ32massMatrixMultiplyConstantKernelILi8ELi9ELi2EEvidPKdS1_S1_S1_S1_S1_S1_PdE13s_QuadToQuadD+616];
	fma.rn.f64 	%fd1422, %fd1421, %fd82, %fd1416;
	ld.shared.f64 	%fd1423, [%r13+5232];
	fma.rn.f64 	%fd1424, %fd112, %fd1423, %fd1418;
	ld.shared.f64 	%fd1425, [%r19+5616];
	fma.rn.f64 	%fd1426, %fd113, %fd1425, %fd1420;
	ld.shared.f64 	%fd1427, [_ZZ32massMatrixMultiplyConstantKernelILi8ELi9ELi2EEvidPKdS1_S1_S1_S1_S1_S1_PdE13s_QuadToQuadD+624];
	fma.rn.f64 	%fd1428, %fd1427, %fd83, %fd1422;
	ld.shared.f64 	%fd1429, [%r13+5240];
	fma.rn.f64 	%fd1430, %fd114, %fd1429, %fd1424;
	ld.shared.f64 	%fd1431, [%r19+5688];
	fma.rn.f64 	%fd1432, %fd115, %fd1431, %fd1426;
	ld.shared.f64 	%fd1433, [_ZZ32massMatrixMultiplyConstantKernelILi8ELi9ELi2EEvidPKdS1_S1_S1_S1_S1_S1_PdE13s_QuadToQuadD+632];
	fma.rn.f64 	%fd1434, %fd1433, %fd84, %fd1428;
	ld.shared.f64 	%fd1435, [%r13+5248];
	fma.rn.f64 	%fd1436, %fd116, %fd1435, %fd1430;
	ld.shared.f64 	%fd1437, [%r19+5760];
	fma.rn.f64 	%fd1438, %fd117, %fd1437, %fd1432;
	ld.shared.f64 	%fd1439, [_ZZ32massMatrixMultiplyConstantKernelILi8ELi9ELi2EEvidPKdS1_S1_S1_S1_S1_S1_PdE13s_QuadToQuadD+640];
	fma.rn.f64 	%fd1440, %fd1439, %fd85, %fd1434;
	bar.sync 	0;
	mul.f64 	%fd1441, %fd1778, %fd1438;
	fma.rn.f64 	%fd1442, %fd1777, %fd1436, %fd1441;
	fma.rn.f64 	%fd1443, %fd1779, %fd1440, %fd1442;
	st.shared.f64 	[%r16], %fd1443;
	mul.f64 	%fd1444, %fd1780, %fd1438;
	fma.rn.f64 	%fd1445, %fd1778, %fd1436, %fd1444;
	fma.rn.f64 	%fd1446, %fd1781, %fd1440, %fd1445;
	st.shared.f64 	[%r17], %fd1446;
	mul.f64 	%fd1447, %fd1781, %fd1438;
	fma.rn.f64 	%fd1448, %fd1779, %fd1436, %fd1447;
	fma.rn.f64 	%fd1449, %fd1782, %fd1440, %fd1448;
	mul.f64 	%fd1450, %fd1702, %fd1783;
	bar.sync 	0;
	ld.shared.f64 	%fd1451, [%r15];
	mul.f64 	%fd1452, %fd118, %fd1451;
	fma.rn.f64 	%fd1453, %fd1450, %fd85, %fd1452;
	ld.shared.f64 	%fd1454, [%r18];
	fma.rn.f64 	%fd1455, %fd119, %fd1454, %fd1453;
	fma.rn.f64 	%fd1456, %fd1449, %fd1391, %fd297;
	ld.shared.f64 	%fd1457, [%r15+8];
	fma.rn.f64 	%fd1458, %fd120, %fd1457, %fd1455;
	ld.shared.f64 	%fd1459, [%r18+72];
	fma.rn.f64 	%fd1460, %fd121, %fd1459, %fd1458;
	fma.rn.f64 	%fd1461, %fd1449, %fd1397, %fd298;
	ld.shared.f64 	%fd1462, [%r15+16];
	fma.rn.f64 	%fd1463, %fd123, %fd1462, %fd1460;
	ld.shared.f64 	%fd1464, [%r18+144];
	fma.rn.f64 	%fd1465, %fd124, %fd1464, %fd1463;
	fma.rn.f64 	%fd1466, %fd1449, %fd1403, %fd299;
	ld.shared.f64 	%fd1467, [%r15+24];
	fma.rn.f64 	%fd1468, %fd126, %fd1467, %fd1465;
	ld.shared.f64 	%fd1469, [%r18+216];
	fma.rn.f64 	%fd1470, %fd127, %fd1469, %fd1468;
	fma.rn.f64 	%fd1471, %fd1449, %fd1409, %fd300;
	ld.shared.f64 	%fd1472, [%r15+32];
	fma.rn.f64 	%fd1473, %fd129, %fd1472, %fd1470;
	ld.shared.f64 	%fd1474, [%r18+288];
	fma.rn.f64 	%fd1475, %fd130, %fd1474, %fd1473;
	fma.rn.f64 	%fd1476, %fd1449, %fd1415, %fd301;
	ld.shared.f64 	%fd1477, [%r15+40];
	fma.rn.f64 	%fd1478, %fd132, %fd1477, %fd1475;
	ld.shared.f64 	%fd1479, [%r18+360];
	fma.rn.f64 	%fd1480, %fd133, %fd1479, %fd1478;
	fma.rn.f64 	%fd1481, %fd1449, %fd1421, %fd302;
	ld.shared.f64 	%fd1482, [%r15+48];
	fma.rn.f64 	%fd1483, %fd135, %fd1482, %fd1480;
	ld.shared.f64 	%fd1484, [%r18+432];
	fma.rn.f64 	%fd1485, %fd136, %fd1484, %fd1483;
	fma.rn.f64 	%fd1486, %fd1449, %fd1427, %fd303;
	ld.shared.f64 	%fd1487, [%r15+56];
	fma.rn.f64 	%fd1488, %fd138, %fd1487, %fd1485;
	ld.shared.f64 	%fd1489, [%r18+504];
	fma.rn.f64 	%fd1490, %fd139, %fd1489, %fd1488;
	fma.rn.f64 	%fd1491, %fd1449, %fd1433, %fd305;
	ld.shared.f64 	%fd1492, [%r15+64];
	fma.rn.f64 	%fd1493, %fd141, %fd1492, %fd1490;
	ld.shared.f64 	%fd1494, [%r18+576];
	fma.rn.f64 	%fd1495, %fd142, %fd1494, %fd1493;
	fma.rn.f64 	%fd1496, %fd1449, %fd1439, %fd304;
	add.f64 	%fd1497, %fd1495, %fd1496;
	bar.sync 	0;
	st.shared.f64 	[%r14], %fd1456;
	st.shared.f64 	[%r14+648], %fd1461;
	st.shared.f64 	[%r14+1296], %fd1466;
	st.shared.f64 	[%r14+1944], %fd1471;
	st.shared.f64 	[%r14+2592], %fd1476;
	st.shared.f64 	[%r14+3240], %fd1481;
	st.shared.f64 	[%r14+3888], %fd1486;
	st.shared.f64 	[%r14+4536], %fd1491;
	st.shared.f64 	[%r14+5184], %fd1497;
	bar.sync 	0;
	bar.sync 	0;
	ld.shared.f64 	%fd1498, [%r12];
	ld.shared.f64 	%fd1499, [%r12+64];
	add.f64 	%fd1500, %fd1498, %fd1499;
	sub.f64 	%fd1501, %fd1498, %fd1499;
	ld.shared.f64 	%fd1502, [%r12+8];
	ld.shared.f64 	%fd1503, [%r12+56];
	add.f64 	%fd1504, %fd1502, %fd1503;
	sub.f64 	%fd1505, %fd1502, %fd1503;
	ld.shared.f64 	%fd1506, [%r12+16];
	ld.shared.f64 	%fd1507, [%r12+48];
	add.f64 	%fd1508, %fd1506, %fd1507;
	sub.f64 	%fd1509, %fd1506, %fd1507;
	ld.shared.f64 	%fd1510, [%r12+24];
	ld.shared.f64 	%fd1511, [%r12+40];
	add.f64 	%fd1512, %fd1510, %fd1511;
	sub.f64 	%fd1513, %fd1510, %fd1511;
	ld.shared.f64 	%fd1514, [%r12+32];
	add.f64 	%fd1515, %fd1514, %fd1514;
	sub.f64 	%fd1516, %fd1514, %fd1514;
	mul.f64 	%fd1517, %fd1515, 0d3FE0000000000000;
	ld.const.f64 	%fd320, [const_oddDofToQuad];
	fma.rn.f64 	%fd1518, %fd320, %fd1500, 0d0000000000000000;
	ld.const.f64 	%fd321, [const_evenDofToQuad];
	fma.rn.f64 	%fd1519, %fd321, %fd1501, 0d0000000000000000;
	ld.const.f64 	%fd322, [const_oddDofToQuad+32];
	fma.rn.f64 	%fd1520, %fd322, %fd1504, %fd1518;
	ld.const.f64 	%fd323, [const_evenDofToQuad+32];
	fma.rn.f64 	%fd1521, %fd323, %fd1505, %fd1519;
	ld.const.f64 	%fd324, [const_oddDofToQuad+64];
	fma.rn.f64 	%fd1522, %fd324, %fd1508, %fd1520;
	ld.const.f64 	%fd325, [const_evenDofToQuad+64];
	fma.rn.f64 	%fd1523, %fd325, %fd1509, %fd1521;
	ld.const.f64 	%fd326, [const_oddDofToQuad+96];
	fma.rn.f64 	%fd1524, %fd326, %fd1512, %fd1522;
	ld.const.f64 	%fd327, [const_evenDofToQuad+96];
	fma.rn.f64 	%fd1525, %fd327, %fd1513, %fd1523;
	fma.rn.f64 	%fd1526, %fd1718, %fd1517, %fd1524;
	fma.rn.f64 	%fd1527, %fd1717, %fd1516, %fd1525;
	add.f64 	%fd1528, %fd1526, %fd1527;
	st.shared.f64 	[%r12], %fd1528;
	sub.f64 	%fd1529, %fd1526, %fd1527;
	st.shared.f64 	[%r12+56], %fd1529;
	ld.const.f64 	%fd328, [const_oddDofToQuad+8];
	fma.rn.f64 	%fd1530, %fd328, %fd1500, 0d0000000000000000;
	ld.const.f64 	%fd329, [const_evenDofToQuad+8];
	fma.rn.f64 	%fd1531, %fd329, %fd1501, 0d0000000000000000;
	ld.const.f64 	%fd330, [const_oddDofToQuad+40];
	fma.rn.f64 	%fd1532, %fd330, %fd1504, %fd1530;
	ld.const.f64 	%fd331, [const_evenDofToQuad+40];
	fma.rn.f64 	%fd1533, %fd331, %fd1505, %fd1531;
	ld.const.f64 	%fd332, [const_oddDofToQuad+72];
	fma.rn.f64 	%fd1534, %fd332, %fd1508, %fd1532;
	ld.const.f64 	%fd333, [const_evenDofToQuad+72];
	fma.rn.f64 	%fd1535, %fd333, %fd1509, %fd1533;
	ld.const.f64 	%fd334, [const_oddDofToQuad+104];
	fma.rn.f64 	%fd1536, %fd334, %fd1512, %fd1534;
	ld.const.f64 	%fd335, [const_evenDofToQuad+104];
	fma.rn.f64 	%fd1537, %fd335, %fd1513, %fd1535;
	fma.rn.f64 	%fd1538, %fd1716, %fd1517, %fd1536;
	fma.rn.f64 	%fd1539, %fd1715, %fd1516, %fd1537;
	add.f64 	%fd1540, %fd1538, %fd1539;
	st.shared.f64 	[%r12+8], %fd1540;
	sub.f64 	%fd1541, %fd1538, %fd1539;
	st.shared.f64 	[%r12+48], %fd1541;
	ld.const.f64 	%fd336, [const_oddDofToQuad+16];
	fma.rn.f64 	%fd1542, %fd336, %fd1500, 0d0000000000000000;
	ld.const.f64 	%fd337, [const_evenDofToQuad+16];
	fma.rn.f64 	%fd1543, %fd337, %fd1501, 0d0000000000000000;
	ld.const.f64 	%fd338, [const_oddDofToQuad+48];
	fma.rn.f64 	%fd1544, %fd338, %fd1504, %fd1542;
	ld.const.f64 	%fd339, [const_evenDofToQuad+48];
	fma.rn.f64 	%fd1545, %fd339, %fd1505, %fd1543;
	ld.const.f64 	%fd340, [const_oddDofToQuad+80];
	fma.rn.f64 	%fd1546, %fd340, %fd1508, %fd1544;
	ld.const.f64 	%fd341, [const_evenDofToQuad+80];
	fma.rn.f64 	%fd1547, %fd341, %fd1509, %fd1545;
	ld.const.f64 	%fd342, [const_oddDofToQuad+112];
	fma.rn.f64 	%fd1548, %fd342, %fd1512, %fd1546;
	ld.const.f64 	%fd343, [const_evenDofToQuad+112];
	fma.rn.f64 	%fd1549, %fd343, %fd1513, %fd1547;
	fma.rn.f64 	%fd1550, %fd1714, %fd1517, %fd1548;
	fma.rn.f64 	%fd1551, %fd1713, %fd1516, %fd1549;
	add.f64 	%fd1552, %fd1550, %fd1551;
	st.shared.f64 	[%r12+16], %fd1552;
	sub.f64 	%fd1553, %fd1550, %fd1551;
	st.shared.f64 	[%r12+40], %fd1553;
	ld.const.f64 	%fd344, [const_oddDofToQuad+24];
	fma.rn.f64 	%fd1554, %fd344, %fd1500, 0d0000000000000000;
	ld.const.f64 	%fd345, [const_evenDofToQuad+24];
	fma.rn.f64 	%fd1555, %fd345, %fd1501, 0d0000000000000000;
	ld.const.f64 	%fd346, [const_oddDofToQuad+56];
	fma.rn.f64 	%fd1556, %fd346, %fd1504, %fd1554;
	ld.const.f64 	%fd347, [const_evenDofToQuad+56];
	fma.rn.f64 	%fd1557, %fd347, %fd1505, %fd1555;
	ld.const.f64 	%fd348, [const_oddDofToQuad+88];
	fma.rn.f64 	%fd1558, %fd348, %fd1508, %fd1556;
	ld.const.f64 	%fd349, [const_evenDofToQuad+88];
	fma.rn.f64 	%fd1559, %fd349, %fd1509, %fd1557;
	fma.rn.f64 	%fd1560, %fd1720, %fd1512, %fd1558;
	fma.rn.f64 	%fd1561, %fd1719, %fd1513, %fd1559;
	fma.rn.f64 	%fd1562, %fd1712, %fd1517, %fd1560;
	fma.rn.f64 	%fd1563, %fd1711, %fd1516, %fd1561;
	add.f64 	%fd1564, %fd1562, %fd1563;
	st.shared.f64 	[%r12+24], %fd1564;
	sub.f64 	%fd1565, %fd1562, %fd1563;
	st.shared.f64 	[%r12+32], %fd1565;
	bar.sync 	0;
	@%p16 bra 	$L__BB32_27;
	mov.u32 	%r136, %tid.y;
	mov.u32 	%r137, _ZZ32massMatrixMultiplyConstantKernelILi8ELi9ELi2EEvidPKdS1_S1_S1_S1_S1_S1_PdE6s_tmp1;
	mad.lo.s32 	%r138, %r136, 5832, %r137;
	shr.u32 	%r139, %r20, 3;
	mad.lo.s32 	%r140, %r139, 72, %r138;
	mad.lo.s32 	%r141, %r139, 576, %r140;
	shl.b32 	%r142, %r20, 3;
	and.b32  	%r143, %r142, 56;
	add.s32 	%r144, %r141, %r143;
	ld.shared.f64 	%fd1566, [%r144];
	ld.shared.f64 	%fd1567, [%r144+576];
	add.f64 	%fd1568, %fd1566, %fd1567;
	sub.f64 	%fd1569, %fd1566, %fd1567;
	ld.shared.f64 	%fd1570, [%r144+72];
	ld.shared.f64 	%fd1571, [%r144+504];
	add.f64 	%fd1572, %fd1570, %fd1571;
	sub.f64 	%fd1573, %fd1570, %fd1571;
	ld.shared.f64 	%fd1574, [%r144+144];
	ld.shared.f64 	%fd1575, [%r144+432];
	add.f64 	%fd1576, %fd1574, %fd1575;
	sub.f64 	%fd1577, %fd1574, %fd1575;
	ld.shared.f64 	%fd1578, [%r144+216];
	ld.shared.f64 	%fd1579, [%r144+360];
	add.f64 	%fd1580, %fd1578, %fd1579;
	sub.f64 	%fd1581, %fd1578, %fd1579;
	ld.shared.f64 	%fd1582, [%r144+288];
	add.f64 	%fd1583, %fd1582, %fd1582;
	sub.f64 	%fd1584, %fd1582, %fd1582;
	mul.f64 	%fd1585, %fd1583, 0d3FE0000000000000;
	fma.rn.f64 	%fd1586, %fd320, %fd1568, 0d0000000000000000;
	fma.rn.f64 	%fd1587, %fd321, %fd1569, 0d0000000000000000;
	fma.rn.f64 	%fd1588, %fd322, %fd1572, %fd1586;
	fma.rn.f64 	%fd1589, %fd323, %fd1573, %fd1587;
	fma.rn.f64 	%fd1590, %fd324, %fd1576, %fd1588;
	fma.rn.f64 	%fd1591, %fd325, %fd1577, %fd1589;
	fma.rn.f64 	%fd1592, %fd326, %fd1580, %fd1590;
	fma.rn.f64 	%fd1593, %fd327, %fd1581, %fd1591;
	fma.rn.f64 	%fd1594, %fd1718, %fd1585, %fd1592;
	fma.rn.f64 	%fd1595, %fd1717, %fd1584, %fd1593;
	add.f64 	%fd1596, %fd1594, %fd1595;
	st.shared.f64 	[%r144], %fd1596;
	sub.f64 	%fd1597, %fd1594, %fd1595;
	st.shared.f64 	[%r144+504], %fd1597;
	fma.rn.f64 	%fd1598, %fd328, %fd1568, 0d0000000000000000;
	fma.rn.f64 	%fd1599, %fd329, %fd1569, 0d0000000000000000;
	fma.rn.f64 	%fd1600, %fd330, %fd1572, %fd1598;
	fma.rn.f64 	%fd1601, %fd331, %fd1573, %fd1599;
	fma.rn.f64 	%fd1602, %fd332, %fd1576, %fd1600;
	fma.rn.f64 	%fd1603, %fd333, %fd1577, %fd1601;
	fma.rn.f64 	%fd1604, %fd334, %fd1580, %fd1602;
	fma.rn.f64 	%fd1605, %fd335, %fd1581, %fd1603;
	fma.rn.f64 	%fd1606, %fd1716, %fd1585, %fd1604;
	fma.rn.f64 	%fd1607, %fd1715, %fd1584, %fd1605;
	add.f64 	%fd1608, %fd1606, %fd1607;
	st.shared.f64 	[%r144+72], %fd1608;
	sub.f64 	%fd1609, %fd1606, %fd1607;
	st.shared.f64 	[%r144+432], %fd1609;
	fma.rn.f64 	%fd1610, %fd336, %fd1568, 0d0000000000000000;
	fma.rn.f64 	%fd1611, %fd337, %fd1569, 0d0000000000000000;
	fma.rn.f64 	%fd1612, %fd338, %fd1572, %fd1610;
	fma.rn.f64 	%fd1613, %fd339, %fd1573, %fd1611;
	fma.rn.f64 	%fd1614, %fd340, %fd1576, %fd1612;
	fma.rn.f64 	%fd1615, %fd341, %fd1577, %fd1613;
	fma.rn.f64 	%fd1616, %fd342, %fd1580, %fd1614;
	fma.rn.f64 	%fd1617, %fd343, %fd1581, %fd1615;
	fma.rn.f64 	%fd1618, %fd1714, %fd1585, %fd1616;
	fma.rn.f64 	%fd1619, %fd1713, %fd1584, %fd1617;
	add.f64 	%fd1620, %fd1618, %fd1619;
	st.shared.f64 	[%r144+144], %fd1620;
	sub.f64 	%fd1621, %fd1618, %fd1619;
	st.shared.f64 	[%r144+360], %fd1621;
	fma.rn.f64 	%fd1622, %fd344, %fd1568, 0d0000000000000000;
	fma.rn.f64 	%fd1623, %fd345, %fd1569, 0d0000000000000000;
	fma.rn.f64 	%fd1624, %fd346, %fd1572, %fd1622;
	fma.rn.f64 	%fd1625, %fd347, %fd1573, %fd1623;
	fma.rn.f64 	%fd1626, %fd348, %fd1576, %fd1624;
	fma.rn.f64 	%fd1627, %fd349, %fd1577, %fd1625;
	fma.rn.f64 	%fd1628, %fd1720, %fd1580, %fd1626;
	fma.rn.f64 	%fd1629, %fd1719, %fd1581, %fd1627;
	fma.rn.f64 	%fd1630, %fd1712, %fd1585, %fd1628;
	fma.rn.f64 	%fd1631, %fd1711, %fd1584, %fd1629;
	add.f64 	%fd1632, %fd1630, %fd1631;
	st.shared.f64 	[%r144+216], %fd1632;
	sub.f64 	%fd1633, %fd1630, %fd1631;
	st.shared.f64 	[%r144+288], %fd1633;
$L__BB32_27:
	setp.gt.u32 	%p17, %r20, 63;
	bar.sync 	0;
	@%p17 bra 	$L__BB32_30;
	mov.u32 	%r145, %tid.y;
	mov.u32 	%r146, _ZZ32massMatrixMultiplyConstantKernelILi8ELi9ELi2EEvidPKdS1_S1_S1_S1_S1_S1_PdE6s_tmp1;
	mad.lo.s32 	%r147, %r145, 5832, %r146;
	shr.u32 	%r148, %r20, 3;
	mad.lo.s32 	%r149, %r148, 72, %r147;
	shl.b32 	%r150, %r20, 3;
	and.b32  	%r151, %r150, 56;
	add.s32 	%r152, %r149, %r151;
	ld.shared.f64 	%fd1634, [%r152];
	ld.shared.f64 	%fd1635, [%r152+5184];
	add.f64 	%fd1636, %fd1634, %fd1635;
	sub.f64 	%fd1637, %fd1634, %fd1635;
	ld.shared.f64 	%fd1638, [%r152+648];
	ld.shared.f64 	%fd1639, [%r152+4536];
	add.f64 	%fd1640, %fd1638, %fd1639;
	sub.f64 	%fd1641, %fd1638, %fd1639;
	ld.shared.f64 	%fd1642, [%r152+1296];
	ld.shared.f64 	%fd1643, [%r152+3888];
	add.f64 	%fd1644, %fd1642, %fd1643;
	sub.f64 	%fd1645, %fd1642, %fd1643;
	ld.shared.f64 	%fd1646, [%r152+1944];
	ld.shared.f64 	%fd1647, [%r152+3240];
	add.f64 	%fd1648, %fd1646, %fd1647;
	sub.f64 	%fd1649, %fd1646, %fd1647;
	ld.shared.f64 	%fd1650, [%r152+2592];
	add.f64 	%fd1651, %fd1650, %fd1650;
	sub.f64 	%fd1652, %fd1650, %fd1650;
	mul.f64 	%fd1653, %fd1651, 0d3FE0000000000000;
	fma.rn.f64 	%fd1654, %fd320, %fd1636, 0d0000000000000000;
	fma.rn.f64 	%fd1655, %fd321, %fd1637, 0d0000000000000000;
	fma.rn.f64 	%fd1656, %fd322, %fd1640, %fd1654;
	fma.rn.f64 	%fd1657, %fd323, %fd1641, %fd1655;
	fma.rn.f64 	%fd1658, %fd324, %fd1644, %fd1656;
	fma.rn.f64 	%fd1659, %fd325, %fd1645, %fd1657;
	fma.rn.f64 	%fd1660, %fd326, %fd1648, %fd1658;
	fma.rn.f64 	%fd1661, %fd327, %fd1649, %fd1659;
	fma.rn.f64 	%fd350, %fd1718, %fd1653, %fd1660;
	fma.rn.f64 	%fd351, %fd1717, %fd1652, %fd1661;
	fma.rn.f64 	%fd1662, %fd328, %fd1636, 0d0000000000000000;
	fma.rn.f64 	%fd1663, %fd329, %fd1637, 0d0000000000000000;
	fma.rn.f64 	%fd1664, %fd330, %fd1640, %fd1662;
	fma.rn.f64 	%fd1665, %fd331, %fd1641, %fd1663;
	fma.rn.f64 	%fd1666, %fd332, %fd1644, %fd1664;
	fma.rn.f64 	%fd1667, %fd333, %fd1645, %fd1665;
	fma.rn.f64 	%fd1668, %fd334, %fd1648, %fd1666;
	fma.rn.f64 	%fd1669, %fd335, %fd1649, %fd1667;
	fma.rn.f64 	%fd352, %fd1716, %fd1653, %fd1668;
	fma.rn.f64 	%fd353, %fd1715, %fd1652, %fd1669;
	fma.rn.f64 	%fd1670, %fd336, %fd1636, 0d0000000000000000;
	fma.rn.f64 	%fd1671, %fd337, %fd1637, 0d0000000000000000;
	fma.rn.f64 	%fd1672, %fd338, %fd1640, %fd1670;
	fma.rn.f64 	%fd1673, %fd339, %fd1641, %fd1671;
	fma.rn.f64 	%fd1674, %fd340, %fd1644, %fd1672;
	fma.rn.f64 	%fd1675, %fd341, %fd1645, %fd1673;
	fma.rn.f64 	%fd1676, %fd342, %fd1648, %fd1674;
	fma.rn.f64 	%fd1677, %fd343, %fd1649, %fd1675;
	fma.rn.f64 	%fd354, %fd1714, %fd1653, %fd1676;
	fma.rn.f64 	%fd355, %fd1713, %fd1652, %fd1677;
	fma.rn.f64 	%fd1678, %fd344, %fd1636, 0d0000000000000000;
	fma.rn.f64 	%fd1679, %fd345, %fd1637, 0d0000000000000000;
	fma.rn.f64 	%fd1680, %fd346, %fd1640, %fd1678;
	fma.rn.f64 	%fd1681, %fd347, %fd1641, %fd1679;
	fma.rn.f64 	%fd1682, %fd348, %fd1644, %fd1680;
	fma.rn.f64 	%fd1683, %fd349, %fd1645, %fd1681;
	fma.rn.f64 	%fd1684, %fd1720, %fd1648, %fd1682;
	fma.rn.f64 	%fd1685, %fd1719, %fd1649, %fd1683;
	fma.rn.f64 	%fd356, %fd1712, %fd1653, %fd1684;
	fma.rn.f64 	%fd357, %fd1711, %fd1652, %fd1685;
	@%p4 bra 	$L__BB32_30;
	ld.param.u64 	%rd50, [_Z32massMatrixMultiplyConstantKernelILi8ELi9ELi2EEvidPKdS1_S1_S1_S1_S1_S1_Pd_param_9];
	and.b32  	%r153, %r20, 63;
	mov.u32 	%r154, %ctaid.x;
	shl.b32 	%r155, %r154, 1;
	add.s32 	%r157, %r155, %r145;
	shl.b32 	%r158, %r157, 9;
	or.b32  	%r159, %r153, %r158;
	cvta.to.global.u64 	%rd38, %rd50;
	mul.wide.s32 	%rd39, %r159, 8;
	add.s64 	%rd40, %rd38, %rd39;
	add.f64 	%fd1686, %fd350, %fd351;
	st.global.f64 	[%rd40], %fd1686;
	add.f64 	%fd1687, %fd352, %fd353;
	st.global.f64 	[%rd40+512], %fd1687;
	add.f64 	%fd1688, %fd354, %fd355;
	st.global.f64 	[%rd40+1024], %fd1688;
	add.f64 	%fd1689, %fd356, %fd357;
	st.global.f64 	[%rd40+1536], %fd1689;
	sub.f64 	%fd1690, %fd356, %fd357;
	st.global.f64 	[%rd40+2048], %fd1690;
	sub.f64 	%fd1691, %fd354, %fd355;
	st.global.f64 	[%rd40+2560], %fd1691;
	sub.f64 	%fd1692, %fd352, %fd353;
	st.global.f64 	[%rd40+3072], %fd1692;
	sub.f64 	%fd1693, %fd350, %fd351;
	st.global.f64 	[%rd40+3584], %fd1693;
$L__BB32_30:
	ret;

}
	// .globl	_Z32massMatrixMultiplyConstantKernelILi8ELi10ELi1EEvidPKdS1_S1_S1_S1_S1_S1_Pd
.visible .entry _Z32massMatrixMultiplyConstantKernelILi8ELi10ELi1EEvidPKdS1_S1_S1_S1_S1_S1_Pd(
	.param .u32 _Z32massMatrixMultiplyConstantKernelILi8ELi10ELi1EEvidPKdS1_S1_S1_S1_S1_S1_Pd_param_0,
	.param .f64 _Z32massMatrixMultiplyConstantKernelILi8ELi10ELi1EEvidPKdS1_S1_S1_S1_S1_S1_Pd_param_1,
	.param .u64 .ptr .align 1 _Z32massMatrixMultiplyConstantKernelILi8ELi10ELi1EEvidPKdS1_S1_S1_S1_S1_S1_Pd_param_2,
	.param .u64 .ptr .align 1 _Z32massMatrixMultiplyConstantKernelILi8ELi10ELi1EEvidPKdS1_S1_S1_S1_S1_S1_Pd_param_3,
	.param .u64 .ptr .align 1 _Z32massMatrixMultiplyConstantKernelILi8ELi10ELi1EEvidPKdS1_S1_S1_S1_S1_S1_Pd_param_4,
	.param .u64 .ptr .align 1 _Z32massMatrixMultiplyConstantKernelILi8ELi10ELi1EEvidPKdS1_S1_S1_S1_S1_S1_Pd_param_5,
	.param .u64 .ptr .align 1 _Z32massMatrixMultiplyConstantKernelILi8ELi10ELi1EEvidPKdS1_S1_S1_S1_S1_S1_Pd_param_6,
	.param .u64 .ptr .align 1 _Z32massMatrixMultiplyConstantKernelILi8ELi10ELi1EEvidPKdS1_S1_S1_S1_S1_S1_Pd_param_7,
	.param .u64 .ptr .align 1 _Z32massMatrixMultiplyConstantKernelILi8ELi10ELi1EEvidPKdS1_S1_S1_S1_S1_S1_Pd_param_8,
	.param .u64 .ptr .align 1 _Z32massMatrixMultiplyConstantKernelILi8ELi10ELi1EEvidPKdS1_S1_S1_S1_S1_S1_Pd_param_9
)
{
	.reg .pred 	%p<20>;
	.reg .b16 	%rs<5>;
	.reg .b32 	%r<70>;
	.reg .b64 	%rd<18>;
	.reg .b64 	%fd<1998>;
	// demoted variable
	.shared .align 8 .b8 _ZZ29stiffnessMatrixMultiplyDeviceILi8ELi10ELi1EEviidPKdS1_S1_S1_PAT0__AT0__AplT0_Li0E_dPdE5s_Gpr[800];
	// demoted variable
	.shared .align 8 .b8 _ZZ29stiffnessMatrixMultiplyDeviceILi8ELi10ELi1EEviidPKdS1_S1_S1_PAT0__AT0__AplT0_Li0E_dPdE5s_Gps[800];
	// demoted variable
	.shared .align 8 .b8 _ZZ32massMatrixMultiplyConstantKernelILi8ELi10ELi1EEvidPKdS1_S1_S1_S1_S1_S1_PdE6s_tmp1[8000];
	// demoted variable
	.shared .align 8 .b8 _ZZ32massMatrixMultiplyConstantKernelILi8ELi10ELi1EEvidPKdS1_S1_S1_S1_S1_S1_PdE13s_QuadToQuadD[800];
	ld.param.u32 	%r21, [_Z32massMatrixMultiplyConstantKernelILi8ELi10ELi1EEvidPKdS1_S1_S1_S1_S1_S1_Pd_param_0];
	ld.param.f64 	%fd369, [_Z32massMatrixMultiplyConstantKernelILi8ELi10ELi1EEvidPKdS1_S1_S1_S1_S1_S1_Pd_param_1];
	ld.param.u64 	%rd2, [_Z32massMatrixMultiplyConstantKernelILi8ELi10ELi1EEvidPKdS1_S1_S1_S1_S1_S1_Pd_param_2];
	ld.param.u64 	%rd5, [_Z32massMatrixMultiplyConstantKernelILi8ELi10ELi1EEvidPKdS1_S1_S1_S1_S1_S1_Pd_param_5];
	ld.param.u64 	%rd3, [_Z32massMatrixMultiplyConstantKernelILi8ELi10ELi1EEvidPKdS1_S1_S1_S1_S1_S1_Pd_param_8];
	cvta.to.global.u64 	%rd6, %rd5;
	mov.u32 	%r1, %tid.x;
	mov.u32 	%r2, %tid.y;
	mov.u32 	%r22, %ctaid.x;
	add.s32 	%r3, %r22, %r2;
	and.b32  	%r4, %r1, 7;
	mul.wide.u32 	%rd7, %r1, 8;
	add.s64 	%rd8, %rd6, %rd7;
	ld.global.nc.f64 	%fd371, [%rd8];
	shl.b32 	%r23, %r1, 3;
	mov.u32 	%r24, _ZZ32massMatrixMultiplyConstantKernelILi8ELi10ELi1EEvidPKdS1_S1_S1_S1_S1_S1_PdE13s_QuadToQuadD;
	add.s32 	%r25, %r24, %r23;
	st.shared.f64 	[%r25], %fd371;
	setp.lt.s32 	%p2, %r3, %r21;
	setp.lt.u32 	%p3, %r1, 64;
	and.pred  	%p1, %p3, %p2;
	not.pred 	%p4, %p1;
	@%p4 bra 	$L__BB33_2;
	cvta.to.global.u64 	%rd9, %rd3;
	and.b32  	%r26, %r1, 56;
	or.b32  	%r27, %r4, %r26;
	shl.b32 	%r28, %r3, 9;
	or.b32  	%r29, %r27, %r28;
	mul.wide.s32 	%rd10, %r29, 8;
	add.s64 	%rd11, %rd9, %rd10;
	ld.global.nc.f64 	%fd1916, [%rd11];
	ld.global.nc.f64 	%fd1915, [%rd11+512];
	ld.global.nc.f64 	%fd1914, [%rd11+1024];
	ld.global.nc.f64 	%fd1913, [%rd11+1536];
	ld.global.nc.f64 	%fd1912, [%rd11+2048];
	ld.global.nc.f64 	%fd1911, [%rd11+2560];
	ld.global.nc.f64 	%fd1910, [%rd11+3072];
	ld.global.nc.f64 	%fd1909, [%rd11+3584];
$L__BB33_2:
	setp.gt.u32 	%p5, %r1, 63;
	bar.sync 	0;
	ld.const.f64 	%fd17, [const_oddDofToQuad];
	ld.const.f64 	%fd18, [const_evenDofToQuad];
	ld.const.f64 	%fd19, [const_oddDofToQuad+8];
	ld.const.f64 	%fd20, [const_evenDofToQuad+8];
	ld.const.f64 	%fd21, [const_oddDofToQuad+16];
	ld.const.f64 	%fd22, [const_evenDofToQuad+16];
	ld.const.f64 	%fd23, [const_oddDofToQuad+24];
	ld.const.f64 	%fd24, [const_evenDofToQuad+24];
	ld.const.f64 	%fd25, [const_oddDofToQuad+32];
	ld.const.f64 	%fd26, [const_evenDofToQuad+32];
	ld.const.f64 	%fd27, [const_oddDofToQuad+40];
	ld.const.f64 	%fd28, [const_evenDofToQuad+40];
	ld.const.f64 	%fd29, [const_oddDofToQuad+48];
	ld.const.f64 	%fd30, [const_evenDofToQuad+48];
	ld.const.f64 	%fd31, [const_oddDofToQuad+56];
	ld.const.f64 	%fd32, [const_evenDofToQuad+56];
	ld.const.f64 	%fd33, [const_oddDofToQuad+64];
	ld.const.f64 	%fd34, [const_evenDofToQuad+64];
	ld.const.f64 	%fd35, [const_oddDofToQuad+72];
	ld.const.f64 	%fd36, [const_evenDofToQuad+72];
	ld.const.f64 	%fd37, [const_oddDofToQuad+80];
	ld.const.f64 	%fd38, [const_evenDofToQuad+80];
	ld.const.f64 	%fd39, [const_oddDofToQuad+88];
	ld.const.f64 	%fd40, [const_evenDofToQuad+88];
	ld.const.f64 	%fd41, [const_oddDofToQuad+96];
	ld.const.f64 	%fd42, [const_evenDofToQuad+96];
	ld.const.f64 	%fd43, [const_oddDofToQuad+104];
	ld.const.f64 	%fd44, [const_evenDofToQuad+104];
	ld.const.f64 	%fd45, [const_oddDofToQuad+112];
	mov.u32 	%r30, _ZZ32massMatrixMultiplyConstantKernelILi8ELi10ELi1EEvidPKdS1_S1_S1_S1_S1_S1_PdE6s_tmp1;
	mad.lo.s32 	%r5, %r2, 8000, %r30;
	shr.u32 	%r6, %r1, 3;
	mad.lo.s32 	%r7, %r6, 80, %r5;
	shl.b32 	%r31, %r4, 3;
	add.s32 	%r8, %r7, %r31;
	@%p5 bra 	$L__BB33_4;
	add.f64 	%fd372, %fd1916, %fd1909;
	sub.f64 	%fd373, %fd1916, %fd1909;
	add.f64 	%fd374, %fd1915, %fd1910;
	sub.f64 	%fd375, %fd1915, %fd1910;
	add.f64 	%fd376, %fd1914, %fd1911;
	sub.f64 	%fd377, %fd1914, %fd1911;
	add.f64 	%fd378, %fd1913, %fd1912;
	sub.f64 	%fd379, %fd1913, %fd1912;
	fma.rn.f64 	%fd380, %fd17, %fd372, 0d0000000000000000;
	fma.rn.f64 	%fd381, %fd18, %fd373, 0d0000000000000000;
	fma.rn.f64 	%fd382, %fd19, %fd374, %fd380;
	fma.rn.f64 	%fd383, %fd20, %fd375, %fd381;
	fma.rn.f64 	%fd384, %fd21, %fd376, %fd382;
	fma.rn.f64 	%fd385, %fd22, %fd377, %fd383;
	fma.rn.f64 	%fd386, %fd23, %fd378, %fd384;
	fma.rn.f64 	%fd387, %fd24, %fd379, %fd385;
	add.f64 	%fd388, %fd387, %fd386;
	st.shared.f64 	[%r8], %fd388;
	sub.f64 	%fd389, %fd386, %fd387;
	st.shared.f64 	[%r8+7200], %fd389;
	fma.rn.f64 	%fd390, %fd25, %fd372, 0d0000000000000000;
	fma.rn.f64 	%fd391, %fd26, %fd373, 0d0000000000000000;
	fma.rn.f64 	%fd392, %fd27, %fd374, %fd390;
	fma.rn.f64 	%fd393, %fd28, %fd375, %fd391;
	fma.rn.f64 	%fd394, %fd29, %fd376, %fd392;
	fma.rn.f64 	%fd395, %fd30, %fd377, %fd393;
	fma.rn.f64 	%fd396, %fd31, %fd378, %fd394;
	fma.rn.f64 	%fd397, %fd32, %fd379, %fd395;
	add.f64 	%fd398, %fd397, %fd396;
	st.shared.f64 	[%r8+800], %fd398;
	sub.f64 	%fd399, %fd396, %fd397;
	st.shared.f64 	[%r8+6400], %fd399;
	fma.rn.f64 	%fd400, %fd33, %fd372, 0d0000000000000000;
	fma.rn.f64 	%fd401, %fd34, %fd373, 0d0000000000000000;
	fma.rn.f64 	%fd402, %fd35, %fd374, %fd400;
	fma.rn.f64 	%fd403, %fd36, %fd375, %fd401;
	fma.rn.f64 	%fd404, %fd37, %fd376, %fd402;
	fma.rn.f64 	%fd405, %fd38, %fd377, %fd403;
	fma.rn.f64 	%fd406, %fd39, %fd378, %fd404;
	fma.rn.f64 	%fd407, %fd40, %fd379, %fd405;
	add.f64 	%fd408, %fd407, %fd406;
	st.shared.f64 	[%r8+1600], %fd408;
	sub.f64 	%fd409, %fd406, %fd407;
	st.shared.f64 	[%r8+5600], %fd409;
	fma.rn.f64 	%fd410, %fd41, %fd372, 0d0000000000000000;
	fma.rn.f64 	%fd411, %fd42, %fd373, 0d0000000000000000;
	fma.rn.f64 	%fd412, %fd43, %fd374, %fd410;
	fma.rn.f64 	%fd413, %fd44, %fd375, %fd411;
	fma.rn.f64 	%fd414, %fd45, %fd376, %fd412;
	ld.const.f64 	%fd415, [const_evenDofToQuad+112];
	fma.rn.f64 	%fd416, %fd415, %fd377, %fd413;
	ld.const.f64 	%fd417, [const_oddDofToQuad+120];
	fma.rn.f64 	%fd418, %fd417, %fd378, %fd414;
	ld.const.f64 	%fd419, [const_evenDofToQuad+120];
	fma.rn.f64 	%fd420, %fd419, %fd379, %fd416;
	add.f64 	%fd421, %fd420, %fd418;
	st.shared.f64 	[%r8+2400], %fd421;
	sub.f64 	%fd422, %fd418, %fd420;
	st.shared.f64 	[%r8+4800], %fd422;
	ld.const.f64 	%fd423, [const_oddDofToQuad+128];
	fma.rn.f64 	%fd424, %fd423, %fd372, 0d0000000000000000;
	ld.const.f64 	%fd425, [const_evenDofToQuad+128];
	fma.rn.f64 	%fd426, %fd425, %fd373, 0d0000000000000000;
	ld.const.f64 	%fd427, [const_oddDofToQuad+136];
	fma.rn.f64 	%fd428, %fd427, %fd374, %fd424;
	ld.const.f64 	%fd429, [const_evenDofToQuad+136];
	fma.rn.f64 	%fd430, %fd429, %fd375, %fd426;
	ld.const.f64 	%fd431, [const_oddDofToQuad+144];
	fma.rn.f64 	%fd432, %fd431, %fd376, %fd428;
	ld.const.f64 	%fd433, [const_evenDofToQuad+144];
	fma.rn.f64 	%fd434, %fd433, %fd377, %fd430;
	ld.const.f64 	%fd435, [const_oddDofToQuad+152];
	fma.rn.f64 	%fd436, %fd435, %fd378, %fd432;
	ld.const.f64 	%fd437, [const_evenDofToQuad+152];
	fma.rn.f64 	%fd438, %fd437, %fd379, %fd434;
	add.f64 	%fd439, %fd438, %fd436;
	st.shared.f64 	[%r8+3200], %fd439;
	sub.f64 	%fd440, %fd436, %fd438;
	st.shared.f64 	[%r8+4000], %fd440;
$L__BB33_4:
	bar.sync 	0;
	setp.lt.u32 	%p6, %r1, 80;
	mad.lo.s32 	%r32, %r6, 720, %r7;
	add.s32 	%r9, %r32, %r31;
	@%p6 bra 	$L__BB33_6;
	ld.const.f64 	%fd1927, [const_evenDofToQuad+112];
	ld.const.f64 	%fd1926, [const_oddDofToQuad+120];
	ld.const.f64 	%fd1925, [const_evenDofToQuad+120];
	ld.const.f64 	%fd1924, [const_oddDofToQuad+128];
	ld.const.f64 	%fd1923, [const_evenDofToQuad+128];
	ld.const.f64 	%fd1922, [const_oddDofToQuad+136];
	ld.const.f64 	%fd1921, [const_evenDofToQuad+136];
	ld.const.f64 	%fd1920, [const_oddDofToQuad+144];
	ld.const.f64 	%fd1919, [const_evenDofToQuad+144];
	ld.const.f64 	%fd1918, [const_oddDofToQuad+152];
	ld.const.f64 	%fd1917, [const_evenDofToQuad+152];
	bra.uni 	$L__BB33_7;
$L__BB33_6:
	ld.shared.f64 	%fd441, [%r9];
	ld.shared.f64 	%fd442, [%r9+560];
	add.f64 	%fd443, %fd441, %fd442;
	sub.f64 	%fd444, %fd441, %fd442;
	ld.shared.f64 	%fd445, [%r9+80];
	ld.shared.f64 	%fd446, [%r9+480];
	add.f64 	%fd447, %fd445, %fd446;
	sub.f64 	%fd448, %fd445, %fd446;
	ld.shared.f64 	%fd449, [%r9+160];
	ld.shared.f64 	%fd450, [%r9+400];
	add.f64 	%fd451, %fd449, %fd450;
	sub.f64 	%fd452, %fd449, %fd450;
	ld.shared.f64 	%fd453, [%r9+240];
	ld.shared.f64 	%fd454, [%r9+320];
	add.f64 	%fd455, %fd453, %fd454;
	sub.f64 	%fd456, %fd453, %fd454;
	fma.rn.f64 	%fd457, %fd17, %fd443, 0d0000000000000000;
	fma.rn.f64 	%fd458, %fd18, %fd444, 0d0000000000000000;
	fma.rn.f64 	%fd459, %fd19, %fd447, %fd457;
	fma.rn.f64 	%fd460, %fd20, %fd448, %fd458;
	fma.rn.f64 	%fd461, %fd21, %fd451, %fd459;
	fma.rn.f64 	%fd462, %fd22, %fd452, %fd460;
	fma.rn.f64 	%fd463, %fd23, %fd455, %fd461;
	fma.rn.f64 	%fd464, %fd24, %fd456, %fd462;
	add.f64 	%fd465, %fd463, %fd464;
	st.shared.f64 	[%r9], %fd465;
	sub.f64 	%fd466, %fd463, %fd464;
	st.shared.f64 	[%r9+720], %fd466;
	fma.rn.f64 	%fd467, %fd25, %fd443, 0d0000000000000000;
	fma.rn.f64 	%fd468, %fd26, %fd444, 0d0000000000000000;
	fma.rn.f64 	%fd469, %fd27, %fd447, %fd467;
	fma.rn.f64 	%fd470, %fd28, %fd448, %fd468;
	fma.rn.f64 	%fd471, %fd29, %fd451, %fd469;
	fma.rn.f64 	%fd472, %fd30, %fd452, %fd470;
	fma.rn.f64 	%fd473, %fd31, %fd455, %fd471;
	fma.rn.f64 	%fd474, %fd32, %fd456, %fd472;
	add.f64 	%fd475, %fd473, %fd474;
	st.shared.f64 	[%r9+80], %fd475;
	sub.f64 	%fd476, %fd473, %fd474;
	st.shared.f64 	[%r9+640], %fd476;
	fma.rn.f64 	%fd477, %fd33, %fd443, 0d0000000000000000;
	fma.rn.f64 	%fd478, %fd34, %fd444, 0d0000000000000000;
	fma.rn.f64 	%fd479, %fd35, %fd447, %fd477;
	fma.rn.f64 	%fd480, %fd36, %fd448, %fd478;
	fma.rn.f64 	%fd481, %fd37, %fd451, %fd479;
	fma.rn.f64 	%fd482, %fd38, %fd452, %fd480;
	fma.rn.f64 	%fd483, %fd39, %fd455, %fd481;
	fma.rn.f64 	%fd484, %fd40, %fd456, %fd482;
	add.f64 	%fd485, %fd483, %fd484;
	st.shared.f64 	[%r9+160], %fd485;
	sub.f64 	%fd486, %fd483, %fd484;
	st.shared.f64 	[%r9+560], %fd486;
	fma.rn.f64 	%fd487, %fd41, %fd443, 0d0000000000000000;
	fma.rn.f64 	%fd488, %fd42, %fd444, 0d0000000000000000;
	fma.rn.f64 	%fd489, %fd43, %fd447, %fd487;
	fma.rn.f64 	%fd490, %fd44, %fd448, %fd488;
	fma.rn.f64 	%fd491, %fd45, %fd451, %fd489;
	ld.const.f64 	%fd1927, [const_evenDofToQuad+112];
	fma.rn.f64 	%fd492, %fd1927, %fd452, %fd490;
	ld.const.f64 	%fd1926, [const_oddDofToQuad+120];
	fma.rn.f64 	%fd493, %fd1926, %fd455, %fd491;
	ld.const.f64 	%fd1925, [const_evenDofToQuad+120];
	fma.rn.f64 	%fd494, %fd1925, %fd456, %fd492;
	add.f64 	%fd495, %fd493, %fd494;
	st.shared.f64 	[%r9+240], %fd495;
	sub.f64 	%fd496, %fd493, %fd494;
	st.shared.f64 	[%r9+480], %fd496;
	ld.const.f64 	%fd1924, [const_oddDofToQuad+128];
	fma.rn.f64 	%fd497, %fd1924, %fd443, 0d0000000000000000;
	ld.const.f64 	%fd1923, [const_evenDofToQuad+128];
	fma.rn.f64 	%fd498, %fd1923, %fd444, 0d0000000000000000;
	ld.const.f64 	%fd1922, [const_oddDofToQuad+136];
	fma.rn.f64 	%fd499, %fd1922, %fd447, %fd497;
	ld.const.f64 	%fd1921, [const_evenDofToQuad+136];
	fma.rn.f64 	%fd500, %fd1921, %fd448, %fd498;
	ld.const.f64 	%fd1920, [const_oddDofToQuad+144];
	fma.rn.f64 	%fd501, %fd1920, %fd451, %fd499;
	ld.const.f64 	%fd1919, [const_evenDofToQuad+144];
	fma.rn.f64 	%fd502, %fd1919, %fd452, %fd500;
	ld.const.f64 	%fd1918, [const_oddDofToQuad+152];
	fma.rn.f64 	%fd503, %fd1918, %fd455, %fd501;
	ld.const.f64 	%fd1917, [const_evenDofToQuad+152];
	fma.rn.f64 	%fd504, %fd1917, %fd456, %fd502;
	add.f64 	%fd505, %fd503, %fd504;
	st.shared.f64 	[%r9+320], %fd505;
	sub.f64 	%fd506, %fd503, %fd504;
	st.shared.f64 	[%r9+400], %fd506;
$L__BB33_7:
	setp.ge.s32 	%p7, %r3, %r21;
	bar.sync 	0;
	cvt.u16.u32 	%rs1, %r1;
	mul.hi.u16 	%rs2, %rs1, 6554;
	mul.lo.s16 	%rs3, %rs2, 10;
	sub.s16 	%rs4, %rs1, %rs3;
	cvt.u32.u16 	%r10, %rs4;
	cvt.u32.u16 	%r11, %rs2;
	mul.wide.u16 	%r34, %rs2, 800;
	add.s32 	%r35, %r5, %r34;
	mul.wide.u16 	%r36, %rs4, 80;
	add.s32 	%r12, %r35, %r36;
	ld.shared.f64 	%fd508, [%r12];
	ld.shared.f64 	%fd509, [%r12+56];
	add.f64 	%fd510, %fd508, %fd509;
	sub.f64 	%fd511, %fd508, %fd509;
	ld.shared.f64 	%fd512, [%r12+8];
	ld.shared.f64 	%fd513, [%r12+48];
	add.f64 	%fd514, %fd512, %fd513;
	sub.f64 	%fd515, %fd512, %fd513;
	ld.shared.f64 	%fd516, [%r12+16];
	ld.shared.f64 	%fd517, [%r12+40];
	add.f64 	%fd518, %fd516, %fd517;
	sub.f64 	%fd519, %fd516, %fd517;
	ld.shared.f64 	%fd520, [%r12+24];
	ld.shared.f64 	%fd521, [%r12+32];
	add.f64 	%fd522, %fd520, %fd521;
	sub.f64 	%fd523, %fd520, %fd521;
	fma.rn.f64 	%fd524, %fd17, %fd510, 0d0000000000000000;
	fma.rn.f64 	%fd525, %fd18, %fd511, 0d0000000000000000;
	fma.rn.f64 	%fd526, %fd19, %fd514, %fd524;
	fma.rn.f64 	%fd527, %fd20, %fd515, %fd525;
	fma.rn.f64 	%fd528, %fd21, %fd518, %fd526;
	fma.rn.f64 	%fd529, %fd22, %fd519, %fd527;
	fma.rn.f64 	%fd530, %fd23, %fd522, %fd528;
	fma.rn.f64 	%fd531, %fd24, %fd523, %fd529;
	add.f64 	%fd532, %fd530, %fd531;
	st.shared.f64 	[%r12], %fd532;
	sub.f64 	%fd533, %fd530, %fd531;
	st.shared.f64 	[%r12+72], %fd533;
	fma.rn.f64 	%fd534, %fd25, %fd510, 0d0000000000000000;
	fma.rn.f64 	%fd535, %fd26, %fd511, 0d0000000000000000;
	fma.rn.f64 	%fd536, %fd27, %fd514, %fd534;
	fma.rn.f64 	%fd537, %fd28, %fd515, %fd535;
	fma.rn.f64 	%fd538, %fd29, %fd518, %fd536;
	fma.rn.f64 	%fd539, %fd30, %fd519, %fd537;
	fma.rn.f64 	%fd540, %fd31, %fd522, %fd538;
	fma.rn.f64 	%fd541, %fd32, %fd523, %fd539;
	add.f64 	%fd542, %fd540, %fd541;
	st.shared.f64 	[%r12+8], %fd542;
	sub.f64 	%fd543, %fd540, %fd541;
	st.shared.f64 	[%r12+64], %fd543;
	fma.rn.f64 	%fd544, %fd33, %fd510, 0d0000000000000000;
	fma.rn.f64 	%fd545, %fd34, %fd511, 0d0000000000000000;
	fma.rn.f64 	%fd546, %fd35, %fd514, %fd544;
	fma.rn.f64 	%fd547, %fd36, %fd515, %fd545;
	fma.rn.f64 	%fd548, %fd37, %fd518, %fd546;
	fma.rn.f64 	%fd549, %fd38, %fd519, %fd547;
	fma.rn.f64 	%fd550, %fd39, %fd522, %fd548;
	fma.rn.f64 	%fd551, %fd40, %fd523, %fd549;
	add.f64 	%fd552, %fd550, %fd551;
	st.shared.f64 	[%r12+16], %fd552;
	sub.f64 	%fd553, %fd550, %fd551;
	st.shared.f64 	[%r12+56], %fd553;
	fma.rn.f64 	%fd554, %fd41, %fd510, 0d0000000000000000;
	fma.rn.f64 	%fd555, %fd42, %fd511, 0d0000000000000000;
	fma.rn.f64 	%fd556, %fd43, %fd514, %fd554;
	fma.rn.f64 	%fd557, %fd44, %fd515, %fd555;
	fma.rn.f64 	%fd558, %fd45, %fd518, %fd556;
	fma.rn.f64 	%fd559, %fd1927, %fd519, %fd557;
	fma.rn.f64 	%fd560, %fd1926, %fd522, %fd558;
	fma.rn.f64 	%fd561, %fd1925, %fd523, %fd559;
	add.f64 	%fd562, %fd560, %fd561;
	st.shared.f64 	[%r12+24], %fd562;
	sub.f64 	%fd563, %fd560, %fd561;
	st.shared.f64 	[%r12+48], %fd563;
	fma.rn.f64 	%fd564, %fd1924, %fd510, 0d0000000000000000;
	fma.rn.f64 	%fd565, %fd1923, %fd511, 0d0000000000000000;
	fma.rn.f64 	%fd566, %fd1922, %fd514, %fd564;
	fma.rn.f64 	%fd567, %fd1921, %fd515, %fd565;
	fma.rn.f64 	%fd568, %fd1920, %fd518, %fd566;
	fma.rn.f64 	%fd569, %fd1919, %fd519, %fd567;
	fma.rn.f64 	%fd570, %fd1918, %fd522, %fd568;
	fma.rn.f64 	%fd571, %fd1917, %fd523, %fd569;
	add.f64 	%fd572, %fd570, %fd571;
	st.shared.f64 	[%r12+32], %fd572;
	sub.f64 	%fd573, %fd570, %fd571;
	st.shared.f64 	[%r12+40], %fd573;
	bar.sync 	0;
	mad.lo.s32 	%r13, %r11, -720, %r35;
	mul.wide.u16 	%r37, %rs4, 8;
	add.s32 	%r14, %r13, %r37;
	ld.shared.f64 	%fd79, [%r14];
	ld.shared.f64 	%fd80, [%r14+800];
	ld.shared.f64 	%fd81, [%r14+1600];
	ld.shared.f64 	%fd82, [%r14+2400];
	ld.shared.f64 	%fd83, [%r14+3200];
	ld.shared.f64 	%fd84, [%r14+4000];
	ld.shared.f64 	%fd85, [%r14+4800];
	ld.shared.f64 	%fd86, [%r14+5600];
	ld.shared.f64 	%fd87, [%r14+6400];
	ld.shared.f64 	%fd88, [%r14+7200];
	mad.lo.s32 	%r38, %r3, 7000, %r1;
	mov.u32 	%r39, _ZZ29stiffnessMatrixMultiplyDeviceILi8ELi10ELi1EEviidPKdS1_S1_S1_PAT0__AT0__AplT0_Li0E_dPdE5s_Gpr;
	mad.lo.s32 	%r15, %r2, 800, %r39;
	cvta.to.global.u64 	%rd12, %rd2;
	mul.wide.s32 	%rd13, %r38, 8;
	add.s64 	%rd1, %rd12, %rd13;
	mov.f64 	%fd1928, 0d0000000000000000;
	mov.f64 	%fd1929, %fd1928;
	mov.f64 	%fd1930, %fd1928;
	mov.f64 	%fd1931, %fd1928;
	mov.f64 	%fd1932, %fd1928;
	mov.f64 	%fd1933, %fd1928;
	mov.f64 	%fd1934, %fd1928;
	@%p7 bra 	$L__BB33_9;
	ld.global.nc.f64 	%fd1928, [%rd1];
	ld.global.nc.f64 	%fd1929, [%rd1+8000];
	ld.global.nc.f64 	%fd1930, [%rd1+16000];
	ld.global.nc.f64 	%fd1931, [%rd1+24000];
	ld.global.nc.f64 	%fd1932, [%rd1+32000];
	ld.global.nc.f64 	%fd1933, [%rd1+40000];
	ld.global.nc.f64 	%fd1934, [%rd1+48000];
$L__BB33_9:
	mul.lo.s32 	%r40, %r11, 80;
	add.s32 	%r16, %r15, %r40;
	shl.b32 	%r41, %r10, 3;
	add.s32 	%r17, %r16, %r41;
	mov.u32 	%r42, _ZZ29stiffnessMatrixMultiplyDeviceILi8ELi10ELi1EEviidPKdS1_S1_S1_PAT0__AT0__AplT0_Li0E_dPdE5s_Gps;
	mad.lo.s32 	%r43, %r2, 800, %r42;
	add.s32 	%r19, %r43, %r41;
	add.s32 	%r18, %r19, %r40;
	mov.u32 	%r44, _ZZ32massMatrixMultiplyConstantKernelILi8ELi10ELi1EEvidPKdS1_S1_S1_S1_S1_S1_PdE13s_QuadToQuadD;
	add.s32 	%r45, %r44, %r41;
	add.s32 	%r20, %r5, %r41;
	mad.lo.s32 	%r46, %r10, 72, %r45;
	ld.shared.f64 	%fd103, [%r46];
	ld.shared.f64 	%fd575, [%r13];
	fma.rn.f64 	%fd576, %fd103, %fd575, 0d0000000000000000;
	add.s32 	%r47, %r44, %r40;
	ld.shared.f64 	%fd104, [%r47];
	ld.shared.f64 	%fd577, [%r20];
	fma.rn.f64 	%fd578, %fd104, %fd577, 0d0000000000000000;
	ld.shared.f64 	%fd579, [_ZZ32massMatrixMultiplyConstantKernelILi8ELi10ELi1EEvidPKdS1_S1_S1_S1_S1_S1_PdE13s_QuadToQuadD];
	fma.rn.f64 	%fd580, %fd579, %fd79, 0d0000000000000000;
	ld.shared.f64 	%fd105, [%r46+8];
	ld.shared.f64 	%fd581, [%r13+8];
	fma.rn.f64 	%fd582, %fd105, %fd581, %fd576;
	ld.shared.f64 	%fd106, [%r47+8];
	ld.shared.f64 	%fd583, [%r20+80];
	fma.rn.f64 	%fd584, %fd106, %fd583, %fd578;
	ld.shared.f64 	%fd585, [_ZZ32massMatrixMultiplyConstantKernelILi8ELi10ELi1EEvidPKdS1_S1_S1_S1_S1_S1_PdE13s_QuadToQuadD+8];
	fma.rn.f64 	%fd586, %fd585, %fd80, %fd580;
	ld.shared.f64 	%fd107, [%r46+16];
	ld.shared.f64 	%fd587, [%r13+16];
	fma.rn.f64 	%fd588, %fd107, %fd587, %fd582;
	ld.shared.f64 	%fd108, [%r47+16];
	ld.shared.f64 	%fd589, [%r20+160];
	fma.rn.f64 	%fd590, %fd108, %fd589, %fd584;
	ld.shared.f64 	%fd591, [_ZZ32massMatrixMultiplyConstantKernelILi8ELi10ELi1EEvidPKdS1_S1_S1_S1_S1_S1_PdE13s_QuadToQuadD+16];
	fma.rn.f64 	%fd592, %fd591, %fd81, %fd586;
	ld.shared.f64 	%fd109, [%r46+24];
	ld.shared.f64 	%fd593, [%r13+24];
	fma.rn.f64 	%fd594, %fd109, %fd593, %fd588;
	ld.shared.f64 	%fd110, [%r47+24];
	ld.shared.f64 	%fd595, [%r20+240];
	fma.rn.f64 	%fd596, %fd110, %fd595, %fd590;
	ld.shared.f64 	%fd597, [_ZZ32massMatrixMultiplyConstantKernelILi8ELi10ELi1EEvidPKdS1_S1_S1_S1_S1_S1_PdE13s_QuadToQuadD+24];
	fma.rn.f64 	%fd598, %fd597, %fd82, %fd592;
	ld.shared.f64 	%fd111, [%r46+32];
	ld.shared.f64 	%fd599, [%r13+32];
	fma.rn.f64 	%fd600, %fd111, %fd599, %fd594;
	ld.shared.f64 	%fd112, [%r47+32];
	ld.shared.f64 	%fd601, [%r20+320];
	fma.rn.f64 	%fd602, %fd112, %fd601, %fd596;
	ld.shared.f64 	%fd603, [_ZZ32massMatrixMultiplyConstantKernelILi8ELi10ELi1EEvidPKdS1_S1_S1_S1_S1_S1_PdE13s_QuadToQuadD+32];
	fma.rn.f64 	%fd604, %fd603, %fd83, %fd598;
	ld.shared.f64 	%fd113, [%r46+40];
	ld.shared.f64 	%fd605, [%r13+40];
	fma.rn.f64 	%fd606, %fd113, %fd605, %fd600;
	ld.shared.f64 	%fd114, [%r47+40];
	ld.shared.f64 	%fd607, [%r20+400];
	fma.rn.f64 	%fd608, %fd114, %fd607, %fd602;
	ld.shared.f64 	%fd609, [_ZZ32massMatrixMultiplyConstantKernelILi8ELi10ELi1EEvidPKdS1_S1_S1_S1_S1_S1_PdE13s_QuadToQuadD+40];
	fma.rn.f64 	%fd610, %fd609, %fd84, %fd604;
	ld.shared.f64 	%fd115, [%r46+48];
	ld.shared.f64 	%fd611, [%r13+48];
	fma.rn.f64 	%fd612, %fd115, %fd611, %fd606;
	ld.shared.f64 	%fd116, [%r47+48];
	ld.shared.f64 	%fd613, [%r20+480];
	fma.rn.f64 	%fd614, %fd116, %fd613, %fd608;
	ld.shared.f64 	%fd615, [_ZZ32massMatrixMultiplyConstantKernelILi8ELi10ELi1EEvidPKdS1_S1_S1_S1_S1_S1_PdE13s_QuadToQuadD+48];
	fma.rn.f64 	%fd616, %fd615, %fd85, %fd610;
	ld.shared.f64 	%fd117, [%r46+56];
	ld.shared.f64 	%fd617, [%r13+56];
	fma.rn.f64 	%fd618, %fd117, %fd617, %fd612;
	ld.shared.f64 	%fd118, [%r47+56];
	ld.shared.f64 	%fd619, [%r20+560];
	fma.rn.f64 	%fd620, %fd118, %fd619, %fd614;
	ld.shared.f64 	%fd621, [_ZZ32massMatrixMultiplyConstantKernelILi8ELi10ELi1EEvidPKdS1_S1_S1_S1_S1_S1_PdE13s_QuadToQuadD+56];
	fma.rn.f64 	%fd622, %fd621, %fd86, %fd616;
	ld.shared.f64 	%fd119, [%r46+64];
	ld.shared.f64 	%fd623, [%r13+64];
	fma.rn.f64 	%fd624, %fd119, %fd623, %fd618;
	ld.shared.f64 	%fd120, [%r47+64];
	ld.shared.f64 	%fd625, [%r20+640];
	fma.rn.f64 	%fd626, %fd120, %fd625, %fd620;
	ld.shared.f64 	%fd627, [_ZZ32massMatrixMultiplyConstantKernelILi8ELi10ELi1EEvidPKdS1_S1_S1_S1_S1_S1_PdE13s_QuadToQuadD+64];
	fma.rn.f64 	%fd628, %fd627, %fd87, %fd622;
	ld.shared.f64 	%fd121, [%r46+72];
	ld.shared.f64 	%fd629, [%r13+72];
	fma.rn.f64 	%fd630, %fd121, %fd629, %fd624;
	ld.shared.f64 	%fd122, [%r47+72];
	ld.shared.f64 	%fd631, [%r20+720];
	fma.rn.f64 	%fd632, %fd122, %fd631, %fd626;
	ld.shared.f64 	%fd633, [_ZZ32massMatrixMultiplyConstantKernelILi8ELi10ELi1EEvidPKdS1_S1_S1_S1_S1_S1_PdE13s_QuadToQuadD+72];
	fma.rn.f64 	%fd634, %fd633, %fd88, %fd628;
	bar.sync 	0;
	mul.f64 	%fd635, %fd1929, %fd632;
	fma.rn.f64 	%fd636, %fd1928, %fd630, %fd635;
	fma.rn.f64 	%fd637, %fd1930, %fd634, %fd636;
	st.shared.f64 	[%r17], %fd637;
	mul.f64 	%fd638, %fd1931, %fd632;
	fma.rn.f64 	%fd639, %fd1929, %fd630, %fd638;
	fma.rn.f64 	%fd640, %fd1932, %fd634, %fd639;
	st.shared.f64 	[%r18], %fd640;
	mul.f64 	%fd641, %fd1932, %fd632;
	fma.rn.f64 	%fd642, %fd1930, %fd630, %fd641;
	fma.rn.f64 	%fd643, %fd1933, %fd634, %fd642;
	mul.f64 	%fd644, %fd369, %fd1934;
	bar.sync 	0;
	ld.shared.f64 	%fd123, [%r45];
	ld.shared.f64 	%fd645, [%r16];
	mul.f64 	%fd646, %fd123, %fd645;
	fma.rn.f64 	%fd647, %fd644, %fd79, %fd646;
	mad.lo.s32 	%r48, %r11, -72, %r47;
	ld.shared.f64 	%fd124, [%r48];
	ld.shared.f64 	%fd648, [%r19];
	fma.rn.f64 	%fd649, %fd124, %fd648, %fd647;
	fma.rn.f64 	%fd650, %fd643, %fd579, 0d0000000000000000;
	mad.lo.s32 	%r49, %r10, -72, %r46;
	ld.shared.f64 	%fd125, [%r49+80];
	ld.shared.f64 	%fd651, [%r16+8];
	fma.rn.f64 	%fd652, %fd125, %fd651, %fd649;
	ld.shared.f64 	%fd126, [%r48+80];
	ld.shared.f64 	%fd653, [%r19+80];
	fma.rn.f64 	%fd654, %fd126, %fd653, %fd652;
	fma.rn.f64 	%fd127, %fd643, %fd585, 0d0000000000000000;
	ld.shared.f64 	%fd128, [%r49+160];
	ld.shared.f64 	%fd655, [%r16+16];
	fma.rn.f64 	%fd656, %fd128, %fd655, %fd654;
	ld.shared.f64 	%fd129, [%r48+160];
	ld.shared.f64 	%fd657, [%r19+160];
	fma.rn.f64 	%fd658, %fd129, %fd657, %fd656;
	fma.rn.f64 	%fd130, %fd643, %fd591, 0d0000000000000000;
	ld.shared.f64 	%fd131, [%r49+240];
	ld.shared.f64 	%fd659, [%r16+24];
	fma.rn.f64 	%fd660, %fd131, %fd659, %fd658;
	ld.shared.f64 	%fd132, [%r48+240];
	ld.shared.f64 	%fd661, [%r19+240];
	fma.rn.f64 	%fd662, %fd132, %fd661, %fd660;
	fma.rn.f64 	%fd133, %fd643, %fd597, 0d0000000000000000;
	ld.shared.f64 	%fd134, [%r49+320];
	ld.shared.f64 	%fd663, [%r16+32];
	fma.rn.f64 	%fd664, %fd134, %fd663, %fd662;
	ld.shared.f64 	%fd135, [%r48+320];
	ld.shared.f64 	%fd665, [%r19+320];
	fma.rn.f64 	%fd666, %fd135, %fd665, %fd664;
	fma.rn.f64 	%fd136, %fd643, %fd603, 0d0000000000000000;
	ld.shared.f64 	%fd137, [%r49+400];
	ld.shared.f64 	%fd667, [%r16+40];
	fma.rn.f64 	%fd668, %fd137, %fd667, %fd666;
	ld.shared.f64 	%fd138, [%r48+400];
	ld.shared.f64 	%fd669, [%r19+400];
	fma.rn.f64 	%fd670, %fd138, %fd669, %fd668;
	fma.rn.f64 	%fd139, %fd643, %fd609, 0d0000000000000000;
	ld.shared.f64 	%fd140, [%r49+480];
	ld.shared.f64 	%fd671, [%r16+48];
	fma.rn.f64 	%fd672, %fd140, %fd671, %fd670;
	ld.shared.f64 	%fd141, [%r48+480];
	ld.shared.f64 	%fd673, [%r19+480];
	fma.rn.f64 	%fd674, %fd141, %fd673, %fd672;
	fma.rn.f64 	%fd142, %fd643, %fd615, 0d0000000000000000;
	ld.shared.f64 	%fd143, [%r49+560];
	ld.shared.f64 	%fd675, [%r16+56];
	fma.rn.f64 	%fd676, %fd143, %fd675, %fd674;
	ld.shared.f64 	%fd144, [%r48+560];
	ld.shared.f64 	%fd677, [%r19+560];
	fma.rn.f64 	%fd678, %fd144, %fd677, %fd676;
	fma.rn.f64 	%fd145, %fd643, %fd621, 0d0000000000000000;
	ld.shared.f64 	%fd146, [%r49+640];
	ld.shared.f64 	%fd679, [%r16+64];
	fma.rn.f64 	%fd680, %fd146, %fd679, %fd678;
	ld.shared.f64 	%fd147, [%r48+640];
	ld.shared.f64 	%fd681, [%r19+640];
	fma.rn.f64 	%fd682, %fd147, %fd681, %fd680;
	fma.rn.f64 	%fd148, %fd643, %fd627, 0d0000000000000000;
	ld.shared.f64 	%fd149, [%r49+720];
	ld.shared.f64 	%fd683, [%r16+72];
	fma.rn.f64 	%fd684, %fd149, %fd683, %fd682;
	ld.shared.f64 	%fd150, [%r48+720];
	ld.shared.f64 	%fd685, [%r19+720];
	fma.rn.f64 	%fd686, %fd150, %fd685, %fd684;
	fma.rn.f64 	%fd151, %fd643, %fd633, 0d0000000000000000;
	add.f64 	%fd152, %fd686, %fd650;
	mov.f64 	%fd1935, 0d0000000000000000;
	mov.f64 	%fd1936, %fd1935;
	mov.f64 	%fd1937, %fd1935;
	mov.f64 	%fd1938, %fd1935;
	mov.f64 	%fd1939, %fd1935;
	mov.f64 	%fd1940, %fd1935;
	mov.f64 	%fd1941, %fd1935;
	@%p7 bra 	$L__BB33_11;
	ld.global.nc.f64 	%fd1935, [%rd1+800];
	ld.global.nc.f64 	%fd1936, [%rd1+8800];
	ld.global.nc.f64 	%fd1937, [%rd1+16800];
	ld.global.nc.f64 	%fd1938, [%rd1+24800];
	ld.global.nc.f64 	%fd1939, [%rd1+32800];
	ld.global.nc.f64 	%fd1940, [%rd1+40800];
	ld.global.nc.f64 	%fd1941, [%rd1+48800];
$L__BB33_11:
	ld.shared.f64 	%fd688, [%r13+800];
	fma.rn.f64 	%fd689, %fd103, %fd688, 0d0000000000000000;
	ld.shared.f64 	%fd690, [%r20+800];
	fma.rn.f64 	%fd691, %fd104, %fd690, 0d0000000000000000;
	ld.shared.f64 	%fd692, [_ZZ32massMatrixMultiplyConstantKernelILi8ELi10ELi1EEvidPKdS1_S1_S1_S1_S1_S1_PdE13s_QuadToQuadD+80];
	fma.rn.f64 	%fd693, %fd692, %fd79, 0d0000000000000000;
	ld.shared.f64 	%fd694, [%r13+808];
	fma.rn.f64 	%fd695, %fd105, %fd694, %fd689;
	ld.shared.f64 	%fd696, [%r20+880];
	fma.rn.f64 	%fd697, %fd106, %fd696, %fd691;
	ld.shared.f64 	%fd698, [_ZZ32massMatrixMultiplyConstantKernelILi8ELi10ELi1EEvidPKdS1_S1_S1_S1_S1_S1_PdE13s_QuadToQuadD+88];
	fma.rn.f64 	%fd699, %fd698, %fd80, %fd693;
	ld.shared.f64 	%fd700, [%r13+816];
	fma.rn.f64 	%fd701, %fd107, %fd700, %fd695;
	ld.shared.f64 	%fd702, [%r20+960];
	fma.rn.f64 	%fd703, %fd108, %fd702, %fd697;
	ld.shared.f64 	%fd704, [_ZZ32massMatrixMultiplyConstantKernelILi8ELi10ELi1EEvidPKdS1_S1_S1_S1_S1_S1_PdE13s_QuadToQuadD+96];
	fma.rn.f64 	%fd705, %fd704, %fd81, %fd699;
	ld.shared.f64 	%fd706, [%r13+824];
	fma.rn.f64 	%fd707, %fd109, %fd706, %fd701;
	ld.shared.f64 	%fd708, [%r20+1040];
	fma.rn.f64 	%fd709, %fd110, %fd708, %fd703;
	ld.shared.f64 	%fd710, [_ZZ32massMatrixMultiplyConstantKernelILi8ELi10ELi1EEvidPKdS1_S1_S1_S1_S1_S1_PdE13s_QuadToQuadD+104];
	fma.rn.f64 	%fd711, %fd710, %fd82, %fd705;
	ld.shared.f64 	%fd712, [%r13+832];
	fma.rn.f64 	%fd713, %fd111, %fd712, %fd707;
	ld.shared.f64 	%fd714, [%r20+1120];
	fma.rn.f64 	%fd715, %fd112, %fd714, %fd709;
	ld.shared.f64 	%fd716, [_ZZ32massMatrixMultiplyConstantKernelILi8ELi10ELi1EEvidPKdS1_S1_S1_S1_S1_S1_PdE13s_QuadToQuadD+112];
	fma.rn.f64 	%fd717, %fd716, %fd83, %fd711;
	ld.shared.f64 	%fd718, [%r13+840];
	fma.rn.f64 	%fd719, %fd113, %fd718, %fd713;
	ld.shared.f64 	%fd720, [%r20+1200];
	fma.rn.f64 	%fd721, %fd114, %fd720, %fd715;
	ld.shared.f64 	%fd722, [_ZZ32massMatrixMultiplyConstantKernelILi8ELi10ELi1EEvidPKdS1_S1_S1_S1_S1_S1_PdE13s_QuadToQuadD+120];
	fma.rn.f64 	%fd723, %fd722, %fd84, %fd717;
	ld.shared.f64 	%fd724, [%r13+848];
	fma.rn.f64 	%fd725, %fd115, %fd724, %fd719;
	ld.shared.f64 	%fd726, [%r20+1280];
	fma.rn.f64 	%fd727, %fd116, %fd726, %fd721;
	ld.shared.f64 	%fd728, [_ZZ32massMatrixMultiplyConstantKernelILi8ELi10ELi1EEvidPKdS1_S1_S1_S1_S1_S1_PdE13s_QuadToQuadD+128];
	fma.rn.f64 	%fd729, %fd728, %fd85, %fd723;
	ld.shared.f64 	%fd730, [%r13+856];
	fma.rn.f64 	%fd731, %fd117, %fd730, %fd725;
	ld.shared.f64 	%fd732, [%r20+1360];
	fma.rn.f64 	%fd733, %fd118, %fd732, %fd727;
	ld.shared.f64 	%fd734, [_ZZ32massMatrixMultiplyConstantKernelILi8ELi10ELi1EEvidPKdS1_S1_S1_S1_S1_S1_PdE13s_QuadToQuadD+136];
	fma.rn.f64 	%fd735, %fd734, %fd86, %fd729;
	ld.shared.f64 	%fd736, [%r13+864];
	fma.rn.f64 	%fd737, %fd119, %fd736, %fd731;
	ld.shared.f64 	%fd738, [%r20+1440];
	fma.rn.f64 	%fd739, %fd120, %fd738, %fd733;
	ld.shared.f64 	%fd740, [_ZZ32massMatrixMultiplyConstantKernelILi8ELi10ELi1EEvidPKdS1_S1_S1_S1_S1_S1_PdE13s_QuadToQuadD+144];
	fma.rn.f64 	%fd741, %fd740, %fd87, %fd735;
	ld.shared.f64 	%fd742, [%r13+872];
	fma.rn.f64 	%fd743, %fd121, %fd742, %fd737;
	ld.shared.f64 	%fd744, [%r20+1520];
	fma.rn.f64 	%fd745, %fd122, %fd744, %fd739;
	ld.shared.f64 	%fd746, [_ZZ32massMatrixMultiplyConstantKernelILi8ELi10ELi1EEvidPKdS1_S1_S1_S1_S1_S1_PdE13s_QuadToQuadD+152];
	fma.rn.f64 	%fd747, %fd746, %fd88, %fd741;
	bar.sync 	0;
	mul.f64 	%fd748, %fd1936, %fd745;
	fma.rn.f64 	%fd749, %fd1935, %fd743, %fd748;
	fma.rn.f64 	%fd750, %fd1937, %fd747, %fd749;
	st.shared.f64 	[%r17], %fd750;
	mul.f64 	%fd751, %fd1938, %fd745;
	fma.rn.f64 	%fd752, %fd1936, %fd743, %fd751;
	fma.rn.f64 	%fd753, %fd1939, %fd747, %fd752;
	st.shared.f64 	[%r18], %fd753;
	mul.f64 	%fd754, %fd1939, %fd745;
	fma.rn.f64 	%fd755, %fd1937, %fd743, %fd754;
	fma.rn.f64 	%fd756, %fd1940, %fd747, %fd755;
	mul.f64 	%fd757, %fd369, %fd1941;
	bar.sync 	0;
	ld.shared.f64 	%fd758, [%r16];
	mul.f64 	%fd759, %fd123, %fd758;
	fma.rn.f64 	%fd760, %fd757, %fd80, %fd759;
	ld.shared.f64 	%fd761, [%r19];
	fma.rn.f64 	%fd762, %fd124, %fd761, %fd760;
	fma.rn.f64 	%fd167, %fd756, %fd692, %fd152;
	ld.shared.f64 	%fd763, [%r16+8];
	fma.rn.f64 	%fd764, %fd125, %fd763, %fd762;
	ld.shared.f64 	%fd765, [%r19+80];
	fma.rn.f64 	%fd766, %fd126, %fd765, %fd764;
	fma.rn.f64 	%fd767, %fd756, %fd698, %fd127;
	ld.shared.f64 	%fd768, [%r16+16];
	fma.rn.f64 	%fd769, %fd128, %fd768, %fd766;
	ld.shared.f64 	%fd770, [%r19+160];
	fma.rn.f64 	%fd771, %fd129, %fd770, %fd769;
	fma.rn.f64 	%fd168, %fd756, %fd704, %fd130;
	ld.shared.f64 	%fd772, [%r16+24];
	fma.rn.f64 	%fd773, %fd131, %fd772, %fd771;
	ld.shared.f64 	%fd774, [%r19+240];
	fma.rn.f64 	%fd775, %fd132, %fd774, %fd773;
	fma.rn.f64 	%fd169, %fd756, %fd710, %fd133;
	ld.shared.f64 	%fd776, [%r16+32];
	fma.rn.f64 	%fd777, %fd134, %fd776, %fd775;
	ld.shared.f64 	%fd778, [%r19+320];
	fma.rn.f64 	%fd779, %fd135, %fd778, %fd777;
	fma.rn.f64 	%fd170, %fd756, %fd716, %fd136;
	ld.shared.f64 	%fd780, [%r16+40];
	fma.rn.f64 	%fd781, %fd137, %fd780, %fd779;
	ld.shared.f64 	%fd782, [%r19+400];
	fma.rn.f64 	%fd783, %fd138, %fd782, %fd781;
	fma.rn.f64 	%fd171, %fd756, %fd722, %fd139;
	ld.shared.f64 	%fd784, [%r16+48];
	fma.rn.f64 	%fd785, %fd140, %fd784, %fd783;
	ld.shared.f64 	%fd786, [%r19+480];
	fma.rn.f64 	%fd787, %fd141, %fd786, %fd785;
	fma.rn.f64 	%fd172, %fd756, %fd728, %fd142;
	ld.shared.f64 	%fd788, [%r16+56];
	fma.rn.f64 	%fd789, %fd143, %fd788, %fd787;
	ld.shared.f64 	%fd790, [%r19+560];
	fma.rn.f64 	%fd791, %fd144, %fd790, %fd789;
	fma.rn.f64 	%fd173, %fd756, %fd734, %fd145;
	ld.shared.f64 	%fd792, [%r16+64];
	fma.rn.f64 	%fd793, %fd146, %fd792, %fd791;
	ld.shared.f64 	%fd794, [%r19+640];
	fma.rn.f64 	%fd795, %fd147, %fd794, %fd793;
	fma.rn.f64 	%fd174, %fd756, %fd740, %fd148;
	ld.shared.f64 	%fd796, [%r16+72];
	fma.rn.f64 	%fd797, %fd149, %fd796, %fd795;
	ld.shared.f64 	%fd798, [%r19+720];
	fma.rn.f64 	%fd799, %fd150, %fd798, %fd797;
	fma.rn.f64 	%fd175, %fd756, %fd746, %fd151;
	add.f64 	%fd176, %fd799, %fd767;
	mov.f64 	%fd1942, 0d0000000000000000;
	mov.f64 	%fd1943, %fd1942;
	mov.f64 	%fd1944, %fd1942;
	mov.f64 	%fd1945, %fd1942;
	mov.f64 	%fd1946, %fd1942;
	mov.f64 	%fd1947, %fd1942;
	mov.f64 	%fd1948, %fd1942;
	@%p7 bra 	$L__BB33_13;
	ld.global.nc.f64 	%fd1942, [%rd1+1600];
	ld.global.nc.f64 	%fd1943, [%rd1+9600];
	ld.global.nc.f64 	%fd1944, [%rd1+17600];
	ld.global.nc.f64 	%fd1945, [%rd1+25600];
	ld.global.nc.f64 	%fd1946, [%rd1+33600];
	ld.global.nc.f64 	%fd1947, [%rd1+41600];
	ld.global.nc.f64 	%fd1948, [%rd1+49600];
$L__BB33_13:
	ld.shared.f64 	%fd801, [%r13+1600];
	fma.rn.f64 	%fd802, %fd103, %fd801, 0d0000000000000000;
	ld.shared.f64 	%fd803, [%r20+1600];
	fma.rn.f64 	%fd804, %fd104, %fd803, 0d0000000000000000;
	ld.shared.f64 	%fd805, [_ZZ32massMatrixMultiplyConstantKernelILi8ELi10ELi1EEvidPKdS1_S1_S1_S1_S1_S1_PdE13s_QuadToQuadD+160];
	fma.rn.f64 	%fd806, %fd805, %fd79, 0d0000000000000000;
	ld.shared.f64 	%fd807, [%r13+1608];
	fma.rn.f64 	%fd808, %fd105, %fd807, %fd802;
	ld.shared.f64 	%fd809, [%r20+1680];
	fma.rn.f64 	%fd810, %fd106, %fd809, %fd804;
	ld.shared.f64 	%fd811, [_ZZ32massMatrixMultiplyConstantKernelILi8ELi10ELi1EEvidPKdS1_S1_S1_S1_S1_S1_PdE13s_QuadToQuadD+168];
	fma.rn.f64 	%fd812, %fd811, %fd80, %fd806;
	ld.shared.f64 	%fd813, [%r13+1616];
	fma.rn.f64 	%fd814, %fd107, %fd813, %fd808;
	ld.shared.f64 	%fd815, [%r20+1760];
	fma.rn.f64 	%fd816, %fd108, %fd815, %fd810;
	ld.shared.f64 	%fd817, [_ZZ32massMatrixMultiplyConstantKernelILi8ELi10ELi1EEvidPKdS1_S1_S1_S1_S1_S1_PdE13s_QuadToQuadD+176];
	fma.rn.f64 	%fd818, %fd817, %fd81, %fd812;
	ld.shared.f64 	%fd819, [%r13+1624];
	fma.rn.f64 	%fd820, %fd109, %fd819, %fd814;
	ld.shared.f64 	%fd821, [%r20+1840];
	fma.rn.f64 	%fd822, %fd110, %fd821, %fd816;
	ld.shared.f64 	%fd823, [_ZZ32massMatrixMultiplyConstantKernelILi8ELi10ELi1EEvidPKdS1_S1_S1_S1_S1_S1_PdE13s_QuadToQuadD+184];
	fma.rn.f64 	%fd824, %fd823, %fd82, %fd818;
	ld.shared.f64 	%fd825, [%r13+1632];
	fma.rn.f64 	%fd826, %fd111, %fd825, %fd820;
	ld.shared.f64 	%fd827, [%r20+1920];
	fma.rn.f64 	%fd828, %fd112, %fd827, %fd822;
	ld.shared.f64 	%fd829, [_ZZ32massMatrixMultiplyConstantKernelILi8ELi10ELi1EEvidPKdS1_S1_S1_S1_S1_S1_PdE13s_QuadToQuadD+192];
	fma.rn.f64 	%fd830, %fd829, %fd83, %fd824;
	ld.shared.f64 	%fd831, [%r13+1640];
	fma.rn.f64 	%fd832, %fd113, %fd831, %fd826;
	ld.shared.f64 	%fd833, [%r20+2000];
	fma.rn.f64 	%fd834, %fd114, %fd833, %fd828;
	ld.shared.f64 	%fd835, [_ZZ32massMatrixMultiplyConstantKernelILi8ELi10ELi1EEvidPKdS1_S1_S1_S1_S1_S1_PdE13s_QuadToQuadD+200];
	fma.rn.f64 	%fd836, %fd835, %fd84, %fd830;
	ld.shared.f64 	%fd837, [%r13+1648];
	fma.rn.f64 	%fd838, %fd115, %fd837, %fd832;
	ld.shared.f64 	%fd839, [%r20+2080];
	fma.rn.f64 	%fd840, %fd116, %fd839, %fd834;
	ld.shared.f64 	%fd841, [_ZZ32massMatrixMultiplyConstantKernelILi8ELi10ELi1EEvidPKdS1_S1_S1_S1_S1_S1_PdE13s_QuadToQuadD+208];
	fma.rn.f64 	%fd842, %fd841, %fd85, %fd836;
	ld.shared.f64 	%fd843, [%r13+1656];
	fma.rn.f64 	%fd844, %fd117, %fd843, %fd838;
	ld.shared.f64 	%fd845, [%r20+2160];
	fma.rn.f64 	%fd846, %fd118, %fd845, %fd840;
	ld.shared.f64 	%fd847, [_ZZ32massMatrixMultiplyConstantKernelILi8ELi10ELi1EEvidPKdS1_S1_S1_S1_S1_S1_PdE13s_QuadToQuadD+216];
	fma.rn.f64 	%fd848, %fd847, %fd86, %fd842;
	ld.shared.f64 	%fd849, [%r13+1664];
	fma.rn.f64 	%fd850, %fd119, %fd849, %fd844;
	ld.shared.f64 	%fd851, [%r20+2240];
	fma.rn.f64 	%fd852, %fd120, %fd851, %fd846;
	ld.shared.f64 	%fd853, [_ZZ32massMatrixMultiplyConstantKernelILi8ELi10ELi1EEvidPKdS1_S1_S1_S1_S1_S1_PdE13s_QuadToQuadD+224];
	fma.rn.f64 	%fd854, %fd853, %fd87, %fd848;
	ld.shared.f64 	%fd855, [%r13+1672];
	fma.rn.f64 	%fd856, %fd121, %fd855, %fd850;
	ld.shared.f64 	%fd857, [%r20+2320];
	fma.rn.f64 	%fd858, %fd122, %fd857, %fd852;
	ld.shared.f64 	%fd859, [_ZZ32massMatrixMultiplyConstantKernelILi8ELi10ELi1EEvidPKdS1_S1_S1_S1_S1_S1_PdE13s_QuadToQuadD+232];
	fma.rn.f64 	%fd860, %fd859, %fd88, %fd854;
	bar.sync 	0;
	mul.f64 	%fd861, %fd1943, %fd858;
	fma.rn.f64 	%fd862, %fd1942, %fd856, %fd861;
	fma.rn.f64 	%fd863, %fd1944, %fd860, %fd862;
	st.shared.f64 	[%r17], %fd863;
	mul.f64 	%fd864, %fd1945, %fd858;
	fma.rn.f64 	%fd865, %fd1943, %fd856, %fd864;
	fma.rn.f64 	%fd866, %fd1946, %fd860, %fd865;
	st.shared.f64 	[%r18], %fd866;
	mul.f64 	%fd867, %fd1946, %fd858;
	fma.rn.f64 	%fd868, %fd1944, %fd856, %fd867;
	fma.rn.f64 	%fd869, %fd1947, %fd860, %fd868;
	mul.f64 	%fd870, %fd369, %fd1948;
	bar.sync 	0;
	ld.shared.f64 	%fd871, [%r16];
	mul.f64 	%fd872, %fd123, %fd871;
	fma.rn.f64 	%fd873, %fd870, %fd81, %fd872;
	ld.shared.f64 	%fd874, [%r19];
	fma.rn.f64 	%fd875, %fd124, %fd874, %fd873;
	fma.rn.f64 	%fd191, %fd869, %fd805, %fd167;
	ld.shared.f64 	%fd876, [%r16+8];
	fma.rn.f64 	%fd877, %fd125, %fd876, %fd875;
	ld.shared.f64 	%fd878, [%r19+80];
	fma.rn.f64 	%fd879, %fd126, %fd878, %fd877;
	fma.rn.f64 	%fd192, %fd869, %fd811, %fd176;
	ld.shared.f64 	%fd880, [%r16+16];
	fma.rn.f64 	%fd881, %fd128, %fd880, %fd879;
	ld.shared.f64 	%fd882, [%r19+160];
	fma.rn.f64 	%fd883, %fd129, %fd882, %fd881;
	fma.rn.f64 	%fd884, %fd869, %fd817, %fd168;
	ld.shared.f64 	%fd885, [%r16+24];
	fma.rn.f64 	%fd886, %fd131, %fd885, %fd883;
	ld.shared.f64 	%fd887, [%r19+240];
	fma.rn.f64 	%fd888, %fd132, %fd887, %fd886;
	fma.rn.f64 	%fd193, %fd869, %fd823, %fd169;
	ld.shared.f64 	%fd889, [%r16+32];
	fma.rn.f64 	%fd890, %fd134, %fd889, %fd888;
	ld.shared.f64 	%fd891, [%r19+320];
	fma.rn.f64 	%fd892, %fd135, %fd891, %fd890;
	fma.rn.f64 	%fd194, %fd869, %fd829, %fd170;
	ld.shared.f64 	%fd893, [%r16+40];
	fma.rn.f64 	%fd894, %fd137, %fd893, %fd892;
	ld.shared.f64 	%fd895, [%r19+400];
	fma.rn.f64 	%fd896, %fd138, %fd895, %fd894;
	fma.rn.f64 	%fd195, %fd869, %fd835, %fd171;
	ld.shared.f64 	%fd897, [%r16+48];
	fma.rn.f64 	%fd898, %fd140, %fd897, %fd896;
	ld.shared.f64 	%fd899, [%r19+480];
	fma.rn.f64 	%fd900, %fd141, %fd899, %fd898;
	fma.rn.f64 	%fd196, %fd869, %fd841, %fd172;
	ld.shared.f64 	%fd901, [%r16+56];
	fma.rn.f64 	%fd902, %fd143, %fd901, %fd900;
	ld.shared.f64 	%fd903, [%r19+560];
	fma.rn.f64 	%fd904, %fd144, %fd903, %fd902;
	fma.rn.f64 	%fd197, %fd869, %fd847, %fd173;
	ld.shared.f64 	%fd905, [%r16+64];
	fma.rn.f64 	%fd906, %fd146, %fd905, %fd904;
	ld.shared.f64 	%fd907, [%r19+640];
	fma.rn.f64 	%fd908, %fd147, %fd907, %fd906;
	fma.rn.f64 	%fd198, %fd869, %fd853, %fd174;
	ld.shared.f64 	%fd909, [%r16+72];
	fma.rn.f64 	%fd910, %fd149, %fd909, %fd908;
	ld.shared.f64 	%fd911, [%r19+720];
	fma.rn.f64 	%fd912, %fd150, %fd911, %fd910;
	fma.rn.f64 	%fd199, %fd869, %fd859, %fd175;
	add.f64 	%fd200, %fd912, %fd884;
	mov.f64 	%fd1949, 0d0000000000000000;
	mov.f64 	%fd1950, %fd1949;
	mov.f64 	%fd1951, %fd1949;
	mov.f64 	%fd1952, %fd1949;
	mov.f64 	%fd1953, %fd1949;
	mov.f64 	%fd1954, %fd1949;
	mov.f64 	%fd1955, %fd1949;
	@%p7 bra 	$L__BB33_15;
	ld.global.nc.f64 	%fd1949, [%rd1+2400];
	ld.global.nc.f64 	%fd1950, [%rd1+10400];
	ld.global.nc.f64 	%fd1951, [%rd1+18400];
	ld.global.nc.f64 	%fd1952, [%rd1+26400];
	ld.global.nc.f64 	%fd1953, [%rd1+34400];
	ld.global.nc.f64 	%fd1954, [%rd1+42400];
	ld.global.nc.f64 	%fd1955, [%rd1+50400];
$L__BB33_15:
	ld.shared.f64 	%fd914, [%r13+2400];
	fma.rn.f64 	%fd915, %fd103, %fd914, 0d0000000000000000;
	ld.shared.f64 	%fd916, [%r20+2400];
	fma.rn.f64 	%fd917, %fd104, %fd916, 0d0000000000000000;
	ld.shared.f64 	%fd918, [_ZZ32massMatrixMultiplyConstantKernelILi8ELi10ELi1EEvidPKdS1_S1_S1_S1_S1_S1_PdE13s_QuadToQuadD+240];
	fma.rn.f64 	%fd919, %fd918, %fd79, 0d0000000000000000;
	ld.shared.f64 	%fd920, [%r13+2408];
	fma.rn.f64 	%fd921, %fd105, %fd920, %fd915;
	ld.shared.f64 	%fd922, [%r20+2480];
	fma.rn.f64 	%fd923, %fd106, %fd922, %fd917;
	ld.shared.f64 	%fd924, [_ZZ32massMatrixMultiplyConstantKernelILi8ELi10ELi1EEvidPKdS1_S1_S1_S1_S1_S1_PdE13s_QuadToQuadD+248];
	fma.rn.f64 	%fd925, %fd924, %fd80, %fd919;
	ld.shared.f64 	%fd926, [%r13+2416];
	fma.rn.f64 	%fd927, %fd107, %fd926, %fd921;
	ld.shared.f64 	%fd928, [%r20+2560];
	fma.rn.f64 	%fd929, %fd108, %fd928, %fd923;
	ld.shared.f64 	%fd930, [_ZZ32massMatrixMultiplyConstantKernelILi8ELi10ELi1EEvidPKdS1_S1_S1_S1_S1_S1_PdE13s_QuadToQuadD+256];
	fma.rn.f64 	%fd931, %fd930, %fd81, %fd925;
	ld.shared.f64 	%fd932, [%r13+2424];
	fma.rn.f64 	%fd933, %fd109, %fd932, %fd927;
	ld.shared.f64 	%fd934, [%r20+2640];
	fma.rn.f64 	%fd935, %fd110, %fd934, %fd929;
	ld.shared.f64 	%fd936, [_ZZ32massMatrixMultiplyConstantKernelILi8ELi10ELi1EEvidPKdS1_S1_S1_S1_S1_S1_PdE13s_QuadToQuadD+264];
	fma.rn.f64 	%fd937, %fd936, %fd82, %fd931;
	ld.shared.f64 	%fd938, [%r13+2432];
	fma.rn.f64 	%fd939, %fd111, %fd938, %fd933;
	ld.shared.f64 	%fd940, [%r20+2720];
	fma.rn.f64 	%fd941, %fd112, %fd940, %fd935;
	ld.shared.f64 	%fd942, [_ZZ32massMatrixMultiplyConstantKernelILi8ELi10ELi1EEvidPKdS1_S1_S1_S1_S1_S1_PdE13s_QuadToQuadD+272];
	fma.rn.f64 	%fd943, %fd942, %fd83, %fd937;
	ld.shared.f64 	%fd944, [%r13+2440];
	fma.rn.f64 	%fd945, %fd113, %fd944, %fd939;
	ld.shared.f64 	%fd946, [%r20+2800];
	fma.rn.f64 	%fd947, %fd114, %fd946, %fd941;
	ld.shared.f64 	%fd948, [_ZZ32massMatrixMultiplyConstantKernelILi8ELi10ELi1EEvidPKdS1_S1_S1_S1_S1_S1_PdE13s_QuadToQuadD+280];
	fma.rn.f64 	%fd949, %fd948, %fd84, %fd943;
	ld.shared.f64 	%fd950, [%r13+2448];
	fma.rn.f64 	%fd951, %fd115, %fd950, %fd945;
	ld.shared.f64 	%fd952, [%r20+2880];
	fma.rn.f64 	%fd953, %fd116, %fd952, %fd947;
	ld.shared.f64 	%fd954, [_ZZ32massMatrixMultiplyConstantKernelILi8ELi10ELi1EEvidPKdS1_S1_S1_S1_S1_S1_PdE13s_QuadToQuadD+288];
	fma.rn.f64 	%fd955, %fd954, %fd85, %fd949;
	ld.shared.f64 	%fd956, [%r13+2456];
	fma.rn.f64 	%fd957, %fd117, %fd956, %fd951;
	ld.shared.f64 	%fd958, [%r20+2960];
	fma.rn.f64 	%fd959, %fd118, %fd958, %fd953;
	ld.shared.f64 	%fd960, [_ZZ32massMatrixMultiplyConstantKernelILi8ELi10ELi1EEvidPKdS1_S1_S1_S1_S1_S1_PdE13s_QuadToQuadD+296];
	fma.rn.f64 	%fd961, %fd960, %fd86, %fd955;
	ld.shared.f64 	%fd962, [%r13+2464];
	fma.rn.f64 	%fd963, %fd119, %fd962, %fd957;
	ld.shared.f64 	%fd964, [%r20+3040];
	fma.rn.f64 	%fd965, %fd120, %fd964, %fd959;
	ld.shared.f64 	%fd966, [_ZZ32massMatrixMultiplyConstantKernelILi8ELi10ELi1EEvidPKdS1_S1_S1_S1_S1_S1_PdE13s_QuadToQuadD+304];
	fma.rn.f64 	%fd967, %fd966, %fd87, %fd961;
	ld.shared.f64 	%fd968, [%r13+2472];
	fma.rn.f64 	%fd969, %fd121, %fd968, %fd963;
	ld.shared.f64 	%fd970, [%r20+3120];
	fma.rn.f64 	%fd971, %fd122, %fd970, %fd965;
	ld.shared.f64 	%fd972, [_ZZ32massMatrixMultiplyConstantKernelILi8ELi10ELi1EEvidPKdS1_S1_S1_S1_S1_S1_PdE13s_QuadToQuadD+312];
	fma.rn.f64 	%fd973, %fd972, %fd88, %fd967;
	bar.sync 	0;
	mul.f64 	%fd974, %fd1950, %fd971;
	fma.rn.f64 	%fd975, %fd1949, %fd969, %fd974;
	fma.rn.f64 	%fd976, %fd1951, %fd973, %fd975;
	st.shared.f64 	[%r17], %fd976;
	mul.f64 	%fd977, %fd1952, %fd971;
	fma.rn.f64 	%fd978, %fd1950, %fd969, %fd977;
	fma.rn.f64 	%fd979, %fd1953, %fd973, %fd978;
	st.shared.f64 	[%r18], %fd979;
	mul.f64 	%fd980, %fd1953, %fd971;
	fma.rn.f64 	%fd981, %fd1951, %fd969, %fd980;
	fma.rn.f64 	%fd982, %fd1954, %fd973, %fd981;
	mul.f64 	%fd983, %fd369, %fd1955;
	bar.sync 	0;
	ld.shared.f64 	%fd984, [%r16];
	mul.f64 	%fd985, %fd123, %fd984;
	fma.rn.f64 	%fd986, %fd983, %fd82, %fd985;
	ld.shared.f64 	%fd987, [%r19];
	fma.rn.f64 	%fd988, %fd124, %fd987, %fd986;
	fma.rn.f64 	%fd215, %fd982, %fd918, %fd191;
	ld.shared.f64 	%fd989, [%r16+8];
	fma.rn.f64 	%fd990, %fd125, %fd989, %fd988;
	ld.shared.f64 	%fd991, [%r19+80];
	fma.rn.f64 	%fd992, %fd126, %fd991, %fd990;
	fma.rn.f64 	%fd216, %fd982, %fd924, %fd192;
	ld.shared.f64 	%fd993, [%r16+16];
	fma.rn.f64 	%fd994, %fd128, %fd993, %fd992;
	ld.shared.f64 	%fd995, [%r19+160];
	fma.rn.f64 	%fd996, %fd129, %fd995, %fd994;
	fma.rn.f64 	%fd217, %fd982, %fd930, %fd200;
	ld.shared.f64 	%fd997, [%r16+24];
	fma.rn.f64 	%fd998, %fd131, %fd997, %fd996;
	ld.shared.f64 	%fd999, [%r19+240];
	fma.rn.f64 	%fd1000, %fd132, %fd999, %fd998;
	fma.rn.f64 	%fd1001, %fd982, %fd936, %fd193;
	ld.shared.f64 	%fd1002, [%r16+32];
	fma.rn.f64 	%fd1003, %fd134, %fd1002, %fd1000;
	ld.shared.f64 	%fd1004, [%r19+320];
	fma.rn.f64 	%fd1005, %fd135, %fd1004, %fd1003;
	fma.rn.f64 	%fd218, %fd982, %fd942, %fd194;
	ld.shared.f64 	%fd1006, [%r16+40];
	fma.rn.f64 	%fd1007, %fd137, %fd1006, %fd1005;
	ld.shared.f64 	%fd1008, [%r19+400];
	fma.rn.f64 	%fd1009, %fd138, %fd1008, %fd1007;
	fma.rn.f64 	%fd219, %fd982, %fd948, %fd195;
	ld.shared.f64 	%fd1010, [%r16+48];
	fma.rn.f64 	%fd1011, %fd140, %fd1010, %fd1009;
	ld.shared.f64 	%fd1012, [%r19+480];
	fma.rn.f64 	%fd1013, %fd141, %fd1012, %fd1011;
	fma.rn.f64 	%fd220, %fd982, %fd954, %fd196;
	ld.shared.f64 	%fd1014, [%r16+56];
	fma.rn.f64 	%fd1015, %fd143, %fd1014, %fd1013;
	ld.shared.f64 	%fd1016, [%r19+560];
	fma.rn.f64 	%fd1017, %fd144, %fd1016, %fd1015;
	fma.rn.f64 	%fd221, %fd982, %fd960, %fd197;
	ld.shared.f64 	%fd1018, [%r16+64];
	fma.rn.f64 	%fd1019, %fd146, %fd1018, %fd1017;
	ld.shared.f64 	%fd1020, [%r19+640];
	fma.rn.f64 	%fd1021, %fd147, %fd1020, %fd1019;
	fma.rn.f64 	%fd222, %fd982, %fd966, %fd198;
	ld.shared.f64 	%fd1022, [%r16+72];
	fma.rn.f64 	%fd1023, %fd149, %fd1022, %fd1021;
	ld.shared.f64 	%fd1024, [%r19+720];
	fma.rn.f64 	%fd1025, %fd150, %fd1024, %fd1023;
	fma.rn.f64 	%fd223, %fd982, %fd972, %fd199;
	add.f64 	%fd224, %fd1025, %fd1001;
	mov.f64 	%fd1956, 0d0000000000000000;
	mov.f64 	%fd1957, %fd1956;
	mov.f64 	%fd1958, %fd1956;
	mov.f64 	%fd1959, %fd1956;
	mov.f64 	%fd1960, %fd1956;
	mov.f64 	%fd1961, %fd1956;
	mov.f64 	%fd1962, %fd1956;
	@%p7 bra 	$L__BB33_17;
	ld.global.nc.f64 	%fd1956, [%rd1+3200];
	ld.global.nc.f64 	%fd1957, [%rd1+11200];
	ld.global.nc.f64 	%fd1958, [%rd1+19200];
	ld.global.nc.f64 	%fd1959, [%rd1+27200];
	ld.global.nc.f64 	%fd1960, [%rd1+35200];
	ld.global.nc.f64 	%fd1961, [%rd1+43200];
	ld.global.nc.f64 	%fd1962, [%rd1+51200];
$L__BB33_17:
	ld.shared.f64 	%fd1027, [%r13+3200];
	fma.rn.f64 	%fd1028, %fd103, %fd1027, 0d0000000000000000;
	ld.shared.f64 	%fd1029, [%r20+3200];
	fma.rn.f64 	%fd1030, %fd104, %fd1029, 0d0000000000000000;
	ld.shared.f64 	%fd1031, [_ZZ32massMatrixMultiplyConstantKernelILi8ELi10ELi1EEvidPKdS1_S1_S1_S1_S1_S1_PdE13s_QuadToQuadD+320];
	fma.rn.f64 	%fd1032, %fd1031, %fd79, 0d0000000000000000;
	ld.shared.f64 	%fd1033, [%r13+3208];
	fma.rn.f64 	%fd1034, %fd105, %fd1033, %fd1028;
	ld.shared.f64 	%fd1035, [%r20+3280];
	fma.rn.f64 	%fd1036, %fd106, %fd1035, %fd1030;
	ld.shared.f64 	%fd1037, [_ZZ32massMatrixMultiplyConstantKernelILi8ELi10ELi1EEvidPKdS1_S1_S1_S1_S1_S1_PdE13s_QuadToQuadD+328];
	fma.rn.f64 	%fd1038, %fd1037, %fd80, %fd1032;
	ld.shared.f64 	%fd1039, [%r13+3216];
	fma.rn.f64 	%fd1040, %fd107, %fd1039, %fd1034;
	ld.shared.f64 	%fd1041, [%r20+3360];
	fma.rn.f64 	%fd1042, %fd108, %fd1041, %fd1036;
	ld.shared.f64 	%fd1043, [_ZZ32massMatrixMultiplyConstantKernelILi8ELi10ELi1EEvidPKdS1_S1_S1_S1_S1_S1_PdE13s_QuadToQuadD+336];
	fma.rn.f64 	%fd1044, %fd1043, %fd81, %fd1038;
	ld.shared.f64 	%fd1045, [%r13+3224];
	fma.rn.f64 	%fd1046, %fd109, %fd1045, %fd1040;
	ld.shared.f64 	%fd1047, [%r20+3440];
	fma.rn.f64 	%fd1048, %fd110, %fd1047, %fd1042;
	ld.shared.f64 	%fd1049, [_ZZ32massMatrixMultiplyConstantKernelILi8ELi10ELi1EEvidPKdS1_S1_S1_S1_S1_S1_PdE13s_QuadToQuadD+344];
	fma.rn.f64 	%fd1050, %fd1049, %fd82, %fd1044;
	ld.shared.f64 	%fd1051, [%r13+3232];
	fma.rn.f64 	%fd1052, %fd111, %fd1051, %fd1046;
	ld.shared.f64 	%fd1053, [%r20+3520];
	fma.rn.f64 	%fd1054, %fd112, %fd1053, %fd1048;
	ld.shared.f64 	%fd1055, [_ZZ32massMatrixMultiplyConstantKernelILi8ELi10ELi1EEvidPKdS1_S1_S1_S1_S1_S1_PdE13s_QuadToQuadD+352];
	fma.rn.f64 	%fd1056, %fd1055, %fd83, %fd1050;
	ld.shared.f64 	%fd1057, [%r13+3240];
	fma.rn.f64 	%fd1058, %fd113, %fd1057, %fd1052;
	ld.shared.f64 	%fd1059, [%r20+3600];
	fma.rn.f64 	%fd1060, %fd114, %fd1059, %fd1054;
	ld.shared.f64 	%fd1061, [_ZZ32massMatrixMultiplyConstantKernelILi8ELi10ELi1EEvidPKdS1_S1_S1_S1_S1_S1_PdE13s_QuadToQuadD+360];
	fma.rn.f64 	%fd1062, %fd1061, %fd84, %fd1056;
	ld.shared.f64 	%fd1063, [%r13+3248];
	fma.rn.f64 	%fd1064, %fd115, %fd1063, %fd1058;
	ld.shared.f64 	%fd1065, [%r20+3680];
	fma.rn.f64 	%fd1066, %fd116, %fd1065, %fd1060;
	ld.shared.f64 	%fd1067, [_ZZ32massMatrixMultiplyConstantKernelILi8ELi10ELi1EEvidPKdS1_S1_S1_S1_S1_S1_PdE13s_QuadToQuadD+368];
	fma.rn.f64 	%fd1068, %fd1067, %fd85, %fd1062;
	ld.shared.f64 	%fd1069, [%r13+3256];
	fma.rn.f64 	%fd1070, %fd117, %fd1069, %fd1064;
	ld.shared.f64 	%fd1071, [%r20+3760];
	fma.rn.f64 	%fd1072, %fd118, %fd1071, %fd1066;
	ld.shared.f64 	%fd1073, [_ZZ32massMatrixMultiplyConstantKernelILi8ELi10ELi1EEvidPKdS1_S1_S1_S1_S1_S1_PdE13s_QuadToQuadD+376];
	fma.rn.f64 	%fd1074, %fd1073, %fd86, %fd1068;
	ld.shared.f64 	%fd1075, [%r13+3264];
	fma.rn.f64 	%fd1076, %fd119, %fd1075, %fd1070;
	ld.shared.f64 	%fd1077, [%r20+3840];
	fma.rn.f64 	%fd1078, %fd120, %fd1077, %fd1072;
	ld.shared.f64 	%fd1079, [_ZZ32massMatrixMultiplyConstantKernelILi8ELi10ELi1EEvidPKdS1_S1_S1_S1_S1_S1_PdE13s_QuadToQuadD+384];
	fma.rn.f64 	%fd1080, %fd1079, %fd87, %fd1074;
	ld.shared.f64 	%fd1081, [%r13+3272];
	fma.rn.f64 	%fd1082, %fd121, %fd1081, %fd1076;
	ld.shared.f64 	%fd1083, [%r20+3920];
	fma.rn.f64 	%fd1084, %fd122, %fd1083, %fd1078;
	ld.shared.f64 	%fd1085, [_ZZ32massMatrixMultiplyConstantKernelILi8ELi10ELi1EEvidPKdS1_S1_S1_S1_S1_S1_PdE13s_QuadToQuadD+392];
	fma.rn.f64 	%fd1086, %fd1085, %fd88, %fd1080;
	bar.sync 	0;
	mul.f64 	%fd1087, %fd1957, %fd1084;
	fma.rn.f64 	%fd1088, %fd1956, %fd1082, %fd1087;
	fma.rn.f64 	%fd1089, %fd1958, %fd1086, %fd1088;
	st.shared.f64 	[%r17], %fd1089;
	mul.f64 	%fd1090, %fd1959, %fd1084;
	fma.rn.f64 	%fd1091, %fd1957, %fd1082, %fd1090;
	fma.rn.f64 	%fd1092, %fd1960, %fd1086, %fd1091;
	st.shared.f64 	[%r18], %fd1092;
	mul.f64 	%fd1093, %fd1960, %fd1084;
	fma.rn.f64 	%fd1094, %fd1958, %fd1082, %fd1093;
	fma.rn.f64 	%fd1095, %fd1961, %fd1086, %fd1094;
	mul.f64 	%fd1096, %fd369, %fd1962;
	bar.sync 	0;
	ld.shared.f64 	%fd1097, [%r16];
	mul.f64 	%fd1098, %fd123, %fd1097;
	fma.rn.f64 	%fd1099, %fd1096, %fd83, %fd1098;
	ld.shared.f64 	%fd1100, [%r19];
	fma.rn.f64 	%fd1101, %fd124, %fd1100, %fd1099;
	fma.rn.f64 	%fd239, %fd1095, %fd1031, %fd215;
	ld.shared.f64 	%fd1102, [%r16+8];
	fma.rn.f64 	%fd1103, %fd125, %fd1102, %fd1101;
	ld.shared.f64 	%fd1104, [%r19+80];
	fma.rn.f64 	%fd1105, %fd126, %fd1104, %fd1103;
	fma.rn.f64 	%fd240, %fd1095, %fd1037, %fd216;
	ld.shared.f64 	%fd1106, [%r16+16];
	fma.rn.f64 	%fd1107, %fd128, %fd1106, %fd1105;
	ld.shared.f64 	%fd1108, [%r19+160];
	fma.rn.f64 	%fd1109, %fd129, %fd1108, %fd1107;
	fma.rn.f64 	%fd241, %fd1095, %fd1043, %fd217;
	ld.shared.f64 	%fd1110, [%r16+24];
	fma.rn.f64 	%fd1111, %fd131, %fd1110, %fd1109;
	ld.shared.f64 	%fd1112, [%r19+240];
	fma.rn.f64 	%fd1113, %fd132, %fd1112, %fd1111;
	fma.rn.f64 	%fd242, %fd1095, %fd1049, %fd224;
	ld.shared.f64 	%fd1114, [%r16+32];
	fma.rn.f64 	%fd1115, %fd134, %fd1114, %fd1113;
	ld.shared.f64 	%fd1116, [%r19+320];
	fma.rn.f64 	%fd1117, %fd135, %fd1116, %fd1115;
	fma.rn.f64 	%fd1118, %fd1095, %fd1055, %fd218;
	ld.shared.f64 	%fd1119, [%r16+40];
	fma.rn.f64 	%fd1120, %fd137, %fd1119, %fd1117;
	ld.shared.f64 	%fd1121, [%r19+400];
	fma.rn.f64 	%fd1122, %fd138, %fd1121, %fd1120;
	fma.rn.f64 	%fd243, %fd1095, %fd1061, %fd219;
	ld.shared.f64 	%fd1123, [%r16+48];
	fma.rn.f64 	%fd1124, %fd140, %fd1123, %fd1122;
	ld.shared.f64 	%fd1125, [%r19+480];
	fma.rn.f64 	%fd1126, %fd141, %fd1125, %fd1124;
	fma.rn.f64 	%fd244, %fd1095, %fd1067, %fd220;
	ld.shared.f64 	%fd1127, [%r16+56];
	fma.rn.f64 	%fd1128, %fd143, %fd1127, %fd1126;
	ld.shared.f64 	%fd1129, [%r19+560];
	fma.rn.f64 	%fd1130, %fd144, %fd1129, %fd1128;
	fma.rn.f64 	%fd245, %fd1095, %fd1073, %fd221;
	ld.shared.f64 	%fd1131, [%r16+64];
	fma.rn.f64 	%fd1132, %fd146, %fd1131, %fd1130;
	ld.shared.f64 	%fd1133, [%r19+640];
	fma.rn.f64 	%fd1134, %fd147, %fd1133, %fd1132;
	fma.rn.f64 	%fd246, %fd1095, %fd1079, %fd222;
	ld.shared.f64 	%fd1135, [%r16+72];
	fma.rn.f64 	%fd1136, %fd149, %fd1135, %fd1134;
	ld.shared.f64 	%fd1137, [%r19+720];
	fma.rn.f64 	%fd1138, %fd150, %fd1137, %fd1136;
	fma.rn.f64 	%fd247, %fd1095, %fd1085, %fd223;
	add.f64 	%fd248, %fd1138, %fd1118;
	mov.f64 	%fd1963, 0d0000000000000000;
	mov.f64 	%fd1964, %fd1963;
	mov.f64 	%fd1965, %fd1963;
	mov.f64 	%fd1966, %fd1963;
	mov.f64 	%fd1967, %fd1963;
	mov.f64 	%fd1968, %fd1963;
	mov.f64 	%fd1969, %fd1963;
	@%p7 bra 	$L__BB33_19;
	ld.global.nc.f64 	%fd1963, [%rd1+4000];
	ld.global.nc.f64 	%fd1964, [%rd1+12000];
	ld.global.nc.f64 	%fd1965, [%rd1+20000];
	ld.global.nc.f64 	%fd1966, [%rd1+28000];
	ld.global.nc.f64 	%fd1967, [%rd1+36000];
	ld.global.nc.f64 	%fd1968, [%rd1+44000];
	ld.global.nc.f64 	%fd1969, [%rd1+52000];
$L__BB33_19:
	ld.shared.f64 	%fd1140, [%r13+4000];
	fma.rn.f64 	%fd1141, %fd103, %fd1140, 0d0000000000000000;
	ld.shared.f64 	%fd1142, [%r20+4000];
	fma.rn.f64 	%fd1143, %fd104, %fd1142, 0d0000000000000000;
	ld.shared.f64 	%fd1144, [_ZZ32massMatrixMultiplyConstantKernelILi8ELi10ELi1EEvidPKdS1_S1_S1_S1_S1_S1_PdE13s_QuadToQuadD+400];
	fma.rn.f64 	%fd1145, %fd1144, %fd79, 0d0000000000000000;
	ld.shared.f64 	%fd1146, [%r13+4008];
	fma.rn.f64 	%fd1147, %fd105, %fd1146, %fd1141;
	ld.shared.f64 	%fd1148, [%r20+4080];
	fma.rn.f64 	%fd1149, %fd106, %fd1148, %fd1143;
	ld.shared.f64 	%fd1150, [_ZZ32massMatrixMultiplyConstantKernelILi8ELi10ELi1EEvidPKdS1_S1_S1_S1_S1_S1_PdE13s_QuadToQuadD+408];
	fma.rn.f64 	%fd1151, %fd1150, %fd80, %fd1145;
	ld.shared.f64 	%fd1152, [%r13+4016];
	fma.rn.f64 	%fd1153, %fd107, %fd1152, %fd1147;
	ld.shared.f64 	%fd1154, [%r20+4160];
	fma.rn.f64 	%fd1155, %fd108, %fd1154, %fd1149;
	ld.shared.f64 	%fd1156, [_ZZ32massMatrixMultiplyConstantKernelILi8ELi10ELi1EEvidPKdS1_S1_S1_S1_S1_S1_PdE13s_QuadToQuadD+416];
	fma.rn.f64 	%fd1157, %fd1156, %fd81, %fd1151;
	ld.shared.f64 	%fd1158, [%r13+4024];
	fma.rn.f64 	%fd1159, %fd109, %fd1158, %fd1153;
	ld.shared.f64 	%fd1160, [%r20+4240];
	fma.rn.f64 	%fd1161, %fd110, %fd1160, %fd1155;
	ld.shared.f64 	%fd1162, [_ZZ32massMatrixMultiplyConstantKernelILi8ELi10ELi1EEvidPKdS1_S1_S1_S1_S1_S1_PdE13s_QuadToQuadD+424];
	fma.rn.f64 	%fd1163, %fd1162, %fd82, %fd1157;
	ld.shared.f64 	%fd1164, [%r13+4032];
	fma.rn.f64 	%fd1165, %fd111, %fd1164, %fd1159;
	ld.shared.f64 	%fd1166, [%r20+4320];
	fma.rn.f64 	%fd1167, %fd112, %fd1166, %fd1161;
	ld.shared.f64 	%fd1168, [_ZZ32massMatrixMultiplyConstantKernelILi8ELi10ELi1EEvidPKdS1_S1_S1_S1_S1_S1_PdE13s_QuadToQuadD+432];
	fma.rn.f64 	%fd1169, %fd1168, %fd83, %fd1163;
	ld.shared.f64 	%fd1170, [%r13+4040];
	fma.rn.f64 	%fd1171, %fd113, %fd1170, %fd1165;
	ld.shared.f64 	%fd1172, [%r20+4400];
	fma.rn.f64 	%fd1173, %fd114, %fd1172, %fd1167;
	ld.shared.f64 	%fd1174, [_ZZ32massMatrixMultiplyConstantKernelILi8ELi10ELi1EEvidPKdS1_S1_S1_S1_S1_S1_PdE13s_QuadToQuadD+440];
	fma.rn.f64 	%fd1175, %fd1174, %fd84, %fd1169;
	ld.shared.f64 	%fd1176, [%r13+4048];
	fma.rn.f64 	%fd1177, %fd115, %fd1176, %fd1171;
	ld.shared.f64 	%fd1178, [%r20+4480];
	fma.rn.f64 	%fd1179, %fd116, %fd1178, %fd1173;
	ld.shared.f64 	%fd1180, [_ZZ32massMatrixMultiplyConstantKernelILi8ELi10ELi1EEvidPKdS1_S1_S1_S1_S1_S1_PdE13s_QuadToQuadD+448];
	fma.rn.f64 	%fd1181, %fd1180, %fd85, %fd1175;
	ld.shared.f64 	%fd1182, [%r13+4056];
	fma.rn.f64 	%fd1183, %fd117, %fd1182, %fd1177;
	ld.shared.f64 	%fd1184, [%r20+4560];
	fma.rn.f64 	%fd1185, %fd118, %fd1184, %fd1179;
	ld.shared.f64 	%fd1186, [_ZZ32massMatrixMultiplyConstantKernelILi8ELi10ELi1EEvidPKdS1_S1_S1_S1_S1_S1_PdE13s_QuadToQuadD+456];
	fma.rn.f64 	%fd1187, %fd1186, %fd86, %fd1181;
	ld.shared.f64 	%fd1188, [%r13+4064];
	fma.rn.f64 	%fd1189, %fd119, %fd1188, %fd1183;
	ld.shared.f64 	%fd1190, [%r20+4640];
	fma.rn.f64 	%fd1191, %fd120, %fd1190, %fd1185;
	ld.shared.f64 	%fd1192, [_ZZ32massMatrixMultiplyConstantKernelILi8ELi10ELi1EEvidPKdS1_S1_S1_S1_S1_S1_PdE13s_QuadToQuadD+464];
	fma.rn.f64 	%fd1193, %fd1192, %fd87, %fd1187;
	ld.shared.f64 	%fd1194, [%r13+4072];
	fma.rn.f64 	%fd1195, %fd121, %fd1194, %fd1189;
	ld.shared.f64 	%fd1196, [%r20+4720];
	fma.rn.f64 	%fd1197, %fd122, %fd1196, %fd1191;
	ld.shared.f64 	%fd1198, [_ZZ32massMatrixMultiplyConstantKernelILi8ELi10ELi1EEvidPKdS1_S1_S1_S1_S1_S1_PdE13s_QuadToQuadD+472];
	fma.rn.f64 	%fd1199, %fd1198, %fd88, %fd1193;
	bar.sync 	0;
	mul.f64 	%fd1200, %fd1964, %fd1197;
	fma.rn.f64 	%fd1201, %fd1963, %fd1195, %fd1200;
	fma.rn.f64 	%fd1202, %fd1965, %fd1199, %fd1201;
	st.shared.f64 	[%r17], %fd1202;
	mul.f64 	%fd1203, %fd1966, %fd1197;
	fma.rn.f64 	%fd1204, %fd1964, %fd1195, %fd1203;
	fma.rn.f64 	%fd1205, %fd1967, %fd1199, %fd1204;
	st.shared.f64 	[%r18], %fd1205;
	mul.f64 	%fd1206, %fd1967, %fd1197;
	fma.rn.f64 	%fd1207, %fd1965, %fd1195, %fd1206;
	fma.rn.f64 	%fd1208, %fd1968, %fd1199, %fd1207;
	mul.f64 	%fd1209, %fd369, %fd1969;
	bar.sync 	0;
	ld.shared.f64 	%fd1210, [%r16];
	mul.f64 	%fd1211, %fd123, %fd1210;
	fma.rn.f64 	%fd1212, %fd1209, %fd84, %fd1211;
	ld.shared.f64 	%fd1213, [%r19];
	fma.rn.f64 	%fd1214, %fd124, %fd1213, %fd1212;
	fma.rn.f64 	%fd263, %fd1208, %fd1144, %fd239;
	ld.shared.f64 	%fd1215, [%r16+8];
	fma.rn.f64 	%fd1216, %fd125, %fd1215, %fd1214;
	ld.shared.f64 	%fd1217, [%r19+80];
	fma.rn.f64 	%fd1218, %fd126, %fd1217, %fd1216;
	fma.rn.f64 	%fd264, %fd1208, %fd1150, %fd240;
	ld.shared.f64 	%fd1219, [%r16+16];
	fma.rn.f64 	%fd1220, %fd128, %fd1219, %fd1218;
	ld.shared.f64 	%fd1221, [%r19+160];
	fma.rn.f64 	%fd1222, %fd129, %fd1221, %fd1220;
	fma.rn.f64 	%fd265, %fd1208, %fd1156, %fd241;
	ld.shared.f64 	%fd1223, [%r16+24];
	fma.rn.f64 	%fd1224, %fd131, %fd1223, %fd1222;
	ld.shared.f64 	%fd1225, [%r19+240];
	fma.rn.f64 	%fd1226, %fd132, %fd1225, %fd1224;
	fma.rn.f64 	%fd266, %fd1208, %fd1162, %fd242;
	ld.shared.f64 	%fd1227, [%r16+32];
	fma.rn.f64 	%fd1228, %fd134, %fd1227, %fd1226;
	ld.shared.f64 	%fd1229, [%r19+320];
	fma.rn.f64 	%fd1230, %fd135, %fd1229, %fd1228;
	fma.rn.f64 	%fd267, %fd1208, %fd1168, %fd248;
	ld.shared.f64 	%fd1231, [%r16+40];
	fma.rn.f64 	%fd1232, %fd137, %fd1231, %fd1230;
	ld.shared.f64 	%fd1233, [%r19+400];
	fma.rn.f64 	%fd1234, %fd138, %fd1233, %fd1232;
	fma.rn.f64 	%fd1235, %fd1208, %fd1174, %fd243;
	ld.shared.f64 	%fd1236, [%r16+48];
	fma.rn.f64 	%fd1237, %fd140, %fd1236, %fd1234;
	ld.shared.f64 	%fd1238, [%r19+480];
	fma.rn.f64 	%fd1239, %fd141, %fd1238, %fd1237;
	fma.rn.f64 	%fd268, %fd1208, %fd1180, %fd244;
	ld.shared.f64 	%fd1240, [%r16+56];
	fma.rn.f64 	%fd1241, %fd143, %fd1240, %fd1239;
	ld.shared.f64 	%fd1242, [%r19+560];
	fma.rn.f64 	%fd1243, %fd144, %fd1242, %fd1241;
	fma.rn.f64 	%fd269, %fd1208, %fd1186, %fd245;
	ld.shared.f64 	%fd1244, [%r16+64];
	fma.rn.f64 	%fd1245, %fd146, %fd1244, %fd1243;
	ld.shared.f64 	%fd1246, [%r19+640];
	fma.rn.f64 	%fd1247, %fd147, %fd1246, %fd1245;
	fma.rn.f64 	%fd270, %fd1208, %fd1192, %fd246;
	ld.shared.f64 	%fd1248, [%r16+72];
	fma.rn.f64 	%fd1249, %fd149, %fd1248, %fd1247;
	ld.shared.f64 	%fd1250, [%r19+720];
	fma.rn.f64 	%fd1251, %fd150, %fd1250, %fd1249;
	fma.rn.f64 	%fd271, %fd1208, %fd1198, %fd247;
	add.f64 	%fd272, %fd1251, %fd1235;
	mov.f64 	%fd1970, 0d0000000000000000;
	mov.f64 	%fd1971, %fd1970;
	mov.f64 	%fd1972, %fd1970;
	mov.f64 	%fd1973, %fd1970;
	mov.f64 	%fd1974, %fd1970;
	mov.f64 	%fd1975, %fd1970;
	mov.f64 	%fd1976, %fd1970;
	@%p7 bra 	$L__BB33_21;
	ld.global.nc.f64 	%fd1970, [%rd1+4800];
	ld.global.nc.f64 	%fd1971, [%rd1+12800];
	ld.global.nc.f64 	%fd1972, [%rd1+20800];
	ld.global.nc.f64 	%fd1973, [%rd1+28800];
	ld.global.nc.f64 	%fd1974, [%rd1+36800];
	ld.global.nc.f64 	%fd1975, [%rd1+44800];
	ld.global.nc.f64 	%fd1976, [%rd1+52800];
$L__BB33_21:
	ld.shared.f64 	%fd1253, [%r13+4800];
	fma.rn.f64 	%fd1254, %fd103, %fd1253, 0d0000000000000000;
	ld.shared.f64 	%fd1255, [%r20+4800];
	fma.rn.f64 	%fd1256, %fd104, %fd1255, 0d0000000000000000;
	ld.shared.f64 	%fd1257, [_ZZ32massMatrixMultiplyConstantKernelILi8ELi10ELi1EEvidPKdS1_S1_S1_S1_S1_S1_PdE13s_QuadToQuadD+480];
	fma.rn.f64 	%fd1258, %fd1257, %fd79, 0d0000000000000000;
	ld.shared.f64 	%fd1259, [%r13+4808];
	fma.rn.f64 	%fd1260, %fd105, %fd1259, %fd1254;
	ld.shared.f64 	%fd1261, [%r20+4880];
	fma.rn.f64 	%fd1262, %fd106, %fd1261, %fd1256;
	ld.shared.f64 	%fd1263, [_ZZ32massMatrixMultiplyConstantKernelILi8ELi10ELi1EEvidPKdS1_S1_S1_S1_S1_S1_PdE13s_QuadToQuadD+488];
	fma.rn.f64 	%fd1264, %fd1263, %fd80, %fd1258;
	ld.shared.f64 	%fd1265, [%r13+4816];
	fma.rn.f64 	%fd1266, %fd107, %fd1265, %fd1260;
	ld.shared.f64 	%fd1267, [%r20+4960];
	fma.rn.f64 	%fd1268, %fd108, %fd1267, %fd1262;
	ld.shared.f64 	%fd1269, [_ZZ32massMatrixMultiplyConstantKernelILi8ELi10ELi1EEvidPKdS1_S1_S1_S1_S1_S1_PdE13s_QuadToQuadD+496];
	fma.rn.f64 	%fd1270, %fd1269, %fd81, %fd1264;
	ld.shared.f64 	%fd1271, [%r13+4824];
	fma.rn.f64 	%fd1272, %fd109, %fd1271, %fd1266;
	ld.shared.f64 	%fd1273, [%r20+5040];
	fma.rn.f64 	%fd1274, %fd110, %fd1273, %fd1268;
	ld.shared.f64 	%fd1275, [_ZZ32massMatrixMultiplyConstantKernelILi8ELi10ELi1EEvidPKdS1_S1_S1_S1_S1_S1_PdE13s_QuadToQuadD+504];
	fma.rn.f64 	%fd1276, %fd1275, %fd82, %fd1270;
	ld.shared.f64 	%fd1277, [%r13+4832];
	fma.rn.f64 	%fd1278, %fd111, %fd1277, %fd1272;
	ld.shared.f64 	%fd1279, [%r20+5120];
	fma.rn.f64 	%fd1280, %fd112, %fd1279, %fd1274;
	ld.shared.f64 	%fd1281, [_ZZ32massMatrixMultiplyConstantKernelILi8ELi10ELi1EEvidPKdS1_S1_S1_S1_S1_S1_PdE13s_QuadToQuadD+512];
	fma.rn.f64 	%fd1282, %fd1281, %fd83, %fd1276;
	ld.shared.f64 	%fd1283, [%r13+4840];
	fma.rn.f64 	%fd1284, %fd113, %fd1283, %fd1278;
	ld.shared.f64 	%fd1285, [%r20+5200];
	fma.rn.f64 	%fd1286, %fd114, %fd1285, %fd1280;
	ld.shared.f64 	%fd1287, [_ZZ32massMatrixMultiplyConstantKernelILi8ELi10ELi1EEvidPKdS1_S1_S1_S1_S1_S1_PdE13s_QuadToQuadD+520];
	fma.rn.f64 	%fd1288, %fd1287, %fd84, %fd1282;
	ld.shared.f64 	%fd1289, [%r13+4848];
	fma.rn.f64 	%fd1290, %fd115, %fd1289, %fd1284;
	ld.shared.f64 	%fd1291, [%r20+5280];
	fma.rn.f64 	%fd1292, %fd116, %fd1291, %fd1286;
	ld.shared.f64 	%fd1293, [_ZZ32massMatrixMultiplyConstantKernelILi8ELi10ELi1EEvidPKdS1_S1_S1_S1_S1_S1_PdE13s_QuadToQuadD+528];
	fma.rn.f64 	%fd1294, %fd1293, %fd85, %fd1288;
	ld.shared.f64 	%fd1295, [%r13+4856];
	fma.rn.f64 	%fd1296, %fd117, %fd1295, %fd1290;
	ld.shared.f64 	%fd1297, [%r20+5360];
	fma.rn.f64 	%fd1298, %fd118, %fd1297, %fd1292;
	ld.shared.f64 	%fd1299, [_ZZ32massMatrixMultiplyConstantKernelILi8ELi10ELi1EEvidPKdS1_S1_S1_S1_S1_S1_PdE13s_QuadToQuadD+536];
	fma.rn.f64 	%fd1300, %fd1299, %fd86, %fd1294;
	ld.shared.f64 	%fd1301, [%r13+4864];
	fma.rn.f64 	%fd1302, %fd119, %fd1301, %fd1296;
	ld.shared.f64 	%fd1303, [%r20+5440];
	fma.rn.f64 	%fd1304, %fd120, %fd1303, %fd1298;
	ld.shared.f64 	%fd1305, [_ZZ32massMatrixMultiplyConstantKernelILi8ELi10ELi1EEvidPKdS1_S1_S1_S1_S1_S1_PdE13s_QuadToQuadD+544];
	fma.rn.f64 	%fd1306, %fd1305, %fd87, %fd1300;
	ld.shared.f64 	%fd1307, [%r13+4872];
	fma.rn.f64 	%fd1308, %fd121, %fd1307, %fd1302;
	ld.shared.f64 	%fd1309, [%r20+5520];
	fma.rn.f64 	%fd1310, %fd122, %fd1309, %fd1304;
	ld.shared.f64 	%fd1311, [_ZZ32massMatrixMultiplyConstantKernelILi8ELi10ELi1EEvidPKdS1_S1_S1_S1_S1_S1_PdE13s_QuadToQuadD+552];
	fma.rn.f64 	%fd1312, %fd1311, %fd88, %fd1306;
	bar.sync 	0;
	mul.f64 	%fd1313, %fd1971, %fd1310;
	fma.rn.f64 	%fd1314, %fd1970, %fd1308, %fd1313;
	fma.rn.f64 	%fd1315, %fd1972, %fd1312, %fd1314;
	st.shared.f64 	[%r17], %fd1315;
	mul.f64 	%fd1316, %fd1973, %fd1310;
	fma.rn.f64 	%fd1317, %fd1971, %fd1308, %fd1316;
	fma.rn.f64 	%fd1318, %fd1974, %fd1312, %fd1317;
	st.shared.f64 	[%r18], %fd1318;
	mul.f64 	%fd1319, %fd1974, %fd1310;
	fma.rn.f64 	%fd1320, %fd1972, %fd1308, %fd1319;
	fma.rn.f64 	%fd1321, %fd1975, %fd1312, %fd1320;
	mul.f64 	%fd1322, %fd369, %fd1976;
	bar.sync 	0;
	ld.shared.f64 	%fd1323, [%r16];
	mul.f64 	%fd1324, %fd123, %fd1323;
	fma.rn.f64 	%fd1325, %fd1322, %fd85, %fd1324;
	ld.shared.f64 	%fd1326, [%r19];
	fma.rn.f64 	%fd1327, %fd124, %fd1326, %fd1325;
	fma.rn.f64 	%fd287, %fd1321, %fd1257, %fd263;
	ld.shared.f64 	%fd1328, [%r16+8];
	fma.rn.f64 	%fd1329, %fd125, %fd1328, %fd1327;
	ld.shared.f64 	%fd1330, [%r19+80];
	fma.rn.f64 	%fd1331, %fd126, %fd1330, %fd1329;
	fma.rn.f64 	%fd288, %fd1321, %fd1263, %fd264;
	ld.shared.f64 	%fd1332, [%r16+16];
	fma.rn.f64 	%fd1333, %fd128, %fd1332, %fd1331;
	ld.shared.f64 	%fd1334, [%r19+160];
	fma.rn.f64 	%fd1335, %fd129, %fd1334, %fd1333;
	fma.rn.f64 	%fd289, %fd1321, %fd1269, %fd265;
	ld.shared.f64 	%fd1336, [%r16+24];
	fma.rn.f64 	%fd1337, %fd131, %fd1336, %fd1335;
	ld.shared.f64 	%fd1338, [%r19+240];
	fma.rn.f64 	%fd1339, %fd132, %fd1338, %fd1337;
	fma.rn.f64 	%fd290, %fd1321, %fd1275, %fd266;
	ld.shared.f64 	%fd1340, [%r16+32];
	fma.rn.f64 	%fd1341, %fd134, %fd1340, %fd1339;
	ld.shared.f64 	%fd1342, [%r19+320];
	fma.rn.f64 	%fd1343, %fd135, %fd1342, %fd1341;
	fma.rn.f64 	%fd291, %fd1321, %fd1281, %fd267;
	ld.shared.f64 	%fd1344, [%r16+40];
	fma.rn.f64 	%fd1345, %fd137, %fd1344, %fd1343;
	ld.shared.f64 	%fd1346, [%r19+400];
	fma.rn.f64 	%fd1347, %fd138, %fd1346, %fd1345;
	fma.rn.f64 	%fd292, %fd1321, %fd1287, %fd272;
	ld.shared.f64 	%fd1348, [%r16+48];
	fma.rn.f64 	%fd1349, %fd140, %fd1348, %fd1347;
	ld.shared.f64 	%fd1350, [%r19+480];
	fma.rn.f64 	%fd1351, %fd141, %fd1350, %fd1349;
	fma.rn.f64 	%fd1352, %fd1321, %fd1293, %fd268;
	ld.shared.f64 	%fd1353, [%r16+56];
	fma.rn.f64 	%fd1354, %fd143, %fd1353, %fd1351;
	ld.shared.f64 	%fd1355, [%r19+560];
	fma.rn.f64 	%fd1356, %fd144, %fd1355, %fd1354;
	fma.rn.f64 	%fd293, %fd1321, %fd1299, %fd269;
	ld.shared.f64 	%fd1357, [%r16+64];
	fma.rn.f64 	%fd1358, %fd146, %fd1357, %fd1356;
	ld.shared.f64 	%fd1359, [%r19+640];
	fma.rn.f64 	%fd1360, %fd147, %fd1359, %fd1358;
	fma.rn.f64 	%fd294, %fd1321, %fd1305, %fd270;
	ld.shared.f64 	%fd1361, [%r16+72];
	fma.rn.f64 	%fd1362, %fd149, %fd1361, %fd1360;
	ld.shared.f64 	%fd1363, [%r19+720];
	fma.rn.f64 	%fd1364, %fd150, %fd1363, %fd1362;
	fma.rn.f64 	%fd295, %fd1321, %fd1311, %fd271;
	add.f64 	%fd296, %fd1364, %fd1352;
	mov.f64 	%fd1977, 0d0000000000000000;
	mov.f64 	%fd1978, %fd1977;
	mov.f64 	%fd1979, %fd1977;
	mov.f64 	%fd1980, %fd1977;
	mov.f64 	%fd1981, %fd1977;
	mov.f64 	%fd1982, %fd1977;
	mov.f64 	%fd1983, %fd1977;
	@%p7 bra 	$L__BB33_23;
	ld.global.nc.f64 	%fd1977, [%rd1+5600];
	ld.global.nc.f64 	%fd1978, [%rd1+13600];
	ld.global.nc.f64 	%fd1979, [%rd1+21600];
	ld.global.nc.f64 	%fd1980, [%rd1+29600];
	ld.global.nc.f64 	%fd1981, [%rd1+37600];
	ld.global.nc.f64 	%fd1982, [%rd1+45600];
	ld.global.nc.f64 	%fd1983, [%rd1+53600];
$L__BB33_23:
	ld.shared.f64 	%fd1366, [%r13+5600];
	fma.rn.f64 	%fd1367, %fd103, %fd1366, 0d0000000000000000;
	ld.shared.f64 	%fd1368, [%r20+5600];
	fma.rn.f64 	%fd1369, %fd104, %fd1368, 0d0000000000000000;
	ld.shared.f64 	%fd1370, [_ZZ32massMatrixMultiplyConstantKernelILi8ELi10ELi1EEvidPKdS1_S1_S1_S1_S1_S1_PdE13s_QuadToQuadD+560];
	fma.rn.f64 	%fd1371, %fd1370, %fd79, 0d0000000000000000;
	ld.shared.f64 	%fd1372, [%r13+5608];
	fma.rn.f64 	%fd1373, %fd105, %fd1372, %fd1367;
	ld.shared.f64 	%fd1374, [%r20+5680];
	fma.rn.f64 	%fd1375, %fd106, %fd1374, %fd1369;
	ld.shared.f64 	%fd1376, [_ZZ32massMatrixMultiplyConstantKernelILi8ELi10ELi1EEvidPKdS1_S1_S1_S1_S1_S1_PdE13s_QuadToQuadD+568];
	fma.rn.f64 	%fd1377, %fd1376, %fd80, %fd1371;
	ld.shared.f64 	%fd1378, [%r13+5616];
	fma.rn.f64 	%fd1379, %fd107, %fd1378, %fd1373;
	ld.shared.f64 	%fd1380, [%r20+5760];
	fma.rn.f64 	%fd1381, %fd108, %fd1380, %fd1375;
	ld.shared.f64 	%fd1382, [_ZZ32massMatrixMultiplyConstantKernelILi8ELi10ELi1EEvidPKdS1_S1_S1_S1_S1_S1_PdE13s_QuadToQuadD+576];
	fma.rn.f64 	%fd1383, %fd1382, %fd81, %fd1377;
	ld.shared.f64 	%fd1384, [%r13+5624];
	fma.rn.f64 	%fd1385, %fd109, %fd1384, %fd1379;
	ld.shared.f64 	%fd1386, [%r20+5840];
	fma.rn.f64 	%fd1387, %fd110, %fd1386, %fd1381;
	ld.shared.f64 	%fd1388, [_ZZ32massMatrixMultiplyConstantKernelILi8ELi10ELi1EEvidPKdS1_S1_S1_S1_S1_S1_PdE13s_QuadToQuadD+584];
	fma.rn.f64 	%fd1389, %fd1388, %fd82, %fd1383;
	ld.shared.f64 	%fd1390, [%r13+5632];
	fma.rn.f64 	%fd1391, %fd111, %fd1390, %fd1385;
	ld.shared.f64 	%fd1392, [%r20+5920];
	fma.rn.f64 	%fd1393, %fd112, %fd1392, %fd1387;
	ld.shared.f64 	%fd1394, [_ZZ32massMatrixMultiplyConstantKernelILi8ELi10ELi1EEvidPKdS1_S1_S1_S1_S1_S1_PdE13s_QuadToQuadD+592];
	fma.rn.f64 	%fd1395, %fd1394, %fd83, %fd1389;
	ld.shared.f64 	%fd1396, [%r13+5640];
	fma.rn.f64 	%fd1397, %fd113, %fd1396, %fd1391;
	ld.shared.f64 	%fd1398, [%r20+6000];
	fma.rn.f64 	%fd1399, %fd114, %fd1398, %fd1393;
	ld.shared.f64 	%fd1400, [_ZZ32massMatrixMultiplyConstantKernelILi8ELi10ELi1EEvidPKdS1_S1_S1_S1_S1_S1_PdE13s_QuadToQuadD+600];
	fma.rn.f64 	%fd1401, %fd1400, %fd84, %fd1395;
	ld.shared.f64 	%fd1402, [%r13+5648];
	fma.rn.f64 	%fd1403, %fd115, %fd1402, %fd1397;
	ld.shared.f64 	%fd1404, [%r20+6080];
	fma.rn.f64 	%fd1405, %fd116, %fd1404, %fd1399;
	ld.shared.f64 	%fd1406, [_ZZ32massMatrixMultiplyConstantKernelILi8ELi10ELi1EEvidPKdS1_S1_S1_S1_S1_S1_PdE13s_QuadToQuadD+608];
	fma.rn.f64 	%fd1407, %fd1406, %fd85, %fd1401;
	ld.shared.f64 	%fd1408, [%r13+5656];
	fma.rn.f64 	%fd1409, %fd117, %fd1408, %fd1403;
	ld.shared.f64 	%fd1410, [%r20+6160];
	fma.rn.f64 	%fd1411, %fd118, %fd1410, %fd1405;
	ld.shared.f64 	%fd1412, [_ZZ32massMatrixMultiplyConstantKernelILi8ELi10ELi1EEvidPKdS1_S1_S1_S1_S1_S1_PdE13s_QuadToQuadD+616];
	fma.rn.f64 	%fd1413, %fd1412, %fd86, %fd1407;
	ld.shared.f64 	%fd1414, [%r13+5664];
	fma.rn.f64 	%fd1415, %fd119, %fd1414, %fd1409;
	ld.shared.f64 	%fd1416, [%r20+6240];
	fma.rn.f64 	%fd1417, %fd120, %fd1416, %fd1411;
	ld.shared.f64 	%fd1418, [_ZZ32massMatrixMultiplyConstantKernelILi8ELi10ELi1EEvidPKdS1_S1_S1_S1_S1_S1_PdE13s_QuadToQuadD+624];
	fma.rn.f64 	%fd1419, %fd1418, %fd87, %fd1413;
	ld.shared.f64 	%fd1420, [%r13+5672];
	fma.rn.f64 	%fd1421, %fd121, %fd1420, %fd1415;
	ld.shared.f64 	%fd1422, [%r20+6320];
	fma.rn.f64 	%fd1423, %fd122, %fd1422, %fd1417;
	ld.shared.f64 	%fd1424, [_ZZ32massMatrixMultiplyConstantKernelILi8ELi10ELi1EEvidPKdS1_S1_S1_S1_S1_S1_PdE13s_QuadToQuadD+632];
	fma.rn.f64 	%fd1425, %fd1424, %fd88, %fd1419;
	bar.sync 	0;
	mul.f64 	%fd1426, %fd1978, %fd1423;
	fma.rn.f64 	%fd1427, %fd1977, %fd1421, %fd1426;
	fma.rn.f64 	%fd1428, %fd1979, %fd1425, %fd1427;
	st.shared.f64 	[%r17], %fd1428;
	mul.f64 	%fd1429, %fd1980, %fd1423;
	fma.rn.f64 	%fd1430, %fd1978, %fd1421, %fd1429;
	fma.rn.f64 	%fd1431, %fd1981, %fd1425, %fd1430;
	st.shared.f64 	[%r18], %fd1431;
	mul.f64 	%fd1432, %fd1981, %fd1423;
	fma.rn.f64 	%fd1433, %fd1979, %fd1421, %fd1432;
	fma.rn.f64 	%fd1434, %fd1982, %fd1425, %fd1433;
	mul.f64 	%fd1435, %fd369, %fd1983;
	bar.sync 	0;
	ld.shared.f64 	%fd1436, [%r16];
	mul.f64 	%fd1437, %fd123, %fd1436;
	fma.rn.f64 	%fd1438, %fd1435, %fd86, %fd1437;
	ld.shared.f64 	%fd1439, [%r19];
	fma.rn.f64 	%fd1440, %fd124, %fd1439, %fd1438;
	fma.rn.f64 	%fd311, %fd1434, %fd1370, %fd287;
	ld.shared.f64 	%fd1441, [%r16+8];
	fma.rn.f64 	%fd1442, %fd125, %fd1441, %fd1440;
	ld.shared.f64 	%fd1443, [%r19+80];
	fma.rn.f64 	%fd1444, %fd126, %fd1443, %fd1442;
	fma.rn.f64 	%fd312, %fd1434, %fd1376, %fd288;
	ld.shared.f64 	%fd1445, [%r16+16];
	fma.rn.f64 	%fd1446, %fd128, %fd1445, %fd1444;
	ld.shared.f64 	%fd1447, [%r19+160];
	fma.rn.f64 	%fd1448, %fd129, %fd1447, %fd1446;
	fma.rn.f64 	%fd313, %fd1434, %fd1382, %fd289;
	ld.shared.f64 	%fd1449, [%r16+24];
	fma.rn.f64 	%fd1450, %fd131, %fd1449, %fd1448;
	ld.shared.f64 	%fd1451, [%r19+240];
	fma.rn.f64 	%fd1452, %fd132, %fd1451, %fd1450;
	fma.rn.f64 	%fd314, %fd1434, %fd1388, %fd290;
	ld.shared.f64 	%fd1453, [%r16+32];
	fma.rn.f64 	%fd1454, %fd134, %fd1453, %fd1452;
	ld.shared.f64 	%fd1455, [%r19+320];
	fma.rn.f64 	%fd1456, %fd135, %fd1455, %fd1454;
	fma.rn.f64 	%fd315, %fd1434, %fd1394, %fd291;
	ld.shared.f64 	%fd1457, [%r16+40];
	fma.rn.f64 	%fd1458, %fd137, %fd1457, %fd1456;
	ld.shared.f64 	%fd1459, [%r19+400];
	fma.rn.f64 	%fd1460, %fd138, %fd1459, %fd1458;
	fma.rn.f64 	%fd316, %fd1434, %fd1400, %fd292;
	ld.shared.f64 	%fd1461, [%r16+48];
	fma.rn.f64 	%fd1462, %fd140, %fd1461, %fd1460;
	ld.shared.f64 	%fd1463, [%r19+480];
	fma.rn.f64 	%fd1464, %fd141, %fd1463, %fd1462;
	fma.rn.f64 	%fd317, %fd1434, %fd1406, %fd296;
	ld.shared.f64 	%fd1465, [%r16+56];
	fma.rn.f64 	%fd1466, %fd143, %fd1465, %fd1464;
	ld.shared.f64 	%fd1467, [%r19+560];
	fma.rn.f64 	%fd1468, %fd144, %fd1467, %fd1466;
	fma.rn.f64 	%fd1469, %fd1434, %fd1412, %fd293;
	ld.shared.f64 	%fd1470, [%r16+64];
	fma.rn.f64 	%fd1471, %fd146, %fd1470, %fd1468;
	ld.shared.f64 	%fd1472, [%r19+640];
	fma.rn.f64 	%fd1473, %fd147, %fd1472, %fd1471;
	fma.rn.f64 	%fd318, %fd1434, %fd1418, %fd294;
	ld.shared.f64 	%fd1474, [%r16+72];
	fma.rn.f64 	%fd1475, %fd149, %fd1474, %fd1473;
	ld.shared.f64 	%fd1476, [%r19+720];
	fma.rn.f64 	%fd1477, %fd150, %fd1476, %fd1475;
	fma.rn.f64 	%fd319, %fd1434, %fd1424, %fd295;
	add.f64 	%fd320, %fd1477, %fd1469;
	mov.f64 	%fd1984, 0d0000000000000000;
	mov.f64 	%fd1985, %fd1984;
	mov.f64 	%fd1986, %fd1984;
	mov.f64 	%fd1987, %fd1984;
	mov.f64 	%fd1988, %fd1984;
	mov.f64 	%fd1989, %fd1984;
	mov.f64 	%fd1990, %fd1984;
	@%p7 bra 	$L__BB33_25;
	ld.global.nc.f64 	%fd1984, [%rd1+6400];
	ld.global.nc.f64 	%fd1985, [%rd1+14400];
	ld.global.nc.f64 	%fd1986, [%rd1+22400];
	ld.global.nc.f64 	%fd1987, [%rd1+30400];
	ld.global.nc.f64 	%fd1988, [%rd1+38400];
	ld.global.nc.f64 	%fd1989, [%rd1+46400];
	ld.global.nc.f64 	%fd1990, [%rd1+54400];
$L__BB33_25:
	ld.shared.f64 	%fd1479, [%r13+6400];
	fma.rn.f64 	%fd1480, %fd103, %fd1479, 0d0000000000000000;
	ld.shared.f64 	%fd1481, [%r20+6400];
	fma.rn.f64 	%fd1482, %fd104, %fd1481, 0d0000000000000000;
	ld.shared.f64 	%fd1483, [_ZZ32massMatrixMultiplyConstantKernelILi8ELi10ELi1EEvidPKdS1_S1_S1_S1_S1_S1_PdE13s_QuadToQuadD+640];
	fma.rn.f64 	%fd1484, %fd1483, %fd79, 0d0000000000000000;
	ld.shared.f64 	%fd1485, [%r13+6408];
	fma.rn.f64 	%fd1486, %fd105, %fd1485, %fd1480;
	ld.shared.f64 	%fd1487, [%r20+6480];
	fma.rn.f64 	%fd1488, %fd106, %fd1487, %fd1482;
	ld.shared.f64 	%fd1489, [_ZZ32massMatrixMultiplyConstantKernelILi8ELi10ELi1EEvidPKdS1_S1_S1_S1_S1_S1_PdE13s_QuadToQuadD+648];
	fma.rn.f64 	%fd1490, %fd1489, %fd80, %fd1484;
	ld.shared.f64 	%fd1491, [%r13+6416];
	fma.rn.f64 	%fd1492, %fd107, %fd1491, %fd1486;
	ld.shared.f64 	%fd1493, [%r20+6560];
	fma.rn.f64 	%fd1494, %fd108, %fd1493, %fd1488;
	ld.shared.f64 	%fd1495, [_ZZ32massMatrixMultiplyConstantKernelILi8ELi10ELi1EEvidPKdS1_S1_S1_S1_S1_S1_PdE13s_QuadToQuadD+656];
	fma.rn.f64 	%fd1496, %fd1495, %fd81, %fd1490;
	ld.shared.f64 	%fd1497, [%r13+6424];
	fma.rn.f64 	%fd1498, %fd109, %fd1497, %fd1492;
	ld.shared.f64 	%fd1499, [%r20+6640];
	fma.rn.f64 	%fd1500, %fd110, %fd1499, %fd1494;
	ld.shared.f64 	%fd1501, [_ZZ32massMatrixMultiplyConstantKernelILi8ELi10ELi1EEvidPKdS1_S1_S1_S1_S1_S1_PdE13s_QuadToQuadD+664];
	fma.rn.f64 	%fd1502, %fd1501, %fd82, %fd1496;
	ld.shared.f64 	%fd1503, [%r13+6432];
	fma.rn.f64 	%fd1504, %fd111, %fd1503, %fd1498;
	ld.shared.f64 	%fd1505, [%r20+6720];
	fma.rn.f64 	%fd1506, %fd112, %fd1505, %fd1500;
	ld.shared.f64 	%fd1507, [_ZZ32massMatrixMultiplyConstantKernelILi8ELi10ELi1EEvidPKdS1_S1_S1_S1_S1_S1_PdE13s_QuadToQuadD+672];
	fma.rn.f64 	%fd1508, %fd1507, %fd83, %fd1502;
	ld.shared.f64 	%fd1509, [%r13+6440];
	fma.rn.f64 	%fd1510, %fd113, %fd1509, %fd1504;
	ld.shared.f64 	%fd1511, [%r20+6800];
	fma.rn.f64 	%fd1512, %fd114, %fd1511, %fd1506;
	ld.shared.f64 	%fd1513, [_ZZ32massMatrixMultiplyConstantKernelILi8ELi10ELi1EEvidPKdS1_S1_S1_S1_S1_S1_PdE13s_QuadToQuadD+680];
	fma.rn.f64 	%fd1514, %fd1513, %fd84, %fd1508;
	ld.shared.f64 	%fd1515, [%r13+6448];
	fma.rn.f64 	%fd1516, %fd115, %fd1515, %fd1510;
	ld.shared.f64 	%fd1517, [%r20+6880];
	fma.rn.f64 	%fd1518, %fd116, %fd1517, %fd1512;
	ld.shared.f64 	%fd1519, [_ZZ32massMatrixMultiplyConstantKernelILi8ELi10ELi1EEvidPKdS1_S1_S1_S1_S1_S1_PdE13s_QuadToQuadD+688];
	fma.rn.f64 	%fd1520, %fd1519, %fd85, %fd1514;
	ld.shared.f64 	%fd1521, [%r13+6456];
	fma.rn.f64 	%fd1522, %fd117, %fd1521, %fd1516;
	ld.shared.f64 	%fd1523, [%r20+6960];
	fma.rn.f64 	%fd1524, %fd118, %fd1523, %fd1518;
	ld.shared.f64 	%fd1525, [_ZZ32massMatrixMultiplyConstantKernelILi8ELi10ELi1EEvidPKdS1_S1_S1_S1_S1_S1_PdE13s_QuadToQuadD+696];
	fma.rn.f64 	%fd1526, %fd1525, %fd86, %fd1520;
	ld.shared.f64 	%fd1527, [%r13+6464];
	fma.rn.f64 	%fd1528, %fd119, %fd1527, %fd1522;
	ld.shared.f64 	%fd1529, [%r20+7040];
	fma.rn.f64 	%fd1530, %fd120, %fd1529, %fd1524;
	ld.shared.f64 	%fd1531, [_ZZ32massMatrixMultiplyConstantKernelILi8ELi10ELi1EEvidPKdS1_S1_S1_S1_S1_S1_PdE13s_QuadToQuadD+704];
	fma.rn.f64 	%fd1532, %fd1531, %fd87, %fd1526;
	ld.shared.f64 	%fd1533, [%r13+6472];
	fma.rn.f64 	%fd1534, %fd121, %fd1533, %fd1528;
	ld.shared.f64 	%fd1535, [%r20+7120];
	fma.rn.f64 	%fd1536, %fd122, %fd1535, %fd1530;
	ld.shared.f64 	%fd1537, [_ZZ32massMatrixMultiplyConstantKernelILi8ELi10ELi1EEvidPKdS1_S1_S1_S1_S1_S1_PdE13s_QuadToQuadD+712];
	fma.rn.f64 	%fd1538, %fd1537, %fd88, %fd1532;
	bar.sync 	0;
	mul.f64 	%fd1539, %fd1985, %fd1536;
	fma.rn.f64 	%fd1540, %fd1984, %fd1534, %fd1539;
	fma.rn.f64 	%fd1541, %fd1986, %fd1538, %fd1540;
	st.shared.f64 	[%r17], %fd1541;
	mul.f64 	%fd1542, %fd1987, %fd1536;
	fma.rn.f64 	%fd1543, %fd1985, %fd1534, %fd1542;
	fma.rn.f64 	%fd1544, %fd1988, %fd1538, %fd1543;
	st.shared.f64 	[%r18], %fd1544;
	mul.f64 	%fd1545, %fd1988, %fd1536;
	fma.rn.f64 	%fd1546, %fd1986, %fd1534, %fd1545;
	fma.rn.f64 	%fd1547, %fd1989, %fd1538, %fd1546;
	mul.f64 	%fd1548, %fd369, %fd1990;
	bar.sync 	0;
	ld.shared.f64 	%fd1549, [%r16];
	mul.f64 	%fd1550, %fd123, %fd1549;
	fma.rn.f64 	%fd1551, %fd1548, %fd87, %fd1550;
	ld.shared.f64 	%fd1552, [%r19];
	fma.rn.f64 	%fd1553, %fd124, %fd1552, %fd1551;
	fma.rn.f64 	%fd335, %fd1547, %fd1483, %fd311;
	ld.shared.f64 	%fd1554, [%r16+8];
	fma.rn.f64 	%fd1555, %fd125, %fd1554, %fd1553;
	ld.shared.f64 	%fd1556, [%r19+80];
	fma.rn.f64 	%fd1557, %fd126, %fd1556, %fd1555;
	fma.rn.f64 	%fd336, %fd1547, %fd1489, %fd312;
	ld.shared.f64 	%fd1558, [%r16+16];
	fma.rn.f64 	%fd1559, %fd128, %fd1558, %fd1557;
	ld.shared.f64 	%fd1560, [%r19+160];
	fma.rn.f64 	%fd1561, %fd129, %fd1560, %fd1559;
	fma.rn.f64 	%fd337, %fd1547, %fd1495, %fd313;
	ld.shared.f64 	%fd1562, [%r16+24];
	fma.rn.f64 	%fd1563, %fd131, %fd1562, %fd1561;
	ld.shared.f64 	%fd1564, [%r19+240];
	fma.rn.f64 	%fd1565, %fd132, %fd1564, %fd1563;
	fma.rn.f64 	%fd338, %fd1547, %fd1501, %fd314;
	ld.shared.f64 	%fd1566, [%r16+32];
	fma.rn.f64 	%fd1567, %fd134, %fd1566, %fd1565;
	ld.shared.f64 	%fd1568, [%r19+320];
	fma.rn.f64 	%fd1569, %fd135, %fd1568, %fd1567;
	fma.rn.f64 	%fd339, %fd1547, %fd1507, %fd315;
	ld.shared.f64 	%fd1570, [%r16+40];
	fma.rn.f64 	%fd1571, %fd137, %fd1570, %fd1569;
	ld.shared.f64 	%fd1572, [%r19+400];
	fma.rn.f64 	%fd1573, %fd138, %fd1572, %fd1571;
	fma.rn.f64 	%fd340, %fd1547, %fd1513, %fd316;
	ld.shared.f64 	%fd1574, [%r16+48];
	fma.rn.f64 	%fd1575, %fd140, %fd1574, %fd1573;
	ld.shared.f64 	%fd1576, [%r19+480];
	fma.rn.f64 	%fd1577, %fd141, %fd1576, %fd1575;
	fma.rn.f64 	%fd341, %fd1547, %fd1519, %fd317;
	ld.shared.f64 	%fd1578, [%r16+56];
	fma.rn.f64 	%fd1579, %fd143, %fd1578, %fd1577;
	ld.shared.f64 	%fd1580, [%r19+560];
	fma.rn.f64 	%fd1581, %fd144, %fd1580, %fd1579;
	fma.rn.f64 	%fd342, %fd1547, %fd1525, %fd320;
	ld.shared.f64 	%fd1582, [%r16+64];
	fma.rn.f64 	%fd1583, %fd146, %fd1582, %fd1581;
	ld.shared.f64 	%fd1584, [%r19+640];
	fma.rn.f64 	%fd1585, %fd147, %fd1584, %fd1583;
	fma.rn.f64 	%fd1586, %fd1547, %fd1531, %fd318;
	ld.shared.f64 	%fd1587, [%r16+72];
	fma.rn.f64 	%fd1588, %fd149, %fd1587, %fd1585;
	ld.shared.f64 	%fd1589, [%r19+720];
	fma.rn.f64 	%fd1590, %fd150, %fd1589, %fd1588;
	fma.rn.f64 	%fd343, %fd1547, %fd1537, %fd319;
	add.f64 	%fd344, %fd1590, %fd1586;
	mov.f64 	%fd1991, 0d0000000000000000;
	mov.f64 	%fd1992, %fd1991;
	mov.f64 	%fd1993, %fd1991;
	mov.f64 	%fd1994, %fd1991;
	mov.f64 	%fd1995, %fd1991;
	mov.f64 	%fd1996, %fd1991;
	mov.f64 	%fd1997, %fd1991;
	@%p7 bra 	$L__BB33_27;
	ld.global.nc.f64 	%fd1991, [%rd1+7200];
	ld.global.nc.f64 	%fd1992, [%rd1+15200];
	ld.global.nc.f64 	%fd1993, [%rd1+23200];
	ld.global.nc.f64 	%fd1994, [%rd1+31200];
	ld.global.nc.f64 	%fd1995, [%rd1+39200];
	ld.global.nc.f64 	%fd1996, [%rd1+47200];
	ld.global.nc.f64 	%fd1997, [%rd1+55200];
$L__BB33_27:
	setp.gt.u32 	%p17, %r1, 79;
	ld.shared.f64 	%fd1591, [%r13+7200];
	fma.rn.f64 	%fd1592, %fd103, %fd1591, 0d0000000000000000;
	ld.shared.f64 	%fd1593, [%r20+7200];
	fma.rn.f64 	%fd1594, %fd104, %fd1593, 0d0000000000000000;
	ld.shared.f64 	%fd1595, [_ZZ32massMatrixMultiplyConstantKernelILi8ELi10ELi1EEvidPKdS1_S1_S1_S1_S1_S1_PdE13s_QuadToQuadD+720];
	fma.rn.f64 	%fd1596, %fd1595, %fd79, 0d0000000000000000;
	ld.shared.f64 	%fd1597, [%r13+7208];
	fma.rn.f64 	%fd1598, %fd105, %fd1597, %fd1592;
	ld.shared.f64 	%fd1599, [%r20+7280];
	fma.rn.f64 	%fd1600, %fd106, %fd1599, %fd1594;
	ld.shared.f64 	%fd1601, [_ZZ32massMatrixMultiplyConstantKernelILi8ELi10ELi1EEvidPKdS1_S1_S1_S1_S1_S1_PdE13s_QuadToQuadD+728];
	fma.rn.f64 	%fd1602, %fd1601, %fd80, %fd1596;
	ld.shared.f64 	%fd1603, [%r13+7216];
	fma.rn.f64 	%fd1604, %fd107, %fd1603, %fd1598;
	ld.shared.f64 	%fd1605, [%r20+7360];
	fma.rn.f64 	%fd1606, %fd108, %fd1605, %fd1600;
	ld.shared.f64 	%fd1607, [_ZZ32massMatrixMultiplyConstantKernelILi8ELi10ELi1EEvidPKdS1_S1_S1_S1_S1_S1_PdE13s_QuadToQuadD+736];
	fma.rn.f64 	%fd1608, %fd1607, %fd81, %fd1602;
	ld.shared.f64 	%fd1609, [%r13+7224];
	fma.rn.f64 	%fd1610, %fd109, %fd1609, %fd1604;
	ld.shared.f64 	%fd1611, [%r20+7440];
	fma.rn.f64 	%fd1612, %fd110, %fd1611, %fd1606;
	ld.shared.f64 	%fd1613, [_ZZ32massMatrixMultiplyConstantKernelILi8ELi10ELi1EEvidPKdS1_S1_S1_S1_S1_S1_PdE13s_QuadToQuadD+744];
	fma.rn.f64 	%fd1614, %fd1613, %fd82, %fd1608;
	ld.shared.f64 	%fd1615, [%r13+7232];
	fma.rn.f64 	%fd1616, %fd111, %fd1615, %fd1610;
	ld.shared.f64 	%fd1617, [%r20+7520];
	fma.rn.f64 	%fd1618, %fd112, %fd1617, %fd1612;
	ld.shared.f64 	%fd1619, [_ZZ32massMatrixMultiplyConstantKernelILi8ELi10ELi1EEvidPKdS1_S1_S1_S1_S1_S1_PdE13s_QuadToQuadD+752];
	fma.rn.f64 	%fd1620, %fd1619, %fd83, %fd1614;
	ld.shared.f64 	%fd1621, [%r13+7240];
	fma.rn.f64 	%fd1622, %fd113, %fd1621, %fd1616;
	ld.shared.f64 	%fd1623, [%r20+7600];
	fma.rn.f64 	%fd1624, %fd114, %fd1623, %fd1618;
	ld.shared.f64 	%fd1625, [_ZZ32massMatrixMultiplyConstantKernelILi8ELi10ELi1EEvidPKdS1_S1_S1_S1_S1_S1_PdE13s_QuadToQuadD+760];
	fma.rn.f64 	%fd1626, %fd1625, %fd84, %fd1620;
	ld.shared.f64 	%fd1627, [%r13+7248];
	fma.rn.f64 	%fd1628, %fd115, %fd1627, %fd1622;
	ld.shared.f64 	%fd1629, [%r20+7680];
	fma.rn.f64 	%fd1630, %fd116, %fd1629, %fd1624;
	ld.shared.f64 	%fd1631, [_ZZ32massMatrixMultiplyConstantKernelILi8ELi10ELi1EEvidPKdS1_S1_S1_S1_S1_S1_PdE13s_QuadToQuadD+768];
	fma.rn.f64 	%fd1632, %fd1631, %fd85, %fd1626;
	ld.shared.f64 	%fd1633, [%r13+7256];
	fma.rn.f64 	%fd1634, %fd117, %fd1633, %fd1628;
	ld.shared.f64 	%fd1635, [%r20+7760];
	fma.rn.f64 	%fd1636, %fd118, %fd1635, %fd1630;
	ld.shared.f64 	%fd1637, [_ZZ32massMatrixMultiplyConstantKernelILi8ELi10ELi1EEvidPKdS1_S1_S1_S1_S1_S1_PdE13s_QuadToQuadD+776];
	fma.rn.f64 	%fd1638, %fd1637, %fd86, %fd1632;
	ld.shared.f64 	%fd1639, [%r13+7264];
	fma.rn.f64 	%fd1640, %fd119, %fd1639, %fd1634;
	ld.shared.f64 	%fd1641, [%r20+7840];
	fma.rn.f64 	%fd1642, %fd120, %fd1641, %fd1636;
	ld.shared.f64 	%fd1643, [_ZZ32massMatrixMultiplyConstantKernelILi8ELi10ELi1EEvidPKdS1_S1_S1_S1_S1_S1_PdE13s_QuadToQuadD+784];
	fma.rn.f64 	%fd1644, %fd1643, %fd87, %fd1638;
	ld.shared.f64 	%fd1645, [%r13+7272];
	fma.rn.f64 	%fd1646, %fd121, %fd1645, %fd1640;
	ld.shared.f64 	%fd1647, [%r20+7920];
	fma.rn.f64 	%fd1648, %fd122, %fd1647, %fd1642;
	ld.shared.f64 	%fd1649, [_ZZ32massMatrixMultiplyConstantKernelILi8ELi10ELi1EEvidPKdS1_S1_S1_S1_S1_S1_PdE13s_QuadToQuadD+792];
	fma.rn.f64 	%fd1650, %fd1649, %fd88, %fd1644;
	bar.sync 	0;
	mul.f64 	%fd1651, %fd1992, %fd1648;
	fma.rn.f64 	%fd1652, %fd1991, %fd1646, %fd1651;
	fma.rn.f64 	%fd1653, %fd1993, %fd1650, %fd1652;
	st.shared.f64 	[%r17], %fd1653;
	mul.f64 	%fd1654, %fd1994, %fd1648;
	fma.rn.f64 	%fd1655, %fd1992, %fd1646, %fd1654;
	fma.rn.f64 	%fd1656, %fd1995, %fd1650, %fd1655;
	st.shared.f64 	[%r18], %fd1656;
	mul.f64 	%fd1657, %fd1995, %fd1648;
	fma.rn.f64 	%fd1658, %fd1993, %fd1646, %fd1657;
	fma.rn.f64 	%fd1659, %fd1996, %fd1650, %fd1658;
	mul.f64 	%fd1660, %fd369, %fd1997;
	bar.sync 	0;
	ld.shared.f64 	%fd1661, [%r16];
	mul.f64 	%fd1662, %fd123, %fd1661;
	fma.rn.f64 	%fd1663, %fd1660, %fd88, %fd1662;
	ld.shared.f64 	%fd1664, [%r19];
	fma.rn.f64 	%fd1665, %fd124, %fd1664, %fd1663;
	fma.rn.f64 	%fd1666, %fd1659, %fd1595, %fd335;
	ld.shared.f64 	%fd1667, [%r16+8];
	fma.rn.f64 	%fd1668, %fd125, %fd1667, %fd1665;
	ld.shared.f64 	%fd1669, [%r19+80];
	fma.rn.f64 	%fd1670, %fd126, %fd1669, %fd1668;
	fma.rn.f64 	%fd1671, %fd1659, %fd1601, %fd336;
	ld.shared.f64 	%fd1672, [%r16+16];
	fma.rn.f64 	%fd1673, %fd128, %fd1672, %fd1670;
	ld.shared.f64 	%fd1674, [%r19+160];
	fma.rn.f64 	%fd1675, %fd129, %fd1674, %fd1673;
	fma.rn.f64 	%fd1676, %fd1659, %fd1607, %fd337;
	ld.shared.f64 	%fd1677, [%r16+24];
	fma.rn.f64 	%fd1678, %fd131, %fd1677, %fd1675;
	ld.shared.f64 	%fd1679, [%r19+240];
	fma.rn.f64 	%fd1680, %fd132, %fd1679, %fd1678;
	fma.rn.f64 	%fd1681, %fd1659, %fd1613, %fd338;
	ld.shared.f64 	%fd1682, [%r16+32];
	fma.rn.f64 	%fd1683, %fd134, %fd1682, %fd1680;
	ld.shared.f64 	%fd1684, [%r19+320];
	fma.rn.f64 	%fd1685, %fd135, %fd1684, %fd1683;
	fma.rn.f64 	%fd1686, %fd1659, %fd1619, %fd339;
	ld.shared.f64 	%fd1687, [%r16+40];
	fma.rn.f64 	%fd1688, %fd137, %fd1687, %fd1685;
	ld.shared.f64 	%fd1689, [%r19+400];
	fma.rn.f64 	%fd1690, %fd138, %fd1689, %fd1688;
	fma.rn.f64 	%fd1691, %fd1659, %fd1625, %fd340;
	ld.shared.f64 	%fd1692, [%r16+48];
	fma.rn.f64 	%fd1693, %fd140, %fd1692, %fd1690;
	ld.shared.f64 	%fd1694, [%r19+480];
	fma.rn.f64 	%fd1695, %fd141, %fd1694, %fd1693;
	fma.rn.f64 	%fd1696, %fd1659, %fd1631, %fd341;
	ld.shared.f64 	%fd1697, [%r16+56];
	fma.rn.f64 	%fd1698, %fd143, %fd1697, %fd1695;
	ld.shared.f64 	%fd1699, [%r19+560];
	fma.rn.f64 	%fd1700, %fd144, %fd1699, %fd1698;
	fma.rn.f64 	%fd1701, %fd1659, %fd1637, %fd342;
	ld.shared.f64 	%fd1702, [%r16+64];
	fma.rn.f64 	%fd1703, %fd146, %fd1702, %fd1700;
	ld.shared.f64 	%fd1704, [%r19+640];
	fma.rn.f64 	%fd1705, %fd147, %fd1704, %fd1703;
	fma.rn.f64 	%fd1706, %fd1659, %fd1643, %fd344;
	ld.shared.f64 	%fd1707, [%r16+72];
	fma.rn.f64 	%fd1708, %fd149, %fd1707, %fd1705;
	ld.shared.f64 	%fd1709, [%r19+720];
	fma.rn.f64 	%fd1710, %fd150, %fd1709, %fd1708;
	fma.rn.f64 	%fd1711, %fd1659, %fd1649, %fd343;
	add.f64 	%fd1712, %fd1710, %fd1711;
	bar.sync 	0;
	st.shared.f64 	[%r14], %fd1666;
	st.shared.f64 	[%r14+800], %fd1671;
	st.shared.f64 	[%r14+1600], %fd1676;
	st.shared.f64 	[%r14+2400], %fd1681;
	st.shared.f64 	[%r14+3200], %fd1686;
	st.shared.f64 	[%r14+4000], %fd1691;
	st.shared.f64 	[%r14+4800], %fd1696;
	st.shared.f64 	[%r14+5600], %fd1701;
	st.shared.f64 	[%r14+6400], %fd1706;
	st.shared.f64 	[%r14+7200], %fd1712;
	bar.sync 	0;
	bar.sync 	0;
	ld.shared.f64 	%fd1713, [%r12];
	ld.shared.f64 	%fd1714, [%r12+72];
	add.f64 	%fd1715, %fd1713, %fd1714;
	sub.f64 	%fd1716, %fd1713, %fd1714;
	ld.shared.f64 	%fd1717, [%r12+8];
	ld.shared.f64 	%fd1718, [%r12+64];
	add.f64 	%fd1719, %fd1717, %fd1718;
	sub.f64 	%fd1720, %fd1717, %fd1718;
	ld.shared.f64 	%fd1721, [%r12+16];
	ld.shared.f64 	%fd1722, [%r12+56];
	add.f64 	%fd1723, %fd1721, %fd1722;
	sub.f64 	%fd1724, %fd1721, %fd1722;
	ld.shared.f64 	%fd1725, [%r12+24];
	ld.shared.f64 	%fd1726, [%r12+48];
	add.f64 	%fd1727, %fd1725, %fd1726;
	sub.f64 	%fd1728, %fd1725, %fd1726;
	ld.shared.f64 	%fd1729, [%r12+32];
	ld.shared.f64 	%fd1730, [%r12+40];
	add.f64 	%fd1731, %fd1729, %fd1730;
	sub.f64 	%fd1732, %fd1729, %fd1730;
	ld.const.f64 	%fd359, [const_oddDofToQuad];
	fma.rn.f64 	%fd1733, %fd359, %fd1715, 0d0000000000000000;
	ld.const.f64 	%fd360, [const_evenDofToQuad];
	fma.rn.f64 	%fd1734, %fd360, %fd1716, 0d0000000000000000;
	fma.rn.f64 	%fd1735, %fd25, %fd1719, %fd1733;
	fma.rn.f64 	%fd1736, %fd26, %fd1720, %fd1734;
	fma.rn.f64 	%fd1737, %fd33, %fd1723, %fd1735;
	fma.rn.f64 	%fd1738, %fd34, %fd1724, %fd1736;
	fma.rn.f64 	%fd1739, %fd41, %fd1727, %fd1737;
	fma.rn.f64 	%fd1740, %fd42, %fd1728, %fd1738;
	fma.rn.f64 	%fd1741, %fd1924, %fd1731, %fd1739;
	fma.rn.f64 	%fd1742, %fd1923, %fd1732, %fd1740;
	add.f64 	%fd1743, %fd1741, %fd1742;
	st.shared.f64 	[%r12], %fd1743;
	sub.f64 	%fd1744, %fd1741, %fd1742;
	st.shared.f64 	[%r12+56], %fd1744;
	fma.rn.f64 	%fd1745, %fd19, %fd1715, 0d0000000000000000;
	fma.rn.f64 	%fd1746, %fd20, %fd1716, 0d0000000000000000;
	fma.rn.f64 	%fd1747, %fd27, %fd1719, %fd1745;
	fma.rn.f64 	%fd1748, %fd28, %fd1720, %fd1746;
	fma.rn.f64 	%fd1749, %fd35, %fd1723, %fd1747;
	fma.rn.f64 	%fd1750, %fd36, %fd1724, %fd1748;
	fma.rn.f64 	%fd1751, %fd43, %fd1727, %fd1749;
	fma.rn.f64 	%fd1752, %fd44, %fd1728, %fd1750;
	fma.rn.f64 	%fd1753, %fd1922, %fd1731, %fd1751;
	fma.rn.f64 	%fd1754, %fd1921, %fd1732, %fd1752;
	add.f64 	%fd1755, %fd1753, %fd1754;
	st.shared.f64 	[%r12+8], %fd1755;
	sub.f64 	%fd1756, %fd1753, %fd1754;
	st.shared.f64 	[%r12+48], %fd1756;
	fma.rn.f64 	%fd1757, %fd21, %fd1715, 0d0000000000000000;
	fma.rn.f64 	%fd1758, %fd22, %fd1716, 0d0000000000000000;
	fma.rn.f64 	%fd1759, %fd29, %fd1719, %fd1757;
	fma.rn.f64 	%fd1760, %fd30, %fd1720, %fd1758;
	fma.rn.f64 	%fd1761, %fd37, %fd1723, %fd1759;
	fma.rn.f64 	%fd1762, %fd38, %fd1724, %fd1760;
	fma.rn.f64 	%fd1763, %fd45, %fd1727, %fd1761;
	fma.rn.f64 	%fd1764, %fd1927, %fd1728, %fd1762;
	fma.rn.f64 	%fd1765, %fd1920, %fd1731, %fd1763;
	fma.rn.f64 	%fd1766, %fd1919, %fd1732, %fd1764;
	add.f64 	%fd1767, %fd1765, %fd1766;
	st.shared.f64 	[%r12+16], %fd1767;
	sub.f64 	%fd1768, %fd1765, %fd1766;
	st.shared.f64 	[%r12+40], %fd1768;
	fma.rn.f64 	%fd1769, %fd23, %fd1715, 0d0000000000000000;
	fma.rn.f64 	%fd1770, %fd24, %fd1716, 0d0000000000000000;
	fma.rn.f64 	%fd1771, %fd31, %fd1719, %fd1769;
	fma.rn.f64 	%fd1772, %fd32, %fd1720, %fd1770;
	fma.rn.f64 	%fd1773, %fd39, %fd1723, %fd1771;
	fma.rn.f64 	%fd1774, %fd40, %fd1724, %fd1772;
	fma.rn.f64 	%fd1775, %fd1926, %fd1727, %fd1773;
	fma.rn.f64 	%fd1776, %fd1925, %fd1728, %fd1774;
	fma.rn.f64 	%fd1777, %fd1918, %fd1731, %fd1775;
	fma.rn.f64 	%fd1778, %fd1917, %fd1732, %fd1776;
	add.f64 	%fd1779, %fd1777, %fd1778;
	st.shared.f64 	[%r12+24], %fd1779;
	sub.f64 	%fd1780, %fd1777, %fd1778;
	st.shared.f64 	[%r12+32], %fd1780;
	bar.sync 	0;
	@%p17 bra 	$L__BB33_29;
	mov.u32 	%r50, %tid.y;
	mov.u32 	%r51, _ZZ32massMatrixMultiplyConstantKernelILi8ELi10ELi1EEvidPKdS1_S1_S1_S1_S1_S1_PdE6s_tmp1;
	mad.lo.s32 	%r52, %r50, 8000, %r51;
	shr.u32 	%r53, %r1, 3;
	mad.lo.s32 	%r54, %r53, 80, %r52;
	mad.lo.s32 	%r55, %r53, 720, %r54;
	shl.b32 	%r56, %r1, 3;
	and.b32  	%r57, %r56, 56;
	add.s32 	%r58, %r55, %r57;
	ld.shared.f64 	%fd1781, [%r58];
	ld.shared.f64 	%fd1782, [%r58+720];
	add.f64 	%fd1783, %fd1781, %fd1782;
	sub.f64 	%fd1784, %fd1781, %fd1782;
	ld.shared.f64 	%fd1785, [%r58+80];
	ld.shared.f64 	%fd1786, [%r58+640];
	add.f64 	%fd1787, %fd1785, %fd1786;
	sub.f64 	%fd1788, %fd1785, %fd1786;
	ld.shared.f64 	%fd1789, [%r58+160];
	ld.shared.f64 	%fd1790, [%r58+560];
	add.f64 	%fd1791, %fd1789, %fd1790;
	sub.f64 	%fd1792, %fd1789, %fd1790;
	ld.shared.f64 	%fd1793, [%r58+240];
	ld.shared.f64 	%fd1794, [%r58+480];
	add.f64 	%fd1795, %fd1793, %fd1794;
	sub.f64 	%fd1796, %fd1793, %fd1794;
	ld.shared.f64 	%fd1797, [%r58+320];
	ld.shared.f64 	%fd1798, [%r58+400];
	add.f64 	%fd1799, %fd1797, %fd1798;
	sub.f64 	%fd1800, %fd1797, %fd1798;
	fma.rn.f64 	%fd1801, %fd359, %fd1783, 0d0000000000000000;
	fma.rn.f64 	%fd1802, %fd360, %fd1784, 0d0000000000000000;
	fma.rn.f64 	%fd1803, %fd25, %fd1787, %fd1801;
	fma.rn.f64 	%fd1804, %fd26, %fd1788, %fd1802;
	fma.rn.f64 	%fd1805, %fd33, %fd1791, %fd1803;
	fma.rn.f64 	%fd1806, %fd34, %fd1792, %fd1804;
	fma.rn.f64 	%fd1807, %fd41, %fd1795, %fd1805;
	fma.rn.f64 	%fd1808, %fd42, %fd1796, %fd1806;
	fma.rn.f64 	%fd1809, %fd1924, %fd1799, %fd1807;
	fma.rn.f64 	%fd1810, %fd1923, %fd1800, %fd1808;
	add.f64 	%fd1811, %fd1809, %fd1810;
	st.shared.f64 	[%r58], %fd1811;
	sub.f64 	%fd1812, %fd1809, %fd1810;
	st.shared.f64 	[%r58+560], %fd1812;
	fma.rn.f64 	%fd1813, %fd19, %fd1783, 0d0000000000000000;
	fma.rn.f64 	%fd1814, %fd20, %fd1784, 0d0000000000000000;
	fma.rn.f64 	%fd1815, %fd27, %fd1787, %fd1813;
	fma.rn.f64 	%fd1816, %fd28, %fd1788, %fd1814;
	fma.rn.f64 	%fd1817, %fd35, %fd1791, %fd1815;
	fma.rn.f64 	%fd1818, %fd36, %fd1792, %fd1816;
	fma.rn.f64 	%fd1819, %fd43, %fd1795, %fd1817;
	fma.rn.f64 	%fd1820, %fd44, %fd1796, %fd1818;
	fma.rn.f64 	%fd1821, %fd1922, %fd1799, %fd1819;
	fma.rn.f64 	%fd1822, %fd1921, %fd1800, %fd1820;
	add.f64 	%fd1823, %fd1821, %fd1822;
	st.shared.f64 	[%r58+80], %fd1823;
	sub.f64 	%fd1824, %fd1821, %fd1822;
	st.shared.f64 	[%r58+480], %fd1824;
	fma.rn.f64 	%fd1825, %fd21, %fd1783, 0d0000000000000000;
	fma.rn.f64 	%fd1826, %fd22, %fd1784, 0d0000000000000000;
	fma.rn.f64 	%fd1827, %fd29, %fd1787, %fd1825;
	fma.rn.f64 	%fd1828, %fd30, %fd1788, %fd1826;
	fma.rn.f64 	%fd1829, %fd37, %fd1791, %fd1827;
	fma.rn.f64 	%fd1830, %fd38, %fd1792, %fd1828;
	fma.rn.f64 	%fd1831, %fd45, %fd1795, %fd1829;
	fma.rn.f64 	%fd1832, %fd1927, %fd1796, %fd1830;
	fma.rn.f64 	%fd1833, %fd1920, %fd1799, %fd1831;
	fma.rn.f64 	%fd1834, %fd1919, %fd1800, %fd1832;
	add.f64 	%fd1835, %fd1833, %fd1834;
	st.shared.f64 	[%r58+160], %fd1835;
	sub.f64 	%fd1836, %fd1833, %fd1834;
	st.shared.f64 	[%r58+400], %fd1836;
	fma.rn.f64 	%fd1837, %fd23, %fd1783, 0d0000000000000000;
	fma.rn.f64 	%fd1838, %fd24, %fd1784, 0d0000000000000000;
	fma.rn.f64 	%fd1839, %fd31, %fd1787, %fd1837;
	fma.rn.f64 	%fd1840, %fd32, %fd1788, %fd1838;
	fma.rn.f64 	%fd1841, %fd39, %fd1791, %fd1839;
	fma.rn.f64 	%fd1842, %fd40, %fd1792, %fd1840;
	fma.rn.f64 	%fd1843, %fd1926, %fd1795, %fd1841;
	fma.rn.f64 	%fd1844, %fd1925, %fd1796, %fd1842;
	fma.rn.f64 	%fd1845, %fd1918, %fd1799, %fd1843;
	fma.rn.f64 	%fd1846, %fd1917, %fd1800, %fd1844;
	add.f64 	%fd1847, %fd1845, %fd1846;
	st.shared.f64 	[%r58+240], %fd1847;
	sub.f64 	%fd1848, %fd1845, %fd1846;
	st.shared.f64 	[%r58+320], %fd1848;
$L__BB33_29:
	setp.gt.u32 	%p18, %r1, 63;
	bar.sync 	0;
	@%p18 bra 	$L__BB33_32;
	mov.u32 	%r59, %tid.y;
	mov.u32 	%r60, _ZZ32massMatrixMultiplyConstantKernelILi8ELi10ELi1EEvidPKdS1_S1_S1_S1_S1_S1_PdE6s_tmp1;
	mad.lo.s32 	%r61, %r59, 8000, %r60;
	shr.u32 	%r62, %r1, 3;
	mad.lo.s32 	%r63, %r62, 80, %r61;
	shl.b32 	%r64, %r1, 3;
	and.b32  	%r65, %r64, 56;
	add.s32 	%r66, %r63, %r65;
	ld.shared.f64 	%fd1849, [%r66];
	ld.shared.f64 	%fd1850, [%r66+7200];
	add.f64 	%fd1851, %fd1849, %fd1850;
	sub.f64 	%fd1852, %fd1849, %fd1850;
	ld.shared.f64 	%fd1853, [%r66+800];
	ld.shared.f64 	%fd1854, [%r66+6400];
	add.f64 	%fd1855, %fd1853, %fd1854;
	sub.f64 	%fd1856, %fd1853, %fd1854;
	ld.shared.f64 	%fd1857, [%r66+1600];
	ld.shared.f64 	%fd1858, [%r66+5600];
	add.f64 	%fd1859, %fd1857, %fd1858;
	sub.f64 	%fd1860, %fd1857, %fd1858;
	ld.shared.f64 	%fd1861, [%r66+2400];
	ld.shared.f64 	%fd1862, [%r66+4800];
	add.f64 	%fd1863, %fd1861, %fd1862;
	sub.f64 	%fd1864, %fd1861, %fd1862;
	ld.shared.f64 	%fd1865, [%r66+3200];
	ld.shared.f64 	%fd1866, [%r66+4000];
	add.f64 	%fd1867, %fd1865, %fd1866;
	sub.f64 	%fd1868, %fd1865, %fd1866;
	fma.rn.f64 	%fd1869, %fd359, %fd1851, 0d0000000000000000;
	fma.rn.f64 	%fd1870, %fd360, %fd1852, 0d0000000000000000;
	fma.rn.f64 	%fd1871, %fd25, %fd1855, %fd1869;
	fma.rn.f64 	%fd1872, %fd26, %fd1856, %fd1870;
	fma.rn.f64 	%fd1873, %fd33, %fd1859, %fd1871;
	fma.rn.f64 	%fd1874, %fd34, %fd1860, %fd1872;
	fma.rn.f64 	%fd1875, %fd41, %fd1863, %fd1873;
	fma.rn.f64 	%fd1876, %fd42, %fd1864, %fd1874;
	fma.rn.f64 	%fd361, %fd1924, %fd1867, %fd1875;
	fma.rn.f64 	%fd362, %fd1923, %fd1868, %fd1876;
	fma.rn.f64 	%fd1877, %fd19, %fd1851, 0d0000000000000000;
	fma.rn.f64 	%fd1878, %fd20, %fd1852, 0d0000000000000000;
	fma.rn.f64 	%fd1879, %fd27, %fd1855, %fd1877;
	fma.rn.f64 	%fd1880, %fd28, %fd1856, %fd1878;
	fma.rn.f64 	%fd1881, %fd35, %fd1859, %fd1879;
	fma.rn.f64 	%fd1882, %fd36, %fd1860, %fd1880;
	fma.rn.f64 	%fd1883, %fd43, %fd1863, %fd1881;
	fma.rn.f64 	%fd1884, %fd44, %fd1864, %fd1882;
	fma.rn.f64 	%fd363, %fd1922, %fd1867, %fd1883;
	fma.rn.f64 	%fd364, %fd1921, %fd1868, %fd1884;
	fma.rn.f64 	%fd1885, %fd21, %fd1851, 0d0000000000000000;
	fma.rn.f64 	%fd1886, %fd22, %fd1852, 0d0000000000000000;
	fma.rn.f64 	%fd1887, %fd29, %fd1855, %fd1885;
	fma.rn.f64 	%fd1888, %fd30, %fd1856, %fd1886;
	fma.rn.f64 	%fd1889, %fd37, %fd1859, %fd1887;
	fma.rn.f64 	%fd1890, %fd38, %fd1860, %fd1888;
	fma.rn.f64 	%fd1891, %fd45, %fd1863, %fd1889;
	fma.rn.f64 	%fd1892, %fd1927, %fd1864, %fd1890;
	fma.rn.f64 	%fd365, %fd1920, %fd1867, %fd1891;
	fma.rn.f64 	%fd366, %fd1919, %fd1868, %fd1892;
	fma.rn.f64 	%fd1893, %fd23, %fd1851, 0d0000000000000000;
	fma.rn.f64 	%fd1894, %fd24, %fd1852, 0d0000000000000000;
	fma.rn.f64 	%fd1895, %fd31, %fd1855, %fd1893;
	fma.rn.f64 	%fd1896, %fd32, %fd1856, %fd1894;
	fma.rn.f64 	%fd1897, %fd39, %fd1859, %fd1895;
	fma.rn.f64 	%fd1898, %fd40, %fd1860, %fd1896;
	fma.rn.f64 	%fd1899, %fd1926, %fd1863, %fd1897;
	fma.rn.f64 	%fd1900, %fd1925, %fd1864, %fd1898;
	fma.rn.f64 	%fd367, %fd1918, %fd1867, %fd1899;
	fma.rn.f64 	%fd368, %fd1917, %fd1868, %fd1900;
	@%p4 bra 	$L__BB33_32;
	ld.param.u64 	%rd17, [_Z32massMatrixMultiplyConstantKernelILi8ELi10ELi1EEvidPKdS1_S1_S1_S1_S1_S1_Pd_param_9];
	and.b32  	%r67, %r1, 63;
	shl.b32 	%r68, %r3, 9;
	or.b32  	%r69, %r67, %r68;
	cvta.to.global.u64 	%rd14, %rd17;
	mul.wide.s32 	%rd15, %r69, 8;
	add.s64 	%rd16, %rd14, %rd15;
	add.f64 	%fd1901, %fd361, %fd362;
	st.global.f64 	[%rd16], %fd1901;
	add.f64 	%fd1902, %fd363, %fd364;
	st.global.f64 	[%rd16+512], %fd1902;
	add.f64 	%fd1903, %fd365, %fd366;
	st.global.f64 	[%rd16+1024], %fd1903;
	add.f64 	%fd1904, %fd367, %fd368;
	st.global.f64 	[%rd16+1536], %fd1904;
	sub.f64 	%fd1905, %fd367, %fd368;
	st.global.f64 	[%rd16+2048], %fd1905;
	sub.f64 	%fd1906, %fd365, %fd366;
	st.global.f64 	[%rd16+2560], %fd1906;
	sub.f64 	%fd1907, %fd363, %fd364;
	st.global.f64 	[%rd16+3072], %fd1907;
	sub.f64 	%fd1908, %fd361, %fd362;
	st.global.f64 	[%rd16+3584], %fd1908;
$L__BB33_32:
	ret;

}
	// .globl	_Z32massMatrixMultiplyConstantKernelILi8ELi11ELi1EEvidPKdS1_S1_S1_S1_S1_S1_Pd
.visible .entry _Z32massMatrixMultiplyConstantKernelILi8ELi11ELi1EEvidPKdS1_S1_S1_S1_S1_S1_Pd(
	.param .u32 _Z32massMatrixMultiplyConstantKernelILi8ELi11ELi1EEvidPKdS1_S1_S1_S1_S1_S1_Pd_param_0,
	.param .f64 _Z32massMatrixMultiplyConstantKernelILi8ELi11ELi1EEvidPKdS1_S1_S1_S1_S1_S1_Pd_param_1,
	.param .u64 .ptr .align 1 _Z32massMatrixMultiplyConstantKernelILi8ELi11ELi1EEvidPKdS1_S1_S1_S1_S1_S1_Pd_param_2,
	.param .u64 .ptr .align 1 _Z32massMatrixMultiplyConstantKernelILi8ELi11ELi1EEvidPKdS1_S1_S1_S1_S1_S1_Pd_param_3,
	.param .u64 .ptr .align 1 _Z32massMatrixMultiplyConstantKernelILi8ELi11ELi1EEvidPKdS1_S1_S1_S1_S1_S1_Pd_param_4,
	.param .u64 .ptr .align 1 _Z32massMatrixMultiplyConstantKernelILi8ELi11ELi1EEvidPKdS1_S1_S1_S1_S1_S1_Pd_param_5,
	.param .u64 .ptr .align 1 _Z32massMatrixMultiplyConstantKernelILi8ELi11ELi1EEvidPKdS1_S1_S1_S1_S1_S1_Pd_param_6,
	.param .u64 .ptr .align 1 _Z32massMatrixMultiplyConstantKernelILi8ELi11ELi1EEvidPKdS1_S1_S1_S1_S1_S1_Pd_param_7,
	.param .u64 .ptr .align 1 _Z32massMatrixMultiplyConstantKernelILi8ELi11ELi1EEvidPKdS1_S1_S1_S1_S1_S1_Pd_param_8,
	.param .u64 .ptr .align 1 _Z32massMatrixMultiplyConstantKernelILi8ELi11ELi1EEvidPKdS1_S1_S1_S1_S1_S1_Pd_param_9
)
{
	.reg .pred 	%p<21>;
	.reg .b16 	%rs<5>;
	.reg .b32 	%r<70>;
	.reg .b64 	%rd<18>;
	.reg .b64 	%fd<2386>;
	// demoted variable
	.shared .align 8 .b8 _ZZ29stiffnessMatrixMultiplyDeviceILi8ELi11ELi1EEviidPKdS1_S1_S1_PAT0__AT0__AplT0_Li0E_dPdE5s_Gpr[968];
	// demoted variable
	.shared .align 8 .b8 _ZZ29stiffnessMatrixMultiplyDeviceILi8ELi11ELi1EEviidPKdS1_S1_S1_PAT0__AT0__AplT0_Li0E_dPdE5s_Gps[968];
	// demoted variable
	.shared .align 8 .b8 _ZZ32massMatrixMultiplyConstantKernelILi8ELi11ELi1EEvidPKdS1_S1_S1_S1_S1_S1_PdE6s_tmp1[10648];
	// demoted variable
	.shared .align 8 .b8 _ZZ32massMatrixMultiplyConstantKernelILi8ELi11ELi1EEvidPKdS1_S1_S1_S1_S1_S1_PdE13s_QuadToQuadD[968];
	ld.param.u32 	%r21, [_Z32massMatrixMultiplyConstantKernelILi8ELi11ELi1EEvidPKdS1_S1_S1_S1_S1_S1_Pd_param_0];
	ld.param.f64 	%fd447, [_Z32massMatrixMultiplyConstantKernelILi8ELi11ELi1EEvidPKdS1_S1_S1_S1_S1_S1_Pd_param_1];
	ld.param.u64 	%rd2, [_Z32massMatrixMultiplyConstantKernelILi8ELi11ELi1EEvidPKdS1_S1_S1_S1_S1_S1_Pd_param_2];
	ld.param.u64 	%rd5, [_Z32massMatrixMultiplyConstantKernelILi8ELi11ELi1EEvidPKdS1_S1_S1_S1_S1_S1_Pd_param_5];
	ld.param.u64 	%rd3, [_Z32massMatrixMultiplyConstantKernelILi8ELi11ELi1EEvidPKdS1_S1_S1_S1_S1_S1_Pd_param_8];
	cvta.to.global.u64 	%rd6, %rd5;
	mov.u32 	%r1, %tid.x;
	mov.u32 	%r2, %tid.y;
	mov.u32 	%r22, %ctaid.x;
	add.s32 	%r3, %r22, %r2;
	and.b32  	%r4, %r1, 7;
	mul.wide.u32 	%rd7, %r1, 8;
	add.s64 	%rd8, %rd6, %rd7;
	ld.global.nc.f64 	%fd449, [%rd8];
	shl.b32 	%r23, %r1, 3;
	mov.u32 	%r24, _ZZ32massMatrixMultiplyConstantKernelILi8ELi11ELi1EEvidPKdS1_S1_S1_S1_S1_S1_PdE13s_QuadToQuadD;
	add.s32 	%r25, %r24, %r23;
	st.shared.f64 	[%r25], %fd449;
	setp.lt.s32 	%p2, %r3, %r21;
	setp.lt.u32 	%p3, %r1, 64;
	and.pred  	%p1, %p3, %p2;
	not.pred 	%p4, %p1;
	@%p4 bra 	$L__BB34_2;
	cvta.to.global.u64 	%rd9, %rd3;
	and.b32  	%r26, %r1, 56;
	or.b32  	%r27, %r4, %r26;
	shl.b32 	%r28, %r3, 9;
	or.b32  	%r29, %r27, %r28;
	mul.wide.s32 	%rd10, %r29, 8;
	add.s64 	%rd11, %rd9, %rd10;
	ld.global.nc.f64 	%fd2289, [%rd11];
	ld.global.nc.f64 	%fd2288, [%rd11+512];
	ld.global.nc.f64 	%fd2287, [%rd11+1024];
	ld.global.nc.f64 	%fd2286, [%rd11+1536];
	ld.global.nc.f64 	%fd2285, [%rd11+2048];
	ld.global.nc.f64 	%fd2284, [%rd11+2560];
	ld.global.nc.f64 	%fd2283, [%rd11+3072];
	ld.global.nc.f64 	%fd2282, [%rd11+3584];
$L__BB34_2:
	setp.gt.u32 	%p5, %r1, 63;
	bar.sync 	0;
	ld.const.f64 	%fd17, [const_oddDofToQuad];
	ld.const.f64 	%fd18, [const_evenDofToQuad];
	ld.const.f64 	%fd19, [const_oddDofToQuad+8];
	ld.const.f64 	%fd20, [const_evenDofToQuad+8];
	ld.const.f64 	%fd21, [const_oddDofToQuad+16];
	ld.const.f64 	%fd22, [const_evenDofToQuad+16];
	ld.const.f64 	%fd23, [const_oddDofToQuad+24];
	ld.const.f64 	%fd24, [const_evenDofToQuad+24];
	ld.const.f64 	%fd25, [const_oddDofToQuad+32];
	ld.const.f64 	%fd26, [const_evenDofToQuad+32];
	ld.const.f64 	%fd27, [const_oddDofToQuad+40];
	ld.const.f64 	%fd28, [const_evenDofToQuad+40];
	ld.const.f64 	%fd29, [const_oddDofToQuad+48];
	ld.const.f64 	%fd30, [const_evenDofToQuad+48];
	ld.const.f64 	%fd31, [const_oddDofToQuad+56];
	ld.const.f64 	%fd32, [const_evenDofToQuad+56];
	ld.const.f64 	%fd33, [const_oddDofToQuad+64];
	ld.const.f64 	%fd34, [const_evenDofToQuad+64];
	ld.const.f64 	%fd35, [const_oddDofToQuad+72];
	ld.const.f64 	%fd36, [const_evenDofToQuad+72];
	ld.const.f64 	%fd37, [const_oddDofToQuad+80];
	ld.const.f64 	%fd38, [const_evenDofToQuad+80];
	ld.const.f64 	%fd39, [const_oddDofToQuad+88];
	ld.const.f64 	%fd40, [const_evenDofToQuad+88];
	ld.const.f64 	%fd41, [const_oddDofToQuad+96];
	ld.const.f64 	%fd42, [const_evenDofToQuad+96];
	ld.const.f64 	%fd43, [const_oddDofToQuad+104];
	ld.const.f64 	%fd44, [const_evenDofToQuad+104];
	ld.const.f64 	%fd45, [const_oddDofToQuad+112];
	mov.u32 	%r30, _ZZ32massMatrixMultiplyConstantKernelILi8ELi11ELi1EEvidPKdS1_S1_S1_S1_S1_S1_PdE6s_tmp1;
	mad.lo.s32 	%r5, %r2, 10648, %r30;
	shr.u32 	%r6, %r1, 3;
	mad.lo.s32 	%r7, %r6, 88, %r5;
	shl.b32 	%r31, %r4, 3;
	add.s32 	%r8, %r7, %r31;
	@%p5 bra 	$L__BB34_4;
	add.f64 	%fd450, %fd2289, %fd2282;
	sub.f64 	%fd451, %fd2289, %fd2282;
	add.f64 	%fd452, %fd2288, %fd2283;
	sub.f64 	%fd453, %fd2288, %fd2283;
	add.f64 	%fd454, %fd2287, %fd2284;
	sub.f64 	%fd455, %fd2287, %fd2284;
	add.f64 	%fd456, %fd2286, %fd2285;
	sub.f64 	%fd457, %fd2286, %fd2285;
	fma.rn.f64 	%fd458, %fd17, %fd450, 0d0000000000000000;
	fma.rn.f64 	%fd459, %fd18, %fd451, 0d0000000000000000;
	fma.rn.f64 	%fd460, %fd19, %fd452, %fd458;
	fma.rn.f64 	%fd461, %fd20, %fd453, %fd459;
	fma.rn.f64 	%fd462, %fd21, %fd454, %fd460;
	fma.rn.f64 	%fd463, %fd22, %fd455, %fd461;
	fma.rn.f64 	%fd464, %fd23, %fd456, %fd462;
	fma.rn.f64 	%fd465, %fd24, %fd457, %fd463;
	add.f64 	%fd466, %fd465, %fd464;
	st.shared.f64 	[%r8], %fd466;
	sub.f64 	%fd467, %fd464, %fd465;
	st.shared.f64 	[%r8+9680], %fd467;
	fma.rn.f64 	%fd468, %fd25, %fd450, 0d0000000000000000;
	fma.rn.f64 	%fd469, %fd26, %fd451, 0d0000000000000000;
	fma.rn.f64 	%fd470, %fd27, %fd452, %fd468;
	fma.rn.f64 	%fd471, %fd28, %fd453, %fd469;
	fma.rn.f64 	%fd472, %fd29, %fd454, %fd470;
	fma.rn.f64 	%fd473, %fd30, %fd455, %fd471;
	fma.rn.f64 	%fd474, %fd31, %fd456, %fd472;
	fma.rn.f64 	%fd475, %fd32, %fd457, %fd473;
	add.f64 	%fd476, %fd475, %fd474;
	st.shared.f64 	[%r8+968], %fd476;
	sub.f64 	%fd477, %fd474, %fd475;
	st.shared.f64 	[%r8+8712], %fd477;
	fma.rn.f64 	%fd478, %fd33, %fd450, 0d0000000000000000;
	fma.rn.f64 	%fd479, %fd34, %fd451, 0d0000000000000000;
	fma.rn.f64 	%fd480, %fd35, %fd452, %fd478;
	fma.rn.f64 	%fd481, %fd36, %fd453, %fd479;
	fma.rn.f64 	%fd482, %fd37, %fd454, %fd480;
	fma.rn.f64 	%fd483, %fd38, %fd455, %fd481;
	fma.rn.f64 	%fd484, %fd39, %fd456, %fd482;
	fma.rn.f64 	%fd485, %fd40, %fd457, %fd483;
	add.f64 	%fd486, %fd485, %fd484;
	st.shared.f64 	[%r8+1936], %fd486;
	sub.f64 	%fd487, %fd484, %fd485;
	st.shared.f64 	[%r8+7744], %fd487;
	fma.rn.f64 	%fd488, %fd41, %fd450, 0d0000000000000000;
	fma.rn.f64 	%fd489, %fd42, %fd451, 0d0000000000000000;
	fma.rn.f64 	%fd490, %fd43, %fd452, %fd488;
	fma.rn.f64 	%fd491, %fd44, %fd453, %fd489;
	fma.rn.f64 	%fd492, %fd45, %fd454, %fd490;
	ld.const.f64 	%fd493, [const_evenDofToQuad+112];
	fma.rn.f64 	%fd494, %fd493, %fd455, %fd491;
	ld.const.f64 	%fd495, [const_oddDofToQuad+120];
	fma.rn.f64 	%fd496, %fd495, %fd456, %fd492;
	ld.const.f64 	%fd497, [const_evenDofToQuad+120];
	fma.rn.f64 	%fd498, %fd497, %fd457, %fd494;
	add.f64 	%fd499, %fd498, %fd496;
	st.shared.f64 	[%r8+2904], %fd499;
	sub.f64 	%fd500, %fd496, %fd498;
	st.shared.f64 	[%r8+6776], %fd500;
	ld.const.f64 	%fd501, [const_oddDofToQuad+128];
	fma.rn.f64 	%fd502, %fd501, %fd450, 0d0000000000000000;
	ld.const.f64 	%fd503, [const_evenDofToQuad+128];
	fma.rn.f64 	%fd504, %fd503, %fd451, 0d0000000000000000;
	ld.const.f64 	%fd505, [const_oddDofToQuad+136];
	fma.rn.f64 	%fd506, %fd505, %fd452, %fd502;
	ld.const.f64 	%fd507, [const_evenDofToQuad+136];
	fma.rn.f64 	%fd508, %fd507, %fd453, %fd504;
	ld.const.f64 	%fd509, [const_oddDofToQuad+144];
	fma.rn.f64 	%fd510, %fd509, %fd454, %fd506;
	ld.const.f64 	%fd511, [const_evenDofToQuad+144];
	fma.rn.f64 	%fd512, %fd511, %fd455, %fd508;
	ld.const.f64 	%fd513, [const_oddDofToQuad+152];
	fma.rn.f64 	%fd514, %fd513, %fd456, %fd510;
	ld.const.f64 	%fd515, [const_evenDofToQuad+152];
	fma.rn.f64 	%fd516, %fd515, %fd457, %fd512;
	add.f64 	%fd517, %fd516, %fd514;
	st.shared.f64 	[%r8+3872], %fd517;
	sub.f64 	%fd518, %fd514, %fd516;
	st.shared.f64 	[%r8+5808], %fd518;
	ld.const.f64 	%fd519, [const_oddDofToQuad+160];
	fma.rn.f64 	%fd520, %fd519, %fd450, 0d0000000000000000;
	ld.const.f64 	%fd521, [const_evenDofToQuad+160];
	fma.rn.f64 	%fd522, %fd521, %fd451, 0d0000000000000000;
	ld.const.f64 	%fd523, [const_oddDofToQuad+168];
	fma.rn.f64 	%fd524, %fd523, %fd452, %fd520;
	ld.const.f64 	%fd525, [const_evenDofToQuad+168];
	fma.rn.f64 	%fd526, %fd525, %fd453, %fd522;
	ld.const.f64 	%fd527, [const_oddDofToQuad+176];
	fma.rn.f64 	%fd528, %fd527, %fd454, %fd524;
	ld.const.f64 	%fd529, [const_evenDofToQuad+176];
	fma.rn.f64 	%fd530, %fd529, %fd455, %fd526;
	ld.const.f64 	%fd531, [const_oddDofToQuad+184];
	fma.rn.f64 	%fd532, %fd531, %fd456, %fd528;
	ld.const.f64 	%fd533, [const_evenDofToQuad+184];
	fma.rn.f64 	%fd534, %fd533, %fd457, %fd530;
	sub.f64 	%fd535, %fd532, %fd534;
	st.shared.f64 	[%r8+4840], %fd535;
$L__BB34_4:
	bar.sync 	0;
	setp.lt.u32 	%p6, %r1, 88;
	mad.lo.s32 	%r32, %r6, 880, %r7;
	add.s32 	%r9, %r32, %r31;
	@%p6 bra 	$L__BB34_6;
	ld.const.f64 	%fd2308, [const_evenDofToQuad+112];
	ld.const.f64 	%fd2307, [const_oddDofToQuad+120];
	ld.const.f64 	%fd2306, [const_evenDofToQuad+120];
	ld.const.f64 	%fd2305, [const_oddDofToQuad+128];
	ld.const.f64 	%fd2304, [const_evenDofToQuad+128];
	ld.const.f64 	%fd2303, [const_oddDofToQuad+136];
	ld.const.f64 	%fd2302, [const_evenDofToQuad+136];
	ld.const.f64 	%fd2301, [const_oddDofToQuad+144];
	ld.const.f64 	%fd2300, [const_evenDofToQuad+144];
	ld.const.f64 	%fd2299, [const_oddDofToQuad+152];
	ld.const.f64 	%fd2298, [const_evenDofToQuad+152];
	ld.const.f64 	%fd2297, [const_oddDofToQuad+160];
	ld.const.f64 	%fd2296, [const_evenDofToQuad+160];
	ld.const.f64 	%fd2295, [const_oddDofToQuad+168];
	ld.const.f64 	%fd2294, [const_evenDofToQuad+168];
	ld.const.f64 	%fd2293, [const_oddDofToQuad+176];
	ld.const.f64 	%fd2292, [const_evenDofToQuad+176];
	ld.const.f64 	%fd2291, [const_oddDofToQuad+184];
	ld.const.f64 	%fd2290, [const_evenDofToQuad+184];
	bra.uni 	$L__BB34_7;
$L__BB34_6:
	ld.shared.f64 	%fd536, [%r9];
	ld.shared.f64 	%fd537, [%r9+616];
	add.f64 	%fd538, %fd536, %fd537;
	sub.f64 	%fd539, %fd536, %fd537;
	ld.shared.f64 	%fd540, [%r9+88];
	ld.shared.f64 	%fd541, [%r9+528];
	add.f64 	%fd542, %fd540, %fd541;
	sub.f64 	%fd543, %fd540, %fd541;
	ld.shared.f64 	%fd544, [%r9+176];
	ld.shared.f64 	%fd545, [%r9+440];
	add.f64 	%fd546, %fd544, %fd545;
	sub.f64 	%fd547, %fd544, %fd545;
	ld.shared.f64 	%fd548, [%r9+264];
	ld.shared.f64 	%fd549, [%r9+352];
	add.f64 	%fd550, %fd548, %fd549;
	sub.f64 	%fd551, %fd548, %fd549;
	fma.rn.f64 	%fd552, %fd17, %fd538, 0d0000000000000000;
	fma.rn.f64 	%fd553, %fd18, %fd539, 0d0000000000000000;
	fma.rn.f64 	%fd554, %fd19, %fd542, %fd552;
	fma.rn.f64 	%fd555, %fd20, %fd543, %fd553;
	fma.rn.f64 	%fd556, %fd21, %fd546, %fd554;
	fma.rn.f64 	%fd557, %fd22, %fd547, %fd555;
	fma.rn.f64 	%fd558, %fd23, %fd550, %fd556;
	fma.rn.f64 	%fd559, %fd24, %fd551, %fd557;
	add.f64 	%fd560, %fd558, %fd559;
	st.shared.f64 	[%r9], %fd560;
	sub.f64 	%fd561, %fd558, %fd559;
	st.shared.f64 	[%r9+880], %fd561;
	fma.rn.f64 	%fd562, %fd25, %fd538, 0d0000000000000000;
	fma.rn.f64 	%fd563, %fd26, %fd539, 0d0000000000000000;
	fma.rn.f64 	%fd564, %fd27, %fd542, %fd562;
	fma.rn.f64 	%fd565, %fd28, %fd543, %fd563;
	fma.rn.f64 	%fd566, %fd29, %fd546, %fd564;
	fma.rn.f64 	%fd567, %fd30, %fd547, %fd565;
	fma.rn.f64 	%fd568, %fd31, %fd550, %fd566;
	fma.rn.f64 	%fd569, %fd32, %fd551, %fd567;
	add.f64 	%fd570, %fd568, %fd569;
	st.shared.f64 	[%r9+88], %fd570;
	sub.f64 	%fd571, %fd568, %fd569;
	st.shared.f64 	[%r9+792], %fd571;
	fma.rn.f64 	%fd572, %fd33, %fd538, 0d0000000000000000;
	fma.rn.f64 	%fd573, %fd34, %fd539, 0d0000000000000000;
	fma.rn.f64 	%fd574, %fd35, %fd542, %fd572;
	fma.rn.f64 	%fd575, %fd36, %fd543, %fd573;
	fma.rn.f64 	%fd576, %fd37, %fd546, %fd574;
	fma.rn.f64 	%fd577, %fd38, %fd547, %fd575;
	fma.rn.f64 	%fd578, %fd39, %fd550, %fd576;
	fma.rn.f64 	%fd579, %fd40, %fd551, %fd577;
	add.f64 	%fd580, %fd578, %fd579;
	st.shared.f64 	[%r9+176], %fd580;
	sub.f64 	%fd581, %fd578, %fd579;
	st.shared.f64 	[%r9+704], %fd581;
	fma.rn.f64 	%fd582, %fd41, %fd538, 0d0000000000000000;
	fma.rn.f64 	%fd583, %fd42, %fd539, 0d0000000000000000;
	fma.rn.f64 	%fd584, %fd43, %fd542, %fd582;
	fma.rn.f64 	%fd585, %fd44, %fd543, %fd583;
	fma.rn.f64 	%fd586, %fd45, %fd546, %fd584;
	ld.const.f64 	%fd2308, [const_evenDofToQuad+112];
	fma.rn.f64 	%fd587, %fd2308, %fd547, %fd585;
	ld.const.f64 	%fd2307, [const_oddDofToQuad+120];
	fma.rn.f64 	%fd588, %fd2307, %fd550, %fd586;
	ld.const.f64 	%fd2306, [const_evenDofToQuad+120];
	fma.rn.f64 	%fd589, %fd2306, %fd551, %fd587;
	add.f64 	%fd590, %fd588, %fd589;
	st.shared.f64 	[%r9+264], %fd590;
	sub.f64 	%fd591, %fd588, %fd589;
	st.shared.f64 	[%r9+616], %fd591;
	ld.const.f64 	%fd2305, [const_oddDofToQuad+128];
	fma.rn.f64 	%fd592, %fd2305, %fd538, 0d0000000000000000;
	ld.const.f64 	%fd2304, [const_evenDofToQuad+128];
	fma.rn.f64 	%fd593, %fd2304, %fd539, 0d0000000000000000;
	ld.const.f64 	%fd2303, [const_oddDofToQuad+136];
	fma.rn.f64 	%fd594, %fd2303, %fd542, %fd592;
	ld.const.f64 	%fd2302, [const_evenDofToQuad+136];
	fma.rn.f64 	%fd595, %fd2302, %fd543, %fd593;
	ld.const.f64 	%fd2301, [const_oddDofToQuad+144];
	fma.rn.f64 	%fd596, %fd2301, %fd546, %fd594;
	ld.const.f64 	%fd2300, [const_evenDofToQuad+144];
	fma.rn.f64 	%fd597, %fd2300, %fd547, %fd595;
	ld.const.f64 	%fd2299, [const_oddDofToQuad+152];
	fma.rn.f64 	%fd598, %fd2299, %fd550, %fd596;
	ld.const.f64 	%fd2298, [const_evenDofToQuad+152];
	fma.rn.f64 	%fd599, %fd2298, %fd551, %fd597;
	add.f64 	%fd600, %fd598, %fd599;
	st.shared.f64 	[%r9+352], %fd600;
	sub.f64 	%fd601, %fd598, %fd599;
	st.shared.f64 	[%r9+528], %fd601;
	ld.const.f64 	%fd2297, [const_oddDofToQuad+160];
	fma.rn.f64 	%fd602, %fd2297, %fd538, 0d0000000000000000;
	ld.const.f64 	%fd2296, [const_evenDofToQuad+160];
	fma.rn.f64 	%fd603, %fd2296, %fd539, 0d0000000000000000;
	ld.const.f64 	%fd2295, [const_oddDofToQuad+168];
	fma.rn.f64 	%fd604, %fd2295, %fd542, %fd602;
	ld.const.f64 	%fd2294, [const_evenDofToQuad+168];
	fma.rn.f64 	%fd605, %fd2294, %fd543, %fd603;
	ld.const.f64 	%fd2293, [const_oddDofToQuad+176];
	fma.rn.f64 	%fd606, %fd2293, %fd546, %fd604;
	ld.const.f64 	%fd2292, [const_evenDofToQuad+176];
	fma.rn.f64 	%fd607, %fd2292, %fd547, %fd605;
	ld.const.f64 	%fd2291, [const_oddDofToQuad+184];
	fma.rn.f64 	%fd608, %fd2291, %fd550, %fd606;
	ld.const.f64 	%fd2290, [const_evenDofToQuad+184];
	fma.rn.f64 	%fd609, %fd2290, %fd551, %fd607;
	sub.f64 	%fd610, %fd608, %fd609;
	st.shared.f64 	[%r9+440], %fd610;
$L__BB34_7:
	setp.ge.s32 	%p7, %r3, %r21;
	bar.sync 	0;
	cvt.u16.u32 	%rs1, %r1;
	mul.hi.u16 	%rs2, %rs1, 5958;
	mul.lo.s16 	%rs3, %rs2, 11;
	sub.s16 	%rs4, %rs1, %rs3;
	cvt.u32.u16 	%r10, %rs4;
	cvt.u32.u16 	%r11, %rs2;
	mul.wide.u16 	%r34, %rs2, 968;
	add.s32 	%r35, %r5, %r34;
	mul.wide.u16 	%r36, %rs4, 88;
	add.s32 	%r12, %r35, %r36;
	ld.shared.f64 	%fd612, [%r12];
	ld.shared.f64 	%fd613, [%r12+56];
	add.f64 	%fd614, %fd612, %fd613;
	sub.f64 	%fd615, %fd612, %fd613;
	ld.shared.f64 	%fd616, [%r12+8];
	ld.shared.f64 	%fd617, [%r12+48];
	add.f64 	%fd618, %fd616, %fd617;
	sub.f64 	%fd619, %fd616, %fd617;
	ld.shared.f64 	%fd620, [%r12+16];
	ld.shared.f64 	%fd621, [%r12+40];
	add.f64 	%fd622, %fd620, %fd621;
	sub.f64 	%fd623, %fd620, %fd621;
	ld.shared.f64 	%fd624, [%r12+24];
	ld.shared.f64 	%fd625, [%r12+32];
	add.f64 	%fd626, %fd624, %fd625;
	sub.f64 	%fd627, %fd624, %fd625;
	fma.rn.f64 	%fd628, %fd17, %fd614, 0d0000000000000000;
	fma.rn.f64 	%fd629, %fd18, %fd615, 0d0000000000000000;
	fma.rn.f64 	%fd630, %fd19, %fd618, %fd628;
	fma.rn.f64 	%fd631, %fd20, %fd619, %fd629;
	fma.rn.f64 	%fd632, %fd21, %fd622, %fd630;
	fma.rn.f64 	%fd633, %fd22, %fd623, %fd631;
	fma.rn.f64 	%fd634, %fd23, %fd626, %fd632;
	fma.rn.f64 	%fd635, %fd24, %fd627, %fd633;
	add.f64 	%fd636, %fd634, %fd635;
	st.shared.f64 	[%r12], %fd636;
	sub.f64 	%fd637, %fd634, %fd635;
	st.shared.f64 	[%r12+80], %fd637;
	fma.rn.f64 	%fd638, %fd25, %fd614, 0d0000000000000000;
	fma.rn.f64 	%fd639, %fd26, %fd615, 0d0000000000000000;
	fma.rn.f64 	%fd640, %fd27, %fd618, %fd638;
	fma.rn.f64 	%fd641, %fd28, %fd619, %fd639;
	fma.rn.f64 	%fd642, %fd29, %fd622, %fd640;
	fma.rn.f64 	%fd643, %fd30, %fd623, %fd641;
	fma.rn.f64 	%fd644, %fd31, %fd626, %fd642;
	fma.rn.f64 	%fd645, %fd32, %fd627, %fd643;
	add.f64 	%fd646, %fd644, %fd645;
	st.shared.f64 	[%r12+8], %fd646;
	sub.f64 	%fd647, %fd644, %fd645;
	st.shared.f64 	[%r12+72], %fd647;
	fma.rn.f64 	%fd648, %fd33, %fd614, 0d0000000000000000;
	fma.rn.f64 	%fd649, %fd34, %fd615, 0d0000000000000000;
	fma.rn.f64 	%fd650, %fd35, %fd618, %fd648;
	fma.rn.f64 	%fd651, %fd36, %fd619, %fd649;
	fma.rn.f64 	%fd652, %fd37, %fd622, %fd650;
	fma.rn.f64 	%fd653, %fd38, %fd623, %fd651;
	fma.rn.f64 	%fd654, %fd39, %fd626, %fd652;
	fma.rn.f64 	%fd655, %fd40, %fd627, %fd653;
	add.f64 	%fd656, %fd654, %fd655;
	st.shared.f64 	[%r12+16], %fd656;
	sub.f64 	%fd657, %fd654, %fd655;
	st.shared.f64 	[%r12+64], %fd657;
	fma.rn.f64 	%fd658, %fd41, %fd614, 0d0000000000000000;
	fma.rn.f64 	%fd659, %fd42, %fd615, 0d0000000000000000;
	fma.rn.f64 	%fd660, %fd43, %fd618, %fd658;
	fma.rn.f64 	%fd661, %fd44, %fd619, %fd659;
	fma.rn.f64 	%fd662, %fd45, %fd622, %fd660;
	fma.rn.f64 	%fd663, %fd2308, %fd623, %fd661;
	fma.rn.f64 	%fd664, %fd2307, %fd626, %fd662;
	fma.rn.f64 	%fd665, %fd2306, %fd627, %fd663;
	add.f64 	%fd666, %fd664, %fd665;
	st.shared.f64 	[%r12+24], %fd666;
	sub.f64 	%fd667, %fd664, %fd665;
	st.shared.f64 	[%r12+56], %fd667;
	fma.rn.f64 	%fd668, %fd2305, %fd614, 0d0000000000000000;
	fma.rn.f64 	%fd669, %fd2304, %fd615, 0d0000000000000000;
	fma.rn.f64 	%fd670, %fd2303, %fd618, %fd668;
	fma.rn.f64 	%fd671, %fd2302, %fd619, %fd669;
	fma.rn.f64 	%fd672, %fd2301, %fd622, %fd670;
	fma.rn.f64 	%fd673, %fd2300, %fd623, %fd671;
	fma.rn.f64 	%fd674, %fd2299, %fd626, %fd672;
	fma.rn.f64 	%fd675, %fd2298, %fd627, %fd673;
	add.f64 	%fd676, %fd674, %fd675;
	st.shared.f64 	[%r12+32], %fd676;
	sub.f64 	%fd677, %fd674, %fd675;
	st.shared.f64 	[%r12+48], %fd677;
	fma.rn.f64 	%fd678, %fd2297, %fd614, 0d0000000000000000;
	fma.rn.f64 	%fd679, %fd2296, %fd615, 0d0000000000000000;
	fma.rn.f64 	%fd680, %fd2295, %fd618, %fd678;
	fma.rn.f64 	%fd681, %fd2294, %fd619, %fd679;
	fma.rn.f64 	%fd682, %fd2293, %fd622, %fd680;
	fma.rn.f64 	%fd683, %fd2292, %fd623, %fd681;
	fma.rn.f64 	%fd684, %fd2291, %fd626, %fd682;
	fma.rn.f64 	%fd685, %fd2290, %fd627, %fd683;
	sub.f64 	%fd686, %fd684, %fd685;
	st.shared.f64 	[%r12+40], %fd686;
	bar.sync 	0;
	mad.lo.s32 	%r13, %r11, -880, %r35;
	mul.wide.u16 	%r37, %rs4, 8;
	add.s32 	%r14, %r13, %r37;
	ld.shared.f64 	%fd103, [%r14];
	ld.shared.f64 	%fd104, [%r14+968];
	ld.shared.f64 	%fd105, [%r14+1936];
	ld.shared.f64 	%fd106, [%r14+2904];
	ld.shared.f64 	%fd107, [%r14+3872];
	ld.shared.f64 	%fd108, [%r14+4840];
	ld.shared.f64 	%fd109, [%r14+5808];
	ld.shared.f64 	%fd110, [%r14+6776];
	ld.shared.f64 	%fd111, [%r14+7744];
	ld.shared.f64 	%fd112, [%r14+8712];
	ld.shared.f64 	%fd113, [%r14+9680];
	mad.lo.s32 	%r38, %r3, 9317, %r1;
	mov.u32 	%r39, _ZZ29stiffnessMatrixMultiplyDeviceILi8ELi11ELi1EEviidPKdS1_S1_S1_PAT0__AT0__AplT0_Li0E_dPdE5s_Gpr;
	mad.lo.s32 	%r15, %r2, 968, %r39;
	cvta.to.global.u64 	%rd12, %rd2;
	mul.wide.s32 	%rd13, %r38, 8;
	add.s64 	%rd1, %rd12, %rd13;
	mov.f64 	%fd2309, 0d0000000000000000;
	mov.f64 	%fd2310, %fd2309;
	mov.f64 	%fd2311, %fd2309;
	mov.f64 	%fd2312, %fd2309;
	mov.f64 	%fd2313, %fd2309;
	mov.f64 	%fd2314, %fd2309;
	mov.f64 	%fd2315, %fd2309;
	@%p7 bra 	$L__BB34_9;
	ld.global.nc.f64 	%fd2309, [%rd1];
	ld.global.nc.f64 	%fd2310, [%rd1+10648];
	ld.global.nc.f64 	%fd2311, [%rd1+21296];
	ld.global.nc.f64 	%fd2312, [%rd1+31944];
	ld.global.nc.f64 	%fd2313, [%rd1+42592];
	ld.global.nc.f64 	%fd2314, [%rd1+53240];
	ld.global.nc.f64 	%fd2315, [%rd1+63888];
$L__BB34_9:
	mul.lo.s32 	%r40, %r11, 88;
	add.s32 	%r16, %r15, %r40;
	shl.b32 	%r41, %r10, 3;
	add.s32 	%r17, %r16, %r41;
	mov.u32 	%r42, _ZZ29stiffnessMatrixMultiplyDeviceILi8ELi11ELi1EEviidPKdS1_S1_S1_PAT0__AT0__AplT0_Li0E_dPdE5s_Gps;
	mad.lo.s32 	%r43, %r2, 968, %r42;
	add.s32 	%r19, %r43, %r41;
	add.s32 	%r18, %r19, %r40;
	mov.u32 	%r44, _ZZ32massMatrixMultiplyConstantKernelILi8ELi11ELi1EEvidPKdS1_S1_S1_S1_S1_S1_PdE13s_QuadToQuadD;
	add.s32 	%r45, %r44, %r41;
	add.s32 	%r20, %r5, %r41;
	mad.lo.s32 	%r46, %r10, 80, %r45;
	ld.shared.f64 	%fd128, [%r46];
	ld.shared.f64 	%fd688, [%r13];
	fma.rn.f64 	%fd689, %fd128, %fd688, 0d0000000000000000;
	add.s32 	%r47, %r44, %r40;
	ld.shared.f64 	%fd129, [%r47];
	ld.shared.f64 	%fd690, [%r20];
	fma.rn.f64 	%fd691, %fd129, %fd690, 0d0000000000000000;
	ld.shared.f64 	%fd692, [_ZZ32massMatrixMultiplyConstantKernelILi8ELi11ELi1EEvidPKdS1_S1_S1_S1_S1_S1_PdE13s_QuadToQuadD];
	fma.rn.f64 	%fd693, %fd692, %fd103, 0d0000000000000000;
	ld.shared.f64 	%fd130, [%r46+8];
	ld.shared.f64 	%fd694, [%r13+8];
	fma.rn.f64 	%fd695, %fd130, %fd694, %fd689;
	ld.shared.f64 	%fd131, [%r47+8];
	ld.shared.f64 	%fd696, [%r20+88];
	fma.rn.f64 	%fd697, %fd131, %fd696, %fd691;
	ld.shared.f64 	%fd698, [_ZZ32massMatrixMultiplyConstantKernelILi8ELi11ELi1EEvidPKdS1_S1_S1_S1_S1_S1_PdE13s_QuadToQuadD+8];
	fma.rn.f64 	%fd699, %fd698, %fd104, %fd693;
	ld.shared.f64 	%fd132, [%r46+16];
	ld.shared.f64 	%fd700, [%r13+16];
	fma.rn.f64 	%fd701, %fd132, %fd700, %fd695;
	ld.shared.f64 	%fd133, [%r47+16];
	ld.shared.f64 	%fd702, [%r20+176];
	fma.rn.f64 	%fd703, %fd133, %fd702, %fd697;
	ld.shared.f64 	%fd704, [_ZZ32massMatrixMultiplyConstantKernelILi8ELi11ELi1EEvidPKdS1_S1_S1_S1_S1_S1_PdE13s_QuadToQuadD+16];
	fma.rn.f64 	%fd705, %fd704, %fd105, %fd699;
	ld.shared.f64 	%fd134, [%r46+24];
	ld.shared.f64 	%fd706, [%r13+24];
	fma.rn.f64 	%fd707, %fd134, %fd706, %fd701;
	ld.shared.f64 	%fd135, [%r47+24];
	ld.shared.f64 	%fd708, [%r20+264];
	fma.rn.f64 	%fd709, %fd135, %fd708, %fd703;
	ld.shared.f64 	%fd710, [_ZZ32massMatrixMultiplyConstantKernelILi8ELi11ELi1EEvidPKdS1_S1_S1_S1_S1_S1_PdE13s_QuadToQuadD+24];
	fma.rn.f64 	%fd711, %fd710, %fd106, %fd705;
	ld.shared.f64 	%fd136, [%r46+32];
	ld.shared.f64 	%fd712, [%r13+32];
	fma.rn.f64 	%fd713, %fd136, %fd712, %fd707;
	ld.shared.f64 	%fd137, [%r47+32];
	ld.shared.f64 	%fd714, [%r20+352];
	fma.rn.f64 	%fd715, %fd137, %fd714, %fd709;
	ld.shared.f64 	%fd716, [_ZZ32massMatrixMultiplyConstantKernelILi8ELi11ELi1EEvidPKdS1_S1_S1_S1_S1_S1_PdE13s_QuadToQuadD+32];
	fma.rn.f64 	%fd717, %fd716, %fd107, %fd711;
	ld.shared.f64 	%fd138, [%r46+40];
	ld.shared.f64 	%fd718, [%r13+40];
	fma.rn.f64 	%fd719, %fd138, %fd718, %fd713;
	ld.shared.f64 	%fd139, [%r47+40];
	ld.shared.f64 	%fd720, [%r20+440];
	fma.rn.f64 	%fd721, %fd139, %fd720, %fd715;
	ld.shared.f64 	%fd722, [_ZZ32massMatrixMultiplyConstantKernelILi8ELi11ELi1EEvidPKdS1_S1_S1_S1_S1_S1_PdE13s_QuadToQuadD+40];
	fma.rn.f64 	%fd723, %fd722, %fd108, %fd717;
	ld.shared.f64 	%fd140, [%r46+48];
	ld.shared.f64 	%fd724, [%r13+48];
	fma.rn.f64 	%fd725, %fd140, %fd724, %fd719;
	ld.shared.f64 	%fd141, [%r47+48];
	ld.shared.f64 	%fd726, [%r20+528];
	fma.rn.f64 	%fd727, %fd141, %fd726, %fd721;
	ld.shared.f64 	%fd728, [_ZZ32massMatrixMultiplyConstantKernelILi8ELi11ELi1EEvidPKdS1_S1_S1_S1_S1_S1_PdE13s_QuadToQuadD+48];
	fma.rn.f64 	%fd729, %fd728, %fd109, %fd723;
	ld.shared.f64 	%fd142, [%r46+56];
	ld.shared.f64 	%fd730, [%r13+56];
	fma.rn.f64 	%fd731, %fd142, %fd730, %fd725;
	ld.shared.f64 	%fd143, [%r47+56];
	ld.shared.f64 	%fd732, [%r20+616];
	fma.rn.f64 	%fd733, %fd143, %fd732, %fd727;
	ld.shared.f64 	%fd734, [_ZZ32massMatrixMultiplyConstantKernelILi8ELi11ELi1EEvidPKdS1_S1_S1_S1_S1_S1_PdE13s_QuadToQuadD+56];
	fma.rn.f64 	%fd735, %fd734, %fd110, %fd729;
	ld.shared.f64 	%fd144, [%r46+64];
	ld.shared.f64 	%fd736, [%r13+64];
	fma.rn.f64 	%fd737, %fd144, %fd736, %fd731;
	ld.shared.f64 	%fd145, [%r47+64];
	ld.shared.f64 	%fd738, [%r20+704];
	fma.rn.f64 	%fd739, %fd145, %fd738, %fd733;
	ld.shared.f64 	%fd740, [_ZZ32massMatrixMultiplyConstantKernelILi8ELi11ELi1EEvidPKdS1_S1_S1_S1_S1_S1_PdE13s_QuadToQuadD+64];
	fma.rn.f64 	%fd741, %fd740, %fd111, %fd735;
	ld.shared.f64 	%fd146, [%r46+72];
	ld.shared.f64 	%fd742, [%r13+72];
	fma.rn.f64 	%fd743, %fd146, %fd742, %fd737;
	ld.shared.f64 	%fd147, [%r47+72];
	ld.shared.f64 	%fd744, [%r20+792];
	fma.rn.f64 	%fd745, %fd147, %fd744, %fd739;
	ld.shared.f64 	%fd746, [_ZZ32massMatrixMultiplyConstantKernelILi8ELi11ELi1EEvidPKdS1_S1_S1_S1_S1_S1_PdE13s_QuadToQuadD+72];
	fma.rn.f64 	%fd747, %fd746, %fd112, %fd741;
	ld.shared.f64 	%fd148, [%r46+80];
	ld.shared.f64 	%fd748, [%r13+80];
	fma.rn.f64 	%fd749, %fd148, %fd748, %fd743;
	ld.shared.f64 	%fd149, [%r47+80];
	ld.shared.f64 	%fd750, [%r20+880];
	fma.rn.f64 	%fd751, %fd149, %fd750, %fd745;
	ld.shared.f64 	%fd752, [_ZZ32massMatrixMultiplyConstantKernelILi8ELi11ELi1EEvidPKdS1_S1_S1_S1_S1_S1_PdE13s_QuadToQuadD+80];
	fma.rn.f64 	%fd753, %fd752, %fd113, %fd747;
	bar.sync 	0;
	mul.f64 	%fd754, %fd2310, %fd751;
	fma.rn.f64 	%fd755, %fd2309, %fd749, %fd754;
	fma.rn.f64 	%fd756, %fd2311, %fd753, %fd755;
	st.shared.f64 	[%r17], %fd756;
	mul.f64 	%fd757, %fd2312, %fd751;
	fma.rn.f64 	%fd758, %fd2310, %fd749, %fd757;
	fma.rn.f64 	%fd759, %fd2313, %fd753, %fd758;
	st.shared.f64 	[%r18], %fd759;
	mul.f64 	%fd760, %fd2313, %fd751;
	fma.rn.f64 	%fd761, %fd2311, %fd749, %fd760;
	fma.rn.f64 	%fd762, %fd2314, %fd753, %fd761;
	mul.f64 	%fd763, %fd447, %fd2315;
	bar.sync 	0;
	ld.shared.f64 	%fd150, [%r45];
	ld.shared.f64 	%fd764, [%r16];
	mul.f64 	%fd765, %fd150, %fd764;
	fma.rn.f64 	%fd766, %fd763, %fd103, %fd765;
	mad.lo.s32 	%r48, %r11, -80, %r47;
	ld.shared.f64 	%fd151, [%r48];
	ld.shared.f64 	%fd767, [%r19];
	fma.rn.f64 	%fd768, %fd151, %fd767, %fd766;
	fma.rn.f64 	%fd769, %fd762, %fd692, 0d0000000000000000;
	mad.lo.s32 	%r49, %r10, -80, %r46;
	ld.shared.f64 	%fd152, [%r49+88];
	ld.shared.f64 	%fd770, [%r16+8];
	fma.rn.f64 	%fd771, %fd152, %fd770, %fd768;
	ld.shared.f64 	%fd153, [%r48+88];
	ld.shared.f64 	%fd772, [%r19+88];
	fma.rn.f64 	%fd773, %fd153, %fd772, %fd771;
	fma.rn.f64 	%fd154, %fd762, %fd698, 0d0000000000000000;
	ld.shared.f64 	%fd155, [%r49+176];
	ld.shared.f64 	%fd774, [%r16+16];
	fma.rn.f64 	%fd775, %fd155, %fd774, %fd773;
	ld.shared.f64 	%fd156, [%r48+176];
	ld.shared.f64 	%fd776, [%r19+176];
	fma.rn.f64 	%fd777, %fd156, %fd776, %fd775;
	fma.rn.f64 	%fd157, %fd762, %fd704, 0d0000000000000000;
	ld.shared.f64 	%fd158, [%r49+264];
	ld.shared.f64 	%fd778, [%r16+24];
	fma.rn.f64 	%fd779, %fd158, %fd778, %fd777;
	ld.shared.f64 	%fd159, [%r48+264];
	ld.shared.f64 	%fd780, [%r19+264];
	fma.rn.f64 	%fd781, %fd159, %fd780, %fd779;
	fma.rn.f64 	%fd160, %fd762, %fd710, 0d0000000000000000;
	ld.shared.f64 	%fd161, [%r49+352];
	ld.shared.f64 	%fd782, [%r16+32];
	fma.rn.f64 	%fd783, %fd161, %fd782, %fd781;
	ld.shared.f64 	%fd162, [%r48+352];
	ld.shared.f64 	%fd784, [%r19+352];
	fma.rn.f64 	%fd785, %fd162, %fd784, %fd783;
	fma.rn.f64 	%fd163, %fd762, %fd716, 0d0000000000000000;
	ld.shared.f64 	%fd164, [%r49+440];
	ld.shared.f64 	%fd786, [%r16+40];
	fma.rn.f64 	%fd787, %fd164, %fd786, %fd785;
	ld.shared.f64 	%fd165, [%r48+440];
	ld.shared.f64 	%fd788, [%r19+440];
	fma.rn.f64 	%fd789, %fd165, %fd788, %fd787;
	fma.rn.f64 	%fd166, %fd762, %fd722, 0d0000000000000000;
	ld.shared.f64 	%fd167, [%r49+528];
	ld.shared.f64 	%fd790, [%r16+48];
	fma.rn.f64 	%fd791, %fd167, %fd790, %fd789;
	ld.shared.f64 	%fd168, [%r48+528];
	ld.shared.f64 	%fd792, [%r19+528];
	fma.rn.f64 	%fd793, %fd168, %fd792, %fd791;
	fma.rn.f64 	%fd169, %fd762, %fd728, 0d0000000000000000;
	ld.shared.f64 	%fd170, [%r49+616];
	ld.shared.f64 	%fd794, [%r16+56];
	fma.rn.f64 	%fd795, %fd170, %fd794, %fd793;
	ld.shared.f64 	%fd171, [%r48+616];
	ld.shared.f64 	%fd796, [%r19+616];
	fma.rn.f64 	%fd797, %fd171, %fd796, %fd795;
	fma.rn.f64 	%fd172, %fd762, %fd734, 0d0000000000000000;
	ld.shared.f64 	%fd173, [%r49+704];
	ld.shared.f64 	%fd798, [%r16+64];
	fma.rn.f64 	%fd799, %fd173, %fd798, %fd797;
	ld.shared.f64 	%fd174, [%r48+704];
	ld.shared.f64 	%fd800, [%r19+704];
	fma.rn.f64 	%fd801, %fd174, %fd800, %fd799;
	fma.rn.f64 	%fd175, %fd762, %fd740, 0d0000000000000000;
	ld.shared.f64 	%fd176, [%r49+792];
	ld.shared.f64 	%fd802, [%r16+72];
	fma.rn.f64 	%fd803, %fd176, %fd802, %fd801;
	ld.shared.f64 	%fd177, [%r48+792];
	ld.shared.f64 	%fd804, [%r19+792];
	fma.rn.f64 	%fd805, %fd177, %fd804, %fd803;
	fma.rn.f64 	%fd178, %fd762, %fd746, 0d0000000000000000;
	ld.shared.f64 	%fd179, [%r49+880];
	ld.shared.f64 	%fd806, [%r16+80];
	fma.rn.f64 	%fd807, %fd179, %fd806, %fd805;
	ld.shared.f64 	%fd180, [%r48+880];
	ld.shared.f64 	%fd808, [%r19+880];
	fma.rn.f64 	%fd809, %fd180, %fd808, %fd807;
	fma.rn.f64 	%fd181, %fd762, %fd752, 0d0000000000000000;
	add.f64 	%fd182, %fd809, %fd769;
	mov.f64 	%fd2316, 0d0000000000000000;
	mov.f64 	%fd2317, %fd2316;
	mov.f64 	%fd2318, %fd2316;
	mov.f64 	%fd2319, %fd2316;
	mov.f64 	%fd2320, %fd2316;
	mov.f64 	%fd2321, %fd2316;
	mov.f64 	%fd2322, %fd2316;
	@%p7 bra 	$L__BB34_11;
	ld.global.nc.f64 	%fd2316, [%rd1+968];
	ld.global.nc.f64 	%fd2317, [%rd1+11616];
	ld.global.nc.f64 	%fd2318, [%rd1+22264];
	ld.global.nc.f64 	%fd2319, [%rd1+32912];
	ld.global.nc.f64 	%fd2320, [%rd1+43560];
	ld.global.nc.f64 	%fd2321, [%rd1+54208];
	ld.global.nc.f64 	%fd2322, [%rd1+64856];
$L__BB34_11:
	ld.shared.f64 	%fd811, [%r13+968];
	fma.rn.f64 	%fd812, %fd128, %fd811, 0d0000000000000000;
	ld.shared.f64 	%fd813, [%r20+968];
	fma.rn.f64 	%fd814, %fd129, %fd813, 0d0000000000000000;
	ld.shared.f64 	%fd815, [_ZZ32massMatrixMultiplyConstantKernelILi8ELi11ELi1EEvidPKdS1_S1_S1_S1_S1_S1_PdE13s_QuadToQuadD+88];
	fma.rn.f64 	%fd816, %fd815, %fd103, 0d0000000000000000;
	ld.shared.f64 	%fd817, [%r13+976];
	fma.rn.f64 	%fd818, %fd130, %fd817, %fd812;
	ld.shared.f64 	%fd819, [%r20+1056];
	fma.rn.f64 	%fd820, %fd131, %fd819, %fd814;
	ld.shared.f64 	%fd821, [_ZZ32massMatrixMultiplyConstantKernelILi8ELi11ELi1EEvidPKdS1_S1_S1_S1_S1_S1_PdE13s_QuadToQuadD+96];
	fma.rn.f64 	%fd822, %fd821, %fd104, %fd816;
	ld.shared.f64 	%fd823, [%r13+984];
	fma.rn.f64 	%fd824, %fd132, %fd823, %fd818;
	ld.shared.f64 	%fd825, [%r20+1144];
	fma.rn.f64 	%fd826, %fd133, %fd825, %fd820;
	ld.shared.f64 	%fd827, [_ZZ32massMatrixMultiplyConstantKernelILi8ELi11ELi1EEvidPKdS1_S1_S1_S1_S1_S1_PdE13s_QuadToQuadD+104];
	fma.rn.f64 	%fd828, %fd827, %fd105, %fd822;
	ld.shared.f64 	%fd829, [%r13+992];
	fma.rn.f64 	%fd830, %fd134, %fd829, %fd824;
	ld.shared.f64 	%fd831, [%r20+1232];
	fma.rn.f64 	%fd832, %fd135, %fd831, %fd826;
	ld.shared.f64 	%fd833, [_ZZ32massMatrixMultiplyConstantKernelILi8ELi11ELi1EEvidPKdS1_S1_S1_S1_S1_S1_PdE13s_QuadToQuadD+112];
	fma.rn.f64 	%fd834, %fd833, %fd106, %fd828;
	ld.shared.f64 	%fd835, [%r13+1000];
	fma.rn.f64 	%fd836, %fd136, %fd835, %fd830;
	ld.shared.f64 	%fd837, [%r20+1320];
	fma.rn.f64 	%fd838, %fd137, %fd837, %fd832;
	ld.shared.f64 	%fd839, [_ZZ32massMatrixMultiplyConstantKernelILi8ELi11ELi1EEvidPKdS1_S1_S1_S1_S1_S1_PdE13s_QuadToQuadD+120];
	fma.rn.f64 	%fd840, %fd839, %fd107, %fd834;
	ld.shared.f64 	%fd841, [%r13+1008];
	fma.rn.f64 	%fd842, %fd138, %fd841, %fd836;
	ld.shared.f64 	%fd843, [%r20+1408];
	fma.rn.f64 	%fd844, %fd139, %fd843, %fd838;
	ld.shared.f64 	%fd845, [_ZZ32massMatrixMultiplyConstantKernelILi8ELi11ELi1EEvidPKdS1_S1_S1_S1_S1_S1_PdE13s_QuadToQuadD+128];
	fma.rn.f64 	%fd846, %fd845, %fd108, %fd840;
	ld.shared.f64 	%fd847, [%r13+1016];
	fma.rn.f64 	%fd848, %fd140, %fd847, %fd842;
	ld.shared.f64 	%fd849, [%r20+1496];
	fma.rn.f64 	%fd850, %fd141, %fd849, %fd844;
	ld.shared.f64 	%fd851, [_ZZ32massMatrixMultiplyConstantKernelILi8ELi11ELi1EEvidPKdS1_S1_S1_S1_S1_S1_PdE13s_QuadToQuadD+136];
	fma.rn.f64 	%fd852, %fd851, %fd109, %fd846;
	ld.shared.f64 	%fd853, [%r13+1024];
	fma.rn.f64 	%fd854, %fd142, %fd853, %fd848;
	ld.shared.f64 	%fd855, [%r20+1584];
	fma.rn.f64 	%fd856, %fd143, %fd855, %fd850;
	ld.shared.f64 	%fd857, [_ZZ32massMatrixMultiplyConstantKernelILi8ELi11ELi1EEvidPKdS1_S1_S1_S1_S1_S1_PdE13s_QuadToQuadD+144];
	fma.rn.f64 	%fd858, %fd857, %fd110, %fd852;
	ld.shared.f64 	%fd859, [%r13+1032];
	fma.rn.f64 	%fd860, %fd144, %fd859, %fd854;
	ld.shared.f64 	%fd861, [%r20+1672];
	fma.rn.f64 	%fd862, %fd145, %fd861, %fd856;
	ld.shared.f64 	%fd863, [_ZZ32massMatrixMultiplyConstantKernelILi8ELi11ELi1EEvidPKdS1_S1_S1_S1_S1_S1_PdE13s_QuadToQuadD+152];
	fma.rn.f64 	%fd864, %fd863, %fd111, %fd858;
	ld.shared.f64 	%fd865, [%r13+1040];
	fma.rn.f64 	%fd866, %fd146, %fd865, %fd860;
	ld.shared.f64 	%fd867, [%r20+1760];
	fma.rn.f64 	%fd868, %fd147, %fd867, %fd862;
	ld.shared.f64 	%fd869, [_ZZ32massMatrixMultiplyConstantKernelILi8ELi11ELi1EEvidPKdS1_S1_S1_S1_S1_S1_PdE13s_QuadToQuadD+160];
	fma.rn.f64 	%fd870, %fd869, %fd112, %fd864;
	ld.shared.f64 	%fd871, [%r13+1048];
	fma.rn.f64 	%fd872, %fd148, %fd871, %fd866;
	ld.shared.f64 	%fd873, [%r20+1848];
	fma.rn.f64 	%fd874, %fd149, %fd873, %fd868;
	ld.shared.f64 	%fd875, [_ZZ32massMatrixMultiplyConstantKernelILi8ELi11ELi1EEvidPKdS1_S1_S1_S1_S1_S1_PdE13s_QuadToQuadD+168];
	fma.rn.f64 	%fd876, %fd875, %fd113, %fd870;
	bar.sync 	0;
	mul.f64 	%fd877, %fd2317, %fd874;
	fma.rn.f64 	%fd878, %fd2316, %fd872, %fd877;
	fma.rn.f64 	%fd879, %fd2318, %fd876, %fd878;
	st.shared.f64 	[%r17], %fd879;
	mul.f64 	%fd880, %fd2319, %fd874;
	fma.rn.f64 	%fd881, %fd2317, %fd872, %fd880;
	fma.rn.f64 	%fd882, %fd2320, %fd876, %fd881;
	st.shared.f64 	[%r18], %fd882;
	mul.f64 	%fd883, %fd2320, %fd874;
	fma.rn.f64 	%fd884, %fd2318, %fd872, %fd883;
	fma.rn.f64 	%fd885, %fd2321, %fd876, %fd884;
	mul.f64 	%fd886, %fd447, %fd2322;
	bar.sync 	0;
	ld.shared.f64 	%fd887, [%r16];
	mul.f64 	%fd888, %fd150, %fd887;
	fma.rn.f64 	%fd889, %fd886, %fd104, %fd888;
	ld.shared.f64 	%fd890, [%r19];
	fma.rn.f64 	%fd891, %fd151, %fd890, %fd889;
	fma.rn.f64 	%fd197, %fd885, %fd815, %fd182;
	ld.shared.f64 	%fd892, [%r16+8];
	fma.rn.f64 	%fd893, %fd152, %fd892, %fd891;
	ld.shared.f64 	%fd894, [%r19+88];
	fma.rn.f64 	%fd895, %fd153, %fd894, %fd893;
	fma.rn.f64 	%fd896, %fd885, %fd821, %fd154;
	ld.shared.f64 	%fd897, [%r16+16];
	fma.rn.f64 	%fd898, %fd155, %fd897, %fd895;
	ld.shared.f64 	%fd899, [%r19+176];
	fma.rn.f64 	%fd900, %fd156, %fd899, %fd898;
	fma.rn.f64 	%fd198, %fd885, %fd827, %fd157;
	ld.shared.f64 	%fd901, [%r16+24];
	fma.rn.f64 	%fd902, %fd158, %fd901, %fd900;
	ld.shared.f64 	%fd903, [%r19+264];
	fma.rn.f64 	%fd904, %fd159, %fd903, %fd902;
	fma.rn.f64 	%fd199, %fd885, %fd833, %fd160;
	ld.shared.f64 	%fd905, [%r16+32];
	fma.rn.f64 	%fd906, %fd161, %fd905, %fd904;
	ld.shared.f64 	%fd907, [%r19+352];
	fma.rn.f64 	%fd908, %fd162, %fd907, %fd906;
	fma.rn.f64 	%fd200, %fd885, %fd839, %fd163;
	ld.shared.f64 	%fd909, [%r16+40];
	fma.rn.f64 	%fd910, %fd164, %fd909, %fd908;
	ld.shared.f64 	%fd911, [%r19+440];
	fma.rn.f64 	%fd912, %fd165, %fd911, %fd910;
	fma.rn.f64 	%fd201, %fd885, %fd845, %fd166;
	ld.shared.f64 	%fd913, [%r16+48];
	fma.rn.f64 	%fd914, %fd167, %fd913, %fd912;
	ld.shared.f64 	%fd915, [%r19+528];
	fma.rn.f64 	%fd916, %fd168, %fd915, %fd914;
	fma.rn.f64 	%fd202, %fd885, %fd851, %fd169;
	ld.shared.f64 	%fd917, [%r16+56];
	fma.rn.f64 	%fd918, %fd170, %fd917, %fd916;
	ld.shared.f64 	%fd919, [%r19+616];
	fma.rn.f64 	%fd920, %fd171, %fd919, %fd918;
	fma.rn.f64 	%fd203, %fd885, %fd857, %fd172;
	ld.shared.f64 	%fd921, [%r16+64];
	fma.rn.f64 	%fd922, %fd173, %fd921, %fd920;
	ld.shared.f64 	%fd923, [%r19+704];
	fma.rn.f64 	%fd924, %fd174, %fd923, %fd922;
	fma.rn.f64 	%fd204, %fd885, %fd863, %fd175;
	ld.shared.f64 	%fd925, [%r16+72];
	fma.rn.f64 	%fd926, %fd176, %fd925, %fd924;
	ld.shared.f64 	%fd927, [%r19+792];
	fma.rn.f64 	%fd928, %fd177, %fd927, %fd926;
	fma.rn.f64 	%fd205, %fd885, %fd869, %fd178;
	ld.shared.f64 	%fd929, [%r16+80];
	fma.rn.f64 	%fd930, %fd179, %fd929, %fd928;
	ld.shared.f64 	%fd931, [%r19+880];
	fma.rn.f64 	%fd932, %fd180, %fd931, %fd930;
	fma.rn.f64 	%fd206, %fd885, %fd875, %fd181;
	add.f64 	%fd207, %fd932, %fd896;
	mov.f64 	%fd2323, 0d0000000000000000;
	mov.f64 	%fd2324, %fd2323;
	mov.f64 	%fd2325, %fd2323;
	mov.f64 	%fd2326, %fd2323;
	mov.f64 	%fd2327, %fd2323;
	mov.f64 	%fd2328, %fd2323;
	mov.f64 	%fd2329, %fd2323;
	@%p7 bra 	$L__BB34_13;
	ld.global.nc.f64 	%fd2323, [%rd1+1936];
	ld.global.nc.f64 	%fd2324, [%rd1+12584];
	ld.global.nc.f64 	%fd2325, [%rd1+23232];
	ld.global.nc.f64 	%fd2326, [%rd1+33880];
	ld.global.nc.f64 	%fd2327, [%rd1+44528];
	ld.global.nc.f64 	%fd2328, [%rd1+55176];
	ld.global.nc.f64 	%fd2329, [%rd1+65824];
$L__BB34_13:
	ld.shared.f64 	%fd934, [%r13+1936];
	fma.rn.f64 	%fd935, %fd128, %fd934, 0d0000000000000000;
	ld.shared.f64 	%fd936, [%r20+1936];
	fma.rn.f64 	%fd937, %fd129, %fd936, 0d0000000000000000;
	ld.shared.f64 	%fd938, [_ZZ32massMatrixMultiplyConstantKernelILi8ELi11ELi1EEvidPKdS1_S1_S1_S1_S1_S1_PdE13s_QuadToQuadD+176];
	fma.rn.f64 	%fd939, %fd938, %fd103, 0d0000000000000000;
	ld.shared.f64 	%fd940, [%r13+1944];
	fma.rn.f64 	%fd941, %fd130, %fd940, %fd935;
	ld.shared.f64 	%fd942, [%r20+2024];
	fma.rn.f64 	%fd943, %fd131, %fd942, %fd937;
	ld.shared.f64 	%fd944, [_ZZ32massMatrixMultiplyConstantKernelILi8ELi11ELi1EEvidPKdS1_S1_S1_S1_S1_S1_PdE13s_QuadToQuadD+184];
	fma.rn.f64 	%fd945, %fd944, %fd104, %fd939;
	ld.shared.f64 	%fd946, [%r13+1952];
	fma.rn.f64 	%fd947, %fd132, %fd946, %fd941;
	ld.shared.f64 	%fd948, [%r20+2112];
	fma.rn.f64 	%fd949, %fd133, %fd948, %fd943;
	ld.shared.f64 	%fd950, [_ZZ32massMatrixMultiplyConstantKernelILi8ELi11ELi1EEvidPKdS1_S1_S1_S1_S1_S1_PdE13s_QuadToQuadD+192];
	fma.rn.f64 	%fd951, %fd950, %fd105, %fd945;
	ld.shared.f64 	%fd952, [%r13+1960];
	fma.rn.f64 	%fd953, %fd134, %fd952, %fd947;
	ld.shared.f64 	%fd954, [%r20+2200];
	fma.rn.f64 	%fd955, %fd135, %fd954, %fd949;
	ld.shared.f64 	%fd956, [_ZZ32massMatrixMultiplyConstantKernelILi8ELi11ELi1EEvidPKdS1_S1_S1_S1_S1_S1_PdE13s_QuadToQuadD+200];
	fma.rn.f64 	%fd957, %fd956, %fd106, %fd951;
	ld.shared.f64 	%fd958, [%r13+1968];
	fma.rn.f64 	%fd959, %fd136, %fd958, %fd953;
	ld.shared.f64 	%fd960, [%r20+2288];
	fma.rn.f64 	%fd961, %fd137, %fd960, %fd955;
	ld.shared.f64 	%fd962, [_ZZ32massMatrixMultiplyConstantKernelILi8ELi11ELi1EEvidPKdS1_S1_S1_S1_S1_S1_PdE13s_QuadToQuadD+208];
	fma.rn.f64 	%fd963, %fd962, %fd107, %fd957;
	ld.shared.f64 	%fd964, [%r13+1976];
	fma.rn.f64 	%fd965, %fd138, %fd964, %fd959;
	ld.shared.f64 	%fd966, [%r20+2376];
	fma.rn.f64 	%fd967, %fd139, %fd966, %fd961;
	ld.shared.f64 	%fd968, [_ZZ32massMatrixMultiplyConstantKernelILi8ELi11ELi1EEvidPKdS1_S1_S1_S1_S1_S1_PdE13s_QuadToQuadD+216];
	fma.rn.f64 	%fd969, %fd968, %fd108, %fd963;
	ld.shared.f64 	%fd970, [%r13+1984];
	fma.rn.f64 	%fd971, %fd140, %fd970, %fd965;
	ld.shared.f64 	%fd972, [%r20+2464];
	fma.rn.f64 	%fd973, %fd141, %fd972, %fd967;
	ld.shared.f64 	%fd974, [_ZZ32massMatrixMultiplyConstantKernelILi8ELi11ELi1EEvidPKdS1_S1_S1_S1_S1_S1_PdE13s_QuadToQuadD+224];
	fma.rn.f64 	%fd975, %fd974, %fd109, %fd969;
	ld.shared.f64 	%fd976, [%r13+1992];
	fma.rn.f64 	%fd977, %fd142, %fd976, %fd971;
	ld.shared.f64 	%fd978, [%r20+2552];
	fma.rn.f64 	%fd979, %fd143, %fd978, %fd973;
	ld.shared.f64 	%fd980, [_ZZ32massMatrixMultiplyConstantKernelILi8ELi11ELi1EEvidPKdS1_S1_S1_S1_S1_S1_PdE13s_QuadToQuadD+232];
	fma.rn.f64 	%fd981, %fd980, %fd110, %fd975;
	ld.shared.f64 	%fd982, [%r13+2000];
	fma.rn.f64 	%fd983, %fd144, %fd982, %fd977;
	ld.shared.f64 	%fd984, [%r20+2640];
	fma.rn.f64 	%fd985, %fd145, %fd984, %fd979;
	ld.shared.f64 	%fd986, [_ZZ32massMatrixMultiplyConstantKernelILi8ELi11ELi1EEvidPKdS1_S1_S1_S1_S1_S1_PdE13s_QuadToQuadD+240];
	fma.rn.f64 	%fd987, %fd986, %fd111, %fd981;
	ld.shared.f64 	%fd988, [%r13+2008];
	fma.rn.f64 	%fd989, %fd146, %fd988, %fd983;
	ld.shared.f64 	%fd990, [%r20+2728];
	fma.rn.f64 	%fd991, %fd147, %fd990, %fd985;
	ld.shared.f64 	%fd992, [_ZZ32massMatrixMultiplyConstantKernelILi8ELi11ELi1EEvidPKdS1_S1_S1_S1_S1_S1_PdE13s_QuadToQuadD+248];
	fma.rn.f64 	%fd993, %fd992, %fd112, %fd987;
	ld.shared.f64 	%fd994, [%r13+2016];
	fma.rn.f64 	%fd995, %fd148, %fd994, %fd989;
	ld.shared.f64 	%fd996, [%r20+2816];
	fma.rn.f64 	%fd997, %fd149, %fd996, %fd991;
	ld.shared.f64 	%fd998, [_ZZ32massMatrixMultiplyConstantKernelILi8ELi11ELi1EEvidPKdS1_S1_S1_S1_S1_S1_PdE13s_QuadToQuadD+256];
	fma.rn.f64 	%fd999, %fd998, %fd113, %fd993;
	bar.sync 	0;
	mul.f64 	%fd1000, %fd2324, %fd997;
	fma.rn.f64 	%fd1001, %fd2323, %fd995, %fd1000;
	fma.rn.f64 	%fd1002, %fd2325, %fd999, %fd1001;
	st.shared.f64 	[%r17], %fd1002;
	mul.f64 	%fd1003, %fd2326, %fd997;
	fma.rn.f64 	%fd1004, %fd2324, %fd995, %fd1003;
	fma.rn.f64 	%fd1005, %fd2327, %fd999, %fd1004;
	st.shared.f64 	[%r18], %fd1005;
	mul.f64 	%fd1006, %fd2327, %fd997;
	fma.rn.f64 	%fd1007, %fd2325, %fd995, %fd1006;
	fma.rn.f64 	%fd1008, %fd2328, %fd999, %fd1007;
	mul.f64 	%fd1009, %fd447, %fd2329;
	bar.sync 	0;
	ld.shared.f64 	%fd1010, [%r16];
	mul.f64 	%fd1011, %fd150, %fd1010;
	fma.rn.f64 	%fd1012, %fd1009, %fd105, %fd1011;
	ld.shared.f64 	%fd1013, [%r19];
	fma.rn.f64 	%fd1014, %fd151, %fd1013, %fd1012;
	fma.rn.f64 	%fd222, %fd1008, %fd938, %fd197;
	ld.shared.f64 	%fd1015, [%r16+8];
	fma.rn.f64 	%fd1016, %fd152, %fd1015, %fd1014;
	ld.shared.f64 	%fd1017, [%r19+88];
	fma.rn.f64 	%fd1018, %fd153, %fd1017, %fd1016;
	fma.rn.f64 	%fd223, %fd1008, %fd944, %fd207;
	ld.shared.f64 	%fd1019, [%r16+16];
	fma.rn.f64 	%fd1020, %fd155, %fd1019, %fd1018;
	ld.shared.f64 	%fd1021, [%r19+176];
	fma.rn.f64 	%fd1022, %fd156, %fd1021, %fd1020;
	fma.rn.f64 	%fd1023, %fd1008, %fd950, %fd198;
	ld.shared.f64 	%fd1024, [%r16+24];
	fma.rn.f64 	%fd1025, %fd158, %fd1024, %fd1022;
	ld.shared.f64 	%fd1026, [%r19+264];
	fma.rn.f64 	%fd1027, %fd159, %fd1026, %fd1025;
	fma.rn.f64 	%fd224, %fd1008, %fd956, %fd199;
	ld.shared.f64 	%fd1028, [%r16+32];
	fma.rn.f64 	%fd1029, %fd161, %fd1028, %fd1027;
	ld.shared.f64 	%fd1030, [%r19+352];
	fma.rn.f64 	%fd1031, %fd162, %fd1030, %fd1029;
	fma.rn.f64 	%fd225, %fd1008, %fd962, %fd200;
	ld.shared.f64 	%fd1032, [%r16+40];
	fma.rn.f64 	%fd1033, %fd164, %fd1032, %fd1031;
	ld.shared.f64 	%fd1034, [%r19+440];
	fma.rn.f64 	%fd1035, %fd165, %fd1034, %fd1033;
	fma.rn.f64 	%fd226, %fd1008, %fd968, %fd201;
	ld.shared.f64 	%fd1036, [%r16+48];
	fma.rn.f64 	%fd1037, %fd167, %fd1036, %fd1035;
	ld.shared.f64 	%fd1038, [%r19+528];
	fma.rn.f64 	%fd1039, %fd168, %fd1038, %fd1037;
	fma.rn.f64 	%fd227, %fd1008, %fd974, %fd202;
	ld.shared.f64 	%fd1040, [%r16+56];
	fma.rn.f64 	%fd1041, %fd170, %fd1040, %fd1039;
	ld.shared.f64 	%fd1042, [%r19+616];
	fma.rn.f64 	%fd1043, %fd171, %fd1042, %fd1041;
	fma.rn.f64 	%fd228, %fd1008, %fd980, %fd203;
	ld.shared.f64 	%fd1044, [%r16+64];
	fma.rn.f64 	%fd1045, %fd173, %fd1044, %fd1043;
	ld.shared.f64 	%fd1046, [%r19+704];
	fma.rn.f64 	%fd1047, %fd174, %fd1046, %fd1045;
	fma.rn.f64 	%fd229, %fd1008, %fd986, %fd204;
	ld.shared.f64 	%fd1048, [%r16+72];
	fma.rn.f64 	%fd1049, %fd176, %fd1048, %fd1047;
	ld.shared.f64 	%fd1050, [%r19+792];
	fma.rn.f64 	%fd1051, %fd177, %fd1050, %fd1049;
	fma.rn.f64 	%fd230, %fd1008, %fd992, %fd205;
	ld.shared.f64 	%fd1052, [%r16+80];
	fma.rn.f64 	%fd1053, %fd179, %fd1052, %fd1051;
	ld.shared.f64 	%fd1054, [%r19+880];
	fma.rn.f64 	%fd1055, %fd180, %fd1054, %fd1053;
	fma.rn.f64 	%fd231, %fd1008, %fd998, %fd206;
	add.f64 	%fd232, %fd1055, %fd1023;
	mov.f64 	%fd2330, 0d0000000000000000;
	mov.f64 	%fd2331, %fd2330;
	mov.f64 	%fd2332, %fd2330;
	mov.f64 	%fd2333, %fd2330;
	mov.f64 	%fd2334, %fd2330;
	mov.f64 	%fd2335, %fd2330;
	mov.f64 	%fd2336, %fd2330;
	@%p7 bra 	$L__BB34_15;
	ld.global.nc.f64 	%fd2330, [%rd1+2904];
	ld.global.nc.f64 	%fd2331, [%rd1+13552];
	ld.global.nc.f64 	%fd2332, [%rd1+24200];
	ld.global.nc.f64 	%fd2333, [%rd1+34848];
	ld.global.nc.f64 	%fd2334, [%rd1+45496];
	ld.global.nc.f64 	%fd2335, [%rd1+56144];
	ld.global.nc.f64 	%fd2336, [%rd1+66792];
$L__BB34_15:
	ld.shared.f64 	%fd1057, [%r13+2904];
	fma.rn.f64 	%fd1058, %fd128, %fd1057, 0d0000000000000000;
	ld.shared.f64 	%fd1059, [%r20+2904];
	fma.rn.f64 	%fd1060, %fd129, %fd1059, 0d0000000000000000;
	ld.shared.f64 	%fd1061, [_ZZ32massMatrixMultiplyConstantKernelILi8ELi11ELi1EEvidPKdS1_S1_S1_S1_S1_S1_PdE13s_QuadToQuadD+264];
	fma.rn.f64 	%fd1062, %fd1061, %fd103, 0d0000000000000000;
	ld.shared.f64 	%fd1063, [%r13+2912];
	fma.rn.f64 	%fd1064, %fd130, %fd1063, %fd1058;
	ld.shared.f64 	%fd1065, [%r20+2992];
	fma.rn.f64 	%fd1066, %fd131, %fd1065, %fd1060;
	ld.shared.f64 	%fd1067, [_ZZ32massMatrixMultiplyConstantKernelILi8ELi11ELi1EEvidPKdS1_S1_S1_S1_S1_S1_PdE13s_QuadToQuadD+272];
	fma.rn.f64 	%fd1068, %fd1067, %fd104, %fd1062;
	ld.shared.f64 	%fd1069, [%r13+2920];
	fma.rn.f64 	%fd1070, %fd132, %fd1069, %fd1064;
	ld.shared.f64 	%fd1071, [%r20+3080];
	fma.rn.f64 	%fd1072, %fd133, %fd1071, %fd1066;
	ld.shared.f64 	%fd1073, [_ZZ32massMatrixMultiplyConstantKernelILi8ELi11ELi1EEvidPKdS1_S1_S1_S1_S1_S1_PdE13s_QuadToQuadD+280];
	fma.rn.f64 	%fd1074, %fd1073, %fd105, %fd1068;
	ld.shared.f64 	%fd1075, [%r13+2928];
	fma.rn.f64 	%fd1076, %fd134, %fd1075, %fd1070;
	ld.shared.f64 	%fd1077, [%r20+3168];
	fma.rn.f64 	%fd1078, %fd135, %fd1077, %fd1072;
	ld.shared.f64 	%fd1079, [_ZZ32massMatrixMultiplyConstantKernelILi8ELi11ELi1EEvidPKdS1_S1_S1_S1_S1_S1_PdE13s_QuadToQuadD+288];
	fma.rn.f64 	%fd1080, %fd1079, %fd106, %fd1074;
	ld.shared.f64 	%fd1081, [%r13+2936];
	fma.rn.f64 	%fd1082, %fd136, %fd1081, %fd1076;
	ld.shared.f64 	%fd1083, [%r20+3256];
	fma.rn.f64 	%fd1084, %fd137, %fd1083, %fd1078;
	ld.shared.f64 	%fd1085, [_ZZ32massMatrixMultiplyConstantKernelILi8ELi11ELi1EEvidPKdS1_S1_S1_S1_S1_S1_PdE13s_QuadToQuadD+296];
	fma.rn.f64 	%fd1086, %fd1085, %fd107, %fd1080;
	ld.shared.f64 	%fd1087, [%r13+2944];
	fma.rn.f64 	%fd1088, %fd138, %fd1087, %fd1082;
	ld.shared.f64 	%fd1089, [%r20+3344];
	fma.rn.f64 	%fd1090, %fd139, %fd1089, %fd1084;
	ld.shared.f64 	%fd1091, [_ZZ32massMatrixMultiplyConstantKernelILi8ELi11ELi1EEvidPKdS1_S1_S1_S1_S1_S1_PdE13s_QuadToQuadD+304];
	fma.rn.f64 	%fd1092, %fd1091, %fd108, %fd1086;
	ld.shared.f64 	%fd1093, [%r13+2952];
	fma.rn.f64 	%fd1094, %fd140, %fd1093, %fd1088;
	ld.shared.f64 	%fd1095, [%r20+3432];
	fma.rn.f64 	%fd1096, %fd141, %fd1095, %fd1090;
	ld.shared.f64 	%fd1097, [_ZZ32massMatrixMultiplyConstantKernelILi8ELi11ELi1EEvidPKdS1_S1_S1_S1_S1_S1_PdE13s_QuadToQuadD+312];
	fma.rn.f64 	%fd1098, %fd1097, %fd109, %fd1092;
	ld.shared.f64 	%fd1099, [%r13+2960];
	fma.rn.f64 	%fd1100, %fd142, %fd1099, %fd1094;
	ld.shared.f64 	%fd1101, [%r20+3520];
	fma.rn.f64 	%fd1102, %fd143, %fd1101, %fd1096;
	ld.shared.f64 	%fd1103, [_ZZ32massMatrixMultiplyConstantKernelILi8ELi11ELi1EEvidPKdS1_S1_S1_S1_S1_S1_PdE13s_QuadToQuadD+320];
	fma.rn.f64 	%fd1104, %fd1103, %fd110, %fd1098;
	ld.shared.f64 	%fd1105, [%r13+2968];
	fma.rn.f64 	%fd1106, %fd144, %fd1105, %fd1100;
	ld.shared.f64 	%fd1107, [%r20+3608];
	fma.rn.f64 	%fd1108, %fd145, %fd1107, %fd1102;
	ld.shared.f64 	%fd1109, [_ZZ32massMatrixMultiplyConstantKernelILi8ELi11ELi1EEvidPKdS1_S1_S1_S1_S1_S1_PdE13s_QuadToQuadD+328];
	fma.rn.f64 	%fd1110, %fd1109, %fd111, %fd1104;
	ld.shared.f64 	%fd1111, [%r13+2976];
	fma.rn.f64 	%fd1112, %fd146, %fd1111, %fd1106;
	ld.shared.f64 	%fd1113, [%r20+3696];
	fma.rn.f64 	%fd1114, %fd147, %fd1113, %fd1108;
	ld.shared.f64 	%fd1115, [_ZZ32massMatrixMultiplyConstantKernelILi8ELi11ELi1EEvidPKdS1_S1_S1_S1_S1_S1_PdE13s_QuadToQuadD+336];
	fma.rn.f64 	%fd1116, %fd1115, %fd112, %fd1110;
	ld.shared.f64 	%fd1117, [%r13+2984];
	fma.rn.f64 	%fd1118, %fd148, %fd1117, %fd1112;
	ld.shared.f64 	%fd1119, [%r20+3784];
	fma.rn.f64 	%fd1120, %fd149, %fd1119, %fd1114;
	ld.shared.f64 	%fd1121, [_ZZ32massMatrixMultiplyConstantKernelILi8ELi11ELi1EEvidPKdS1_S1_S1_S1_S1_S1_PdE13s_QuadToQuadD+344];
	fma.rn.f64 	%fd1122, %fd1121, %fd113, %fd1116;
	bar.sync 	0;
	mul.f64 	%fd1123, %fd2331, %fd1120;
	fma.rn.f64 	%fd1124, %fd2330, %fd1118, %fd1123;
	fma.rn.f64 	%fd1125, %fd2332, %fd1122, %fd1124;
	st.shared.f64 	[%r17], %fd1125;
	mul.f64 	%fd1126, %fd2333, %fd1120;
	fma.rn.f64 	%fd1127, %fd2331, %fd1118, %fd1126;
	fma.rn.f64 	%fd1128, %fd2334, %fd1122, %fd1127;
	st.shared.f64 	[%r18], %fd1128;
	mul.f64 	%fd1129, %fd2334, %fd1120;
	fma.rn.f64 	%fd1130, %fd2332, %fd1118, %fd1129;
	fma.rn.f64 	%fd1131, %fd2335, %fd1122, %fd1130;
	mul.f64 	%fd1132, %fd447, %fd2336;
	bar.sync 	0;
	ld.shared.f64 	%fd1133, [%r16];
	mul.f64 	%fd1134, %fd150, %fd1133;
	fma.rn.f64 	%fd1135, %fd1132, %fd106, %fd1134;
	ld.shared.f64 	%fd1136, [%r19];
	fma.rn.f64 	%fd1137, %fd151, %fd1136, %fd1135;
	fma.rn.f64 	%fd247, %fd1131, %fd1061, %fd222;
	ld.shared.f64 	%fd1138, [%r16+8];
	fma.rn.f64 	%fd1139, %fd152, %fd1138, %fd1137;
	ld.shared.f64 	%fd1140, [%r19+88];
	fma.rn.f64 	%fd1141, %fd153, %fd1140, %fd1139;
	fma.rn.f64 	%fd248, %fd1131, %fd1067, %fd223;
	ld.shared.f64 	%fd1142, [%r16+16];
	fma.rn.f64 	%fd1143, %fd155, %fd1142, %fd1141;
	ld.shared.f64 	%fd1144, [%r19+176];
	fma.rn.f64 	%fd1145, %fd156, %fd1144, %fd1143;
	fma.rn.f64 	%fd249, %fd1131, %fd1073, %fd232;
	ld.shared.f64 	%fd1146, [%r16+24];
	fma.rn.f64 	%fd1147, %fd158, %fd1146, %fd1145;
	ld.shared.f64 	%fd1148, [%r19+264];
	fma.rn.f64 	%fd1149, %fd159, %fd1148, %fd1147;
	fma.rn.f64 	%fd1150, %fd1131, %fd1079, %fd224;
	ld.shared.f64 	%fd1151, [%r16+32];
	fma.rn.f64 	%fd1152, %fd161, %fd1151, %fd1149;
	ld.shared.f64 	%fd1153, [%r19+352];
	fma.rn.f64 	%fd1154, %fd162, %fd1153, %fd1152;
	fma.rn.f64 	%fd250, %fd1131, %fd1085, %fd225;
	ld.shared.f64 	%fd1155, [%r16+40];
	fma.rn.f64 	%fd1156, %fd164, %fd1155, %fd1154;
	ld.shared.f64 	%fd1157, [%r19+440];
	fma.rn.f64 	%fd1158, %fd165, %fd1157, %fd1156;
	fma.rn.f64 	%fd251, %fd1131, %fd1091, %fd226;
	ld.shared.f64 	%fd1159, [%r16+48];
	fma.rn.f64 	%fd1160, %fd167, %fd1159, %fd1158;
	ld.shared.f64 	%fd1161, [%r19+528];
	fma.rn.f64 	%fd1162, %fd168, %fd1161, %fd1160;
	fma.rn.f64 	%fd252, %fd1131, %fd1097, %fd227;
	ld.shared.f64 	%fd1163, [%r16+56];
	fma.rn.f64 	%fd1164, %fd170, %fd1163, %fd1162;
	ld.shared.f64 	%fd1165, [%r19+616];
	fma.rn.f64 	%fd1166, %fd171, %fd1165, %fd1164;
	fma.rn.f64 	%fd253, %fd1131, %fd1103, %fd228;
	ld.shared.f64 	%fd1167, [%r16+64];
	fma.rn.f64 	%fd1168, %fd173, %fd1167, %fd1166;
	ld.shared.f64 	%fd1169, [%r19+704];
	fma.rn.f64 	%fd1170, %fd174, %fd1169, %fd1168;
	fma.rn.f64 	%fd254, %fd1131, %fd1109, %fd229;
	ld.shared.f64 	%fd1171, [%r16+72];
	fma.rn.f64 	%fd1172, %fd176, %fd1171, %fd1170;
	ld.shared.f64 	%fd1173, [%r19+792];
	fma.rn.f64 	%fd1174, %fd177, %fd1173, %fd1172;
	fma.rn.f64 	%fd255, %fd1131, %fd1115, %fd230;
	ld.shared.f64 	%fd1175, [%r16+80];
	fma.rn.f64 	%fd1176, %fd179, %fd1175, %fd1174;
	ld.shared.f64 	%fd1177, [%r19+880];
	fma.rn.f64 	%fd1178, %fd180, %fd1177, %fd1176;
	fma.rn.f64 	%fd256, %fd1131, %fd1121, %fd231;
	add.f64 	%fd257, %fd1178, %fd1150;
	mov.f64 	%fd2337, 0d0000000000000000;
	mov.f64 	%fd2338, %fd2337;
	mov.f64 	%fd2339, %fd2337;
	mov.f64 	%fd2340, %fd2337;
	mov.f64 	%fd2341, %fd2337;
	mov.f64 	%fd2342, %fd2337;
	mov.f64 	%fd2343, %fd2337;
	@%p7 bra 	$L__BB34_17;
	ld.global.nc.f64 	%fd2337, [%rd1+3872];
	ld.global.nc.f64 	%fd2338, [%rd1+14520];
	ld.global.nc.f64 	%fd2339, [%rd1+25168];
	ld.global.nc.f64 	%fd2340, [%rd1+35816];
	ld.global.nc.f64 	%fd2341, [%rd1+46464];
	ld.global.nc.f64 	%fd2342, [%rd1+57112];
	ld.global.nc.f64 	%fd2343, [%rd1+67760];
$L__BB34_17:
	ld.shared.f64 	%fd1180, [%r13+3872];
	fma.rn.f64 	%fd1181, %fd128, %fd1180, 0d0000000000000000;
	ld.shared.f64 	%fd1182, [%r20+3872];
	fma.rn.f64 	%fd1183, %fd129, %fd1182, 0d0000000000000000;
	ld.shared.f64 	%fd1184, [_ZZ32massMatrixMultiplyConstantKernelILi8ELi11ELi1EEvidPKdS1_S1_S1_S1_S1_S1_PdE13s_QuadToQuadD+352];
	fma.rn.f64 	%fd1185, %fd1184, %fd103, 0d0000000000000000;
	ld.shared.f64 	%fd1186, [%r13+3880];
	fma.rn.f64 	%fd1187, %fd130, %fd1186, %fd1181;
	ld.shared.f64 	%fd1188, [%r20+3960];
	fma.rn.f64 	%fd1189, %fd131, %fd1188, %fd1183;
	ld.shared.f64 	%fd1190, [_ZZ32massMatrixMultiplyConstantKernelILi8ELi11ELi1EEvidPKdS1_S1_S1_S1_S1_S1_PdE13s_QuadToQuadD+360];
	fma.rn.f64 	%fd1191, %fd1190, %fd104, %fd1185;
	ld.shared.f64 	%fd1192, [%r13+3888];
	fma.rn.f64 	%fd1193, %fd132, %fd1192, %fd1187;
	ld.shared.f64 	%fd1194, [%r20+4048];
	fma.rn.f64 	%fd1195, %fd133, %fd1194, %fd1189;
	ld.shared.f64 	%fd1196, [_ZZ32massMatrixMultiplyConstantKernelILi8ELi11ELi1EEvidPKdS1_S1_S1_S1_S1_S1_PdE13s_QuadToQuadD+368];
	fma.rn.f64 	%fd1197, %fd1196, %fd105, %fd1191;
	ld.shared.f64 	%fd1198, [%r13+3896];
	fma.rn.f64 	%fd1199, %fd134, %fd1198, %fd1193;
	ld.shared.f64 	%fd1200, [%r20+4136];
	fma.rn.f64 	%fd1201, %fd135, %fd1200, %fd1195;
	ld.shared.f64 	%fd1202, [_ZZ32massMatrixMultiplyConstantKernelILi8ELi11ELi1EEvidPKdS1_S1_S1_S1_S1_S1_PdE13s_QuadToQuadD+376];
	fma.rn.f64 	%fd1203, %fd1202, %fd106, %fd1197;
	ld.shared.f64 	%fd1204, [%r13+3904];
	fma.rn.f64 	%fd1205, %fd136, %fd1204, %fd1199;
	ld.shared.f64 	%fd1206, [%r20+4224];
	fma.rn.f64 	%fd1207, %fd137, %fd1206, %fd1201;
	ld.shared.f64 	%fd1208, [_ZZ32massMatrixMultiplyConstantKernelILi8ELi11ELi1EEvidPKdS1_S1_S1_S1_S1_S1_PdE13s_QuadToQuadD+384];
	fma.rn.f64 	%fd1209, %fd1208, %fd107, %fd1203;
	ld.shared.f64 	%fd1210, [%r13+3912];
	fma.rn.f64 	%fd1211, %fd138, %fd1210, %fd1205;
	ld.shared.f64 	%fd1212, [%r20+4312];
	fma.rn.f64 	%fd1213, %fd139, %fd1212, %fd1207;
	ld.shared.f64 	%fd1214, [_ZZ32massMatrixMultiplyConstantKernelILi8ELi11ELi1EEvidPKdS1_S1_S1_S1_S1_S1_PdE13s_QuadToQuadD+392];
	fma.rn.f64 	%fd1215, %fd1214, %fd108, %fd1209;
	ld.shared.f64 	%fd1216, [%r13+3920];
	fma.rn.f64 	%fd1217, %fd140, %fd1216, %fd1211;
	ld.shared.f64 	%fd1218, [%r20+4400];
	fma.rn.f64 	%fd1219, %fd141, %fd1218, %fd1213;
	ld.shared.f64 	%fd1220, [_ZZ32massMatrixMultiplyConstantKernelILi8ELi11ELi1EEvidPKdS1_S1_S1_S1_S1_S1_PdE13s_QuadToQuadD+400];
	fma.rn.f64 	%fd1221, %fd1220, %fd109, %fd1215;
	ld.shared.f64 	%fd1222, [%r13+3928];
	fma.rn.f64 	%fd1223, %fd142, %fd1222, %fd1217;
	ld.shared.f64 	%fd1224, [%r20+4488];
	fma.rn.f64 	%fd1225, %fd143, %fd1224, %fd1219;
	ld.shared.f64 	%fd1226, [_ZZ32massMatrixMultiplyConstantKernelILi8ELi11ELi1EEvidPKdS1_S1_S1_S1_S1_S1_PdE13s_QuadToQuadD+408];
	fma.rn.f64 	%fd1227, %fd1226, %fd110, %fd1221;
	ld.shared.f64 	%fd1228, [%r13+3936];
	fma.rn.f64 	%fd1229, %fd144, %fd1228, %fd1223;
	ld.shared.f64 	%fd1230, [%r20+4576];
	fma.rn.f64 	%fd1231, %fd145, %fd1230, %fd1225;
	ld.shared.f64 	%fd1232, [_ZZ32massMatrixMultiplyConstantKernelILi8ELi11ELi1EEvidPKdS1_S1_S1_S1_S1_S1_PdE13s_QuadToQuadD+416];
	fma.rn.f64 	%fd1233, %fd1232, %fd111, %fd1227;
	ld.shared.f64 	%fd1234, [%r13+3944];
	fma.rn.f64 	%fd1235, %fd146, %fd1234, %fd1229;
	ld.shared.f64 	%fd1236, [%r20+4664];
	fma.rn.f64 	%fd1237, %fd147, %fd1236, %fd1231;
	ld.shared.f64 	%fd1238, [_ZZ32massMatrixMultiplyConstantKernelILi8ELi11ELi1EEvidPKdS1_S1_S1_S1_S1_S1_PdE13s_QuadToQuadD+424];
	fma.rn.f64 	%fd1239, %fd1238, %fd112, %fd1233;
	ld.shared.f64 	%fd1240, [%r13+3952];
	fma.rn.f64 	%fd1241, %fd148, %fd1240, %fd1235;
	ld.shared.f64 	%fd1242, [%r20+4752];
	fma.rn.f64 	%fd1243, %fd149, %fd1242, %fd1237;
	ld.shared.f64 	%fd1244, [_ZZ32massMatrixMultiplyConstantKernelILi8ELi11ELi1EEvidPKdS1_S1_S1_S1_S1_S1_PdE13s_QuadToQuadD+432];
	fma.rn.f64 	%fd1245, %fd1244, %fd113, %fd1239;
	bar.sync 	0;
	mul.f64 	%fd1246, %fd2338, %fd1243;
	fma.rn.f64 	%fd1247, %fd2337, %fd1241, %fd1246;
	fma.rn.f64 	%fd1248, %fd2339, %fd1245, %fd1247;
	st.shared.f64 	[%r17], %fd1248;
	mul.f64 	%fd1249, %fd2340, %fd1243;
	fma.rn.f64 	%fd1250, %fd2338, %fd1241, %fd1249;
	fma.rn.f64 	%fd1251, %fd2341, %fd1245, %fd1250;
	st.shared.f64 	[%r18], %fd1251;
	mul.f64 	%fd1252, %fd2341, %fd1243;
	fma.rn.f64 	%fd1253, %fd2339, %fd1241, %fd1252;
	fma.rn.f64 	%fd1254, %fd2342, %fd1245, %fd1253;
	mul.f64 	%fd1255, %fd447, %fd2343;
	bar.sync 	0;
	ld.shared.f64 	%fd1256, [%r16];
	mul.f64 	%fd1257, %fd150, %fd1256;
	fma.rn.f64 	%fd1258, %fd1255, %fd107, %fd1257;
	ld.shared.f64 	%fd1259, [%r19];
	fma.rn.f64 	%fd1260, %fd151, %fd1259, %fd1258;
	fma.rn.f64 	%fd272, %fd1254, %fd1184, %fd247;
	ld.shared.f64 	%fd1261, [%r16+8];
	fma.rn.f64 	%fd1262, %fd152, %fd1261, %fd1260;
	ld.shared.f64 	%fd1263, [%r19+88];
	fma.rn.f64 	%fd1264, %fd153, %fd1263, %fd1262;
	fma.rn.f64 	%fd273, %fd1254, %fd1190, %fd248;
	ld.shared.f64 	%fd1265, [%r16+16];
	fma.rn.f64 	%fd1266, %fd155, %fd1265, %fd1264;
	ld.shared.f64 	%fd1267, [%r19+176];
	fma.rn.f64 	%fd1268, %fd156, %fd1267, %fd1266;
	fma.rn.f64 	%fd274, %fd1254, %fd1196, %fd249;
	ld.shared.f64 	%fd1269, [%r16+24];
	fma.rn.f64 	%fd1270, %fd158, %fd1269, %fd1268;
	ld.shared.f64 	%fd1271, [%r19+264];
	fma.rn.f64 	%fd1272, %fd159, %fd1271, %fd1270;
	fma.rn.f64 	%fd275, %fd1254, %fd1202, %fd257;
	ld.shared.f64 	%fd1273, [%r16+32];
	fma.rn.f64 	%fd1274, %fd161, %fd1273, %fd1272;
	ld.shared.f64 	%fd1275, [%r19+352];
	fma.rn.f64 	%fd1276, %fd162, %fd1275, %fd1274;
	fma.rn.f64 	%fd1277, %fd1254, %fd1208, %fd250;
	ld.shared.f64 	%fd1278, [%r16+40];
	fma.rn.f64 	%fd1279, %fd164, %fd1278, %fd1276;
	ld.shared.f64 	%fd1280, [%r19+440];
	fma.rn.f64 	%fd1281, %fd165, %fd1280, %fd1279;
	fma.rn.f64 	%fd276, %fd1254, %fd1214, %fd251;
	ld.shared.f64 	%fd1282, [%r16+48];
	fma.rn.f64 	%fd1283, %fd167, %fd1282, %fd1281;
	ld.shared.f64 	%fd1284, [%r19+528];
	fma.rn.f64 	%fd1285, %fd168, %fd1284, %fd1283;
	fma.rn.f64 	%fd277, %fd1254, %fd1220, %fd252;
	ld.shared.f64 	%fd1286, [%r16+56];
	fma.rn.f64 	%fd1287, %fd170, %fd1286, %fd1285;
	ld.shared.f64 	%fd1288, [%r19+616];
	fma.rn.f64 	%fd1289, %fd171, %fd1288, %fd1287;
	fma.rn.f64 	%fd278, %fd1254, %fd1226, %fd253;
	ld.shared.f64 	%fd1290, [%r16+64];
	fma.rn.f64 	%fd1291, %fd173, %fd1290, %fd1289;
	ld.shared.f64 	%fd1292, [%r19+704];
	fma.rn.f64 	%fd1293, %fd174, %fd1292, %fd1291;
	fma.rn.f64 	%fd279, %fd1254, %fd1232, %fd254;
	ld.shared.f64 	%fd1294, [%r16+72];
	fma.rn.f64 	%fd1295, %fd176, %fd1294, %fd1293;
	ld.shared.f64 	%fd1296, [%r19+792];
	fma.rn.f64 	%fd1297, %fd177, %fd1296, %fd1295;
	fma.rn.f64 	%fd280, %fd1254, %fd1238, %fd255;
	ld.shared.f64 	%fd1298, [%r16+80];
	fma.rn.f64 	%fd1299, %fd179, %fd1298, %fd1297;
	ld.shared.f64 	%fd1300, [%r19+880];
	fma.rn.f64 	%fd1301, %fd180, %fd1300, %fd1299;
	fma.rn.f64 	%fd281, %fd1254, %fd1244, %fd256;
	add.f64 	%fd282, %fd1301, %fd1277;
	mov.f64 	%fd2344, 0d0000000000000000;
	mov.f64 	%fd2345, %fd2344;
	mov.f64 	%fd2346, %fd2344;
	mov.f64 	%fd2347, %fd2344;
	mov.f64 	%fd2348, %fd2344;
	mov.f64 	%fd2349, %fd2344;
	mov.f64 	%fd2350, %fd2344;
	@%p7 bra 	$L__BB34_19;
	ld.global.nc.f64 	%fd2344, [%rd1+4840];
	ld.global.nc.f64 	%fd2345, [%rd1+15488];
	ld.global.nc.f64 	%fd2346, [%rd1+26136];
	ld.global.nc.f64 	%fd2347, [%rd1+36784];
	ld.global.nc.f64 	%fd2348, [%rd1+47432];
	ld.global.nc.f64 	%fd2349, [%rd1+58080];
	ld.global.nc.f64 	%fd2350, [%rd1+68728];
$L__BB34_19:
	ld.shared.f64 	%fd1303, [%r13+4840];
	fma.rn.f64 	%fd1304, %fd128, %fd1303, 0d0000000000000000;
	ld.shared.f64 	%fd1305, [%r20+4840];
	fma.rn.f64 	%fd1306, %fd129, %fd1305, 0d0000000000000000;
	ld.shared.f64 	%fd1307, [_ZZ32massMatrixMultiplyConstantKernelILi8ELi11ELi1EEvidPKdS1_S1_S1_S1_S1_S1_PdE13s_QuadToQuadD+440];
	fma.rn.f64 	%fd1308, %fd1307, %fd103, 0d0000000000000000;
	ld.shared.f64 	%fd1309, [%r13+4848];
	fma.rn.f64 	%fd1310, %fd130, %fd1309, %fd1304;
	ld.shared.f64 	%fd1311, [%r20+4928];
	fma.rn.f64 	%fd1312, %fd131, %fd1311, %fd1306;
	ld.shared.f64 	%fd1313, [_ZZ32massMatrixMultiplyConstantKernelILi8ELi11ELi1EEvidPKdS1_S1_S1_S1_S1_S1_PdE13s_QuadToQuadD+448];
	fma.rn.f64 	%fd1314, %fd1313, %fd104, %fd1308;
	ld.shared.f64 	%fd1315, [%r13+4856];
	fma.rn.f64 	%fd1316, %fd132, %fd1315, %fd1310;
	ld.shared.f64 	%fd1317, [%r20+5016];
	fma.rn.f64 	%fd1318, %fd133, %fd1317, %fd1312;
	ld.shared.f64 	%fd1319, [_ZZ32massMatrixMultiplyConstantKernelILi8ELi11ELi1EEvidPKdS1_S1_S1_S1_S1_S1_PdE13s_QuadToQuadD+456];
	fma.rn.f64 	%fd1320, %fd1319, %fd105, %fd1314;
	ld.shared.f64 	%fd1321, [%r13+4864];
	fma.rn.f64 	%fd1322, %fd134, %fd1321, %fd1316;
	ld.shared.f64 	%fd1323, [%r20+5104];
	fma.rn.f64 	%fd1324, %fd135, %fd1323, %fd1318;
	ld.shared.f64 	%fd1325, [_ZZ32massMatrixMultiplyConstantKernelILi8ELi11ELi1EEvidPKdS1_S1_S1_S1_S1_S1_PdE13s_QuadToQuadD+464];
	fma.rn.f64 	%fd1326, %fd1325, %fd106, %fd1320;
	ld.shared.f64 	%fd1327, [%r13+4872];
	fma.rn.f64 	%fd1328, %fd136, %fd1327, %fd1322;
	ld.shared.f64 	%fd1329, [%r20+5192];
	fma.rn.f64 	%fd1330, %fd137, %fd1329, %fd1324;
	ld.shared.f64 	%fd1331, [_ZZ32massMatrixMultiplyConstantKernelILi8ELi11ELi1EEvidPKdS1_S1_S1_S1_S1_S1_PdE13s_QuadToQuadD+472];
	fma.rn.f64 	%fd1332, %fd1331, %fd107, %fd1326;
	ld.shared.f64 	%fd1333, [%r13+4880];
	fma.rn.f64 	%fd1334, %fd138, %fd1333, %fd1328;
	ld.shared.f64 	%fd1335, [%r20+5280];
	fma.rn.f64 	%fd1336, %fd139, %fd1335, %fd1330;
	ld.shared.f64 	%fd1337, [_ZZ32massMatrixMultiplyConstantKernelILi8ELi11ELi1EEvidPKdS1_S1_S1_S1_S1_S1_PdE13s_QuadToQuadD+480];
	fma.rn.f64 	%fd1338, %fd1337, %fd108, %fd1332;
	ld.shared.f64 	%fd1339, [%r13+4888];
	fma.rn.f64 	%fd1340, %fd140, %fd1339, %fd1334;
	ld.shared.f64 	%fd1341, [%r20+5368];
	fma.rn.f64 	%fd1342, %fd141, %fd1341, %fd1336;
	ld.shared.f64 	%fd1343, [_ZZ32massMatrixMultiplyConstantKernelILi8ELi11ELi1EEvidPKdS1_S1_S1_S1_S1_S1_PdE13s_QuadToQuadD+488];
	fma.rn.f64 	%fd1344, %fd1343, %fd109, %fd1338;
	ld.shared.f64 	%fd1345, [%r13+4896];
	fma.rn.f64 	%fd1346, %fd142, %fd1345, %fd1340;
	ld.shared.f64 	%fd1347, [%r20+5456];
	fma.rn.f64 	%fd1348, %fd143, %fd1347, %fd1342;
	ld.shared.f64 	%fd1349, [_ZZ32massMatrixMultiplyConstantKernelILi8ELi11ELi1EEvidPKdS1_S1_S1_S1_S1_S1_PdE13s_QuadToQuadD+496];
	fma.rn.f64 	%fd1350, %fd1349, %fd110, %fd1344;
	ld.shared.f64 	%fd1351, [%r13+4904];
	fma.rn.f64 	%fd1352, %fd144, %fd1351, %fd1346;
	ld.shared.f64 	%fd1353, [%r20+5544];
	fma.rn.f64 	%fd1354, %fd145, %fd1353, %fd1348;
	ld.shared.f64 	%fd1355, [_ZZ32massMatrixMultiplyConstantKernelILi8ELi11ELi1EEvidPKdS1_S1_S1_S1_S1_S1_PdE13s_QuadToQuadD+504];
	fma.rn.f64 	%fd1356, %fd1355, %fd111, %fd1350;
	ld.shared.f64 	%fd1357, [%r13+4912];
	fma.rn.f64 	%fd1358, %fd146, %fd1357, %fd1352;
	ld.shared.f64 	%fd1359, [%r20+5632];
	fma.rn.f64 	%fd1360, %fd147, %fd1359, %fd1354;
	ld.shared.f64 	%fd1361, [_ZZ32massMatrixMultiplyConstantKernelILi8ELi11ELi1EEvidPKdS1_S1_S1_S1_S1_S1_PdE13s_QuadToQuadD+512];
	fma.rn.f64 	%fd1362, %fd1361, %fd112, %fd1356;
	ld.shared.f64 	%fd1363, [%r13+4920];
	fma.rn.f64 	%fd1364, %fd148, %fd1363, %fd1358;
	ld.shared.f64 	%fd1365, [%r20+5720];
	fma.rn.f64 	%fd1366, %fd149, %fd1365, %fd1360;
	ld.shared.f64 	%fd1367, [_ZZ32massMatrixMultiplyConstantKernelILi8ELi11ELi1EEvidPKdS1_S1_S1_S1_S1_S1_PdE13s_QuadToQuadD+520];
	fma.rn.f64 	%fd1368, %fd1367, %fd113, %fd1362;
	bar.sync 	0;
	mul.f64 	%fd1369, %fd2345, %fd1366;
	fma.rn.f64 	%fd1370, %fd2344, %fd1364, %fd1369;
	fma.rn.f64 	%fd1371, %fd2346, %fd1368, %fd1370;
	st.shared.f64 	[%r17], %fd1371;
	mul.f64 	%fd1372, %fd2347, %fd1366;
	fma.rn.f64 	%fd1373, %fd2345, %fd1364, %fd1372;
	fma.rn.f64 	%fd1374, %fd2348, %fd1368, %fd1373;
	st.shared.f64 	[%r18], %fd1374;
	mul.f64 	%fd1375, %fd2348, %fd1366;
	fma.rn.f64 	%fd1376, %fd2346, %fd1364, %fd1375;
	fma.rn.f64 	%fd1377, %fd2349, %fd1368, %fd1376;
	mul.f64 	%fd1378, %fd447, %fd2350;
	bar.sync 	0;
	ld.shared.f64 	%fd1379, [%r16];
	mul.f64 	%fd1380, %fd150, %fd1379;
	fma.rn.f64 	%fd1381, %fd1378, %fd108, %fd1380;
	ld.shared.f64 	%fd1382, [%r19];
	fma.rn.f64 	%fd1383, %fd151, %fd1382, %fd1381;
	fma.rn.f64 	%fd297, %fd1377, %fd1307, %fd272;
	ld.shared.f64 	%fd1384, [%r16+8];
	fma.rn.f64 	%fd1385, %fd152, %fd1384, %fd1383;
	ld.shared.f64 	%fd1386, [%r19+88];
	fma.rn.f64 	%fd1387, %fd153, %fd1386, %fd1385;
	fma.rn.f64 	%fd298, %fd1377, %fd1313, %fd273;
	ld.shared.f64 	%fd1388, [%r16+16];
	fma.rn.f64 	%fd1389, %fd155, %fd1388, %fd1387;
	ld.shared.f64 	%fd1390, [%r19+176];
	fma.rn.f64 	%fd1391, %fd156, %fd1390, %fd1389;
	fma.rn.f64 	%fd299, %fd1377, %fd1319, %fd274;
	ld.shared.f64 	%fd1392, [%r16+24];
	fma.rn.f64 	%fd1393, %fd158, %fd1392, %fd1391;
	ld.shared.f64 	%fd1394, [%r19+264];
	fma.rn.f64 	%fd1395, %fd159, %fd1394, %fd1393;
	fma.rn.f64 	%fd300, %fd1377, %fd1325, %fd275;
	ld.shared.f64 	%fd1396, [%r16+32];
	fma.rn.f64 	%fd1397, %fd161, %fd1396, %fd1395;
	ld.shared.f64 	%fd1398, [%r19+352];
	fma.rn.f64 	%fd1399, %fd162, %fd1398, %fd1397;
	fma.rn.f64 	%fd301, %fd1377, %fd1331, %fd282;
	ld.shared.f64 	%fd1400, [%r16+40];
	fma.rn.f64 	%fd1401, %fd164, %fd1400, %fd1399;
	ld.shared.f64 	%fd1402, [%r19+440];
	fma.rn.f64 	%fd1403, %fd165, %fd1402, %fd1401;
	fma.rn.f64 	%fd1404, %fd1377, %fd1337, %fd276;
	ld.shared.f64 	%fd1405, [%r16+48];
	fma.rn.f64 	%fd1406, %fd167, %fd1405, %fd1403;
	ld.shared.f64 	%fd1407, [%r19+528];
	fma.rn.f64 	%fd1408, %fd168, %fd1407, %fd1406;
	fma.rn.f64 	%fd302, %fd1377, %fd1343, %fd277;
	ld.shared.f64 	%fd1409, [%r16+56];
	fma.rn.f64 	%fd1410, %fd170, %fd1409, %fd1408;
	ld.shared.f64 	%fd1411, [%r19+616];
	fma.rn.f64 	%fd1412, %fd171, %fd1411, %fd1410;
	fma.rn.f64 	%fd303, %fd1377, %fd1349, %fd278;
	ld.shared.f64 	%fd1413, [%r16+64];
	fma.rn.f64 	%fd1414, %fd173, %fd1413, %fd1412;
	ld.shared.f64 	%fd1415, [%r19+704];
	fma.rn.f64 	%fd1416, %fd174, %fd1415, %fd1414;
	fma.rn.f64 	%fd304, %fd1377, %fd1355, %fd279;
	ld.shared.f64 	%fd1417, [%r16+72];
	fma.rn.f64 	%fd1418, %fd176, %fd1417, %fd1416;
	ld.shared.f64 	%fd1419, [%r19+792];
	fma.rn.f64 	%fd1420, %fd177, %fd1419, %fd1418;
	fma.rn.f64 	%fd305, %fd1377, %fd1361, %fd280;
	ld.shared.f64 	%fd1421, [%r16+80];
	fma.rn.f64 	%fd1422, %fd179, %fd1421, %fd1420;
	ld.shared.f64 	%fd1423, [%r19+880];
	fma.rn.f64 	%fd1424, %fd180, %fd1423, %fd1422;
	fma.rn.f64 	%fd306, %fd1377, %fd1367, %fd281;
	add.f64 	%fd307, %fd1424, %fd1404;
	mov.f64 	%fd2351, 0d0000000000000000;
	mov.f64 	%fd2352, %fd2351;
	mov.f64 	%fd2353, %fd2351;
	mov.f64 	%fd2354, %fd2351;
	mov.f64 	%fd2355, %fd2351;
	mov.f64 	%fd2356, %fd2351;
	mov.f64 	%fd2357, %fd2351;
	@%p7 bra 	$L__BB34_21;
	ld.global.nc.f64 	%fd2351, [%rd1+5808];
	ld.global.nc.f64 	%fd2352, [%rd1+16456];
	ld.global.nc.f64 	%fd2353, [%rd1+27104];
	ld.global.nc.f64 	%fd2354, [%rd1+37752];
	ld.global.nc.f64 	%fd2355, [%rd1+48400];
	ld.global.nc.f64 	%fd2356, [%rd1+59048];
	ld.global.nc.f64 	%fd2357, [%rd1+69696];
$L__BB34_21:
	ld.shared.f64 	%fd1426, [%r13+5808];
	fma.rn.f64 	%fd1427, %fd128, %fd1426, 0d0000000000000000;
	ld.shared.f64 	%fd1428, [%r20+5808];
	fma.rn.f64 	%fd1429, %fd129, %fd1428, 0d0000000000000000;
	ld.shared.f64 	%fd1430, [_ZZ32massMatrixMultiplyConstantKernelILi8ELi11ELi1EEvidPKdS1_S1_S1_S1_S1_S1_PdE13s_QuadToQuadD+528];
	fma.rn.f64 	%fd1431, %fd1430, %fd103, 0d0000000000000000;
	ld.shared.f64 	%fd1432, [%r13+5816];
	fma.rn.f64 	%fd1433, %fd130, %fd1432, %fd1427;
	ld.shared.f64 	%fd1434, [%r20+5896];
	fma.rn.f64 	%fd1435, %fd131, %fd1434, %fd1429;
	ld.shared.f64 	%fd1436, [_ZZ32massMatrixMultiplyConstantKernelILi8ELi11ELi1EEvidPKdS1_S1_S1_S1_S1_S1_PdE13s_QuadToQuadD+536];
	fma.rn.f64 	%fd1437, %fd1436, %fd104, %fd1431;
	ld.shared.f64 	%fd1438, [%r13+5824];
	fma.rn.f64 	%fd1439, %fd132, %fd1438, %fd1433;
	ld.shared.f64 	%fd1440, [%r20+5984];
	fma.rn.f64 	%fd1441, %fd133, %fd1440, %fd1435;
	ld.shared.f64 	%fd1442, [_ZZ32massMatrixMultiplyConstantKernelILi8ELi11ELi1EEvidPKdS1_S1_S1_S1_S1_S1_PdE13s_QuadToQuadD+544];
	fma.rn.f64 	%fd1443, %fd1442, %fd105, %fd1437;
	ld.shared.f64 	%fd1444, [%r13+5832];
	fma.rn.f64 	%fd1445, %fd134, %fd1444, %fd1439;
	ld.shared.f64 	%fd1446, [%r20+6072];
	fma.rn.f64 	%fd1447, %fd135, %fd1446, %fd1441;
	ld.shared.f64 	%fd1448, [_ZZ32massMatrixMultiplyConstantKernelILi8ELi11ELi1EEvidPKdS1_S1_S1_S1_S1_S1_PdE13s_QuadToQuadD+552];
	fma.rn.f64 	%fd1449, %fd1448, %fd106, %fd1443;
	ld.shared.f64 	%fd1450, [%r13+5840];
	fma.rn.f64 	%fd1451, %fd136, %fd1450, %fd1445;
	ld.shared.f64 	%fd1452, [%r20+6160];
	fma.rn.f64 	%fd1453, %fd137, %fd1452, %fd1447;
	ld.shared.f64 	%fd1454, [_ZZ32massMatrixMultiplyConstantKernelILi8ELi11ELi1EEvidPKdS1_S1_S1_S1_S1_S1_PdE13s_QuadToQuadD+560];
	fma.rn.f64 	%fd1455, %fd1454, %fd107, %fd1449;
	ld.shared.f64 	%fd1456, [%r13+5848];
	fma.rn.f64 	%fd1457, %fd138, %fd1456, %fd1451;
	ld.shared.f64 	%fd1458, [%r20+6248];
	fma.rn.f64 	%fd1459, %fd139, %fd1458, %fd1453;
	ld.shared.f64 	%fd1460, [_ZZ32massMatrixMultiplyConstantKernelILi8ELi11ELi1EEvidPKdS1_S1_S1_S1_S1_S1_PdE13s_QuadToQuadD+568];
	fma.rn.f64 	%fd1461, %fd1460, %fd108, %fd1455;
	ld.shared.f64 	%fd1462, [%r13+5856];
	fma.rn.f64 	%fd1463, %fd140, %fd1462, %fd1457;
	ld.shared.f64 	%fd1464, [%r20+6336];
	fma.rn.f64 	%fd1465, %fd141, %fd1464, %fd1459;
	ld.shared.f64 	%fd1466, [_ZZ32massMatrixMultiplyConstantKernelILi8ELi11ELi1EEvidPKdS1_S1_S1_S1_S1_S1_PdE13s_QuadToQuadD+576];
	fma.rn.f64 	%fd1467, %fd1466, %fd109, %fd1461;
	ld.shared.f64 	%fd1468, [%r13+5864];
	fma.rn.f64 	%fd1469, %fd142, %fd1468, %fd1463;
	ld.shared.f64 	%fd1470, [%r20+6424];
	fma.rn.f64 	%fd1471, %fd143, %fd1470, %fd1465;
	ld.shared.f64 	%fd1472, [_ZZ32massMatrixMultiplyConstantKernelILi8ELi11ELi1EEvidPKdS1_S1_S1_S1_S1_S1_PdE13s_QuadToQuadD+584];
	fma.rn.f64 	%fd1473, %fd1472, %fd110, %fd1467;
	ld.shared.f64 	%fd1474, [%r13+5872];
	fma.rn.f64 	%fd1475, %fd144, %fd1474, %fd1469;
	ld.shared.f64 	%fd1476, [%r20+6512];
	fma.rn.f64 	%fd1477, %fd145, %fd1476, %fd1471;
	ld.shared.f64 	%fd1478, [_ZZ32massMatrixMultiplyConstantKernelILi8ELi11ELi1EEvidPKdS1_S1_S1_S1_S1_S1_PdE13s_QuadToQuadD+592];
	fma.rn.f64 	%fd1479, %fd1478, %fd111, %fd1473;
	ld.shared.f64 	%fd1480, [%r13+5880];
	fma.rn.f64 	%fd1481, %fd146, %fd1480, %fd1475;
	ld.shared.f64 	%fd1482, [%r20+6600];
	fma.rn.f64 	%fd1483, %fd147, %fd1482, %fd1477;
	ld.shared.f64 	%fd1484, [_ZZ32massMatrixMultiplyConstantKernelILi8ELi11ELi1EEvidPKdS1_S1_S1_S1_S1_S1_PdE13s_QuadToQuadD+600];
	fma.rn.f64 	%fd1485, %fd1484, %fd112, %fd1479;
	ld.shared.f64 	%fd1486, [%r13+5888];
	fma.rn.f64 	%fd1487, %fd148, %fd1486, %fd1481;
	ld.shared.f64 	%fd1488, [%r20+6688];
	fma.rn.f64 	%fd1489, %fd149, %fd1488, %fd1483;
	ld.shared.f64 	%fd1490, [_ZZ32massMatrixMultiplyConstantKernelILi8ELi11ELi1EEvidPKdS1_S1_S1_S1_S1_S1_PdE13s_QuadToQuadD+608];
	fma.rn.f64 	%fd1491, %fd1490, %fd113, %fd1485;
	bar.sync 	0;
	mul.f64 	%fd1492, %fd2352, %fd1489;
	fma.rn.f64 	%fd1493, %fd2351, %fd1487, %fd1492;
	fma.rn.f64 	%fd1494, %fd2353, %fd1491, %fd1493;
	st.shared.f64 	[%r17], %fd1494;
	mul.f64 	%fd1495, %fd2354, %fd1489;
	fma.rn.f64 	%fd1496, %fd2352, %fd1487, %fd1495;
	fma.rn.f64 	%fd1497, %fd2355, %fd1491, %fd1496;
	st.shared.f64 	[%r18], %fd1497;
	mul.f64 	%fd1498, %fd2355, %fd1489;
	fma.rn.f64 	%fd1499, %fd2353, %fd1487, %fd1498;
	fma.rn.f64 	%fd1500, %fd2356, %fd1491, %fd1499;
	mul.f64 	%fd1501, %fd447, %fd2357;
	bar.sync 	0;
	ld.shared.f64 	%fd1502, [%r16];
	mul.f64 	%fd1503, %fd150, %fd1502;
	fma.rn.f64 	%fd1504, %fd1501, %fd109, %fd1503;
	ld.shared.f64 	%fd1505, [%r19];
	fma.rn.f64 	%fd1506, %fd151, %fd1505, %fd1504;
	fma.rn.f64 	%fd322, %fd1500, %fd1430, %fd297;
	ld.shared.f64 	%fd1507, [%r16+8];
	fma.rn.f64 	%fd1508, %fd152, %fd1507, %fd1506;
	ld.shared.f64 	%fd1509, [%r19+88];
	fma.rn.f64 	%fd1510, %fd153, %fd1509, %fd1508;
	fma.rn.f64 	%fd323, %fd1500, %fd1436, %fd298;
	ld.shared.f64 	%fd1511, [%r16+16];
	fma.rn.f64 	%fd1512, %fd155, %fd1511, %fd1510;
	ld.shared.f64 	%fd1513, [%r19+176];
	fma.rn.f64 	%fd1514, %fd156, %fd1513, %fd1512;
	fma.rn.f64 	%fd324, %fd1500, %fd1442, %fd299;
	ld.shared.f64 	%fd1515, [%r16+24];
	fma.rn.f64 	%fd1516, %fd158, %fd1515, %fd1514;
	ld.shared.f64 	%fd1517, [%r19+264];
	fma.rn.f64 	%fd1518, %fd159, %fd1517, %fd1516;
	fma.rn.f64 	%fd325, %fd1500, %fd1448, %fd300;
	ld.shared.f64 	%fd1519, [%r16+32];
	fma.rn.f64 	%fd1520, %fd161, %fd1519, %fd1518;
	ld.shared.f64 	%fd1521, [%r19+352];
	fma.rn.f64 	%fd1522, %fd162, %fd1521, %fd1520;
	fma.rn.f64 	%fd326, %fd1500, %fd1454, %fd301;
	ld.shared.f64 	%fd1523, [%r16+40];
	fma.rn.f64 	%fd1524, %fd164, %fd1523, %fd1522;
	ld.shared.f64 	%fd1525, [%r19+440];
	fma.rn.f64 	%fd1526, %fd165, %fd1525, %fd1524;
	fma.rn.f64 	%fd327, %fd1500, %fd1460, %fd307;
	ld.shared.f64 	%fd1527, [%r16+48];
	fma.rn.f64 	%fd1528, %fd167, %fd1527, %fd1526;
	ld.shared.f64 	%fd1529, [%r19+528];
	fma.rn.f64 	%fd1530, %fd168, %fd1529, %fd1528;
	fma.rn.f64 	%fd1531, %fd1500, %fd1466, %fd302;
	ld.shared.f64 	%fd1532, [%r16+56];
	fma.rn.f64 	%fd1533, %fd170, %fd1532, %fd1530;
	ld.shared.f64 	%fd1534, [%r19+616];
	fma.rn.f64 	%fd1535, %fd171, %fd1534, %fd1533;
	fma.rn.f64 	%fd328, %fd1500, %fd1472, %fd303;
	ld.shared.f64 	%fd1536, [%r16+64];
	fma.rn.f64 	%fd1537, %fd173, %fd1536, %fd1535;
	ld.shared.f64 	%fd1538, [%r19+704];
	fma.rn.f64 	%fd1539, %fd174, %fd1538, %fd1537;
	fma.rn.f64 	%fd329, %fd1500, %fd1478, %fd304;
	ld.shared.f64 	%fd1540, [%r16+72];
	fma.rn.f64 	%fd1541, %fd176, %fd1540, %fd1539;
	ld.shared.f64 	%fd1542, [%r19+792];
	fma.rn.f64 	%fd1543, %fd177, %fd1542, %fd1541;
	fma.rn.f64 	%fd330, %fd1500, %fd1484, %fd305;
	ld.shared.f64 	%fd1544, [%r16+80];
	fma.rn.f64 	%fd1545, %fd179, %fd1544, %fd1543;
	ld.shared.f64 	%fd1546, [%r19+880];
	fma.rn.f64 	%fd1547, %fd180, %fd1546, %fd1545;
	fma.rn.f64 	%fd331, %fd1500, %fd1490, %fd306;
	add.f64 	%fd332, %fd1547, %fd1531;
	mov.f64 	%fd2358, 0d0000000000000000;
	mov.f64 	%fd2359, %fd2358;
	mov.f64 	%fd2360, %fd2358;
	mov.f64 	%fd2361, %fd2358;
	mov.f64 	%fd2362, %fd2358;
	mov.f64 	%fd2363, %fd2358;
	mov.f64 	%fd2364, %fd2358;
	@%p7 bra 	$L__BB34_23;
	ld.global.nc.f64 	%fd2358, [%rd1+6776];
	ld.global.nc.f64 	%fd2359, [%rd1+17424];
	ld.global.nc.f64 	%fd2360, [%rd1+28072];
	ld.global.nc.f64 	%fd2361, [%rd1+38720];
	ld.global.nc.f64 	%fd2362, [%rd1+49368];
	ld.global.nc.f64 	%fd2363, [%rd1+60016];
	ld.global.nc.f64 	%fd2364, [%rd1+70664];
$L__BB34_23:
	ld.shared.f64 	%fd1549, [%r13+6776];
	fma.rn.f64 	%fd1550, %fd128, %fd1549, 0d0000000000000000;
	ld.shared.f64 	%fd1551, [%r20+6776];
	fma.rn.f64 	%fd1552, %fd129, %fd1551, 0d0000000000000000;
	ld.shared.f64 	%fd1553, [_ZZ32massMatrixMultiplyConstantKernelILi8ELi11ELi1EEvidPKdS1_S1_S1_S1_S1_S1_PdE13s_QuadToQuadD+616];
	fma.rn.f64 	%fd1554, %fd1553, %fd103, 0d0000000000000000;
	ld.shared.f64 	%fd1555, [%r13+6784];
	fma.rn.f64 	%fd1556, %fd130, %fd1555, %fd1550;
	ld.shared.f64 	%fd1557, [%r20+6864];
	fma.rn.f64 	%fd1558, %fd131, %fd1557, %fd1552;
	ld.shared.f64 	%fd1559, [_ZZ32massMatrixMultiplyConstantKernelILi8ELi11ELi1EEvidPKdS1_S1_S1_S1_S1_S1_PdE13s_QuadToQuadD+624];
	fma.rn.f64 	%fd1560, %fd1559, %fd104, %fd1554;
	ld.shared.f64 	%fd1561, [%r13+6792];
	fma.rn.f64 	%fd1562, %fd132, %fd1561, %fd1556;
	ld.shared.f64 	%fd1563, [%r20+6952];
	fma.rn.f64 	%fd1564, %fd133, %fd1563, %fd1558;
	ld.shared.f64 	%fd1565, [_ZZ32massMatrixMultiplyConstantKernelILi8ELi11ELi1EEvidPKdS1_S1_S1_S1_S1_S1_PdE13s_QuadToQuadD+632];
	fma.rn.f64 	%fd1566, %fd1565, %fd105, %fd1560;
	ld.shared.f64 	%fd1567, [%r13+6800];
	fma.rn.f64 	%fd1568, %fd134, %fd1567, %fd1562;
	ld.shared.f64 	%fd1569, [%r20+7040];
	fma.rn.f64 	%fd1570, %fd135, %fd1569, %fd1564;
	ld.shared.f64 	%fd1571, [_ZZ32massMatrixMultiplyConstantKernelILi8ELi11ELi1EEvidPKdS1_S1_S1_S1_S1_S1_PdE13s_QuadToQuadD+640];
	fma.rn.f64 	%fd1572, %fd1571, %fd106, %fd1566;
	ld.shared.f64 	%fd1573, [%r13+6808];
	fma.rn.f64 	%fd1574, %fd136, %fd1573, %fd1568;
	ld.shared.f64 	%fd1575, [%r20+7128];
	fma.rn.f64 	%fd1576, %fd137, %fd1575, %fd1570;
	ld.shared.f64 	%fd1577, [_ZZ32massMatrixMultiplyConstantKernelILi8ELi11ELi1EEvidPKdS1_S1_S1_S1_S1_S1_PdE13s_QuadToQuadD+648];
	fma.rn.f64 	%fd1578, %fd1577, %fd107, %fd1572;
	ld.shared.f64 	%fd1579, [%r13+6816];
	fma.rn.f64 	%fd1580, %fd138, %fd1579, %fd1574;
	ld.shared.f64 	%fd1581, [%r20+7216];
	fma.rn.f64 	%fd1582, %fd139, %fd1581, %fd1576;
	ld.shared.f64 	%fd1583, [_ZZ32massMatrixMultiplyConstantKernelILi8ELi11ELi1EEvidPKdS1_S1_S1_S1_S1_S1_PdE13s_QuadToQuadD+656];
	fma.rn.f64 	%fd1584, %fd1583, %fd108, %fd1578;
	ld.shared.f64 	%fd1585, [%r13+6824];
	fma.rn.f64 	%fd1586, %fd140, %fd1585, %fd1580;
	ld.shared.f64 	%fd1587, [%r20+7304];
	fma.rn.f64 	%fd1588, %fd141, %fd1587, %fd1582;
	ld.shared.f64 	%fd1589, [_ZZ32massMatrixMultiplyConstantKernelILi8ELi11ELi1EEvidPKdS1_S1_S1_S1_S1_S1_PdE13s_QuadToQuadD+664];
	fma.rn.f64 	%fd1590, %fd1589, %fd109, %fd1584;
	ld.shared.f64 	%fd1591, [%r13+6832];
	fma.rn.f64 	%fd1592, %fd142, %fd1591, %fd1586;
	ld.shared.f64 	%fd1593, [%r20+7392];
	fma.rn.f64 	%fd1594, %fd143, %fd1593, %fd1588;
	ld.shared.f64 	%fd1595, [_ZZ32massMatrixMultiplyConstantKernelILi8ELi11ELi1EEvidPKdS1_S1_S1_S1_S1_S1_PdE13s_QuadToQuadD+672];
	fma.rn.f64 	%fd1596, %fd1595, %fd110, %fd1590;
	ld.shared.f64 	%fd1597, [%r13+6840];
	fma.rn.f64 	%fd1598, %fd144, %fd1597, %fd1592;
	ld.shared.f64 	%fd1599, [%r20+7480];
	fma.rn.f64 	%fd1600, %fd145, %fd1599, %fd1594;
	ld.shared.f64 	%fd1601, [_ZZ32massMatrixMultiplyConstantKernelILi8ELi11ELi1EEvidPKdS1_S1_S1_S1_S1_S1_PdE13s_QuadToQuadD+680];
	fma.rn.f64 	%fd1602, %fd1601, %fd111, %fd1596;
	ld.shared.f64 	%fd1603, [%r13+6848];
	fma.rn.f64 	%fd1604, %fd146, %fd1603, %fd1598;
	ld.shared.f64 	%fd1605, [%r20+7568];
	fma.rn.f64 	%fd1606, %fd147, %fd1605, %fd1600;
	ld.shared.f64 	%fd1607, [_ZZ32massMatrixMultiplyConstantKernelILi8ELi11ELi1EEvidPKdS1_S1_S1_S1_S1_S1_PdE13s_QuadToQuadD+688];
	fma.rn.f64 	%fd1608, %fd1607, %fd112, %fd1602;
	ld.shared.f64 	%fd1609, [%r13+6856];
	fma.rn.f64 	%fd1610, %fd148, %fd1609, %fd1604;
	ld.shared.f64 	%fd1611, [%r20+7656];
	fma.rn.f64 	%fd1612, %fd149, %fd1611, %fd1606;
	ld.shared.f64 	%fd1613, [_ZZ32massMatrixMultiplyConstantKernelILi8ELi11ELi1EEvidPKdS1_S1_S1_S1_S1_S1_PdE13s_QuadToQuadD+696];
	fma.rn.f64 	%fd1614, %fd1613, %fd113, %fd1608;
	bar.sync 	0;
	mul.f64 	%fd1615, %fd2359, %fd1612;
	fma.rn.f64 	%fd1616, %fd2358, %fd1610, %fd1615;
	fma.rn.f64 	%fd1617, %fd2360, %fd1614, %fd1616;
	st.shared.f64 	[%r17], %fd1617;
	mul.f64 	%fd1618, %fd2361, %fd1612;
	fma.rn.f64 	%fd1619, %fd2359, %fd1610, %fd1618;
	fma.rn.f64 	%fd1620, %fd2362, %fd1614, %fd1619;
	st.shared.f64 	[%r18], %fd1620;
	mul.f64 	%fd1621, %fd2362, %fd1612;
	fma.rn.f64 	%fd1622, %fd2360, %fd1610, %fd1621;
	fma.rn.f64 	%fd1623, %fd2363, %fd1614, %fd1622;
	mul.f64 	%fd1624, %fd447, %fd2364;
	bar.sync 	0;
	ld.shared.f64 	%fd1625, [%r16];
	mul.f64 	%fd1626, %fd150, %fd1625;
	fma.rn.f64 	%fd1627, %fd1624, %fd110, %fd1626;
	ld.shared.f64 	%fd1628, [%r19];
	fma.rn.f64 	%fd1629, %fd151, %fd1628, %fd1627;
	fma.rn.f64 	%fd347, %fd1623, %fd1553, %fd322;
	ld.shared.f64 	%fd1630, [%r16+8];
	fma.rn.f64 	%fd1631, %fd152, %fd1630, %fd1629;
	ld.shared.f64 	%fd1632, [%r19+88];
	fma.rn.f64 	%fd1633, %fd153, %fd1632, %fd1631;
	fma.rn.f64 	%fd348, %fd1623, %fd1559, %fd323;
	ld.shared.f64 	%fd1634, [%r16+16];
	fma.rn.f64 	%fd1635, %fd155, %fd1634, %fd1633;
	ld.shared.f64 	%fd1636, [%r19+176];
	fma.rn.f64 	%fd1637, %fd156, %fd1636, %fd1635;
	fma.rn.f64 	%fd349, %fd1623, %fd1565, %fd324;
	ld.shared.f64 	%fd1638, [%r16+24];
	fma.rn.f64 	%fd1639, %fd158, %fd1638, %fd1637;
	ld.shared.f64 	%fd1640, [%r19+264];
	fma.rn.f64 	%fd1641, %fd159, %fd1640, %fd1639;
	fma.rn.f64 	%fd350, %fd1623, %fd1571, %fd325;
	ld.shared.f64 	%fd1642, [%r16+32];
	fma.rn.f64 	%fd1643, %fd161, %fd1642, %fd1641;
	ld.shared.f64 	%fd1644, [%r19+352];
	fma.rn.f64 	%fd1645, %fd162, %fd1644, %fd1643;
	fma.rn.f64 	%fd351, %fd1623, %fd1577, %fd326;
	ld.shared.f64 	%fd1646, [%r16+40];
	fma.rn.f64 	%fd1647, %fd164, %fd1646, %fd1645;
	ld.shared.f64 	%fd1648, [%r19+440];
	fma.rn.f64 	%fd1649, %fd165, %fd1648, %fd1647;
	fma.rn.f64 	%fd352, %fd1623, %fd1583, %fd327;
	ld.shared.f64 	%fd1650, [%r16+48];
	fma.rn.f64 	%fd1651, %fd167, %fd1650, %fd1649;
	ld.shared.f64 	%fd1652, [%r19+528];
	fma.rn.f64 	%fd1653, %fd168, %fd1652, %fd1651;
	fma.rn.f64 	%fd353, %fd1623, %fd1589, %fd332;
	ld.shared.f64 	%fd1654, [%r16+56];
	fma.rn.f64 	%fd1655, %fd170, %fd1654, %fd1653;
	ld.shared.f64 	%fd1656, [%r19+616];
	fma.rn.f64 	%fd1657, %fd171, %fd1656, %fd1655;
	fma.rn.f64 	%fd1658, %fd1623, %fd1595, %fd328;
	ld.shared.f64 	%fd1659, [%r16+64];
	fma.rn.f64 	%fd1660, %fd173, %fd1659, %fd1657;
	ld.shared.f64 	%fd1661, [%r19+704];
	fma.rn.f64 	%fd1662, %fd174, %fd1661, %fd1660;
	fma.rn.f64 	%fd354, %fd1623, %fd1601, %fd329;
	ld.shared.f64 	%fd1663, [%r16+72];
	fma.rn.f64 	%fd1664, %fd176, %fd1663, %fd1662;
	ld.shared.f64 	%fd1665, [%r19+792];
	fma.rn.f64 	%fd1666, %fd177, %fd1665, %fd1664;
	fma.rn.f64 	%fd355, %fd1623, %fd1607, %fd330;
	ld.shared.f64 	%fd1667, [%r16+80];
	fma.rn.f64 	%fd1668, %fd179, %fd1667, %fd1666;
	ld.shared.f64 	%fd1669, [%r19+880];
	fma.rn.f64 	%fd1670, %fd180, %fd1669, %fd1668;
	fma.rn.f64 	%fd356, %fd1623, %fd1613, %fd331;
	add.f64 	%fd357, %fd1670, %fd1658;
	mov.f64 	%fd2365, 0d0000000000000000;
	mov.f64 	%fd2366, %fd2365;
	mov.f64 	%fd2367, %fd2365;
	mov.f64 	%fd2368, %fd2365;
	mov.f64 	%fd2369, %fd2365;
	mov.f64 	%fd2370, %fd2365;
	mov.f64 	%fd2371, %fd2365;
	@%p7 bra 	$L__BB34_25;
	ld.global.nc.f64 	%fd2365, [%rd1+7744];
	ld.global.nc.f64 	%fd2366, [%rd1+18392];
	ld.global.nc.f64 	%fd2367, [%rd1+29040];
	ld.global.nc.f64 	%fd2368, [%rd1+39688];
	ld.global.nc.f64 	%fd2369, [%rd1+50336];
	ld.global.nc.f64 	%fd2370, [%rd1+60984];
	ld.global.nc.f64 	%fd2371, [%rd1+71632];
$L__BB34_25:
	ld.shared.f64 	%fd1672, [%r13+7744];
	fma.rn.f64 	%fd1673, %fd128, %fd1672, 0d0000000000000000;
	ld.shared.f64 	%fd1674, [%r20+7744];
	fma.rn.f64 	%fd1675, %fd129, %fd1674, 0d0000000000000000;
	ld.shared.f64 	%fd1676, [_ZZ32massMatrixMultiplyConstantKernelILi8ELi11ELi1EEvidPKdS1_S1_S1_S1_S1_S1_PdE13s_QuadToQuadD+704];
	fma.rn.f64 	%fd1677, %fd1676, %fd103, 0d0000000000000000;
	ld.shared.f64 	%fd1678, [%r13+7752];
	fma.rn.f64 	%fd1679, %fd130, %fd1678, %fd1673;
	ld.shared.f64 	%fd1680, [%r20+7832];
	fma.rn.f64 	%fd1681, %fd131, %fd1680, %fd1675;
	ld.shared.f64 	%fd1682, [_ZZ32massMatrixMultiplyConstantKernelILi8ELi11ELi1EEvidPKdS1_S1_S1_S1_S1_S1_PdE13s_QuadToQuadD+712];
	fma.rn.f64 	%fd1683, %fd1682, %fd104, %fd1677;
	ld.shared.f64 	%fd1684, [%r13+7760];
	fma.rn.f64 	%fd1685, %fd132, %fd1684, %fd1679;
	ld.shared.f64 	%fd1686, [%r20+7920];
	fma.rn.f64 	%fd1687, %fd133, %fd1686, %fd1681;
	ld.shared.f64 	%fd1688, [_ZZ32massMatrixMultiplyConstantKernelILi8ELi11ELi1EEvidPKdS1_S1_S1_S1_S1_S1_PdE13s_QuadToQuadD+720];
	fma.rn.f64 	%fd1689, %fd1688, %fd105, %fd1683;
	ld.shared.f64 	%fd1690, [%r13+7768];
	fma.rn.f64 	%fd1691, %fd134, %fd1690, %fd1685;
	ld.shared.f64 	%fd1692, [%r20+8008];
	fma.rn.f64 	%fd1693, %fd135, %fd1692, %fd1687;
	ld.shared.f64 	%fd1694, [_ZZ32massMatrixMultiplyConstantKernelILi8ELi11ELi1EEvidPKdS1_S1_S1_S1_S1_S1_PdE13s_QuadToQuadD+728];
	fma.rn.f64 	%fd1695, %fd1694, %fd106, %fd1689;
	ld.shared.f64 	%fd1696, [%r13+7776];
	fma.rn.f64 	%fd1697, %fd136, %fd1696, %fd1691;
	ld.shared.f64 	%fd1698, [%r20+8096];
	fma.rn.f64 	%fd1699, %fd137, %fd1698, %fd1693;
	ld.shared.f64 	%fd1700, [_ZZ32massMatrixMultiplyConstantKernelILi8ELi11ELi1EEvidPKdS1_S1_S1_S1_S1_S1_PdE13s_QuadToQuadD+736];
	fma.rn.f64 	%fd1701, %fd1700, %fd107, %fd1695;
	ld.shared.f64 	%fd1702, [%r13+7784];
	fma.rn.f64 	%fd1703, %fd138, %fd1702, %fd1697;
	ld.shared.f64 	%fd1704, [%r20+8184];
	fma.rn.f64 	%fd1705, %fd139, %fd1704, %fd1699;
	ld.shared.f64 	%fd1706, [_ZZ32massMatrixMultiplyConstantKernelILi8ELi11ELi1EEvidPKdS1_S1_S1_S1_S1_S1_PdE13s_QuadToQuadD+744];
	fma.rn.f64 	%fd1707, %fd1706, %fd108, %fd1701;
	ld.shared.f64 	%fd1708, [%r13+7792];
	fma.rn.f64 	%fd1709, %fd140, %fd1708, %fd1703;
	ld.shared.f64 	%fd1710, [%r20+8272];
	fma.rn.f64 	%fd1711, %fd141, %fd1710, %fd1705;
	ld.shared.f64 	%fd1712, [_ZZ32massMatrixMultiplyConstantKernelILi8ELi11ELi1EEvidPKdS1_S1_S1_S1_S1_S1_PdE13s_QuadToQuadD+752];
	fma.rn.f64 	%fd1713, %fd1712, %fd109, %fd1707;
	ld.shared.f64 	%fd1714, [%r13+7800];
	fma.rn.f64 	%fd1715, %fd142, %fd1714, %fd1709;
	ld.shared.f64 	%fd1716, [%r20+8360];
	fma.rn.f64 	%fd1717, %fd143, %fd1716, %fd1711;
	ld.shared.f64 	%fd1718, [_ZZ32massMatrixMultiplyConstantKernelILi8ELi11ELi1EEvidPKdS1_S1_S1_S1_S1_S1_PdE13s_QuadToQuadD+760];
	fma.rn.f64 	%fd1719, %fd1718, %fd110, %fd1713;
	ld.shared.f64 	%fd1720, [%r13+7808];
	fma.rn.f64 	%fd1721, %fd144, %fd1720, %fd1715;
	ld.shared.f64 	%fd1722, [%r20+8448];
	fma.rn.f64 	%fd1723, %fd145, %fd1722, %fd1717;
	ld.shared.f64 	%fd1724, [_ZZ32massMatrixMultiplyConstantKernelILi8ELi11ELi1EEvidPKdS1_S1_S1_S1_S1_S1_PdE13s_QuadToQuadD+768];
	fma.rn.f64 	%fd1725, %fd1724, %fd111, %fd1719;
	ld.shared.f64 	%fd1726, [%r13+7816];
	fma.rn.f64 	%fd1727, %fd146, %fd1726, %fd1721;
	ld.shared.f64 	%fd1728, [%r20+8536];
	fma.rn.f64 	%fd1729, %fd147, %fd1728, %fd1723;
	ld.shared.f64 	%fd1730, [_ZZ32massMatrixMultiplyConstantKernelILi8ELi11ELi1EEvidPKdS1_S1_S1_S1_S1_S1_PdE13s_QuadToQuadD+776];
	fma.rn.f64 	%fd1731, %fd1730, %fd112, %fd1725;
	ld.shared.f64 	%fd1732, [%r13+7824];
	fma.rn.f64 	%fd1733, %fd148, %fd1732, %fd1727;
	ld.shared.f64 	%fd1734, [%r20+8624];
	fma.rn.f64 	%fd1735, %fd149, %fd1734, %fd1729;
	ld.shared.f64 	%fd1736, [_ZZ32massMatrixMultiplyConstantKernelILi8ELi11ELi1EEvidPKdS1_S1_S1_S1_S1_S1_PdE13s_QuadToQuadD+784];
	fma.rn.f64 	%fd1737, %fd1736, %fd113, %fd1731;
	bar.sync 	0;
	mul.f64 	%fd1738, %fd2366, %fd1735;
	fma.rn.f64 	%fd1739, %fd2365, %fd1733, %fd1738;
	fma.rn.f64 	%fd1740, %fd2367, %fd1737, %fd1739;
	st.shared.f64 	[%r17], %fd1740;
	mul.f64 	%fd1741, %fd2368, %fd1735;
	fma.rn.f64 	%fd1742, %fd2366, %fd1733, %fd1741;
	fma.rn.f64 	%fd1743, %fd2369, %fd1737, %fd1742;
	st.shared.f64 	[%r18], %fd1743;
	mul.f64 	%fd1744, %fd2369, %fd1735;
	fma.rn.f64 	%fd1745, %fd2367, %fd1733, %fd1744;
	fma.rn.f64 	%fd1746, %fd2370, %fd1737, %fd1745;
	mul.f64 	%fd1747, %fd447, %fd2371;
	bar.sync 	0;
	ld.shared.f64 	%fd1748, [%r16];
	mul.f64 	%fd1749, %fd150, %fd1748;
	fma.rn.f64 	%fd1750, %fd1747, %fd111, %fd1749;
	ld.shared.f64 	%fd1751, [%r19];
	fma.rn.f64 	%fd1752, %fd151, %fd1751, %fd1750;
	fma.rn.f64 	%fd372, %fd1746, %fd1676, %fd347;
	ld.shared.f64 	%fd1753, [%r16+8];
	fma.rn.f64 	%fd1754, %fd152, %fd1753, %fd1752;
	ld.shared.f64 	%fd1755, [%r19+88];
	fma.rn.f64 	%fd1756, %fd153, %fd1755, %fd1754;
	fma.rn.f64 	%fd373, %fd1746, %fd1682, %fd348;
	ld.shared.f64 	%fd1757, [%r16+16];
	fma.rn.f64 	%fd1758, %fd155, %fd1757, %fd1756;
	ld.shared.f64 	%fd1759, [%r19+176];
	fma.rn.f64 	%fd1760, %fd156, %fd1759, %fd1758;
	fma.rn.f64 	%fd374, %fd1746, %fd1688, %fd349;
	ld.shared.f64 	%fd1761, [%r16+24];
	fma.rn.f64 	%fd1762, %fd158, %fd1761, %fd1760;
	ld.shared.f64 	%fd1763, [%r19+264];
	fma.rn.f64 	%fd1764, %fd159, %fd1763, %fd1762;
	fma.rn.f64 	%fd375, %fd1746, %fd1694, %fd350;
	ld.shared.f64 	%fd1765, [%r16+32];
	fma.rn.f64 	%fd1766, %fd161, %fd1765, %fd1764;
	ld.shared.f64 	%fd1767, [%r19+352];
	fma.rn.f64 	%fd1768, %fd162, %fd1767, %fd1766;
	fma.rn.f64 	%fd376, %fd1746, %fd1700, %fd351;
	ld.shared.f64 	%fd1769, [%r16+40];
	fma.rn.f64 	%fd1770, %fd164, %fd1769, %fd1768;
	ld.shared.f64 	%fd1771, [%r19+440];
	fma.rn.f64 	%fd1772, %fd165, %fd1771, %fd1770;
	fma.rn.f64 	%fd377, %fd1746, %fd1706, %fd352;
	ld.shared.f64 	%fd1773, [%r16+48];
	fma.rn.f64 	%fd1774, %fd167, %fd1773, %fd1772;
	ld.shared.f64 	%fd1775, [%r19+528];
	fma.rn.f64 	%fd1776, %fd168, %fd1775, %fd1774;
	fma.rn.f64 	%fd378, %fd1746, %fd1712, %fd353;
	ld.shared.f64 	%fd1777, [%r16+56];
	fma.rn.f64 	%fd1778, %fd170, %fd1777, %fd1776;
	ld.shared.f64 	%fd1779, [%r19+616];
	fma.rn.f64 	%fd1780, %fd171, %fd1779, %fd1778;
	fma.rn.f64 	%fd379, %fd1746, %fd1718, %fd357;
	ld.shared.f64 	%fd1781, [%r16+64];
	fma.rn.f64 	%fd1782, %fd173, %fd1781, %fd1780;
	ld.shared.f64 	%fd1783, [%r19+704];
	fma.rn.f64 	%fd1784, %fd174, %fd1783, %fd1782;
	fma.rn.f64 	%fd1785, %fd1746, %fd1724, %fd354;
	ld.shared.f64 	%fd1786, [%r16+72];
	fma.rn.f64 	%fd1787, %fd176, %fd1786, %fd1784;
	ld.shared.f64 	%fd1788, [%r19+792];
	fma.rn.f64 	%fd1789, %fd177, %fd1788, %fd1787;
	fma.rn.f64 	%fd380, %fd1746, %fd1730, %fd355;
	ld.shared.f64 	%fd1790, [%r16+80];
	fma.rn.f64 	%fd1791, %fd179, %fd1790, %fd1789;
	ld.shared.f64 	%fd1792, [%r19+880];
	fma.rn.f64 	%fd1793, %fd180, %fd1792, %fd1791;
	fma.rn.f64 	%fd381, %fd1746, %fd1736, %fd356;
	add.f64 	%fd382, %fd1793, %fd1785;
	mov.f64 	%fd2372, 0d0000000000000000;
	mov.f64 	%fd2373, %fd2372;
	mov.f64 	%fd2374, %fd2372;
	mov.f64 	%fd2375, %fd2372;
	mov.f64 	%fd2376, %fd2372;
	mov.f64 	%fd2377, %fd2372;
	mov.f64 	%fd2378, %fd2372;
	@%p7 bra 	$L__BB34_27;
	ld.global.nc.f64 	%fd2372, [%rd1+8712];
	ld.global.nc.f64 	%fd2373, [%rd1+19360];
	ld.global.nc.f64 	%fd2374, [%rd1+30008];
	ld.global.nc.f64 	%fd2375, [%rd1+40656];
	ld.global.nc.f64 	%fd2376, [%rd1+51304];
	ld.global.nc.f64 	%fd2377, [%rd1+61952];
	ld.global.nc.f64 	%fd2378, [%rd1+72600];
$L__BB34_27:
	ld.shared.f64 	%fd1795, [%r13+8712];
	fma.rn.f64 	%fd1796, %fd128, %fd1795, 0d0000000000000000;
	ld.shared.f64 	%fd1797, [%r20+8712];
	fma.rn.f64 	%fd1798, %fd129, %fd1797, 0d0000000000000000;
	ld.shared.f64 	%fd1799, [_ZZ32massMatrixMultiplyConstantKernelILi8ELi11ELi1EEvidPKdS1_S1_S1_S1_S1_S1_PdE13s_QuadToQuadD+792];
	fma.rn.f64 	%fd1800, %fd1799, %fd103, 0d0000000000000000;
	ld.shared.f64 	%fd1801, [%r13+8720];
	fma.rn.f64 	%fd1802, %fd130, %fd1801, %fd1796;
	ld.shared.f64 	%fd1803, [%r20+8800];
	fma.rn.f64 	%fd1804, %fd131, %fd1803, %fd1798;
	ld.shared.f64 	%fd1805, [_ZZ32massMatrixMultiplyConstantKernelILi8ELi11ELi1EEvidPKdS1_S1_S1_S1_S1_S1_PdE13s_QuadToQuadD+800];
	fma.rn.f64 	%fd1806, %fd1805, %fd104, %fd1800;
	ld.shared.f64 	%fd1807, [%r13+8728];
	fma.rn.f64 	%fd1808, %fd132, %fd1807, %fd1802;
	ld.shared.f64 	%fd1809, [%r20+8888];
	fma.rn.f64 	%fd1810, %fd133, %fd1809, %fd1804;
	ld.shared.f64 	%fd1811, [_ZZ32massMatrixMultiplyConstantKernelILi8ELi11ELi1EEvidPKdS1_S1_S1_S1_S1_S1_PdE13s_QuadToQuadD+808];
	fma.rn.f64 	%fd1812, %fd1811, %fd105, %fd1806;
	ld.shared.f64 	%fd1813, [%r13+8736];
	fma.rn.f64 	%fd1814, %fd134, %fd1813, %fd1808;
	ld.shared.f64 	%fd1815, [%r20+8976];
	fma.rn.f64 	%fd1816, %fd135, %fd1815, %fd1810;
	ld.shared.f64 	%fd1817, [_ZZ32massMatrixMultiplyConstantKernelILi8ELi11ELi1EEvidPKdS1_S1_S1_S1_S1_S1_PdE13s_QuadToQuadD+816];
	fma.rn.f64 	%fd1818, %fd1817, %fd106, %fd1812;
	ld.shared.f64 	%fd1819, [%r13+8744];
	fma.rn.f64 	%fd1820, %fd136, %fd1819, %fd1814;
	ld.shared.f64 	%fd1821, [%r20+9064];
	fma.rn.f64 	%fd1822, %fd137, %fd1821, %fd1816;
	ld.shared.f64 	%fd1823, [_ZZ32massMatrixMultiplyConstantKernelILi8ELi11ELi1EEvidPKdS1_S1_S1_S1_S1_S1_PdE13s_QuadToQuadD+824];
	fma.rn.f64 	%fd1824, %fd1823, %fd107, %fd1818;
	ld.shared.f64 	%fd1825, [%r13+8752];
	fma.rn.f64 	%fd1826, %fd138, %fd1825, %fd1820;
	ld.shared.f64 	%fd1827, [%r20+9152];
	fma.rn.f64 	%fd1828, %fd139, %fd1827, %fd1822;
	ld.shared.f64 	%fd1829, [_ZZ32massMatrixMultiplyConstantKernelILi8ELi11ELi1EEvidPKdS1_S1_S1_S1_S1_S1_PdE13s_QuadToQuadD+832];
	fma.rn.f64 	%fd1830, %fd1829, %fd108, %fd1824;
	ld.shared.f64 	%fd1831, [%r13+8760];
	fma.rn.f64 	%fd1832, %fd140, %fd1831, %fd1826;
	ld.shared.f64 	%fd1833, [%r20+9240];
	fma.rn.f64 	%fd1834, %fd141, %fd1833, %fd1828;
	ld.shared.f64 	%fd1835, [_ZZ32massMatrixMultiplyConstantKernelILi8ELi11ELi1EEvidPKdS1_S1_S1_S1_S1_S1_PdE13s_QuadToQuadD+840];
	fma.rn.f64 	%fd1836, %fd1835, %fd109, %fd1830;
	ld.shared.f64 	%fd1837, [%r13+8768];
	fma.rn.f64 	%fd1838, %fd142, %fd1837, %fd1832;
	ld.shared.f64 	%fd1839, [%r20+9328];
	fma.rn.f64 	%fd1840, %fd143, %fd1839, %fd1834;
	ld.shared.f64 	%fd1841, [_ZZ32massMatrixMultiplyConstantKernelILi8ELi11ELi1EEvidPKdS1_S1_S1_S1_S1_S1_PdE13s_QuadToQuadD+848];
	fma.rn.f64 	%fd1842, %fd1841, %fd110, %fd1836;
	ld.shared.f64 	%fd1843, [%r13+8776];
	fma.rn.f64 	%fd1844, %fd144, %fd1843, %fd1838;
	ld.shared.f64 	%fd1845, [%r20+9416];
	fma.rn.f64 	%fd1846, %fd145, %fd1845, %fd1840;
	ld.shared.f64 	%fd1847, [_ZZ32massMatrixMultiplyConstantKernelILi8ELi11ELi1EEvidPKdS1_S1_S1_S1_S1_S1_PdE13s_QuadToQuadD+856];
	fma.rn.f64 	%fd1848, %fd1847, %fd111, %fd1842;
	ld.shared.f64 	%fd1849, [%r13+8784];
	fma.rn.f64 	%fd1850, %fd146, %fd1849, %fd1844;
	ld.shared.f64 	%fd1851, [%r20+9504];
	fma.rn.f64 	%fd1852, %fd147, %fd1851, %fd1846;
	ld.shared.f64 	%fd1853, [_ZZ32massMatrixMultiplyConstantKernelILi8ELi11ELi1EEvidPKdS1_S1_S1_S1_S1_S1_PdE13s_QuadToQuadD+864];
	fma.rn.f64 	%fd1854, %fd1853, %fd112, %fd1848;
	ld.shared.f64 	%fd1855, [%r13+8792];
	fma.rn.f64 	%fd1856, %fd148, %fd1855, %fd1850;
	ld.shared.f64 	%fd1857, [%r20+9592];
	fma.rn.f64 	%fd1858, %fd149, %fd1857, %fd1852;
	ld.shared.f64 	%fd1859, [_ZZ32massMatrixMultiplyConstantKernelILi8ELi11ELi1EEvidPKdS1_S1_S1_S1_S1_S1_PdE13s_QuadToQuadD+872];
	fma.rn.f64 	%fd1860, %fd1859, %fd113, %fd1854;
	bar.sync 	0;
	mul.f64 	%fd1861, %fd2373, %fd1858;
	fma.rn.f64 	%fd1862, %fd2372, %fd1856, %fd1861;
	fma.rn.f64 	%fd1863, %fd2374, %fd1860, %fd1862;
	st.shared.f64 	[%r17], %fd1863;
	mul.f64 	%fd1864, %fd2375, %fd1858;
	fma.rn.f64 	%fd1865, %fd2373, %fd1856, %fd1864;
	fma.rn.f64 	%fd1866, %fd2376, %fd1860, %fd1865;
	st.shared.f64 	[%r18], %fd1866;
	mul.f64 	%fd1867, %fd2376, %fd1858;
	fma.rn.f64 	%fd1868, %fd2374, %fd1856, %fd1867;
	fma.rn.f64 	%fd1869, %fd2377, %fd1860, %fd1868;
	mul.f64 	%fd1870, %fd447, %fd2378;
	bar.sync 	0;
	ld.shared.f64 	%fd1871, [%r16];
	mul.f64 	%fd1872, %fd150, %fd1871;
	fma.rn.f64 	%fd1873, %fd1870, %fd112, %fd1872;
	ld.shared.f64 	%fd1874, [%r19];
	fma.rn.f64 	%fd1875, %fd151, %fd1874, %fd1873;
	fma.rn.f64 	%fd397, %fd1869, %fd1799, %fd372;
	ld.shared.f64 	%fd1876, [%r16+8];
	fma.rn.f64 	%fd1877, %fd152, %fd1876, %fd1875;
	ld.shared.f64 	%fd1878, [%r19+88];
	fma.rn.f64 	%fd1879, %fd153, %fd1878, %fd1877;
	fma.rn.f64 	%fd398, %fd1869, %fd1805, %fd373;
	ld.shared.f64 	%fd1880, [%r16+16];
	fma.rn.f64 	%fd1881, %fd155, %fd1880, %fd1879;
	ld.shared.f64 	%fd1882, [%r19+176];
	fma.rn.f64 	%fd1883, %fd156, %fd1882, %fd1881;
	fma.rn.f64 	%fd399, %fd1869, %fd1811, %fd374;
	ld.shared.f64 	%fd1884, [%r16+24];
	fma.rn.f64 	%fd1885, %fd158, %fd1884, %fd1883;
	ld.shared.f64 	%fd1886, [%r19+264];
	fma.rn.f64 	%fd1887, %fd159, %fd1886, %fd1885;
	fma.rn.f64 	%fd400, %fd1869, %fd1817, %fd375;
	ld.shared.f64 	%fd1888, [%r16+32];
	fma.rn.f64 	%fd1889, %fd161, %fd1888, %fd1887;
	ld.shared.f64 	%fd1890, [%r19+352];
	fma.rn.f64 	%fd1891, %fd162, %fd1890, %fd1889;
	fma.rn.f64 	%fd401, %fd1869, %fd1823, %fd376;
	ld.shared.f64 	%fd1892, [%r16+40];
	fma.rn.f64 	%fd1893, %fd164, %fd1892, %fd1891;
	ld.shared.f64 	%fd1894, [%r19+440];
	fma.rn.f64 	%fd1895, %fd165, %fd1894, %fd1893;
	fma.rn.f64 	%fd402, %fd1869, %fd1829, %fd377;
	ld.shared.f64 	%fd1896, [%r16+48];
	fma.rn.f64 	%fd1897, %fd167, %fd1896, %fd1895;
	ld.shared.f64 	%fd1898, [%r19+528];
	fma.rn.f64 	%fd1899, %fd168, %fd1898, %fd1897;
	fma.rn.f64 	%fd403, %fd1869, %fd1835, %fd378;
	ld.shared.f64 	%fd1900, [%r16+56];
	fma.rn.f64 	%fd1901, %fd170, %fd1900, %fd1899;
	ld.shared.f64 	%fd1902, [%r19+616];
	fma.rn.f64 	%fd1903, %fd171, %fd1902, %fd1901;
	fma.rn.f64 	%fd404, %fd1869, %fd1841, %fd379;
	ld.shared.f64 	%fd1904, [%r16+64];
	fma.rn.f64 	%fd1905, %fd173, %fd1904, %fd1903;
	ld.shared.f64 	%fd1906, [%r19+704];
	fma.rn.f64 	%fd1907, %fd174, %fd1906, %fd1905;
	fma.rn.f64 	%fd405, %fd1869, %fd1847, %fd382;
	ld.shared.f64 	%fd1908, [%r16+72];
	fma.rn.f64 	%fd1909, %fd176, %fd1908, %fd1907;
	ld.shared.f64 	%fd1910, [%r19+792];
	fma.rn.f64 	%fd1911, %fd177, %fd1910, %fd1909;
	fma.rn.f64 	%fd1912, %fd1869, %fd1853, %fd380;
	ld.shared.f64 	%fd1913, [%r16+80];
	fma.rn.f64 	%fd1914, %fd179, %fd1913, %fd1911;
	ld.shared.f64 	%fd1915, [%r19+880];
	fma.rn.f64 	%fd1916, %fd180, %fd1915, %fd1914;
	fma.rn.f64 	%fd406, %fd1869, %fd1859, %fd381;
	add.f64 	%fd407, %fd1916, %fd1912;
	mov.f64 	%fd2379, 0d0000000000000000;
	mov.f64 	%fd2380, %fd2379;
	mov.f64 	%fd2381, %fd2379;
	mov.f64 	%fd2382, %fd2379;
	mov.f64 	%fd2383, %fd2379;
	mov.f64 	%fd2384, %fd2379;
	mov.f64 	%fd2385, %fd2379;
	@%p7 bra 	$L__BB34_29;
	ld.global.nc.f64 	%fd2379, [%rd1+9680];
	ld.global.nc.f64 	%fd2380, [%rd1+20328];
	ld.global.nc.f64 	%fd2381, [%rd1+30976];
	ld.global.nc.f64 	%fd2382, [%rd1+41624];
	ld.global.nc.f64 	%fd2383, [%rd1+52272];
	ld.global.nc.f64 	%fd2384, [%rd1+62920];
	ld.global.nc.f64 	%fd2385, [%rd1+73568];
$L__BB34_29:
	setp.gt.u32 	%p18, %r1, 87;
	ld.shared.f64 	%fd1917, [%r13+9680];
	fma.rn.f64 	%fd1918, %fd128, %fd1917, 0d0000000000000000;
	ld.shared.f64 	%fd1919, [%r20+9680];
	fma.rn.f64 	%fd1920, %fd129, %fd1919, 0d0000000000000000;
	ld.shared.f64 	%fd1921, [_ZZ32massMatrixMultiplyConstantKernelILi8ELi11ELi1EEvidPKdS1_S1_S1_S1_S1_S1_PdE13s_QuadToQuadD+880];
	fma.rn.f64 	%fd1922, %fd1921, %fd103, 0d0000000000000000;
	ld.shared.f64 	%fd1923, [%r13+9688];
	fma.rn.f64 	%fd1924, %fd130, %fd1923, %fd1918;
	ld.shared.f64 	%fd1925, [%r20+9768];
	fma.rn.f64 	%fd1926, %fd131, %fd1925, %fd1920;
	ld.shared.f64 	%fd1927, [_ZZ32massMatrixMultiplyConstantKernelILi8ELi11ELi1EEvidPKdS1_S1_S1_S1_S1_S1_PdE13s_QuadToQuadD+888];
	fma.rn.f64 	%fd1928, %fd1927, %fd104, %fd1922;
	ld.shared.f64 	%fd1929, [%r13+9696];
	fma.rn.f64 	%fd1930, %fd132, %fd1929, %fd1924;
	ld.shared.f64 	%fd1931, [%r20+9856];
	fma.rn.f64 	%fd1932, %fd133, %fd1931, %fd1926;
	ld.shared.f64 	%fd1933, [_ZZ32massMatrixMultiplyConstantKernelILi8ELi11ELi1EEvidPKdS1_S1_S1_S1_S1_S1_PdE13s_QuadToQuadD+896];
	fma.rn.f64 	%fd1934, %fd1933, %fd105, %fd1928;
	ld.shared.f64 	%fd1935, [%r13+9704];
	fma.rn.f64 	%fd1936, %fd134, %fd1935, %fd1930;
	ld.shared.f64 	%fd1937, [%r20+9944];
	fma.rn.f64 	%fd1938, %fd135, %fd1937, %fd1932;
	ld.shared.f64 	%fd1939, [_ZZ32massMatrixMultiplyConstantKernelILi8ELi11ELi1EEvidPKdS1_S1_S1_S1_S1_S1_PdE13s_QuadToQuadD+904];
	fma.rn.f64 	%fd1940, %fd1939, %fd106, %fd1934;
	ld.shared.f64 	%fd1941, [%r13+9712];
	fma.rn.f64 	%fd1942, %fd136, %fd1941, %fd1936;
	ld.shared.f64 	%fd1943, [%r20+10032];
	fma.rn.f64 	%fd1944, %fd137, %fd1943, %fd1938;
	ld.shared.f64 	%fd1945, [_ZZ32massMatrixMultiplyConstantKernelILi8ELi11ELi1EEvidPKdS1_S1_S1_S1_S1_S1_PdE13s_QuadToQuadD+912];
	fma.rn.f64 	%fd1946, %fd1945, %fd107, %fd1940;
	ld.shared.f64 	%fd1947, [%r13+9720];
	fma.rn.f64 	%fd1948, %fd138, %fd1947, %fd1942;
	ld.shared.f64 	%fd1949, [%r20+10120];
	fma.rn.f64 	%fd1950, %fd139, %fd1949, %fd1944;
	ld.shared.f64 	%fd1951, [_ZZ32massMatrixMultiplyConstantKernelILi8ELi11ELi1EEvidPKdS1_S1_S1_S1_S1_S1_PdE13s_QuadToQuadD+920];
	fma.rn.f64 	%fd1952, %fd1951, %fd108, %fd1946;
	ld.shared.f64 	%fd1953, [%r13+9728];
	fma.rn.f64 	%fd1954, %fd140, %fd1953, %fd1948;
	ld.shared.f64 	%fd1955, [%r20+10208];
	fma.rn.f64 	%fd1956, %fd141, %fd1955, %fd1950;
	ld.shared.f64 	%fd1957, [_ZZ32massMatrixMultiplyConstantKernelILi8ELi11ELi1EEvidPKdS1_S1_S1_S1_S1_S1_PdE13s_QuadToQuadD+928];
	fma.rn.f64 	%fd1958, %fd1957, %fd109, %fd1952;
	ld.shared.f64 	%fd1959, [%r13+9736];
	fma.rn.f64 	%fd1960, %fd142, %fd1959, %fd1954;
	ld.shared.f64 	%fd1961, [%r20+10296];
	fma.rn.f64 	%fd1962, %fd143, %fd1961, %fd1956;
	ld.shared.f64 	%fd1963, [_ZZ32massMatrixMultiplyConstantKernelILi8ELi11ELi1EEvidPKdS1_S1_S1_S1_S1_S1_PdE13s_QuadToQuadD+936];
	fma.rn.f64 	%fd1964, %fd1963, %fd110, %fd1958;
	ld.shared.f64 	%fd1965, [%r13+9744];
	fma.rn.f64 	%fd1966, %fd144, %fd1965, %fd1960;
	ld.shared.f64 	%fd1967, [%r20+10384];
	fma.rn.f64 	%fd1968, %fd145, %fd1967, %fd1962;
	ld.shared.f64 	%fd1969, [_ZZ32massMatrixMultiplyConstantKernelILi8ELi11ELi1EEvidPKdS1_S1_S1_S1_S1_S1_PdE13s_QuadToQuadD+944];
	fma.rn.f64 	%fd1970, %fd1969, %fd111, %fd1964;
	ld.shared.f64 	%fd1971, [%r13+9752];
	fma.rn.f64 	%fd1972, %fd146, %fd1971, %fd1966;
	ld.shared.f64 	%fd1973, [%r20+10472];
	fma.rn.f64 	%fd1974, %fd147, %fd1973, %fd1968;
	ld.shared.f64 	%fd1975, [_ZZ32massMatrixMultiplyConstantKernelILi8ELi11ELi1EEvidPKdS1_S1_S1_S1_S1_S1_PdE13s_QuadToQuadD+952];
	fma.rn.f64 	%fd1976, %fd1975, %fd112, %fd1970;
	ld.shared.f64 	%fd1977, [%r13+9760];
	fma.rn.f64 	%fd1978, %fd148, %fd1977, %fd1972;
	ld.shared.f64 	%fd1979, [%r20+10560];
	fma.rn.f64 	%fd1980, %fd149, %fd1979, %fd1974;
	ld.shared.f64 	%fd1981, [_ZZ32massMatrixMultiplyConstantKernelILi8ELi11ELi1EEvidPKdS1_S1_S1_S1_S1_S1_PdE13s_QuadToQuadD+960];
	fma.rn.f64 	%fd1982, %fd1981, %fd113, %fd1976;
	bar.sync 	0;
	mul.f64 	%fd1983, %fd2380, %fd1980;
	fma.rn.f64 	%fd1984, %fd2379, %fd1978, %fd1983;
	fma.rn.f64 	%fd1985, %fd2381, %fd1982, %fd1984;
	st.shared.f64 	[%r17], %fd1985;
	mul.f64 	%fd1986, %fd2382, %fd1980;
	fma.rn.f64 	%fd1987, %fd2380, %fd1978, %fd1986;
	fma.rn.f64 	%fd1988, %fd2383, %fd1982, %fd1987;
	st.shared.f64 	[%r18], %fd1988;
	mul.f64 	%fd1989, %fd2383, %fd1980;
	fma.rn.f64 	%fd1990, %fd2381, %fd1978, %fd1989;
	fma.rn.f64 	%fd1991, %fd2384, %fd1982, %fd1990;
	mul.f64 	%fd1992, %fd447, %fd2385;
	bar.sync 	0;
	ld.shared.f64 	%fd1993, [%r16];
	mul.f64 	%fd1994, %fd150, %fd1993;
	fma.rn.f64 	%fd1995, %fd1992, %fd113, %fd1994;
	ld.shared.f64 	%fd1996, [%r19];
	fma.rn.f64 	%fd1997, %fd151, %fd1996, %fd1995;
	fma.rn.f64 	%fd1998, %fd1991, %fd1921, %fd397;
	ld.shared.f64 	%fd1999, [%r16+8];
	fma.rn.f64 	%fd2000, %fd152, %fd1999, %fd1997;
	ld.shared.f64 	%fd2001, [%r19+88];
	fma.rn.f64 	%fd2002, %fd153, %fd2001, %fd2000;
	fma.rn.f64 	%fd2003, %fd1991, %fd1927, %fd398;
	ld.shared.f64 	%fd2004, [%r16+16];
	fma.rn.f64 	%fd2005, %fd155, %fd2004, %fd2002;
	ld.shared.f64 	%fd2006, [%r19+176];
	fma.rn.f64 	%fd2007, %fd156, %fd2006, %fd2005;
	fma.rn.f64 	%fd2008, %fd1991, %fd1933, %fd399;
	ld.shared.f64 	%fd2009, [%r16+24];
	fma.rn.f64 	%fd2010, %fd158, %fd2009, %fd2007;
	ld.shared.f64 	%fd2011, [%r19+264];
	fma.rn.f64 	%fd2012, %fd159, %fd2011, %fd2010;
	fma.rn.f64 	%fd2013, %fd1991, %fd1939, %fd400;
	ld.shared.f64 	%fd2014, [%r16+32];
	fma.rn.f64 	%fd2015, %fd161, %fd2014, %fd2012;
	ld.shared.f64 	%fd2016, [%r19+352];
	fma.rn.f64 	%fd2017, %fd162, %fd2016, %fd2015;
	fma.rn.f64 	%fd2018, %fd1991, %fd1945, %fd401;
	ld.shared.f64 	%fd2019, [%r16+40];
	fma.rn.f64 	%fd2020, %fd164, %fd2019, %fd2017;
	ld.shared.f64 	%fd2021, [%r19+440];
	fma.rn.f64 	%fd2022, %fd165, %fd2021, %fd2020;
	fma.rn.f64 	%fd2023, %fd1991, %fd1951, %fd402;
	ld.shared.f64 	%fd2024, [%r16+48];
	fma.rn.f64 	%fd2025, %fd167, %fd2024, %fd2022;
	ld.shared.f64 	%fd2026, [%r19+528];
	fma.rn.f64 	%fd2027, %fd168, %fd2026, %fd2025;
	fma.rn.f64 	%fd2028, %fd1991, %fd1957, %fd403;
	ld.shared.f64 	%fd2029, [%r16+56];
	fma.rn.f64 	%fd2030, %fd170, %fd2029, %fd2027;
	ld.shared.f64 	%fd2031, [%r19+616];
	fma.rn.f64 	%fd2032, %fd171, %fd2031, %fd2030;
	fma.rn.f64 	%fd2033, %fd1991, %fd1963, %fd404;
	ld.shared.f64 	%fd2034, [%r16+64];
	fma.rn.f64 	%fd2035, %fd173, %fd2034, %fd2032;
	ld.shared.f64 	%fd2036, [%r19+704];
	fma.rn.f64 	%fd2037, %fd174, %fd2036, %fd2035;
	fma.rn.f64 	%fd2038, %fd1991, %fd1969, %fd405;
	ld.shared.f64 	%fd2039, [%r16+72];
	fma.rn.f64 	%fd2040, %fd176, %fd2039, %fd2037;
	ld.shared.f64 	%fd2041, [%r19+792];
	fma.rn.f64 	%fd2042, %fd177, %fd2041, %fd2040;
	fma.rn.f64 	%fd2043, %fd1991, %fd1975, %fd407;
	ld.shared.f64 	%fd2044, [%r16+80];
	fma.rn.f64 	%fd2045, %fd179, %fd2044, %fd2042;
	ld.shared.f64 	%fd2046, [%r19+880];
	fma.rn.f64 	%fd2047, %fd180, %fd2046, %fd2045;
	fma.rn.f64 	%fd2048, %fd1991, %fd1981, %fd406;
	add.f64 	%fd2049, %fd2047, %fd2048;
	bar.sync 	0;
	st.shared.f64 	[%r14], %fd1998;
	st.shared.f64 	[%r14+968], %fd2003;
	st.shared.f64 	[%r14+1936], %fd2008;
	st.shared.f64 	[%r14+2904], %fd2013;
	st.shared.f64 	[%r14+3872], %fd2018;
	st.shared.f64 	[%r14+4840], %fd2023;
	st.shared.f64 	[%r14+5808], %fd2028;
	st.shared.f64 	[%r14+6776], %fd2033;
	st.shared.f64 	[%r14+7744], %fd2038;
	st.shared.f64 	[%r14+8712], %fd2043;
	st.shared.f64 	[%r14+9680], %fd2049;
	bar.sync 	0;
	bar.sync 	0;
	ld.shared.f64 	%fd2050, [%r12];
	ld.shared.f64 	%fd2051, [%r12+80];
	add.f64 	%fd2052, %fd2050, %fd2051;
	sub.f64 	%fd2053, %fd2050, %fd2051;
	ld.shared.f64 	%fd2054, [%r12+8];
	ld.shared.f64 	%fd2055, [%r12+72];
	add.f64 	%fd2056, %fd2054, %fd2055;
	sub.f64 	%fd2057, %fd2054, %fd2055;
	ld.shared.f64 	%fd2058, [%r12+16];
	ld.shared.f64 	%fd2059, [%r12+64];
	add.f64 	%fd2060, %fd2058, %fd2059;
	sub.f64 	%fd2061, %fd2058, %fd2059;
	ld.shared.f64 	%fd2062, [%r12+24];
	ld.shared.f64 	%fd2063, [%r12+56];
	add.f64 	%fd2064, %fd2062, %fd2063;
	sub.f64 	%fd2065, %fd2062, %fd2063;
	ld.shared.f64 	%fd2066, [%r12+32];
	ld.shared.f64 	%fd2067, [%r12+48];
	add.f64 	%fd2068, %fd2066, %fd2067;
	sub.f64 	%fd2069, %fd2066, %fd2067;
	ld.shared.f64 	%fd2070, [%r12+40];
	add.f64 	%fd2071, %fd2070, %fd2070;
	sub.f64 	%fd2072, %fd2070, %fd2070;
	mul.f64 	%fd2073, %fd2071, 0d3FE0000000000000;
	ld.const.f64 	%fd422, [const_oddDofToQuad];
	fma.rn.f64 	%fd2074, %fd422, %fd2052, 0d0000000000000000;
	ld.const.f64 	%fd423, [const_evenDofToQuad];
	fma.rn.f64 	%fd2075, %fd423, %fd2053, 0d0000000000000000;
	fma.rn.f64 	%fd2076, %fd25, %fd2056, %fd2074;
	fma.rn.f64 	%fd2077, %fd26, %fd2057, %fd2075;
	ld.const.f64 	%fd424, [const_oddDofToQuad+64];
	fma.rn.f64 	%fd2078, %fd424, %fd2060, %fd2076;
	ld.const.f64 	%fd425, [const_evenDofToQuad+64];
	fma.rn.f64 	%fd2079, %fd425, %fd2061, %fd2077;
	fma.rn.f64 	%fd2080, %fd41, %fd2064, %fd2078;
	fma.rn.f64 	%fd2081, %fd42, %fd2065, %fd2079;
	fma.rn.f64 	%fd2082, %fd2305, %fd2068, %fd2080;
	fma.rn.f64 	%fd2083, %fd2304, %fd2069, %fd2081;
	fma.rn.f64 	%fd2084, %fd2297, %fd2073, %fd2082;
	fma.rn.f64 	%fd2085, %fd2296, %fd2072, %fd2083;
	add.f64 	%fd2086, %fd2084, %fd2085;
	st.shared.f64 	[%r12], %fd2086;
	sub.f64 	%fd2087, %fd2084, %fd2085;
	st.shared.f64 	[%r12+56], %fd2087;
	fma.rn.f64 	%fd2088, %fd19, %fd2052, 0d0000000000000000;
	ld.const.f64 	%fd426, [const_evenDofToQuad+8];
	fma.rn.f64 	%fd2089, %fd426, %fd2053, 0d0000000000000000;
	fma.rn.f64 	%fd2090, %fd27, %fd2056, %fd2088;
	fma.rn.f64 	%fd2091, %fd28, %fd2057, %fd2089;
	ld.const.f64 	%fd427, [const_oddDofToQuad+72];
	fma.rn.f64 	%fd2092, %fd427, %fd2060, %fd2090;
	ld.const.f64 	%fd428, [const_evenDofToQuad+72];
	fma.rn.f64 	%fd2093, %fd428, %fd2061, %fd2091;
	fma.rn.f64 	%fd2094, %fd43, %fd2064, %fd2092;
	fma.rn.f64 	%fd2095, %fd44, %fd2065, %fd2093;
	fma.rn.f64 	%fd2096, %fd2303, %fd2068, %fd2094;
	fma.rn.f64 	%fd2097, %fd2302, %fd2069, %fd2095;
	fma.rn.f64 	%fd2098, %fd2295, %fd2073, %fd2096;
	fma.rn.f64 	%fd2099, %fd2294, %fd2072, %fd2097;
	add.f64 	%fd2100, %fd2098, %fd2099;
	st.shared.f64 	[%r12+8], %fd2100;
	sub.f64 	%fd2101, %fd2098, %fd2099;
	st.shared.f64 	[%r12+48], %fd2101;
	ld.const.f64 	%fd429, [const_oddDofToQuad+16];
	fma.rn.f64 	%fd2102, %fd429, %fd2052, 0d0000000000000000;
	ld.const.f64 	%fd430, [const_evenDofToQuad+16];
	fma.rn.f64 	%fd2103, %fd430, %fd2053, 0d0000000000000000;
	fma.rn.f64 	%fd2104, %fd29, %fd2056, %fd2102;
	fma.rn.f64 	%fd2105, %fd30, %fd2057, %fd2103;
	ld.const.f64 	%fd431, [const_oddDofToQuad+80];
	fma.rn.f64 	%fd2106, %fd431, %fd2060, %fd2104;
	ld.const.f64 	%fd432, [const_evenDofToQuad+80];
	fma.rn.f64 	%fd2107, %fd432, %fd2061, %fd2105;
	fma.rn.f64 	%fd2108, %fd45, %fd2064, %fd2106;
	fma.rn.f64 	%fd2109, %fd2308, %fd2065, %fd2107;
	fma.rn.f64 	%fd2110, %fd2301, %fd2068, %fd2108;
	fma.rn.f64 	%fd2111, %fd2300, %fd2069, %fd2109;
	fma.rn.f64 	%fd2112, %fd2293, %fd2073, %fd2110;
	fma.rn.f64 	%fd2113, %fd2292, %fd2072, %fd2111;
	add.f64 	%fd2114, %fd2112, %fd2113;
	st.shared.f64 	[%r12+16], %fd2114;
	sub.f64 	%fd2115, %fd2112, %fd2113;
	st.shared.f64 	[%r12+40], %fd2115;
	ld.const.f64 	%fd433, [const_oddDofToQuad+24];
	fma.rn.f64 	%fd2116, %fd433, %fd2052, 0d0000000000000000;
	ld.const.f64 	%fd434, [const_evenDofToQuad+24];
	fma.rn.f64 	%fd2117, %fd434, %fd2053, 0d0000000000000000;
	ld.const.f64 	%fd435, [const_oddDofToQuad+56];
	fma.rn.f64 	%fd2118, %fd435, %fd2056, %fd2116;
	ld.const.f64 	%fd436, [const_evenDofToQuad+56];
	fma.rn.f64 	%fd2119, %fd436, %fd2057, %fd2117;
	ld.const.f64 	%fd437, [const_oddDofToQuad+88];
	fma.rn.f64 	%fd2120, %fd437, %fd2060, %fd2118;
	ld.const.f64 	%fd438, [const_evenDofToQuad+88];
	fma.rn.f64 	%fd2121, %fd438, %fd2061, %fd2119;
	fma.rn.f64 	%fd2122, %fd2307, %fd2064, %fd2120;
	fma.rn.f64 	%fd2123, %fd2306, %fd2065, %fd2121;
	fma.rn.f64 	%fd2124, %fd2299, %fd2068, %fd2122;
	fma.rn.f64 	%fd2125, %fd2298, %fd2069, %fd2123;
	fma.rn.f64 	%fd2126, %fd2291, %fd2073, %fd2124;
	fma.rn.f64 	%fd2127, %fd2290, %fd2072, %fd2125;
	add.f64 	%fd2128, %fd2126, %fd2127;
	st.shared.f64 	[%r12+24], %fd2128;
	sub.f64 	%fd2129, %fd2126, %fd2127;
	st.shared.f64 	[%r12+32], %fd2129;
	bar.sync 	0;
	@%p18 bra 	$L__BB34_31;
	mov.u32 	%r50, %tid.y;
	mov.u32 	%r51, _ZZ32massMatrixMultiplyConstantKernelILi8ELi11ELi1EEvidPKdS1_S1_S1_S1_S1_S1_PdE6s_tmp1;
	mad.lo.s32 	%r52, %r50, 10648, %r51;
	shr.u32 	%r53, %r1, 3;
	mad.lo.s32 	%r54, %r53, 88, %r52;
	mad.lo.s32 	%r55, %r53, 880, %r54;
	shl.b32 	%r56, %r1, 3;
	and.b32  	%r57, %r56, 56;
	add.s32 	%r58, %r55, %r57;
	ld.shared.f64 	%fd2130, [%r58];
	ld.shared.f64 	%fd2131, [%r58+880];
	add.f64 	%fd2132, %fd2130, %fd2131;
	sub.f64 	%fd2133, %fd2130, %fd2131;
	ld.shared.f64 	%fd2134, [%r58+88];
	ld.shared.f64 	%fd2135, [%r58+792];
	add.f64 	%fd2136, %fd2134, %fd2135;
	sub.f64 	%fd2137, %fd2134, %fd2135;
	ld.shared.f64 	%fd2138, [%r58+176];
	ld.shared.f64 	%fd2139, [%r58+704];
	add.f64 	%fd2140, %fd2138, %fd2139;
	sub.f64 	%fd2141, %fd2138, %fd2139;
	ld.shared.f64 	%fd2142, [%r58+264];
	ld.shared.f64 	%fd2143, [%r58+616];
	add.f64 	%fd2144, %fd2142, %fd2143;
	sub.f64 	%fd2145, %fd2142, %fd2143;
	ld.shared.f64 	%fd2146, [%r58+352];
	ld.shared.f64 	%fd2147, [%r58+528];
	add.f64 	%fd2148, %fd2146, %fd2147;
	sub.f64 	%fd2149, %fd2146, %fd2147;
	ld.shared.f64 	%fd2150, [%r58+440];
	add.f64 	%fd2151, %fd2150, %fd2150;
	sub.f64 	%fd2152, %fd2150, %fd2150;
	mul.f64 	%fd2153, %fd2151, 0d3FE0000000000000;
	fma.rn.f64 	%fd2154, %fd422, %fd2132, 0d0000000000000000;
	fma.rn.f64 	%fd2155, %fd423, %fd2133, 0d0000000000000000;
	fma.rn.f64 	%fd2156, %fd25, %fd2136, %fd2154;
	fma.rn.f64 	%fd2157, %fd26, %fd2137, %fd2155;
	fma.rn.f64 	%fd2158, %fd424, %fd2140, %fd2156;
	fma.rn.f64 	%fd2159, %fd425, %fd2141, %fd2157;
	fma.rn.f64 	%fd2160, %fd41, %fd2144, %fd2158;
	fma.rn.f64 	%fd2161, %fd42, %fd2145, %fd2159;
	fma.rn.f64 	%fd2162, %fd2305, %fd2148, %fd2160;
	fma.rn.f64 	%fd2163, %fd2304, %fd2149, %fd2161;
	fma.rn.f64 	%fd2164, %fd2297, %fd2153, %fd2162;
	fma.rn.f64 	%fd2165, %fd2296, %fd2152, %fd2163;
	add.f64 	%fd2166, %fd2164, %fd2165;
	st.shared.f64 	[%r58], %fd2166;
	sub.f64 	%fd2167, %fd2164, %fd2165;
	st.shared.f64 	[%r58+616], %fd2167;
	fma.rn.f64 	%fd2168, %fd19, %fd2132, 0d0000000000000000;
	fma.rn.f64 	%fd2169, %fd426, %fd2133, 0d0000000000000000;
	fma.rn.f64 	%fd2170, %fd27, %fd2136, %fd2168;
	fma.rn.f64 	%fd2171, %fd28, %fd2137, %fd2169;
	fma.rn.f64 	%fd2172, %fd427, %fd2140, %fd2170;
	fma.rn.f64 	%fd2173, %fd428, %fd2141, %fd2171;
	fma.rn.f64 	%fd2174, %fd43, %fd2144, %fd2172;
	fma.rn.f64 	%fd2175, %fd44, %fd2145, %fd2173;
	fma.rn.f64 	%fd2176, %fd2303, %fd2148, %fd2174;
	fma.rn.f64 	%fd2177, %fd2302, %fd2149, %fd2175;
	fma.rn.f64 	%fd2178, %fd2295, %fd2153, %fd2176;
	fma.rn.f64 	%fd2179, %fd2294, %fd2152, %fd2177;
	add.f64 	%fd2180, %fd2178, %fd2179;
	st.shared.f64 	[%r58+88], %fd2180;
	sub.f64 	%fd2181, %fd2178, %fd2179;
	st.shared.f64 	[%r58+528], %fd2181;
	fma.rn.f64 	%fd2182, %fd429, %fd2132, 0d0000000000000000;
	fma.rn.f64 	%fd2183, %fd430, %fd2133, 0d0000000000000000;
	fma.rn.f64 	%fd2184, %fd29, %fd2136, %fd2182;
	fma.rn.f64 	%fd2185, %fd30, %fd2137, %fd2183;
	fma.rn.f64 	%fd2186, %fd431, %fd2140, %fd2184;
	fma.rn.f64 	%fd2187, %fd432, %fd2141, %fd2185;
	fma.rn.f64 	%fd2188, %fd45, %fd2144, %fd2186;
	fma.rn.f64 	%fd2189, %fd2308, %fd2145, %fd2187;
	fma.rn.f64 	%fd2190, %fd2301, %fd2148, %fd2188;
	fma.rn.f64 	%fd2191, %fd2300, %fd2149, %fd2189;
	fma.rn.f64 	%fd2192, %fd2293, %fd2153, %fd2190;
	fma.rn.f64 	%fd2193, %fd2292, %fd2152, %fd2191;
	add.f64 	%fd2194, %fd2192, %fd2193;
	st.shared.f64 	[%r58+176], %fd2194;
	sub.f64 	%fd2195, %fd2192, %fd2193;
	st.shared.f64 	[%r58+440], %fd2195;
	fma.rn.f64 	%fd2196, %fd433, %fd2132, 0d0000000000000000;
	fma.rn.f64 	%fd2197, %fd434, %fd2133, 0d0000000000000000;
	fma.rn.f64 	%fd2198, %fd435, %fd2136, %fd2196;
	fma.rn.f64 	%fd2199, %fd436, %fd2137, %fd2197;
	fma.rn.f64 	%fd2200, %fd437, %fd2140, %fd2198;
	fma.rn.f64 	%fd2201, %fd438, %fd2141, %fd2199;
	fma.rn.f64 	%fd2202, %fd2307, %fd2144, %fd2200;
	fma.rn.f64 	%fd2203, %fd2306, %fd2145, %fd2201;
	fma.rn.f64 	%fd2204, %fd2299, %fd2148, %fd2202;
	fma.rn.f64 	%fd2205, %fd2298, %fd2149, %fd2203;
	fma.rn.f64 	%fd2206, %fd2291, %fd2153, %fd2204;
	fma.rn.f64 	%fd2207, %fd2290, %fd2152, %fd2205;
	add.f64 	%fd2208, %fd2206, %fd2207;
	st.shared.f64 	[%r58+264], %fd2208;
	sub.f64 	%fd2209, %fd2206, %fd2207;
	st.shared.f64 	[%r58+352], %fd2209;
$L__BB34_31:
	setp.gt.u32 	%p19, %r1, 63;
	bar.sync 	0;
	@%p19 bra 	$L__BB34_34;
	mov.u32 	%r59, %tid.y;
	mov.u32 	%r60, _ZZ32massMatrixMultiplyConstantKernelILi8ELi11ELi1EEvidPKdS1_S1_S1_S1_S1_S1_PdE6s_tmp1;
	mad.lo.s32 	%r61, %r59, 10648, %r60;
	shr.u32 	%r62, %r1, 3;
	mad.lo.s32 	%r63, %r62, 88, %r61;
	shl.b32 	%r64, %r1, 3;
	and.b32  	%r65, %r64, 56;
	add.s32 	%r66, %r63, %r65;
	ld.shared.f64 	%fd2210, [%r66];
	ld.shared.f64 	%fd2211, [%r66+9680];
	add.f64 	%fd2212, %fd2210, %fd2211;
	sub.f64 	%fd2213, %fd2210, %fd2211;
	ld.shared.f64 	%fd2214, [%r66+968];
	ld.shared.f64 	%fd2215, [%r66+8712];
	add.f64 	%fd2216, %fd2214, %fd2215;
	sub.f64 	%fd2217, %fd2214, %fd2215;
	ld.shared.f64 	%fd2218, [%r66+1936];
	ld.shared.f64 	%fd2219, [%r66+7744];
	add.f64 	%fd2220, %fd2218, %fd2219;
	sub.f64 	%fd2221, %fd2218, %fd2219;
	ld.shared.f64 	%fd2222, [%r66+2904];
	ld.shared.f64 	%fd2223, [%r66+6776];
	add.f64 	%fd2224, %fd2222, %fd2223;
	sub.f64 	%fd2225, %fd2222, %fd2223;
	ld.shared.f64 	%fd2226, [%r66+3872];
	ld.shared.f64 	%fd2227, [%r66+5808];
	add.f64 	%fd2228, %fd2226, %fd2227;
	sub.f64 	%fd2229, %fd2226, %fd2227;
	ld.shared.f64 	%fd2230, [%r66+4840];
	add.f64 	%fd2231, %fd2230, %fd2230;
	sub.f64 	%fd2232, %fd2230, %fd2230;
	mul.f64 	%fd2233, %fd2231, 0d3FE0000000000000;
	fma.rn.f64 	%fd2234, %fd422, %fd2212, 0d0000000000000000;
	fma.rn.f64 	%fd2235, %fd423, %fd2213, 0d0000000000000000;
	fma.rn.f64 	%fd2236, %fd25, %fd2216, %fd2234;
	fma.rn.f64 	%fd2237, %fd26, %fd2217, %fd2235;
	fma.rn.f64 	%fd2238, %fd424, %fd2220, %fd2236;
	fma.rn.f64 	%fd2239, %fd425, %fd2221, %fd2237;
	fma.rn.f64 	%fd2240, %fd41, %fd2224, %fd2238;
	fma.rn.f64 	%fd2241, %fd42, %fd2225, %fd2239;
	fma.rn.f64 	%fd2242, %fd2305, %fd2228, %fd2240;
	fma.rn.f64 	%fd2243, %fd2304, %fd2229, %fd2241;
	fma.rn.f64 	%fd439, %fd2297, %fd2233, %fd2242;
	fma.rn.f64 	%fd440, %fd2296, %fd2232, %fd2243;
	fma.rn.f64 	%fd2244, %fd19, %fd2212, 0d0000000000000000;
	fma.rn.f64 	%fd2245, %fd426, %fd2213, 0d0000000000000000;
	fma.rn.f64 	%fd2246, %fd27, %fd2216, %fd2244;
	fma.rn.f64 	%fd2247, %fd28, %fd2217, %fd2245;
	fma.rn.f64 	%fd2248, %fd427, %fd2220, %fd2246;
	fma.rn.f64 	%fd2249, %fd428, %fd2221, %fd2247;
	fma.rn.f64 	%fd2250, %fd43, %fd2224, %fd2248;
	fma.rn.f64 	%fd2251, %fd44, %fd2225, %fd2249;
	fma.rn.f64 	%fd2252, %fd2303, %fd2228, %fd2250;
	fma.rn.f64 	%fd2253, %fd2302, %fd2229, %fd2251;
	fma.rn.f64 	%fd441, %fd2295, %fd2233, %fd2252;
	fma.rn.f64 	%fd442, %fd2294, %fd2232, %fd2253;
	fma.rn.f64 	%fd2254, %fd429, %fd2212, 0d0000000000000000;
	fma.rn.f64 	%fd2255, %fd430, %fd2213, 0d0000000000000000;
	fma.rn.f64 	%fd2256, %fd29, %fd2216, %fd2254;
	fma.rn.f64 	%fd2257, %fd30, %fd2217, %fd2255;
	fma.rn.f64 	%fd2258, %fd431, %fd2220, %fd2256;
	fma.rn.f64 	%fd2259, %fd432, %fd2221, %fd2257;
	fma.rn.f64 	%fd2260, %fd45, %fd2224, %fd2258;
	fma.rn.f64 	%fd2261, %fd2308, %fd2225, %fd2259;
	fma.rn.f64 	%fd2262, %fd2301, %fd2228, %fd2260;
	fma.rn.f64 	%fd2263, %fd2300, %fd2229, %fd2261;
	fma.rn.f64 	%fd443, %fd2293, %fd2233, %fd2262;
	fma.rn.f64 	%fd444, %fd2292, %fd2232, %fd2263;
	fma.rn.f64 	%fd2264, %fd433, %fd2212, 0d0000000000000000;
	fma.rn.f64 	%fd2265, %fd434, %fd2213, 0d0000000000000000;
	fma.rn.f64 	%fd2266, %fd435, %fd2216, %fd2264;
	fma.rn.f64 	%fd2267, %fd436, %fd2217, %fd2265;
	fma.rn.f64 	%fd2268, %fd437, %fd2220, %fd2266;
	fma.rn.f64 	%fd2269, %fd438, %fd2221, %fd2267;
	fma.rn.f64 	%fd2270, %fd2307, %fd2224, %fd2268;
	fma.rn.f64 	%fd2271, %fd2306, %fd2225, %fd2269;
	fma.rn.f64 	%fd2272, %fd2299, %fd2228, %fd2270;
	fma.rn.f64 	%fd2273, %fd2298, %fd2229, %fd2271;
	fma.rn.f64 	%fd445, %fd2291, %fd2233, %fd2272;
	fma.rn.f64 	%fd446, %fd2290, %fd2232, %fd2273;
	@%p4 bra 	$L__BB34_34;
	ld.param.u64 	%rd17, [_Z32massMatrixMultiplyConstantKernelILi8ELi11ELi1EEvidPKdS1_S1_S1_S1_S1_S1_Pd_param_9];
	and.b32  	%r67, %r1, 63;
	shl.b32 	%r68, %r3, 9;
	or.b32  	%r69, %r67, %r68;
	cvta.to.global.u64 	%rd14, %rd17;
	mul.wide.s32 	%rd15, %r69, 8;
	add.s64 	%rd16, %rd14, %rd15;
	add.f64 	%fd2274, %fd439, %fd440;
	st.global.f64 	[%rd16], %fd2274;
	add.f64 	%fd2275, %fd441, %fd442;
	st.global.f64 	[%rd16+512], %fd2275;
	add.f64 	%fd2276, %fd443, %fd444;
	st.global.f64 	[%rd16+1024], %fd2276;
	add.f64 	%fd2277, %fd445, %fd446;
	st.global.f64 	[%rd16+1536], %fd2277;
	sub.f64 	%fd2278, %fd445, %fd446;
	st.global.f64 	[%rd16+2048], %fd2278;
	sub.f64 	%fd2279, %fd443, %fd444;
	st.global.f64 	[%rd16+2560], %fd2279;
	sub.f64 	%fd2280, %fd441, %fd442;
	st.global.f64 	[%rd16+3072], %fd2280;
	sub.f64 	%fd2281, %fd439, %fd440;
	st.global.f64 	[%rd16+3584], %fd2281;
$L__BB34_34:
	ret;

}
	// .globl	_Z32massMatrixMultiplyConstantKernelILi8ELi12ELi1EEvidPKdS1_S1_S1_S1_S1_S1_Pd
.visible .entry _Z32massMatrixMultiplyConstantKernelILi8ELi12ELi1EEvidPKdS1_S1_S1_S1_S1_S1_Pd(
	.param .u32 _Z32massMatrixMultiplyConstantKernelILi8ELi12ELi1EEvidPKdS1_S1_S1_S1_S1_S1_Pd_param_0,
	.param .f64 _Z32massMatrixMultiplyConstantKernelILi8ELi12ELi1EEvidPKdS1_S1_S1_S1_S1_S1_Pd_param_1,
	.param .u64 .ptr .align 1 _Z32massMatrixMultiplyConstantKernelILi8ELi12ELi1EEvidPKdS1_S1_S1_S1_S1_S1_Pd_param_2,
	.param .u64 .ptr .align 1 _Z32massMatrixMultiplyConstantKernelILi8ELi12ELi1EEvidPKdS1_S1_S1_S1_S1_S1_Pd_param_3,
	.param .u64 .ptr .align 1 _Z32massMatrixMultiplyConstantKernelILi8ELi12ELi1EEvidPKdS1_S1_S1_S1_S1_S1_Pd_param_4,
	.param .u64 .ptr .align 1 _Z32massMatrixMultiplyConstantKernelILi8ELi12ELi1EEvidPKdS1_S1_S1_S1_S1_S1_Pd_param_5,
	.param .u64 .ptr .align 1 _Z32massMatrixMultiplyConstantKernelILi8ELi12ELi1EEvidPKdS1_S1_S1_S1_S1_S1_Pd_param_6,
	.param .u64 .ptr .align 1 _Z32massMatrixMultiplyConstantKernelILi8ELi12ELi1EEvidPKdS1_S1_S1_S1_S1_S1_Pd_param_7,
	.param .u64 .ptr .align 1 _Z32massMatrixMultiplyConstantKernelILi8ELi12ELi1EEvidPKdS1_S1_S1_S1_S1_S1_Pd_param_8,
	.param .u64 .ptr .align 1 _Z32massMatrixMultiplyConstantKernelILi8ELi12ELi1EEvidPKdS1_S1_S1_S1_S1_S1_Pd_param_9
)
{
	.reg .pred 	%p<22>;
	.reg .b16 	%rs<5>;
	.reg .b32 	%r<71>;
	.reg .b64 	%rd<18>;
	.reg .b64 	%fd<2688>;
	// demoted variable
	.shared .align 8 .b8 _ZZ29stiffnessMatrixMultiplyDeviceILi8ELi12ELi1EEviidPKdS1_S1_S1_PAT0__AT0__AplT0_Li0E_dPdE5s_Gpr[1152];
	// demoted variable
	.shared .align 8 .b8 _ZZ29stiffnessMatrixMultiplyDeviceILi8ELi12ELi1EEviidPKdS1_S1_S1_PAT0__AT0__AplT0_Li0E_dPdE5s_Gps[1152];
	// demoted variable
	.shared .align 8 .b8 _ZZ32massMatrixMultiplyConstantKernelILi8ELi12ELi1EEvidPKdS1_S1_S1_S1_S1_S1_PdE6s_tmp1[13824];
	// demoted variable
	.shared .align 8 .b8 _ZZ32massMatrixMultiplyConstantKernelILi8ELi12ELi1EEvidPKdS1_S1_S1_S1_S1_S1_PdE13s_QuadToQuadD[1152];
	ld.param.u32 	%r20, [_Z32massMatrixMultiplyConstantKernelILi8ELi12ELi1EEvidPKdS1_S1_S1_S1_S1_S1_Pd_param_0];
	ld.param.f64 	%fd495, [_Z32massMatrixMultiplyConstantKernelILi8ELi12ELi1EEvidPKdS1_S1_S1_S1_S1_S1_Pd_param_1];
	ld.param.u64 	%rd2, [_Z32massMatrixMultiplyConstantKernelILi8ELi12ELi1EEvidPKdS1_S1_S1_S1_S1_S1_Pd_param_2];
	ld.param.u64 	%rd5, [_Z32massMatrixMultiplyConstantKernelILi8ELi12ELi1EEvidPKdS1_S1_S1_S1_S1_S1_Pd_param_5];
	ld.param.u64 	%rd3, [_Z32massMatrixMultiplyConstantKernelILi8ELi12ELi1EEvidPKdS1_S1_S1_S1_S1_S1_Pd_param_8];
	cvta.to.global.u64 	%rd6, %rd5;
	mov.u32 	%r1, %tid.x;
	mov.u32 	%r2, %tid.y;
	mov.u32 	%r21, %ctaid.x;
	add.s32 	%r3, %r21, %r2;
	and.b32  	%r4, %r1, 7;
	mul.wide.u32 	%rd7, %r1, 8;
	add.s64 	%rd8, %rd6, %rd7;
	ld.global.nc.f64 	%fd497, [%rd8];
	shl.b32 	%r22, %r1, 3;
	mov.u32 	%r23, _ZZ32massMatrixMultiplyConstantKernelILi8ELi12ELi1EEvidPKdS1_S1_S1_S1_S1_S1_PdE13s_QuadToQuadD;
	add.s32 	%r24, %r23, %r22;
	st.shared.f64 	[%r24], %fd497;
	setp.lt.s32 	%p2, %r3, %r20;
	setp.lt.u32 	%p3, %r1, 64;
	and.pred  	%p1, %p3, %p2;
	not.pred 	%p4, %p1;
	@%p4 bra 	$L__BB35_2;
	cvta.to.global.u64 	%rd9, %rd3;
	and.b32  	%r25, %r1, 56;
	or.b32  	%r26, %r4, %r25;
	shl.b32 	%r27, %r3, 9;
	or.b32  	%r28, %r26, %r27;
	mul.wide.s32 	%rd10, %r28, 8;
	add.s64 	%rd11, %rd9, %rd10;
	ld.global.nc.f64 	%fd2584, [%rd11];
	ld.global.nc.f64 	%fd2583, [%rd11+512];
	ld.global.nc.f64 	%fd2582, [%rd11+1024];
	ld.global.nc.f64 	%fd2581, [%rd11+1536];
	ld.global.nc.f64 	%fd2580, [%rd11+2048];
	ld.global.nc.f64 	%fd2579, [%rd11+2560];
	ld.global.nc.f64 	%fd2578, [%rd11+3072];
	ld.global.nc.f64 	%fd2577, [%rd11+3584];
$L__BB35_2:
	setp.gt.u32 	%p5, %r1, 63;
	bar.sync 	0;
	ld.const.f64 	%fd17, [const_oddDofToQuad];
	ld.const.f64 	%fd18, [const_evenDofToQuad];
	ld.const.f64 	%fd19, [const_oddDofToQuad+8];
	ld.const.f64 	%fd20, [const_evenDofToQuad+8];
	ld.const.f64 	%fd21, [const_oddDofToQuad+16];
	ld.const.f64 	%fd22, [const_evenDofToQuad+16];
	ld.const.f64 	%fd23, [const_oddDofToQuad+24];
	ld.const.f64 	%fd24, [const_evenDofToQuad+24];
	ld.const.f64 	%fd25, [const_oddDofToQuad+32];
	ld.const.f64 	%fd26, [const_evenDofToQuad+32];
	ld.const.f64 	%fd27, [const_oddDofToQuad+40];
	ld.const.f64 	%fd28, [const_evenDofToQuad+40];
	ld.const.f64 	%fd29, [const_oddDofToQuad+48];
	ld.const.f64 	%fd30, [const_evenDofToQuad+48];
	ld.const.f64 	%fd31, [const_oddDofToQuad+56];
	ld.const.f64 	%fd32, [const_evenDofToQuad+56];
	ld.const.f64 	%fd33, [const_oddDofToQuad+64];
	ld.const.f64 	%fd34, [const_evenDofToQuad+64];
	ld.const.f64 	%fd35, [const_oddDofToQuad+72];
	ld.const.f64 	%fd36, [const_evenDofToQuad+72];
	ld.const.f64 	%fd37, [const_oddDofToQuad+80];
	ld.const.f64 	%fd38, [const_evenDofToQuad+80];
	ld.const.f64 	%fd39, [const_oddDofToQuad+88];
	ld.const.f64 	%fd40, [const_evenDofToQuad+88];
	ld.const.f64 	%fd41, [const_oddDofToQuad+96];
	ld.const.f64 	%fd42, [const_evenDofToQuad+96];
	ld.const.f64 	%fd43, [const_oddDofToQuad+104];
	ld.const.f64 	%fd44, [const_evenDofToQuad+104];
	ld.const.f64 	%fd45, [const_oddDofToQuad+112];
	mov.u32 	%r29, _ZZ32massMatrixMultiplyConstantKernelILi8ELi12ELi1EEvidPKdS1_S1_S1_S1_S1_S1_PdE6s_tmp1;
	mad.lo.s32 	%r5, %r2, 13824, %r29;
	shr.u32 	%r6, %r1, 3;
	mad.lo.s32 	%r7, %r6, 96, %r5;
	shl.b32 	%r30, %r4, 3;
	add.s32 	%r8, %r7, %r30;
	@%p5 bra 	$L__BB35_4;
	add.f64 	%fd498, %fd2584, %fd2577;
	sub.f64 	%fd499, %fd2584, %fd2577;
	add.f64 	%fd500, %fd2583, %fd2578;
	sub.f64 	%fd501, %fd2583, %fd2578;
	add.f64 	%fd502, %fd2582, %fd2579;
	sub.f64 	%fd503, %fd2582, %fd2579;
	add.f64 	%fd504, %fd2581, %fd2580;
	sub.f64 	%fd505, %fd2581, %fd2580;
	fma.rn.f64 	%fd506, %fd17, %fd498, 0d0000000000000000;
	fma.rn.f64 	%fd507, %fd18, %fd499, 0d0000000000000000;
	fma.rn.f64 	%fd508, %fd19, %fd500, %fd506;
	fma.rn.f64 	%fd509, %fd20, %fd501, %fd507;
	fma.rn.f64 	%fd510, %fd21, %fd502, %fd508;
	fma.rn.f64 	%fd511, %fd22, %fd503, %fd509;
	fma.rn.f64 	%fd512, %fd23, %fd504, %fd510;
	fma.rn.f64 	%fd513, %fd24, %fd505, %fd511;
	add.f64 	%fd514, %fd513, %fd512;
	st.shared.f64 	[%r8], %fd514;
	sub.f64 	%fd515, %fd512, %fd513;
	st.shared.f64 	[%r8+12672], %fd515;
	fma.rn.f64 	%fd516, %fd25, %fd498, 0d0000000000000000;
	fma.rn.f64 	%fd517, %fd26, %fd499, 0d0000000000000000;
	fma.rn.f64 	%fd518, %fd27, %fd500, %fd516;
	fma.rn.f64 	%fd519, %fd28, %fd501, %fd517;
	fma.rn.f64 	%fd520, %fd29, %fd502, %fd518;
	fma.rn.f64 	%fd521, %fd30, %fd503, %fd519;
	fma.rn.f64 	%fd522, %fd31, %fd504, %fd520;
	fma.rn.f64 	%fd523, %fd32, %fd505, %fd521;
	add.f64 	%fd524, %fd523, %fd522;
	st.shared.f64 	[%r8+1152], %fd524;
	sub.f64 	%fd525, %fd522, %fd523;
	st.shared.f64 	[%r8+11520], %fd525;
	fma.rn.f64 	%fd526, %fd33, %fd498, 0d0000000000000000;
	fma.rn.f64 	%fd527, %fd34, %fd499, 0d0000000000000000;
	fma.rn.f64 	%fd528, %fd35, %fd500, %fd526;
	fma.rn.f64 	%fd529, %fd36, %fd501, %fd527;
	fma.rn.f64 	%fd530, %fd37, %fd502, %fd528;
	fma.rn.f64 	%fd531, %fd38, %fd503, %fd529;
	fma.rn.f64 	%fd532, %fd39, %fd504, %fd530;
	fma.rn.f64 	%fd533, %fd40, %fd505, %fd531;
	add.f64 	%fd534, %fd533, %fd532;
	st.shared.f64 	[%r8+2304], %fd534;
	sub.f64 	%fd535, %fd532, %fd533;
	st.shared.f64 	[%r8+10368], %fd535;
	fma.rn.f64 	%fd536, %fd41, %fd498, 0d0000000000000000;
	fma.rn.f64 	%fd537, %fd42, %fd499, 0d0000000000000000;
	fma.rn.f64 	%fd538, %fd43, %fd500, %fd536;
	fma.rn.f64 	%fd539, %fd44, %fd501, %fd537;
	fma.rn.f64 	%fd540, %fd45, %fd502, %fd538;
	ld.const.f64 	%fd541, [const_evenDofToQuad+112];
	fma.rn.f64 	%fd542, %fd541, %fd503, %fd539;
	ld.const.f64 	%fd543, [const_oddDofToQuad+120];
	fma.rn.f64 	%fd544, %fd543, %fd504, %fd540;
	ld.const.f64 	%fd545, [const_evenDofToQuad+120];
	fma.rn.f64 	%fd546, %fd545, %fd505, %fd542;
	add.f64 	%fd547, %fd546, %fd544;
	st.shared.f64 	[%r8+3456], %fd547;
	sub.f64 	%fd548, %fd544, %fd546;
	st.shared.f64 	[%r8+9216], %fd548;
	ld.const.f64 	%fd549, [const_oddDofToQuad+128];
	fma.rn.f64 	%fd550, %fd549, %fd498, 0d0000000000000000;
	ld.const.f64 	%fd551, [const_evenDofToQuad+128];
	fma.rn.f64 	%fd552, %fd551, %fd499, 0d0000000000000000;
	ld.const.f64 	%fd553, [const_oddDofToQuad+136];
	fma.rn.f64 	%fd554, %fd553, %fd500, %fd550;
	ld.const.f64 	%fd555, [const_evenDofToQuad+136];
	fma.rn.f64 	%fd556, %fd555, %fd501, %fd552;
	ld.const.f64 	%fd557, [const_oddDofToQuad+144];
	fma.rn.f64 	%fd558, %fd557, %fd502, %fd554;
	ld.const.f64 	%fd559, [const_evenDofToQuad+144];
	fma.rn.f64 	%fd560, %fd559, %fd503, %fd556;
	ld.const.f64 	%fd561, [const_oddDofToQuad+152];
	fma.rn.f64 	%fd562, %fd561, %fd504, %fd558;
	ld.const.f64 	%fd563, [const_evenDofToQuad+152];
	fma.rn.f64 	%fd564, %fd563, %fd505, %fd560;
	add.f64 	%fd565, %fd564, %fd562;
	st.shared.f64 	[%r8+4608], %fd565;
	sub.f64 	%fd566, %fd562, %fd564;
	st.shared.f64 	[%r8+8064], %fd566;
	ld.const.f64 	%fd567, [const_oddDofToQuad+160];
	fma.rn.f64 	%fd568, %fd567, %fd498, 0d0000000000000000;
	ld.const.f64 	%fd569, [const_evenDofToQuad+160];
	fma.rn.f64 	%fd570, %fd569, %fd499, 0d0000000000000000;
	ld.const.f64 	%fd571, [const_oddDofToQuad+168];
	fma.rn.f64 	%fd572, %fd571, %fd500, %fd568;
	ld.const.f64 	%fd573, [const_evenDofToQuad+168];
	fma.rn.f64 	%fd574, %fd573, %fd501, %fd570;
	ld.const.f64 	%fd575, [const_oddDofToQuad+176];
	fma.rn.f64 	%fd576, %fd575, %fd502, %fd572;
	ld.const.f64 	%fd577, [const_evenDofToQuad+176];
	fma.rn.f64 	%fd578, %fd577, %fd503, %fd574;
	ld.const.f64 	%fd579, [const_oddDofToQuad+184];
	fma.rn.f64 	%fd580, %fd579, %fd504, %fd576;
	ld.const.f64 	%fd581, [const_evenDofToQuad+184];
	fma.rn.f64 	%fd582, %fd581, %fd505, %fd578;
	add.f64 	%fd583, %fd582, %fd580;
	st.shared.f64 	[%r8+5760], %fd583;
	sub.f64 	%fd584, %fd580, %fd582;
	st.shared.f64 	[%r8+6912], %fd584;
$L__BB35_4:
	bar.sync 	0;
	setp.lt.u32 	%p6, %r1, 96;
	mad.lo.s32 	%r31, %r6, 1056, %r7;
	add.s32 	%r9, %r31, %r30;
	@%p6 bra 	$L__BB35_6;
	ld.const.f64 	%fd2603, [const_evenDofToQuad+112];
	ld.const.f64 	%fd2602, [const_oddDofToQuad+120];
	ld.const.f64 	%fd2601, [const_evenDofToQuad+120];
	ld.const.f64 	%fd2600, [const_oddDofToQuad+128];
	ld.const.f64 	%fd2599, [const_evenDofToQuad+128];
	ld.const.f64 	%fd2598, [const_oddDofToQuad+136];
	ld.const.f64 	%fd2597, [const_evenDofToQuad+136];
	ld.const.f64 	%fd2596, [const_oddDofToQuad+144];
	ld.const.f64 	%fd2595, [const_evenDofToQuad+144];
	ld.const.f64 	%fd2594, [const_oddDofToQuad+152];
	ld.const.f64 	%fd2593, [const_evenDofToQuad+152];
	ld.const.f64 	%fd2592, [const_oddDofToQuad+160];
	ld.const.f64 	%fd2591, [const_evenDofToQuad+160];
	ld.const.f64 	%fd2590, [const_oddDofToQuad+168];
	ld.const.f64 	%fd2589, [const_evenDofToQuad+168];
	ld.const.f64 	%fd2588, [const_oddDofToQuad+176];
	ld.const.f64 	%fd2587, [const_evenDofToQuad+176];
	ld.const.f64 	%fd2586, [const_oddDofToQuad+184];
	ld.const.f64 	%fd2585, [const_evenDofToQuad+184];
	bra.uni 	$L__BB35_7;
$L__BB35_6:
	ld.shared.f64 	%fd585, [%r9];
	ld.shared.f64 	%fd586, [%r9+672];
	add.f64 	%fd587, %fd585, %fd586;
	sub.f64 	%fd588, %fd585, %fd586;
	ld.shared.f64 	%fd589, [%r9+96];
	ld.shared.f64 	%fd590, [%r9+576];
	add.f64 	%fd591, %fd589, %fd590;
	sub.f64 	%fd592, %fd589, %fd590;
	ld.shared.f64 	%fd593, [%r9+192];
	ld.shared.f64 	%fd594, [%r9+480];
	add.f64 	%fd595, %fd593, %fd594;
	sub.f64 	%fd596, %fd593, %fd594;
	ld.shared.f64 	%fd597, [%r9+288];
	ld.shared.f64 	%fd598, [%r9+384];
	add.f64 	%fd599, %fd597, %fd598;
	sub.f64 	%fd600, %fd597, %fd598;
	fma.rn.f64 	%fd601, %fd17, %fd587, 0d0000000000000000;
	fma.rn.f64 	%fd602, %fd18, %fd588, 0d0000000000000000;
	fma.rn.f64 	%fd603, %fd19, %fd591, %fd601;
	fma.rn.f64 	%fd604, %fd20, %fd592, %fd602;
	fma.rn.f64 	%fd605, %fd21, %fd595, %fd603;
	fma.rn.f64 	%fd606, %fd22, %fd596, %fd604;
	fma.rn.f64 	%fd607, %fd23, %fd599, %fd605;
	fma.rn.f64 	%fd608, %fd24, %fd600, %fd606;
	add.f64 	%fd609, %fd607, %fd608;
	st.shared.f64 	[%r9], %fd609;
	sub.f64 	%fd610, %fd607, %fd608;
	st.shared.f64 	[%r9+1056], %fd610;
	fma.rn.f64 	%fd611, %fd25, %fd587, 0d0000000000000000;
	fma.rn.f64 	%fd612, %fd26, %fd588, 0d0000000000000000;
	fma.rn.f64 	%fd613, %fd27, %fd591, %fd611;
	fma.rn.f64 	%fd614, %fd28, %fd592, %fd612;
	fma.rn.f64 	%fd615, %fd29, %fd595, %fd613;
	fma.rn.f64 	%fd616, %fd30, %fd596, %fd614;
	fma.rn.f64 	%fd617, %fd31, %fd599, %fd615;
	fma.rn.f64 	%fd618, %fd32, %fd600, %fd616;
	add.f64 	%fd619, %fd617, %fd618;
	st.shared.f64 	[%r9+96], %fd619;
	sub.f64 	%fd620, %fd617, %fd618;
	st.shared.f64 	[%r9+960], %fd620;
	fma.rn.f64 	%fd621, %fd33, %fd587, 0d0000000000000000;
	fma.rn.f64 	%fd622, %fd34, %fd588, 0d0000000000000000;
	fma.rn.f64 	%fd623, %fd35, %fd591, %fd621;
	fma.rn.f64 	%fd624, %fd36, %fd592, %fd622;
	fma.rn.f64 	%fd625, %fd37, %fd595, %fd623;
	fma.rn.f64 	%fd626, %fd38, %fd596, %fd624;
	fma.rn.f64 	%fd627, %fd39, %fd599, %fd625;
	fma.rn.f64 	%fd628, %fd40, %fd600, %fd626;
	add.f64 	%fd629, %fd627, %fd628;
	st.shared.f64 	[%r9+192], %fd629;
	sub.f64 	%fd630, %fd627, %fd628;
	st.shared.f64 	[%r9+864], %fd630;
	fma.rn.f64 	%fd631, %fd41, %fd587, 0d0000000000000000;
	fma.rn.f64 	%fd632, %fd42, %fd588, 0d0000000000000000;
	fma.rn.f64 	%fd633, %fd43, %fd591, %fd631;
	fma.rn.f64 	%fd634, %fd44, %fd592, %fd632;
	fma.rn.f64 	%fd635, %fd45, %fd595, %fd633;
	ld.const.f64 	%fd2603, [const_evenDofToQuad+112];
	fma.rn.f64 	%fd636, %fd2603, %fd596, %fd634;
	ld.const.f64 	%fd2602, [const_oddDofToQuad+120];
	fma.rn.f64 	%fd637, %fd2602, %fd599, %fd635;
	ld.const.f64 	%fd2601, [const_evenDofToQuad+120];
	fma.rn.f64 	%fd638, %fd2601, %fd600, %fd636;
	add.f64 	%fd639, %fd637, %fd638;
	st.shared.f64 	[%r9+288], %fd639;
	sub.f64 	%fd640, %fd637, %fd638;
	st.shared.f64 	[%r9+768], %fd640;
	ld.const.f64 	%fd2600, [const_oddDofToQuad+128];
	fma.rn.f64 	%fd641, %fd2600, %fd587, 0d0000000000000000;
	ld.const.f64 	%fd2599, [const_evenDofToQuad+128];
	fma.rn.f64 	%fd642, %fd2599, %fd588, 0d0000000000000000;
	ld.const.f64 	%fd2598, [const_oddDofToQuad+136];
	fma.rn.f64 	%fd643, %fd2598, %fd591, %fd641;
	ld.const.f64 	%fd2597, [const_evenDofToQuad+136];
	fma.rn.f64 	%fd644, %fd2597, %fd592, %fd642;
	ld.const.f64 	%fd2596, [const_oddDofToQuad+144];
	fma.rn.f64 	%fd645, %fd2596, %fd595, %fd643;
	ld.const.f64 	%fd2595, [const_evenDofToQuad+144];
	fma.rn.f64 	%fd646, %fd2595, %fd596, %fd644;
	ld.const.f64 	%fd2594, [const_oddDofToQuad+152];
	fma.rn.f64 	%fd647, %fd2594, %fd599, %fd645;
	ld.const.f64 	%fd2593, [const_evenDofToQuad+152];
	fma.rn.f64 	%fd648, %fd2593, %fd600, %fd646;
	add.f64 	%fd649, %fd647, %fd648;
	st.shared.f64 	[%r9+384], %fd649;
	sub.f64 	%fd650, %fd647, %fd648;
	st.shared.f64 	[%r9+672], %fd650;
	ld.const.f64 	%fd2592, [const_oddDofToQuad+160];
	fma.rn.f64 	%fd651, %fd2592, %fd587, 0d0000000000000000;
	ld.const.f64 	%fd2591, [const_evenDofToQuad+160];
	fma.rn.f64 	%fd652, %fd2591, %fd588, 0d0000000000000000;
	ld.const.f64 	%fd2590, [const_oddDofToQuad+168];
	fma.rn.f64 	%fd653, %fd2590, %fd591, %fd651;
	ld.const.f64 	%fd2589, [const_evenDofToQuad+168];
	fma.rn.f64 	%fd654, %fd2589, %fd592, %fd652;
	ld.const.f64 	%fd2588, [const_oddDofToQuad+176];
	fma.rn.f64 	%fd655, %fd2588, %fd595, %fd653;
	ld.const.f64 	%fd2587, [const_evenDofToQuad+176];
	fma.rn.f64 	%fd656, %fd2587, %fd596, %fd654;
	ld.const.f64 	%fd2586, [const_oddDofToQuad+184];
	fma.rn.f64 	%fd657, %fd2586, %fd599, %fd655;
	ld.const.f64 	%fd2585, [const_evenDofToQuad+184];
	fma.rn.f64 	%fd658, %fd2585, %fd600, %fd656;
	add.f64 	%fd659, %fd657, %fd658;
	st.shared.f64 	[%r9+480], %fd659;
	sub.f64 	%fd660, %fd657, %fd658;
	st.shared.f64 	[%r9+576], %fd660;
$L__BB35_7:
	setp.ge.s32 	%p7, %r3, %r20;
	bar.sync 	0;
	cvt.u16.u32 	%rs1, %r1;
	mul.hi.u16 	%rs2, %rs1, 5462;
	mul.lo.s16 	%rs3, %rs2, 12;
	sub.s16 	%rs4, %rs1, %rs3;
	cvt.u32.u16 	%r10, %rs4;
	cvt.u32.u16 	%r11, %rs2;
	mul.wide.u16 	%r33, %rs2, 1152;
	add.s32 	%r34, %r5, %r33;
	mul.wide.u16 	%r35, %rs4, 96;
	add.s32 	%r12, %r34, %r35;
	ld.shared.f64 	%fd662, [%r12];
	ld.shared.f64 	%fd663, [%r12+56];
	add.f64 	%fd664, %fd662, %fd663;
	sub.f64 	%fd665, %fd662, %fd663;
	ld.shared.f64 	%fd666, [%r12+8];
	ld.shared.f64 	%fd667, [%r12+48];
	add.f64 	%fd668, %fd666, %fd667;
	sub.f64 	%fd669, %fd666, %fd667;
	ld.shared.f64 	%fd670, [%r12+16];
	ld.shared.f64 	%fd671, [%r12+40];
	add.f64 	%fd672, %fd670, %fd671;
	sub.f64 	%fd673, %fd670, %fd671;
	ld.shared.f64 	%fd674, [%r12+24];
	ld.shared.f64 	%fd675, [%r12+32];
	add.f64 	%fd676, %fd674, %fd675;
	sub.f64 	%fd677, %fd674, %fd675;
	fma.rn.f64 	%fd678, %fd17, %fd664, 0d0000000000000000;
	fma.rn.f64 	%fd679, %fd18, %fd665, 0d0000000000000000;
	fma.rn.f64 	%fd680, %fd19, %fd668, %fd678;
	fma.rn.f64 	%fd681, %fd20, %fd669, %fd679;
	fma.rn.f64 	%fd682, %fd21, %fd672, %fd680;
	fma.rn.f64 	%fd683, %fd22, %fd673, %fd681;
	fma.rn.f64 	%fd684, %fd23, %fd676, %fd682;
	fma.rn.f64 	%fd685, %fd24, %fd677, %fd683;
	add.f64 	%fd686, %fd684, %fd685;
	st.shared.f64 	[%r12], %fd686;
	sub.f64 	%fd687, %fd684, %fd685;
	st.shared.f64 	[%r12+88], %fd687;
	fma.rn.f64 	%fd688, %fd25, %fd664, 0d0000000000000000;
	fma.rn.f64 	%fd689, %fd26, %fd665, 0d0000000000000000;
	fma.rn.f64 	%fd690, %fd27, %fd668, %fd688;
	fma.rn.f64 	%fd691, %fd28, %fd669, %fd689;
	fma.rn.f64 	%fd692, %fd29, %fd672, %fd690;
	fma.rn.f64 	%fd693, %fd30, %fd673, %fd691;
	fma.rn.f64 	%fd694, %fd31, %fd676, %fd692;
	fma.rn.f64 	%fd695, %fd32, %fd677, %fd693;
	add.f64 	%fd696, %fd694, %fd695;
	st.shared.f64 	[%r12+8], %fd696;
	sub.f64 	%fd697, %fd694, %fd695;
	st.shared.f64 	[%r12+80], %fd697;
	fma.rn.f64 	%fd698, %fd33, %fd664, 0d0000000000000000;
	fma.rn.f64 	%fd699, %fd34, %fd665, 0d0000000000000000;
	fma.rn.f64 	%fd700, %fd35, %fd668, %fd698;
	fma.rn.f64 	%fd701, %fd36, %fd669, %fd699;
	fma.rn.f64 	%fd702, %fd37, %fd672, %fd700;
	fma.rn.f64 	%fd703, %fd38, %fd673, %fd701;
	fma.rn.f64 	%fd704, %fd39, %fd676, %fd702;
	fma.rn.f64 	%fd705, %fd40, %fd677, %fd703;
	add.f64 	%fd706, %fd704, %fd705;
	st.shared.f64 	[%r12+16], %fd706;
	sub.f64 	%fd707, %fd704, %fd705;
	st.shared.f64 	[%r12+72], %fd707;
	fma.rn.f64 	%fd708, %fd41, %fd664, 0d0000000000000000;
	fma.rn.f64 	%fd709, %fd42, %fd665, 0d0000000000000000;
	fma.rn.f64 	%fd710, %fd43, %fd668, %fd708;
	fma.rn.f64 	%fd711, %fd44, %fd669, %fd709;
	fma.rn.f64 	%fd712, %fd45, %fd672, %fd710;
	fma.rn.f64 	%fd713, %fd2603, %fd673, %fd711;
	fma.rn.f64 	%fd714, %fd2602, %fd676, %fd712;
	fma.rn.f64 	%fd715, %fd2601, %fd677, %fd713;
	add.f64 	%fd716, %fd714, %fd715;
	st.shared.f64 	[%r12+24], %fd716;
	sub.f64 	%fd717, %fd714, %fd715;
	st.shared.f64 	[%r12+64], %fd717;
	fma.rn.f64 	%fd718, %fd2600, %fd664, 0d0000000000000000;
	fma.rn.f64 	%fd719, %fd2599, %fd665, 0d0000000000000000;
	fma.rn.f64 	%fd720, %fd2598, %fd668, %fd718;
	fma.rn.f64 	%fd721, %fd2597, %fd669, %fd719;
	fma.rn.f64 	%fd722, %fd2596, %fd672, %fd720;
	fma.rn.f64 	%fd723, %fd2595, %fd673, %fd721;
	fma.rn.f64 	%fd724, %fd2594, %fd676, %fd722;
	fma.rn.f64 	%fd725, %fd2593, %fd677, %fd723;
	add.f64 	%fd726, %fd724, %fd725;
	st.shared.f64 	[%r12+32], %fd726;
	sub.f64 	%fd727, %fd724, %fd725;
	st.shared.f64 	[%r12+56], %fd727;
	fma.rn.f64 	%fd728, %fd2592, %fd664, 0d0000000000000000;
	fma.rn.f64 	%fd729, %fd2591, %fd665, 0d0000000000000000;
	fma.rn.f64 	%fd730, %fd2590, %fd668, %fd728;
	fma.rn.f64 	%fd731, %fd2589, %fd669, %fd729;
	fma.rn.f64 	%fd732, %fd2588, %fd672, %fd730;
	fma.rn.f64 	%fd733, %fd2587, %fd673, %fd731;
	fma.rn.f64 	%fd734, %fd2586, %fd676, %fd732;
	fma.rn.f64 	%fd735, %fd2585, %fd677, %fd733;
	add.f64 	%fd736, %fd734, %fd735;
	st.shared.f64 	[%r12+40], %fd736;
	sub.f64 	%fd737, %fd734, %fd735;
	st.shared.f64 	[%r12+48], %fd737;
	bar.sync 	0;
	mad.lo.s32 	%r13, %r11, -1056, %r34;
	mul.wide.u16 	%r36, %rs4, 8;
	add.s32 	%r14, %r13, %r36;
	ld.shared.f64 	%fd103, [%r14];
	ld.shared.f64 	%fd104, [%r14+1152];
	ld.shared.f64 	%fd105, [%r14+2304];
	ld.shared.f64 	%fd106, [%r14+3456];
	ld.shared.f64 	%fd107, [%r14+4608];
	ld.shared.f64 	%fd108, [%r14+5760];
	ld.shared.f64 	%fd109, [%r14+6912];
	ld.shared.f64 	%fd110, [%r14+8064];
	ld.shared.f64 	%fd111, [%r14+9216];
	ld.shared.f64 	%fd112, [%r14+10368];
	ld.shared.f64 	%fd113, [%r14+11520];
	ld.shared.f64 	%fd114, [%r14+12672];
	mad.lo.s32 	%r37, %r3, 12096, %r1;
	cvta.to.global.u64 	%rd12, %rd2;
	mul.wide.s32 	%rd13, %r37, 8;
	add.s64 	%rd1, %rd12, %rd13;
	mov.f64 	%fd2604, 0d0000000000000000;
	mov.f64 	%fd2605, %fd2604;
	mov.f64 	%fd2606, %fd2604;
	mov.f64 	%fd2607, %fd2604;
	mov.f64 	%fd2608, %fd2604;
	mov.f64 	%fd2609, %fd2604;
	mov.f64 	%fd2610, %fd2604;
	@%p7 bra 	$L__BB35_9;
	ld.global.nc.f64 	%fd2604, [%rd1];
	ld.global.nc.f64 	%fd2605, [%rd1+13824];
	ld.global.nc.f64 	%fd2606, [%rd1+27648];
	ld.global.nc.f64 	%fd2607, [%rd1+41472];
	ld.global.nc.f64 	%fd2608, [%rd1+55296];
	ld.global.nc.f64 	%fd2609, [%rd1+69120];
	ld.global.nc.f64 	%fd2610, [%rd1+82944];
$L__BB35_9:
	mul.lo.s32 	%r38, %r2, 1152;
	mov.u32 	%r39, _ZZ29stiffnessMatrixMultiplyDeviceILi8ELi12ELi1EEviidPKdS1_S1_S1_PAT0__AT0__AplT0_Li0E_dPdE5s_Gpr;
	add.s32 	%r40, %r39, %r38;
	mul.lo.s32 	%r41, %r11, 96;
	add.s32 	%r15, %r40, %r41;
	shl.b32 	%r42, %r10, 3;
	add.s32 	%r16, %r15, %r42;
	mov.u32 	%r43, _ZZ29stiffnessMatrixMultiplyDeviceILi8ELi12ELi1EEviidPKdS1_S1_S1_PAT0__AT0__AplT0_Li0E_dPdE5s_Gps;
	add.s32 	%r44, %r43, %r38;
	add.s32 	%r18, %r44, %r42;
	add.s32 	%r17, %r18, %r41;
	mov.u32 	%r45, _ZZ32massMatrixMultiplyConstantKernelILi8ELi12ELi1EEvidPKdS1_S1_S1_S1_S1_S1_PdE13s_QuadToQuadD;
	add.s32 	%r46, %r45, %r42;
	setp.ge.s32 	%p8, %r3, %r20;
	add.s32 	%r19, %r5, %r42;
	mad.lo.s32 	%r47, %r10, 88, %r46;
	ld.shared.f64 	%fd129, [%r47];
	ld.shared.f64 	%fd739, [%r13];
	fma.rn.f64 	%fd740, %fd129, %fd739, 0d0000000000000000;
	add.s32 	%r48, %r45, %r41;
	ld.shared.f64 	%fd130, [%r48];
	ld.shared.f64 	%fd741, [%r19];
	fma.rn.f64 	%fd742, %fd130, %fd741, 0d0000000000000000;
	ld.shared.f64 	%fd743, [_ZZ32massMatrixMultiplyConstantKernelILi8ELi12ELi1EEvidPKdS1_S1_S1_S1_S1_S1_PdE13s_QuadToQuadD];
	fma.rn.f64 	%fd744, %fd743, %fd103, 0d0000000000000000;
	ld.shared.f64 	%fd131, [%r47+8];
	ld.shared.f64 	%fd745, [%r13+8];
	fma.rn.f64 	%fd746, %fd131, %fd745, %fd740;
	ld.shared.f64 	%fd132, [%r48+8];
	ld.shared.f64 	%fd747, [%r19+96];
	fma.rn.f64 	%fd748, %fd132, %fd747, %fd742;
	ld.shared.f64 	%fd749, [_ZZ32massMatrixMultiplyConstantKernelILi8ELi12ELi1EEvidPKdS1_S1_S1_S1_S1_S1_PdE13s_QuadToQuadD+8];
	fma.rn.f64 	%fd750, %fd749, %fd104, %fd744;
	ld.shared.f64 	%fd133, [%r47+16];
	ld.shared.f64 	%fd751, [%r13+16];
	fma.rn.f64 	%fd752, %fd133, %fd751, %fd746;
	ld.shared.f64 	%fd134, [%r48+16];
	ld.shared.f64 	%fd753, [%r19+192];
	fma.rn.f64 	%fd754, %fd134, %fd753, %fd748;
	ld.shared.f64 	%fd755, [_ZZ32massMatrixMultiplyConstantKernelILi8ELi12ELi1EEvidPKdS1_S1_S1_S1_S1_S1_PdE13s_QuadToQuadD+16];
	fma.rn.f64 	%fd756, %fd755, %fd105, %fd750;
	ld.shared.f64 	%fd135, [%r47+24];
	ld.shared.f64 	%fd757, [%r13+24];
	fma.rn.f64 	%fd758, %fd135, %fd757, %fd752;
	ld.shared.f64 	%fd136, [%r48+24];
	ld.shared.f64 	%fd759, [%r19+288];
	fma.rn.f64 	%fd760, %fd136, %fd759, %fd754;
	ld.shared.f64 	%fd761, [_ZZ32massMatrixMultiplyConstantKernelILi8ELi12ELi1EEvidPKdS1_S1_S1_S1_S1_S1_PdE13s_QuadToQuadD+24];
	fma.rn.f64 	%fd762, %fd761, %fd106, %fd756;
	ld.shared.f64 	%fd137, [%r47+32];
	ld.shared.f64 	%fd763, [%r13+32];
	fma.rn.f64 	%fd764, %fd137, %fd763, %fd758;
	ld.shared.f64 	%fd138, [%r48+32];
	ld.shared.f64 	%fd765, [%r19+384];
	fma.rn.f64 	%fd766, %fd138, %fd765, %fd760;
	ld.shared.f64 	%fd767, [_ZZ32massMatrixMultiplyConstantKernelILi8ELi12ELi1EEvidPKdS1_S1_S1_S1_S1_S1_PdE13s_QuadToQuadD+32];
	fma.rn.f64 	%fd768, %fd767, %fd107, %fd762;
	ld.shared.f64 	%fd139, [%r47+40];
	ld.shared.f64 	%fd769, [%r13+40];
	fma.rn.f64 	%fd770, %fd139, %fd769, %fd764;
	ld.shared.f64 	%fd140, [%r48+40];
	ld.shared.f64 	%fd771, [%r19+480];
	fma.rn.f64 	%fd772, %fd140, %fd771, %fd766;
	ld.shared.f64 	%fd773, [_ZZ32massMatrixMultiplyConstantKernelILi8ELi12ELi1EEvidPKdS1_S1_S1_S1_S1_S1_PdE13s_QuadToQuadD+40];
	fma.rn.f64 	%fd774, %fd773, %fd108, %fd768;
	ld.shared.f64 	%fd141, [%r47+48];
	ld.shared.f64 	%fd775, [%r13+48];
	fma.rn.f64 	%fd776, %fd141, %fd775, %fd770;
	ld.shared.f64 	%fd142, [%r48+48];
	ld.shared.f64 	%fd777, [%r19+576];
	fma.rn.f64 	%fd778, %fd142, %fd777, %fd772;
	ld.shared.f64 	%fd779, [_ZZ32massMatrixMultiplyConstantKernelILi8ELi12ELi1EEvidPKdS1_S1_S1_S1_S1_S1_PdE13s_QuadToQuadD+48];
	fma.rn.f64 	%fd780, %fd779, %fd109, %fd774;
	ld.shared.f64 	%fd143, [%r47+56];
	ld.shared.f64 	%fd781, [%r13+56];
	fma.rn.f64 	%fd782, %fd143, %fd781, %fd776;
	ld.shared.f64 	%fd144, [%r48+56];
	ld.shared.f64 	%fd783, [%r19+672];
	fma.rn.f64 	%fd784, %fd144, %fd783, %fd778;
	ld.shared.f64 	%fd785, [_ZZ32massMatrixMultiplyConstantKernelILi8ELi12ELi1EEvidPKdS1_S1_S1_S1_S1_S1_PdE13s_QuadToQuadD+56];
	fma.rn.f64 	%fd786, %fd785, %fd110, %fd780;
	ld.shared.f64 	%fd145, [%r47+64];
	ld.shared.f64 	%fd787, [%r13+64];
	fma.rn.f64 	%fd788, %fd145, %fd787, %fd782;
	ld.shared.f64 	%fd146, [%r48+64];
	ld.shared.f64 	%fd789, [%r19+768];
	fma.rn.f64 	%fd790, %fd146, %fd789, %fd784;
	ld.shared.f64 	%fd791, [_ZZ32massMatrixMultiplyConstantKernelILi8ELi12ELi1EEvidPKdS1_S1_S1_S1_S1_S1_PdE13s_QuadToQuadD+64];
	fma.rn.f64 	%fd792, %fd791, %fd111, %fd786;
	ld.shared.f64 	%fd147, [%r47+72];
	ld.shared.f64 	%fd793, [%r13+72];
	fma.rn.f64 	%fd794, %fd147, %fd793, %fd788;
	ld.shared.f64 	%fd148, [%r48+72];
	ld.shared.f64 	%fd795, [%r19+864];
	fma.rn.f64 	%fd796, %fd148, %fd795, %fd790;
	ld.shared.f64 	%fd797, [_ZZ32massMatrixMultiplyConstantKernelILi8ELi12ELi1EEvidPKdS1_S1_S1_S1_S1_S1_PdE13s_QuadToQuadD+72];
	fma.rn.f64 	%fd798, %fd797, %fd112, %fd792;
	ld.shared.f64 	%fd149, [%r47+80];
	ld.shared.f64 	%fd799, [%r13+80];
	fma.rn.f64 	%fd800, %fd149, %fd799, %fd794;
	ld.shared.f64 	%fd150, [%r48+80];
	ld.shared.f64 	%fd801, [%r19+960];
	fma.rn.f64 	%fd802, %fd150, %fd801, %fd796;
	ld.shared.f64 	%fd803, [_ZZ32massMatrixMultiplyConstantKernelILi8ELi12ELi1EEvidPKdS1_S1_S1_S1_S1_S1_PdE13s_QuadToQuadD+80];
	fma.rn.f64 	%fd804, %fd803, %fd113, %fd798;
	ld.shared.f64 	%fd151, [%r47+88];
	ld.shared.f64 	%fd805, [%r13+88];
	fma.rn.f64 	%fd806, %fd151, %fd805, %fd800;
	ld.shared.f64 	%fd152, [%r48+88];
	ld.shared.f64 	%fd807, [%r19+1056];
	fma.rn.f64 	%fd808, %fd152, %fd807, %fd802;
	ld.shared.f64 	%fd809, [_ZZ32massMatrixMultiplyConstantKernelILi8ELi12ELi1EEvidPKdS1_S1_S1_S1_S1_S1_PdE13s_QuadToQuadD+88];
	fma.rn.f64 	%fd810, %fd809, %fd114, %fd804;
	bar.sync 	0;
	mul.f64 	%fd811, %fd2605, %fd808;
	fma.rn.f64 	%fd812, %fd2604, %fd806, %fd811;
	fma.rn.f64 	%fd813, %fd2606, %fd810, %fd812;
	st.shared.f64 	[%r16], %fd813;
	mul.f64 	%fd814, %fd2607, %fd808;
	fma.rn.f64 	%fd815, %fd2605, %fd806, %fd814;
	fma.rn.f64 	%fd816, %fd2608, %fd810, %fd815;
	st.shared.f64 	[%r17], %fd816;
	mul.f64 	%fd817, %fd2608, %fd808;
	fma.rn.f64 	%fd818, %fd2606, %fd806, %fd817;
	fma.rn.f64 	%fd819, %fd2609, %fd810, %fd818;
	mul.f64 	%fd820, %fd495, %fd2610;
	bar.sync 	0;
	ld.shared.f64 	%fd153, [%r46];
	ld.shared.f64 	%fd821, [%r15];
	mul.f64 	%fd822, %fd153, %fd821;
	fma.rn.f64 	%fd823, %fd820, %fd103, %fd822;
	mad.lo.s32 	%r49, %r11, -88, %r48;
	ld.shared.f64 	%fd154, [%r49];
	ld.shared.f64 	%fd824, [%r18];
	fma.rn.f64 	%fd825, %fd154, %fd824, %fd823;
	fma.rn.f64 	%fd826, %fd819, %fd743, 0d0000000000000000;
	mad.lo.s32 	%r50, %r10, -88, %r47;
	ld.shared.f64 	%fd155, [%r50+96];
	ld.shared.f64 	%fd827, [%r15+8];
	fma.rn.f64 	%fd828, %fd155, %fd827, %fd825;
	ld.shared.f64 	%fd156, [%r49+96];
	ld.shared.f64 	%fd829, [%r18+96];
	fma.rn.f64 	%fd830, %fd156, %fd829, %fd828;
	fma.rn.f64 	%fd157, %fd819, %fd749, 0d0000000000000000;
	ld.shared.f64 	%fd158, [%r50+192];
	ld.shared.f64 	%fd831, [%r15+16];
	fma.rn.f64 	%fd832, %fd158, %fd831, %fd830;
	ld.shared.f64 	%fd159, [%r49+192];
	ld.shared.f64 	%fd833, [%r18+192];
	fma.rn.f64 	%fd834, %fd159, %fd833, %fd832;
	fma.rn.f64 	%fd160, %fd819, %fd755, 0d0000000000000000;
	ld.shared.f64 	%fd161, [%r50+288];
	ld.shared.f64 	%fd835, [%r15+24];
	fma.rn.f64 	%fd836, %fd161, %fd835, %fd834;
	ld.shared.f64 	%fd162, [%r49+288];
	ld.shared.f64 	%fd837, [%r18+288];
	fma.rn.f64 	%fd838, %fd162, %fd837, %fd836;
	fma.rn.f64 	%fd163, %fd819, %fd761, 0d0000000000000000;
	ld.shared.f64 	%fd164, [%r50+384];
	ld.shared.f64 	%fd839, [%r15+32];
	fma.rn.f64 	%fd840, %fd164, %fd839, %fd838;
	ld.shared.f64 	%fd165, [%r49+384];
	ld.shared.f64 	%fd841, [%r18+384];
	fma.rn.f64 	%fd842, %fd165, %fd841, %fd840;
	fma.rn.f64 	%fd166, %fd819, %fd767, 0d0000000000000000;
	ld.shared.f64 	%fd167, [%r50+480];
	ld.shared.f64 	%fd843, [%r15+40];
	fma.rn.f64 	%fd844, %fd167, %fd843, %fd842;
	ld.shared.f64 	%fd168, [%r49+480];
	ld.shared.f64 	%fd845, [%r18+480];
	fma.rn.f64 	%fd846, %fd168, %fd845, %fd844;
	fma.rn.f64 	%fd169, %fd819, %fd773, 0d0000000000000000;
	ld.shared.f64 	%fd170, [%r50+576];
	ld.shared.f64 	%fd847, [%r15+48];
	fma.rn.f64 	%fd848, %fd170, %fd847, %fd846;
	ld.shared.f64 	%fd171, [%r49+576];
	ld.shared.f64 	%fd849, [%r18+576];
	fma.rn.f64 	%fd850, %fd171, %fd849, %fd848;
	fma.rn.f64 	%fd172, %fd819, %fd779, 0d0000000000000000;
	ld.shared.f64 	%fd173, [%r50+672];
	ld.shared.f64 	%fd851, [%r15+56];
	fma.rn.f64 	%fd852, %fd173, %fd851, %fd850;
	ld.shared.f64 	%fd174, [%r49+672];
	ld.shared.f64 	%fd853, [%r18+672];
	fma.rn.f64 	%fd854, %fd174, %fd853, %fd852;
	fma.rn.f64 	%fd175, %fd819, %fd785, 0d0000000000000000;
	ld.shared.f64 	%fd176, [%r50+768];
	ld.shared.f64 	%fd855, [%r15+64];
	fma.rn.f64 	%fd856, %fd176, %fd855, %fd854;
	ld.shared.f64 	%fd177, [%r49+768];
	ld.shared.f64 	%fd857, [%r18+768];
	fma.rn.f64 	%fd858, %fd177, %fd857, %fd856;
	fma.rn.f64 	%fd178, %fd819, %fd791, 0d0000000000000000;
	ld.shared.f64 	%fd179, [%r50+864];
	ld.shared.f64 	%fd859, [%r15+72];
	fma.rn.f64 	%fd860, %fd179, %fd859, %fd858;
	ld.shared.f64 	%fd180, [%r49+864];
	ld.shared.f64 	%fd861, [%r18+864];
	fma.rn.f64 	%fd862, %fd180, %fd861, %fd860;
	fma.rn.f64 	%fd181, %fd819, %fd797, 0d0000000000000000;
	ld.shared.f64 	%fd182, [%r50+960];
	ld.shared.f64 	%fd863, [%r15+80];
	fma.rn.f64 	%fd864, %fd182, %fd863, %fd862;
	ld.shared.f64 	%fd183, [%r49+960];
	ld.shared.f64 	%fd865, [%r18+960];
	fma.rn.f64 	%fd866, %fd183, %fd865, %fd864;
	fma.rn.f64 	%fd184, %fd819, %fd803, 0d0000000000000000;
	ld.shared.f64 	%fd185, [%r50+1056];
	ld.shared.f64 	%fd867, [%r15+88];
	fma.rn.f64 	%fd868, %fd185, %fd867, %fd866;
	ld.shared.f64 	%fd186, [%r49+1056];
	ld.shared.f64 	%fd869, [%r18+1056];
	fma.rn.f64 	%fd870, %fd186, %fd869, %fd868;
	fma.rn.f64 	%fd187, %fd819, %fd809, 0d0000000000000000;
	add.f64 	%fd188, %fd870, %fd826;
	mov.f64 	%fd2611, 0d0000000000000000;
	mov.f64 	%fd2612, %fd2611;
	mov.f64 	%fd2613, %fd2611;
	mov.f64 	%fd2614, %fd2611;
	mov.f64 	%fd2615, %fd2611;
	mov.f64 	%fd2616, %fd2611;
	mov.f64 	%fd2617, %fd2611;
	@%p8 bra 	$L__BB35_11;
	ld.global.nc.f64 	%fd2611, [%rd1+1152];
	ld.global.nc.f64 	%fd2612, [%rd1+14976];
	ld.global.nc.f64 	%fd2613, [%rd1+28800];
	ld.global.nc.f64 	%fd2614, [%rd1+42624];
	ld.global.nc.f64 	%fd2615, [%rd1+56448];
	ld.global.nc.f64 	%fd2616, [%rd1+70272];
	ld.global.nc.f64 	%fd2617, [%rd1+84096];
$L__BB35_11:
	ld.shared.f64 	%fd872, [%r13+1152];
	fma.rn.f64 	%fd873, %fd129, %fd872, 0d0000000000000000;
	ld.shared.f64 	%fd874, [%r19+1152];
	fma.rn.f64 	%fd875, %fd130, %fd874, 0d0000000000000000;
	ld.shared.f64 	%fd876, [_ZZ32massMatrixMultiplyConstantKernelILi8ELi12ELi1EEvidPKdS1_S1_S1_S1_S1_S1_PdE13s_QuadToQuadD+96];
	fma.rn.f64 	%fd877, %fd876, %fd103, 0d0000000000000000;
	ld.shared.f64 	%fd878, [%r13+1160];
	fma.rn.f64 	%fd879, %fd131, %fd878, %fd873;
	ld.shared.f64 	%fd880, [%r19+1248];
	fma.rn.f64 	%fd881, %fd132, %fd880, %fd875;
	ld.shared.f64 	%fd882, [_ZZ32massMatrixMultiplyConstantKernelILi8ELi12ELi1EEvidPKdS1_S1_S1_S1_S1_S1_PdE13s_QuadToQuadD+104];
	fma.rn.f64 	%fd883, %fd882, %fd104, %fd877;
	ld.shared.f64 	%fd884, [%r13+1168];
	fma.rn.f64 	%fd885, %fd133, %fd884, %fd879;
	ld.shared.f64 	%fd886, [%r19+1344];
	fma.rn.f64 	%fd887, %fd134, %fd886, %fd881;
	ld.shared.f64 	%fd888, [_ZZ32massMatrixMultiplyConstantKernelILi8ELi12ELi1EEvidPKdS1_S1_S1_S1_S1_S1_PdE13s_QuadToQuadD+112];
	fma.rn.f64 	%fd889, %fd888, %fd105, %fd883;
	ld.shared.f64 	%fd890, [%r13+1176];
	fma.rn.f64 	%fd891, %fd135, %fd890, %fd885;
	ld.shared.f64 	%fd892, [%r19+1440];
	fma.rn.f64 	%fd893, %fd136, %fd892, %fd887;
	ld.shared.f64 	%fd894, [_ZZ32massMatrixMultiplyConstantKernelILi8ELi12ELi1EEvidPKdS1_S1_S1_S1_S1_S1_PdE13s_QuadToQuadD+120];
	fma.rn.f64 	%fd895, %fd894, %fd106, %fd889;
	ld.shared.f64 	%fd896, [%r13+1184];
	fma.rn.f64 	%fd897, %fd137, %fd896, %fd891;
	ld.shared.f64 	%fd898, [%r19+1536];
	fma.rn.f64 	%fd899, %fd138, %fd898, %fd893;
	ld.shared.f64 	%fd900, [_ZZ32massMatrixMultiplyConstantKernelILi8ELi12ELi1EEvidPKdS1_S1_S1_S1_S1_S1_PdE13s_QuadToQuadD+128];
	fma.rn.f64 	%fd901, %fd900, %fd107, %fd895;
	ld.shared.f64 	%fd902, [%r13+1192];
	fma.rn.f64 	%fd903, %fd139, %fd902, %fd897;
	ld.shared.f64 	%fd904, [%r19+1632];
	fma.rn.f64 	%fd905, %fd140, %fd904, %fd899;
	ld.shared.f64 	%fd906, [_ZZ32massMatrixMultiplyConstantKernelILi8ELi12ELi1EEvidPKdS1_S1_S1_S1_S1_S1_PdE13s_QuadToQuadD+136];
	fma.rn.f64 	%fd907, %fd906, %fd108, %fd901;
	ld.shared.f64 	%fd908, [%r13+1200];
	fma.rn.f64 	%fd909, %fd141, %fd908, %fd903;
	ld.shared.f64 	%fd910, [%r19+1728];
	fma.rn.f64 	%fd911, %fd142, %fd910, %fd905;
	ld.shared.f64 	%fd912, [_ZZ32massMatrixMultiplyConstantKernelILi8ELi12ELi1EEvidPKdS1_S1_S1_S1_S1_S1_PdE13s_QuadToQuadD+144];
	fma.rn.f64 	%fd913, %fd912, %fd109, %fd907;
	ld.shared.f64 	%fd914, [%r13+1208];
	fma.rn.f64 	%fd915, %fd143, %fd914, %fd909;
	ld.shared.f64 	%fd916, [%r19+1824];
	fma.rn.f64 	%fd917, %fd144, %fd916, %fd911;
	ld.shared.f64 	%fd918, [_ZZ32massMatrixMultiplyConstantKernelILi8ELi12ELi1EEvidPKdS1_S1_S1_S1_S1_S1_PdE13s_QuadToQuadD+152];
	fma.rn.f64 	%fd919, %fd918, %fd110, %fd913;
	ld.shared.f64 	%fd920, [%r13+1216];
	fma.rn.f64 	%fd921, %fd145, %fd920, %fd915;
	ld.shared.f64 	%fd922, [%r19+1920];
	fma.rn.f64 	%fd923, %fd146, %fd922, %fd917;
	ld.shared.f64 	%fd924, [_ZZ32massMatrixMultiplyConstantKernelILi8ELi12ELi1EEvidPKdS1_S1_S1_S1_S1_S1_PdE13s_QuadToQuadD+160];
	fma.rn.f64 	%fd925, %fd924, %fd111, %fd919;
	ld.shared.f64 	%fd926, [%r13+1224];
	fma.rn.f64 	%fd927, %fd147, %fd926, %fd921;
	ld.shared.f64 	%fd928, [%r19+2016];
	fma.rn.f64 	%fd929, %fd148, %fd928, %fd923;
	ld.shared.f64 	%fd930, [_ZZ32massMatrixMultiplyConstantKernelILi8ELi12ELi1EEvidPKdS1_S1_S1_S1_S1_S1_PdE13s_QuadToQuadD+168];
	fma.rn.f64 	%fd931, %fd930, %fd112, %fd925;
	ld.shared.f64 	%fd932, [%r13+1232];
	fma.rn.f64 	%fd933, %fd149, %fd932, %fd927;
	ld.shared.f64 	%fd934, [%r19+2112];
	fma.rn.f64 	%fd935, %fd150, %fd934, %fd929;
	ld.shared.f64 	%fd936, [_ZZ32massMatrixMultiplyConstantKernelILi8ELi12ELi1EEvidPKdS1_S1_S1_S1_S1_S1_PdE13s_QuadToQuadD+176];
	fma.rn.f64 	%fd937, %fd936, %fd113, %fd931;
	ld.shared.f64 	%fd938, [%r13+1240];
	fma.rn.f64 	%fd939, %fd151, %fd938, %fd933;
	ld.shared.f64 	%fd940, [%r19+2208];
	fma.rn.f64 	%fd941, %fd152, %fd940, %fd935;
	ld.shared.f64 	%fd942, [_ZZ32massMatrixMultiplyConstantKernelILi8ELi12ELi1EEvidPKdS1_S1_S1_S1_S1_S1_PdE13s_QuadToQuadD+184];
	fma.rn.f64 	%fd943, %fd942, %fd114, %fd937;
	bar.sync 	0;
	mul.f64 	%fd944, %fd2612, %fd941;
	fma.rn.f64 	%fd945, %fd2611, %fd939, %fd944;
	fma.rn.f64 	%fd946, %fd2613, %fd943, %fd945;
	st.shared.f64 	[%r16], %fd946;
	mul.f64 	%fd947, %fd2614, %fd941;
	fma.rn.f64 	%fd948, %fd2612, %fd939, %fd947;
	fma.rn.f64 	%fd949, %fd2615, %fd943, %fd948;
	st.shared.f64 	[%r17], %fd949;
	mul.f64 	%fd950, %fd2615, %fd941;
	fma.rn.f64 	%fd951, %fd2613, %fd939, %fd950;
	fma.rn.f64 	%fd952, %fd2616, %fd943, %fd951;
	mul.f64 	%fd953, %fd495, %fd2617;
	bar.sync 	0;
	ld.shared.f64 	%fd954, [%r15];
	mul.f64 	%fd955, %fd153, %fd954;
	fma.rn.f64 	%fd956, %fd953, %fd104, %fd955;
	ld.shared.f64 	%fd957, [%r18];
	fma.rn.f64 	%fd958, %fd154, %fd957, %fd956;
	fma.rn.f64 	%fd203, %fd952, %fd876, %fd188;
	ld.shared.f64 	%fd959, [%r15+8];
	fma.rn.f64 	%fd960, %fd155, %fd959, %fd958;
	ld.shared.f64 	%fd961, [%r18+96];
	fma.rn.f64 	%fd962, %fd156, %fd961, %fd960;
	fma.rn.f64 	%fd963, %fd952, %fd882, %fd157;
	ld.shared.f64 	%fd964, [%r15+16];
	fma.rn.f64 	%fd965, %fd158, %fd964, %fd962;
	ld.shared.f64 	%fd966, [%r18+192];
	fma.rn.f64 	%fd967, %fd159, %fd966, %fd965;
	fma.rn.f64 	%fd204, %fd952, %fd888, %fd160;
	ld.shared.f64 	%fd968, [%r15+24];
	fma.rn.f64 	%fd969, %fd161, %fd968, %fd967;
	ld.shared.f64 	%fd970, [%r18+288];
	fma.rn.f64 	%fd971, %fd162, %fd970, %fd969;
	fma.rn.f64 	%fd205, %fd952, %fd894, %fd163;
	ld.shared.f64 	%fd972, [%r15+32];
	fma.rn.f64 	%fd973, %fd164, %fd972, %fd971;
	ld.shared.f64 	%fd974, [%r18+384];
	fma.rn.f64 	%fd975, %fd165, %fd974, %fd973;
	fma.rn.f64 	%fd206, %fd952, %fd900, %fd166;
	ld.shared.f64 	%fd976, [%r15+40];
	fma.rn.f64 	%fd977, %fd167, %fd976, %fd975;
	ld.shared.f64 	%fd978, [%r18+480];
	fma.rn.f64 	%fd979, %fd168, %fd978, %fd977;
	fma.rn.f64 	%fd207, %fd952, %fd906, %fd169;
	ld.shared.f64 	%fd980, [%r15+48];
	fma.rn.f64 	%fd981, %fd170, %fd980, %fd979;
	ld.shared.f64 	%fd982, [%r18+576];
	fma.rn.f64 	%fd983, %fd171, %fd982, %fd981;
	fma.rn.f64 	%fd208, %fd952, %fd912, %fd172;
	ld.shared.f64 	%fd984, [%r15+56];
	fma.rn.f64 	%fd985, %fd173, %fd984, %fd983;
	ld.shared.f64 	%fd986, [%r18+672];
	fma.rn.f64 	%fd987, %fd174, %fd986, %fd985;
	fma.rn.f64 	%fd209, %fd952, %fd918, %fd175;
	ld.shared.f64 	%fd988, [%r15+64];
	fma.rn.f64 	%fd989, %fd176, %fd988, %fd987;
	ld.shared.f64 	%fd990, [%r18+768];
	fma.rn.f64 	%fd991, %fd177, %fd990, %fd989;
	fma.rn.f64 	%fd210, %fd952, %fd924, %fd178;
	ld.shared.f64 	%fd992, [%r15+72];
	fma.rn.f64 	%fd993, %fd179, %fd992, %fd991;
	ld.shared.f64 	%fd994, [%r18+864];
	fma.rn.f64 	%fd995, %fd180, %fd994, %fd993;
	fma.rn.f64 	%fd211, %fd952, %fd930, %fd181;
	ld.shared.f64 	%fd996, [%r15+80];
	fma.rn.f64 	%fd997, %fd182, %fd996, %fd995;
	ld.shared.f64 	%fd998, [%r18+960];
	fma.rn.f64 	%fd999, %fd183, %fd998, %fd997;
	fma.rn.f64 	%fd212, %fd952, %fd936, %fd184;
	ld.shared.f64 	%fd1000, [%r15+88];
	fma.rn.f64 	%fd1001, %fd185, %fd1000, %fd999;
	ld.shared.f64 	%fd1002, [%r18+1056];
	fma.rn.f64 	%fd1003, %fd186, %fd1002, %fd1001;
	fma.rn.f64 	%fd213, %fd952, %fd942, %fd187;
	add.f64 	%fd214, %fd1003, %fd963;
	mov.f64 	%fd2618, 0d0000000000000000;
	mov.f64 	%fd2619, %fd2618;
	mov.f64 	%fd2620, %fd2618;
	mov.f64 	%fd2621, %fd2618;
	mov.f64 	%fd2622, %fd2618;
	mov.f64 	%fd2623, %fd2618;
	mov.f64 	%fd2624, %fd2618;
	@%p8 bra 	$L__BB35_13;
	ld.global.nc.f64 	%fd2618, [%rd1+2304];
	ld.global.nc.f64 	%fd2619, [%rd1+16128];
	ld.global.nc.f64 	%fd2620, [%rd1+29952];
	ld.global.nc.f64 	%fd2621, [%rd1+43776];
	ld.global.nc.f64 	%fd2622, [%rd1+57600];
	ld.global.nc.f64 	%fd2623, [%rd1+71424];
	ld.global.nc.f64 	%fd2624, [%rd1+85248];
$L__BB35_13:
	ld.shared.f64 	%fd1005, [%r13+2304];
	fma.rn.f64 	%fd1006, %fd129, %fd1005, 0d0000000000000000;
	ld.shared.f64 	%fd1007, [%r19+2304];
	fma.rn.f64 	%fd1008, %fd130, %fd1007, 0d0000000000000000;
	ld.shared.f64 	%fd1009, [_ZZ32massMatrixMultiplyConstantKernelILi8ELi12ELi1EEvidPKdS1_S1_S1_S1_S1_S1_PdE13s_QuadToQuadD+192];
	fma.rn.f64 	%fd1010, %fd1009, %fd103, 0d0000000000000000;
	ld.shared.f64 	%fd1011, [%r13+2312];
	fma.rn.f64 	%fd1012, %fd131, %fd1011, %fd1006;
	ld.shared.f64 	%fd1013, [%r19+2400];
	fma.rn.f64 	%fd1014, %fd132, %fd1013, %fd1008;
	ld.shared.f64 	%fd1015, [_ZZ32massMatrixMultiplyConstantKernelILi8ELi12ELi1EEvidPKdS1_S1_S1_S1_S1_S1_PdE13s_QuadToQuadD+200];
	fma.rn.f64 	%fd1016, %fd1015, %fd104, %fd1010;
	ld.shared.f64 	%fd1017, [%r13+2320];
	fma.rn.f64 	%fd1018, %fd133, %fd1017, %fd1012;
	ld.shared.f64 	%fd1019, [%r19+2496];
	fma.rn.f64 	%fd1020, %fd134, %fd1019, %fd1014;
	ld.shared.f64 	%fd1021, [_ZZ32massMatrixMultiplyConstantKernelILi8ELi12ELi1EEvidPKdS1_S1_S1_S1_S1_S1_PdE13s_QuadToQuadD+208];
	fma.rn.f64 	%fd1022, %fd1021, %fd105, %fd1016;
	ld.shared.f64 	%fd1023, [%r13+2328];
	fma.rn.f64 	%fd1024, %fd135, %fd1023, %fd1018;
	ld.shared.f64 	%fd1025, [%r19+2592];
	fma.rn.f64 	%fd1026, %fd136, %fd1025, %fd1020;
	ld.shared.f64 	%fd1027, [_ZZ32massMatrixMultiplyConstantKernelILi8ELi12ELi1EEvidPKdS1_S1_S1_S1_S1_S1_PdE13s_QuadToQuadD+216];
	fma.rn.f64 	%fd1028, %fd1027, %fd106, %fd1022;
	ld.shared.f64 	%fd1029, [%r13+2336];
	fma.rn.f64 	%fd1030, %fd137, %fd1029, %fd1024;
	ld.shared.f64 	%fd1031, [%r19+2688];
	fma.rn.f64 	%fd1032, %fd138, %fd1031, %fd1026;
	ld.shared.f64 	%fd1033, [_ZZ32massMatrixMultiplyConstantKernelILi8ELi12ELi1EEvidPKdS1_S1_S1_S1_S1_S1_PdE13s_QuadToQuadD+224];
	fma.rn.f64 	%fd1034, %fd1033, %fd107, %fd1028;
	ld.shared.f64 	%fd1035, [%r13+2344];
	fma.rn.f64 	%fd1036, %fd139, %fd1035, %fd1030;
	ld.shared.f64 	%fd1037, [%r19+2784];
	fma.rn.f64 	%fd1038, %fd140, %fd1037, %fd1032;
	ld.shared.f64 	%fd1039, [_ZZ32massMatrixMultiplyConstantKernelILi8ELi12ELi1EEvidPKdS1_S1_S1_S1_S1_S1_PdE13s_QuadToQuadD+232];
	fma.rn.f64 	%fd1040, %fd1039, %fd108, %fd1034;
	ld.shared.f64 	%fd1041, [%r13+2352];
	fma.rn.f64 	%fd1042, %fd141, %fd1041, %fd1036;
	ld.shared.f64 	%fd1043, [%r19+2880];
	fma.rn.f64 	%fd1044, %fd142, %fd1043, %fd1038;
	ld.shared.f64 	%fd1045, [_ZZ32massMatrixMultiplyConstantKernelILi8ELi12ELi1EEvidPKdS1_S1_S1_S1_S1_S1_PdE13s_QuadToQuadD+240];
	fma.rn.f64 	%fd1046, %fd1045, %fd109, %fd1040;
	ld.shared.f64 	%fd1047, [%r13+2360];
	fma.rn.f64 	%fd1048, %fd143, %fd1047, %fd1042;
	ld.shared.f64 	%fd1049, [%r19+2976];
	fma.rn.f64 	%fd1050, %fd144, %fd1049, %fd1044;
	ld.shared.f64 	%fd1051, [_ZZ32massMatrixMultiplyConstantKernelILi8ELi12ELi1EEvidPKdS1_S1_S1_S1_S1_S1_PdE13s_QuadToQuadD+248];
	fma.rn.f64 	%fd1052, %fd1051, %fd110, %fd1046;
	ld.shared.f64 	%fd1053, [%r13+2368];
	fma.rn.f64 	%fd1054, %fd145, %fd1053, %fd1048;
	ld.shared.f64 	%fd1055, [%r19+3072];
	fma.rn.f64 	%fd1056, %fd146, %fd1055, %fd1050;
	ld.shared.f64 	%fd1057, [_ZZ32massMatrixMultiplyConstantKernelILi8ELi12ELi1EEvidPKdS1_S1_S1_S1_S1_S1_PdE13s_QuadToQuadD+256];
	fma.rn.f64 	%fd1058, %fd1057, %fd111, %fd1052;
	ld.shared.f64 	%fd1059, [%r13+2376];
	fma.rn.f64 	%fd1060, %fd147, %fd1059, %fd1054;
	ld.shared.f64 	%fd1061, [%r19+3168];
	fma.rn.f64 	%fd1062, %fd148, %fd1061, %fd1056;
	ld.shared.f64 	%fd1063, [_ZZ32massMatrixMultiplyConstantKernelILi8ELi12ELi1EEvidPKdS1_S1_S1_S1_S1_S1_PdE13s_QuadToQuadD+264];
	fma.rn.f64 	%fd1064, %fd1063, %fd112, %fd1058;
	ld.shared.f64 	%fd1065, [%r13+2384];
	fma.rn.f64 	%fd1066, %fd149, %fd1065, %fd1060;
	ld.shared.f64 	%fd1067, [%r19+3264];
	fma.rn.f64 	%fd1068, %fd150, %fd1067, %fd1062;
	ld.shared.f64 	%fd1069, [_ZZ32massMatrixMultiplyConstantKernelILi8ELi12ELi1EEvidPKdS1_S1_S1_S1_S1_S1_PdE13s_QuadToQuadD+272];
	fma.rn.f64 	%fd1070, %fd1069, %fd113, %fd1064;
	ld.shared.f64 	%fd1071, [%r13+2392];
	fma.rn.f64 	%fd1072, %fd151, %fd1071, %fd1066;
	ld.shared.f64 	%fd1073, [%r19+3360];
	fma.rn.f64 	%fd1074, %fd152, %fd1073, %fd1068;
	ld.shared.f64 	%fd1075, [_ZZ32massMatrixMultiplyConstantKernelILi8ELi12ELi1EEvidPKdS1_S1_S1_S1_S1_S1_PdE13s_QuadToQuadD+280];
	fma.rn.f64 	%fd1076, %fd1075, %fd114, %fd1070;
	bar.sync 	0;
	mul.f64 	%fd1077, %fd2619, %fd1074;
	fma.rn.f64 	%fd1078, %fd2618, %fd1072, %fd1077;
	fma.rn.f64 	%fd1079, %fd2620, %fd1076, %fd1078;
	st.shared.f64 	[%r16], %fd1079;
	mul.f64 	%fd1080, %fd2621, %fd1074;
	fma.rn.f64 	%fd1081, %fd2619, %fd1072, %fd1080;
	fma.rn.f64 	%fd1082, %fd2622, %fd1076, %fd1081;
	st.shared.f64 	[%r17], %fd1082;
	mul.f64 	%fd1083, %fd2622, %fd1074;
	fma.rn.f64 	%fd1084, %fd2620, %fd1072, %fd1083;
	fma.rn.f64 	%fd1085, %fd2623, %fd1076, %fd1084;
	mul.f64 	%fd1086, %fd495, %fd2624;
	bar.sync 	0;
	ld.shared.f64 	%fd1087, [%r15];
	mul.f64 	%fd1088, %fd153, %fd1087;
	fma.rn.f64 	%fd1089, %fd1086, %fd105, %fd1088;
	ld.shared.f64 	%fd1090, [%r18];
	fma.rn.f64 	%fd1091, %fd154, %fd1090, %fd1089;
	fma.rn.f64 	%fd229, %fd1085, %fd1009, %fd203;
	ld.shared.f64 	%fd1092, [%r15+8];
	fma.rn.f64 	%fd1093, %fd155, %fd1092, %fd1091;
	ld.shared.f64 	%fd1094, [%r18+96];
	fma.rn.f64 	%fd1095, %fd156, %fd1094, %fd1093;
	fma.rn.f64 	%fd230, %fd1085, %fd1015, %fd214;
	ld.shared.f64 	%fd1096, [%r15+16];
	fma.rn.f64 	%fd1097, %fd158, %fd1096, %fd1095;
	ld.shared.f64 	%fd1098, [%r18+192];
	fma.rn.f64 	%fd1099, %fd159, %fd1098, %fd1097;
	fma.rn.f64 	%fd1100, %fd1085, %fd1021, %fd204;
	ld.shared.f64 	%fd1101, [%r15+24];
	fma.rn.f64 	%fd1102, %fd161, %fd1101, %fd1099;
	ld.shared.f64 	%fd1103, [%r18+288];
	fma.rn.f64 	%fd1104, %fd162, %fd1103, %fd1102;
	fma.rn.f64 	%fd231, %fd1085, %fd1027, %fd205;
	ld.shared.f64 	%fd1105, [%r15+32];
	fma.rn.f64 	%fd1106, %fd164, %fd1105, %fd1104;
	ld.shared.f64 	%fd1107, [%r18+384];
	fma.rn.f64 	%fd1108, %fd165, %fd1107, %fd1106;
	fma.rn.f64 	%fd232, %fd1085, %fd1033, %fd206;
	ld.shared.f64 	%fd1109, [%r15+40];
	fma.rn.f64 	%fd1110, %fd167, %fd1109, %fd1108;
	ld.shared.f64 	%fd1111, [%r18+480];
	fma.rn.f64 	%fd1112, %fd168, %fd1111, %fd1110;
	fma.rn.f64 	%fd233, %fd1085, %fd1039, %fd207;
	ld.shared.f64 	%fd1113, [%r15+48];
	fma.rn.f64 	%fd1114, %fd170, %fd1113, %fd1112;
	ld.shared.f64 	%fd1115, [%r18+576];
	fma.rn.f64 	%fd1116, %fd171, %fd1115, %fd1114;
	fma.rn.f64 	%fd234, %fd1085, %fd1045, %fd208;
	ld.shared.f64 	%fd1117, [%r15+56];
	fma.rn.f64 	%fd1118, %fd173, %fd1117, %fd1116;
	ld.shared.f64 	%fd1119, [%r18+672];
	fma.rn.f64 	%fd1120, %fd174, %fd1119, %fd1118;
	fma.rn.f64 	%fd235, %fd1085, %fd1051, %fd209;
	ld.shared.f64 	%fd1121, [%r15+64];
	fma.rn.f64 	%fd1122, %fd176, %fd1121, %fd1120;
	ld.shared.f64 	%fd1123, [%r18+768];
	fma.rn.f64 	%fd1124, %fd177, %fd1123, %fd1122;
	fma.rn.f64 	%fd236, %fd1085, %fd1057, %fd210;
	ld.shared.f64 	%fd1125, [%r15+72];
	fma.rn.f64 	%fd1126, %fd179, %fd1125, %fd1124;
	ld.shared.f64 	%fd1127, [%r18+864];
	fma.rn.f64 	%fd1128, %fd180, %fd1127, %fd1126;
	fma.rn.f64 	%fd237, %fd1085, %fd1063, %fd211;
	ld.shared.f64 	%fd1129, [%r15+80];
	fma.rn.f64 	%fd1130, %fd182, %fd1129, %fd1128;
	ld.shared.f64 	%fd1131, [%r18+960];
	fma.rn.f64 	%fd1132, %fd183, %fd1131, %fd1130;
	fma.rn.f64 	%fd238, %fd1085, %fd1069, %fd212;
	ld.shared.f64 	%fd1133, [%r15+88];
	fma.rn.f64 	%fd1134, %fd185, %fd1133, %fd1132;
	ld.shared.f64 	%fd1135, [%r18+1056];
	fma.rn.f64 	%fd1136, %fd186, %fd1135, %fd1134;
	fma.rn.f64 	%fd239, %fd1085, %fd1075, %fd213;
	add.f64 	%fd240, %fd1136, %fd1100;
	mov.f64 	%fd2625, 0d0000000000000000;
	mov.f64 	%fd2626, %fd2625;
	mov.f64 	%fd2627, %fd2625;
	mov.f64 	%fd2628, %fd2625;
	mov.f64 	%fd2629, %fd2625;
	mov.f64 	%fd2630, %fd2625;
	mov.f64 	%fd2631, %fd2625;
	@%p8 bra 	$L__BB35_15;
	ld.global.nc.f64 	%fd2625, [%rd1+3456];
	ld.global.nc.f64 	%fd2626, [%rd1+17280];
	ld.global.nc.f64 	%fd2627, [%rd1+31104];
	ld.global.nc.f64 	%fd2628, [%rd1+44928];
	ld.global.nc.f64 	%fd2629, [%rd1+58752];
	ld.global.nc.f64 	%fd2630, [%rd1+72576];
	ld.global.nc.f64 	%fd2631, [%rd1+86400];
$L__BB35_15:
	ld.shared.f64 	%fd1138, [%r13+3456];
	fma.rn.f64 	%fd1139, %fd129, %fd1138, 0d0000000000000000;
	ld.shared.f64 	%fd1140, [%r19+3456];
	fma.rn.f64 	%fd1141, %fd130, %fd1140, 0d0000000000000000;
	ld.shared.f64 	%fd1142, [_ZZ32massMatrixMultiplyConstantKernelILi8ELi12ELi1EEvidPKdS1_S1_S1_S1_S1_S1_PdE13s_QuadToQuadD+288];
	fma.rn.f64 	%fd1143, %fd1142, %fd103, 0d0000000000000000;
	ld.shared.f64 	%fd1144, [%r13+3464];
	fma.rn.f64 	%fd1145, %fd131, %fd1144, %fd1139;
	ld.shared.f64 	%fd1146, [%r19+3552];
	fma.rn.f64 	%fd1147, %fd132, %fd1146, %fd1141;
	ld.shared.f64 	%fd1148, [_ZZ32massMatrixMultiplyConstantKernelILi8ELi12ELi1EEvidPKdS1_S1_S1_S1_S1_S1_PdE13s_QuadToQuadD+296];
	fma.rn.f64 	%fd1149, %fd1148, %fd104, %fd1143;
	ld.shared.f64 	%fd1150, [%r13+3472];
	fma.rn.f64 	%fd1151, %fd133, %fd1150, %fd1145;
	ld.shared.f64 	%fd1152, [%r19+3648];
	fma.rn.f64 	%fd1153, %fd134, %fd1152, %fd1147;
	ld.shared.f64 	%fd1154, [_ZZ32massMatrixMultiplyConstantKernelILi8ELi12ELi1EEvidPKdS1_S1_S1_S1_S1_S1_PdE13s_QuadToQuadD+304];
	fma.rn.f64 	%fd1155, %fd1154, %fd105, %fd1149;
	ld.shared.f64 	%fd1156, [%r13+3480];
	fma.rn.f64 	%fd1157, %fd135, %fd1156, %fd1151;
	ld.shared.f64 	%fd1158, [%r19+3744];
	fma.rn.f64 	%fd1159, %fd136, %fd1158, %fd1153;
	ld.shared.f64 	%fd1160, [_ZZ32massMatrixMultiplyConstantKernelILi8ELi12ELi1EEvidPKdS1_S1_S1_S1_S1_S1_PdE13s_QuadToQuadD+312];
	fma.rn.f64 	%fd1161, %fd1160, %fd106, %fd1155;
	ld.shared.f64 	%fd1162, [%r13+3488];
	fma.rn.f64 	%fd1163, %fd137, %fd1162, %fd1157;
	ld.shared.f64 	%fd1164, [%r19+3840];
	fma.rn.f64 	%fd1165, %fd138, %fd1164, %fd1159;
	ld.shared.f64 	%fd1166, [_ZZ32massMatrixMultiplyConstantKernelILi8ELi12ELi1EEvidPKdS1_S1_S1_S1_S1_S1_PdE13s_QuadToQuadD+320];
	fma.rn.f64 	%fd1167, %fd1166, %fd107, %fd1161;
	ld.shared.f64 	%fd1168, [%r13+3496];
	fma.rn.f64 	%fd1169, %fd139, %fd1168, %fd1163;
	ld.shared.f64 	%fd1170, [%r19+3936];
	fma.rn.f64 	%fd1171, %fd140, %fd1170, %fd1165;
	ld.shared.f64 	%fd1172, [_ZZ32massMatrixMultiplyConstantKernelILi8ELi12ELi1EEvidPKdS1_S1_S1_S1_S1_S1_PdE13s_QuadToQuadD+328];
	fma.rn.f64 	%fd1173, %fd1172, %fd108, %fd1167;
	ld.shared.f64 	%fd1174, [%r13+3504];
	fma.rn.f64 	%fd1175, %fd141, %fd1174, %fd1169;
	ld.shared.f64 	%fd1176, [%r19+4032];
	fma.rn.f64 	%fd1177, %fd142, %fd1176, %fd1171;
	ld.shared.f64 	%fd1178, [_ZZ32massMatrixMultiplyConstantKernelILi8ELi12ELi1EEvidPKdS1_S1_S1_S1_S1_S1_PdE13s_QuadToQuadD+336];
	fma.rn.f64 	%fd1179, %fd1178, %fd109, %fd1173;
	ld.shared.f64 	%fd1180, [%r13+3512];
	fma.rn.f64 	%fd1181, %fd143, %fd1180, %fd1175;
	ld.shared.f64 	%fd1182, [%r19+4128];
	fma.rn.f64 	%fd1183, %fd144, %fd1182, %fd1177;
	ld.shared.f64 	%fd1184, [_ZZ32massMatrixMultiplyConstantKernelILi8ELi12ELi1EEvidPKdS1_S1_S1_S1_S1_S1_PdE13s_QuadToQuadD+344];
	fma.rn.f64 	%fd1185, %fd1184, %fd110, %fd1179;
	ld.shared.f64 	%fd1186, [%r13+3520];
	fma.rn.f64 	%fd1187, %fd145, %fd1186, %fd1181;
	ld.shared.f64 	%fd1188, [%r19+4224];
	fma.rn.f64 	%fd1189, %fd146, %fd1188, %fd1183;
	ld.shared.f64 	%fd1190, [_ZZ32massMatrixMultiplyConstantKernelILi8ELi12ELi1EEvidPKdS1_S1_S1_S1_S1_S1_PdE13s_QuadToQuadD+352];
	fma.rn.f64 	%fd1191, %fd1190, %fd111, %fd1185;
	ld.shared.f64 	%fd1192, [%r13+3528];
	fma.rn.f64 	%fd1193, %fd147, %fd1192, %fd1187;
	ld.shared.f64 	%fd1194, [%r19+4320];
	fma.rn.f64 	%fd1195, %fd148, %fd1194, %fd1189;
	ld.shared.f64 	%fd1196, [_ZZ32massMatrixMultiplyConstantKernelILi8ELi12ELi1EEvidPKdS1_S1_S1_S1_S1_S1_PdE13s_QuadToQuadD+360];
	fma.rn.f64 	%fd1197, %fd1196, %fd112, %fd1191;
	ld.shared.f64 	%fd1198, [%r13+3536];
	fma.rn.f64 	%fd1199, %fd149, %fd1198, %fd1193;
	ld.shared.f64 	%fd1200, [%r19+4416];
	fma.rn.f64 	%fd1201, %fd150, %fd1200, %fd1195;
	ld.shared.f64 	%fd1202, [_ZZ32massMatrixMultiplyConstantKernelILi8ELi12ELi1EEvidPKdS1_S1_S1_S1_S1_S1_PdE13s_QuadToQuadD+368];
	fma.rn.f64 	%fd1203, %fd1202, %fd113, %fd1197;
	ld.shared.f64 	%fd1204, [%r13+3544];
	fma.rn.f64 	%fd1205, %fd151, %fd1204, %fd1199;
	ld.shared.f64 	%fd1206, [%r19+4512];
	fma.rn.f64 	%fd1207, %fd152, %fd1206, %fd1201;
	ld.shared.f64 	%fd1208, [_ZZ32massMatrixMultiplyConstantKernelILi8ELi12ELi1EEvidPKdS1_S1_S1_S1_S1_S1_PdE13s_QuadToQuadD+376];
	fma.rn.f64 	%fd1209, %fd1208, %fd114, %fd1203;
	bar.sync 	0;
	mul.f64 	%fd1210, %fd2626, %fd1207;
	fma.rn.f64 	%fd1211, %fd2625, %fd1205, %fd1210;
	fma.rn.f64 	%fd1212, %fd2627, %fd1209, %fd1211;
	st.shared.f64 	[%r16], %fd1212;
	mul.f64 	%fd1213, %fd2628, %fd1207;
	fma.rn.f64 	%fd1214, %fd2626, %fd1205, %fd1213;
	fma.rn.f64 	%fd1215, %fd2629, %fd1209, %fd1214;
	st.shared.f64 	[%r17], %fd1215;
	mul.f64 	%fd1216, %fd2629, %fd1207;
	fma.rn.f64 	%fd1217, %fd2627, %fd1205, %fd1216;
	fma.rn.f64 	%fd1218, %fd2630, %fd1209, %fd1217;
	mul.f64 	%fd1219, %fd495, %fd2631;
	bar.sync 	0;
	ld.shared.f64 	%fd1220, [%r15];
	mul.f64 	%fd1221, %fd153, %fd1220;
	fma.rn.f64 	%fd1222, %fd1219, %fd106, %fd1221;
	ld.shared.f64 	%fd1223, [%r18];
	fma.rn.f64 	%fd1224, %fd154, %fd1223, %fd1222;
	fma.rn.f64 	%fd255, %fd1218, %fd1142, %fd229;
	ld.shared.f64 	%fd1225, [%r15+8];
	fma.rn.f64 	%fd1226, %fd155, %fd1225, %fd1224;
	ld.shared.f64 	%fd1227, [%r18+96];
	fma.rn.f64 	%fd1228, %fd156, %fd1227, %fd1226;
	fma.rn.f64 	%fd256, %fd1218, %fd1148, %fd230;
	ld.shared.f64 	%fd1229, [%r15+16];
	fma.rn.f64 	%fd1230, %fd158, %fd1229, %fd1228;
	ld.shared.f64 	%fd1231, [%r18+192];
	fma.rn.f64 	%fd1232, %fd159, %fd1231, %fd1230;
	fma.rn.f64 	%fd257, %fd1218, %fd1154, %fd240;
	ld.shared.f64 	%fd1233, [%r15+24];
	fma.rn.f64 	%fd1234, %fd161, %fd1233, %fd1232;
	ld.shared.f64 	%fd1235, [%r18+288];
	fma.rn.f64 	%fd1236, %fd162, %fd1235, %fd1234;
	fma.rn.f64 	%fd1237, %fd1218, %fd1160, %fd231;
	ld.shared.f64 	%fd1238, [%r15+32];
	fma.rn.f64 	%fd1239, %fd164, %fd1238, %fd1236;
	ld.shared.f64 	%fd1240, [%r18+384];
	fma.rn.f64 	%fd1241, %fd165, %fd1240, %fd1239;
	fma.rn.f64 	%fd258, %fd1218, %fd1166, %fd232;
	ld.shared.f64 	%fd1242, [%r15+40];
	fma.rn.f64 	%fd1243, %fd167, %fd1242, %fd1241;
	ld.shared.f64 	%fd1244, [%r18+480];
	fma.rn.f64 	%fd1245, %fd168, %fd1244, %fd1243;
	fma.rn.f64 	%fd259, %fd1218, %fd1172, %fd233;
	ld.shared.f64 	%fd1246, [%r15+48];
	fma.rn.f64 	%fd1247, %fd170, %fd1246, %fd1245;
	ld.shared.f64 	%fd1248, [%r18+576];
	fma.rn.f64 	%fd1249, %fd171, %fd1248, %fd1247;
	fma.rn.f64 	%fd260, %fd1218, %fd1178, %fd234;
	ld.shared.f64 	%fd1250, [%r15+56];
	fma.rn.f64 	%fd1251, %fd173, %fd1250, %fd1249;
	ld.shared.f64 	%fd1252, [%r18+672];
	fma.rn.f64 	%fd1253, %fd174, %fd1252, %fd1251;
	fma.rn.f64 	%fd261, %fd1218, %fd1184, %fd235;
	ld.shared.f64 	%fd1254, [%r15+64];
	fma.rn.f64 	%fd1255, %fd176, %fd1254, %fd1253;
	ld.shared.f64 	%fd1256, [%r18+768];
	fma.rn.f64 	%fd1257, %fd177, %fd1256, %fd1255;
	fma.rn.f64 	%fd262, %fd1218, %fd1190, %fd236;
	ld.shared.f64 	%fd1258, [%r15+72];
	fma.rn.f64 	%fd1259, %fd179, %fd1258, %fd1257;
	ld.shared.f64 	%fd1260, [%r18+864];
	fma.rn.f64 	%fd1261, %fd180, %fd1260, %fd1259;
	fma.rn.f64 	%fd263, %fd1218, %fd1196, %fd237;
	ld.shared.f64 	%fd1262, [%r15+80];
	fma.rn.f64 	%fd1263, %fd182, %fd1262, %fd1261;
	ld.shared.f64 	%fd1264, [%r18+960];
	fma.rn.f64 	%fd1265, %fd183, %fd1264, %fd1263;
	fma.rn.f64 	%fd264, %fd1218, %fd1202, %fd238;
	ld.shared.f64 	%fd1266, [%r15+88];
	fma.rn.f64 	%fd1267, %fd185, %fd1266, %fd1265;
	ld.shared.f64 	%fd1268, [%r18+1056];
	fma.rn.f64 	%fd1269, %fd186, %fd1268, %fd1267;
	fma.rn.f64 	%fd265, %fd1218, %fd1208, %fd239;
	add.f64 	%fd266, %fd1269, %fd1237;
	mov.f64 	%fd2632, 0d0000000000000000;
	mov.f64 	%fd2633, %fd2632;
	mov.f64 	%fd2634, %fd2632;
	mov.f64 	%fd2635, %fd2632;
	mov.f64 	%fd2636, %fd2632;
	mov.f64 	%fd2637, %fd2632;
	mov.f64 	%fd2638, %fd2632;
	@%p8 bra 	$L__BB35_17;
	ld.global.nc.f64 	%fd2632, [%rd1+4608];
	ld.global.nc.f64 	%fd2633, [%rd1+18432];
	ld.global.nc.f64 	%fd2634, [%rd1+32256];
	ld.global.nc.f64 	%fd2635, [%rd1+46080];
	ld.global.nc.f64 	%fd2636, [%rd1+59904];
	ld.global.nc.f64 	%fd2637, [%rd1+73728];
	ld.global.nc.f64 	%fd2638, [%rd1+87552];
$L__BB35_17:
	ld.shared.f64 	%fd1271, [%r13+4608];
	fma.rn.f64 	%fd1272, %fd129, %fd1271, 0d0000000000000000;
	ld.shared.f64 	%fd1273, [%r19+4608];
	fma.rn.f64 	%fd1274, %fd130, %fd1273, 0d0000000000000000;
	ld.shared.f64 	%fd1275, [_ZZ32massMatrixMultiplyConstantKernelILi8ELi12ELi1EEvidPKdS1_S1_S1_S1_S1_S1_PdE13s_QuadToQuadD+384];
	fma.rn.f64 	%fd1276, %fd1275, %fd103, 0d0000000000000000;
	ld.shared.f64 	%fd1277, [%r13+4616];
	fma.rn.f64 	%fd1278, %fd131, %fd1277, %fd1272;
	ld.shared.f64 	%fd1279, [%r19+4704];
	fma.rn.f64 	%fd1280, %fd132, %fd1279, %fd1274;
	ld.shared.f64 	%fd1281, [_ZZ32massMatrixMultiplyConstantKernelILi8ELi12ELi1EEvidPKdS1_S1_S1_S1_S1_S1_PdE13s_QuadToQuadD+392];
	fma.rn.f64 	%fd1282, %fd1281, %fd104, %fd1276;
	ld.shared.f64 	%fd1283, [%r13+4624];
	fma.rn.f64 	%fd1284, %fd133, %fd1283, %fd1278;
	ld.shared.f64 	%fd1285, [%r19+4800];
	fma.rn.f64 	%fd1286, %fd134, %fd1285, %fd1280;
	ld.shared.f64 	%fd1287, [_ZZ32massMatrixMultiplyConstantKernelILi8ELi12ELi1EEvidPKdS1_S1_S1_S1_S1_S1_PdE13s_QuadToQuadD+400];
	fma.rn.f64 	%fd1288, %fd1287, %fd105, %fd1282;
	ld.shared.f64 	%fd1289, [%r13+4632];
	fma.rn.f64 	%fd1290, %fd135, %fd1289, %fd1284;
	ld.shared.f64 	%fd1291, [%r19+4896];
	fma.rn.f64 	%fd1292, %fd136, %fd1291, %fd1286;
	ld.shared.f64 	%fd1293, [_ZZ32massMatrixMultiplyConstantKernelILi8ELi12ELi1EEvidPKdS1_S1_S1_S1_S1_S1_PdE13s_QuadToQuadD+408];
	fma.rn.f64 	%fd1294, %fd1293, %fd106, %fd1288;
	ld.shared.f64 	%fd1295, [%r13+4640];
	fma.rn.f64 	%fd1296, %fd137, %fd1295, %fd1290;
	ld.shared.f64 	%fd1297, [%r19+4992];
	fma.rn.f64 	%fd1298, %fd138, %fd1297, %fd1292;
	ld.shared.f64 	%fd1299, [_ZZ32massMatrixMultiplyConstantKernelILi8ELi12ELi1EEvidPKdS1_S1_S1_S1_S1_S1_PdE13s_QuadToQuadD+416];
	fma.rn.f64 	%fd1300, %fd1299, %fd107, %fd1294;
	ld.shared.f64 	%fd1301, [%r13+4648];
	fma.rn.f64 	%fd1302, %fd139, %fd1301, %fd1296;
	ld.shared.f64 	%fd1303, [%r19+5088];
	fma.rn.f64 	%fd1304, %fd140, %fd1303, %fd1298;
	ld.shared.f64 	%fd1305, [_ZZ32massMatrixMultiplyConstantKernelILi8ELi12ELi1EEvidPKdS1_S1_S1_S1_S1_S1_PdE13s_QuadToQuadD+424];
	fma.rn.f64 	%fd1306, %fd1305, %fd108, %fd1300;
	ld.shared.f64 	%fd1307, [%r13+4656];
	fma.rn.f64 	%fd1308, %fd141, %fd1307, %fd1302;
	ld.shared.f64 	%fd1309, [%r19+5184];
	fma.rn.f64 	%fd1310, %fd142, %fd1309, %fd1304;
	ld.shared.f64 	%fd1311, [_ZZ32massMatrixMultiplyConstantKernelILi8ELi12ELi1EEvidPKdS1_S1_S1_S1_S1_S1_PdE13s_QuadToQuadD+432];
	fma.rn.f64 	%fd1312, %fd1311, %fd109, %fd1306;
	ld.shared.f64 	%fd1313, [%r13+4664];
	fma.rn.f64 	%fd1314, %fd143, %fd1313, %fd1308;
	ld.shared.f64 	%fd1315, [%r19+5280];
	fma.rn.f64 	%fd1316, %fd144, %fd1315, %fd1310;
	ld.shared.f64 	%fd1317, [_ZZ32massMatrixMultiplyConstantKernelILi8ELi12ELi1EEvidPKdS1_S1_S1_S1_S1_S1_PdE13s_QuadToQuadD+440];
	fma.rn.f64 	%fd1318, %fd1317, %fd110, %fd1312;
	ld.shared.f64 	%fd1319, [%r13+4672];
	fma.rn.f64 	%fd1320, %fd145, %fd1319, %fd1314;
	ld.shared.f64 	%fd1321, [%r19+5376];
	fma.rn.f64 	%fd1322, %fd146, %fd1321, %fd1316;
	ld.shared.f64 	%fd1323, [_ZZ32massMatrixMultiplyConstantKernelILi8ELi12ELi1EEvidPKdS1_S1_S1_S1_S1_S1_PdE13s_QuadToQuadD+448];
	fma.rn.f64 	%fd1324, %fd1323, %fd111, %fd1318;
	ld.shared.f64 	%fd1325, [%r13+4680];
	fma.rn.f64 	%fd1326, %fd147, %fd1325, %fd1320;
	ld.shared.f64 	%fd1327, [%r19+5472];
	fma.rn.f64 	%fd1328, %fd148, %fd1327, %fd1322;
	ld.shared.f64 	%fd1329, [_ZZ32massMatrixMultiplyConstantKernelILi8ELi12ELi1EEvidPKdS1_S1_S1_S1_S1_S1_PdE13s_QuadToQuadD+456];
	fma.rn.f64 	%fd1330, %fd1329, %fd112, %fd1324;
	ld.shared.f64 	%fd1331, [%r13+4688];
	fma.rn.f64 	%fd1332, %fd149, %fd1331, %fd1326;
	ld.shared.f64 	%fd1333, [%r19+5568];
	fma.rn.f64 	%fd1334, %fd150, %fd1333, %fd1328;
	ld.shared.f64 	%fd1335, [_ZZ32massMatrixMultiplyConstantKernelILi8ELi12ELi1EEvidPKdS1_S1_S1_S1_S1_S1_PdE13s_QuadToQuadD+464];
	fma.rn.f64 	%fd1336, %fd1335, %fd113, %fd1330;
	ld.shared.f64 	%fd1337, [%r13+4696];
	fma.rn.f64 	%fd1338, %fd151, %fd1337, %fd1332;
	ld.shared.f64 	%fd1339, [%r19+5664];
	fma.rn.f64 	%fd1340, %fd152, %fd1339, %fd1334;
	ld.shared.f64 	%fd1341, [_ZZ32massMatrixMultiplyConstantKernelILi8ELi12ELi1EEvidPKdS1_S1_S1_S1_S1_S1_PdE13s_QuadToQuadD+472];
	fma.rn.f64 	%fd1342, %fd1341, %fd114, %fd1336;
	bar.sync 	0;
	mul.f64 	%fd1343, %fd2633, %fd1340;
	fma.rn.f64 	%fd1344, %fd2632, %fd1338, %fd1343;
	fma.rn.f64 	%fd1345, %fd2634, %fd1342, %fd1344;
	st.shared.f64 	[%r16], %fd1345;
	mul.f64 	%fd1346, %fd2635, %fd1340;
	fma.rn.f64 	%fd1347, %fd2633, %fd1338, %fd1346;
	fma.rn.f64 	%fd1348, %fd2636, %fd1342, %fd1347;
	st.shared.f64 	[%r17], %fd1348;
	mul.f64 	%fd1349, %fd2636, %fd1340;
	fma.rn.f64 	%fd1350, %fd2634, %fd1338, %fd1349;
	fma.rn.f64 	%fd1351, %fd2637, %fd1342, %fd1350;
	mul.f64 	%fd1352, %fd495, %fd2638;
	bar.sync 	0;
	ld.shared.f64 	%fd1353, [%r15];
	mul.f64 	%fd1354, %fd153, %fd1353;
	fma.rn.f64 	%fd1355, %fd1352, %fd107, %fd1354;
	ld.shared.f64 	%fd1356, [%r18];
	fma.rn.f64 	%fd1357, %fd154, %fd1356, %fd1355;
	fma.rn.f64 	%fd281, %fd1351, %fd1275, %fd255;
	ld.shared.f64 	%fd1358, [%r15+8];
	fma.rn.f64 	%fd1359, %fd155, %fd1358, %fd1357;
	ld.shared.f64 	%fd1360, [%r18+96];
	fma.rn.f64 	%fd1361, %fd156, %fd1360, %fd1359;
	fma.rn.f64 	%fd282, %fd1351, %fd1281, %fd256;
	ld.shared.f64 	%fd1362, [%r15+16];
	fma.rn.f64 	%fd1363, %fd158, %fd1362, %fd1361;
	ld.shared.f64 	%fd1364, [%r18+192];
	fma.rn.f64 	%fd1365, %fd159, %fd1364, %fd1363;
	fma.rn.f64 	%fd283, %fd1351, %fd1287, %fd257;
	ld.shared.f64 	%fd1366, [%r15+24];
	fma.rn.f64 	%fd1367, %fd161, %fd1366, %fd1365;
	ld.shared.f64 	%fd1368, [%r18+288];
	fma.rn.f64 	%fd1369, %fd162, %fd1368, %fd1367;
	fma.rn.f64 	%fd284, %fd1351, %fd1293, %fd266;
	ld.shared.f64 	%fd1370, [%r15+32];
	fma.rn.f64 	%fd1371, %fd164, %fd1370, %fd1369;
	ld.shared.f64 	%fd1372, [%r18+384];
	fma.rn.f64 	%fd1373, %fd165, %fd1372, %fd1371;
	fma.rn.f64 	%fd1374, %fd1351, %fd1299, %fd258;
	ld.shared.f64 	%fd1375, [%r15+40];
	fma.rn.f64 	%fd1376, %fd167, %fd1375, %fd1373;
	ld.shared.f64 	%fd1377, [%r18+480];
	fma.rn.f64 	%fd1378, %fd168, %fd1377, %fd1376;
	fma.rn.f64 	%fd285, %fd1351, %fd1305, %fd259;
	ld.shared.f64 	%fd1379, [%r15+48];
	fma.rn.f64 	%fd1380, %fd170, %fd1379, %fd1378;
	ld.shared.f64 	%fd1381, [%r18+576];
	fma.rn.f64 	%fd1382, %fd171, %fd1381, %fd1380;
	fma.rn.f64 	%fd286, %fd1351, %fd1311, %fd260;
	ld.shared.f64 	%fd1383, [%r15+56];
	fma.rn.f64 	%fd1384, %fd173, %fd1383, %fd1382;
	ld.shared.f64 	%fd1385, [%r18+672];
	fma.rn.f64 	%fd1386, %fd174, %fd1385, %fd1384;
	fma.rn.f64 	%fd287, %fd1351, %fd1317, %fd261;
	ld.shared.f64 	%fd1387, [%r15+64];
	fma.rn.f64 	%fd1388, %fd176, %fd1387, %fd1386;
	ld.shared.f64 	%fd1389, [%r18+768];
	fma.rn.f64 	%fd1390, %fd177, %fd1389, %fd1388;
	fma.rn.f64 	%fd288, %fd1351, %fd1323, %fd262;
	ld.shared.f64 	%fd1391, [%r15+72];
	fma.rn.f64 	%fd1392, %fd179, %fd1391, %fd1390;
	ld.shared.f64 	%fd1393, [%r18+864];
	fma.rn.f64 	%fd1394, %fd180, %fd1393, %fd1392;
	fma.rn.f64 	%fd289, %fd1351, %fd1329, %fd263;
	ld.shared.f64 	%fd1395, [%r15+80];
	fma.rn.f64 	%fd1396, %fd182, %fd1395, %fd1394;
	ld.shared.f64 	%fd1397, [%r18+960];
	fma.rn.f64 	%fd1398, %fd183, %fd1397, %fd1396;
	fma.rn.f64 	%fd290, %fd1351, %fd1335, %fd264;
	ld.shared.f64 	%fd1399, [%r15+88];
	fma.rn.f64 	%fd1400, %fd185, %fd1399, %fd1398;
	ld.shared.f64 	%fd1401, [%r18+1056];
	fma.rn.f64 	%fd1402, %fd186, %fd1401, %fd1400;
	fma.rn.f64 	%fd291, %fd1351, %fd1341, %fd265;
	add.f64 	%fd292, %fd1402, %fd1374;
	mov.f64 	%fd2639, 0d0000000000000000;
	mov.f64 	%fd2640, %fd2639;
	mov.f64 	%fd2641, %fd2639;
	mov.f64 	%fd2642, %fd2639;
	mov.f64 	%fd2643, %fd2639;
	mov.f64 	%fd2644, %fd2639;
	mov.f64 	%fd2645, %fd2639;
	@%p8 bra 	$L__BB35_19;
	ld.global.nc.f64 	%fd2639, [%rd1+5760];
	ld.global.nc.f64 	%fd2640, [%rd1+19584];
	ld.global.nc.f64 	%fd2641, [%rd1+33408];
	ld.global.nc.f64 	%fd2642, [%rd1+47232];
	ld.global.nc.f64 	%fd2643, [%rd1+61056];
	ld.global.nc.f64 	%fd2644, [%rd1+74880];
	ld.global.nc.f64 	%fd2645, [%rd1+88704];
$L__BB35_19:
	ld.shared.f64 	%fd1404, [%r13+5760];
	fma.rn.f64 	%fd1405, %fd129, %fd1404, 0d0000000000000000;
	ld.shared.f64 	%fd1406, [%r19+5760];
	fma.rn.f64 	%fd1407, %fd130, %fd1406, 0d0000000000000000;
	ld.shared.f64 	%fd1408, [_ZZ32massMatrixMultiplyConstantKernelILi8ELi12ELi1EEvidPKdS1_S1_S1_S1_S1_S1_PdE13s_QuadToQuadD+480];
	fma.rn.f64 	%fd1409, %fd1408, %fd103, 0d0000000000000000;
	ld.shared.f64 	%fd1410, [%r13+5768];
	fma.rn.f64 	%fd1411, %fd131, %fd1410, %fd1405;
	ld.shared.f64 	%fd1412, [%r19+5856];
	fma.rn.f64 	%fd1413, %fd132, %fd1412, %fd1407;
	ld.shared.f64 	%fd1414, [_ZZ32massMatrixMultiplyConstantKernelILi8ELi12ELi1EEvidPKdS1_S1_S1_S1_S1_S1_PdE13s_QuadToQuadD+488];
	fma.rn.f64 	%fd1415, %fd1414, %fd104, %fd1409;
	ld.shared.f64 	%fd1416, [%r13+5776];
	fma.rn.f64 	%fd1417, %fd133, %fd1416, %fd1411;
	ld.shared.f64 	%fd1418, [%r19+5952];
	fma.rn.f64 	%fd1419, %fd134, %fd1418, %fd1413;
	ld.shared.f64 	%fd1420, [_ZZ32massMatrixMultiplyConstantKernelILi8ELi12ELi1EEvidPKdS1_S1_S1_S1_S1_S1_PdE13s_QuadToQuadD+496];
	fma.rn.f64 	%fd1421, %fd1420, %fd105, %fd1415;
	ld.shared.f64 	%fd1422, [%r13+5784];
	fma.rn.f64 	%fd1423, %fd135, %fd1422, %fd1417;
	ld.shared.f64 	%fd1424, [%r19+6048];
	fma.rn.f64 	%fd1425, %fd136, %fd1424, %fd1419;
	ld.shared.f64 	%fd1426, [_ZZ32massMatrixMultiplyConstantKernelILi8ELi12ELi1EEvidPKdS1_S1_S1_S1_S1_S1_PdE13s_QuadToQuadD+504];
	fma.rn.f64 	%fd1427, %fd1426, %fd106, %fd1421;
	ld.shared.f64 	%fd1428, [%r13+5792];
	fma.rn.f64 	%fd1429, %fd137, %fd1428, %fd1423;
	ld.shared.f64 	%fd1430, [%r19+6144];
	fma.rn.f64 	%fd1431, %fd138, %fd1430, %fd1425;
	ld.shared.f64 	%fd1432, [_ZZ32massMatrixMultiplyConstantKernelILi8ELi12ELi1EEvidPKdS1_S1_S1_S1_S1_S1_PdE13s_QuadToQuadD+512];
	fma.rn.f64 	%fd1433, %fd1432, %fd107, %fd1427;
	ld.shared.f64 	%fd1434, [%r13+5800];
	fma.rn.f64 	%fd1435, %fd139, %fd1434, %fd1429;
	ld.shared.f64 	%fd1436, [%r19+6240];
	fma.rn.f64 	%fd1437, %fd140, %fd1436, %fd1431;
	ld.shared.f64 	%fd1438, [_ZZ32massMatrixMultiplyConstantKernelILi8ELi12ELi1EEvidPKdS1_S1_S1_S1_S1_S1_PdE13s_QuadToQuadD+520];
	fma.rn.f64 	%fd1439, %fd1438, %fd108, %fd1433;
	ld.shared.f64 	%fd1440, [%r13+5808];
	fma.rn.f64 	%fd1441, %fd141, %fd1440, %fd1435;
	ld.shared.f64 	%fd1442, [%r19+6336];
	fma.rn.f64 	%fd1443, %fd142, %fd1442, %fd1437;
	ld.shared.f64 	%fd1444, [_ZZ32massMatrixMultiplyConstantKernelILi8ELi12ELi1EEvidPKdS1_S1_S1_S1_S1_S1_PdE13s_QuadToQuadD+528];
	fma.rn.f64 	%fd1445, %fd1444, %fd109, %fd1439;
	ld.shared.f64 	%fd1446, [%r13+5816];
	fma.rn.f64 	%fd1447, %fd143, %fd1446, %fd1441;
	ld.shared.f64 	%fd1448, [%r19+6432];
	fma.rn.f64 	%fd1449, %fd144, %fd1448, %fd1443;
	ld.shared.f64 	%fd1450, [_ZZ32massMatrixMultiplyConstantKernelILi8ELi12ELi1EEvidPKdS1_S1_S1_S1_S1_S1_PdE13s_QuadToQuadD+536];
	fma.rn.f64 	%fd1451, %fd1450, %fd110, %fd1445;
	ld.shared.f64 	%fd1452, [%r13+5824];
	fma.rn.f64 	%fd1453, %fd145, %fd1452, %fd1447;
	ld.shared.f64 	%fd1454, [%r19+6528];
	fma.rn.f64 	%fd1455, %fd146, %fd1454, %fd1449;
	ld.shared.f64 	%fd1456, [_ZZ32massMatrixMultiplyConstantKernelILi8ELi12ELi1EEvidPKdS1_S1_S1_S1_S1_S1_PdE13s_QuadToQuadD+544];
	fma.rn.f64 	%fd1457, %fd1456, %fd111, %fd1451;
	ld.shared.f64 	%fd1458, [%r13+5832];
	fma.rn.f64 	%fd1459, %fd147, %fd1458, %fd1453;
	ld.shared.f64 	%fd1460, [%r19+6624];
	fma.rn.f64 	%fd1461, %fd148, %fd1460, %fd1455;
	ld.shared.f64 	%fd1462, [_ZZ32massMatrixMultiplyConstantKernelILi8ELi12ELi1EEvidPKdS1_S1_S1_S1_S1_S1_PdE13s_QuadToQuadD+552];
	fma.rn.f64 	%fd1463, %fd1462, %fd112, %fd1457;
	ld.shared.f64 	%fd1464, [%r13+5840];
	fma.rn.f64 	%fd1465, %fd149, %fd1464, %fd1459;
	ld.shared.f64 	%fd1466, [%r19+6720];
	fma.rn.f64 	%fd1467, %fd150, %fd1466, %fd1461;
	ld.shared.f64 	%fd1468, [_ZZ32massMatrixMultiplyConstantKernelILi8ELi12ELi1EEvidPKdS1_S1_S1_S1_S1_S1_PdE13s_QuadToQuadD+560];
	fma.rn.f64 	%fd1469, %fd1468, %fd113, %fd1463;
	ld.shared.f64 	%fd1470, [%r13+5848];
	fma.rn.f64 	%fd1471, %fd151, %fd1470, %fd1465;
	ld.shared.f64 	%fd1472, [%r19+6816];
	fma.rn.f64 	%fd1473, %fd152, %fd1472, %fd1467;
	ld.shared.f64 	%fd1474, [_ZZ32massMatrixMultiplyConstantKernelILi8ELi12ELi1EEvidPKdS1_S1_S1_S1_S1_S1_PdE13s_QuadToQuadD+568];
	fma.rn.f64 	%fd1475, %fd1474, %fd114, %fd1469;
	bar.sync 	0;
	mul.f64 	%fd1476, %fd2640, %fd1473;
	fma.rn.f64 	%fd1477, %fd2639, %fd1471, %fd1476;
	fma.rn.f64 	%fd1478, %fd2641, %fd1475, %fd1477;
	st.shared.f64 	[%r16], %fd1478;
	mul.f64 	%fd1479, %fd2642, %fd1473;
	fma.rn.f64 	%fd1480, %fd2640, %fd1471, %fd1479;
	fma.rn.f64 	%fd1481, %fd2643, %fd1475, %fd1480;
	st.shared.f64 	[%r17], %fd1481;
	mul.f64 	%fd1482, %fd2643, %fd1473;
	fma.rn.f64 	%fd1483, %fd2641, %fd1471, %fd1482;
	fma.rn.f64 	%fd1484, %fd2644, %fd1475, %fd1483;
	mul.f64 	%fd1485, %fd495, %fd2645;
	bar.sync 	0;
	ld.shared.f64 	%fd1486, [%r15];
	mul.f64 	%fd1487, %fd153, %fd1486;
	fma.rn.f64 	%fd1488, %fd1485, %fd108, %fd1487;
	ld.shared.f64 	%fd1489, [%r18];
	fma.rn.f64 	%fd1490, %fd154, %fd1489, %fd1488;
	fma.rn.f64 	%fd307, %fd1484, %fd1408, %fd281;
	ld.shared.f64 	%fd1491, [%r15+8];
	fma.rn.f64 	%fd1492, %fd155, %fd1491, %fd1490;
	ld.shared.f64 	%fd1493, [%r18+96];
	fma.rn.f64 	%fd1494, %fd156, %fd1493, %fd1492;
	fma.rn.f64 	%fd308, %fd1484, %fd1414, %fd282;
	ld.shared.f64 	%fd1495, [%r15+16];
	fma.rn.f64 	%fd1496, %fd158, %fd1495, %fd1494;
	ld.shared.f64 	%fd1497, [%r18+192];
	fma.rn.f64 	%fd1498, %fd159, %fd1497, %fd1496;
	fma.rn.f64 	%fd309, %fd1484, %fd1420, %fd283;
	ld.shared.f64 	%fd1499, [%r15+24];
	fma.rn.f64 	%fd1500, %fd161, %fd1499, %fd1498;
	ld.shared.f64 	%fd1501, [%r18+288];
	fma.rn.f64 	%fd1502, %fd162, %fd1501, %fd1500;
	fma.rn.f64 	%fd310, %fd1484, %fd1426, %fd284;
	ld.shared.f64 	%fd1503, [%r15+32];
	fma.rn.f64 	%fd1504, %fd164, %fd1503, %fd1502;
	ld.shared.f64 	%fd1505, [%r18+384];
	fma.rn.f64 	%fd1506, %fd165, %fd1505, %fd1504;
	fma.rn.f64 	%fd311, %fd1484, %fd1432, %fd292;
	ld.shared.f64 	%fd1507, [%r15+40];
	fma.rn.f64 	%fd1508, %fd167, %fd1507, %fd1506;
	ld.shared.f64 	%fd1509, [%r18+480];
	fma.rn.f64 	%fd1510, %fd168, %fd1509, %fd1508;
	fma.rn.f64 	%fd1511, %fd1484, %fd1438, %fd285;
	ld.shared.f64 	%fd1512, [%r15+48];
	fma.rn.f64 	%fd1513, %fd170, %fd1512, %fd1510;
	ld.shared.f64 	%fd1514, [%r18+576];
	fma.rn.f64 	%fd1515, %fd171, %fd1514, %fd1513;
	fma.rn.f64 	%fd312, %fd1484, %fd1444, %fd286;
	ld.shared.f64 	%fd1516, [%r15+56];
	fma.rn.f64 	%fd1517, %fd173, %fd1516, %fd1515;
	ld.shared.f64 	%fd1518, [%r18+672];
	fma.rn.f64 	%fd1519, %fd174, %fd1518, %fd1517;
	fma.rn.f64 	%fd313, %fd1484, %fd1450, %fd287;
	ld.shared.f64 	%fd1520, [%r15+64];
	fma.rn.f64 	%fd1521, %fd176, %fd1520, %fd1519;
	ld.shared.f64 	%fd1522, [%r18+768];
	fma.rn.f64 	%fd1523, %fd177, %fd1522, %fd1521;
	fma.rn.f64 	%fd314, %fd1484, %fd1456, %fd288;
	ld.shared.f64 	%fd1524, [%r15+72];
	fma.rn.f64 	%fd1525, %fd179, %fd1524, %fd1523;
	ld.shared.f64 	%fd1526, [%r18+864];
	fma.rn.f64 	%fd1527, %fd180, %fd1526, %fd1525;
	fma.rn.f64 	%fd315, %fd1484, %fd1462, %fd289;
	ld.shared.f64 	%fd1528, [%r15+80];
	fma.rn.f64 	%fd1529, %fd182, %fd1528, %fd1527;
	ld.shared.f64 	%fd1530, [%r18+960];
	fma.rn.f64 	%fd1531, %fd183, %fd1530, %fd1529;
	fma.rn.f64 	%fd316, %fd1484, %fd1468, %fd290;
	ld.shared.f64 	%fd1532, [%r15+88];
	fma.rn.f64 	%fd1533, %fd185, %fd1532, %fd1531;
	ld.shared.f64 	%fd1534, [%r18+1056];
	fma.rn.f64 	%fd1535, %fd186, %fd1534, %fd1533;
	fma.rn.f64 	%fd317, %fd1484, %fd1474, %fd291;
	add.f64 	%fd318, %fd1535, %fd1511;
	mov.f64 	%fd2646, 0d0000000000000000;
	mov.f64 	%fd2647, %fd2646;
	mov.f64 	%fd2648, %fd2646;
	mov.f64 	%fd2649, %fd2646;
	mov.f64 	%fd2650, %fd2646;
	mov.f64 	%fd2651, %fd2646;
	mov.f64 	%fd2652, %fd2646;
	@%p8 bra 	$L__BB35_21;
	ld.global.nc.f64 	%fd2646, [%rd1+6912];
	ld.global.nc.f64 	%fd2647, [%rd1+20736];
	ld.global.nc.f64 	%fd2648, [%rd1+34560];
	ld.global.nc.f64 	%fd2649, [%rd1+48384];
	ld.global.nc.f64 	%fd2650, [%rd1+62208];
	ld.global.nc.f64 	%fd2651, [%rd1+76032];
	ld.global.nc.f64 	%fd2652, [%rd1+89856];
$L__BB35_21:
	ld.shared.f64 	%fd1537, [%r13+6912];
	fma.rn.f64 	%fd1538, %fd129, %fd1537, 0d0000000000000000;
	ld.shared.f64 	%fd1539, [%r19+6912];
	fma.rn.f64 	%fd1540, %fd130, %fd1539, 0d0000000000000000;
	ld.shared.f64 	%fd1541, [_ZZ32massMatrixMultiplyConstantKernelILi8ELi12ELi1EEvidPKdS1_S1_S1_S1_S1_S1_PdE13s_QuadToQuadD+576];
	fma.rn.f64 	%fd1542, %fd1541, %fd103, 0d0000000000000000;
	ld.shared.f64 	%fd1543, [%r13+6920];
	fma.rn.f64 	%fd1544, %fd131, %fd1543, %fd1538;
	ld.shared.f64 	%fd1545, [%r19+7008];
	fma.rn.f64 	%fd1546, %fd132, %fd1545, %fd1540;
	ld.shared.f64 	%fd1547, [_ZZ32massMatrixMultiplyConstantKernelILi8ELi12ELi1EEvidPKdS1_S1_S1_S1_S1_S1_PdE13s_QuadToQuadD+584];
	fma.rn.f64 	%fd1548, %fd1547, %fd104, %fd1542;
	ld.shared.f64 	%fd1549, [%r13+6928];
	fma.rn.f64 	%fd1550, %fd133, %fd1549, %fd1544;
	ld.shared.f64 	%fd1551, [%r19+7104];
	fma.rn.f64 	%fd1552, %fd134, %fd1551, %fd1546;
	ld.shared.f64 	%fd1553, [_ZZ32massMatrixMultiplyConstantKernelILi8ELi12ELi1EEvidPKdS1_S1_S1_S1_S1_S1_PdE13s_QuadToQuadD+592];
	fma.rn.f64 	%fd1554, %fd1553, %fd105, %fd1548;
	ld.shared.f64 	%fd1555, [%r13+6936];
	fma.rn.f64 	%fd1556, %fd135, %fd1555, %fd1550;
	ld.shared.f64 	%fd1557, [%r19+7200];
	fma.rn.f64 	%fd1558, %fd136, %fd1557, %fd1552;
	ld.shared.f64 	%fd1559, [_ZZ32massMatrixMultiplyConstantKernelILi8ELi12ELi1EEvidPKdS1_S1_S1_S1_S1_S1_PdE13s_QuadToQuadD+600];
	fma.rn.f64 	%fd1560, %fd1559, %fd106, %fd1554;
	ld.shared.f64 	%fd1561, [%r13+6944];
	fma.rn.f64 	%fd1562, %fd137, %fd1561, %fd1556;
	ld.shared.f64 	%fd1563, [%r19+7296];
	fma.rn.f64 	%fd1564, %fd138, %fd1563, %fd1558;
	ld.shared.f64 	%fd1565, [_ZZ32massMatrixMultiplyConstantKernelILi8ELi12ELi1EEvidPKdS1_S1_S1_S1_S1_S1_PdE13s_QuadToQuadD+608];
	fma.rn.f64 	%fd1566, %fd1565, %fd107, %fd1560;
	ld.shared.f64 	%fd1567, [%r13+6952];
	fma.rn.f64 	%fd1568, %fd139, %fd1567, %fd1562;
	ld.shared.f64 	%fd1569, [%r19+7392];
	fma.rn.f64 	%fd1570, %fd140, %fd1569, %fd1564;
	ld.shared.f64 	%fd1571, [_ZZ32massMatrixMultiplyConstantKernelILi8ELi12ELi1EEvidPKdS1_S1_S1_S1_S1_S1_PdE13s_QuadToQuadD+616];
	fma.rn.f64 	%fd1572, %fd1571, %fd108, %fd1566;
	ld.shared.f64 	%fd1573, [%r13+6960];
	fma.rn.f64 	%fd1574, %fd141, %fd1573, %fd1568;
	ld.shared.f64 	%fd1575, [%r19+7488];
	fma.rn.f64 	%fd1576, %fd142, %fd1575, %fd1570;
	ld.shared.f64 	%fd1577, [_ZZ32massMatrixMultiplyConstantKernelILi8ELi12ELi1EEvidPKdS1_S1_S1_S1_S1_S1_PdE13s_QuadToQuadD+624];
	fma.rn.f64 	%fd1578, %fd1577, %fd109, %fd1572;
	ld.shared.f64 	%fd1579, [%r13+6968];
	fma.rn.f64 	%fd1580, %fd143, %fd1579, %fd1574;
	ld.shared.f64 	%fd1581, [%r19+7584];
	fma.rn.f64 	%fd1582, %fd144, %fd1581, %fd1576;
	ld.shared.f64 	%fd1583, [_ZZ32massMatrixMultiplyConstantKernelILi8ELi12ELi1EEvidPKdS1_S1_S1_S1_S1_S1_PdE13s_QuadToQuadD+632];
	fma.rn.f64 	%fd1584, %fd1583, %fd110, %fd1578;
	ld.shared.f64 	%fd1585, [%r13+6976];
	fma.rn.f64 	%fd1586, %fd145, %fd1585, %fd1580;
	ld.shared.f64 	%fd1587, [%r19+7680];
	fma.rn.f64 	%fd1588, %fd146, %fd1587, %fd1582;
	ld.shared.f64 	%fd1589, [_ZZ32massMatrixMultiplyConstantKernelILi8ELi12ELi1EEvidPKdS1_S1_S1_S1_S1_S1_PdE13s_QuadToQuadD+640];
	fma.rn.f64 	%fd1590, %fd1589, %fd111, %fd1584;
	ld.shared.f64 	%fd1591, [%r13+6984];
	fma.rn.f64 	%fd1592, %fd147, %fd1591, %fd1586;
	ld.shared.f64 	%fd1593, [%r19+7776];
	fma.rn.f64 	%fd1594, %fd148, %fd1593, %fd1588;
	ld.shared.f64 	%fd1595, [_ZZ32massMatrixMultiplyConstantKernelILi8ELi12ELi1EEvidPKdS1_S1_S1_S1_S1_S1_PdE13s_QuadToQuadD+648];
	fma.rn.f64 	%fd1596, %fd1595, %fd112, %fd1590;
	ld.shared.f64 	%fd1597, [%r13+6992];
	fma.rn.f64 	%fd1598, %fd149, %fd1597, %fd1592;
	ld.shared.f64 	%fd1599, [%r19+7872];
	fma.rn.f64 	%fd1600, %fd150, %fd1599, %fd1594;
	ld.shared.f64 	%fd1601, [_ZZ32massMatrixMultiplyConstantKernelILi8ELi12ELi1EEvidPKdS1_S1_S1_S1_S1_S1_PdE13s_QuadToQuadD+656];
	fma.rn.f64 	%fd1602, %fd1601, %fd113, %fd1596;
	ld.shared.f64 	%fd1603, [%r13+7000];
	fma.rn.f64 	%fd1604, %fd151, %fd1603, %fd1598;
	ld.shared.f64 	%fd1605, [%r19+7968];
	fma.rn.f64 	%fd1606, %fd152, %fd1605, %fd1600;
	ld.shared.f64 	%fd1607, [_ZZ32massMatrixMultiplyConstantKernelILi8ELi12ELi1EEvidPKdS1_S1_S1_S1_S1_S1_PdE13s_QuadToQuadD+664];
	fma.rn.f64 	%fd1608, %fd1607, %fd114, %fd1602;
	bar.sync 	0;
	mul.f64 	%fd1609, %fd2647, %fd1606;
	fma.rn.f64 	%fd1610, %fd2646, %fd1604, %fd1609;
	fma.rn.f64 	%fd1611, %fd2648, %fd1608, %fd1610;
	st.shared.f64 	[%r16], %fd1611;
	mul.f64 	%fd1612, %fd2649, %fd1606;
	fma.rn.f64 	%fd1613, %fd2647, %fd1604, %fd1612;
	fma.rn.f64 	%fd1614, %fd2650, %fd1608, %fd1613;
	st.shared.f64 	[%r17], %fd1614;
	mul.f64 	%fd1615, %fd2650, %fd1606;
	fma.rn.f64 	%fd1616, %fd2648, %fd1604, %fd1615;
	fma.rn.f64 	%fd1617, %fd2651, %fd1608, %fd1616;
	mul.f64 	%fd1618, %fd495, %fd2652;
	bar.sync 	0;
	ld.shared.f64 	%fd1619, [%r15];
	mul.f64 	%fd1620, %fd153, %fd1619;
	fma.rn.f64 	%fd1621, %fd1618, %fd109, %fd1620;
	ld.shared.f64 	%fd1622, [%r18];
	fma.rn.f64 	%fd1623, %fd154, %fd1622, %fd1621;
	fma.rn.f64 	%fd333, %fd1617, %fd1541, %fd307;
	ld.shared.f64 	%fd1624, [%r15+8];
	fma.rn.f64 	%fd1625, %fd155, %fd1624, %fd1623;
	ld.shared.f64 	%fd1626, [%r18+96];
	fma.rn.f64 	%fd1627, %fd156, %fd1626, %fd1625;
	fma.rn.f64 	%fd334, %fd1617, %fd1547, %fd308;
	ld.shared.f64 	%fd1628, [%r15+16];
	fma.rn.f64 	%fd1629, %fd158, %fd1628, %fd1627;
	ld.shared.f64 	%fd1630, [%r18+192];
	fma.rn.f64 	%fd1631, %fd159, %fd1630, %fd1629;
	fma.rn.f64 	%fd335, %fd1617, %fd1553, %fd309;
	ld.shared.f64 	%fd1632, [%r15+24];
	fma.rn.f64 	%fd1633, %fd161, %fd1632, %fd1631;
	ld.shared.f64 	%fd1634, [%r18+288];
	fma.rn.f64 	%fd1635, %fd162, %fd1634, %fd1633;
	fma.rn.f64 	%fd336, %fd1617, %fd1559, %fd310;
	ld.shared.f64 	%fd1636, [%r15+32];
	fma.rn.f64 	%fd1637, %fd164, %fd1636, %fd1635;
	ld.shared.f64 	%fd1638, [%r18+384];
	fma.rn.f64 	%fd1639, %fd165, %fd1638, %fd1637;
	fma.rn.f64 	%fd337, %fd1617, %fd1565, %fd311;
	ld.shared.f64 	%fd1640, [%r15+40];
	fma.rn.f64 	%fd1641, %fd167, %fd1640, %fd1639;
	ld.shared.f64 	%fd1642, [%r18+480];
	fma.rn.f64 	%fd1643, %fd168, %fd1642, %fd1641;
	fma.rn.f64 	%fd338, %fd1617, %fd1571, %fd318;
	ld.shared.f64 	%fd1644, [%r15+48];
	fma.rn.f64 	%fd1645, %fd170, %fd1644, %fd1643;
	ld.shared.f64 	%fd1646, [%r18+576];
	fma.rn.f64 	%fd1647, %fd171, %fd1646, %fd1645;
	fma.rn.f64 	%fd1648, %fd1617, %fd1577, %fd312;
	ld.shared.f64 	%fd1649, [%r15+56];
	fma.rn.f64 	%fd1650, %fd173, %fd1649, %fd1647;
	ld.shared.f64 	%fd1651, [%r18+672];
	fma.rn.f64 	%fd1652, %fd174, %fd1651, %fd1650;
	fma.rn.f64 	%fd339, %fd1617, %fd1583, %fd313;
	ld.shared.f64 	%fd1653, [%r15+64];
	fma.rn.f64 	%fd1654, %fd176, %fd1653, %fd1652;
	ld.shared.f64 	%fd1655, [%r18+768];
	fma.rn.f64 	%fd1656, %fd177, %fd1655, %fd1654;
	fma.rn.f64 	%fd340, %fd1617, %fd1589, %fd314;
	ld.shared.f64 	%fd1657, [%r15+72];
	fma.rn.f64 	%fd1658, %fd179, %fd1657, %fd1656;
	ld.shared.f64 	%fd1659, [%r18+864];
	fma.rn.f64 	%fd1660, %fd180, %fd1659, %fd1658;
	fma.rn.f64 	%fd341, %fd1617, %fd1595, %fd315;
	ld.shared.f64 	%fd1661, [%r15+80];
	fma.rn.f64 	%fd1662, %fd182, %fd1661, %fd1660;
	ld.shared.f64 	%fd1663, [%r18+960];
	fma.rn.f64 	%fd1664, %fd183, %fd1663, %fd1662;
	fma.rn.f64 	%fd342, %fd1617, %fd1601, %fd316;
	ld.shared.f64 	%fd1665, [%r15+88];
	fma.rn.f64 	%fd1666, %fd185, %fd1665, %fd1664;
	ld.shared.f64 	%fd1667, [%r18+1056];
	fma.rn.f64 	%fd1668, %fd186, %fd1667, %fd1666;
	fma.rn.f64 	%fd343, %fd1617, %fd1607, %fd317;
	add.f64 	%fd344, %fd1668, %fd1648;
	mov.f64 	%fd2653, 0d0000000000000000;
	mov.f64 	%fd2654, %fd2653;
	mov.f64 	%fd2655, %fd2653;
	mov.f64 	%fd2656, %fd2653;
	mov.f64 	%fd2657, %fd2653;
	mov.f64 	%fd2658, %fd2653;
	mov.f64 	%fd2659, %fd2653;
	@%p8 bra 	$L__BB35_23;
	ld.global.nc.f64 	%fd2653, [%rd1+8064];
	ld.global.nc.f64 	%fd2654, [%rd1+21888];
	ld.global.nc.f64 	%fd2655, [%rd1+35712];
	ld.global.nc.f64 	%fd2656, [%rd1+49536];
	ld.global.nc.f64 	%fd2657, [%rd1+63360];
	ld.global.nc.f64 	%fd2658, [%rd1+77184];
	ld.global.nc.f64 	%fd2659, [%rd1+91008];
$L__BB35_23:
	ld.shared.f64 	%fd1670, [%r13+8064];
	fma.rn.f64 	%fd1671, %fd129, %fd1670, 0d0000000000000000;
	ld.shared.f64 	%fd1672, [%r19+8064];
	fma.rn.f64 	%fd1673, %fd130, %fd1672, 0d0000000000000000;
	ld.shared.f64 	%fd1674, [_ZZ32massMatrixMultiplyConstantKernelILi8ELi12ELi1EEvidPKdS1_S1_S1_S1_S1_S1_PdE13s_QuadToQuadD+672];
	fma.rn.f64 	%fd1675, %fd1674, %fd103, 0d0000000000000000;
	ld.shared.f64 	%fd1676, [%r13+8072];
	fma.rn.f64 	%fd1677, %fd131, %fd1676, %fd1671;
	ld.shared.f64 	%fd1678, [%r19+8160];
	fma.rn.f64 	%fd1679, %fd132, %fd1678, %fd1673;
	ld.shared.f64 	%fd1680, [_ZZ32massMatrixMultiplyConstantKernelILi8ELi12ELi1EEvidPKdS1_S1_S1_S1_S1_S1_PdE13s_QuadToQuadD+680];
	fma.rn.f64 	%fd1681, %fd1680, %fd104, %fd1675;
	ld.shared.f64 	%fd1682, [%r13+8080];
	fma.rn.f64 	%fd1683, %fd133, %fd1682, %fd1677;
	ld.shared.f64 	%fd1684, [%r19+8256];
	fma.rn.f64 	%fd1685, %fd134, %fd1684, %fd1679;
	ld.shared.f64 	%fd1686, [_ZZ32massMatrixMultiplyConstantKernelILi8ELi12ELi1EEvidPKdS1_S1_S1_S1_S1_S1_PdE13s_QuadToQuadD+688];
	fma.rn.f64 	%fd1687, %fd1686, %fd105, %fd1681;
	ld.shared.f64 	%fd1688, [%r13+8088];
	fma.rn.f64 	%fd1689, %fd135, %fd1688, %fd1683;
	ld.shared.f64 	%fd1690, [%r19+8352];
	fma.rn.f64 	%fd1691, %fd136, %fd1690, %fd1685;
	ld.shared.f64 	%fd1692, [_ZZ32massMatrixMultiplyConstantKernelILi8ELi12ELi1EEvidPKdS1_S1_S1_S1_S1_S1_PdE13s_QuadToQuadD+696];
	fma.rn.f64 	%fd1693, %fd1692, %fd106, %fd1687;
	ld.shared.f64 	%fd1694, [%r13+8096];
	fma.rn.f64 	%fd1695, %fd137, %fd1694, %fd1689;
	ld.shared.f64 	%fd1696, [%r19+8448];
	fma.rn.f64 	%fd1697, %fd138, %fd1696, %fd1691;
	ld.shared.f64 	%fd1698, [_ZZ32massMatrixMultiplyConstantKernelILi8ELi12ELi1EEvidPKdS1_S1_S1_S1_S1_S1_PdE13s_QuadToQuadD+704];
	fma.rn.f64 	%fd1699, %fd1698, %fd107, %fd1693;
	ld.shared.f64 	%fd1700, [%r13+8104];
	fma.rn.f64 	%fd1701, %fd139, %fd1700, %fd1695;
	ld.shared.f64 	%fd1702, [%r19+8544];
	fma.rn.f64 	%fd1703, %fd140, %fd1702, %fd1697;
	ld.shared.f64 	%fd1704, [_ZZ32massMatrixMultiplyConstantKernelILi8ELi12ELi1EEvidPKdS1_S1_S1_S1_S1_S1_PdE13s_QuadToQuadD+712];
	fma.rn.f64 	%fd1705, %fd1704, %fd108, %fd1699;
	ld.shared.f64 	%fd1706, [%r13+8112];
	fma.rn.f64 	%fd1707, %fd141, %fd1706, %fd1701;
	ld.shared.f64 	%fd1708, [%r19+8640];
	fma.rn.f64 	%fd1709, %fd142, %fd1708, %fd1703;
	ld.shared.f64 	%fd1710, [_ZZ32massMatrixMultiplyConstantKernelILi8ELi12ELi1EEvidPKdS1_S1_S1_S1_S1_S1_PdE13s_QuadToQuadD+720];
	fma.rn.f64 	%fd1711, %fd1710, %fd109, %fd1705;
	ld.shared.f64 	%fd1712, [%r13+8120];
	fma.rn.f64 	%fd1713, %fd143, %fd1712, %fd1707;
	ld.shared.f64 	%fd1714, [%r19+8736];
	fma.rn.f64 	%fd1715, %fd144, %fd1714, %fd1709;
	ld.shared.f64 	%fd1716, [_ZZ32massMatrixMultiplyConstantKernelILi8ELi12ELi1EEvidPKdS1_S1_S1_S1_S1_S1_PdE13s_QuadToQuadD+728];
	fma.rn.f64 	%fd1717, %fd1716, %fd110, %fd1711;
	ld.shared.f64 	%fd1718, [%r13+8128];
	fma.rn.f64 	%fd1719, %fd145, %fd1718, %fd1713;
	ld.shared.f64 	%fd1720, [%r19+8832];
	fma.rn.f64 	%fd1721, %fd146, %fd1720, %fd1715;
	ld.shared.f64 	%fd1722, [_ZZ32massMatrixMultiplyConstantKernelILi8ELi12ELi1EEvidPKdS1_S1_S1_S1_S1_S1_PdE13s_QuadToQuadD+736];
	fma.rn.f64 	%fd1723, %fd1722, %fd111, %fd1717;
	ld.shared.f64 	%fd1724, [%r13+8136];
	fma.rn.f64 	%fd1725, %fd147, %fd1724, %fd1719;
	ld.shared.f64 	%fd1726, [%r19+8928];
	fma.rn.f64 	%fd1727, %fd148, %fd1726, %fd1721;
	ld.shared.f64 	%fd1728, [_ZZ32massMatrixMultiplyConstantKernelILi8ELi12ELi1EEvidPKdS1_S1_S1_S1_S1_S1_PdE13s_QuadToQuadD+744];
	fma.rn.f64 	%fd1729, %fd1728, %fd112, %fd1723;
	ld.shared.f64 	%fd1730, [%r13+8144];
	fma.rn.f64 	%fd1731, %fd149, %fd1730, %fd1725;
	ld.shared.f64 	%fd1732, [%r19+9024];
	fma.rn.f64 	%fd1733, %fd150, %fd1732, %fd1727;
	ld.shared.f64 	%fd1734, [_ZZ32massMatrixMultiplyConstantKernelILi8ELi12ELi1EEvidPKdS1_S1_S1_S1_S1_S1_PdE13s_QuadToQuadD+752];
	fma.rn.f64 	%fd1735, %fd1734, %fd113, %fd1729;
	ld.shared.f64 	%fd1736, [%r13+8152];
	fma.rn.f64 	%fd1737, %fd151, %fd1736, %fd1731;
	ld.shared.f64 	%fd1738, [%r19+9120];
	fma.rn.f64 	%fd1739, %fd152, %fd1738, %fd1733;
	ld.shared.f64 	%fd1740, [_ZZ32massMatrixMultiplyConstantKernelILi8ELi12ELi1EEvidPKdS1_S1_S1_S1_S1_S1_PdE13s_QuadToQuadD+760];
	fma.rn.f64 	%fd1741, %fd1740, %fd114, %fd1735;
	bar.sync 	0;
	mul.f64 	%fd1742, %fd2654, %fd1739;
	fma.rn.f64 	%fd1743, %fd2653, %fd1737, %fd1742;
	fma.rn.f64 	%fd1744, %fd2655, %fd1741, %fd1743;
	st.shared.f64 	[%r16], %fd1744;
	mul.f64 	%fd1745, %fd2656, %fd1739;
	fma.rn.f64 	%fd1746, %fd2654, %fd1737, %fd1745;
	fma.rn.f64 	%fd1747, %fd2657, %fd1741, %fd1746;
	st.shared.f64 	[%r17], %fd1747;
	mul.f64 	%fd1748, %fd2657, %fd1739;
	fma.rn.f64 	%fd1749, %fd2655, %fd1737, %fd1748;
	fma.rn.f64 	%fd1750, %fd2658, %fd1741, %fd1749;
	mul.f64 	%fd1751, %fd495, %fd2659;
	bar.sync 	0;
	ld.shared.f64 	%fd1752, [%r15];
	mul.f64 	%fd1753, %fd153, %fd1752;
	fma.rn.f64 	%fd1754, %fd1751, %fd110, %fd1753;
	ld.shared.f64 	%fd1755, [%r18];
	fma.rn.f64 	%fd1756, %fd154, %fd1755, %fd1754;
	fma.rn.f64 	%fd359, %fd1750, %fd1674, %fd333;
	ld.shared.f64 	%fd1757, [%r15+8];
	fma.rn.f64 	%fd1758, %fd155, %fd1757, %fd1756;
	ld.shared.f64 	%fd1759, [%r18+96];
	fma.rn.f64 	%fd1760, %fd156, %fd1759, %fd1758;
	fma.rn.f64 	%fd360, %fd1750, %fd1680, %fd334;
	ld.shared.f64 	%fd1761, [%r15+16];
	fma.rn.f64 	%fd1762, %fd158, %fd1761, %fd1760;
	ld.shared.f64 	%fd1763, [%r18+192];
	fma.rn.f64 	%fd1764, %fd159, %fd1763, %fd1762;
	fma.rn.f64 	%fd361, %fd1750, %fd1686, %fd335;
	ld.shared.f64 	%fd1765, [%r15+24];
	fma.rn.f64 	%fd1766, %fd161, %fd1765, %fd1764;
	ld.shared.f64 	%fd1767, [%r18+288];
	fma.rn.f64 	%fd1768, %fd162, %fd1767, %fd1766;
	fma.rn.f64 	%fd362, %fd1750, %fd1692, %fd336;
	ld.shared.f64 	%fd1769, [%r15+32];
	fma.rn.f64 	%fd1770, %fd164, %fd1769, %fd1768;
	ld.shared.f64 	%fd1771, [%r18+384];
	fma.rn.f64 	%fd1772, %fd165, %fd1771, %fd1770;
	fma.rn.f64 	%fd363, %fd1750, %fd1698, %fd337;
	ld.shared.f64 	%fd1773, [%r15+40];
	fma.rn.f64 	%fd1774, %fd167, %fd1773, %fd1772;
	ld.shared.f64 	%fd1775, [%r18+480];
	fma.rn.f64 	%fd1776, %fd168, %fd1775, %fd1774;
	fma.rn.f64 	%fd364, %fd1750, %fd1704, %fd338;
	ld.shared.f64 	%fd1777, [%r15+48];
	fma.rn.f64 	%fd1778, %fd170, %fd1777, %fd1776;
	ld.shared.f64 	%fd1779, [%r18+576];
	fma.rn.f64 	%fd1780, %fd171, %fd1779, %fd1778;
	fma.rn.f64 	%fd365, %fd1750, %fd1710, %fd344;
	ld.shared.f64 	%fd1781, [%r15+56];
	fma.rn.f64 	%fd1782, %fd173, %fd1781, %fd1780;
	ld.shared.f64 	%fd1783, [%r18+672];
	fma.rn.f64 	%fd1784, %fd174, %fd1783, %fd1782;
	fma.rn.f64 	%fd1785, %fd1750, %fd1716, %fd339;
	ld.shared.f64 	%fd1786, [%r15+64];
	fma.rn.f64 	%fd1787, %fd176, %fd1786, %fd1784;
	ld.shared.f64 	%fd1788, [%r18+768];
	fma.rn.f64 	%fd1789, %fd177, %fd1788, %fd1787;
	fma.rn.f64 	%fd366, %fd1750, %fd1722, %fd340;
	ld.shared.f64 	%fd1790, [%r15+72];
	fma.rn.f64 	%fd1791, %fd179, %fd1790, %fd1789;
	ld.shared.f64 	%fd1792, [%r18+864];
	fma.rn.f64 	%fd1793, %fd180, %fd1792, %fd1791;
	fma.rn.f64 	%fd367, %fd1750, %fd1728, %fd341;
	ld.shared.f64 	%fd1794, [%r15+80];
	fma.rn.f64 	%fd1795, %fd182, %fd1794, %fd1793;
	ld.shared.f64 	%fd1796, [%r18+960];
	fma.rn.f64 	%fd1797, %fd183, %fd1796, %fd1795;
	fma.rn.f64 	%fd368, %fd1750, %fd1734, %fd342;
	ld.shared.f64 	%fd1798, [%r15+88];
	fma.rn.f64 	%fd1799, %fd185, %fd1798, %fd1797;
	ld.shared.f64 	%fd1800, [%r18+1056];
	fma.rn.f64 	%fd1801, %fd186, %fd1800, %fd1799;
	fma.rn.f64 	%fd369, %fd1750, %fd1740, %fd343;
	add.f64 	%fd370, %fd1801, %fd1785;
	mov.f64 	%fd2660, 0d0000000000000000;
	mov.f64 	%fd2661, %fd2660;
	mov.f64 	%fd2662, %fd2660;
	mov.f64 	%fd2663, %fd2660;
	mov.f64 	%fd2664, %fd2660;
	mov.f64 	%fd2665, %fd2660;
	mov.f64 	%fd2666, %fd2660;
	@%p8 bra 	$L__BB35_25;
	ld.global.nc.f64 	%fd2660, [%rd1+9216];
	ld.global.nc.f64 	%fd2661, [%rd1+23040];
	ld.global.nc.f64 	%fd2662, [%rd1+36864];
	ld.global.nc.f64 	%fd2663, [%rd1+50688];
	ld.global.nc.f64 	%fd2664, [%rd1+64512];
	ld.global.nc.f64 	%fd2665, [%rd1+78336];
	ld.global.nc.f64 	%fd2666, [%rd1+92160];
$L__BB35_25:
	ld.shared.f64 	%fd1803, [%r13+9216];
	fma.rn.f64 	%fd1804, %fd129, %fd1803, 0d0000000000000000;
	ld.shared.f64 	%fd1805, [%r19+9216];
	fma.rn.f64 	%fd1806, %fd130, %fd1805, 0d0000000000000000;
	ld.shared.f64 	%fd1807, [_ZZ32massMatrixMultiplyConstantKernelILi8ELi12ELi1EEvidPKdS1_S1_S1_S1_S1_S1_PdE13s_QuadToQuadD+768];
	fma.rn.f64 	%fd1808, %fd1807, %fd103, 0d0000000000000000;
	ld.shared.f64 	%fd1809, [%r13+9224];
	fma.rn.f64 	%fd1810, %fd131, %fd1809, %fd1804;
	ld.shared.f64 	%fd1811, [%r19+9312];
	fma.rn.f64 	%fd1812, %fd132, %fd1811, %fd1806;
	ld.shared.f64 	%fd1813, [_ZZ32massMatrixMultiplyConstantKernelILi8ELi12ELi1EEvidPKdS1_S1_S1_S1_S1_S1_PdE13s_QuadToQuadD+776];
	fma.rn.f64 	%fd1814, %fd1813, %fd104, %fd1808;
	ld.shared.f64 	%fd1815, [%r13+9232];
	fma.rn.f64 	%fd1816, %fd133, %fd1815, %fd1810;
	ld.shared.f64 	%fd1817, [%r19+9408];
	fma.rn.f64 	%fd1818, %fd134, %fd1817, %fd1812;
	ld.shared.f64 	%fd1819, [_ZZ32massMatrixMultiplyConstantKernelILi8ELi12ELi1EEvidPKdS1_S1_S1_S1_S1_S1_PdE13s_QuadToQuadD+784];
	fma.rn.f64 	%fd1820, %fd1819, %fd105, %fd1814;
	ld.shared.f64 	%fd1821, [%r13+9240];
	fma.rn.f64 	%fd1822, %fd135, %fd1821, %fd1816;
	ld.shared.f64 	%fd1823, [%r19+9504];
	fma.rn.f64 	%fd1824, %fd136, %fd1823, %fd1818;
	ld.shared.f64 	%fd1825, [_ZZ32massMatrixMultiplyConstantKernelILi8ELi12ELi1EEvidPKdS1_S1_S1_S1_S1_S1_PdE13s_QuadToQuadD+792];
	fma.rn.f64 	%fd1826, %fd1825, %fd106, %fd1820;
	ld.shared.f64 	%fd1827, [%r13+9248];
	fma.rn.f64 	%fd1828, %fd137, %fd1827, %fd1822;
	ld.shared.f64 	%fd1829, [%r19+9600];
	fma.rn.f64 	%fd1830, %fd138, %fd1829, %fd1824;
	ld.shared.f64 	%fd1831, [_ZZ32massMatrixMultiplyConstantKernelILi8ELi12ELi1EEvidPKdS1_S1_S1_S1_S1_S1_PdE13s_QuadToQuadD+800];
	fma.rn.f64 	%fd1832, %fd1831, %fd107, %fd1826;
	ld.shared.f64 	%fd1833, [%r13+9256];
	fma.rn.f64 	%fd1834, %fd139, %fd1833, %fd1828;
	ld.shared.f64 	%fd1835, [%r19+9696];
	fma.rn.f64 	%fd1836, %fd140, %fd1835, %fd1830;
	ld.shared.f64 	%fd1837, [_ZZ32massMatrixMultiplyConstantKernelILi8ELi12ELi1EEvidPKdS1_S1_S1_S1_S1_S1_PdE13s_QuadToQuadD+808];
	fma.rn.f64 	%fd1838, %fd1837, %fd108, %fd1832;
	ld.shared.f64 	%fd1839, [%r13+9264];
	fma.rn.f64 	%fd1840, %fd141, %fd1839, %fd1834;
	ld.shared.f64 	%fd1841, [%r19+9792];
	fma.rn.f64 	%fd1842, %fd142, %fd1841, %fd1836;
	ld.shared.f64 	%fd1843, [_ZZ32massMatrixMultiplyConstantKernelILi8ELi12ELi1EEvidPKdS1_S1_S1_S1_S1_S1_PdE13s_QuadToQuadD+816];
	fma.rn.f64 	%fd1844, %fd1843, %fd109, %fd1838;
	ld.shared.f64 	%fd1845, [%r13+9272];
	fma.rn.f64 	%fd1846, %fd143, %fd1845, %fd1840;
	ld.shared.f64 	%fd1847, [%r19+9888];
	fma.rn.f64 	%fd1848, %fd144, %fd1847, %fd1842;
	ld.shared.f64 	%fd1849, [_ZZ32massMatrixMultiplyConstantKernelILi8ELi12ELi1EEvidPKdS1_S1_S1_S1_S1_S1_PdE13s_QuadToQuadD+824];
	fma.rn.f64 	%fd1850, %fd1849, %fd110, %fd1844;
	ld.shared.f64 	%fd1851, [%r13+9280];
	fma.rn.f64 	%fd1852, %fd145, %fd1851, %fd1846;
	ld.shared.f64 	%fd1853, [%r19+9984];
	fma.rn.f64 	%fd1854, %fd146, %fd1853, %fd1848;
	ld.shared.f64 	%fd1855, [_ZZ32massMatrixMultiplyConstantKernelILi8ELi12ELi1EEvidPKdS1_S1_S1_S1_S1_S1_PdE13s_QuadToQuadD+832];
	fma.rn.f64 	%fd1856, %fd1855, %fd111, %fd1850;
	ld.shared.f64 	%fd1857, [%r13+9288];
	fma.rn.f64 	%fd1858, %fd147, %fd1857, %fd1852;
	ld.shared.f64 	%fd1859, [%r19+10080];
	fma.rn.f64 	%fd1860, %fd148, %fd1859, %fd1854;
	ld.shared.f64 	%fd1861, [_ZZ32massMatrixMultiplyConstantKernelILi8ELi12ELi1EEvidPKdS1_S1_S1_S1_S1_S1_PdE13s_QuadToQuadD+840];
	fma.rn.f64 	%fd1862, %fd1861, %fd112, %fd1856;
	ld.shared.f64 	%fd1863, [%r13+9296];
	fma.rn.f64 	%fd1864, %fd149, %fd1863, %fd1858;
	ld.shared.f64 	%fd1865, [%r19+10176];
	fma.rn.f64 	%fd1866, %fd150, %fd1865, %fd1860;
	ld.shared.f64 	%fd1867, [_ZZ32massMatrixMultiplyConstantKernelILi8ELi12ELi1EEvidPKdS1_S1_S1_S1_S1_S1_PdE13s_QuadToQuadD+848];
	fma.rn.f64 	%fd1868, %fd1867, %fd113, %fd1862;
	ld.shared.f64 	%fd1869, [%r13+9304];
	fma.rn.f64 	%fd1870, %fd151, %fd1869, %fd1864;
	ld.shared.f64 	%fd1871, [%r19+10272];
	fma.rn.f64 	%fd1872, %fd152, %fd1871, %fd1866;
	ld.shared.f64 	%fd1873, [_ZZ32massMatrixMultiplyConstantKernelILi8ELi12ELi1EEvidPKdS1_S1_S1_S1_S1_S1_PdE13s_QuadToQuadD+856];
	fma.rn.f64 	%fd1874, %fd1873, %fd114, %fd1868;
	bar.sync 	0;
	mul.f64 	%fd1875, %fd2661, %fd1872;
	fma.rn.f64 	%fd1876, %fd2660, %fd1870, %fd1875;
	fma.rn.f64 	%fd1877, %fd2662, %fd1874, %fd1876;
	st.shared.f64 	[%r16], %fd1877;
	mul.f64 	%fd1878, %fd2663, %fd1872;
	fma.rn.f64 	%fd1879, %fd2661, %fd1870, %fd1878;
	fma.rn.f64 	%fd1880, %fd2664, %fd1874, %fd1879;
	st.shared.f64 	[%r17], %fd1880;
	mul.f64 	%fd1881, %fd2664, %fd1872;
	fma.rn.f64 	%fd1882, %fd2662, %fd1870, %fd1881;
	fma.rn.f64 	%fd1883, %fd2665, %fd1874, %fd1882;
	mul.f64 	%fd1884, %fd495, %fd2666;
	bar.sync 	0;
	ld.shared.f64 	%fd1885, [%r15];
	mul.f64 	%fd1886, %fd153, %fd1885;
	fma.rn.f64 	%fd1887, %fd1884, %fd111, %fd1886;
	ld.shared.f64 	%fd1888, [%r18];
	fma.rn.f64 	%fd1889, %fd154, %fd1888, %fd1887;
	fma.rn.f64 	%fd385, %fd1883, %fd1807, %fd359;
	ld.shared.f64 	%fd1890, [%r15+8];
	fma.rn.f64 	%fd1891, %fd155, %fd1890, %fd1889;
	ld.shared.f64 	%fd1892, [%r18+96];
	fma.rn.f64 	%fd1893, %fd156, %fd1892, %fd1891;
	fma.rn.f64 	%fd386, %fd1883, %fd1813, %fd360;
	ld.shared.f64 	%fd1894, [%r15+16];
	fma.rn.f64 	%fd1895, %fd158, %fd1894, %fd1893;
	ld.shared.f64 	%fd1896, [%r18+192];
	fma.rn.f64 	%fd1897, %fd159, %fd1896, %fd1895;
	fma.rn.f64 	%fd387, %fd1883, %fd1819, %fd361;
	ld.shared.f64 	%fd1898, [%r15+24];
	fma.rn.f64 	%fd1899, %fd161, %fd1898, %fd1897;
	ld.shared.f64 	%fd1900, [%r18+288];
	fma.rn.f64 	%fd1901, %fd162, %fd1900, %fd1899;
	fma.rn.f64 	%fd388, %fd1883, %fd1825, %fd362;
	ld.shared.f64 	%fd1902, [%r15+32];
	fma.rn.f64 	%fd1903, %fd164, %fd1902, %fd1901;
	ld.shared.f64 	%fd1904, [%r18+384];
	fma.rn.f64 	%fd1905, %fd165, %fd1904, %fd1903;
	fma.rn.f64 	%fd389, %fd1883, %fd1831, %fd363;
	ld.shared.f64 	%fd1906, [%r15+40];
	fma.rn.f64 	%fd1907, %fd167, %fd1906, %fd1905;
	ld.shared.f64 	%fd1908, [%r18+480];
	fma.rn.f64 	%fd1909, %fd168, %fd1908, %fd1907;
	fma.rn.f64 	%fd390, %fd1883, %fd1837, %fd364;
	ld.shared.f64 	%fd1910, [%r15+48];
	fma.rn.f64 	%fd1911, %fd170, %fd1910, %fd1909;
	ld.shared.f64 	%fd1912, [%r18+576];
	fma.rn.f64 	%fd1913, %fd171, %fd1912, %fd1911;
	fma.rn.f64 	%fd391, %fd1883, %fd1843, %fd365;
	ld.shared.f64 	%fd1914, [%r15+56];
	fma.rn.f64 	%fd1915, %fd173, %fd1914, %fd1913;
	ld.shared.f64 	%fd1916, [%r18+672];
	fma.rn.f64 	%fd1917, %fd174, %fd1916, %fd1915;
	fma.rn.f64 	%fd392, %fd1883, %fd1849, %fd370;
	ld.shared.f64 	%fd1918, [%r15+64];
	fma.rn.f64 	%fd1919, %fd176, %fd1918, %fd1917;
	ld.shared.f64 	%fd1920, [%r18+768];
	fma.rn.f64 	%fd1921, %fd177, %fd1920, %fd1919;
	fma.rn.f64 	%fd1922, %fd1883, %fd1855, %fd366;
	ld.shared.f64 	%fd1923, [%r15+72];
	fma.rn.f64 	%fd1924, %fd179, %fd1923, %fd1921;
	ld.shared.f64 	%fd1925, [%r18+864];
	fma.rn.f64 	%fd1926, %fd180, %fd1925, %fd1924;
	fma.rn.f64 	%fd393, %fd1883, %fd1861, %fd367;
	ld.shared.f64 	%fd1927, [%r15+80];
	fma.rn.f64 	%fd1928, %fd182, %fd1927, %fd1926;
	ld.shared.f64 	%fd1929, [%r18+960];
	fma.rn.f64 	%fd1930, %fd183, %fd1929, %fd1928;
	fma.rn.f64 	%fd394, %fd1883, %fd1867, %fd368;
	ld.shared.f64 	%fd1931, [%r15+88];
	fma.rn.f64 	%fd1932, %fd185, %fd1931, %fd1930;
	ld.shared.f64 	%fd1933, [%r18+1056];
	fma.rn.f64 	%fd1934, %fd186, %fd1933, %fd1932;
	fma.rn.f64 	%fd395, %fd1883, %fd1873, %fd369;
	add.f64 	%fd396, %fd1934, %fd1922;
	mov.f64 	%fd2667, 0d0000000000000000;
	mov.f64 	%fd2668, %fd2667;
	mov.f64 	%fd2669, %fd2667;
	mov.f64 	%fd2670, %fd2667;
	mov.f64 	%fd2671, %fd2667;
	mov.f64 	%fd2672, %fd2667;
	mov.f64 	%fd2673, %fd2667;
	@%p8 bra 	$L__BB35_27;
	ld.global.nc.f64 	%fd2667, [%rd1+10368];
	ld.global.nc.f64 	%fd2668, [%rd1+24192];
	ld.global.nc.f64 	%fd2669, [%rd1+38016];
	ld.global.nc.f64 	%fd2670, [%rd1+51840];
	ld.global.nc.f64 	%fd2671, [%rd1+65664];
	ld.global.nc.f64 	%fd2672, [%rd1+79488];
	ld.global.nc.f64 	%fd2673, [%rd1+93312];
$L__BB35_27:
	ld.shared.f64 	%fd1936, [%r13+10368];
	fma.rn.f64 	%fd1937, %fd129, %fd1936, 0d0000000000000000;
	ld.shared.f64 	%fd1938, [%r19+10368];
	fma.rn.f64 	%fd1939, %fd130, %fd1938, 0d0000000000000000;
	ld.shared.f64 	%fd1940, [_ZZ32massMatrixMultiplyConstantKernelILi8ELi12ELi1EEvidPKdS1_S1_S1_S1_S1_S1_PdE13s_QuadToQuadD+864];
	fma.rn.f64 	%fd1941, %fd1940, %fd103, 0d0000000000000000;
	ld.shared.f64 	%fd1942, [%r13+10376];
	fma.rn.f64 	%fd1943, %fd131, %fd1942, %fd1937;
	ld.shared.f64 	%fd1944, [%r19+10464];
	fma.rn.f64 	%fd1945, %fd132, %fd1944, %fd1939;
	ld.shared.f64 	%fd1946, [_ZZ32massMatrixMultiplyConstantKernelILi8ELi12ELi1EEvidPKdS1_S1_S1_S1_S1_S1_PdE13s_QuadToQuadD+872];
	fma.rn.f64 	%fd1947, %fd1946, %fd104, %fd1941;
	ld.shared.f64 	%fd1948, [%r13+10384];
	fma.rn.f64 	%fd1949, %fd133, %fd1948, %fd1943;
	ld.shared.f64 	%fd1950, [%r19+10560];
	fma.rn.f64 	%fd1951, %fd134, %fd1950, %fd1945;
	ld.shared.f64 	%fd1952, [_ZZ32massMatrixMultiplyConstantKernelILi8ELi12ELi1EEvidPKdS1_S1_S1_S1_S1_S1_PdE13s_QuadToQuadD+880];
	fma.rn.f64 	%fd1953, %fd1952, %fd105, %fd1947;
	ld.shared.f64 	%fd1954, [%r13+10392];
	fma.rn.f64 	%fd1955, %fd135, %fd1954, %fd1949;
	ld.shared.f64 	%fd1956, [%r19+10656];
	fma.rn.f64 	%fd1957, %fd136, %fd1956, %fd1951;
	ld.shared.f64 	%fd1958, [_ZZ32massMatrixMultiplyConstantKernelILi8ELi12ELi1EEvidPKdS1_S1_S1_S1_S1_S1_PdE13s_QuadToQuadD+888];
	fma.rn.f64 	%fd1959, %fd1958, %fd106, %fd1953;
	ld.shared.f64 	%fd1960, [%r13+10400];
	fma.rn.f64 	%fd1961, %fd137, %fd1960, %fd1955;
	ld.shared.f64 	%fd1962, [%r19+10752];
	fma.rn.f64 	%fd1963, %fd138, %fd1962, %fd1957;
	ld.shared.f64 	%fd1964, [_ZZ32massMatrixMultiplyConstantKernelILi8ELi12ELi1EEvidPKdS1_S1_S1_S1_S1_S1_PdE13s_QuadToQuadD+896];
	fma.rn.f64 	%fd1965, %fd1964, %fd107, %fd1959;
	ld.shared.f64 	%fd1966, [%r13+10408];
	fma.rn.f64 	%fd1967, %fd139, %fd1966, %fd1961;
	ld.shared.f64 	%fd1968, [%r19+10848];
	fma.rn.f64 	%fd1969, %fd140, %fd1968, %fd1963;
	ld.shared.f64 	%fd1970, [_ZZ32massMatrixMultiplyConstantKernelILi8ELi12ELi1EEvidPKdS1_S1_S1_S1_S1_S1_PdE13s_QuadToQuadD+904];
	fma.rn.f64 	%fd1971, %fd1970, %fd108, %fd1965;
	ld.shared.f64 	%fd1972, [%r13+10416];
	fma.rn.f64 	%fd1973, %fd141, %fd1972, %fd1967;
	ld.shared.f64 	%fd1974, [%r19+10944];
	fma.rn.f64 	%fd1975, %fd142, %fd1974, %fd1969;
	ld.shared.f64 	%fd1976, [_ZZ32massMatrixMultiplyConstantKernelILi8ELi12ELi1EEvidPKdS1_S1_S1_S1_S1_S1_PdE13s_QuadToQuadD+912];
	fma.rn.f64 	%fd1977, %fd1976, %fd109, %fd1971;
	ld.shared.f64 	%fd1978, [%r13+10424];
	fma.rn.f64 	%fd1979, %fd143, %fd1978, %fd1973;
	ld.shared.f64 	%fd1980, [%r19+11040];
	fma.rn.f64 	%fd1981, %fd144, %fd1980, %fd1975;
	ld.shared.f64 	%fd1982, [_ZZ32massMatrixMultiplyConstantKernelILi8ELi12ELi1EEvidPKdS1_S1_S1_S1_S1_S1_PdE13s_QuadToQuadD+920];
	fma.rn.f64 	%fd1983, %fd1982, %fd110, %fd1977;
	ld.shared.f64 	%fd1984, [%r13+10432];
	fma.rn.f64 	%fd1985, %fd145, %fd1984, %fd1979;
	ld.shared.f64 	%fd1986, [%r19+11136];
	fma.rn.f64 	%fd1987, %fd146, %fd1986, %fd1981;
	ld.shared.f64 	%fd1988, [_ZZ32massMatrixMultiplyConstantKernelILi8ELi12ELi1EEvidPKdS1_S1_S1_S1_S1_S1_PdE13s_QuadToQuadD+928];
	fma.rn.f64 	%fd1989, %fd1988, %fd111, %fd1983;
	ld.shared.f64 	%fd1990, [%r13+10440];
	fma.rn.f64 	%fd1991, %fd147, %fd1990, %fd1985;
	ld.shared.f64 	%fd1992, [%r19+11232];
	fma.rn.f64 	%fd1993, %fd148, %fd1992, %fd1987;
	ld.shared.f64 	%fd1994, [_ZZ32massMatrixMultiplyConstantKernelILi8ELi12ELi1EEvidPKdS1_S1_S1_S1_S1_S1_PdE13s_QuadToQuadD+936];
	fma.rn.f64 	%fd1995, %fd1994, %fd112, %fd1989;
	ld.shared.f64 	%fd1996, [%r13+10448];
	fma.rn.f64 	%fd1997, %fd149, %fd1996, %fd1991;
	ld.shared.f64 	%fd1998, [%r19+11328];
	fma.rn.f64 	%fd1999, %fd150, %fd1998, %fd1993;
	ld.shared.f64 	%fd2000, [_ZZ32massMatrixMultiplyConstantKernelILi8ELi12ELi1EEvidPKdS1_S1_S1_S1_S1_S1_PdE13s_QuadToQuadD+944];
	fma.rn.f64 	%fd2001, %fd2000, %fd113, %fd1995;
	ld.shared.f64 	%fd2002, [%r13+10456];
	fma.rn.f64 	%fd2003, %fd151, %fd2002, %fd1997;
	ld.shared.f64 	%fd2004, [%r19+11424];
	fma.rn.f64 	%fd2005, %fd152, %fd2004, %fd1999;
	ld.shared.f64 	%fd2006, [_ZZ32massMatrixMultiplyConstantKernelILi8ELi12ELi1EEvidPKdS1_S1_S1_S1_S1_S1_PdE13s_QuadToQuadD+952];
	fma.rn.f64 	%fd2007, %fd2006, %fd114, %fd2001;
	bar.sync 	0;
	mul.f64 	%fd2008, %fd2668, %fd2005;
	fma.rn.f64 	%fd2009, %fd2667, %fd2003, %fd2008;
	fma.rn.f64 	%fd2010, %fd2669, %fd2007, %fd2009;
	st.shared.f64 	[%r16], %fd2010;
	mul.f64 	%fd2011, %fd2670, %fd2005;
	fma.rn.f64 	%fd2012, %fd2668, %fd2003, %fd2011;
	fma.rn.f64 	%fd2013, %fd2671, %fd2007, %fd2012;
	st.shared.f64 	[%r17], %fd2013;
	mul.f64 	%fd2014, %fd2671, %fd2005;
	fma.rn.f64 	%fd2015, %fd2669, %fd2003, %fd2014;
	fma.rn.f64 	%fd2016, %fd2672, %fd2007, %fd2015;
	mul.f64 	%fd2017, %fd495, %fd2673;
	bar.sync 	0;
	ld.shared.f64 	%fd2018, [%r15];
	mul.f64 	%fd2019, %fd153, %fd2018;
	fma.rn.f64 	%fd2020, %fd2017, %fd112, %fd2019;
	ld.shared.f64 	%fd2021, [%r18];
	fma.rn.f64 	%fd2022, %fd154, %fd2021, %fd2020;
	fma.rn.f64 	%fd411, %fd2016, %fd1940, %fd385;
	ld.shared.f64 	%fd2023, [%r15+8];
	fma.rn.f64 	%fd2024, %fd155, %fd2023, %fd2022;
	ld.shared.f64 	%fd2025, [%r18+96];
	fma.rn.f64 	%fd2026, %fd156, %fd2025, %fd2024;
	fma.rn.f64 	%fd412, %fd2016, %fd1946, %fd386;
	ld.shared.f64 	%fd2027, [%r15+16];
	fma.rn.f64 	%fd2028, %fd158, %fd2027, %fd2026;
	ld.shared.f64 	%fd2029, [%r18+192];
	fma.rn.f64 	%fd2030, %fd159, %fd2029, %fd2028;
	fma.rn.f64 	%fd413, %fd2016, %fd1952, %fd387;
	ld.shared.f64 	%fd2031, [%r15+24];
	fma.rn.f64 	%fd2032, %fd161, %fd2031, %fd2030;
	ld.shared.f64 	%fd2033, [%r18+288];
	fma.rn.f64 	%fd2034, %fd162, %fd2033, %fd2032;
	fma.rn.f64 	%fd414, %fd2016, %fd1958, %fd388;
	ld.shared.f64 	%fd2035, [%r15+32];
	fma.rn.f64 	%fd2036, %fd164, %fd2035, %fd2034;
	ld.shared.f64 	%fd2037, [%r18+384];
	fma.rn.f64 	%fd2038, %fd165, %fd2037, %fd2036;
	fma.rn.f64 	%fd415, %fd2016, %fd1964, %fd389;
	ld.shared.f64 	%fd2039, [%r15+40];
	fma.rn.f64 	%fd2040, %fd167, %fd2039, %fd2038;
	ld.shared.f64 	%fd2041, [%r18+480];
	fma.rn.f64 	%fd2042, %fd168, %fd2041, %fd2040;
	fma.rn.f64 	%fd416, %fd2016, %fd1970, %fd390;
	ld.shared.f64 	%fd2043, [%r15+48];
	fma.rn.f64 	%fd2044, %fd170, %fd2043, %fd2042;
	ld.shared.f64 	%fd2045, [%r18+576];
	fma.rn.f64 	%fd2046, %fd171, %fd2045, %fd2044;
	fma.rn.f64 	%fd417, %fd2016, %fd1976, %fd391;
	ld.shared.f64 	%fd2047, [%r15+56];
	fma.rn.f64 	%fd2048, %fd173, %fd2047, %fd2046;
	ld.shared.f64 	%fd2049, [%r18+672];
	fma.rn.f64 	%fd2050, %fd174, %fd2049, %fd2048;
	fma.rn.f64 	%fd418, %fd2016, %fd1982, %fd392;
	ld.shared.f64 	%fd2051, [%r15+64];
	fma.rn.f64 	%fd2052, %fd176, %fd2051, %fd2050;
	ld.shared.f64 	%fd2053, [%r18+768];
	fma.rn.f64 	%fd2054, %fd177, %fd2053, %fd2052;
	fma.rn.f64 	%fd419, %fd2016, %fd1988, %fd396;
	ld.shared.f64 	%fd2055, [%r15+72];
	fma.rn.f64 	%fd2056, %fd179, %fd2055, %fd2054;
	ld.shared.f64 	%fd2057, [%r18+864];
	fma.rn.f64 	%fd2058, %fd180, %fd2057, %fd2056;
	fma.rn.f64 	%fd2059, %fd2016, %fd1994, %fd393;
	ld.shared.f64 	%fd2060, [%r15+80];
	fma.rn.f64 	%fd2061, %fd182, %fd2060, %fd2058;
	ld.shared.f64 	%fd2062, [%r18+960];
	fma.rn.f64 	%fd2063, %fd183, %fd2062, %fd2061;
	fma.rn.f64 	%fd420, %fd2016, %fd2000, %fd394;
	ld.shared.f64 	%fd2064, [%r15+88];
	fma.rn.f64 	%fd2065, %fd185, %fd2064, %fd2063;
	ld.shared.f64 	%fd2066, [%r18+1056];
	fma.rn.f64 	%fd2067, %fd186, %fd2066, %fd2065;
	fma.rn.f64 	%fd421, %fd2016, %fd2006, %fd395;
	add.f64 	%fd422, %fd2067, %fd2059;
	mov.f64 	%fd2674, 0d0000000000000000;
	mov.f64 	%fd2675, %fd2674;
	mov.f64 	%fd2676, %fd2674;
	mov.f64 	%fd2677, %fd2674;
	mov.f64 	%fd2678, %fd2674;
	mov.f64 	%fd2679, %fd2674;
	mov.f64 	%fd2680, %fd2674;
	@%p8 bra 	$L__BB35_29;
	ld.global.nc.f64 	%fd2674, [%rd1+11520];
	ld.global.nc.f64 	%fd2675, [%rd1+25344];
	ld.global.nc.f64 	%fd2676, [%rd1+39168];
	ld.global.nc.f64 	%fd2677, [%rd1+52992];
	ld.global.nc.f64 	%fd2678, [%rd1+66816];
	ld.global.nc.f64 	%fd2679, [%rd1+80640];
	ld.global.nc.f64 	%fd2680, [%rd1+94464];
$L__BB35_29:
	ld.shared.f64 	%fd2069, [%r13+11520];
	fma.rn.f64 	%fd2070, %fd129, %fd2069, 0d0000000000000000;
	ld.shared.f64 	%fd2071, [%r19+11520];
	fma.rn.f64 	%fd2072, %fd130, %fd2071, 0d0000000000000000;
	ld.shared.f64 	%fd2073, [_ZZ32massMatrixMultiplyConstantKernelILi8ELi12ELi1EEvidPKdS1_S1_S1_S1_S1_S1_PdE13s_QuadToQuadD+960];
	fma.rn.f64 	%fd2074, %fd2073, %fd103, 0d0000000000000000;
	ld.shared.f64 	%fd2075, [%r13+11528];
	fma.rn.f64 	%fd2076, %fd131, %fd2075, %fd2070;
	ld.shared.f64 	%fd2077, [%r19+11616];
	fma.rn.f64 	%fd2078, %fd132, %fd2077, %fd2072;
	ld.shared.f64 	%fd2079, [_ZZ32massMatrixMultiplyConstantKernelILi8ELi12ELi1EEvidPKdS1_S1_S1_S1_S1_S1_PdE13s_QuadToQuadD+968];
	fma.rn.f64 	%fd2080, %fd2079, %fd104, %fd2074;
	ld.shared.f64 	%fd2081, [%r13+11536];
	fma.rn.f64 	%fd2082, %fd133, %fd2081, %fd2076;
	ld.shared.f64 	%fd2083, [%r19+11712];
	fma.rn.f64 	%fd2084, %fd134, %fd2083, %fd2078;
	ld.shared.f64 	%fd2085, [_ZZ32massMatrixMultiplyConstantKernelILi8ELi12ELi1EEvidPKdS1_S1_S1_S1_S1_S1_PdE13s_QuadToQuadD+976];
	fma.rn.f64 	%fd2086, %fd2085, %fd105, %fd2080;
	ld.shared.f64 	%fd2087, [%r13+11544];
	fma.rn.f64 	%fd2088, %fd135, %fd2087, %fd2082;
	ld.shared.f64 	%fd2089, [%r19+11808];
	fma.rn.f64 	%fd2090, %fd136, %fd2089, %fd2084;
	ld.shared.f64 	%fd2091, [_ZZ32massMatrixMultiplyConstantKernelILi8ELi12ELi1EEvidPKdS1_S1_S1_S1_S1_S1_PdE13s_QuadToQuadD+984];
	fma.rn.f64 	%fd2092, %fd2091, %fd106, %fd2086;
	ld.shared.f64 	%fd2093, [%r13+11552];
	fma.rn.f64 	%fd2094, %fd137, %fd2093, %fd2088;
	ld.shared.f64 	%fd2095, [%r19+11904];
	fma.rn.f64 	%fd2096, %fd138, %fd2095, %fd2090;
	ld.shared.f64 	%fd2097, [_ZZ32massMatrixMultiplyConstantKernelILi8ELi12ELi1EEvidPKdS1_S1_S1_S1_S1_S1_PdE13s_QuadToQuadD+992];
	fma.rn.f64 	%fd2098, %fd2097, %fd107, %fd2092;
	ld.shared.f64 	%fd2099, [%r13+11560];
	fma.rn.f64 	%fd2100, %fd139, %fd2099, %fd2094;
	ld.shared.f64 	%fd2101, [%r19+12000];
	fma.rn.f64 	%fd2102, %fd140, %fd2101, %fd2096;
	ld.shared.f64 	%fd2103, [_ZZ32massMatrixMultiplyConstantKernelILi8ELi12ELi1EEvidPKdS1_S1_S1_S1_S1_S1_PdE13s_QuadToQuadD+1000];
	fma.rn.f64 	%fd2104, %fd2103, %fd108, %fd2098;
	ld.shared.f64 	%fd2105, [%r13+11568];
	fma.rn.f64 	%fd2106, %fd141, %fd2105, %fd2100;
	ld.shared.f64 	%fd2107, [%r19+12096];
	fma.rn.f64 	%fd2108, %fd142, %fd2107, %fd2102;
	ld.shared.f64 	%fd2109, [_ZZ32massMatrixMultiplyConstantKernelILi8ELi12ELi1EEvidPKdS1_S1_S1_S1_S1_S1_PdE13s_QuadToQuadD+1008];
	fma.rn.f64 	%fd2110, %fd2109, %fd109, %fd2104;
	ld.shared.f64 	%fd2111, [%r13+11576];
	fma.rn.f64 	%fd2112, %fd143, %fd2111, %fd2106;
	ld.shared.f64 	%fd2113, [%r19+12192];
	fma.rn.f64 	%fd2114, %fd144, %fd2113, %fd2108;
	ld.shared.f64 	%fd2115, [_ZZ32massMatrixMultiplyConstantKernelILi8ELi12ELi1EEvidPKdS1_S1_S1_S1_S1_S1_PdE13s_QuadToQuadD+1016];
	fma.rn.f64 	%fd2116, %fd2115, %fd110, %fd2110;
	ld.shared.f64 	%fd2117, [%r13+11584];
	fma.rn.f64 	%fd2118, %fd145, %fd2117, %fd2112;
	ld.shared.f64 	%fd2119, [%r19+12288];
	fma.rn.f64 	%fd2120, %fd146, %fd2119, %fd2114;
	ld.shared.f64 	%fd2121, [_ZZ32massMatrixMultiplyConstantKernelILi8ELi12ELi1EEvidPKdS1_S1_S1_S1_S1_S1_PdE13s_QuadToQuadD+1024];
	fma.rn.f64 	%fd2122, %fd2121, %fd111, %fd2116;
	ld.shared.f64 	%fd2123, [%r13+11592];
	fma.rn.f64 	%fd2124, %fd147, %fd2123, %fd2118;
	ld.shared.f64 	%fd2125, [%r19+12384];
	fma.rn.f64 	%fd2126, %fd148, %fd2125, %fd2120;
	ld.shared.f64 	%fd2127, [_ZZ32massMatrixMultiplyConstantKernelILi8ELi12ELi1EEvidPKdS1_S1_S1_S1_S1_S1_PdE13s_QuadToQuadD+1032];
	fma.rn.f64 	%fd2128, %fd2127, %fd112, %fd2122;
	ld.shared.f64 	%fd2129, [%r13+11600];
	fma.rn.f64 	%fd2130, %fd149, %fd2129, %fd2124;
	ld.shared.f64 	%fd2131, [%r19+12480];
	fma.rn.f64 	%fd2132, %fd150, %fd2131, %fd2126;
	ld.shared.f64 	%fd2133, [_ZZ32massMatrixMultiplyConstantKernelILi8ELi12ELi1EEvidPKdS1_S1_S1_S1_S1_S1_PdE13s_QuadToQuadD+1040];
	fma.rn.f64 	%fd2134, %fd2133, %fd113, %fd2128;
	ld.shared.f64 	%fd2135, [%r13+11608];
	fma.rn.f64 	%fd2136, %fd151, %fd2135, %fd2130;
	ld.shared.f64 	%fd2137, [%r19+12576];
	fma.rn.f64 	%fd2138, %fd152, %fd2137, %fd2132;
	ld.shared.f64 	%fd2139, [_ZZ32massMatrixMultiplyConstantKernelILi8ELi12ELi1EEvidPKdS1_S1_S1_S1_S1_S1_PdE13s_QuadToQuadD+1048];
	fma.rn.f64 	%fd2140, %fd2139, %fd114, %fd2134;
	bar.sync 	0;
	mul.f64 	%fd2141, %fd2675, %fd2138;
	fma.rn.f64 	%fd2142, %fd2674, %fd2136, %fd2141;
	fma.rn.f64 	%fd2143, %fd2676, %fd2140, %fd2142;
	st.shared.f64 	[%r16], %fd2143;
	mul.f64 	%fd2144, %fd2677, %fd2138;
	fma.rn.f64 	%fd2145, %fd2675, %fd2136, %fd2144;
	fma.rn.f64 	%fd2146, %fd2678, %fd2140, %fd2145;
	st.shared.f64 	[%r17], %fd2146;
	mul.f64 	%fd2147, %fd2678, %fd2138;
	fma.rn.f64 	%fd2148, %fd2676, %fd2136, %fd2147;
	fma.rn.f64 	%fd2149, %fd2679, %fd2140, %fd2148;
	mul.f64 	%fd2150, %fd495, %fd2680;
	bar.sync 	0;
	ld.shared.f64 	%fd2151, [%r15];
	mul.f64 	%fd2152, %fd153, %fd2151;
	fma.rn.f64 	%fd2153, %fd2150, %fd113, %fd2152;
	ld.shared.f64 	%fd2154, [%r18];
	fma.rn.f64 	%fd2155, %fd154, %fd2154, %fd2153;
	fma.rn.f64 	%fd437, %fd2149, %fd2073, %fd411;
	ld.shared.f64 	%fd2156, [%r15+8];
	fma.rn.f64 	%fd2157, %fd155, %fd2156, %fd2155;
	ld.shared.f64 	%fd2158, [%r18+96];
	fma.rn.f64 	%fd2159, %fd156, %fd2158, %fd2157;
	fma.rn.f64 	%fd438, %fd2149, %fd2079, %fd412;
	ld.shared.f64 	%fd2160, [%r15+16];
	fma.rn.f64 	%fd2161, %fd158, %fd2160, %fd2159;
	ld.shared.f64 	%fd2162, [%r18+192];
	fma.rn.f64 	%fd2163, %fd159, %fd2162, %fd2161;
	fma.rn.f64 	%fd439, %fd2149, %fd2085, %fd413;
	ld.shared.f64 	%fd2164, [%r15+24];
	fma.rn.f64 	%fd2165, %fd161, %fd2164, %fd2163;
	ld.shared.f64 	%fd2166, [%r18+288];
	fma.rn.f64 	%fd2167, %fd162, %fd2166, %fd2165;
	fma.rn.f64 	%fd440, %fd2149, %fd2091, %fd414;
	ld.shared.f64 	%fd2168, [%r15+32];
	fma.rn.f64 	%fd2169, %fd164, %fd2168, %fd2167;
	ld.shared.f64 	%fd2170, [%r18+384];
	fma.rn.f64 	%fd2171, %fd165, %fd2170, %fd2169;
	fma.rn.f64 	%fd441, %fd2149, %fd2097, %fd415;
	ld.shared.f64 	%fd2172, [%r15+40];
	fma.rn.f64 	%fd2173, %fd167, %fd2172, %fd2171;
	ld.shared.f64 	%fd2174, [%r18+480];
	fma.rn.f64 	%fd2175, %fd168, %fd2174, %fd2173;
	fma.rn.f64 	%fd442, %fd2149, %fd2103, %fd416;
	ld.shared.f64 	%fd2176, [%r15+48];
	fma.rn.f64 	%fd2177, %fd170, %fd2176, %fd2175;
	ld.shared.f64 	%fd2178, [%r18+576];
	fma.rn.f64 	%fd2179, %fd171, %fd2178, %fd2177;
	fma.rn.f64 	%fd443, %fd2149, %fd2109, %fd417;
	ld.shared.f64 	%fd2180, [%r15+56];
	fma.rn.f64 	%fd2181, %fd173, %fd2180, %fd2179;
	ld.shared.f64 	%fd2182, [%r18+672];
	fma.rn.f64 	%fd2183, %fd174, %fd2182, %fd2181;
	fma.rn.f64 	%fd444, %fd2149, %fd2115, %fd418;
	ld.shared.f64 	%fd2184, [%r15+64];
	fma.rn.f64 	%fd2185, %fd176, %fd2184, %fd2183;
	ld.shared.f64 	%fd2186, [%r18+768];
	fma.rn.f64 	%fd2187, %fd177, %fd2186, %fd2185;
	fma.rn.f64 	%fd445, %fd2149, %fd2121, %fd419;
	ld.shared.f64 	%fd2188, [%r15+72];
	fma.rn.f64 	%fd2189, %fd179, %fd2188, %fd2187;
	ld.shared.f64 	%fd2190, [%r18+864];
	fma.rn.f64 	%fd2191, %fd180, %fd2190, %fd2189;
	fma.rn.f64 	%fd446, %fd2149, %fd2127, %fd422;
	ld.shared.f64 	%fd2192, [%r15+80];
	fma.rn.f64 	%fd2193, %fd182, %fd2192, %fd2191;
	ld.shared.f64 	%fd2194, [%r18+960];
	fma.rn.f64 	%fd2195, %fd183, %fd2194, %fd2193;
	fma.rn.f64 	%fd2196, %fd2149, %fd2133, %fd420;
	ld.shared.f64 	%fd2197, [%r15+88];
	fma.rn.f64 	%fd2198, %fd185, %fd2197, %fd2195;
	ld.shared.f64 	%fd2199, [%r18+1056];
	fma.rn.f64 	%fd2200, %fd186, %fd2199, %fd2198;
	fma.rn.f64 	%fd447, %fd2149, %fd2139, %fd421;
	add.f64 	%fd448, %fd2200, %fd2196;
	mov.f64 	%fd2681, 0d0000000000000000;
	mov.f64 	%fd2682, %fd2681;
	mov.f64 	%fd2683, %fd2681;
	mov.f64 	%fd2684, %fd2681;
	mov.f64 	%fd2685, %fd2681;
	mov.f64 	%fd2686, %fd2681;
	mov.f64 	%fd2687, %fd2681;
	@%p8 bra 	$L__BB35_31;
	ld.global.nc.f64 	%fd2681, [%rd1+12672];
	ld.global.nc.f64 	%fd2682, [%rd1+26496];
	ld.global.nc.f64 	%fd2683, [%rd1+40320];
	ld.global.nc.f64 	%fd2684, [%rd1+54144];
	ld.global.nc.f64 	%fd2685, [%rd1+67968];
	ld.global.nc.f64 	%fd2686, [%rd1+81792];
	ld.global.nc.f64 	%fd2687, [%rd1+95616];
$L__BB35_31:
	setp.gt.u32 	%p19, %r1, 95;
	ld.shared.f64 	%fd2201, [%r13+12672];
	fma.rn.f64 	%fd2202, %fd129, %fd2201, 0d0000000000000000;
	ld.shared.f64 	%fd2203, [%r19+12672];
	fma.rn.f64 	%fd2204, %fd130, %fd2203, 0d0000000000000000;
	ld.shared.f64 	%fd2205, [_ZZ32massMatrixMultiplyConstantKernelILi8ELi12ELi1EEvidPKdS1_S1_S1_S1_S1_S1_PdE13s_QuadToQuadD+1056];
	fma.rn.f64 	%fd2206, %fd2205, %fd103, 0d0000000000000000;
	ld.shared.f64 	%fd2207, [%r13+12680];
	fma.rn.f64 	%fd2208, %fd131, %fd2207, %fd2202;
	ld.shared.f64 	%fd2209, [%r19+12768];
	fma.rn.f64 	%fd2210, %fd132, %fd2209, %fd2204;
	ld.shared.f64 	%fd2211, [_ZZ32massMatrixMultiplyConstantKernelILi8ELi12ELi1EEvidPKdS1_S1_S1_S1_S1_S1_PdE13s_QuadToQuadD+1064];
	fma.rn.f64 	%fd2212, %fd2211, %fd104, %fd2206;
	ld.shared.f64 	%fd2213, [%r13+12688];
	fma.rn.f64 	%fd2214, %fd133, %fd2213, %fd2208;
	ld.shared.f64 	%fd2215, [%r19+12864];
	fma.rn.f64 	%fd2216, %fd134, %fd2215, %fd2210;
	ld.shared.f64 	%fd2217, [_ZZ32massMatrixMultiplyConstantKernelILi8ELi12ELi1EEvidPKdS1_S1_S1_S1_S1_S1_PdE13s_QuadToQuadD+1072];
	fma.rn.f64 	%fd2218, %fd2217, %fd105, %fd2212;
	ld.shared.f64 	%fd2219, [%r13+12696];
	fma.rn.f64 	%fd2220, %fd135, %fd2219, %fd2214;
	ld.shared.f64 	%fd2221, [%r19+12960];
	fma.rn.f64 	%fd2222, %fd136, %fd2221, %fd2216;
	ld.shared.f64 	%fd2223, [_ZZ32massMatrixMultiplyConstantKernelILi8ELi12ELi1EEvidPKdS1_S1_S1_S1_S1_S1_PdE13s_QuadToQuadD+1080];
	fma.rn.f64 	%fd2224, %fd2223, %fd106, %fd2218;
	ld.shared.f64 	%fd2225, [%r13+12704];
	fma.rn.f64 	%fd2226, %fd137, %fd2225, %fd2220;
	ld.shared.f64 	%fd2227, [%r19+13056];
	fma.rn.f64 	%fd2228, %fd138, %fd2227, %fd2222;
	ld.shared.f64 	%fd2229, [_ZZ32massMatrixMultiplyConstantKernelILi8ELi12ELi1EEvidPKdS1_S1_S1_S1_S1_S1_PdE13s_QuadToQuadD+1088];
	fma.rn.f64 	%fd2230, %fd2229, %fd107, %fd2224;
	ld.shared.f64 	%fd2231, [%r13+12712];
	fma.rn.f64 	%fd2232, %fd139, %fd2231, %fd2226;
	ld.shared.f64 	%fd2233, [%r19+13152];
	fma.rn.f64 	%fd2234, %fd140, %fd2233, %fd2228;
	ld.shared.f64 	%fd2235, [_ZZ32massMatrixMultiplyConstantKernelILi8ELi12ELi1EEvidPKdS1_S1_S1_S1_S1_S1_PdE13s_QuadToQuadD+1096];
	fma.rn.f64 	%fd2236, %fd2235, %fd108, %fd2230;
	ld.shared.f64 	%fd2237, [%r13+12720];
	fma.rn.f64 	%fd2238, %fd141, %fd2237, %fd2232;
	ld.shared.f64 	%fd2239, [%r19+13248];
	fma.rn.f64 	%fd2240, %fd142, %fd2239, %fd2234;
	ld.shared.f64 	%fd2241, [_ZZ32massMatrixMultiplyConstantKernelILi8ELi12ELi1EEvidPKdS1_S1_S1_S1_S1_S1_PdE13s_QuadToQuadD+1104];
	fma.rn.f64 	%fd2242, %fd2241, %fd109, %fd2236;
	ld.shared.f64 	%fd2243, [%r13+12728];
	fma.rn.f64 	%fd2244, %fd143, %fd2243, %fd2238;
	ld.shared.f64 	%fd2245, [%r19+13344];
	fma.rn.f64 	%fd2246, %fd144, %fd2245, %fd2240;
	ld.shared.f64 	%fd2247, [_ZZ32massMatrixMultiplyConstantKernelILi8ELi12ELi1EEvidPKdS1_S1_S1_S1_S1_S1_PdE13s_QuadToQuadD+1112];
	fma.rn.f64 	%fd2248, %fd2247, %fd110, %fd2242;
	ld.shared.f64 	%fd2249, [%r13+12736];
	fma.rn.f64 	%fd2250, %fd145, %fd2249, %fd2244;
	ld.shared.f64 	%fd2251, [%r19+13440];
	fma.rn.f64 	%fd2252, %fd146, %fd2251, %fd2246;
	ld.shared.f64 	%fd2253, [_ZZ32massMatrixMultiplyConstantKernelILi8ELi12ELi1EEvidPKdS1_S1_S1_S1_S1_S1_PdE13s_QuadToQuadD+1120];
	fma.rn.f64 	%fd2254, %fd2253, %fd111, %fd2248;
	ld.shared.f64 	%fd2255, [%r13+12744];
	fma.rn.f64 	%fd2256, %fd147, %fd2255, %fd2250;
	ld.shared.f64 	%fd2257, [%r19+13536];
	fma.rn.f64 	%fd2258, %fd148, %fd2257, %fd2252;
	ld.shared.f64 	%fd2259, [_ZZ32massMatrixMultiplyConstantKernelILi8ELi12ELi1EEvidPKdS1_S1_S1_S1_S1_S1_PdE13s_QuadToQuadD+1128];
	fma.rn.f64 	%fd2260, %fd2259, %fd112, %fd2254;
	ld.shared.f64 	%fd2261, [%r13+12752];
	fma.rn.f64 	%fd2262, %fd149, %fd2261, %fd2256;
	ld.shared.f64 	%fd2263, [%r19+13632];
	fma.rn.f64 	%fd2264, %fd150, %fd2263, %fd2258;
	ld.shared.f64 	%fd2265, [_ZZ32massMatrixMultiplyConstantKernelILi8ELi12ELi1EEvidPKdS1_S1_S1_S1_S1_S1_PdE13s_QuadToQuadD+1136];
	fma.rn.f64 	%fd2266, %fd2265, %fd113, %fd2260;
	ld.shared.f64 	%fd2267, [%r13+12760];
	fma.rn.f64 	%fd2268, %fd151, %fd2267, %fd2262;
	ld.shared.f64 	%fd2269, [%r19+13728];
	fma.rn.f64 	%fd2270, %fd152, %fd2269, %fd2264;
	ld.shared.f64 	%fd2271, [_ZZ32massMatrixMultiplyConstantKernelILi8ELi12ELi1EEvidPKdS1_S1_S1_S1_S1_S1_PdE13s_QuadToQuadD+1144];
	fma.rn.f64 	%fd2272, %fd2271, %fd114, %fd2266;
	bar.sync 	0;
	mul.f64 	%fd2273, %fd2682, %fd2270;
	fma.rn.f64 	%fd2274, %fd2681, %fd2268, %fd2273;
	fma.rn.f64 	%fd2275, %fd2683, %fd2272, %fd2274;
	st.shared.f64 	[%r16], %fd2275;
	mul.f64 	%fd2276, %fd2684, %fd2270;
	fma.rn.f64 	%fd2277, %fd2682, %fd2268, %fd2276;
	fma.rn.f64 	%fd2278, %fd2685, %fd2272, %fd2277;
	st.shared.f64 	[%r17], %fd2278;
	mul.f64 	%fd2279, %fd2685, %fd2270;
	fma.rn.f64 	%fd2280, %fd2683, %fd2268, %fd2279;
	fma.rn.f64 	%fd2281, %fd2686, %fd2272, %fd2280;
	mul.f64 	%fd2282, %fd495, %fd2687;
	bar.sync 	0;
	ld.shared.f64 	%fd2283, [%r15];
	mul.f64 	%fd2284, %fd153, %fd2283;
	fma.rn.f64 	%fd2285, %fd2282, %fd114, %fd2284;
	ld.shared.f64 	%fd2286, [%r18];
	fma.rn.f64 	%fd2287, %fd154, %fd2286, %fd2285;
	fma.rn.f64 	%fd2288, %fd2281, %fd2205, %fd437;
	ld.shared.f64 	%fd2289, [%r15+8];
	fma.rn.f64 	%fd2290, %fd155, %fd2289, %fd2287;
	ld.shared.f64 	%fd2291, [%r18+96];
	fma.rn.f64 	%fd2292, %fd156, %fd2291, %fd2290;
	fma.rn.f64 	%fd2293, %fd2281, %fd2211, %fd438;
	ld.shared.f64 	%fd2294, [%r15+16];
	fma.rn.f64 	%fd2295, %fd158, %fd2294, %fd2292;
	ld.shared.f64 	%fd2296, [%r18+192];
	fma.rn.f64 	%fd2297, %fd159, %fd2296, %fd2295;
	fma.rn.f64 	%fd2298, %fd2281, %fd2217, %fd439;
	ld.shared.f64 	%fd2299, [%r15+24];
	fma.rn.f64 	%fd2300, %fd161, %fd2299, %fd2297;
	ld.shared.f64 	%fd2301, [%r18+288];
	fma.rn.f64 	%fd2302, %fd162, %fd2301, %fd2300;
	fma.rn.f64 	%fd2303, %fd2281, %fd2223, %fd440;
	ld.shared.f64 	%fd2304, [%r15+32];
	fma.rn.f64 	%fd2305, %fd164, %fd2304, %fd2302;
	ld.shared.f64 	%fd2306, [%r18+384];
	fma.rn.f64 	%fd2307, %fd165, %fd2306, %fd2305;
	fma.rn.f64 	%fd2308, %fd2281, %fd2229, %fd441;
	ld.shared.f64 	%fd2309, [%r15+40];
	fma.rn.f64 	%fd2310, %fd167, %fd2309, %fd2307;
	ld.shared.f64 	%fd2311, [%r18+480];
	fma.rn.f64 	%fd2312, %fd168, %fd2311, %fd2310;
	fma.rn.f64 	%fd2313, %fd2281, %fd2235, %fd442;
	ld.shared.f64 	%fd2314, [%r15+48];
	fma.rn.f64 	%fd2315, %fd170, %fd2314, %fd2312;
	ld.shared.f64 	%fd2316, [%r18+576];
	fma.rn.f64 	%fd2317, %fd171, %fd2316, %fd2315;
	fma.rn.f64 	%fd2318, %fd2281, %fd2241, %fd443;
	ld.shared.f64 	%fd2319, [%r15+56];
	fma.rn.f64 	%fd2320, %fd173, %fd2319, %fd2317;
	ld.shared.f64 	%fd2321, [%r18+672];
	fma.rn.f64 	%fd2322, %fd174, %fd2321, %fd2320;
	fma.rn.f64 	%fd2323, %fd2281, %fd2247, %fd444;
	ld.shared.f64 	%fd2324, [%r15+64];
	fma.rn.f64 	%fd2325, %fd176, %fd2324, %fd2322;
	ld.shared.f64 	%fd2326, [%r18+768];
	fma.rn.f64 	%fd2327, %fd177, %fd2326, %fd2325;
	fma.rn.f64 	%fd2328, %fd2281, %fd2253, %fd445;
	ld.shared.f64 	%fd2329, [%r15+72];
	fma.rn.f64 	%fd2330, %fd179, %fd2329, %fd2327;
	ld.shared.f64 	%fd2331, [%r18+864];
	fma.rn.f64 	%fd2332, %fd180, %fd2331, %fd2330;
	fma.rn.f64 	%fd2333, %fd2281, %fd2259, %fd446;
	ld.shared.f64 	%fd2334, [%r15+80];
	fma.rn.f64 	%fd2335, %fd182, %fd2334, %fd2332;
	ld.shared.f64 	%fd2336, [%r18+960];
	fma.rn.f64 	%fd2337, %fd183, %fd2336, %fd2335;
	fma.rn.f64 	%fd2338, %fd2281, %fd2265, %fd448;
	ld.shared.f64 	%fd2339, [%r15+88];
	fma.rn.f64 	%fd2340, %fd185, %fd2339, %fd2337;
	ld.shared.f64 	%fd2341, [%r18+1056];
	fma.rn.f64 	%fd2342, %fd186, %fd2341, %fd2340;
	fma.rn.f64 	%fd2343, %fd2281, %fd2271, %fd447;
	add.f64 	%fd2344, %fd2342, %fd2343;
	bar.sync 	0;
	st.shared.f64 	[%r14], %fd2288;
	st.shared.f64 	[%r14+1152], %fd2293;
	st.shared.f64 	[%r14+2304], %fd2298;
	st.shared.f64 	[%r14+3456], %fd2303;
	st.shared.f64 	[%r14+4608], %fd2308;
	st.shared.f64 	[%r14+5760], %fd2313;
	st.shared.f64 	[%r14+6912], %fd2318;
	st.shared.f64 	[%r14+8064], %fd2323;
	st.shared.f64 	[%r14+9216], %fd2328;
	st.shared.f64 	[%r14+10368], %fd2333;
	st.shared.f64 	[%r14+11520], %fd2338;
	st.shared.f64 	[%r14+12672], %fd2344;
	bar.sync 	0;
	bar.sync 	0;
	ld.shared.f64 	%fd2345, [%r12];
	ld.shared.f64 	%fd2346, [%r12+88];
	add.f64 	%fd2347, %fd2345, %fd2346;
	sub.f64 	%fd2348, %fd2345, %fd2346;
	ld.shared.f64 	%fd2349, [%r12+8];
	ld.shared.f64 	%fd2350, [%r12+80];
	add.f64 	%fd2351, %fd2349, %fd2350;
	sub.f64 	%fd2352, %fd2349, %fd2350;
	ld.shared.f64 	%fd2353, [%r12+16];
	ld.shared.f64 	%fd2354, [%r12+72];
	add.f64 	%fd2355, %fd2353, %fd2354;
	sub.f64 	%fd2356, %fd2353, %fd2354;
	ld.shared.f64 	%fd2357, [%r12+24];
	ld.shared.f64 	%fd2358, [%r12+64];
	add.f64 	%fd2359, %fd2357, %fd2358;
	sub.f64 	%fd2360, %fd2357, %fd2358;
	ld.shared.f64 	%fd2361, [%r12+32];
	ld.shared.f64 	%fd2362, [%r12+56];
	add.f64 	%fd2363, %fd2361, %fd2362;
	sub.f64 	%fd2364, %fd2361, %fd2362;
	ld.shared.f64 	%fd2365, [%r12+40];
	ld.shared.f64 	%fd2366, [%r12+48];
	add.f64 	%fd2367, %fd2365, %fd2366;
	sub.f64 	%fd2368, %fd2365, %fd2366;
	ld.const.f64 	%fd463, [const_oddDofToQuad];
	fma.rn.f64 	%fd2369, %fd463, %fd2347, 0d0000000000000000;
	ld.const.f64 	%fd464, [const_evenDofToQuad];
	fma.rn.f64 	%fd2370, %fd464, %fd2348, 0d0000000000000000;
	fma.rn.f64 	%fd2371, %fd25, %fd2351, %fd2369;
	ld.const.f64 	%fd465, [const_evenDofToQuad+32];
	fma.rn.f64 	%fd2372, %fd465, %fd2352, %fd2370;
	ld.const.f64 	%fd466, [const_oddDofToQuad+64];
	fma.rn.f64 	%fd2373, %fd466, %fd2355, %fd2371;
	ld.const.f64 	%fd467, [const_evenDofToQuad+64];
	fma.rn.f64 	%fd2374, %fd467, %fd2356, %fd2372;
	fma.rn.f64 	%fd2375, %fd41, %fd2359, %fd2373;
	fma.rn.f64 	%fd2376, %fd42, %fd2360, %fd2374;
	fma.rn.f64 	%fd2377, %fd2600, %fd2363, %fd2375;
	fma.rn.f64 	%fd2378, %fd2599, %fd2364, %fd2376;
	fma.rn.f64 	%fd2379, %fd2592, %fd2367, %fd2377;
	fma.rn.f64 	%fd2380, %fd2591, %fd2368, %fd2378;
	add.f64 	%fd2381, %fd2379, %fd2380;
	st.shared.f64 	[%r12], %fd2381;
	sub.f64 	%fd2382, %fd2379, %fd2380;
	st.shared.f64 	[%r12+56], %fd2382;
	ld.const.f64 	%fd468, [const_oddDofToQuad+8];
	fma.rn.f64 	%fd2383, %fd468, %fd2347, 0d0000000000000000;
	ld.const.f64 	%fd469, [const_evenDofToQuad+8];
	fma.rn.f64 	%fd2384, %fd469, %fd2348, 0d0000000000000000;
	ld.const.f64 	%fd470, [const_oddDofToQuad+40];
	fma.rn.f64 	%fd2385, %fd470, %fd2351, %fd2383;
	ld.const.f64 	%fd471, [const_evenDofToQuad+40];
	fma.rn.f64 	%fd2386, %fd471, %fd2352, %fd2384;
	ld.const.f64 	%fd472, [const_oddDofToQuad+72];
	fma.rn.f64 	%fd2387, %fd472, %fd2355, %fd2385;
	ld.const.f64 	%fd473, [const_evenDofToQuad+72];
	fma.rn.f64 	%fd2388, %fd473, %fd2356, %fd2386;
	fma.rn.f64 	%fd2389, %fd43, %fd2359, %fd2387;
	ld.const.f64 	%fd474, [const_evenDofToQuad+104];
	fma.rn.f64 	%fd2390, %fd474, %fd2360, %fd2388;
	fma.rn.f64 	%fd2391, %fd2598, %fd2363, %fd2389;
	fma.rn.f64 	%fd2392, %fd2597, %fd2364, %fd2390;
	fma.rn.f64 	%fd2393, %fd2590, %fd2367, %fd2391;
	fma.rn.f64 	%fd2394, %fd2589, %fd2368, %fd2392;
	add.f64 	%fd2395, %fd2393, %fd2394;
	st.shared.f64 	[%r12+8], %fd2395;
	sub.f64 	%fd2396, %fd2393, %fd2394;
	st.shared.f64 	[%r12+48], %fd2396;
	ld.const.f64 	%fd475, [const_oddDofToQuad+16];
	fma.rn.f64 	%fd2397, %fd475, %fd2347, 0d0000000000000000;
	ld.const.f64 	%fd476, [const_evenDofToQuad+16];
	fma.rn.f64 	%fd2398, %fd476, %fd2348, 0d0000000000000000;
	ld.const.f64 	%fd477, [const_oddDofToQuad+48];
	fma.rn.f64 	%fd2399, %fd477, %fd2351, %fd2397;
	ld.const.f64 	%fd478, [const_evenDofToQuad+48];
	fma.rn.f64 	%fd2400, %fd478, %fd2352, %fd2398;
	ld.const.f64 	%fd479, [const_oddDofToQuad+80];
	fma.rn.f64 	%fd2401, %fd479, %fd2355, %fd2399;
	ld.const.f64 	%fd480, [const_evenDofToQuad+80];
	fma.rn.f64 	%fd2402, %fd480, %fd2356, %fd2400;
	ld.const.f64 	%fd481, [const_oddDofToQuad+112];
	fma.rn.f64 	%fd2403, %fd481, %fd2359, %fd2401;
	fma.rn.f64 	%fd2404, %fd2603, %fd2360, %fd2402;
	fma.rn.f64 	%fd2405, %fd2596, %fd2363, %fd2403;
	fma.rn.f64 	%fd2406, %fd2595, %fd2364, %fd2404;
	fma.rn.f64 	%fd2407, %fd2588, %fd2367, %fd2405;
	fma.rn.f64 	%fd2408, %fd2587, %fd2368, %fd2406;
	add.f64 	%fd2409, %fd2407, %fd2408;
	st.shared.f64 	[%r12+16], %fd2409;
	sub.f64 	%fd2410, %fd2407, %fd2408;
	st.shared.f64 	[%r12+40], %fd2410;
	ld.const.f64 	%fd482, [const_oddDofToQuad+24];
	fma.rn.f64 	%fd2411, %fd482, %fd2347, 0d0000000000000000;
	ld.const.f64 	%fd483, [const_evenDofToQuad+24];
	fma.rn.f64 	%fd2412, %fd483, %fd2348, 0d0000000000000000;
	ld.const.f64 	%fd484, [const_oddDofToQuad+56];
	fma.rn.f64 	%fd2413, %fd484, %fd2351, %fd2411;
	ld.const.f64 	%fd485, [const_evenDofToQuad+56];
	fma.rn.f64 	%fd2414, %fd485, %fd2352, %fd2412;
	ld.const.f64 	%fd486, [const_oddDofToQuad+88];
	fma.rn.f64 	%fd2415, %fd486, %fd2355, %fd2413;
	fma.rn.f64 	%fd2416, %fd40, %fd2356, %fd2414;
	fma.rn.f64 	%fd2417, %fd2602, %fd2359, %fd2415;
	fma.rn.f64 	%fd2418, %fd2601, %fd2360, %fd2416;
	fma.rn.f64 	%fd2419, %fd2594, %fd2363, %fd2417;
	fma.rn.f64 	%fd2420, %fd2593, %fd2364, %fd2418;
	fma.rn.f64 	%fd2421, %fd2586, %fd2367, %fd2419;
	fma.rn.f64 	%fd2422, %fd2585, %fd2368, %fd2420;
	add.f64 	%fd2423, %fd2421, %fd2422;
	st.shared.f64 	[%r12+24], %fd2423;
	sub.f64 	%fd2424, %fd2421, %fd2422;
	st.shared.f64 	[%r12+32], %fd2424;
	bar.sync 	0;
	@%p19 bra 	$L__BB35_33;
	mov.u32 	%r51, %tid.y;
	mov.u32 	%r52, _ZZ32massMatrixMultiplyConstantKernelILi8ELi12ELi1EEvidPKdS1_S1_S1_S1_S1_S1_PdE6s_tmp1;
	mad.lo.s32 	%r53, %r51, 13824, %r52;
	shr.u32 	%r54, %r1, 3;
	mad.lo.s32 	%r55, %r54, 96, %r53;
	mad.lo.s32 	%r56, %r54, 1056, %r55;
	shl.b32 	%r57, %r1, 3;
	and.b32  	%r58, %r57, 56;
	add.s32 	%r59, %r56, %r58;
	ld.shared.f64 	%fd2425, [%r59];
	ld.shared.f64 	%fd2426, [%r59+1056];
	add.f64 	%fd2427, %fd2425, %fd2426;
	sub.f64 	%fd2428, %fd2425, %fd2426;
	ld.shared.f64 	%fd2429, [%r59+96];
	ld.shared.f64 	%fd2430, [%r59+960];
	add.f64 	%fd2431, %fd2429, %fd2430;
	sub.f64 	%fd2432, %fd2429, %fd2430;
	ld.shared.f64 	%fd2433, [%r59+192];
	ld.shared.f64 	%fd2434, [%r59+864];
	add.f64 	%fd2435, %fd2433, %fd2434;
	sub.f64 	%fd2436, %fd2433, %fd2434;
	ld.shared.f64 	%fd2437, [%r59+288];
	ld.shared.f64 	%fd2438, [%r59+768];
	add.f64 	%fd2439, %fd2437, %fd2438;
	sub.f64 	%fd2440, %fd2437, %fd2438;
	ld.shared.f64 	%fd2441, [%r59+384];
	ld.shared.f64 	%fd2442, [%r59+672];
	add.f64 	%fd2443, %fd2441, %fd2442;
	sub.f64 	%fd2444, %fd2441, %fd2442;
	ld.shared.f64 	%fd2445, [%r59+480];
	ld.shared.f64 	%fd2446, [%r59+576];
	add.f64 	%fd2447, %fd2445, %fd2446;
	sub.f64 	%fd2448, %fd2445, %fd2446;
	fma.rn.f64 	%fd2449, %fd463, %fd2427, 0d0000000000000000;
	fma.rn.f64 	%fd2450, %fd464, %fd2428, 0d0000000000000000;
	fma.rn.f64 	%fd2451, %fd25, %fd2431, %fd2449;
	fma.rn.f64 	%fd2452, %fd465, %fd2432, %fd2450;
	fma.rn.f64 	%fd2453, %fd466, %fd2435, %fd2451;
	fma.rn.f64 	%fd2454, %fd467, %fd2436, %fd2452;
	fma.rn.f64 	%fd2455, %fd41, %fd2439, %fd2453;
	fma.rn.f64 	%fd2456, %fd42, %fd2440, %fd2454;
	fma.rn.f64 	%fd2457, %fd2600, %fd2443, %fd2455;
	fma.rn.f64 	%fd2458, %fd2599, %fd2444, %fd2456;
	fma.rn.f64 	%fd2459, %fd2592, %fd2447, %fd2457;
	fma.rn.f64 	%fd2460, %fd2591, %fd2448, %fd2458;
	add.f64 	%fd2461, %fd2459, %fd2460;
	st.shared.f64 	[%r59], %fd2461;
	sub.f64 	%fd2462, %fd2459, %fd2460;
	st.shared.f64 	[%r59+672], %fd2462;
	fma.rn.f64 	%fd2463, %fd468, %fd2427, 0d0000000000000000;
	fma.rn.f64 	%fd2464, %fd469, %fd2428, 0d0000000000000000;
	fma.rn.f64 	%fd2465, %fd470, %fd2431, %fd2463;
	fma.rn.f64 	%fd2466, %fd471, %fd2432, %fd2464;
	fma.rn.f64 	%fd2467, %fd472, %fd2435, %fd2465;
	fma.rn.f64 	%fd2468, %fd473, %fd2436, %fd2466;
	fma.rn.f64 	%fd2469, %fd43, %fd2439, %fd2467;
	fma.rn.f64 	%fd2470, %fd474, %fd2440, %fd2468;
	fma.rn.f64 	%fd2471, %fd2598, %fd2443, %fd2469;
	fma.rn.f64 	%fd2472, %fd2597, %fd2444, %fd2470;
	fma.rn.f64 	%fd2473, %fd2590, %fd2447, %fd2471;
	fma.rn.f64 	%fd2474, %fd2589, %fd2448, %fd2472;
	add.f64 	%fd2475, %fd2473, %fd2474;
	st.shared.f64 	[%r59+96], %fd2475;
	sub.f64 	%fd2476, %fd2473, %fd2474;
	st.shared.f64 	[%r59+576], %fd2476;
	fma.rn.f64 	%fd2477, %fd475, %fd2427, 0d0000000000000000;
	fma.rn.f64 	%fd2478, %fd476, %fd2428, 0d0000000000000000;
	fma.rn.f64 	%fd2479, %fd477, %fd2431, %fd2477;
	fma.rn.f64 	%fd2480, %fd478, %fd2432, %fd2478;
	fma.rn.f64 	%fd2481, %fd479, %fd2435, %fd2479;
	fma.rn.f64 	%fd2482, %fd480, %fd2436, %fd2480;
	fma.rn.f64 	%fd2483, %fd481, %fd2439, %fd2481;
	fma.rn.f64 	%fd2484, %fd2603, %fd2440, %fd2482;
	fma.rn.f64 	%fd2485, %fd2596, %fd2443, %fd2483;
	fma.rn.f64 	%fd2486, %fd2595, %fd2444, %fd2484;
	fma.rn.f64 	%fd2487, %fd2588, %fd2447, %fd2485;
	fma.rn.f64 	%fd2488, %fd2587, %fd2448, %fd2486;
	add.f64 	%fd2489, %fd2487, %fd2488;
	st.shared.f64 	[%r59+192], %fd2489;
	sub.f64 	%fd2490, %fd2487, %fd2488;
	st.shared.f64 	[%r59+480], %fd2490;
	fma.rn.f64 	%fd2491, %fd482, %fd2427, 0d0000000000000000;
	fma.rn.f64 	%fd2492, %fd483, %fd2428, 0d0000000000000000;
	fma.rn.f64 	%fd2493, %fd484, %fd2431, %fd2491;
	fma.rn.f64 	%fd2494, %fd485, %fd2432, %fd2492;
	fma.rn.f64 	%fd2495, %fd486, %fd2435, %fd2493;
	fma.rn.f64 	%fd2496, %fd40, %fd2436, %fd2494;
	fma.rn.f64 	%fd2497, %fd2602, %fd2439, %fd2495;
	fma.rn.f64 	%fd2498, %fd2601, %fd2440, %fd2496;
	fma.rn.f64 	%fd2499, %fd2594, %fd2443, %fd2497;
	fma.rn.f64 	%fd2500, %fd2593, %fd2444, %fd2498;
	fma.rn.f64 	%fd2501, %fd2586, %fd2447, %fd2499;
	fma.rn.f64 	%fd2502, %fd2585, %fd2448, %fd2500;
	add.f64 	%fd2503, %fd2501, %fd2502;
	st.shared.f64 	[%r59+288], %fd2503;
	sub.f64 	%fd2504, %fd2501, %fd2502;
	st.shared.f64 	[%r59+384], %fd2504;
$L__BB35_33:
	setp.gt.u32 	%p20, %r1, 63;
	bar.sync 	0;
	@%p20 bra 	$L__BB35_36;
	mov.u32 	%r60, %tid.y;
	mov.u32 	%r61, _ZZ32massMatrixMultiplyConstantKernelILi8ELi12ELi1EEvidPKdS1_S1_S1_S1_S1_S1_PdE6s_tmp1;
	mad.lo.s32 	%r62, %r60, 13824, %r61;
	shr.u32 	%r63, %r1, 3;
	mad.lo.s32 	%r64, %r63, 96, %r62;
	shl.b32 	%r65, %r1, 3;
	and.b32  	%r66, %r65, 56;
	add.s32 	%r67, %r64, %r66;
	ld.shared.f64 	%fd2505, [%r67];
	ld.shared.f64 	%fd2506, [%r67+12672];
	add.f64 	%fd2507, %fd2505, %fd2506;
	sub.f64 	%fd2508, %fd2505, %fd2506;
	ld.shared.f64 	%fd2509, [%r67+1152];
	ld.shared.f64 	%fd2510, [%r67+11520];
	add.f64 	%fd2511, %fd2509, %fd2510;
	sub.f64 	%fd2512, %fd2509, %fd2510;
	ld.shared.f64 	%fd2513, [%r67+2304];
	ld.shared.f64 	%fd2514, [%r67+10368];
	add.f64 	%fd2515, %fd2513, %fd2514;
	sub.f64 	%fd2516, %fd2513, %fd2514;
	ld.shared.f64 	%fd2517, [%r67+3456];
	ld.shared.f64 	%fd2518, [%r67+9216];
	add.f64 	%fd2519, %fd2517, %fd2518;
	sub.f64 	%fd2520, %fd2517, %fd2518;
	ld.shared.f64 	%fd2521, [%r67+4608];
	ld.shared.f64 	%fd2522, [%r67+8064];
	add.f64 	%fd2523, %fd2521, %fd2522;
	sub.f64 	%fd2524, %fd2521, %fd2522;
	ld.shared.f64 	%fd2525, [%r67+5760];
	ld.shared.f64 	%fd2526, [%r67+6912];
	add.f64 	%fd2527, %fd2525, %fd2526;
	sub.f64 	%fd2528, %fd2525, %fd2526;
	fma.rn.f64 	%fd2529, %fd463, %fd2507, 0d0000000000000000;
	fma.rn.f64 	%fd2530, %fd464, %fd2508, 0d0000000000000000;
	fma.rn.f64 	%fd2531, %fd25, %fd2511, %fd2529;
	fma.rn.f64 	%fd2532, %fd465, %fd2512, %fd2530;
	fma.rn.f64 	%fd2533, %fd466, %fd2515, %fd2531;
	fma.rn.f64 	%fd2534, %fd467, %fd2516, %fd2532;
	fma.rn.f64 	%fd2535, %fd41, %fd2519, %fd2533;
	fma.rn.f64 	%fd2536, %fd42, %fd2520, %fd2534;
	fma.rn.f64 	%fd2537, %fd2600, %fd2523, %fd2535;
	fma.rn.f64 	%fd2538, %fd2599, %fd2524, %fd2536;
	fma.rn.f64 	%fd487, %fd2592, %fd2527, %fd2537;
	fma.rn.f64 	%fd488, %fd2591, %fd2528, %fd2538;
	fma.rn.f64 	%fd2539, %fd468, %fd2507, 0d0000000000000000;
	fma.rn.f64 	%fd2540, %fd469, %fd2508, 0d0000000000000000;
	fma.rn.f64 	%fd2541, %fd470, %fd2511, %fd2539;
	fma.rn.f64 	%fd2542, %fd471, %fd2512, %fd2540;
	fma.rn.f64 	%fd2543, %fd472, %fd2515, %fd2541;
	fma.rn.f64 	%fd2544, %fd473, %fd2516, %fd2542;
	fma.rn.f64 	%fd2545, %fd43, %fd2519, %fd2543;
	fma.rn.f64 	%fd2546, %fd474, %fd2520, %fd2544;
	fma.rn.f64 	%fd2547, %fd2598, %fd2523, %fd2545;
	fma.rn.f64 	%fd2548, %fd2597, %fd2524, %fd2546;
	fma.rn.f64 	%fd489, %fd2590, %fd2527, %fd2547;
	fma.rn.f64 	%fd490, %fd2589, %fd2528, %fd2548;
	fma.rn.f64 	%fd2549, %fd475, %fd2507, 0d0000000000000000;
	fma.rn.f64 	%fd2550, %fd476, %fd2508, 0d0000000000000000;
	fma.rn.f64 	%fd2551, %fd477, %fd2511, %fd2549;
	fma.rn.f64 	%fd2552, %fd478, %fd2512, %fd2550;
	fma.rn.f64 	%fd2553, %fd479, %fd2515, %fd2551;
	fma.rn.f64 	%fd2554, %fd480, %fd2516, %fd2552;
	fma.rn.f64 	%fd2555, %fd481, %fd2519, %fd2553;
	fma.rn.f64 	%fd2556, %fd2603, %fd2520, %fd2554;
	fma.rn.f64 	%fd2557, %fd2596, %fd2523, %fd2555;
	fma.rn.f64 	%fd2558, %fd2595, %fd2524, %fd2556;
	fma.rn.f64 	%fd491, %fd2588, %fd2527, %fd2557;
	fma.rn.f64 	%fd492, %fd2587, %fd2528, %fd2558;
	fma.rn.f64 	%fd2559, %fd482, %fd2507, 0d0000000000000000;
	fma.rn.f64 	%fd2560, %fd483, %fd2508, 0d0000000000000000;
	fma.rn.f64 	%fd2561, %fd484, %fd2511, %fd2559;
	fma.rn.f64 	%fd2562, %fd485, %fd2512, %fd2560;
	fma.rn.f64 	%fd2563, %fd486, %fd2515, %fd2561;
	fma.rn.f64 	%fd2564, %fd40, %fd2516, %fd2562;
	fma.rn.f64 	%fd2565, %fd2602, %fd2519, %fd2563;
	fma.rn.f64 	%fd2566, %fd2601, %fd2520, %fd2564;
	fma.rn.f64 	%fd2567, %fd2594, %fd2523, %fd2565;
	fma.rn.f64 	%fd2568, %fd2593, %fd2524, %fd2566;
	fma.rn.f64 	%fd493, %fd2586, %fd2527, %fd2567;
	fma.rn.f64 	%fd494, %fd2585, %fd2528, %fd2568;
	@%p4 bra 	$L__BB35_36;
	ld.param.u64 	%rd17, [_Z32massMatrixMultiplyConstantKernelILi8ELi12ELi1EEvidPKdS1_S1_S1_S1_S1_S1_Pd_param_9];
	and.b32  	%r68, %r1, 63;
	shl.b32 	%r69, %r3, 9;
	or.b32  	%r70, %r68, %r69;
	cvta.to.global.u64 	%rd14, %rd17;
	mul.wide.s32 	%rd15, %r70, 8;
	add.s64 	%rd16, %rd14, %rd15;
	add.f64 	%fd2569, %fd487, %fd488;
	st.global.f64 	[%rd16], %fd2569;
	add.f64 	%fd2570, %fd489, %fd490;
	st.global.f64 	[%rd16+512], %fd2570;
	add.f64 	%fd2571, %fd491, %fd492;
	st.global.f64 	[%rd16+1024], %fd2571;
	add.f64 	%fd2572, %fd493, %fd494;
	st.global.f64 	[%rd16+1536], %fd2572;
	sub.f64 	%fd2573, %fd493, %fd494;
	st.global.f64 	[%rd16+2048], %fd2573;
	sub.f64 	%fd2574, %fd491, %fd492;
	st.global.f64 	[%rd16+2560], %fd2574;
	sub.f64 	%fd2575, %fd489, %fd490;
	st.global.f64 	[%rd16+3072], %fd2575;
	sub.f64 	%fd2576, %fd487, %fd488;
	st.global.f64 	[%rd16+3584], %fd2576;
$L__BB35_36:
	ret;

}
	// .globl	_Z32massMatrixMultiplyConstantKernelILi9ELi9ELi1EEvidPKdS1_S1_S1_S1_S1_S1_Pd
.visible .entry _Z32massMatrixMultiplyConstantKernelILi9ELi9ELi1EEvidPKdS1_S1_S1_S1_S1_S1_Pd(
	.param .u32 _Z32massMatrixMultiplyConstantKernelILi9ELi9ELi1EEvidPKdS1_S1_S1_S1_S1_S1_Pd_param_0,
	.param .f64 _Z32massMatrixMultiplyConstantKernelILi9ELi9ELi1EEvidPKdS1_S1_S1_S1_S1_S1_Pd_param_1,
	.param .u64 .ptr .align 1 _Z32massMatrixMultiplyConstantKernelILi9ELi9ELi1EEvidPKdS1_S1_S1_S1_S1_S1_Pd_param_2,
	.param .u64 .ptr .align 1 _Z32massMatrixMultiplyConstantKernelILi9ELi9ELi1EEvidPKdS1_S1_S1_S1_S1_S1_Pd_param_3,
	.param .u64 .ptr .align 1 _Z32massMatrixMultiplyConstantKernelILi9ELi9ELi1EEvidPKdS1_S1_S1_S1_S1_S1_Pd_param_4,
	.param .u64 .ptr .align 1 _Z32massMatrixMultiplyConstantKernelILi9ELi9ELi1EEvidPKdS1_S1_S1_S1_S1_S1_Pd_param_5,
	.param .u64 .ptr .align 1 _Z32massMatrixMultiplyConstantKernelILi9ELi9ELi1EEvidPKdS1_S1_S1_S1_S1_S1_Pd_param_6,
	.param .u64 .ptr .align 1 _Z32massMatrixMultiplyConstantKernelILi9ELi9ELi1EEvidPKdS1_S1_S1_S1_S1_S1_Pd_param_7,
	.param .u64 .ptr .align 1 _Z32massMatrixMultiplyConstantKernelILi9ELi9ELi1EEvidPKdS1_S1_S1_S1_S1_S1_Pd_param_8,
	.param .u64 .ptr .align 1 _Z32massMatrixMultiplyConstantKernelILi9ELi9ELi1EEvidPKdS1_S1_S1_S1_S1_S1_Pd_param_9
)
{
	.reg .pred 	%p<19>;
	.reg .b16 	%rs<9>;
	.reg .b32 	%r<50>;
	.reg .b64 	%rd<18>;
	.reg .b64 	%fd<1878>;
	// demoted variable
	.shared .align 8 .b8 _ZZ29stiffnessMatrixMultiplyDeviceILi9ELi9ELi1EEviidPKdS1_S1_S1_PAT0__AT0__AplT0_Li0E_dPdE5s_Gpr[648];
	// demoted variable
	.shared .align 8 .b8 _ZZ29stiffnessMatrixMultiplyDeviceILi9ELi9ELi1EEviidPKdS1_S1_S1_PAT0__AT0__AplT0_Li0E_dPdE5s_Gps[648];
	// demoted variable
	.shared .align 8 .b8 _ZZ32massMatrixMultiplyConstantKernelILi9ELi9ELi1EEvidPKdS1_S1_S1_S1_S1_S1_PdE6s_tmp1[5832];
	// demoted variable
	.shared .align 8 .b8 _ZZ32massMatrixMultiplyConstantKernelILi9ELi9ELi1EEvidPKdS1_S1_S1_S1_S1_S1_PdE13s_QuadToQuadD[648];
	ld.param.u32 	%r20, [_Z32massMatrixMultiplyConstantKernelILi9ELi9ELi1EEvidPKdS1_S1_S1_S1_S1_S1_Pd_param_0];
	ld.param.f64 	%fd369, [_Z32massMatrixMultiplyConstantKernelILi9ELi9ELi1EEvidPKdS1_S1_S1_S1_S1_S1_Pd_param_1];
	ld.param.u64 	%rd2, [_Z32massMatrixMultiplyConstantKernelILi9ELi9ELi1EEvidPKdS1_S1_S1_S1_S1_S1_Pd_param_2];
	ld.param.u64 	%rd5, [_Z32massMatrixMultiplyConstantKernelILi9ELi9ELi1EEvidPKdS1_S1_S1_S1_S1_S1_Pd_param_5];
	ld.param.u64 	%rd3, [_Z32massMatrixMultiplyConstantKernelILi9ELi9ELi1EEvidPKdS1_S1_S1_S1_S1_S1_Pd_param_8];
	cvta.to.global.u64 	%rd6, %rd5;
	mov.u32 	%r1, %tid.x;
	mov.u32 	%r2, %tid.y;
	mov.u32 	%r21, %ctaid.x;
	add.s32 	%r3, %r21, %r2;
	cvt.u16.u32 	%rs1, %r1;
	mul.hi.u16 	%rs2, %rs1, 7282;
	mul.lo.s16 	%rs3, %rs2, 9;
	sub.s16 	%rs4, %rs1, %rs3;
	cvt.u32.u16 	%r4, %rs4;
	mul.wide.u32 	%rd7, %r1, 8;
	add.s64 	%rd8, %rd6, %rd7;
	ld.global.nc.f64 	%fd371, [%rd8];
	shl.b32 	%r22, %r1, 3;
	mov.u32 	%r23, _ZZ32massMatrixMultiplyConstantKernelILi9ELi9ELi1EEvidPKdS1_S1_S1_S1_S1_S1_PdE13s_QuadToQuadD;
	add.s32 	%r24, %r23, %r22;
	st.shared.f64 	[%r24], %fd371;
	setp.lt.s32 	%p2, %r3, %r20;
	setp.lt.u32 	%p3, %r1, 81;
	and.pred  	%p1, %p3, %p2;
	not.pred 	%p4, %p1;
	@%p4 bra 	$L__BB36_2;
	cvta.to.global.u64 	%rd9, %rd3;
	mad.lo.s32 	%r25, %r3, 729, %r1;
	mul.wide.s32 	%rd10, %r25, 8;
	add.s64 	%rd11, %rd9, %rd10;
	ld.global.nc.f64 	%fd1793, [%rd11];
	ld.global.nc.f64 	%fd1792, [%rd11+648];
	ld.global.nc.f64 	%fd1791, [%rd11+1296];
	ld.global.nc.f64 	%fd1790, [%rd11+1944];
	ld.global.nc.f64 	%fd1789, [%rd11+2592];
	ld.global.nc.f64 	%fd1788, [%rd11+3240];
	ld.global.nc.f64 	%fd1787, [%rd11+3888];
	ld.global.nc.f64 	%fd1786, [%rd11+4536];
	ld.global.nc.f64 	%fd1785, [%rd11+5184];
$L__BB36_2:
	setp.gt.u32 	%p5, %r1, 80;
	bar.sync 	0;
	ld.const.f64 	%fd19, [const_oddDofToQuad];
	ld.const.f64 	%fd20, [const_evenDofToQuad];
	ld.const.f64 	%fd21, [const_oddDofToQuad+8];
	ld.const.f64 	%fd22, [const_evenDofToQuad+8];
	ld.const.f64 	%fd23, [const_oddDofToQuad+16];
	ld.const.f64 	%fd24, [const_evenDofToQuad+16];
	ld.const.f64 	%fd25, [const_oddDofToQuad+24];
	ld.const.f64 	%fd26, [const_evenDofToQuad+24];
	ld.const.f64 	%fd27, [const_oddDofToQuad+32];
	ld.const.f64 	%fd28, [const_evenDofToQuad+32];
	ld.const.f64 	%fd29, [const_oddDofToQuad+40];
	ld.const.f64 	%fd30, [const_evenDofToQuad+40];
	ld.const.f64 	%fd31, [const_oddDofToQuad+48];
	ld.const.f64 	%fd32, [const_evenDofToQuad+48];
	ld.const.f64 	%fd33, [const_oddDofToQuad+56];
	ld.const.f64 	%fd34, [const_evenDofToQuad+56];
	ld.const.f64 	%fd35, [const_oddDofToQuad+64];
	ld.const.f64 	%fd36, [const_evenDofToQuad+64];
	ld.const.f64 	%fd37, [const_oddDofToQuad+72];
	ld.const.f64 	%fd38, [const_evenDofToQuad+72];
	ld.const.f64 	%fd39, [const_oddDofToQuad+80];
	ld.const.f64 	%fd40, [const_evenDofToQuad+80];
	ld.const.f64 	%fd41, [const_oddDofToQuad+88];
	ld.const.f64 	%fd42, [const_evenDofToQuad+88];
	ld.const.f64 	%fd43, [const_oddDofToQuad+96];
	ld.const.f64 	%fd44, [const_evenDofToQuad+96];
	ld.const.f64 	%fd45, [const_oddDofToQuad+104];
	ld.const.f64 	%fd46, [const_evenDofToQuad+104];
	ld.const.f64 	%fd47, [const_oddDofToQuad+112];
	mov.u32 	%r26, _ZZ32massMatrixMultiplyConstantKernelILi9ELi9ELi1EEvidPKdS1_S1_S1_S1_S1_S1_PdE6s_tmp1;
	mad.lo.s32 	%r5, %r2, 5832, %r26;
	mul.lo.s16 	%rs6, %rs1, 57;
	shr.u16 	%rs7, %rs6, 9;
	cvt.u32.u16 	%r6, %rs7;
	mul.wide.u16 	%r27, %rs7, 72;
	add.s32 	%r7, %r5, %r27;
	@%p5 bra 	$L__BB36_4;
	add.f64 	%fd372, %fd1793, %fd1785;
	sub.f64 	%fd373, %fd1793, %fd1785;
	add.f64 	%fd374, %fd1792, %fd1786;
	sub.f64 	%fd375, %fd1792, %fd1786;
	add.f64 	%fd376, %fd1791, %fd1787;
	sub.f64 	%fd377, %fd1791, %fd1787;
	add.f64 	%fd378, %fd1790, %fd1788;
	sub.f64 	%fd379, %fd1790, %fd1788;
	add.f64 	%fd380, %fd1789, %fd1789;
	sub.f64 	%fd381, %fd1789, %fd1789;
	mul.f64 	%fd382, %fd380, 0d3FE0000000000000;
	shl.b32 	%r28, %r4, 3;
	add.s32 	%r29, %r7, %r28;
	fma.rn.f64 	%fd383, %fd19, %fd372, 0d0000000000000000;
	fma.rn.f64 	%fd384, %fd20, %fd373, 0d0000000000000000;
	fma.rn.f64 	%fd385, %fd21, %fd374, %fd383;
	fma.rn.f64 	%fd386, %fd22, %fd375, %fd384;
	fma.rn.f64 	%fd387, %fd23, %fd376, %fd385;
	fma.rn.f64 	%fd388, %fd24, %fd377, %fd386;
	fma.rn.f64 	%fd389, %fd25, %fd378, %fd387;
	fma.rn.f64 	%fd390, %fd26, %fd379, %fd388;
	fma.rn.f64 	%fd391, %fd27, %fd382, %fd389;
	fma.rn.f64 	%fd392, %fd28, %fd381, %fd390;
	add.f64 	%fd393, %fd392, %fd391;
	st.shared.f64 	[%r29], %fd393;
	sub.f64 	%fd394, %fd391, %fd392;
	st.shared.f64 	[%r29+5184], %fd394;
	fma.rn.f64 	%fd395, %fd29, %fd372, 0d0000000000000000;
	fma.rn.f64 	%fd396, %fd30, %fd373, 0d0000000000000000;
	fma.rn.f64 	%fd397, %fd31, %fd374, %fd395;
	fma.rn.f64 	%fd398, %fd32, %fd375, %fd396;
	fma.rn.f64 	%fd399, %fd33, %fd376, %fd397;
	fma.rn.f64 	%fd400, %fd34, %fd377, %fd398;
	fma.rn.f64 	%fd401, %fd35, %fd378, %fd399;
	fma.rn.f64 	%fd402, %fd36, %fd379, %fd400;
	fma.rn.f64 	%fd403, %fd37, %fd382, %fd401;
	fma.rn.f64 	%fd404, %fd38, %fd381, %fd402;
	add.f64 	%fd405, %fd404, %fd403;
	st.shared.f64 	[%r29+648], %fd405;
	sub.f64 	%fd406, %fd403, %fd404;
	st.shared.f64 	[%r29+4536], %fd406;
	fma.rn.f64 	%fd407, %fd39, %fd372, 0d0000000000000000;
	fma.rn.f64 	%fd408, %fd40, %fd373, 0d0000000000000000;
	fma.rn.f64 	%fd409, %fd41, %fd374, %fd407;
	fma.rn.f64 	%fd410, %fd42, %fd375, %fd408;
	fma.rn.f64 	%fd411, %fd43, %fd376, %fd409;
	fma.rn.f64 	%fd412, %fd44, %fd377, %fd410;
	fma.rn.f64 	%fd413, %fd45, %fd378, %fd411;
	fma.rn.f64 	%fd414, %fd46, %fd379, %fd412;
	fma.rn.f64 	%fd415, %fd47, %fd382, %fd413;
	ld.const.f64 	%fd416, [const_evenDofToQuad+112];
	fma.rn.f64 	%fd417, %fd416, %fd381, %fd414;
	add.f64 	%fd418, %fd417, %fd415;
	st.shared.f64 	[%r29+1296], %fd418;
	sub.f64 	%fd419, %fd415, %fd417;
	st.shared.f64 	[%r29+3888], %fd419;
	ld.const.f64 	%fd420, [const_oddDofToQuad+120];
	fma.rn.f64 	%fd421, %fd420, %fd372, 0d0000000000000000;
	ld.const.f64 	%fd422, [const_evenDofToQuad+120];
	fma.rn.f64 	%fd423, %fd422, %fd373, 0d0000000000000000;
	ld.const.f64 	%fd424, [const_oddDofToQuad+128];
	fma.rn.f64 	%fd425, %fd424, %fd374, %fd421;
	ld.const.f64 	%fd426, [const_evenDofToQuad+128];
	fma.rn.f64 	%fd427, %fd426, %fd375, %fd423;
	ld.const.f64 	%fd428, [const_oddDofToQuad+136];
	fma.rn.f64 	%fd429, %fd428, %fd376, %fd425;
	ld.const.f64 	%fd430, [const_evenDofToQuad+136];
	fma.rn.f64 	%fd431, %fd430, %fd377, %fd427;
	ld.const.f64 	%fd432, [const_oddDofToQuad+144];
	fma.rn.f64 	%fd433, %fd432, %fd378, %fd429;
	ld.const.f64 	%fd434, [const_evenDofToQuad+144];
	fma.rn.f64 	%fd435, %fd434, %fd379, %fd431;
	ld.const.f64 	%fd436, [const_oddDofToQuad+152];
	fma.rn.f64 	%fd437, %fd436, %fd382, %fd433;
	ld.const.f64 	%fd438, [const_evenDofToQuad+152];
	fma.rn.f64 	%fd439, %fd438, %fd381, %fd435;
	add.f64 	%fd440, %fd439, %fd437;
	st.shared.f64 	[%r29+1944], %fd440;
	sub.f64 	%fd441, %fd437, %fd439;
	st.shared.f64 	[%r29+3240], %fd441;
	ld.const.f64 	%fd442, [const_oddDofToQuad+160];
	fma.rn.f64 	%fd443, %fd442, %fd372, 0d0000000000000000;
	ld.const.f64 	%fd444, [const_evenDofToQuad+160];
	fma.rn.f64 	%fd445, %fd444, %fd373, 0d0000000000000000;
	ld.const.f64 	%fd446, [const_oddDofToQuad+168];
	fma.rn.f64 	%fd447, %fd446, %fd374, %fd443;
	ld.const.f64 	%fd448, [const_evenDofToQuad+168];
	fma.rn.f64 	%fd449, %fd448, %fd375, %fd445;
	ld.const.f64 	%fd450, [const_oddDofToQuad+176];
	fma.rn.f64 	%fd451, %fd450, %fd376, %fd447;
	ld.const.f64 	%fd452, [const_evenDofToQuad+176];
	fma.rn.f64 	%fd453, %fd452, %fd377, %fd449;
	ld.const.f64 	%fd454, [const_oddDofToQuad+184];
	fma.rn.f64 	%fd455, %fd454, %fd378, %fd451;
	ld.const.f64 	%fd456, [const_evenDofToQuad+184];
	fma.rn.f64 	%fd457, %fd456, %fd379, %fd453;
	ld.const.f64 	%fd458, [const_oddDofToQuad+192];
	fma.rn.f64 	%fd459, %fd458, %fd382, %fd455;
	ld.const.f64 	%fd460, [const_evenDofToQuad+192];
	fma.rn.f64 	%fd461, %fd460, %fd381, %fd457;
	sub.f64 	%fd462, %fd459, %fd461;
	st.shared.f64 	[%r29+2592], %fd462;
$L__BB36_4:
	setp.lt.u32 	%p6, %r1, 81;
	bar.sync 	0;
	@%p6 bra 	$L__BB36_6;
	ld.const.f64 	%fd1814, [const_evenDofToQuad+112];
	ld.const.f64 	%fd1813, [const_oddDofToQuad+120];
	ld.const.f64 	%fd1812, [const_evenDofToQuad+120];
	ld.const.f64 	%fd1811, [const_oddDofToQuad+128];
	ld.const.f64 	%fd1810, [const_evenDofToQuad+128];
	ld.const.f64 	%fd1809, [const_oddDofToQuad+136];
	ld.const.f64 	%fd1808, [const_evenDofToQuad+136];
	ld.const.f64 	%fd1807, [const_oddDofToQuad+144];
	ld.const.f64 	%fd1806, [const_evenDofToQuad+144];
	ld.const.f64 	%fd1805, [const_oddDofToQuad+152];
	ld.const.f64 	%fd1804, [const_evenDofToQuad+152];
	ld.const.f64 	%fd1803, [const_oddDofToQuad+160];
	ld.const.f64 	%fd1802, [const_evenDofToQuad+160];
	ld.const.f64 	%fd1801, [const_oddDofToQuad+168];
	ld.const.f64 	%fd1800, [const_evenDofToQuad+168];
	ld.const.f64 	%fd1799, [const_oddDofToQuad+176];
	ld.const.f64 	%fd1798, [const_evenDofToQuad+176];
	ld.const.f64 	%fd1797, [const_oddDofToQuad+184];
	ld.const.f64 	%fd1796, [const_evenDofToQuad+184];
	ld.const.f64 	%fd1795, [const_oddDofToQuad+192];
	ld.const.f64 	%fd1794, [const_evenDofToQuad+192];
	bra.uni 	$L__BB36_7;
$L__BB36_6:
	mad.lo.s32 	%r30, %r6, 576, %r7;
	shl.b32 	%r31, %r4, 3;
	add.s32 	%r32, %r30, %r31;
	ld.shared.f64 	%fd463, [%r32];
	ld.shared.f64 	%fd464, [%r32+576];
	add.f64 	%fd465, %fd463, %fd464;
	sub.f64 	%fd466, %fd463, %fd464;
	ld.shared.f64 	%fd467, [%r32+72];
	ld.shared.f64 	%fd468, [%r32+504];
	add.f64 	%fd469, %fd467, %fd468;
	sub.f64 	%fd470, %fd467, %fd468;
	ld.shared.f64 	%fd471, [%r32+144];
	ld.shared.f64 	%fd472, [%r32+432];
	add.f64 	%fd473, %fd471, %fd472;
	sub.f64 	%fd474, %fd471, %fd472;
	ld.shared.f64 	%fd475, [%r32+216];
	ld.shared.f64 	%fd476, [%r32+360];
	add.f64 	%fd477, %fd475, %fd476;
	sub.f64 	%fd478, %fd475, %fd476;
	ld.shared.f64 	%fd479, [%r32+288];
	add.f64 	%fd480, %fd479, %fd479;
	sub.f64 	%fd481, %fd479, %fd479;
	mul.f64 	%fd482, %fd480, 0d3FE0000000000000;
	fma.rn.f64 	%fd483, %fd19, %fd465, 0d0000000000000000;
	fma.rn.f64 	%fd484, %fd20, %fd466, 0d0000000000000000;
	fma.rn.f64 	%fd485, %fd21, %fd469, %fd483;
	fma.rn.f64 	%fd486, %fd22, %fd470, %fd484;
	fma.rn.f64 	%fd487, %fd23, %fd473, %fd485;
	fma.rn.f64 	%fd488, %fd24, %fd474, %fd486;
	fma.rn.f64 	%fd489, %fd25, %fd477, %fd487;
	fma.rn.f64 	%fd490, %fd26, %fd478, %fd488;
	fma.rn.f64 	%fd491, %fd27, %fd482, %fd489;
	fma.rn.f64 	%fd492, %fd28, %fd481, %fd490;
	add.f64 	%fd493, %fd491, %fd492;
	st.shared.f64 	[%r32], %fd493;
	sub.f64 	%fd494, %fd491, %fd492;
	st.shared.f64 	[%r32+576], %fd494;
	fma.rn.f64 	%fd495, %fd29, %fd465, 0d0000000000000000;
	fma.rn.f64 	%fd496, %fd30, %fd466, 0d0000000000000000;
	fma.rn.f64 	%fd497, %fd31, %fd469, %fd495;
	fma.rn.f64 	%fd498, %fd32, %fd470, %fd496;
	fma.rn.f64 	%fd499, %fd33, %fd473, %fd497;
	fma.rn.f64 	%fd500, %fd34, %fd474, %fd498;
	fma.rn.f64 	%fd501, %fd35, %fd477, %fd499;
	fma.rn.f64 	%fd502, %fd36, %fd478, %fd500;
	fma.rn.f64 	%fd503, %fd37, %fd482, %fd501;
	fma.rn.f64 	%fd504, %fd38, %fd481, %fd502;
	add.f64 	%fd505, %fd503, %fd504;
	st.shared.f64 	[%r32+72], %fd505;
	sub.f64 	%fd506, %fd503, %fd504;
	st.shared.f64 	[%r32+504], %fd506;
	fma.rn.f64 	%fd507, %fd39, %fd465, 0d0000000000000000;
	fma.rn.f64 	%fd508, %fd40, %fd466, 0d0000000000000000;
	fma.rn.f64 	%fd509, %fd41, %fd469, %fd507;
	fma.rn.f64 	%fd510, %fd42, %fd470, %fd508;
	fma.rn.f64 	%fd511, %fd43, %fd473, %fd509;
	fma.rn.f64 	%fd512, %fd44, %fd474, %fd510;
	fma.rn.f64 	%fd513, %fd45, %fd477, %fd511;
	fma.rn.f64 	%fd514, %fd46, %fd478, %fd512;
	fma.rn.f64 	%fd515, %fd47, %fd482, %fd513;
	ld.const.f64 	%fd1814, [const_evenDofToQuad+112];
	fma.rn.f64 	%fd516, %fd1814, %fd481, %fd514;
	add.f64 	%fd517, %fd515, %fd516;
	st.shared.f64 	[%r32+144], %fd517;
	sub.f64 	%fd518, %fd515, %fd516;
	st.shared.f64 	[%r32+432], %fd518;
	ld.const.f64 	%fd1813, [const_oddDofToQuad+120];
	fma.rn.f64 	%fd519, %fd1813, %fd465, 0d0000000000000000;
	ld.const.f64 	%fd1812, [const_evenDofToQuad+120];
	fma.rn.f64 	%fd520, %fd1812, %fd466, 0d0000000000000000;
	ld.const.f64 	%fd1811, [const_oddDofToQuad+128];
	fma.rn.f64 	%fd521, %fd1811, %fd469, %fd519;
	ld.const.f64 	%fd1810, [const_evenDofToQuad+128];
	fma.rn.f64 	%fd522, %fd1810, %fd470, %fd520;
	ld.const.f64 	%fd1809, [const_oddDofToQuad+136];
	fma.rn.f64 	%fd523, %fd1809, %fd473, %fd521;
	ld.const.f64 	%fd1808, [const_evenDofToQuad+136];
	fma.rn.f64 	%fd524, %fd1808, %fd474, %fd522;
	ld.const.f64 	%fd1807, [const_oddDofToQuad+144];
	fma.rn.f64 	%fd525, %fd1807, %fd477, %fd523;
	ld.const.f64 	%fd1806, [const_evenDofToQuad+144];
	fma.rn.f64 	%fd526, %fd1806, %fd478, %fd524;
	ld.const.f64 	%fd1805, [const_oddDofToQuad+152];
	fma.rn.f64 	%fd527, %fd1805, %fd482, %fd525;
	ld.const.f64 	%fd1804, [const_evenDofToQuad+152];
	fma.rn.f64 	%fd528, %fd1804, %fd481, %fd526;
	add.f64 	%fd529, %fd527, %fd528;
	st.shared.f64 	[%r32+216], %fd529;
	sub.f64 	%fd530, %fd527, %fd528;
	st.shared.f64 	[%r32+360], %fd530;
	ld.const.f64 	%fd1803, [const_oddDofToQuad+160];
	fma.rn.f64 	%fd531, %fd1803, %fd465, 0d0000000000000000;
	ld.const.f64 	%fd1802, [const_evenDofToQuad+160];
	fma.rn.f64 	%fd532, %fd1802, %fd466, 0d0000000000000000;
	ld.const.f64 	%fd1801, [const_oddDofToQuad+168];
	fma.rn.f64 	%fd533, %fd1801, %fd469, %fd531;
	ld.const.f64 	%fd1800, [const_evenDofToQuad+168];
	fma.rn.f64 	%fd534, %fd1800, %fd470, %fd532;
	ld.const.f64 	%fd1799, [const_oddDofToQuad+176];
	fma.rn.f64 	%fd535, %fd1799, %fd473, %fd533;
	ld.const.f64 	%fd1798, [const_evenDofToQuad+176];
	fma.rn.f64 	%fd536, %fd1798, %fd474, %fd534;
	ld.const.f64 	%fd1797, [const_oddDofToQuad+184];
	fma.rn.f64 	%fd537, %fd1797, %fd477, %fd535;
	ld.const.f64 	%fd1796, [const_evenDofToQuad+184];
	fma.rn.f64 	%fd538, %fd1796, %fd478, %fd536;
	ld.const.f64 	%fd1795, [const_oddDofToQuad+192];
	fma.rn.f64 	%fd539, %fd1795, %fd482, %fd537;
	ld.const.f64 	%fd1794, [const_evenDofToQuad+192];
	fma.rn.f64 	%fd540, %fd1794, %fd481, %fd538;
	sub.f64 	%fd541, %fd539, %fd540;
	st.shared.f64 	[%r32+288], %fd541;
$L__BB36_7:
	setp.ge.s32 	%p7, %r3, %r20;
	bar.sync 	0;
	mul.hi.u16 	%rs8, %rs1, 7282;
	cvt.u32.u16 	%r8, %rs8;
	mul.wide.u16 	%r33, %rs8, 648;
	add.s32 	%r34, %r5, %r33;
	mad.lo.s32 	%r9, %r4, 72, %r34;
	ld.shared.f64 	%fd543, [%r9];
	ld.shared.f64 	%fd544, [%r9+64];
	add.f64 	%fd545, %fd543, %fd544;
	sub.f64 	%fd546, %fd543, %fd544;
	ld.shared.f64 	%fd547, [%r9+8];
	ld.shared.f64 	%fd548, [%r9+56];
	add.f64 	%fd549, %fd547, %fd548;
	sub.f64 	%fd550, %fd547, %fd548;
	ld.shared.f64 	%fd551, [%r9+16];
	ld.shared.f64 	%fd552, [%r9+48];
	add.f64 	%fd553, %fd551, %fd552;
	sub.f64 	%fd554, %fd551, %fd552;
	ld.shared.f64 	%fd555, [%r9+24];
	ld.shared.f64 	%fd556, [%r9+40];
	add.f64 	%fd557, %fd555, %fd556;
	sub.f64 	%fd558, %fd555, %fd556;
	ld.shared.f64 	%fd559, [%r9+32];
	add.f64 	%fd560, %fd559, %fd559;
	sub.f64 	%fd561, %fd559, %fd559;
	mul.f64 	%fd562, %fd560, 0d3FE0000000000000;
	fma.rn.f64 	%fd563, %fd19, %fd545, 0d0000000000000000;
	fma.rn.f64 	%fd564, %fd20, %fd546, 0d0000000000000000;
	fma.rn.f64 	%fd565, %fd21, %fd549, %fd563;
	fma.rn.f64 	%fd566, %fd22, %fd550, %fd564;
	fma.rn.f64 	%fd567, %fd23, %fd553, %fd565;
	fma.rn.f64 	%fd568, %fd24, %fd554, %fd566;
	fma.rn.f64 	%fd569, %fd25, %fd557, %fd567;
	fma.rn.f64 	%fd570, %fd26, %fd558, %fd568;
	fma.rn.f64 	%fd571, %fd27, %fd562, %fd569;
	fma.rn.f64 	%fd572, %fd28, %fd561, %fd570;
	add.f64 	%fd573, %fd571, %fd572;
	st.shared.f64 	[%r9], %fd573;
	sub.f64 	%fd574, %fd571, %fd572;
	st.shared.f64 	[%r9+64], %fd574;
	fma.rn.f64 	%fd575, %fd29, %fd545, 0d0000000000000000;
	fma.rn.f64 	%fd576, %fd30, %fd546, 0d0000000000000000;
	fma.rn.f64 	%fd577, %fd31, %fd549, %fd575;
	fma.rn.f64 	%fd578, %fd32, %fd550, %fd576;
	fma.rn.f64 	%fd579, %fd33, %fd553, %fd577;
	fma.rn.f64 	%fd580, %fd34, %fd554, %fd578;
	fma.rn.f64 	%fd581, %fd35, %fd557, %fd579;
	fma.rn.f64 	%fd582, %fd36, %fd558, %fd580;
	fma.rn.f64 	%fd583, %fd37, %fd562, %fd581;
	fma.rn.f64 	%fd584, %fd38, %fd561, %fd582;
	add.f64 	%fd585, %fd583, %fd584;
	st.shared.f64 	[%r9+8], %fd585;
	sub.f64 	%fd586, %fd583, %fd584;
	st.shared.f64 	[%r9+56], %fd586;
	fma.rn.f64 	%fd587, %fd39, %fd545, 0d0000000000000000;
	fma.rn.f64 	%fd588, %fd40, %fd546, 0d0000000000000000;
	fma.rn.f64 	%fd589, %fd41, %fd549, %fd587;
	fma.rn.f64 	%fd590, %fd42, %fd550, %fd588;
	fma.rn.f64 	%fd591, %fd43, %fd553, %fd589;
	fma.rn.f64 	%fd592, %fd44, %fd554, %fd590;
	fma.rn.f64 	%fd593, %fd45, %fd557, %fd591;
	fma.rn.f64 	%fd594, %fd46, %fd558, %fd592;
	fma.rn.f64 	%fd595, %fd47, %fd562, %fd593;
	fma.rn.f64 	%fd596, %fd1814, %fd561, %fd594;
	add.f64 	%fd597, %fd595, %fd596;
	st.shared.f64 	[%r9+16], %fd597;
	sub.f64 	%fd598, %fd595, %fd596;
	st.shared.f64 	[%r9+48], %fd598;
	fma.rn.f64 	%fd599, %fd1813, %fd545, 0d0000000000000000;
	fma.rn.f64 	%fd600, %fd1812, %fd546, 0d0000000000000000;
	fma.rn.f64 	%fd601, %fd1811, %fd549, %fd599;
	fma.rn.f64 	%fd602, %fd1810, %fd550, %fd600;
	fma.rn.f64 	%fd603, %fd1809, %fd553, %fd601;
	fma.rn.f64 	%fd604, %fd1808, %fd554, %fd602;
	fma.rn.f64 	%fd605, %fd1807, %fd557, %fd603;
	fma.rn.f64 	%fd606, %fd1806, %fd558, %fd604;
	fma.rn.f64 	%fd607, %fd1805, %fd562, %fd605;
	fma.rn.f64 	%fd608, %fd1804, %fd561, %fd606;
	add.f64 	%fd609, %fd607, %fd608;
	st.shared.f64 	[%r9+24], %fd609;
	sub.f64 	%fd610, %fd607, %fd608;
	st.shared.f64 	[%r9+40], %fd610;
	fma.rn.f64 	%fd611, %fd1803, %fd545, 0d0000000000000000;
	fma.rn.f64 	%fd612, %fd1802, %fd546, 0d0000000000000000;
	fma.rn.f64 	%fd613, %fd1801, %fd549, %fd611;
	fma.rn.f64 	%fd614, %fd1800, %fd550, %fd612;
	fma.rn.f64 	%fd615, %fd1799, %fd553, %fd613;
	fma.rn.f64 	%fd616, %fd1798, %fd554, %fd614;
	fma.rn.f64 	%fd617, %fd1797, %fd557, %fd615;
	fma.rn.f64 	%fd618, %fd1796, %fd558, %fd616;
	fma.rn.f64 	%fd619, %fd1795, %fd562, %fd617;
	fma.rn.f64 	%fd620, %fd1794, %fd561, %fd618;
	sub.f64 	%fd621, %fd619, %fd620;
	st.shared.f64 	[%r9+32], %fd621;
	bar.sync 	0;
	mad.lo.s32 	%r10, %r8, -576, %r34;
	shl.b32 	%r35, %r4, 3;
	add.s32 	%r11, %r10, %r35;
	ld.shared.f64 	%fd111, [%r11];
	ld.shared.f64 	%fd112, [%r11+648];
	ld.shared.f64 	%fd113, [%r11+1296];
	ld.shared.f64 	%fd114, [%r11+1944];
	ld.shared.f64 	%fd115, [%r11+2592];
	ld.shared.f64 	%fd116, [%r11+3240];
	ld.shared.f64 	%fd117, [%r11+3888];
	ld.shared.f64 	%fd118, [%r11+4536];
	ld.shared.f64 	%fd119, [%r11+5184];
	mad.lo.s32 	%r12, %r3, 5103, %r1;
	mov.u32 	%r36, _ZZ29stiffnessMatrixMultiplyDeviceILi9ELi9ELi1EEviidPKdS1_S1_S1_PAT0__AT0__AplT0_Li0E_dPdE5s_Gpr;
	mad.lo.s32 	%r13, %r2, 648, %r36;
	cvta.to.global.u64 	%rd12, %rd2;
	mul.wide.s32 	%rd13, %r12, 8;
	add.s64 	%rd1, %rd12, %rd13;
	mov.f64 	%fd1815, 0d0000000000000000;
	mov.f64 	%fd1816, %fd1815;
	mov.f64 	%fd1817, %fd1815;
	mov.f64 	%fd1818, %fd1815;
	mov.f64 	%fd1819, %fd1815;
	mov.f64 	%fd1820, %fd1815;
	mov.f64 	%fd1821, %fd1815;
	@%p7 bra 	$L__BB36_9;
	ld.global.nc.f64 	%fd1815, [%rd1];
	ld.global.nc.f64 	%fd1816, [%rd1+5832];
	ld.global.nc.f64 	%fd1817, [%rd1+11664];
	ld.global.nc.f64 	%fd1818, [%rd1+17496];
	ld.global.nc.f64 	%fd1819, [%rd1+23328];
	ld.global.nc.f64 	%fd1820, [%rd1+29160];
	ld.global.nc.f64 	%fd1821, [%rd1+34992];
$L__BB36_9:
	mul.lo.s32 	%r37, %r8, 72;
	add.s32 	%r14, %r13, %r37;
	shl.b32 	%r38, %r4, 3;
	add.s32 	%r15, %r14, %r38;
	mov.u32 	%r39, _ZZ29stiffnessMatrixMultiplyDeviceILi9ELi9ELi1EEviidPKdS1_S1_S1_PAT0__AT0__AplT0_Li0E_dPdE5s_Gps;
	mad.lo.s32 	%r40, %r2, 648, %r39;
	add.s32 	%r17, %r40, %r38;
	add.s32 	%r16, %r17, %r37;
	mov.u32 	%r41, _ZZ32massMatrixMultiplyConstantKernelILi9ELi9ELi1EEvidPKdS1_S1_S1_S1_S1_S1_PdE13s_QuadToQuadD;
	add.s32 	%r42, %r41, %r38;
	add.s32 	%r18, %r5, %r38;
	shl.b32 	%r43, %r4, 6;
	add.s32 	%r44, %r42, %r43;
	ld.shared.f64 	%fd134, [%r44];
	ld.shared.f64 	%fd623, [%r10];
	fma.rn.f64 	%fd624, %fd134, %fd623, 0d0000000000000000;
	add.s32 	%r45, %r41, %r37;
	ld.shared.f64 	%fd135, [%r45];
	ld.shared.f64 	%fd625, [%r18];
	fma.rn.f64 	%fd626, %fd135, %fd625, 0d0000000000000000;
	ld.shared.f64 	%fd627, [_ZZ32massMatrixMultiplyConstantKernelILi9ELi9ELi1EEvidPKdS1_S1_S1_S1_S1_S1_PdE13s_QuadToQuadD];
	fma.rn.f64 	%fd628, %fd627, %fd111, 0d0000000000000000;
	ld.shared.f64 	%fd136, [%r44+8];
	ld.shared.f64 	%fd629, [%r10+8];
	fma.rn.f64 	%fd630, %fd136, %fd629, %fd624;
	ld.shared.f64 	%fd137, [%r45+8];
	ld.shared.f64 	%fd631, [%r18+72];
	fma.rn.f64 	%fd632, %fd137, %fd631, %fd626;
	ld.shared.f64 	%fd633, [_ZZ32massMatrixMultiplyConstantKernelILi9ELi9ELi1EEvidPKdS1_S1_S1_S1_S1_S1_PdE13s_QuadToQuadD+8];
	fma.rn.f64 	%fd634, %fd633, %fd112, %fd628;
	ld.shared.f64 	%fd138, [%r44+16];
	ld.shared.f64 	%fd635, [%r10+16];
	fma.rn.f64 	%fd636, %fd138, %fd635, %fd630;
	ld.shared.f64 	%fd139, [%r45+16];
	ld.shared.f64 	%fd637, [%r18+144];
	fma.rn.f64 	%fd638, %fd139, %fd637, %fd632;
	ld.shared.f64 	%fd639, [_ZZ32massMatrixMultiplyConstantKernelILi9ELi9ELi1EEvidPKdS1_S1_S1_S1_S1_S1_PdE13s_QuadToQuadD+16];
	fma.rn.f64 	%fd640, %fd639, %fd113, %fd634;
	ld.shared.f64 	%fd140, [%r44+24];
	ld.shared.f64 	%fd641, [%r10+24];
	fma.rn.f64 	%fd642, %fd140, %fd641, %fd636;
	ld.shared.f64 	%fd141, [%r45+24];
	ld.shared.f64 	%fd643, [%r18+216];
	fma.rn.f64 	%fd644, %fd141, %fd643, %fd638;
	ld.shared.f64 	%fd645, [_ZZ32massMatrixMultiplyConstantKernelILi9ELi9ELi1EEvidPKdS1_S1_S1_S1_S1_S1_PdE13s_QuadToQuadD+24];
	fma.rn.f64 	%fd646, %fd645, %fd114, %fd640;
	ld.shared.f64 	%fd142, [%r44+32];
	ld.shared.f64 	%fd647, [%r10+32];
	fma.rn.f64 	%fd648, %fd142, %fd647, %fd642;
	ld.shared.f64 	%fd143, [%r45+32];
	ld.shared.f64 	%fd649, [%r18+288];
	fma.rn.f64 	%fd650, %fd143, %fd649, %fd644;
	ld.shared.f64 	%fd651, [_ZZ32massMatrixMultiplyConstantKernelILi9ELi9ELi1EEvidPKdS1_S1_S1_S1_S1_S1_PdE13s_QuadToQuadD+32];
	fma.rn.f64 	%fd652, %fd651, %fd115, %fd646;
	ld.shared.f64 	%fd144, [%r44+40];
	ld.shared.f64 	%fd653, [%r10+40];
	fma.rn.f64 	%fd654, %fd144, %fd653, %fd648;
	ld.shared.f64 	%fd145, [%r45+40];
	ld.shared.f64 	%fd655, [%r18+360];
	fma.rn.f64 	%fd656, %fd145, %fd655, %fd650;
	ld.shared.f64 	%fd657, [_ZZ32massMatrixMultiplyConstantKernelILi9ELi9ELi1EEvidPKdS1_S1_S1_S1_S1_S1_PdE13s_QuadToQuadD+40];
	fma.rn.f64 	%fd658, %fd657, %fd116, %fd652;
	ld.shared.f64 	%fd146, [%r44+48];
	ld.shared.f64 	%fd659, [%r10+48];
	fma.rn.f64 	%fd660, %fd146, %fd659, %fd654;
	ld.shared.f64 	%fd147, [%r45+48];
	ld.shared.f64 	%fd661, [%r18+432];
	fma.rn.f64 	%fd662, %fd147, %fd661, %fd656;
	ld.shared.f64 	%fd663, [_ZZ32massMatrixMultiplyConstantKernelILi9ELi9ELi1EEvidPKdS1_S1_S1_S1_S1_S1_PdE13s_QuadToQuadD+48];
	fma.rn.f64 	%fd664, %fd663, %fd117, %fd658;
	ld.shared.f64 	%fd148, [%r44+56];
	ld.shared.f64 	%fd665, [%r10+56];
	fma.rn.f64 	%fd666, %fd148, %fd665, %fd660;
	ld.shared.f64 	%fd149, [%r45+56];
	ld.shared.f64 	%fd667, [%r18+504];
	fma.rn.f64 	%fd668, %fd149, %fd667, %fd662;
	ld.shared.f64 	%fd669, [_ZZ32massMatrixMultiplyConstantKernelILi9ELi9ELi1EEvidPKdS1_S1_S1_S1_S1_S1_PdE13s_QuadToQuadD+56];
	fma.rn.f64 	%fd670, %fd669, %fd118, %fd664;
	ld.shared.f64 	%fd150, [%r44+64];
	ld.shared.f64 	%fd671, [%r10+64];
	fma.rn.f64 	%fd672, %fd150, %fd671, %fd666;
	ld.shared.f64 	%fd151, [%r45+64];
	ld.shared.f64 	%fd673, [%r18+576];
	fma.rn.f64 	%fd674, %fd151, %fd673, %fd668;
	ld.shared.f64 	%fd675, [_ZZ32massMatrixMultiplyConstantKernelILi9ELi9ELi1EEvidPKdS1_S1_S1_S1_S1_S1_PdE13s_QuadToQuadD+64];
	fma.rn.f64 	%fd676, %fd675, %fd119, %fd670;
	bar.sync 	0;
	mul.f64 	%fd677, %fd1816, %fd674;
	fma.rn.f64 	%fd678, %fd1815, %fd672, %fd677;
	fma.rn.f64 	%fd679, %fd1817, %fd676, %fd678;
	st.shared.f64 	[%r15], %fd679;
	mul.f64 	%fd680, %fd1818, %fd674;
	fma.rn.f64 	%fd681, %fd1816, %fd672, %fd680;
	fma.rn.f64 	%fd682, %fd1819, %fd676, %fd681;
	st.shared.f64 	[%r16], %fd682;
	mul.f64 	%fd683, %fd1819, %fd674;
	fma.rn.f64 	%fd684, %fd1817, %fd672, %fd683;
	fma.rn.f64 	%fd685, %fd1820, %fd676, %fd684;
	mul.f64 	%fd686, %fd369, %fd1821;
	bar.sync 	0;
	ld.shared.f64 	%fd152, [%r42];
	ld.shared.f64 	%fd687, [%r14];
	mul.f64 	%fd688, %fd152, %fd687;
	fma.rn.f64 	%fd689, %fd686, %fd111, %fd688;
	shl.b32 	%r46, %r8, 6;
	sub.s32 	%r47, %r45, %r46;
	ld.shared.f64 	%fd153, [%r47];
	ld.shared.f64 	%fd690, [%r17];
	fma.rn.f64 	%fd691, %fd153, %fd690, %fd689;
	fma.rn.f64 	%fd692, %fd685, %fd627, 0d0000000000000000;
	neg.s32 	%r19, %r43;
	ld.shared.f64 	%fd154, [%r42+72];
	ld.shared.f64 	%fd693, [%r14+8];
	fma.rn.f64 	%fd694, %fd154, %fd693, %fd691;
	ld.shared.f64 	%fd155, [%r47+72];
	ld.shared.f64 	%fd695, [%r17+72];
	fma.rn.f64 	%fd696, %fd155, %fd695, %fd694;
	fma.rn.f64 	%fd156, %fd685, %fd633, 0d0000000000000000;
	ld.shared.f64 	%fd157, [%r42+144];
	ld.shared.f64 	%fd697, [%r14+16];
	fma.rn.f64 	%fd698, %fd157, %fd697, %fd696;
	ld.shared.f64 	%fd158, [%r47+144];
	ld.shared.f64 	%fd699, [%r17+144];
	fma.rn.f64 	%fd700, %fd158, %fd699, %fd698;
	fma.rn.f64 	%fd159, %fd685, %fd639, 0d0000000000000000;
	ld.shared.f64 	%fd160, [%r42+216];
	ld.shared.f64 	%fd701, [%r14+24];
	fma.rn.f64 	%fd702, %fd160, %fd701, %fd700;
	ld.shared.f64 	%fd161, [%r47+216];
	ld.shared.f64 	%fd703, [%r17+216];
	fma.rn.f64 	%fd704, %fd161, %fd703, %fd702;
	fma.rn.f64 	%fd162, %fd685, %fd645, 0d0000000000000000;
	ld.shared.f64 	%fd163, [%r42+288];
	ld.shared.f64 	%fd705, [%r14+32];
	fma.rn.f64 	%fd706, %fd163, %fd705, %fd704;
	ld.shared.f64 	%fd164, [%r47+288];
	ld.shared.f64 	%fd707, [%r17+288];
	fma.rn.f64 	%fd708, %fd164, %fd707, %fd706;
	fma.rn.f64 	%fd165, %fd685, %fd651, 0d0000000000000000;
	ld.shared.f64 	%fd166, [%r42+360];
	ld.shared.f64 	%fd709, [%r14+40];
	fma.rn.f64 	%fd710, %fd166, %fd709, %fd708;
	ld.shared.f64 	%fd167, [%r47+360];
	ld.shared.f64 	%fd711, [%r17+360];
	fma.rn.f64 	%fd712, %fd167, %fd711, %fd710;
	fma.rn.f64 	%fd168, %fd685, %fd657, 0d0000000000000000;
	ld.shared.f64 	%fd169, [%r42+432];
	ld.shared.f64 	%fd713, [%r14+48];
	fma.rn.f64 	%fd714, %fd169, %fd713, %fd712;
	ld.shared.f64 	%fd170, [%r47+432];
	ld.shared.f64 	%fd715, [%r17+432];
	fma.rn.f64 	%fd716, %fd170, %fd715, %fd714;
	fma.rn.f64 	%fd171, %fd685, %fd663, 0d0000000000000000;
	ld.shared.f64 	%fd172, [%r42+504];
	ld.shared.f64 	%fd717, [%r14+56];
	fma.rn.f64 	%fd718, %fd172, %fd717, %fd716;
	ld.shared.f64 	%fd173, [%r47+504];
	ld.shared.f64 	%fd719, [%r17+504];
	fma.rn.f64 	%fd720, %fd173, %fd719, %fd718;
	fma.rn.f64 	%fd174, %fd685, %fd669, 0d0000000000000000;
	ld.shared.f64 	%fd175, [%r42+576];
	ld.shared.f64 	%fd721, [%r14+64];
	fma.rn.f64 	%fd722, %fd175, %fd721, %fd720;
	ld.shared.f64 	%fd176, [%r47+576];
	ld.shared.f64 	%fd723, [%r17+576];
	fma.rn.f64 	%fd724, %fd176, %fd723, %fd722;
	fma.rn.f64 	%fd177, %fd685, %fd675, 0d0000000000000000;
	add.f64 	%fd178, %fd724, %fd692;
	mov.f64 	%fd1822, 0d0000000000000000;
	mov.f64 	%fd1823, %fd1822;
	mov.f64 	%fd1824, %fd1822;
	mov.f64 	%fd1825, %fd1822;
	mov.f64 	%fd1826, %fd1822;
	mov.f64 	%fd1827, %fd1822;
	mov.f64 	%fd1828, %fd1822;
	@%p7 bra 	$L__BB36_11;
	ld.global.nc.f64 	%fd1822, [%rd1+648];
	ld.global.nc.f64 	%fd1823, [%rd1+6480];
	ld.global.nc.f64 	%fd1824, [%rd1+12312];
	ld.global.nc.f64 	%fd1825, [%rd1+18144];
	ld.global.nc.f64 	%fd1826, [%rd1+23976];
	ld.global.nc.f64 	%fd1827, [%rd1+29808];
	ld.global.nc.f64 	%fd1828, [%rd1+35640];
$L__BB36_11:
	ld.shared.f64 	%fd726, [%r10+648];
	fma.rn.f64 	%fd727, %fd134, %fd726, 0d0000000000000000;
	ld.shared.f64 	%fd728, [%r18+648];
	fma.rn.f64 	%fd729, %fd135, %fd728, 0d0000000000000000;
	ld.shared.f64 	%fd730, [_ZZ32massMatrixMultiplyConstantKernelILi9ELi9ELi1EEvidPKdS1_S1_S1_S1_S1_S1_PdE13s_QuadToQuadD+72];
	fma.rn.f64 	%fd731, %fd730, %fd111, 0d0000000000000000;
	ld.shared.f64 	%fd732, [%r10+656];
	fma.rn.f64 	%fd733, %fd136, %fd732, %fd727;
	ld.shared.f64 	%fd734, [%r18+720];
	fma.rn.f64 	%fd735, %fd137, %fd734, %fd729;
	ld.shared.f64 	%fd736, [_ZZ32massMatrixMultiplyConstantKernelILi9ELi9ELi1EEvidPKdS1_S1_S1_S1_S1_S1_PdE13s_QuadToQuadD+80];
	fma.rn.f64 	%fd737, %fd736, %fd112, %fd731;
	ld.shared.f64 	%fd738, [%r10+664];
	fma.rn.f64 	%fd739, %fd138, %fd738, %fd733;
	ld.shared.f64 	%fd740, [%r18+792];
	fma.rn.f64 	%fd741, %fd139, %fd740, %fd735;
	ld.shared.f64 	%fd742, [_ZZ32massMatrixMultiplyConstantKernelILi9ELi9ELi1EEvidPKdS1_S1_S1_S1_S1_S1_PdE13s_QuadToQuadD+88];
	fma.rn.f64 	%fd743, %fd742, %fd113, %fd737;
	ld.shared.f64 	%fd744, [%r10+672];
	fma.rn.f64 	%fd745, %fd140, %fd744, %fd739;
	ld.shared.f64 	%fd746, [%r18+864];
	fma.rn.f64 	%fd747, %fd141, %fd746, %fd741;
	ld.shared.f64 	%fd748, [_ZZ32massMatrixMultiplyConstantKernelILi9ELi9ELi1EEvidPKdS1_S1_S1_S1_S1_S1_PdE13s_QuadToQuadD+96];
	fma.rn.f64 	%fd749, %fd748, %fd114, %fd743;
	ld.shared.f64 	%fd750, [%r10+680];
	fma.rn.f64 	%fd751, %fd142, %fd750, %fd745;
	ld.shared.f64 	%fd752, [%r18+936];
	fma.rn.f64 	%fd753, %fd143, %fd752, %fd747;
	ld.shared.f64 	%fd754, [_ZZ32massMatrixMultiplyConstantKernelILi9ELi9ELi1EEvidPKdS1_S1_S1_S1_S1_S1_PdE13s_QuadToQuadD+104];
	fma.rn.f64 	%fd755, %fd754, %fd115, %fd749;
	ld.shared.f64 	%fd756, [%r10+688];
	fma.rn.f64 	%fd757, %fd144, %fd756, %fd751;
	ld.shared.f64 	%fd758, [%r18+1008];
	fma.rn.f64 	%fd759, %fd145, %fd758, %fd753;
	ld.shared.f64 	%fd760, [_ZZ32massMatrixMultiplyConstantKernelILi9ELi9ELi1EEvidPKdS1_S1_S1_S1_S1_S1_PdE13s_QuadToQuadD+112];
	fma.rn.f64 	%fd761, %fd760, %fd116, %fd755;
	ld.shared.f64 	%fd762, [%r10+696];
	fma.rn.f64 	%fd763, %fd146, %fd762, %fd757;
	ld.shared.f64 	%fd764, [%r18+1080];
	fma.rn.f64 	%fd765, %fd147, %fd764, %fd759;
	ld.shared.f64 	%fd766, [_ZZ32massMatrixMultiplyConstantKernelILi9ELi9ELi1EEvidPKdS1_S1_S1_S1_S1_S1_PdE13s_QuadToQuadD+120];
	fma.rn.f64 	%fd767, %fd766, %fd117, %fd761;
	ld.shared.f64 	%fd768, [%r10+704];
	fma.rn.f64 	%fd769, %fd148, %fd768, %fd763;
	ld.shared.f64 	%fd770, [%r18+1152];
	fma.rn.f64 	%fd771, %fd149, %fd770, %fd765;
	ld.shared.f64 	%fd772, [_ZZ32massMatrixMultiplyConstantKernelILi9ELi9ELi1EEvidPKdS1_S1_S1_S1_S1_S1_PdE13s_QuadToQuadD+128];
	fma.rn.f64 	%fd773, %fd772, %fd118, %fd767;
	ld.shared.f64 	%fd774, [%r10+712];
	fma.rn.f64 	%fd775, %fd150, %fd774, %fd769;
	ld.shared.f64 	%fd776, [%r18+1224];
	fma.rn.f64 	%fd777, %fd151, %fd776, %fd771;
	ld.shared.f64 	%fd778, [_ZZ32massMatrixMultiplyConstantKernelILi9ELi9ELi1EEvidPKdS1_S1_S1_S1_S1_S1_PdE13s_QuadToQuadD+136];
	fma.rn.f64 	%fd779, %fd778, %fd119, %fd773;
	bar.sync 	0;
	mul.f64 	%fd780, %fd1823, %fd777;
	fma.rn.f64 	%fd781, %fd1822, %fd775, %fd780;
	fma.rn.f64 	%fd782, %fd1824, %fd779, %fd781;
	st.shared.f64 	[%r15], %fd782;
	mul.f64 	%fd783, %fd1825, %fd777;
	fma.rn.f64 	%fd784, %fd1823, %fd775, %fd783;
	fma.rn.f64 	%fd785, %fd1826, %fd779, %fd784;
	st.shared.f64 	[%r16], %fd785;
	mul.f64 	%fd786, %fd1826, %fd777;
	fma.rn.f64 	%fd787, %fd1824, %fd775, %fd786;
	fma.rn.f64 	%fd788, %fd1827, %fd779, %fd787;
	mul.f64 	%fd789, %fd369, %fd1828;
	bar.sync 	0;
	ld.shared.f64 	%fd790, [%r14];
	mul.f64 	%fd791, %fd152, %fd790;
	fma.rn.f64 	%fd792, %fd789, %fd112, %fd791;
	ld.shared.f64 	%fd793, [%r17];
	fma.rn.f64 	%fd794, %fd153, %fd793, %fd792;
	fma.rn.f64 	%fd193, %fd788, %fd730, %fd178;
	ld.shared.f64 	%fd795, [%r14+8];
	fma.rn.f64 	%fd796, %fd154, %fd795, %fd794;
	ld.shared.f64 	%fd797, [%r17+72];
	fma.rn.f64 	%fd798, %fd155, %fd797, %fd796;
	fma.rn.f64 	%fd799, %fd788, %fd736, %fd156;
	ld.shared.f64 	%fd800, [%r14+16];
	fma.rn.f64 	%fd801, %fd157, %fd800, %fd798;
	ld.shared.f64 	%fd802, [%r17+144];
	fma.rn.f64 	%fd803, %fd158, %fd802, %fd801;
	fma.rn.f64 	%fd194, %fd788, %fd742, %fd159;
	ld.shared.f64 	%fd804, [%r14+24];
	fma.rn.f64 	%fd805, %fd160, %fd804, %fd803;
	ld.shared.f64 	%fd806, [%r17+216];
	fma.rn.f64 	%fd807, %fd161, %fd806, %fd805;
	fma.rn.f64 	%fd195, %fd788, %fd748, %fd162;
	ld.shared.f64 	%fd808, [%r14+32];
	fma.rn.f64 	%fd809, %fd163, %fd808, %fd807;
	ld.shared.f64 	%fd810, [%r17+288];
	fma.rn.f64 	%fd811, %fd164, %fd810, %fd809;
	fma.rn.f64 	%fd196, %fd788, %fd754, %fd165;
	ld.shared.f64 	%fd812, [%r14+40];
	fma.rn.f64 	%fd813, %fd166, %fd812, %fd811;
	ld.shared.f64 	%fd814, [%r17+360];
	fma.rn.f64 	%fd815, %fd167, %fd814, %fd813;
	fma.rn.f64 	%fd197, %fd788, %fd760, %fd168;
	ld.shared.f64 	%fd816, [%r14+48];
	fma.rn.f64 	%fd817, %fd169, %fd816, %fd815;
	ld.shared.f64 	%fd818, [%r17+432];
	fma.rn.f64 	%fd819, %fd170, %fd818, %fd817;
	fma.rn.f64 	%fd198, %fd788, %fd766, %fd171;
	ld.shared.f64 	%fd820, [%r14+56];
	fma.rn.f64 	%fd821, %fd172, %fd820, %fd819;
	ld.shared.f64 	%fd822, [%r17+504];
	fma.rn.f64 	%fd823, %fd173, %fd822, %fd821;
	fma.rn.f64 	%fd199, %fd788, %fd772, %fd174;
	ld.shared.f64 	%fd824, [%r14+64];
	fma.rn.f64 	%fd825, %fd175, %fd824, %fd823;
	ld.shared.f64 	%fd826, [%r17+576];
	fma.rn.f64 	%fd827, %fd176, %fd826, %fd825;
	fma.rn.f64 	%fd200, %fd788, %fd778, %fd177;
	add.f64 	%fd201, %fd827, %fd799;
	mov.f64 	%fd1829, 0d0000000000000000;
	mov.f64 	%fd1830, %fd1829;
	mov.f64 	%fd1831, %fd1829;
	mov.f64 	%fd1832, %fd1829;
	mov.f64 	%fd1833, %fd1829;
	mov.f64 	%fd1834, %fd1829;
	mov.f64 	%fd1835, %fd1829;
	@%p7 bra 	$L__BB36_13;
	ld.global.nc.f64 	%fd1829, [%rd1+1296];
	ld.global.nc.f64 	%fd1830, [%rd1+7128];
	ld.global.nc.f64 	%fd1831, [%rd1+12960];
	ld.global.nc.f64 	%fd1832, [%rd1+18792];
	ld.global.nc.f64 	%fd1833, [%rd1+24624];
	ld.global.nc.f64 	%fd1834, [%rd1+30456];
	ld.global.nc.f64 	%fd1835, [%rd1+36288];
$L__BB36_13:
	ld.shared.f64 	%fd829, [%r10+1296];
	fma.rn.f64 	%fd830, %fd134, %fd829, 0d0000000000000000;
	ld.shared.f64 	%fd831, [%r18+1296];
	fma.rn.f64 	%fd832, %fd135, %fd831, 0d0000000000000000;
	ld.shared.f64 	%fd833, [_ZZ32massMatrixMultiplyConstantKernelILi9ELi9ELi1EEvidPKdS1_S1_S1_S1_S1_S1_PdE13s_QuadToQuadD+144];
	fma.rn.f64 	%fd834, %fd833, %fd111, 0d0000000000000000;
	ld.shared.f64 	%fd835, [%r10+1304];
	fma.rn.f64 	%fd836, %fd136, %fd835, %fd830;
	ld.shared.f64 	%fd837, [%r18+1368];
	fma.rn.f64 	%fd838, %fd137, %fd837, %fd832;
	ld.shared.f64 	%fd839, [_ZZ32massMatrixMultiplyConstantKernelILi9ELi9ELi1EEvidPKdS1_S1_S1_S1_S1_S1_PdE13s_QuadToQuadD+152];
	fma.rn.f64 	%fd840, %fd839, %fd112, %fd834;
	ld.shared.f64 	%fd841, [%r10+1312];
	fma.rn.f64 	%fd842, %fd138, %fd841, %fd836;
	ld.shared.f64 	%fd843, [%r18+1440];
	fma.rn.f64 	%fd844, %fd139, %fd843, %fd838;
	ld.shared.f64 	%fd845, [_ZZ32massMatrixMultiplyConstantKernelILi9ELi9ELi1EEvidPKdS1_S1_S1_S1_S1_S1_PdE13s_QuadToQuadD+160];
	fma.rn.f64 	%fd846, %fd845, %fd113, %fd840;
	ld.shared.f64 	%fd847, [%r10+1320];
	fma.rn.f64 	%fd848, %fd140, %fd847, %fd842;
	ld.shared.f64 	%fd849, [%r18+1512];
	fma.rn.f64 	%fd850, %fd141, %fd849, %fd844;
	ld.shared.f64 	%fd851, [_ZZ32massMatrixMultiplyConstantKernelILi9ELi9ELi1EEvidPKdS1_S1_S1_S1_S1_S1_PdE13s_QuadToQuadD+168];
	fma.rn.f64 	%fd852, %fd851, %fd114, %fd846;
	ld.shared.f64 	%fd853, [%r10+1328];
	fma.rn.f64 	%fd854, %fd142, %fd853, %fd848;
	ld.shared.f64 	%fd855, [%r18+1584];
	fma.rn.f64 	%fd856, %fd143, %fd855, %fd850;
	ld.shared.f64 	%fd857, [_ZZ32massMatrixMultiplyConstantKernelILi9ELi9ELi1EEvidPKdS1_S1_S1_S1_S1_S1_PdE13s_QuadToQuadD+176];
	fma.rn.f64 	%fd858, %fd857, %fd115, %fd852;
	ld.shared.f64 	%fd859, [%r10+1336];
	fma.rn.f64 	%fd860, %fd144, %fd859, %fd854;
	ld.shared.f64 	%fd861, [%r18+1656];
	fma.rn.f64 	%fd862, %fd145, %fd861, %fd856;
	ld.shared.f64 	%fd863, [_ZZ32massMatrixMultiplyConstantKernelILi9ELi9ELi1EEvidPKdS1_S1_S1_S1_S1_S1_PdE13s_QuadToQuadD+184];
	fma.rn.f64 	%fd864, %fd863, %fd116, %fd858;
	ld.shared.f64 	%fd865, [%r10+1344];
	fma.rn.f64 	%fd866, %fd146, %fd865, %fd860;
	ld.shared.f64 	%fd867, [%r18+1728];
	fma.rn.f64 	%fd868, %fd147, %fd867, %fd862;
	ld.shared.f64 	%fd869, [_ZZ32massMatrixMultiplyConstantKernelILi9ELi9ELi1EEvidPKdS1_S1_S1_S1_S1_S1_PdE13s_QuadToQuadD+192];
	fma.rn.f64 	%fd870, %fd869, %fd117, %fd864;
	ld.shared.f64 	%fd871, [%r10+1352];
	fma.rn.f64 	%fd872, %fd148, %fd871, %fd866;
	ld.shared.f64 	%fd873, [%r18+1800];
	fma.rn.f64 	%fd874, %fd149, %fd873, %fd868;
	ld.shared.f64 	%fd875, [_ZZ32massMatrixMultiplyConstantKernelILi9ELi9ELi1EEvidPKdS1_S1_S1_S1_S1_S1_PdE13s_QuadToQuadD+200];
	fma.rn.f64 	%fd876, %fd875, %fd118, %fd870;
	ld.shared.f64 	%fd877, [%r10+1360];
	fma.rn.f64 	%fd878, %fd150, %fd877, %fd872;
	ld.shared.f64 	%fd879, [%r18+1872];
	fma.rn.f64 	%fd880, %fd151, %fd879, %fd874;
	ld.shared.f64 	%fd881, [_ZZ32massMatrixMultiplyConstantKernelILi9ELi9ELi1EEvidPKdS1_S1_S1_S1_S1_S1_PdE13s_QuadToQuadD+208];
	fma.rn.f64 	%fd882, %fd881, %fd119, %fd876;
	bar.sync 	0;
	mul.f64 	%fd883, %fd1830, %fd880;
	fma.rn.f64 	%fd884, %fd1829, %fd878, %fd883;
	fma.rn.f64 	%fd885, %fd1831, %fd882, %fd884;
	st.shared.f64 	[%r15], %fd885;
	mul.f64 	%fd886, %fd1832, %fd880;
	fma.rn.f64 	%fd887, %fd1830, %fd878, %fd886;
	fma.rn.f64 	%fd888, %fd1833, %fd882, %fd887;
	st.shared.f64 	[%r16], %fd888;
	mul.f64 	%fd889, %fd1833, %fd880;
	fma.rn.f64 	%fd890, %fd1831, %fd878, %fd889;
	fma.rn.f64 	%fd891, %fd1834, %fd882, %fd890;
	mul.f64 	%fd892, %fd369, %fd1835;
	bar.sync 	0;
	ld.shared.f64 	%fd893, [%r14];
	mul.f64 	%fd894, %fd152, %fd893;
	fma.rn.f64 	%fd895, %fd892, %fd113, %fd894;
	ld.shared.f64 	%fd896, [%r17];
	fma.rn.f64 	%fd897, %fd153, %fd896, %fd895;
	fma.rn.f64 	%fd216, %fd891, %fd833, %fd193;
	ld.shared.f64 	%fd898, [%r14+8];
	fma.rn.f64 	%fd899, %fd154, %fd898, %fd897;
	ld.shared.f64 	%fd900, [%r17+72];
	fma.rn.f64 	%fd901, %fd155, %fd900, %fd899;
	fma.rn.f64 	%fd217, %fd891, %fd839, %fd201;
	ld.shared.f64 	%fd902, [%r14+16];
	fma.rn.f64 	%fd903, %fd157, %fd902, %fd901;
	ld.shared.f64 	%fd904, [%r17+144];
	fma.rn.f64 	%fd905, %fd158, %fd904, %fd903;
	fma.rn.f64 	%fd906, %fd891, %fd845, %fd194;
	ld.shared.f64 	%fd907, [%r14+24];
	fma.rn.f64 	%fd908, %fd160, %fd907, %fd905;
	ld.shared.f64 	%fd909, [%r17+216];
	fma.rn.f64 	%fd910, %fd161, %fd909, %fd908;
	fma.rn.f64 	%fd218, %fd891, %fd851, %fd195;
	ld.shared.f64 	%fd911, [%r14+32];
	fma.rn.f64 	%fd912, %fd163, %fd911, %fd910;
	ld.shared.f64 	%fd913, [%r17+288];
	fma.rn.f64 	%fd914, %fd164, %fd913, %fd912;
	fma.rn.f64 	%fd219, %fd891, %fd857, %fd196;
	ld.shared.f64 	%fd915, [%r14+40];
	fma.rn.f64 	%fd916, %fd166, %fd915, %fd914;
	ld.shared.f64 	%fd917, [%r17+360];
	fma.rn.f64 	%fd918, %fd167, %fd917, %fd916;
	fma.rn.f64 	%fd220, %fd891, %fd863, %fd197;
	ld.shared.f64 	%fd919, [%r14+48];
	fma.rn.f64 	%fd920, %fd169, %fd919, %fd918;
	ld.shared.f64 	%fd921, [%r17+432];
	fma.rn.f64 	%fd922, %fd170, %fd921, %fd920;
	fma.rn.f64 	%fd221, %fd891, %fd869, %fd198;
	ld.shared.f64 	%fd923, [%r14+56];
	fma.rn.f64 	%fd924, %fd172, %fd923, %fd922;
	ld.shared.f64 	%fd925, [%r17+504];
	fma.rn.f64 	%fd926, %fd173, %fd925, %fd924;
	fma.rn.f64 	%fd222, %fd891, %fd875, %fd199;
	ld.shared.f64 	%fd927, [%r14+64];
	fma.rn.f64 	%fd928, %fd175, %fd927, %fd926;
	ld.shared.f64 	%fd929, [%r17+576];
	fma.rn.f64 	%fd930, %fd176, %fd929, %fd928;
	fma.rn.f64 	%fd223, %fd891, %fd881, %fd200;
	add.f64 	%fd224, %fd930, %fd906;
	mov.f64 	%fd1836, 0d0000000000000000;
	mov.f64 	%fd1837, %fd1836;
	mov.f64 	%fd1838, %fd1836;
	mov.f64 	%fd1839, %fd1836;
	mov.f64 	%fd1840, %fd1836;
	mov.f64 	%fd1841, %fd1836;
	mov.f64 	%fd1842, %fd1836;
	@%p7 bra 	$L__BB36_15;
	ld.global.nc.f64 	%fd1836, [%rd1+1944];
	ld.global.nc.f64 	%fd1837, [%rd1+7776];
	ld.global.nc.f64 	%fd1838, [%rd1+13608];
	ld.global.nc.f64 	%fd1839, [%rd1+19440];
	ld.global.nc.f64 	%fd1840, [%rd1+25272];
	ld.global.nc.f64 	%fd1841, [%rd1+31104];
	ld.global.nc.f64 	%fd1842, [%rd1+36936];
$L__BB36_15:
	ld.shared.f64 	%fd932, [%r10+1944];
	fma.rn.f64 	%fd933, %fd134, %fd932, 0d0000000000000000;
	ld.shared.f64 	%fd934, [%r18+1944];
	fma.rn.f64 	%fd935, %fd135, %fd934, 0d0000000000000000;
	ld.shared.f64 	%fd936, [_ZZ32massMatrixMultiplyConstantKernelILi9ELi9ELi1EEvidPKdS1_S1_S1_S1_S1_S1_PdE13s_QuadToQuadD+216];
	fma.rn.f64 	%fd937, %fd936, %fd111, 0d0000000000000000;
	ld.shared.f64 	%fd938, [%r10+1952];
	fma.rn.f64 	%fd939, %fd136, %fd938, %fd933;
	ld.shared.f64 	%fd940, [%r18+2016];
	fma.rn.f64 	%fd941, %fd137, %fd940, %fd935;
	ld.shared.f64 	%fd942, [_ZZ32massMatrixMultiplyConstantKernelILi9ELi9ELi1EEvidPKdS1_S1_S1_S1_S1_S1_PdE13s_QuadToQuadD+224];
	fma.rn.f64 	%fd943, %fd942, %fd112, %fd937;
	ld.shared.f64 	%fd944, [%r10+1960];
	fma.rn.f64 	%fd945, %fd138, %fd944, %fd939;
	ld.shared.f64 	%fd946, [%r18+2088];
	fma.rn.f64 	%fd947, %fd139, %fd946, %fd941;
	ld.shared.f64 	%fd948, [_ZZ32massMatrixMultiplyConstantKernelILi9ELi9ELi1EEvidPKdS1_S1_S1_S1_S1_S1_PdE13s_QuadToQuadD+232];
	fma.rn.f64 	%fd949, %fd948, %fd113, %fd943;
	ld.shared.f64 	%fd950, [%r10+1968];
	fma.rn.f64 	%fd951, %fd140, %fd950, %fd945;
	ld.shared.f64 	%fd952, [%r18+2160];
	fma.rn.f64 	%fd953, %fd141, %fd952, %fd947;
	ld.shared.f64 	%fd954, [_ZZ32massMatrixMultiplyConstantKernelILi9ELi9ELi1EEvidPKdS1_S1_S1_S1_S1_S1_PdE13s_QuadToQuadD+240];
	fma.rn.f64 	%fd955, %fd954, %fd114, %fd949;
	ld.shared.f64 	%fd956, [%r10+1976];
	fma.rn.f64 	%fd957, %fd142, %fd956, %fd951;
	ld.shared.f64 	%fd958, [%r18+2232];
	fma.rn.f64 	%fd959, %fd143, %fd958, %fd953;
	ld.shared.f64 	%fd960, [_ZZ32massMatrixMultiplyConstantKernelILi9ELi9ELi1EEvidPKdS1_S1_S1_S1_S1_S1_PdE13s_QuadToQuadD+248];
	fma.rn.f64 	%fd961, %fd960, %fd115, %fd955;
	ld.shared.f64 	%fd962, [%r10+1984];
	fma.rn.f64 	%fd963, %fd144, %fd962, %fd957;
	ld.shared.f64 	%fd964, [%r18+2304];
	fma.rn.f64 	%fd965, %fd145, %fd964, %fd959;
	ld.shared.f64 	%fd966, [_ZZ32massMatrixMultiplyConstantKernelILi9ELi9ELi1EEvidPKdS1_S1_S1_S1_S1_S1_PdE13s_QuadToQuadD+256];
	fma.rn.f64 	%fd967, %fd966, %fd116, %fd961;
	ld.shared.f64 	%fd968, [%r10+1992];
	fma.rn.f64 	%fd969, %fd146, %fd968, %fd963;
	ld.shared.f64 	%fd970, [%r18+2376];
	fma.rn.f64 	%fd971, %fd147, %fd970, %fd965;
	ld.shared.f64 	%fd972, [_ZZ32massMatrixMultiplyConstantKernelILi9ELi9ELi1EEvidPKdS1_S1_S1_S1_S1_S1_PdE13s_QuadToQuadD+264];
	fma.rn.f64 	%fd973, %fd972, %fd117, %fd967;
	ld.shared.f64 	%fd974, [%r10+2000];
	fma.rn.f64 	%fd975, %fd148, %fd974, %fd969;
	ld.shared.f64 	%fd976, [%r18+2448];
	fma.rn.f64 	%fd977, %fd149, %fd976, %fd971;
	ld.shared.f64 	%fd978, [_ZZ32massMatrixMultiplyConstantKernelILi9ELi9ELi1EEvidPKdS1_S1_S1_S1_S1_S1_PdE13s_QuadToQuadD+272];
	fma.rn.f64 	%fd979, %fd978, %fd118, %fd973;
	ld.shared.f64 	%fd980, [%r10+2008];
	fma.rn.f64 	%fd981, %fd150, %fd980, %fd975;
	ld.shared.f64 	%fd982, [%r18+2520];
	fma.rn.f64 	%fd983, %fd151, %fd982, %fd977;
	ld.shared.f64 	%fd984, [_ZZ32massMatrixMultiplyConstantKernelILi9ELi9ELi1EEvidPKdS1_S1_S1_S1_S1_S1_PdE13s_QuadToQuadD+280];
	fma.rn.f64 	%fd985, %fd984, %fd119, %fd979;
	bar.sync 	0;
	mul.f64 	%fd986, %fd1837, %fd983;
	fma.rn.f64 	%fd987, %fd1836, %fd981, %fd986;
	fma.rn.f64 	%fd988, %fd1838, %fd985, %fd987;
	st.shared.f64 	[%r15], %fd988;
	mul.f64 	%fd989, %fd1839, %fd983;
	fma.rn.f64 	%fd990, %fd1837, %fd981, %fd989;
	fma.rn.f64 	%fd991, %fd1840, %fd985, %fd990;
	st.shared.f64 	[%r16], %fd991;
	mul.f64 	%fd992, %fd1840, %fd983;
	fma.rn.f64 	%fd993, %fd1838, %fd981, %fd992;
	fma.rn.f64 	%fd994, %fd1841, %fd985, %fd993;
	mul.f64 	%fd995, %fd369, %fd1842;
	bar.sync 	0;
	ld.shared.f64 	%fd996, [%r14];
	mul.f64 	%fd997, %fd152, %fd996;
	fma.rn.f64 	%fd998, %fd995, %fd114, %fd997;
	ld.shared.f64 	%fd999, [%r17];
	fma.rn.f64 	%fd1000, %fd153, %fd999, %fd998;
	fma.rn.f64 	%fd239, %fd994, %fd936, %fd216;
	ld.shared.f64 	%fd1001, [%r14+8];
	fma.rn.f64 	%fd1002, %fd154, %fd1001, %fd1000;
	ld.shared.f64 	%fd1003, [%r17+72];
	fma.rn.f64 	%fd1004, %fd155, %fd1003, %fd1002;
	fma.rn.f64 	%fd240, %fd994, %fd942, %fd217;
	ld.shared.f64 	%fd1005, [%r14+16];
	fma.rn.f64 	%fd1006, %fd157, %fd1005, %fd1004;
	ld.shared.f64 	%fd1007, [%r17+144];
	fma.rn.f64 	%fd1008, %fd158, %fd1007, %fd1006;
	fma.rn.f64 	%fd241, %fd994, %fd948, %fd224;
	ld.shared.f64 	%fd1009, [%r14+24];
	fma.rn.f64 	%fd1010, %fd160, %fd1009, %fd1008;
	ld.shared.f64 	%fd1011, [%r17+216];
	fma.rn.f64 	%fd1012, %fd161, %fd1011, %fd1010;
	fma.rn.f64 	%fd1013, %fd994, %fd954, %fd218;
	ld.shared.f64 	%fd1014, [%r14+32];
	fma.rn.f64 	%fd1015, %fd163, %fd1014, %fd1012;
	ld.shared.f64 	%fd1016, [%r17+288];
	fma.rn.f64 	%fd1017, %fd164, %fd1016, %fd1015;
	fma.rn.f64 	%fd242, %fd994, %fd960, %fd219;
	ld.shared.f64 	%fd1018, [%r14+40];
	fma.rn.f64 	%fd1019, %fd166, %fd1018, %fd1017;
	ld.shared.f64 	%fd1020, [%r17+360];
	fma.rn.f64 	%fd1021, %fd167, %fd1020, %fd1019;
	fma.rn.f64 	%fd243, %fd994, %fd966, %fd220;
	ld.shared.f64 	%fd1022, [%r14+48];
	fma.rn.f64 	%fd1023, %fd169, %fd1022, %fd1021;
	ld.shared.f64 	%fd1024, [%r17+432];
	fma.rn.f64 	%fd1025, %fd170, %fd1024, %fd1023;
	fma.rn.f64 	%fd244, %fd994, %fd972, %fd221;
	ld.shared.f64 	%fd1026, [%r14+56];
	fma.rn.f64 	%fd1027, %fd172, %fd1026, %fd1025;
	ld.shared.f64 	%fd1028, [%r17+504];
	fma.rn.f64 	%fd1029, %fd173, %fd1028, %fd1027;
	fma.rn.f64 	%fd245, %fd994, %fd978, %fd222;
	ld.shared.f64 	%fd1030, [%r14+64];
	fma.rn.f64 	%fd1031, %fd175, %fd1030, %fd1029;
	ld.shared.f64 	%fd1032, [%r17+576];
	fma.rn.f64 	%fd1033, %fd176, %fd1032, %fd1031;
	fma.rn.f64 	%fd246, %fd994, %fd984, %fd223;
	add.f64 	%fd247, %fd1033, %fd1013;
	mov.f64 	%fd1843, 0d0000000000000000;
	mov.f64 	%fd1844, %fd1843;
	mov.f64 	%fd1845, %fd1843;
	mov.f64 	%fd1846, %fd1843;
	mov.f64 	%fd1847, %fd1843;
	mov.f64 	%fd1848, %fd1843;
	mov.f64 	%fd1849, %fd1843;
	@%p7 bra 	$L__BB36_17;
	ld.global.nc.f64 	%fd1843, [%rd1+2592];
	ld.global.nc.f64 	%fd1844, [%rd1+8424];
	ld.global.nc.f64 	%fd1845, [%rd1+14256];
	ld.global.nc.f64 	%fd1846, [%rd1+20088];
	ld.global.nc.f64 	%fd1847, [%rd1+25920];
	ld.global.nc.f64 	%fd1848, [%rd1+31752];
	ld.global.nc.f64 	%fd1849, [%rd1+37584];
$L__BB36_17:
	ld.shared.f64 	%fd1035, [%r10+2592];
	fma.rn.f64 	%fd1036, %fd134, %fd1035, 0d0000000000000000;
	ld.shared.f64 	%fd1037, [%r18+2592];
	fma.rn.f64 	%fd1038, %fd135, %fd1037, 0d0000000000000000;
	ld.shared.f64 	%fd1039, [_ZZ32massMatrixMultiplyConstantKernelILi9ELi9ELi1EEvidPKdS1_S1_S1_S1_S1_S1_PdE13s_QuadToQuadD+288];
	fma.rn.f64 	%fd1040, %fd1039, %fd111, 0d0000000000000000;
	ld.shared.f64 	%fd1041, [%r10+2600];
	fma.rn.f64 	%fd1042, %fd136, %fd1041, %fd1036;
	ld.shared.f64 	%fd1043, [%r18+2664];
	fma.rn.f64 	%fd1044, %fd137, %fd1043, %fd1038;
	ld.shared.f64 	%fd1045, [_ZZ32massMatrixMultiplyConstantKernelILi9ELi9ELi1EEvidPKdS1_S1_S1_S1_S1_S1_PdE13s_QuadToQuadD+296];
	fma.rn.f64 	%fd1046, %fd1045, %fd112, %fd1040;
	ld.shared.f64 	%fd1047, [%r10+2608];
	fma.rn.f64 	%fd1048, %fd138, %fd1047, %fd1042;
	ld.shared.f64 	%fd1049, [%r18+2736];
	fma.rn.f64 	%fd1050, %fd139, %fd1049, %fd1044;
	ld.shared.f64 	%fd1051, [_ZZ32massMatrixMultiplyConstantKernelILi9ELi9ELi1EEvidPKdS1_S1_S1_S1_S1_S1_PdE13s_QuadToQuadD+304];
	fma.rn.f64 	%fd1052, %fd1051, %fd113, %fd1046;
	ld.shared.f64 	%fd1053, [%r10+2616];
	fma.rn.f64 	%fd1054, %fd140, %fd1053, %fd1048;
	ld.shared.f64 	%fd1055, [%r18+2808];
	fma.rn.f64 	%fd1056, %fd141, %fd1055, %fd1050;
	ld.shared.f64 	%fd1057, [_ZZ32massMatrixMultiplyConstantKernelILi9ELi9ELi1EEvidPKdS1_S1_S1_S1_S1_S1_PdE13s_QuadToQuadD+312];
	fma.rn.f64 	%fd1058, %fd1057, %fd114, %fd1052;
	ld.shared.f64 	%fd1059, [%r10+2624];
	fma.rn.f64 	%fd1060, %fd142, %fd1059, %fd1054;
	ld.shared.f64 	%fd1061, [%r18+2880];
	fma.rn.f64 	%fd1062, %fd143, %fd1061, %fd1056;
	ld.shared.f64 	%fd1063, [_ZZ32massMatrixMultiplyConstantKernelILi9ELi9ELi1EEvidPKdS1_S1_S1_S1_S1_S1_PdE13s_QuadToQuadD+320];
	fma.rn.f64 	%fd1064, %fd1063, %fd115, %fd1058;
	ld.shared.f64 	%fd1065, [%r10+2632];
	fma.rn.f64 	%fd1066, %fd144, %fd1065, %fd1060;
	ld.shared.f64 	%fd1067, [%r18+2952];
	fma.rn.f64 	%fd1068, %fd145, %fd1067, %fd1062;
	ld.shared.f64 	%fd1069, [_ZZ32massMatrixMultiplyConstantKernelILi9ELi9ELi1EEvidPKdS1_S1_S1_S1_S1_S1_PdE13s_QuadToQuadD+328];
	fma.rn.f64 	%fd1070, %fd1069, %fd116, %fd1064;
	ld.shared.f64 	%fd1071, [%r10+2640];
	fma.rn.f64 	%fd1072, %fd146, %fd1071, %fd1066;
	ld.shared.f64 	%fd1073, [%r18+3024];
	fma.rn.f64 	%fd1074, %fd147, %fd1073, %fd1068;
	ld.shared.f64 	%fd1075, [_ZZ32massMatrixMultiplyConstantKernelILi9ELi9ELi1EEvidPKdS1_S1_S1_S1_S1_S1_PdE13s_QuadToQuadD+336];
	fma.rn.f64 	%fd1076, %fd1075, %fd117, %fd1070;
	ld.shared.f64 	%fd1077, [%r10+2648];
	fma.rn.f64 	%fd1078, %fd148, %fd1077, %fd1072;
	ld.shared.f64 	%fd1079, [%r18+3096];
	fma.rn.f64 	%fd1080, %fd149, %fd1079, %fd1074;
	ld.shared.f64 	%fd1081, [_ZZ32massMatrixMultiplyConstantKernelILi9ELi9ELi1EEvidPKdS1_S1_S1_S1_S1_S1_PdE13s_QuadToQuadD+344];
	fma.rn.f64 	%fd1082, %fd1081, %fd118, %fd1076;
	ld.shared.f64 	%fd1083, [%r10+2656];
	fma.rn.f64 	%fd1084, %fd150, %fd1083, %fd1078;
	ld.shared.f64 	%fd1085, [%r18+3168];
	fma.rn.f64 	%fd1086, %fd151, %fd1085, %fd1080;
	ld.shared.f64 	%fd1087, [_ZZ32massMatrixMultiplyConstantKernelILi9ELi9ELi1EEvidPKdS1_S1_S1_S1_S1_S1_PdE13s_QuadToQuadD+352];
	fma.rn.f64 	%fd1088, %fd1087, %fd119, %fd1082;
	bar.sync 	0;
	mul.f64 	%fd1089, %fd1844, %fd1086;
	fma.rn.f64 	%fd1090, %fd1843, %fd1084, %fd1089;
	fma.rn.f64 	%fd1091, %fd1845, %fd1088, %fd1090;
	st.shared.f64 	[%r15], %fd1091;
	mul.f64 	%fd1092, %fd1846, %fd1086;
	fma.rn.f64 	%fd1093, %fd1844, %fd1084, %fd1092;
	fma.rn.f64 	%fd1094, %fd1847, %fd1088, %fd1093;
	st.shared.f64 	[%r16], %fd1094;
	mul.f64 	%fd1095, %fd1847, %fd1086;
	fma.rn.f64 	%fd1096, %fd1845, %fd1084, %fd1095;
	fma.rn.f64 	%fd1097, %fd1848, %fd1088, %fd1096;
	mul.f64 	%fd1098, %fd369, %fd1849;
	bar.sync 	0;
	ld.shared.f64 	%fd1099, [%r14];
	mul.f64 	%fd1100, %fd152, %fd1099;
	fma.rn.f64 	%fd1101, %fd1098, %fd115, %fd1100;
	ld.shared.f64 	%fd1102, [%r17];
	fma.rn.f64 	%fd1103, %fd153, %fd1102, %fd1101;
	fma.rn.f64 	%fd262, %fd1097, %fd1039, %fd239;
	ld.shared.f64 	%fd1104, [%r14+8];
	fma.rn.f64 	%fd1105, %fd154, %fd1104, %fd1103;
	ld.shared.f64 	%fd1106, [%r17+72];
	fma.rn.f64 	%fd1107, %fd155, %fd1106, %fd1105;
	fma.rn.f64 	%fd263, %fd1097, %fd1045, %fd240;
	ld.shared.f64 	%fd1108, [%r14+16];
	fma.rn.f64 	%fd1109, %fd157, %fd1108, %fd1107;
	ld.shared.f64 	%fd1110, [%r17+144];
	fma.rn.f64 	%fd1111, %fd158, %fd1110, %fd1109;
	fma.rn.f64 	%fd264, %fd1097, %fd1051, %fd241;
	ld.shared.f64 	%fd1112, [%r14+24];
	fma.rn.f64 	%fd1113, %fd160, %fd1112, %fd1111;
	ld.shared.f64 	%fd1114, [%r17+216];
	fma.rn.f64 	%fd1115, %fd161, %fd1114, %fd1113;
	fma.rn.f64 	%fd265, %fd1097, %fd1057, %fd247;
	ld.shared.f64 	%fd1116, [%r14+32];
	fma.rn.f64 	%fd1117, %fd163, %fd1116, %fd1115;
	ld.shared.f64 	%fd1118, [%r17+288];
	fma.rn.f64 	%fd1119, %fd164, %fd1118, %fd1117;
	fma.rn.f64 	%fd1120, %fd1097, %fd1063, %fd242;
	ld.shared.f64 	%fd1121, [%r14+40];
	fma.rn.f64 	%fd1122, %fd166, %fd1121, %fd1119;
	ld.shared.f64 	%fd1123, [%r17+360];
	fma.rn.f64 	%fd1124, %fd167, %fd1123, %fd1122;
	fma.rn.f64 	%fd266, %fd1097, %fd1069, %fd243;
	ld.shared.f64 	%fd1125, [%r14+48];
	fma.rn.f64 	%fd1126, %fd169, %fd1125, %fd1124;
	ld.shared.f64 	%fd1127, [%r17+432];
	fma.rn.f64 	%fd1128, %fd170, %fd1127, %fd1126;
	fma.rn.f64 	%fd267, %fd1097, %fd1075, %fd244;
	ld.shared.f64 	%fd1129, [%r14+56];
	fma.rn.f64 	%fd1130, %fd172, %fd1129, %fd1128;
	ld.shared.f64 	%fd1131, [%r17+504];
	fma.rn.f64 	%fd1132, %fd173, %fd1131, %fd1130;
	fma.rn.f64 	%fd268, %fd1097, %fd1081, %fd245;
	ld.shared.f64 	%fd1133, [%r14+64];
	fma.rn.f64 	%fd1134, %fd175, %fd1133, %fd1132;
	ld.shared.f64 	%fd1135, [%r17+576];
	fma.rn.f64 	%fd1136, %fd176, %fd1135, %fd1134;
	fma.rn.f64 	%fd269, %fd1097, %fd1087, %fd246;
	add.f64 	%fd270, %fd1136, %fd1120;
	mov.f64 	%fd1850, 0d0000000000000000;
	mov.f64 	%fd1851, %fd1850;
	mov.f64 	%fd1852, %fd1850;
	mov.f64 	%fd1853, %fd1850;
	mov.f64 	%fd1854, %fd1850;
	mov.f64 	%fd1855, %fd1850;
	mov.f64 	%fd1856, %fd1850;
	@%p7 bra 	$L__BB36_19;
	ld.global.nc.f64 	%fd1850, [%rd1+3240];
	ld.global.nc.f64 	%fd1851, [%rd1+9072];
	ld.global.nc.f64 	%fd1852, [%rd1+14904];
	ld.global.nc.f64 	%fd1853, [%rd1+20736];
	ld.global.nc.f64 	%fd1854, [%rd1+26568];
	ld.global.nc.f64 	%fd1855, [%rd1+32400];
	ld.global.nc.f64 	%fd1856, [%rd1+38232];
$L__BB36_19:
	ld.shared.f64 	%fd1138, [%r10+3240];
	fma.rn.f64 	%fd1139, %fd134, %fd1138, 0d0000000000000000;
	ld.shared.f64 	%fd1140, [%r18+3240];
	fma.rn.f64 	%fd1141, %fd135, %fd1140, 0d0000000000000000;
	ld.shared.f64 	%fd1142, [_ZZ32massMatrixMultiplyConstantKernelILi9ELi9ELi1EEvidPKdS1_S1_S1_S1_S1_S1_PdE13s_QuadToQuadD+360];
	fma.rn.f64 	%fd1143, %fd1142, %fd111, 0d0000000000000000;
	ld.shared.f64 	%fd1144, [%r10+3248];
	fma.rn.f64 	%fd1145, %fd136, %fd1144, %fd1139;
	ld.shared.f64 	%fd1146, [%r18+3312];
	fma.rn.f64 	%fd1147, %fd137, %fd1146, %fd1141;
	ld.shared.f64 	%fd1148, [_ZZ32massMatrixMultiplyConstantKernelILi9ELi9ELi1EEvidPKdS1_S1_S1_S1_S1_S1_PdE13s_QuadToQuadD+368];
	fma.rn.f64 	%fd1149, %fd1148, %fd112, %fd1143;
	ld.shared.f64 	%fd1150, [%r10+3256];
	fma.rn.f64 	%fd1151, %fd138, %fd1150, %fd1145;
	ld.shared.f64 	%fd1152, [%r18+3384];
	fma.rn.f64 	%fd1153, %fd139, %fd1152, %fd1147;
	ld.shared.f64 	%fd1154, [_ZZ32massMatrixMultiplyConstantKernelILi9ELi9ELi1EEvidPKdS1_S1_S1_S1_S1_S1_PdE13s_QuadToQuadD+376];
	fma.rn.f64 	%fd1155, %fd1154, %fd113, %fd1149;
	ld.shared.f64 	%fd1156, [%r10+3264];
	fma.rn.f64 	%fd1157, %fd140, %fd1156, %fd1151;
	ld.shared.f64 	%fd1158, [%r18+3456];
	fma.rn.f64 	%fd1159, %fd141, %fd1158, %fd1153;
	ld.shared.f64 	%fd1160, [_ZZ32massMatrixMultiplyConstantKernelILi9ELi9ELi1EEvidPKdS1_S1_S1_S1_S1_S1_PdE13s_QuadToQuadD+384];
	fma.rn.f64 	%fd1161, %fd1160, %fd114, %fd1155;
	ld.shared.f64 	%fd1162, [%r10+3272];
	fma.rn.f64 	%fd1163, %fd142, %fd1162, %fd1157;
	ld.shared.f64 	%fd1164, [%r18+3528];
	fma.rn.f64 	%fd1165, %fd143, %fd1164, %fd1159;
	ld.shared.f64 	%fd1166, [_ZZ32massMatrixMultiplyConstantKernelILi9ELi9ELi1EEvidPKdS1_S1_S1_S1_S1_S1_PdE13s_QuadToQuadD+392];
	fma.rn.f64 	%fd1167, %fd1166, %fd115, %fd1161;
	ld.shared.f64 	%fd1168, [%r10+3280];
	fma.rn.f64 	%fd1169, %fd144, %fd1168, %fd1163;
	ld.shared.f64 	%fd1170, [%r18+3600];
	fma.rn.f64 	%fd1171, %fd145, %fd1170, %fd1165;
	ld.shared.f64 	%fd1172, [_ZZ32massMatrixMultiplyConstantKernelILi9ELi9ELi1EEvidPKdS1_S1_S1_S1_S1_S1_PdE13s_QuadToQuadD+400];
	fma.rn.f64 	%fd1173, %fd1172, %fd116, %fd1167;
	ld.shared.f64 	%fd1174, [%r10+3288];
	fma.rn.f64 	%fd1175, %fd146, %fd1174, %fd1169;
	ld.shared.f64 	%fd1176, [%r18+3672];
	fma.rn.f64 	%fd1177, %fd147, %fd1176, %fd1171;
	ld.shared.f64 	%fd1178, [_ZZ32massMatrixMultiplyConstantKernelILi9ELi9ELi1EEvidPKdS1_S1_S1_S1_S1_S1_PdE13s_QuadToQuadD+408];
	fma.rn.f64 	%fd1179, %fd1178, %fd117, %fd1173;
	ld.shared.f64 	%fd1180, [%r10+3296];
	fma.rn.f64 	%fd1181, %fd148, %fd1180, %fd1175;
	ld.shared.f64 	%fd1182, [%r18+3744];
	fma.rn.f64 	%fd1183, %fd149, %fd1182, %fd1177;
	ld.shared.f64 	%fd1184, [_ZZ32massMatrixMultiplyConstantKernelILi9ELi9ELi1EEvidPKdS1_S1_S1_S1_S1_S1_PdE13s_QuadToQuadD+416];
	fma.rn.f64 	%fd1185, %fd1184, %fd118, %fd1179;
	ld.shared.f64 	%fd1186, [%r10+3304];
	fma.rn.f64 	%fd1187, %fd150, %fd1186, %fd1181;
	ld.shared.f64 	%fd1188, [%r18+3816];
	fma.rn.f64 	%fd1189, %fd151, %fd1188, %fd1183;
	ld.shared.f64 	%fd1190, [_ZZ32massMatrixMultiplyConstantKernelILi9ELi9ELi1EEvidPKdS1_S1_S1_S1_S1_S1_PdE13s_QuadToQuadD+424];
	fma.rn.f64 	%fd1191, %fd1190, %fd119, %fd1185;
	bar.sync 	0;
	mul.f64 	%fd1192, %fd1851, %fd1189;
	fma.rn.f64 	%fd1193, %fd1850, %fd1187, %fd1192;
	fma.rn.f64 	%fd1194, %fd1852, %fd1191, %fd1193;
	st.shared.f64 	[%r15], %fd1194;
	mul.f64 	%fd1195, %fd1853, %fd1189;
	fma.rn.f64 	%fd1196, %fd1851, %fd1187, %fd1195;
	fma.rn.f64 	%fd1197, %fd1854, %fd1191, %fd1196;
	st.shared.f64 	[%r16], %fd1197;
	mul.f64 	%fd1198, %fd1854, %fd1189;
	fma.rn.f64 	%fd1199, %fd1852, %fd1187, %fd1198;
	fma.rn.f64 	%fd1200, %fd1855, %fd1191, %fd1199;
	mul.f64 	%fd1201, %fd369, %fd1856;
	bar.sync 	0;
	ld.shared.f64 	%fd1202, [%r14];
	mul.f64 	%fd1203, %fd152, %fd1202;
	fma.rn.f64 	%fd1204, %fd1201, %fd116, %fd1203;
	ld.shared.f64 	%fd1205, [%r17];
	fma.rn.f64 	%fd1206, %fd153, %fd1205, %fd1204;
	fma.rn.f64 	%fd285, %fd1200, %fd1142, %fd262;
	ld.shared.f64 	%fd1207, [%r14+8];
	fma.rn.f64 	%fd1208, %fd154, %fd1207, %fd1206;
	ld.shared.f64 	%fd1209, [%r17+72];
	fma.rn.f64 	%fd1210, %fd155, %fd1209, %fd1208;
	fma.rn.f64 	%fd286, %fd1200, %fd1148, %fd263;
	ld.shared.f64 	%fd1211, [%r14+16];
	fma.rn.f64 	%fd1212, %fd157, %fd1211, %fd1210;
	ld.shared.f64 	%fd1213, [%r17+144];
	fma.rn.f64 	%fd1214, %fd158, %fd1213, %fd1212;
	fma.rn.f64 	%fd287, %fd1200, %fd1154, %fd264;
	ld.shared.f64 	%fd1215, [%r14+24];
	fma.rn.f64 	%fd1216, %fd160, %fd1215, %fd1214;
	ld.shared.f64 	%fd1217, [%r17+216];
	fma.rn.f64 	%fd1218, %fd161, %fd1217, %fd1216;
	fma.rn.f64 	%fd288, %fd1200, %fd1160, %fd265;
	ld.shared.f64 	%fd1219, [%r14+32];
	fma.rn.f64 	%fd1220, %fd163, %fd1219, %fd1218;
	ld.shared.f64 	%fd1221, [%r17+288];
	fma.rn.f64 	%fd1222, %fd164, %fd1221, %fd1220;
	fma.rn.f64 	%fd289, %fd1200, %fd1166, %fd270;
	ld.shared.f64 	%fd1223, [%r14+40];
	fma.rn.f64 	%fd1224, %fd166, %fd1223, %fd1222;
	ld.shared.f64 	%fd1225, [%r17+360];
	fma.rn.f64 	%fd1226, %fd167, %fd1225, %fd1224;
	fma.rn.f64 	%fd1227, %fd1200, %fd1172, %fd266;
	ld.shared.f64 	%fd1228, [%r14+48];
	fma.rn.f64 	%fd1229, %fd169, %fd1228, %fd1226;
	ld.shared.f64 	%fd1230, [%r17+432];
	fma.rn.f64 	%fd1231, %fd170, %fd1230, %fd1229;
	fma.rn.f64 	%fd290, %fd1200, %fd1178, %fd267;
	ld.shared.f64 	%fd1232, [%r14+56];
	fma.rn.f64 	%fd1233, %fd172, %fd1232, %fd1231;
	ld.shared.f64 	%fd1234, [%r17+504];
	fma.rn.f64 	%fd1235, %fd173, %fd1234, %fd1233;
	fma.rn.f64 	%fd291, %fd1200, %fd1184, %fd268;
	ld.shared.f64 	%fd1236, [%r14+64];
	fma.rn.f64 	%fd1237, %fd175, %fd1236, %fd1235;
	ld.shared.f64 	%fd1238, [%r17+576];
	fma.rn.f64 	%fd1239, %fd176, %fd1238, %fd1237;
	fma.rn.f64 	%fd292, %fd1200, %fd1190, %fd269;
	add.f64 	%fd293, %fd1239, %fd1227;
	mov.f64 	%fd1857, 0d0000000000000000;
	mov.f64 	%fd1858, %fd1857;
	mov.f64 	%fd1859, %fd1857;
	mov.f64 	%fd1860, %fd1857;
	mov.f64 	%fd1861, %fd1857;
	mov.f64 	%fd1862, %fd1857;
	mov.f64 	%fd1863, %fd1857;
	@%p7 bra 	$L__BB36_21;
	ld.global.nc.f64 	%fd1857, [%rd1+3888];
	ld.global.nc.f64 	%fd1858, [%rd1+9720];
	ld.global.nc.f64 	%fd1859, [%rd1+15552];
	ld.global.nc.f64 	%fd1860, [%rd1+21384];
	ld.global.nc.f64 	%fd1861, [%rd1+27216];
	ld.global.nc.f64 	%fd1862, [%rd1+33048];
	ld.global.nc.f64 	%fd1863, [%rd1+38880];
$L__BB36_21:
	ld.shared.f64 	%fd1241, [%r10+3888];
	fma.rn.f64 	%fd1242, %fd134, %fd1241, 0d0000000000000000;
	ld.shared.f64 	%fd1243, [%r18+3888];
	fma.rn.f64 	%fd1244, %fd135, %fd1243, 0d0000000000000000;
	ld.shared.f64 	%fd1245, [_ZZ32massMatrixMultiplyConstantKernelILi9ELi9ELi1EEvidPKdS1_S1_S1_S1_S1_S1_PdE13s_QuadToQuadD+432];
	fma.rn.f64 	%fd1246, %fd1245, %fd111, 0d0000000000000000;
	ld.shared.f64 	%fd1247, [%r10+3896];
	fma.rn.f64 	%fd1248, %fd136, %fd1247, %fd1242;
	ld.shared.f64 	%fd1249, [%r18+3960];
	fma.rn.f64 	%fd1250, %fd137, %fd1249, %fd1244;
	ld.shared.f64 	%fd1251, [_ZZ32massMatrixMultiplyConstantKernelILi9ELi9ELi1EEvidPKdS1_S1_S1_S1_S1_S1_PdE13s_QuadToQuadD+440];
	fma.rn.f64 	%fd1252, %fd1251, %fd112, %fd1246;
	ld.shared.f64 	%fd1253, [%r10+3904];
	fma.rn.f64 	%fd1254, %fd138, %fd1253, %fd1248;
	ld.shared.f64 	%fd1255, [%r18+4032];
	fma.rn.f64 	%fd1256, %fd139, %fd1255, %fd1250;
	ld.shared.f64 	%fd1257, [_ZZ32massMatrixMultiplyConstantKernelILi9ELi9ELi1EEvidPKdS1_S1_S1_S1_S1_S1_PdE13s_QuadToQuadD+448];
	fma.rn.f64 	%fd1258, %fd1257, %fd113, %fd1252;
	ld.shared.f64 	%fd1259, [%r10+3912];
	fma.rn.f64 	%fd1260, %fd140, %fd1259, %fd1254;
	ld.shared.f64 	%fd1261, [%r18+4104];
	fma.rn.f64 	%fd1262, %fd141, %fd1261, %fd1256;
	ld.shared.f64 	%fd1263, [_ZZ32massMatrixMultiplyConstantKernelILi9ELi9ELi1EEvidPKdS1_S1_S1_S1_S1_S1_PdE13s_QuadToQuadD+456];
	fma.rn.f64 	%fd1264, %fd1263, %fd114, %fd1258;
	ld.shared.f64 	%fd1265, [%r10+3920];
	fma.rn.f64 	%fd1266, %fd142, %fd1265, %fd1260;
	ld.shared.f64 	%fd1267, [%r18+4176];
	fma.rn.f64 	%fd1268, %fd143, %fd1267, %fd1262;
	ld.shared.f64 	%fd1269, [_ZZ32massMatrixMultiplyConstantKernelILi9ELi9ELi1EEvidPKdS1_S1_S1_S1_S1_S1_PdE13s_QuadToQuadD+464];
	fma.rn.f64 	%fd1270, %fd1269, %fd115, %fd1264;
	ld.shared.f64 	%fd1271, [%r10+3928];
	fma.rn.f64 	%fd1272, %fd144, %fd1271, %fd1266;
	ld.shared.f64 	%fd1273, [%r18+4248];
	fma.rn.f64 	%fd1274, %fd145, %fd1273, %fd1268;
	ld.shared.f64 	%fd1275, [_ZZ32massMatrixMultiplyConstantKernelILi9ELi9ELi1EEvidPKdS1_S1_S1_S1_S1_S1_PdE13s_QuadToQuadD+472];
	fma.rn.f64 	%fd1276, %fd1275, %fd116, %fd1270;
	ld.shared.f64 	%fd1277, [%r10+3936];
	fma.rn.f64 	%fd1278, %fd146, %fd1277, %fd1272;
	ld.shared.f64 	%fd1279, [%r18+4320];
	fma.rn.f64 	%fd1280, %fd147, %fd1279, %fd1274;
	ld.shared.f64 	%fd1281, [_ZZ32massMatrixMultiplyConstantKernelILi9ELi9ELi1EEvidPKdS1_S1_S1_S1_S1_S1_PdE13s_QuadToQuadD+480];
	fma.rn.f64 	%fd1282, %fd1281, %fd117, %fd1276;
	ld.shared.f64 	%fd1283, [%r10+3944];
	fma.rn.f64 	%fd1284, %fd148, %fd1283, %fd1278;
	ld.shared.f64 	%fd1285, [%r18+4392];
	fma.rn.f64 	%fd1286, %fd149, %fd1285, %fd1280;
	ld.shared.f64 	%fd1287, [_ZZ32massMatrixMultiplyConstantKernelILi9ELi9ELi1EEvidPKdS1_S1_S1_S1_S1_S1_PdE13s_QuadToQuadD+488];
	fma.rn.f64 	%fd1288, %fd1287, %fd118, %fd1282;
	ld.shared.f64 	%fd1289, [%r10+3952];
	fma.rn.f64 	%fd1290, %fd150, %fd1289, %fd1284;
	ld.shared.f64 	%fd1291, [%r18+4464];
	fma.rn.f64 	%fd1292, %fd151, %fd1291, %fd1286;
	ld.shared.f64 	%fd1293, [_ZZ32massMatrixMultiplyConstantKernelILi9ELi9ELi1EEvidPKdS1_S1_S1_S1_S1_S1_PdE13s_QuadToQuadD+496];
	fma.rn.f64 	%fd1294, %fd1293, %fd119, %fd1288;
	bar.sync 	0;
	mul.f64 	%fd1295, %fd1858, %fd1292;
	fma.rn.f64 	%fd1296, %fd1857, %fd1290, %fd1295;
	fma.rn.f64 	%fd1297, %fd1859, %fd1294, %fd1296;
	st.shared.f64 	[%r15], %fd1297;
	mul.f64 	%fd1298, %fd1860, %fd1292;
	fma.rn.f64 	%fd1299, %fd1858, %fd1290, %fd1298;
	fma.rn.f64 	%fd1300, %fd1861, %fd1294, %fd1299;
	st.shared.f64 	[%r16], %fd1300;
	mul.f64 	%fd1301, %fd1861, %fd1292;
	fma.rn.f64 	%fd1302, %fd1859, %fd1290, %fd1301;
	fma.rn.f64 	%fd1303, %fd1862, %fd1294, %fd1302;
	mul.f64 	%fd1304, %fd369, %fd1863;
	bar.sync 	0;
	ld.shared.f64 	%fd1305, [%r14];
	mul.f64 	%fd1306, %fd152, %fd1305;
	fma.rn.f64 	%fd1307, %fd1304, %fd117, %fd1306;
	ld.shared.f64 	%fd1308, [%r17];
	fma.rn.f64 	%fd1309, %fd153, %fd1308, %fd1307;
	fma.rn.f64 	%fd308, %fd1303, %fd1245, %fd285;
	ld.shared.f64 	%fd1310, [%r14+8];
	fma.rn.f64 	%fd1311, %fd154, %fd1310, %fd1309;
	ld.shared.f64 	%fd1312, [%r17+72];
	fma.rn.f64 	%fd1313, %fd155, %fd1312, %fd1311;
	fma.rn.f64 	%fd309, %fd1303, %fd1251, %fd286;
	ld.shared.f64 	%fd1314, [%r14+16];
	fma.rn.f64 	%fd1315, %fd157, %fd1314, %fd1313;
	ld.shared.f64 	%fd1316, [%r17+144];
	fma.rn.f64 	%fd1317, %fd158, %fd1316, %fd1315;
	fma.rn.f64 	%fd310, %fd1303, %fd1257, %fd287;
	ld.shared.f64 	%fd1318, [%r14+24];
	fma.rn.f64 	%fd1319, %fd160, %fd1318, %fd1317;
	ld.shared.f64 	%fd1320, [%r17+216];
	fma.rn.f64 	%fd1321, %fd161, %fd1320, %fd1319;
	fma.rn.f64 	%fd311, %fd1303, %fd1263, %fd288;
	ld.shared.f64 	%fd1322, [%r14+32];
	fma.rn.f64 	%fd1323, %fd163, %fd1322, %fd1321;
	ld.shared.f64 	%fd1324, [%r17+288];
	fma.rn.f64 	%fd1325, %fd164, %fd1324, %fd1323;
	fma.rn.f64 	%fd312, %fd1303, %fd1269, %fd289;
	ld.shared.f64 	%fd1326, [%r14+40];
	fma.rn.f64 	%fd1327, %fd166, %fd1326, %fd1325;
	ld.shared.f64 	%fd1328, [%r17+360];
	fma.rn.f64 	%fd1329, %fd167, %fd1328, %fd1327;
	fma.rn.f64 	%fd313, %fd1303, %fd1275, %fd293;
	ld.shared.f64 	%fd1330, [%r14+48];
	fma.rn.f64 	%fd1331, %fd169, %fd1330, %fd1329;
	ld.shared.f64 	%fd1332, [%r17+432];
	fma.rn.f64 	%fd1333, %fd170, %fd1332, %fd1331;
	fma.rn.f64 	%fd1334, %fd1303, %fd1281, %fd290;
	ld.shared.f64 	%fd1335, [%r14+56];
	fma.rn.f64 	%fd1336, %fd172, %fd1335, %fd1333;
	ld.shared.f64 	%fd1337, [%r17+504];
	fma.rn.f64 	%fd1338, %fd173, %fd1337, %fd1336;
	fma.rn.f64 	%fd314, %fd1303, %fd1287, %fd291;
	ld.shared.f64 	%fd1339, [%r14+64];
	fma.rn.f64 	%fd1340, %fd175, %fd1339, %fd1338;
	ld.shared.f64 	%fd1341, [%r17+576];
	fma.rn.f64 	%fd1342, %fd176, %fd1341, %fd1340;
	fma.rn.f64 	%fd315, %fd1303, %fd1293, %fd292;
	add.f64 	%fd316, %fd1342, %fd1334;
	mov.f64 	%fd1864, 0d0000000000000000;
	mov.f64 	%fd1865, %fd1864;
	mov.f64 	%fd1866, %fd1864;
	mov.f64 	%fd1867, %fd1864;
	mov.f64 	%fd1868, %fd1864;
	mov.f64 	%fd1869, %fd1864;
	mov.f64 	%fd1870, %fd1864;
	@%p7 bra 	$L__BB36_23;
	ld.global.nc.f64 	%fd1864, [%rd1+4536];
	ld.global.nc.f64 	%fd1865, [%rd1+10368];
	ld.global.nc.f64 	%fd1866, [%rd1+16200];
	ld.global.nc.f64 	%fd1867, [%rd1+22032];
	ld.global.nc.f64 	%fd1868, [%rd1+27864];
	ld.global.nc.f64 	%fd1869, [%rd1+33696];
	ld.global.nc.f64 	%fd1870, [%rd1+39528];
$L__BB36_23:
	ld.shared.f64 	%fd1344, [%r10+4536];
	fma.rn.f64 	%fd1345, %fd134, %fd1344, 0d0000000000000000;
	ld.shared.f64 	%fd1346, [%r18+4536];
	fma.rn.f64 	%fd1347, %fd135, %fd1346, 0d0000000000000000;
	ld.shared.f64 	%fd1348, [_ZZ32massMatrixMultiplyConstantKernelILi9ELi9ELi1EEvidPKdS1_S1_S1_S1_S1_S1_PdE13s_QuadToQuadD+504];
	fma.rn.f64 	%fd1349, %fd1348, %fd111, 0d0000000000000000;
	ld.shared.f64 	%fd1350, [%r10+4544];
	fma.rn.f64 	%fd1351, %fd136, %fd1350, %fd1345;
	ld.shared.f64 	%fd1352, [%r18+4608];
	fma.rn.f64 	%fd1353, %fd137, %fd1352, %fd1347;
	ld.shared.f64 	%fd1354, [_ZZ32massMatrixMultiplyConstantKernelILi9ELi9ELi1EEvidPKdS1_S1_S1_S1_S1_S1_PdE13s_QuadToQuadD+512];
	fma.rn.f64 	%fd1355, %fd1354, %fd112, %fd1349;
	ld.shared.f64 	%fd1356, [%r10+4552];
	fma.rn.f64 	%fd1357, %fd138, %fd1356, %fd1351;
	ld.shared.f64 	%fd1358, [%r18+4680];
	fma.rn.f64 	%fd1359, %fd139, %fd1358, %fd1353;
	ld.shared.f64 	%fd1360, [_ZZ32massMatrixMultiplyConstantKernelILi9ELi9ELi1EEvidPKdS1_S1_S1_S1_S1_S1_PdE13s_QuadToQuadD+520];
	fma.rn.f64 	%fd1361, %fd1360, %fd113, %fd1355;
	ld.shared.f64 	%fd1362, [%r10+4560];
	fma.rn.f64 	%fd1363, %fd140, %fd1362, %fd1357;
	ld.shared.f64 	%fd1364, [%r18+4752];
	fma.rn.f64 	%fd1365, %fd141, %fd1364, %fd1359;
	ld.shared.f64 	%fd1366, [_ZZ32massMatrixMultiplyConstantKernelILi9ELi9ELi1EEvidPKdS1_S1_S1_S1_S1_S1_PdE13s_QuadToQuadD+528];
	fma.rn.f64 	%fd1367, %fd1366, %fd114, %fd1361;
	ld.shared.f64 	%fd1368, [%r10+4568];
	fma.rn.f64 	%fd1369, %fd142, %fd1368, %fd1363;
	ld.shared.f64 	%fd1370, [%r18+4824];
	fma.rn.f64 	%fd1371, %fd143, %fd1370, %fd1365;
	ld.shared.f64 	%fd1372, [_ZZ32massMatrixMultiplyConstantKernelILi9ELi9ELi1EEvidPKdS1_S1_S1_S1_S1_S1_PdE13s_QuadToQuadD+536];
	fma.rn.f64 	%fd1373, %fd1372, %fd115, %fd1367;
	ld.shared.f64 	%fd1374, [%r10+4576];
	fma.rn.f64 	%fd1375, %fd144, %fd1374, %fd1369;
	ld.shared.f64 	%fd1376, [%r18+4896];
	fma.rn.f64 	%fd1377, %fd145, %fd1376, %fd1371;
	ld.shared.f64 	%fd1378, [_ZZ32massMatrixMultiplyConstantKernelILi9ELi9ELi1EEvidPKdS1_S1_S1_S1_S1_S1_PdE13s_QuadToQuadD+544];
	fma.rn.f64 	%fd1379, %fd1378, %fd116, %fd1373;
	ld.shared.f64 	%fd1380, [%r10+4584];
	fma.rn.f64 	%fd1381, %fd146, %fd1380, %fd1375;
	ld.shared.f64 	%fd1382, [%r18+4968];
	fma.rn.f64 	%fd1383, %fd147, %fd1382, %fd1377;
	ld.shared.f64 	%fd1384, [_ZZ32massMatrixMultiplyConstantKernelILi9ELi9ELi1EEvidPKdS1_S1_S1_S1_S1_S1_PdE13s_QuadToQuadD+552];
	fma.rn.f64 	%fd1385, %fd1384, %fd117, %fd1379;
	ld.shared.f64 	%fd1386, [%r10+4592];
	fma.rn.f64 	%fd1387, %fd148, %fd1386, %fd1381;
	ld.shared.f64 	%fd1388, [%r18+5040];
	fma.rn.f64 	%fd1389, %fd149, %fd1388, %fd1383;
	ld.shared.f64 	%fd1390, [_ZZ32massMatrixMultiplyConstantKernelILi9ELi9ELi1EEvidPKdS1_S1_S1_S1_S1_S1_PdE13s_QuadToQuadD+560];
	fma.rn.f64 	%fd1391, %fd1390, %fd118, %fd1385;
	ld.shared.f64 	%fd1392, [%r10+4600];
	fma.rn.f64 	%fd1393, %fd150, %fd1392, %fd1387;
	ld.shared.f64 	%fd1394, [%r18+5112];
	fma.rn.f64 	%fd1395, %fd151, %fd1394, %fd1389;
	ld.shared.f64 	%fd1396, [_ZZ32massMatrixMultiplyConstantKernelILi9ELi9ELi1EEvidPKdS1_S1_S1_S1_S1_S1_PdE13s_QuadToQuadD+568];
	fma.rn.f64 	%fd1397, %fd1396, %fd119, %fd1391;
	bar.sync 	0;
	mul.f64 	%fd1398, %fd1865, %fd1395;
	fma.rn.f64 	%fd1399, %fd1864, %fd1393, %fd1398;
	fma.rn.f64 	%fd1400, %fd1866, %fd1397, %fd1399;
	st.shared.f64 	[%r15], %fd1400;
	mul.f64 	%fd1401, %fd1867, %fd1395;
	fma.rn.f64 	%fd1402, %fd1865, %fd1393, %fd1401;
	fma.rn.f64 	%fd1403, %fd1868, %fd1397, %fd1402;
	st.shared.f64 	[%r16], %fd1403;
	mul.f64 	%fd1404, %fd1868, %fd1395;
	fma.rn.f64 	%fd1405, %fd1866, %fd1393, %fd1404;
	fma.rn.f64 	%fd1406, %fd1869, %fd1397, %fd1405;
	mul.f64 	%fd1407, %fd369, %fd1870;
	bar.sync 	0;
	ld.shared.f64 	%fd1408, [%r14];
	mul.f64 	%fd1409, %fd152, %fd1408;
	fma.rn.f64 	%fd1410, %fd1407, %fd118, %fd1409;
	ld.shared.f64 	%fd1411, [%r17];
	fma.rn.f64 	%fd1412, %fd153, %fd1411, %fd1410;
	fma.rn.f64 	%fd331, %fd1406, %fd1348, %fd308;
	ld.shared.f64 	%fd1413, [%r14+8];
	fma.rn.f64 	%fd1414, %fd154, %fd1413, %fd1412;
	ld.shared.f64 	%fd1415, [%r17+72];
	fma.rn.f64 	%fd1416, %fd155, %fd1415, %fd1414;
	fma.rn.f64 	%fd332, %fd1406, %fd1354, %fd309;
	ld.shared.f64 	%fd1417, [%r14+16];
	fma.rn.f64 	%fd1418, %fd157, %fd1417, %fd1416;
	ld.shared.f64 	%fd1419, [%r17+144];
	fma.rn.f64 	%fd1420, %fd158, %fd1419, %fd1418;
	fma.rn.f64 	%fd333, %fd1406, %fd1360, %fd310;
	ld.shared.f64 	%fd1421, [%r14+24];
	fma.rn.f64 	%fd1422, %fd160, %fd1421, %fd1420;
	ld.shared.f64 	%fd1423, [%r17+216];
	fma.rn.f64 	%fd1424, %fd161, %fd1423, %fd1422;
	fma.rn.f64 	%fd334, %fd1406, %fd1366, %fd311;
	ld.shared.f64 	%fd1425, [%r14+32];
	fma.rn.f64 	%fd1426, %fd163, %fd1425, %fd1424;
	ld.shared.f64 	%fd1427, [%r17+288];
	fma.rn.f64 	%fd1428, %fd164, %fd1427, %fd1426;
	fma.rn.f64 	%fd335, %fd1406, %fd1372, %fd312;
	ld.shared.f64 	%fd1429, [%r14+40];
	fma.rn.f64 	%fd1430, %fd166, %fd1429, %fd1428;
	ld.shared.f64 	%fd1431, [%r17+360];
	fma.rn.f64 	%fd1432, %fd167, %fd1431, %fd1430;
	fma.rn.f64 	%fd336, %fd1406, %fd1378, %fd313;
	ld.shared.f64 	%fd1433, [%r14+48];
	fma.rn.f64 	%fd1434, %fd169, %fd1433, %fd1432;
	ld.shared.f64 	%fd1435, [%r17+432];
	fma.rn.f64 	%fd1436, %fd170, %fd1435, %fd1434;
	fma.rn.f64 	%fd337, %fd1406, %fd1384, %fd316;
	ld.shared.f64 	%fd1437, [%r14+56];
	fma.rn.f64 	%fd1438, %fd172, %fd1437, %fd1436;
	ld.shared.f64 	%fd1439, [%r17+504];
	fma.rn.f64 	%fd1440, %fd173, %fd1439, %fd1438;
	fma.rn.f64 	%fd1441, %fd1406, %fd1390, %fd314;
	ld.shared.f64 	%fd1442, [%r14+64];
	fma.rn.f64 	%fd1443, %fd175, %fd1442, %fd1440;
	ld.shared.f64 	%fd1444, [%r17+576];
	fma.rn.f64 	%fd1445, %fd176, %fd1444, %fd1443;
	fma.rn.f64 	%fd338, %fd1406, %fd1396, %fd315;
	add.f64 	%fd339, %fd1445, %fd1441;
	mov.f64 	%fd1871, 0d0000000000000000;
	mov.f64 	%fd1872, %fd1871;
	mov.f64 	%fd1873, %fd1871;
	mov.f64 	%fd1874, %fd1871;
	mov.f64 	%fd1875, %fd1871;
	mov.f64 	%fd1876, %fd1871;
	mov.f64 	%fd1877, %fd1871;
	@%p7 bra 	$L__BB36_25;
	ld.global.nc.f64 	%fd1871, [%rd1+5184];
	ld.global.nc.f64 	%fd1872, [%rd1+11016];
	ld.global.nc.f64 	%fd1873, [%rd1+16848];
	ld.global.nc.f64 	%fd1874, [%rd1+22680];
	ld.global.nc.f64 	%fd1875, [%rd1+28512];
	ld.global.nc.f64 	%fd1876, [%rd1+34344];
	ld.global.nc.f64 	%fd1877, [%rd1+40176];
$L__BB36_25:
	setp.gt.u32 	%p16, %r1, 80;
	ld.shared.f64 	%fd1446, [%r10+5184];
	fma.rn.f64 	%fd1447, %fd134, %fd1446, 0d0000000000000000;
	ld.shared.f64 	%fd1448, [%r18+5184];
	fma.rn.f64 	%fd1449, %fd135, %fd1448, 0d0000000000000000;
	ld.shared.f64 	%fd1450, [_ZZ32massMatrixMultiplyConstantKernelILi9ELi9ELi1EEvidPKdS1_S1_S1_S1_S1_S1_PdE13s_QuadToQuadD+576];
	fma.rn.f64 	%fd1451, %fd1450, %fd111, 0d0000000000000000;
	ld.shared.f64 	%fd1452, [%r10+5192];
	fma.rn.f64 	%fd1453, %fd136, %fd1452, %fd1447;
	ld.shared.f64 	%fd1454, [%r18+5256];
	fma.rn.f64 	%fd1455, %fd137, %fd1454, %fd1449;
	ld.shared.f64 	%fd1456, [_ZZ32massMatrixMultiplyConstantKernelILi9ELi9ELi1EEvidPKdS1_S1_S1_S1_S1_S1_PdE13s_QuadToQuadD+584];
	fma.rn.f64 	%fd1457, %fd1456, %fd112, %fd1451;
	ld.shared.f64 	%fd1458, [%r10+5200];
	fma.rn.f64 	%fd1459, %fd138, %fd1458, %fd1453;
	ld.shared.f64 	%fd1460, [%r18+5328];
	fma.rn.f64 	%fd1461, %fd139, %fd1460, %fd1455;
	ld.shared.f64 	%fd1462, [_ZZ32massMatrixMultiplyConstantKernelILi9ELi9ELi1EEvidPKdS1_S1_S1_S1_S1_S1_PdE13s_QuadToQuadD+592];
	fma.rn.f64 	%fd1463, %fd1462, %fd113, %fd1457;
	ld.shared.f64 	%fd1464, [%r10+5208];
	fma.rn.f64 	%fd1465, %fd140, %fd1464, %fd1459;
	ld.shared.f64 	%fd1466, [%r18+5400];
	fma.rn.f64 	%fd1467, %fd141, %fd1466, %fd1461;
	ld.shared.f64 	%fd1468, [_ZZ32massMatrixMultiplyConstantKernelILi9ELi9ELi1EEvidPKdS1_S1_S1_S1_S1_S1_PdE13s_QuadToQuadD+600];
	fma.rn.f64 	%fd1469, %fd1468, %fd114, %fd1463;
	ld.shared.f64 	%fd1470, [%r10+5216];
	fma.rn.f64 	%fd1471, %fd142, %fd1470, %fd1465;
	ld.shared.f64 	%fd1472, [%r18+5472];
	fma.rn.f64 	%fd1473, %fd143, %fd1472, %fd1467;
	ld.shared.f64 	%fd1474, [_ZZ32massMatrixMultiplyConstantKernelILi9ELi9ELi1EEvidPKdS1_S1_S1_S1_S1_S1_PdE13s_QuadToQuadD+608];
	fma.rn.f64 	%fd1475, %fd1474, %fd115, %fd1469;
	ld.shared.f64 	%fd1476, [%r10+5224];
	fma.rn.f64 	%fd1477, %fd144, %fd1476, %fd1471;
	ld.shared.f64 	%fd1478, [%r18+5544];
	fma.rn.f64 	%fd1479, %fd145, %fd1478, %fd1473;
	ld.shared.f64 	%fd1480, [_ZZ32massMatrixMultiplyConstantKernelILi9ELi9ELi1EEvidPKdS1_S1_S1_S1_S1_S1_PdE13s_QuadToQuadD+616];
	fma.rn.f64 	%fd1481, %fd1480, %fd116, %fd1475;
	ld.shared.f64 	%fd1482, [%r10+5232];
	fma.rn.f64 	%fd1483, %fd146, %fd1482, %fd1477;
	ld.shared.f64 	%fd1484, [%r18+5616];
	fma.rn.f64 	%fd1485, %fd147, %fd1484, %fd1479;
	ld.shared.f64 	%fd1486, [_ZZ32massMatrixMultiplyConstantKernelILi9ELi9ELi1EEvidPKdS1_S1_S1_S1_S1_S1_PdE13s_QuadToQuadD+624];
	fma.rn.f64 	%fd1487, %fd1486, %fd117, %fd1481;
	ld.shared.f64 	%fd1488, [%r10+5240];
	fma.rn.f64 	%fd1489, %fd148, %fd1488, %fd1483;
	ld.shared.f64 	%fd1490, [%r18+5688];
	fma.rn.f64 	%fd1491, %fd149, %fd1490, %fd1485;
	ld.shared.f64 	%fd1492, [_ZZ32massMatrixMultiplyConstantKernelILi9ELi9ELi1EEvidPKdS1_S1_S1_S1_S1_S1_PdE13s_QuadToQuadD+632];
	fma.rn.f64 	%fd1493, %fd1492, %fd118, %fd1487;
	ld.shared.f64 	%fd1494, [%r10+5248];
	fma.rn.f64 	%fd1495, %fd150, %fd1494, %fd1489;
	ld.shared.f64 	%fd1496, [%r18+5760];
	fma.rn.f64 	%fd1497, %fd151, %fd1496, %fd1491;
	ld.shared.f64 	%fd1498, [_ZZ32massMatrixMultiplyConstantKernelILi9ELi9ELi1EEvidPKdS1_S1_S1_S1_S1_S1_PdE13s_QuadToQuadD+640];
	fma.rn.f64 	%fd1499, %fd1498, %fd119, %fd1493;
	bar.sync 	0;
	mul.f64 	%fd1500, %fd1872, %fd1497;
	fma.rn.f64 	%fd1501, %fd1871, %fd1495, %fd1500;
	fma.rn.f64 	%fd1502, %fd1873, %fd1499, %fd1501;
	st.shared.f64 	[%r15], %fd1502;
	mul.f64 	%fd1503, %fd1874, %fd1497;
	fma.rn.f64 	%fd1504, %fd1872, %fd1495, %fd1503;
	fma.rn.f64 	%fd1505, %fd1875, %fd1499, %fd1504;
	st.shared.f64 	[%r16], %fd1505;
	mul.f64 	%fd1506, %fd1875, %fd1497;
	fma.rn.f64 	%fd1507, %fd1873, %fd1495, %fd1506;
	fma.rn.f64 	%fd1508, %fd1876, %fd1499, %fd1507;
	mul.f64 	%fd1509, %fd369, %fd1877;
	bar.sync 	0;
	ld.shared.f64 	%fd1510, [%r14];
	mul.f64 	%fd1511, %fd152, %fd1510;
	fma.rn.f64 	%fd1512, %fd1509, %fd119, %fd1511;
	ld.shared.f64 	%fd1513, [%r17];
	fma.rn.f64 	%fd1514, %fd153, %fd1513, %fd1512;
	fma.rn.f64 	%fd1515, %fd1508, %fd1450, %fd331;
	ld.shared.f64 	%fd1516, [%r14+8];
	fma.rn.f64 	%fd1517, %fd154, %fd1516, %fd1514;
	ld.shared.f64 	%fd1518, [%r17+72];
	fma.rn.f64 	%fd1519, %fd155, %fd1518, %fd1517;
	fma.rn.f64 	%fd1520, %fd1508, %fd1456, %fd332;
	ld.shared.f64 	%fd1521, [%r14+16];
	fma.rn.f64 	%fd1522, %fd157, %fd1521, %fd1519;
	ld.shared.f64 	%fd1523, [%r17+144];
	fma.rn.f64 	%fd1524, %fd158, %fd1523, %fd1522;
	fma.rn.f64 	%fd1525, %fd1508, %fd1462, %fd333;
	ld.shared.f64 	%fd1526, [%r14+24];
	fma.rn.f64 	%fd1527, %fd160, %fd1526, %fd1524;
	ld.shared.f64 	%fd1528, [%r17+216];
	fma.rn.f64 	%fd1529, %fd161, %fd1528, %fd1527;
	fma.rn.f64 	%fd1530, %fd1508, %fd1468, %fd334;
	ld.shared.f64 	%fd1531, [%r14+32];
	fma.rn.f64 	%fd1532, %fd163, %fd1531, %fd1529;
	ld.shared.f64 	%fd1533, [%r17+288];
	fma.rn.f64 	%fd1534, %fd164, %fd1533, %fd1532;
	fma.rn.f64 	%fd1535, %fd1508, %fd1474, %fd335;
	ld.shared.f64 	%fd1536, [%r14+40];
	fma.rn.f64 	%fd1537, %fd166, %fd1536, %fd1534;
	ld.shared.f64 	%fd1538, [%r17+360];
	fma.rn.f64 	%fd1539, %fd167, %fd1538, %fd1537;
	fma.rn.f64 	%fd1540, %fd1508, %fd1480, %fd336;
	ld.shared.f64 	%fd1541, [%r14+48];
	fma.rn.f64 	%fd1542, %fd169, %fd1541, %fd1539;
	ld.shared.f64 	%fd1543, [%r17+432];
	fma.rn.f64 	%fd1544, %fd170, %fd1543, %fd1542;
	fma.rn.f64 	%fd1545, %fd1508, %fd1486, %fd337;
	ld.shared.f64 	%fd1546, [%r14+56];
	fma.rn.f64 	%fd1547, %fd172, %fd1546, %fd1544;
	ld.shared.f64 	%fd1548, [%r17+504];
	fma.rn.f64 	%fd1549, %fd173, %fd1548, %fd1547;
	fma.rn.f64 	%fd1550, %fd1508, %fd1492, %fd339;
	ld.shared.f64 	%fd1551, [%r14+64];
	fma.rn.f64 	%fd1552, %fd175, %fd1551, %fd1549;
	ld.shared.f64 	%fd1553, [%r17+576];
	fma.rn.f64 	%fd1554, %fd176, %fd1553, %fd1552;
	fma.rn.f64 	%fd1555, %fd1508, %fd1498, %fd338;
	add.f64 	%fd1556, %fd1554, %fd1555;
	bar.sync 	0;
	st.shared.f64 	[%r11], %fd1515;
	st.shared.f64 	[%r11+648], %fd1520;
	st.shared.f64 	[%r11+1296], %fd1525;
	st.shared.f64 	[%r11+1944], %fd1530;
	st.shared.f64 	[%r11+2592], %fd1535;
	st.shared.f64 	[%r11+3240], %fd1540;
	st.shared.f64 	[%r11+3888], %fd1545;
	st.shared.f64 	[%r11+4536], %fd1550;
	st.shared.f64 	[%r11+5184], %fd1556;
	bar.sync 	0;
	bar.sync 	0;
	ld.shared.f64 	%fd1557, [%r9];
	ld.shared.f64 	%fd1558, [%r9+64];
	add.f64 	%fd1559, %fd1557, %fd1558;
	sub.f64 	%fd1560, %fd1557, %fd1558;
	ld.shared.f64 	%fd1561, [%r9+8];
	ld.shared.f64 	%fd1562, [%r9+56];
	add.f64 	%fd1563, %fd1561, %fd1562;
	sub.f64 	%fd1564, %fd1561, %fd1562;
	ld.shared.f64 	%fd1565, [%r9+16];
	ld.shared.f64 	%fd1566, [%r9+48];
	add.f64 	%fd1567, %fd1565, %fd1566;
	sub.f64 	%fd1568, %fd1565, %fd1566;
	ld.shared.f64 	%fd1569, [%r9+24];
	ld.shared.f64 	%fd1570, [%r9+40];
	add.f64 	%fd1571, %fd1569, %fd1570;
	sub.f64 	%fd1572, %fd1569, %fd1570;
	ld.shared.f64 	%fd1573, [%r9+32];
	add.f64 	%fd1574, %fd1573, %fd1573;
	sub.f64 	%fd1575, %fd1573, %fd1573;
	mul.f64 	%fd1576, %fd1574, 0d3FE0000000000000;
	ld.const.f64 	%fd354, [const_oddDofToQuad];
	fma.rn.f64 	%fd1577, %fd354, %fd1559, 0d0000000000000000;
	ld.const.f64 	%fd355, [const_evenDofToQuad];
	fma.rn.f64 	%fd1578, %fd355, %fd1560, 0d0000000000000000;
	fma.rn.f64 	%fd1579, %fd29, %fd1563, %fd1577;
	fma.rn.f64 	%fd1580, %fd30, %fd1564, %fd1578;
	fma.rn.f64 	%fd1581, %fd39, %fd1567, %fd1579;
	fma.rn.f64 	%fd1582, %fd40, %fd1568, %fd1580;
	fma.rn.f64 	%fd1583, %fd1813, %fd1571, %fd1581;
	fma.rn.f64 	%fd1584, %fd1812, %fd1572, %fd1582;
	fma.rn.f64 	%fd1585, %fd1803, %fd1576, %fd1583;
	fma.rn.f64 	%fd1586, %fd1802, %fd1575, %fd1584;
	add.f64 	%fd1587, %fd1585, %fd1586;
	st.shared.f64 	[%r9], %fd1587;
	sub.f64 	%fd1588, %fd1585, %fd1586;
	st.shared.f64 	[%r9+64], %fd1588;
	fma.rn.f64 	%fd1589, %fd21, %fd1559, 0d0000000000000000;
	fma.rn.f64 	%fd1590, %fd22, %fd1560, 0d0000000000000000;
	fma.rn.f64 	%fd1591, %fd31, %fd1563, %fd1589;
	fma.rn.f64 	%fd1592, %fd32, %fd1564, %fd1590;
	fma.rn.f64 	%fd1593, %fd41, %fd1567, %fd1591;
	fma.rn.f64 	%fd1594, %fd42, %fd1568, %fd1592;
	fma.rn.f64 	%fd1595, %fd1811, %fd1571, %fd1593;
	fma.rn.f64 	%fd1596, %fd1810, %fd1572, %fd1594;
	fma.rn.f64 	%fd1597, %fd1801, %fd1576, %fd1595;
	fma.rn.f64 	%fd1598, %fd1800, %fd1575, %fd1596;
	add.f64 	%fd1599, %fd1597, %fd1598;
	st.shared.f64 	[%r9+8], %fd1599;
	sub.f64 	%fd1600, %fd1597, %fd1598;
	st.shared.f64 	[%r9+56], %fd1600;
	fma.rn.f64 	%fd1601, %fd23, %fd1559, 0d0000000000000000;
	fma.rn.f64 	%fd1602, %fd24, %fd1560, 0d0000000000000000;
	fma.rn.f64 	%fd1603, %fd33, %fd1563, %fd1601;
	fma.rn.f64 	%fd1604, %fd34, %fd1564, %fd1602;
	ld.const.f64 	%fd356, [const_oddDofToQuad+96];
	fma.rn.f64 	%fd1605, %fd356, %fd1567, %fd1603;
	ld.const.f64 	%fd357, [const_evenDofToQuad+96];
	fma.rn.f64 	%fd1606, %fd357, %fd1568, %fd1604;
	fma.rn.f64 	%fd1607, %fd1809, %fd1571, %fd1605;
	fma.rn.f64 	%fd1608, %fd1808, %fd1572, %fd1606;
	fma.rn.f64 	%fd1609, %fd1799, %fd1576, %fd1607;
	fma.rn.f64 	%fd1610, %fd1798, %fd1575, %fd1608;
	add.f64 	%fd1611, %fd1609, %fd1610;
	st.shared.f64 	[%r9+16], %fd1611;
	sub.f64 	%fd1612, %fd1609, %fd1610;
	st.shared.f64 	[%r9+48], %fd1612;
	fma.rn.f64 	%fd1613, %fd25, %fd1559, 0d0000000000000000;
	fma.rn.f64 	%fd1614, %fd26, %fd1560, 0d0000000000000000;
	fma.rn.f64 	%fd1615, %fd35, %fd1563, %fd1613;
	fma.rn.f64 	%fd1616, %fd36, %fd1564, %fd1614;
	fma.rn.f64 	%fd1617, %fd45, %fd1567, %fd1615;
	fma.rn.f64 	%fd1618, %fd46, %fd1568, %fd1616;
	fma.rn.f64 	%fd1619, %fd1807, %fd1571, %fd1617;
	fma.rn.f64 	%fd1620, %fd1806, %fd1572, %fd1618;
	fma.rn.f64 	%fd1621, %fd1797, %fd1576, %fd1619;
	fma.rn.f64 	%fd1622, %fd1796, %fd1575, %fd1620;
	add.f64 	%fd1623, %fd1621, %fd1622;
	st.shared.f64 	[%r9+24], %fd1623;
	sub.f64 	%fd1624, %fd1621, %fd1622;
	st.shared.f64 	[%r9+40], %fd1624;
	ld.const.f64 	%fd358, [const_oddDofToQuad+32];
	fma.rn.f64 	%fd1625, %fd358, %fd1559, 0d0000000000000000;
	ld.const.f64 	%fd359, [const_evenDofToQuad+32];
	fma.rn.f64 	%fd1626, %fd359, %fd1560, 0d0000000000000000;
	fma.rn.f64 	%fd1627, %fd37, %fd1563, %fd1625;
	fma.rn.f64 	%fd1628, %fd38, %fd1564, %fd1626;
	fma.rn.f64 	%fd1629, %fd47, %fd1567, %fd1627;
	fma.rn.f64 	%fd1630, %fd1814, %fd1568, %fd1628;
	fma.rn.f64 	%fd1631, %fd1805, %fd1571, %fd1629;
	fma.rn.f64 	%fd1632, %fd1804, %fd1572, %fd1630;
	fma.rn.f64 	%fd1633, %fd1795, %fd1576, %fd1631;
	fma.rn.f64 	%fd1634, %fd1794, %fd1575, %fd1632;
	sub.f64 	%fd1635, %fd1633, %fd1634;
	st.shared.f64 	[%r9+32], %fd1635;
	bar.sync 	0;
	@%p16 bra 	$L__BB36_27;
	add.s32 	%r48, %r9, %r19;
	ld.shared.f64 	%fd1636, [%r48];
	ld.shared.f64 	%fd1637, [%r48+576];
	add.f64 	%fd1638, %fd1636, %fd1637;
	sub.f64 	%fd1639, %fd1636, %fd1637;
	ld.shared.f64 	%fd1640, [%r48+72];
	ld.shared.f64 	%fd1641, [%r48+504];
	add.f64 	%fd1642, %fd1640, %fd1641;
	sub.f64 	%fd1643, %fd1640, %fd1641;
	ld.shared.f64 	%fd1644, [%r48+144];
	ld.shared.f64 	%fd1645, [%r48+432];
	add.f64 	%fd1646, %fd1644, %fd1645;
	sub.f64 	%fd1647, %fd1644, %fd1645;
	ld.shared.f64 	%fd1648, [%r48+216];
	ld.shared.f64 	%fd1649, [%r48+360];
	add.f64 	%fd1650, %fd1648, %fd1649;
	sub.f64 	%fd1651, %fd1648, %fd1649;
	ld.shared.f64 	%fd1652, [%r48+288];
	add.f64 	%fd1653, %fd1652, %fd1652;
	sub.f64 	%fd1654, %fd1652, %fd1652;
	mul.f64 	%fd1655, %fd1653, 0d3FE0000000000000;
	fma.rn.f64 	%fd1656, %fd354, %fd1638, 0d0000000000000000;
	fma.rn.f64 	%fd1657, %fd355, %fd1639, 0d0000000000000000;
	fma.rn.f64 	%fd1658, %fd29, %fd1642, %fd1656;
	fma.rn.f64 	%fd1659, %fd30, %fd1643, %fd1657;
	fma.rn.f64 	%fd1660, %fd39, %fd1646, %fd1658;
	fma.rn.f64 	%fd1661, %fd40, %fd1647, %fd1659;
	fma.rn.f64 	%fd1662, %fd1813, %fd1650, %fd1660;
	fma.rn.f64 	%fd1663, %fd1812, %fd1651, %fd1661;
	fma.rn.f64 	%fd1664, %fd1803, %fd1655, %fd1662;
	fma.rn.f64 	%fd1665, %fd1802, %fd1654, %fd1663;
	add.f64 	%fd1666, %fd1664, %fd1665;
	st.shared.f64 	[%r48], %fd1666;
	sub.f64 	%fd1667, %fd1664, %fd1665;
	st.shared.f64 	[%r48+576], %fd1667;
	fma.rn.f64 	%fd1668, %fd21, %fd1638, 0d0000000000000000;
	fma.rn.f64 	%fd1669, %fd22, %fd1639, 0d0000000000000000;
	fma.rn.f64 	%fd1670, %fd31, %fd1642, %fd1668;
	fma.rn.f64 	%fd1671, %fd32, %fd1643, %fd1669;
	fma.rn.f64 	%fd1672, %fd41, %fd1646, %fd1670;
	fma.rn.f64 	%fd1673, %fd42, %fd1647, %fd1671;
	fma.rn.f64 	%fd1674, %fd1811, %fd1650, %fd1672;
	fma.rn.f64 	%fd1675, %fd1810, %fd1651, %fd1673;
	fma.rn.f64 	%fd1676, %fd1801, %fd1655, %fd1674;
	fma.rn.f64 	%fd1677, %fd1800, %fd1654, %fd1675;
	add.f64 	%fd1678, %fd1676, %fd1677;
	st.shared.f64 	[%r48+72], %fd1678;
	sub.f64 	%fd1679, %fd1676, %fd1677;
	st.shared.f64 	[%r48+504], %fd1679;
	fma.rn.f64 	%fd1680, %fd23, %fd1638, 0d0000000000000000;
	fma.rn.f64 	%fd1681, %fd24, %fd1639, 0d0000000000000000;
	fma.rn.f64 	%fd1682, %fd33, %fd1642, %fd1680;
	fma.rn.f64 	%fd1683, %fd34, %fd1643, %fd1681;
	fma.rn.f64 	%fd1684, %fd356, %fd1646, %fd1682;
	fma.rn.f64 	%fd1685, %fd357, %fd1647, %fd1683;
	fma.rn.f64 	%fd1686, %fd1809, %fd1650, %fd1684;
	fma.rn.f64 	%fd1687, %fd1808, %fd1651, %fd1685;
	fma.rn.f64 	%fd1688, %fd1799, %fd1655, %fd1686;
	fma.rn.f64 	%fd1689, %fd1798, %fd1654, %fd1687;
	add.f64 	%fd1690, %fd1688, %fd1689;
	st.shared.f64 	[%r48+144], %fd1690;
	sub.f64 	%fd1691, %fd1688, %fd1689;
	st.shared.f64 	[%r48+432], %fd1691;
	fma.rn.f64 	%fd1692, %fd25, %fd1638, 0d0000000000000000;
	fma.rn.f64 	%fd1693, %fd26, %fd1639, 0d0000000000000000;
	fma.rn.f64 	%fd1694, %fd35, %fd1642, %fd1692;
	fma.rn.f64 	%fd1695, %fd36, %fd1643, %fd1693;
	fma.rn.f64 	%fd1696, %fd45, %fd1646, %fd1694;
	fma.rn.f64 	%fd1697, %fd46, %fd1647, %fd1695;
	fma.rn.f64 	%fd1698, %fd1807, %fd1650, %fd1696;
	fma.rn.f64 	%fd1699, %fd1806, %fd1651, %fd1697;
	fma.rn.f64 	%fd1700, %fd1797, %fd1655, %fd1698;
	fma.rn.f64 	%fd1701, %fd1796, %fd1654, %fd1699;
	add.f64 	%fd1702, %fd1700, %fd1701;
	st.shared.f64 	[%r48+216], %fd1702;
	sub.f64 	%fd1703, %fd1700, %fd1701;
	st.shared.f64 	[%r48+360], %fd1703;
	fma.rn.f64 	%fd1704, %fd358, %fd1638, 0d0000000000000000;
	fma.rn.f64 	%fd1705, %fd359, %fd1639, 0d0000000000000000;
	fma.rn.f64 	%fd1706, %fd37, %fd1642, %fd1704;
	fma.rn.f64 	%fd1707, %fd38, %fd1643, %fd1705;
	fma.rn.f64 	%fd1708, %fd47, %fd1646, %fd1706;
	fma.rn.f64 	%fd1709, %fd1814, %fd1647, %fd1707;
	fma.rn.f64 	%fd1710, %fd1805, %fd1650, %fd1708;
	fma.rn.f64 	%fd1711, %fd1804, %fd1651, %fd1709;
	fma.rn.f64 	%fd1712, %fd1795, %fd1655, %fd1710;
	fma.rn.f64 	%fd1713, %fd1794, %fd1654, %fd1711;
	sub.f64 	%fd1714, %fd1712, %fd1713;
	st.shared.f64 	[%r48+288], %fd1714;
$L__BB36_27:
	bar.sync 	0;
	@%p16 bra 	$L__BB36_30;
	ld.shared.f64 	%fd1715, [%r11];
	ld.shared.f64 	%fd1716, [%r11+5184];
	add.f64 	%fd1717, %fd1715, %fd1716;
	sub.f64 	%fd1718, %fd1715, %fd1716;
	ld.shared.f64 	%fd1719, [%r11+648];
	ld.shared.f64 	%fd1720, [%r11+4536];
	add.f64 	%fd1721, %fd1719, %fd1720;
	sub.f64 	%fd1722, %fd1719, %fd1720;
	ld.shared.f64 	%fd1723, [%r11+1296];
	ld.shared.f64 	%fd1724, [%r11+3888];
	add.f64 	%fd1725, %fd1723, %fd1724;
	sub.f64 	%fd1726, %fd1723, %fd1724;
	ld.shared.f64 	%fd1727, [%r11+1944];
	ld.shared.f64 	%fd1728, [%r11+3240];
	add.f64 	%fd1729, %fd1727, %fd1728;
	sub.f64 	%fd1730, %fd1727, %fd1728;
	ld.shared.f64 	%fd1731, [%r11+2592];
	add.f64 	%fd1732, %fd1731, %fd1731;
	sub.f64 	%fd1733, %fd1731, %fd1731;
	mul.f64 	%fd1734, %fd1732, 0d3FE0000000000000;
	fma.rn.f64 	%fd1735, %fd354, %fd1717, 0d0000000000000000;
	fma.rn.f64 	%fd1736, %fd355, %fd1718, 0d0000000000000000;
	fma.rn.f64 	%fd1737, %fd29, %fd1721, %fd1735;
	fma.rn.f64 	%fd1738, %fd30, %fd1722, %fd1736;
	fma.rn.f64 	%fd1739, %fd39, %fd1725, %fd1737;
	fma.rn.f64 	%fd1740, %fd40, %fd1726, %fd1738;
	fma.rn.f64 	%fd1741, %fd1813, %fd1729, %fd1739;
	fma.rn.f64 	%fd1742, %fd1812, %fd1730, %fd1740;
	fma.rn.f64 	%fd360, %fd1803, %fd1734, %fd1741;
	fma.rn.f64 	%fd361, %fd1802, %fd1733, %fd1742;
	fma.rn.f64 	%fd1743, %fd21, %fd1717, 0d0000000000000000;
	fma.rn.f64 	%fd1744, %fd22, %fd1718, 0d0000000000000000;
	fma.rn.f64 	%fd1745, %fd31, %fd1721, %fd1743;
	fma.rn.f64 	%fd1746, %fd32, %fd1722, %fd1744;
	fma.rn.f64 	%fd1747, %fd41, %fd1725, %fd1745;
	fma.rn.f64 	%fd1748, %fd42, %fd1726, %fd1746;
	fma.rn.f64 	%fd1749, %fd1811, %fd1729, %fd1747;
	fma.rn.f64 	%fd1750, %fd1810, %fd1730, %fd1748;
	fma.rn.f64 	%fd362, %fd1801, %fd1734, %fd1749;
	fma.rn.f64 	%fd363, %fd1800, %fd1733, %fd1750;
	fma.rn.f64 	%fd1751, %fd23, %fd1717, 0d0000000000000000;
	fma.rn.f64 	%fd1752, %fd24, %fd1718, 0d0000000000000000;
	fma.rn.f64 	%fd1753, %fd33, %fd1721, %fd1751;
	fma.rn.f64 	%fd1754, %fd34, %fd1722, %fd1752;
	fma.rn.f64 	%fd1755, %fd356, %fd1725, %fd1753;
	fma.rn.f64 	%fd1756, %fd357, %fd1726, %fd1754;
	fma.rn.f64 	%fd1757, %fd1809, %fd1729, %fd1755;
	fma.rn.f64 	%fd1758, %fd1808, %fd1730, %fd1756;
	fma.rn.f64 	%fd364, %fd1799, %fd1734, %fd1757;
	fma.rn.f64 	%fd365, %fd1798, %fd1733, %fd1758;
	fma.rn.f64 	%fd1759, %fd25, %fd1717, 0d0000000000000000;
	fma.rn.f64 	%fd1760, %fd26, %fd1718, 0d0000000000000000;
	fma.rn.f64 	%fd1761, %fd35, %fd1721, %fd1759;
	fma.rn.f64 	%fd1762, %fd36, %fd1722, %fd1760;
	fma.rn.f64 	%fd1763, %fd45, %fd1725, %fd1761;
	fma.rn.f64 	%fd1764, %fd46, %fd1726, %fd1762;
	fma.rn.f64 	%fd1765, %fd1807, %fd1729, %fd1763;
	fma.rn.f64 	%fd1766, %fd1806, %fd1730, %fd1764;
	fma.rn.f64 	%fd366, %fd1797, %fd1734, %fd1765;
	fma.rn.f64 	%fd367, %fd1796, %fd1733, %fd1766;
	fma.rn.f64 	%fd1767, %fd358, %fd1717, 0d0000000000000000;
	fma.rn.f64 	%fd1768, %fd359, %fd1718, 0d0000000000000000;
	fma.rn.f64 	%fd1769, %fd37, %fd1721, %fd1767;
	fma.rn.f64 	%fd1770, %fd38, %fd1722, %fd1768;
	fma.rn.f64 	%fd1771, %fd47, %fd1725, %fd1769;
	fma.rn.f64 	%fd1772, %fd1814, %fd1726, %fd1770;
	fma.rn.f64 	%fd1773, %fd1805, %fd1729, %fd1771;
	fma.rn.f64 	%fd1774, %fd1804, %fd1730, %fd1772;
	fma.rn.f64 	%fd1775, %fd1795, %fd1734, %fd1773;
	fma.rn.f64 	%fd1776, %fd1794, %fd1733, %fd1774;
	sub.f64 	%fd368, %fd1775, %fd1776;
	@%p4 bra 	$L__BB36_30;
	ld.param.u64 	%rd17, [_Z32massMatrixMultiplyConstantKernelILi9ELi9ELi1EEvidPKdS1_S1_S1_S1_S1_S1_Pd_param_9];
	mad.lo.s32 	%r49, %r3, -4374, %r12;
	cvta.to.global.u64 	%rd14, %rd17;
	mul.wide.s32 	%rd15, %r49, 8;
	add.s64 	%rd16, %rd14, %rd15;
	add.f64 	%fd1777, %fd360, %fd361;
	st.global.f64 	[%rd16], %fd1777;
	add.f64 	%fd1778, %fd362, %fd363;
	st.global.f64 	[%rd16+648], %fd1778;
	add.f64 	%fd1779, %fd364, %fd365;
	st.global.f64 	[%rd16+1296], %fd1779;
	add.f64 	%fd1780, %fd366, %fd367;
	st.global.f64 	[%rd16+1944], %fd1780;
	st.global.f64 	[%rd16+2592], %fd368;
	sub.f64 	%fd1781, %fd366, %fd367;
	st.global.f64 	[%rd16+3240], %fd1781;
	sub.f64 	%fd1782, %fd364, %fd365;
	st.global.f64 	[%rd16+3888], %fd1782;
	sub.f64 	%fd1783, %fd362, %fd363;
	st.global.f64 	[%rd16+4536], %fd1783;
	sub.f64 	%fd1784, %fd360, %fd361;
	st.global.f64 	[%rd16+5184], %fd1784;
$L__BB36_30:
	ret;

}
	// .globl	_Z32massMatrixMultiplyConstantKernelILi9ELi10ELi1EEvidPKdS1_S1_S1_S1_S1_S1_Pd
.visible .entry _Z32massMatrixMultiplyConstantKernelILi9ELi10ELi1EEvidPKdS1_S1_S1_S1_S1_S1_Pd(
	.param .u32 _Z32massMatrixMultiplyConstantKernelILi9ELi10ELi1EEvidPKdS1_S1_S1_S1_S1_S1_Pd_param_0,
	.param .f64 _Z32massMatrixMultiplyConstantKernelILi9ELi10ELi1EEvidPKdS1_S1_S1_S1_S1_S1_Pd_param_1,
	.param .u64 .ptr .align 1 _Z32massMatrixMultiplyConstantKernelILi9ELi10ELi1EEvidPKdS1_S1_S1_S1_S1_S1_Pd_param_2,
	.param .u64 .ptr .align 1 _Z32massMatrixMultiplyConstantKernelILi9ELi10ELi1EEvidPKdS1_S1_S1_S1_S1_S1_Pd_param_3,
	.param .u64 .ptr .align 1 _Z32massMatrixMultiplyConstantKernelILi9ELi10ELi1EEvidPKdS1_S1_S1_S1_S1_S1_Pd_param_4,
	.param .u64 .ptr .align 1 _Z32massMatrixMultiplyConstantKernelILi9ELi10ELi1EEvidPKdS1_S1_S1_S1_S1_S1_Pd_param_5,
	.param .u64 .ptr .align 1 _Z32massMatrixMultiplyConstantKernelILi9ELi10ELi1EEvidPKdS1_S1_S1_S1_S1_S1_Pd_param_6,
	.param .u64 .ptr .align 1 _Z32massMatrixMultiplyConstantKernelILi9ELi10ELi1EEvidPKdS1_S1_S1_S1_S1_S1_Pd_param_7,
	.param .u64 .ptr .align 1 _Z32massMatrixMultiplyConstantKernelILi9ELi10ELi1EEvidPKdS1_S1_S1_S1_S1_S1_Pd_param_8,
	.param .u64 .ptr .align 1 _Z32massMatrixMultiplyConstantKernelILi9ELi10ELi1EEvidPKdS1_S1_S1_S1_S1_S1_Pd_param_9
)
{
	.reg .pred 	%p<20>;
	.reg .b16 	%rs<11>;
	.reg .b32 	%r<48>;
	.reg .b64 	%rd<18>;
	.reg .b64 	%fd<2140>;
	// demoted variable
	.shared .align 8 .b8 _ZZ29stiffnessMatrixMultiplyDeviceILi9ELi10ELi1EEviidPKdS1_S1_S1_PAT0__AT0__AplT0_Li0E_dPdE5s_Gpr[800];
	// demoted variable
	.shared .align 8 .b8 _ZZ29stiffnessMatrixMultiplyDeviceILi9ELi10ELi1EEviidPKdS1_S1_S1_PAT0__AT0__AplT0_Li0E_dPdE5s_Gps[800];
	// demoted variable
	.shared .align 8 .b8 _ZZ32massMatrixMultiplyConstantKernelILi9ELi10ELi1EEvidPKdS1_S1_S1_S1_S1_S1_PdE6s_tmp1[8000];
	// demoted variable
	.shared .align 8 .b8 _ZZ32massMatrixMultiplyConstantKernelILi9ELi10ELi1EEvidPKdS1_S1_S1_S1_S1_S1_PdE13s_QuadToQuadD[800];
	ld.param.u32 	%r21, [_Z32massMatrixMultiplyConstantKernelILi9ELi10ELi1EEvidPKdS1_S1_S1_S1_S1_S1_Pd_param_0];
	ld.param.f64 	%fd415, [_Z32massMatrixMultiplyConstantKernelILi9ELi10ELi1EEvidPKdS1_S1_S1_S1_S1_S1_Pd_param_1];
	ld.param.u64 	%rd2, [_Z32massMatrixMultiplyConstantKernelILi9ELi10ELi1EEvidPKdS1_S1_S1_S1_S1_S1_Pd_param_2];
	ld.param.u64 	%rd5, [_Z32massMatrixMultiplyConstantKernelILi9ELi10ELi1EEvidPKdS1_S1_S1_S1_S1_S1_Pd_param_5];
	ld.param.u64 	%rd3, [_Z32massMatrixMultiplyConstantKernelILi9ELi10ELi1EEvidPKdS1_S1_S1_S1_S1_S1_Pd_param_8];
	cvta.to.global.u64 	%rd6, %rd5;
	mov.u32 	%r1, %tid.x;
	mov.u32 	%r2, %tid.y;
	mov.u32 	%r22, %ctaid.x;
	add.s32 	%r3, %r22, %r2;
	cvt.u16.u32 	%rs1, %r1;
	mul.hi.u16 	%rs3, %rs1, 7282;
	mul.lo.s16 	%rs4, %rs3, 9;
	sub.s16 	%rs2, %rs1, %rs4;
	mul.wide.u32 	%rd7, %r1, 8;
	add.s64 	%rd8, %rd6, %rd7;
	ld.global.nc.f64 	%fd417, [%rd8];
	shl.b32 	%r23, %r1, 3;
	mov.u32 	%r24, _ZZ32massMatrixMultiplyConstantKernelILi9ELi10ELi1EEvidPKdS1_S1_S1_S1_S1_S1_PdE13s_QuadToQuadD;
	add.s32 	%r25, %r24, %r23;
	st.shared.f64 	[%r25], %fd417;
	setp.lt.s32 	%p2, %r3, %r21;
	setp.lt.u32 	%p3, %r1, 81;
	and.pred  	%p1, %p3, %p2;
	not.pred 	%p4, %p1;
	@%p4 bra 	$L__BB37_2;
	cvta.to.global.u64 	%rd9, %rd3;
	mad.lo.s32 	%r26, %r3, 729, %r1;
	mul.wide.s32 	%rd10, %r26, 8;
	add.s64 	%rd11, %rd9, %rd10;
	ld.global.nc.f64 	%fd2047, [%rd11];
	ld.global.nc.f64 	%fd2046, [%rd11+648];
	ld.global.nc.f64 	%fd2045, [%rd11+1296];
	ld.global.nc.f64 	%fd2044, [%rd11+1944];
	ld.global.nc.f64 	%fd2043, [%rd11+2592];
	ld.global.nc.f64 	%fd2042, [%rd11+3240];
	ld.global.nc.f64 	%fd2041, [%rd11+3888];
	ld.global.nc.f64 	%fd2040, [%rd11+4536];
	ld.global.nc.f64 	%fd2039, [%rd11+5184];
$L__BB37_2:
	setp.gt.u32 	%p5, %r1, 80;
	bar.sync 	0;
	ld.const.f64 	%fd19, [const_oddDofToQuad];
	ld.const.f64 	%fd20, [const_evenDofToQuad];
	ld.const.f64 	%fd21, [const_oddDofToQuad+8];
	ld.const.f64 	%fd22, [const_evenDofToQuad+8];
	ld.const.f64 	%fd23, [const_oddDofToQuad+16];
	ld.const.f64 	%fd24, [const_evenDofToQuad+16];
	ld.const.f64 	%fd25, [const_oddDofToQuad+24];
	ld.const.f64 	%fd26, [const_evenDofToQuad+24];
	ld.const.f64 	%fd27, [const_oddDofToQuad+32];
	ld.const.f64 	%fd28, [const_evenDofToQuad+32];
	ld.const.f64 	%fd29, [const_oddDofToQuad+40];
	ld.const.f64 	%fd30, [const_evenDofToQuad+40];
	ld.const.f64 	%fd31, [const_oddDofToQuad+48];
	ld.const.f64 	%fd32, [const_evenDofToQuad+48];
	ld.const.f64 	%fd33, [const_oddDofToQuad+56];
	ld.const.f64 	%fd34, [const_evenDofToQuad+56];
	ld.const.f64 	%fd35, [const_oddDofToQuad+64];
	ld.const.f64 	%fd36, [const_evenDofToQuad+64];
	ld.const.f64 	%fd37, [const_oddDofToQuad+72];
	ld.const.f64 	%fd38, [const_evenDofToQuad+72];
	ld.const.f64 	%fd39, [const_oddDofToQuad+80];
	ld.const.f64 	%fd40, [const_evenDofToQuad+80];
	ld.const.f64 	%fd41, [const_oddDofToQuad+88];
	ld.const.f64 	%fd42, [const_evenDofToQuad+88];
	ld.const.f64 	%fd43, [const_oddDofToQuad+96];
	ld.const.f64 	%fd44, [const_evenDofToQuad+96];
	ld.const.f64 	%fd45, [const_oddDofToQuad+104];
	ld.const.f64 	%fd46, [const_evenDofToQuad+104];
	mov.u32 	%r27, _ZZ32massMatrixMultiplyConstantKernelILi9ELi10ELi1EEvidPKdS1_S1_S1_S1_S1_S1_PdE6s_tmp1;
	mad.lo.s32 	%r4, %r2, 8000, %r27;
	mul.lo.s16 	%rs6, %rs1, 57;
	shr.u16 	%rs7, %rs6, 9;
	cvt.u32.u16 	%r5, %rs7;
	mul.wide.u16 	%r28, %rs7, 80;
	add.s32 	%r6, %r4, %r28;
	mul.wide.u16 	%r29, %rs2, 8;
	add.s32 	%r7, %r6, %r29;
	@%p5 bra 	$L__BB37_4;
	add.f64 	%fd418, %fd2047, %fd2039;
	sub.f64 	%fd419, %fd2047, %fd2039;
	add.f64 	%fd420, %fd2046, %fd2040;
	sub.f64 	%fd421, %fd2046, %fd2040;
	add.f64 	%fd422, %fd2045, %fd2041;
	sub.f64 	%fd423, %fd2045, %fd2041;
	add.f64 	%fd424, %fd2044, %fd2042;
	sub.f64 	%fd425, %fd2044, %fd2042;
	add.f64 	%fd426, %fd2043, %fd2043;
	sub.f64 	%fd427, %fd2043, %fd2043;
	mul.f64 	%fd428, %fd426, 0d3FE0000000000000;
	fma.rn.f64 	%fd429, %fd19, %fd418, 0d0000000000000000;
	fma.rn.f64 	%fd430, %fd20, %fd419, 0d0000000000000000;
	fma.rn.f64 	%fd431, %fd21, %fd420, %fd429;
	fma.rn.f64 	%fd432, %fd22, %fd421, %fd430;
	fma.rn.f64 	%fd433, %fd23, %fd422, %fd431;
	fma.rn.f64 	%fd434, %fd24, %fd423, %fd432;
	fma.rn.f64 	%fd435, %fd25, %fd424, %fd433;
	fma.rn.f64 	%fd436, %fd26, %fd425, %fd434;
	fma.rn.f64 	%fd437, %fd27, %fd428, %fd435;
	fma.rn.f64 	%fd438, %fd28, %fd427, %fd436;
	add.f64 	%fd439, %fd438, %fd437;
	st.shared.f64 	[%r7], %fd439;
	sub.f64 	%fd440, %fd437, %fd438;
	st.shared.f64 	[%r7+7200], %fd440;
	fma.rn.f64 	%fd441, %fd29, %fd418, 0d0000000000000000;
	fma.rn.f64 	%fd442, %fd30, %fd419, 0d0000000000000000;
	fma.rn.f64 	%fd443, %fd31, %fd420, %fd441;
	fma.rn.f64 	%fd444, %fd32, %fd421, %fd442;
	fma.rn.f64 	%fd445, %fd33, %fd422, %fd443;
	fma.rn.f64 	%fd446, %fd34, %fd423, %fd444;
	fma.rn.f64 	%fd447, %fd35, %fd424, %fd445;
	fma.rn.f64 	%fd448, %fd36, %fd425, %fd446;
	fma.rn.f64 	%fd449, %fd37, %fd428, %fd447;
	fma.rn.f64 	%fd450, %fd38, %fd427, %fd448;
	add.f64 	%fd451, %fd450, %fd449;
	st.shared.f64 	[%r7+800], %fd451;
	sub.f64 	%fd452, %fd449, %fd450;
	st.shared.f64 	[%r7+6400], %fd452;
	fma.rn.f64 	%fd453, %fd39, %fd418, 0d0000000000000000;
	fma.rn.f64 	%fd454, %fd40, %fd419, 0d0000000000000000;
	fma.rn.f64 	%fd455, %fd41, %fd420, %fd453;
	fma.rn.f64 	%fd456, %fd42, %fd421, %fd454;
	fma.rn.f64 	%fd457, %fd43, %fd422, %fd455;
	fma.rn.f64 	%fd458, %fd44, %fd423, %fd456;
	fma.rn.f64 	%fd459, %fd45, %fd424, %fd457;
	fma.rn.f64 	%fd460, %fd46, %fd425, %fd458;
	ld.const.f64 	%fd461, [const_oddDofToQuad+112];
	fma.rn.f64 	%fd462, %fd461, %fd428, %fd459;
	ld.const.f64 	%fd463, [const_evenDofToQuad+112];
	fma.rn.f64 	%fd464, %fd463, %fd427, %fd460;
	add.f64 	%fd465, %fd464, %fd462;
	st.shared.f64 	[%r7+1600], %fd465;
	sub.f64 	%fd466, %fd462, %fd464;
	st.shared.f64 	[%r7+5600], %fd466;
	ld.const.f64 	%fd467, [const_oddDofToQuad+120];
	fma.rn.f64 	%fd468, %fd467, %fd418, 0d0000000000000000;
	ld.const.f64 	%fd469, [const_evenDofToQuad+120];
	fma.rn.f64 	%fd470, %fd469, %fd419, 0d0000000000000000;
	ld.const.f64 	%fd471, [const_oddDofToQuad+128];
	fma.rn.f64 	%fd472, %fd471, %fd420, %fd468;
	ld.const.f64 	%fd473, [const_evenDofToQuad+128];
	fma.rn.f64 	%fd474, %fd473, %fd421, %fd470;
	ld.const.f64 	%fd475, [const_oddDofToQuad+136];
	fma.rn.f64 	%fd476, %fd475, %fd422, %fd472;
	ld.const.f64 	%fd477, [const_evenDofToQuad+136];
	fma.rn.f64 	%fd478, %fd477, %fd423, %fd474;
	ld.const.f64 	%fd479, [const_oddDofToQuad+144];
	fma.rn.f64 	%fd480, %fd479, %fd424, %fd476;
	ld.const.f64 	%fd481, [const_evenDofToQuad+144];
	fma.rn.f64 	%fd482, %fd481, %fd425, %fd478;
	ld.const.f64 	%fd483, [const_oddDofToQuad+152];
	fma.rn.f64 	%fd484, %fd483, %fd428, %fd480;
	ld.const.f64 	%fd485, [const_evenDofToQuad+152];
	fma.rn.f64 	%fd486, %fd485, %fd427, %fd482;
	add.f64 	%fd487, %fd486, %fd484;
	st.shared.f64 	[%r7+2400], %fd487;
	sub.f64 	%fd488, %fd484, %fd486;
	st.shared.f64 	[%r7+4800], %fd488;
	ld.const.f64 	%fd489, [const_oddDofToQuad+160];
	fma.rn.f64 	%fd490, %fd489, %fd418, 0d0000000000000000;
	ld.const.f64 	%fd491, [const_evenDofToQuad+160];
	fma.rn.f64 	%fd492, %fd491, %fd419, 0d0000000000000000;
	ld.const.f64 	%fd493, [const_oddDofToQuad+168];
	fma.rn.f64 	%fd494, %fd493, %fd420, %fd490;
	ld.const.f64 	%fd495, [const_evenDofToQuad+168];
	fma.rn.f64 	%fd496, %fd495, %fd421, %fd492;
	ld.const.f64 	%fd497, [const_oddDofToQuad+176];
	fma.rn.f64 	%fd498, %fd497, %fd422, %fd494;
	ld.const.f64 	%fd499, [const_evenDofToQuad+176];
	fma.rn.f64 	%fd500, %fd499, %fd423, %fd496;
	ld.const.f64 	%fd501, [const_oddDofToQuad+184];
	fma.rn.f64 	%fd502, %fd501, %fd424, %fd498;
	ld.const.f64 	%fd503, [const_evenDofToQuad+184];
	fma.rn.f64 	%fd504, %fd503, %fd425, %fd500;
	ld.const.f64 	%fd505, [const_oddDofToQuad+192];
	fma.rn.f64 	%fd506, %fd505, %fd428, %fd502;
	ld.const.f64 	%fd507, [const_evenDofToQuad+192];
	fma.rn.f64 	%fd508, %fd507, %fd427, %fd504;
	add.f64 	%fd509, %fd508, %fd506;
	st.shared.f64 	[%r7+3200], %fd509;
	sub.f64 	%fd510, %fd506, %fd508;
	st.shared.f64 	[%r7+4000], %fd510;
$L__BB37_4:
	bar.sync 	0;
	setp.lt.u32 	%p6, %r1, 90;
	mad.lo.s32 	%r30, %r5, 720, %r6;
	add.s32 	%r8, %r30, %r29;
	@%p6 bra 	$L__BB37_6;
	ld.const.f64 	%fd2069, [const_oddDofToQuad+112];
	ld.const.f64 	%fd2068, [const_evenDofToQuad+112];
	ld.const.f64 	%fd2067, [const_oddDofToQuad+120];
	ld.const.f64 	%fd2066, [const_evenDofToQuad+120];
	ld.const.f64 	%fd2065, [const_oddDofToQuad+128];
	ld.const.f64 	%fd2064, [const_evenDofToQuad+128];
	ld.const.f64 	%fd2063, [const_oddDofToQuad+136];
	ld.const.f64 	%fd2062, [const_evenDofToQuad+136];
	ld.const.f64 	%fd2061, [const_oddDofToQuad+144];
	ld.const.f64 	%fd2060, [const_evenDofToQuad+144];
	ld.const.f64 	%fd2059, [const_oddDofToQuad+152];
	ld.const.f64 	%fd2058, [const_evenDofToQuad+152];
	ld.const.f64 	%fd2057, [const_oddDofToQuad+160];
	ld.const.f64 	%fd2056, [const_evenDofToQuad+160];
	ld.const.f64 	%fd2055, [const_oddDofToQuad+168];
	ld.const.f64 	%fd2054, [const_evenDofToQuad+168];
	ld.const.f64 	%fd2053, [const_oddDofToQuad+176];
	ld.const.f64 	%fd2052, [const_evenDofToQuad+176];
	ld.const.f64 	%fd2051, [const_oddDofToQuad+184];
	ld.const.f64 	%fd2050, [const_evenDofToQuad+184];
	ld.const.f64 	%fd2049, [const_oddDofToQuad+192];
	ld.const.f64 	%fd2048, [const_evenDofToQuad+192];
	bra.uni 	$L__BB37_7;
$L__BB37_6:
	ld.shared.f64 	%fd511, [%r8];
	ld.shared.f64 	%fd512, [%r8+640];
	add.f64 	%fd513, %fd511, %fd512;
	sub.f64 	%fd514, %fd511, %fd512;
	ld.shared.f64 	%fd515, [%r8+80];
	ld.shared.f64 	%fd516, [%r8+560];
	add.f64 	%fd517, %fd515, %fd516;
	sub.f64 	%fd518, %fd515, %fd516;
	ld.shared.f64 	%fd519, [%r8+160];
	ld.shared.f64 	%fd520, [%r8+480];
	add.f64 	%fd521, %fd519, %fd520;
	sub.f64 	%fd522, %fd519, %fd520;
	ld.shared.f64 	%fd523, [%r8+240];
	ld.shared.f64 	%fd524, [%r8+400];
	add.f64 	%fd525, %fd523, %fd524;
	sub.f64 	%fd526, %fd523, %fd524;
	ld.shared.f64 	%fd527, [%r8+320];
	add.f64 	%fd528, %fd527, %fd527;
	sub.f64 	%fd529, %fd527, %fd527;
	mul.f64 	%fd530, %fd528, 0d3FE0000000000000;
	fma.rn.f64 	%fd531, %fd19, %fd513, 0d0000000000000000;
	fma.rn.f64 	%fd532, %fd20, %fd514, 0d0000000000000000;
	fma.rn.f64 	%fd533, %fd21, %fd517, %fd531;
	fma.rn.f64 	%fd534, %fd22, %fd518, %fd532;
	fma.rn.f64 	%fd535, %fd23, %fd521, %fd533;
	fma.rn.f64 	%fd536, %fd24, %fd522, %fd534;
	fma.rn.f64 	%fd537, %fd25, %fd525, %fd535;
	fma.rn.f64 	%fd538, %fd26, %fd526, %fd536;
	fma.rn.f64 	%fd539, %fd27, %fd530, %fd537;
	fma.rn.f64 	%fd540, %fd28, %fd529, %fd538;
	add.f64 	%fd541, %fd539, %fd540;
	st.shared.f64 	[%r8], %fd541;
	sub.f64 	%fd542, %fd539, %fd540;
	st.shared.f64 	[%r8+720], %fd542;
	fma.rn.f64 	%fd543, %fd29, %fd513, 0d0000000000000000;
	fma.rn.f64 	%fd544, %fd30, %fd514, 0d0000000000000000;
	fma.rn.f64 	%fd545, %fd31, %fd517, %fd543;
	fma.rn.f64 	%fd546, %fd32, %fd518, %fd544;
	fma.rn.f64 	%fd547, %fd33, %fd521, %fd545;
	fma.rn.f64 	%fd548, %fd34, %fd522, %fd546;
	fma.rn.f64 	%fd549, %fd35, %fd525, %fd547;
	fma.rn.f64 	%fd550, %fd36, %fd526, %fd548;
	fma.rn.f64 	%fd551, %fd37, %fd530, %fd549;
	fma.rn.f64 	%fd552, %fd38, %fd529, %fd550;
	add.f64 	%fd553, %fd551, %fd552;
	st.shared.f64 	[%r8+80], %fd553;
	sub.f64 	%fd554, %fd551, %fd552;
	st.shared.f64 	[%r8+640], %fd554;
	fma.rn.f64 	%fd555, %fd39, %fd513, 0d0000000000000000;
	fma.rn.f64 	%fd556, %fd40, %fd514, 0d0000000000000000;
	fma.rn.f64 	%fd557, %fd41, %fd517, %fd555;
	fma.rn.f64 	%fd558, %fd42, %fd518, %fd556;
	fma.rn.f64 	%fd559, %fd43, %fd521, %fd557;
	fma.rn.f64 	%fd560, %fd44, %fd522, %fd558;
	fma.rn.f64 	%fd561, %fd45, %fd525, %fd559;
	fma.rn.f64 	%fd562, %fd46, %fd526, %fd560;
	ld.const.f64 	%fd2069, [const_oddDofToQuad+112];
	fma.rn.f64 	%fd563, %fd2069, %fd530, %fd561;
	ld.const.f64 	%fd2068, [const_evenDofToQuad+112];
	fma.rn.f64 	%fd564, %fd2068, %fd529, %fd562;
	add.f64 	%fd565, %fd563, %fd564;
	st.shared.f64 	[%r8+160], %fd565;
	sub.f64 	%fd566, %fd563, %fd564;
	st.shared.f64 	[%r8+560], %fd566;
	ld.const.f64 	%fd2067, [const_oddDofToQuad+120];
	fma.rn.f64 	%fd567, %fd2067, %fd513, 0d0000000000000000;
	ld.const.f64 	%fd2066, [const_evenDofToQuad+120];
	fma.rn.f64 	%fd568, %fd2066, %fd514, 0d0000000000000000;
	ld.const.f64 	%fd2065, [const_oddDofToQuad+128];
	fma.rn.f64 	%fd569, %fd2065, %fd517, %fd567;
	ld.const.f64 	%fd2064, [const_evenDofToQuad+128];
	fma.rn.f64 	%fd570, %fd2064, %fd518, %fd568;
	ld.const.f64 	%fd2063, [const_oddDofToQuad+136];
	fma.rn.f64 	%fd571, %fd2063, %fd521, %fd569;
	ld.const.f64 	%fd2062, [const_evenDofToQuad+136];
	fma.rn.f64 	%fd572, %fd2062, %fd522, %fd570;
	ld.const.f64 	%fd2061, [const_oddDofToQuad+144];
	fma.rn.f64 	%fd573, %fd2061, %fd525, %fd571;
	ld.const.f64 	%fd2060, [const_evenDofToQuad+144];
	fma.rn.f64 	%fd574, %fd2060, %fd526, %fd572;
	ld.const.f64 	%fd2059, [const_oddDofToQuad+152];
	fma.rn.f64 	%fd575, %fd2059, %fd530, %fd573;
	ld.const.f64 	%fd2058, [const_evenDofToQuad+152];
	fma.rn.f64 	%fd576, %fd2058, %fd529, %fd574;
	add.f64 	%fd577, %fd575, %fd576;
	st.shared.f64 	[%r8+240], %fd577;
	sub.f64 	%fd578, %fd575, %fd576;
	st.shared.f64 	[%r8+480], %fd578;
	ld.const.f64 	%fd2057, [const_oddDofToQuad+160];
	fma.rn.f64 	%fd579, %fd2057, %fd513, 0d0000000000000000;
	ld.const.f64 	%fd2056, [const_evenDofToQuad+160];
	fma.rn.f64 	%fd580, %fd2056, %fd514, 0d0000000000000000;
	ld.const.f64 	%fd2055, [const_oddDofToQuad+168];
	fma.rn.f64 	%fd581, %fd2055, %fd517, %fd579;
	ld.const.f64 	%fd2054, [const_evenDofToQuad+168];
	fma.rn.f64 	%fd582, %fd2054, %fd518, %fd580;
	ld.const.f64 	%fd2053, [const_oddDofToQuad+176];
	fma.rn.f64 	%fd583, %fd2053, %fd521, %fd581;
	ld.const.f64 	%fd2052, [const_evenDofToQuad+176];
	fma.rn.f64 	%fd584, %fd2052, %fd522, %fd582;
	ld.const.f64 	%fd2051, [const_oddDofToQuad+184];
	fma.rn.f64 	%fd585, %fd2051, %fd525, %fd583;
	ld.const.f64 	%fd2050, [const_evenDofToQuad+184];
	fma.rn.f64 	%fd586, %fd2050, %fd526, %fd584;
	ld.const.f64 	%fd2049, [const_oddDofToQuad+192];
	fma.rn.f64 	%fd587, %fd2049, %fd530, %fd585;
	ld.const.f64 	%fd2048, [const_evenDofToQuad+192];
	fma.rn.f64 	%fd588, %fd2048, %fd529, %fd586;
	add.f64 	%fd589, %fd587, %fd588;
	st.shared.f64 	[%r8+320], %fd589;
	sub.f64 	%fd590, %fd587, %fd588;
	st.shared.f64 	[%r8+400], %fd590;
$L__BB37_7:
	setp.ge.s32 	%p7, %r3, %r21;
	bar.sync 	0;
	mul.hi.u16 	%rs8, %rs1, 6554;
	mul.lo.s16 	%rs9, %rs8, 10;
	sub.s16 	%rs10, %rs1, %rs9;
	cvt.u32.u16 	%r9, %rs10;
	cvt.u32.u16 	%r10, %rs8;
	mul.wide.u16 	%r32, %rs8, 800;
	add.s32 	%r33, %r4, %r32;
	mul.wide.u16 	%r34, %rs10, 80;
	add.s32 	%r11, %r33, %r34;
	ld.shared.f64 	%fd592, [%r11];
	ld.shared.f64 	%fd593, [%r11+64];
	add.f64 	%fd594, %fd592, %fd593;
	sub.f64 	%fd595, %fd592, %fd593;
	ld.shared.f64 	%fd596, [%r11+8];
	ld.shared.f64 	%fd597, [%r11+56];
	add.f64 	%fd598, %fd596, %fd597;
	sub.f64 	%fd599, %fd596, %fd597;
	ld.shared.f64 	%fd600, [%r11+16];
	ld.shared.f64 	%fd601, [%r11+48];
	add.f64 	%fd602, %fd600, %fd601;
	sub.f64 	%fd603, %fd600, %fd601;
	ld.shared.f64 	%fd604, [%r11+24];
	ld.shared.f64 	%fd605, [%r11+40];
	add.f64 	%fd606, %fd604, %fd605;
	sub.f64 	%fd607, %fd604, %fd605;
	ld.shared.f64 	%fd608, [%r11+32];
	add.f64 	%fd609, %fd608, %fd608;
	sub.f64 	%fd610, %fd608, %fd608;
	mul.f64 	%fd611, %fd609, 0d3FE0000000000000;
	fma.rn.f64 	%fd612, %fd19, %fd594, 0d0000000000000000;
	fma.rn.f64 	%fd613, %fd20, %fd595, 0d0000000000000000;
	fma.rn.f64 	%fd614, %fd21, %fd598, %fd612;
	fma.rn.f64 	%fd615, %fd22, %fd599, %fd613;
	fma.rn.f64 	%fd616, %fd23, %fd602, %fd614;
	fma.rn.f64 	%fd617, %fd24, %fd603, %fd615;
	fma.rn.f64 	%fd618, %fd25, %fd606, %fd616;
	fma.rn.f64 	%fd619, %fd26, %fd607, %fd617;
	fma.rn.f64 	%fd620, %fd27, %fd611, %fd618;
	fma.rn.f64 	%fd621, %fd28, %fd610, %fd619;
	add.f64 	%fd622, %fd620, %fd621;
	st.shared.f64 	[%r11], %fd622;
	sub.f64 	%fd623, %fd620, %fd621;
	st.shared.f64 	[%r11+72], %fd623;
	fma.rn.f64 	%fd624, %fd29, %fd594, 0d0000000000000000;
	fma.rn.f64 	%fd625, %fd30, %fd595, 0d0000000000000000;
	fma.rn.f64 	%fd626, %fd31, %fd598, %fd624;
	fma.rn.f64 	%fd627, %fd32, %fd599, %fd625;
	fma.rn.f64 	%fd628, %fd33, %fd602, %fd626;
	fma.rn.f64 	%fd629, %fd34, %fd603, %fd627;
	fma.rn.f64 	%fd630, %fd35, %fd606, %fd628;
	fma.rn.f64 	%fd631, %fd36, %fd607, %fd629;
	fma.rn.f64 	%fd632, %fd37, %fd611, %fd630;
	fma.rn.f64 	%fd633, %fd38, %fd610, %fd631;
	add.f64 	%fd634, %fd632, %fd633;
	st.shared.f64 	[%r11+8], %fd634;
	sub.f64 	%fd635, %fd632, %fd633;
	st.shared.f64 	[%r11+64], %fd635;
	fma.rn.f64 	%fd636, %fd39, %fd594, 0d0000000000000000;
	fma.rn.f64 	%fd637, %fd40, %fd595, 0d0000000000000000;
	fma.rn.f64 	%fd638, %fd41, %fd598, %fd636;
	fma.rn.f64 	%fd639, %fd42, %fd599, %fd637;
	fma.rn.f64 	%fd640, %fd43, %fd602, %fd638;
	fma.rn.f64 	%fd641, %fd44, %fd603, %fd639;
	fma.rn.f64 	%fd642, %fd45, %fd606, %fd640;
	fma.rn.f64 	%fd643, %fd46, %fd607, %fd641;
	fma.rn.f64 	%fd644, %fd2069, %fd611, %fd642;
	fma.rn.f64 	%fd645, %fd2068, %fd610, %fd643;
	add.f64 	%fd646, %fd644, %fd645;
	st.shared.f64 	[%r11+16], %fd646;
	sub.f64 	%fd647, %fd644, %fd645;
	st.shared.f64 	[%r11+56], %fd647;
	fma.rn.f64 	%fd648, %fd2067, %fd594, 0d0000000000000000;
	fma.rn.f64 	%fd649, %fd2066, %fd595, 0d0000000000000000;
	fma.rn.f64 	%fd650, %fd2065, %fd598, %fd648;
	fma.rn.f64 	%fd651, %fd2064, %fd599, %fd649;
	fma.rn.f64 	%fd652, %fd2063, %fd602, %fd650;
	fma.rn.f64 	%fd653, %fd2062, %fd603, %fd651;
	fma.rn.f64 	%fd654, %fd2061, %fd606, %fd652;
	fma.rn.f64 	%fd655, %fd2060, %fd607, %fd653;
	fma.rn.f64 	%fd656, %fd2059, %fd611, %fd654;
	fma.rn.f64 	%fd657, %fd2058, %fd610, %fd655;
	add.f64 	%fd658, %fd656, %fd657;
	st.shared.f64 	[%r11+24], %fd658;
	sub.f64 	%fd659, %fd656, %fd657;
	st.shared.f64 	[%r11+48], %fd659;
	fma.rn.f64 	%fd660, %fd2057, %fd594, 0d0000000000000000;
	fma.rn.f64 	%fd661, %fd2056, %fd595, 0d0000000000000000;
	fma.rn.f64 	%fd662, %fd2055, %fd598, %fd660;
	fma.rn.f64 	%fd663, %fd2054, %fd599, %fd661;
	fma.rn.f64 	%fd664, %fd2053, %fd602, %fd662;
	fma.rn.f64 	%fd665, %fd2052, %fd603, %fd663;
	fma.rn.f64 	%fd666, %fd2051, %fd606, %fd664;
	fma.rn.f64 	%fd667, %fd2050, %fd607, %fd665;
	fma.rn.f64 	%fd668, %fd2049, %fd611, %fd666;
	fma.rn.f64 	%fd669, %fd2048, %fd610, %fd667;
	add.f64 	%fd670, %fd668, %fd669;
	st.shared.f64 	[%r11+32], %fd670;
	sub.f64 	%fd671, %fd668, %fd669;
	st.shared.f64 	[%r11+40], %fd671;
	bar.sync 	0;
	mad.lo.s32 	%r12, %r10, -720, %r33;
	mul.wide.u16 	%r35, %rs10, 8;
	add.s32 	%r13, %r12, %r35;
	ld.shared.f64 	%fd113, [%r13];
	ld.shared.f64 	%fd114, [%r13+800];
	ld.shared.f64 	%fd115, [%r13+1600];
	ld.shared.f64 	%fd116, [%r13+2400];
	ld.shared.f64 	%fd117, [%r13+3200];
	ld.shared.f64 	%fd118, [%r13+4000];
	ld.shared.f64 	%fd119, [%r13+4800];
	ld.shared.f64 	%fd120, [%r13+5600];
	ld.shared.f64 	%fd121, [%r13+6400];
	ld.shared.f64 	%fd122, [%r13+7200];
	mad.lo.s32 	%r14, %r3, 7000, %r1;
	mov.u32 	%r36, _ZZ29stiffnessMatrixMultiplyDeviceILi9ELi10ELi1EEviidPKdS1_S1_S1_PAT0__AT0__AplT0_Li0E_dPdE5s_Gpr;
	mad.lo.s32 	%r15, %r2, 800, %r36;
	cvta.to.global.u64 	%rd12, %rd2;
	mul.wide.s32 	%rd13, %r14, 8;
	add.s64 	%rd1, %rd12, %rd13;
	mov.f64 	%fd2070, 0d0000000000000000;
	mov.f64 	%fd2071, %fd2070;
	mov.f64 	%fd2072, %fd2070;
	mov.f64 	%fd2073, %fd2070;
	mov.f64 	%fd2074, %fd2070;
	mov.f64 	%fd2075, %fd2070;
	mov.f64 	%fd2076, %fd2070;
	@%p7 bra 	$L__BB37_9;
	ld.global.nc.f64 	%fd2070, [%rd1];
	ld.global.nc.f64 	%fd2071, [%rd1+8000];
	ld.global.nc.f64 	%fd2072, [%rd1+16000];
	ld.global.nc.f64 	%fd2073, [%rd1+24000];
	ld.global.nc.f64 	%fd2074, [%rd1+32000];
	ld.global.nc.f64 	%fd2075, [%rd1+40000];
	ld.global.nc.f64 	%fd2076, [%rd1+48000];
$L__BB37_9:
	mul.lo.s32 	%r37, %r10, 80;
	add.s32 	%r16, %r15, %r37;
	shl.b32 	%r38, %r9, 3;
	add.s32 	%r17, %r16, %r38;
	mov.u32 	%r39, _ZZ29stiffnessMatrixMultiplyDeviceILi9ELi10ELi1EEviidPKdS1_S1_S1_PAT0__AT0__AplT0_Li0E_dPdE5s_Gps;
	mad.lo.s32 	%r40, %r2, 800, %r39;
	add.s32 	%r19, %r40, %r38;
	add.s32 	%r18, %r19, %r37;
	mov.u32 	%r41, _ZZ32massMatrixMultiplyConstantKernelILi9ELi10ELi1EEvidPKdS1_S1_S1_S1_S1_S1_PdE13s_QuadToQuadD;
	add.s32 	%r42, %r41, %r38;
	add.s32 	%r20, %r4, %r38;
	mad.lo.s32 	%r43, %r9, 72, %r42;
	ld.shared.f64 	%fd137, [%r43];
	ld.shared.f64 	%fd673, [%r12];
	fma.rn.f64 	%fd674, %fd137, %fd673, 0d0000000000000000;
	add.s32 	%r44, %r41, %r37;
	ld.shared.f64 	%fd138, [%r44];
	ld.shared.f64 	%fd675, [%r20];
	fma.rn.f64 	%fd676, %fd138, %fd675, 0d0000000000000000;
	ld.shared.f64 	%fd677, [_ZZ32massMatrixMultiplyConstantKernelILi9ELi10ELi1EEvidPKdS1_S1_S1_S1_S1_S1_PdE13s_QuadToQuadD];
	fma.rn.f64 	%fd678, %fd677, %fd113, 0d0000000000000000;
	ld.shared.f64 	%fd139, [%r43+8];
	ld.shared.f64 	%fd679, [%r12+8];
	fma.rn.f64 	%fd680, %fd139, %fd679, %fd674;
	ld.shared.f64 	%fd140, [%r44+8];
	ld.shared.f64 	%fd681, [%r20+80];
	fma.rn.f64 	%fd682, %fd140, %fd681, %fd676;
	ld.shared.f64 	%fd683, [_ZZ32massMatrixMultiplyConstantKernelILi9ELi10ELi1EEvidPKdS1_S1_S1_S1_S1_S1_PdE13s_QuadToQuadD+8];
	fma.rn.f64 	%fd684, %fd683, %fd114, %fd678;
	ld.shared.f64 	%fd141, [%r43+16];
	ld.shared.f64 	%fd685, [%r12+16];
	fma.rn.f64 	%fd686, %fd141, %fd685, %fd680;
	ld.shared.f64 	%fd142, [%r44+16];
	ld.shared.f64 	%fd687, [%r20+160];
	fma.rn.f64 	%fd688, %fd142, %fd687, %fd682;
	ld.shared.f64 	%fd689, [_ZZ32massMatrixMultiplyConstantKernelILi9ELi10ELi1EEvidPKdS1_S1_S1_S1_S1_S1_PdE13s_QuadToQuadD+16];
	fma.rn.f64 	%fd690, %fd689, %fd115, %fd684;
	ld.shared.f64 	%fd143, [%r43+24];
	ld.shared.f64 	%fd691, [%r12+24];
	fma.rn.f64 	%fd692, %fd143, %fd691, %fd686;
	ld.shared.f64 	%fd144, [%r44+24];
	ld.shared.f64 	%fd693, [%r20+240];
	fma.rn.f64 	%fd694, %fd144, %fd693, %fd688;
	ld.shared.f64 	%fd695, [_ZZ32massMatrixMultiplyConstantKernelILi9ELi10ELi1EEvidPKdS1_S1_S1_S1_S1_S1_PdE13s_QuadToQuadD+24];
	fma.rn.f64 	%fd696, %fd695, %fd116, %fd690;
	ld.shared.f64 	%fd145, [%r43+32];
	ld.shared.f64 	%fd697, [%r12+32];
	fma.rn.f64 	%fd698, %fd145, %fd697, %fd692;
	ld.shared.f64 	%fd146, [%r44+32];
	ld.shared.f64 	%fd699, [%r20+320];
	fma.rn.f64 	%fd700, %fd146, %fd699, %fd694;
	ld.shared.f64 	%fd701, [_ZZ32massMatrixMultiplyConstantKernelILi9ELi10ELi1EEvidPKdS1_S1_S1_S1_S1_S1_PdE13s_QuadToQuadD+32];
	fma.rn.f64 	%fd702, %fd701, %fd117, %fd696;
	ld.shared.f64 	%fd147, [%r43+40];
	ld.shared.f64 	%fd703, [%r12+40];
	fma.rn.f64 	%fd704, %fd147, %fd703, %fd698;
	ld.shared.f64 	%fd148, [%r44+40];
	ld.shared.f64 	%fd705, [%r20+400];
	fma.rn.f64 	%fd706, %fd148, %fd705, %fd700;
	ld.shared.f64 	%fd707, [_ZZ32massMatrixMultiplyConstantKernelILi9ELi10ELi1EEvidPKdS1_S1_S1_S1_S1_S1_PdE13s_QuadToQuadD+40];
	fma.rn.f64 	%fd708, %fd707, %fd118, %fd702;
	ld.shared.f64 	%fd149, [%r43+48];
	ld.shared.f64 	%fd709, [%r12+48];
	fma.rn.f64 	%fd710, %fd149, %fd709, %fd704;
	ld.shared.f64 	%fd150, [%r44+48];
	ld.shared.f64 	%fd711, [%r20+480];
	fma.rn.f64 	%fd712, %fd150, %fd711, %fd706;
	ld.shared.f64 	%fd713, [_ZZ32massMatrixMultiplyConstantKernelILi9ELi10ELi1EEvidPKdS1_S1_S1_S1_S1_S1_PdE13s_QuadToQuadD+48];
	fma.rn.f64 	%fd714, %fd713, %fd119, %fd708;
	ld.shared.f64 	%fd151, [%r43+56];
	ld.shared.f64 	%fd715, [%r12+56];
	fma.rn.f64 	%fd716, %fd151, %fd715, %fd710;
	ld.shared.f64 	%fd152, [%r44+56];
	ld.shared.f64 	%fd717, [%r20+560];
	fma.rn.f64 	%fd718, %fd152, %fd717, %fd712;
	ld.shared.f64 	%fd719, [_ZZ32massMatrixMultiplyConstantKernelILi9ELi10ELi1EEvidPKdS1_S1_S1_S1_S1_S1_PdE13s_QuadToQuadD+56];
	fma.rn.f64 	%fd720, %fd719, %fd120, %fd714;
	ld.shared.f64 	%fd153, [%r43+64];
	ld.shared.f64 	%fd721, [%r12+64];
	fma.rn.f64 	%fd722, %fd153, %fd721, %fd716;
	ld.shared.f64 	%fd154, [%r44+64];
	ld.shared.f64 	%fd723, [%r20+640];
	fma.rn.f64 	%fd724, %fd154, %fd723, %fd718;
	ld.shared.f64 	%fd725, [_ZZ32massMatrixMultiplyConstantKernelILi9ELi10ELi1EEvidPKdS1_S1_S1_S1_S1_S1_PdE13s_QuadToQuadD+64];
	fma.rn.f64 	%fd726, %fd725, %fd121, %fd720;
	ld.shared.f64 	%fd155, [%r43+72];
	ld.shared.f64 	%fd727, [%r12+72];
	fma.rn.f64 	%fd728, %fd155, %fd727, %fd722;
	ld.shared.f64 	%fd156, [%r44+72];
	ld.shared.f64 	%fd729, [%r20+720];
	fma.rn.f64 	%fd730, %fd156, %fd729, %fd724;
	ld.shared.f64 	%fd731, [_ZZ32massMatrixMultiplyConstantKernelILi9ELi10ELi1EEvidPKdS1_S1_S1_S1_S1_S1_PdE13s_QuadToQuadD+72];
	fma.rn.f64 	%fd732, %fd731, %fd122, %fd726;
	bar.sync 	0;
	mul.f64 	%fd733, %fd2071, %fd730;
	fma.rn.f64 	%fd734, %fd2070, %fd728, %fd733;
	fma.rn.f64 	%fd735, %fd2072, %fd732, %fd734;
	st.shared.f64 	[%r17], %fd735;
	mul.f64 	%fd736, %fd2073, %fd730;
	fma.rn.f64 	%fd737, %fd2071, %fd728, %fd736;
	fma.rn.f64 	%fd738, %fd2074, %fd732, %fd737;
	st.shared.f64 	[%r18], %fd738;
	mul.f64 	%fd739, %fd2074, %fd730;
	fma.rn.f64 	%fd740, %fd2072, %fd728, %fd739;
	fma.rn.f64 	%fd741, %fd2075, %fd732, %fd740;
	mul.f64 	%fd742, %fd415, %fd2076;
	bar.sync 	0;
	ld.shared.f64 	%fd157, [%r42];
	ld.shared.f64 	%fd743, [%r16];
	mul.f64 	%fd744, %fd157, %fd743;
	fma.rn.f64 	%fd745, %fd742, %fd113, %fd744;
	mad.lo.s32 	%r45, %r10, -72, %r44;
	ld.shared.f64 	%fd158, [%r45];
	ld.shared.f64 	%fd746, [%r19];
	fma.rn.f64 	%fd747, %fd158, %fd746, %fd745;
	fma.rn.f64 	%fd748, %fd741, %fd677, 0d0000000000000000;
	mad.lo.s32 	%r46, %r9, -72, %r43;
	ld.shared.f64 	%fd159, [%r46+80];
	ld.shared.f64 	%fd749, [%r16+8];
	fma.rn.f64 	%fd750, %fd159, %fd749, %fd747;
	ld.shared.f64 	%fd160, [%r45+80];
	ld.shared.f64 	%fd751, [%r19+80];
	fma.rn.f64 	%fd752, %fd160, %fd751, %fd750;
	fma.rn.f64 	%fd161, %fd741, %fd683, 0d0000000000000000;
	ld.shared.f64 	%fd162, [%r46+160];
	ld.shared.f64 	%fd753, [%r16+16];
	fma.rn.f64 	%fd754, %fd162, %fd753, %fd752;
	ld.shared.f64 	%fd163, [%r45+160];
	ld.shared.f64 	%fd755, [%r19+160];
	fma.rn.f64 	%fd756, %fd163, %fd755, %fd754;
	fma.rn.f64 	%fd164, %fd741, %fd689, 0d0000000000000000;
	ld.shared.f64 	%fd165, [%r46+240];
	ld.shared.f64 	%fd757, [%r16+24];
	fma.rn.f64 	%fd758, %fd165, %fd757, %fd756;
	ld.shared.f64 	%fd166, [%r45+240];
	ld.shared.f64 	%fd759, [%r19+240];
	fma.rn.f64 	%fd760, %fd166, %fd759, %fd758;
	fma.rn.f64 	%fd167, %fd741, %fd695, 0d0000000000000000;
	ld.shared.f64 	%fd168, [%r46+320];
	ld.shared.f64 	%fd761, [%r16+32];
	fma.rn.f64 	%fd762, %fd168, %fd761, %fd760;
	ld.shared.f64 	%fd169, [%r45+320];
	ld.shared.f64 	%fd763, [%r19+320];
	fma.rn.f64 	%fd764, %fd169, %fd763, %fd762;
	fma.rn.f64 	%fd170, %fd741, %fd701, 0d0000000000000000;
	ld.shared.f64 	%fd171, [%r46+400];
	ld.shared.f64 	%fd765, [%r16+40];
	fma.rn.f64 	%fd766, %fd171, %fd765, %fd764;
	ld.shared.f64 	%fd172, [%r45+400];
	ld.shared.f64 	%fd767, [%r19+400];
	fma.rn.f64 	%fd768, %fd172, %fd767, %fd766;
	fma.rn.f64 	%fd173, %fd741, %fd707, 0d0000000000000000;
	ld.shared.f64 	%fd174, [%r46+480];
	ld.shared.f64 	%fd769, [%r16+48];
	fma.rn.f64 	%fd770, %fd174, %fd769, %fd768;
	ld.shared.f64 	%fd175, [%r45+480];
	ld.shared.f64 	%fd771, [%r19+480];
	fma.rn.f64 	%fd772, %fd175, %fd771, %fd770;
	fma.rn.f64 	%fd176, %fd741, %fd713, 0d0000000000000000;
	ld.shared.f64 	%fd177, [%r46+560];
	ld.shared.f64 	%fd773, [%r16+56];
	fma.rn.f64 	%fd774, %fd177, %fd773, %fd772;
	ld.shared.f64 	%fd178, [%r45+560];
	ld.shared.f64 	%fd775, [%r19+560];
	fma.rn.f64 	%fd776, %fd178, %fd775, %fd774;
	fma.rn.f64 	%fd179, %fd741, %fd719, 0d0000000000000000;
	ld.shared.f64 	%fd180, [%r46+640];
	ld.shared.f64 	%fd777, [%r16+64];
	fma.rn.f64 	%fd778, %fd180, %fd777, %fd776;
	ld.shared.f64 	%fd181, [%r45+640];
	ld.shared.f64 	%fd779, [%r19+640];
	fma.rn.f64 	%fd780, %fd181, %fd779, %fd778;
	fma.rn.f64 	%fd182, %fd741, %fd725, 0d0000000000000000;
	ld.shared.f64 	%fd183, [%r46+720];
	ld.shared.f64 	%fd781, [%r16+72];
	fma.rn.f64 	%fd782, %fd183, %fd781, %fd780;
	ld.shared.f64 	%fd184, [%r45+720];
	ld.shared.f64 	%fd783, [%r19+720];
	fma.rn.f64 	%fd784, %fd184, %fd783, %fd782;
	fma.rn.f64 	%fd185, %fd741, %fd731, 0d0000000000000000;
	add.f64 	%fd186, %fd784, %fd748;
	mov.f64 	%fd2077, 0d0000000000000000;
	mov.f64 	%fd2078, %fd2077;
	mov.f64 	%fd2079, %fd2077;
	mov.f64 	%fd2080, %fd2077;
	mov.f64 	%fd2081, %fd2077;
	mov.f64 	%fd2082, %fd2077;
	mov.f64 	%fd2083, %fd2077;
	@%p7 bra 	$L__BB37_11;
	ld.global.nc.f64 	%fd2077, [%rd1+800];
	ld.global.nc.f64 	%fd2078, [%rd1+8800];
	ld.global.nc.f64 	%fd2079, [%rd1+16800];
	ld.global.nc.f64 	%fd2080, [%rd1+24800];
	ld.global.nc.f64 	%fd2081, [%rd1+32800];
	ld.global.nc.f64 	%fd2082, [%rd1+40800];
	ld.global.nc.f64 	%fd2083, [%rd1+48800];
$L__BB37_11:
	ld.shared.f64 	%fd786, [%r12+800];
	fma.rn.f64 	%fd787, %fd137, %fd786, 0d0000000000000000;
	ld.shared.f64 	%fd788, [%r20+800];
	fma.rn.f64 	%fd789, %fd138, %fd788, 0d0000000000000000;
	ld.shared.f64 	%fd790, [_ZZ32massMatrixMultiplyConstantKernelILi9ELi10ELi1EEvidPKdS1_S1_S1_S1_S1_S1_PdE13s_QuadToQuadD+80];
	fma.rn.f64 	%fd791, %fd790, %fd113, 0d0000000000000000;
	ld.shared.f64 	%fd792, [%r12+808];
	fma.rn.f64 	%fd793, %fd139, %fd792, %fd787;
	ld.shared.f64 	%fd794, [%r20+880];
	fma.rn.f64 	%fd795, %fd140, %fd794, %fd789;
	ld.shared.f64 	%fd796, [_ZZ32massMatrixMultiplyConstantKernelILi9ELi10ELi1EEvidPKdS1_S1_S1_S1_S1_S1_PdE13s_QuadToQuadD+88];
	fma.rn.f64 	%fd797, %fd796, %fd114, %fd791;
	ld.shared.f64 	%fd798, [%r12+816];
	fma.rn.f64 	%fd799, %fd141, %fd798, %fd793;
	ld.shared.f64 	%fd800, [%r20+960];
	fma.rn.f64 	%fd801, %fd142, %fd800, %fd795;
	ld.shared.f64 	%fd802, [_ZZ32massMatrixMultiplyConstantKernelILi9ELi10ELi1EEvidPKdS1_S1_S1_S1_S1_S1_PdE13s_QuadToQuadD+96];
	fma.rn.f64 	%fd803, %fd802, %fd115, %fd797;
	ld.shared.f64 	%fd804, [%r12+824];
	fma.rn.f64 	%fd805, %fd143, %fd804, %fd799;
	ld.shared.f64 	%fd806, [%r20+1040];
	fma.rn.f64 	%fd807, %fd144, %fd806, %fd801;
	ld.shared.f64 	%fd808, [_ZZ32massMatrixMultiplyConstantKernelILi9ELi10ELi1EEvidPKdS1_S1_S1_S1_S1_S1_PdE13s_QuadToQuadD+104];
	fma.rn.f64 	%fd809, %fd808, %fd116, %fd803;
	ld.shared.f64 	%fd810, [%r12+832];
	fma.rn.f64 	%fd811, %fd145, %fd810, %fd805;
	ld.shared.f64 	%fd812, [%r20+1120];
	fma.rn.f64 	%fd813, %fd146, %fd812, %fd807;
	ld.shared.f64 	%fd814, [_ZZ32massMatrixMultiplyConstantKernelILi9ELi10ELi1EEvidPKdS1_S1_S1_S1_S1_S1_PdE13s_QuadToQuadD+112];
	fma.rn.f64 	%fd815, %fd814, %fd117, %fd809;
	ld.shared.f64 	%fd816, [%r12+840];
	fma.rn.f64 	%fd817, %fd147, %fd816, %fd811;
	ld.shared.f64 	%fd818, [%r20+1200];
	fma.rn.f64 	%fd819, %fd148, %fd818, %fd813;
	ld.shared.f64 	%fd820, [_ZZ32massMatrixMultiplyConstantKernelILi9ELi10ELi1EEvidPKdS1_S1_S1_S1_S1_S1_PdE13s_QuadToQuadD+120];
	fma.rn.f64 	%fd821, %fd820, %fd118, %fd815;
	ld.shared.f64 	%fd822, [%r12+848];
	fma.rn.f64 	%fd823, %fd149, %fd822, %fd817;
	ld.shared.f64 	%fd824, [%r20+1280];
	fma.rn.f64 	%fd825, %fd150, %fd824, %fd819;
	ld.shared.f64 	%fd826, [_ZZ32massMatrixMultiplyConstantKernelILi9ELi10ELi1EEvidPKdS1_S1_S1_S1_S1_S1_PdE13s_QuadToQuadD+128];
	fma.rn.f64 	%fd827, %fd826, %fd119, %fd821;
	ld.shared.f64 	%fd828, [%r12+856];
	fma.rn.f64 	%fd829, %fd151, %fd828, %fd823;
	ld.shared.f64 	%fd830, [%r20+1360];
	fma.rn.f64 	%fd831, %fd152, %fd830, %fd825;
	ld.shared.f64 	%fd832, [_ZZ32massMatrixMultiplyConstantKernelILi9ELi10ELi1EEvidPKdS1_S1_S1_S1_S1_S1_PdE13s_QuadToQuadD+136];
	fma.rn.f64 	%fd833, %fd832, %fd120, %fd827;
	ld.shared.f64 	%fd834, [%r12+864];
	fma.rn.f64 	%fd835, %fd153, %fd834, %fd829;
	ld.shared.f64 	%fd836, [%r20+1440];
	fma.rn.f64 	%fd837, %fd154, %fd836, %fd831;
	ld.shared.f64 	%fd838, [_ZZ32massMatrixMultiplyConstantKernelILi9ELi10ELi1EEvidPKdS1_S1_S1_S1_S1_S1_PdE13s_QuadToQuadD+144];
	fma.rn.f64 	%fd839, %fd838, %fd121, %fd833;
	ld.shared.f64 	%fd840, [%r12+872];
	fma.rn.f64 	%fd841, %fd155, %fd840, %fd835;
	ld.shared.f64 	%fd842, [%r20+1520];
	fma.rn.f64 	%fd843, %fd156, %fd842, %fd837;
	ld.shared.f64 	%fd844, [_ZZ32massMatrixMultiplyConstantKernelILi9ELi10ELi1EEvidPKdS1_S1_S1_S1_S1_S1_PdE13s_QuadToQuadD+152];
	fma.rn.f64 	%fd845, %fd844, %fd122, %fd839;
	bar.sync 	0;
	mul.f64 	%fd846, %fd2078, %fd843;
	fma.rn.f64 	%fd847, %fd2077, %fd841, %fd846;
	fma.rn.f64 	%fd848, %fd2079, %fd845, %fd847;
	st.shared.f64 	[%r17], %fd848;
	mul.f64 	%fd849, %fd2080, %fd843;
	fma.rn.f64 	%fd850, %fd2078, %fd841, %fd849;
	fma.rn.f64 	%fd851, %fd2081, %fd845, %fd850;
	st.shared.f64 	[%r18], %fd851;
	mul.f64 	%fd852, %fd2081, %fd843;
	fma.rn.f64 	%fd853, %fd2079, %fd841, %fd852;
	fma.rn.f64 	%fd854, %fd2082, %fd845, %fd853;
	mul.f64 	%fd855, %fd415, %fd2083;
	bar.sync 	0;
	ld.shared.f64 	%fd856, [%r16];
	mul.f64 	%fd857, %fd157, %fd856;
	fma.rn.f64 	%fd858, %fd855, %fd114, %fd857;
	ld.shared.f64 	%fd859, [%r19];
	fma.rn.f64 	%fd860, %fd158, %fd859, %fd858;
	fma.rn.f64 	%fd201, %fd854, %fd790, %fd186;
	ld.shared.f64 	%fd861, [%r16+8];
	fma.rn.f64 	%fd862, %fd159, %fd861, %fd860;
	ld.shared.f64 	%fd863, [%r19+80];
	fma.rn.f64 	%fd864, %fd160, %fd863, %fd862;
	fma.rn.f64 	%fd865, %fd854, %fd796, %fd161;
	ld.shared.f64 	%fd866, [%r16+16];
	fma.rn.f64 	%fd867, %fd162, %fd866, %fd864;
	ld.shared.f64 	%fd868, [%r19+160];
	fma.rn.f64 	%fd869, %fd163, %fd868, %fd867;
	fma.rn.f64 	%fd202, %fd854, %fd802, %fd164;
	ld.shared.f64 	%fd870, [%r16+24];
	fma.rn.f64 	%fd871, %fd165, %fd870, %fd869;
	ld.shared.f64 	%fd872, [%r19+240];
	fma.rn.f64 	%fd873, %fd166, %fd872, %fd871;
	fma.rn.f64 	%fd203, %fd854, %fd808, %fd167;
	ld.shared.f64 	%fd874, [%r16+32];
	fma.rn.f64 	%fd875, %fd168, %fd874, %fd873;
	ld.shared.f64 	%fd876, [%r19+320];
	fma.rn.f64 	%fd877, %fd169, %fd876, %fd875;
	fma.rn.f64 	%fd204, %fd854, %fd814, %fd170;
	ld.shared.f64 	%fd878, [%r16+40];
	fma.rn.f64 	%fd879, %fd171, %fd878, %fd877;
	ld.shared.f64 	%fd880, [%r19+400];
	fma.rn.f64 	%fd881, %fd172, %fd880, %fd879;
	fma.rn.f64 	%fd205, %fd854, %fd820, %fd173;
	ld.shared.f64 	%fd882, [%r16+48];
	fma.rn.f64 	%fd883, %fd174, %fd882, %fd881;
	ld.shared.f64 	%fd884, [%r19+480];
	fma.rn.f64 	%fd885, %fd175, %fd884, %fd883;
	fma.rn.f64 	%fd206, %fd854, %fd826, %fd176;
	ld.shared.f64 	%fd886, [%r16+56];
	fma.rn.f64 	%fd887, %fd177, %fd886, %fd885;
	ld.shared.f64 	%fd888, [%r19+560];
	fma.rn.f64 	%fd889, %fd178, %fd888, %fd887;
	fma.rn.f64 	%fd207, %fd854, %fd832, %fd179;
	ld.shared.f64 	%fd890, [%r16+64];
	fma.rn.f64 	%fd891, %fd180, %fd890, %fd889;
	ld.shared.f64 	%fd892, [%r19+640];
	fma.rn.f64 	%fd893, %fd181, %fd892, %fd891;
	fma.rn.f64 	%fd208, %fd854, %fd838, %fd182;
	ld.shared.f64 	%fd894, [%r16+72];
	fma.rn.f64 	%fd895, %fd183, %fd894, %fd893;
	ld.shared.f64 	%fd896, [%r19+720];
	fma.rn.f64 	%fd897, %fd184, %fd896, %fd895;
	fma.rn.f64 	%fd209, %fd854, %fd844, %fd185;
	add.f64 	%fd210, %fd897, %fd865;
	mov.f64 	%fd2084, 0d0000000000000000;
	mov.f64 	%fd2085, %fd2084;
	mov.f64 	%fd2086, %fd2084;
	mov.f64 	%fd2087, %fd2084;
	mov.f64 	%fd2088, %fd2084;
	mov.f64 	%fd2089, %fd2084;
	mov.f64 	%fd2090, %fd2084;
	@%p7 bra 	$L__BB37_13;
	ld.global.nc.f64 	%fd2084, [%rd1+1600];
	ld.global.nc.f64 	%fd2085, [%rd1+9600];
	ld.global.nc.f64 	%fd2086, [%rd1+17600];
	ld.global.nc.f64 	%fd2087, [%rd1+25600];
	ld.global.nc.f64 	%fd2088, [%rd1+33600];
	ld.global.nc.f64 	%fd2089, [%rd1+41600];
	ld.global.nc.f64 	%fd2090, [%rd1+49600];
$L__BB37_13:
	ld.shared.f64 	%fd899, [%r12+1600];
	fma.rn.f64 	%fd900, %fd137, %fd899, 0d0000000000000000;
	ld.shared.f64 	%fd901, [%r20+1600];
	fma.rn.f64 	%fd902, %fd138, %fd901, 0d0000000000000000;
	ld.shared.f64 	%fd903, [_ZZ32massMatrixMultiplyConstantKernelILi9ELi10ELi1EEvidPKdS1_S1_S1_S1_S1_S1_PdE13s_QuadToQuadD+160];
	fma.rn.f64 	%fd904, %fd903, %fd113, 0d0000000000000000;
	ld.shared.f64 	%fd905, [%r12+1608];
	fma.rn.f64 	%fd906, %fd139, %fd905, %fd900;
	ld.shared.f64 	%fd907, [%r20+1680];
	fma.rn.f64 	%fd908, %fd140, %fd907, %fd902;
	ld.shared.f64 	%fd909, [_ZZ32massMatrixMultiplyConstantKernelILi9ELi10ELi1EEvidPKdS1_S1_S1_S1_S1_S1_PdE13s_QuadToQuadD+168];
	fma.rn.f64 	%fd910, %fd909, %fd114, %fd904;
	ld.shared.f64 	%fd911, [%r12+1616];
	fma.rn.f64 	%fd912, %fd141, %fd911, %fd906;
	ld.shared.f64 	%fd913, [%r20+1760];
	fma.rn.f64 	%fd914, %fd142, %fd913, %fd908;
	ld.shared.f64 	%fd915, [_ZZ32massMatrixMultiplyConstantKernelILi9ELi10ELi1EEvidPKdS1_S1_S1_S1_S1_S1_PdE13s_QuadToQuadD+176];
	fma.rn.f64 	%fd916, %fd915, %fd115, %fd910;
	ld.shared.f64 	%fd917, [%r12+1624];
	fma.rn.f64 	%fd918, %fd143, %fd917, %fd912;
	ld.shared.f64 	%fd919, [%r20+1840];
	fma.rn.f64 	%fd920, %fd144, %fd919, %fd914;
	ld.shared.f64 	%fd921, [_ZZ32massMatrixMultiplyConstantKernelILi9ELi10ELi1EEvidPKdS1_S1_S1_S1_S1_S1_PdE13s_QuadToQuadD+184];
	fma.rn.f64 	%fd922, %fd921, %fd116, %fd916;
	ld.shared.f64 	%fd923, [%r12+1632];
	fma.rn.f64 	%fd924, %fd145, %fd923, %fd918;
	ld.shared.f64 	%fd925, [%r20+1920];
	fma.rn.f64 	%fd926, %fd146, %fd925, %fd920;
	ld.shared.f64 	%fd927, [_ZZ32massMatrixMultiplyConstantKernelILi9ELi10ELi1EEvidPKdS1_S1_S1_S1_S1_S1_PdE13s_QuadToQuadD+192];
	fma.rn.f64 	%fd928, %fd927, %fd117, %fd922;
	ld.shared.f64 	%fd929, [%r12+1640];
	fma.rn.f64 	%fd930, %fd147, %fd929, %fd924;
	ld.shared.f64 	%fd931, [%r20+2000];
	fma.rn.f64 	%fd932, %fd148, %fd931, %fd926;
	ld.shared.f64 	%fd933, [_ZZ32massMatrixMultiplyConstantKernelILi9ELi10ELi1EEvidPKdS1_S1_S1_S1_S1_S1_PdE13s_QuadToQuadD+200];
	fma.rn.f64 	%fd934, %fd933, %fd118, %fd928;
	ld.shared.f64 	%fd935, [%r12+1648];
	fma.rn.f64 	%fd936, %fd149, %fd935, %fd930;
	ld.shared.f64 	%fd937, [%r20+2080];
	fma.rn.f64 	%fd938, %fd150, %fd937, %fd932;
	ld.shared.f64 	%fd939, [_ZZ32massMatrixMultiplyConstantKernelILi9ELi10ELi1EEvidPKdS1_S1_S1_S1_S1_S1_PdE13s_QuadToQuadD+208];
	fma.rn.f64 	%fd940, %fd939, %fd119, %fd934;
	ld.shared.f64 	%fd941, [%r12+1656];
	fma.rn.f64 	%fd942, %fd151, %fd941, %fd936;
	ld.shared.f64 	%fd943, [%r20+2160];
	fma.rn.f64 	%fd944, %fd152, %fd943, %fd938;
	ld.shared.f64 	%fd945, [_ZZ32massMatrixMultiplyConstantKernelILi9ELi10ELi1EEvidPKdS1_S1_S1_S1_S1_S1_PdE13s_QuadToQuadD+216];
	fma.rn.f64 	%fd946, %fd945, %fd120, %fd940;
	ld.shared.f64 	%fd947, [%r12+1664];
	fma.rn.f64 	%fd948, %fd153, %fd947, %fd942;
	ld.shared.f64 	%fd949, [%r20+2240];
	fma.rn.f64 	%fd950, %fd154, %fd949, %fd944;
	ld.shared.f64 	%fd951, [_ZZ32massMatrixMultiplyConstantKernelILi9ELi10ELi1EEvidPKdS1_S1_S1_S1_S1_S1_PdE13s_QuadToQuadD+224];
	fma.rn.f64 	%fd952, %fd951, %fd121, %fd946;
	ld.shared.f64 	%fd953, [%r12+1672];
	fma.rn.f64 	%fd954, %fd155, %fd953, %fd948;
	ld.shared.f64 	%fd955, [%r20+2320];
	fma.rn.f64 	%fd956, %fd156, %fd955, %fd950;
	ld.shared.f64 	%fd957, [_ZZ32massMatrixMultiplyConstantKernelILi9ELi10ELi1EEvidPKdS1_S1_S1_S1_S1_S1_PdE13s_QuadToQuadD+232];
	fma.rn.f64 	%fd958, %fd957, %fd122, %fd952;
	bar.sync 	0;
	mul.f64 	%fd959, %fd2085, %fd956;
	fma.rn.f64 	%fd960, %fd2084, %fd954, %fd959;
	fma.rn.f64 	%fd961, %fd2086, %fd958, %fd960;
	st.shared.f64 	[%r17], %fd961;
	mul.f64 	%fd962, %fd2087, %fd956;
	fma.rn.f64 	%fd963, %fd2085, %fd954, %fd962;
	fma.rn.f64 	%fd964, %fd2088, %fd958, %fd963;
	st.shared.f64 	[%r18], %fd964;
	mul.f64 	%fd965, %fd2088, %fd956;
	fma.rn.f64 	%fd966, %fd2086, %fd954, %fd965;
	fma.rn.f64 	%fd967, %fd2089, %fd958, %fd966;
	mul.f64 	%fd968, %fd415, %fd2090;
	bar.sync 	0;
	ld.shared.f64 	%fd969, [%r16];
	mul.f64 	%fd970, %fd157, %fd969;
	fma.rn.f64 	%fd971, %fd968, %fd115, %fd970;
	ld.shared.f64 	%fd972, [%r19];
	fma.rn.f64 	%fd973, %fd158, %fd972, %fd971;
	fma.rn.f64 	%fd225, %fd967, %fd903, %fd201;
	ld.shared.f64 	%fd974, [%r16+8];
	fma.rn.f64 	%fd975, %fd159, %fd974, %fd973;
	ld.shared.f64 	%fd976, [%r19+80];
	fma.rn.f64 	%fd977, %fd160, %fd976, %fd975;
	fma.rn.f64 	%fd226, %fd967, %fd909, %fd210;
	ld.shared.f64 	%fd978, [%r16+16];
	fma.rn.f64 	%fd979, %fd162, %fd978, %fd977;
	ld.shared.f64 	%fd980, [%r19+160];
	fma.rn.f64 	%fd981, %fd163, %fd980, %fd979;
	fma.rn.f64 	%fd982, %fd967, %fd915, %fd202;
	ld.shared.f64 	%fd983, [%r16+24];
	fma.rn.f64 	%fd984, %fd165, %fd983, %fd981;
	ld.shared.f64 	%fd985, [%r19+240];
	fma.rn.f64 	%fd986, %fd166, %fd985, %fd984;
	fma.rn.f64 	%fd227, %fd967, %fd921, %fd203;
	ld.shared.f64 	%fd987, [%r16+32];
	fma.rn.f64 	%fd988, %fd168, %fd987, %fd986;
	ld.shared.f64 	%fd989, [%r19+320];
	fma.rn.f64 	%fd990, %fd169, %fd989, %fd988;
	fma.rn.f64 	%fd228, %fd967, %fd927, %fd204;
	ld.shared.f64 	%fd991, [%r16+40];
	fma.rn.f64 	%fd992, %fd171, %fd991, %fd990;
	ld.shared.f64 	%fd993, [%r19+400];
	fma.rn.f64 	%fd994, %fd172, %fd993, %fd992;
	fma.rn.f64 	%fd229, %fd967, %fd933, %fd205;
	ld.shared.f64 	%fd995, [%r16+48];
	fma.rn.f64 	%fd996, %fd174, %fd995, %fd994;
	ld.shared.f64 	%fd997, [%r19+480];
	fma.rn.f64 	%fd998, %fd175, %fd997, %fd996;
	fma.rn.f64 	%fd230, %fd967, %fd939, %fd206;
	ld.shared.f64 	%fd999, [%r16+56];
	fma.rn.f64 	%fd1000, %fd177, %fd999, %fd998;
	ld.shared.f64 	%fd1001, [%r19+560];
	fma.rn.f64 	%fd1002, %fd178, %fd1001, %fd1000;
	fma.rn.f64 	%fd231, %fd967, %fd945, %fd207;
	ld.shared.f64 	%fd1003, [%r16+64];
	fma.rn.f64 	%fd1004, %fd180, %fd1003, %fd1002;
	ld.shared.f64 	%fd1005, [%r19+640];
	fma.rn.f64 	%fd1006, %fd181, %fd1005, %fd1004;
	fma.rn.f64 	%fd232, %fd967, %fd951, %fd208;
	ld.shared.f64 	%fd1007, [%r16+72];
	fma.rn.f64 	%fd1008, %fd183, %fd1007, %fd1006;
	ld.shared.f64 	%fd1009, [%r19+720];
	fma.rn.f64 	%fd1010, %fd184, %fd1009, %fd1008;
	fma.rn.f64 	%fd233, %fd967, %fd957, %fd209;
	add.f64 	%fd234, %fd1010, %fd982;
	mov.f64 	%fd2091, 0d0000000000000000;
	mov.f64 	%fd2092, %fd2091;
	mov.f64 	%fd2093, %fd2091;
	mov.f64 	%fd2094, %fd2091;
	mov.f64 	%fd2095, %fd2091;
	mov.f64 	%fd2096, %fd2091;
	mov.f64 	%fd2097, %fd2091;
	@%p7 bra 	$L__BB37_15;
	ld.global.nc.f64 	%fd2091, [%rd1+2400];
	ld.global.nc.f64 	%fd2092, [%rd1+10400];
	ld.global.nc.f64 	%fd2093, [%rd1+18400];
	ld.global.nc.f64 	%fd2094, [%rd1+26400];
	ld.global.nc.f64 	%fd2095, [%rd1+34400];
	ld.global.nc.f64 	%fd2096, [%rd1+42400];
	ld.global.nc.f64 	%fd2097, [%rd1+50400];
$L__BB37_15:
	ld.shared.f64 	%fd1012, [%r12+2400];
	fma.rn.f64 	%fd1013, %fd137, %fd1012, 0d0000000000000000;
	ld.shared.f64 	%fd1014, [%r20+2400];
	fma.rn.f64 	%fd1015, %fd138, %fd1014, 0d0000000000000000;
	ld.shared.f64 	%fd1016, [_ZZ32massMatrixMultiplyConstantKernelILi9ELi10ELi1EEvidPKdS1_S1_S1_S1_S1_S1_PdE13s_QuadToQuadD+240];
	fma.rn.f64 	%fd1017, %fd1016, %fd113, 0d0000000000000000;
	ld.shared.f64 	%fd1018, [%r12+2408];
	fma.rn.f64 	%fd1019, %fd139, %fd1018, %fd1013;
	ld.shared.f64 	%fd1020, [%r20+2480];
	fma.rn.f64 	%fd1021, %fd140, %fd1020, %fd1015;
	ld.shared.f64 	%fd1022, [_ZZ32massMatrixMultiplyConstantKernelILi9ELi10ELi1EEvidPKdS1_S1_S1_S1_S1_S1_PdE13s_QuadToQuadD+248];
	fma.rn.f64 	%fd1023, %fd1022, %fd114, %fd1017;
	ld.shared.f64 	%fd1024, [%r12+2416];
	fma.rn.f64 	%fd1025, %fd141, %fd1024, %fd1019;
	ld.shared.f64 	%fd1026, [%r20+2560];
	fma.rn.f64 	%fd1027, %fd142, %fd1026, %fd1021;
	ld.shared.f64 	%fd1028, [_ZZ32massMatrixMultiplyConstantKernelILi9ELi10ELi1EEvidPKdS1_S1_S1_S1_S1_S1_PdE13s_QuadToQuadD+256];
	fma.rn.f64 	%fd1029, %fd1028, %fd115, %fd1023;
	ld.shared.f64 	%fd1030, [%r12+2424];
	fma.rn.f64 	%fd1031, %fd143, %fd1030, %fd1025;
	ld.shared.f64 	%fd1032, [%r20+2640];
	fma.rn.f64 	%fd1033, %fd144, %fd1032, %fd1027;
	ld.shared.f64 	%fd1034, [_ZZ32massMatrixMultiplyConstantKernelILi9ELi10ELi1EEvidPKdS1_S1_S1_S1_S1_S1_PdE13s_QuadToQuadD+264];
	fma.rn.f64 	%fd1035, %fd1034, %fd116, %fd1029;
	ld.shared.f64 	%fd1036, [%r12+2432];
	fma.rn.f64 	%fd1037, %fd145, %fd1036, %fd1031;
	ld.shared.f64 	%fd1038, [%r20+2720];
	fma.rn.f64 	%fd1039, %fd146, %fd1038, %fd1033;
	ld.shared.f64 	%fd1040, [_ZZ32massMatrixMultiplyConstantKernelILi9ELi10ELi1EEvidPKdS1_S1_S1_S1_S1_S1_PdE13s_QuadToQuadD+272];
	fma.rn.f64 	%fd1041, %fd1040, %fd117, %fd1035;
	ld.shared.f64 	%fd1042, [%r12+2440];
	fma.rn.f64 	%fd1043, %fd147, %fd1042, %fd1037;
	ld.shared.f64 	%fd1044, [%r20+2800];
	fma.rn.f64 	%fd1045, %fd148, %fd1044, %fd1039;
	ld.shared.f64 	%fd1046, [_ZZ32massMatrixMultiplyConstantKernelILi9ELi10ELi1EEvidPKdS1_S1_S1_S1_S1_S1_PdE13s_QuadToQuadD+280];
	fma.rn.f64 	%fd1047, %fd1046, %fd118, %fd1041;
	ld.shared.f64 	%fd1048, [%r12+2448];
	fma.rn.f64 	%fd1049, %fd149, %fd1048, %fd1043;
	ld.shared.f64 	%fd1050, [%r20+2880];
	fma.rn.f64 	%fd1051, %fd150, %fd1050, %fd1045;
	ld.shared.f64 	%fd1052, [_ZZ32massMatrixMultiplyConstantKernelILi9ELi10ELi1EEvidPKdS1_S1_S1_S1_S1_S1_PdE13s_QuadToQuadD+288];
	fma.rn.f64 	%fd1053, %fd1052, %fd119, %fd1047;
	ld.shared.f64 	%fd1054, [%r12+2456];
	fma.rn.f64 	%fd1055, %fd151, %fd1054, %fd1049;
	ld.shared.f64 	%fd1056, [%r20+2960];
	fma.rn.f64 	%fd1057, %fd152, %fd1056, %fd1051;
	ld.shared.f64 	%fd1058, [_ZZ32massMatrixMultiplyConstantKernelILi9ELi10ELi1EEvidPKdS1_S1_S1_S1_S1_S1_PdE13s_QuadToQuadD+296];
	fma.rn.f64 	%fd1059, %fd1058, %fd120, %fd1053;
	ld.shared.f64 	%fd1060, [%r12+2464];
	fma.rn.f64 	%fd1061, %fd153, %fd1060, %fd1055;
	ld.shared.f64 	%fd1062, [%r20+3040];
	fma.rn.f64 	%fd1063, %fd154, %fd1062, %fd1057;
	ld.shared.f64 	%fd1064, [_ZZ32massMatrixMultiplyConstantKernelILi9ELi10ELi1EEvidPKdS1_S1_S1_S1_S1_S1_PdE13s_QuadToQuadD+304];
	fma.rn.f64 	%fd1065, %fd1064, %fd121, %fd1059;
	ld.shared.f64 	%fd1066, [%r12+2472];
	fma.rn.f64 	%fd1067, %fd155, %fd1066, %fd1061;
	ld.shared.f64 	%fd1068, [%r20+3120];
	fma.rn.f64 	%fd1069, %fd156, %fd1068, %fd1063;
	ld.shared.f64 	%fd1070, [_ZZ32massMatrixMultiplyConstantKernelILi9ELi10ELi1EEvidPKdS1_S1_S1_S1_S1_S1_PdE13s_QuadToQuadD+312];
	fma.rn.f64 	%fd1071, %fd1070, %fd122, %fd1065;
	bar.sync 	0;
	mul.f64 	%fd1072, %fd2092, %fd1069;
	fma.rn.f64 	%fd1073, %fd2091, %fd1067, %fd1072;
	fma.rn.f64 	%fd1074, %fd2093, %fd1071, %fd1073;
	st.shared.f64 	[%r17], %fd1074;
	mul.f64 	%fd1075, %fd2094, %fd1069;
	fma.rn.f64 	%fd1076, %fd2092, %fd1067, %fd1075;
	fma.rn.f64 	%fd1077, %fd2095, %fd1071, %fd1076;
	st.shared.f64 	[%r18], %fd1077;
	mul.f64 	%fd1078, %fd2095, %fd1069;
	fma.rn.f64 	%fd1079, %fd2093, %fd1067, %fd1078;
	fma.rn.f64 	%fd1080, %fd2096, %fd1071, %fd1079;
	mul.f64 	%fd1081, %fd415, %fd2097;
	bar.sync 	0;
	ld.shared.f64 	%fd1082, [%r16];
	mul.f64 	%fd1083, %fd157, %fd1082;
	fma.rn.f64 	%fd1084, %fd1081, %fd116, %fd1083;
	ld.shared.f64 	%fd1085, [%r19];
	fma.rn.f64 	%fd1086, %fd158, %fd1085, %fd1084;
	fma.rn.f64 	%fd249, %fd1080, %fd1016, %fd225;
	ld.shared.f64 	%fd1087, [%r16+8];
	fma.rn.f64 	%fd1088, %fd159, %fd1087, %fd1086;
	ld.shared.f64 	%fd1089, [%r19+80];
	fma.rn.f64 	%fd1090, %fd160, %fd1089, %fd1088;
	fma.rn.f64 	%fd250, %fd1080, %fd1022, %fd226;
	ld.shared.f64 	%fd1091, [%r16+16];
	fma.rn.f64 	%fd1092, %fd162, %fd1091, %fd1090;
	ld.shared.f64 	%fd1093, [%r19+160];
	fma.rn.f64 	%fd1094, %fd163, %fd1093, %fd1092;
	fma.rn.f64 	%fd251, %fd1080, %fd1028, %fd234;
	ld.shared.f64 	%fd1095, [%r16+24];
	fma.rn.f64 	%fd1096, %fd165, %fd1095, %fd1094;
	ld.shared.f64 	%fd1097, [%r19+240];
	fma.rn.f64 	%fd1098, %fd166, %fd1097, %fd1096;
	fma.rn.f64 	%fd1099, %fd1080, %fd1034, %fd227;
	ld.shared.f64 	%fd1100, [%r16+32];
	fma.rn.f64 	%fd1101, %fd168, %fd1100, %fd1098;
	ld.shared.f64 	%fd1102, [%r19+320];
	fma.rn.f64 	%fd1103, %fd169, %fd1102, %fd1101;
	fma.rn.f64 	%fd252, %fd1080, %fd1040, %fd228;
	ld.shared.f64 	%fd1104, [%r16+40];
	fma.rn.f64 	%fd1105, %fd171, %fd1104, %fd1103;
	ld.shared.f64 	%fd1106, [%r19+400];
	fma.rn.f64 	%fd1107, %fd172, %fd1106, %fd1105;
	fma.rn.f64 	%fd253, %fd1080, %fd1046, %fd229;
	ld.shared.f64 	%fd1108, [%r16+48];
	fma.rn.f64 	%fd1109, %fd174, %fd1108, %fd1107;
	ld.shared.f64 	%fd1110, [%r19+480];
	fma.rn.f64 	%fd1111, %fd175, %fd1110, %fd1109;
	fma.rn.f64 	%fd254, %fd1080, %fd1052, %fd230;
	ld.shared.f64 	%fd1112, [%r16+56];
	fma.rn.f64 	%fd1113, %fd177, %fd1112, %fd1111;
	ld.shared.f64 	%fd1114, [%r19+560];
	fma.rn.f64 	%fd1115, %fd178, %fd1114, %fd1113;
	fma.rn.f64 	%fd255, %fd1080, %fd1058, %fd231;
	ld.shared.f64 	%fd1116, [%r16+64];
	fma.rn.f64 	%fd1117, %fd180, %fd1116, %fd1115;
	ld.shared.f64 	%fd1118, [%r19+640];
	fma.rn.f64 	%fd1119, %fd181, %fd1118, %fd1117;
	fma.rn.f64 	%fd256, %fd1080, %fd1064, %fd232;
	ld.shared.f64 	%fd1120, [%r16+72];
	fma.rn.f64 	%fd1121, %fd183, %fd1120, %fd1119;
	ld.shared.f64 	%fd1122, [%r19+720];
	fma.rn.f64 	%fd1123, %fd184, %fd1122, %fd1121;
	fma.rn.f64 	%fd257, %fd1080, %fd1070, %fd233;
	add.f64 	%fd258, %fd1123, %fd1099;
	mov.f64 	%fd2098, 0d0000000000000000;
	mov.f64 	%fd2099, %fd2098;
	mov.f64 	%fd2100, %fd2098;
	mov.f64 	%fd2101, %fd2098;
	mov.f64 	%fd2102, %fd2098;
	mov.f64 	%fd2103, %fd2098;
	mov.f64 	%fd2104, %fd2098;
	@%p7 bra 	$L__BB37_17;
	ld.global.nc.f64 	%fd2098, [%rd1+3200];
	ld.global.nc.f64 	%fd2099, [%rd1+11200];
	ld.global.nc.f64 	%fd2100, [%rd1+19200];
	ld.global.nc.f64 	%fd2101, [%rd1+27200];
	ld.global.nc.f64 	%fd2102, [%rd1+35200];
	ld.global.nc.f64 	%fd2103, [%rd1+43200];
	ld.global.nc.f64 	%fd2104, [%rd1+51200];
$L__BB37_17:
	ld.shared.f64 	%fd1125, [%r12+3200];
	fma.rn.f64 	%fd1126, %fd137, %fd1125, 0d0000000000000000;
	ld.shared.f64 	%fd1127, [%r20+3200];
	fma.rn.f64 	%fd1128, %fd138, %fd1127, 0d0000000000000000;
	ld.shared.f64 	%fd1129, [_ZZ32massMatrixMultiplyConstantKernelILi9ELi10ELi1EEvidPKdS1_S1_S1_S1_S1_S1_PdE13s_QuadToQuadD+320];
	fma.rn.f64 	%fd1130, %fd1129, %fd113, 0d0000000000000000;
	ld.shared.f64 	%fd1131, [%r12+3208];
	fma.rn.f64 	%fd1132, %fd139, %fd1131, %fd1126;
	ld.shared.f64 	%fd1133, [%r20+3280];
	fma.rn.f64 	%fd1134, %fd140, %fd1133, %fd1128;
	ld.shared.f64 	%fd1135, [_ZZ32massMatrixMultiplyConstantKernelILi9ELi10ELi1EEvidPKdS1_S1_S1_S1_S1_S1_PdE13s_QuadToQuadD+328];
	fma.rn.f64 	%fd1136, %fd1135, %fd114, %fd1130;
	ld.shared.f64 	%fd1137, [%r12+3216];
	fma.rn.f64 	%fd1138, %fd141, %fd1137, %fd1132;
	ld.shared.f64 	%fd1139, [%r20+3360];
	fma.rn.f64 	%fd1140, %fd142, %fd1139, %fd1134;
	ld.shared.f64 	%fd1141, [_ZZ32massMatrixMultiplyConstantKernelILi9ELi10ELi1EEvidPKdS1_S1_S1_S1_S1_S1_PdE13s_QuadToQuadD+336];
	fma.rn.f64 	%fd1142, %fd1141, %fd115, %fd1136;
	ld.shared.f64 	%fd1143, [%r12+3224];
	fma.rn.f64 	%fd1144, %fd143, %fd1143, %fd1138;
	ld.shared.f64 	%fd1145, [%r20+3440];
	fma.rn.f64 	%fd1146, %fd144, %fd1145, %fd1140;
	ld.shared.f64 	%fd1147, [_ZZ32massMatrixMultiplyConstantKernelILi9ELi10ELi1EEvidPKdS1_S1_S1_S1_S1_S1_PdE13s_QuadToQuadD+344];
	fma.rn.f64 	%fd1148, %fd1147, %fd116, %fd1142;
	ld.shared.f64 	%fd1149, [%r12+3232];
	fma.rn.f64 	%fd1150, %fd145, %fd1149, %fd1144;
	ld.shared.f64 	%fd1151, [%r20+3520];
	fma.rn.f64 	%fd1152, %fd146, %fd1151, %fd1146;
	ld.shared.f64 	%fd1153, [_ZZ32massMatrixMultiplyConstantKernelILi9ELi10ELi1EEvidPKdS1_S1_S1_S1_S1_S1_PdE13s_QuadToQuadD+352];
	fma.rn.f64 	%fd1154, %fd1153, %fd117, %fd1148;
	ld.shared.f64 	%fd1155, [%r12+3240];
	fma.rn.f64 	%fd1156, %fd147, %fd1155, %fd1150;
	ld.shared.f64 	%fd1157, [%r20+3600];
	fma.rn.f64 	%fd1158, %fd148, %fd1157, %fd1152;
	ld.shared.f64 	%fd1159, [_ZZ32massMatrixMultiplyConstantKernelILi9ELi10ELi1EEvidPKdS1_S1_S1_S1_S1_S1_PdE13s_QuadToQuadD+360];
	fma.rn.f64 	%fd1160, %fd1159, %fd118, %fd1154;
	ld.shared.f64 	%fd1161, [%r12+3248];
	fma.rn.f64 	%fd1162, %fd149, %fd1161, %fd1156;
	ld.shared.f64 	%fd1163, [%r20+3680];
	fma.rn.f64 	%fd1164, %fd150, %fd1163, %fd1158;
	ld.shared.f64 	%fd1165, [_ZZ32massMatrixMultiplyConstantKernelILi9ELi10ELi1EEvidPKdS1_S1_S1_S1_S1_S1_PdE13s_QuadToQuadD+368];
	fma.rn.f64 	%fd1166, %fd1165, %fd119, %fd1160;
	ld.shared.f64 	%fd1167, [%r12+3256];
	fma.rn.f64 	%fd1168, %fd151, %fd1167, %fd1162;
	ld.shared.f64 	%fd1169, [%r20+3760];
	fma.rn.f64 	%fd1170, %fd152, %fd1169, %fd1164;
	ld.shared.f64 	%fd1171, [_ZZ32massMatrixMultiplyConstantKernelILi9ELi10ELi1EEvidPKdS1_S1_S1_S1_S1_S1_PdE13s_QuadToQuadD+376];
	fma.rn.f64 	%fd1172, %fd1171, %fd120, %fd1166;
	ld.shared.f64 	%fd1173, [%r12+3264];
	fma.rn.f64 	%fd1174, %fd153, %fd1173, %fd1168;
	ld.shared.f64 	%fd1175, [%r20+3840];
	fma.rn.f64 	%fd1176, %fd154, %fd1175, %fd1170;
	ld.shared.f64 	%fd1177, [_ZZ32massMatrixMultiplyConstantKernelILi9ELi10ELi1EEvidPKdS1_S1_S1_S1_S1_S1_PdE13s_QuadToQuadD+384];
	fma.rn.f64 	%fd1178, %fd1177, %fd121, %fd1172;
	ld.shared.f64 	%fd1179, [%r12+3272];
	fma.rn.f64 	%fd1180, %fd155, %fd1179, %fd1174;
	ld.shared.f64 	%fd1181, [%r20+3920];
	fma.rn.f64 	%fd1182, %fd156, %fd1181, %fd1176;
	ld.shared.f64 	%fd1183, [_ZZ32massMatrixMultiplyConstantKernelILi9ELi10ELi1EEvidPKdS1_S1_S1_S1_S1_S1_PdE13s_QuadToQuadD+392];
	fma.rn.f64 	%fd1184, %fd1183, %fd122, %fd1178;
	bar.sync 	0;
	mul.f64 	%fd1185, %fd2099, %fd1182;
	fma.rn.f64 	%fd1186, %fd2098, %fd1180, %fd1185;
	fma.rn.f64 	%fd1187, %fd2100, %fd1184, %fd1186;
	st.shared.f64 	[%r17], %fd1187;
	mul.f64 	%fd1188, %fd2101, %fd1182;
	fma.rn.f64 	%fd1189, %fd2099, %fd1180, %fd1188;
	fma.rn.f64 	%fd1190, %fd2102, %fd1184, %fd1189;
	st.shared.f64 	[%r18], %fd1190;
	mul.f64 	%fd1191, %fd2102, %fd1182;
	fma.rn.f64 	%fd1192, %fd2100, %fd1180, %fd1191;
	fma.rn.f64 	%fd1193, %fd2103, %fd1184, %fd1192;
	mul.f64 	%fd1194, %fd415, %fd2104;
	bar.sync 	0;
	ld.shared.f64 	%fd1195, [%r16];
	mul.f64 	%fd1196, %fd157, %fd1195;
	fma.rn.f64 	%fd1197, %fd1194, %fd117, %fd1196;
	ld.shared.f64 	%fd1198, [%r19];
	fma.rn.f64 	%fd1199, %fd158, %fd1198, %fd1197;
	fma.rn.f64 	%fd273, %fd1193, %fd1129, %fd249;
	ld.shared.f64 	%fd1200, [%r16+8];
	fma.rn.f64 	%fd1201, %fd159, %fd1200, %fd1199;
	ld.shared.f64 	%fd1202, [%r19+80];
	fma.rn.f64 	%fd1203, %fd160, %fd1202, %fd1201;
	fma.rn.f64 	%fd274, %fd1193, %fd1135, %fd250;
	ld.shared.f64 	%fd1204, [%r16+16];
	fma.rn.f64 	%fd1205, %fd162, %fd1204, %fd1203;
	ld.shared.f64 	%fd1206, [%r19+160];
	fma.rn.f64 	%fd1207, %fd163, %fd1206, %fd1205;
	fma.rn.f64 	%fd275, %fd1193, %fd1141, %fd251;
	ld.shared.f64 	%fd1208, [%r16+24];
	fma.rn.f64 	%fd1209, %fd165, %fd1208, %fd1207;
	ld.shared.f64 	%fd1210, [%r19+240];
	fma.rn.f64 	%fd1211, %fd166, %fd1210, %fd1209;
	fma.rn.f64 	%fd276, %fd1193, %fd1147, %fd258;
	ld.shared.f64 	%fd1212, [%r16+32];
	fma.rn.f64 	%fd1213, %fd168, %fd1212, %fd1211;
	ld.shared.f64 	%fd1214, [%r19+320];
	fma.rn.f64 	%fd1215, %fd169, %fd1214, %fd1213;
	fma.rn.f64 	%fd1216, %fd1193, %fd1153, %fd252;
	ld.shared.f64 	%fd1217, [%r16+40];
	fma.rn.f64 	%fd1218, %fd171, %fd1217, %fd1215;
	ld.shared.f64 	%fd1219, [%r19+400];
	fma.rn.f64 	%fd1220, %fd172, %fd1219, %fd1218;
	fma.rn.f64 	%fd277, %fd1193, %fd1159, %fd253;
	ld.shared.f64 	%fd1221, [%r16+48];
	fma.rn.f64 	%fd1222, %fd174, %fd1221, %fd1220;
	ld.shared.f64 	%fd1223, [%r19+480];
	fma.rn.f64 	%fd1224, %fd175, %fd1223, %fd1222;
	fma.rn.f64 	%fd278, %fd1193, %fd1165, %fd254;
	ld.shared.f64 	%fd1225, [%r16+56];
	fma.rn.f64 	%fd1226, %fd177, %fd1225, %fd1224;
	ld.shared.f64 	%fd1227, [%r19+560];
	fma.rn.f64 	%fd1228, %fd178, %fd1227, %fd1226;
	fma.rn.f64 	%fd279, %fd1193, %fd1171, %fd255;
	ld.shared.f64 	%fd1229, [%r16+64];
	fma.rn.f64 	%fd1230, %fd180, %fd1229, %fd1228;
	ld.shared.f64 	%fd1231, [%r19+640];
	fma.rn.f64 	%fd1232, %fd181, %fd1231, %fd1230;
	fma.rn.f64 	%fd280, %fd1193, %fd1177, %fd256;
	ld.shared.f64 	%fd1233, [%r16+72];
	fma.rn.f64 	%fd1234, %fd183, %fd1233, %fd1232;
	ld.shared.f64 	%fd1235, [%r19+720];
	fma.rn.f64 	%fd1236, %fd184, %fd1235, %fd1234;
	fma.rn.f64 	%fd281, %fd1193, %fd1183, %fd257;
	add.f64 	%fd282, %fd1236, %fd1216;
	mov.f64 	%fd2105, 0d0000000000000000;
	mov.f64 	%fd2106, %fd2105;
	mov.f64 	%fd2107, %fd2105;
	mov.f64 	%fd2108, %fd2105;
	mov.f64 	%fd2109, %fd2105;
	mov.f64 	%fd2110, %fd2105;
	mov.f64 	%fd2111, %fd2105;
	@%p7 bra 	$L__BB37_19;
	ld.global.nc.f64 	%fd2105, [%rd1+4000];
	ld.global.nc.f64 	%fd2106, [%rd1+12000];
	ld.global.nc.f64 	%fd2107, [%rd1+20000];
	ld.global.nc.f64 	%fd2108, [%rd1+28000];
	ld.global.nc.f64 	%fd2109, [%rd1+36000];
	ld.global.nc.f64 	%fd2110, [%rd1+44000];
	ld.global.nc.f64 	%fd2111, [%rd1+52000];
$L__BB37_19:
	ld.shared.f64 	%fd1238, [%r12+4000];
	fma.rn.f64 	%fd1239, %fd137, %fd1238, 0d0000000000000000;
	ld.shared.f64 	%fd1240, [%r20+4000];
	fma.rn.f64 	%fd1241, %fd138, %fd1240, 0d0000000000000000;
	ld.shared.f64 	%fd1242, [_ZZ32massMatrixMultiplyConstantKernelILi9ELi10ELi1EEvidPKdS1_S1_S1_S1_S1_S1_PdE13s_QuadToQuadD+400];
	fma.rn.f64 	%fd1243, %fd1242, %fd113, 0d0000000000000000;
	ld.shared.f64 	%fd1244, [%r12+4008];
	fma.rn.f64 	%fd1245, %fd139, %fd1244, %fd1239;
	ld.shared.f64 	%fd1246, [%r20+4080];
	fma.rn.f64 	%fd1247, %fd140, %fd1246, %fd1241;
	ld.shared.f64 	%fd1248, [_ZZ32massMatrixMultiplyConstantKernelILi9ELi10ELi1EEvidPKdS1_S1_S1_S1_S1_S1_PdE13s_QuadToQuadD+408];
	fma.rn.f64 	%fd1249, %fd1248, %fd114, %fd1243;
	ld.shared.f64 	%fd1250, [%r12+4016];
	fma.rn.f64 	%fd1251, %fd141, %fd1250, %fd1245;
	ld.shared.f64 	%fd1252, [%r20+4160];
	fma.rn.f64 	%fd1253, %fd142, %fd1252, %fd1247;
	ld.shared.f64 	%fd1254, [_ZZ32massMatrixMultiplyConstantKernelILi9ELi10ELi1EEvidPKdS1_S1_S1_S1_S1_S1_PdE13s_QuadToQuadD+416];
	fma.rn.f64 	%fd1255, %fd1254, %fd115, %fd1249;
	ld.shared.f64 	%fd1256, [%r12+4024];
	fma.rn.f64 	%fd1257, %fd143, %fd1256, %fd1251;
	ld.shared.f64 	%fd1258, [%r20+4240];
	fma.rn.f64 	%fd1259, %fd144, %fd1258, %fd1253;
	ld.shared.f64 	%fd1260, [_ZZ32massMatrixMultiplyConstantKernelILi9ELi10ELi1EEvidPKdS1_S1_S1_S1_S1_S1_PdE13s_QuadToQuadD+424];
	fma.rn.f64 	%fd1261, %fd1260, %fd116, %fd1255;
	ld.shared.f64 	%fd1262, [%r12+4032];
	fma.rn.f64 	%fd1263, %fd145, %fd1262, %fd1257;
	ld.shared.f64 	%fd1264, [%r20+4320];
	fma.rn.f64 	%fd1265, %fd146, %fd1264, %fd1259;
	ld.shared.f64 	%fd1266, [_ZZ32massMatrixMultiplyConstantKernelILi9ELi10ELi1EEvidPKdS1_S1_S1_S1_S1_S1_PdE13s_QuadToQuadD+432];
	fma.rn.f64 	%fd1267, %fd1266, %fd117, %fd1261;
	ld.shared.f64 	%fd1268, [%r12+4040];
	fma.rn.f64 	%fd1269, %fd147, %fd1268, %fd1263;
	ld.shared.f64 	%fd1270, [%r20+4400];
	fma.rn.f64 	%fd1271, %fd148, %fd1270, %fd1265;
	ld.shared.f64 	%fd1272, [_ZZ32massMatrixMultiplyConstantKernelILi9ELi10ELi1EEvidPKdS1_S1_S1_S1_S1_S1_PdE13s_QuadToQuadD+440];
	fma.rn.f64 	%fd1273, %fd1272, %fd118, %fd1267;
	ld.shared.f64 	%fd1274, [%r12+4048];
	fma.rn.f64 	%fd1275, %fd149, %fd1274, %fd1269;
	ld.shared.f64 	%fd1276, [%r20+4480];
	fma.rn.f64 	%fd1277, %fd150, %fd1276, %fd1271;
	ld.shared.f64 	%fd1278, [_ZZ32massMatrixMultiplyConstantKernelILi9ELi10ELi1EEvidPKdS1_S1_S1_S1_S1_S1_PdE13s_QuadToQuadD+448];
	fma.rn.f64 	%fd1279, %fd1278, %fd119, %fd1273;
	ld.shared.f64 	%fd1280, [%r12+4056];
	fma.rn.f64 	%fd1281, %fd151, %fd1280, %fd1275;
	ld.shared.f64 	%fd1282, [%r20+4560];
	fma.rn.f64 	%fd1283, %fd152, %fd1282, %fd1277;
	ld.shared.f64 	%fd1284, [_ZZ32massMatrixMultiplyConstantKernelILi9ELi10ELi1EEvidPKdS1_S1_S1_S1_S1_S1_PdE13s_QuadToQuadD+456];
	fma.rn.f64 	%fd1285, %fd1284, %fd120, %fd1279;
	ld.shared.f64 	%fd1286, [%r12+4064];
	fma.rn.f64 	%fd1287, %fd153, %fd1286, %fd1281;
	ld.shared.f64 	%fd1288, [%r20+4640];
	fma.rn.f64 	%fd1289, %fd154, %fd1288, %fd1283;
	ld.shared.f64 	%fd1290, [_ZZ32massMatrixMultiplyConstantKernelILi9ELi10ELi1EEvidPKdS1_S1_S1_S1_S1_S1_PdE13s_QuadToQuadD+464];
	fma.rn.f64 	%fd1291, %fd1290, %fd121, %fd1285;
	ld.shared.f64 	%fd1292, [%r12+4072];
	fma.rn.f64 	%fd1293, %fd155, %fd1292, %fd1287;
	ld.shared.f64 	%fd1294, [%r20+4720];
	fma.rn.f64 	%fd1295, %fd156, %fd1294, %fd1289;
	ld.shared.f64 	%fd1296, [_ZZ32massMatrixMultiplyConstantKernelILi9ELi10ELi1EEvidPKdS1_S1_S1_S1_S1_S1_PdE13s_QuadToQuadD+472];
	fma.rn.f64 	%fd1297, %fd1296, %fd122, %fd1291;
	bar.sync 	0;
	mul.f64 	%fd1298, %fd2106, %fd1295;
	fma.rn.f64 	%fd1299, %fd2105, %fd1293, %fd1298;
	fma.rn.f64 	%fd1300, %fd2107, %fd1297, %fd1299;
	st.shared.f64 	[%r17], %fd1300;
	mul.f64 	%fd1301, %fd2108, %fd1295;
	fma.rn.f64 	%fd1302, %fd2106, %fd1293, %fd1301;
	fma.rn.f64 	%fd1303, %fd2109, %fd1297, %fd1302;
	st.shared.f64 	[%r18], %fd1303;
	mul.f64 	%fd1304, %fd2109, %fd1295;
	fma.rn.f64 	%fd1305, %fd2107, %fd1293, %fd1304;
	fma.rn.f64 	%fd1306, %fd2110, %fd1297, %fd1305;
	mul.f64 	%fd1307, %fd415, %fd2111;
	bar.sync 	0;
	ld.shared.f64 	%fd1308, [%r16];
	mul.f64 	%fd1309, %fd157, %fd1308;
	fma.rn.f64 	%fd1310, %fd1307, %fd118, %fd1309;
	ld.shared.f64 	%fd1311, [%r19];
	fma.rn.f64 	%fd1312, %fd158, %fd1311, %fd1310;
	fma.rn.f64 	%fd297, %fd1306, %fd1242, %fd273;
	ld.shared.f64 	%fd1313, [%r16+8];
	fma.rn.f64 	%fd1314, %fd159, %fd1313, %fd1312;
	ld.shared.f64 	%fd1315, [%r19+80];
	fma.rn.f64 	%fd1316, %fd160, %fd1315, %fd1314;
	fma.rn.f64 	%fd298, %fd1306, %fd1248, %fd274;
	ld.shared.f64 	%fd1317, [%r16+16];
	fma.rn.f64 	%fd1318, %fd162, %fd1317, %fd1316;
	ld.shared.f64 	%fd1319, [%r19+160];
	fma.rn.f64 	%fd1320, %fd163, %fd1319, %fd1318;
	fma.rn.f64 	%fd299, %fd1306, %fd1254, %fd275;
	ld.shared.f64 	%fd1321, [%r16+24];
	fma.rn.f64 	%fd1322, %fd165, %fd1321, %fd1320;
	ld.shared.f64 	%fd1323, [%r19+240];
	fma.rn.f64 	%fd1324, %fd166, %fd1323, %fd1322;
	fma.rn.f64 	%fd300, %fd1306, %fd1260, %fd276;
	ld.shared.f64 	%fd1325, [%r16+32];
	fma.rn.f64 	%fd1326, %fd168, %fd1325, %fd1324;
	ld.shared.f64 	%fd1327, [%r19+320];
	fma.rn.f64 	%fd1328, %fd169, %fd1327, %fd1326;
	fma.rn.f64 	%fd301, %fd1306, %fd1266, %fd282;
	ld.shared.f64 	%fd1329, [%r16+40];
	fma.rn.f64 	%fd1330, %fd171, %fd1329, %fd1328;
	ld.shared.f64 	%fd1331, [%r19+400];
	fma.rn.f64 	%fd1332, %fd172, %fd1331, %fd1330;
	fma.rn.f64 	%fd1333, %fd1306, %fd1272, %fd277;
	ld.shared.f64 	%fd1334, [%r16+48];
	fma.rn.f64 	%fd1335, %fd174, %fd1334, %fd1332;
	ld.shared.f64 	%fd1336, [%r19+480];
	fma.rn.f64 	%fd1337, %fd175, %fd1336, %fd1335;
	fma.rn.f64 	%fd302, %fd1306, %fd1278, %fd278;
	ld.shared.f64 	%fd1338, [%r16+56];
	fma.rn.f64 	%fd1339, %fd177, %fd1338, %fd1337;
	ld.shared.f64 	%fd1340, [%r19+560];
	fma.rn.f64 	%fd1341, %fd178, %fd1340, %fd1339;
	fma.rn.f64 	%fd303, %fd1306, %fd1284, %fd279;
	ld.shared.f64 	%fd1342, [%r16+64];
	fma.rn.f64 	%fd1343, %fd180, %fd1342, %fd1341;
	ld.shared.f64 	%fd1344, [%r19+640];
	fma.rn.f64 	%fd1345, %fd181, %fd1344, %fd1343;
	fma.rn.f64 	%fd304, %fd1306, %fd1290, %fd280;
	ld.shared.f64 	%fd1346, [%r16+72];
	fma.rn.f64 	%fd1347, %fd183, %fd1346, %fd1345;
	ld.shared.f64 	%fd1348, [%r19+720];
	fma.rn.f64 	%fd1349, %fd184, %fd1348, %fd1347;
	fma.rn.f64 	%fd305, %fd1306, %fd1296, %fd281;
	add.f64 	%fd306, %fd1349, %fd1333;
	mov.f64 	%fd2112, 0d0000000000000000;
	mov.f64 	%fd2113, %fd2112;
	mov.f64 	%fd2114, %fd2112;
	mov.f64 	%fd2115, %fd2112;
	mov.f64 	%fd2116, %fd2112;
	mov.f64 	%fd2117, %fd2112;
	mov.f64 	%fd2118, %fd2112;
	@%p7 bra 	$L__BB37_21;
	ld.global.nc.f64 	%fd2112, [%rd1+4800];
	ld.global.nc.f64 	%fd2113, [%rd1+12800];
	ld.global.nc.f64 	%fd2114, [%rd1+20800];
	ld.global.nc.f64 	%fd2115, [%rd1+28800];
	ld.global.nc.f64 	%fd2116, [%rd1+36800];
	ld.global.nc.f64 	%fd2117, [%rd1+44800];
	ld.global.nc.f64 	%fd2118, [%rd1+52800];
$L__BB37_21:
	ld.shared.f64 	%fd1351, [%r12+4800];
	fma.rn.f64 	%fd1352, %fd137, %fd1351, 0d0000000000000000;
	ld.shared.f64 	%fd1353, [%r20+4800];
	fma.rn.f64 	%fd1354, %fd138, %fd1353, 0d0000000000000000;
	ld.shared.f64 	%fd1355, [_ZZ32massMatrixMultiplyConstantKernelILi9ELi10ELi1EEvidPKdS1_S1_S1_S1_S1_S1_PdE13s_QuadToQuadD+480];
	fma.rn.f64 	%fd1356, %fd1355, %fd113, 0d0000000000000000;
	ld.shared.f64 	%fd1357, [%r12+4808];
	fma.rn.f64 	%fd1358, %fd139, %fd1357, %fd1352;
	ld.shared.f64 	%fd1359, [%r20+4880];
	fma.rn.f64 	%fd1360, %fd140, %fd1359, %fd1354;
	ld.shared.f64 	%fd1361, [_ZZ32massMatrixMultiplyConstantKernelILi9ELi10ELi1EEvidPKdS1_S1_S1_S1_S1_S1_PdE13s_QuadToQuadD+488];
	fma.rn.f64 	%fd1362, %fd1361, %fd114, %fd1356;
	ld.shared.f64 	%fd1363, [%r12+4816];
	fma.rn.f64 	%fd1364, %fd141, %fd1363, %fd1358;
	ld.shared.f64 	%fd1365, [%r20+4960];
	fma.rn.f64 	%fd1366, %fd142, %fd1365, %fd1360;
	ld.shared.f64 	%fd1367, [_ZZ32massMatrixMultiplyConstantKernelILi9ELi10ELi1EEvidPKdS1_S1_S1_S1_S1_S1_PdE13s_QuadToQuadD+496];
	fma.rn.f64 	%fd1368, %fd1367, %fd115, %fd1362;
	ld.shared.f64 	%fd1369, [%r12+4824];
	fma.rn.f64 	%fd1370, %fd143, %fd1369, %fd1364;
	ld.shared.f64 	%fd1371, [%r20+5040];
	fma.rn.f64 	%fd1372, %fd144, %fd1371, %fd1366;
	ld.shared.f64 	%fd1373, [_ZZ32massMatrixMultiplyConstantKernelILi9ELi10ELi1EEvidPKdS1_S1_S1_S1_S1_S1_PdE13s_QuadToQuadD+504];
	fma.rn.f64 	%fd1374, %fd1373, %fd116, %fd1368;
	ld.shared.f64 	%fd1375, [%r12+4832];
	fma.rn.f64 	%fd1376, %fd145, %fd1375, %fd1370;
	ld.shared.f64 	%fd1377, [%r20+5120];
	fma.rn.f64 	%fd1378, %fd146, %fd1377, %fd1372;
	ld.shared.f64 	%fd1379, [_ZZ32massMatrixMultiplyConstantKernelILi9ELi10ELi1EEvidPKdS1_S1_S1_S1_S1_S1_PdE13s_QuadToQuadD+512];
	fma.rn.f64 	%fd1380, %fd1379, %fd117, %fd1374;
	ld.shared.f64 	%fd1381, [%r12+4840];
	fma.rn.f64 	%fd1382, %fd147, %fd1381, %fd1376;
	ld.shared.f64 	%fd1383, [%r20+5200];
	fma.rn.f64 	%fd1384, %fd148, %fd1383, %fd1378;
	ld.shared.f64 	%fd1385, [_ZZ32massMatrixMultiplyConstantKernelILi9ELi10ELi1EEvidPKdS1_S1_S1_S1_S1_S1_PdE13s_QuadToQuadD+520];
	fma.rn.f64 	%fd1386, %fd1385, %fd118, %fd1380;
	ld.shared.f64 	%fd1387, [%r12+4848];
	fma.rn.f64 	%fd1388, %fd149, %fd1387, %fd1382;
	ld.shared.f64 	%fd1389, [%r20+5280];
	fma.rn.f64 	%fd1390, %fd150, %fd1389, %fd1384;
	ld.shared.f64 	%fd1391, [_ZZ32massMatrixMultiplyConstantKernelILi9ELi10ELi1EEvidPKdS1_S1_S1_S1_S1_S1_PdE13s_QuadToQuadD+528];
	fma.rn.f64 	%fd1392, %fd1391, %fd119, %fd1386;
	ld.shared.f64 	%fd1393, [%r12+4856];
	fma.rn.f64 	%fd1394, %fd151, %fd1393, %fd1388;
	ld.shared.f64 	%fd1395, [%r20+5360];
	fma.rn.f64 	%fd1396, %fd152, %fd1395, %fd1390;
	ld.shared.f64 	%fd1397, [_ZZ32massMatrixMultiplyConstantKernelILi9ELi10ELi1EEvidPKdS1_S1_S1_S1_S1_S1_PdE13s_QuadToQuadD+536];
	fma.rn.f64 	%fd1398, %fd1397, %fd120, %fd1392;
	ld.shared.f64 	%fd1399, [%r12+4864];
	fma.rn.f64 	%fd1400, %fd153, %fd1399, %fd1394;
	ld.shared.f64 	%fd1401, [%r20+5440];
	fma.rn.f64 	%fd1402, %fd154, %fd1401, %fd1396;
	ld.shared.f64 	%fd1403, [_ZZ32massMatrixMultiplyConstantKernelILi9ELi10ELi1EEvidPKdS1_S1_S1_S1_S1_S1_PdE13s_QuadToQuadD+544];
	fma.rn.f64 	%fd1404, %fd1403, %fd121, %fd1398;
	ld.shared.f64 	%fd1405, [%r12+4872];
	fma.rn.f64 	%fd1406, %fd155, %fd1405, %fd1400;
	ld.shared.f64 	%fd1407, [%r20+5520];
	fma.rn.f64 	%fd1408, %fd156, %fd1407, %fd1402;
	ld.shared.f64 	%fd1409, [_ZZ32massMatrixMultiplyConstantKernelILi9ELi10ELi1EEvidPKdS1_S1_S1_S1_S1_S1_PdE13s_QuadToQuadD+552];
	fma.rn.f64 	%fd1410, %fd1409, %fd122, %fd1404;
	bar.sync 	0;
	mul.f64 	%fd1411, %fd2113, %fd1408;
	fma.rn.f64 	%fd1412, %fd2112, %fd1406, %fd1411;
	fma.rn.f64 	%fd1413, %fd2114, %fd1410, %fd1412;
	st.shared.f64 	[%r17], %fd1413;
	mul.f64 	%fd1414, %fd2115, %fd1408;
	fma.rn.f64 	%fd1415, %fd2113, %fd1406, %fd1414;
	fma.rn.f64 	%fd1416, %fd2116, %fd1410, %fd1415;
	st.shared.f64 	[%r18], %fd1416;
	mul.f64 	%fd1417, %fd2116, %fd1408;
	fma.rn.f64 	%fd1418, %fd2114, %fd1406, %fd1417;
	fma.rn.f64 	%fd1419, %fd2117, %fd1410, %fd1418;
	mul.f64 	%fd1420, %fd415, %fd2118;
	bar.sync 	0;
	ld.shared.f64 	%fd1421, [%r16];
	mul.f64 	%fd1422, %fd157, %fd1421;
	fma.rn.f64 	%fd1423, %fd1420, %fd119, %fd1422;
	ld.shared.f64 	%fd1424, [%r19];
	fma.rn.f64 	%fd1425, %fd158, %fd1424, %fd1423;
	fma.rn.f64 	%fd321, %fd1419, %fd1355, %fd297;
	ld.shared.f64 	%fd1426, [%r16+8];
	fma.rn.f64 	%fd1427, %fd159, %fd1426, %fd1425;
	ld.shared.f64 	%fd1428, [%r19+80];
	fma.rn.f64 	%fd1429, %fd160, %fd1428, %fd1427;
	fma.rn.f64 	%fd322, %fd1419, %fd1361, %fd298;
	ld.shared.f64 	%fd1430, [%r16+16];
	fma.rn.f64 	%fd1431, %fd162, %fd1430, %fd1429;
	ld.shared.f64 	%fd1432, [%r19+160];
	fma.rn.f64 	%fd1433, %fd163, %fd1432, %fd1431;
	fma.rn.f64 	%fd323, %fd1419, %fd1367, %fd299;
	ld.shared.f64 	%fd1434, [%r16+24];
	fma.rn.f64 	%fd1435, %fd165, %fd1434, %fd1433;
	ld.shared.f64 	%fd1436, [%r19+240];
	fma.rn.f64 	%fd1437, %fd166, %fd1436, %fd1435;
	fma.rn.f64 	%fd324, %fd1419, %fd1373, %fd300;
	ld.shared.f64 	%fd1438, [%r16+32];
	fma.rn.f64 	%fd1439, %fd168, %fd1438, %fd1437;
	ld.shared.f64 	%fd1440, [%r19+320];
	fma.rn.f64 	%fd1441, %fd169, %fd1440, %fd1439;
	fma.rn.f64 	%fd325, %fd1419, %fd1379, %fd301;
	ld.shared.f64 	%fd1442, [%r16+40];
	fma.rn.f64 	%fd1443, %fd171, %fd1442, %fd1441;
	ld.shared.f64 	%fd1444, [%r19+400];
	fma.rn.f64 	%fd1445, %fd172, %fd1444, %fd1443;
	fma.rn.f64 	%fd326, %fd1419, %fd1385, %fd306;
	ld.shared.f64 	%fd1446, [%r16+48];
	fma.rn.f64 	%fd1447, %fd174, %fd1446, %fd1445;
	ld.shared.f64 	%fd1448, [%r19+480];
	fma.rn.f64 	%fd1449, %fd175, %fd1448, %fd1447;
	fma.rn.f64 	%fd1450, %fd1419, %fd1391, %fd302;
	ld.shared.f64 	%fd1451, [%r16+56];
	fma.rn.f64 	%fd1452, %fd177, %fd1451, %fd1449;
	ld.shared.f64 	%fd1453, [%r19+560];
	fma.rn.f64 	%fd1454, %fd178, %fd1453, %fd1452;
	fma.rn.f64 	%fd327, %fd1419, %fd1397, %fd303;
	ld.shared.f64 	%fd1455, [%r16+64];
	fma.rn.f64 	%fd1456, %fd180, %fd1455, %fd1454;
	ld.shared.f64 	%fd1457, [%r19+640];
	fma.rn.f64 	%fd1458, %fd181, %fd1457, %fd1456;
	fma.rn.f64 	%fd328, %fd1419, %fd1403, %fd304;
	ld.shared.f64 	%fd1459, [%r16+72];
	fma.rn.f64 	%fd1460, %fd183, %fd1459, %fd1458;
	ld.shared.f64 	%fd1461, [%r19+720];
	fma.rn.f64 	%fd1462, %fd184, %fd1461, %fd1460;
	fma.rn.f64 	%fd329, %fd1419, %fd1409, %fd305;
	add.f64 	%fd330, %fd1462, %fd1450;
	mov.f64 	%fd2119, 0d0000000000000000;
	mov.f64 	%fd2120, %fd2119;
	mov.f64 	%fd2121, %fd2119;
	mov.f64 	%fd2122, %fd2119;
	mov.f64 	%fd2123, %fd2119;
	mov.f64 	%fd2124, %fd2119;
	mov.f64 	%fd2125, %fd2119;
	@%p7 bra 	$L__BB37_23;
	ld.global.nc.f64 	%fd2119, [%rd1+5600];
	ld.global.nc.f64 	%fd2120, [%rd1+13600];
	ld.global.nc.f64 	%fd2121, [%rd1+21600];
	ld.global.nc.f64 	%fd2122, [%rd1+29600];
	ld.global.nc.f64 	%fd2123, [%rd1+37600];
	ld.global.nc.f64 	%fd2124, [%rd1+45600];
	ld.global.nc.f64 	%fd2125, [%rd1+53600];
$L__BB37_23:
	ld.shared.f64 	%fd1464, [%r12+5600];
	fma.rn.f64 	%fd1465, %fd137, %fd1464, 0d0000000000000000;
	ld.shared.f64 	%fd1466, [%r20+5600];
	fma.rn.f64 	%fd1467, %fd138, %fd1466, 0d0000000000000000;
	ld.shared.f64 	%fd1468, [_ZZ32massMatrixMultiplyConstantKernelILi9ELi10ELi1EEvidPKdS1_S1_S1_S1_S1_S1_PdE13s_QuadToQuadD+560];
	fma.rn.f64 	%fd1469, %fd1468, %fd113, 0d0000000000000000;
	ld.shared.f64 	%fd1470, [%r12+5608];
	fma.rn.f64 	%fd1471, %fd139, %fd1470, %fd1465;
	ld.shared.f64 	%fd1472, [%r20+5680];
	fma.rn.f64 	%fd1473, %fd140, %fd1472, %fd1467;
	ld.shared.f64 	%fd1474, [_ZZ32massMatrixMultiplyConstantKernelILi9ELi10ELi1EEvidPKdS1_S1_S1_S1_S1_S1_PdE13s_QuadToQuadD+568];
	fma.rn.f64 	%fd1475, %fd1474, %fd114, %fd1469;
	ld.shared.f64 	%fd1476, [%r12+5616];
	fma.rn.f64 	%fd1477, %fd141, %fd1476, %fd1471;
	ld.shared.f64 	%fd1478, [%r20+5760];
	fma.rn.f64 	%fd1479, %fd142, %fd1478, %fd1473;
	ld.shared.f64 	%fd1480, [_ZZ32massMatrixMultiplyConstantKernelILi9ELi10ELi1EEvidPKdS1_S1_S1_S1_S1_S1_PdE13s_QuadToQuadD+576];
	fma.rn.f64 	%fd1481, %fd1480, %fd115, %fd1475;
	ld.shared.f64 	%fd1482, [%r12+5624];
	fma.rn.f64 	%fd1483, %fd143, %fd1482, %fd1477;
	ld.shared.f64 	%fd1484, [%r20+5840];
	fma.rn.f64 	%fd1485, %fd144, %fd1484, %fd1479;
	ld.shared.f64 	%fd1486, [_ZZ32massMatrixMultiplyConstantKernelILi9ELi10ELi1EEvidPKdS1_S1_S1_S1_S1_S1_PdE13s_QuadToQuadD+584];
	fma.rn.f64 	%fd1487, %fd1486, %fd116, %fd1481;
	ld.shared.f64 	%fd1488, [%r12+5632];
	fma.rn.f64 	%fd1489, %fd145, %fd1488, %fd1483;
	ld.shared.f64 	%fd1490, [%r20+5920];
	fma.rn.f64 	%fd1491, %fd146, %fd1490, %fd1485;
	ld.shared.f64 	%fd1492, [_ZZ32massMatrixMultiplyConstantKernelILi9ELi10ELi1EEvidPKdS1_S1_S1_S1_S1_S1_PdE13s_QuadToQuadD+592];
	fma.rn.f64 	%fd1493, %fd1492, %fd117, %fd1487;
	ld.shared.f64 	%fd1494, [%r12+5640];
	fma.rn.f64 	%fd1495, %fd147, %fd1494, %fd1489;
	ld.shared.f64 	%fd1496, [%r20+6000];
	fma.rn.f64 	%fd1497, %fd148, %fd1496, %fd1491;
	ld.shared.f64 	%fd1498, [_ZZ32massMatrixMultiplyConstantKernelILi9ELi10ELi1EEvidPKdS1_S1_S1_S1_S1_S1_PdE13s_QuadToQuadD+600];
	fma.rn.f64 	%fd1499, %fd1498, %fd118, %fd1493;
	ld.shared.f64 	%fd1500, [%r12+5648];
	fma.rn.f64 	%fd1501, %fd149, %fd1500, %fd1495;
	ld.shared.f64 	%fd1502, [%r20+6080];
	fma.rn.f64 	%fd1503, %fd150, %fd1502, %fd1497;
	ld.shared.f64 	%fd1504, [_ZZ32massMatrixMultiplyConstantKernelILi9ELi10ELi1EEvidPKdS1_S1_S1_S1_S1_S1_PdE13s_QuadToQuadD+608];
	fma.rn.f64 	%fd1505, %fd1504, %fd119, %fd1499;
	ld.shared.f64 	%fd1506, [%r12+5656];
	fma.rn.f64 	%fd1507, %fd151, %fd1506, %fd1501;
	ld.shared.f64 	%fd1508, [%r20+6160];
	fma.rn.f64 	%fd1509, %fd152, %fd1508, %fd1503;
	ld.shared.f64 	%fd1510, [_ZZ32massMatrixMultiplyConstantKernelILi9ELi10ELi1EEvidPKdS1_S1_S1_S1_S1_S1_PdE13s_QuadToQuadD+616];
	fma.rn.f64 	%fd1511, %fd1510, %fd120, %fd1505;
	ld.shared.f64 	%fd1512, [%r12+5664];
	fma.rn.f64 	%fd1513, %fd153, %fd1512, %fd1507;
	ld.shared.f64 	%fd1514, [%r20+6240];
	fma.rn.f64 	%fd1515, %fd154, %fd1514, %fd1509;
	ld.shared.f64 	%fd1516, [_ZZ32massMatrixMultiplyConstantKernelILi9ELi10ELi1EEvidPKdS1_S1_S1_S1_S1_S1_PdE13s_QuadToQuadD+624];
	fma.rn.f64 	%fd1517, %fd1516, %fd121, %fd1511;
	ld.shared.f64 	%fd1518, [%r12+5672];
	fma.rn.f64 	%fd1519, %fd155, %fd1518, %fd1513;
	ld.shared.f64 	%fd1520, [%r20+6320];
	fma.rn.f64 	%fd1521, %fd156, %fd1520, %fd1515;
	ld.shared.f64 	%fd1522, [_ZZ32massMatrixMultiplyConstantKernelILi9ELi10ELi1EEvidPKdS1_S1_S1_S1_S1_S1_PdE13s_QuadToQuadD+632];
	fma.rn.f64 	%fd1523, %fd1522, %fd122, %fd1517;
	bar.sync 	0;
	mul.f64 	%fd1524, %fd2120, %fd1521;
	fma.rn.f64 	%fd1525, %fd2119, %fd1519, %fd1524;
	fma.rn.f64 	%fd1526, %fd2121, %fd1523, %fd1525;
	st.shared.f64 	[%r17], %fd1526;
	mul.f64 	%fd1527, %fd2122, %fd1521;
	fma.rn.f64 	%fd1528, %fd2120, %fd1519, %fd1527;
	fma.rn.f64 	%fd1529, %fd2123, %fd1523, %fd1528;
	st.shared.f64 	[%r18], %fd1529;
	mul.f64 	%fd1530, %fd2123, %fd1521;
	fma.rn.f64 	%fd1531, %fd2121, %fd1519, %fd1530;
	fma.rn.f64 	%fd1532, %fd2124, %fd1523, %fd1531;
	mul.f64 	%fd1533, %fd415, %fd2125;
	bar.sync 	0;
	ld.shared.f64 	%fd1534, [%r16];
	mul.f64 	%fd1535, %fd157, %fd1534;
	fma.rn.f64 	%fd1536, %fd1533, %fd120, %fd1535;
	ld.shared.f64 	%fd1537, [%r19];
	fma.rn.f64 	%fd1538, %fd158, %fd1537, %fd1536;
	fma.rn.f64 	%fd345, %fd1532, %fd1468, %fd321;
	ld.shared.f64 	%fd1539, [%r16+8];
	fma.rn.f64 	%fd1540, %fd159, %fd1539, %fd1538;
	ld.shared.f64 	%fd1541, [%r19+80];
	fma.rn.f64 	%fd1542, %fd160, %fd1541, %fd1540;
	fma.rn.f64 	%fd346, %fd1532, %fd1474, %fd322;
	ld.shared.f64 	%fd1543, [%r16+16];
	fma.rn.f64 	%fd1544, %fd162, %fd1543, %fd1542;
	ld.shared.f64 	%fd1545, [%r19+160];
	fma.rn.f64 	%fd1546, %fd163, %fd1545, %fd1544;
	fma.rn.f64 	%fd347, %fd1532, %fd1480, %fd323;
	ld.shared.f64 	%fd1547, [%r16+24];
	fma.rn.f64 	%fd1548, %fd165, %fd1547, %fd1546;
	ld.shared.f64 	%fd1549, [%r19+240];
	fma.rn.f64 	%fd1550, %fd166, %fd1549, %fd1548;
	fma.rn.f64 	%fd348, %fd1532, %fd1486, %fd324;
	ld.shared.f64 	%fd1551, [%r16+32];
	fma.rn.f64 	%fd1552, %fd168, %fd1551, %fd1550;
	ld.shared.f64 	%fd1553, [%r19+320];
	fma.rn.f64 	%fd1554, %fd169, %fd1553, %fd1552;
	fma.rn.f64 	%fd349, %fd1532, %fd1492, %fd325;
	ld.shared.f64 	%fd1555, [%r16+40];
	fma.rn.f64 	%fd1556, %fd171, %fd1555, %fd1554;
	ld.shared.f64 	%fd1557, [%r19+400];
	fma.rn.f64 	%fd1558, %fd172, %fd1557, %fd1556;
	fma.rn.f64 	%fd350, %fd1532, %fd1498, %fd326;
	ld.shared.f64 	%fd1559, [%r16+48];
	fma.rn.f64 	%fd1560, %fd174, %fd1559, %fd1558;
	ld.shared.f64 	%fd1561, [%r19+480];
	fma.rn.f64 	%fd1562, %fd175, %fd1561, %fd1560;
	fma.rn.f64 	%fd351, %fd1532, %fd1504, %fd330;
	ld.shared.f64 	%fd1563, [%r16+56];
	fma.rn.f64 	%fd1564, %fd177, %fd1563, %fd1562;
	ld.shared.f64 	%fd1565, [%r19+560];
	fma.rn.f64 	%fd1566, %fd178, %fd1565, %fd1564;
	fma.rn.f64 	%fd1567, %fd1532, %fd1510, %fd327;
	ld.shared.f64 	%fd1568, [%r16+64];
	fma.rn.f64 	%fd1569, %fd180, %fd1568, %fd1566;
	ld.shared.f64 	%fd1570, [%r19+640];
	fma.rn.f64 	%fd1571, %fd181, %fd1570, %fd1569;
	fma.rn.f64 	%fd352, %fd1532, %fd1516, %fd328;
	ld.shared.f64 	%fd1572, [%r16+72];
	fma.rn.f64 	%fd1573, %fd183, %fd1572, %fd1571;
	ld.shared.f64 	%fd1574, [%r19+720];
	fma.rn.f64 	%fd1575, %fd184, %fd1574, %fd1573;
	fma.rn.f64 	%fd353, %fd1532, %fd1522, %fd329;
	add.f64 	%fd354, %fd1575, %fd1567;
	mov.f64 	%fd2126, 0d0000000000000000;
	mov.f64 	%fd2127, %fd2126;
	mov.f64 	%fd2128, %fd2126;
	mov.f64 	%fd2129, %fd2126;
	mov.f64 	%fd2130, %fd2126;
	mov.f64 	%fd2131, %fd2126;
	mov.f64 	%fd2132, %fd2126;
	@%p7 bra 	$L__BB37_25;
	ld.global.nc.f64 	%fd2126, [%rd1+6400];
	ld.global.nc.f64 	%fd2127, [%rd1+14400];
	ld.global.nc.f64 	%fd2128, [%rd1+22400];
	ld.global.nc.f64 	%fd2129, [%rd1+30400];
	ld.global.nc.f64 	%fd2130, [%rd1+38400];
	ld.global.nc.f64 	%fd2131, [%rd1+46400];
	ld.global.nc.f64 	%fd2132, [%rd1+54400];
$L__BB37_25:
	ld.shared.f64 	%fd1577, [%r12+6400];
	fma.rn.f64 	%fd1578, %fd137, %fd1577, 0d0000000000000000;
	ld.shared.f64 	%fd1579, [%r20+6400];
	fma.rn.f64 	%fd1580, %fd138, %fd1579, 0d0000000000000000;
	ld.shared.f64 	%fd1581, [_ZZ32massMatrixMultiplyConstantKernelILi9ELi10ELi1EEvidPKdS1_S1_S1_S1_S1_S1_PdE13s_QuadToQuadD+640];
	fma.rn.f64 	%fd1582, %fd1581, %fd113, 0d0000000000000000;
	ld.shared.f64 	%fd1583, [%r12+6408];
	fma.rn.f64 	%fd1584, %fd139, %fd1583, %fd1578;
	ld.shared.f64 	%fd1585, [%r20+6480];
	fma.rn.f64 	%fd1586, %fd140, %fd1585, %fd1580;
	ld.shared.f64 	%fd1587, [_ZZ32massMatrixMultiplyConstantKernelILi9ELi10ELi1EEvidPKdS1_S1_S1_S1_S1_S1_PdE13s_QuadToQuadD+648];
	fma.rn.f64 	%fd1588, %fd1587, %fd114, %fd1582;
	ld.shared.f64 	%fd1589, [%r12+6416];
	fma.rn.f64 	%fd1590, %fd141, %fd1589, %fd1584;
	ld.shared.f64 	%fd1591, [%r20+6560];
	fma.rn.f64 	%fd1592, %fd142, %fd1591, %fd1586;
	ld.shared.f64 	%fd1593, [_ZZ32massMatrixMultiplyConstantKernelILi9ELi10ELi1EEvidPKdS1_S1_S1_S1_S1_S1_PdE13s_QuadToQuadD+656];
	fma.rn.f64 	%fd1594, %fd1593, %fd115, %fd1588;
	ld.shared.f64 	%fd1595, [%r12+6424];
	fma.rn.f64 	%fd1596, %fd143, %fd1595, %fd1590;
	ld.shared.f64 	%fd1597, [%r20+6640];
	fma.rn.f64 	%fd1598, %fd144, %fd1597, %fd1592;
	ld.shared.f64 	%fd1599, [_ZZ32massMatrixMultiplyConstantKernelILi9ELi10ELi1EEvidPKdS1_S1_S1_S1_S1_S1_PdE13s_QuadToQuadD+664];
	fma.rn.f64 	%fd1600, %fd1599, %fd116, %fd1594;
	ld.shared.f64 	%fd1601, [%r12+6432];
	fma.rn.f64 	%fd1602, %fd145, %fd1601, %fd1596;
	ld.shared.f64 	%fd1603, [%r20+6720];
	fma.rn.f64 	%fd1604, %fd146, %fd1603, %fd1598;
	ld.shared.f64 	%fd1605, [_ZZ32massMatrixMultiplyConstantKernelILi9ELi10ELi1EEvidPKdS1_S1_S1_S1_S1_S1_PdE13s_QuadToQuadD+672];
	fma.rn.f64 	%fd1606, %fd1605, %fd117, %fd1600;
	ld.shared.f64 	%fd1607, [%r12+6440];
	fma.rn.f64 	%fd1608, %fd147, %fd1607, %fd1602;
	ld.shared.f64 	%fd1609, [%r20+6800];
	fma.rn.f64 	%fd1610, %fd148, %fd1609, %fd1604;
	ld.shared.f64 	%fd1611, [_ZZ32massMatrixMultiplyConstantKernelILi9ELi10ELi1EEvidPKdS1_S1_S1_S1_S1_S1_PdE13s_QuadToQuadD+680];
	fma.rn.f64 	%fd1612, %fd1611, %fd118, %fd1606;
	ld.shared.f64 	%fd1613, [%r12+6448];
	fma.rn.f64 	%fd1614, %fd149, %fd1613, %fd1608;
	ld.shared.f64 	%fd1615, [%r20+6880];
	fma.rn.f64 	%fd1616, %fd150, %fd1615, %fd1610;
	ld.shared.f64 	%fd1617, [_ZZ32massMatrixMultiplyConstantKernelILi9ELi10ELi1EEvidPKdS1_S1_S1_S1_S1_S1_PdE13s_QuadToQuadD+688];
	fma.rn.f64 	%fd1618, %fd1617, %fd119, %fd1612;
	ld.shared.f64 	%fd1619, [%r12+6456];
	fma.rn.f64 	%fd1620, %fd151, %fd1619, %fd1614;
	ld.shared.f64 	%fd1621, [%r20+6960];
	fma.rn.f64 	%fd1622, %fd152, %fd1621, %fd1616;
	ld.shared.f64 	%fd1623, [_ZZ32massMatrixMultiplyConstantKernelILi9ELi10ELi1EEvidPKdS1_S1_S1_S1_S1_S1_PdE13s_QuadToQuadD+696];
	fma.rn.f64 	%fd1624, %fd1623, %fd120, %fd1618;
	ld.shared.f64 	%fd1625, [%r12+6464];
	fma.rn.f64 	%fd1626, %fd153, %fd1625, %fd1620;
	ld.shared.f64 	%fd1627, [%r20+7040];
	fma.rn.f64 	%fd1628, %fd154, %fd1627, %fd1622;
	ld.shared.f64 	%fd1629, [_ZZ32massMatrixMultiplyConstantKernelILi9ELi10ELi1EEvidPKdS1_S1_S1_S1_S1_S1_PdE13s_QuadToQuadD+704];
	fma.rn.f64 	%fd1630, %fd1629, %fd121, %fd1624;
	ld.shared.f64 	%fd1631, [%r12+6472];
	fma.rn.f64 	%fd1632, %fd155, %fd1631, %fd1626;
	ld.shared.f64 	%fd1633, [%r20+7120];
	fma.rn.f64 	%fd1634, %fd156, %fd1633, %fd1628;
	ld.shared.f64 	%fd1635, [_ZZ32massMatrixMultiplyConstantKernelILi9ELi10ELi1EEvidPKdS1_S1_S1_S1_S1_S1_PdE13s_QuadToQuadD+712];
	fma.rn.f64 	%fd1636, %fd1635, %fd122, %fd1630;
	bar.sync 	0;
	mul.f64 	%fd1637, %fd2127, %fd1634;
	fma.rn.f64 	%fd1638, %fd2126, %fd1632, %fd1637;
	fma.rn.f64 	%fd1639, %fd2128, %fd1636, %fd1638;
	st.shared.f64 	[%r17], %fd1639;
	mul.f64 	%fd1640, %fd2129, %fd1634;
	fma.rn.f64 	%fd1641, %fd2127, %fd1632, %fd1640;
	fma.rn.f64 	%fd1642, %fd2130, %fd1636, %fd1641;
	st.shared.f64 	[%r18], %fd1642;
	mul.f64 	%fd1643, %fd2130, %fd1634;
	fma.rn.f64 	%fd1644, %fd2128, %fd1632, %fd1643;
	fma.rn.f64 	%fd1645, %fd2131, %fd1636, %fd1644;
	mul.f64 	%fd1646, %fd415, %fd2132;
	bar.sync 	0;
	ld.shared.f64 	%fd1647, [%r16];
	mul.f64 	%fd1648, %fd157, %fd1647;
	fma.rn.f64 	%fd1649, %fd1646, %fd121, %fd1648;
	ld.shared.f64 	%fd1650, [%r19];
	fma.rn.f64 	%fd1651, %fd158, %fd1650, %fd1649;
	fma.rn.f64 	%fd369, %fd1645, %fd1581, %fd345;
	ld.shared.f64 	%fd1652, [%r16+8];
	fma.rn.f64 	%fd1653, %fd159, %fd1652, %fd1651;
	ld.shared.f64 	%fd1654, [%r19+80];
	fma.rn.f64 	%fd1655, %fd160, %fd1654, %fd1653;
	fma.rn.f64 	%fd370, %fd1645, %fd1587, %fd346;
	ld.shared.f64 	%fd1656, [%r16+16];
	fma.rn.f64 	%fd1657, %fd162, %fd1656, %fd1655;
	ld.shared.f64 	%fd1658, [%r19+160];
	fma.rn.f64 	%fd1659, %fd163, %fd1658, %fd1657;
	fma.rn.f64 	%fd371, %fd1645, %fd1593, %fd347;
	ld.shared.f64 	%fd1660, [%r16+24];
	fma.rn.f64 	%fd1661, %fd165, %fd1660, %fd1659;
	ld.shared.f64 	%fd1662, [%r19+240];
	fma.rn.f64 	%fd1663, %fd166, %fd1662, %fd1661;
	fma.rn.f64 	%fd372, %fd1645, %fd1599, %fd348;
	ld.shared.f64 	%fd1664, [%r16+32];
	fma.rn.f64 	%fd1665, %fd168, %fd1664, %fd1663;
	ld.shared.f64 	%fd1666, [%r19+320];
	fma.rn.f64 	%fd1667, %fd169, %fd1666, %fd1665;
	fma.rn.f64 	%fd373, %fd1645, %fd1605, %fd349;
	ld.shared.f64 	%fd1668, [%r16+40];
	fma.rn.f64 	%fd1669, %fd171, %fd1668, %fd1667;
	ld.shared.f64 	%fd1670, [%r19+400];
	fma.rn.f64 	%fd1671, %fd172, %fd1670, %fd1669;
	fma.rn.f64 	%fd374, %fd1645, %fd1611, %fd350;
	ld.shared.f64 	%fd1672, [%r16+48];
	fma.rn.f64 	%fd1673, %fd174, %fd1672, %fd1671;
	ld.shared.f64 	%fd1674, [%r19+480];
	fma.rn.f64 	%fd1675, %fd175, %fd1674, %fd1673;
	fma.rn.f64 	%fd375, %fd1645, %fd1617, %fd351;
	ld.shared.f64 	%fd1676, [%r16+56];
	fma.rn.f64 	%fd1677, %fd177, %fd1676, %fd1675;
	ld.shared.f64 	%fd1678, [%r19+560];
	fma.rn.f64 	%fd1679, %fd178, %fd1678, %fd1677;
	fma.rn.f64 	%fd376, %fd1645, %fd1623, %fd354;
	ld.shared.f64 	%fd1680, [%r16+64];
	fma.rn.f64 	%fd1681, %fd180, %fd1680, %fd1679;
	ld.shared.f64 	%fd1682, [%r19+640];
	fma.rn.f64 	%fd1683, %fd181, %fd1682, %fd1681;
	fma.rn.f64 	%fd1684, %fd1645, %fd1629, %fd352;
	ld.shared.f64 	%fd1685, [%r16+72];
	fma.rn.f64 	%fd1686, %fd183, %fd1685, %fd1683;
	ld.shared.f64 	%fd1687, [%r19+720];
	fma.rn.f64 	%fd1688, %fd184, %fd1687, %fd1686;
	fma.rn.f64 	%fd377, %fd1645, %fd1635, %fd353;
	add.f64 	%fd378, %fd1688, %fd1684;
	mov.f64 	%fd2133, 0d0000000000000000;
	mov.f64 	%fd2134, %fd2133;
	mov.f64 	%fd2135, %fd2133;
	mov.f64 	%fd2136, %fd2133;
	mov.f64 	%fd2137, %fd2133;
	mov.f64 	%fd2138, %fd2133;
	mov.f64 	%fd2139, %fd2133;
	@%p7 bra 	$L__BB37_27;
	ld.global.nc.f64 	%fd2133, [%rd1+7200];
	ld.global.nc.f64 	%fd2134, [%rd1+15200];
	ld.global.nc.f64 	%fd2135, [%rd1+23200];
	ld.global.nc.f64 	%fd2136, [%rd1+31200];
	ld.global.nc.f64 	%fd2137, [%rd1+39200];
	ld.global.nc.f64 	%fd2138, [%rd1+47200];
	ld.global.nc.f64 	%fd2139, [%rd1+55200];
$L__BB37_27:
	setp.gt.u32 	%p17, %r1, 89;
	ld.shared.f64 	%fd1689, [%r12+7200];
	fma.rn.f64 	%fd1690, %fd137, %fd1689, 0d0000000000000000;
	ld.shared.f64 	%fd1691, [%r20+7200];
	fma.rn.f64 	%fd1692, %fd138, %fd1691, 0d0000000000000000;
	ld.shared.f64 	%fd1693, [_ZZ32massMatrixMultiplyConstantKernelILi9ELi10ELi1EEvidPKdS1_S1_S1_S1_S1_S1_PdE13s_QuadToQuadD+720];
	fma.rn.f64 	%fd1694, %fd1693, %fd113, 0d0000000000000000;
	ld.shared.f64 	%fd1695, [%r12+7208];
	fma.rn.f64 	%fd1696, %fd139, %fd1695, %fd1690;
	ld.shared.f64 	%fd1697, [%r20+7280];
	fma.rn.f64 	%fd1698, %fd140, %fd1697, %fd1692;
	ld.shared.f64 	%fd1699, [_ZZ32massMatrixMultiplyConstantKernelILi9ELi10ELi1EEvidPKdS1_S1_S1_S1_S1_S1_PdE13s_QuadToQuadD+728];
	fma.rn.f64 	%fd1700, %fd1699, %fd114, %fd1694;
	ld.shared.f64 	%fd1701, [%r12+7216];
	fma.rn.f64 	%fd1702, %fd141, %fd1701, %fd1696;
	ld.shared.f64 	%fd1703, [%r20+7360];
	fma.rn.f64 	%fd1704, %fd142, %fd1703, %fd1698;
	ld.shared.f64 	%fd1705, [_ZZ32massMatrixMultiplyConstantKernelILi9ELi10ELi1EEvidPKdS1_S1_S1_S1_S1_S1_PdE13s_QuadToQuadD+736];
	fma.rn.f64 	%fd1706, %fd1705, %fd115, %fd1700;
	ld.shared.f64 	%fd1707, [%r12+7224];
	fma.rn.f64 	%fd1708, %fd143, %fd1707, %fd1702;
	ld.shared.f64 	%fd1709, [%r20+7440];
	fma.rn.f64 	%fd1710, %fd144, %fd1709, %fd1704;
	ld.shared.f64 	%fd1711, [_ZZ32massMatrixMultiplyConstantKernelILi9ELi10ELi1EEvidPKdS1_S1_S1_S1_S1_S1_PdE13s_QuadToQuadD+744];
	fma.rn.f64 	%fd1712, %fd1711, %fd116, %fd1706;
	ld.shared.f64 	%fd1713, [%r12+7232];
	fma.rn.f64 	%fd1714, %fd145, %fd1713, %fd1708;
	ld.shared.f64 	%fd1715, [%r20+7520];
	fma.rn.f64 	%fd1716, %fd146, %fd1715, %fd1710;
	ld.shared.f64 	%fd1717, [_ZZ32massMatrixMultiplyConstantKernelILi9ELi10ELi1EEvidPKdS1_S1_S1_S1_S1_S1_PdE13s_QuadToQuadD+752];
	fma.rn.f64 	%fd1718, %fd1717, %fd117, %fd1712;
	ld.shared.f64 	%fd1719, [%r12+7240];
	fma.rn.f64 	%fd1720, %fd147, %fd1719, %fd1714;
	ld.shared.f64 	%fd1721, [%r20+7600];
	fma.rn.f64 	%fd1722, %fd148, %fd1721, %fd1716;
	ld.shared.f64 	%fd1723, [_ZZ32massMatrixMultiplyConstantKernelILi9ELi10ELi1EEvidPKdS1_S1_S1_S1_S1_S1_PdE13s_QuadToQuadD+760];
	fma.rn.f64 	%fd1724, %fd1723, %fd118, %fd1718;
	ld.shared.f64 	%fd1725, [%r12+7248];
	fma.rn.f64 	%fd1726, %fd149, %fd1725, %fd1720;
	ld.shared.f64 	%fd1727, [%r20+7680];
	fma.rn.f64 	%fd1728, %fd150, %fd1727, %fd1722;
	ld.shared.f64 	%fd1729, [_ZZ32massMatrixMultiplyConstantKernelILi9ELi10ELi1EEvidPKdS1_S1_S1_S1_S1_S1_PdE13s_QuadToQuadD+768];
	fma.rn.f64 	%fd1730, %fd1729, %fd119, %fd1724;
	ld.shared.f64 	%fd1731, [%r12+7256];
	fma.rn.f64 	%fd1732, %fd151, %fd1731, %fd1726;
	ld.shared.f64 	%fd1733, [%r20+7760];
	fma.rn.f64 	%fd1734, %fd152, %fd1733, %fd1728;
	ld.shared.f64 	%fd1735, [_ZZ32massMatrixMultiplyConstantKernelILi9ELi10ELi1EEvidPKdS1_S1_S1_S1_S1_S1_PdE13s_QuadToQuadD+776];
	fma.rn.f64 	%fd1736, %fd1735, %fd120, %fd1730;
	ld.shared.f64 	%fd1737, [%r12+7264];
	fma.rn.f64 	%fd1738, %fd153, %fd1737, %fd1732;
	ld.shared.f64 	%fd1739, [%r20+7840];
	fma.rn.f64 	%fd1740, %fd154, %fd1739, %fd1734;
	ld.shared.f64 	%fd1741, [_ZZ32massMatrixMultiplyConstantKernelILi9ELi10ELi1EEvidPKdS1_S1_S1_S1_S1_S1_PdE13s_QuadToQuadD+784];
	fma.rn.f64 	%fd1742, %fd1741, %fd121, %fd1736;
	ld.shared.f64 	%fd1743, [%r12+7272];
	fma.rn.f64 	%fd1744, %fd155, %fd1743, %fd1738;
	ld.shared.f64 	%fd1745, [%r20+7920];
	fma.rn.f64 	%fd1746, %fd156, %fd1745, %fd1740;
	ld.shared.f64 	%fd1747, [_ZZ32massMatrixMultiplyConstantKernelILi9ELi10ELi1EEvidPKdS1_S1_S1_S1_S1_S1_PdE13s_QuadToQuadD+792];
	fma.rn.f64 	%fd1748, %fd1747, %fd122, %fd1742;
	bar.sync 	0;
	mul.f64 	%fd1749, %fd2134, %fd1746;
	fma.rn.f64 	%fd1750, %fd2133, %fd1744, %fd1749;
	fma.rn.f64 	%fd1751, %fd2135, %fd1748, %fd1750;
	st.shared.f64 	[%r17], %fd1751;
	mul.f64 	%fd1752, %fd2136, %fd1746;
	fma.rn.f64 	%fd1753, %fd2134, %fd1744, %fd1752;
	fma.rn.f64 	%fd1754, %fd2137, %fd1748, %fd1753;
	st.shared.f64 	[%r18], %fd1754;
	mul.f64 	%fd1755, %fd2137, %fd1746;
	fma.rn.f64 	%fd1756, %fd2135, %fd1744, %fd1755;
	fma.rn.f64 	%fd1757, %fd2138, %fd1748, %fd1756;
	mul.f64 	%fd1758, %fd415, %fd2139;
	bar.sync 	0;
	ld.shared.f64 	%fd1759, [%r16];
	mul.f64 	%fd1760, %fd157, %fd1759;
	fma.rn.f64 	%fd1761, %fd1758, %fd122, %fd1760;
	ld.shared.f64 	%fd1762, [%r19];
	fma.rn.f64 	%fd1763, %fd158, %fd1762, %fd1761;
	fma.rn.f64 	%fd1764, %fd1757, %fd1693, %fd369;
	ld.shared.f64 	%fd1765, [%r16+8];
	fma.rn.f64 	%fd1766, %fd159, %fd1765, %fd1763;
	ld.shared.f64 	%fd1767, [%r19+80];
	fma.rn.f64 	%fd1768, %fd160, %fd1767, %fd1766;
	fma.rn.f64 	%fd1769, %fd1757, %fd1699, %fd370;
	ld.shared.f64 	%fd1770, [%r16+16];
	fma.rn.f64 	%fd1771, %fd162, %fd1770, %fd1768;
	ld.shared.f64 	%fd1772, [%r19+160];
	fma.rn.f64 	%fd1773, %fd163, %fd1772, %fd1771;
	fma.rn.f64 	%fd1774, %fd1757, %fd1705, %fd371;
	ld.shared.f64 	%fd1775, [%r16+24];
	fma.rn.f64 	%fd1776, %fd165, %fd1775, %fd1773;
	ld.shared.f64 	%fd1777, [%r19+240];
	fma.rn.f64 	%fd1778, %fd166, %fd1777, %fd1776;
	fma.rn.f64 	%fd1779, %fd1757, %fd1711, %fd372;
	ld.shared.f64 	%fd1780, [%r16+32];
	fma.rn.f64 	%fd1781, %fd168, %fd1780, %fd1778;
	ld.shared.f64 	%fd1782, [%r19+320];
	fma.rn.f64 	%fd1783, %fd169, %fd1782, %fd1781;
	fma.rn.f64 	%fd1784, %fd1757, %fd1717, %fd373;
	ld.shared.f64 	%fd1785, [%r16+40];
	fma.rn.f64 	%fd1786, %fd171, %fd1785, %fd1783;
	ld.shared.f64 	%fd1787, [%r19+400];
	fma.rn.f64 	%fd1788, %fd172, %fd1787, %fd1786;
	fma.rn.f64 	%fd1789, %fd1757, %fd1723, %fd374;
	ld.shared.f64 	%fd1790, [%r16+48];
	fma.rn.f64 	%fd1791, %fd174, %fd1790, %fd1788;
	ld.shared.f64 	%fd1792, [%r19+480];
	fma.rn.f64 	%fd1793, %fd175, %fd1792, %fd1791;
	fma.rn.f64 	%fd1794, %fd1757, %fd1729, %fd375;
	ld.shared.f64 	%fd1795, [%r16+56];
	fma.rn.f64 	%fd1796, %fd177, %fd1795, %fd1793;
	ld.shared.f64 	%fd1797, [%r19+560];
	fma.rn.f64 	%fd1798, %fd178, %fd1797, %fd1796;
	fma.rn.f64 	%fd1799, %fd1757, %fd1735, %fd376;
	ld.shared.f64 	%fd1800, [%r16+64];
	fma.rn.f64 	%fd1801, %fd180, %fd1800, %fd1798;
	ld.shared.f64 	%fd1802, [%r19+640];
	fma.rn.f64 	%fd1803, %fd181, %fd1802, %fd1801;
	fma.rn.f64 	%fd1804, %fd1757, %fd1741, %fd378;
	ld.shared.f64 	%fd1805, [%r16+72];
	fma.rn.f64 	%fd1806, %fd183, %fd1805, %fd1803;
	ld.shared.f64 	%fd1807, [%r19+720];
	fma.rn.f64 	%fd1808, %fd184, %fd1807, %fd1806;
	fma.rn.f64 	%fd1809, %fd1757, %fd1747, %fd377;
	add.f64 	%fd1810, %fd1808, %fd1809;
	bar.sync 	0;
	st.shared.f64 	[%r13], %fd1764;
	st.shared.f64 	[%r13+800], %fd1769;
	st.shared.f64 	[%r13+1600], %fd1774;
	st.shared.f64 	[%r13+2400], %fd1779;
	st.shared.f64 	[%r13+3200], %fd1784;
	st.shared.f64 	[%r13+4000], %fd1789;
	st.shared.f64 	[%r13+4800], %fd1794;
	st.shared.f64 	[%r13+5600], %fd1799;
	st.shared.f64 	[%r13+6400], %fd1804;
	st.shared.f64 	[%r13+7200], %fd1810;
	bar.sync 	0;
	bar.sync 	0;
	ld.shared.f64 	%fd1811, [%r11];
	ld.shared.f64 	%fd1812, [%r11+72];
	add.f64 	%fd1813, %fd1811, %fd1812;
	sub.f64 	%fd1814, %fd1811, %fd1812;
	ld.shared.f64 	%fd1815, [%r11+8];
	ld.shared.f64 	%fd1816, [%r11+64];
	add.f64 	%fd1817, %fd1815, %fd1816;
	sub.f64 	%fd1818, %fd1815, %fd1816;
	ld.shared.f64 	%fd1819, [%r11+16];
	ld.shared.f64 	%fd1820, [%r11+56];
	add.f64 	%fd1821, %fd1819, %fd1820;
	sub.f64 	%fd1822, %fd1819, %fd1820;
	ld.shared.f64 	%fd1823, [%r11+24];
	ld.shared.f64 	%fd1824, [%r11+48];
	add.f64 	%fd1825, %fd1823, %fd1824;
	sub.f64 	%fd1826, %fd1823, %fd1824;
	ld.shared.f64 	%fd1827, [%r11+32];
	ld.shared.f64 	%fd1828, [%r11+40];
	add.f64 	%fd1829, %fd1827, %fd1828;
	sub.f64 	%fd1830, %fd1827, %fd1828;
	ld.const.f64 	%fd393, [const_oddDofToQuad];
	fma.rn.f64 	%fd1831, %fd393, %fd1813, 0d0000000000000000;
	ld.const.f64 	%fd394, [const_evenDofToQuad];
	fma.rn.f64 	%fd1832, %fd394, %fd1814, 0d0000000000000000;
	fma.rn.f64 	%fd1833, %fd29, %fd1817, %fd1831;
	fma.rn.f64 	%fd1834, %fd30, %fd1818, %fd1832;
	ld.const.f64 	%fd395, [const_oddDofToQuad+80];
	fma.rn.f64 	%fd1835, %fd395, %fd1821, %fd1833;
	ld.const.f64 	%fd396, [const_evenDofToQuad+80];
	fma.rn.f64 	%fd1836, %fd396, %fd1822, %fd1834;
	fma.rn.f64 	%fd1837, %fd2067, %fd1825, %fd1835;
	fma.rn.f64 	%fd1838, %fd2066, %fd1826, %fd1836;
	fma.rn.f64 	%fd1839, %fd2057, %fd1829, %fd1837;
	fma.rn.f64 	%fd1840, %fd2056, %fd1830, %fd1838;
	add.f64 	%fd1841, %fd1839, %fd1840;
	st.shared.f64 	[%r11], %fd1841;
	sub.f64 	%fd1842, %fd1839, %fd1840;
	st.shared.f64 	[%r11+64], %fd1842;
	fma.rn.f64 	%fd1843, %fd21, %fd1813, 0d0000000000000000;
	fma.rn.f64 	%fd1844, %fd22, %fd1814, 0d0000000000000000;
	fma.rn.f64 	%fd1845, %fd31, %fd1817, %fd1843;
	fma.rn.f64 	%fd1846, %fd32, %fd1818, %fd1844;
	ld.const.f64 	%fd397, [const_oddDofToQuad+88];
	fma.rn.f64 	%fd1847, %fd397, %fd1821, %fd1845;
	ld.const.f64 	%fd398, [const_evenDofToQuad+88];
	fma.rn.f64 	%fd1848, %fd398, %fd1822, %fd1846;
	fma.rn.f64 	%fd1849, %fd2065, %fd1825, %fd1847;
	fma.rn.f64 	%fd1850, %fd2064, %fd1826, %fd1848;
	fma.rn.f64 	%fd1851, %fd2055, %fd1829, %fd1849;
	fma.rn.f64 	%fd1852, %fd2054, %fd1830, %fd1850;
	add.f64 	%fd1853, %fd1851, %fd1852;
	st.shared.f64 	[%r11+8], %fd1853;
	sub.f64 	%fd1854, %fd1851, %fd1852;
	st.shared.f64 	[%r11+56], %fd1854;
	fma.rn.f64 	%fd1855, %fd23, %fd1813, 0d0000000000000000;
	fma.rn.f64 	%fd1856, %fd24, %fd1814, 0d0000000000000000;
	fma.rn.f64 	%fd1857, %fd33, %fd1817, %fd1855;
	fma.rn.f64 	%fd1858, %fd34, %fd1818, %fd1856;
	ld.const.f64 	%fd399, [const_oddDofToQuad+96];
	fma.rn.f64 	%fd1859, %fd399, %fd1821, %fd1857;
	fma.rn.f64 	%fd1860, %fd44, %fd1822, %fd1858;
	fma.rn.f64 	%fd1861, %fd2063, %fd1825, %fd1859;
	fma.rn.f64 	%fd1862, %fd2062, %fd1826, %fd1860;
	fma.rn.f64 	%fd1863, %fd2053, %fd1829, %fd1861;
	fma.rn.f64 	%fd1864, %fd2052, %fd1830, %fd1862;
	add.f64 	%fd1865, %fd1863, %fd1864;
	st.shared.f64 	[%r11+16], %fd1865;
	sub.f64 	%fd1866, %fd1863, %fd1864;
	st.shared.f64 	[%r11+48], %fd1866;
	ld.const.f64 	%fd400, [const_oddDofToQuad+24];
	fma.rn.f64 	%fd1867, %fd400, %fd1813, 0d0000000000000000;
	ld.const.f64 	%fd401, [const_evenDofToQuad+24];
	fma.rn.f64 	%fd1868, %fd401, %fd1814, 0d0000000000000000;
	fma.rn.f64 	%fd1869, %fd35, %fd1817, %fd1867;
	ld.const.f64 	%fd402, [const_evenDofToQuad+64];
	fma.rn.f64 	%fd1870, %fd402, %fd1818, %fd1868;
	fma.rn.f64 	%fd1871, %fd45, %fd1821, %fd1869;
	fma.rn.f64 	%fd1872, %fd46, %fd1822, %fd1870;
	fma.rn.f64 	%fd1873, %fd2061, %fd1825, %fd1871;
	fma.rn.f64 	%fd1874, %fd2060, %fd1826, %fd1872;
	fma.rn.f64 	%fd1875, %fd2051, %fd1829, %fd1873;
	fma.rn.f64 	%fd1876, %fd2050, %fd1830, %fd1874;
	add.f64 	%fd1877, %fd1875, %fd1876;
	st.shared.f64 	[%r11+24], %fd1877;
	sub.f64 	%fd1878, %fd1875, %fd1876;
	st.shared.f64 	[%r11+40], %fd1878;
	ld.const.f64 	%fd403, [const_oddDofToQuad+32];
	fma.rn.f64 	%fd1879, %fd403, %fd1813, 0d0000000000000000;
	ld.const.f64 	%fd404, [const_evenDofToQuad+32];
	fma.rn.f64 	%fd1880, %fd404, %fd1814, 0d0000000000000000;
	fma.rn.f64 	%fd1881, %fd37, %fd1817, %fd1879;
	ld.const.f64 	%fd405, [const_evenDofToQuad+72];
	fma.rn.f64 	%fd1882, %fd405, %fd1818, %fd1880;
	fma.rn.f64 	%fd1883, %fd2069, %fd1821, %fd1881;
	fma.rn.f64 	%fd1884, %fd2068, %fd1822, %fd1882;
	fma.rn.f64 	%fd1885, %fd2059, %fd1825, %fd1883;
	fma.rn.f64 	%fd1886, %fd2058, %fd1826, %fd1884;
	fma.rn.f64 	%fd1887, %fd2049, %fd1829, %fd1885;
	fma.rn.f64 	%fd1888, %fd2048, %fd1830, %fd1886;
	sub.f64 	%fd1889, %fd1887, %fd1888;
	st.shared.f64 	[%r11+32], %fd1889;
	bar.sync 	0;
	@%p17 bra 	$L__BB37_29;
	ld.shared.f64 	%fd1890, [%r8];
	ld.shared.f64 	%fd1891, [%r8+720];
	add.f64 	%fd1892, %fd1890, %fd1891;
	sub.f64 	%fd1893, %fd1890, %fd1891;
	ld.shared.f64 	%fd1894, [%r8+80];
	ld.shared.f64 	%fd1895, [%r8+640];
	add.f64 	%fd1896, %fd1894, %fd1895;
	sub.f64 	%fd1897, %fd1894, %fd1895;
	ld.shared.f64 	%fd1898, [%r8+160];
	ld.shared.f64 	%fd1899, [%r8+560];
	add.f64 	%fd1900, %fd1898, %fd1899;
	sub.f64 	%fd1901, %fd1898, %fd1899;
	ld.shared.f64 	%fd1902, [%r8+240];
	ld.shared.f64 	%fd1903, [%r8+480];
	add.f64 	%fd1904, %fd1902, %fd1903;
	sub.f64 	%fd1905, %fd1902, %fd1903;
	ld.shared.f64 	%fd1906, [%r8+320];
	ld.shared.f64 	%fd1907, [%r8+400];
	add.f64 	%fd1908, %fd1906, %fd1907;
	sub.f64 	%fd1909, %fd1906, %fd1907;
	fma.rn.f64 	%fd1910, %fd393, %fd1892, 0d0000000000000000;
	fma.rn.f64 	%fd1911, %fd394, %fd1893, 0d0000000000000000;
	fma.rn.f64 	%fd1912, %fd29, %fd1896, %fd1910;
	fma.rn.f64 	%fd1913, %fd30, %fd1897, %fd1911;
	fma.rn.f64 	%fd1914, %fd395, %fd1900, %fd1912;
	fma.rn.f64 	%fd1915, %fd396, %fd1901, %fd1913;
	fma.rn.f64 	%fd1916, %fd2067, %fd1904, %fd1914;
	fma.rn.f64 	%fd1917, %fd2066, %fd1905, %fd1915;
	fma.rn.f64 	%fd1918, %fd2057, %fd1908, %fd1916;
	fma.rn.f64 	%fd1919, %fd2056, %fd1909, %fd1917;
	add.f64 	%fd1920, %fd1918, %fd1919;
	st.shared.f64 	[%r8], %fd1920;
	sub.f64 	%fd1921, %fd1918, %fd1919;
	st.shared.f64 	[%r8+640], %fd1921;
	fma.rn.f64 	%fd1922, %fd21, %fd1892, 0d0000000000000000;
	fma.rn.f64 	%fd1923, %fd22, %fd1893, 0d0000000000000000;
	fma.rn.f64 	%fd1924, %fd31, %fd1896, %fd1922;
	fma.rn.f64 	%fd1925, %fd32, %fd1897, %fd1923;
	fma.rn.f64 	%fd1926, %fd397, %fd1900, %fd1924;
	fma.rn.f64 	%fd1927, %fd398, %fd1901, %fd1925;
	fma.rn.f64 	%fd1928, %fd2065, %fd1904, %fd1926;
	fma.rn.f64 	%fd1929, %fd2064, %fd1905, %fd1927;
	fma.rn.f64 	%fd1930, %fd2055, %fd1908, %fd1928;
	fma.rn.f64 	%fd1931, %fd2054, %fd1909, %fd1929;
	add.f64 	%fd1932, %fd1930, %fd1931;
	st.shared.f64 	[%r8+80], %fd1932;
	sub.f64 	%fd1933, %fd1930, %fd1931;
	st.shared.f64 	[%r8+560], %fd1933;
	fma.rn.f64 	%fd1934, %fd23, %fd1892, 0d0000000000000000;
	fma.rn.f64 	%fd1935, %fd24, %fd1893, 0d0000000000000000;
	fma.rn.f64 	%fd1936, %fd33, %fd1896, %fd1934;
	fma.rn.f64 	%fd1937, %fd34, %fd1897, %fd1935;
	fma.rn.f64 	%fd1938, %fd399, %fd1900, %fd1936;
	fma.rn.f64 	%fd1939, %fd44, %fd1901, %fd1937;
	fma.rn.f64 	%fd1940, %fd2063, %fd1904, %fd1938;
	fma.rn.f64 	%fd1941, %fd2062, %fd1905, %fd1939;
	fma.rn.f64 	%fd1942, %fd2053, %fd1908, %fd1940;
	fma.rn.f64 	%fd1943, %fd2052, %fd1909, %fd1941;
	add.f64 	%fd1944, %fd1942, %fd1943;
	st.shared.f64 	[%r8+160], %fd1944;
	sub.f64 	%fd1945, %fd1942, %fd1943;
	st.shared.f64 	[%r8+480], %fd1945;
	fma.rn.f64 	%fd1946, %fd400, %fd1892, 0d0000000000000000;
	fma.rn.f64 	%fd1947, %fd401, %fd1893, 0d0000000000000000;
	fma.rn.f64 	%fd1948, %fd35, %fd1896, %fd1946;
	fma.rn.f64 	%fd1949, %fd402, %fd1897, %fd1947;
	fma.rn.f64 	%fd1950, %fd45, %fd1900, %fd1948;
	fma.rn.f64 	%fd1951, %fd46, %fd1901, %fd1949;
	fma.rn.f64 	%fd1952, %fd2061, %fd1904, %fd1950;
	fma.rn.f64 	%fd1953, %fd2060, %fd1905, %fd1951;
	fma.rn.f64 	%fd1954, %fd2051, %fd1908, %fd1952;
	fma.rn.f64 	%fd1955, %fd2050, %fd1909, %fd1953;
	add.f64 	%fd1956, %fd1954, %fd1955;
	st.shared.f64 	[%r8+240], %fd1956;
	sub.f64 	%fd1957, %fd1954, %fd1955;
	st.shared.f64 	[%r8+400], %fd1957;
	fma.rn.f64 	%fd1958, %fd403, %fd1892, 0d0000000000000000;
	fma.rn.f64 	%fd1959, %fd404, %fd1893, 0d0000000000000000;
	fma.rn.f64 	%fd1960, %fd37, %fd1896, %fd1958;
	fma.rn.f64 	%fd1961, %fd405, %fd1897, %fd1959;
	fma.rn.f64 	%fd1962, %fd2069, %fd1900, %fd1960;
	fma.rn.f64 	%fd1963, %fd2068, %fd1901, %fd1961;
	fma.rn.f64 	%fd1964, %fd2059, %fd1904, %fd1962;
	fma.rn.f64 	%fd1965, %fd2058, %fd1905, %fd1963;
	fma.rn.f64 	%fd1966, %fd2049, %fd1908, %fd1964;
	fma.rn.f64 	%fd1967, %fd2048, %fd1909, %fd1965;
	sub.f64 	%fd1968, %fd1966, %fd1967;
	st.shared.f64 	[%r8+320], %fd1968;
$L__BB37_29:
	setp.gt.u32 	%p18, %r1, 80;
	bar.sync 	0;
	@%p18 bra 	$L__BB37_32;
	ld.shared.f64 	%fd1969, [%r7];
	ld.shared.f64 	%fd1970, [%r7+7200];
	add.f64 	%fd1971, %fd1969, %fd1970;
	sub.f64 	%fd1972, %fd1969, %fd1970;
	ld.shared.f64 	%fd1973, [%r7+800];
	ld.shared.f64 	%fd1974, [%r7+6400];
	add.f64 	%fd1975, %fd1973, %fd1974;
	sub.f64 	%fd1976, %fd1973, %fd1974;
	ld.shared.f64 	%fd1977, [%r7+1600];
	ld.shared.f64 	%fd1978, [%r7+5600];
	add.f64 	%fd1979, %fd1977, %fd1978;
	sub.f64 	%fd1980, %fd1977, %fd1978;
	ld.shared.f64 	%fd1981, [%r7+2400];
	ld.shared.f64 	%fd1982, [%r7+4800];
	add.f64 	%fd1983, %fd1981, %fd1982;
	sub.f64 	%fd1984, %fd1981, %fd1982;
	ld.shared.f64 	%fd1985, [%r7+3200];
	ld.shared.f64 	%fd1986, [%r7+4000];
	add.f64 	%fd1987, %fd1985, %fd1986;
	sub.f64 	%fd1988, %fd1985, %fd1986;
	fma.rn.f64 	%fd1989, %fd393, %fd1971, 0d0000000000000000;
	fma.rn.f64 	%fd1990, %fd394, %fd1972, 0d0000000000000000;
	fma.rn.f64 	%fd1991, %fd29, %fd1975, %fd1989;
	fma.rn.f64 	%fd1992, %fd30, %fd1976, %fd1990;
	fma.rn.f64 	%fd1993, %fd395, %fd1979, %fd1991;
	fma.rn.f64 	%fd1994, %fd396, %fd1980, %fd1992;
	fma.rn.f64 	%fd1995, %fd2067, %fd1983, %fd1993;
	fma.rn.f64 	%fd1996, %fd2066, %fd1984, %fd1994;
	fma.rn.f64 	%fd406, %fd2057, %fd1987, %fd1995;
	fma.rn.f64 	%fd407, %fd2056, %fd1988, %fd1996;
	fma.rn.f64 	%fd1997, %fd21, %fd1971, 0d0000000000000000;
	fma.rn.f64 	%fd1998, %fd22, %fd1972, 0d0000000000000000;
	fma.rn.f64 	%fd1999, %fd31, %fd1975, %fd1997;
	fma.rn.f64 	%fd2000, %fd32, %fd1976, %fd1998;
	fma.rn.f64 	%fd2001, %fd397, %fd1979, %fd1999;
	fma.rn.f64 	%fd2002, %fd398, %fd1980, %fd2000;
	fma.rn.f64 	%fd2003, %fd2065, %fd1983, %fd2001;
	fma.rn.f64 	%fd2004, %fd2064, %fd1984, %fd2002;
	fma.rn.f64 	%fd408, %fd2055, %fd1987, %fd2003;
	fma.rn.f64 	%fd409, %fd2054, %fd1988, %fd2004;
	fma.rn.f64 	%fd2005, %fd23, %fd1971, 0d0000000000000000;
	fma.rn.f64 	%fd2006, %fd24, %fd1972, 0d0000000000000000;
	fma.rn.f64 	%fd2007, %fd33, %fd1975, %fd2005;
	fma.rn.f64 	%fd2008, %fd34, %fd1976, %fd2006;
	fma.rn.f64 	%fd2009, %fd399, %fd1979, %fd2007;
	fma.rn.f64 	%fd2010, %fd44, %fd1980, %fd2008;
	fma.rn.f64 	%fd2011, %fd2063, %fd1983, %fd2009;
	fma.rn.f64 	%fd2012, %fd2062, %fd1984, %fd2010;
	fma.rn.f64 	%fd410, %fd2053, %fd1987, %fd2011;
	fma.rn.f64 	%fd411, %fd2052, %fd1988, %fd2012;
	fma.rn.f64 	%fd2013, %fd400, %fd1971, 0d0000000000000000;
	fma.rn.f64 	%fd2014, %fd401, %fd1972, 0d0000000000000000;
	fma.rn.f64 	%fd2015, %fd35, %fd1975, %fd2013;
	fma.rn.f64 	%fd2016, %fd402, %fd1976, %fd2014;
	fma.rn.f64 	%fd2017, %fd45, %fd1979, %fd2015;
	fma.rn.f64 	%fd2018, %fd46, %fd1980, %fd2016;
	fma.rn.f64 	%fd2019, %fd2061, %fd1983, %fd2017;
	fma.rn.f64 	%fd2020, %fd2060, %fd1984, %fd2018;
	fma.rn.f64 	%fd412, %fd2051, %fd1987, %fd2019;
	fma.rn.f64 	%fd413, %fd2050, %fd1988, %fd2020;
	fma.rn.f64 	%fd2021, %fd403, %fd1971, 0d0000000000000000;
	fma.rn.f64 	%fd2022, %fd404, %fd1972, 0d0000000000000000;
	fma.rn.f64 	%fd2023, %fd37, %fd1975, %fd2021;
	fma.rn.f64 	%fd2024, %fd405, %fd1976, %fd2022;
	fma.rn.f64 	%fd2025, %fd2069, %fd1979, %fd2023;
	fma.rn.f64 	%fd2026, %fd2068, %fd1980, %fd2024;
	fma.rn.f64 	%fd2027, %fd2059, %fd1983, %fd2025;
	fma.rn.f64 	%fd2028, %fd2058, %fd1984, %fd2026;
	fma.rn.f64 	%fd2029, %fd2049, %fd1987, %fd2027;
	fma.rn.f64 	%fd2030, %fd2048, %fd1988, %fd2028;
	sub.f64 	%fd414, %fd2029, %fd2030;
	@%p4 bra 	$L__BB37_32;
	ld.param.u64 	%rd17, [_Z32massMatrixMultiplyConstantKernelILi9ELi10ELi1EEvidPKdS1_S1_S1_S1_S1_S1_Pd_param_9];
	mad.lo.s32 	%r47, %r3, -6271, %r14;
	cvta.to.global.u64 	%rd14, %rd17;
	mul.wide.s32 	%rd15, %r47, 8;
	add.s64 	%rd16, %rd14, %rd15;
	add.f64 	%fd2031, %fd406, %fd407;
	st.global.f64 	[%rd16], %fd2031;
	add.f64 	%fd2032, %fd408, %fd409;
	st.global.f64 	[%rd16+648], %fd2032;
	add.f64 	%fd2033, %fd410, %fd411;
	st.global.f64 	[%rd16+1296], %fd2033;
	add.f64 	%fd2034, %fd412, %fd413;
	st.global.f64 	[%rd16+1944], %fd2034;
	st.global.f64 	[%rd16+2592], %fd414;
	sub.f64 	%fd2035, %fd412, %fd413;
	st.global.f64 	[%rd16+3240], %fd2035;
	sub.f64 	%fd2036, %fd410, %fd411;
	st.global.f64 	[%rd16+3888], %fd2036;
	sub.f64 	%fd2037, %fd408, %fd409;
	st.global.f64 	[%rd16+4536], %fd2037;
	sub.f64 	%fd2038, %fd406, %fd407;
	st.global.f64 	[%rd16+5184], %fd2038;
$L__BB37_32:
	ret;

}
	// .globl	_Z32massMatrixMultiplyConstantKernelILi9ELi11ELi1EEvidPKdS1_S1_S1_S1_S1_S1_Pd
.visible .entry _Z32massMatrixMultiplyConstantKernelILi9ELi11ELi1EEvidPKdS1_S1_S1_S1_S1_S1_Pd(
	.param .u32 _Z32massMatrixMultiplyConstantKernelILi9ELi11ELi1EEvidPKdS1_S1_S1_S1_S1_S1_Pd_param_0,
	.param .f64 _Z32massMatrixMultiplyConstantKernelILi9ELi11ELi1EEvidPKdS1_S1_S1_S1_S1_S1_Pd_param_1,
	.param .u64 .ptr .align 1 _Z32massMatrixMultiplyConstantKernelILi9ELi11ELi1EEvidPKdS1_S1_S1_S1_S1_S1_Pd_param_2,
	.param .u64 .ptr .align 1 _Z32massMatrixMultiplyConstantKernelILi9ELi11ELi1EEvidPKdS1_S1_S1_S1_S1_S1_Pd_param_3,
	.param .u64 .ptr .align 1 _Z32massMatrixMultiplyConstantKernelILi9ELi11ELi1EEvidPKdS1_S1_S1_S1_S1_S1_Pd_param_4,
	.param .u64 .ptr .align 1 _Z32massMatrixMultiplyConstantKernelILi9ELi11ELi1EEvidPKdS1_S1_S1_S1_S1_S1_Pd_param_5,
	.param .u64 .ptr .align 1 _Z32massMatrixMultiplyConstantKernelILi9ELi11ELi1EEvidPKdS1_S1_S1_S1_S1_S1_Pd_param_6,
	.param .u64 .ptr .align 1 _Z32massMatrixMultiplyConstantKernelILi9ELi11ELi1EEvidPKdS1_S1_S1_S1_S1_S1_Pd_param_7,
	.param .u64 .ptr .align 1 _Z32massMatrixMultiplyConstantKernelILi9ELi11ELi1EEvidPKdS1_S1_S1_S1_S1_S1_Pd_param_8,
	.param .u64 .ptr .align 1 _Z32massMatrixMultiplyConstantKernelILi9ELi11ELi1EEvidPKdS1_S1_S1_S1_S1_S1_Pd_param_9
)
{
	.reg .pred 	%p<21>;
	.reg .b16 	%rs<11>;
	.reg .b32 	%r<60>;
	.reg .b64 	%rd<55>;
	.reg .b64 	%fd<2561>;
	// demoted variable
	.shared .align 8 .b8 _ZZ29stiffnessMatrixMultiplyDeviceILi9ELi11ELi1EEviidPKdS1_S1_S1_PAT0__AT0__AplT0_Li0E_dPdE5s_Gpr[968];
	// demoted variable
	.shared .align 8 .b8 _ZZ29stiffnessMatrixMultiplyDeviceILi9ELi11ELi1EEviidPKdS1_S1_S1_PAT0__AT0__AplT0_Li0E_dPdE5s_Gps[968];
	// demoted variable
	.shared .align 8 .b8 _ZZ32massMatrixMultiplyConstantKernelILi9ELi11ELi1EEvidPKdS1_S1_S1_S1_S1_S1_PdE6s_tmp1[10648];
	// demoted variable
	.shared .align 8 .b8 _ZZ32massMatrixMultiplyConstantKernelILi9ELi11ELi1EEvidPKdS1_S1_S1_S1_S1_S1_PdE13s_QuadToQuadD[968];
	ld.param.u32 	%r19, [_Z32massMatrixMultiplyConstantKernelILi9ELi11ELi1EEvidPKdS1_S1_S1_S1_S1_S1_Pd_param_0];
	ld.param.u64 	%rd5, [_Z32massMatrixMultiplyConstantKernelILi9ELi11ELi1EEvidPKdS1_S1_S1_S1_S1_S1_Pd_param_5];
	ld.param.u64 	%rd3, [_Z32massMatrixMultiplyConstantKernelILi9ELi11ELi1EEvidPKdS1_S1_S1_S1_S1_S1_Pd_param_8];
	cvta.to.global.u64 	%rd6, %rd5;
	mov.u32 	%r1, %tid.x;
	mov.u32 	%r2, %tid.y;
	mov.u32 	%r20, %ctaid.x;
	add.s32 	%r3, %r20, %r2;
	cvt.u16.u32 	%rs1, %r1;
	mul.hi.u16 	%rs3, %rs1, 7282;
	mul.lo.s16 	%rs4, %rs3, 9;
	sub.s16 	%rs2, %rs1, %rs4;
	mul.wide.u32 	%rd7, %r1, 8;
	add.s64 	%rd8, %rd6, %rd7;
	ld.global.nc.f64 	%fd501, [%rd8];
	shl.b32 	%r21, %r1, 3;
	mov.u32 	%r22, _ZZ32massMatrixMultiplyConstantKernelILi9ELi11ELi1EEvidPKdS1_S1_S1_S1_S1_S1_PdE13s_QuadToQuadD;
	add.s32 	%r23, %r22, %r21;
	st.shared.f64 	[%r23], %fd501;
	setp.lt.s32 	%p2, %r3, %r19;
	setp.lt.u32 	%p3, %r1, 81;
	and.pred  	%p1, %p3, %p2;
	not.pred 	%p4, %p1;
	@%p4 bra 	$L__BB38_2;
	cvta.to.global.u64 	%rd9, %rd3;
	mad.lo.s32 	%r24, %r3, 729, %r1;
	mul.wide.s32 	%rd10, %r24, 8;
	add.s64 	%rd11, %rd9, %rd10;
	ld.global.nc.f64 	%fd2451, [%rd11];
	ld.global.nc.f64 	%fd2450, [%rd11+648];
	ld.global.nc.f64 	%fd2449, [%rd11+1296];
	ld.global.nc.f64 	%fd2448, [%rd11+1944];
	ld.global.nc.f64 	%fd2447, [%rd11+2592];
	ld.global.nc.f64 	%fd2446, [%rd11+3240];
	ld.global.nc.f64 	%fd2445, [%rd11+3888];
	ld.global.nc.f64 	%fd2444, [%rd11+4536];
	ld.global.nc.f64 	%fd2443, [%rd11+5184];
$L__BB38_2:
	setp.gt.u32 	%p5, %r1, 80;
	bar.sync 	0;
	ld.const.f64 	%fd19, [const_oddDofToQuad];
	ld.const.f64 	%fd20, [const_evenDofToQuad];
	ld.const.f64 	%fd21, [const_oddDofToQuad+8];
	ld.const.f64 	%fd22, [const_evenDofToQuad+8];
	ld.const.f64 	%fd23, [const_oddDofToQuad+16];
	ld.const.f64 	%fd24, [const_evenDofToQuad+16];
	ld.const.f64 	%fd25, [const_oddDofToQuad+24];
	ld.const.f64 	%fd26, [const_evenDofToQuad+24];
	ld.const.f64 	%fd27, [const_oddDofToQuad+32];
	ld.const.f64 	%fd28, [const_evenDofToQuad+32];
	ld.const.f64 	%fd29, [const_oddDofToQuad+40];
	ld.const.f64 	%fd30, [const_evenDofToQuad+40];
	ld.const.f64 	%fd31, [const_oddDofToQuad+48];
	ld.const.f64 	%fd32, [const_evenDofToQuad+48];
	ld.const.f64 	%fd33, [const_oddDofToQuad+56];
	ld.const.f64 	%fd34, [const_evenDofToQuad+56];
	ld.const.f64 	%fd35, [const_oddDofToQuad+64];
	ld.const.f64 	%fd36, [const_evenDofToQuad+64];
	ld.const.f64 	%fd37, [const_oddDofToQuad+72];
	ld.const.f64 	%fd38, [const_evenDofToQuad+72];
	ld.const.f64 	%fd39, [const_oddDofToQuad+80];
	ld.const.f64 	%fd40, [const_evenDofToQuad+80];
	ld.const.f64 	%fd41, [const_oddDofToQuad+88];
	ld.const.f64 	%fd42, [const_evenDofToQuad+88];
	ld.const.f64 	%fd43, [const_oddDofToQuad+96];
	ld.const.f64 	%fd44, [const_evenDofToQuad+96];
	ld.const.f64 	%fd45, [const_oddDofToQuad+104];
	ld.const.f64 	%fd46, [const_evenDofToQuad+104];
	mov.u32 	%r25, _ZZ32massMatrixMultiplyConstantKernelILi9ELi11ELi1EEvidPKdS1_S1_S1_S1_S1_S1_PdE6s_tmp1;
	mad.lo.s32 	%r4, %r2, 10648, %r25;
	mul.lo.s16 	%rs6, %rs1, 57;
	shr.u16 	%rs7, %rs6, 9;
	cvt.u32.u16 	%r5, %rs7;
	mul.wide.u16 	%r26, %rs7, 88;
	add.s32 	%r6, %r4, %r26;
	mul.wide.u16 	%r27, %rs2, 8;
	add.s32 	%r7, %r6, %r27;
	@%p5 bra 	$L__BB38_4;
	add.f64 	%fd502, %fd2451, %fd2443;
	sub.f64 	%fd503, %fd2451, %fd2443;
	add.f64 	%fd504, %fd2450, %fd2444;
	sub.f64 	%fd505, %fd2450, %fd2444;
	add.f64 	%fd506, %fd2449, %fd2445;
	sub.f64 	%fd507, %fd2449, %fd2445;
	add.f64 	%fd508, %fd2448, %fd2446;
	sub.f64 	%fd509, %fd2448, %fd2446;
	add.f64 	%fd510, %fd2447, %fd2447;
	sub.f64 	%fd511, %fd2447, %fd2447;
	mul.f64 	%fd512, %fd510, 0d3FE0000000000000;
	fma.rn.f64 	%fd513, %fd19, %fd502, 0d0000000000000000;
	fma.rn.f64 	%fd514, %fd20, %fd503, 0d0000000000000000;
	fma.rn.f64 	%fd515, %fd21, %fd504, %fd513;
	fma.rn.f64 	%fd516, %fd22, %fd505, %fd514;
	fma.rn.f64 	%fd517, %fd23, %fd506, %fd515;
	fma.rn.f64 	%fd518, %fd24, %fd507, %fd516;
	fma.rn.f64 	%fd519, %fd25, %fd508, %fd517;
	fma.rn.f64 	%fd520, %fd26, %fd509, %fd518;
	fma.rn.f64 	%fd521, %fd27, %fd512, %fd519;
	fma.rn.f64 	%fd522, %fd28, %fd511, %fd520;
	add.f64 	%fd523, %fd522, %fd521;
	st.shared.f64 	[%r7], %fd523;
	sub.f64 	%fd524, %fd521, %fd522;
	st.shared.f64 	[%r7+9680], %fd524;
	fma.rn.f64 	%fd525, %fd29, %fd502, 0d0000000000000000;
	fma.rn.f64 	%fd526, %fd30, %fd503, 0d0000000000000000;
	fma.rn.f64 	%fd527, %fd31, %fd504, %fd525;
	fma.rn.f64 	%fd528, %fd32, %fd505, %fd526;
	fma.rn.f64 	%fd529, %fd33, %fd506, %fd527;
	fma.rn.f64 	%fd530, %fd34, %fd507, %fd528;
	fma.rn.f64 	%fd531, %fd35, %fd508, %fd529;
	fma.rn.f64 	%fd532, %fd36, %fd509, %fd530;
	fma.rn.f64 	%fd533, %fd37, %fd512, %fd531;
	fma.rn.f64 	%fd534, %fd38, %fd511, %fd532;
	add.f64 	%fd535, %fd534, %fd533;
	st.shared.f64 	[%r7+968], %fd535;
	sub.f64 	%fd536, %fd533, %fd534;
	st.shared.f64 	[%r7+8712], %fd536;
	fma.rn.f64 	%fd537, %fd39, %fd502, 0d0000000000000000;
	fma.rn.f64 	%fd538, %fd40, %fd503, 0d0000000000000000;
	fma.rn.f64 	%fd539, %fd41, %fd504, %fd537;
	fma.rn.f64 	%fd540, %fd42, %fd505, %fd538;
	fma.rn.f64 	%fd541, %fd43, %fd506, %fd539;
	fma.rn.f64 	%fd542, %fd44, %fd507, %fd540;
	fma.rn.f64 	%fd543, %fd45, %fd508, %fd541;
	fma.rn.f64 	%fd544, %fd46, %fd509, %fd542;
	ld.const.f64 	%fd545, [const_oddDofToQuad+112];
	fma.rn.f64 	%fd546, %fd545, %fd512, %fd543;
	ld.const.f64 	%fd547, [const_evenDofToQuad+112];
	fma.rn.f64 	%fd548, %fd547, %fd511, %fd544;
	add.f64 	%fd549, %fd548, %fd546;
	st.shared.f64 	[%r7+1936], %fd549;
	sub.f64 	%fd550, %fd546, %fd548;
	st.shared.f64 	[%r7+7744], %fd550;
	ld.const.f64 	%fd551, [const_oddDofToQuad+120];
	fma.rn.f64 	%fd552, %fd551, %fd502, 0d0000000000000000;
	ld.const.f64 	%fd553, [const_evenDofToQuad+120];
	fma.rn.f64 	%fd554, %fd553, %fd503, 0d0000000000000000;
	ld.const.f64 	%fd555, [const_oddDofToQuad+128];
	fma.rn.f64 	%fd556, %fd555, %fd504, %fd552;
	ld.const.f64 	%fd557, [const_evenDofToQuad+128];
	fma.rn.f64 	%fd558, %fd557, %fd505, %fd554;
	ld.const.f64 	%fd559, [const_oddDofToQuad+136];
	fma.rn.f64 	%fd560, %fd559, %fd506, %fd556;
	ld.const.f64 	%fd561, [const_evenDofToQuad+136];
	fma.rn.f64 	%fd562, %fd561, %fd507, %fd558;
	ld.const.f64 	%fd563, [const_oddDofToQuad+144];
	fma.rn.f64 	%fd564, %fd563, %fd508, %fd560;
	ld.const.f64 	%fd565, [const_evenDofToQuad+144];
	fma.rn.f64 	%fd566, %fd565, %fd509, %fd562;
	ld.const.f64 	%fd567, [const_oddDofToQuad+152];
	fma.rn.f64 	%fd568, %fd567, %fd512, %fd564;
	ld.const.f64 	%fd569, [const_evenDofToQuad+152];
	fma.rn.f64 	%fd570, %fd569, %fd511, %fd566;
	add.f64 	%fd571, %fd570, %fd568;
	st.shared.f64 	[%r7+2904], %fd571;
	sub.f64 	%fd572, %fd568, %fd570;
	st.shared.f64 	[%r7+6776], %fd572;
	ld.const.f64 	%fd573, [const_oddDofToQuad+160];
	fma.rn.f64 	%fd574, %fd573, %fd502, 0d0000000000000000;
	ld.const.f64 	%fd575, [const_evenDofToQuad+160];
	fma.rn.f64 	%fd576, %fd575, %fd503, 0d0000000000000000;
	ld.const.f64 	%fd577, [const_oddDofToQuad+168];
	fma.rn.f64 	%fd578, %fd577, %fd504, %fd574;
	ld.const.f64 	%fd579, [const_evenDofToQuad+168];
	fma.rn.f64 	%fd580, %fd579, %fd505, %fd576;
	ld.const.f64 	%fd581, [const_oddDofToQuad+176];
	fma.rn.f64 	%fd582, %fd581, %fd506, %fd578;
	ld.const.f64 	%fd583, [const_evenDofToQuad+176];
	fma.rn.f64 	%fd584, %fd583, %fd507, %fd580;
	ld.const.f64 	%fd585, [const_oddDofToQuad+184];
	fma.rn.f64 	%fd586, %fd585, %fd508, %fd582;
	ld.const.f64 	%fd587, [const_evenDofToQuad+184];
	fma.rn.f64 	%fd588, %fd587, %fd509, %fd584;
	ld.const.f64 	%fd589, [const_oddDofToQuad+192];
	fma.rn.f64 	%fd590, %fd589, %fd512, %fd586;
	ld.const.f64 	%fd591, [const_evenDofToQuad+192];
	fma.rn.f64 	%fd592, %fd591, %fd511, %fd588;
	add.f64 	%fd593, %fd592, %fd590;
	st.shared.f64 	[%r7+3872], %fd593;
	sub.f64 	%fd594, %fd590, %fd592;
	st.shared.f64 	[%r7+5808], %fd594;
	ld.const.f64 	%fd595, [const_oddDofToQuad+200];
	fma.rn.f64 	%fd596, %fd595, %fd502, 0d0000000000000000;
	ld.const.f64 	%fd597, [const_evenDofToQuad+200];
	fma.rn.f64 	%fd598, %fd597, %fd503, 0d0000000000000000;
	ld.const.f64 	%fd599, [const_oddDofToQuad+208];
	fma.rn.f64 	%fd600, %fd599, %fd504, %fd596;
	ld.const.f64 	%fd601, [const_evenDofToQuad+208];
	fma.rn.f64 	%fd602, %fd601, %fd505, %fd598;
	ld.const.f64 	%fd603, [const_oddDofToQuad+216];
	fma.rn.f64 	%fd604, %fd603, %fd506, %fd600;
	ld.const.f64 	%fd605, [const_evenDofToQuad+216];
	fma.rn.f64 	%fd606, %fd605, %fd507, %fd602;
	ld.const.f64 	%fd607, [const_oddDofToQuad+224];
	fma.rn.f64 	%fd608, %fd607, %fd508, %fd604;
	ld.const.f64 	%fd609, [const_evenDofToQuad+224];
	fma.rn.f64 	%fd610, %fd609, %fd509, %fd606;
	ld.const.f64 	%fd611, [const_oddDofToQuad+232];
	fma.rn.f64 	%fd612, %fd611, %fd512, %fd608;
	ld.const.f64 	%fd613, [const_evenDofToQuad+232];
	fma.rn.f64 	%fd614, %fd613, %fd511, %fd610;
	sub.f64 	%fd615, %fd612, %fd614;
	st.shared.f64 	[%r7+4840], %fd615;
$L__BB38_4:
	bar.sync 	0;
	setp.lt.u32 	%p6, %r1, 99;
	mad.lo.s32 	%r28, %r5, 880, %r6;
	add.s32 	%r8, %r28, %r27;
	@%p6 bra 	$L__BB38_6;
	ld.const.f64 	%fd2483, [const_oddDofToQuad+112];
	ld.const.f64 	%fd2482, [const_evenDofToQuad+112];
	ld.const.f64 	%fd2481, [const_oddDofToQuad+120];
	ld.const.f64 	%fd2480, [const_evenDofToQuad+120];
	ld.const.f64 	%fd2479, [const_oddDofToQuad+128];
	ld.const.f64 	%fd2478, [const_evenDofToQuad+128];
	ld.const.f64 	%fd2477, [const_oddDofToQuad+136];
	ld.const.f64 	%fd2476, [const_evenDofToQuad+136];
	ld.const.f64 	%fd2475, [const_oddDofToQuad+144];
	ld.const.f64 	%fd2474, [const_evenDofToQuad+144];
	ld.const.f64 	%fd2473, [const_oddDofToQuad+152];
	ld.const.f64 	%fd2472, [const_evenDofToQuad+152];
	ld.const.f64 	%fd2471, [const_oddDofToQuad+160];
	ld.const.f64 	%fd2470, [const_evenDofToQuad+160];
	ld.const.f64 	%fd2469, [const_oddDofToQuad+168];
	ld.const.f64 	%fd2468, [const_evenDofToQuad+168];
	ld.const.f64 	%fd2467, [const_oddDofToQuad+176];
	ld.const.f64 	%fd2466, [const_evenDofToQuad+176];
	ld.const.f64 	%fd2465, [const_oddDofToQuad+184];
	ld.const.f64 	%fd2464, [const_evenDofToQuad+184];
	ld.const.f64 	%fd2463, [const_oddDofToQuad+192];
	ld.const.f64 	%fd2462, [const_evenDofToQuad+192];
	ld.const.f64 	%fd2461, [const_oddDofToQuad+200];
	ld.const.f64 	%fd2460, [const_evenDofToQuad+200];
	ld.const.f64 	%fd2459, [const_oddDofToQuad+208];
	ld.const.f64 	%fd2458, [const_evenDofToQuad+208];
	ld.const.f64 	%fd2457, [const_oddDofToQuad+216];
	ld.const.f64 	%fd2456, [const_evenDofToQuad+216];
	ld.const.f64 	%fd2455, [const_oddDofToQuad+224];
	ld.const.f64 	%fd2454, [const_evenDofToQuad+224];
	ld.const.f64 	%fd2453, [const_oddDofToQuad+232];
	ld.const.f64 	%fd2452, [const_evenDofToQuad+232];
	bra.uni 	$L__BB38_7;
$L__BB38_6:
	ld.shared.f64 	%fd616, [%r8];
	ld.shared.f64 	%fd617, [%r8+704];
	add.f64 	%fd618, %fd616, %fd617;
	sub.f64 	%fd619, %fd616, %fd617;
	ld.shared.f64 	%fd620, [%r8+88];
	ld.shared.f64 	%fd621, [%r8+616];
	add.f64 	%fd622, %fd620, %fd621;
	sub.f64 	%fd623, %fd620, %fd621;
	ld.shared.f64 	%fd624, [%r8+176];
	ld.shared.f64 	%fd625, [%r8+528];
	add.f64 	%fd626, %fd624, %fd625;
	sub.f64 	%fd627, %fd624, %fd625;
	ld.shared.f64 	%fd628, [%r8+264];
	ld.shared.f64 	%fd629, [%r8+440];
	add.f64 	%fd630, %fd628, %fd629;
	sub.f64 	%fd631, %fd628, %fd629;
	ld.shared.f64 	%fd632, [%r8+352];
	add.f64 	%fd633, %fd632, %fd632;
	sub.f64 	%fd634, %fd632, %fd632;
	mul.f64 	%fd635, %fd633, 0d3FE0000000000000;
	fma.rn.f64 	%fd636, %fd19, %fd618, 0d0000000000000000;
	fma.rn.f64 	%fd637, %fd20, %fd619, 0d0000000000000000;
	fma.rn.f64 	%fd638, %fd21, %fd622, %fd636;
	fma.rn.f64 	%fd639, %fd22, %fd623, %fd637;
	fma.rn.f64 	%fd640, %fd23, %fd626, %fd638;
	fma.rn.f64 	%fd641, %fd24, %fd627, %fd639;
	fma.rn.f64 	%fd642, %fd25, %fd630, %fd640;
	fma.rn.f64 	%fd643, %fd26, %fd631, %fd641;
	fma.rn.f64 	%fd644, %fd27, %fd635, %fd642;
	fma.rn.f64 	%fd645, %fd28, %fd634, %fd643;
	add.f64 	%fd646, %fd644, %fd645;
	st.shared.f64 	[%r8], %fd646;
	sub.f64 	%fd647, %fd644, %fd645;
	st.shared.f64 	[%r8+880], %fd647;
	fma.rn.f64 	%fd648, %fd29, %fd618, 0d0000000000000000;
	fma.rn.f64 	%fd649, %fd30, %fd619, 0d0000000000000000;
	fma.rn.f64 	%fd650, %fd31, %fd622, %fd648;
	fma.rn.f64 	%fd651, %fd32, %fd623, %fd649;
	fma.rn.f64 	%fd652, %fd33, %fd626, %fd650;
	fma.rn.f64 	%fd653, %fd34, %fd627, %fd651;
	fma.rn.f64 	%fd654, %fd35, %fd630, %fd652;
	fma.rn.f64 	%fd655, %fd36, %fd631, %fd653;
	fma.rn.f64 	%fd656, %fd37, %fd635, %fd654;
	fma.rn.f64 	%fd657, %fd38, %fd634, %fd655;
	add.f64 	%fd658, %fd656, %fd657;
	st.shared.f64 	[%r8+88], %fd658;
	sub.f64 	%fd659, %fd656, %fd657;
	st.shared.f64 	[%r8+792], %fd659;
	fma.rn.f64 	%fd660, %fd39, %fd618, 0d0000000000000000;
	fma.rn.f64 	%fd661, %fd40, %fd619, 0d0000000000000000;
	fma.rn.f64 	%fd662, %fd41, %fd622, %fd660;
	fma.rn.f64 	%fd663, %fd42, %fd623, %fd661;
	fma.rn.f64 	%fd664, %fd43, %fd626, %fd662;
	fma.rn.f64 	%fd665, %fd44, %fd627, %fd663;
	fma.rn.f64 	%fd666, %fd45, %fd630, %fd664;
	fma.rn.f64 	%fd667, %fd46, %fd631, %fd665;
	ld.const.f64 	%fd2483, [const_oddDofToQuad+112];
	fma.rn.f64 	%fd668, %fd2483, %fd635, %fd666;
	ld.const.f64 	%fd2482, [const_evenDofToQuad+112];
	fma.rn.f64 	%fd669, %fd2482, %fd634, %fd667;
	add.f64 	%fd670, %fd668, %fd669;
	st.shared.f64 	[%r8+176], %fd670;
	sub.f64 	%fd671, %fd668, %fd669;
	st.shared.f64 	[%r8+704], %fd671;
	ld.const.f64 	%fd2481, [const_oddDofToQuad+120];
	fma.rn.f64 	%fd672, %fd2481, %fd618, 0d0000000000000000;
	ld.const.f64 	%fd2480, [const_evenDofToQuad+120];
	fma.rn.f64 	%fd673, %fd2480, %fd619, 0d0000000000000000;
	ld.const.f64 	%fd2479, [const_oddDofToQuad+128];
	fma.rn.f64 	%fd674, %fd2479, %fd622, %fd672;
	ld.const.f64 	%fd2478, [const_evenDofToQuad+128];
	fma.rn.f64 	%fd675, %fd2478, %fd623, %fd673;
	ld.const.f64 	%fd2477, [const_oddDofToQuad+136];
	fma.rn.f64 	%fd676, %fd2477, %fd626, %fd674;
	ld.const.f64 	%fd2476, [const_evenDofToQuad+136];
	fma.rn.f64 	%fd677, %fd2476, %fd627, %fd675;
	ld.const.f64 	%fd2475, [const_oddDofToQuad+144];
	fma.rn.f64 	%fd678, %fd2475, %fd630, %fd676;
	ld.const.f64 	%fd2474, [const_evenDofToQuad+144];
	fma.rn.f64 	%fd679, %fd2474, %fd631, %fd677;
	ld.const.f64 	%fd2473, [const_oddDofToQuad+152];
	fma.rn.f64 	%fd680, %fd2473, %fd635, %fd678;
	ld.const.f64 	%fd2472, [const_evenDofToQuad+152];
	fma.rn.f64 	%fd681, %fd2472, %fd634, %fd679;
	add.f64 	%fd682, %fd680, %fd681;
	st.shared.f64 	[%r8+264], %fd682;
	sub.f64 	%fd683, %fd680, %fd681;
	st.shared.f64 	[%r8+616], %fd683;
	ld.const.f64 	%fd2471, [const_oddDofToQuad+160];
	fma.rn.f64 	%fd684, %fd2471, %fd618, 0d0000000000000000;
	ld.const.f64 	%fd2470, [const_evenDofToQuad+160];
	fma.rn.f64 	%fd685, %fd2470, %fd619, 0d0000000000000000;
	ld.const.f64 	%fd2469, [const_oddDofToQuad+168];
	fma.rn.f64 	%fd686, %fd2469, %fd622, %fd684;
	ld.const.f64 	%fd2468, [const_evenDofToQuad+168];
	fma.rn.f64 	%fd687, %fd2468, %fd623, %fd685;
	ld.const.f64 	%fd2467, [const_oddDofToQuad+176];
	fma.rn.f64 	%fd688, %fd2467, %fd626, %fd686;
	ld.const.f64 	%fd2466, [const_evenDofToQuad+176];
	fma.rn.f64 	%fd689, %fd2466, %fd627, %fd687;
	ld.const.f64 	%fd2465, [const_oddDofToQuad+184];
	fma.rn.f64 	%fd690, %fd2465, %fd630, %fd688;
	ld.const.f64 	%fd2464, [const_evenDofToQuad+184];
	fma.rn.f64 	%fd691, %fd2464, %fd631, %fd689;
	ld.const.f64 	%fd2463, [const_oddDofToQuad+192];
	fma.rn.f64 	%fd692, %fd2463, %fd635, %fd690;
	ld.const.f64 	%fd2462, [const_evenDofToQuad+192];
	fma.rn.f64 	%fd693, %fd2462, %fd634, %fd691;
	add.f64 	%fd694, %fd692, %fd693;
	st.shared.f64 	[%r8+352], %fd694;
	sub.f64 	%fd695, %fd692, %fd693;
	st.shared.f64 	[%r8+528], %fd695;
	ld.const.f64 	%fd2461, [const_oddDofToQuad+200];
	fma.rn.f64 	%fd696, %fd2461, %fd618, 0d0000000000000000;
	ld.const.f64 	%fd2460, [const_evenDofToQuad+200];
	fma.rn.f64 	%fd697, %fd2460, %fd619, 0d0000000000000000;
	ld.const.f64 	%fd2459, [const_oddDofToQuad+208];
	fma.rn.f64 	%fd698, %fd2459, %fd622, %fd696;
	ld.const.f64 	%fd2458, [const_evenDofToQuad+208];
	fma.rn.f64 	%fd699, %fd2458, %fd623, %fd697;
	ld.const.f64 	%fd2457, [const_oddDofToQuad+216];
	fma.rn.f64 	%fd700, %fd2457, %fd626, %fd698;
	ld.const.f64 	%fd2456, [const_evenDofToQuad+216];
	fma.rn.f64 	%fd701, %fd2456, %fd627, %fd699;
	ld.const.f64 	%fd2455, [const_oddDofToQuad+224];
	fma.rn.f64 	%fd702, %fd2455, %fd630, %fd700;
	ld.const.f64 	%fd2454, [const_evenDofToQuad+224];
	fma.rn.f64 	%fd703, %fd2454, %fd631, %fd701;
	ld.const.f64 	%fd2453, [const_oddDofToQuad+232];
	fma.rn.f64 	%fd704, %fd2453, %fd635, %fd702;
	ld.const.f64 	%fd2452, [const_evenDofToQuad+232];
	fma.rn.f64 	%fd705, %fd2452, %fd634, %fd703;
	sub.f64 	%fd706, %fd704, %fd705;
	st.shared.f64 	[%r8+440], %fd706;
$L__BB38_7:
	ld.param.u64 	%rd44, [_Z32massMatrixMultiplyConstantKernelILi9ELi11ELi1EEvidPKdS1_S1_S1_S1_S1_S1_Pd_param_2];
	setp.ge.s32 	%p7, %r3, %r19;
	bar.sync 	0;
	mul.hi.u16 	%rs8, %rs1, 5958;
	mul.lo.s16 	%rs9, %rs8, 11;
	sub.s16 	%rs10, %rs1, %rs9;
	cvt.u32.u16 	%r9, %rs10;
	cvt.u32.u16 	%r10, %rs8;
	mul.wide.u16 	%r30, %rs8, 968;
	add.s32 	%r31, %r4, %r30;
	mul.wide.u16 	%r32, %rs10, 88;
	add.s32 	%r11, %r31, %r32;
	ld.shared.f64 	%fd708, [%r11];
	ld.shared.f64 	%fd709, [%r11+64];
	add.f64 	%fd710, %fd708, %fd709;
	sub.f64 	%fd711, %fd708, %fd709;
	ld.shared.f64 	%fd712, [%r11+8];
	ld.shared.f64 	%fd713, [%r11+56];
	add.f64 	%fd714, %fd712, %fd713;
	sub.f64 	%fd715, %fd712, %fd713;
	ld.shared.f64 	%fd716, [%r11+16];
	ld.shared.f64 	%fd717, [%r11+48];
	add.f64 	%fd718, %fd716, %fd717;
	sub.f64 	%fd719, %fd716, %fd717;
	ld.shared.f64 	%fd720, [%r11+24];
	ld.shared.f64 	%fd721, [%r11+40];
	add.f64 	%fd722, %fd720, %fd721;
	sub.f64 	%fd723, %fd720, %fd721;
	ld.shared.f64 	%fd724, [%r11+32];
	add.f64 	%fd725, %fd724, %fd724;
	sub.f64 	%fd726, %fd724, %fd724;
	mul.f64 	%fd727, %fd725, 0d3FE0000000000000;
	fma.rn.f64 	%fd728, %fd19, %fd710, 0d0000000000000000;
	fma.rn.f64 	%fd729, %fd20, %fd711, 0d0000000000000000;
	fma.rn.f64 	%fd730, %fd21, %fd714, %fd728;
	fma.rn.f64 	%fd731, %fd22, %fd715, %fd729;
	fma.rn.f64 	%fd732, %fd23, %fd718, %fd730;
	fma.rn.f64 	%fd733, %fd24, %fd719, %fd731;
	fma.rn.f64 	%fd734, %fd25, %fd722, %fd732;
	fma.rn.f64 	%fd735, %fd26, %fd723, %fd733;
	fma.rn.f64 	%fd736, %fd27, %fd727, %fd734;
	fma.rn.f64 	%fd737, %fd28, %fd726, %fd735;
	add.f64 	%fd738, %fd736, %fd737;
	st.shared.f64 	[%r11], %fd738;
	sub.f64 	%fd739, %fd736, %fd737;
	st.shared.f64 	[%r11+80], %fd739;
	fma.rn.f64 	%fd740, %fd29, %fd710, 0d0000000000000000;
	fma.rn.f64 	%fd741, %fd30, %fd711, 0d0000000000000000;
	fma.rn.f64 	%fd742, %fd31, %fd714, %fd740;
	fma.rn.f64 	%fd743, %fd32, %fd715, %fd741;
	fma.rn.f64 	%fd744, %fd33, %fd718, %fd742;
	fma.rn.f64 	%fd745, %fd34, %fd719, %fd743;
	fma.rn.f64 	%fd746, %fd35, %fd722, %fd744;
	fma.rn.f64 	%fd747, %fd36, %fd723, %fd745;
	fma.rn.f64 	%fd748, %fd37, %fd727, %fd746;
	fma.rn.f64 	%fd749, %fd38, %fd726, %fd747;
	add.f64 	%fd750, %fd748, %fd749;
	st.shared.f64 	[%r11+8], %fd750;
	sub.f64 	%fd751, %fd748, %fd749;
	st.shared.f64 	[%r11+72], %fd751;
	fma.rn.f64 	%fd752, %fd39, %fd710, 0d0000000000000000;
	fma.rn.f64 	%fd753, %fd40, %fd711, 0d0000000000000000;
	fma.rn.f64 	%fd754, %fd41, %fd714, %fd752;
	fma.rn.f64 	%fd755, %fd42, %fd715, %fd753;
	fma.rn.f64 	%fd756, %fd43, %fd718, %fd754;
	fma.rn.f64 	%fd757, %fd44, %fd719, %fd755;
	fma.rn.f64 	%fd758, %fd45, %fd722, %fd756;
	fma.rn.f64 	%fd759, %fd46, %fd723, %fd757;
	fma.rn.f64 	%fd760, %fd2483, %fd727, %fd758;
	fma.rn.f64 	%fd761, %fd2482, %fd726, %fd759;
	add.f64 	%fd762, %fd760, %fd761;
	st.shared.f64 	[%r11+16], %fd762;
	sub.f64 	%fd763, %fd760, %fd761;
	st.shared.f64 	[%r11+64], %fd763;
	fma.rn.f64 	%fd764, %fd2481, %fd710, 0d0000000000000000;
	fma.rn.f64 	%fd765, %fd2480, %fd711, 0d0000000000000000;
	fma.rn.f64 	%fd766, %fd2479, %fd714, %fd764;
	fma.rn.f64 	%fd767, %fd2478, %fd715, %fd765;
	fma.rn.f64 	%fd768, %fd2477, %fd718, %fd766;
	fma.rn.f64 	%fd769, %fd2476, %fd719, %fd767;
	fma.rn.f64 	%fd770, %fd2475, %fd722, %fd768;
	fma.rn.f64 	%fd771, %fd2474, %fd723, %fd769;
	fma.rn.f64 	%fd772, %fd2473, %fd727, %fd770;
	fma.rn.f64 	%fd773, %fd2472, %fd726, %fd771;
	add.f64 	%fd774, %fd772, %fd773;
	st.shared.f64 	[%r11+24], %fd774;
	sub.f64 	%fd775, %fd772, %fd773;
	st.shared.f64 	[%r11+56], %fd775;
	fma.rn.f64 	%fd776, %fd2471, %fd710, 0d0000000000000000;
	fma.rn.f64 	%fd777, %fd2470, %fd711, 0d0000000000000000;
	fma.rn.f64 	%fd778, %fd2469, %fd714, %fd776;
	fma.rn.f64 	%fd779, %fd2468, %fd715, %fd777;
	fma.rn.f64 	%fd780, %fd2467, %fd718, %fd778;
	fma.rn.f64 	%fd781, %fd2466, %fd719, %fd779;
	fma.rn.f64 	%fd782, %fd2465, %fd722, %fd780;
	fma.rn.f64 	%fd783, %fd2464, %fd723, %fd781;
	fma.rn.f64 	%fd784, %fd2463, %fd727, %fd782;
	fma.rn.f64 	%fd785, %fd2462, %fd726, %fd783;
	add.f64 	%fd786, %fd784, %fd785;
	st.shared.f64 	[%r11+32], %fd786;
	sub.f64 	%fd787, %fd784, %fd785;
	st.shared.f64 	[%r11+48], %fd787;
	fma.rn.f64 	%fd788, %fd2461, %fd710, 0d0000000000000000;
	fma.rn.f64 	%fd789, %fd2460, %fd711, 0d0000000000000000;
	fma.rn.f64 	%fd790, %fd2459, %fd714, %fd788;
	fma.rn.f64 	%fd791, %fd2458, %fd715, %fd789;
	fma.rn.f64 	%fd792, %fd2457, %fd718, %fd790;
	fma.rn.f64 	%fd793, %fd2456, %fd719, %fd791;
	fma.rn.f64 	%fd794, %fd2455, %fd722, %fd792;
	fma.rn.f64 	%fd795, %fd2454, %fd723, %fd793;
	fma.rn.f64 	%fd796, %fd2453, %fd727, %fd794;
	fma.rn.f64 	%fd797, %fd2452, %fd726, %fd795;
	sub.f64 	%fd798, %fd796, %fd797;
	st.shared.f64 	[%r11+40], %fd798;
	bar.sync 	0;
	mad.lo.s32 	%r12, %r10, -880, %r31;
	mul.wide.u16 	%r33, %rs10, 8;
	add.s32 	%r13, %r12, %r33;
	ld.shared.f64 	%fd143, [%r13];
	ld.shared.f64 	%fd144, [%r13+968];
	ld.shared.f64 	%fd145, [%r13+1936];
	ld.shared.f64 	%fd146, [%r13+2904];
	ld.shared.f64 	%fd147, [%r13+3872];
	ld.shared.f64 	%fd148, [%r13+4840];
	ld.shared.f64 	%fd149, [%r13+5808];
	ld.shared.f64 	%fd150, [%r13+6776];
	ld.shared.f64 	%fd151, [%r13+7744];
	ld.shared.f64 	%fd152, [%r13+8712];
	ld.shared.f64 	%fd153, [%r13+9680];
	mad.lo.s32 	%r34, %r3, 9317, %r1;
	cvta.to.global.u64 	%rd12, %rd44;
	mul.wide.s32 	%rd13, %r34, 8;
	add.s64 	%rd1, %rd12, %rd13;
	mov.f64 	%fd2484, 0d0000000000000000;
	mov.f64 	%fd2485, %fd2484;
	mov.f64 	%fd2486, %fd2484;
	mov.f64 	%fd2487, %fd2484;
	mov.f64 	%fd2488, %fd2484;
	mov.f64 	%fd2489, %fd2484;
	mov.f64 	%fd2490, %fd2484;
	@%p7 bra 	$L__BB38_9;
	ld.global.nc.f64 	%fd2484, [%rd1];
	ld.global.nc.f64 	%fd2485, [%rd1+10648];
	ld.global.nc.f64 	%fd2486, [%rd1+21296];
	ld.global.nc.f64 	%fd2487, [%rd1+31944];
	ld.global.nc.f64 	%fd2488, [%rd1+42592];
	ld.global.nc.f64 	%fd2489, [%rd1+53240];
	ld.global.nc.f64 	%fd2490, [%rd1+63888];
$L__BB38_9:
	ld.param.f64 	%fd2432, [_Z32massMatrixMultiplyConstantKernelILi9ELi11ELi1EEvidPKdS1_S1_S1_S1_S1_S1_Pd_param_1];
	mul.lo.s32 	%r35, %r2, 968;
	mov.u32 	%r36, _ZZ29stiffnessMatrixMultiplyDeviceILi9ELi11ELi1EEviidPKdS1_S1_S1_PAT0__AT0__AplT0_Li0E_dPdE5s_Gpr;
	add.s32 	%r37, %r36, %r35;
	mul.lo.s32 	%r38, %r10, 88;
	add.s32 	%r14, %r37, %r38;
	shl.b32 	%r39, %r9, 3;
	add.s32 	%r15, %r14, %r39;
	mov.u32 	%r40, _ZZ29stiffnessMatrixMultiplyDeviceILi9ELi11ELi1EEviidPKdS1_S1_S1_PAT0__AT0__AplT0_Li0E_dPdE5s_Gps;
	add.s32 	%r41, %r40, %r35;
	add.s32 	%r17, %r41, %r39;
	add.s32 	%r16, %r17, %r38;
	mov.u32 	%r42, _ZZ32massMatrixMultiplyConstantKernelILi9ELi11ELi1EEvidPKdS1_S1_S1_S1_S1_S1_PdE13s_QuadToQuadD;
	add.s32 	%r43, %r42, %r39;
	add.s32 	%r18, %r4, %r39;
	mad.lo.s32 	%r44, %r9, 80, %r43;
	ld.shared.f64 	%fd168, [%r44];
	ld.shared.f64 	%fd800, [%r12];
	fma.rn.f64 	%fd801, %fd168, %fd800, 0d0000000000000000;
	add.s32 	%r45, %r42, %r38;
	ld.shared.f64 	%fd169, [%r45];
	ld.shared.f64 	%fd802, [%r18];
	fma.rn.f64 	%fd803, %fd169, %fd802, 0d0000000000000000;
	ld.shared.f64 	%fd804, [_ZZ32massMatrixMultiplyConstantKernelILi9ELi11ELi1EEvidPKdS1_S1_S1_S1_S1_S1_PdE13s_QuadToQuadD];
	fma.rn.f64 	%fd805, %fd804, %fd143, 0d0000000000000000;
	ld.shared.f64 	%fd170, [%r44+8];
	ld.shared.f64 	%fd806, [%r12+8];
	fma.rn.f64 	%fd807, %fd170, %fd806, %fd801;
	ld.shared.f64 	%fd171, [%r45+8];
	ld.shared.f64 	%fd808, [%r18+88];
	fma.rn.f64 	%fd809, %fd171, %fd808, %fd803;
	ld.shared.f64 	%fd810, [_ZZ32massMatrixMultiplyConstantKernelILi9ELi11ELi1EEvidPKdS1_S1_S1_S1_S1_S1_PdE13s_QuadToQuadD+8];
	fma.rn.f64 	%fd811, %fd810, %fd144, %fd805;
	ld.shared.f64 	%fd172, [%r44+16];
	ld.shared.f64 	%fd812, [%r12+16];
	fma.rn.f64 	%fd813, %fd172, %fd812, %fd807;
	ld.shared.f64 	%fd173, [%r45+16];
	ld.shared.f64 	%fd814, [%r18+176];
	fma.rn.f64 	%fd815, %fd173, %fd814, %fd809;
	ld.shared.f64 	%fd816, [_ZZ32massMatrixMultiplyConstantKernelILi9ELi11ELi1EEvidPKdS1_S1_S1_S1_S1_S1_PdE13s_QuadToQuadD+16];
	fma.rn.f64 	%fd817, %fd816, %fd145, %fd811;
	ld.shared.f64 	%fd174, [%r44+24];
	ld.shared.f64 	%fd818, [%r12+24];
	fma.rn.f64 	%fd819, %fd174, %fd818, %fd813;
	ld.shared.f64 	%fd175, [%r45+24];
	ld.shared.f64 	%fd820, [%r18+264];
	fma.rn.f64 	%fd821, %fd175, %fd820, %fd815;
	ld.shared.f64 	%fd822, [_ZZ32massMatrixMultiplyConstantKernelILi9ELi11ELi1EEvidPKdS1_S1_S1_S1_S1_S1_PdE13s_QuadToQuadD+24];
	fma.rn.f64 	%fd823, %fd822, %fd146, %fd817;
	ld.shared.f64 	%fd176, [%r44+32];
	ld.shared.f64 	%fd824, [%r12+32];
	fma.rn.f64 	%fd825, %fd176, %fd824, %fd819;
	ld.shared.f64 	%fd177, [%r45+32];
	ld.shared.f64 	%fd826, [%r18+352];
	fma.rn.f64 	%fd827, %fd177, %fd826, %fd821;
	ld.shared.f64 	%fd828, [_ZZ32massMatrixMultiplyConstantKernelILi9ELi11ELi1EEvidPKdS1_S1_S1_S1_S1_S1_PdE13s_QuadToQuadD+32];
	fma.rn.f64 	%fd829, %fd828, %fd147, %fd823;
	ld.shared.f64 	%fd178, [%r44+40];
	ld.shared.f64 	%fd830, [%r12+40];
	fma.rn.f64 	%fd831, %fd178, %fd830, %fd825;
	ld.shared.f64 	%fd179, [%r45+40];
	ld.shared.f64 	%fd832, [%r18+440];
	fma.rn.f64 	%fd833, %fd179, %fd832, %fd827;
	ld.shared.f64 	%fd834, [_ZZ32massMatrixMultiplyConstantKernelILi9ELi11ELi1EEvidPKdS1_S1_S1_S1_S1_S1_PdE13s_QuadToQuadD+40];
	fma.rn.f64 	%fd835, %fd834, %fd148, %fd829;
	ld.shared.f64 	%fd180, [%r44+48];
	ld.shared.f64 	%fd836, [%r12+48];
	fma.rn.f64 	%fd837, %fd180, %fd836, %fd831;
	ld.shared.f64 	%fd181, [%r45+48];
	ld.shared.f64 	%fd838, [%r18+528];
	fma.rn.f64 	%fd839, %fd181, %fd838, %fd833;
	ld.shared.f64 	%fd840, [_ZZ32massMatrixMultiplyConstantKernelILi9ELi11ELi1EEvidPKdS1_S1_S1_S1_S1_S1_PdE13s_QuadToQuadD+48];
	fma.rn.f64 	%fd841, %fd840, %fd149, %fd835;
	ld.shared.f64 	%fd182, [%r44+56];
	ld.shared.f64 	%fd842, [%r12+56];
	fma.rn.f64 	%fd843, %fd182, %fd842, %fd837;
	ld.shared.f64 	%fd183, [%r45+56];
	ld.shared.f64 	%fd844, [%r18+616];
	fma.rn.f64 	%fd845, %fd183, %fd844, %fd839;
	ld.shared.f64 	%fd846, [_ZZ32massMatrixMultiplyConstantKernelILi9ELi11ELi1EEvidPKdS1_S1_S1_S1_S1_S1_PdE13s_QuadToQuadD+56];
	fma.rn.f64 	%fd847, %fd846, %fd150, %fd841;
	ld.shared.f64 	%fd184, [%r44+64];
	ld.shared.f64 	%fd848, [%r12+64];
	fma.rn.f64 	%fd849, %fd184, %fd848, %fd843;
	ld.shared.f64 	%fd185, [%r45+64];
	ld.shared.f64 	%fd850, [%r18+704];
	fma.rn.f64 	%fd851, %fd185, %fd850, %fd845;
	ld.shared.f64 	%fd852, [_ZZ32massMatrixMultiplyConstantKernelILi9ELi11ELi1EEvidPKdS1_S1_S1_S1_S1_S1_PdE13s_QuadToQuadD+64];
	fma.rn.f64 	%fd853, %fd852, %fd151, %fd847;
	ld.shared.f64 	%fd186, [%r44+72];
	ld.shared.f64 	%fd854, [%r12+72];
	fma.rn.f64 	%fd855, %fd186, %fd854, %fd849;
	ld.shared.f64 	%fd187, [%r45+72];
	ld.shared.f64 	%fd856, [%r18+792];
	fma.rn.f64 	%fd857, %fd187, %fd856, %fd851;
	ld.shared.f64 	%fd858, [_ZZ32massMatrixMultiplyConstantKernelILi9ELi11ELi1EEvidPKdS1_S1_S1_S1_S1_S1_PdE13s_QuadToQuadD+72];
	fma.rn.f64 	%fd859, %fd858, %fd152, %fd853;
	ld.shared.f64 	%fd188, [%r44+80];
	ld.shared.f64 	%fd860, [%r12+80];
	fma.rn.f64 	%fd861, %fd188, %fd860, %fd855;
	ld.shared.f64 	%fd189, [%r45+80];
	ld.shared.f64 	%fd862, [%r18+880];
	fma.rn.f64 	%fd863, %fd189, %fd862, %fd857;
	ld.shared.f64 	%fd864, [_ZZ32massMatrixMultiplyConstantKernelILi9ELi11ELi1EEvidPKdS1_S1_S1_S1_S1_S1_PdE13s_QuadToQuadD+80];
	fma.rn.f64 	%fd865, %fd864, %fd153, %fd859;
	bar.sync 	0;
	mul.f64 	%fd866, %fd2485, %fd863;
	fma.rn.f64 	%fd867, %fd2484, %fd861, %fd866;
	fma.rn.f64 	%fd868, %fd2486, %fd865, %fd867;
	st.shared.f64 	[%r15], %fd868;
	mul.f64 	%fd869, %fd2487, %fd863;
	fma.rn.f64 	%fd870, %fd2485, %fd861, %fd869;
	fma.rn.f64 	%fd871, %fd2488, %fd865, %fd870;
	st.shared.f64 	[%r16], %fd871;
	mul.f64 	%fd872, %fd2488, %fd863;
	fma.rn.f64 	%fd873, %fd2486, %fd861, %fd872;
	fma.rn.f64 	%fd874, %fd2489, %fd865, %fd873;
	mul.f64 	%fd875, %fd2432, %fd2490;
	bar.sync 	0;
	ld.shared.f64 	%fd190, [%r43];
	ld.shared.f64 	%fd876, [%r14];
	mul.f64 	%fd877, %fd190, %fd876;
	fma.rn.f64 	%fd878, %fd875, %fd143, %fd877;
	mad.lo.s32 	%r46, %r10, -80, %r45;
	ld.shared.f64 	%fd191, [%r46];
	ld.shared.f64 	%fd879, [%r17];
	fma.rn.f64 	%fd880, %fd191, %fd879, %fd878;
	fma.rn.f64 	%fd881, %fd874, %fd804, 0d0000000000000000;
	mad.lo.s32 	%r47, %r9, -80, %r44;
	ld.shared.f64 	%fd192, [%r47+88];
	ld.shared.f64 	%fd882, [%r14+8];
	fma.rn.f64 	%fd883, %fd192, %fd882, %fd880;
	ld.shared.f64 	%fd193, [%r46+88];
	ld.shared.f64 	%fd884, [%r17+88];
	fma.rn.f64 	%fd885, %fd193, %fd884, %fd883;
	fma.rn.f64 	%fd194, %fd874, %fd810, 0d0000000000000000;
	ld.shared.f64 	%fd195, [%r47+176];
	ld.shared.f64 	%fd886, [%r14+16];
	fma.rn.f64 	%fd887, %fd195, %fd886, %fd885;
	ld.shared.f64 	%fd196, [%r46+176];
	ld.shared.f64 	%fd888, [%r17+176];
	fma.rn.f64 	%fd889, %fd196, %fd888, %fd887;
	fma.rn.f64 	%fd197, %fd874, %fd816, 0d0000000000000000;
	ld.shared.f64 	%fd198, [%r47+264];
	ld.shared.f64 	%fd890, [%r14+24];
	fma.rn.f64 	%fd891, %fd198, %fd890, %fd889;
	ld.shared.f64 	%fd199, [%r46+264];
	ld.shared.f64 	%fd892, [%r17+264];
	fma.rn.f64 	%fd893, %fd199, %fd892, %fd891;
	fma.rn.f64 	%fd200, %fd874, %fd822, 0d0000000000000000;
	ld.shared.f64 	%fd201, [%r47+352];
	ld.shared.f64 	%fd894, [%r14+32];
	fma.rn.f64 	%fd895, %fd201, %fd894, %fd893;
	ld.shared.f64 	%fd202, [%r46+352];
	ld.shared.f64 	%fd896, [%r17+352];
	fma.rn.f64 	%fd897, %fd202, %fd896, %fd895;
	fma.rn.f64 	%fd203, %fd874, %fd828, 0d0000000000000000;
	ld.shared.f64 	%fd204, [%r47+440];
	ld.shared.f64 	%fd898, [%r14+40];
	fma.rn.f64 	%fd899, %fd204, %fd898, %fd897;
	ld.shared.f64 	%fd205, [%r46+440];
	ld.shared.f64 	%fd900, [%r17+440];
	fma.rn.f64 	%fd901, %fd205, %fd900, %fd899;
	fma.rn.f64 	%fd206, %fd874, %fd834, 0d0000000000000000;
	ld.shared.f64 	%fd207, [%r47+528];
	ld.shared.f64 	%fd902, [%r14+48];
	fma.rn.f64 	%fd903, %fd207, %fd902, %fd901;
	ld.shared.f64 	%fd208, [%r46+528];
	ld.shared.f64 	%fd904, [%r17+528];
	fma.rn.f64 	%fd905, %fd208, %fd904, %fd903;
	fma.rn.f64 	%fd209, %fd874, %fd840, 0d0000000000000000;
	ld.shared.f64 	%fd210, [%r47+616];
	ld.shared.f64 	%fd906, [%r14+56];
	fma.rn.f64 	%fd907, %fd210, %fd906, %fd905;
	ld.shared.f64 	%fd211, [%r46+616];
	ld.shared.f64 	%fd908, [%r17+616];
	fma.rn.f64 	%fd909, %fd211, %fd908, %fd907;
	fma.rn.f64 	%fd212, %fd874, %fd846, 0d0000000000000000;
	ld.shared.f64 	%fd213, [%r47+704];
	ld.shared.f64 	%fd910, [%r14+64];
	fma.rn.f64 	%fd911, %fd213, %fd910, %fd909;
	ld.shared.f64 	%fd214, [%r46+704];
	ld.shared.f64 	%fd912, [%r17+704];
	fma.rn.f64 	%fd913, %fd214, %fd912, %fd911;
	fma.rn.f64 	%fd215, %fd874, %fd852, 0d0000000000000000;
	ld.shared.f64 	%fd216, [%r47+792];
	ld.shared.f64 	%fd914, [%r14+72];
	fma.rn.f64 	%fd915, %fd216, %fd914, %fd913;
	ld.shared.f64 	%fd217, [%r46+792];
	ld.shared.f64 	%fd916, [%r17+792];
	fma.rn.f64 	%fd917, %fd217, %fd916, %fd915;
	fma.rn.f64 	%fd218, %fd874, %fd858, 0d0000000000000000;
	ld.shared.f64 	%fd219, [%r47+880];
	ld.shared.f64 	%fd918, [%r14+80];
	fma.rn.f64 	%fd919, %fd219, %fd918, %fd917;
	ld.shared.f64 	%fd220, [%r46+880];
	ld.shared.f64 	%fd920, [%r17+880];
	fma.rn.f64 	%fd921, %fd220, %fd920, %fd919;
	fma.rn.f64 	%fd221, %fd874, %fd864, 0d0000000000000000;
	add.f64 	%fd222, %fd921, %fd881;
	mov.f64 	%fd2491, 0d0000000000000000;
	mov.f64 	%fd2492, %fd2491;
	mov.f64 	%fd2493, %fd2491;
	mov.f64 	%fd2494, %fd2491;
	mov.f64 	%fd2495, %fd2491;
	mov.f64 	%fd2496, %fd2491;
	mov.f64 	%fd2497, %fd2491;
	@%p7 bra 	$L__BB38_11;
	ld.global.nc.f64 	%fd2491, [%rd1+968];
	ld.global.nc.f64 	%fd2492, [%rd1+11616];
	ld.global.nc.f64 	%fd2493, [%rd1+22264];
	ld.global.nc.f64 	%fd2494, [%rd1+32912];
	ld.global.nc.f64 	%fd2495, [%rd1+43560];
	ld.global.nc.f64 	%fd2496, [%rd1+54208];
	ld.global.nc.f64 	%fd2497, [%rd1+64856];
$L__BB38_11:
	ld.param.f64 	%fd2433, [_Z32massMatrixMultiplyConstantKernelILi9ELi11ELi1EEvidPKdS1_S1_S1_S1_S1_S1_Pd_param_1];
	ld.shared.f64 	%fd923, [%r12+968];
	fma.rn.f64 	%fd924, %fd168, %fd923, 0d0000000000000000;
	ld.shared.f64 	%fd925, [%r18+968];
	fma.rn.f64 	%fd926, %fd169, %fd925, 0d0000000000000000;
	ld.shared.f64 	%fd927, [_ZZ32massMatrixMultiplyConstantKernelILi9ELi11ELi1EEvidPKdS1_S1_S1_S1_S1_S1_PdE13s_QuadToQuadD+88];
	fma.rn.f64 	%fd928, %fd927, %fd143, 0d0000000000000000;
	ld.shared.f64 	%fd929, [%r12+976];
	fma.rn.f64 	%fd930, %fd170, %fd929, %fd924;
	ld.shared.f64 	%fd931, [%r18+1056];
	fma.rn.f64 	%fd932, %fd171, %fd931, %fd926;
	ld.shared.f64 	%fd933, [_ZZ32massMatrixMultiplyConstantKernelILi9ELi11ELi1EEvidPKdS1_S1_S1_S1_S1_S1_PdE13s_QuadToQuadD+96];
	fma.rn.f64 	%fd934, %fd933, %fd144, %fd928;
	ld.shared.f64 	%fd935, [%r12+984];
	fma.rn.f64 	%fd936, %fd172, %fd935, %fd930;
	ld.shared.f64 	%fd937, [%r18+1144];
	fma.rn.f64 	%fd938, %fd173, %fd937, %fd932;
	ld.shared.f64 	%fd939, [_ZZ32massMatrixMultiplyConstantKernelILi9ELi11ELi1EEvidPKdS1_S1_S1_S1_S1_S1_PdE13s_QuadToQuadD+104];
	fma.rn.f64 	%fd940, %fd939, %fd145, %fd934;
	ld.shared.f64 	%fd941, [%r12+992];
	fma.rn.f64 	%fd942, %fd174, %fd941, %fd936;
	ld.shared.f64 	%fd943, [%r18+1232];
	fma.rn.f64 	%fd944, %fd175, %fd943, %fd938;
	ld.shared.f64 	%fd945, [_ZZ32massMatrixMultiplyConstantKernelILi9ELi11ELi1EEvidPKdS1_S1_S1_S1_S1_S1_PdE13s_QuadToQuadD+112];
	fma.rn.f64 	%fd946, %fd945, %fd146, %fd940;
	ld.shared.f64 	%fd947, [%r12+1000];
	fma.rn.f64 	%fd948, %fd176, %fd947, %fd942;
	ld.shared.f64 	%fd949, [%r18+1320];
	fma.rn.f64 	%fd950, %fd177, %fd949, %fd944;
	ld.shared.f64 	%fd951, [_ZZ32massMatrixMultiplyConstantKernelILi9ELi11ELi1EEvidPKdS1_S1_S1_S1_S1_S1_PdE13s_QuadToQuadD+120];
	fma.rn.f64 	%fd952, %fd951, %fd147, %fd946;
	ld.shared.f64 	%fd953, [%r12+1008];
	fma.rn.f64 	%fd954, %fd178, %fd953, %fd948;
	ld.shared.f64 	%fd955, [%r18+1408];
	fma.rn.f64 	%fd956, %fd179, %fd955, %fd950;
	ld.shared.f64 	%fd957, [_ZZ32massMatrixMultiplyConstantKernelILi9ELi11ELi1EEvidPKdS1_S1_S1_S1_S1_S1_PdE13s_QuadToQuadD+128];
	fma.rn.f64 	%fd958, %fd957, %fd148, %fd952;
	ld.shared.f64 	%fd959, [%r12+1016];
	fma.rn.f64 	%fd960, %fd180, %fd959, %fd954;
	ld.shared.f64 	%fd961, [%r18+1496];
	fma.rn.f64 	%fd962, %fd181, %fd961, %fd956;
	ld.shared.f64 	%fd963, [_ZZ32massMatrixMultiplyConstantKernelILi9ELi11ELi1EEvidPKdS1_S1_S1_S1_S1_S1_PdE13s_QuadToQuadD+136];
	fma.rn.f64 	%fd964, %fd963, %fd149, %fd958;
	ld.shared.f64 	%fd965, [%r12+1024];
	fma.rn.f64 	%fd966, %fd182, %fd965, %fd960;
	ld.shared.f64 	%fd967, [%r18+1584];
	fma.rn.f64 	%fd968, %fd183, %fd967, %fd962;
	ld.shared.f64 	%fd969, [_ZZ32massMatrixMultiplyConstantKernelILi9ELi11ELi1EEvidPKdS1_S1_S1_S1_S1_S1_PdE13s_QuadToQuadD+144];
	fma.rn.f64 	%fd970, %fd969, %fd150, %fd964;
	ld.shared.f64 	%fd971, [%r12+1032];
	fma.rn.f64 	%fd972, %fd184, %fd971, %fd966;
	ld.shared.f64 	%fd973, [%r18+1672];
	fma.rn.f64 	%fd974, %fd185, %fd973, %fd968;
	ld.shared.f64 	%fd975, [_ZZ32massMatrixMultiplyConstantKernelILi9ELi11ELi1EEvidPKdS1_S1_S1_S1_S1_S1_PdE13s_QuadToQuadD+152];
	fma.rn.f64 	%fd976, %fd975, %fd151, %fd970;
	ld.shared.f64 	%fd977, [%r12+1040];
	fma.rn.f64 	%fd978, %fd186, %fd977, %fd972;
	ld.shared.f64 	%fd979, [%r18+1760];
	fma.rn.f64 	%fd980, %fd187, %fd979, %fd974;
	ld.shared.f64 	%fd981, [_ZZ32massMatrixMultiplyConstantKernelILi9ELi11ELi1EEvidPKdS1_S1_S1_S1_S1_S1_PdE13s_QuadToQuadD+160];
	fma.rn.f64 	%fd982, %fd981, %fd152, %fd976;
	ld.shared.f64 	%fd983, [%r12+1048];
	fma.rn.f64 	%fd984, %fd188, %fd983, %fd978;
	ld.shared.f64 	%fd985, [%r18+1848];
	fma.rn.f64 	%fd986, %fd189, %fd985, %fd980;
	ld.shared.f64 	%fd987, [_ZZ32massMatrixMultiplyConstantKernelILi9ELi11ELi1EEvidPKdS1_S1_S1_S1_S1_S1_PdE13s_QuadToQuadD+168];
	fma.rn.f64 	%fd988, %fd987, %fd153, %fd982;
	bar.sync 	0;
	mul.f64 	%fd989, %fd2492, %fd986;
	fma.rn.f64 	%fd990, %fd2491, %fd984, %fd989;
	fma.rn.f64 	%fd991, %fd2493, %fd988, %fd990;
	st.shared.f64 	[%r15], %fd991;
	mul.f64 	%fd992, %fd2494, %fd986;
	fma.rn.f64 	%fd993, %fd2492, %fd984, %fd992;
	fma.rn.f64 	%fd994, %fd2495, %fd988, %fd993;
	st.shared.f64 	[%r16], %fd994;
	mul.f64 	%fd995, %fd2495, %fd986;
	fma.rn.f64 	%fd996, %fd2493, %fd984, %fd995;
	fma.rn.f64 	%fd997, %fd2496, %fd988, %fd996;
	mul.f64 	%fd998, %fd2433, %fd2497;
	bar.sync 	0;
	ld.shared.f64 	%fd999, [%r14];
	mul.f64 	%fd1000, %fd190, %fd999;
	fma.rn.f64 	%fd1001, %fd998, %fd144, %fd1000;
	ld.shared.f64 	%fd1002, [%r17];
	fma.rn.f64 	%fd1003, %fd191, %fd1002, %fd1001;
	fma.rn.f64 	%fd237, %fd997, %fd927, %fd222;
	ld.shared.f64 	%fd1004, [%r14+8];
	fma.rn.f64 	%fd1005, %fd192, %fd1004, %fd1003;
	ld.shared.f64 	%fd1006, [%r17+88];
	fma.rn.f64 	%fd1007, %fd193, %fd1006, %fd1005;
	fma.rn.f64 	%fd1008, %fd997, %fd933, %fd194;
	ld.shared.f64 	%fd1009, [%r14+16];
	fma.rn.f64 	%fd1010, %fd195, %fd1009, %fd1007;
	ld.shared.f64 	%fd1011, [%r17+176];
	fma.rn.f64 	%fd1012, %fd196, %fd1011, %fd1010;
	fma.rn.f64 	%fd238, %fd997, %fd939, %fd197;
	ld.shared.f64 	%fd1013, [%r14+24];
	fma.rn.f64 	%fd1014, %fd198, %fd1013, %fd1012;
	ld.shared.f64 	%fd1015, [%r17+264];
	fma.rn.f64 	%fd1016, %fd199, %fd1015, %fd1014;
	fma.rn.f64 	%fd239, %fd997, %fd945, %fd200;
	ld.shared.f64 	%fd1017, [%r14+32];
	fma.rn.f64 	%fd1018, %fd201, %fd1017, %fd1016;
	ld.shared.f64 	%fd1019, [%r17+352];
	fma.rn.f64 	%fd1020, %fd202, %fd1019, %fd1018;
	fma.rn.f64 	%fd240, %fd997, %fd951, %fd203;
	ld.shared.f64 	%fd1021, [%r14+40];
	fma.rn.f64 	%fd1022, %fd204, %fd1021, %fd1020;
	ld.shared.f64 	%fd1023, [%r17+440];
	fma.rn.f64 	%fd1024, %fd205, %fd1023, %fd1022;
	fma.rn.f64 	%fd241, %fd997, %fd957, %fd206;
	ld.shared.f64 	%fd1025, [%r14+48];
	fma.rn.f64 	%fd1026, %fd207, %fd1025, %fd1024;
	ld.shared.f64 	%fd1027, [%r17+528];
	fma.rn.f64 	%fd1028, %fd208, %fd1027, %fd1026;
	fma.rn.f64 	%fd242, %fd997, %fd963, %fd209;
	ld.shared.f64 	%fd1029, [%r14+56];
	fma.rn.f64 	%fd1030, %fd210, %fd1029, %fd1028;
	ld.shared.f64 	%fd1031, [%r17+616];
	fma.rn.f64 	%fd1032, %fd211, %fd1031, %fd1030;
	fma.rn.f64 	%fd243, %fd997, %fd969, %fd212;
	ld.shared.f64 	%fd1033, [%r14+64];
	fma.rn.f64 	%fd1034, %fd213, %fd1033, %fd1032;
	ld.shared.f64 	%fd1035, [%r17+704];
	fma.rn.f64 	%fd1036, %fd214, %fd1035, %fd1034;
	fma.rn.f64 	%fd244, %fd997, %fd975, %fd215;
	ld.shared.f64 	%fd1037, [%r14+72];
	fma.rn.f64 	%fd1038, %fd216, %fd1037, %fd1036;
	ld.shared.f64 	%fd1039, [%r17+792];
	fma.rn.f64 	%fd1040, %fd217, %fd1039, %fd1038;
	fma.rn.f64 	%fd245, %fd997, %fd981, %fd218;
	ld.shared.f64 	%fd1041, [%r14+80];
	fma.rn.f64 	%fd1042, %fd219, %fd1041, %fd1040;
	ld.shared.f64 	%fd1043, [%r17+880];
	fma.rn.f64 	%fd1044, %fd220, %fd1043, %fd1042;
	fma.rn.f64 	%fd246, %fd997, %fd987, %fd221;
	add.f64 	%fd247, %fd1044, %fd1008;
	mov.f64 	%fd2498, 0d0000000000000000;
	mov.f64 	%fd2499, %fd2498;
	mov.f64 	%fd2500, %fd2498;
	mov.f64 	%fd2501, %fd2498;
	mov.f64 	%fd2502, %fd2498;
	mov.f64 	%fd2503, %fd2498;
	mov.f64 	%fd2504, %fd2498;
	@%p7 bra 	$L__BB38_13;
	ld.param.u64 	%rd45, [_Z32massMatrixMultiplyConstantKernelILi9ELi11ELi1EEvidPKdS1_S1_S1_S1_S1_S1_Pd_param_2];
	cvta.to.global.u64 	%rd14, %rd45;
	mad.lo.s32 	%r48, %r3, 9317, %r1;
	mul.wide.s32 	%rd15, %r48, 8;
	add.s64 	%rd16, %rd14, %rd15;
	ld.global.nc.f64 	%fd2498, [%rd16+1936];
	ld.global.nc.f64 	%fd2499, [%rd16+12584];
	ld.global.nc.f64 	%fd2500, [%rd16+23232];
	ld.global.nc.f64 	%fd2501, [%rd16+33880];
	ld.global.nc.f64 	%fd2502, [%rd16+44528];
	ld.global.nc.f64 	%fd2503, [%rd16+55176];
	ld.global.nc.f64 	%fd2504, [%rd16+65824];
$L__BB38_13:
	ld.param.f64 	%fd2434, [_Z32massMatrixMultiplyConstantKernelILi9ELi11ELi1EEvidPKdS1_S1_S1_S1_S1_S1_Pd_param_1];
	ld.shared.f64 	%fd1046, [%r12+1936];
	fma.rn.f64 	%fd1047, %fd168, %fd1046, 0d0000000000000000;
	ld.shared.f64 	%fd1048, [%r18+1936];
	fma.rn.f64 	%fd1049, %fd169, %fd1048, 0d0000000000000000;
	ld.shared.f64 	%fd1050, [_ZZ32massMatrixMultiplyConstantKernelILi9ELi11ELi1EEvidPKdS1_S1_S1_S1_S1_S1_PdE13s_QuadToQuadD+176];
	fma.rn.f64 	%fd1051, %fd1050, %fd143, 0d0000000000000000;
	ld.shared.f64 	%fd1052, [%r12+1944];
	fma.rn.f64 	%fd1053, %fd170, %fd1052, %fd1047;
	ld.shared.f64 	%fd1054, [%r18+2024];
	fma.rn.f64 	%fd1055, %fd171, %fd1054, %fd1049;
	ld.shared.f64 	%fd1056, [_ZZ32massMatrixMultiplyConstantKernelILi9ELi11ELi1EEvidPKdS1_S1_S1_S1_S1_S1_PdE13s_QuadToQuadD+184];
	fma.rn.f64 	%fd1057, %fd1056, %fd144, %fd1051;
	ld.shared.f64 	%fd1058, [%r12+1952];
	fma.rn.f64 	%fd1059, %fd172, %fd1058, %fd1053;
	ld.shared.f64 	%fd1060, [%r18+2112];
	fma.rn.f64 	%fd1061, %fd173, %fd1060, %fd1055;
	ld.shared.f64 	%fd1062, [_ZZ32massMatrixMultiplyConstantKernelILi9ELi11ELi1EEvidPKdS1_S1_S1_S1_S1_S1_PdE13s_QuadToQuadD+192];
	fma.rn.f64 	%fd1063, %fd1062, %fd145, %fd1057;
	ld.shared.f64 	%fd1064, [%r12+1960];
	fma.rn.f64 	%fd1065, %fd174, %fd1064, %fd1059;
	ld.shared.f64 	%fd1066, [%r18+2200];
	fma.rn.f64 	%fd1067, %fd175, %fd1066, %fd1061;
	ld.shared.f64 	%fd1068, [_ZZ32massMatrixMultiplyConstantKernelILi9ELi11ELi1EEvidPKdS1_S1_S1_S1_S1_S1_PdE13s_QuadToQuadD+200];
	fma.rn.f64 	%fd1069, %fd1068, %fd146, %fd1063;
	ld.shared.f64 	%fd1070, [%r12+1968];
	fma.rn.f64 	%fd1071, %fd176, %fd1070, %fd1065;
	ld.shared.f64 	%fd1072, [%r18+2288];
	fma.rn.f64 	%fd1073, %fd177, %fd1072, %fd1067;
	ld.shared.f64 	%fd1074, [_ZZ32massMatrixMultiplyConstantKernelILi9ELi11ELi1EEvidPKdS1_S1_S1_S1_S1_S1_PdE13s_QuadToQuadD+208];
	fma.rn.f64 	%fd1075, %fd1074, %fd147, %fd1069;
	ld.shared.f64 	%fd1076, [%r12+1976];
	fma.rn.f64 	%fd1077, %fd178, %fd1076, %fd1071;
	ld.shared.f64 	%fd1078, [%r18+2376];
	fma.rn.f64 	%fd1079, %fd179, %fd1078, %fd1073;
	ld.shared.f64 	%fd1080, [_ZZ32massMatrixMultiplyConstantKernelILi9ELi11ELi1EEvidPKdS1_S1_S1_S1_S1_S1_PdE13s_QuadToQuadD+216];
	fma.rn.f64 	%fd1081, %fd1080, %fd148, %fd1075;
	ld.shared.f64 	%fd1082, [%r12+1984];
	fma.rn.f64 	%fd1083, %fd180, %fd1082, %fd1077;
	ld.shared.f64 	%fd1084, [%r18+2464];
	fma.rn.f64 	%fd1085, %fd181, %fd1084, %fd1079;
	ld.shared.f64 	%fd1086, [_ZZ32massMatrixMultiplyConstantKernelILi9ELi11ELi1EEvidPKdS1_S1_S1_S1_S1_S1_PdE13s_QuadToQuadD+224];
	fma.rn.f64 	%fd1087, %fd1086, %fd149, %fd1081;
	ld.shared.f64 	%fd1088, [%r12+1992];
	fma.rn.f64 	%fd1089, %fd182, %fd1088, %fd1083;
	ld.shared.f64 	%fd1090, [%r18+2552];
	fma.rn.f64 	%fd1091, %fd183, %fd1090, %fd1085;
	ld.shared.f64 	%fd1092, [_ZZ32massMatrixMultiplyConstantKernelILi9ELi11ELi1EEvidPKdS1_S1_S1_S1_S1_S1_PdE13s_QuadToQuadD+232];
	fma.rn.f64 	%fd1093, %fd1092, %fd150, %fd1087;
	ld.shared.f64 	%fd1094, [%r12+2000];
	fma.rn.f64 	%fd1095, %fd184, %fd1094, %fd1089;
	ld.shared.f64 	%fd1096, [%r18+2640];
	fma.rn.f64 	%fd1097, %fd185, %fd1096, %fd1091;
	ld.shared.f64 	%fd1098, [_ZZ32massMatrixMultiplyConstantKernelILi9ELi11ELi1EEvidPKdS1_S1_S1_S1_S1_S1_PdE13s_QuadToQuadD+240];
	fma.rn.f64 	%fd1099, %fd1098, %fd151, %fd1093;
	ld.shared.f64 	%fd1100, [%r12+2008];
	fma.rn.f64 	%fd1101, %fd186, %fd1100, %fd1095;
	ld.shared.f64 	%fd1102, [%r18+2728];
	fma.rn.f64 	%fd1103, %fd187, %fd1102, %fd1097;
	ld.shared.f64 	%fd1104, [_ZZ32massMatrixMultiplyConstantKernelILi9ELi11ELi1EEvidPKdS1_S1_S1_S1_S1_S1_PdE13s_QuadToQuadD+248];
	fma.rn.f64 	%fd1105, %fd1104, %fd152, %fd1099;
	ld.shared.f64 	%fd1106, [%r12+2016];
	fma.rn.f64 	%fd1107, %fd188, %fd1106, %fd1101;
	ld.shared.f64 	%fd1108, [%r18+2816];
	fma.rn.f64 	%fd1109, %fd189, %fd1108, %fd1103;
	ld.shared.f64 	%fd1110, [_ZZ32massMatrixMultiplyConstantKernelILi9ELi11ELi1EEvidPKdS1_S1_S1_S1_S1_S1_PdE13s_QuadToQuadD+256];
	fma.rn.f64 	%fd1111, %fd1110, %fd153, %fd1105;
	bar.sync 	0;
	mul.f64 	%fd1112, %fd2499, %fd1109;
	fma.rn.f64 	%fd1113, %fd2498, %fd1107, %fd1112;
	fma.rn.f64 	%fd1114, %fd2500, %fd1111, %fd1113;
	st.shared.f64 	[%r15], %fd1114;
	mul.f64 	%fd1115, %fd2501, %fd1109;
	fma.rn.f64 	%fd1116, %fd2499, %fd1107, %fd1115;
	fma.rn.f64 	%fd1117, %fd2502, %fd1111, %fd1116;
	st.shared.f64 	[%r16], %fd1117;
	mul.f64 	%fd1118, %fd2502, %fd1109;
	fma.rn.f64 	%fd1119, %fd2500, %fd1107, %fd1118;
	fma.rn.f64 	%fd1120, %fd2503, %fd1111, %fd1119;
	mul.f64 	%fd1121, %fd2434, %fd2504;
	bar.sync 	0;
	ld.shared.f64 	%fd1122, [%r14];
	mul.f64 	%fd1123, %fd190, %fd1122;
	fma.rn.f64 	%fd1124, %fd1121, %fd145, %fd1123;
	ld.shared.f64 	%fd1125, [%r17];
	fma.rn.f64 	%fd1126, %fd191, %fd1125, %fd1124;
	fma.rn.f64 	%fd262, %fd1120, %fd1050, %fd237;
	ld.shared.f64 	%fd1127, [%r14+8];
	fma.rn.f64 	%fd1128, %fd192, %fd1127, %fd1126;
	ld.shared.f64 	%fd1129, [%r17+88];
	fma.rn.f64 	%fd1130, %fd193, %fd1129, %fd1128;
	fma.rn.f64 	%fd263, %fd1120, %fd1056, %fd247;
	ld.shared.f64 	%fd1131, [%r14+16];
	fma.rn.f64 	%fd1132, %fd195, %fd1131, %fd1130;
	ld.shared.f64 	%fd1133, [%r17+176];
	fma.rn.f64 	%fd1134, %fd196, %fd1133, %fd1132;
	fma.rn.f64 	%fd1135, %fd1120, %fd1062, %fd238;
	ld.shared.f64 	%fd1136, [%r14+24];
	fma.rn.f64 	%fd1137, %fd198, %fd1136, %fd1134;
	ld.shared.f64 	%fd1138, [%r17+264];
	fma.rn.f64 	%fd1139, %fd199, %fd1138, %fd1137;
	fma.rn.f64 	%fd264, %fd1120, %fd1068, %fd239;
	ld.shared.f64 	%fd1140, [%r14+32];
	fma.rn.f64 	%fd1141, %fd201, %fd1140, %fd1139;
	ld.shared.f64 	%fd1142, [%r17+352];
	fma.rn.f64 	%fd1143, %fd202, %fd1142, %fd1141;
	fma.rn.f64 	%fd265, %fd1120, %fd1074, %fd240;
	ld.shared.f64 	%fd1144, [%r14+40];
	fma.rn.f64 	%fd1145, %fd204, %fd1144, %fd1143;
	ld.shared.f64 	%fd1146, [%r17+440];
	fma.rn.f64 	%fd1147, %fd205, %fd1146, %fd1145;
	fma.rn.f64 	%fd266, %fd1120, %fd1080, %fd241;
	ld.shared.f64 	%fd1148, [%r14+48];
	fma.rn.f64 	%fd1149, %fd207, %fd1148, %fd1147;
	ld.shared.f64 	%fd1150, [%r17+528];
	fma.rn.f64 	%fd1151, %fd208, %fd1150, %fd1149;
	fma.rn.f64 	%fd267, %fd1120, %fd1086, %fd242;
	ld.shared.f64 	%fd1152, [%r14+56];
	fma.rn.f64 	%fd1153, %fd210, %fd1152, %fd1151;
	ld.shared.f64 	%fd1154, [%r17+616];
	fma.rn.f64 	%fd1155, %fd211, %fd1154, %fd1153;
	fma.rn.f64 	%fd268, %fd1120, %fd1092, %fd243;
	ld.shared.f64 	%fd1156, [%r14+64];
	fma.rn.f64 	%fd1157, %fd213, %fd1156, %fd1155;
	ld.shared.f64 	%fd1158, [%r17+704];
	fma.rn.f64 	%fd1159, %fd214, %fd1158, %fd1157;
	fma.rn.f64 	%fd269, %fd1120, %fd1098, %fd244;
	ld.shared.f64 	%fd1160, [%r14+72];
	fma.rn.f64 	%fd1161, %fd216, %fd1160, %fd1159;
	ld.shared.f64 	%fd1162, [%r17+792];
	fma.rn.f64 	%fd1163, %fd217, %fd1162, %fd1161;
	fma.rn.f64 	%fd270, %fd1120, %fd1104, %fd245;
	ld.shared.f64 	%fd1164, [%r14+80];
	fma.rn.f64 	%fd1165, %fd219, %fd1164, %fd1163;
	ld.shared.f64 	%fd1166, [%r17+880];
	fma.rn.f64 	%fd1167, %fd220, %fd1166, %fd1165;
	fma.rn.f64 	%fd271, %fd1120, %fd1110, %fd246;
	add.f64 	%fd272, %fd1167, %fd1135;
	mov.f64 	%fd2505, 0d0000000000000000;
	mov.f64 	%fd2506, %fd2505;
	mov.f64 	%fd2507, %fd2505;
	mov.f64 	%fd2508, %fd2505;
	mov.f64 	%fd2509, %fd2505;
	mov.f64 	%fd2510, %fd2505;
	mov.f64 	%fd2511, %fd2505;
	@%p7 bra 	$L__BB38_15;
	ld.param.u64 	%rd46, [_Z32massMatrixMultiplyConstantKernelILi9ELi11ELi1EEvidPKdS1_S1_S1_S1_S1_S1_Pd_param_2];
	cvta.to.global.u64 	%rd17, %rd46;
	mad.lo.s32 	%r49, %r3, 9317, %r1;
	mul.wide.s32 	%rd18, %r49, 8;
	add.s64 	%rd19, %rd17, %rd18;
	ld.global.nc.f64 	%fd2505, [%rd19+2904];
	ld.global.nc.f64 	%fd2506, [%rd19+13552];
	ld.global.nc.f64 	%fd2507, [%rd19+24200];
	ld.global.nc.f64 	%fd2508, [%rd19+34848];
	ld.global.nc.f64 	%fd2509, [%rd19+45496];
	ld.global.nc.f64 	%fd2510, [%rd19+56144];
	ld.global.nc.f64 	%fd2511, [%rd19+66792];
$L__BB38_15:
	ld.param.f64 	%fd2435, [_Z32massMatrixMultiplyConstantKernelILi9ELi11ELi1EEvidPKdS1_S1_S1_S1_S1_S1_Pd_param_1];
	ld.shared.f64 	%fd1169, [%r12+2904];
	fma.rn.f64 	%fd1170, %fd168, %fd1169, 0d0000000000000000;
	ld.shared.f64 	%fd1171, [%r18+2904];
	fma.rn.f64 	%fd1172, %fd169, %fd1171, 0d0000000000000000;
	ld.shared.f64 	%fd1173, [_ZZ32massMatrixMultiplyConstantKernelILi9ELi11ELi1EEvidPKdS1_S1_S1_S1_S1_S1_PdE13s_QuadToQuadD+264];
	fma.rn.f64 	%fd1174, %fd1173, %fd143, 0d0000000000000000;
	ld.shared.f64 	%fd1175, [%r12+2912];
	fma.rn.f64 	%fd1176, %fd170, %fd1175, %fd1170;
	ld.shared.f64 	%fd1177, [%r18+2992];
	fma.rn.f64 	%fd1178, %fd171, %fd1177, %fd1172;
	ld.shared.f64 	%fd1179, [_ZZ32massMatrixMultiplyConstantKernelILi9ELi11ELi1EEvidPKdS1_S1_S1_S1_S1_S1_PdE13s_QuadToQuadD+272];
	fma.rn.f64 	%fd1180, %fd1179, %fd144, %fd1174;
	ld.shared.f64 	%fd1181, [%r12+2920];
	fma.rn.f64 	%fd1182, %fd172, %fd1181, %fd1176;
	ld.shared.f64 	%fd1183, [%r18+3080];
	fma.rn.f64 	%fd1184, %fd173, %fd1183, %fd1178;
	ld.shared.f64 	%fd1185, [_ZZ32massMatrixMultiplyConstantKernelILi9ELi11ELi1EEvidPKdS1_S1_S1_S1_S1_S1_PdE13s_QuadToQuadD+280];
	fma.rn.f64 	%fd1186, %fd1185, %fd145, %fd1180;
	ld.shared.f64 	%fd1187, [%r12+2928];
	fma.rn.f64 	%fd1188, %fd174, %fd1187, %fd1182;
	ld.shared.f64 	%fd1189, [%r18+3168];
	fma.rn.f64 	%fd1190, %fd175, %fd1189, %fd1184;
	ld.shared.f64 	%fd1191, [_ZZ32massMatrixMultiplyConstantKernelILi9ELi11ELi1EEvidPKdS1_S1_S1_S1_S1_S1_PdE13s_QuadToQuadD+288];
	fma.rn.f64 	%fd1192, %fd1191, %fd146, %fd1186;
	ld.shared.f64 	%fd1193, [%r12+2936];
	fma.rn.f64 	%fd1194, %fd176, %fd1193, %fd1188;
	ld.shared.f64 	%fd1195, [%r18+3256];
	fma.rn.f64 	%fd1196, %fd177, %fd1195, %fd1190;
	ld.shared.f64 	%fd1197, [_ZZ32massMatrixMultiplyConstantKernelILi9ELi11ELi1EEvidPKdS1_S1_S1_S1_S1_S1_PdE13s_QuadToQuadD+296];
	fma.rn.f64 	%fd1198, %fd1197, %fd147, %fd1192;
	ld.shared.f64 	%fd1199, [%r12+2944];
	fma.rn.f64 	%fd1200, %fd178, %fd1199, %fd1194;
	ld.shared.f64 	%fd1201, [%r18+3344];
	fma.rn.f64 	%fd1202, %fd179, %fd1201, %fd1196;
	ld.shared.f64 	%fd1203, [_ZZ32massMatrixMultiplyConstantKernelILi9ELi11ELi1EEvidPKdS1_S1_S1_S1_S1_S1_PdE13s_QuadToQuadD+304];
	fma.rn.f64 	%fd1204, %fd1203, %fd148, %fd1198;
	ld.shared.f64 	%fd1205, [%r12+2952];
	fma.rn.f64 	%fd1206, %fd180, %fd1205, %fd1200;
	ld.shared.f64 	%fd1207, [%r18+3432];
	fma.rn.f64 	%fd1208, %fd181, %fd1207, %fd1202;
	ld.shared.f64 	%fd1209, [_ZZ32massMatrixMultiplyConstantKernelILi9ELi11ELi1EEvidPKdS1_S1_S1_S1_S1_S1_PdE13s_QuadToQuadD+312];
	fma.rn.f64 	%fd1210, %fd1209, %fd149, %fd1204;
	ld.shared.f64 	%fd1211, [%r12+2960];
	fma.rn.f64 	%fd1212, %fd182, %fd1211, %fd1206;
	ld.shared.f64 	%fd1213, [%r18+3520];
	fma.rn.f64 	%fd1214, %fd183, %fd1213, %fd1208;
	ld.shared.f64 	%fd1215, [_ZZ32massMatrixMultiplyConstantKernelILi9ELi11ELi1EEvidPKdS1_S1_S1_S1_S1_S1_PdE13s_QuadToQuadD+320];
	fma.rn.f64 	%fd1216, %fd1215, %fd150, %fd1210;
	ld.shared.f64 	%fd1217, [%r12+2968];
	fma.rn.f64 	%fd1218, %fd184, %fd1217, %fd1212;
	ld.shared.f64 	%fd1219, [%r18+3608];
	fma.rn.f64 	%fd1220, %fd185, %fd1219, %fd1214;
	ld.shared.f64 	%fd1221, [_ZZ32massMatrixMultiplyConstantKernelILi9ELi11ELi1EEvidPKdS1_S1_S1_S1_S1_S1_PdE13s_QuadToQuadD+328];
	fma.rn.f64 	%fd1222, %fd1221, %fd151, %fd1216;
	ld.shared.f64 	%fd1223, [%r12+2976];
	fma.rn.f64 	%fd1224, %fd186, %fd1223, %fd1218;
	ld.shared.f64 	%fd1225, [%r18+3696];
	fma.rn.f64 	%fd1226, %fd187, %fd1225, %fd1220;
	ld.shared.f64 	%fd1227, [_ZZ32massMatrixMultiplyConstantKernelILi9ELi11ELi1EEvidPKdS1_S1_S1_S1_S1_S1_PdE13s_QuadToQuadD+336];
	fma.rn.f64 	%fd1228, %fd1227, %fd152, %fd1222;
	ld.shared.f64 	%fd1229, [%r12+2984];
	fma.rn.f64 	%fd1230, %fd188, %fd1229, %fd1224;
	ld.shared.f64 	%fd1231, [%r18+3784];
	fma.rn.f64 	%fd1232, %fd189, %fd1231, %fd1226;
	ld.shared.f64 	%fd1233, [_ZZ32massMatrixMultiplyConstantKernelILi9ELi11ELi1EEvidPKdS1_S1_S1_S1_S1_S1_PdE13s_QuadToQuadD+344];
	fma.rn.f64 	%fd1234, %fd1233, %fd153, %fd1228;
	bar.sync 	0;
	mul.f64 	%fd1235, %fd2506, %fd1232;
	fma.rn.f64 	%fd1236, %fd2505, %fd1230, %fd1235;
	fma.rn.f64 	%fd1237, %fd2507, %fd1234, %fd1236;
	st.shared.f64 	[%r15], %fd1237;
	mul.f64 	%fd1238, %fd2508, %fd1232;
	fma.rn.f64 	%fd1239, %fd2506, %fd1230, %fd1238;
	fma.rn.f64 	%fd1240, %fd2509, %fd1234, %fd1239;
	st.shared.f64 	[%r16], %fd1240;
	mul.f64 	%fd1241, %fd2509, %fd1232;
	fma.rn.f64 	%fd1242, %fd2507, %fd1230, %fd1241;
	fma.rn.f64 	%fd1243, %fd2510, %fd1234, %fd1242;
	mul.f64 	%fd1244, %fd2435, %fd2511;
	bar.sync 	0;
	ld.shared.f64 	%fd1245, [%r14];
	mul.f64 	%fd1246, %fd190, %fd1245;
	fma.rn.f64 	%fd1247, %fd1244, %fd146, %fd1246;
	ld.shared.f64 	%fd1248, [%r17];
	fma.rn.f64 	%fd1249, %fd191, %fd1248, %fd1247;
	fma.rn.f64 	%fd287, %fd1243, %fd1173, %fd262;
	ld.shared.f64 	%fd1250, [%r14+8];
	fma.rn.f64 	%fd1251, %fd192, %fd1250, %fd1249;
	ld.shared.f64 	%fd1252, [%r17+88];
	fma.rn.f64 	%fd1253, %fd193, %fd1252, %fd1251;
	fma.rn.f64 	%fd288, %fd1243, %fd1179, %fd263;
	ld.shared.f64 	%fd1254, [%r14+16];
	fma.rn.f64 	%fd1255, %fd195, %fd1254, %fd1253;
	ld.shared.f64 	%fd1256, [%r17+176];
	fma.rn.f64 	%fd1257, %fd196, %fd1256, %fd1255;
	fma.rn.f64 	%fd289, %fd1243, %fd1185, %fd272;
	ld.shared.f64 	%fd1258, [%r14+24];
	fma.rn.f64 	%fd1259, %fd198, %fd1258, %fd1257;
	ld.shared.f64 	%fd1260, [%r17+264];
	fma.rn.f64 	%fd1261, %fd199, %fd1260, %fd1259;
	fma.rn.f64 	%fd1262, %fd1243, %fd1191, %fd264;
	ld.shared.f64 	%fd1263, [%r14+32];
	fma.rn.f64 	%fd1264, %fd201, %fd1263, %fd1261;
	ld.shared.f64 	%fd1265, [%r17+352];
	fma.rn.f64 	%fd1266, %fd202, %fd1265, %fd1264;
	fma.rn.f64 	%fd290, %fd1243, %fd1197, %fd265;
	ld.shared.f64 	%fd1267, [%r14+40];
	fma.rn.f64 	%fd1268, %fd204, %fd1267, %fd1266;
	ld.shared.f64 	%fd1269, [%r17+440];
	fma.rn.f64 	%fd1270, %fd205, %fd1269, %fd1268;
	fma.rn.f64 	%fd291, %fd1243, %fd1203, %fd266;
	ld.shared.f64 	%fd1271, [%r14+48];
	fma.rn.f64 	%fd1272, %fd207, %fd1271, %fd1270;
	ld.shared.f64 	%fd1273, [%r17+528];
	fma.rn.f64 	%fd1274, %fd208, %fd1273, %fd1272;
	fma.rn.f64 	%fd292, %fd1243, %fd1209, %fd267;
	ld.shared.f64 	%fd1275, [%r14+56];
	fma.rn.f64 	%fd1276, %fd210, %fd1275, %fd1274;
	ld.shared.f64 	%fd1277, [%r17+616];
	fma.rn.f64 	%fd1278, %fd211, %fd1277, %fd1276;
	fma.rn.f64 	%fd293, %fd1243, %fd1215, %fd268;
	ld.shared.f64 	%fd1279, [%r14+64];
	fma.rn.f64 	%fd1280, %fd213, %fd1279, %fd1278;
	ld.shared.f64 	%fd1281, [%r17+704];
	fma.rn.f64 	%fd1282, %fd214, %fd1281, %fd1280;
	fma.rn.f64 	%fd294, %fd1243, %fd1221, %fd269;
	ld.shared.f64 	%fd1283, [%r14+72];
	fma.rn.f64 	%fd1284, %fd216, %fd1283, %fd1282;
	ld.shared.f64 	%fd1285, [%r17+792];
	fma.rn.f64 	%fd1286, %fd217, %fd1285, %fd1284;
	fma.rn.f64 	%fd295, %fd1243, %fd1227, %fd270;
	ld.shared.f64 	%fd1287, [%r14+80];
	fma.rn.f64 	%fd1288, %fd219, %fd1287, %fd1286;
	ld.shared.f64 	%fd1289, [%r17+880];
	fma.rn.f64 	%fd1290, %fd220, %fd1289, %fd1288;
	fma.rn.f64 	%fd296, %fd1243, %fd1233, %fd271;
	add.f64 	%fd297, %fd1290, %fd1262;
	mov.f64 	%fd2512, 0d0000000000000000;
	mov.f64 	%fd2513, %fd2512;
	mov.f64 	%fd2514, %fd2512;
	mov.f64 	%fd2515, %fd2512;
	mov.f64 	%fd2516, %fd2512;
	mov.f64 	%fd2517, %fd2512;
	mov.f64 	%fd2518, %fd2512;
	@%p7 bra 	$L__BB38_17;
	ld.param.u64 	%rd47, [_Z32massMatrixMultiplyConstantKernelILi9ELi11ELi1EEvidPKdS1_S1_S1_S1_S1_S1_Pd_param_2];
	cvta.to.global.u64 	%rd20, %rd47;
	mad.lo.s32 	%r50, %r3, 9317, %r1;
	mul.wide.s32 	%rd21, %r50, 8;
	add.s64 	%rd22, %rd20, %rd21;
	ld.global.nc.f64 	%fd2512, [%rd22+3872];
	ld.global.nc.f64 	%fd2513, [%rd22+14520];
	ld.global.nc.f64 	%fd2514, [%rd22+25168];
	ld.global.nc.f64 	%fd2515, [%rd22+35816];
	ld.global.nc.f64 	%fd2516, [%rd22+46464];
	ld.global.nc.f64 	%fd2517, [%rd22+57112];
	ld.global.nc.f64 	%fd2518, [%rd22+67760];
$L__BB38_17:
	ld.param.f64 	%fd2436, [_Z32massMatrixMultiplyConstantKernelILi9ELi11ELi1EEvidPKdS1_S1_S1_S1_S1_S1_Pd_param_1];
	ld.shared.f64 	%fd1292, [%r12+3872];
	fma.rn.f64 	%fd1293, %fd168, %fd1292, 0d0000000000000000;
	ld.shared.f64 	%fd1294, [%r18+3872];
	fma.rn.f64 	%fd1295, %fd169, %fd1294, 0d0000000000000000;
	ld.shared.f64 	%fd1296, [_ZZ32massMatrixMultiplyConstantKernelILi9ELi11ELi1EEvidPKdS1_S1_S1_S1_S1_S1_PdE13s_QuadToQuadD+352];
	fma.rn.f64 	%fd1297, %fd1296, %fd143, 0d0000000000000000;
	ld.shared.f64 	%fd1298, [%r12+3880];
	fma.rn.f64 	%fd1299, %fd170, %fd1298, %fd1293;
	ld.shared.f64 	%fd1300, [%r18+3960];
	fma.rn.f64 	%fd1301, %fd171, %fd1300, %fd1295;
	ld.shared.f64 	%fd1302, [_ZZ32massMatrixMultiplyConstantKernelILi9ELi11ELi1EEvidPKdS1_S1_S1_S1_S1_S1_PdE13s_QuadToQuadD+360];
	fma.rn.f64 	%fd1303, %fd1302, %fd144, %fd1297;
	ld.shared.f64 	%fd1304, [%r12+3888];
	fma.rn.f64 	%fd1305, %fd172, %fd1304, %fd1299;
	ld.shared.f64 	%fd1306, [%r18+4048];
	fma.rn.f64 	%fd1307, %fd173, %fd1306, %fd1301;
	ld.shared.f64 	%fd1308, [_ZZ32massMatrixMultiplyConstantKernelILi9ELi11ELi1EEvidPKdS1_S1_S1_S1_S1_S1_PdE13s_QuadToQuadD+368];
	fma.rn.f64 	%fd1309, %fd1308, %fd145, %fd1303;
	ld.shared.f64 	%fd1310, [%r12+3896];
	fma.rn.f64 	%fd1311, %fd174, %fd1310, %fd1305;
	ld.shared.f64 	%fd1312, [%r18+4136];
	fma.rn.f64 	%fd1313, %fd175, %fd1312, %fd1307;
	ld.shared.f64 	%fd1314, [_ZZ32massMatrixMultiplyConstantKernelILi9ELi11ELi1EEvidPKdS1_S1_S1_S1_S1_S1_PdE13s_QuadToQuadD+376];
	fma.rn.f64 	%fd1315, %fd1314, %fd146, %fd1309;
	ld.shared.f64 	%fd1316, [%r12+3904];
	fma.rn.f64 	%fd1317, %fd176, %fd1316, %fd1311;
	ld.shared.f64 	%fd1318, [%r18+4224];
	fma.rn.f64 	%fd1319, %fd177, %fd1318, %fd1313;
	ld.shared.f64 	%fd1320, [_ZZ32massMatrixMultiplyConstantKernelILi9ELi11ELi1EEvidPKdS1_S1_S1_S1_S1_S1_PdE13s_QuadToQuadD+384];
	fma.rn.f64 	%fd1321, %fd1320, %fd147, %fd1315;
	ld.shared.f64 	%fd1322, [%r12+3912];
	fma.rn.f64 	%fd1323, %fd178, %fd1322, %fd1317;
	ld.shared.f64 	%fd1324, [%r18+4312];
	fma.rn.f64 	%fd1325, %fd179, %fd1324, %fd1319;
	ld.shared.f64 	%fd1326, [_ZZ32massMatrixMultiplyConstantKernelILi9ELi11ELi1EEvidPKdS1_S1_S1_S1_S1_S1_PdE13s_QuadToQuadD+392];
	fma.rn.f64 	%fd1327, %fd1326, %fd148, %fd1321;
	ld.shared.f64 	%fd1328, [%r12+3920];
	fma.rn.f64 	%fd1329, %fd180, %fd1328, %fd1323;
	ld.shared.f64 	%fd1330, [%r18+4400];
	fma.rn.f64 	%fd1331, %fd181, %fd1330, %fd1325;
	ld.shared.f64 	%fd1332, [_ZZ32massMatrixMultiplyConstantKernelILi9ELi11ELi1EEvidPKdS1_S1_S1_S1_S1_S1_PdE13s_QuadToQuadD+400];
	fma.rn.f64 	%fd1333, %fd1332, %fd149, %fd1327;
	ld.shared.f64 	%fd1334, [%r12+3928];
	fma.rn.f64 	%fd1335, %fd182, %fd1334, %fd1329;
	ld.shared.f64 	%fd1336, [%r18+4488];
	fma.rn.f64 	%fd1337, %fd183, %fd1336, %fd1331;
	ld.shared.f64 	%fd1338, [_ZZ32massMatrixMultiplyConstantKernelILi9ELi11ELi1EEvidPKdS1_S1_S1_S1_S1_S1_PdE13s_QuadToQuadD+408];
	fma.rn.f64 	%fd1339, %fd1338, %fd150, %fd1333;
	ld.shared.f64 	%fd1340, [%r12+3936];
	fma.rn.f64 	%fd1341, %fd184, %fd1340, %fd1335;
	ld.shared.f64 	%fd1342, [%r18+4576];
	fma.rn.f64 	%fd1343, %fd185, %fd1342, %fd1337;
	ld.shared.f64 	%fd1344, [_ZZ32massMatrixMultiplyConstantKernelILi9ELi11ELi1EEvidPKdS1_S1_S1_S1_S1_S1_PdE13s_QuadToQuadD+416];
	fma.rn.f64 	%fd1345, %fd1344, %fd151, %fd1339;
	ld.shared.f64 	%fd1346, [%r12+3944];
	fma.rn.f64 	%fd1347, %fd186, %fd1346, %fd1341;
	ld.shared.f64 	%fd1348, [%r18+4664];
	fma.rn.f64 	%fd1349, %fd187, %fd1348, %fd1343;
	ld.shared.f64 	%fd1350, [_ZZ32massMatrixMultiplyConstantKernelILi9ELi11ELi1EEvidPKdS1_S1_S1_S1_S1_S1_PdE13s_QuadToQuadD+424];
	fma.rn.f64 	%fd1351, %fd1350, %fd152, %fd1345;
	ld.shared.f64 	%fd1352, [%r12+3952];
	fma.rn.f64 	%fd1353, %fd188, %fd1352, %fd1347;
	ld.shared.f64 	%fd1354, [%r18+4752];
	fma.rn.f64 	%fd1355, %fd189, %fd1354, %fd1349;
	ld.shared.f64 	%fd1356, [_ZZ32massMatrixMultiplyConstantKernelILi9ELi11ELi1EEvidPKdS1_S1_S1_S1_S1_S1_PdE13s_QuadToQuadD+432];
	fma.rn.f64 	%fd1357, %fd1356, %fd153, %fd1351;
	bar.sync 	0;
	mul.f64 	%fd1358, %fd2513, %fd1355;
	fma.rn.f64 	%fd1359, %fd2512, %fd1353, %fd1358;
	fma.rn.f64 	%fd1360, %fd2514, %fd1357, %fd1359;
	st.shared.f64 	[%r15], %fd1360;
	mul.f64 	%fd1361, %fd2515, %fd1355;
	fma.rn.f64 	%fd1362, %fd2513, %fd1353, %fd1361;
	fma.rn.f64 	%fd1363, %fd2516, %fd1357, %fd1362;
	st.shared.f64 	[%r16], %fd1363;
	mul.f64 	%fd1364, %fd2516, %fd1355;
	fma.rn.f64 	%fd1365, %fd2514, %fd1353, %fd1364;
	fma.rn.f64 	%fd1366, %fd2517, %fd1357, %fd1365;
	mul.f64 	%fd1367, %fd2436, %fd2518;
	bar.sync 	0;
	ld.shared.f64 	%fd1368, [%r14];
	mul.f64 	%fd1369, %fd190, %fd1368;
	fma.rn.f64 	%fd1370, %fd1367, %fd147, %fd1369;
	ld.shared.f64 	%fd1371, [%r17];
	fma.rn.f64 	%fd1372, %fd191, %fd1371, %fd1370;
	fma.rn.f64 	%fd312, %fd1366, %fd1296, %fd287;
	ld.shared.f64 	%fd1373, [%r14+8];
	fma.rn.f64 	%fd1374, %fd192, %fd1373, %fd1372;
	ld.shared.f64 	%fd1375, [%r17+88];
	fma.rn.f64 	%fd1376, %fd193, %fd1375, %fd1374;
	fma.rn.f64 	%fd313, %fd1366, %fd1302, %fd288;
	ld.shared.f64 	%fd1377, [%r14+16];
	fma.rn.f64 	%fd1378, %fd195, %fd1377, %fd1376;
	ld.shared.f64 	%fd1379, [%r17+176];
	fma.rn.f64 	%fd1380, %fd196, %fd1379, %fd1378;
	fma.rn.f64 	%fd314, %fd1366, %fd1308, %fd289;
	ld.shared.f64 	%fd1381, [%r14+24];
	fma.rn.f64 	%fd1382, %fd198, %fd1381, %fd1380;
	ld.shared.f64 	%fd1383, [%r17+264];
	fma.rn.f64 	%fd1384, %fd199, %fd1383, %fd1382;
	fma.rn.f64 	%fd315, %fd1366, %fd1314, %fd297;
	ld.shared.f64 	%fd1385, [%r14+32];
	fma.rn.f64 	%fd1386, %fd201, %fd1385, %fd1384;
	ld.shared.f64 	%fd1387, [%r17+352];
	fma.rn.f64 	%fd1388, %fd202, %fd1387, %fd1386;
	fma.rn.f64 	%fd1389, %fd1366, %fd1320, %fd290;
	ld.shared.f64 	%fd1390, [%r14+40];
	fma.rn.f64 	%fd1391, %fd204, %fd1390, %fd1388;
	ld.shared.f64 	%fd1392, [%r17+440];
	fma.rn.f64 	%fd1393, %fd205, %fd1392, %fd1391;
	fma.rn.f64 	%fd316, %fd1366, %fd1326, %fd291;
	ld.shared.f64 	%fd1394, [%r14+48];
	fma.rn.f64 	%fd1395, %fd207, %fd1394, %fd1393;
	ld.shared.f64 	%fd1396, [%r17+528];
	fma.rn.f64 	%fd1397, %fd208, %fd1396, %fd1395;
	fma.rn.f64 	%fd317, %fd1366, %fd1332, %fd292;
	ld.shared.f64 	%fd1398, [%r14+56];
	fma.rn.f64 	%fd1399, %fd210, %fd1398, %fd1397;
	ld.shared.f64 	%fd1400, [%r17+616];
	fma.rn.f64 	%fd1401, %fd211, %fd1400, %fd1399;
	fma.rn.f64 	%fd318, %fd1366, %fd1338, %fd293;
	ld.shared.f64 	%fd1402, [%r14+64];
	fma.rn.f64 	%fd1403, %fd213, %fd1402, %fd1401;
	ld.shared.f64 	%fd1404, [%r17+704];
	fma.rn.f64 	%fd1405, %fd214, %fd1404, %fd1403;
	fma.rn.f64 	%fd319, %fd1366, %fd1344, %fd294;
	ld.shared.f64 	%fd1406, [%r14+72];
	fma.rn.f64 	%fd1407, %fd216, %fd1406, %fd1405;
	ld.shared.f64 	%fd1408, [%r17+792];
	fma.rn.f64 	%fd1409, %fd217, %fd1408, %fd1407;
	fma.rn.f64 	%fd320, %fd1366, %fd1350, %fd295;
	ld.shared.f64 	%fd1410, [%r14+80];
	fma.rn.f64 	%fd1411, %fd219, %fd1410, %fd1409;
	ld.shared.f64 	%fd1412, [%r17+880];
	fma.rn.f64 	%fd1413, %fd220, %fd1412, %fd1411;
	fma.rn.f64 	%fd321, %fd1366, %fd1356, %fd296;
	add.f64 	%fd322, %fd1413, %fd1389;
	mov.f64 	%fd2519, 0d0000000000000000;
	mov.f64 	%fd2520, %fd2519;
	mov.f64 	%fd2521, %fd2519;
	mov.f64 	%fd2522, %fd2519;
	mov.f64 	%fd2523, %fd2519;
	mov.f64 	%fd2524, %fd2519;
	mov.f64 	%fd2525, %fd2519;
	@%p7 bra 	$L__BB38_19;
	ld.param.u64 	%rd48, [_Z32massMatrixMultiplyConstantKernelILi9ELi11ELi1EEvidPKdS1_S1_S1_S1_S1_S1_Pd_param_2];
	cvta.to.global.u64 	%rd23, %rd48;
	mad.lo.s32 	%r51, %r3, 9317, %r1;
	mul.wide.s32 	%rd24, %r51, 8;
	add.s64 	%rd25, %rd23, %rd24;
	ld.global.nc.f64 	%fd2519, [%rd25+4840];
	ld.global.nc.f64 	%fd2520, [%rd25+15488];
	ld.global.nc.f64 	%fd2521, [%rd25+26136];
	ld.global.nc.f64 	%fd2522, [%rd25+36784];
	ld.global.nc.f64 	%fd2523, [%rd25+47432];
	ld.global.nc.f64 	%fd2524, [%rd25+58080];
	ld.global.nc.f64 	%fd2525, [%rd25+68728];
$L__BB38_19:
	ld.param.f64 	%fd2437, [_Z32massMatrixMultiplyConstantKernelILi9ELi11ELi1EEvidPKdS1_S1_S1_S1_S1_S1_Pd_param_1];
	ld.shared.f64 	%fd1415, [%r12+4840];
	fma.rn.f64 	%fd1416, %fd168, %fd1415, 0d0000000000000000;
	ld.shared.f64 	%fd1417, [%r18+4840];
	fma.rn.f64 	%fd1418, %fd169, %fd1417, 0d0000000000000000;
	ld.shared.f64 	%fd1419, [_ZZ32massMatrixMultiplyConstantKernelILi9ELi11ELi1EEvidPKdS1_S1_S1_S1_S1_S1_PdE13s_QuadToQuadD+440];
	fma.rn.f64 	%fd1420, %fd1419, %fd143, 0d0000000000000000;
	ld.shared.f64 	%fd1421, [%r12+4848];
	fma.rn.f64 	%fd1422, %fd170, %fd1421, %fd1416;
	ld.shared.f64 	%fd1423, [%r18+4928];
	fma.rn.f64 	%fd1424, %fd171, %fd1423, %fd1418;
	ld.shared.f64 	%fd1425, [_ZZ32massMatrixMultiplyConstantKernelILi9ELi11ELi1EEvidPKdS1_S1_S1_S1_S1_S1_PdE13s_QuadToQuadD+448];
	fma.rn.f64 	%fd1426, %fd1425, %fd144, %fd1420;
	ld.shared.f64 	%fd1427, [%r12+4856];
	fma.rn.f64 	%fd1428, %fd172, %fd1427, %fd1422;
	ld.shared.f64 	%fd1429, [%r18+5016];
	fma.rn.f64 	%fd1430, %fd173, %fd1429, %fd1424;
	ld.shared.f64 	%fd1431, [_ZZ32massMatrixMultiplyConstantKernelILi9ELi11ELi1EEvidPKdS1_S1_S1_S1_S1_S1_PdE13s_QuadToQuadD+456];
	fma.rn.f64 	%fd1432, %fd1431, %fd145, %fd1426;
	ld.shared.f64 	%fd1433, [%r12+4864];
	fma.rn.f64 	%fd1434, %fd174, %fd1433, %fd1428;
	ld.shared.f64 	%fd1435, [%r18+5104];
	fma.rn.f64 	%fd1436, %fd175, %fd1435, %fd1430;
	ld.shared.f64 	%fd1437, [_ZZ32massMatrixMultiplyConstantKernelILi9ELi11ELi1EEvidPKdS1_S1_S1_S1_S1_S1_PdE13s_QuadToQuadD+464];
	fma.rn.f64 	%fd1438, %fd1437, %fd146, %fd1432;
	ld.shared.f64 	%fd1439, [%r12+4872];
	fma.rn.f64 	%fd1440, %fd176, %fd1439, %fd1434;
	ld.shared.f64 	%fd1441, [%r18+5192];
	fma.rn.f64 	%fd1442, %fd177, %fd1441, %fd1436;
	ld.shared.f64 	%fd1443, [_ZZ32massMatrixMultiplyConstantKernelILi9ELi11ELi1EEvidPKdS1_S1_S1_S1_S1_S1_PdE13s_QuadToQuadD+472];
	fma.rn.f64 	%fd1444, %fd1443, %fd147, %fd1438;
	ld.shared.f64 	%fd1445, [%r12+4880];
	fma.rn.f64 	%fd1446, %fd178, %fd1445, %fd1440;
	ld.shared.f64 	%fd1447, [%r18+5280];
	fma.rn.f64 	%fd1448, %fd179, %fd1447, %fd1442;
	ld.shared.f64 	%fd1449, [_ZZ32massMatrixMultiplyConstantKernelILi9ELi11ELi1EEvidPKdS1_S1_S1_S1_S1_S1_PdE13s_QuadToQuadD+480];
	fma.rn.f64 	%fd1450, %fd1449, %fd148, %fd1444;
	ld.shared.f64 	%fd1451, [%r12+4888];
	fma.rn.f64 	%fd1452, %fd180, %fd1451, %fd1446;
	ld.shared.f64 	%fd1453, [%r18+5368];
	fma.rn.f64 	%fd1454, %fd181, %fd1453, %fd1448;
	ld.shared.f64 	%fd1455, [_ZZ32massMatrixMultiplyConstantKernelILi9ELi11ELi1EEvidPKdS1_S1_S1_S1_S1_S1_PdE13s_QuadToQuadD+488];
	fma.rn.f64 	%fd1456, %fd1455, %fd149, %fd1450;
	ld.shared.f64 	%fd1457, [%r12+4896];
	fma.rn.f64 	%fd1458, %fd182, %fd1457, %fd1452;
	ld.shared.f64 	%fd1459, [%r18+5456];
	fma.rn.f64 	%fd1460, %fd183, %fd1459, %fd1454;
	ld.shared.f64 	%fd1461, [_ZZ32massMatrixMultiplyConstantKernelILi9ELi11ELi1EEvidPKdS1_S1_S1_S1_S1_S1_PdE13s_QuadToQuadD+496];
	fma.rn.f64 	%fd1462, %fd1461, %fd150, %fd1456;
	ld.shared.f64 	%fd1463, [%r12+4904];
	fma.rn.f64 	%fd1464, %fd184, %fd1463, %fd1458;
	ld.shared.f64 	%fd1465, [%r18+5544];
	fma.rn.f64 	%fd1466, %fd185, %fd1465, %fd1460;
	ld.shared.f64 	%fd1467, [_ZZ32massMatrixMultiplyConstantKernelILi9ELi11ELi1EEvidPKdS1_S1_S1_S1_S1_S1_PdE13s_QuadToQuadD+504];
	fma.rn.f64 	%fd1468, %fd1467, %fd151, %fd1462;
	ld.shared.f64 	%fd1469, [%r12+4912];
	fma.rn.f64 	%fd1470, %fd186, %fd1469, %fd1464;
	ld.shared.f64 	%fd1471, [%r18+5632];
	fma.rn.f64 	%fd1472, %fd187, %fd1471, %fd1466;
	ld.shared.f64 	%fd1473, [_ZZ32massMatrixMultiplyConstantKernelILi9ELi11ELi1EEvidPKdS1_S1_S1_S1_S1_S1_PdE13s_QuadToQuadD+512];
	fma.rn.f64 	%fd1474, %fd1473, %fd152, %fd1468;
	ld.shared.f64 	%fd1475, [%r12+4920];
	fma.rn.f64 	%fd1476, %fd188, %fd1475, %fd1470;
	ld.shared.f64 	%fd1477, [%r18+5720];
	fma.rn.f64 	%fd1478, %fd189, %fd1477, %fd1472;
	ld.shared.f64 	%fd1479, [_ZZ32massMatrixMultiplyConstantKernelILi9ELi11ELi1EEvidPKdS1_S1_S1_S1_S1_S1_PdE13s_QuadToQuadD+520];
	fma.rn.f64 	%fd1480, %fd1479, %fd153, %fd1474;
	bar.sync 	0;
	mul.f64 	%fd1481, %fd2520, %fd1478;
	fma.rn.f64 	%fd1482, %fd2519, %fd1476, %fd1481;
	fma.rn.f64 	%fd1483, %fd2521, %fd1480, %fd1482;
	st.shared.f64 	[%r15], %fd1483;
	mul.f64 	%fd1484, %fd2522, %fd1478;
	fma.rn.f64 	%fd1485, %fd2520, %fd1476, %fd1484;
	fma.rn.f64 	%fd1486, %fd2523, %fd1480, %fd1485;
	st.shared.f64 	[%r16], %fd1486;
	mul.f64 	%fd1487, %fd2523, %fd1478;
	fma.rn.f64 	%fd1488, %fd2521, %fd1476, %fd1487;
	fma.rn.f64 	%fd1489, %fd2524, %fd1480, %fd1488;
	mul.f64 	%fd1490, %fd2437, %fd2525;
	bar.sync 	0;
	ld.shared.f64 	%fd1491, [%r14];
	mul.f64 	%fd1492, %fd190, %fd1491;
	fma.rn.f64 	%fd1493, %fd1490, %fd148, %fd1492;
	ld.shared.f64 	%fd1494, [%r17];
	fma.rn.f64 	%fd1495, %fd191, %fd1494, %fd1493;
	fma.rn.f64 	%fd337, %fd1489, %fd1419, %fd312;
	ld.shared.f64 	%fd1496, [%r14+8];
	fma.rn.f64 	%fd1497, %fd192, %fd1496, %fd1495;
	ld.shared.f64 	%fd1498, [%r17+88];
	fma.rn.f64 	%fd1499, %fd193, %fd1498, %fd1497;
	fma.rn.f64 	%fd338, %fd1489, %fd1425, %fd313;
	ld.shared.f64 	%fd1500, [%r14+16];
	fma.rn.f64 	%fd1501, %fd195, %fd1500, %fd1499;
	ld.shared.f64 	%fd1502, [%r17+176];
	fma.rn.f64 	%fd1503, %fd196, %fd1502, %fd1501;
	fma.rn.f64 	%fd339, %fd1489, %fd1431, %fd314;
	ld.shared.f64 	%fd1504, [%r14+24];
	fma.rn.f64 	%fd1505, %fd198, %fd1504, %fd1503;
	ld.shared.f64 	%fd1506, [%r17+264];
	fma.rn.f64 	%fd1507, %fd199, %fd1506, %fd1505;
	fma.rn.f64 	%fd340, %fd1489, %fd1437, %fd315;
	ld.shared.f64 	%fd1508, [%r14+32];
	fma.rn.f64 	%fd1509, %fd201, %fd1508, %fd1507;
	ld.shared.f64 	%fd1510, [%r17+352];
	fma.rn.f64 	%fd1511, %fd202, %fd1510, %fd1509;
	fma.rn.f64 	%fd341, %fd1489, %fd1443, %fd322;
	ld.shared.f64 	%fd1512, [%r14+40];
	fma.rn.f64 	%fd1513, %fd204, %fd1512, %fd1511;
	ld.shared.f64 	%fd1514, [%r17+440];
	fma.rn.f64 	%fd1515, %fd205, %fd1514, %fd1513;
	fma.rn.f64 	%fd1516, %fd1489, %fd1449, %fd316;
	ld.shared.f64 	%fd1517, [%r14+48];
	fma.rn.f64 	%fd1518, %fd207, %fd1517, %fd1515;
	ld.shared.f64 	%fd1519, [%r17+528];
	fma.rn.f64 	%fd1520, %fd208, %fd1519, %fd1518;
	fma.rn.f64 	%fd342, %fd1489, %fd1455, %fd317;
	ld.shared.f64 	%fd1521, [%r14+56];
	fma.rn.f64 	%fd1522, %fd210, %fd1521, %fd1520;
	ld.shared.f64 	%fd1523, [%r17+616];
	fma.rn.f64 	%fd1524, %fd211, %fd1523, %fd1522;
	fma.rn.f64 	%fd343, %fd1489, %fd1461, %fd318;
	ld.shared.f64 	%fd1525, [%r14+64];
	fma.rn.f64 	%fd1526, %fd213, %fd1525, %fd1524;
	ld.shared.f64 	%fd1527, [%r17+704];
	fma.rn.f64 	%fd1528, %fd214, %fd1527, %fd1526;
	fma.rn.f64 	%fd344, %fd1489, %fd1467, %fd319;
	ld.shared.f64 	%fd1529, [%r14+72];
	fma.rn.f64 	%fd1530, %fd216, %fd1529, %fd1528;
	ld.shared.f64 	%fd1531, [%r17+792];
	fma.rn.f64 	%fd1532, %fd217, %fd1531, %fd1530;
	fma.rn.f64 	%fd345, %fd1489, %fd1473, %fd320;
	ld.shared.f64 	%fd1533, [%r14+80];
	fma.rn.f64 	%fd1534, %fd219, %fd1533, %fd1532;
	ld.shared.f64 	%fd1535, [%r17+880];
	fma.rn.f64 	%fd1536, %fd220, %fd1535, %fd1534;
	fma.rn.f64 	%fd346, %fd1489, %fd1479, %fd321;
	add.f64 	%fd347, %fd1536, %fd1516;
	mov.f64 	%fd2526, 0d0000000000000000;
	mov.f64 	%fd2527, %fd2526;
	mov.f64 	%fd2528, %fd2526;
	mov.f64 	%fd2529, %fd2526;
	mov.f64 	%fd2530, %fd2526;
	mov.f64 	%fd2531, %fd2526;
	mov.f64 	%fd2532, %fd2526;
	@%p7 bra 	$L__BB38_21;
	ld.param.u64 	%rd49, [_Z32massMatrixMultiplyConstantKernelILi9ELi11ELi1EEvidPKdS1_S1_S1_S1_S1_S1_Pd_param_2];
	cvta.to.global.u64 	%rd26, %rd49;
	mad.lo.s32 	%r52, %r3, 9317, %r1;
	mul.wide.s32 	%rd27, %r52, 8;
	add.s64 	%rd28, %rd26, %rd27;
	ld.global.nc.f64 	%fd2526, [%rd28+5808];
	ld.global.nc.f64 	%fd2527, [%rd28+16456];
	ld.global.nc.f64 	%fd2528, [%rd28+27104];
	ld.global.nc.f64 	%fd2529, [%rd28+37752];
	ld.global.nc.f64 	%fd2530, [%rd28+48400];
	ld.global.nc.f64 	%fd2531, [%rd28+59048];
	ld.global.nc.f64 	%fd2532, [%rd28+69696];
$L__BB38_21:
	ld.param.f64 	%fd2438, [_Z32massMatrixMultiplyConstantKernelILi9ELi11ELi1EEvidPKdS1_S1_S1_S1_S1_S1_Pd_param_1];
	ld.shared.f64 	%fd1538, [%r12+5808];
	fma.rn.f64 	%fd1539, %fd168, %fd1538, 0d0000000000000000;
	ld.shared.f64 	%fd1540, [%r18+5808];
	fma.rn.f64 	%fd1541, %fd169, %fd1540, 0d0000000000000000;
	ld.shared.f64 	%fd1542, [_ZZ32massMatrixMultiplyConstantKernelILi9ELi11ELi1EEvidPKdS1_S1_S1_S1_S1_S1_PdE13s_QuadToQuadD+528];
	fma.rn.f64 	%fd1543, %fd1542, %fd143, 0d0000000000000000;
	ld.shared.f64 	%fd1544, [%r12+5816];
	fma.rn.f64 	%fd1545, %fd170, %fd1544, %fd1539;
	ld.shared.f64 	%fd1546, [%r18+5896];
	fma.rn.f64 	%fd1547, %fd171, %fd1546, %fd1541;
	ld.shared.f64 	%fd1548, [_ZZ32massMatrixMultiplyConstantKernelILi9ELi11ELi1EEvidPKdS1_S1_S1_S1_S1_S1_PdE13s_QuadToQuadD+536];
	fma.rn.f64 	%fd1549, %fd1548, %fd144, %fd1543;
	ld.shared.f64 	%fd1550, [%r12+5824];
	fma.rn.f64 	%fd1551, %fd172, %fd1550, %fd1545;
	ld.shared.f64 	%fd1552, [%r18+5984];
	fma.rn.f64 	%fd1553, %fd173, %fd1552, %fd1547;
	ld.shared.f64 	%fd1554, [_ZZ32massMatrixMultiplyConstantKernelILi9ELi11ELi1EEvidPKdS1_S1_S1_S1_S1_S1_PdE13s_QuadToQuadD+544];
	fma.rn.f64 	%fd1555, %fd1554, %fd145, %fd1549;
	ld.shared.f64 	%fd1556, [%r12+5832];
	fma.rn.f64 	%fd1557, %fd174, %fd1556, %fd1551;
	ld.shared.f64 	%fd1558, [%r18+6072];
	fma.rn.f64 	%fd1559, %fd175, %fd1558, %fd1553;
	ld.shared.f64 	%fd1560, [_ZZ32massMatrixMultiplyConstantKernelILi9ELi11ELi1EEvidPKdS1_S1_S1_S1_S1_S1_PdE13s_QuadToQuadD+552];
	fma.rn.f64 	%fd1561, %fd1560, %fd146, %fd1555;
	ld.shared.f64 	%fd1562, [%r12+5840];
	fma.rn.f64 	%fd1563, %fd176, %fd1562, %fd1557;
	ld.shared.f64 	%fd1564, [%r18+6160];
	fma.rn.f64 	%fd1565, %fd177, %fd1564, %fd1559;
	ld.shared.f64 	%fd1566, [_ZZ32massMatrixMultiplyConstantKernelILi9ELi11ELi1EEvidPKdS1_S1_S1_S1_S1_S1_PdE13s_QuadToQuadD+560];
	fma.rn.f64 	%fd1567, %fd1566, %fd147, %fd1561;
	ld.shared.f64 	%fd1568, [%r12+5848];
	fma.rn.f64 	%fd1569, %fd178, %fd1568, %fd1563;
	ld.shared.f64 	%fd1570, [%r18+6248];
	fma.rn.f64 	%fd1571, %fd179, %fd1570, %fd1565;
	ld.shared.f64 	%fd1572, [_ZZ32massMatrixMultiplyConstantKernelILi9ELi11ELi1EEvidPKdS1_S1_S1_S1_S1_S1_PdE13s_QuadToQuadD+568];
	fma.rn.f64 	%fd1573, %fd1572, %fd148, %fd1567;
	ld.shared.f64 	%fd1574, [%r12+5856];
	fma.rn.f64 	%fd1575, %fd180, %fd1574, %fd1569;
	ld.shared.f64 	%fd1576, [%r18+6336];
	fma.rn.f64 	%fd1577, %fd181, %fd1576, %fd1571;
	ld.shared.f64 	%fd1578, [_ZZ32massMatrixMultiplyConstantKernelILi9ELi11ELi1EEvidPKdS1_S1_S1_S1_S1_S1_PdE13s_QuadToQuadD+576];
	fma.rn.f64 	%fd1579, %fd1578, %fd149, %fd1573;
	ld.shared.f64 	%fd1580, [%r12+5864];
	fma.rn.f64 	%fd1581, %fd182, %fd1580, %fd1575;
	ld.shared.f64 	%fd1582, [%r18+6424];
	fma.rn.f64 	%fd1583, %fd183, %fd1582, %fd1577;
	ld.shared.f64 	%fd1584, [_ZZ32massMatrixMultiplyConstantKernelILi9ELi11ELi1EEvidPKdS1_S1_S1_S1_S1_S1_PdE13s_QuadToQuadD+584];
	fma.rn.f64 	%fd1585, %fd1584, %fd150, %fd1579;
	ld.shared.f64 	%fd1586, [%r12+5872];
	fma.rn.f64 	%fd1587, %fd184, %fd1586, %fd1581;
	ld.shared.f64 	%fd1588, [%r18+6512];
	fma.rn.f64 	%fd1589, %fd185, %fd1588, %fd1583;
	ld.shared.f64 	%fd1590, [_ZZ32massMatrixMultiplyConstantKernelILi9ELi11ELi1EEvidPKdS1_S1_S1_S1_S1_S1_PdE13s_QuadToQuadD+592];
	fma.rn.f64 	%fd1591, %fd1590, %fd151, %fd1585;
	ld.shared.f64 	%fd1592, [%r12+5880];
	fma.rn.f64 	%fd1593, %fd186, %fd1592, %fd1587;
	ld.shared.f64 	%fd1594, [%r18+6600];
	fma.rn.f64 	%fd1595, %fd187, %fd1594, %fd1589;
	ld.shared.f64 	%fd1596, [_ZZ32massMatrixMultiplyConstantKernelILi9ELi11ELi1EEvidPKdS1_S1_S1_S1_S1_S1_PdE13s_QuadToQuadD+600];
	fma.rn.f64 	%fd1597, %fd1596, %fd152, %fd1591;
	ld.shared.f64 	%fd1598, [%r12+5888];
	fma.rn.f64 	%fd1599, %fd188, %fd1598, %fd1593;
	ld.shared.f64 	%fd1600, [%r18+6688];
	fma.rn.f64 	%fd1601, %fd189, %fd1600, %fd1595;
	ld.shared.f64 	%fd1602, [_ZZ32massMatrixMultiplyConstantKernelILi9ELi11ELi1EEvidPKdS1_S1_S1_S1_S1_S1_PdE13s_QuadToQuadD+608];
	fma.rn.f64 	%fd1603, %fd1602, %fd153, %fd1597;
	bar.sync 	0;
	mul.f64 	%fd1604, %fd2527, %fd1601;
	fma.rn.f64 	%fd1605, %fd2526, %fd1599, %fd1604;
	fma.rn.f64 	%fd1606, %fd2528, %fd1603, %fd1605;
	st.shared.f64 	[%r15], %fd1606;
	mul.f64 	%fd1607, %fd2529, %fd1601;
	fma.rn.f64 	%fd1608, %fd2527, %fd1599, %fd1607;
	fma.rn.f64 	%fd1609, %fd2530, %fd1603, %fd1608;
	st.shared.f64 	[%r16], %fd1609;
	mul.f64 	%fd1610, %fd2530, %fd1601;
	fma.rn.f64 	%fd1611, %fd2528, %fd1599, %fd1610;
	fma.rn.f64 	%fd1612, %fd2531, %fd1603, %fd1611;
	mul.f64 	%fd1613, %fd2438, %fd2532;
	bar.sync 	0;
	ld.shared.f64 	%fd1614, [%r14];
	mul.f64 	%fd1615, %fd190, %fd1614;
	fma.rn.f64 	%fd1616, %fd1613, %fd149, %fd1615;
	ld.shared.f64 	%fd1617, [%r17];
	fma.rn.f64 	%fd1618, %fd191, %fd1617, %fd1616;
	fma.rn.f64 	%fd362, %fd1612, %fd1542, %fd337;
	ld.shared.f64 	%fd1619, [%r14+8];
	fma.rn.f64 	%fd1620, %fd192, %fd1619, %fd1618;
	ld.shared.f64 	%fd1621, [%r17+88];
	fma.rn.f64 	%fd1622, %fd193, %fd1621, %fd1620;
	fma.rn.f64 	%fd363, %fd1612, %fd1548, %fd338;
	ld.shared.f64 	%fd1623, [%r14+16];
	fma.rn.f64 	%fd1624, %fd195, %fd1623, %fd1622;
	ld.shared.f64 	%fd1625, [%r17+176];
	fma.rn.f64 	%fd1626, %fd196, %fd1625, %fd1624;
	fma.rn.f64 	%fd364, %fd1612, %fd1554, %fd339;
	ld.shared.f64 	%fd1627, [%r14+24];
	fma.rn.f64 	%fd1628, %fd198, %fd1627, %fd1626;
	ld.shared.f64 	%fd1629, [%r17+264];
	fma.rn.f64 	%fd1630, %fd199, %fd1629, %fd1628;
	fma.rn.f64 	%fd365, %fd1612, %fd1560, %fd340;
	ld.shared.f64 	%fd1631, [%r14+32];
	fma.rn.f64 	%fd1632, %fd201, %fd1631, %fd1630;
	ld.shared.f64 	%fd1633, [%r17+352];
	fma.rn.f64 	%fd1634, %fd202, %fd1633, %fd1632;
	fma.rn.f64 	%fd366, %fd1612, %fd1566, %fd341;
	ld.shared.f64 	%fd1635, [%r14+40];
	fma.rn.f64 	%fd1636, %fd204, %fd1635, %fd1634;
	ld.shared.f64 	%fd1637, [%r17+440];
	fma.rn.f64 	%fd1638, %fd205, %fd1637, %fd1636;
	fma.rn.f64 	%fd367, %fd1612, %fd1572, %fd347;
	ld.shared.f64 	%fd1639, [%r14+48];
	fma.rn.f64 	%fd1640, %fd207, %fd1639, %fd1638;
	ld.shared.f64 	%fd1641, [%r17+528];
	fma.rn.f64 	%fd1642, %fd208, %fd1641, %fd1640;
	fma.rn.f64 	%fd1643, %fd1612, %fd1578, %fd342;
	ld.shared.f64 	%fd1644, [%r14+56];
	fma.rn.f64 	%fd1645, %fd210, %fd1644, %fd1642;
	ld.shared.f64 	%fd1646, [%r17+616];
	fma.rn.f64 	%fd1647, %fd211, %fd1646, %fd1645;
	fma.rn.f64 	%fd368, %fd1612, %fd1584, %fd343;
	ld.shared.f64 	%fd1648, [%r14+64];
	fma.rn.f64 	%fd1649, %fd213, %fd1648, %fd1647;
	ld.shared.f64 	%fd1650, [%r17+704];
	fma.rn.f64 	%fd1651, %fd214, %fd1650, %fd1649;
	fma.rn.f64 	%fd369, %fd1612, %fd1590, %fd344;
	ld.shared.f64 	%fd1652, [%r14+72];
	fma.rn.f64 	%fd1653, %fd216, %fd1652, %fd1651;
	ld.shared.f64 	%fd1654, [%r17+792];
	fma.rn.f64 	%fd1655, %fd217, %fd1654, %fd1653;
	fma.rn.f64 	%fd370, %fd1612, %fd1596, %fd345;
	ld.shared.f64 	%fd1656, [%r14+80];
	fma.rn.f64 	%fd1657, %fd219, %fd1656, %fd1655;
	ld.shared.f64 	%fd1658, [%r17+880];
	fma.rn.f64 	%fd1659, %fd220, %fd1658, %fd1657;
	fma.rn.f64 	%fd371, %fd1612, %fd1602, %fd346;
	add.f64 	%fd372, %fd1659, %fd1643;
	mov.f64 	%fd2533, 0d0000000000000000;
	mov.f64 	%fd2534, %fd2533;
	mov.f64 	%fd2535, %fd2533;
	mov.f64 	%fd2536, %fd2533;
	mov.f64 	%fd2537, %fd2533;
	mov.f64 	%fd2538, %fd2533;
	mov.f64 	%fd2539, %fd2533;
	@%p7 bra 	$L__BB38_23;
	ld.param.u64 	%rd50, [_Z32massMatrixMultiplyConstantKernelILi9ELi11ELi1EEvidPKdS1_S1_S1_S1_S1_S1_Pd_param_2];
	cvta.to.global.u64 	%rd29, %rd50;
	mad.lo.s32 	%r53, %r3, 9317, %r1;
	mul.wide.s32 	%rd30, %r53, 8;
	add.s64 	%rd31, %rd29, %rd30;
	ld.global.nc.f64 	%fd2533, [%rd31+6776];
	ld.global.nc.f64 	%fd2534, [%rd31+17424];
	ld.global.nc.f64 	%fd2535, [%rd31+28072];
	ld.global.nc.f64 	%fd2536, [%rd31+38720];
	ld.global.nc.f64 	%fd2537, [%rd31+49368];
	ld.global.nc.f64 	%fd2538, [%rd31+60016];
	ld.global.nc.f64 	%fd2539, [%rd31+70664];
$L__BB38_23:
	ld.param.f64 	%fd2439, [_Z32massMatrixMultiplyConstantKernelILi9ELi11ELi1EEvidPKdS1_S1_S1_S1_S1_S1_Pd_param_1];
	ld.shared.f64 	%fd1661, [%r12+6776];
	fma.rn.f64 	%fd1662, %fd168, %fd1661, 0d0000000000000000;
	ld.shared.f64 	%fd1663, [%r18+6776];
	fma.rn.f64 	%fd1664, %fd169, %fd1663, 0d0000000000000000;
	ld.shared.f64 	%fd1665, [_ZZ32massMatrixMultiplyConstantKernelILi9ELi11ELi1EEvidPKdS1_S1_S1_S1_S1_S1_PdE13s_QuadToQuadD+616];
	fma.rn.f64 	%fd1666, %fd1665, %fd143, 0d0000000000000000;
	ld.shared.f64 	%fd1667, [%r12+6784];
	fma.rn.f64 	%fd1668, %fd170, %fd1667, %fd1662;
	ld.shared.f64 	%fd1669, [%r18+6864];
	fma.rn.f64 	%fd1670, %fd171, %fd1669, %fd1664;
	ld.shared.f64 	%fd1671, [_ZZ32massMatrixMultiplyConstantKernelILi9ELi11ELi1EEvidPKdS1_S1_S1_S1_S1_S1_PdE13s_QuadToQuadD+624];
	fma.rn.f64 	%fd1672, %fd1671, %fd144, %fd1666;
	ld.shared.f64 	%fd1673, [%r12+6792];
	fma.rn.f64 	%fd1674, %fd172, %fd1673, %fd1668;
	ld.shared.f64 	%fd1675, [%r18+6952];
	fma.rn.f64 	%fd1676, %fd173, %fd1675, %fd1670;
	ld.shared.f64 	%fd1677, [_ZZ32massMatrixMultiplyConstantKernelILi9ELi11ELi1EEvidPKdS1_S1_S1_S1_S1_S1_PdE13s_QuadToQuadD+632];
	fma.rn.f64 	%fd1678, %fd1677, %fd145, %fd1672;
	ld.shared.f64 	%fd1679, [%r12+6800];
	fma.rn.f64 	%fd1680, %fd174, %fd1679, %fd1674;
	ld.shared.f64 	%fd1681, [%r18+7040];
	fma.rn.f64 	%fd1682, %fd175, %fd1681, %fd1676;
	ld.shared.f64 	%fd1683, [_ZZ32massMatrixMultiplyConstantKernelILi9ELi11ELi1EEvidPKdS1_S1_S1_S1_S1_S1_PdE13s_QuadToQuadD+640];
	fma.rn.f64 	%fd1684, %fd1683, %fd146, %fd1678;
	ld.shared.f64 	%fd1685, [%r12+6808];
	fma.rn.f64 	%fd1686, %fd176, %fd1685, %fd1680;
	ld.shared.f64 	%fd1687, [%r18+7128];
	fma.rn.f64 	%fd1688, %fd177, %fd1687, %fd1682;
	ld.shared.f64 	%fd1689, [_ZZ32massMatrixMultiplyConstantKernelILi9ELi11ELi1EEvidPKdS1_S1_S1_S1_S1_S1_PdE13s_QuadToQuadD+648];
	fma.rn.f64 	%fd1690, %fd1689, %fd147, %fd1684;
	ld.shared.f64 	%fd1691, [%r12+6816];
	fma.rn.f64 	%fd1692, %fd178, %fd1691, %fd1686;
	ld.shared.f64 	%fd1693, [%r18+7216];
	fma.rn.f64 	%fd1694, %fd179, %fd1693, %fd1688;
	ld.shared.f64 	%fd1695, [_ZZ32massMatrixMultiplyConstantKernelILi9ELi11ELi1EEvidPKdS1_S1_S1_S1_S1_S1_PdE13s_QuadToQuadD+656];
	fma.rn.f64 	%fd1696, %fd1695, %fd148, %fd1690;
	ld.shared.f64 	%fd1697, [%r12+6824];
	fma.rn.f64 	%fd1698, %fd180, %fd1697, %fd1692;
	ld.shared.f64 	%fd1699, [%r18+7304];
	fma.rn.f64 	%fd1700, %fd181, %fd1699, %fd1694;
	ld.shared.f64 	%fd1701, [_ZZ32massMatrixMultiplyConstantKernelILi9ELi11ELi1EEvidPKdS1_S1_S1_S1_S1_S1_PdE13s_QuadToQuadD+664];
	fma.rn.f64 	%fd1702, %fd1701, %fd149, %fd1696;
	ld.shared.f64 	%fd1703, [%r12+6832];
	fma.rn.f64 	%fd1704, %fd182, %fd1703, %fd1698;
	ld.shared.f64 	%fd1705, [%r18+7392];
	fma.rn.f64 	%fd1706, %fd183, %fd1705, %fd1700;
	ld.shared.f64 	%fd1707, [_ZZ32massMatrixMultiplyConstantKernelILi9ELi11ELi1EEvidPKdS1_S1_S1_S1_S1_S1_PdE13s_QuadToQuadD+672];
	fma.rn.f64 	%fd1708, %fd1707, %fd150, %fd1702;
	ld.shared.f64 	%fd1709, [%r12+6840];
	fma.rn.f64 	%fd1710, %fd184, %fd1709, %fd1704;
	ld.shared.f64 	%fd1711, [%r18+7480];
	fma.rn.f64 	%fd1712, %fd185, %fd1711, %fd1706;
	ld.shared.f64 	%fd1713, [_ZZ32massMatrixMultiplyConstantKernelILi9ELi11ELi1EEvidPKdS1_S1_S1_S1_S1_S1_PdE13s_QuadToQuadD+680];
	fma.rn.f64 	%fd1714, %fd1713, %fd151, %fd1708;
	ld.shared.f64 	%fd1715, [%r12+6848];
	fma.rn.f64 	%fd1716, %fd186, %fd1715, %fd1710;
	ld.shared.f64 	%fd1717, [%r18+7568];
	fma.rn.f64 	%fd1718, %fd187, %fd1717, %fd1712;
	ld.shared.f64 	%fd1719, [_ZZ32massMatrixMultiplyConstantKernelILi9ELi11ELi1EEvidPKdS1_S1_S1_S1_S1_S1_PdE13s_QuadToQuadD+688];
	fma.rn.f64 	%fd1720, %fd1719, %fd152, %fd1714;
	ld.shared.f64 	%fd1721, [%r12+6856];
	fma.rn.f64 	%fd1722, %fd188, %fd1721, %fd1716;
	ld.shared.f64 	%fd1723, [%r18+7656];
	fma.rn.f64 	%fd1724, %fd189, %fd1723, %fd1718;
	ld.shared.f64 	%fd1725, [_ZZ32massMatrixMultiplyConstantKernelILi9ELi11ELi1EEvidPKdS1_S1_S1_S1_S1_S1_PdE13s_QuadToQuadD+696];
	fma.rn.f64 	%fd1726, %fd1725, %fd153, %fd1720;
	bar.sync 	0;
	mul.f64 	%fd1727, %fd2534, %fd1724;
	fma.rn.f64 	%fd1728, %fd2533, %fd1722, %fd1727;
	fma.rn.f64 	%fd1729, %fd2535, %fd1726, %fd1728;
	st.shared.f64 	[%r15], %fd1729;
	mul.f64 	%fd1730, %fd2536, %fd1724;
	fma.rn.f64 	%fd1731, %fd2534, %fd1722, %fd1730;
	fma.rn.f64 	%fd1732, %fd2537, %fd1726, %fd1731;
	st.shared.f64 	[%r16], %fd1732;
	mul.f64 	%fd1733, %fd2537, %fd1724;
	fma.rn.f64 	%fd1734, %fd2535, %fd1722, %fd1733;
	fma.rn.f64 	%fd1735, %fd2538, %fd1726, %fd1734;
	mul.f64 	%fd1736, %fd2439, %fd2539;
	bar.sync 	0;
	ld.shared.f64 	%fd1737, [%r14];
	mul.f64 	%fd1738, %fd190, %fd1737;
	fma.rn.f64 	%fd1739, %fd1736, %fd150, %fd1738;
	ld.shared.f64 	%fd1740, [%r17];
	fma.rn.f64 	%fd1741, %fd191, %fd1740, %fd1739;
	fma.rn.f64 	%fd387, %fd1735, %fd1665, %fd362;
	ld.shared.f64 	%fd1742, [%r14+8];
	fma.rn.f64 	%fd1743, %fd192, %fd1742, %fd1741;
	ld.shared.f64 	%fd1744, [%r17+88];
	fma.rn.f64 	%fd1745, %fd193, %fd1744, %fd1743;
	fma.rn.f64 	%fd388, %fd1735, %fd1671, %fd363;
	ld.shared.f64 	%fd1746, [%r14+16];
	fma.rn.f64 	%fd1747, %fd195, %fd1746, %fd1745;
	ld.shared.f64 	%fd1748, [%r17+176];
	fma.rn.f64 	%fd1749, %fd196, %fd1748, %fd1747;
	fma.rn.f64 	%fd389, %fd1735, %fd1677, %fd364;
	ld.shared.f64 	%fd1750, [%r14+24];
	fma.rn.f64 	%fd1751, %fd198, %fd1750, %fd1749;
	ld.shared.f64 	%fd1752, [%r17+264];
	fma.rn.f64 	%fd1753, %fd199, %fd1752, %fd1751;
	fma.rn.f64 	%fd390, %fd1735, %fd1683, %fd365;
	ld.shared.f64 	%fd1754, [%r14+32];
	fma.rn.f64 	%fd1755, %fd201, %fd1754, %fd1753;
	ld.shared.f64 	%fd1756, [%r17+352];
	fma.rn.f64 	%fd1757, %fd202, %fd1756, %fd1755;
	fma.rn.f64 	%fd391, %fd1735, %fd1689, %fd366;
	ld.shared.f64 	%fd1758, [%r14+40];
	fma.rn.f64 	%fd1759, %fd204, %fd1758, %fd1757;
	ld.shared.f64 	%fd1760, [%r17+440];
	fma.rn.f64 	%fd1761, %fd205, %fd1760, %fd1759;
	fma.rn.f64 	%fd392, %fd1735, %fd1695, %fd367;
	ld.shared.f64 	%fd1762, [%r14+48];
	fma.rn.f64 	%fd1763, %fd207, %fd1762, %fd1761;
	ld.shared.f64 	%fd1764, [%r17+528];
	fma.rn.f64 	%fd1765, %fd208, %fd1764, %fd1763;
	fma.rn.f64 	%fd393, %fd1735, %fd1701, %fd372;
	ld.shared.f64 	%fd1766, [%r14+56];
	fma.rn.f64 	%fd1767, %fd210, %fd1766, %fd1765;
	ld.shared.f64 	%fd1768, [%r17+616];
	fma.rn.f64 	%fd1769, %fd211, %fd1768, %fd1767;
	fma.rn.f64 	%fd1770, %fd1735, %fd1707, %fd368;
	ld.shared.f64 	%fd1771, [%r14+64];
	fma.rn.f64 	%fd1772, %fd213, %fd1771, %fd1769;
	ld.shared.f64 	%fd1773, [%r17+704];
	fma.rn.f64 	%fd1774, %fd214, %fd1773, %fd1772;
	fma.rn.f64 	%fd394, %fd1735, %fd1713, %fd369;
	ld.shared.f64 	%fd1775, [%r14+72];
	fma.rn.f64 	%fd1776, %fd216, %fd1775, %fd1774;
	ld.shared.f64 	%fd1777, [%r17+792];
	fma.rn.f64 	%fd1778, %fd217, %fd1777, %fd1776;
	fma.rn.f64 	%fd395, %fd1735, %fd1719, %fd370;
	ld.shared.f64 	%fd1779, [%r14+80];
	fma.rn.f64 	%fd1780, %fd219, %fd1779, %fd1778;
	ld.shared.f64 	%fd1781, [%r17+880];
	fma.rn.f64 	%fd1782, %fd220, %fd1781, %fd1780;
	fma.rn.f64 	%fd396, %fd1735, %fd1725, %fd371;
	add.f64 	%fd397, %fd1782, %fd1770;
	mov.f64 	%fd2540, 0d0000000000000000;
	mov.f64 	%fd2541, %fd2540;
	mov.f64 	%fd2542, %fd2540;
	mov.f64 	%fd2543, %fd2540;
	mov.f64 	%fd2544, %fd2540;
	mov.f64 	%fd2545, %fd2540;
	mov.f64 	%fd2546, %fd2540;
	@%p7 bra 	$L__BB38_25;
	ld.param.u64 	%rd51, [_Z32massMatrixMultiplyConstantKernelILi9ELi11ELi1EEvidPKdS1_S1_S1_S1_S1_S1_Pd_param_2];
	cvta.to.global.u64 	%rd32, %rd51;
	mad.lo.s32 	%r54, %r3, 9317, %r1;
	mul.wide.s32 	%rd33, %r54, 8;
	add.s64 	%rd34, %rd32, %rd33;
	ld.global.nc.f64 	%fd2540, [%rd34+7744];
	ld.global.nc.f64 	%fd2541, [%rd34+18392];
	ld.global.nc.f64 	%fd2542, [%rd34+29040];
	ld.global.nc.f64 	%fd2543, [%rd34+39688];
	ld.global.nc.f64 	%fd2544, [%rd34+50336];
	ld.global.nc.f64 	%fd2545, [%rd34+60984];
	ld.global.nc.f64 	%fd2546, [%rd34+71632];
$L__BB38_25:
	ld.param.f64 	%fd2440, [_Z32massMatrixMultiplyConstantKernelILi9ELi11ELi1EEvidPKdS1_S1_S1_S1_S1_S1_Pd_param_1];
	ld.shared.f64 	%fd1784, [%r12+7744];
	fma.rn.f64 	%fd1785, %fd168, %fd1784, 0d0000000000000000;
	ld.shared.f64 	%fd1786, [%r18+7744];
	fma.rn.f64 	%fd1787, %fd169, %fd1786, 0d0000000000000000;
	ld.shared.f64 	%fd1788, [_ZZ32massMatrixMultiplyConstantKernelILi9ELi11ELi1EEvidPKdS1_S1_S1_S1_S1_S1_PdE13s_QuadToQuadD+704];
	fma.rn.f64 	%fd1789, %fd1788, %fd143, 0d0000000000000000;
	ld.shared.f64 	%fd1790, [%r12+7752];
	fma.rn.f64 	%fd1791, %fd170, %fd1790, %fd1785;
	ld.shared.f64 	%fd1792, [%r18+7832];
	fma.rn.f64 	%fd1793, %fd171, %fd1792, %fd1787;
	ld.shared.f64 	%fd1794, [_ZZ32massMatrixMultiplyConstantKernelILi9ELi11ELi1EEvidPKdS1_S1_S1_S1_S1_S1_PdE13s_QuadToQuadD+712];
	fma.rn.f64 	%fd1795, %fd1794, %fd144, %fd1789;
	ld.shared.f64 	%fd1796, [%r12+7760];
	fma.rn.f64 	%fd1797, %fd172, %fd1796, %fd1791;
	ld.shared.f64 	%fd1798, [%r18+7920];
	fma.rn.f64 	%fd1799, %fd173, %fd1798, %fd1793;
	ld.shared.f64 	%fd1800, [_ZZ32massMatrixMultiplyConstantKernelILi9ELi11ELi1EEvidPKdS1_S1_S1_S1_S1_S1_PdE13s_QuadToQuadD+720];
	fma.rn.f64 	%fd1801, %fd1800, %fd145, %fd1795;
	ld.shared.f64 	%fd1802, [%r12+7768];
	fma.rn.f64 	%fd1803, %fd174, %fd1802, %fd1797;
	ld.shared.f64 	%fd1804, [%r18+8008];
	fma.rn.f64 	%fd1805, %fd175, %fd1804, %fd1799;
	ld.shared.f64 	%fd1806, [_ZZ32massMatrixMultiplyConstantKernelILi9ELi11ELi1EEvidPKdS1_S1_S1_S1_S1_S1_PdE13s_QuadToQuadD+728];
	fma.rn.f64 	%fd1807, %fd1806, %fd146, %fd1801;
	ld.shared.f64 	%fd1808, [%r12+7776];
	fma.rn.f64 	%fd1809, %fd176, %fd1808, %fd1803;
	ld.shared.f64 	%fd1810, [%r18+8096];
	fma.rn.f64 	%fd1811, %fd177, %fd1810, %fd1805;
	ld.shared.f64 	%fd1812, [_ZZ32massMatrixMultiplyConstantKernelILi9ELi11ELi1EEvidPKdS1_S1_S1_S1_S1_S1_PdE13s_QuadToQuadD+736];
	fma.rn.f64 	%fd1813, %fd1812, %fd147, %fd1807;
	ld.shared.f64 	%fd1814, [%r12+7784];
	fma.rn.f64 	%fd1815, %fd178, %fd1814, %fd1809;
	ld.shared.f64 	%fd1816, [%r18+8184];
	fma.rn.f64 	%fd1817, %fd179, %fd1816, %fd1811;
	ld.shared.f64 	%fd1818, [_ZZ32massMatrixMultiplyConstantKernelILi9ELi11ELi1EEvidPKdS1_S1_S1_S1_S1_S1_PdE13s_QuadToQuadD+744];
	fma.rn.f64 	%fd1819, %fd1818, %fd148, %fd1813;
	ld.shared.f64 	%fd1820, [%r12+7792];
	fma.rn.f64 	%fd1821, %fd180, %fd1820, %fd1815;
	ld.shared.f64 	%fd1822, [%r18+8272];
	fma.rn.f64 	%fd1823, %fd181, %fd1822, %fd1817;
	ld.shared.f64 	%fd1824, [_ZZ32massMatrixMultiplyConstantKernelILi9ELi11ELi1EEvidPKdS1_S1_S1_S1_S1_S1_PdE13s_QuadToQuadD+752];
	fma.rn.f64 	%fd1825, %fd1824, %fd149, %fd1819;
	ld.shared.f64 	%fd1826, [%r12+7800];
	fma.rn.f64 	%fd1827, %fd182, %fd1826, %fd1821;
	ld.shared.f64 	%fd1828, [%r18+8360];
	fma.rn.f64 	%fd1829, %fd183, %fd1828, %fd1823;
	ld.shared.f64 	%fd1830, [_ZZ32massMatrixMultiplyConstantKernelILi9ELi11ELi1EEvidPKdS1_S1_S1_S1_S1_S1_PdE13s_QuadToQuadD+760];
	fma.rn.f64 	%fd1831, %fd1830, %fd150, %fd1825;
	ld.shared.f64 	%fd1832, [%r12+7808];
	fma.rn.f64 	%fd1833, %fd184, %fd1832, %fd1827;
	ld.shared.f64 	%fd1834, [%r18+8448];
	fma.rn.f64 	%fd1835, %fd185, %fd1834, %fd1829;
	ld.shared.f64 	%fd1836, [_ZZ32massMatrixMultiplyConstantKernelILi9ELi11ELi1EEvidPKdS1_S1_S1_S1_S1_S1_PdE13s_QuadToQuadD+768];
	fma.rn.f64 	%fd1837, %fd1836, %fd151, %fd1831;
	ld.shared.f64 	%fd1838, [%r12+7816];
	fma.rn.f64 	%fd1839, %fd186, %fd1838, %fd1833;
	ld.shared.f64 	%fd1840, [%r18+8536];
	fma.rn.f64 	%fd1841, %fd187, %fd1840, %fd1835;
	ld.shared.f64 	%fd1842, [_ZZ32massMatrixMultiplyConstantKernelILi9ELi11ELi1EEvidPKdS1_S1_S1_S1_S1_S1_PdE13s_QuadToQuadD+776];
	fma.rn.f64 	%fd1843, %fd1842, %fd152, %fd1837;
	ld.shared.f64 	%fd1844, [%r12+7824];
	fma.rn.f64 	%fd1845, %fd188, %fd1844, %fd1839;
	ld.shared.f64 	%fd1846, [%r18+8624];
	fma.rn.f64 	%fd1847, %fd189, %fd1846, %fd1841;
	ld.shared.f64 	%fd1848, [_ZZ32massMatrixMultiplyConstantKernelILi9ELi11ELi1EEvidPKdS1_S1_S1_S1_S1_S1_PdE13s_QuadToQuadD+784];
	fma.rn.f64 	%fd1849, %fd1848, %fd153, %fd1843;
	bar.sync 	0;
	mul.f64 	%fd1850, %fd2541, %fd1847;
	fma.rn.f64 	%fd1851, %fd2540, %fd1845, %fd1850;
	fma.rn.f64 	%fd1852, %fd2542, %fd1849, %fd1851;
	st.shared.f64 	[%r15], %fd1852;
	mul.f64 	%fd1853, %fd2543, %fd1847;
	fma.rn.f64 	%fd1854, %fd2541, %fd1845, %fd1853;
	fma.rn.f64 	%fd1855, %fd2544, %fd1849, %fd1854;
	st.shared.f64 	[%r16], %fd1855;
	mul.f64 	%fd1856, %fd2544, %fd1847;
	fma.rn.f64 	%fd1857, %fd2542, %fd1845, %fd1856;
	fma.rn.f64 	%fd1858, %fd2545, %fd1849, %fd1857;
	mul.f64 	%fd1859, %fd2440, %fd2546;
	bar.sync 	0;
	ld.shared.f64 	%fd1860, [%r14];
	mul.f64 	%fd1861, %fd190, %fd1860;
	fma.rn.f64 	%fd1862, %fd1859, %fd151, %fd1861;
	ld.shared.f64 	%fd1863, [%r17];
	fma.rn.f64 	%fd1864, %fd191, %fd1863, %fd1862;
	fma.rn.f64 	%fd412, %fd1858, %fd1788, %fd387;
	ld.shared.f64 	%fd1865, [%r14+8];
	fma.rn.f64 	%fd1866, %fd192, %fd1865, %fd1864;
	ld.shared.f64 	%fd1867, [%r17+88];
	fma.rn.f64 	%fd1868, %fd193, %fd1867, %fd1866;
	fma.rn.f64 	%fd413, %fd1858, %fd1794, %fd388;
	ld.shared.f64 	%fd1869, [%r14+16];
	fma.rn.f64 	%fd1870, %fd195, %fd1869, %fd1868;
	ld.shared.f64 	%fd1871, [%r17+176];
	fma.rn.f64 	%fd1872, %fd196, %fd1871, %fd1870;
	fma.rn.f64 	%fd414, %fd1858, %fd1800, %fd389;
	ld.shared.f64 	%fd1873, [%r14+24];
	fma.rn.f64 	%fd1874, %fd198, %fd1873, %fd1872;
	ld.shared.f64 	%fd1875, [%r17+264];
	fma.rn.f64 	%fd1876, %fd199, %fd1875, %fd1874;
	fma.rn.f64 	%fd415, %fd1858, %fd1806, %fd390;
	ld.shared.f64 	%fd1877, [%r14+32];
	fma.rn.f64 	%fd1878, %fd201, %fd1877, %fd1876;
	ld.shared.f64 	%fd1879, [%r17+352];
	fma.rn.f64 	%fd1880, %fd202, %fd1879, %fd1878;
	fma.rn.f64 	%fd416, %fd1858, %fd1812, %fd391;
	ld.shared.f64 	%fd1881, [%r14+40];
	fma.rn.f64 	%fd1882, %fd204, %fd1881, %fd1880;
	ld.shared.f64 	%fd1883, [%r17+440];
	fma.rn.f64 	%fd1884, %fd205, %fd1883, %fd1882;
	fma.rn.f64 	%fd417, %fd1858, %fd1818, %fd392;
	ld.shared.f64 	%fd1885, [%r14+48];
	fma.rn.f64 	%fd1886, %fd207, %fd1885, %fd1884;
	ld.shared.f64 	%fd1887, [%r17+528];
	fma.rn.f64 	%fd1888, %fd208, %fd1887, %fd1886;
	fma.rn.f64 	%fd418, %fd1858, %fd1824, %fd393;
	ld.shared.f64 	%fd1889, [%r14+56];
	fma.rn.f64 	%fd1890, %fd210, %fd1889, %fd1888;
	ld.shared.f64 	%fd1891, [%r17+616];
	fma.rn.f64 	%fd1892, %fd211, %fd1891, %fd1890;
	fma.rn.f64 	%fd419, %fd1858, %fd1830, %fd397;
	ld.shared.f64 	%fd1893, [%r14+64];
	fma.rn.f64 	%fd1894, %fd213, %fd1893, %fd1892;
	ld.shared.f64 	%fd1895, [%r17+704];
	fma.rn.f64 	%fd1896, %fd214, %fd1895, %fd1894;
	fma.rn.f64 	%fd1897, %fd1858, %fd1836, %fd394;
	ld.shared.f64 	%fd1898, [%r14+72];
	fma.rn.f64 	%fd1899, %fd216, %fd1898, %fd1896;
	ld.shared.f64 	%fd1900, [%r17+792];
	fma.rn.f64 	%fd1901, %fd217, %fd1900, %fd1899;
	fma.rn.f64 	%fd420, %fd1858, %fd1842, %fd395;
	ld.shared.f64 	%fd1902, [%r14+80];
	fma.rn.f64 	%fd1903, %fd219, %fd1902, %fd1901;
	ld.shared.f64 	%fd1904, [%r17+880];
	fma.rn.f64 	%fd1905, %fd220, %fd1904, %fd1903;
	fma.rn.f64 	%fd421, %fd1858, %fd1848, %fd396;
	add.f64 	%fd422, %fd1905, %fd1897;
	mov.f64 	%fd2547, 0d0000000000000000;
	mov.f64 	%fd2548, %fd2547;
	mov.f64 	%fd2549, %fd2547;
	mov.f64 	%fd2550, %fd2547;
	mov.f64 	%fd2551, %fd2547;
	mov.f64 	%fd2552, %fd2547;
	mov.f64 	%fd2553, %fd2547;
	@%p7 bra 	$L__BB38_27;
	ld.param.u64 	%rd52, [_Z32massMatrixMultiplyConstantKernelILi9ELi11ELi1EEvidPKdS1_S1_S1_S1_S1_S1_Pd_param_2];
	cvta.to.global.u64 	%rd35, %rd52;
	mad.lo.s32 	%r55, %r3, 9317, %r1;
	mul.wide.s32 	%rd36, %r55, 8;
	add.s64 	%rd37, %rd35, %rd36;
	ld.global.nc.f64 	%fd2547, [%rd37+8712];
	ld.global.nc.f64 	%fd2548, [%rd37+19360];
	ld.global.nc.f64 	%fd2549, [%rd37+30008];
	ld.global.nc.f64 	%fd2550, [%rd37+40656];
	ld.global.nc.f64 	%fd2551, [%rd37+51304];
	ld.global.nc.f64 	%fd2552, [%rd37+61952];
	ld.global.nc.f64 	%fd2553, [%rd37+72600];
$L__BB38_27:
	ld.param.f64 	%fd2441, [_Z32massMatrixMultiplyConstantKernelILi9ELi11ELi1EEvidPKdS1_S1_S1_S1_S1_S1_Pd_param_1];
	ld.shared.f64 	%fd1907, [%r12+8712];
	fma.rn.f64 	%fd1908, %fd168, %fd1907, 0d0000000000000000;
	ld.shared.f64 	%fd1909, [%r18+8712];
	fma.rn.f64 	%fd1910, %fd169, %fd1909, 0d0000000000000000;
	ld.shared.f64 	%fd1911, [_ZZ32massMatrixMultiplyConstantKernelILi9ELi11ELi1EEvidPKdS1_S1_S1_S1_S1_S1_PdE13s_QuadToQuadD+792];
	fma.rn.f64 	%fd1912, %fd1911, %fd143, 0d0000000000000000;
	ld.shared.f64 	%fd1913, [%r12+8720];
	fma.rn.f64 	%fd1914, %fd170, %fd1913, %fd1908;
	ld.shared.f64 	%fd1915, [%r18+8800];
	fma.rn.f64 	%fd1916, %fd171, %fd1915, %fd1910;
	ld.shared.f64 	%fd1917, [_ZZ32massMatrixMultiplyConstantKernelILi9ELi11ELi1EEvidPKdS1_S1_S1_S1_S1_S1_PdE13s_QuadToQuadD+800];
	fma.rn.f64 	%fd1918, %fd1917, %fd144, %fd1912;
	ld.shared.f64 	%fd1919, [%r12+8728];
	fma.rn.f64 	%fd1920, %fd172, %fd1919, %fd1914;
	ld.shared.f64 	%fd1921, [%r18+8888];
	fma.rn.f64 	%fd1922, %fd173, %fd1921, %fd1916;
	ld.shared.f64 	%fd1923, [_ZZ32massMatrixMultiplyConstantKernelILi9ELi11ELi1EEvidPKdS1_S1_S1_S1_S1_S1_PdE13s_QuadToQuadD+808];
	fma.rn.f64 	%fd1924, %fd1923, %fd145, %fd1918;
	ld.shared.f64 	%fd1925, [%r12+8736];
	fma.rn.f64 	%fd1926, %fd174, %fd1925, %fd1920;
	ld.shared.f64 	%fd1927, [%r18+8976];
	fma.rn.f64 	%fd1928, %fd175, %fd1927, %fd1922;
	ld.shared.f64 	%fd1929, [_ZZ32massMatrixMultiplyConstantKernelILi9ELi11ELi1EEvidPKdS1_S1_S1_S1_S1_S1_PdE13s_QuadToQuadD+816];
	fma.rn.f64 	%fd1930, %fd1929, %fd146, %fd1924;
	ld.shared.f64 	%fd1931, [%r12+8744];
	fma.rn.f64 	%fd1932, %fd176, %fd1931, %fd1926;
	ld.shared.f64 	%fd1933, [%r18+9064];
	fma.rn.f64 	%fd1934, %fd177, %fd1933, %fd1928;
	ld.shared.f64 	%fd1935, [_ZZ32massMatrixMultiplyConstantKernelILi9ELi11ELi1EEvidPKdS1_S1_S1_S1_S1_S1_PdE13s_QuadToQuadD+824];
	fma.rn.f64 	%fd1936, %fd1935, %fd147, %fd1930;
	ld.shared.f64 	%fd1937, [%r12+8752];
	fma.rn.f64 	%fd1938, %fd178, %fd1937, %fd1932;
	ld.shared.f64 	%fd1939, [%r18+9152];
	fma.rn.f64 	%fd1940, %fd179, %fd1939, %fd1934;
	ld.shared.f64 	%fd1941, [_ZZ32massMatrixMultiplyConstantKernelILi9ELi11ELi1EEvidPKdS1_S1_S1_S1_S1_S1_PdE13s_QuadToQuadD+832];
	fma.rn.f64 	%fd1942, %fd1941, %fd148, %fd1936;
	ld.shared.f64 	%fd1943, [%r12+8760];
	fma.rn.f64 	%fd1944, %fd180, %fd1943, %fd1938;
	ld.shared.f64 	%fd1945, [%r18+9240];
	fma.rn.f64 	%fd1946, %fd181, %fd1945, %fd1940;
	ld.shared.f64 	%fd1947, [_ZZ32massMatrixMultiplyConstantKernelILi9ELi11ELi1EEvidPKdS1_S1_S1_S1_S1_S1_PdE13s_QuadToQuadD+840];
	fma.rn.f64 	%fd1948, %fd1947, %fd149, %fd1942;
	ld.shared.f64 	%fd1949, [%r12+8768];
	fma.rn.f64 	%fd1950, %fd182, %fd1949, %fd1944;
	ld.shared.f64 	%fd1951, [%r18+9328];
	fma.rn.f64 	%fd1952, %fd183, %fd1951, %fd1946;
	ld.shared.f64 	%fd1953, [_ZZ32massMatrixMultiplyConstantKernelILi9ELi11ELi1EEvidPKdS1_S1_S1_S1_S1_S1_PdE13s_QuadToQuadD+848];
	fma.rn.f64 	%fd1954, %fd1953, %fd150, %fd1948;
	ld.shared.f64 	%fd1955, [%r12+8776];
	fma.rn.f64 	%fd1956, %fd184, %fd1955, %fd1950;
	ld.shared.f64 	%fd1957, [%r18+9416];
	fma.rn.f64 	%fd1958, %fd185, %fd1957, %fd1952;
	ld.shared.f64 	%fd1959, [_ZZ32massMatrixMultiplyConstantKernelILi9ELi11ELi1EEvidPKdS1_S1_S1_S1_S1_S1_PdE13s_QuadToQuadD+856];
	fma.rn.f64 	%fd1960, %fd1959, %fd151, %fd1954;
	ld.shared.f64 	%fd1961, [%r12+8784];
	fma.rn.f64 	%fd1962, %fd186, %fd1961, %fd1956;
	ld.shared.f64 	%fd1963, [%r18+9504];
	fma.rn.f64 	%fd1964, %fd187, %fd1963, %fd1958;
	ld.shared.f64 	%fd1965, [_ZZ32massMatrixMultiplyConstantKernelILi9ELi11ELi1EEvidPKdS1_S1_S1_S1_S1_S1_PdE13s_QuadToQuadD+864];
	fma.rn.f64 	%fd1966, %fd1965, %fd152, %fd1960;
	ld.shared.f64 	%fd1967, [%r12+8792];
	fma.rn.f64 	%fd1968, %fd188, %fd1967, %fd1962;
	ld.shared.f64 	%fd1969, [%r18+9592];
	fma.rn.f64 	%fd1970, %fd189, %fd1969, %fd1964;
	ld.shared.f64 	%fd1971, [_ZZ32massMatrixMultiplyConstantKernelILi9ELi11ELi1EEvidPKdS1_S1_S1_S1_S1_S1_PdE13s_QuadToQuadD+872];
	fma.rn.f64 	%fd1972, %fd1971, %fd153, %fd1966;
	bar.sync 	0;
	mul.f64 	%fd1973, %fd2548, %fd1970;
	fma.rn.f64 	%fd1974, %fd2547, %fd1968, %fd1973;
	fma.rn.f64 	%fd1975, %fd2549, %fd1972, %fd1974;
	st.shared.f64 	[%r15], %fd1975;
	mul.f64 	%fd1976, %fd2550, %fd1970;
	fma.rn.f64 	%fd1977, %fd2548, %fd1968, %fd1976;
	fma.rn.f64 	%fd1978, %fd2551, %fd1972, %fd1977;
	st.shared.f64 	[%r16], %fd1978;
	mul.f64 	%fd1979, %fd2551, %fd1970;
	fma.rn.f64 	%fd1980, %fd2549, %fd1968, %fd1979;
	fma.rn.f64 	%fd1981, %fd2552, %fd1972, %fd1980;
	mul.f64 	%fd1982, %fd2441, %fd2553;
	bar.sync 	0;
	ld.shared.f64 	%fd1983, [%r14];
	mul.f64 	%fd1984, %fd190, %fd1983;
	fma.rn.f64 	%fd1985, %fd1982, %fd152, %fd1984;
	ld.shared.f64 	%fd1986, [%r17];
	fma.rn.f64 	%fd1987, %fd191, %fd1986, %fd1985;
	fma.rn.f64 	%fd437, %fd1981, %fd1911, %fd412;
	ld.shared.f64 	%fd1988, [%r14+8];
	fma.rn.f64 	%fd1989, %fd192, %fd1988, %fd1987;
	ld.shared.f64 	%fd1990, [%r17+88];
	fma.rn.f64 	%fd1991, %fd193, %fd1990, %fd1989;
	fma.rn.f64 	%fd438, %fd1981, %fd1917, %fd413;
	ld.shared.f64 	%fd1992, [%r14+16];
	fma.rn.f64 	%fd1993, %fd195, %fd1992, %fd1991;
	ld.shared.f64 	%fd1994, [%r17+176];
	fma.rn.f64 	%fd1995, %fd196, %fd1994, %fd1993;
	fma.rn.f64 	%fd439, %fd1981, %fd1923, %fd414;
	ld.shared.f64 	%fd1996, [%r14+24];
	fma.rn.f64 	%fd1997, %fd198, %fd1996, %fd1995;
	ld.shared.f64 	%fd1998, [%r17+264];
	fma.rn.f64 	%fd1999, %fd199, %fd1998, %fd1997;
	fma.rn.f64 	%fd440, %fd1981, %fd1929, %fd415;
	ld.shared.f64 	%fd2000, [%r14+32];
	fma.rn.f64 	%fd2001, %fd201, %fd2000, %fd1999;
	ld.shared.f64 	%fd2002, [%r17+352];
	fma.rn.f64 	%fd2003, %fd202, %fd2002, %fd2001;
	fma.rn.f64 	%fd441, %fd1981, %fd1935, %fd416;
	ld.shared.f64 	%fd2004, [%r14+40];
	fma.rn.f64 	%fd2005, %fd204, %fd2004, %fd2003;
	ld.shared.f64 	%fd2006, [%r17+440];
	fma.rn.f64 	%fd2007, %fd205, %fd2006, %fd2005;
	fma.rn.f64 	%fd442, %fd1981, %fd1941, %fd417;
	ld.shared.f64 	%fd2008, [%r14+48];
	fma.rn.f64 	%fd2009, %fd207, %fd2008, %fd2007;
	ld.shared.f64 	%fd2010, [%r17+528];
	fma.rn.f64 	%fd2011, %fd208, %fd2010, %fd2009;
	fma.rn.f64 	%fd443, %fd1981, %fd1947, %fd418;
	ld.shared.f64 	%fd2012, [%r14+56];
	fma.rn.f64 	%fd2013, %fd210, %fd2012, %fd2011;
	ld.shared.f64 	%fd2014, [%r17+616];
	fma.rn.f64 	%fd2015, %fd211, %fd2014, %fd2013;
	fma.rn.f64 	%fd444, %fd1981, %fd1953, %fd419;
	ld.shared.f64 	%fd2016, [%r14+64];
	fma.rn.f64 	%fd2017, %fd213, %fd2016, %fd2015;
	ld.shared.f64 	%fd2018, [%r17+704];
	fma.rn.f64 	%fd2019, %fd214, %fd2018, %fd2017;
	fma.rn.f64 	%fd445, %fd1981, %fd1959, %fd422;
	ld.shared.f64 	%fd2020, [%r14+72];
	fma.rn.f64 	%fd2021, %fd216, %fd2020, %fd2019;
	ld.shared.f64 	%fd2022, [%r17+792];
	fma.rn.f64 	%fd2023, %fd217, %fd2022, %fd2021;
	fma.rn.f64 	%fd2024, %fd1981, %fd1965, %fd420;
	ld.shared.f64 	%fd2025, [%r14+80];
	fma.rn.f64 	%fd2026, %fd219, %fd2025, %fd2023;
	ld.shared.f64 	%fd2027, [%r17+880];
	fma.rn.f64 	%fd2028, %fd220, %fd2027, %fd2026;
	fma.rn.f64 	%fd446, %fd1981, %fd1971, %fd421;
	add.f64 	%fd447, %fd2028, %fd2024;
	mov.f64 	%fd2554, 0d0000000000000000;
	mov.f64 	%fd2555, %fd2554;
	mov.f64 	%fd2556, %fd2554;
	mov.f64 	%fd2557, %fd2554;
	mov.f64 	%fd2558, %fd2554;
	mov.f64 	%fd2559, %fd2554;
	mov.f64 	%fd2560, %fd2554;
	@%p7 bra 	$L__BB38_29;
	ld.param.u64 	%rd53, [_Z32massMatrixMultiplyConstantKernelILi9ELi11ELi1EEvidPKdS1_S1_S1_S1_S1_S1_Pd_param_2];
	cvta.to.global.u64 	%rd38, %rd53;
	mad.lo.s32 	%r56, %r3, 9317, %r1;
	mul.wide.s32 	%rd39, %r56, 8;
	add.s64 	%rd40, %rd38, %rd39;
	ld.global.nc.f64 	%fd2554, [%rd40+9680];
	ld.global.nc.f64 	%fd2555, [%rd40+20328];
	ld.global.nc.f64 	%fd2556, [%rd40+30976];
	ld.global.nc.f64 	%fd2557, [%rd40+41624];
	ld.global.nc.f64 	%fd2558, [%rd40+52272];
	ld.global.nc.f64 	%fd2559, [%rd40+62920];
	ld.global.nc.f64 	%fd2560, [%rd40+73568];
$L__BB38_29:
	ld.param.f64 	%fd2442, [_Z32massMatrixMultiplyConstantKernelILi9ELi11ELi1EEvidPKdS1_S1_S1_S1_S1_S1_Pd_param_1];
	setp.gt.u32 	%p18, %r1, 98;
	ld.shared.f64 	%fd2029, [%r12+9680];
	fma.rn.f64 	%fd2030, %fd168, %fd2029, 0d0000000000000000;
	ld.shared.f64 	%fd2031, [%r18+9680];
	fma.rn.f64 	%fd2032, %fd169, %fd2031, 0d0000000000000000;
	ld.shared.f64 	%fd2033, [_ZZ32massMatrixMultiplyConstantKernelILi9ELi11ELi1EEvidPKdS1_S1_S1_S1_S1_S1_PdE13s_QuadToQuadD+880];
	fma.rn.f64 	%fd2034, %fd2033, %fd143, 0d0000000000000000;
	ld.shared.f64 	%fd2035, [%r12+9688];
	fma.rn.f64 	%fd2036, %fd170, %fd2035, %fd2030;
	ld.shared.f64 	%fd2037, [%r18+9768];
	fma.rn.f64 	%fd2038, %fd171, %fd2037, %fd2032;
	ld.shared.f64 	%fd2039, [_ZZ32massMatrixMultiplyConstantKernelILi9ELi11ELi1EEvidPKdS1_S1_S1_S1_S1_S1_PdE13s_QuadToQuadD+888];
	fma.rn.f64 	%fd2040, %fd2039, %fd144, %fd2034;
	ld.shared.f64 	%fd2041, [%r12+9696];
	fma.rn.f64 	%fd2042, %fd172, %fd2041, %fd2036;
	ld.shared.f64 	%fd2043, [%r18+9856];
	fma.rn.f64 	%fd2044, %fd173, %fd2043, %fd2038;
	ld.shared.f64 	%fd2045, [_ZZ32massMatrixMultiplyConstantKernelILi9ELi11ELi1EEvidPKdS1_S1_S1_S1_S1_S1_PdE13s_QuadToQuadD+896];
	fma.rn.f64 	%fd2046, %fd2045, %fd145, %fd2040;
	ld.shared.f64 	%fd2047, [%r12+9704];
	fma.rn.f64 	%fd2048, %fd174, %fd2047, %fd2042;
	ld.shared.f64 	%fd2049, [%r18+9944];
	fma.rn.f64 	%fd2050, %fd175, %fd2049, %fd2044;
	ld.shared.f64 	%fd2051, [_ZZ32massMatrixMultiplyConstantKernelILi9ELi11ELi1EEvidPKdS1_S1_S1_S1_S1_S1_PdE13s_QuadToQuadD+904];
	fma.rn.f64 	%fd2052, %fd2051, %fd146, %fd2046;
	ld.shared.f64 	%fd2053, [%r12+9712];
	fma.rn.f64 	%fd2054, %fd176, %fd2053, %fd2048;
	ld.shared.f64 	%fd2055, [%r18+10032];
	fma.rn.f64 	%fd2056, %fd177, %fd2055, %fd2050;
	ld.shared.f64 	%fd2057, [_ZZ32massMatrixMultiplyConstantKernelILi9ELi11ELi1EEvidPKdS1_S1_S1_S1_S1_S1_PdE13s_QuadToQuadD+912];
	fma.rn.f64 	%fd2058, %fd2057, %fd147, %fd2052;
	ld.shared.f64 	%fd2059, [%r12+9720];
	fma.rn.f64 	%fd2060, %fd178, %fd2059, %fd2054;
	ld.shared.f64 	%fd2061, [%r18+10120];
	fma.rn.f64 	%fd2062, %fd179, %fd2061, %fd2056;
	ld.shared.f64 	%fd2063, [_ZZ32massMatrixMultiplyConstantKernelILi9ELi11ELi1EEvidPKdS1_S1_S1_S1_S1_S1_PdE13s_QuadToQuadD+920];
	fma.rn.f64 	%fd2064, %fd2063, %fd148, %fd2058;
	ld.shared.f64 	%fd2065, [%r12+9728];
	fma.rn.f64 	%fd2066, %fd180, %fd2065, %fd2060;
	ld.shared.f64 	%fd2067, [%r18+10208];
	fma.rn.f64 	%fd2068, %fd181, %fd2067, %fd2062;
	ld.shared.f64 	%fd2069, [_ZZ32massMatrixMultiplyConstantKernelILi9ELi11ELi1EEvidPKdS1_S1_S1_S1_S1_S1_PdE13s_QuadToQuadD+928];
	fma.rn.f64 	%fd2070, %fd2069, %fd149, %fd2064;
	ld.shared.f64 	%fd2071, [%r12+9736];
	fma.rn.f64 	%fd2072, %fd182, %fd2071, %fd2066;
	ld.shared.f64 	%fd2073, [%r18+10296];
	fma.rn.f64 	%fd2074, %fd183, %fd2073, %fd2068;
	ld.shared.f64 	%fd2075, [_ZZ32massMatrixMultiplyConstantKernelILi9ELi11ELi1EEvidPKdS1_S1_S1_S1_S1_S1_PdE13s_QuadToQuadD+936];
	fma.rn.f64 	%fd2076, %fd2075, %fd150, %fd2070;
	ld.shared.f64 	%fd2077, [%r12+9744];
	fma.rn.f64 	%fd2078, %fd184, %fd2077, %fd2072;
	ld.shared.f64 	%fd2079, [%r18+10384];
	fma.rn.f64 	%fd2080, %fd185, %fd2079, %fd2074;
	ld.shared.f64 	%fd2081, [_ZZ32massMatrixMultiplyConstantKernelILi9ELi11ELi1EEvidPKdS1_S1_S1_S1_S1_S1_PdE13s_QuadToQuadD+944];
	fma.rn.f64 	%fd2082, %fd2081, %fd151, %fd2076;
	ld.shared.f64 	%fd2083, [%r12+9752];
	fma.rn.f64 	%fd2084, %fd186, %fd2083, %fd2078;
	ld.shared.f64 	%fd2085, [%r18+10472];
	fma.rn.f64 	%fd2086, %fd187, %fd2085, %fd2080;
	ld.shared.f64 	%fd2087, [_ZZ32massMatrixMultiplyConstantKernelILi9ELi11ELi1EEvidPKdS1_S1_S1_S1_S1_S1_PdE13s_QuadToQuadD+952];
	fma.rn.f64 	%fd2088, %fd2087, %fd152, %fd2082;
	ld.shared.f64 	%fd2089, [%r12+9760];
	fma.rn.f64 	%fd2090, %fd188, %fd2089, %fd2084;
	ld.shared.f64 	%fd2091, [%r18+10560];
	fma.rn.f64 	%fd2092, %fd189, %fd2091, %fd2086;
	ld.shared.f64 	%fd2093, [_ZZ32massMatrixMultiplyConstantKernelILi9ELi11ELi1EEvidPKdS1_S1_S1_S1_S1_S1_PdE13s_QuadToQuadD+960];
	fma.rn.f64 	%fd2094, %fd2093, %fd153, %fd2088;
	bar.sync 	0;
	mul.f64 	%fd2095, %fd2555, %fd2092;
	fma.rn.f64 	%fd2096, %fd2554, %fd2090, %fd2095;
	fma.rn.f64 	%fd2097, %fd2556, %fd2094, %fd2096;
	st.shared.f64 	[%r15], %fd2097;
	mul.f64 	%fd2098, %fd2557, %fd2092;
	fma.rn.f64 	%fd2099, %fd2555, %fd2090, %fd2098;
	fma.rn.f64 	%fd2100, %fd2558, %fd2094, %fd2099;
	st.shared.f64 	[%r16], %fd2100;
	mul.f64 	%fd2101, %fd2558, %fd2092;
	fma.rn.f64 	%fd2102, %fd2556, %fd2090, %fd2101;
	fma.rn.f64 	%fd2103, %fd2559, %fd2094, %fd2102;
	mul.f64 	%fd2104, %fd2442, %fd2560;
	bar.sync 	0;
	ld.shared.f64 	%fd2105, [%r14];
	mul.f64 	%fd2106, %fd190, %fd2105;
	fma.rn.f64 	%fd2107, %fd2104, %fd153, %fd2106;
	ld.shared.f64 	%fd2108, [%r17];
	fma.rn.f64 	%fd2109, %fd191, %fd2108, %fd2107;
	fma.rn.f64 	%fd2110, %fd2103, %fd2033, %fd437;
	ld.shared.f64 	%fd2111, [%r14+8];
	fma.rn.f64 	%fd2112, %fd192, %fd2111, %fd2109;
	ld.shared.f64 	%fd2113, [%r17+88];
	fma.rn.f64 	%fd2114, %fd193, %fd2113, %fd2112;
	fma.rn.f64 	%fd2115, %fd2103, %fd2039, %fd438;
	ld.shared.f64 	%fd2116, [%r14+16];
	fma.rn.f64 	%fd2117, %fd195, %fd2116, %fd2114;
	ld.shared.f64 	%fd2118, [%r17+176];
	fma.rn.f64 	%fd2119, %fd196, %fd2118, %fd2117;
	fma.rn.f64 	%fd2120, %fd2103, %fd2045, %fd439;
	ld.shared.f64 	%fd2121, [%r14+24];
	fma.rn.f64 	%fd2122, %fd198, %fd2121, %fd2119;
	ld.shared.f64 	%fd2123, [%r17+264];
	fma.rn.f64 	%fd2124, %fd199, %fd2123, %fd2122;
	fma.rn.f64 	%fd2125, %fd2103, %fd2051, %fd440;
	ld.shared.f64 	%fd2126, [%r14+32];
	fma.rn.f64 	%fd2127, %fd201, %fd2126, %fd2124;
	ld.shared.f64 	%fd2128, [%r17+352];
	fma.rn.f64 	%fd2129, %fd202, %fd2128, %fd2127;
	fma.rn.f64 	%fd2130, %fd2103, %fd2057, %fd441;
	ld.shared.f64 	%fd2131, [%r14+40];
	fma.rn.f64 	%fd2132, %fd204, %fd2131, %fd2129;
	ld.shared.f64 	%fd2133, [%r17+440];
	fma.rn.f64 	%fd2134, %fd205, %fd2133, %fd2132;
	fma.rn.f64 	%fd2135, %fd2103, %fd2063, %fd442;
	ld.shared.f64 	%fd2136, [%r14+48];
	fma.rn.f64 	%fd2137, %fd207, %fd2136, %fd2134;
	ld.shared.f64 	%fd2138, [%r17+528];
	fma.rn.f64 	%fd2139, %fd208, %fd2138, %fd2137;
	fma.rn.f64 	%fd2140, %fd2103, %fd2069, %fd443;
	ld.shared.f64 	%fd2141, [%r14+56];
	fma.rn.f64 	%fd2142, %fd210, %fd2141, %fd2139;
	ld.shared.f64 	%fd2143, [%r17+616];
	fma.rn.f64 	%fd2144, %fd211, %fd2143, %fd2142;
	fma.rn.f64 	%fd2145, %fd2103, %fd2075, %fd444;
	ld.shared.f64 	%fd2146, [%r14+64];
	fma.rn.f64 	%fd2147, %fd213, %fd2146, %fd2144;
	ld.shared.f64 	%fd2148, [%r17+704];
	fma.rn.f64 	%fd2149, %fd214, %fd2148, %fd2147;
	fma.rn.f64 	%fd2150, %fd2103, %fd2081, %fd445;
	ld.shared.f64 	%fd2151, [%r14+72];
	fma.rn.f64 	%fd2152, %fd216, %fd2151, %fd2149;
	ld.shared.f64 	%fd2153, [%r17+792];
	fma.rn.f64 	%fd2154, %fd217, %fd2153, %fd2152;
	fma.rn.f64 	%fd2155, %fd2103, %fd2087, %fd447;
	ld.shared.f64 	%fd2156, [%r14+80];
	fma.rn.f64 	%fd2157, %fd219, %fd2156, %fd2154;
	ld.shared.f64 	%fd2158, [%r17+880];
	fma.rn.f64 	%fd2159, %fd220, %fd2158, %fd2157;
	fma.rn.f64 	%fd2160, %fd2103, %fd2093, %fd446;
	add.f64 	%fd2161, %fd2159, %fd2160;
	bar.sync 	0;
	st.shared.f64 	[%r13], %fd2110;
	st.shared.f64 	[%r13+968], %fd2115;
	st.shared.f64 	[%r13+1936], %fd2120;
	st.shared.f64 	[%r13+2904], %fd2125;
	st.shared.f64 	[%r13+3872], %fd2130;
	st.shared.f64 	[%r13+4840], %fd2135;
	st.shared.f64 	[%r13+5808], %fd2140;
	st.shared.f64 	[%r13+6776], %fd2145;
	st.shared.f64 	[%r13+7744], %fd2150;
	st.shared.f64 	[%r13+8712], %fd2155;
	st.shared.f64 	[%r13+9680], %fd2161;
	bar.sync 	0;
	bar.sync 	0;
	ld.shared.f64 	%fd2162, [%r11];
	ld.shared.f64 	%fd2163, [%r11+80];
	add.f64 	%fd2164, %fd2162, %fd2163;
	sub.f64 	%fd2165, %fd2162, %fd2163;
	ld.shared.f64 	%fd2166, [%r11+8];
	ld.shared.f64 	%fd2167, [%r11+72];
	add.f64 	%fd2168, %fd2166, %fd2167;
	sub.f64 	%fd2169, %fd2166, %fd2167;
	ld.shared.f64 	%fd2170, [%r11+16];
	ld.shared.f64 	%fd2171, [%r11+64];
	add.f64 	%fd2172, %fd2170, %fd2171;
	sub.f64 	%fd2173, %fd2170, %fd2171;
	ld.shared.f64 	%fd2174, [%r11+24];
	ld.shared.f64 	%fd2175, [%r11+56];
	add.f64 	%fd2176, %fd2174, %fd2175;
	sub.f64 	%fd2177, %fd2174, %fd2175;
	ld.shared.f64 	%fd2178, [%r11+32];
	ld.shared.f64 	%fd2179, [%r11+48];
	add.f64 	%fd2180, %fd2178, %fd2179;
	sub.f64 	%fd2181, %fd2178, %fd2179;
	ld.shared.f64 	%fd2182, [%r11+40];
	add.f64 	%fd2183, %fd2182, %fd2182;
	sub.f64 	%fd2184, %fd2182, %fd2182;
	mul.f64 	%fd2185, %fd2183, 0d3FE0000000000000;
	ld.const.f64 	%fd462, [const_oddDofToQuad];
	fma.rn.f64 	%fd2186, %fd462, %fd2164, 0d0000000000000000;
	ld.const.f64 	%fd463, [const_evenDofToQuad];
	fma.rn.f64 	%fd2187, %fd463, %fd2165, 0d0000000000000000;
	ld.const.f64 	%fd464, [const_oddDofToQuad+40];
	fma.rn.f64 	%fd2188, %fd464, %fd2168, %fd2186;
	ld.const.f64 	%fd465, [const_evenDofToQuad+40];
	fma.rn.f64 	%fd2189, %fd465, %fd2169, %fd2187;
	ld.const.f64 	%fd466, [const_oddDofToQuad+80];
	fma.rn.f64 	%fd2190, %fd466, %fd2172, %fd2188;
	ld.const.f64 	%fd467, [const_evenDofToQuad+80];
	fma.rn.f64 	%fd2191, %fd467, %fd2173, %fd2189;
	fma.rn.f64 	%fd2192, %fd2481, %fd2176, %fd2190;
	fma.rn.f64 	%fd2193, %fd2480, %fd2177, %fd2191;
	fma.rn.f64 	%fd2194, %fd2471, %fd2180, %fd2192;
	fma.rn.f64 	%fd2195, %fd2470, %fd2181, %fd2193;
	fma.rn.f64 	%fd2196, %fd2461, %fd2185, %fd2194;
	fma.rn.f64 	%fd2197, %fd2460, %fd2184, %fd2195;
	add.f64 	%fd2198, %fd2196, %fd2197;
	st.shared.f64 	[%r11], %fd2198;
	sub.f64 	%fd2199, %fd2196, %fd2197;
	st.shared.f64 	[%r11+64], %fd2199;
	ld.const.f64 	%fd468, [const_oddDofToQuad+8];
	fma.rn.f64 	%fd2200, %fd468, %fd2164, 0d0000000000000000;
	ld.const.f64 	%fd469, [const_evenDofToQuad+8];
	fma.rn.f64 	%fd2201, %fd469, %fd2165, 0d0000000000000000;
	ld.const.f64 	%fd470, [const_oddDofToQuad+48];
	fma.rn.f64 	%fd2202, %fd470, %fd2168, %fd2200;
	ld.const.f64 	%fd471, [const_evenDofToQuad+48];
	fma.rn.f64 	%fd2203, %fd471, %fd2169, %fd2201;
	ld.const.f64 	%fd472, [const_oddDofToQuad+88];
	fma.rn.f64 	%fd2204, %fd472, %fd2172, %fd2202;
	ld.const.f64 	%fd473, [const_evenDofToQuad+88];
	fma.rn.f64 	%fd2205, %fd473, %fd2173, %fd2203;
	fma.rn.f64 	%fd2206, %fd2479, %fd2176, %fd2204;
	fma.rn.f64 	%fd2207, %fd2478, %fd2177, %fd2205;
	fma.rn.f64 	%fd2208, %fd2469, %fd2180, %fd2206;
	fma.rn.f64 	%fd2209, %fd2468, %fd2181, %fd2207;
	fma.rn.f64 	%fd2210, %fd2459, %fd2185, %fd2208;
	fma.rn.f64 	%fd2211, %fd2458, %fd2184, %fd2209;
	add.f64 	%fd2212, %fd2210, %fd2211;
	st.shared.f64 	[%r11+8], %fd2212;
	sub.f64 	%fd2213, %fd2210, %fd2211;
	st.shared.f64 	[%r11+56], %fd2213;
	ld.const.f64 	%fd474, [const_oddDofToQuad+16];
	fma.rn.f64 	%fd2214, %fd474, %fd2164, 0d0000000000000000;
	ld.const.f64 	%fd475, [const_evenDofToQuad+16];
	fma.rn.f64 	%fd2215, %fd475, %fd2165, 0d0000000000000000;
	ld.const.f64 	%fd476, [const_oddDofToQuad+56];
	fma.rn.f64 	%fd2216, %fd476, %fd2168, %fd2214;
	ld.const.f64 	%fd477, [const_evenDofToQuad+56];
	fma.rn.f64 	%fd2217, %fd477, %fd2169, %fd2215;
	ld.const.f64 	%fd478, [const_oddDofToQuad+96];
	fma.rn.f64 	%fd2218, %fd478, %fd2172, %fd2216;
	ld.const.f64 	%fd479, [const_evenDofToQuad+96];
	fma.rn.f64 	%fd2219, %fd479, %fd2173, %fd2217;
	fma.rn.f64 	%fd2220, %fd2477, %fd2176, %fd2218;
	fma.rn.f64 	%fd2221, %fd2476, %fd2177, %fd2219;
	fma.rn.f64 	%fd2222, %fd2467, %fd2180, %fd2220;
	fma.rn.f64 	%fd2223, %fd2466, %fd2181, %fd2221;
	fma.rn.f64 	%fd2224, %fd2457, %fd2185, %fd2222;
	fma.rn.f64 	%fd2225, %fd2456, %fd2184, %fd2223;
	add.f64 	%fd2226, %fd2224, %fd2225;
	st.shared.f64 	[%r11+16], %fd2226;
	sub.f64 	%fd2227, %fd2224, %fd2225;
	st.shared.f64 	[%r11+48], %fd2227;
	ld.const.f64 	%fd480, [const_oddDofToQuad+24];
	fma.rn.f64 	%fd2228, %fd480, %fd2164, 0d0000000000000000;
	ld.const.f64 	%fd481, [const_evenDofToQuad+24];
	fma.rn.f64 	%fd2229, %fd481, %fd2165, 0d0000000000000000;
	ld.const.f64 	%fd482, [const_oddDofToQuad+64];
	fma.rn.f64 	%fd2230, %fd482, %fd2168, %fd2228;
	ld.const.f64 	%fd483, [const_evenDofToQuad+64];
	fma.rn.f64 	%fd2231, %fd483, %fd2169, %fd2229;
	ld.const.f64 	%fd484, [const_oddDofToQuad+104];
	fma.rn.f64 	%fd2232, %fd484, %fd2172, %fd2230;
	ld.const.f64 	%fd485, [const_evenDofToQuad+104];
	fma.rn.f64 	%fd2233, %fd485, %fd2173, %fd2231;
	fma.rn.f64 	%fd2234, %fd2475, %fd2176, %fd2232;
	fma.rn.f64 	%fd2235, %fd2474, %fd2177, %fd2233;
	fma.rn.f64 	%fd2236, %fd2465, %fd2180, %fd2234;
	fma.rn.f64 	%fd2237, %fd2464, %fd2181, %fd2235;
	fma.rn.f64 	%fd2238, %fd2455, %fd2185, %fd2236;
	fma.rn.f64 	%fd2239, %fd2454, %fd2184, %fd2237;
	add.f64 	%fd2240, %fd2238, %fd2239;
	st.shared.f64 	[%r11+24], %fd2240;
	sub.f64 	%fd2241, %fd2238, %fd2239;
	st.shared.f64 	[%r11+40], %fd2241;
	ld.const.f64 	%fd486, [const_oddDofToQuad+32];
	fma.rn.f64 	%fd2242, %fd486, %fd2164, 0d0000000000000000;
	ld.const.f64 	%fd487, [const_evenDofToQuad+32];
	fma.rn.f64 	%fd2243, %fd487, %fd2165, 0d0000000000000000;
	ld.const.f64 	%fd488, [const_oddDofToQuad+72];
	fma.rn.f64 	%fd2244, %fd488, %fd2168, %fd2242;
	ld.const.f64 	%fd489, [const_evenDofToQuad+72];
	fma.rn.f64 	%fd2245, %fd489, %fd2169, %fd2243;
	fma.rn.f64 	%fd2246, %fd2483, %fd2172, %fd2244;
	fma.rn.f64 	%fd2247, %fd2482, %fd2173, %fd2245;
	fma.rn.f64 	%fd2248, %fd2473, %fd2176, %fd2246;
	fma.rn.f64 	%fd2249, %fd2472, %fd2177, %fd2247;
	fma.rn.f64 	%fd2250, %fd2463, %fd2180, %fd2248;
	fma.rn.f64 	%fd2251, %fd2462, %fd2181, %fd2249;
	fma.rn.f64 	%fd2252, %fd2453, %fd2185, %fd2250;
	fma.rn.f64 	%fd2253, %fd2452, %fd2184, %fd2251;
	sub.f64 	%fd2254, %fd2252, %fd2253;
	st.shared.f64 	[%r11+32], %fd2254;
	bar.sync 	0;
	@%p18 bra 	$L__BB38_31;
	ld.shared.f64 	%fd2255, [%r8];
	ld.shared.f64 	%fd2256, [%r8+880];
	add.f64 	%fd2257, %fd2255, %fd2256;
	sub.f64 	%fd2258, %fd2255, %fd2256;
	ld.shared.f64 	%fd2259, [%r8+88];
	ld.shared.f64 	%fd2260, [%r8+792];
	add.f64 	%fd2261, %fd2259, %fd2260;
	sub.f64 	%fd2262, %fd2259, %fd2260;
	ld.shared.f64 	%fd2263, [%r8+176];
	ld.shared.f64 	%fd2264, [%r8+704];
	add.f64 	%fd2265, %fd2263, %fd2264;
	sub.f64 	%fd2266, %fd2263, %fd2264;
	ld.shared.f64 	%fd2267, [%r8+264];
	ld.shared.f64 	%fd2268, [%r8+616];
	add.f64 	%fd2269, %fd2267, %fd2268;
	sub.f64 	%fd2270, %fd2267, %fd2268;
	ld.shared.f64 	%fd2271, [%r8+352];
	ld.shared.f64 	%fd2272, [%r8+528];
	add.f64 	%fd2273, %fd2271, %fd2272;
	sub.f64 	%fd2274, %fd2271, %fd2272;
	ld.shared.f64 	%fd2275, [%r8+440];
	add.f64 	%fd2276, %fd2275, %fd2275;
	sub.f64 	%fd2277, %fd2275, %fd2275;
	mul.f64 	%fd2278, %fd2276, 0d3FE0000000000000;
	fma.rn.f64 	%fd2279, %fd462, %fd2257, 0d0000000000000000;
	fma.rn.f64 	%fd2280, %fd463, %fd2258, 0d0000000000000000;
	fma.rn.f64 	%fd2281, %fd464, %fd2261, %fd2279;
	fma.rn.f64 	%fd2282, %fd465, %fd2262, %fd2280;
	fma.rn.f64 	%fd2283, %fd466, %fd2265, %fd2281;
	fma.rn.f64 	%fd2284, %fd467, %fd2266, %fd2282;
	fma.rn.f64 	%fd2285, %fd2481, %fd2269, %fd2283;
	fma.rn.f64 	%fd2286, %fd2480, %fd2270, %fd2284;
	fma.rn.f64 	%fd2287, %fd2471, %fd2273, %fd2285;
	fma.rn.f64 	%fd2288, %fd2470, %fd2274, %fd2286;
	fma.rn.f64 	%fd2289, %fd2461, %fd2278, %fd2287;
	fma.rn.f64 	%fd2290, %fd2460, %fd2277, %fd2288;
	add.f64 	%fd2291, %fd2289, %fd2290;
	st.shared.f64 	[%r8], %fd2291;
	sub.f64 	%fd2292, %fd2289, %fd2290;
	st.shared.f64 	[%r8+704], %fd2292;
	fma.rn.f64 	%fd2293, %fd468, %fd2257, 0d0000000000000000;
	fma.rn.f64 	%fd2294, %fd469, %fd2258, 0d0000000000000000;
	fma.rn.f64 	%fd2295, %fd470, %fd2261, %fd2293;
	fma.rn.f64 	%fd2296, %fd471, %fd2262, %fd2294;
	fma.rn.f64 	%fd2297, %fd472, %fd2265, %fd2295;
	fma.rn.f64 	%fd2298, %fd473, %fd2266, %fd2296;
	fma.rn.f64 	%fd2299, %fd2479, %fd2269, %fd2297;
	fma.rn.f64 	%fd2300, %fd2478, %fd2270, %fd2298;
	fma.rn.f64 	%fd2301, %fd2469, %fd2273, %fd2299;
	fma.rn.f64 	%fd2302, %fd2468, %fd2274, %fd2300;
	fma.rn.f64 	%fd2303, %fd2459, %fd2278, %fd2301;
	fma.rn.f64 	%fd2304, %fd2458, %fd2277, %fd2302;
	add.f64 	%fd2305, %fd2303, %fd2304;
	st.shared.f64 	[%r8+88], %fd2305;
	sub.f64 	%fd2306, %fd2303, %fd2304;
	st.shared.f64 	[%r8+616], %fd2306;
	fma.rn.f64 	%fd2307, %fd474, %fd2257, 0d0000000000000000;
	fma.rn.f64 	%fd2308, %fd475, %fd2258, 0d0000000000000000;
	fma.rn.f64 	%fd2309, %fd476, %fd2261, %fd2307;
	fma.rn.f64 	%fd2310, %fd477, %fd2262, %fd2308;
	fma.rn.f64 	%fd2311, %fd478, %fd2265, %fd2309;
	fma.rn.f64 	%fd2312, %fd479, %fd2266, %fd2310;
	fma.rn.f64 	%fd2313, %fd2477, %fd2269, %fd2311;
	fma.rn.f64 	%fd2314, %fd2476, %fd2270, %fd2312;
	fma.rn.f64 	%fd2315, %fd2467, %fd2273, %fd2313;
	fma.rn.f64 	%fd2316, %fd2466, %fd2274, %fd2314;
	fma.rn.f64 	%fd2317, %fd2457, %fd2278, %fd2315;
	fma.rn.f64 	%fd2318, %fd2456, %fd2277, %fd2316;
	add.f64 	%fd2319, %fd2317, %fd2318;
	st.shared.f64 	[%r8+176], %fd2319;
	sub.f64 	%fd2320, %fd2317, %fd2318;
	st.shared.f64 	[%r8+528], %fd2320;
	fma.rn.f64 	%fd2321, %fd480, %fd2257, 0d0000000000000000;
	fma.rn.f64 	%fd2322, %fd481, %fd2258, 0d0000000000000000;
	fma.rn.f64 	%fd2323, %fd482, %fd2261, %fd2321;
	fma.rn.f64 	%fd2324, %fd483, %fd2262, %fd2322;
	fma.rn.f64 	%fd2325, %fd484, %fd2265, %fd2323;
	fma.rn.f64 	%fd2326, %fd485, %fd2266, %fd2324;
	fma.rn.f64 	%fd2327, %fd2475, %fd2269, %fd2325;
	fma.rn.f64 	%fd2328, %fd2474, %fd2270, %fd2326;
	fma.rn.f64 	%fd2329, %fd2465, %fd2273, %fd2327;
	fma.rn.f64 	%fd2330, %fd2464, %fd2274, %fd2328;
	fma.rn.f64 	%fd2331, %fd2455, %fd2278, %fd2329;
	fma.rn.f64 	%fd2332, %fd2454, %fd2277, %fd2330;
	add.f64 	%fd2333, %fd2331, %fd2332;
	st.shared.f64 	[%r8+264], %fd2333;
	sub.f64 	%fd2334, %fd2331, %fd2332;
	st.shared.f64 	[%r8+440], %fd2334;
	fma.rn.f64 	%fd2335, %fd486, %fd2257, 0d0000000000000000;
	fma.rn.f64 	%fd2336, %fd487, %fd2258, 0d0000000000000000;
	fma.rn.f64 	%fd2337, %fd488, %fd2261, %fd2335;
	fma.rn.f64 	%fd2338, %fd489, %fd2262, %fd2336;
	fma.rn.f64 	%fd2339, %fd2483, %fd2265, %fd2337;
	fma.rn.f64 	%fd2340, %fd2482, %fd2266, %fd2338;
	fma.rn.f64 	%fd2341, %fd2473, %fd2269, %fd2339;
	fma.rn.f64 	%fd2342, %fd2472, %fd2270, %fd2340;
	fma.rn.f64 	%fd2343, %fd2463, %fd2273, %fd2341;
	fma.rn.f64 	%fd2344, %fd2462, %fd2274, %fd2342;
	fma.rn.f64 	%fd2345, %fd2453, %fd2278, %fd2343;
	fma.rn.f64 	%fd2346, %fd2452, %fd2277, %fd2344;
	sub.f64 	%fd2347, %fd2345, %fd2346;
	st.shared.f64 	[%r8+352], %fd2347;
$L__BB38_31:
	setp.gt.u32 	%p19, %r1, 80;
	bar.sync 	0;
	@%p19 bra 	$L__BB38_34;
	ld.shared.f64 	%fd2348, [%r7];
	ld.shared.f64 	%fd2349, [%r7+9680];
	add.f64 	%fd2350, %fd2348, %fd2349;
	sub.f64 	%fd2351, %fd2348, %fd2349;
	ld.shared.f64 	%fd2352, [%r7+968];
	ld.shared.f64 	%fd2353, [%r7+8712];
	add.f64 	%fd2354, %fd2352, %fd2353;
	sub.f64 	%fd2355, %fd2352, %fd2353;
	ld.shared.f64 	%fd2356, [%r7+1936];
	ld.shared.f64 	%fd2357, [%r7+7744];
	add.f64 	%fd2358, %fd2356, %fd2357;
	sub.f64 	%fd2359, %fd2356, %fd2357;
	ld.shared.f64 	%fd2360, [%r7+2904];
	ld.shared.f64 	%fd2361, [%r7+6776];
	add.f64 	%fd2362, %fd2360, %fd2361;
	sub.f64 	%fd2363, %fd2360, %fd2361;
	ld.shared.f64 	%fd2364, [%r7+3872];
	ld.shared.f64 	%fd2365, [%r7+5808];
	add.f64 	%fd2366, %fd2364, %fd2365;
	sub.f64 	%fd2367, %fd2364, %fd2365;
	ld.shared.f64 	%fd2368, [%r7+4840];
	add.f64 	%fd2369, %fd2368, %fd2368;
	sub.f64 	%fd2370, %fd2368, %fd2368;
	mul.f64 	%fd2371, %fd2369, 0d3FE0000000000000;
	fma.rn.f64 	%fd2372, %fd462, %fd2350, 0d0000000000000000;
	fma.rn.f64 	%fd2373, %fd463, %fd2351, 0d0000000000000000;
	fma.rn.f64 	%fd2374, %fd464, %fd2354, %fd2372;
	fma.rn.f64 	%fd2375, %fd465, %fd2355, %fd2373;
	fma.rn.f64 	%fd2376, %fd466, %fd2358, %fd2374;
	fma.rn.f64 	%fd2377, %fd467, %fd2359, %fd2375;
	fma.rn.f64 	%fd2378, %fd2481, %fd2362, %fd2376;
	fma.rn.f64 	%fd2379, %fd2480, %fd2363, %fd2377;
	fma.rn.f64 	%fd2380, %fd2471, %fd2366, %fd2378;
	fma.rn.f64 	%fd2381, %fd2470, %fd2367, %fd2379;
	fma.rn.f64 	%fd490, %fd2461, %fd2371, %fd2380;
	fma.rn.f64 	%fd491, %fd2460, %fd2370, %fd2381;
	fma.rn.f64 	%fd2382, %fd468, %fd2350, 0d0000000000000000;
	fma.rn.f64 	%fd2383, %fd469, %fd2351, 0d0000000000000000;
	fma.rn.f64 	%fd2384, %fd470, %fd2354, %fd2382;
	fma.rn.f64 	%fd2385, %fd471, %fd2355, %fd2383;
	fma.rn.f64 	%fd2386, %fd472, %fd2358, %fd2384;
	fma.rn.f64 	%fd2387, %fd473, %fd2359, %fd2385;
	fma.rn.f64 	%fd2388, %fd2479, %fd2362, %fd2386;
	fma.rn.f64 	%fd2389, %fd2478, %fd2363, %fd2387;
	fma.rn.f64 	%fd2390, %fd2469, %fd2366, %fd2388;
	fma.rn.f64 	%fd2391, %fd2468, %fd2367, %fd2389;
	fma.rn.f64 	%fd492, %fd2459, %fd2371, %fd2390;
	fma.rn.f64 	%fd493, %fd2458, %fd2370, %fd2391;
	fma.rn.f64 	%fd2392, %fd474, %fd2350, 0d0000000000000000;
	fma.rn.f64 	%fd2393, %fd475, %fd2351, 0d0000000000000000;
	fma.rn.f64 	%fd2394, %fd476, %fd2354, %fd2392;
	fma.rn.f64 	%fd2395, %fd477, %fd2355, %fd2393;
	fma.rn.f64 	%fd2396, %fd478, %fd2358, %fd2394;
	fma.rn.f64 	%fd2397, %fd479, %fd2359, %fd2395;
	fma.rn.f64 	%fd2398, %fd2477, %fd2362, %fd2396;
	fma.rn.f64 	%fd2399, %fd2476, %fd2363, %fd2397;
	fma.rn.f64 	%fd2400, %fd2467, %fd2366, %fd2398;
	fma.rn.f64 	%fd2401, %fd2466, %fd2367, %fd2399;
	fma.rn.f64 	%fd494, %fd2457, %fd2371, %fd2400;
	fma.rn.f64 	%fd495, %fd2456, %fd2370, %fd2401;
	fma.rn.f64 	%fd2402, %fd480, %fd2350, 0d0000000000000000;
	fma.rn.f64 	%fd2403, %fd481, %fd2351, 0d0000000000000000;
	fma.rn.f64 	%fd2404, %fd482, %fd2354, %fd2402;
	fma.rn.f64 	%fd2405, %fd483, %fd2355, %fd2403;
	fma.rn.f64 	%fd2406, %fd484, %fd2358, %fd2404;
	fma.rn.f64 	%fd2407, %fd485, %fd2359, %fd2405;
	fma.rn.f64 	%fd2408, %fd2475, %fd2362, %fd2406;
	fma.rn.f64 	%fd2409, %fd2474, %fd2363, %fd2407;
	fma.rn.f64 	%fd2410, %fd2465, %fd2366, %fd2408;
	fma.rn.f64 	%fd2411, %fd2464, %fd2367, %fd2409;
	fma.rn.f64 	%fd496, %fd2455, %fd2371, %fd2410;
	fma.rn.f64 	%fd497, %fd2454, %fd2370, %fd2411;
	fma.rn.f64 	%fd2412, %fd486, %fd2350, 0d0000000000000000;
	fma.rn.f64 	%fd2413, %fd487, %fd2351, 0d0000000000000000;
	fma.rn.f64 	%fd2414, %fd488, %fd2354, %fd2412;
	fma.rn.f64 	%fd2415, %fd489, %fd2355, %fd2413;
	fma.rn.f64 	%fd2416, %fd2483, %fd2358, %fd2414;
	fma.rn.f64 	%fd2417, %fd2482, %fd2359, %fd2415;
	fma.rn.f64 	%fd2418, %fd2473, %fd2362, %fd2416;
	fma.rn.f64 	%fd2419, %fd2472, %fd2363, %fd2417;
	fma.rn.f64 	%fd2420, %fd2463, %fd2366, %fd2418;
	fma.rn.f64 	%fd2421, %fd2462, %fd2367, %fd2419;
	fma.rn.f64 	%fd2422, %fd2453, %fd2371, %fd2420;
	fma.rn.f64 	%fd2423, %fd2452, %fd2370, %fd2421;
	sub.f64 	%fd498, %fd2422, %fd2423;
	@%p4 bra 	$L__BB38_34;
	ld.param.u64 	%rd54, [_Z32massMatrixMultiplyConstantKernelILi9ELi11ELi1EEvidPKdS1_S1_S1_S1_S1_S1_Pd_param_9];
	mov.u32 	%r57, %tid.x;
	mad.lo.s32 	%r58, %r3, 9317, %r57;
	mad.lo.s32 	%r59, %r3, -8588, %r58;
	cvta.to.global.u64 	%rd41, %rd54;
	mul.wide.s32 	%rd42, %r59, 8;
	add.s64 	%rd43, %rd41, %rd42;
	add.f64 	%fd2424, %fd490, %fd491;
	st.global.f64 	[%rd43], %fd2424;
	add.f64 	%fd2425, %fd492, %fd493;
	st.global.f64 	[%rd43+648], %fd2425;
	add.f64 	%fd2426, %fd494, %fd495;
	st.global.f64 	[%rd43+1296], %fd2426;
	add.f64 	%fd2427, %fd496, %fd497;
	st.global.f64 	[%rd43+1944], %fd2427;
	st.global.f64 	[%rd43+2592], %fd498;
	sub.f64 	%fd2428, %fd496, %fd497;
	st.global.f64 	[%rd43+3240], %fd2428;
	sub.f64 	%fd2429, %fd494, %fd495;
	st.global.f64 	[%rd43+3888], %fd2429;
	sub.f64 	%fd2430, %fd492, %fd493;
	st.global.f64 	[%rd43+4536], %fd2430;
	sub.f64 	%fd2431, %fd490, %fd491;
	st.global.f64 	[%rd43+5184], %fd2431;
$L__BB38_34:
	ret;

}
	// .globl	_Z32massMatrixMultiplyConstantKernelILi9ELi12ELi1EEvidPKdS1_S1_S1_S1_S1_S1_Pd
.visible .entry _Z32massMatrixMultiplyConstantKernelILi9ELi12ELi1EEvidPKdS1_S1_S1_S1_S1_S1_Pd(
	.param .u32 _Z32massMatrixMultiplyConstantKernelILi9ELi12ELi1EEvidPKdS1_S1_S1_S1_S1_S1_Pd_param_0,
	.param .f64 _Z32massMatrixMultiplyConstantKernelILi9ELi12ELi1EEvidPKdS1_S1_S1_S1_S1_S1_Pd_param_1,
	.param .u64 .ptr .align 1 _Z32massMatrixMultiplyConstantKernelILi9ELi12ELi1EEvidPKdS1_S1_S1_S1_S1_S1_Pd_param_2,
	.param .u64 .ptr .align 1 _Z32massMatrixMultiplyConstantKernelILi9ELi12ELi1EEvidPKdS1_S1_S1_S1_S1_S1_Pd_param_3,
	.param .u64 .ptr .align 1 _Z32massMatrixMultiplyConstantKernelILi9ELi12ELi1EEvidPKdS1_S1_S1_S1_S1_S1_Pd_param_4,
	.param .u64 .ptr .align 1 _Z32massMatrixMultiplyConstantKernelILi9ELi12ELi1EEvidPKdS1_S1_S1_S1_S1_S1_Pd_param_5,
	.param .u64 .ptr .align 1 _Z32massMatrixMultiplyConstantKernelILi9ELi12ELi1EEvidPKdS1_S1_S1_S1_S1_S1_Pd_param_6,
	.param .u64 .ptr .align 1 _Z32massMatrixMultiplyConstantKernelILi9ELi12ELi1EEvidPKdS1_S1_S1_S1_S1_S1_Pd_param_7,
	.param .u64 .ptr .align 1 _Z32massMatrixMultiplyConstantKernelILi9ELi12ELi1EEvidPKdS1_S1_S1_S1_S1_S1_Pd_param_8,
	.param .u64 .ptr .align 1 _Z32massMatrixMultiplyConstantKernelILi9ELi12ELi1EEvidPKdS1_S1_S1_S1_S1_S1_Pd_param_9
)
{
	.reg .pred 	%p<22>;
	.reg .b16 	%rs<11>;
	.reg .b32 	%r<152>;
	.reg .b64 	%rd<63>;
	.reg .b64 	%fd<2857>;
	// demoted variable
	.shared .align 8 .b8 _ZZ29stiffnessMatrixMultiplyDeviceILi9ELi12ELi1EEviidPKdS1_S1_S1_PAT0__AT0__AplT0_Li0E_dPdE5s_Gpr[1152];
	// demoted variable
	.shared .align 8 .b8 _ZZ29stiffnessMatrixMultiplyDeviceILi9ELi12ELi1EEviidPKdS1_S1_S1_PAT0__AT0__AplT0_Li0E_dPdE5s_Gps[1152];
	// demoted variable
	.shared .align 8 .b8 _ZZ32massMatrixMultiplyConstantKernelILi9ELi12ELi1EEvidPKdS1_S1_S1_S1_S1_S1_PdE6s_tmp1[13824];
	// demoted variable
	.shared .align 8 .b8 _ZZ32massMatrixMultiplyConstantKernelILi9ELi12ELi1EEvidPKdS1_S1_S1_S1_S1_S1_PdE13s_QuadToQuadD[1152];
	ld.param.u32 	%r20, [_Z32massMatrixMultiplyConstantKernelILi9ELi12ELi1EEvidPKdS1_S1_S1_S1_S1_S1_Pd_param_0];
	ld.param.u64 	%rd5, [_Z32massMatrixMultiplyConstantKernelILi9ELi12ELi1EEvidPKdS1_S1_S1_S1_S1_S1_Pd_param_5];
	ld.param.u64 	%rd3, [_Z32massMatrixMultiplyConstantKernelILi9ELi12ELi1EEvidPKdS1_S1_S1_S1_S1_S1_Pd_param_8];
	cvta.to.global.u64 	%rd6, %rd5;
	mov.u32 	%r1, %tid.x;
	mov.u32 	%r2, %tid.y;
	mov.u32 	%r21, %ctaid.x;
	add.s32 	%r3, %r21, %r2;
	cvt.u16.u32 	%rs1, %r1;
	mul.hi.u16 	%rs3, %rs1, 7282;
	mul.lo.s16 	%rs4, %rs3, 9;
	sub.s16 	%rs2, %rs1, %rs4;
	mul.wide.u32 	%rd7, %r1, 8;
	add.s64 	%rd8, %rd6, %rd7;
	ld.global.nc.f64 	%fd542, [%rd8];
	shl.b32 	%r22, %r1, 3;
	mov.u32 	%r23, _ZZ32massMatrixMultiplyConstantKernelILi9ELi12ELi1EEvidPKdS1_S1_S1_S1_S1_S1_PdE13s_QuadToQuadD;
	add.s32 	%r24, %r23, %r22;
	st.shared.f64 	[%r24], %fd542;
	setp.lt.s32 	%p2, %r3, %r20;
	setp.lt.u32 	%p3, %r1, 81;
	and.pred  	%p1, %p3, %p2;
	not.pred 	%p4, %p1;
	@%p4 bra 	$L__BB39_2;
	cvta.to.global.u64 	%rd9, %rd3;
	mad.lo.s32 	%r25, %r3, 729, %r1;
	mul.wide.s32 	%rd10, %r25, 8;
	add.s64 	%rd11, %rd9, %rd10;
	ld.global.nc.f64 	%fd2740, [%rd11];
	ld.global.nc.f64 	%fd2739, [%rd11+648];
	ld.global.nc.f64 	%fd2738, [%rd11+1296];
	ld.global.nc.f64 	%fd2737, [%rd11+1944];
	ld.global.nc.f64 	%fd2736, [%rd11+2592];
	ld.global.nc.f64 	%fd2735, [%rd11+3240];
	ld.global.nc.f64 	%fd2734, [%rd11+3888];
	ld.global.nc.f64 	%fd2733, [%rd11+4536];
	ld.global.nc.f64 	%fd2732, [%rd11+5184];
$L__BB39_2:
	setp.gt.u32 	%p5, %r1, 80;
	bar.sync 	0;
	ld.const.f64 	%fd19, [const_oddDofToQuad];
	ld.const.f64 	%fd20, [const_evenDofToQuad];
	ld.const.f64 	%fd21, [const_oddDofToQuad+8];
	ld.const.f64 	%fd22, [const_evenDofToQuad+8];
	ld.const.f64 	%fd23, [const_oddDofToQuad+16];
	ld.const.f64 	%fd24, [const_evenDofToQuad+16];
	ld.const.f64 	%fd25, [const_oddDofToQuad+24];
	ld.const.f64 	%fd26, [const_evenDofToQuad+24];
	ld.const.f64 	%fd27, [const_oddDofToQuad+32];
	ld.const.f64 	%fd28, [const_evenDofToQuad+32];
	ld.const.f64 	%fd29, [const_oddDofToQuad+40];
	ld.const.f64 	%fd30, [const_evenDofToQuad+40];
	ld.const.f64 	%fd31, [const_oddDofToQuad+48];
	ld.const.f64 	%fd32, [const_evenDofToQuad+48];
	ld.const.f64 	%fd33, [const_oddDofToQuad+56];
	ld.const.f64 	%fd34, [const_evenDofToQuad+56];
	ld.const.f64 	%fd35, [const_oddDofToQuad+64];
	ld.const.f64 	%fd36, [const_evenDofToQuad+64];
	ld.const.f64 	%fd37, [const_oddDofToQuad+72];
	ld.const.f64 	%fd38, [const_evenDofToQuad+72];
	ld.const.f64 	%fd39, [const_oddDofToQuad+80];
	ld.const.f64 	%fd40, [const_evenDofToQuad+80];
	ld.const.f64 	%fd41, [const_oddDofToQuad+88];
	ld.const.f64 	%fd42, [const_evenDofToQuad+88];
	ld.const.f64 	%fd43, [const_oddDofToQuad+96];
	ld.const.f64 	%fd44, [const_evenDofToQuad+96];
	ld.const.f64 	%fd45, [const_oddDofToQuad+104];
	ld.const.f64 	%fd46, [const_evenDofToQuad+104];
	mov.u32 	%r26, _ZZ32massMatrixMultiplyConstantKernelILi9ELi12ELi1EEvidPKdS1_S1_S1_S1_S1_S1_PdE6s_tmp1;
	mad.lo.s32 	%r4, %r2, 13824, %r26;
	mul.lo.s16 	%rs6, %rs1, 57;
	shr.u16 	%rs7, %rs6, 9;
	cvt.u32.u16 	%r5, %rs7;
	mul.wide.u16 	%r27, %rs7, 96;
	add.s32 	%r6, %r4, %r27;
	mul.wide.u16 	%r28, %rs2, 8;
	add.s32 	%r7, %r6, %r28;
	@%p5 bra 	$L__BB39_4;
	add.f64 	%fd543, %fd2740, %fd2732;
	sub.f64 	%fd544, %fd2740, %fd2732;
	add.f64 	%fd545, %fd2739, %fd2733;
	sub.f64 	%fd546, %fd2739, %fd2733;
	add.f64 	%fd547, %fd2738, %fd2734;
	sub.f64 	%fd548, %fd2738, %fd2734;
	add.f64 	%fd549, %fd2737, %fd2735;
	sub.f64 	%fd550, %fd2737, %fd2735;
	add.f64 	%fd551, %fd2736, %fd2736;
	sub.f64 	%fd552, %fd2736, %fd2736;
	mul.f64 	%fd553, %fd551, 0d3FE0000000000000;
	fma.rn.f64 	%fd554, %fd19, %fd543, 0d0000000000000000;
	fma.rn.f64 	%fd555, %fd20, %fd544, 0d0000000000000000;
	fma.rn.f64 	%fd556, %fd21, %fd545, %fd554;
	fma.rn.f64 	%fd557, %fd22, %fd546, %fd555;
	fma.rn.f64 	%fd558, %fd23, %fd547, %fd556;
	fma.rn.f64 	%fd559, %fd24, %fd548, %fd557;
	fma.rn.f64 	%fd560, %fd25, %fd549, %fd558;
	fma.rn.f64 	%fd561, %fd26, %fd550, %fd559;
	fma.rn.f64 	%fd562, %fd27, %fd553, %fd560;
	fma.rn.f64 	%fd563, %fd28, %fd552, %fd561;
	add.f64 	%fd564, %fd563, %fd562;
	st.shared.f64 	[%r7], %fd564;
	sub.f64 	%fd565, %fd562, %fd563;
	st.shared.f64 	[%r7+12672], %fd565;
	fma.rn.f64 	%fd566, %fd29, %fd543, 0d0000000000000000;
	fma.rn.f64 	%fd567, %fd30, %fd544, 0d0000000000000000;
	fma.rn.f64 	%fd568, %fd31, %fd545, %fd566;
	fma.rn.f64 	%fd569, %fd32, %fd546, %fd567;
	fma.rn.f64 	%fd570, %fd33, %fd547, %fd568;
	fma.rn.f64 	%fd571, %fd34, %fd548, %fd569;
	fma.rn.f64 	%fd572, %fd35, %fd549, %fd570;
	fma.rn.f64 	%fd573, %fd36, %fd550, %fd571;
	fma.rn.f64 	%fd574, %fd37, %fd553, %fd572;
	fma.rn.f64 	%fd575, %fd38, %fd552, %fd573;
	add.f64 	%fd576, %fd575, %fd574;
	st.shared.f64 	[%r7+1152], %fd576;
	sub.f64 	%fd577, %fd574, %fd575;
	st.shared.f64 	[%r7+11520], %fd577;
	fma.rn.f64 	%fd578, %fd39, %fd543, 0d0000000000000000;
	fma.rn.f64 	%fd579, %fd40, %fd544, 0d0000000000000000;
	fma.rn.f64 	%fd580, %fd41, %fd545, %fd578;
	fma.rn.f64 	%fd581, %fd42, %fd546, %fd579;
	fma.rn.f64 	%fd582, %fd43, %fd547, %fd580;
	fma.rn.f64 	%fd583, %fd44, %fd548, %fd581;
	fma.rn.f64 	%fd584, %fd45, %fd549, %fd582;
	fma.rn.f64 	%fd585, %fd46, %fd550, %fd583;
	ld.const.f64 	%fd586, [const_oddDofToQuad+112];
	fma.rn.f64 	%fd587, %fd586, %fd553, %fd584;
	ld.const.f64 	%fd588, [const_evenDofToQuad+112];
	fma.rn.f64 	%fd589, %fd588, %fd552, %fd585;
	add.f64 	%fd590, %fd589, %fd587;
	st.shared.f64 	[%r7+2304], %fd590;
	sub.f64 	%fd591, %fd587, %fd589;
	st.shared.f64 	[%r7+10368], %fd591;
	ld.const.f64 	%fd592, [const_oddDofToQuad+120];
	fma.rn.f64 	%fd593, %fd592, %fd543, 0d0000000000000000;
	ld.const.f64 	%fd594, [const_evenDofToQuad+120];
	fma.rn.f64 	%fd595, %fd594, %fd544, 0d0000000000000000;
	ld.const.f64 	%fd596, [const_oddDofToQuad+128];
	fma.rn.f64 	%fd597, %fd596, %fd545, %fd593;
	ld.const.f64 	%fd598, [const_evenDofToQuad+128];
	fma.rn.f64 	%fd599, %fd598, %fd546, %fd595;
	ld.const.f64 	%fd600, [const_oddDofToQuad+136];
	fma.rn.f64 	%fd601, %fd600, %fd547, %fd597;
	ld.const.f64 	%fd602, [const_evenDofToQuad+136];
	fma.rn.f64 	%fd603, %fd602, %fd548, %fd599;
	ld.const.f64 	%fd604, [const_oddDofToQuad+144];
	fma.rn.f64 	%fd605, %fd604, %fd549, %fd601;
	ld.const.f64 	%fd606, [const_evenDofToQuad+144];
	fma.rn.f64 	%fd607, %fd606, %fd550, %fd603;
	ld.const.f64 	%fd608, [const_oddDofToQuad+152];
	fma.rn.f64 	%fd609, %fd608, %fd553, %fd605;
	ld.const.f64 	%fd610, [const_evenDofToQuad+152];
	fma.rn.f64 	%fd611, %fd610, %fd552, %fd607;
	add.f64 	%fd612, %fd611, %fd609;
	st.shared.f64 	[%r7+3456], %fd612;
	sub.f64 	%fd613, %fd609, %fd611;
	st.shared.f64 	[%r7+9216], %fd613;
	ld.const.f64 	%fd614, [const_oddDofToQuad+160];
	fma.rn.f64 	%fd615, %fd614, %fd543, 0d0000000000000000;
	ld.const.f64 	%fd616, [const_evenDofToQuad+160];
	fma.rn.f64 	%fd617, %fd616, %fd544, 0d0000000000000000;
	ld.const.f64 	%fd618, [const_oddDofToQuad+168];
	fma.rn.f64 	%fd619, %fd618, %fd545, %fd615;
	ld.const.f64 	%fd620, [const_evenDofToQuad+168];
	fma.rn.f64 	%fd621, %fd620, %fd546, %fd617;
	ld.const.f64 	%fd622, [const_oddDofToQuad+176];
	fma.rn.f64 	%fd623, %fd622, %fd547, %fd619;
	ld.const.f64 	%fd624, [const_evenDofToQuad+176];
	fma.rn.f64 	%fd625, %fd624, %fd548, %fd621;
	ld.const.f64 	%fd626, [const_oddDofToQuad+184];
	fma.rn.f64 	%fd627, %fd626, %fd549, %fd623;
	ld.const.f64 	%fd628, [const_evenDofToQuad+184];
	fma.rn.f64 	%fd629, %fd628, %fd550, %fd625;
	ld.const.f64 	%fd630, [const_oddDofToQuad+192];
	fma.rn.f64 	%fd631, %fd630, %fd553, %fd627;
	ld.const.f64 	%fd632, [const_evenDofToQuad+192];
	fma.rn.f64 	%fd633, %fd632, %fd552, %fd629;
	add.f64 	%fd634, %fd633, %fd631;
	st.shared.f64 	[%r7+4608], %fd634;
	sub.f64 	%fd635, %fd631, %fd633;
	st.shared.f64 	[%r7+8064], %fd635;
	ld.const.f64 	%fd636, [const_oddDofToQuad+200];
	fma.rn.f64 	%fd637, %fd636, %fd543, 0d0000000000000000;
	ld.const.f64 	%fd638, [const_evenDofToQuad+200];
	fma.rn.f64 	%fd639, %fd638, %fd544, 0d0000000000000000;
	ld.const.f64 	%fd640, [const_oddDofToQuad+208];
	fma.rn.f64 	%fd641, %fd640, %fd545, %fd637;
	ld.const.f64 	%fd642, [const_evenDofToQuad+208];
	fma.rn.f64 	%fd643, %fd642, %fd546, %fd639;
	ld.const.f64 	%fd644, [const_oddDofToQuad+216];
	fma.rn.f64 	%fd645, %fd644, %fd547, %fd641;
	ld.const.f64 	%fd646, [const_evenDofToQuad+216];
	fma.rn.f64 	%fd647, %fd646, %fd548, %fd643;
	ld.const.f64 	%fd648, [const_oddDofToQuad+224];
	fma.rn.f64 	%fd649, %fd648, %fd549, %fd645;
	ld.const.f64 	%fd650, [const_evenDofToQuad+224];
	fma.rn.f64 	%fd651, %fd650, %fd550, %fd647;
	ld.const.f64 	%fd652, [const_oddDofToQuad+232];
	fma.rn.f64 	%fd653, %fd652, %fd553, %fd649;
	ld.const.f64 	%fd654, [const_evenDofToQuad+232];
	fma.rn.f64 	%fd655, %fd654, %fd552, %fd651;
	add.f64 	%fd656, %fd655, %fd653;
	st.shared.f64 	[%r7+5760], %fd656;
	sub.f64 	%fd657, %fd653, %fd655;
	st.shared.f64 	[%r7+6912], %fd657;
$L__BB39_4:
	bar.sync 	0;
	setp.lt.u32 	%p6, %r1, 108;
	mad.lo.s32 	%r29, %r5, 1056, %r6;
	add.s32 	%r8, %r29, %r28;
	@%p6 bra 	$L__BB39_6;
	ld.const.f64 	%fd2772, [const_oddDofToQuad+112];
	ld.const.f64 	%fd2771, [const_evenDofToQuad+112];
	ld.const.f64 	%fd2770, [const_oddDofToQuad+120];
	ld.const.f64 	%fd2769, [const_evenDofToQuad+120];
	ld.const.f64 	%fd2768, [const_oddDofToQuad+128];
	ld.const.f64 	%fd2767, [const_evenDofToQuad+128];
	ld.const.f64 	%fd2766, [const_oddDofToQuad+136];
	ld.const.f64 	%fd2765, [const_evenDofToQuad+136];
	ld.const.f64 	%fd2764, [const_oddDofToQuad+144];
	ld.const.f64 	%fd2763, [const_evenDofToQuad+144];
	ld.const.f64 	%fd2762, [const_oddDofToQuad+152];
	ld.const.f64 	%fd2761, [const_evenDofToQuad+152];
	ld.const.f64 	%fd2760, [const_oddDofToQuad+160];
	ld.const.f64 	%fd2759, [const_evenDofToQuad+160];
	ld.const.f64 	%fd2758, [const_oddDofToQuad+168];
	ld.const.f64 	%fd2757, [const_evenDofToQuad+168];
	ld.const.f64 	%fd2756, [const_oddDofToQuad+176];
	ld.const.f64 	%fd2755, [const_evenDofToQuad+176];
	ld.const.f64 	%fd2754, [const_oddDofToQuad+184];
	ld.const.f64 	%fd2753, [const_evenDofToQuad+184];
	ld.const.f64 	%fd2752, [const_oddDofToQuad+192];
	ld.const.f64 	%fd2751, [const_evenDofToQuad+192];
	ld.const.f64 	%fd2750, [const_oddDofToQuad+200];
	ld.const.f64 	%fd2749, [const_evenDofToQuad+200];
	ld.const.f64 	%fd2748, [const_oddDofToQuad+208];
	ld.const.f64 	%fd2747, [const_evenDofToQuad+208];
	ld.const.f64 	%fd2746, [const_oddDofToQuad+216];
	ld.const.f64 	%fd2745, [const_evenDofToQuad+216];
	ld.const.f64 	%fd2744, [const_oddDofToQuad+224];
	ld.const.f64 	%fd2743, [const_evenDofToQuad+224];
	ld.const.f64 	%fd2742, [const_oddDofToQuad+232];
	ld.const.f64 	%fd2741, [const_evenDofToQuad+232];
	bra.uni 	$L__BB39_7;
$L__BB39_6:
	ld.shared.f64 	%fd658, [%r8];
	ld.shared.f64 	%fd659, [%r8+768];
	add.f64 	%fd660, %fd658, %fd659;
	sub.f64 	%fd661, %fd658, %fd659;
	ld.shared.f64 	%fd662, [%r8+96];
	ld.shared.f64 	%fd663, [%r8+672];
	add.f64 	%fd664, %fd662, %fd663;
	sub.f64 	%fd665, %fd662, %fd663;
	ld.shared.f64 	%fd666, [%r8+192];
	ld.shared.f64 	%fd667, [%r8+576];
	add.f64 	%fd668, %fd666, %fd667;
	sub.f64 	%fd669, %fd666, %fd667;
	ld.shared.f64 	%fd670, [%r8+288];
	ld.shared.f64 	%fd671, [%r8+480];
	add.f64 	%fd672, %fd670, %fd671;
	sub.f64 	%fd673, %fd670, %fd671;
	ld.shared.f64 	%fd674, [%r8+384];
	add.f64 	%fd675, %fd674, %fd674;
	sub.f64 	%fd676, %fd674, %fd674;
	mul.f64 	%fd677, %fd675, 0d3FE0000000000000;
	fma.rn.f64 	%fd678, %fd19, %fd660, 0d0000000000000000;
	fma.rn.f64 	%fd679, %fd20, %fd661, 0d0000000000000000;
	fma.rn.f64 	%fd680, %fd21, %fd664, %fd678;
	fma.rn.f64 	%fd681, %fd22, %fd665, %fd679;
	fma.rn.f64 	%fd682, %fd23, %fd668, %fd680;
	fma.rn.f64 	%fd683, %fd24, %fd669, %fd681;
	fma.rn.f64 	%fd684, %fd25, %fd672, %fd682;
	fma.rn.f64 	%fd685, %fd26, %fd673, %fd683;
	fma.rn.f64 	%fd686, %fd27, %fd677, %fd684;
	fma.rn.f64 	%fd687, %fd28, %fd676, %fd685;
	add.f64 	%fd688, %fd686, %fd687;
	st.shared.f64 	[%r8], %fd688;
	sub.f64 	%fd689, %fd686, %fd687;
	st.shared.f64 	[%r8+1056], %fd689;
	fma.rn.f64 	%fd690, %fd29, %fd660, 0d0000000000000000;
	fma.rn.f64 	%fd691, %fd30, %fd661, 0d0000000000000000;
	fma.rn.f64 	%fd692, %fd31, %fd664, %fd690;
	fma.rn.f64 	%fd693, %fd32, %fd665, %fd691;
	fma.rn.f64 	%fd694, %fd33, %fd668, %fd692;
	fma.rn.f64 	%fd695, %fd34, %fd669, %fd693;
	fma.rn.f64 	%fd696, %fd35, %fd672, %fd694;
	fma.rn.f64 	%fd697, %fd36, %fd673, %fd695;
	fma.rn.f64 	%fd698, %fd37, %fd677, %fd696;
	fma.rn.f64 	%fd699, %fd38, %fd676, %fd697;
	add.f64 	%fd700, %fd698, %fd699;
	st.shared.f64 	[%r8+96], %fd700;
	sub.f64 	%fd701, %fd698, %fd699;
	st.shared.f64 	[%r8+960], %fd701;
	fma.rn.f64 	%fd702, %fd39, %fd660, 0d0000000000000000;
	fma.rn.f64 	%fd703, %fd40, %fd661, 0d0000000000000000;
	fma.rn.f64 	%fd704, %fd41, %fd664, %fd702;
	fma.rn.f64 	%fd705, %fd42, %fd665, %fd703;
	fma.rn.f64 	%fd706, %fd43, %fd668, %fd704;
	fma.rn.f64 	%fd707, %fd44, %fd669, %fd705;
	fma.rn.f64 	%fd708, %fd45, %fd672, %fd706;
	fma.rn.f64 	%fd709, %fd46, %fd673, %fd707;
	ld.const.f64 	%fd2772, [const_oddDofToQuad+112];
	fma.rn.f64 	%fd710, %fd2772, %fd677, %fd708;
	ld.const.f64 	%fd2771, [const_evenDofToQuad+112];
	fma.rn.f64 	%fd711, %fd2771, %fd676, %fd709;
	add.f64 	%fd712, %fd710, %fd711;
	st.shared.f64 	[%r8+192], %fd712;
	sub.f64 	%fd713, %fd710, %fd711;
	st.shared.f64 	[%r8+864], %fd713;
	ld.const.f64 	%fd2770, [const_oddDofToQuad+120];
	fma.rn.f64 	%fd714, %fd2770, %fd660, 0d0000000000000000;
	ld.const.f64 	%fd2769, [const_evenDofToQuad+120];
	fma.rn.f64 	%fd715, %fd2769, %fd661, 0d0000000000000000;
	ld.const.f64 	%fd2768, [const_oddDofToQuad+128];
	fma.rn.f64 	%fd716, %fd2768, %fd664, %fd714;
	ld.const.f64 	%fd2767, [const_evenDofToQuad+128];
	fma.rn.f64 	%fd717, %fd2767, %fd665, %fd715;
	ld.const.f64 	%fd2766, [const_oddDofToQuad+136];
	fma.rn.f64 	%fd718, %fd2766, %fd668, %fd716;
	ld.const.f64 	%fd2765, [const_evenDofToQuad+136];
	fma.rn.f64 	%fd719, %fd2765, %fd669, %fd717;
	ld.const.f64 	%fd2764, [const_oddDofToQuad+144];
	fma.rn.f64 	%fd720, %fd2764, %fd672, %fd718;
	ld.const.f64 	%fd2763, [const_evenDofToQuad+144];
	fma.rn.f64 	%fd721, %fd2763, %fd673, %fd719;
	ld.const.f64 	%fd2762, [const_oddDofToQuad+152];
	fma.rn.f64 	%fd722, %fd2762, %fd677, %fd720;
	ld.const.f64 	%fd2761, [const_evenDofToQuad+152];
	fma.rn.f64 	%fd723, %fd2761, %fd676, %fd721;
	add.f64 	%fd724, %fd722, %fd723;
	st.shared.f64 	[%r8+288], %fd724;
	sub.f64 	%fd725, %fd722, %fd723;
	st.shared.f64 	[%r8+768], %fd725;
	ld.const.f64 	%fd2760, [const_oddDofToQuad+160];
	fma.rn.f64 	%fd726, %fd2760, %fd660, 0d0000000000000000;
	ld.const.f64 	%fd2759, [const_evenDofToQuad+160];
	fma.rn.f64 	%fd727, %fd2759, %fd661, 0d0000000000000000;
	ld.const.f64 	%fd2758, [const_oddDofToQuad+168];
	fma.rn.f64 	%fd728, %fd2758, %fd664, %fd726;
	ld.const.f64 	%fd2757, [const_evenDofToQuad+168];
	fma.rn.f64 	%fd729, %fd2757, %fd665, %fd727;
	ld.const.f64 	%fd2756, [const_oddDofToQuad+176];
	fma.rn.f64 	%fd730, %fd2756, %fd668, %fd728;
	ld.const.f64 	%fd2755, [const_evenDofToQuad+176];
	fma.rn.f64 	%fd731, %fd2755, %fd669, %fd729;
	ld.const.f64 	%fd2754, [const_oddDofToQuad+184];
	fma.rn.f64 	%fd732, %fd2754, %fd672, %fd730;
	ld.const.f64 	%fd2753, [const_evenDofToQuad+184];
	fma.rn.f64 	%fd733, %fd2753, %fd673, %fd731;
	ld.const.f64 	%fd2752, [const_oddDofToQuad+192];
	fma.rn.f64 	%fd734, %fd2752, %fd677, %fd732;
	ld.const.f64 	%fd2751, [const_evenDofToQuad+192];
	fma.rn.f64 	%fd735, %fd2751, %fd676, %fd733;
	add.f64 	%fd736, %fd734, %fd735;
	st.shared.f64 	[%r8+384], %fd736;
	sub.f64 	%fd737, %fd734, %fd735;
	st.shared.f64 	[%r8+672], %fd737;
	ld.const.f64 	%fd2750, [const_oddDofToQuad+200];
	fma.rn.f64 	%fd738, %fd2750, %fd660, 0d0000000000000000;
	ld.const.f64 	%fd2749, [const_evenDofToQuad+200];
	fma.rn.f64 	%fd739, %fd2749, %fd661, 0d0000000000000000;
	ld.const.f64 	%fd2748, [const_oddDofToQuad+208];
	fma.rn.f64 	%fd740, %fd2748, %fd664, %fd738;
	ld.const.f64 	%fd2747, [const_evenDofToQuad+208];
	fma.rn.f64 	%fd741, %fd2747, %fd665, %fd739;
	ld.const.f64 	%fd2746, [const_oddDofToQuad+216];
	fma.rn.f64 	%fd742, %fd2746, %fd668, %fd740;
	ld.const.f64 	%fd2745, [const_evenDofToQuad+216];
	fma.rn.f64 	%fd743, %fd2745, %fd669, %fd741;
	ld.const.f64 	%fd2744, [const_oddDofToQuad+224];
	fma.rn.f64 	%fd744, %fd2744, %fd672, %fd742;
	ld.const.f64 	%fd2743, [const_evenDofToQuad+224];
	fma.rn.f64 	%fd745, %fd2743, %fd673, %fd743;
	ld.const.f64 	%fd2742, [const_oddDofToQuad+232];
	fma.rn.f64 	%fd746, %fd2742, %fd677, %fd744;
	ld.const.f64 	%fd2741, [const_evenDofToQuad+232];
	fma.rn.f64 	%fd747, %fd2741, %fd676, %fd745;
	add.f64 	%fd748, %fd746, %fd747;
	st.shared.f64 	[%r8+480], %fd748;
	sub.f64 	%fd749, %fd746, %fd747;
	st.shared.f64 	[%r8+576], %fd749;
$L__BB39_7:
	ld.param.u64 	%rd50, [_Z32massMatrixMultiplyConstantKernelILi9ELi12ELi1EEvidPKdS1_S1_S1_S1_S1_S1_Pd_param_2];
	ld.param.u32 	%r140, [_Z32massMatrixMultiplyConstantKernelILi9ELi12ELi1EEvidPKdS1_S1_S1_S1_S1_S1_Pd_param_0];
	setp.ge.s32 	%p7, %r3, %r140;
	bar.sync 	0;
	mul.hi.u16 	%rs8, %rs1, 5462;
	mul.lo.s16 	%rs9, %rs8, 12;
	sub.s16 	%rs10, %rs1, %rs9;
	cvt.u32.u16 	%r9, %rs10;
	cvt.u32.u16 	%r10, %rs8;
	mul.wide.u16 	%r31, %rs8, 1152;
	add.s32 	%r32, %r4, %r31;
	mul.wide.u16 	%r33, %rs10, 96;
	add.s32 	%r11, %r32, %r33;
	ld.shared.f64 	%fd751, [%r11];
	ld.shared.f64 	%fd752, [%r11+64];
	add.f64 	%fd753, %fd751, %fd752;
	sub.f64 	%fd754, %fd751, %fd752;
	ld.shared.f64 	%fd755, [%r11+8];
	ld.shared.f64 	%fd756, [%r11+56];
	add.f64 	%fd757, %fd755, %fd756;
	sub.f64 	%fd758, %fd755, %fd756;
	ld.shared.f64 	%fd759, [%r11+16];
	ld.shared.f64 	%fd760, [%r11+48];
	add.f64 	%fd761, %fd759, %fd760;
	sub.f64 	%fd762, %fd759, %fd760;
	ld.shared.f64 	%fd763, [%r11+24];
	ld.shared.f64 	%fd764, [%r11+40];
	add.f64 	%fd765, %fd763, %fd764;
	sub.f64 	%fd766, %fd763, %fd764;
	ld.shared.f64 	%fd767, [%r11+32];
	add.f64 	%fd768, %fd767, %fd767;
	sub.f64 	%fd769, %fd767, %fd767;
	mul.f64 	%fd770, %fd768, 0d3FE0000000000000;
	fma.rn.f64 	%fd771, %fd19, %fd753, 0d0000000000000000;
	fma.rn.f64 	%fd772, %fd20, %fd754, 0d0000000000000000;
	fma.rn.f64 	%fd773, %fd21, %fd757, %fd771;
	fma.rn.f64 	%fd774, %fd22, %fd758, %fd772;
	fma.rn.f64 	%fd775, %fd23, %fd761, %fd773;
	fma.rn.f64 	%fd776, %fd24, %fd762, %fd774;
	fma.rn.f64 	%fd777, %fd25, %fd765, %fd775;
	fma.rn.f64 	%fd778, %fd26, %fd766, %fd776;
	fma.rn.f64 	%fd779, %fd27, %fd770, %fd777;
	fma.rn.f64 	%fd780, %fd28, %fd769, %fd778;
	add.f64 	%fd781, %fd779, %fd780;
	st.shared.f64 	[%r11], %fd781;
	sub.f64 	%fd782, %fd779, %fd780;
	st.shared.f64 	[%r11+88], %fd782;
	fma.rn.f64 	%fd783, %fd29, %fd753, 0d0000000000000000;
	fma.rn.f64 	%fd784, %fd30, %fd754, 0d0000000000000000;
	fma.rn.f64 	%fd785, %fd31, %fd757, %fd783;
	fma.rn.f64 	%fd786, %fd32, %fd758, %fd784;
	fma.rn.f64 	%fd787, %fd33, %fd761, %fd785;
	fma.rn.f64 	%fd788, %fd34, %fd762, %fd786;
	fma.rn.f64 	%fd789, %fd35, %fd765, %fd787;
	fma.rn.f64 	%fd790, %fd36, %fd766, %fd788;
	fma.rn.f64 	%fd791, %fd37, %fd770, %fd789;
	fma.rn.f64 	%fd792, %fd38, %fd769, %fd790;
	add.f64 	%fd793, %fd791, %fd792;
	st.shared.f64 	[%r11+8], %fd793;
	sub.f64 	%fd794, %fd791, %fd792;
	st.shared.f64 	[%r11+80], %fd794;
	fma.rn.f64 	%fd795, %fd39, %fd753, 0d0000000000000000;
	fma.rn.f64 	%fd796, %fd40, %fd754, 0d0000000000000000;
	fma.rn.f64 	%fd797, %fd41, %fd757, %fd795;
	fma.rn.f64 	%fd798, %fd42, %fd758, %fd796;
	fma.rn.f64 	%fd799, %fd43, %fd761, %fd797;
	fma.rn.f64 	%fd800, %fd44, %fd762, %fd798;
	fma.rn.f64 	%fd801, %fd45, %fd765, %fd799;
	fma.rn.f64 	%fd802, %fd46, %fd766, %fd800;
	fma.rn.f64 	%fd803, %fd2772, %fd770, %fd801;
	fma.rn.f64 	%fd804, %fd2771, %fd769, %fd802;
	add.f64 	%fd805, %fd803, %fd804;
	st.shared.f64 	[%r11+16], %fd805;
	sub.f64 	%fd806, %fd803, %fd804;
	st.shared.f64 	[%r11+72], %fd806;
	fma.rn.f64 	%fd807, %fd2770, %fd753, 0d0000000000000000;
	fma.rn.f64 	%fd808, %fd2769, %fd754, 0d0000000000000000;
	fma.rn.f64 	%fd809, %fd2768, %fd757, %fd807;
	fma.rn.f64 	%fd810, %fd2767, %fd758, %fd808;
	fma.rn.f64 	%fd811, %fd2766, %fd761, %fd809;
	fma.rn.f64 	%fd812, %fd2765, %fd762, %fd810;
	fma.rn.f64 	%fd813, %fd2764, %fd765, %fd811;
	fma.rn.f64 	%fd814, %fd2763, %fd766, %fd812;
	fma.rn.f64 	%fd815, %fd2762, %fd770, %fd813;
	fma.rn.f64 	%fd816, %fd2761, %fd769, %fd814;
	add.f64 	%fd817, %fd815, %fd816;
	st.shared.f64 	[%r11+24], %fd817;
	sub.f64 	%fd818, %fd815, %fd816;
	st.shared.f64 	[%r11+64], %fd818;
	fma.rn.f64 	%fd819, %fd2760, %fd753, 0d0000000000000000;
	fma.rn.f64 	%fd820, %fd2759, %fd754, 0d0000000000000000;
	fma.rn.f64 	%fd821, %fd2758, %fd757, %fd819;
	fma.rn.f64 	%fd822, %fd2757, %fd758, %fd820;
	fma.rn.f64 	%fd823, %fd2756, %fd761, %fd821;
	fma.rn.f64 	%fd824, %fd2755, %fd762, %fd822;
	fma.rn.f64 	%fd825, %fd2754, %fd765, %fd823;
	fma.rn.f64 	%fd826, %fd2753, %fd766, %fd824;
	fma.rn.f64 	%fd827, %fd2752, %fd770, %fd825;
	fma.rn.f64 	%fd828, %fd2751, %fd769, %fd826;
	add.f64 	%fd829, %fd827, %fd828;
	st.shared.f64 	[%r11+32], %fd829;
	sub.f64 	%fd830, %fd827, %fd828;
	st.shared.f64 	[%r11+56], %fd830;
	fma.rn.f64 	%fd831, %fd2750, %fd753, 0d0000000000000000;
	fma.rn.f64 	%fd832, %fd2749, %fd754, 0d0000000000000000;
	fma.rn.f64 	%fd833, %fd2748, %fd757, %fd831;
	fma.rn.f64 	%fd834, %fd2747, %fd758, %fd832;
	fma.rn.f64 	%fd835, %fd2746, %fd761, %fd833;
	fma.rn.f64 	%fd836, %fd2745, %fd762, %fd834;
	fma.rn.f64 	%fd837, %fd2744, %fd765, %fd835;
	fma.rn.f64 	%fd838, %fd2743, %fd766, %fd836;
	fma.rn.f64 	%fd839, %fd2742, %fd770, %fd837;
	fma.rn.f64 	%fd840, %fd2741, %fd769, %fd838;
	add.f64 	%fd841, %fd839, %fd840;
	st.shared.f64 	[%r11+40], %fd841;
	sub.f64 	%fd842, %fd839, %fd840;
	st.shared.f64 	[%r11+48], %fd842;
	bar.sync 	0;
	mad.lo.s32 	%r12, %r10, -1056, %r32;
	mul.wide.u16 	%r34, %rs10, 8;
	add.s32 	%r13, %r12, %r34;
	ld.shared.f64 	%fd143, [%r13];
	ld.shared.f64 	%fd144, [%r13+1152];
	ld.shared.f64 	%fd145, [%r13+2304];
	ld.shared.f64 	%fd146, [%r13+3456];
	ld.shared.f64 	%fd147, [%r13+4608];
	ld.shared.f64 	%fd148, [%r13+5760];
	ld.shared.f64 	%fd149, [%r13+6912];
	ld.shared.f64 	%fd150, [%r13+8064];
	ld.shared.f64 	%fd151, [%r13+9216];
	ld.shared.f64 	%fd152, [%r13+10368];
	ld.shared.f64 	%fd153, [%r13+11520];
	ld.shared.f64 	%fd154, [%r13+12672];
	mad.lo.s32 	%r35, %r3, 12096, %r1;
	cvta.to.global.u64 	%rd12, %rd50;
	mul.wide.s32 	%rd13, %r35, 8;
	add.s64 	%rd1, %rd12, %rd13;
	mov.f64 	%fd2773, 0d0000000000000000;
	mov.f64 	%fd2774, %fd2773;
	mov.f64 	%fd2775, %fd2773;
	mov.f64 	%fd2776, %fd2773;
	mov.f64 	%fd2777, %fd2773;
	mov.f64 	%fd2778, %fd2773;
	mov.f64 	%fd2779, %fd2773;
	@%p7 bra 	$L__BB39_9;
	ld.global.nc.f64 	%fd2773, [%rd1];
	ld.global.nc.f64 	%fd2774, [%rd1+13824];
	ld.global.nc.f64 	%fd2775, [%rd1+27648];
	ld.global.nc.f64 	%fd2776, [%rd1+41472];
	ld.global.nc.f64 	%fd2777, [%rd1+55296];
	ld.global.nc.f64 	%fd2778, [%rd1+69120];
	ld.global.nc.f64 	%fd2779, [%rd1+82944];
$L__BB39_9:
	ld.param.f64 	%fd2720, [_Z32massMatrixMultiplyConstantKernelILi9ELi12ELi1EEvidPKdS1_S1_S1_S1_S1_S1_Pd_param_1];
	ld.param.u32 	%r141, [_Z32massMatrixMultiplyConstantKernelILi9ELi12ELi1EEvidPKdS1_S1_S1_S1_S1_S1_Pd_param_0];
	mul.lo.s32 	%r36, %r2, 1152;
	mov.u32 	%r37, _ZZ29stiffnessMatrixMultiplyDeviceILi9ELi12ELi1EEviidPKdS1_S1_S1_PAT0__AT0__AplT0_Li0E_dPdE5s_Gpr;
	add.s32 	%r38, %r37, %r36;
	mul.lo.s32 	%r39, %r10, 96;
	add.s32 	%r14, %r38, %r39;
	shl.b32 	%r40, %r9, 3;
	add.s32 	%r15, %r14, %r40;
	mov.u32 	%r41, _ZZ29stiffnessMatrixMultiplyDeviceILi9ELi12ELi1EEviidPKdS1_S1_S1_PAT0__AT0__AplT0_Li0E_dPdE5s_Gps;
	add.s32 	%r42, %r41, %r36;
	add.s32 	%r17, %r42, %r40;
	add.s32 	%r16, %r17, %r39;
	add.s32 	%r44, %r23, %r40;
	setp.ge.s32 	%p8, %r3, %r141;
	add.s32 	%r18, %r4, %r40;
	mad.lo.s32 	%r45, %r9, 88, %r44;
	ld.shared.f64 	%fd169, [%r45];
	ld.shared.f64 	%fd844, [%r12];
	fma.rn.f64 	%fd845, %fd169, %fd844, 0d0000000000000000;
	add.s32 	%r46, %r23, %r39;
	ld.shared.f64 	%fd170, [%r46];
	ld.shared.f64 	%fd846, [%r18];
	fma.rn.f64 	%fd847, %fd170, %fd846, 0d0000000000000000;
	ld.shared.f64 	%fd848, [_ZZ32massMatrixMultiplyConstantKernelILi9ELi12ELi1EEvidPKdS1_S1_S1_S1_S1_S1_PdE13s_QuadToQuadD];
	fma.rn.f64 	%fd849, %fd848, %fd143, 0d0000000000000000;
	ld.shared.f64 	%fd171, [%r45+8];
	ld.shared.f64 	%fd850, [%r12+8];
	fma.rn.f64 	%fd851, %fd171, %fd850, %fd845;
	ld.shared.f64 	%fd172, [%r46+8];
	ld.shared.f64 	%fd852, [%r18+96];
	fma.rn.f64 	%fd853, %fd172, %fd852, %fd847;
	ld.shared.f64 	%fd854, [_ZZ32massMatrixMultiplyConstantKernelILi9ELi12ELi1EEvidPKdS1_S1_S1_S1_S1_S1_PdE13s_QuadToQuadD+8];
	fma.rn.f64 	%fd855, %fd854, %fd144, %fd849;
	ld.shared.f64 	%fd173, [%r45+16];
	ld.shared.f64 	%fd856, [%r12+16];
	fma.rn.f64 	%fd857, %fd173, %fd856, %fd851;
	ld.shared.f64 	%fd174, [%r46+16];
	ld.shared.f64 	%fd858, [%r18+192];
	fma.rn.f64 	%fd859, %fd174, %fd858, %fd853;
	ld.shared.f64 	%fd860, [_ZZ32massMatrixMultiplyConstantKernelILi9ELi12ELi1EEvidPKdS1_S1_S1_S1_S1_S1_PdE13s_QuadToQuadD+16];
	fma.rn.f64 	%fd861, %fd860, %fd145, %fd855;
	ld.shared.f64 	%fd175, [%r45+24];
	ld.shared.f64 	%fd862, [%r12+24];
	fma.rn.f64 	%fd863, %fd175, %fd862, %fd857;
	ld.shared.f64 	%fd176, [%r46+24];
	ld.shared.f64 	%fd864, [%r18+288];
	fma.rn.f64 	%fd865, %fd176, %fd864, %fd859;
	ld.shared.f64 	%fd866, [_ZZ32massMatrixMultiplyConstantKernelILi9ELi12ELi1EEvidPKdS1_S1_S1_S1_S1_S1_PdE13s_QuadToQuadD+24];
	fma.rn.f64 	%fd867, %fd866, %fd146, %fd861;
	ld.shared.f64 	%fd177, [%r45+32];
	ld.shared.f64 	%fd868, [%r12+32];
	fma.rn.f64 	%fd869, %fd177, %fd868, %fd863;
	ld.shared.f64 	%fd178, [%r46+32];
	ld.shared.f64 	%fd870, [%r18+384];
	fma.rn.f64 	%fd871, %fd178, %fd870, %fd865;
	ld.shared.f64 	%fd872, [_ZZ32massMatrixMultiplyConstantKernelILi9ELi12ELi1EEvidPKdS1_S1_S1_S1_S1_S1_PdE13s_QuadToQuadD+32];
	fma.rn.f64 	%fd873, %fd872, %fd147, %fd867;
	ld.shared.f64 	%fd179, [%r45+40];
	ld.shared.f64 	%fd874, [%r12+40];
	fma.rn.f64 	%fd875, %fd179, %fd874, %fd869;
	ld.shared.f64 	%fd180, [%r46+40];
	ld.shared.f64 	%fd876, [%r18+480];
	fma.rn.f64 	%fd877, %fd180, %fd876, %fd871;
	ld.shared.f64 	%fd878, [_ZZ32massMatrixMultiplyConstantKernelILi9ELi12ELi1EEvidPKdS1_S1_S1_S1_S1_S1_PdE13s_QuadToQuadD+40];
	fma.rn.f64 	%fd879, %fd878, %fd148, %fd873;
	ld.shared.f64 	%fd181, [%r45+48];
	ld.shared.f64 	%fd880, [%r12+48];
	fma.rn.f64 	%fd881, %fd181, %fd880, %fd875;
	ld.shared.f64 	%fd182, [%r46+48];
	ld.shared.f64 	%fd882, [%r18+576];
	fma.rn.f64 	%fd883, %fd182, %fd882, %fd877;
	ld.shared.f64 	%fd884, [_ZZ32massMatrixMultiplyConstantKernelILi9ELi12ELi1EEvidPKdS1_S1_S1_S1_S1_S1_PdE13s_QuadToQuadD+48];
	fma.rn.f64 	%fd885, %fd884, %fd149, %fd879;
	ld.shared.f64 	%fd183, [%r45+56];
	ld.shared.f64 	%fd886, [%r12+56];
	fma.rn.f64 	%fd887, %fd183, %fd886, %fd881;
	ld.shared.f64 	%fd184, [%r46+56];
	ld.shared.f64 	%fd888, [%r18+672];
	fma.rn.f64 	%fd889, %fd184, %fd888, %fd883;
	ld.shared.f64 	%fd890, [_ZZ32massMatrixMultiplyConstantKernelILi9ELi12ELi1EEvidPKdS1_S1_S1_S1_S1_S1_PdE13s_QuadToQuadD+56];
	fma.rn.f64 	%fd891, %fd890, %fd150, %fd885;
	ld.shared.f64 	%fd185, [%r45+64];
	ld.shared.f64 	%fd892, [%r12+64];
	fma.rn.f64 	%fd893, %fd185, %fd892, %fd887;
	ld.shared.f64 	%fd186, [%r46+64];
	ld.shared.f64 	%fd894, [%r18+768];
	fma.rn.f64 	%fd895, %fd186, %fd894, %fd889;
	ld.shared.f64 	%fd896, [_ZZ32massMatrixMultiplyConstantKernelILi9ELi12ELi1EEvidPKdS1_S1_S1_S1_S1_S1_PdE13s_QuadToQuadD+64];
	fma.rn.f64 	%fd897, %fd896, %fd151, %fd891;
	ld.shared.f64 	%fd187, [%r45+72];
	ld.shared.f64 	%fd898, [%r12+72];
	fma.rn.f64 	%fd899, %fd187, %fd898, %fd893;
	ld.shared.f64 	%fd188, [%r46+72];
	ld.shared.f64 	%fd900, [%r18+864];
	fma.rn.f64 	%fd901, %fd188, %fd900, %fd895;
	ld.shared.f64 	%fd902, [_ZZ32massMatrixMultiplyConstantKernelILi9ELi12ELi1EEvidPKdS1_S1_S1_S1_S1_S1_PdE13s_QuadToQuadD+72];
	fma.rn.f64 	%fd903, %fd902, %fd152, %fd897;
	ld.shared.f64 	%fd189, [%r45+80];
	ld.shared.f64 	%fd904, [%r12+80];
	fma.rn.f64 	%fd905, %fd189, %fd904, %fd899;
	ld.shared.f64 	%fd190, [%r46+80];
	ld.shared.f64 	%fd906, [%r18+960];
	fma.rn.f64 	%fd907, %fd190, %fd906, %fd901;
	ld.shared.f64 	%fd908, [_ZZ32massMatrixMultiplyConstantKernelILi9ELi12ELi1EEvidPKdS1_S1_S1_S1_S1_S1_PdE13s_QuadToQuadD+80];
	fma.rn.f64 	%fd909, %fd908, %fd153, %fd903;
	ld.shared.f64 	%fd191, [%r45+88];
	ld.shared.f64 	%fd910, [%r12+88];
	fma.rn.f64 	%fd911, %fd191, %fd910, %fd905;
	ld.shared.f64 	%fd192, [%r46+88];
	ld.shared.f64 	%fd912, [%r18+1056];
	fma.rn.f64 	%fd913, %fd192, %fd912, %fd907;
	ld.shared.f64 	%fd914, [_ZZ32massMatrixMultiplyConstantKernelILi9ELi12ELi1EEvidPKdS1_S1_S1_S1_S1_S1_PdE13s_QuadToQuadD+88];
	fma.rn.f64 	%fd915, %fd914, %fd154, %fd909;
	bar.sync 	0;
	mul.f64 	%fd916, %fd2774, %fd913;
	fma.rn.f64 	%fd917, %fd2773, %fd911, %fd916;
	fma.rn.f64 	%fd918, %fd2775, %fd915, %fd917;
	st.shared.f64 	[%r15], %fd918;
	mul.f64 	%fd919, %fd2776, %fd913;
	fma.rn.f64 	%fd920, %fd2774, %fd911, %fd919;
	fma.rn.f64 	%fd921, %fd2777, %fd915, %fd920;
	st.shared.f64 	[%r16], %fd921;
	mul.f64 	%fd922, %fd2777, %fd913;
	fma.rn.f64 	%fd923, %fd2775, %fd911, %fd922;
	fma.rn.f64 	%fd924, %fd2778, %fd915, %fd923;
	mul.f64 	%fd925, %fd2720, %fd2779;
	bar.sync 	0;
	ld.shared.f64 	%fd193, [%r44];
	ld.shared.f64 	%fd926, [%r14];
	mul.f64 	%fd927, %fd193, %fd926;
	fma.rn.f64 	%fd928, %fd925, %fd143, %fd927;
	mad.lo.s32 	%r47, %r10, -88, %r46;
	ld.shared.f64 	%fd194, [%r47];
	ld.shared.f64 	%fd929, [%r17];
	fma.rn.f64 	%fd930, %fd194, %fd929, %fd928;
	fma.rn.f64 	%fd931, %fd924, %fd848, 0d0000000000000000;
	mad.lo.s32 	%r48, %r9, -88, %r45;
	ld.shared.f64 	%fd195, [%r48+96];
	ld.shared.f64 	%fd932, [%r14+8];
	fma.rn.f64 	%fd933, %fd195, %fd932, %fd930;
	ld.shared.f64 	%fd196, [%r47+96];
	ld.shared.f64 	%fd934, [%r17+96];
	fma.rn.f64 	%fd935, %fd196, %fd934, %fd933;
	fma.rn.f64 	%fd197, %fd924, %fd854, 0d0000000000000000;
	ld.shared.f64 	%fd198, [%r48+192];
	ld.shared.f64 	%fd936, [%r14+16];
	fma.rn.f64 	%fd937, %fd198, %fd936, %fd935;
	ld.shared.f64 	%fd199, [%r47+192];
	ld.shared.f64 	%fd938, [%r17+192];
	fma.rn.f64 	%fd939, %fd199, %fd938, %fd937;
	fma.rn.f64 	%fd200, %fd924, %fd860, 0d0000000000000000;
	ld.shared.f64 	%fd201, [%r48+288];
	ld.shared.f64 	%fd940, [%r14+24];
	fma.rn.f64 	%fd941, %fd201, %fd940, %fd939;
	ld.shared.f64 	%fd202, [%r47+288];
	ld.shared.f64 	%fd942, [%r17+288];
	fma.rn.f64 	%fd943, %fd202, %fd942, %fd941;
	fma.rn.f64 	%fd203, %fd924, %fd866, 0d0000000000000000;
	ld.shared.f64 	%fd204, [%r48+384];
	ld.shared.f64 	%fd944, [%r14+32];
	fma.rn.f64 	%fd945, %fd204, %fd944, %fd943;
	ld.shared.f64 	%fd205, [%r47+384];
	ld.shared.f64 	%fd946, [%r17+384];
	fma.rn.f64 	%fd947, %fd205, %fd946, %fd945;
	fma.rn.f64 	%fd206, %fd924, %fd872, 0d0000000000000000;
	ld.shared.f64 	%fd207, [%r48+480];
	ld.shared.f64 	%fd948, [%r14+40];
	fma.rn.f64 	%fd949, %fd207, %fd948, %fd947;
	ld.shared.f64 	%fd208, [%r47+480];
	ld.shared.f64 	%fd950, [%r17+480];
	fma.rn.f64 	%fd951, %fd208, %fd950, %fd949;
	fma.rn.f64 	%fd209, %fd924, %fd878, 0d0000000000000000;
	ld.shared.f64 	%fd210, [%r48+576];
	ld.shared.f64 	%fd952, [%r14+48];
	fma.rn.f64 	%fd953, %fd210, %fd952, %fd951;
	ld.shared.f64 	%fd211, [%r47+576];
	ld.shared.f64 	%fd954, [%r17+576];
	fma.rn.f64 	%fd955, %fd211, %fd954, %fd953;
	fma.rn.f64 	%fd212, %fd924, %fd884, 0d0000000000000000;
	ld.shared.f64 	%fd213, [%r48+672];
	ld.shared.f64 	%fd956, [%r14+56];
	fma.rn.f64 	%fd957, %fd213, %fd956, %fd955;
	ld.shared.f64 	%fd214, [%r47+672];
	ld.shared.f64 	%fd958, [%r17+672];
	fma.rn.f64 	%fd959, %fd214, %fd958, %fd957;
	fma.rn.f64 	%fd215, %fd924, %fd890, 0d0000000000000000;
	ld.shared.f64 	%fd216, [%r48+768];
	ld.shared.f64 	%fd960, [%r14+64];
	fma.rn.f64 	%fd961, %fd216, %fd960, %fd959;
	ld.shared.f64 	%fd217, [%r47+768];
	ld.shared.f64 	%fd962, [%r17+768];
	fma.rn.f64 	%fd963, %fd217, %fd962, %fd961;
	fma.rn.f64 	%fd218, %fd924, %fd896, 0d0000000000000000;
	ld.shared.f64 	%fd219, [%r48+864];
	ld.shared.f64 	%fd964, [%r14+72];
	fma.rn.f64 	%fd965, %fd219, %fd964, %fd963;
	ld.shared.f64 	%fd220, [%r47+864];
	ld.shared.f64 	%fd966, [%r17+864];
	fma.rn.f64 	%fd967, %fd220, %fd966, %fd965;
	fma.rn.f64 	%fd221, %fd924, %fd902, 0d0000000000000000;
	ld.shared.f64 	%fd222, [%r48+960];
	ld.shared.f64 	%fd968, [%r14+80];
	fma.rn.f64 	%fd969, %fd222, %fd968, %fd967;
	ld.shared.f64 	%fd223, [%r47+960];
	ld.shared.f64 	%fd970, [%r17+960];
	fma.rn.f64 	%fd971, %fd223, %fd970, %fd969;
	fma.rn.f64 	%fd224, %fd924, %fd908, 0d0000000000000000;
	ld.shared.f64 	%fd225, [%r48+1056];
	ld.shared.f64 	%fd972, [%r14+88];
	fma.rn.f64 	%fd973, %fd225, %fd972, %fd971;
	ld.shared.f64 	%fd226, [%r47+1056];
	ld.shared.f64 	%fd974, [%r17+1056];
	fma.rn.f64 	%fd975, %fd226, %fd974, %fd973;
	fma.rn.f64 	%fd227, %fd924, %fd914, 0d0000000000000000;
	add.f64 	%fd228, %fd975, %fd931;
	mov.f64 	%fd2780, 0d0000000000000000;
	mov.f64 	%fd2781, %fd2780;
	mov.f64 	%fd2782, %fd2780;
	mov.f64 	%fd2783, %fd2780;
	mov.f64 	%fd2784, %fd2780;
	mov.f64 	%fd2785, %fd2780;
	mov.f64 	%fd2786, %fd2780;
	@%p8 bra 	$L__BB39_11;
	ld.param.u64 	%rd51, [_Z32massMatrixMultiplyConstantKernelILi9ELi12ELi1EEvidPKdS1_S1_S1_S1_S1_S1_Pd_param_2];
	cvta.to.global.u64 	%rd14, %rd51;
	add.s64 	%rd16, %rd14, %rd13;
	ld.global.nc.f64 	%fd2780, [%rd16+1152];
	ld.global.nc.f64 	%fd2781, [%rd16+14976];
	ld.global.nc.f64 	%fd2782, [%rd16+28800];
	ld.global.nc.f64 	%fd2783, [%rd16+42624];
	ld.global.nc.f64 	%fd2784, [%rd16+56448];
	ld.global.nc.f64 	%fd2785, [%rd16+70272];
	ld.global.nc.f64 	%fd2786, [%rd16+84096];
$L__BB39_11:
	ld.param.f64 	%fd2721, [_Z32massMatrixMultiplyConstantKernelILi9ELi12ELi1EEvidPKdS1_S1_S1_S1_S1_S1_Pd_param_1];
	ld.param.u32 	%r142, [_Z32massMatrixMultiplyConstantKernelILi9ELi12ELi1EEvidPKdS1_S1_S1_S1_S1_S1_Pd_param_0];
	mov.u32 	%r54, %ctaid.x;
	mov.u32 	%r55, %tid.y;
	add.s32 	%r56, %r54, %r55;
	setp.ge.s32 	%p9, %r56, %r142;
	ld.shared.f64 	%fd977, [%r12+1152];
	fma.rn.f64 	%fd978, %fd169, %fd977, 0d0000000000000000;
	ld.shared.f64 	%fd979, [%r18+1152];
	fma.rn.f64 	%fd980, %fd170, %fd979, 0d0000000000000000;
	ld.shared.f64 	%fd981, [_ZZ32massMatrixMultiplyConstantKernelILi9ELi12ELi1EEvidPKdS1_S1_S1_S1_S1_S1_PdE13s_QuadToQuadD+96];
	fma.rn.f64 	%fd982, %fd981, %fd143, 0d0000000000000000;
	ld.shared.f64 	%fd983, [%r12+1160];
	fma.rn.f64 	%fd984, %fd171, %fd983, %fd978;
	ld.shared.f64 	%fd985, [%r18+1248];
	fma.rn.f64 	%fd986, %fd172, %fd985, %fd980;
	ld.shared.f64 	%fd987, [_ZZ32massMatrixMultiplyConstantKernelILi9ELi12ELi1EEvidPKdS1_S1_S1_S1_S1_S1_PdE13s_QuadToQuadD+104];
	fma.rn.f64 	%fd988, %fd987, %fd144, %fd982;
	ld.shared.f64 	%fd989, [%r12+1168];
	fma.rn.f64 	%fd990, %fd173, %fd989, %fd984;
	ld.shared.f64 	%fd991, [%r18+1344];
	fma.rn.f64 	%fd992, %fd174, %fd991, %fd986;
	ld.shared.f64 	%fd993, [_ZZ32massMatrixMultiplyConstantKernelILi9ELi12ELi1EEvidPKdS1_S1_S1_S1_S1_S1_PdE13s_QuadToQuadD+112];
	fma.rn.f64 	%fd994, %fd993, %fd145, %fd988;
	ld.shared.f64 	%fd995, [%r12+1176];
	fma.rn.f64 	%fd996, %fd175, %fd995, %fd990;
	ld.shared.f64 	%fd997, [%r18+1440];
	fma.rn.f64 	%fd998, %fd176, %fd997, %fd992;
	ld.shared.f64 	%fd999, [_ZZ32massMatrixMultiplyConstantKernelILi9ELi12ELi1EEvidPKdS1_S1_S1_S1_S1_S1_PdE13s_QuadToQuadD+120];
	fma.rn.f64 	%fd1000, %fd999, %fd146, %fd994;
	ld.shared.f64 	%fd1001, [%r12+1184];
	fma.rn.f64 	%fd1002, %fd177, %fd1001, %fd996;
	ld.shared.f64 	%fd1003, [%r18+1536];
	fma.rn.f64 	%fd1004, %fd178, %fd1003, %fd998;
	ld.shared.f64 	%fd1005, [_ZZ32massMatrixMultiplyConstantKernelILi9ELi12ELi1EEvidPKdS1_S1_S1_S1_S1_S1_PdE13s_QuadToQuadD+128];
	fma.rn.f64 	%fd1006, %fd1005, %fd147, %fd1000;
	ld.shared.f64 	%fd1007, [%r12+1192];
	fma.rn.f64 	%fd1008, %fd179, %fd1007, %fd1002;
	ld.shared.f64 	%fd1009, [%r18+1632];
	fma.rn.f64 	%fd1010, %fd180, %fd1009, %fd1004;
	ld.shared.f64 	%fd1011, [_ZZ32massMatrixMultiplyConstantKernelILi9ELi12ELi1EEvidPKdS1_S1_S1_S1_S1_S1_PdE13s_QuadToQuadD+136];
	fma.rn.f64 	%fd1012, %fd1011, %fd148, %fd1006;
	ld.shared.f64 	%fd1013, [%r12+1200];
	fma.rn.f64 	%fd1014, %fd181, %fd1013, %fd1008;
	ld.shared.f64 	%fd1015, [%r18+1728];
	fma.rn.f64 	%fd1016, %fd182, %fd1015, %fd1010;
	ld.shared.f64 	%fd1017, [_ZZ32massMatrixMultiplyConstantKernelILi9ELi12ELi1EEvidPKdS1_S1_S1_S1_S1_S1_PdE13s_QuadToQuadD+144];
	fma.rn.f64 	%fd1018, %fd1017, %fd149, %fd1012;
	ld.shared.f64 	%fd1019, [%r12+1208];
	fma.rn.f64 	%fd1020, %fd183, %fd1019, %fd1014;
	ld.shared.f64 	%fd1021, [%r18+1824];
	fma.rn.f64 	%fd1022, %fd184, %fd1021, %fd1016;
	ld.shared.f64 	%fd1023, [_ZZ32massMatrixMultiplyConstantKernelILi9ELi12ELi1EEvidPKdS1_S1_S1_S1_S1_S1_PdE13s_QuadToQuadD+152];
	fma.rn.f64 	%fd1024, %fd1023, %fd150, %fd1018;
	ld.shared.f64 	%fd1025, [%r12+1216];
	fma.rn.f64 	%fd1026, %fd185, %fd1025, %fd1020;
	ld.shared.f64 	%fd1027, [%r18+1920];
	fma.rn.f64 	%fd1028, %fd186, %fd1027, %fd1022;
	ld.shared.f64 	%fd1029, [_ZZ32massMatrixMultiplyConstantKernelILi9ELi12ELi1EEvidPKdS1_S1_S1_S1_S1_S1_PdE13s_QuadToQuadD+160];
	fma.rn.f64 	%fd1030, %fd1029, %fd151, %fd1024;
	ld.shared.f64 	%fd1031, [%r12+1224];
	fma.rn.f64 	%fd1032, %fd187, %fd1031, %fd1026;
	ld.shared.f64 	%fd1033, [%r18+2016];
	fma.rn.f64 	%fd1034, %fd188, %fd1033, %fd1028;
	ld.shared.f64 	%fd1035, [_ZZ32massMatrixMultiplyConstantKernelILi9ELi12ELi1EEvidPKdS1_S1_S1_S1_S1_S1_PdE13s_QuadToQuadD+168];
	fma.rn.f64 	%fd1036, %fd1035, %fd152, %fd1030;
	ld.shared.f64 	%fd1037, [%r12+1232];
	fma.rn.f64 	%fd1038, %fd189, %fd1037, %fd1032;
	ld.shared.f64 	%fd1039, [%r18+2112];
	fma.rn.f64 	%fd1040, %fd190, %fd1039, %fd1034;
	ld.shared.f64 	%fd1041, [_ZZ32massMatrixMultiplyConstantKernelILi9ELi12ELi1EEvidPKdS1_S1_S1_S1_S1_S1_PdE13s_QuadToQuadD+176];
	fma.rn.f64 	%fd1042, %fd1041, %fd153, %fd1036;
	ld.shared.f64 	%fd1043, [%r12+1240];
	fma.rn.f64 	%fd1044, %fd191, %fd1043, %fd1038;
	ld.shared.f64 	%fd1045, [%r18+2208];
	fma.rn.f64 	%fd1046, %fd192, %fd1045, %fd1040;
	ld.shared.f64 	%fd1047, [_ZZ32massMatrixMultiplyConstantKernelILi9ELi12ELi1EEvidPKdS1_S1_S1_S1_S1_S1_PdE13s_QuadToQuadD+184];
	fma.rn.f64 	%fd1048, %fd1047, %fd154, %fd1042;
	bar.sync 	0;
	mul.f64 	%fd1049, %fd2781, %fd1046;
	fma.rn.f64 	%fd1050, %fd2780, %fd1044, %fd1049;
	fma.rn.f64 	%fd1051, %fd2782, %fd1048, %fd1050;
	st.shared.f64 	[%r15], %fd1051;
	mul.f64 	%fd1052, %fd2783, %fd1046;
	fma.rn.f64 	%fd1053, %fd2781, %fd1044, %fd1052;
	fma.rn.f64 	%fd1054, %fd2784, %fd1048, %fd1053;
	st.shared.f64 	[%r16], %fd1054;
	mul.f64 	%fd1055, %fd2784, %fd1046;
	fma.rn.f64 	%fd1056, %fd2782, %fd1044, %fd1055;
	fma.rn.f64 	%fd1057, %fd2785, %fd1048, %fd1056;
	mul.f64 	%fd1058, %fd2721, %fd2786;
	bar.sync 	0;
	ld.shared.f64 	%fd1059, [%r14];
	mul.f64 	%fd1060, %fd193, %fd1059;
	fma.rn.f64 	%fd1061, %fd1058, %fd144, %fd1060;
	ld.shared.f64 	%fd1062, [%r17];
	fma.rn.f64 	%fd1063, %fd194, %fd1062, %fd1061;
	fma.rn.f64 	%fd243, %fd1057, %fd981, %fd228;
	ld.shared.f64 	%fd1064, [%r14+8];
	fma.rn.f64 	%fd1065, %fd195, %fd1064, %fd1063;
	ld.shared.f64 	%fd1066, [%r17+96];
	fma.rn.f64 	%fd1067, %fd196, %fd1066, %fd1065;
	fma.rn.f64 	%fd1068, %fd1057, %fd987, %fd197;
	ld.shared.f64 	%fd1069, [%r14+16];
	fma.rn.f64 	%fd1070, %fd198, %fd1069, %fd1067;
	ld.shared.f64 	%fd1071, [%r17+192];
	fma.rn.f64 	%fd1072, %fd199, %fd1071, %fd1070;
	fma.rn.f64 	%fd244, %fd1057, %fd993, %fd200;
	ld.shared.f64 	%fd1073, [%r14+24];
	fma.rn.f64 	%fd1074, %fd201, %fd1073, %fd1072;
	ld.shared.f64 	%fd1075, [%r17+288];
	fma.rn.f64 	%fd1076, %fd202, %fd1075, %fd1074;
	fma.rn.f64 	%fd245, %fd1057, %fd999, %fd203;
	ld.shared.f64 	%fd1077, [%r14+32];
	fma.rn.f64 	%fd1078, %fd204, %fd1077, %fd1076;
	ld.shared.f64 	%fd1079, [%r17+384];
	fma.rn.f64 	%fd1080, %fd205, %fd1079, %fd1078;
	fma.rn.f64 	%fd246, %fd1057, %fd1005, %fd206;
	ld.shared.f64 	%fd1081, [%r14+40];
	fma.rn.f64 	%fd1082, %fd207, %fd1081, %fd1080;
	ld.shared.f64 	%fd1083, [%r17+480];
	fma.rn.f64 	%fd1084, %fd208, %fd1083, %fd1082;
	fma.rn.f64 	%fd247, %fd1057, %fd1011, %fd209;
	ld.shared.f64 	%fd1085, [%r14+48];
	fma.rn.f64 	%fd1086, %fd210, %fd1085, %fd1084;
	ld.shared.f64 	%fd1087, [%r17+576];
	fma.rn.f64 	%fd1088, %fd211, %fd1087, %fd1086;
	fma.rn.f64 	%fd248, %fd1057, %fd1017, %fd212;
	ld.shared.f64 	%fd1089, [%r14+56];
	fma.rn.f64 	%fd1090, %fd213, %fd1089, %fd1088;
	ld.shared.f64 	%fd1091, [%r17+672];
	fma.rn.f64 	%fd1092, %fd214, %fd1091, %fd1090;
	fma.rn.f64 	%fd249, %fd1057, %fd1023, %fd215;
	ld.shared.f64 	%fd1093, [%r14+64];
	fma.rn.f64 	%fd1094, %fd216, %fd1093, %fd1092;
	ld.shared.f64 	%fd1095, [%r17+768];
	fma.rn.f64 	%fd1096, %fd217, %fd1095, %fd1094;
	fma.rn.f64 	%fd250, %fd1057, %fd1029, %fd218;
	ld.shared.f64 	%fd1097, [%r14+72];
	fma.rn.f64 	%fd1098, %fd219, %fd1097, %fd1096;
	ld.shared.f64 	%fd1099, [%r17+864];
	fma.rn.f64 	%fd1100, %fd220, %fd1099, %fd1098;
	fma.rn.f64 	%fd251, %fd1057, %fd1035, %fd221;
	ld.shared.f64 	%fd1101, [%r14+80];
	fma.rn.f64 	%fd1102, %fd222, %fd1101, %fd1100;
	ld.shared.f64 	%fd1103, [%r17+960];
	fma.rn.f64 	%fd1104, %fd223, %fd1103, %fd1102;
	fma.rn.f64 	%fd252, %fd1057, %fd1041, %fd224;
	ld.shared.f64 	%fd1105, [%r14+88];
	fma.rn.f64 	%fd1106, %fd225, %fd1105, %fd1104;
	ld.shared.f64 	%fd1107, [%r17+1056];
	fma.rn.f64 	%fd1108, %fd226, %fd1107, %fd1106;
	fma.rn.f64 	%fd253, %fd1057, %fd1047, %fd227;
	add.f64 	%fd254, %fd1108, %fd1068;
	mov.f64 	%fd2787, 0d0000000000000000;
	mov.f64 	%fd2788, %fd2787;
	mov.f64 	%fd2789, %fd2787;
	mov.f64 	%fd2790, %fd2787;
	mov.f64 	%fd2791, %fd2787;
	mov.f64 	%fd2792, %fd2787;
	mov.f64 	%fd2793, %fd2787;
	@%p9 bra 	$L__BB39_13;
	ld.param.u64 	%rd52, [_Z32massMatrixMultiplyConstantKernelILi9ELi12ELi1EEvidPKdS1_S1_S1_S1_S1_S1_Pd_param_2];
	cvta.to.global.u64 	%rd17, %rd52;
	mov.u32 	%r60, %tid.x;
	mad.lo.s32 	%r61, %r56, 12096, %r60;
	mul.wide.s32 	%rd18, %r61, 8;
	add.s64 	%rd19, %rd17, %rd18;
	ld.global.nc.f64 	%fd2787, [%rd19+2304];
	ld.global.nc.f64 	%fd2788, [%rd19+16128];
	ld.global.nc.f64 	%fd2789, [%rd19+29952];
	ld.global.nc.f64 	%fd2790, [%rd19+43776];
	ld.global.nc.f64 	%fd2791, [%rd19+57600];
	ld.global.nc.f64 	%fd2792, [%rd19+71424];
	ld.global.nc.f64 	%fd2793, [%rd19+85248];
$L__BB39_13:
	ld.param.f64 	%fd2722, [_Z32massMatrixMultiplyConstantKernelILi9ELi12ELi1EEvidPKdS1_S1_S1_S1_S1_S1_Pd_param_1];
	ld.param.u32 	%r143, [_Z32massMatrixMultiplyConstantKernelILi9ELi12ELi1EEvidPKdS1_S1_S1_S1_S1_S1_Pd_param_0];
	mov.u32 	%r62, %ctaid.x;
	mov.u32 	%r63, %tid.y;
	add.s32 	%r64, %r62, %r63;
	setp.ge.s32 	%p10, %r64, %r143;
	ld.shared.f64 	%fd1110, [%r12+2304];
	fma.rn.f64 	%fd1111, %fd169, %fd1110, 0d0000000000000000;
	ld.shared.f64 	%fd1112, [%r18+2304];
	fma.rn.f64 	%fd1113, %fd170, %fd1112, 0d0000000000000000;
	ld.shared.f64 	%fd1114, [_ZZ32massMatrixMultiplyConstantKernelILi9ELi12ELi1EEvidPKdS1_S1_S1_S1_S1_S1_PdE13s_QuadToQuadD+192];
	fma.rn.f64 	%fd1115, %fd1114, %fd143, 0d0000000000000000;
	ld.shared.f64 	%fd1116, [%r12+2312];
	fma.rn.f64 	%fd1117, %fd171, %fd1116, %fd1111;
	ld.shared.f64 	%fd1118, [%r18+2400];
	fma.rn.f64 	%fd1119, %fd172, %fd1118, %fd1113;
	ld.shared.f64 	%fd1120, [_ZZ32massMatrixMultiplyConstantKernelILi9ELi12ELi1EEvidPKdS1_S1_S1_S1_S1_S1_PdE13s_QuadToQuadD+200];
	fma.rn.f64 	%fd1121, %fd1120, %fd144, %fd1115;
	ld.shared.f64 	%fd1122, [%r12+2320];
	fma.rn.f64 	%fd1123, %fd173, %fd1122, %fd1117;
	ld.shared.f64 	%fd1124, [%r18+2496];
	fma.rn.f64 	%fd1125, %fd174, %fd1124, %fd1119;
	ld.shared.f64 	%fd1126, [_ZZ32massMatrixMultiplyConstantKernelILi9ELi12ELi1EEvidPKdS1_S1_S1_S1_S1_S1_PdE13s_QuadToQuadD+208];
	fma.rn.f64 	%fd1127, %fd1126, %fd145, %fd1121;
	ld.shared.f64 	%fd1128, [%r12+2328];
	fma.rn.f64 	%fd1129, %fd175, %fd1128, %fd1123;
	ld.shared.f64 	%fd1130, [%r18+2592];
	fma.rn.f64 	%fd1131, %fd176, %fd1130, %fd1125;
	ld.shared.f64 	%fd1132, [_ZZ32massMatrixMultiplyConstantKernelILi9ELi12ELi1EEvidPKdS1_S1_S1_S1_S1_S1_PdE13s_QuadToQuadD+216];
	fma.rn.f64 	%fd1133, %fd1132, %fd146, %fd1127;
	ld.shared.f64 	%fd1134, [%r12+2336];
	fma.rn.f64 	%fd1135, %fd177, %fd1134, %fd1129;
	ld.shared.f64 	%fd1136, [%r18+2688];
	fma.rn.f64 	%fd1137, %fd178, %fd1136, %fd1131;
	ld.shared.f64 	%fd1138, [_ZZ32massMatrixMultiplyConstantKernelILi9ELi12ELi1EEvidPKdS1_S1_S1_S1_S1_S1_PdE13s_QuadToQuadD+224];
	fma.rn.f64 	%fd1139, %fd1138, %fd147, %fd1133;
	ld.shared.f64 	%fd1140, [%r12+2344];
	fma.rn.f64 	%fd1141, %fd179, %fd1140, %fd1135;
	ld.shared.f64 	%fd1142, [%r18+2784];
	fma.rn.f64 	%fd1143, %fd180, %fd1142, %fd1137;
	ld.shared.f64 	%fd1144, [_ZZ32massMatrixMultiplyConstantKernelILi9ELi12ELi1EEvidPKdS1_S1_S1_S1_S1_S1_PdE13s_QuadToQuadD+232];
	fma.rn.f64 	%fd1145, %fd1144, %fd148, %fd1139;
	ld.shared.f64 	%fd1146, [%r12+2352];
	fma.rn.f64 	%fd1147, %fd181, %fd1146, %fd1141;
	ld.shared.f64 	%fd1148, [%r18+2880];
	fma.rn.f64 	%fd1149, %fd182, %fd1148, %fd1143;
	ld.shared.f64 	%fd1150, [_ZZ32massMatrixMultiplyConstantKernelILi9ELi12ELi1EEvidPKdS1_S1_S1_S1_S1_S1_PdE13s_QuadToQuadD+240];
	fma.rn.f64 	%fd1151, %fd1150, %fd149, %fd1145;
	ld.shared.f64 	%fd1152, [%r12+2360];
	fma.rn.f64 	%fd1153, %fd183, %fd1152, %fd1147;
	ld.shared.f64 	%fd1154, [%r18+2976];
	fma.rn.f64 	%fd1155, %fd184, %fd1154, %fd1149;
	ld.shared.f64 	%fd1156, [_ZZ32massMatrixMultiplyConstantKernelILi9ELi12ELi1EEvidPKdS1_S1_S1_S1_S1_S1_PdE13s_QuadToQuadD+248];
	fma.rn.f64 	%fd1157, %fd1156, %fd150, %fd1151;
	ld.shared.f64 	%fd1158, [%r12+2368];
	fma.rn.f64 	%fd1159, %fd185, %fd1158, %fd1153;
	ld.shared.f64 	%fd1160, [%r18+3072];
	fma.rn.f64 	%fd1161, %fd186, %fd1160, %fd1155;
	ld.shared.f64 	%fd1162, [_ZZ32massMatrixMultiplyConstantKernelILi9ELi12ELi1EEvidPKdS1_S1_S1_S1_S1_S1_PdE13s_QuadToQuadD+256];
	fma.rn.f64 	%fd1163, %fd1162, %fd151, %fd1157;
	ld.shared.f64 	%fd1164, [%r12+2376];
	fma.rn.f64 	%fd1165, %fd187, %fd1164, %fd1159;
	ld.shared.f64 	%fd1166, [%r18+3168];
	fma.rn.f64 	%fd1167, %fd188, %fd1166, %fd1161;
	ld.shared.f64 	%fd1168, [_ZZ32massMatrixMultiplyConstantKernelILi9ELi12ELi1EEvidPKdS1_S1_S1_S1_S1_S1_PdE13s_QuadToQuadD+264];
	fma.rn.f64 	%fd1169, %fd1168, %fd152, %fd1163;
	ld.shared.f64 	%fd1170, [%r12+2384];
	fma.rn.f64 	%fd1171, %fd189, %fd1170, %fd1165;
	ld.shared.f64 	%fd1172, [%r18+3264];
	fma.rn.f64 	%fd1173, %fd190, %fd1172, %fd1167;
	ld.shared.f64 	%fd1174, [_ZZ32massMatrixMultiplyConstantKernelILi9ELi12ELi1EEvidPKdS1_S1_S1_S1_S1_S1_PdE13s_QuadToQuadD+272];
	fma.rn.f64 	%fd1175, %fd1174, %fd153, %fd1169;
	ld.shared.f64 	%fd1176, [%r12+2392];
	fma.rn.f64 	%fd1177, %fd191, %fd1176, %fd1171;
	ld.shared.f64 	%fd1178, [%r18+3360];
	fma.rn.f64 	%fd1179, %fd192, %fd1178, %fd1173;
	ld.shared.f64 	%fd1180, [_ZZ32massMatrixMultiplyConstantKernelILi9ELi12ELi1EEvidPKdS1_S1_S1_S1_S1_S1_PdE13s_QuadToQuadD+280];
	fma.rn.f64 	%fd1181, %fd1180, %fd154, %fd1175;
	bar.sync 	0;
	mul.f64 	%fd1182, %fd2788, %fd1179;
	fma.rn.f64 	%fd1183, %fd2787, %fd1177, %fd1182;
	fma.rn.f64 	%fd1184, %fd2789, %fd1181, %fd1183;
	st.shared.f64 	[%r15], %fd1184;
	mul.f64 	%fd1185, %fd2790, %fd1179;
	fma.rn.f64 	%fd1186, %fd2788, %fd1177, %fd1185;
	fma.rn.f64 	%fd1187, %fd2791, %fd1181, %fd1186;
	st.shared.f64 	[%r16], %fd1187;
	mul.f64 	%fd1188, %fd2791, %fd1179;
	fma.rn.f64 	%fd1189, %fd2789, %fd1177, %fd1188;
	fma.rn.f64 	%fd1190, %fd2792, %fd1181, %fd1189;
	mul.f64 	%fd1191, %fd2722, %fd2793;
	bar.sync 	0;
	ld.shared.f64 	%fd1192, [%r14];
	mul.f64 	%fd1193, %fd193, %fd1192;
	fma.rn.f64 	%fd1194, %fd1191, %fd145, %fd1193;
	ld.shared.f64 	%fd1195, [%r17];
	fma.rn.f64 	%fd1196, %fd194, %fd1195, %fd1194;
	fma.rn.f64 	%fd269, %fd1190, %fd1114, %fd243;
	ld.shared.f64 	%fd1197, [%r14+8];
	fma.rn.f64 	%fd1198, %fd195, %fd1197, %fd1196;
	ld.shared.f64 	%fd1199, [%r17+96];
	fma.rn.f64 	%fd1200, %fd196, %fd1199, %fd1198;
	fma.rn.f64 	%fd270, %fd1190, %fd1120, %fd254;
	ld.shared.f64 	%fd1201, [%r14+16];
	fma.rn.f64 	%fd1202, %fd198, %fd1201, %fd1200;
	ld.shared.f64 	%fd1203, [%r17+192];
	fma.rn.f64 	%fd1204, %fd199, %fd1203, %fd1202;
	fma.rn.f64 	%fd1205, %fd1190, %fd1126, %fd244;
	ld.shared.f64 	%fd1206, [%r14+24];
	fma.rn.f64 	%fd1207, %fd201, %fd1206, %fd1204;
	ld.shared.f64 	%fd1208, [%r17+288];
	fma.rn.f64 	%fd1209, %fd202, %fd1208, %fd1207;
	fma.rn.f64 	%fd271, %fd1190, %fd1132, %fd245;
	ld.shared.f64 	%fd1210, [%r14+32];
	fma.rn.f64 	%fd1211, %fd204, %fd1210, %fd1209;
	ld.shared.f64 	%fd1212, [%r17+384];
	fma.rn.f64 	%fd1213, %fd205, %fd1212, %fd1211;
	fma.rn.f64 	%fd272, %fd1190, %fd1138, %fd246;
	ld.shared.f64 	%fd1214, [%r14+40];
	fma.rn.f64 	%fd1215, %fd207, %fd1214, %fd1213;
	ld.shared.f64 	%fd1216, [%r17+480];
	fma.rn.f64 	%fd1217, %fd208, %fd1216, %fd1215;
	fma.rn.f64 	%fd273, %fd1190, %fd1144, %fd247;
	ld.shared.f64 	%fd1218, [%r14+48];
	fma.rn.f64 	%fd1219, %fd210, %fd1218, %fd1217;
	ld.shared.f64 	%fd1220, [%r17+576];
	fma.rn.f64 	%fd1221, %fd211, %fd1220, %fd1219;
	fma.rn.f64 	%fd274, %fd1190, %fd1150, %fd248;
	ld.shared.f64 	%fd1222, [%r14+56];
	fma.rn.f64 	%fd1223, %fd213, %fd1222, %fd1221;
	ld.shared.f64 	%fd1224, [%r17+672];
	fma.rn.f64 	%fd1225, %fd214, %fd1224, %fd1223;
	fma.rn.f64 	%fd275, %fd1190, %fd1156, %fd249;
	ld.shared.f64 	%fd1226, [%r14+64];
	fma.rn.f64 	%fd1227, %fd216, %fd1226, %fd1225;
	ld.shared.f64 	%fd1228, [%r17+768];
	fma.rn.f64 	%fd1229, %fd217, %fd1228, %fd1227;
	fma.rn.f64 	%fd276, %fd1190, %fd1162, %fd250;
	ld.shared.f64 	%fd1230, [%r14+72];
	fma.rn.f64 	%fd1231, %fd219, %fd1230, %fd1229;
	ld.shared.f64 	%fd1232, [%r17+864];
	fma.rn.f64 	%fd1233, %fd220, %fd1232, %fd1231;
	fma.rn.f64 	%fd277, %fd1190, %fd1168, %fd251;
	ld.shared.f64 	%fd1234, [%r14+80];
	fma.rn.f64 	%fd1235, %fd222, %fd1234, %fd1233;
	ld.shared.f64 	%fd1236, [%r17+960];
	fma.rn.f64 	%fd1237, %fd223, %fd1236, %fd1235;
	fma.rn.f64 	%fd278, %fd1190, %fd1174, %fd252;
	ld.shared.f64 	%fd1238, [%r14+88];
	fma.rn.f64 	%fd1239, %fd225, %fd1238, %fd1237;
	ld.shared.f64 	%fd1240, [%r17+1056];
	fma.rn.f64 	%fd1241, %fd226, %fd1240, %fd1239;
	fma.rn.f64 	%fd279, %fd1190, %fd1180, %fd253;
	add.f64 	%fd280, %fd1241, %fd1205;
	mov.f64 	%fd2794, 0d0000000000000000;
	mov.f64 	%fd2795, %fd2794;
	mov.f64 	%fd2796, %fd2794;
	mov.f64 	%fd2797, %fd2794;
	mov.f64 	%fd2798, %fd2794;
	mov.f64 	%fd2799, %fd2794;
	mov.f64 	%fd2800, %fd2794;
	@%p10 bra 	$L__BB39_15;
	ld.param.u64 	%rd53, [_Z32massMatrixMultiplyConstantKernelILi9ELi12ELi1EEvidPKdS1_S1_S1_S1_S1_S1_Pd_param_2];
	cvta.to.global.u64 	%rd20, %rd53;
	mov.u32 	%r68, %tid.x;
	mad.lo.s32 	%r69, %r64, 12096, %r68;
	mul.wide.s32 	%rd21, %r69, 8;
	add.s64 	%rd22, %rd20, %rd21;
	ld.global.nc.f64 	%fd2794, [%rd22+3456];
	ld.global.nc.f64 	%fd2795, [%rd22+17280];
	ld.global.nc.f64 	%fd2796, [%rd22+31104];
	ld.global.nc.f64 	%fd2797, [%rd22+44928];
	ld.global.nc.f64 	%fd2798, [%rd22+58752];
	ld.global.nc.f64 	%fd2799, [%rd22+72576];
	ld.global.nc.f64 	%fd2800, [%rd22+86400];
$L__BB39_15:
	ld.param.f64 	%fd2723, [_Z32massMatrixMultiplyConstantKernelILi9ELi12ELi1EEvidPKdS1_S1_S1_S1_S1_S1_Pd_param_1];
	ld.param.u32 	%r144, [_Z32massMatrixMultiplyConstantKernelILi9ELi12ELi1EEvidPKdS1_S1_S1_S1_S1_S1_Pd_param_0];
	mov.u32 	%r70, %ctaid.x;
	mov.u32 	%r71, %tid.y;
	add.s32 	%r72, %r70, %r71;
	setp.ge.s32 	%p11, %r72, %r144;
	ld.shared.f64 	%fd1243, [%r12+3456];
	fma.rn.f64 	%fd1244, %fd169, %fd1243, 0d0000000000000000;
	ld.shared.f64 	%fd1245, [%r18+3456];
	fma.rn.f64 	%fd1246, %fd170, %fd1245, 0d0000000000000000;
	ld.shared.f64 	%fd1247, [_ZZ32massMatrixMultiplyConstantKernelILi9ELi12ELi1EEvidPKdS1_S1_S1_S1_S1_S1_PdE13s_QuadToQuadD+288];
	fma.rn.f64 	%fd1248, %fd1247, %fd143, 0d0000000000000000;
	ld.shared.f64 	%fd1249, [%r12+3464];
	fma.rn.f64 	%fd1250, %fd171, %fd1249, %fd1244;
	ld.shared.f64 	%fd1251, [%r18+3552];
	fma.rn.f64 	%fd1252, %fd172, %fd1251, %fd1246;
	ld.shared.f64 	%fd1253, [_ZZ32massMatrixMultiplyConstantKernelILi9ELi12ELi1EEvidPKdS1_S1_S1_S1_S1_S1_PdE13s_QuadToQuadD+296];
	fma.rn.f64 	%fd1254, %fd1253, %fd144, %fd1248;
	ld.shared.f64 	%fd1255, [%r12+3472];
	fma.rn.f64 	%fd1256, %fd173, %fd1255, %fd1250;
	ld.shared.f64 	%fd1257, [%r18+3648];
	fma.rn.f64 	%fd1258, %fd174, %fd1257, %fd1252;
	ld.shared.f64 	%fd1259, [_ZZ32massMatrixMultiplyConstantKernelILi9ELi12ELi1EEvidPKdS1_S1_S1_S1_S1_S1_PdE13s_QuadToQuadD+304];
	fma.rn.f64 	%fd1260, %fd1259, %fd145, %fd1254;
	ld.shared.f64 	%fd1261, [%r12+3480];
	fma.rn.f64 	%fd1262, %fd175, %fd1261, %fd1256;
	ld.shared.f64 	%fd1263, [%r18+3744];
	fma.rn.f64 	%fd1264, %fd176, %fd1263, %fd1258;
	ld.shared.f64 	%fd1265, [_ZZ32massMatrixMultiplyConstantKernelILi9ELi12ELi1EEvidPKdS1_S1_S1_S1_S1_S1_PdE13s_QuadToQuadD+312];
	fma.rn.f64 	%fd1266, %fd1265, %fd146, %fd1260;
	ld.shared.f64 	%fd1267, [%r12+3488];
	fma.rn.f64 	%fd1268, %fd177, %fd1267, %fd1262;
	ld.shared.f64 	%fd1269, [%r18+3840];
	fma.rn.f64 	%fd1270, %fd178, %fd1269, %fd1264;
	ld.shared.f64 	%fd1271, [_ZZ32massMatrixMultiplyConstantKernelILi9ELi12ELi1EEvidPKdS1_S1_S1_S1_S1_S1_PdE13s_QuadToQuadD+320];
	fma.rn.f64 	%fd1272, %fd1271, %fd147, %fd1266;
	ld.shared.f64 	%fd1273, [%r12+3496];
	fma.rn.f64 	%fd1274, %fd179, %fd1273, %fd1268;
	ld.shared.f64 	%fd1275, [%r18+3936];
	fma.rn.f64 	%fd1276, %fd180, %fd1275, %fd1270;
	ld.shared.f64 	%fd1277, [_ZZ32massMatrixMultiplyConstantKernelILi9ELi12ELi1EEvidPKdS1_S1_S1_S1_S1_S1_PdE13s_QuadToQuadD+328];
	fma.rn.f64 	%fd1278, %fd1277, %fd148, %fd1272;
	ld.shared.f64 	%fd1279, [%r12+3504];
	fma.rn.f64 	%fd1280, %fd181, %fd1279, %fd1274;
	ld.shared.f64 	%fd1281, [%r18+4032];
	fma.rn.f64 	%fd1282, %fd182, %fd1281, %fd1276;
	ld.shared.f64 	%fd1283, [_ZZ32massMatrixMultiplyConstantKernelILi9ELi12ELi1EEvidPKdS1_S1_S1_S1_S1_S1_PdE13s_QuadToQuadD+336];
	fma.rn.f64 	%fd1284, %fd1283, %fd149, %fd1278;
	ld.shared.f64 	%fd1285, [%r12+3512];
	fma.rn.f64 	%fd1286, %fd183, %fd1285, %fd1280;
	ld.shared.f64 	%fd1287, [%r18+4128];
	fma.rn.f64 	%fd1288, %fd184, %fd1287, %fd1282;
	ld.shared.f64 	%fd1289, [_ZZ32massMatrixMultiplyConstantKernelILi9ELi12ELi1EEvidPKdS1_S1_S1_S1_S1_S1_PdE13s_QuadToQuadD+344];
	fma.rn.f64 	%fd1290, %fd1289, %fd150, %fd1284;
	ld.shared.f64 	%fd1291, [%r12+3520];
	fma.rn.f64 	%fd1292, %fd185, %fd1291, %fd1286;
	ld.shared.f64 	%fd1293, [%r18+4224];
	fma.rn.f64 	%fd1294, %fd186, %fd1293, %fd1288;
	ld.shared.f64 	%fd1295, [_ZZ32massMatrixMultiplyConstantKernelILi9ELi12ELi1EEvidPKdS1_S1_S1_S1_S1_S1_PdE13s_QuadToQuadD+352];
	fma.rn.f64 	%fd1296, %fd1295, %fd151, %fd1290;
	ld.shared.f64 	%fd1297, [%r12+3528];
	fma.rn.f64 	%fd1298, %fd187, %fd1297, %fd1292;
	ld.shared.f64 	%fd1299, [%r18+4320];
	fma.rn.f64 	%fd1300, %fd188, %fd1299, %fd1294;
	ld.shared.f64 	%fd1301, [_ZZ32massMatrixMultiplyConstantKernelILi9ELi12ELi1EEvidPKdS1_S1_S1_S1_S1_S1_PdE13s_QuadToQuadD+360];
	fma.rn.f64 	%fd1302, %fd1301, %fd152, %fd1296;
	ld.shared.f64 	%fd1303, [%r12+3536];
	fma.rn.f64 	%fd1304, %fd189, %fd1303, %fd1298;
	ld.shared.f64 	%fd1305, [%r18+4416];
	fma.rn.f64 	%fd1306, %fd190, %fd1305, %fd1300;
	ld.shared.f64 	%fd1307, [_ZZ32massMatrixMultiplyConstantKernelILi9ELi12ELi1EEvidPKdS1_S1_S1_S1_S1_S1_PdE13s_QuadToQuadD+368];
	fma.rn.f64 	%fd1308, %fd1307, %fd153, %fd1302;
	ld.shared.f64 	%fd1309, [%r12+3544];
	fma.rn.f64 	%fd1310, %fd191, %fd1309, %fd1304;
	ld.shared.f64 	%fd1311, [%r18+4512];
	fma.rn.f64 	%fd1312, %fd192, %fd1311, %fd1306;
	ld.shared.f64 	%fd1313, [_ZZ32massMatrixMultiplyConstantKernelILi9ELi12ELi1EEvidPKdS1_S1_S1_S1_S1_S1_PdE13s_QuadToQuadD+376];
	fma.rn.f64 	%fd1314, %fd1313, %fd154, %fd1308;
	bar.sync 	0;
	mul.f64 	%fd1315, %fd2795, %fd1312;
	fma.rn.f64 	%fd1316, %fd2794, %fd1310, %fd1315;
	fma.rn.f64 	%fd1317, %fd2796, %fd1314, %fd1316;
	st.shared.f64 	[%r15], %fd1317;
	mul.f64 	%fd1318, %fd2797, %fd1312;
	fma.rn.f64 	%fd1319, %fd2795, %fd1310, %fd1318;
	fma.rn.f64 	%fd1320, %fd2798, %fd1314, %fd1319;
	st.shared.f64 	[%r16], %fd1320;
	mul.f64 	%fd1321, %fd2798, %fd1312;
	fma.rn.f64 	%fd1322, %fd2796, %fd1310, %fd1321;
	fma.rn.f64 	%fd1323, %fd2799, %fd1314, %fd1322;
	mul.f64 	%fd1324, %fd2723, %fd2800;
	bar.sync 	0;
	ld.shared.f64 	%fd1325, [%r14];
	mul.f64 	%fd1326, %fd193, %fd1325;
	fma.rn.f64 	%fd1327, %fd1324, %fd146, %fd1326;
	ld.shared.f64 	%fd1328, [%r17];
	fma.rn.f64 	%fd1329, %fd194, %fd1328, %fd1327;
	fma.rn.f64 	%fd295, %fd1323, %fd1247, %fd269;
	ld.shared.f64 	%fd1330, [%r14+8];
	fma.rn.f64 	%fd1331, %fd195, %fd1330, %fd1329;
	ld.shared.f64 	%fd1332, [%r17+96];
	fma.rn.f64 	%fd1333, %fd196, %fd1332, %fd1331;
	fma.rn.f64 	%fd296, %fd1323, %fd1253, %fd270;
	ld.shared.f64 	%fd1334, [%r14+16];
	fma.rn.f64 	%fd1335, %fd198, %fd1334, %fd1333;
	ld.shared.f64 	%fd1336, [%r17+192];
	fma.rn.f64 	%fd1337, %fd199, %fd1336, %fd1335;
	fma.rn.f64 	%fd297, %fd1323, %fd1259, %fd280;
	ld.shared.f64 	%fd1338, [%r14+24];
	fma.rn.f64 	%fd1339, %fd201, %fd1338, %fd1337;
	ld.shared.f64 	%fd1340, [%r17+288];
	fma.rn.f64 	%fd1341, %fd202, %fd1340, %fd1339;
	fma.rn.f64 	%fd1342, %fd1323, %fd1265, %fd271;
	ld.shared.f64 	%fd1343, [%r14+32];
	fma.rn.f64 	%fd1344, %fd204, %fd1343, %fd1341;
	ld.shared.f64 	%fd1345, [%r17+384];
	fma.rn.f64 	%fd1346, %fd205, %fd1345, %fd1344;
	fma.rn.f64 	%fd298, %fd1323, %fd1271, %fd272;
	ld.shared.f64 	%fd1347, [%r14+40];
	fma.rn.f64 	%fd1348, %fd207, %fd1347, %fd1346;
	ld.shared.f64 	%fd1349, [%r17+480];
	fma.rn.f64 	%fd1350, %fd208, %fd1349, %fd1348;
	fma.rn.f64 	%fd299, %fd1323, %fd1277, %fd273;
	ld.shared.f64 	%fd1351, [%r14+48];
	fma.rn.f64 	%fd1352, %fd210, %fd1351, %fd1350;
	ld.shared.f64 	%fd1353, [%r17+576];
	fma.rn.f64 	%fd1354, %fd211, %fd1353, %fd1352;
	fma.rn.f64 	%fd300, %fd1323, %fd1283, %fd274;
	ld.shared.f64 	%fd1355, [%r14+56];
	fma.rn.f64 	%fd1356, %fd213, %fd1355, %fd1354;
	ld.shared.f64 	%fd1357, [%r17+672];
	fma.rn.f64 	%fd1358, %fd214, %fd1357, %fd1356;
	fma.rn.f64 	%fd301, %fd1323, %fd1289, %fd275;
	ld.shared.f64 	%fd1359, [%r14+64];
	fma.rn.f64 	%fd1360, %fd216, %fd1359, %fd1358;
	ld.shared.f64 	%fd1361, [%r17+768];
	fma.rn.f64 	%fd1362, %fd217, %fd1361, %fd1360;
	fma.rn.f64 	%fd302, %fd1323, %fd1295, %fd276;
	ld.shared.f64 	%fd1363, [%r14+72];
	fma.rn.f64 	%fd1364, %fd219, %fd1363, %fd1362;
	ld.shared.f64 	%fd1365, [%r17+864];
	fma.rn.f64 	%fd1366, %fd220, %fd1365, %fd1364;
	fma.rn.f64 	%fd303, %fd1323, %fd1301, %fd277;
	ld.shared.f64 	%fd1367, [%r14+80];
	fma.rn.f64 	%fd1368, %fd222, %fd1367, %fd1366;
	ld.shared.f64 	%fd1369, [%r17+960];
	fma.rn.f64 	%fd1370, %fd223, %fd1369, %fd1368;
	fma.rn.f64 	%fd304, %fd1323, %fd1307, %fd278;
	ld.shared.f64 	%fd1371, [%r14+88];
	fma.rn.f64 	%fd1372, %fd225, %fd1371, %fd1370;
	ld.shared.f64 	%fd1373, [%r17+1056];
	fma.rn.f64 	%fd1374, %fd226, %fd1373, %fd1372;
	fma.rn.f64 	%fd305, %fd1323, %fd1313, %fd279;
	add.f64 	%fd306, %fd1374, %fd1342;
	mov.f64 	%fd2801, 0d0000000000000000;
	mov.f64 	%fd2802, %fd2801;
	mov.f64 	%fd2803, %fd2801;
	mov.f64 	%fd2804, %fd2801;
	mov.f64 	%fd2805, %fd2801;
	mov.f64 	%fd2806, %fd2801;
	mov.f64 	%fd2807, %fd2801;
	@%p11 bra 	$L__BB39_17;
	ld.param.u64 	%rd54, [_Z32massMatrixMultiplyConstantKernelILi9ELi12ELi1EEvidPKdS1_S1_S1_S1_S1_S1_Pd_param_2];
	cvta.to.global.u64 	%rd23, %rd54;
	mov.u32 	%r76, %tid.x;
	mad.lo.s32 	%r77, %r72, 12096, %r76;
	mul.wide.s32 	%rd24, %r77, 8;
	add.s64 	%rd25, %rd23, %rd24;
	ld.global.nc.f64 	%fd2801, [%rd25+4608];
	ld.global.nc.f64 	%fd2802, [%rd25+18432];
	ld.global.nc.f64 	%fd2803, [%rd25+32256];
	ld.global.nc.f64 	%fd2804, [%rd25+46080];
	ld.global.nc.f64 	%fd2805, [%rd25+59904];
	ld.global.nc.f64 	%fd2806, [%rd25+73728];
	ld.global.nc.f64 	%fd2807, [%rd25+87552];
$L__BB39_17:
	ld.param.f64 	%fd2724, [_Z32massMatrixMultiplyConstantKernelILi9ELi12ELi1EEvidPKdS1_S1_S1_S1_S1_S1_Pd_param_1];
	ld.param.u32 	%r145, [_Z32massMatrixMultiplyConstantKernelILi9ELi12ELi1EEvidPKdS1_S1_S1_S1_S1_S1_Pd_param_0];
	mov.u32 	%r78, %ctaid.x;
	mov.u32 	%r79, %tid.y;
	add.s32 	%r80, %r78, %r79;
	setp.ge.s32 	%p12, %r80, %r145;
	ld.shared.f64 	%fd1376, [%r12+4608];
	fma.rn.f64 	%fd1377, %fd169, %fd1376, 0d0000000000000000;
	ld.shared.f64 	%fd1378, [%r18+4608];
	fma.rn.f64 	%fd1379, %fd170, %fd1378, 0d0000000000000000;
	ld.shared.f64 	%fd1380, [_ZZ32massMatrixMultiplyConstantKernelILi9ELi12ELi1EEvidPKdS1_S1_S1_S1_S1_S1_PdE13s_QuadToQuadD+384];
	fma.rn.f64 	%fd1381, %fd1380, %fd143, 0d0000000000000000;
	ld.shared.f64 	%fd1382, [%r12+4616];
	fma.rn.f64 	%fd1383, %fd171, %fd1382, %fd1377;
	ld.shared.f64 	%fd1384, [%r18+4704];
	fma.rn.f64 	%fd1385, %fd172, %fd1384, %fd1379;
	ld.shared.f64 	%fd1386, [_ZZ32massMatrixMultiplyConstantKernelILi9ELi12ELi1EEvidPKdS1_S1_S1_S1_S1_S1_PdE13s_QuadToQuadD+392];
	fma.rn.f64 	%fd1387, %fd1386, %fd144, %fd1381;
	ld.shared.f64 	%fd1388, [%r12+4624];
	fma.rn.f64 	%fd1389, %fd173, %fd1388, %fd1383;
	ld.shared.f64 	%fd1390, [%r18+4800];
	fma.rn.f64 	%fd1391, %fd174, %fd1390, %fd1385;
	ld.shared.f64 	%fd1392, [_ZZ32massMatrixMultiplyConstantKernelILi9ELi12ELi1EEvidPKdS1_S1_S1_S1_S1_S1_PdE13s_QuadToQuadD+400];
	fma.rn.f64 	%fd1393, %fd1392, %fd145, %fd1387;
	ld.shared.f64 	%fd1394, [%r12+4632];
	fma.rn.f64 	%fd1395, %fd175, %fd1394, %fd1389;
	ld.shared.f64 	%fd1396, [%r18+4896];
	fma.rn.f64 	%fd1397, %fd176, %fd1396, %fd1391;
	ld.shared.f64 	%fd1398, [_ZZ32massMatrixMultiplyConstantKernelILi9ELi12ELi1EEvidPKdS1_S1_S1_S1_S1_S1_PdE13s_QuadToQuadD+408];
	fma.rn.f64 	%fd1399, %fd1398, %fd146, %fd1393;
	ld.shared.f64 	%fd1400, [%r12+4640];
	fma.rn.f64 	%fd1401, %fd177, %fd1400, %fd1395;
	ld.shared.f64 	%fd1402, [%r18+4992];
	fma.rn.f64 	%fd1403, %fd178, %fd1402, %fd1397;
	ld.shared.f64 	%fd1404, [_ZZ32massMatrixMultiplyConstantKernelILi9ELi12ELi1EEvidPKdS1_S1_S1_S1_S1_S1_PdE13s_QuadToQuadD+416];
	fma.rn.f64 	%fd1405, %fd1404, %fd147, %fd1399;
	ld.shared.f64 	%fd1406, [%r12+4648];
	fma.rn.f64 	%fd1407, %fd179, %fd1406, %fd1401;
	ld.shared.f64 	%fd1408, [%r18+5088];
	fma.rn.f64 	%fd1409, %fd180, %fd1408, %fd1403;
	ld.shared.f64 	%fd1410, [_ZZ32massMatrixMultiplyConstantKernelILi9ELi12ELi1EEvidPKdS1_S1_S1_S1_S1_S1_PdE13s_QuadToQuadD+424];
	fma.rn.f64 	%fd1411, %fd1410, %fd148, %fd1405;
	ld.shared.f64 	%fd1412, [%r12+4656];
	fma.rn.f64 	%fd1413, %fd181, %fd1412, %fd1407;
	ld.shared.f64 	%fd1414, [%r18+5184];
	fma.rn.f64 	%fd1415, %fd182, %fd1414, %fd1409;
	ld.shared.f64 	%fd1416, [_ZZ32massMatrixMultiplyConstantKernelILi9ELi12ELi1EEvidPKdS1_S1_S1_S1_S1_S1_PdE13s_QuadToQuadD+432];
	fma.rn.f64 	%fd1417, %fd1416, %fd149, %fd1411;
	ld.shared.f64 	%fd1418, [%r12+4664];
	fma.rn.f64 	%fd1419, %fd183, %fd1418, %fd1413;
	ld.shared.f64 	%fd1420, [%r18+5280];
	fma.rn.f64 	%fd1421, %fd184, %fd1420, %fd1415;
	ld.shared.f64 	%fd1422, [_ZZ32massMatrixMultiplyConstantKernelILi9ELi12ELi1EEvidPKdS1_S1_S1_S1_S1_S1_PdE13s_QuadToQuadD+440];
	fma.rn.f64 	%fd1423, %fd1422, %fd150, %fd1417;
	ld.shared.f64 	%fd1424, [%r12+4672];
	fma.rn.f64 	%fd1425, %fd185, %fd1424, %fd1419;
	ld.shared.f64 	%fd1426, [%r18+5376];
	fma.rn.f64 	%fd1427, %fd186, %fd1426, %fd1421;
	ld.shared.f64 	%fd1428, [_ZZ32massMatrixMultiplyConstantKernelILi9ELi12ELi1EEvidPKdS1_S1_S1_S1_S1_S1_PdE13s_QuadToQuadD+448];
	fma.rn.f64 	%fd1429, %fd1428, %fd151, %fd1423;
	ld.shared.f64 	%fd1430, [%r12+4680];
	fma.rn.f64 	%fd1431, %fd187, %fd1430, %fd1425;
	ld.shared.f64 	%fd1432, [%r18+5472];
	fma.rn.f64 	%fd1433, %fd188, %fd1432, %fd1427;
	ld.shared.f64 	%fd1434, [_ZZ32massMatrixMultiplyConstantKernelILi9ELi12ELi1EEvidPKdS1_S1_S1_S1_S1_S1_PdE13s_QuadToQuadD+456];
	fma.rn.f64 	%fd1435, %fd1434, %fd152, %fd1429;
	ld.shared.f64 	%fd1436, [%r12+4688];
	fma.rn.f64 	%fd1437, %fd189, %fd1436, %fd1431;
	ld.shared.f64 	%fd1438, [%r18+5568];
	fma.rn.f64 	%fd1439, %fd190, %fd1438, %fd1433;
	ld.shared.f64 	%fd1440, [_ZZ32massMatrixMultiplyConstantKernelILi9ELi12ELi1EEvidPKdS1_S1_S1_S1_S1_S1_PdE13s_QuadToQuadD+464];
	fma.rn.f64 	%fd1441, %fd1440, %fd153, %fd1435;
	ld.shared.f64 	%fd1442, [%r12+4696];
	fma.rn.f64 	%fd1443, %fd191, %fd1442, %fd1437;
	ld.shared.f64 	%fd1444, [%r18+5664];
	fma.rn.f64 	%fd1445, %fd192, %fd1444, %fd1439;
	ld.shared.f64 	%fd1446, [_ZZ32massMatrixMultiplyConstantKernelILi9ELi12ELi1EEvidPKdS1_S1_S1_S1_S1_S1_PdE13s_QuadToQuadD+472];
	fma.rn.f64 	%fd1447, %fd1446, %fd154, %fd1441;
	bar.sync 	0;
	mul.f64 	%fd1448, %fd2802, %fd1445;
	fma.rn.f64 	%fd1449, %fd2801, %fd1443, %fd1448;
	fma.rn.f64 	%fd1450, %fd2803, %fd1447, %fd1449;
	st.shared.f64 	[%r15], %fd1450;
	mul.f64 	%fd1451, %fd2804, %fd1445;
	fma.rn.f64 	%fd1452, %fd2802, %fd1443, %fd1451;
	fma.rn.f64 	%fd1453, %fd2805, %fd1447, %fd1452;
	st.shared.f64 	[%r16], %fd1453;
	mul.f64 	%fd1454, %fd2805, %fd1445;
	fma.rn.f64 	%fd1455, %fd2803, %fd1443, %fd1454;
	fma.rn.f64 	%fd1456, %fd2806, %fd1447, %fd1455;
	mul.f64 	%fd1457, %fd2724, %fd2807;
	bar.sync 	0;
	ld.shared.f64 	%fd1458, [%r14];
	mul.f64 	%fd1459, %fd193, %fd1458;
	fma.rn.f64 	%fd1460, %fd1457, %fd147, %fd1459;
	ld.shared.f64 	%fd1461, [%r17];
	fma.rn.f64 	%fd1462, %fd194, %fd1461, %fd1460;
	fma.rn.f64 	%fd321, %fd1456, %fd1380, %fd295;
	ld.shared.f64 	%fd1463, [%r14+8];
	fma.rn.f64 	%fd1464, %fd195, %fd1463, %fd1462;
	ld.shared.f64 	%fd1465, [%r17+96];
	fma.rn.f64 	%fd1466, %fd196, %fd1465, %fd1464;
	fma.rn.f64 	%fd322, %fd1456, %fd1386, %fd296;
	ld.shared.f64 	%fd1467, [%r14+16];
	fma.rn.f64 	%fd1468, %fd198, %fd1467, %fd1466;
	ld.shared.f64 	%fd1469, [%r17+192];
	fma.rn.f64 	%fd1470, %fd199, %fd1469, %fd1468;
	fma.rn.f64 	%fd323, %fd1456, %fd1392, %fd297;
	ld.shared.f64 	%fd1471, [%r14+24];
	fma.rn.f64 	%fd1472, %fd201, %fd1471, %fd1470;
	ld.shared.f64 	%fd1473, [%r17+288];
	fma.rn.f64 	%fd1474, %fd202, %fd1473, %fd1472;
	fma.rn.f64 	%fd324, %fd1456, %fd1398, %fd306;
	ld.shared.f64 	%fd1475, [%r14+32];
	fma.rn.f64 	%fd1476, %fd204, %fd1475, %fd1474;
	ld.shared.f64 	%fd1477, [%r17+384];
	fma.rn.f64 	%fd1478, %fd205, %fd1477, %fd1476;
	fma.rn.f64 	%fd1479, %fd1456, %fd1404, %fd298;
	ld.shared.f64 	%fd1480, [%r14+40];
	fma.rn.f64 	%fd1481, %fd207, %fd1480, %fd1478;
	ld.shared.f64 	%fd1482, [%r17+480];
	fma.rn.f64 	%fd1483, %fd208, %fd1482, %fd1481;
	fma.rn.f64 	%fd325, %fd1456, %fd1410, %fd299;
	ld.shared.f64 	%fd1484, [%r14+48];
	fma.rn.f64 	%fd1485, %fd210, %fd1484, %fd1483;
	ld.shared.f64 	%fd1486, [%r17+576];
	fma.rn.f64 	%fd1487, %fd211, %fd1486, %fd1485;
	fma.rn.f64 	%fd326, %fd1456, %fd1416, %fd300;
	ld.shared.f64 	%fd1488, [%r14+56];
	fma.rn.f64 	%fd1489, %fd213, %fd1488, %fd1487;
	ld.shared.f64 	%fd1490, [%r17+672];
	fma.rn.f64 	%fd1491, %fd214, %fd1490, %fd1489;
	fma.rn.f64 	%fd327, %fd1456, %fd1422, %fd301;
	ld.shared.f64 	%fd1492, [%r14+64];
	fma.rn.f64 	%fd1493, %fd216, %fd1492, %fd1491;
	ld.shared.f64 	%fd1494, [%r17+768];
	fma.rn.f64 	%fd1495, %fd217, %fd1494, %fd1493;
	fma.rn.f64 	%fd328, %fd1456, %fd1428, %fd302;
	ld.shared.f64 	%fd1496, [%r14+72];
	fma.rn.f64 	%fd1497, %fd219, %fd1496, %fd1495;
	ld.shared.f64 	%fd1498, [%r17+864];
	fma.rn.f64 	%fd1499, %fd220, %fd1498, %fd1497;
	fma.rn.f64 	%fd329, %fd1456, %fd1434, %fd303;
	ld.shared.f64 	%fd1500, [%r14+80];
	fma.rn.f64 	%fd1501, %fd222, %fd1500, %fd1499;
	ld.shared.f64 	%fd1502, [%r17+960];
	fma.rn.f64 	%fd1503, %fd223, %fd1502, %fd1501;
	fma.rn.f64 	%fd330, %fd1456, %fd1440, %fd304;
	ld.shared.f64 	%fd1504, [%r14+88];
	fma.rn.f64 	%fd1505, %fd225, %fd1504, %fd1503;
	ld.shared.f64 	%fd1506, [%r17+1056];
	fma.rn.f64 	%fd1507, %fd226, %fd1506, %fd1505;
	fma.rn.f64 	%fd331, %fd1456, %fd1446, %fd305;
	add.f64 	%fd332, %fd1507, %fd1479;
	mov.f64 	%fd2808, 0d0000000000000000;
	mov.f64 	%fd2809, %fd2808;
	mov.f64 	%fd2810, %fd2808;
	mov.f64 	%fd2811, %fd2808;
	mov.f64 	%fd2812, %fd2808;
	mov.f64 	%fd2813, %fd2808;
	mov.f64 	%fd2814, %fd2808;
	@%p12 bra 	$L__BB39_19;
	ld.param.u64 	%rd55, [_Z32massMatrixMultiplyConstantKernelILi9ELi12ELi1EEvidPKdS1_S1_S1_S1_S1_S1_Pd_param_2];
	cvta.to.global.u64 	%rd26, %rd55;
	mov.u32 	%r84, %tid.x;
	mad.lo.s32 	%r85, %r80, 12096, %r84;
	mul.wide.s32 	%rd27, %r85, 8;
	add.s64 	%rd28, %rd26, %rd27;
	ld.global.nc.f64 	%fd2808, [%rd28+5760];
	ld.global.nc.f64 	%fd2809, [%rd28+19584];
	ld.global.nc.f64 	%fd2810, [%rd28+33408];
	ld.global.nc.f64 	%fd2811, [%rd28+47232];
	ld.global.nc.f64 	%fd2812, [%rd28+61056];
	ld.global.nc.f64 	%fd2813, [%rd28+74880];
	ld.global.nc.f64 	%fd2814, [%rd28+88704];
$L__BB39_19:
	ld.param.f64 	%fd2725, [_Z32massMatrixMultiplyConstantKernelILi9ELi12ELi1EEvidPKdS1_S1_S1_S1_S1_S1_Pd_param_1];
	ld.param.u32 	%r146, [_Z32massMatrixMultiplyConstantKernelILi9ELi12ELi1EEvidPKdS1_S1_S1_S1_S1_S1_Pd_param_0];
	mov.u32 	%r86, %ctaid.x;
	mov.u32 	%r87, %tid.y;
	add.s32 	%r88, %r86, %r87;
	setp.ge.s32 	%p13, %r88, %r146;
	ld.shared.f64 	%fd1509, [%r12+5760];
	fma.rn.f64 	%fd1510, %fd169, %fd1509, 0d0000000000000000;
	ld.shared.f64 	%fd1511, [%r18+5760];
	fma.rn.f64 	%fd1512, %fd170, %fd1511, 0d0000000000000000;
	ld.shared.f64 	%fd1513, [_ZZ32massMatrixMultiplyConstantKernelILi9ELi12ELi1EEvidPKdS1_S1_S1_S1_S1_S1_PdE13s_QuadToQuadD+480];
	fma.rn.f64 	%fd1514, %fd1513, %fd143, 0d0000000000000000;
	ld.shared.f64 	%fd1515, [%r12+5768];
	fma.rn.f64 	%fd1516, %fd171, %fd1515, %fd1510;
	ld.shared.f64 	%fd1517, [%r18+5856];
	fma.rn.f64 	%fd1518, %fd172, %fd1517, %fd1512;
	ld.shared.f64 	%fd1519, [_ZZ32massMatrixMultiplyConstantKernelILi9ELi12ELi1EEvidPKdS1_S1_S1_S1_S1_S1_PdE13s_QuadToQuadD+488];
	fma.rn.f64 	%fd1520, %fd1519, %fd144, %fd1514;
	ld.shared.f64 	%fd1521, [%r12+5776];
	fma.rn.f64 	%fd1522, %fd173, %fd1521, %fd1516;
	ld.shared.f64 	%fd1523, [%r18+5952];
	fma.rn.f64 	%fd1524, %fd174, %fd1523, %fd1518;
	ld.shared.f64 	%fd1525, [_ZZ32massMatrixMultiplyConstantKernelILi9ELi12ELi1EEvidPKdS1_S1_S1_S1_S1_S1_PdE13s_QuadToQuadD+496];
	fma.rn.f64 	%fd1526, %fd1525, %fd145, %fd1520;
	ld.shared.f64 	%fd1527, [%r12+5784];
	fma.rn.f64 	%fd1528, %fd175, %fd1527, %fd1522;
	ld.shared.f64 	%fd1529, [%r18+6048];
	fma.rn.f64 	%fd1530, %fd176, %fd1529, %fd1524;
	ld.shared.f64 	%fd1531, [_ZZ32massMatrixMultiplyConstantKernelILi9ELi12ELi1EEvidPKdS1_S1_S1_S1_S1_S1_PdE13s_QuadToQuadD+504];
	fma.rn.f64 	%fd1532, %fd1531, %fd146, %fd1526;
	ld.shared.f64 	%fd1533, [%r12+5792];
	fma.rn.f64 	%fd1534, %fd177, %fd1533, %fd1528;
	ld.shared.f64 	%fd1535, [%r18+6144];
	fma.rn.f64 	%fd1536, %fd178, %fd1535, %fd1530;
	ld.shared.f64 	%fd1537, [_ZZ32massMatrixMultiplyConstantKernelILi9ELi12ELi1EEvidPKdS1_S1_S1_S1_S1_S1_PdE13s_QuadToQuadD+512];
	fma.rn.f64 	%fd1538, %fd1537, %fd147, %fd1532;
	ld.shared.f64 	%fd1539, [%r12+5800];
	fma.rn.f64 	%fd1540, %fd179, %fd1539, %fd1534;
	ld.shared.f64 	%fd1541, [%r18+6240];
	fma.rn.f64 	%fd1542, %fd180, %fd1541, %fd1536;
	ld.shared.f64 	%fd1543, [_ZZ32massMatrixMultiplyConstantKernelILi9ELi12ELi1EEvidPKdS1_S1_S1_S1_S1_S1_PdE13s_QuadToQuadD+520];
	fma.rn.f64 	%fd1544, %fd1543, %fd148, %fd1538;
	ld.shared.f64 	%fd1545, [%r12+5808];
	fma.rn.f64 	%fd1546, %fd181, %fd1545, %fd1540;
	ld.shared.f64 	%fd1547, [%r18+6336];
	fma.rn.f64 	%fd1548, %fd182, %fd1547, %fd1542;
	ld.shared.f64 	%fd1549, [_ZZ32massMatrixMultiplyConstantKernelILi9ELi12ELi1EEvidPKdS1_S1_S1_S1_S1_S1_PdE13s_QuadToQuadD+528];
	fma.rn.f64 	%fd1550, %fd1549, %fd149, %fd1544;
	ld.shared.f64 	%fd1551, [%r12+5816];
	fma.rn.f64 	%fd1552, %fd183, %fd1551, %fd1546;
	ld.shared.f64 	%fd1553, [%r18+6432];
	fma.rn.f64 	%fd1554, %fd184, %fd1553, %fd1548;
	ld.shared.f64 	%fd1555, [_ZZ32massMatrixMultiplyConstantKernelILi9ELi12ELi1EEvidPKdS1_S1_S1_S1_S1_S1_PdE13s_QuadToQuadD+536];
	fma.rn.f64 	%fd1556, %fd1555, %fd150, %fd1550;
	ld.shared.f64 	%fd1557, [%r12+5824];
	fma.rn.f64 	%fd1558, %fd185, %fd1557, %fd1552;
	ld.shared.f64 	%fd1559, [%r18+6528];
	fma.rn.f64 	%fd1560, %fd186, %fd1559, %fd1554;
	ld.shared.f64 	%fd1561, [_ZZ32massMatrixMultiplyConstantKernelILi9ELi12ELi1EEvidPKdS1_S1_S1_S1_S1_S1_PdE13s_QuadToQuadD+544];
	fma.rn.f64 	%fd1562, %fd1561, %fd151, %fd1556;
	ld.shared.f64 	%fd1563, [%r12+5832];
	fma.rn.f64 	%fd1564, %fd187, %fd1563, %fd1558;
	ld.shared.f64 	%fd1565, [%r18+6624];
	fma.rn.f64 	%fd1566, %fd188, %fd1565, %fd1560;
	ld.shared.f64 	%fd1567, [_ZZ32massMatrixMultiplyConstantKernelILi9ELi12ELi1EEvidPKdS1_S1_S1_S1_S1_S1_PdE13s_QuadToQuadD+552];
	fma.rn.f64 	%fd1568, %fd1567, %fd152, %fd1562;
	ld.shared.f64 	%fd1569, [%r12+5840];
	fma.rn.f64 	%fd1570, %fd189, %fd1569, %fd1564;
	ld.shared.f64 	%fd1571, [%r18+6720];
	fma.rn.f64 	%fd1572, %fd190, %fd1571, %fd1566;
	ld.shared.f64 	%fd1573, [_ZZ32massMatrixMultiplyConstantKernelILi9ELi12ELi1EEvidPKdS1_S1_S1_S1_S1_S1_PdE13s_QuadToQuadD+560];
	fma.rn.f64 	%fd1574, %fd1573, %fd153, %fd1568;
	ld.shared.f64 	%fd1575, [%r12+5848];
	fma.rn.f64 	%fd1576, %fd191, %fd1575, %fd1570;
	ld.shared.f64 	%fd1577, [%r18+6816];
	fma.rn.f64 	%fd1578, %fd192, %fd1577, %fd1572;
	ld.shared.f64 	%fd1579, [_ZZ32massMatrixMultiplyConstantKernelILi9ELi12ELi1EEvidPKdS1_S1_S1_S1_S1_S1_PdE13s_QuadToQuadD+568];
	fma.rn.f64 	%fd1580, %fd1579, %fd154, %fd1574;
	bar.sync 	0;
	mul.f64 	%fd1581, %fd2809, %fd1578;
	fma.rn.f64 	%fd1582, %fd2808, %fd1576, %fd1581;
	fma.rn.f64 	%fd1583, %fd2810, %fd1580, %fd1582;
	st.shared.f64 	[%r15], %fd1583;
	mul.f64 	%fd1584, %fd2811, %fd1578;
	fma.rn.f64 	%fd1585, %fd2809, %fd1576, %fd1584;
	fma.rn.f64 	%fd1586, %fd2812, %fd1580, %fd1585;
	st.shared.f64 	[%r16], %fd1586;
	mul.f64 	%fd1587, %fd2812, %fd1578;
	fma.rn.f64 	%fd1588, %fd2810, %fd1576, %fd1587;
	fma.rn.f64 	%fd1589, %fd2813, %fd1580, %fd1588;
	mul.f64 	%fd1590, %fd2725, %fd2814;
	bar.sync 	0;
	ld.shared.f64 	%fd1591, [%r14];
	mul.f64 	%fd1592, %fd193, %fd1591;
	fma.rn.f64 	%fd1593, %fd1590, %fd148, %fd1592;
	ld.shared.f64 	%fd1594, [%r17];
	fma.rn.f64 	%fd1595, %fd194, %fd1594, %fd1593;
	fma.rn.f64 	%fd347, %fd1589, %fd1513, %fd321;
	ld.shared.f64 	%fd1596, [%r14+8];
	fma.rn.f64 	%fd1597, %fd195, %fd1596, %fd1595;
	ld.shared.f64 	%fd1598, [%r17+96];
	fma.rn.f64 	%fd1599, %fd196, %fd1598, %fd1597;
	fma.rn.f64 	%fd348, %fd1589, %fd1519, %fd322;
	ld.shared.f64 	%fd1600, [%r14+16];
	fma.rn.f64 	%fd1601, %fd198, %fd1600, %fd1599;
	ld.shared.f64 	%fd1602, [%r17+192];
	fma.rn.f64 	%fd1603, %fd199, %fd1602, %fd1601;
	fma.rn.f64 	%fd349, %fd1589, %fd1525, %fd323;
	ld.shared.f64 	%fd1604, [%r14+24];
	fma.rn.f64 	%fd1605, %fd201, %fd1604, %fd1603;
	ld.shared.f64 	%fd1606, [%r17+288];
	fma.rn.f64 	%fd1607, %fd202, %fd1606, %fd1605;
	fma.rn.f64 	%fd350, %fd1589, %fd1531, %fd324;
	ld.shared.f64 	%fd1608, [%r14+32];
	fma.rn.f64 	%fd1609, %fd204, %fd1608, %fd1607;
	ld.shared.f64 	%fd1610, [%r17+384];
	fma.rn.f64 	%fd1611, %fd205, %fd1610, %fd1609;
	fma.rn.f64 	%fd351, %fd1589, %fd1537, %fd332;
	ld.shared.f64 	%fd1612, [%r14+40];
	fma.rn.f64 	%fd1613, %fd207, %fd1612, %fd1611;
	ld.shared.f64 	%fd1614, [%r17+480];
	fma.rn.f64 	%fd1615, %fd208, %fd1614, %fd1613;
	fma.rn.f64 	%fd1616, %fd1589, %fd1543, %fd325;
	ld.shared.f64 	%fd1617, [%r14+48];
	fma.rn.f64 	%fd1618, %fd210, %fd1617, %fd1615;
	ld.shared.f64 	%fd1619, [%r17+576];
	fma.rn.f64 	%fd1620, %fd211, %fd1619, %fd1618;
	fma.rn.f64 	%fd352, %fd1589, %fd1549, %fd326;
	ld.shared.f64 	%fd1621, [%r14+56];
	fma.rn.f64 	%fd1622, %fd213, %fd1621, %fd1620;
	ld.shared.f64 	%fd1623, [%r17+672];
	fma.rn.f64 	%fd1624, %fd214, %fd1623, %fd1622;
	fma.rn.f64 	%fd353, %fd1589, %fd1555, %fd327;
	ld.shared.f64 	%fd1625, [%r14+64];
	fma.rn.f64 	%fd1626, %fd216, %fd1625, %fd1624;
	ld.shared.f64 	%fd1627, [%r17+768];
	fma.rn.f64 	%fd1628, %fd217, %fd1627, %fd1626;
	fma.rn.f64 	%fd354, %fd1589, %fd1561, %fd328;
	ld.shared.f64 	%fd1629, [%r14+72];
	fma.rn.f64 	%fd1630, %fd219, %fd1629, %fd1628;
	ld.shared.f64 	%fd1631, [%r17+864];
	fma.rn.f64 	%fd1632, %fd220, %fd1631, %fd1630;
	fma.rn.f64 	%fd355, %fd1589, %fd1567, %fd329;
	ld.shared.f64 	%fd1633, [%r14+80];
	fma.rn.f64 	%fd1634, %fd222, %fd1633, %fd1632;
	ld.shared.f64 	%fd1635, [%r17+960];
	fma.rn.f64 	%fd1636, %fd223, %fd1635, %fd1634;
	fma.rn.f64 	%fd356, %fd1589, %fd1573, %fd330;
	ld.shared.f64 	%fd1637, [%r14+88];
	fma.rn.f64 	%fd1638, %fd225, %fd1637, %fd1636;
	ld.shared.f64 	%fd1639, [%r17+1056];
	fma.rn.f64 	%fd1640, %fd226, %fd1639, %fd1638;
	fma.rn.f64 	%fd357, %fd1589, %fd1579, %fd331;
	add.f64 	%fd358, %fd1640, %fd1616;
	mov.f64 	%fd2815, 0d0000000000000000;
	mov.f64 	%fd2816, %fd2815;
	mov.f64 	%fd2817, %fd2815;
	mov.f64 	%fd2818, %fd2815;
	mov.f64 	%fd2819, %fd2815;
	mov.f64 	%fd2820, %fd2815;
	mov.f64 	%fd2821, %fd2815;
	@%p13 bra 	$L__BB39_21;
	ld.param.u64 	%rd56, [_Z32massMatrixMultiplyConstantKernelILi9ELi12ELi1EEvidPKdS1_S1_S1_S1_S1_S1_Pd_param_2];
	cvta.to.global.u64 	%rd29, %rd56;
	mov.u32 	%r92, %tid.x;
	mad.lo.s32 	%r93, %r88, 12096, %r92;
	mul.wide.s32 	%rd30, %r93, 8;
	add.s64 	%rd31, %rd29, %rd30;
	ld.global.nc.f64 	%fd2815, [%rd31+6912];
	ld.global.nc.f64 	%fd2816, [%rd31+20736];
	ld.global.nc.f64 	%fd2817, [%rd31+34560];
	ld.global.nc.f64 	%fd2818, [%rd31+48384];
	ld.global.nc.f64 	%fd2819, [%rd31+62208];
	ld.global.nc.f64 	%fd2820, [%rd31+76032];
	ld.global.nc.f64 	%fd2821, [%rd31+89856];
$L__BB39_21:
	ld.param.f64 	%fd2726, [_Z32massMatrixMultiplyConstantKernelILi9ELi12ELi1EEvidPKdS1_S1_S1_S1_S1_S1_Pd_param_1];
	ld.param.u32 	%r147, [_Z32massMatrixMultiplyConstantKernelILi9ELi12ELi1EEvidPKdS1_S1_S1_S1_S1_S1_Pd_param_0];
	mov.u32 	%r94, %ctaid.x;
	mov.u32 	%r95, %tid.y;
	add.s32 	%r96, %r94, %r95;
	setp.ge.s32 	%p14, %r96, %r147;
	ld.shared.f64 	%fd1642, [%r12+6912];
	fma.rn.f64 	%fd1643, %fd169, %fd1642, 0d0000000000000000;
	ld.shared.f64 	%fd1644, [%r18+6912];
	fma.rn.f64 	%fd1645, %fd170, %fd1644, 0d0000000000000000;
	ld.shared.f64 	%fd1646, [_ZZ32massMatrixMultiplyConstantKernelILi9ELi12ELi1EEvidPKdS1_S1_S1_S1_S1_S1_PdE13s_QuadToQuadD+576];
	fma.rn.f64 	%fd1647, %fd1646, %fd143, 0d0000000000000000;
	ld.shared.f64 	%fd1648, [%r12+6920];
	fma.rn.f64 	%fd1649, %fd171, %fd1648, %fd1643;
	ld.shared.f64 	%fd1650, [%r18+7008];
	fma.rn.f64 	%fd1651, %fd172, %fd1650, %fd1645;
	ld.shared.f64 	%fd1652, [_ZZ32massMatrixMultiplyConstantKernelILi9ELi12ELi1EEvidPKdS1_S1_S1_S1_S1_S1_PdE13s_QuadToQuadD+584];
	fma.rn.f64 	%fd1653, %fd1652, %fd144, %fd1647;
	ld.shared.f64 	%fd1654, [%r12+6928];
	fma.rn.f64 	%fd1655, %fd173, %fd1654, %fd1649;
	ld.shared.f64 	%fd1656, [%r18+7104];
	fma.rn.f64 	%fd1657, %fd174, %fd1656, %fd1651;
	ld.shared.f64 	%fd1658, [_ZZ32massMatrixMultiplyConstantKernelILi9ELi12ELi1EEvidPKdS1_S1_S1_S1_S1_S1_PdE13s_QuadToQuadD+592];
	fma.rn.f64 	%fd1659, %fd1658, %fd145, %fd1653;
	ld.shared.f64 	%fd1660, [%r12+6936];
	fma.rn.f64 	%fd1661, %fd175, %fd1660, %fd1655;
	ld.shared.f64 	%fd1662, [%r18+7200];
	fma.rn.f64 	%fd1663, %fd176, %fd1662, %fd1657;
	ld.shared.f64 	%fd1664, [_ZZ32massMatrixMultiplyConstantKernelILi9ELi12ELi1EEvidPKdS1_S1_S1_S1_S1_S1_PdE13s_QuadToQuadD+600];
	fma.rn.f64 	%fd1665, %fd1664, %fd146, %fd1659;
	ld.shared.f64 	%fd1666, [%r12+6944];
	fma.rn.f64 	%fd1667, %fd177, %fd1666, %fd1661;
	ld.shared.f64 	%fd1668, [%r18+7296];
	fma.rn.f64 	%fd1669, %fd178, %fd1668, %fd1663;
	ld.shared.f64 	%fd1670, [_ZZ32massMatrixMultiplyConstantKernelILi9ELi12ELi1EEvidPKdS1_S1_S1_S1_S1_S1_PdE13s_QuadToQuadD+608];
	fma.rn.f64 	%fd1671, %fd1670, %fd147, %fd1665;
	ld.shared.f64 	%fd1672, [%r12+6952];
	fma.rn.f64 	%fd1673, %fd179, %fd1672, %fd1667;
	ld.shared.f64 	%fd1674, [%r18+7392];
	fma.rn.f64 	%fd1675, %fd180, %fd1674, %fd1669;
	ld.shared.f64 	%fd1676, [_ZZ32massMatrixMultiplyConstantKernelILi9ELi12ELi1EEvidPKdS1_S1_S1_S1_S1_S1_PdE13s_QuadToQuadD+616];
	fma.rn.f64 	%fd1677, %fd1676, %fd148, %fd1671;
	ld.shared.f64 	%fd1678, [%r12+6960];
	fma.rn.f64 	%fd1679, %fd181, %fd1678, %fd1673;
	ld.shared.f64 	%fd1680, [%r18+7488];
	fma.rn.f64 	%fd1681, %fd182, %fd1680, %fd1675;
	ld.shared.f64 	%fd1682, [_ZZ32massMatrixMultiplyConstantKernelILi9ELi12ELi1EEvidPKdS1_S1_S1_S1_S1_S1_PdE13s_QuadToQuadD+624];
	fma.rn.f64 	%fd1683, %fd1682, %fd149, %fd1677;
	ld.shared.f64 	%fd1684, [%r12+6968];
	fma.rn.f64 	%fd1685, %fd183, %fd1684, %fd1679;
	ld.shared.f64 	%fd1686, [%r18+7584];
	fma.rn.f64 	%fd1687, %fd184, %fd1686, %fd1681;
	ld.shared.f64 	%fd1688, [_ZZ32massMatrixMultiplyConstantKernelILi9ELi12ELi1EEvidPKdS1_S1_S1_S1_S1_S1_PdE13s_QuadToQuadD+632];
	fma.rn.f64 	%fd1689, %fd1688, %fd150, %fd1683;
	ld.shared.f64 	%fd1690, [%r12+6976];
	fma.rn.f64 	%fd1691, %fd185, %fd1690, %fd1685;
	ld.shared.f64 	%fd1692, [%r18+7680];
	fma.rn.f64 	%fd1693, %fd186, %fd1692, %fd1687;
	ld.shared.f64 	%fd1694, [_ZZ32massMatrixMultiplyConstantKernelILi9ELi12ELi1EEvidPKdS1_S1_S1_S1_S1_S1_PdE13s_QuadToQuadD+640];
	fma.rn.f64 	%fd1695, %fd1694, %fd151, %fd1689;
	ld.shared.f64 	%fd1696, [%r12+6984];
	fma.rn.f64 	%fd1697, %fd187, %fd1696, %fd1691;
	ld.shared.f64 	%fd1698, [%r18+7776];
	fma.rn.f64 	%fd1699, %fd188, %fd1698, %fd1693;
	ld.shared.f64 	%fd1700, [_ZZ32massMatrixMultiplyConstantKernelILi9ELi12ELi1EEvidPKdS1_S1_S1_S1_S1_S1_PdE13s_QuadToQuadD+648];
	fma.rn.f64 	%fd1701, %fd1700, %fd152, %fd1695;
	ld.shared.f64 	%fd1702, [%r12+6992];
	fma.rn.f64 	%fd1703, %fd189, %fd1702, %fd1697;
	ld.shared.f64 	%fd1704, [%r18+7872];
	fma.rn.f64 	%fd1705, %fd190, %fd1704, %fd1699;
	ld.shared.f64 	%fd1706, [_ZZ32massMatrixMultiplyConstantKernelILi9ELi12ELi1EEvidPKdS1_S1_S1_S1_S1_S1_PdE13s_QuadToQuadD+656];
	fma.rn.f64 	%fd1707, %fd1706, %fd153, %fd1701;
	ld.shared.f64 	%fd1708, [%r12+7000];
	fma.rn.f64 	%fd1709, %fd191, %fd1708, %fd1703;
	ld.shared.f64 	%fd1710, [%r18+7968];
	fma.rn.f64 	%fd1711, %fd192, %fd1710, %fd1705;
	ld.shared.f64 	%fd1712, [_ZZ32massMatrixMultiplyConstantKernelILi9ELi12ELi1EEvidPKdS1_S1_S1_S1_S1_S1_PdE13s_QuadToQuadD+664];
	fma.rn.f64 	%fd1713, %fd1712, %fd154, %fd1707;
	bar.sync 	0;
	mul.f64 	%fd1714, %fd2816, %fd1711;
	fma.rn.f64 	%fd1715, %fd2815, %fd1709, %fd1714;
	fma.rn.f64 	%fd1716, %fd2817, %fd1713, %fd1715;
	st.shared.f64 	[%r15], %fd1716;
	mul.f64 	%fd1717, %fd2818, %fd1711;
	fma.rn.f64 	%fd1718, %fd2816, %fd1709, %fd1717;
	fma.rn.f64 	%fd1719, %fd2819, %fd1713, %fd1718;
	st.shared.f64 	[%r16], %fd1719;
	mul.f64 	%fd1720, %fd2819, %fd1711;
	fma.rn.f64 	%fd1721, %fd2817, %fd1709, %fd1720;
	fma.rn.f64 	%fd1722, %fd2820, %fd1713, %fd1721;
	mul.f64 	%fd1723, %fd2726, %fd2821;
	bar.sync 	0;
	ld.shared.f64 	%fd1724, [%r14];
	mul.f64 	%fd1725, %fd193, %fd1724;
	fma.rn.f64 	%fd1726, %fd1723, %fd149, %fd1725;
	ld.shared.f64 	%fd1727, [%r17];
	fma.rn.f64 	%fd1728, %fd194, %fd1727, %fd1726;
	fma.rn.f64 	%fd373, %fd1722, %fd1646, %fd347;
	ld.shared.f64 	%fd1729, [%r14+8];
	fma.rn.f64 	%fd1730, %fd195, %fd1729, %fd1728;
	ld.shared.f64 	%fd1731, [%r17+96];
	fma.rn.f64 	%fd1732, %fd196, %fd1731, %fd1730;
	fma.rn.f64 	%fd374, %fd1722, %fd1652, %fd348;
	ld.shared.f64 	%fd1733, [%r14+16];
	fma.rn.f64 	%fd1734, %fd198, %fd1733, %fd1732;
	ld.shared.f64 	%fd1735, [%r17+192];
	fma.rn.f64 	%fd1736, %fd199, %fd1735, %fd1734;
	fma.rn.f64 	%fd375, %fd1722, %fd1658, %fd349;
	ld.shared.f64 	%fd1737, [%r14+24];
	fma.rn.f64 	%fd1738, %fd201, %fd1737, %fd1736;
	ld.shared.f64 	%fd1739, [%r17+288];
	fma.rn.f64 	%fd1740, %fd202, %fd1739, %fd1738;
	fma.rn.f64 	%fd376, %fd1722, %fd1664, %fd350;
	ld.shared.f64 	%fd1741, [%r14+32];
	fma.rn.f64 	%fd1742, %fd204, %fd1741, %fd1740;
	ld.shared.f64 	%fd1743, [%r17+384];
	fma.rn.f64 	%fd1744, %fd205, %fd1743, %fd1742;
	fma.rn.f64 	%fd377, %fd1722, %fd1670, %fd351;
	ld.shared.f64 	%fd1745, [%r14+40];
	fma.rn.f64 	%fd1746, %fd207, %fd1745, %fd1744;
	ld.shared.f64 	%fd1747, [%r17+480];
	fma.rn.f64 	%fd1748, %fd208, %fd1747, %fd1746;
	fma.rn.f64 	%fd378, %fd1722, %fd1676, %fd358;
	ld.shared.f64 	%fd1749, [%r14+48];
	fma.rn.f64 	%fd1750, %fd210, %fd1749, %fd1748;
	ld.shared.f64 	%fd1751, [%r17+576];
	fma.rn.f64 	%fd1752, %fd211, %fd1751, %fd1750;
	fma.rn.f64 	%fd1753, %fd1722, %fd1682, %fd352;
	ld.shared.f64 	%fd1754, [%r14+56];
	fma.rn.f64 	%fd1755, %fd213, %fd1754, %fd1752;
	ld.shared.f64 	%fd1756, [%r17+672];
	fma.rn.f64 	%fd1757, %fd214, %fd1756, %fd1755;
	fma.rn.f64 	%fd379, %fd1722, %fd1688, %fd353;
	ld.shared.f64 	%fd1758, [%r14+64];
	fma.rn.f64 	%fd1759, %fd216, %fd1758, %fd1757;
	ld.shared.f64 	%fd1760, [%r17+768];
	fma.rn.f64 	%fd1761, %fd217, %fd1760, %fd1759;
	fma.rn.f64 	%fd380, %fd1722, %fd1694, %fd354;
	ld.shared.f64 	%fd1762, [%r14+72];
	fma.rn.f64 	%fd1763, %fd219, %fd1762, %fd1761;
	ld.shared.f64 	%fd1764, [%r17+864];
	fma.rn.f64 	%fd1765, %fd220, %fd1764, %fd1763;
	fma.rn.f64 	%fd381, %fd1722, %fd1700, %fd355;
	ld.shared.f64 	%fd1766, [%r14+80];
	fma.rn.f64 	%fd1767, %fd222, %fd1766, %fd1765;
	ld.shared.f64 	%fd1768, [%r17+960];
	fma.rn.f64 	%fd1769, %fd223, %fd1768, %fd1767;
	fma.rn.f64 	%fd382, %fd1722, %fd1706, %fd356;
	ld.shared.f64 	%fd1770, [%r14+88];
	fma.rn.f64 	%fd1771, %fd225, %fd1770, %fd1769;
	ld.shared.f64 	%fd1772, [%r17+1056];
	fma.rn.f64 	%fd1773, %fd226, %fd1772, %fd1771;
	fma.rn.f64 	%fd383, %fd1722, %fd1712, %fd357;
	add.f64 	%fd384, %fd1773, %fd1753;
	mov.f64 	%fd2822, 0d0000000000000000;
	mov.f64 	%fd2823, %fd2822;
	mov.f64 	%fd2824, %fd2822;
	mov.f64 	%fd2825, %fd2822;
	mov.f64 	%fd2826, %fd2822;
	mov.f64 	%fd2827, %fd2822;
	mov.f64 	%fd2828, %fd2822;
	@%p14 bra 	$L__BB39_23;
	ld.param.u64 	%rd57, [_Z32massMatrixMultiplyConstantKernelILi9ELi12ELi1EEvidPKdS1_S1_S1_S1_S1_S1_Pd_param_2];
	cvta.to.global.u64 	%rd32, %rd57;
	mov.u32 	%r100, %tid.x;
	mad.lo.s32 	%r101, %r96, 12096, %r100;
	mul.wide.s32 	%rd33, %r101, 8;
	add.s64 	%rd34, %rd32, %rd33;
	ld.global.nc.f64 	%fd2822, [%rd34+8064];
	ld.global.nc.f64 	%fd2823, [%rd34+21888];
	ld.global.nc.f64 	%fd2824, [%rd34+35712];
	ld.global.nc.f64 	%fd2825, [%rd34+49536];
	ld.global.nc.f64 	%fd2826, [%rd34+63360];
	ld.global.nc.f64 	%fd2827, [%rd34+77184];
	ld.global.nc.f64 	%fd2828, [%rd34+91008];
$L__BB39_23:
	ld.param.f64 	%fd2727, [_Z32massMatrixMultiplyConstantKernelILi9ELi12ELi1EEvidPKdS1_S1_S1_S1_S1_S1_Pd_param_1];
	ld.param.u32 	%r148, [_Z32massMatrixMultiplyConstantKernelILi9ELi12ELi1EEvidPKdS1_S1_S1_S1_S1_S1_Pd_param_0];
	mov.u32 	%r102, %ctaid.x;
	mov.u32 	%r103, %tid.y;
	add.s32 	%r104, %r102, %r103;
	setp.ge.s32 	%p15, %r104, %r148;
	ld.shared.f64 	%fd1775, [%r12+8064];
	fma.rn.f64 	%fd1776, %fd169, %fd1775, 0d0000000000000000;
	ld.shared.f64 	%fd1777, [%r18+8064];
	fma.rn.f64 	%fd1778, %fd170, %fd1777, 0d0000000000000000;
	ld.shared.f64 	%fd1779, [_ZZ32massMatrixMultiplyConstantKernelILi9ELi12ELi1EEvidPKdS1_S1_S1_S1_S1_S1_PdE13s_QuadToQuadD+672];
	fma.rn.f64 	%fd1780, %fd1779, %fd143, 0d0000000000000000;
	ld.shared.f64 	%fd1781, [%r12+8072];
	fma.rn.f64 	%fd1782, %fd171, %fd1781, %fd1776;
	ld.shared.f64 	%fd1783, [%r18+8160];
	fma.rn.f64 	%fd1784, %fd172, %fd1783, %fd1778;
	ld.shared.f64 	%fd1785, [_ZZ32massMatrixMultiplyConstantKernelILi9ELi12ELi1EEvidPKdS1_S1_S1_S1_S1_S1_PdE13s_QuadToQuadD+680];
	fma.rn.f64 	%fd1786, %fd1785, %fd144, %fd1780;
	ld.shared.f64 	%fd1787, [%r12+8080];
	fma.rn.f64 	%fd1788, %fd173, %fd1787, %fd1782;
	ld.shared.f64 	%fd1789, [%r18+8256];
	fma.rn.f64 	%fd1790, %fd174, %fd1789, %fd1784;
	ld.shared.f64 	%fd1791, [_ZZ32massMatrixMultiplyConstantKernelILi9ELi12ELi1EEvidPKdS1_S1_S1_S1_S1_S1_PdE13s_QuadToQuadD+688];
	fma.rn.f64 	%fd1792, %fd1791, %fd145, %fd1786;
	ld.shared.f64 	%fd1793, [%r12+8088];
	fma.rn.f64 	%fd1794, %fd175, %fd1793, %fd1788;
	ld.shared.f64 	%fd1795, [%r18+8352];
	fma.rn.f64 	%fd1796, %fd176, %fd1795, %fd1790;
	ld.shared.f64 	%fd1797, [_ZZ32massMatrixMultiplyConstantKernelILi9ELi12ELi1EEvidPKdS1_S1_S1_S1_S1_S1_PdE13s_QuadToQuadD+696];
	fma.rn.f64 	%fd1798, %fd1797, %fd146, %fd1792;
	ld.shared.f64 	%fd1799, [%r12+8096];
	fma.rn.f64 	%fd1800, %fd177, %fd1799, %fd1794;
	ld.shared.f64 	%fd1801, [%r18+8448];
	fma.rn.f64 	%fd1802, %fd178, %fd1801, %fd1796;
	ld.shared.f64 	%fd1803, [_ZZ32massMatrixMultiplyConstantKernelILi9ELi12ELi1EEvidPKdS1_S1_S1_S1_S1_S1_PdE13s_QuadToQuadD+704];
	fma.rn.f64 	%fd1804, %fd1803, %fd147, %fd1798;
	ld.shared.f64 	%fd1805, [%r12+8104];
	fma.rn.f64 	%fd1806, %fd179, %fd1805, %fd1800;
	ld.shared.f64 	%fd1807, [%r18+8544];
	fma.rn.f64 	%fd1808, %fd180, %fd1807, %fd1802;
	ld.shared.f64 	%fd1809, [_ZZ32massMatrixMultiplyConstantKernelILi9ELi12ELi1EEvidPKdS1_S1_S1_S1_S1_S1_PdE13s_QuadToQuadD+712];
	fma.rn.f64 	%fd1810, %fd1809, %fd148, %fd1804;
	ld.shared.f64 	%fd1811, [%r12+8112];
	fma.rn.f64 	%fd1812, %fd181, %fd1811, %fd1806;
	ld.shared.f64 	%fd1813, [%r18+8640];
	fma.rn.f64 	%fd1814, %fd182, %fd1813, %fd1808;
	ld.shared.f64 	%fd1815, [_ZZ32massMatrixMultiplyConstantKernelILi9ELi12ELi1EEvidPKdS1_S1_S1_S1_S1_S1_PdE13s_QuadToQuadD+720];
	fma.rn.f64 	%fd1816, %fd1815, %fd149, %fd1810;
	ld.shared.f64 	%fd1817, [%r12+8120];
	fma.rn.f64 	%fd1818, %fd183, %fd1817, %fd1812;
	ld.shared.f64 	%fd1819, [%r18+8736];
	fma.rn.f64 	%fd1820, %fd184, %fd1819, %fd1814;
	ld.shared.f64 	%fd1821, [_ZZ32massMatrixMultiplyConstantKernelILi9ELi12ELi1EEvidPKdS1_S1_S1_S1_S1_S1_PdE13s_QuadToQuadD+728];
	fma.rn.f64 	%fd1822, %fd1821, %fd150, %fd1816;
	ld.shared.f64 	%fd1823, [%r12+8128];
	fma.rn.f64 	%fd1824, %fd185, %fd1823, %fd1818;
	ld.shared.f64 	%fd1825, [%r18+8832];
	fma.rn.f64 	%fd1826, %fd186, %fd1825, %fd1820;
	ld.shared.f64 	%fd1827, [_ZZ32massMatrixMultiplyConstantKernelILi9ELi12ELi1EEvidPKdS1_S1_S1_S1_S1_S1_PdE13s_QuadToQuadD+736];
	fma.rn.f64 	%fd1828, %fd1827, %fd151, %fd1822;
	ld.shared.f64 	%fd1829, [%r12+8136];
	fma.rn.f64 	%fd1830, %fd187, %fd1829, %fd1824;
	ld.shared.f64 	%fd1831, [%r18+8928];
	fma.rn.f64 	%fd1832, %fd188, %fd1831, %fd1826;
	ld.shared.f64 	%fd1833, [_ZZ32massMatrixMultiplyConstantKernelILi9ELi12ELi1EEvidPKdS1_S1_S1_S1_S1_S1_PdE13s_QuadToQuadD+744];
	fma.rn.f64 	%fd1834, %fd1833, %fd152, %fd1828;
	ld.shared.f64 	%fd1835, [%r12+8144];
	fma.rn.f64 	%fd1836, %fd189, %fd1835, %fd1830;
	ld.shared.f64 	%fd1837, [%r18+9024];
	fma.rn.f64 	%fd1838, %fd190, %fd1837, %fd1832;
	ld.shared.f64 	%fd1839, [_ZZ32massMatrixMultiplyConstantKernelILi9ELi12ELi1EEvidPKdS1_S1_S1_S1_S1_S1_PdE13s_QuadToQuadD+752];
	fma.rn.f64 	%fd1840, %fd1839, %fd153, %fd1834;
	ld.shared.f64 	%fd1841, [%r12+8152];
	fma.rn.f64 	%fd1842, %fd191, %fd1841, %fd1836;
	ld.shared.f64 	%fd1843, [%r18+9120];
	fma.rn.f64 	%fd1844, %fd192, %fd1843, %fd1838;
	ld.shared.f64 	%fd1845, [_ZZ32massMatrixMultiplyConstantKernelILi9ELi12ELi1EEvidPKdS1_S1_S1_S1_S1_S1_PdE13s_QuadToQuadD+760];
	fma.rn.f64 	%fd1846, %fd1845, %fd154, %fd1840;
	bar.sync 	0;
	mul.f64 	%fd1847, %fd2823, %fd1844;
	fma.rn.f64 	%fd1848, %fd2822, %fd1842, %fd1847;
	fma.rn.f64 	%fd1849, %fd2824, %fd1846, %fd1848;
	st.shared.f64 	[%r15], %fd1849;
	mul.f64 	%fd1850, %fd2825, %fd1844;
	fma.rn.f64 	%fd1851, %fd2823, %fd1842, %fd1850;
	fma.rn.f64 	%fd1852, %fd2826, %fd1846, %fd1851;
	st.shared.f64 	[%r16], %fd1852;
	mul.f64 	%fd1853, %fd2826, %fd1844;
	fma.rn.f64 	%fd1854, %fd2824, %fd1842, %fd1853;
	fma.rn.f64 	%fd1855, %fd2827, %fd1846, %fd1854;
	mul.f64 	%fd1856, %fd2727, %fd2828;
	bar.sync 	0;
	ld.shared.f64 	%fd1857, [%r14];
	mul.f64 	%fd1858, %fd193, %fd1857;
	fma.rn.f64 	%fd1859, %fd1856, %fd150, %fd1858;
	ld.shared.f64 	%fd1860, [%r17];
	fma.rn.f64 	%fd1861, %fd194, %fd1860, %fd1859;
	fma.rn.f64 	%fd399, %fd1855, %fd1779, %fd373;
	ld.shared.f64 	%fd1862, [%r14+8];
	fma.rn.f64 	%fd1863, %fd195, %fd1862, %fd1861;
	ld.shared.f64 	%fd1864, [%r17+96];
	fma.rn.f64 	%fd1865, %fd196, %fd1864, %fd1863;
	fma.rn.f64 	%fd400, %fd1855, %fd1785, %fd374;
	ld.shared.f64 	%fd1866, [%r14+16];
	fma.rn.f64 	%fd1867, %fd198, %fd1866, %fd1865;
	ld.shared.f64 	%fd1868, [%r17+192];
	fma.rn.f64 	%fd1869, %fd199, %fd1868, %fd1867;
	fma.rn.f64 	%fd401, %fd1855, %fd1791, %fd375;
	ld.shared.f64 	%fd1870, [%r14+24];
	fma.rn.f64 	%fd1871, %fd201, %fd1870, %fd1869;
	ld.shared.f64 	%fd1872, [%r17+288];
	fma.rn.f64 	%fd1873, %fd202, %fd1872, %fd1871;
	fma.rn.f64 	%fd402, %fd1855, %fd1797, %fd376;
	ld.shared.f64 	%fd1874, [%r14+32];
	fma.rn.f64 	%fd1875, %fd204, %fd1874, %fd1873;
	ld.shared.f64 	%fd1876, [%r17+384];
	fma.rn.f64 	%fd1877, %fd205, %fd1876, %fd1875;
	fma.rn.f64 	%fd403, %fd1855, %fd1803, %fd377;
	ld.shared.f64 	%fd1878, [%r14+40];
	fma.rn.f64 	%fd1879, %fd207, %fd1878, %fd1877;
	ld.shared.f64 	%fd1880, [%r17+480];
	fma.rn.f64 	%fd1881, %fd208, %fd1880, %fd1879;
	fma.rn.f64 	%fd404, %fd1855, %fd1809, %fd378;
	ld.shared.f64 	%fd1882, [%r14+48];
	fma.rn.f64 	%fd1883, %fd210, %fd1882, %fd1881;
	ld.shared.f64 	%fd1884, [%r17+576];
	fma.rn.f64 	%fd1885, %fd211, %fd1884, %fd1883;
	fma.rn.f64 	%fd405, %fd1855, %fd1815, %fd384;
	ld.shared.f64 	%fd1886, [%r14+56];
	fma.rn.f64 	%fd1887, %fd213, %fd1886, %fd1885;
	ld.shared.f64 	%fd1888, [%r17+672];
	fma.rn.f64 	%fd1889, %fd214, %fd1888, %fd1887;
	fma.rn.f64 	%fd1890, %fd1855, %fd1821, %fd379;
	ld.shared.f64 	%fd1891, [%r14+64];
	fma.rn.f64 	%fd1892, %fd216, %fd1891, %fd1889;
	ld.shared.f64 	%fd1893, [%r17+768];
	fma.rn.f64 	%fd1894, %fd217, %fd1893, %fd1892;
	fma.rn.f64 	%fd406, %fd1855, %fd1827, %fd380;
	ld.shared.f64 	%fd1895, [%r14+72];
	fma.rn.f64 	%fd1896, %fd219, %fd1895, %fd1894;
	ld.shared.f64 	%fd1897, [%r17+864];
	fma.rn.f64 	%fd1898, %fd220, %fd1897, %fd1896;
	fma.rn.f64 	%fd407, %fd1855, %fd1833, %fd381;
	ld.shared.f64 	%fd1899, [%r14+80];
	fma.rn.f64 	%fd1900, %fd222, %fd1899, %fd1898;
	ld.shared.f64 	%fd1901, [%r17+960];
	fma.rn.f64 	%fd1902, %fd223, %fd1901, %fd1900;
	fma.rn.f64 	%fd408, %fd1855, %fd1839, %fd382;
	ld.shared.f64 	%fd1903, [%r14+88];
	fma.rn.f64 	%fd1904, %fd225, %fd1903, %fd1902;
	ld.shared.f64 	%fd1905, [%r17+1056];
	fma.rn.f64 	%fd1906, %fd226, %fd1905, %fd1904;
	fma.rn.f64 	%fd409, %fd1855, %fd1845, %fd383;
	add.f64 	%fd410, %fd1906, %fd1890;
	mov.f64 	%fd2829, 0d0000000000000000;
	mov.f64 	%fd2830, %fd2829;
	mov.f64 	%fd2831, %fd2829;
	mov.f64 	%fd2832, %fd2829;
	mov.f64 	%fd2833, %fd2829;
	mov.f64 	%fd2834, %fd2829;
	mov.f64 	%fd2835, %fd2829;
	@%p15 bra 	$L__BB39_25;
	ld.param.u64 	%rd58, [_Z32massMatrixMultiplyConstantKernelILi9ELi12ELi1EEvidPKdS1_S1_S1_S1_S1_S1_Pd_param_2];
	cvta.to.global.u64 	%rd35, %rd58;
	mov.u32 	%r108, %tid.x;
	mad.lo.s32 	%r109, %r104, 12096, %r108;
	mul.wide.s32 	%rd36, %r109, 8;
	add.s64 	%rd37, %rd35, %rd36;
	ld.global.nc.f64 	%fd2829, [%rd37+9216];
	ld.global.nc.f64 	%fd2830, [%rd37+23040];
	ld.global.nc.f64 	%fd2831, [%rd37+36864];
	ld.global.nc.f64 	%fd2832, [%rd37+50688];
	ld.global.nc.f64 	%fd2833, [%rd37+64512];
	ld.global.nc.f64 	%fd2834, [%rd37+78336];
	ld.global.nc.f64 	%fd2835, [%rd37+92160];
$L__BB39_25:
	ld.param.f64 	%fd2728, [_Z32massMatrixMultiplyConstantKernelILi9ELi12ELi1EEvidPKdS1_S1_S1_S1_S1_S1_Pd_param_1];
	ld.param.u32 	%r149, [_Z32massMatrixMultiplyConstantKernelILi9ELi12ELi1EEvidPKdS1_S1_S1_S1_S1_S1_Pd_param_0];
	mov.u32 	%r110, %ctaid.x;
	mov.u32 	%r111, %tid.y;
	add.s32 	%r112, %r110, %r111;
	setp.ge.s32 	%p16, %r112, %r149;
	ld.shared.f64 	%fd1908, [%r12+9216];
	fma.rn.f64 	%fd1909, %fd169, %fd1908, 0d0000000000000000;
	ld.shared.f64 	%fd1910, [%r18+9216];
	fma.rn.f64 	%fd1911, %fd170, %fd1910, 0d0000000000000000;
	ld.shared.f64 	%fd1912, [_ZZ32massMatrixMultiplyConstantKernelILi9ELi12ELi1EEvidPKdS1_S1_S1_S1_S1_S1_PdE13s_QuadToQuadD+768];
	fma.rn.f64 	%fd1913, %fd1912, %fd143, 0d0000000000000000;
	ld.shared.f64 	%fd1914, [%r12+9224];
	fma.rn.f64 	%fd1915, %fd171, %fd1914, %fd1909;
	ld.shared.f64 	%fd1916, [%r18+9312];
	fma.rn.f64 	%fd1917, %fd172, %fd1916, %fd1911;
	ld.shared.f64 	%fd1918, [_ZZ32massMatrixMultiplyConstantKernelILi9ELi12ELi1EEvidPKdS1_S1_S1_S1_S1_S1_PdE13s_QuadToQuadD+776];
	fma.rn.f64 	%fd1919, %fd1918, %fd144, %fd1913;
	ld.shared.f64 	%fd1920, [%r12+9232];
	fma.rn.f64 	%fd1921, %fd173, %fd1920, %fd1915;
	ld.shared.f64 	%fd1922, [%r18+9408];
	fma.rn.f64 	%fd1923, %fd174, %fd1922, %fd1917;
	ld.shared.f64 	%fd1924, [_ZZ32massMatrixMultiplyConstantKernelILi9ELi12ELi1EEvidPKdS1_S1_S1_S1_S1_S1_PdE13s_QuadToQuadD+784];
	fma.rn.f64 	%fd1925, %fd1924, %fd145, %fd1919;
	ld.shared.f64 	%fd1926, [%r12+9240];
	fma.rn.f64 	%fd1927, %fd175, %fd1926, %fd1921;
	ld.shared.f64 	%fd1928, [%r18+9504];
	fma.rn.f64 	%fd1929, %fd176, %fd1928, %fd1923;
	ld.shared.f64 	%fd1930, [_ZZ32massMatrixMultiplyConstantKernelILi9ELi12ELi1EEvidPKdS1_S1_S1_S1_S1_S1_PdE13s_QuadToQuadD+792];
	fma.rn.f64 	%fd1931, %fd1930, %fd146, %fd1925;
	ld.shared.f64 	%fd1932, [%r12+9248];
	fma.rn.f64 	%fd1933, %fd177, %fd1932, %fd1927;
	ld.shared.f64 	%fd1934, [%r18+9600];
	fma.rn.f64 	%fd1935, %fd178, %fd1934, %fd1929;
	ld.shared.f64 	%fd1936, [_ZZ32massMatrixMultiplyConstantKernelILi9ELi12ELi1EEvidPKdS1_S1_S1_S1_S1_S1_PdE13s_QuadToQuadD+800];
	fma.rn.f64 	%fd1937, %fd1936, %fd147, %fd1931;
	ld.shared.f64 	%fd1938, [%r12+9256];
	fma.rn.f64 	%fd1939, %fd179, %fd1938, %fd1933;
	ld.shared.f64 	%fd1940, [%r18+9696];
	fma.rn.f64 	%fd1941, %fd180, %fd1940, %fd1935;
	ld.shared.f64 	%fd1942, [_ZZ32massMatrixMultiplyConstantKernelILi9ELi12ELi1EEvidPKdS1_S1_S1_S1_S1_S1_PdE13s_QuadToQuadD+808];
	fma.rn.f64 	%fd1943, %fd1942, %fd148, %fd1937;
	ld.shared.f64 	%fd1944, [%r12+9264];
	fma.rn.f64 	%fd1945, %fd181, %fd1944, %fd1939;
	ld.shared.f64 	%fd1946, [%r18+9792];
	fma.rn.f64 	%fd1947, %fd182, %fd1946, %fd1941;
	ld.shared.f64 	%fd1948, [_ZZ32massMatrixMultiplyConstantKernelILi9ELi12ELi1EEvidPKdS1_S1_S1_S1_S1_S1_PdE13s_QuadToQuadD+816];
	fma.rn.f64 	%fd1949, %fd1948, %fd149, %fd1943;
	ld.shared.f64 	%fd1950, [%r12+9272];
	fma.rn.f64 	%fd1951, %fd183, %fd1950, %fd1945;
	ld.shared.f64 	%fd1952, [%r18+9888];
	fma.rn.f64 	%fd1953, %fd184, %fd1952, %fd1947;
	ld.shared.f64 	%fd1954, [_ZZ32massMatrixMultiplyConstantKernelILi9ELi12ELi1EEvidPKdS1_S1_S1_S1_S1_S1_PdE13s_QuadToQuadD+824];
	fma.rn.f64 	%fd1955, %fd1954, %fd150, %fd1949;
	ld.shared.f64 	%fd1956, [%r12+9280];
	fma.rn.f64 	%fd1957, %fd185, %fd1956, %fd1951;
	ld.shared.f64 	%fd1958, [%r18+9984];
	fma.rn.f64 	%fd1959, %fd186, %fd1958, %fd1953;
	ld.shared.f64 	%fd1960, [_ZZ32massMatrixMultiplyConstantKernelILi9ELi12ELi1EEvidPKdS1_S1_S1_S1_S1_S1_PdE13s_QuadToQuadD+832];
	fma.rn.f64 	%fd1961, %fd1960, %fd151, %fd1955;
	ld.shared.f64 	%fd1962, [%r12+9288];
	fma.rn.f64 	%fd1963, %fd187, %fd1962, %fd1957;
	ld.shared.f64 	%fd1964, [%r18+10080];
	fma.rn.f64 	%fd1965, %fd188, %fd1964, %fd1959;
	ld.shared.f64 	%fd1966, [_ZZ32massMatrixMultiplyConstantKernelILi9ELi12ELi1EEvidPKdS1_S1_S1_S1_S1_S1_PdE13s_QuadToQuadD+840];
	fma.rn.f64 	%fd1967, %fd1966, %fd152, %fd1961;
	ld.shared.f64 	%fd1968, [%r12+9296];
	fma.rn.f64 	%fd1969, %fd189, %fd1968, %fd1963;
	ld.shared.f64 	%fd1970, [%r18+10176];
	fma.rn.f64 	%fd1971, %fd190, %fd1970, %fd1965;
	ld.shared.f64 	%fd1972, [_ZZ32massMatrixMultiplyConstantKernelILi9ELi12ELi1EEvidPKdS1_S1_S1_S1_S1_S1_PdE13s_QuadToQuadD+848];
	fma.rn.f64 	%fd1973, %fd1972, %fd153, %fd1967;
	ld.shared.f64 	%fd1974, [%r12+9304];
	fma.rn.f64 	%fd1975, %fd191, %fd1974, %fd1969;
	ld.shared.f64 	%fd1976, [%r18+10272];
	fma.rn.f64 	%fd1977, %fd192, %fd1976, %fd1971;
	ld.shared.f64 	%fd1978, [_ZZ32massMatrixMultiplyConstantKernelILi9ELi12ELi1EEvidPKdS1_S1_S1_S1_S1_S1_PdE13s_QuadToQuadD+856];
	fma.rn.f64 	%fd1979, %fd1978, %fd154, %fd1973;
	bar.sync 	0;
	mul.f64 	%fd1980, %fd2830, %fd1977;
	fma.rn.f64 	%fd1981, %fd2829, %fd1975, %fd1980;
	fma.rn.f64 	%fd1982, %fd2831, %fd1979, %fd1981;
	st.shared.f64 	[%r15], %fd1982;
	mul.f64 	%fd1983, %fd2832, %fd1977;
	fma.rn.f64 	%fd1984, %fd2830, %fd1975, %fd1983;
	fma.rn.f64 	%fd1985, %fd2833, %fd1979, %fd1984;
	st.shared.f64 	[%r16], %fd1985;
	mul.f64 	%fd1986, %fd2833, %fd1977;
	fma.rn.f64 	%fd1987, %fd2831, %fd1975, %fd1986;
	fma.rn.f64 	%fd1988, %fd2834, %fd1979, %fd1987;
	mul.f64 	%fd1989, %fd2728, %fd2835;
	bar.sync 	0;
	ld.shared.f64 	%fd1990, [%r14];
	mul.f64 	%fd1991, %fd193, %fd1990;
	fma.rn.f64 	%fd1992, %fd1989, %fd151, %fd1991;
	ld.shared.f64 	%fd1993, [%r17];
	fma.rn.f64 	%fd1994, %fd194, %fd1993, %fd1992;
	fma.rn.f64 	%fd425, %fd1988, %fd1912, %fd399;
	ld.shared.f64 	%fd1995, [%r14+8];
	fma.rn.f64 	%fd1996, %fd195, %fd1995, %fd1994;
	ld.shared.f64 	%fd1997, [%r17+96];
	fma.rn.f64 	%fd1998, %fd196, %fd1997, %fd1996;
	fma.rn.f64 	%fd426, %fd1988, %fd1918, %fd400;
	ld.shared.f64 	%fd1999, [%r14+16];
	fma.rn.f64 	%fd2000, %fd198, %fd1999, %fd1998;
	ld.shared.f64 	%fd2001, [%r17+192];
	fma.rn.f64 	%fd2002, %fd199, %fd2001, %fd2000;
	fma.rn.f64 	%fd427, %fd1988, %fd1924, %fd401;
	ld.shared.f64 	%fd2003, [%r14+24];
	fma.rn.f64 	%fd2004, %fd201, %fd2003, %fd2002;
	ld.shared.f64 	%fd2005, [%r17+288];
	fma.rn.f64 	%fd2006, %fd202, %fd2005, %fd2004;
	fma.rn.f64 	%fd428, %fd1988, %fd1930, %fd402;
	ld.shared.f64 	%fd2007, [%r14+32];
	fma.rn.f64 	%fd2008, %fd204, %fd2007, %fd2006;
	ld.shared.f64 	%fd2009, [%r17+384];
	fma.rn.f64 	%fd2010, %fd205, %fd2009, %fd2008;
	fma.rn.f64 	%fd429, %fd1988, %fd1936, %fd403;
	ld.shared.f64 	%fd2011, [%r14+40];
	fma.rn.f64 	%fd2012, %fd207, %fd2011, %fd2010;
	ld.shared.f64 	%fd2013, [%r17+480];
	fma.rn.f64 	%fd2014, %fd208, %fd2013, %fd2012;
	fma.rn.f64 	%fd430, %fd1988, %fd1942, %fd404;
	ld.shared.f64 	%fd2015, [%r14+48];
	fma.rn.f64 	%fd2016, %fd210, %fd2015, %fd2014;
	ld.shared.f64 	%fd2017, [%r17+576];
	fma.rn.f64 	%fd2018, %fd211, %fd2017, %fd2016;
	fma.rn.f64 	%fd431, %fd1988, %fd1948, %fd405;
	ld.shared.f64 	%fd2019, [%r14+56];
	fma.rn.f64 	%fd2020, %fd213, %fd2019, %fd2018;
	ld.shared.f64 	%fd2021, [%r17+672];
	fma.rn.f64 	%fd2022, %fd214, %fd2021, %fd2020;
	fma.rn.f64 	%fd432, %fd1988, %fd1954, %fd410;
	ld.shared.f64 	%fd2023, [%r14+64];
	fma.rn.f64 	%fd2024, %fd216, %fd2023, %fd2022;
	ld.shared.f64 	%fd2025, [%r17+768];
	fma.rn.f64 	%fd2026, %fd217, %fd2025, %fd2024;
	fma.rn.f64 	%fd2027, %fd1988, %fd1960, %fd406;
	ld.shared.f64 	%fd2028, [%r14+72];
	fma.rn.f64 	%fd2029, %fd219, %fd2028, %fd2026;
	ld.shared.f64 	%fd2030, [%r17+864];
	fma.rn.f64 	%fd2031, %fd220, %fd2030, %fd2029;
	fma.rn.f64 	%fd433, %fd1988, %fd1966, %fd407;
	ld.shared.f64 	%fd2032, [%r14+80];
	fma.rn.f64 	%fd2033, %fd222, %fd2032, %fd2031;
	ld.shared.f64 	%fd2034, [%r17+960];
	fma.rn.f64 	%fd2035, %fd223, %fd2034, %fd2033;
	fma.rn.f64 	%fd434, %fd1988, %fd1972, %fd408;
	ld.shared.f64 	%fd2036, [%r14+88];
	fma.rn.f64 	%fd2037, %fd225, %fd2036, %fd2035;
	ld.shared.f64 	%fd2038, [%r17+1056];
	fma.rn.f64 	%fd2039, %fd226, %fd2038, %fd2037;
	fma.rn.f64 	%fd435, %fd1988, %fd1978, %fd409;
	add.f64 	%fd436, %fd2039, %fd2027;
	mov.f64 	%fd2836, 0d0000000000000000;
	mov.f64 	%fd2837, %fd2836;
	mov.f64 	%fd2838, %fd2836;
	mov.f64 	%fd2839, %fd2836;
	mov.f64 	%fd2840, %fd2836;
	mov.f64 	%fd2841, %fd2836;
	mov.f64 	%fd2842, %fd2836;
	@%p16 bra 	$L__BB39_27;
	ld.param.u64 	%rd59, [_Z32massMatrixMultiplyConstantKernelILi9ELi12ELi1EEvidPKdS1_S1_S1_S1_S1_S1_Pd_param_2];
	cvta.to.global.u64 	%rd38, %rd59;
	mov.u32 	%r116, %tid.x;
	mad.lo.s32 	%r117, %r112, 12096, %r116;
	mul.wide.s32 	%rd39, %r117, 8;
	add.s64 	%rd40, %rd38, %rd39;
	ld.global.nc.f64 	%fd2836, [%rd40+10368];
	ld.global.nc.f64 	%fd2837, [%rd40+24192];
	ld.global.nc.f64 	%fd2838, [%rd40+38016];
	ld.global.nc.f64 	%fd2839, [%rd40+51840];
	ld.global.nc.f64 	%fd2840, [%rd40+65664];
	ld.global.nc.f64 	%fd2841, [%rd40+79488];
	ld.global.nc.f64 	%fd2842, [%rd40+93312];
$L__BB39_27:
	ld.param.f64 	%fd2729, [_Z32massMatrixMultiplyConstantKernelILi9ELi12ELi1EEvidPKdS1_S1_S1_S1_S1_S1_Pd_param_1];
	ld.param.u32 	%r150, [_Z32massMatrixMultiplyConstantKernelILi9ELi12ELi1EEvidPKdS1_S1_S1_S1_S1_S1_Pd_param_0];
	mov.u32 	%r118, %ctaid.x;
	mov.u32 	%r119, %tid.y;
	add.s32 	%r120, %r118, %r119;
	setp.ge.s32 	%p17, %r120, %r150;
	ld.shared.f64 	%fd2041, [%r12+10368];
	fma.rn.f64 	%fd2042, %fd169, %fd2041, 0d0000000000000000;
	ld.shared.f64 	%fd2043, [%r18+10368];
	fma.rn.f64 	%fd2044, %fd170, %fd2043, 0d0000000000000000;
	ld.shared.f64 	%fd2045, [_ZZ32massMatrixMultiplyConstantKernelILi9ELi12ELi1EEvidPKdS1_S1_S1_S1_S1_S1_PdE13s_QuadToQuadD+864];
	fma.rn.f64 	%fd2046, %fd2045, %fd143, 0d0000000000000000;
	ld.shared.f64 	%fd2047, [%r12+10376];
	fma.rn.f64 	%fd2048, %fd171, %fd2047, %fd2042;
	ld.shared.f64 	%fd2049, [%r18+10464];
	fma.rn.f64 	%fd2050, %fd172, %fd2049, %fd2044;
	ld.shared.f64 	%fd2051, [_ZZ32massMatrixMultiplyConstantKernelILi9ELi12ELi1EEvidPKdS1_S1_S1_S1_S1_S1_PdE13s_QuadToQuadD+872];
	fma.rn.f64 	%fd2052, %fd2051, %fd144, %fd2046;
	ld.shared.f64 	%fd2053, [%r12+10384];
	fma.rn.f64 	%fd2054, %fd173, %fd2053, %fd2048;
	ld.shared.f64 	%fd2055, [%r18+10560];
	fma.rn.f64 	%fd2056, %fd174, %fd2055, %fd2050;
	ld.shared.f64 	%fd2057, [_ZZ32massMatrixMultiplyConstantKernelILi9ELi12ELi1EEvidPKdS1_S1_S1_S1_S1_S1_PdE13s_QuadToQuadD+880];
	fma.rn.f64 	%fd2058, %fd2057, %fd145, %fd2052;
	ld.shared.f64 	%fd2059, [%r12+10392];
	fma.rn.f64 	%fd2060, %fd175, %fd2059, %fd2054;
	ld.shared.f64 	%fd2061, [%r18+10656];
	fma.rn.f64 	%fd2062, %fd176, %fd2061, %fd2056;
	ld.shared.f64 	%fd2063, [_ZZ32massMatrixMultiplyConstantKernelILi9ELi12ELi1EEvidPKdS1_S1_S1_S1_S1_S1_PdE13s_QuadToQuadD+888];
	fma.rn.f64 	%fd2064, %fd2063, %fd146, %fd2058;
	ld.shared.f64 	%fd2065, [%r12+10400];
	fma.rn.f64 	%fd2066, %fd177, %fd2065, %fd2060;
	ld.shared.f64 	%fd2067, [%r18+10752];
	fma.rn.f64 	%fd2068, %fd178, %fd2067, %fd2062;
	ld.shared.f64 	%fd2069, [_ZZ32massMatrixMultiplyConstantKernelILi9ELi12ELi1EEvidPKdS1_S1_S1_S1_S1_S1_PdE13s_QuadToQuadD+896];
	fma.rn.f64 	%fd2070, %fd2069, %fd147, %fd2064;
	ld.shared.f64 	%fd2071, [%r12+10408];
	fma.rn.f64 	%fd2072, %fd179, %fd2071, %fd2066;
	ld.shared.f64 	%fd2073, [%r18+10848];
	fma.rn.f64 	%fd2074, %fd180, %fd2073, %fd2068;
	ld.shared.f64 	%fd2075, [_ZZ32massMatrixMultiplyConstantKernelILi9ELi12ELi1EEvidPKdS1_S1_S1_S1_S1_S1_PdE13s_QuadToQuadD+904];
	fma.rn.f64 	%fd2076, %fd2075, %fd148, %fd2070;
	ld.shared.f64 	%fd2077, [%r12+10416];
	fma.rn.f64 	%fd2078, %fd181, %fd2077, %fd2072;
	ld.shared.f64 	%fd2079, [%r18+10944];
	fma.rn.f64 	%fd2080, %fd182, %fd2079, %fd2074;
	ld.shared.f64 	%fd2081, [_ZZ32massMatrixMultiplyConstantKernelILi9ELi12ELi1EEvidPKdS1_S1_S1_S1_S1_S1_PdE13s_QuadToQuadD+912];
	fma.rn.f64 	%fd2082, %fd2081, %fd149, %fd2076;
	ld.shared.f64 	%fd2083, [%r12+10424];
	fma.rn.f64 	%fd2084, %fd183, %fd2083, %fd2078;
	ld.shared.f64 	%fd2085, [%r18+11040];
	fma.rn.f64 	%fd2086, %fd184, %fd2085, %fd2080;
	ld.shared.f64 	%fd2087, [_ZZ32massMatrixMultiplyConstantKernelILi9ELi12ELi1EEvidPKdS1_S1_S1_S1_S1_S1_PdE13s_QuadToQuadD+920];
	fma.rn.f64 	%fd2088, %fd2087, %fd150, %fd2082;
	ld.shared.f64 	%fd2089, [%r12+10432];
	fma.rn.f64 	%fd2090, %fd185, %fd2089, %fd2084;
	ld.shared.f64 	%fd2091, [%r18+11136];
	fma.rn.f64 	%fd2092, %fd186, %fd2091, %fd2086;
	ld.shared.f64 	%fd2093, [_ZZ32massMatrixMultiplyConstantKernelILi9ELi12ELi1EEvidPKdS1_S1_S1_S1_S1_S1_PdE13s_QuadToQuadD+928];
	fma.rn.f64 	%fd2094, %fd2093, %fd151, %fd2088;
	ld.shared.f64 	%fd2095, [%r12+10440];
	fma.rn.f64 	%fd2096, %fd187, %fd2095, %fd2090;
	ld.shared.f64 	%fd2097, [%r18+11232];
	fma.rn.f64 	%fd2098, %fd188, %fd2097, %fd2092;
	ld.shared.f64 	%fd2099, [_ZZ32massMatrixMultiplyConstantKernelILi9ELi12ELi1EEvidPKdS1_S1_S1_S1_S1_S1_PdE13s_QuadToQuadD+936];
	fma.rn.f64 	%fd2100, %fd2099, %fd152, %fd2094;
	ld.shared.f64 	%fd2101, [%r12+10448];
	fma.rn.f64 	%fd2102, %fd189, %fd2101, %fd2096;
	ld.shared.f64 	%fd2103, [%r18+11328];
	fma.rn.f64 	%fd2104, %fd190, %fd2103, %fd2098;
	ld.shared.f64 	%fd2105, [_ZZ32massMatrixMultiplyConstantKernelILi9ELi12ELi1EEvidPKdS1_S1_S1_S1_S1_S1_PdE13s_QuadToQuadD+944];
	fma.rn.f64 	%fd2106, %fd2105, %fd153, %fd2100;
	ld.shared.f64 	%fd2107, [%r12+10456];
	fma.rn.f64 	%fd2108, %fd191, %fd2107, %fd2102;
	ld.shared.f64 	%fd2109, [%r18+11424];
	fma.rn.f64 	%fd2110, %fd192, %fd2109, %fd2104;
	ld.shared.f64 	%fd2111, [_ZZ32massMatrixMultiplyConstantKernelILi9ELi12ELi1EEvidPKdS1_S1_S1_S1_S1_S1_PdE13s_QuadToQuadD+952];
	fma.rn.f64 	%fd2112, %fd2111, %fd154, %fd2106;
	bar.sync 	0;
	mul.f64 	%fd2113, %fd2837, %fd2110;
	fma.rn.f64 	%fd2114, %fd2836, %fd2108, %fd2113;
	fma.rn.f64 	%fd2115, %fd2838, %fd2112, %fd2114;
	st.shared.f64 	[%r15], %fd2115;
	mul.f64 	%fd2116, %fd2839, %fd2110;
	fma.rn.f64 	%fd2117, %fd2837, %fd2108, %fd2116;
	fma.rn.f64 	%fd2118, %fd2840, %fd2112, %fd2117;
	st.shared.f64 	[%r16], %fd2118;
	mul.f64 	%fd2119, %fd2840, %fd2110;
	fma.rn.f64 	%fd2120, %fd2838, %fd2108, %fd2119;
	fma.rn.f64 	%fd2121, %fd2841, %fd2112, %fd2120;
	mul.f64 	%fd2122, %fd2729, %fd2842;
	bar.sync 	0;
	ld.shared.f64 	%fd2123, [%r14];
	mul.f64 	%fd2124, %fd193, %fd2123;
	fma.rn.f64 	%fd2125, %fd2122, %fd152, %fd2124;
	ld.shared.f64 	%fd2126, [%r17];
	fma.rn.f64 	%fd2127, %fd194, %fd2126, %fd2125;
	fma.rn.f64 	%fd451, %fd2121, %fd2045, %fd425;
	ld.shared.f64 	%fd2128, [%r14+8];
	fma.rn.f64 	%fd2129, %fd195, %fd2128, %fd2127;
	ld.shared.f64 	%fd2130, [%r17+96];
	fma.rn.f64 	%fd2131, %fd196, %fd2130, %fd2129;
	fma.rn.f64 	%fd452, %fd2121, %fd2051, %fd426;
	ld.shared.f64 	%fd2132, [%r14+16];
	fma.rn.f64 	%fd2133, %fd198, %fd2132, %fd2131;
	ld.shared.f64 	%fd2134, [%r17+192];
	fma.rn.f64 	%fd2135, %fd199, %fd2134, %fd2133;
	fma.rn.f64 	%fd453, %fd2121, %fd2057, %fd427;
	ld.shared.f64 	%fd2136, [%r14+24];
	fma.rn.f64 	%fd2137, %fd201, %fd2136, %fd2135;
	ld.shared.f64 	%fd2138, [%r17+288];
	fma.rn.f64 	%fd2139, %fd202, %fd2138, %fd2137;
	fma.rn.f64 	%fd454, %fd2121, %fd2063, %fd428;
	ld.shared.f64 	%fd2140, [%r14+32];
	fma.rn.f64 	%fd2141, %fd204, %fd2140, %fd2139;
	ld.shared.f64 	%fd2142, [%r17+384];
	fma.rn.f64 	%fd2143, %fd205, %fd2142, %fd2141;
	fma.rn.f64 	%fd455, %fd2121, %fd2069, %fd429;
	ld.shared.f64 	%fd2144, [%r14+40];
	fma.rn.f64 	%fd2145, %fd207, %fd2144, %fd2143;
	ld.shared.f64 	%fd2146, [%r17+480];
	fma.rn.f64 	%fd2147, %fd208, %fd2146, %fd2145;
	fma.rn.f64 	%fd456, %fd2121, %fd2075, %fd430;
	ld.shared.f64 	%fd2148, [%r14+48];
	fma.rn.f64 	%fd2149, %fd210, %fd2148, %fd2147;
	ld.shared.f64 	%fd2150, [%r17+576];
	fma.rn.f64 	%fd2151, %fd211, %fd2150, %fd2149;
	fma.rn.f64 	%fd457, %fd2121, %fd2081, %fd431;
	ld.shared.f64 	%fd2152, [%r14+56];
	fma.rn.f64 	%fd2153, %fd213, %fd2152, %fd2151;
	ld.shared.f64 	%fd2154, [%r17+672];
	fma.rn.f64 	%fd2155, %fd214, %fd2154, %fd2153;
	fma.rn.f64 	%fd458, %fd2121, %fd2087, %fd432;
	ld.shared.f64 	%fd2156, [%r14+64];
	fma.rn.f64 	%fd2157, %fd216, %fd2156, %fd2155;
	ld.shared.f64 	%fd2158, [%r17+768];
	fma.rn.f64 	%fd2159, %fd217, %fd2158, %fd2157;
	fma.rn.f64 	%fd459, %fd2121, %fd2093, %fd436;
	ld.shared.f64 	%fd2160, [%r14+72];
	fma.rn.f64 	%fd2161, %fd219, %fd2160, %fd2159;
	ld.shared.f64 	%fd2162, [%r17+864];
	fma.rn.f64 	%fd2163, %fd220, %fd2162, %fd2161;
	fma.rn.f64 	%fd2164, %fd2121, %fd2099, %fd433;
	ld.shared.f64 	%fd2165, [%r14+80];
	fma.rn.f64 	%fd2166, %fd222, %fd2165, %fd2163;
	ld.shared.f64 	%fd2167, [%r17+960];
	fma.rn.f64 	%fd2168, %fd223, %fd2167, %fd2166;
	fma.rn.f64 	%fd460, %fd2121, %fd2105, %fd434;
	ld.shared.f64 	%fd2169, [%r14+88];
	fma.rn.f64 	%fd2170, %fd225, %fd2169, %fd2168;
	ld.shared.f64 	%fd2171, [%r17+1056];
	fma.rn.f64 	%fd2172, %fd226, %fd2171, %fd2170;
	fma.rn.f64 	%fd461, %fd2121, %fd2111, %fd435;
	add.f64 	%fd462, %fd2172, %fd2164;
	mov.f64 	%fd2843, 0d0000000000000000;
	mov.f64 	%fd2844, %fd2843;
	mov.f64 	%fd2845, %fd2843;
	mov.f64 	%fd2846, %fd2843;
	mov.f64 	%fd2847, %fd2843;
	mov.f64 	%fd2848, %fd2843;
	mov.f64 	%fd2849, %fd2843;
	@%p17 bra 	$L__BB39_29;
	ld.param.u64 	%rd60, [_Z32massMatrixMultiplyConstantKernelILi9ELi12ELi1EEvidPKdS1_S1_S1_S1_S1_S1_Pd_param_2];
	cvta.to.global.u64 	%rd41, %rd60;
	mov.u32 	%r124, %tid.x;
	mad.lo.s32 	%r125, %r120, 12096, %r124;
	mul.wide.s32 	%rd42, %r125, 8;
	add.s64 	%rd43, %rd41, %rd42;
	ld.global.nc.f64 	%fd2843, [%rd43+11520];
	ld.global.nc.f64 	%fd2844, [%rd43+25344];
	ld.global.nc.f64 	%fd2845, [%rd43+39168];
	ld.global.nc.f64 	%fd2846, [%rd43+52992];
	ld.global.nc.f64 	%fd2847, [%rd43+66816];
	ld.global.nc.f64 	%fd2848, [%rd43+80640];
	ld.global.nc.f64 	%fd2849, [%rd43+94464];
$L__BB39_29:
	ld.param.f64 	%fd2730, [_Z32massMatrixMultiplyConstantKernelILi9ELi12ELi1EEvidPKdS1_S1_S1_S1_S1_S1_Pd_param_1];
	ld.param.u32 	%r151, [_Z32massMatrixMultiplyConstantKernelILi9ELi12ELi1EEvidPKdS1_S1_S1_S1_S1_S1_Pd_param_0];
	mov.u32 	%r126, %ctaid.x;
	mov.u32 	%r127, %tid.y;
	add.s32 	%r128, %r126, %r127;
	setp.ge.s32 	%p18, %r128, %r151;
	ld.shared.f64 	%fd2174, [%r12+11520];
	fma.rn.f64 	%fd2175, %fd169, %fd2174, 0d0000000000000000;
	ld.shared.f64 	%fd2176, [%r18+11520];
	fma.rn.f64 	%fd2177, %fd170, %fd2176, 0d0000000000000000;
	ld.shared.f64 	%fd2178, [_ZZ32massMatrixMultiplyConstantKernelILi9ELi12ELi1EEvidPKdS1_S1_S1_S1_S1_S1_PdE13s_QuadToQuadD+960];
	fma.rn.f64 	%fd2179, %fd2178, %fd143, 0d0000000000000000;
	ld.shared.f64 	%fd2180, [%r12+11528];
	fma.rn.f64 	%fd2181, %fd171, %fd2180, %fd2175;
	ld.shared.f64 	%fd2182, [%r18+11616];
	fma.rn.f64 	%fd2183, %fd172, %fd2182, %fd2177;
	ld.shared.f64 	%fd2184, [_ZZ32massMatrixMultiplyConstantKernelILi9ELi12ELi1EEvidPKdS1_S1_S1_S1_S1_S1_PdE13s_QuadToQuadD+968];
	fma.rn.f64 	%fd2185, %fd2184, %fd144, %fd2179;
	ld.shared.f64 	%fd2186, [%r12+11536];
	fma.rn.f64 	%fd2187, %fd173, %fd2186, %fd2181;
	ld.shared.f64 	%fd2188, [%r18+11712];
	fma.rn.f64 	%fd2189, %fd174, %fd2188, %fd2183;
	ld.shared.f64 	%fd2190, [_ZZ32massMatrixMultiplyConstantKernelILi9ELi12ELi1EEvidPKdS1_S1_S1_S1_S1_S1_PdE13s_QuadToQuadD+976];
	fma.rn.f64 	%fd2191, %fd2190, %fd145, %fd2185;
	ld.shared.f64 	%fd2192, [%r12+11544];
	fma.rn.f64 	%fd2193, %fd175, %fd2192, %fd2187;
	ld.shared.f64 	%fd2194, [%r18+11808];
	fma.rn.f64 	%fd2195, %fd176, %fd2194, %fd2189;
	ld.shared.f64 	%fd2196, [_ZZ32massMatrixMultiplyConstantKernelILi9ELi12ELi1EEvidPKdS1_S1_S1_S1_S1_S1_PdE13s_QuadToQuadD+984];
	fma.rn.f64 	%fd2197, %fd2196, %fd146, %fd2191;
	ld.shared.f64 	%fd2198, [%r12+11552];
	fma.rn.f64 	%fd2199, %fd177, %fd2198, %fd2193;
	ld.shared.f64 	%fd2200, [%r18+11904];
	fma.rn.f64 	%fd2201, %fd178, %fd2200, %fd2195;
	ld.shared.f64 	%fd2202, [_ZZ32massMatrixMultiplyConstantKernelILi9ELi12ELi1EEvidPKdS1_S1_S1_S1_S1_S1_PdE13s_QuadToQuadD+992];
	fma.rn.f64 	%fd2203, %fd2202, %fd147, %fd2197;
	ld.shared.f64 	%fd2204, [%r12+11560];
	fma.rn.f64 	%fd2205, %fd179, %fd2204, %fd2199;
	ld.shared.f64 	%fd2206, [%r18+12000];
	fma.rn.f64 	%fd2207, %fd180, %fd2206, %fd2201;
	ld.shared.f64 	%fd2208, [_ZZ32massMatrixMultiplyConstantKernelILi9ELi12ELi1EEvidPKdS1_S1_S1_S1_S1_S1_PdE13s_QuadToQuadD+1000];
	fma.rn.f64 	%fd2209, %fd2208, %fd148, %fd2203;
	ld.shared.f64 	%fd2210, [%r12+11568];
	fma.rn.f64 	%fd2211, %fd181, %fd2210, %fd2205;
	ld.shared.f64 	%fd2212, [%r18+12096];
	fma.rn.f64 	%fd2213, %fd182, %fd2212, %fd2207;
	ld.shared.f64 	%fd2214, [_ZZ32massMatrixMultiplyConstantKernelILi9ELi12ELi1EEvidPKdS1_S1_S1_S1_S1_S1_PdE13s_QuadToQuadD+1008];
	fma.rn.f64 	%fd2215, %fd2214, %fd149, %fd2209;
	ld.shared.f64 	%fd2216, [%r12+11576];
	fma.rn.f64 	%fd2217, %fd183, %fd2216, %fd2211;
	ld.shared.f64 	%fd2218, [%r18+12192];
	fma.rn.f64 	%fd2219, %fd184, %fd2218, %fd2213;
	ld.shared.f64 	%fd2220, [_ZZ32massMatrixMultiplyConstantKernelILi9ELi12ELi1EEvidPKdS1_S1_S1_S1_S1_S1_PdE13s_QuadToQuadD+1016];
	fma.rn.f64 	%fd2221, %fd2220, %fd150, %fd2215;
	ld.shared.f64 	%fd2222, [%r12+11584];
	fma.rn.f64 	%fd2223, %fd185, %fd2222, %fd2217;
	ld.shared.f64 	%fd2224, [%r18+12288];
	fma.rn.f64 	%fd2225, %fd186, %fd2224, %fd2219;
	ld.shared.f64 	%fd2226, [_ZZ32massMatrixMultiplyConstantKernelILi9ELi12ELi1EEvidPKdS1_S1_S1_S1_S1_S1_PdE13s_QuadToQuadD+1024];
	fma.rn.f64 	%fd2227, %fd2226, %fd151, %fd2221;
	ld.shared.f64 	%fd2228, [%r12+11592];
	fma.rn.f64 	%fd2229, %fd187, %fd2228, %fd2223;
	ld.shared.f64 	%fd2230, [%r18+12384];
	fma.rn.f64 	%fd2231, %fd188, %fd2230, %fd2225;
	ld.shared.f64 	%fd2232, [_ZZ32massMatrixMultiplyConstantKernelILi9ELi12ELi1EEvidPKdS1_S1_S1_S1_S1_S1_PdE13s_QuadToQuadD+1032];
	fma.rn.f64 	%fd2233, %fd2232, %fd152, %fd2227;
	ld.shared.f64 	%fd2234, [%r12+11600];
	fma.rn.f64 	%fd2235, %fd189, %fd2234, %fd2229;
	ld.shared.f64 	%fd2236, [%r18+12480];
	fma.rn.f64 	%fd2237, %fd190, %fd2236, %fd2231;
	ld.shared.f64 	%fd2238, [_ZZ32massMatrixMultiplyConstantKernelILi9ELi12ELi1EEvidPKdS1_S1_S1_S1_S1_S1_PdE13s_QuadToQuadD+1040];
	fma.rn.f64 	%fd2239, %fd2238, %fd153, %fd2233;
	ld.shared.f64 	%fd2240, [%r12+11608];
	fma.rn.f64 	%fd2241, %fd191, %fd2240, %fd2235;
	ld.shared.f64 	%fd2242, [%r18+12576];
	fma.rn.f64 	%fd2243, %fd192, %fd2242, %fd2237;
	ld.shared.f64 	%fd2244, [_ZZ32massMatrixMultiplyConstantKernelILi9ELi12ELi1EEvidPKdS1_S1_S1_S1_S1_S1_PdE13s_QuadToQuadD+1048];
	fma.rn.f64 	%fd2245, %fd2244, %fd154, %fd2239;
	bar.sync 	0;
	mul.f64 	%fd2246, %fd2844, %fd2243;
	fma.rn.f64 	%fd2247, %fd2843, %fd2241, %fd2246;
	fma.rn.f64 	%fd2248, %fd2845, %fd2245, %fd2247;
	st.shared.f64 	[%r15], %fd2248;
	mul.f64 	%fd2249, %fd2846, %fd2243;
	fma.rn.f64 	%fd2250, %fd2844, %fd2241, %fd2249;
	fma.rn.f64 	%fd2251, %fd2847, %fd2245, %fd2250;
	st.shared.f64 	[%r16], %fd2251;
	mul.f64 	%fd2252, %fd2847, %fd2243;
	fma.rn.f64 	%fd2253, %fd2845, %fd2241, %fd2252;
	fma.rn.f64 	%fd2254, %fd2848, %fd2245, %fd2253;
	mul.f64 	%fd2255, %fd2730, %fd2849;
	bar.sync 	0;
	ld.shared.f64 	%fd2256, [%r14];
	mul.f64 	%fd2257, %fd193, %fd2256;
	fma.rn.f64 	%fd2258, %fd2255, %fd153, %fd2257;
	ld.shared.f64 	%fd2259, [%r17];
	fma.rn.f64 	%fd2260, %fd194, %fd2259, %fd2258;
	fma.rn.f64 	%fd477, %fd2254, %fd2178, %fd451;
	ld.shared.f64 	%fd2261, [%r14+8];
	fma.rn.f64 	%fd2262, %fd195, %fd2261, %fd2260;
	ld.shared.f64 	%fd2263, [%r17+96];
	fma.rn.f64 	%fd2264, %fd196, %fd2263, %fd2262;
	fma.rn.f64 	%fd478, %fd2254, %fd2184, %fd452;
	ld.shared.f64 	%fd2265, [%r14+16];
	fma.rn.f64 	%fd2266, %fd198, %fd2265, %fd2264;
	ld.shared.f64 	%fd2267, [%r17+192];
	fma.rn.f64 	%fd2268, %fd199, %fd2267, %fd2266;
	fma.rn.f64 	%fd479, %fd2254, %fd2190, %fd453;
	ld.shared.f64 	%fd2269, [%r14+24];
	fma.rn.f64 	%fd2270, %fd201, %fd2269, %fd2268;
	ld.shared.f64 	%fd2271, [%r17+288];
	fma.rn.f64 	%fd2272, %fd202, %fd2271, %fd2270;
	fma.rn.f64 	%fd480, %fd2254, %fd2196, %fd454;
	ld.shared.f64 	%fd2273, [%r14+32];
	fma.rn.f64 	%fd2274, %fd204, %fd2273, %fd2272;
	ld.shared.f64 	%fd2275, [%r17+384];
	fma.rn.f64 	%fd2276, %fd205, %fd2275, %fd2274;
	fma.rn.f64 	%fd481, %fd2254, %fd2202, %fd455;
	ld.shared.f64 	%fd2277, [%r14+40];
	fma.rn.f64 	%fd2278, %fd207, %fd2277, %fd2276;
	ld.shared.f64 	%fd2279, [%r17+480];
	fma.rn.f64 	%fd2280, %fd208, %fd2279, %fd2278;
	fma.rn.f64 	%fd482, %fd2254, %fd2208, %fd456;
	ld.shared.f64 	%fd2281, [%r14+48];
	fma.rn.f64 	%fd2282, %fd210, %fd2281, %fd2280;
	ld.shared.f64 	%fd2283, [%r17+576];
	fma.rn.f64 	%fd2284, %fd211, %fd2283, %fd2282;
	fma.rn.f64 	%fd483, %fd2254, %fd2214, %fd457;
	ld.shared.f64 	%fd2285, [%r14+56];
	fma.rn.f64 	%fd2286, %fd213, %fd2285, %fd2284;
	ld.shared.f64 	%fd2287, [%r17+672];
	fma.rn.f64 	%fd2288, %fd214, %fd2287, %fd2286;
	fma.rn.f64 	%fd484, %fd2254, %fd2220, %fd458;
	ld.shared.f64 	%fd2289, [%r14+64];
	fma.rn.f64 	%fd2290, %fd216, %fd2289, %fd2288;
	ld.shared.f64 	%fd2291, [%r17+768];
	fma.rn.f64 	%fd2292, %fd217, %fd2291, %fd2290;
	fma.rn.f64 	%fd485, %fd2254, %fd2226, %fd459;
	ld.shared.f64 	%fd2293, [%r14+72];
	fma.rn.f64 	%fd2294, %fd219, %fd2293, %fd2292;
	ld.shared.f64 	%fd2295, [%r17+864];
	fma.rn.f64 	%fd2296, %fd220, %fd2295, %fd2294;
	fma.rn.f64 	%fd486, %fd2254, %fd2232, %fd462;
	ld.shared.f64 	%fd2297, [%r14+80];
	fma.rn.f64 	%fd2298, %fd222, %fd2297, %fd2296;
	ld.shared.f64 	%fd2299, [%r17+960];
	fma.rn.f64 	%fd2300, %fd223, %fd2299, %fd2298;
	fma.rn.f64 	%fd2301, %fd2254, %fd2238, %fd460;
	ld.shared.f64 	%fd2302, [%r14+88];
	fma.rn.f64 	%fd2303, %fd225, %fd2302, %fd2300;
	ld.shared.f64 	%fd2304, [%r17+1056];
	fma.rn.f64 	%fd2305, %fd226, %fd2304, %fd2303;
	fma.rn.f64 	%fd487, %fd2254, %fd2244, %fd461;
	add.f64 	%fd488, %fd2305, %fd2301;
	mov.f64 	%fd2850, 0d0000000000000000;
	mov.f64 	%fd2851, %fd2850;
	mov.f64 	%fd2852, %fd2850;
	mov.f64 	%fd2853, %fd2850;
	mov.f64 	%fd2854, %fd2850;
	mov.f64 	%fd2855, %fd2850;
	mov.f64 	%fd2856, %fd2850;
	@%p18 bra 	$L__BB39_31;
	ld.param.u64 	%rd61, [_Z32massMatrixMultiplyConstantKernelILi9ELi12ELi1EEvidPKdS1_S1_S1_S1_S1_S1_Pd_param_2];
	cvta.to.global.u64 	%rd44, %rd61;
	mov.u32 	%r132, %tid.x;
	mad.lo.s32 	%r133, %r128, 12096, %r132;
	mul.wide.s32 	%rd45, %r133, 8;
	add.s64 	%rd46, %rd44, %rd45;
	ld.global.nc.f64 	%fd2850, [%rd46+12672];
	ld.global.nc.f64 	%fd2851, [%rd46+26496];
	ld.global.nc.f64 	%fd2852, [%rd46+40320];
	ld.global.nc.f64 	%fd2853, [%rd46+54144];
	ld.global.nc.f64 	%fd2854, [%rd46+67968];
	ld.global.nc.f64 	%fd2855, [%rd46+81792];
	ld.global.nc.f64 	%fd2856, [%rd46+95616];
$L__BB39_31:
	ld.param.f64 	%fd2731, [_Z32massMatrixMultiplyConstantKernelILi9ELi12ELi1EEvidPKdS1_S1_S1_S1_S1_S1_Pd_param_1];
	mov.u32 	%r19, %tid.x;
	setp.gt.u32 	%p19, %r19, 107;
	ld.shared.f64 	%fd2306, [%r12+12672];
	fma.rn.f64 	%fd2307, %fd169, %fd2306, 0d0000000000000000;
	ld.shared.f64 	%fd2308, [%r18+12672];
	fma.rn.f64 	%fd2309, %fd170, %fd2308, 0d0000000000000000;
	ld.shared.f64 	%fd2310, [_ZZ32massMatrixMultiplyConstantKernelILi9ELi12ELi1EEvidPKdS1_S1_S1_S1_S1_S1_PdE13s_QuadToQuadD+1056];
	fma.rn.f64 	%fd2311, %fd2310, %fd143, 0d0000000000000000;
	ld.shared.f64 	%fd2312, [%r12+12680];
	fma.rn.f64 	%fd2313, %fd171, %fd2312, %fd2307;
	ld.shared.f64 	%fd2314, [%r18+12768];
	fma.rn.f64 	%fd2315, %fd172, %fd2314, %fd2309;
	ld.shared.f64 	%fd2316, [_ZZ32massMatrixMultiplyConstantKernelILi9ELi12ELi1EEvidPKdS1_S1_S1_S1_S1_S1_PdE13s_QuadToQuadD+1064];
	fma.rn.f64 	%fd2317, %fd2316, %fd144, %fd2311;
	ld.shared.f64 	%fd2318, [%r12+12688];
	fma.rn.f64 	%fd2319, %fd173, %fd2318, %fd2313;
	ld.shared.f64 	%fd2320, [%r18+12864];
	fma.rn.f64 	%fd2321, %fd174, %fd2320, %fd2315;
	ld.shared.f64 	%fd2322, [_ZZ32massMatrixMultiplyConstantKernelILi9ELi12ELi1EEvidPKdS1_S1_S1_S1_S1_S1_PdE13s_QuadToQuadD+1072];
	fma.rn.f64 	%fd2323, %fd2322, %fd145, %fd2317;
	ld.shared.f64 	%fd2324, [%r12+12696];
	fma.rn.f64 	%fd2325, %fd175, %fd2324, %fd2319;
	ld.shared.f64 	%fd2326, [%r18+12960];
	fma.rn.f64 	%fd2327, %fd176, %fd2326, %fd2321;
	ld.shared.f64 	%fd2328, [_ZZ32massMatrixMultiplyConstantKernelILi9ELi12ELi1EEvidPKdS1_S1_S1_S1_S1_S1_PdE13s_QuadToQuadD+1080];
	fma.rn.f64 	%fd2329, %fd2328, %fd146, %fd2323;
	ld.shared.f64 	%fd2330, [%r12+12704];
	fma.rn.f64 	%fd2331, %fd177, %fd2330, %fd2325;
	ld.shared.f64 	%fd2332, [%r18+13056];
	fma.rn.f64 	%fd2333, %fd178, %fd2332, %fd2327;
	ld.shared.f64 	%fd2334, [_ZZ32massMatrixMultiplyConstantKernelILi9ELi12ELi1EEvidPKdS1_S1_S1_S1_S1_S1_PdE13s_QuadToQuadD+1088];
	fma.rn.f64 	%fd2335, %fd2334, %fd147, %fd2329;
	ld.shared.f64 	%fd2336, [%r12+12712];
	fma.rn.f64 	%fd2337, %fd179, %fd2336, %fd2331;
	ld.shared.f64 	%fd2338, [%r18+13152];
	fma.rn.f64 	%fd2339, %fd180, %fd2338, %fd2333;
	ld.shared.f64 	%fd2340, [_ZZ32massMatrixMultiplyConstantKernelILi9ELi12ELi1EEvidPKdS1_S1_S1_S1_S1_S1_PdE13s_QuadToQuadD+1096];
	fma.rn.f64 	%fd2341, %fd2340, %fd148, %fd2335;
	ld.shared.f64 	%fd2342, [%r12+12720];
	fma.rn.f64 	%fd2343, %fd181, %fd2342, %fd2337;
	ld.shared.f64 	%fd2344, [%r18+13248];
	fma.rn.f64 	%fd2345, %fd182, %fd2344, %fd2339;
	ld.shared.f64 	%fd2346, [_ZZ32massMatrixMultiplyConstantKernelILi9ELi12ELi1EEvidPKdS1_S1_S1_S1_S1_S1_PdE13s_QuadToQuadD+1104];
	fma.rn.f64 	%fd2347, %fd2346, %fd149, %fd2341;
	ld.shared.f64 	%fd2348, [%r12+12728];
	fma.rn.f64 	%fd2349, %fd183, %fd2348, %fd2343;
	ld.shared.f64 	%fd2350, [%r18+13344];
	fma.rn.f64 	%fd2351, %fd184, %fd2350, %fd2345;
	ld.shared.f64 	%fd2352, [_ZZ32massMatrixMultiplyConstantKernelILi9ELi12ELi1EEvidPKdS1_S1_S1_S1_S1_S1_PdE13s_QuadToQuadD+1112];
	fma.rn.f64 	%fd2353, %fd2352, %fd150, %fd2347;
	ld.shared.f64 	%fd2354, [%r12+12736];
	fma.rn.f64 	%fd2355, %fd185, %fd2354, %fd2349;
	ld.shared.f64 	%fd2356, [%r18+13440];
	fma.rn.f64 	%fd2357, %fd186, %fd2356, %fd2351;
	ld.shared.f64 	%fd2358, [_ZZ32massMatrixMultiplyConstantKernelILi9ELi12ELi1EEvidPKdS1_S1_S1_S1_S1_S1_PdE13s_QuadToQuadD+1120];
	fma.rn.f64 	%fd2359, %fd2358, %fd151, %fd2353;
	ld.shared.f64 	%fd2360, [%r12+12744];
	fma.rn.f64 	%fd2361, %fd187, %fd2360, %fd2355;
	ld.shared.f64 	%fd2362, [%r18+13536];
	fma.rn.f64 	%fd2363, %fd188, %fd2362, %fd2357;
	ld.shared.f64 	%fd2364, [_ZZ32massMatrixMultiplyConstantKernelILi9ELi12ELi1EEvidPKdS1_S1_S1_S1_S1_S1_PdE13s_QuadToQuadD+1128];
	fma.rn.f64 	%fd2365, %fd2364, %fd152, %fd2359;
	ld.shared.f64 	%fd2366, [%r12+12752];
	fma.rn.f64 	%fd2367, %fd189, %fd2366, %fd2361;
	ld.shared.f64 	%fd2368, [%r18+13632];
	fma.rn.f64 	%fd2369, %fd190, %fd2368, %fd2363;
	ld.shared.f64 	%fd2370, [_ZZ32massMatrixMultiplyConstantKernelILi9ELi12ELi1EEvidPKdS1_S1_S1_S1_S1_S1_PdE13s_QuadToQuadD+1136];
	fma.rn.f64 	%fd2371, %fd2370, %fd153, %fd2365;
	ld.shared.f64 	%fd2372, [%r12+12760];
	fma.rn.f64 	%fd2373, %fd191, %fd2372, %fd2367;
	ld.shared.f64 	%fd2374, [%r18+13728];
	fma.rn.f64 	%fd2375, %fd192, %fd2374, %fd2369;
	ld.shared.f64 	%fd2376, [_ZZ32massMatrixMultiplyConstantKernelILi9ELi12ELi1EEvidPKdS1_S1_S1_S1_S1_S1_PdE13s_QuadToQuadD+1144];
	fma.rn.f64 	%fd2377, %fd2376, %fd154, %fd2371;
	bar.sync 	0;
	mul.f64 	%fd2378, %fd2851, %fd2375;
	fma.rn.f64 	%fd2379, %fd2850, %fd2373, %fd2378;
	fma.rn.f64 	%fd2380, %fd2852, %fd2377, %fd2379;
	st.shared.f64 	[%r15], %fd2380;
	mul.f64 	%fd2381, %fd2853, %fd2375;
	fma.rn.f64 	%fd2382, %fd2851, %fd2373, %fd2381;
	fma.rn.f64 	%fd2383, %fd2854, %fd2377, %fd2382;
	st.shared.f64 	[%r16], %fd2383;
	mul.f64 	%fd2384, %fd2854, %fd2375;
	fma.rn.f64 	%fd2385, %fd2852, %fd2373, %fd2384;
	fma.rn.f64 	%fd2386, %fd2855, %fd2377, %fd2385;
	mul.f64 	%fd2387, %fd2731, %fd2856;
	bar.sync 	0;
	ld.shared.f64 	%fd2388, [%r14];
	mul.f64 	%fd2389, %fd193, %fd2388;
	fma.rn.f64 	%fd2390, %fd2387, %fd154, %fd2389;
	ld.shared.f64 	%fd2391, [%r17];
	fma.rn.f64 	%fd2392, %fd194, %fd2391, %fd2390;
	fma.rn.f64 	%fd2393, %fd2386, %fd2310, %fd477;
	ld.shared.f64 	%fd2394, [%r14+8];
	fma.rn.f64 	%fd2395, %fd195, %fd2394, %fd2392;
	ld.shared.f64 	%fd2396, [%r17+96];
	fma.rn.f64 	%fd2397, %fd196, %fd2396, %fd2395;
	fma.rn.f64 	%fd2398, %fd2386, %fd2316, %fd478;
	ld.shared.f64 	%fd2399, [%r14+16];
	fma.rn.f64 	%fd2400, %fd198, %fd2399, %fd2397;
	ld.shared.f64 	%fd2401, [%r17+192];
	fma.rn.f64 	%fd2402, %fd199, %fd2401, %fd2400;
	fma.rn.f64 	%fd2403, %fd2386, %fd2322, %fd479;
	ld.shared.f64 	%fd2404, [%r14+24];
	fma.rn.f64 	%fd2405, %fd201, %fd2404, %fd2402;
	ld.shared.f64 	%fd2406, [%r17+288];
	fma.rn.f64 	%fd2407, %fd202, %fd2406, %fd2405;
	fma.rn.f64 	%fd2408, %fd2386, %fd2328, %fd480;
	ld.shared.f64 	%fd2409, [%r14+32];
	fma.rn.f64 	%fd2410, %fd204, %fd2409, %fd2407;
	ld.shared.f64 	%fd2411, [%r17+384];
	fma.rn.f64 	%fd2412, %fd205, %fd2411, %fd2410;
	fma.rn.f64 	%fd2413, %fd2386, %fd2334, %fd481;
	ld.shared.f64 	%fd2414, [%r14+40];
	fma.rn.f64 	%fd2415, %fd207, %fd2414, %fd2412;
	ld.shared.f64 	%fd2416, [%r17+480];
	fma.rn.f64 	%fd2417, %fd208, %fd2416, %fd2415;
	fma.rn.f64 	%fd2418, %fd2386, %fd2340, %fd482;
	ld.shared.f64 	%fd2419, [%r14+48];
	fma.rn.f64 	%fd2420, %fd210, %fd2419, %fd2417;
	ld.shared.f64 	%fd2421, [%r17+576];
	fma.rn.f64 	%fd2422, %fd211, %fd2421, %fd2420;
	fma.rn.f64 	%fd2423, %fd2386, %fd2346, %fd483;
	ld.shared.f64 	%fd2424, [%r14+56];
	fma.rn.f64 	%fd2425, %fd213, %fd2424, %fd2422;
	ld.shared.f64 	%fd2426, [%r17+672];
	fma.rn.f64 	%fd2427, %fd214, %fd2426, %fd2425;
	fma.rn.f64 	%fd2428, %fd2386, %fd2352, %fd484;
	ld.shared.f64 	%fd2429, [%r14+64];
	fma.rn.f64 	%fd2430, %fd216, %fd2429, %fd2427;
	ld.shared.f64 	%fd2431, [%r17+768];
	fma.rn.f64 	%fd2432, %fd217, %fd2431, %fd2430;
	fma.rn.f64 	%fd2433, %fd2386, %fd2358, %fd485;
	ld.shared.f64 	%fd2434, [%r14+72];
	fma.rn.f64 	%fd2435, %fd219, %fd2434, %fd2432;
	ld.shared.f64 	%fd2436, [%r17+864];
	fma.rn.f64 	%fd2437, %fd220, %fd2436, %fd2435;
	fma.rn.f64 	%fd2438, %fd2386, %fd2364, %fd486;
	ld.shared.f64 	%fd2439, [%r14+80];
	fma.rn.f64 	%fd2440, %fd222, %fd2439, %fd2437;
	ld.shared.f64 	%fd2441, [%r17+960];
	fma.rn.f64 	%fd2442, %fd223, %fd2441, %fd2440;
	fma.rn.f64 	%fd2443, %fd2386, %fd2370, %fd488;
	ld.shared.f64 	%fd2444, [%r14+88];
	fma.rn.f64 	%fd2445, %fd225, %fd2444, %fd2442;
	ld.shared.f64 	%fd2446, [%r17+1056];
	fma.rn.f64 	%fd2447, %fd226, %fd2446, %fd2445;
	fma.rn.f64 	%fd2448, %fd2386, %fd2376, %fd487;
	add.f64 	%fd2449, %fd2447, %fd2448;
	bar.sync 	0;
	st.shared.f64 	[%r13], %fd2393;
	st.shared.f64 	[%r13+1152], %fd2398;
	st.shared.f64 	[%r13+2304], %fd2403;
	st.shared.f64 	[%r13+3456], %fd2408;
	st.shared.f64 	[%r13+4608], %fd2413;
	st.shared.f64 	[%r13+5760], %fd2418;
	st.shared.f64 	[%r13+6912], %fd2423;
	st.shared.f64 	[%r13+8064], %fd2428;
	st.shared.f64 	[%r13+9216], %fd2433;
	st.shared.f64 	[%r13+10368], %fd2438;
	st.shared.f64 	[%r13+11520], %fd2443;
	st.shared.f64 	[%r13+12672], %fd2449;
	bar.sync 	0;
	bar.sync 	0;
	ld.shared.f64 	%fd2450, [%r11];
	ld.shared.f64 	%fd2451, [%r11+88];
	add.f64 	%fd2452, %fd2450, %fd2451;
	sub.f64 	%fd2453, %fd2450, %fd2451;
	ld.shared.f64 	%fd2454, [%r11+8];
	ld.shared.f64 	%fd2455, [%r11+80];
	add.f64 	%fd2456, %fd2454, %fd2455;
	sub.f64 	%fd2457, %fd2454, %fd2455;
	ld.shared.f64 	%fd2458, [%r11+16];
	ld.shared.f64 	%fd2459, [%r11+72];
	add.f64 	%fd2460, %fd2458, %fd2459;
	sub.f64 	%fd2461, %fd2458, %fd2459;
	ld.shared.f64 	%fd2462, [%r11+24];
	ld.shared.f64 	%fd2463, [%r11+64];
	add.f64 	%fd2464, %fd2462, %fd2463;
	sub.f64 	%fd2465, %fd2462, %fd2463;
	ld.shared.f64 	%fd2466, [%r11+32];
	ld.shared.f64 	%fd2467, [%r11+56];
	add.f64 	%fd2468, %fd2466, %fd2467;
	sub.f64 	%fd2469, %fd2466, %fd2467;
	ld.shared.f64 	%fd2470, [%r11+40];
	ld.shared.f64 	%fd2471, [%r11+48];
	add.f64 	%fd2472, %fd2470, %fd2471;
	sub.f64 	%fd2473, %fd2470, %fd2471;
	ld.const.f64 	%fd503, [const_oddDofToQuad];
	fma.rn.f64 	%fd2474, %fd503, %fd2452, 0d0000000000000000;
	ld.const.f64 	%fd504, [const_evenDofToQuad];
	fma.rn.f64 	%fd2475, %fd504, %fd2453, 0d0000000000000000;
	ld.const.f64 	%fd505, [const_oddDofToQuad+40];
	fma.rn.f64 	%fd2476, %fd505, %fd2456, %fd2474;
	ld.const.f64 	%fd506, [const_evenDofToQuad+40];
	fma.rn.f64 	%fd2477, %fd506, %fd2457, %fd2475;
	ld.const.f64 	%fd507, [const_oddDofToQuad+80];
	fma.rn.f64 	%fd2478, %fd507, %fd2460, %fd2476;
	ld.const.f64 	%fd508, [const_evenDofToQuad+80];
	fma.rn.f64 	%fd2479, %fd508, %fd2461, %fd2477;
	fma.rn.f64 	%fd2480, %fd2770, %fd2464, %fd2478;
	fma.rn.f64 	%fd2481, %fd2769, %fd2465, %fd2479;
	fma.rn.f64 	%fd2482, %fd2760, %fd2468, %fd2480;
	fma.rn.f64 	%fd2483, %fd2759, %fd2469, %fd2481;
	fma.rn.f64 	%fd2484, %fd2750, %fd2472, %fd2482;
	fma.rn.f64 	%fd2485, %fd2749, %fd2473, %fd2483;
	add.f64 	%fd2486, %fd2484, %fd2485;
	st.shared.f64 	[%r11], %fd2486;
	sub.f64 	%fd2487, %fd2484, %fd2485;
	st.shared.f64 	[%r11+64], %fd2487;
	ld.const.f64 	%fd509, [const_oddDofToQuad+8];
	fma.rn.f64 	%fd2488, %fd509, %fd2452, 0d0000000000000000;
	ld.const.f64 	%fd510, [const_evenDofToQuad+8];
	fma.rn.f64 	%fd2489, %fd510, %fd2453, 0d0000000000000000;
	ld.const.f64 	%fd511, [const_oddDofToQuad+48];
	fma.rn.f64 	%fd2490, %fd511, %fd2456, %fd2488;
	ld.const.f64 	%fd512, [const_evenDofToQuad+48];
	fma.rn.f64 	%fd2491, %fd512, %fd2457, %fd2489;
	ld.const.f64 	%fd513, [const_oddDofToQuad+88];
	fma.rn.f64 	%fd2492, %fd513, %fd2460, %fd2490;
	ld.const.f64 	%fd514, [const_evenDofToQuad+88];
	fma.rn.f64 	%fd2493, %fd514, %fd2461, %fd2491;
	fma.rn.f64 	%fd2494, %fd2768, %fd2464, %fd2492;
	fma.rn.f64 	%fd2495, %fd2767, %fd2465, %fd2493;
	fma.rn.f64 	%fd2496, %fd2758, %fd2468, %fd2494;
	fma.rn.f64 	%fd2497, %fd2757, %fd2469, %fd2495;
	fma.rn.f64 	%fd2498, %fd2748, %fd2472, %fd2496;
	fma.rn.f64 	%fd2499, %fd2747, %fd2473, %fd2497;
	add.f64 	%fd2500, %fd2498, %fd2499;
	st.shared.f64 	[%r11+8], %fd2500;
	sub.f64 	%fd2501, %fd2498, %fd2499;
	st.shared.f64 	[%r11+56], %fd2501;
	ld.const.f64 	%fd515, [const_oddDofToQuad+16];
	fma.rn.f64 	%fd2502, %fd515, %fd2452, 0d0000000000000000;
	ld.const.f64 	%fd516, [const_evenDofToQuad+16];
	fma.rn.f64 	%fd2503, %fd516, %fd2453, 0d0000000000000000;
	ld.const.f64 	%fd517, [const_oddDofToQuad+56];
	fma.rn.f64 	%fd2504, %fd517, %fd2456, %fd2502;
	ld.const.f64 	%fd518, [const_evenDofToQuad+56];
	fma.rn.f64 	%fd2505, %fd518, %fd2457, %fd2503;
	ld.const.f64 	%fd519, [const_oddDofToQuad+96];
	fma.rn.f64 	%fd2506, %fd519, %fd2460, %fd2504;
	ld.const.f64 	%fd520, [const_evenDofToQuad+96];
	fma.rn.f64 	%fd2507, %fd520, %fd2461, %fd2505;
	fma.rn.f64 	%fd2508, %fd2766, %fd2464, %fd2506;
	fma.rn.f64 	%fd2509, %fd2765, %fd2465, %fd2507;
	fma.rn.f64 	%fd2510, %fd2756, %fd2468, %fd2508;
	fma.rn.f64 	%fd2511, %fd2755, %fd2469, %fd2509;
	fma.rn.f64 	%fd2512, %fd2746, %fd2472, %fd2510;
	fma.rn.f64 	%fd2513, %fd2745, %fd2473, %fd2511;
	add.f64 	%fd2514, %fd2512, %fd2513;
	st.shared.f64 	[%r11+16], %fd2514;
	sub.f64 	%fd2515, %fd2512, %fd2513;
	st.shared.f64 	[%r11+48], %fd2515;
	ld.const.f64 	%fd521, [const_oddDofToQuad+24];
	fma.rn.f64 	%fd2516, %fd521, %fd2452, 0d0000000000000000;
	ld.const.f64 	%fd522, [const_evenDofToQuad+24];
	fma.rn.f64 	%fd2517, %fd522, %fd2453, 0d0000000000000000;
	ld.const.f64 	%fd523, [const_oddDofToQuad+64];
	fma.rn.f64 	%fd2518, %fd523, %fd2456, %fd2516;
	ld.const.f64 	%fd524, [const_evenDofToQuad+64];
	fma.rn.f64 	%fd2519, %fd524, %fd2457, %fd2517;
	ld.const.f64 	%fd525, [const_oddDofToQuad+104];
	fma.rn.f64 	%fd2520, %fd525, %fd2460, %fd2518;
	ld.const.f64 	%fd526, [const_evenDofToQuad+104];
	fma.rn.f64 	%fd2521, %fd526, %fd2461, %fd2519;
	fma.rn.f64 	%fd2522, %fd2764, %fd2464, %fd2520;
	fma.rn.f64 	%fd2523, %fd2763, %fd2465, %fd2521;
	fma.rn.f64 	%fd2524, %fd2754, %fd2468, %fd2522;
	fma.rn.f64 	%fd2525, %fd2753, %fd2469, %fd2523;
	fma.rn.f64 	%fd2526, %fd2744, %fd2472, %fd2524;
	fma.rn.f64 	%fd2527, %fd2743, %fd2473, %fd2525;
	add.f64 	%fd2528, %fd2526, %fd2527;
	st.shared.f64 	[%r11+24], %fd2528;
	sub.f64 	%fd2529, %fd2526, %fd2527;
	st.shared.f64 	[%r11+40], %fd2529;
	ld.const.f64 	%fd527, [const_oddDofToQuad+32];
	fma.rn.f64 	%fd2530, %fd527, %fd2452, 0d0000000000000000;
	ld.const.f64 	%fd528, [const_evenDofToQuad+32];
	fma.rn.f64 	%fd2531, %fd528, %fd2453, 0d0000000000000000;
	ld.const.f64 	%fd529, [const_oddDofToQuad+72];
	fma.rn.f64 	%fd2532, %fd529, %fd2456, %fd2530;
	ld.const.f64 	%fd530, [const_evenDofToQuad+72];
	fma.rn.f64 	%fd2533, %fd530, %fd2457, %fd2531;
	fma.rn.f64 	%fd2534, %fd2772, %fd2460, %fd2532;
	fma.rn.f64 	%fd2535, %fd2771, %fd2461, %fd2533;
	fma.rn.f64 	%fd2536, %fd2762, %fd2464, %fd2534;
	fma.rn.f64 	%fd2537, %fd2761, %fd2465, %fd2535;
	fma.rn.f64 	%fd2538, %fd2752, %fd2468, %fd2536;
	fma.rn.f64 	%fd2539, %fd2751, %fd2469, %fd2537;
	fma.rn.f64 	%fd2540, %fd2742, %fd2472, %fd2538;
	fma.rn.f64 	%fd2541, %fd2741, %fd2473, %fd2539;
	sub.f64 	%fd2542, %fd2540, %fd2541;
	st.shared.f64 	[%r11+32], %fd2542;
	bar.sync 	0;
	@%p19 bra 	$L__BB39_33;
	ld.shared.f64 	%fd2543, [%r8];
	ld.shared.f64 	%fd2544, [%r8+1056];
	add.f64 	%fd2545, %fd2543, %fd2544;
	sub.f64 	%fd2546, %fd2543, %fd2544;
	ld.shared.f64 	%fd2547, [%r8+96];
	ld.shared.f64 	%fd2548, [%r8+960];
	add.f64 	%fd2549, %fd2547, %fd2548;
	sub.f64 	%fd2550, %fd2547, %fd2548;
	ld.shared.f64 	%fd2551, [%r8+192];
	ld.shared.f64 	%fd2552, [%r8+864];
	add.f64 	%fd2553, %fd2551, %fd2552;
	sub.f64 	%fd2554, %fd2551, %fd2552;
	ld.shared.f64 	%fd2555, [%r8+288];
	ld.shared.f64 	%fd2556, [%r8+768];
	add.f64 	%fd2557, %fd2555, %fd2556;
	sub.f64 	%fd2558, %fd2555, %fd2556;
	ld.shared.f64 	%fd2559, [%r8+384];
	ld.shared.f64 	%fd2560, [%r8+672];
	add.f64 	%fd2561, %fd2559, %fd2560;
	sub.f64 	%fd2562, %fd2559, %fd2560;
	ld.shared.f64 	%fd2563, [%r8+480];
	ld.shared.f64 	%fd2564, [%r8+576];
	add.f64 	%fd2565, %fd2563, %fd2564;
	sub.f64 	%fd2566, %fd2563, %fd2564;
	fma.rn.f64 	%fd2567, %fd503, %fd2545, 0d0000000000000000;
	fma.rn.f64 	%fd2568, %fd504, %fd2546, 0d0000000000000000;
	fma.rn.f64 	%fd2569, %fd505, %fd2549, %fd2567;
	fma.rn.f64 	%fd2570, %fd506, %fd2550, %fd2568;
	fma.rn.f64 	%fd2571, %fd507, %fd2553, %fd2569;
	fma.rn.f64 	%fd2572, %fd508, %fd2554, %fd2570;
	fma.rn.f64 	%fd2573, %fd2770, %fd2557, %fd2571;
	fma.rn.f64 	%fd2574, %fd2769, %fd2558, %fd2572;
	fma.rn.f64 	%fd2575, %fd2760, %fd2561, %fd2573;
	fma.rn.f64 	%fd2576, %fd2759, %fd2562, %fd2574;
	fma.rn.f64 	%fd2577, %fd2750, %fd2565, %fd2575;
	fma.rn.f64 	%fd2578, %fd2749, %fd2566, %fd2576;
	add.f64 	%fd2579, %fd2577, %fd2578;
	st.shared.f64 	[%r8], %fd2579;
	sub.f64 	%fd2580, %fd2577, %fd2578;
	st.shared.f64 	[%r8+768], %fd2580;
	fma.rn.f64 	%fd2581, %fd509, %fd2545, 0d0000000000000000;
	fma.rn.f64 	%fd2582, %fd510, %fd2546, 0d0000000000000000;
	fma.rn.f64 	%fd2583, %fd511, %fd2549, %fd2581;
	fma.rn.f64 	%fd2584, %fd512, %fd2550, %fd2582;
	fma.rn.f64 	%fd2585, %fd513, %fd2553, %fd2583;
	fma.rn.f64 	%fd2586, %fd514, %fd2554, %fd2584;
	fma.rn.f64 	%fd2587, %fd2768, %fd2557, %fd2585;
	fma.rn.f64 	%fd2588, %fd2767, %fd2558, %fd2586;
	fma.rn.f64 	%fd2589, %fd2758, %fd2561, %fd2587;
	fma.rn.f64 	%fd2590, %fd2757, %fd2562, %fd2588;
	fma.rn.f64 	%fd2591, %fd2748, %fd2565, %fd2589;
	fma.rn.f64 	%fd2592, %fd2747, %fd2566, %fd2590;
	add.f64 	%fd2593, %fd2591, %fd2592;
	st.shared.f64 	[%r8+96], %fd2593;
	sub.f64 	%fd2594, %fd2591, %fd2592;
	st.shared.f64 	[%r8+672], %fd2594;
	fma.rn.f64 	%fd2595, %fd515, %fd2545, 0d0000000000000000;
	fma.rn.f64 	%fd2596, %fd516, %fd2546, 0d0000000000000000;
	fma.rn.f64 	%fd2597, %fd517, %fd2549, %fd2595;
	fma.rn.f64 	%fd2598, %fd518, %fd2550, %fd2596;
	fma.rn.f64 	%fd2599, %fd519, %fd2553, %fd2597;
	fma.rn.f64 	%fd2600, %fd520, %fd2554, %fd2598;
	fma.rn.f64 	%fd2601, %fd2766, %fd2557, %fd2599;
	fma.rn.f64 	%fd2602, %fd2765, %fd2558, %fd2600;
	fma.rn.f64 	%fd2603, %fd2756, %fd2561, %fd2601;
	fma.rn.f64 	%fd2604, %fd2755, %fd2562, %fd2602;
	fma.rn.f64 	%fd2605, %fd2746, %fd2565, %fd2603;
	fma.rn.f64 	%fd2606, %fd2745, %fd2566, %fd2604;
	add.f64 	%fd2607, %fd2605, %fd2606;
	st.shared.f64 	[%r8+192], %fd2607;
	sub.f64 	%fd2608, %fd2605, %fd2606;
	st.shared.f64 	[%r8+576], %fd2608;
	fma.rn.f64 	%fd2609, %fd521, %fd2545, 0d0000000000000000;
	fma.rn.f64 	%fd2610, %fd522, %fd2546, 0d0000000000000000;
	fma.rn.f64 	%fd2611, %fd523, %fd2549, %fd2609;
	fma.rn.f64 	%fd2612, %fd524, %fd2550, %fd2610;
	fma.rn.f64 	%fd2613, %fd525, %fd2553, %fd2611;
	fma.rn.f64 	%fd2614, %fd526, %fd2554, %fd2612;
	fma.rn.f64 	%fd2615, %fd2764, %fd2557, %fd2613;
	fma.rn.f64 	%fd2616, %fd2763, %fd2558, %fd2614;
	fma.rn.f64 	%fd2617, %fd2754, %fd2561, %fd2615;
	fma.rn.f64 	%fd2618, %fd2753, %fd2562, %fd2616;
	fma.rn.f64 	%fd2619, %fd2744, %fd2565, %fd2617;
	fma.rn.f64 	%fd2620, %fd2743, %fd2566, %fd2618;
	add.f64 	%fd2621, %fd2619, %fd2620;
	st.shared.f64 	[%r8+288], %fd2621;
	sub.f64 	%fd2622, %fd2619, %fd2620;
	st.shared.f64 	[%r8+480], %fd2622;
	fma.rn.f64 	%fd2623, %fd527, %fd2545, 0d0000000000000000;
	fma.rn.f64 	%fd2624, %fd528, %fd2546, 0d0000000000000000;
	fma.rn.f64 	%fd2625, %fd529, %fd2549, %fd2623;
	fma.rn.f64 	%fd2626, %fd530, %fd2550, %fd2624;
	fma.rn.f64 	%fd2627, %fd2772, %fd2553, %fd2625;
	fma.rn.f64 	%fd2628, %fd2771, %fd2554, %fd2626;
	fma.rn.f64 	%fd2629, %fd2762, %fd2557, %fd2627;
	fma.rn.f64 	%fd2630, %fd2761, %fd2558, %fd2628;
	fma.rn.f64 	%fd2631, %fd2752, %fd2561, %fd2629;
	fma.rn.f64 	%fd2632, %fd2751, %fd2562, %fd2630;
	fma.rn.f64 	%fd2633, %fd2742, %fd2565, %fd2631;
	fma.rn.f64 	%fd2634, %fd2741, %fd2566, %fd2632;
	sub.f64 	%fd2635, %fd2633, %fd2634;
	st.shared.f64 	[%r8+384], %fd2635;
$L__BB39_33:
	setp.gt.u32 	%p20, %r19, 80;
	bar.sync 	0;
	@%p20 bra 	$L__BB39_36;
	ld.shared.f64 	%fd2636, [%r7];
	ld.shared.f64 	%fd2637, [%r7+12672];
	add.f64 	%fd2638, %fd2636, %fd2637;
	sub.f64 	%fd2639, %fd2636, %fd2637;
	ld.shared.f64 	%fd2640, [%r7+1152];
	ld.shared.f64 	%fd2641, [%r7+11520];
	add.f64 	%fd2642, %fd2640, %fd2641;
	sub.f64 	%fd2643, %fd2640, %fd2641;
	ld.shared.f64 	%fd2644, [%r7+2304];
	ld.shared.f64 	%fd2645, [%r7+10368];
	add.f64 	%fd2646, %fd2644, %fd2645;
	sub.f64 	%fd2647, %fd2644, %fd2645;
	ld.shared.f64 	%fd2648, [%r7+3456];
	ld.shared.f64 	%fd2649, [%r7+9216];
	add.f64 	%fd2650, %fd2648, %fd2649;
	sub.f64 	%fd2651, %fd2648, %fd2649;
	ld.shared.f64 	%fd2652, [%r7+4608];
	ld.shared.f64 	%fd2653, [%r7+8064];
	add.f64 	%fd2654, %fd2652, %fd2653;
	sub.f64 	%fd2655, %fd2652, %fd2653;
	ld.shared.f64 	%fd2656, [%r7+5760];
	ld.shared.f64 	%fd2657, [%r7+6912];
	add.f64 	%fd2658, %fd2656, %fd2657;
	sub.f64 	%fd2659, %fd2656, %fd2657;
	fma.rn.f64 	%fd2660, %fd503, %fd2638, 0d0000000000000000;
	fma.rn.f64 	%fd2661, %fd504, %fd2639, 0d0000000000000000;
	fma.rn.f64 	%fd2662, %fd505, %fd2642, %fd2660;
	fma.rn.f64 	%fd2663, %fd506, %fd2643, %fd2661;
	fma.rn.f64 	%fd2664, %fd507, %fd2646, %fd2662;
	fma.rn.f64 	%fd2665, %fd508, %fd2647, %fd2663;
	fma.rn.f64 	%fd2666, %fd2770, %fd2650, %fd2664;
	fma.rn.f64 	%fd2667, %fd2769, %fd2651, %fd2665;
	fma.rn.f64 	%fd2668, %fd2760, %fd2654, %fd2666;
	fma.rn.f64 	%fd2669, %fd2759, %fd2655, %fd2667;
	fma.rn.f64 	%fd531, %fd2750, %fd2658, %fd2668;
	fma.rn.f64 	%fd532, %fd2749, %fd2659, %fd2669;
	fma.rn.f64 	%fd2670, %fd509, %fd2638, 0d0000000000000000;
	fma.rn.f64 	%fd2671, %fd510, %fd2639, 0d0000000000000000;
	fma.rn.f64 	%fd2672, %fd511, %fd2642, %fd2670;
	fma.rn.f64 	%fd2673, %fd512, %fd2643, %fd2671;
	fma.rn.f64 	%fd2674, %fd513, %fd2646, %fd2672;
	fma.rn.f64 	%fd2675, %fd514, %fd2647, %fd2673;
	fma.rn.f64 	%fd2676, %fd2768, %fd2650, %fd2674;
	fma.rn.f64 	%fd2677, %fd2767, %fd2651, %fd2675;
	fma.rn.f64 	%fd2678, %fd2758, %fd2654, %fd2676;
	fma.rn.f64 	%fd2679, %fd2757, %fd2655, %fd2677;
	fma.rn.f64 	%fd533, %fd2748, %fd2658, %fd2678;
	fma.rn.f64 	%fd534, %fd2747, %fd2659, %fd2679;
	fma.rn.f64 	%fd2680, %fd515, %fd2638, 0d0000000000000000;
	fma.rn.f64 	%fd2681, %fd516, %fd2639, 0d0000000000000000;
	fma.rn.f64 	%fd2682, %fd517, %fd2642, %fd2680;
	fma.rn.f64 	%fd2683, %fd518, %fd2643, %fd2681;
	fma.rn.f64 	%fd2684, %fd519, %fd2646, %fd2682;
	fma.rn.f64 	%fd2685, %fd520, %fd2647, %fd2683;
	fma.rn.f64 	%fd2686, %fd2766, %fd2650, %fd2684;
	fma.rn.f64 	%fd2687, %fd2765, %fd2651, %fd2685;
	fma.rn.f64 	%fd2688, %fd2756, %fd2654, %fd2686;
	fma.rn.f64 	%fd2689, %fd2755, %fd2655, %fd2687;
	fma.rn.f64 	%fd535, %fd2746, %fd2658, %fd2688;
	fma.rn.f64 	%fd536, %fd2745, %fd2659, %fd2689;
	fma.rn.f64 	%fd2690, %fd521, %fd2638, 0d0000000000000000;
	fma.rn.f64 	%fd2691, %fd522, %fd2639, 0d0000000000000000;
	fma.rn.f64 	%fd2692, %fd523, %fd2642, %fd2690;
	fma.rn.f64 	%fd2693, %fd524, %fd2643, %fd2691;
	fma.rn.f64 	%fd2694, %fd525, %fd2646, %fd2692;
	fma.rn.f64 	%fd2695, %fd526, %fd2647, %fd2693;
	fma.rn.f64 	%fd2696, %fd2764, %fd2650, %fd2694;
	fma.rn.f64 	%fd2697, %fd2763, %fd2651, %fd2695;
	fma.rn.f64 	%fd2698, %fd2754, %fd2654, %fd2696;
	fma.rn.f64 	%fd2699, %fd2753, %fd2655, %fd2697;
	fma.rn.f64 	%fd537, %fd2744, %fd2658, %fd2698;
	fma.rn.f64 	%fd538, %fd2743, %fd2659, %fd2699;
	fma.rn.f64 	%fd2700, %fd527, %fd2638, 0d0000000000000000;
	fma.rn.f64 	%fd2701, %fd528, %fd2639, 0d0000000000000000;
	fma.rn.f64 	%fd2702, %fd529, %fd2642, %fd2700;
	fma.rn.f64 	%fd2703, %fd530, %fd2643, %fd2701;
	fma.rn.f64 	%fd2704, %fd2772, %fd2646, %fd2702;
	fma.rn.f64 	%fd2705, %fd2771, %fd2647, %fd2703;
	fma.rn.f64 	%fd2706, %fd2762, %fd2650, %fd2704;
	fma.rn.f64 	%fd2707, %fd2761, %fd2651, %fd2705;
	fma.rn.f64 	%fd2708, %fd2752, %fd2654, %fd2706;
	fma.rn.f64 	%fd2709, %fd2751, %fd2655, %fd2707;
	fma.rn.f64 	%fd2710, %fd2742, %fd2658, %fd2708;
	fma.rn.f64 	%fd2711, %fd2741, %fd2659, %fd2709;
	sub.f64 	%fd539, %fd2710, %fd2711;
	@%p4 bra 	$L__BB39_36;
	ld.param.u64 	%rd62, [_Z32massMatrixMultiplyConstantKernelILi9ELi12ELi1EEvidPKdS1_S1_S1_S1_S1_S1_Pd_param_9];
	mad.lo.s32 	%r138, %r128, 12096, %r19;
	mad.lo.s32 	%r139, %r128, -11367, %r138;
	cvta.to.global.u64 	%rd47, %rd62;
	mul.wide.s32 	%rd48, %r139, 8;
	add.s64 	%rd49, %rd47, %rd48;
	add.f64 	%fd2712, %fd531, %fd532;
	st.global.f64 	[%rd49], %fd2712;
	add.f64 	%fd2713, %fd533, %fd534;
	st.global.f64 	[%rd49+648], %fd2713;
	add.f64 	%fd2714, %fd535, %fd536;
	st.global.f64 	[%rd49+1296], %fd2714;
	add.f64 	%fd2715, %fd537, %fd538;
	st.global.f64 	[%rd49+1944], %fd2715;
	st.global.f64 	[%rd49+2592], %fd539;
	sub.f64 	%fd2716, %fd537, %fd538;
	st.global.f64 	[%rd49+3240], %fd2716;
	sub.f64 	%fd2717, %fd535, %fd536;
	st.global.f64 	[%rd49+3888], %fd2717;
	sub.f64 	%fd2718, %fd533, %fd534;
	st.global.f64 	[%rd49+4536], %fd2718;
	sub.f64 	%fd2719, %fd531, %fd532;
	st.global.f64 	[%rd49+5184], %fd2719;
$L__BB39_36:
	ret;

}
	// .globl	_Z32massMatrixMultiplyConstantKernelILi9ELi13ELi1EEvidPKdS1_S1_S1_S1_S1_S1_Pd
.visible .entry _Z32massMatrixMultiplyConstantKernelILi9ELi13ELi1EEvidPKdS1_S1_S1_S1_S1_S1_Pd(
	.param .u32 _Z32massMatrixMultiplyConstantKernelILi9ELi13ELi1EEvidPKdS1_S1_S1_S1_S1_S1_Pd_param_0,
	.param .f64 _Z32massMatrixMultiplyConstantKernelILi9ELi13ELi1EEvidPKdS1_S1_S1_S1_S1_S1_Pd_param_1,
	.param .u64 .ptr .align 1 _Z32massMatrixMultiplyConstantKernelILi9ELi13ELi1EEvidPKdS1_S1_S1_S1_S1_S1_Pd_param_2,
	.param .u64 .ptr .align 1 _Z32massMatrixMultiplyConstantKernelILi9ELi13ELi1EEvidPKdS1_S1_S1_S1_S1_S1_Pd_param_3,
	.param .u64 .ptr .align 1 _Z32massMatrixMultiplyConstantKernelILi9ELi13ELi1EEvidPKdS1_S1_S1_S1_S1_S1_Pd_param_4,
	.param .u64 .ptr .align 1 _Z32massMatrixMultiplyConstantKernelILi9ELi13ELi1EEvidPKdS1_S1_S1_S1_S1_S1_Pd_param_5,
	.param .u64 .ptr .align 1 _Z32massMatrixMultiplyConstantKernelILi9ELi13ELi1EEvidPKdS1_S1_S1_S1_S1_S1_Pd_param_6,
	.param .u64 .ptr .align 1 _Z32massMatrixMultiplyConstantKernelILi9ELi13ELi1EEvidPKdS1_S1_S1_S1_S1_S1_Pd_param_7,
	.param .u64 .ptr .align 1 _Z32massMatrixMultiplyConstantKernelILi9ELi13ELi1EEvidPKdS1_S1_S1_S1_S1_S1_Pd_param_8,
	.param .u64 .ptr .align 1 _Z32massMatrixMultiplyConstantKernelILi9ELi13ELi1EEvidPKdS1_S1_S1_S1_S1_S1_Pd_param_9
)
{
	.reg .pred 	%p<23>;
	.reg .b16 	%rs<11>;
	.reg .b32 	%r<166>;
	.reg .b64 	%rd<67>;
	.reg .b64 	%fd<3297>;
	// demoted variable
	.shared .align 8 .b8 _ZZ29stiffnessMatrixMultiplyDeviceILi9ELi13ELi1EEviidPKdS1_S1_S1_PAT0__AT0__AplT0_Li0E_dPdE5s_Gpr[1352];
	// demoted variable
	.shared .align 8 .b8 _ZZ29stiffnessMatrixMultiplyDeviceILi9ELi13ELi1EEviidPKdS1_S1_S1_PAT0__AT0__AplT0_Li0E_dPdE5s_Gps[1352];
	// demoted variable
	.shared .align 8 .b8 _ZZ32massMatrixMultiplyConstantKernelILi9ELi13ELi1EEvidPKdS1_S1_S1_S1_S1_S1_PdE6s_tmp1[17576];
	// demoted variable
	.shared .align 8 .b8 _ZZ32massMatrixMultiplyConstantKernelILi9ELi13ELi1EEvidPKdS1_S1_S1_S1_S1_S1_PdE13s_QuadToQuadD[1352];
	ld.param.u32 	%r20, [_Z32massMatrixMultiplyConstantKernelILi9ELi13ELi1EEvidPKdS1_S1_S1_S1_S1_S1_Pd_param_0];
	ld.param.u64 	%rd5, [_Z32massMatrixMultiplyConstantKernelILi9ELi13ELi1EEvidPKdS1_S1_S1_S1_S1_S1_Pd_param_5];
	ld.param.u64 	%rd3, [_Z32massMatrixMultiplyConstantKernelILi9ELi13ELi1EEvidPKdS1_S1_S1_S1_S1_S1_Pd_param_8];
	cvta.to.global.u64 	%rd6, %rd5;
	mov.u32 	%r1, %tid.x;
	mov.u32 	%r2, %tid.y;
	mov.u32 	%r21, %ctaid.x;
	add.s32 	%r3, %r21, %r2;
	cvt.u16.u32 	%rs1, %r1;
	mul.hi.u16 	%rs3, %rs1, 7282;
	mul.lo.s16 	%rs4, %rs3, 9;
	sub.s16 	%rs2, %rs1, %rs4;
	mul.wide.u32 	%rd7, %r1, 8;
	add.s64 	%rd8, %rd6, %rd7;
	ld.global.nc.f64 	%fd615, [%rd8];
	shl.b32 	%r22, %r1, 3;
	mov.u32 	%r23, _ZZ32massMatrixMultiplyConstantKernelILi9ELi13ELi1EEvidPKdS1_S1_S1_S1_S1_S1_PdE13s_QuadToQuadD;
	add.s32 	%r24, %r23, %r22;
	st.shared.f64 	[%r24], %fd615;
	setp.lt.s32 	%p2, %r3, %r20;
	setp.lt.u32 	%p3, %r1, 81;
	and.pred  	%p1, %p3, %p2;
	not.pred 	%p4, %p1;
	@%p4 bra 	$L__BB40_2;
	cvta.to.global.u64 	%rd9, %rd3;
	mad.lo.s32 	%r25, %r3, 729, %r1;
	mul.wide.s32 	%rd10, %r25, 8;
	add.s64 	%rd11, %rd9, %rd10;
	ld.global.nc.f64 	%fd3163, [%rd11];
	ld.global.nc.f64 	%fd3162, [%rd11+648];
	ld.global.nc.f64 	%fd3161, [%rd11+1296];
	ld.global.nc.f64 	%fd3160, [%rd11+1944];
	ld.global.nc.f64 	%fd3159, [%rd11+2592];
	ld.global.nc.f64 	%fd3158, [%rd11+3240];
	ld.global.nc.f64 	%fd3157, [%rd11+3888];
	ld.global.nc.f64 	%fd3156, [%rd11+4536];
	ld.global.nc.f64 	%fd3155, [%rd11+5184];
$L__BB40_2:
	setp.gt.u32 	%p5, %r1, 80;
	bar.sync 	0;
	ld.const.f64 	%fd19, [const_oddDofToQuad];
	ld.const.f64 	%fd20, [const_evenDofToQuad];
	ld.const.f64 	%fd21, [const_oddDofToQuad+8];
	ld.const.f64 	%fd22, [const_evenDofToQuad+8];
	ld.const.f64 	%fd23, [const_oddDofToQuad+16];
	ld.const.f64 	%fd24, [const_evenDofToQuad+16];
	ld.const.f64 	%fd25, [const_oddDofToQuad+24];
	ld.const.f64 	%fd26, [const_evenDofToQuad+24];
	ld.const.f64 	%fd27, [const_oddDofToQuad+32];
	ld.const.f64 	%fd28, [const_evenDofToQuad+32];
	ld.const.f64 	%fd29, [const_oddDofToQuad+40];
	ld.const.f64 	%fd30, [const_evenDofToQuad+40];
	ld.const.f64 	%fd31, [const_oddDofToQuad+48];
	ld.const.f64 	%fd32, [const_evenDofToQuad+48];
	ld.const.f64 	%fd33, [const_oddDofToQuad+56];
	ld.const.f64 	%fd34, [const_evenDofToQuad+56];
	ld.const.f64 	%fd35, [const_oddDofToQuad+64];
	ld.const.f64 	%fd36, [const_evenDofToQuad+64];
	ld.const.f64 	%fd37, [const_oddDofToQuad+72];
	ld.const.f64 	%fd38, [const_evenDofToQuad+72];
	ld.const.f64 	%fd39, [const_oddDofToQuad+80];
	ld.const.f64 	%fd40, [const_evenDofToQuad+80];
	ld.const.f64 	%fd41, [const_oddDofToQuad+88];
	ld.const.f64 	%fd42, [const_evenDofToQuad+88];
	ld.const.f64 	%fd43, [const_oddDofToQuad+96];
	ld.const.f64 	%fd44, [const_evenDofToQuad+96];
	ld.const.f64 	%fd45, [const_oddDofToQuad+104];
	ld.const.f64 	%fd46, [const_evenDofToQuad+104];
	mov.u32 	%r26, _ZZ32massMatrixMultiplyConstantKernelILi9ELi13ELi1EEvidPKdS1_S1_S1_S1_S1_S1_PdE6s_tmp1;
	mad.lo.s32 	%r4, %r2, 17576, %r26;
	mul.lo.s16 	%rs6, %rs1, 57;
	shr.u16 	%rs7, %rs6, 9;
	cvt.u32.u16 	%r5, %rs7;
	mul.wide.u16 	%r27, %rs7, 104;
	add.s32 	%r6, %r4, %r27;
	mul.wide.u16 	%r28, %rs2, 8;
	add.s32 	%r7, %r6, %r28;
	@%p5 bra 	$L__BB40_4;
	add.f64 	%fd616, %fd3163, %fd3155;
	sub.f64 	%fd617, %fd3163, %fd3155;
	add.f64 	%fd618, %fd3162, %fd3156;
	sub.f64 	%fd619, %fd3162, %fd3156;
	add.f64 	%fd620, %fd3161, %fd3157;
	sub.f64 	%fd621, %fd3161, %fd3157;
	add.f64 	%fd622, %fd3160, %fd3158;
	sub.f64 	%fd623, %fd3160, %fd3158;
	add.f64 	%fd624, %fd3159, %fd3159;
	sub.f64 	%fd625, %fd3159, %fd3159;
	mul.f64 	%fd626, %fd624, 0d3FE0000000000000;
	fma.rn.f64 	%fd627, %fd19, %fd616, 0d0000000000000000;
	fma.rn.f64 	%fd628, %fd20, %fd617, 0d0000000000000000;
	fma.rn.f64 	%fd629, %fd21, %fd618, %fd627;
	fma.rn.f64 	%fd630, %fd22, %fd619, %fd628;
	fma.rn.f64 	%fd631, %fd23, %fd620, %fd629;
	fma.rn.f64 	%fd632, %fd24, %fd621, %fd630;
	fma.rn.f64 	%fd633, %fd25, %fd622, %fd631;
	fma.rn.f64 	%fd634, %fd26, %fd623, %fd632;
	fma.rn.f64 	%fd635, %fd27, %fd626, %fd633;
	fma.rn.f64 	%fd636, %fd28, %fd625, %fd634;
	add.f64 	%fd637, %fd636, %fd635;
	st.shared.f64 	[%r7], %fd637;
	sub.f64 	%fd638, %fd635, %fd636;
	st.shared.f64 	[%r7+16224], %fd638;
	fma.rn.f64 	%fd639, %fd29, %fd616, 0d0000000000000000;
	fma.rn.f64 	%fd640, %fd30, %fd617, 0d0000000000000000;
	fma.rn.f64 	%fd641, %fd31, %fd618, %fd639;
	fma.rn.f64 	%fd642, %fd32, %fd619, %fd640;
	fma.rn.f64 	%fd643, %fd33, %fd620, %fd641;
	fma.rn.f64 	%fd644, %fd34, %fd621, %fd642;
	fma.rn.f64 	%fd645, %fd35, %fd622, %fd643;
	fma.rn.f64 	%fd646, %fd36, %fd623, %fd644;
	fma.rn.f64 	%fd647, %fd37, %fd626, %fd645;
	fma.rn.f64 	%fd648, %fd38, %fd625, %fd646;
	add.f64 	%fd649, %fd648, %fd647;
	st.shared.f64 	[%r7+1352], %fd649;
	sub.f64 	%fd650, %fd647, %fd648;
	st.shared.f64 	[%r7+14872], %fd650;
	fma.rn.f64 	%fd651, %fd39, %fd616, 0d0000000000000000;
	fma.rn.f64 	%fd652, %fd40, %fd617, 0d0000000000000000;
	fma.rn.f64 	%fd653, %fd41, %fd618, %fd651;
	fma.rn.f64 	%fd654, %fd42, %fd619, %fd652;
	fma.rn.f64 	%fd655, %fd43, %fd620, %fd653;
	fma.rn.f64 	%fd656, %fd44, %fd621, %fd654;
	fma.rn.f64 	%fd657, %fd45, %fd622, %fd655;
	fma.rn.f64 	%fd658, %fd46, %fd623, %fd656;
	ld.const.f64 	%fd659, [const_oddDofToQuad+112];
	fma.rn.f64 	%fd660, %fd659, %fd626, %fd657;
	ld.const.f64 	%fd661, [const_evenDofToQuad+112];
	fma.rn.f64 	%fd662, %fd661, %fd625, %fd658;
	add.f64 	%fd663, %fd662, %fd660;
	st.shared.f64 	[%r7+2704], %fd663;
	sub.f64 	%fd664, %fd660, %fd662;
	st.shared.f64 	[%r7+13520], %fd664;
	ld.const.f64 	%fd665, [const_oddDofToQuad+120];
	fma.rn.f64 	%fd666, %fd665, %fd616, 0d0000000000000000;
	ld.const.f64 	%fd667, [const_evenDofToQuad+120];
	fma.rn.f64 	%fd668, %fd667, %fd617, 0d0000000000000000;
	ld.const.f64 	%fd669, [const_oddDofToQuad+128];
	fma.rn.f64 	%fd670, %fd669, %fd618, %fd666;
	ld.const.f64 	%fd671, [const_evenDofToQuad+128];
	fma.rn.f64 	%fd672, %fd671, %fd619, %fd668;
	ld.const.f64 	%fd673, [const_oddDofToQuad+136];
	fma.rn.f64 	%fd674, %fd673, %fd620, %fd670;
	ld.const.f64 	%fd675, [const_evenDofToQuad+136];
	fma.rn.f64 	%fd676, %fd675, %fd621, %fd672;
	ld.const.f64 	%fd677, [const_oddDofToQuad+144];
	fma.rn.f64 	%fd678, %fd677, %fd622, %fd674;
	ld.const.f64 	%fd679, [const_evenDofToQuad+144];
	fma.rn.f64 	%fd680, %fd679, %fd623, %fd676;
	ld.const.f64 	%fd681, [const_oddDofToQuad+152];
	fma.rn.f64 	%fd682, %fd681, %fd626, %fd678;
	ld.const.f64 	%fd683, [const_evenDofToQuad+152];
	fma.rn.f64 	%fd684, %fd683, %fd625, %fd680;
	add.f64 	%fd685, %fd684, %fd682;
	st.shared.f64 	[%r7+4056], %fd685;
	sub.f64 	%fd686, %fd682, %fd684;
	st.shared.f64 	[%r7+12168], %fd686;
	ld.const.f64 	%fd687, [const_oddDofToQuad+160];
	fma.rn.f64 	%fd688, %fd687, %fd616, 0d0000000000000000;
	ld.const.f64 	%fd689, [const_evenDofToQuad+160];
	fma.rn.f64 	%fd690, %fd689, %fd617, 0d0000000000000000;
	ld.const.f64 	%fd691, [const_oddDofToQuad+168];
	fma.rn.f64 	%fd692, %fd691, %fd618, %fd688;
	ld.const.f64 	%fd693, [const_evenDofToQuad+168];
	fma.rn.f64 	%fd694, %fd693, %fd619, %fd690;
	ld.const.f64 	%fd695, [const_oddDofToQuad+176];
	fma.rn.f64 	%fd696, %fd695, %fd620, %fd692;
	ld.const.f64 	%fd697, [const_evenDofToQuad+176];
	fma.rn.f64 	%fd698, %fd697, %fd621, %fd694;
	ld.const.f64 	%fd699, [const_oddDofToQuad+184];
	fma.rn.f64 	%fd700, %fd699, %fd622, %fd696;
	ld.const.f64 	%fd701, [const_evenDofToQuad+184];
	fma.rn.f64 	%fd702, %fd701, %fd623, %fd698;
	ld.const.f64 	%fd703, [const_oddDofToQuad+192];
	fma.rn.f64 	%fd704, %fd703, %fd626, %fd700;
	ld.const.f64 	%fd705, [const_evenDofToQuad+192];
	fma.rn.f64 	%fd706, %fd705, %fd625, %fd702;
	add.f64 	%fd707, %fd706, %fd704;
	st.shared.f64 	[%r7+5408], %fd707;
	sub.f64 	%fd708, %fd704, %fd706;
	st.shared.f64 	[%r7+10816], %fd708;
	ld.const.f64 	%fd709, [const_oddDofToQuad+200];
	fma.rn.f64 	%fd710, %fd709, %fd616, 0d0000000000000000;
	ld.const.f64 	%fd711, [const_evenDofToQuad+200];
	fma.rn.f64 	%fd712, %fd711, %fd617, 0d0000000000000000;
	ld.const.f64 	%fd713, [const_oddDofToQuad+208];
	fma.rn.f64 	%fd714, %fd713, %fd618, %fd710;
	ld.const.f64 	%fd715, [const_evenDofToQuad+208];
	fma.rn.f64 	%fd716, %fd715, %fd619, %fd712;
	ld.const.f64 	%fd717, [const_oddDofToQuad+216];
	fma.rn.f64 	%fd718, %fd717, %fd620, %fd714;
	ld.const.f64 	%fd719, [const_evenDofToQuad+216];
	fma.rn.f64 	%fd720, %fd719, %fd621, %fd716;
	ld.const.f64 	%fd721, [const_oddDofToQuad+224];
	fma.rn.f64 	%fd722, %fd721, %fd622, %fd718;
	ld.const.f64 	%fd723, [const_evenDofToQuad+224];
	fma.rn.f64 	%fd724, %fd723, %fd623, %fd720;
	ld.const.f64 	%fd725, [const_oddDofToQuad+232];
	fma.rn.f64 	%fd726, %fd725, %fd626, %fd722;
	ld.const.f64 	%fd727, [const_evenDofToQuad+232];
	fma.rn.f64 	%fd728, %fd727, %fd625, %fd724;
	add.f64 	%fd729, %fd728, %fd726;
	st.shared.f64 	[%r7+6760], %fd729;
	sub.f64 	%fd730, %fd726, %fd728;
	st.shared.f64 	[%r7+9464], %fd730;
	ld.const.f64 	%fd731, [const_oddDofToQuad+240];
	fma.rn.f64 	%fd732, %fd731, %fd616, 0d0000000000000000;
	ld.const.f64 	%fd733, [const_evenDofToQuad+240];
	fma.rn.f64 	%fd734, %fd733, %fd617, 0d0000000000000000;
	ld.const.f64 	%fd735, [const_oddDofToQuad+248];
	fma.rn.f64 	%fd736, %fd735, %fd618, %fd732;
	ld.const.f64 	%fd737, [const_evenDofToQuad+248];
	fma.rn.f64 	%fd738, %fd737, %fd619, %fd734;
	ld.const.f64 	%fd739, [const_oddDofToQuad+256];
	fma.rn.f64 	%fd740, %fd739, %fd620, %fd736;
	ld.const.f64 	%fd741, [const_evenDofToQuad+256];
	fma.rn.f64 	%fd742, %fd741, %fd621, %fd738;
	ld.const.f64 	%fd743, [const_oddDofToQuad+264];
	fma.rn.f64 	%fd744, %fd743, %fd622, %fd740;
	ld.const.f64 	%fd745, [const_evenDofToQuad+264];
	fma.rn.f64 	%fd746, %fd745, %fd623, %fd742;
	ld.const.f64 	%fd747, [const_oddDofToQuad+272];
	fma.rn.f64 	%fd748, %fd747, %fd626, %fd744;
	ld.const.f64 	%fd749, [const_evenDofToQuad+272];
	fma.rn.f64 	%fd750, %fd749, %fd625, %fd746;
	sub.f64 	%fd751, %fd748, %fd750;
	st.shared.f64 	[%r7+8112], %fd751;
$L__BB40_4:
	bar.sync 	0;
	setp.lt.u32 	%p6, %r1, 117;
	mad.lo.s32 	%r29, %r5, 1248, %r6;
	add.s32 	%r8, %r29, %r28;
	@%p6 bra 	$L__BB40_6;
	ld.const.f64 	%fd3205, [const_oddDofToQuad+112];
	ld.const.f64 	%fd3204, [const_evenDofToQuad+112];
	ld.const.f64 	%fd3203, [const_oddDofToQuad+120];
	ld.const.f64 	%fd3202, [const_evenDofToQuad+120];
	ld.const.f64 	%fd3201, [const_oddDofToQuad+128];
	ld.const.f64 	%fd3200, [const_evenDofToQuad+128];
	ld.const.f64 	%fd3199, [const_oddDofToQuad+136];
	ld.const.f64 	%fd3198, [const_evenDofToQuad+136];
	ld.const.f64 	%fd3197, [const_oddDofToQuad+144];
	ld.const.f64 	%fd3196, [const_evenDofToQuad+144];
	ld.const.f64 	%fd3195, [const_oddDofToQuad+152];
	ld.const.f64 	%fd3194, [const_evenDofToQuad+152];
	ld.const.f64 	%fd3193, [const_oddDofToQuad+160];
	ld.const.f64 	%fd3192, [const_evenDofToQuad+160];
	ld.const.f64 	%fd3191, [const_oddDofToQuad+168];
	ld.const.f64 	%fd3190, [const_evenDofToQuad+168];
	ld.const.f64 	%fd3189, [const_oddDofToQuad+176];
	ld.const.f64 	%fd3188, [const_evenDofToQuad+176];
	ld.const.f64 	%fd3187, [const_oddDofToQuad+184];
	ld.const.f64 	%fd3186, [const_evenDofToQuad+184];
	ld.const.f64 	%fd3185, [const_oddDofToQuad+192];
	ld.const.f64 	%fd3184, [const_evenDofToQuad+192];
	ld.const.f64 	%fd3183, [const_oddDofToQuad+200];
	ld.const.f64 	%fd3182, [const_evenDofToQuad+200];
	ld.const.f64 	%fd3181, [const_oddDofToQuad+208];
	ld.const.f64 	%fd3180, [const_evenDofToQuad+208];
	ld.const.f64 	%fd3179, [const_oddDofToQuad+216];
	ld.const.f64 	%fd3178, [const_evenDofToQuad+216];
	ld.const.f64 	%fd3177, [const_oddDofToQuad+224];
	ld.const.f64 	%fd3176, [const_evenDofToQuad+224];
	ld.const.f64 	%fd3175, [const_oddDofToQuad+232];
	ld.const.f64 	%fd3174, [const_evenDofToQuad+232];
	ld.const.f64 	%fd3173, [const_oddDofToQuad+240];
	ld.const.f64 	%fd3172, [const_evenDofToQuad+240];
	ld.const.f64 	%fd3171, [const_oddDofToQuad+248];
	ld.const.f64 	%fd3170, [const_evenDofToQuad+248];
	ld.const.f64 	%fd3169, [const_oddDofToQuad+256];
	ld.const.f64 	%fd3168, [const_evenDofToQuad+256];
	ld.const.f64 	%fd3167, [const_oddDofToQuad+264];
	ld.const.f64 	%fd3166, [const_evenDofToQuad+264];
	ld.const.f64 	%fd3165, [const_oddDofToQuad+272];
	ld.const.f64 	%fd3164, [const_evenDofToQuad+272];
	bra.uni 	$L__BB40_7;
$L__BB40_6:
	ld.shared.f64 	%fd752, [%r8];
	ld.shared.f64 	%fd753, [%r8+832];
	add.f64 	%fd754, %fd752, %fd753;
	sub.f64 	%fd755, %fd752, %fd753;
	ld.shared.f64 	%fd756, [%r8+104];
	ld.shared.f64 	%fd757, [%r8+728];
	add.f64 	%fd758, %fd756, %fd757;
	sub.f64 	%fd759, %fd756, %fd757;
	ld.shared.f64 	%fd760, [%r8+208];
	ld.shared.f64 	%fd761, [%r8+624];
	add.f64 	%fd762, %fd760, %fd761;
	sub.f64 	%fd763, %fd760, %fd761;
	ld.shared.f64 	%fd764, [%r8+312];
	ld.shared.f64 	%fd765, [%r8+520];
	add.f64 	%fd766, %fd764, %fd765;
	sub.f64 	%fd767, %fd764, %fd765;
	ld.shared.f64 	%fd768, [%r8+416];
	add.f64 	%fd769, %fd768, %fd768;
	sub.f64 	%fd770, %fd768, %fd768;
	mul.f64 	%fd771, %fd769, 0d3FE0000000000000;
	fma.rn.f64 	%fd772, %fd19, %fd754, 0d0000000000000000;
	fma.rn.f64 	%fd773, %fd20, %fd755, 0d0000000000000000;
	fma.rn.f64 	%fd774, %fd21, %fd758, %fd772;
	fma.rn.f64 	%fd775, %fd22, %fd759, %fd773;
	fma.rn.f64 	%fd776, %fd23, %fd762, %fd774;
	fma.rn.f64 	%fd777, %fd24, %fd763, %fd775;
	fma.rn.f64 	%fd778, %fd25, %fd766, %fd776;
	fma.rn.f64 	%fd779, %fd26, %fd767, %fd777;
	fma.rn.f64 	%fd780, %fd27, %fd771, %fd778;
	fma.rn.f64 	%fd781, %fd28, %fd770, %fd779;
	add.f64 	%fd782, %fd780, %fd781;
	st.shared.f64 	[%r8], %fd782;
	sub.f64 	%fd783, %fd780, %fd781;
	st.shared.f64 	[%r8+1248], %fd783;
	fma.rn.f64 	%fd784, %fd29, %fd754, 0d0000000000000000;
	fma.rn.f64 	%fd785, %fd30, %fd755, 0d0000000000000000;
	fma.rn.f64 	%fd786, %fd31, %fd758, %fd784;
	fma.rn.f64 	%fd787, %fd32, %fd759, %fd785;
	fma.rn.f64 	%fd788, %fd33, %fd762, %fd786;
	fma.rn.f64 	%fd789, %fd34, %fd763, %fd787;
	fma.rn.f64 	%fd790, %fd35, %fd766, %fd788;
	fma.rn.f64 	%fd791, %fd36, %fd767, %fd789;
	fma.rn.f64 	%fd792, %fd37, %fd771, %fd790;
	fma.rn.f64 	%fd793, %fd38, %fd770, %fd791;
	add.f64 	%fd794, %fd792, %fd793;
	st.shared.f64 	[%r8+104], %fd794;
	sub.f64 	%fd795, %fd792, %fd793;
	st.shared.f64 	[%r8+1144], %fd795;
	fma.rn.f64 	%fd796, %fd39, %fd754, 0d0000000000000000;
	fma.rn.f64 	%fd797, %fd40, %fd755, 0d0000000000000000;
	fma.rn.f64 	%fd798, %fd41, %fd758, %fd796;
	fma.rn.f64 	%fd799, %fd42, %fd759, %fd797;
	fma.rn.f64 	%fd800, %fd43, %fd762, %fd798;
	fma.rn.f64 	%fd801, %fd44, %fd763, %fd799;
	fma.rn.f64 	%fd802, %fd45, %fd766, %fd800;
	fma.rn.f64 	%fd803, %fd46, %fd767, %fd801;
	ld.const.f64 	%fd3205, [const_oddDofToQuad+112];
	fma.rn.f64 	%fd804, %fd3205, %fd771, %fd802;
	ld.const.f64 	%fd3204, [const_evenDofToQuad+112];
	fma.rn.f64 	%fd805, %fd3204, %fd770, %fd803;
	add.f64 	%fd806, %fd804, %fd805;
	st.shared.f64 	[%r8+208], %fd806;
	sub.f64 	%fd807, %fd804, %fd805;
	st.shared.f64 	[%r8+1040], %fd807;
	ld.const.f64 	%fd3203, [const_oddDofToQuad+120];
	fma.rn.f64 	%fd808, %fd3203, %fd754, 0d0000000000000000;
	ld.const.f64 	%fd3202, [const_evenDofToQuad+120];
	fma.rn.f64 	%fd809, %fd3202, %fd755, 0d0000000000000000;
	ld.const.f64 	%fd3201, [const_oddDofToQuad+128];
	fma.rn.f64 	%fd810, %fd3201, %fd758, %fd808;
	ld.const.f64 	%fd3200, [const_evenDofToQuad+128];
	fma.rn.f64 	%fd811, %fd3200, %fd759, %fd809;
	ld.const.f64 	%fd3199, [const_oddDofToQuad+136];
	fma.rn.f64 	%fd812, %fd3199, %fd762, %fd810;
	ld.const.f64 	%fd3198, [const_evenDofToQuad+136];
	fma.rn.f64 	%fd813, %fd3198, %fd763, %fd811;
	ld.const.f64 	%fd3197, [const_oddDofToQuad+144];
	fma.rn.f64 	%fd814, %fd3197, %fd766, %fd812;
	ld.const.f64 	%fd3196, [const_evenDofToQuad+144];
	fma.rn.f64 	%fd815, %fd3196, %fd767, %fd813;
	ld.const.f64 	%fd3195, [const_oddDofToQuad+152];
	fma.rn.f64 	%fd816, %fd3195, %fd771, %fd814;
	ld.const.f64 	%fd3194, [const_evenDofToQuad+152];
	fma.rn.f64 	%fd817, %fd3194, %fd770, %fd815;
	add.f64 	%fd818, %fd816, %fd817;
	st.shared.f64 	[%r8+312], %fd818;
	sub.f64 	%fd819, %fd816, %fd817;
	st.shared.f64 	[%r8+936], %fd819;
	ld.const.f64 	%fd3193, [const_oddDofToQuad+160];
	fma.rn.f64 	%fd820, %fd3193, %fd754, 0d0000000000000000;
	ld.const.f64 	%fd3192, [const_evenDofToQuad+160];
	fma.rn.f64 	%fd821, %fd3192, %fd755, 0d0000000000000000;
	ld.const.f64 	%fd3191, [const_oddDofToQuad+168];
	fma.rn.f64 	%fd822, %fd3191, %fd758, %fd820;
	ld.const.f64 	%fd3190, [const_evenDofToQuad+168];
	fma.rn.f64 	%fd823, %fd3190, %fd759, %fd821;
	ld.const.f64 	%fd3189, [const_oddDofToQuad+176];
	fma.rn.f64 	%fd824, %fd3189, %fd762, %fd822;
	ld.const.f64 	%fd3188, [const_evenDofToQuad+176];
	fma.rn.f64 	%fd825, %fd3188, %fd763, %fd823;
	ld.const.f64 	%fd3187, [const_oddDofToQuad+184];
	fma.rn.f64 	%fd826, %fd3187, %fd766, %fd824;
	ld.const.f64 	%fd3186, [const_evenDofToQuad+184];
	fma.rn.f64 	%fd827, %fd3186, %fd767, %fd825;
	ld.const.f64 	%fd3185, [const_oddDofToQuad+192];
	fma.rn.f64 	%fd828, %fd3185, %fd771, %fd826;
	ld.const.f64 	%fd3184, [const_evenDofToQuad+192];
	fma.rn.f64 	%fd829, %fd3184, %fd770, %fd827;
	add.f64 	%fd830, %fd828, %fd829;
	st.shared.f64 	[%r8+416], %fd830;
	sub.f64 	%fd831, %fd828, %fd829;
	st.shared.f64 	[%r8+832], %fd831;
	ld.const.f64 	%fd3183, [const_oddDofToQuad+200];
	fma.rn.f64 	%fd832, %fd3183, %fd754, 0d0000000000000000;
	ld.const.f64 	%fd3182, [const_evenDofToQuad+200];
	fma.rn.f64 	%fd833, %fd3182, %fd755, 0d0000000000000000;
	ld.const.f64 	%fd3181, [const_oddDofToQuad+208];
	fma.rn.f64 	%fd834, %fd3181, %fd758, %fd832;
	ld.const.f64 	%fd3180, [const_evenDofToQuad+208];
	fma.rn.f64 	%fd835, %fd3180, %fd759, %fd833;
	ld.const.f64 	%fd3179, [const_oddDofToQuad+216];
	fma.rn.f64 	%fd836, %fd3179, %fd762, %fd834;
	ld.const.f64 	%fd3178, [const_evenDofToQuad+216];
	fma.rn.f64 	%fd837, %fd3178, %fd763, %fd835;
	ld.const.f64 	%fd3177, [const_oddDofToQuad+224];
	fma.rn.f64 	%fd838, %fd3177, %fd766, %fd836;
	ld.const.f64 	%fd3176, [const_evenDofToQuad+224];
	fma.rn.f64 	%fd839, %fd3176, %fd767, %fd837;
	ld.const.f64 	%fd3175, [const_oddDofToQuad+232];
	fma.rn.f64 	%fd840, %fd3175, %fd771, %fd838;
	ld.const.f64 	%fd3174, [const_evenDofToQuad+232];
	fma.rn.f64 	%fd841, %fd3174, %fd770, %fd839;
	add.f64 	%fd842, %fd840, %fd841;
	st.shared.f64 	[%r8+520], %fd842;
	sub.f64 	%fd843, %fd840, %fd841;
	st.shared.f64 	[%r8+728], %fd843;
	ld.const.f64 	%fd3173, [const_oddDofToQuad+240];
	fma.rn.f64 	%fd844, %fd3173, %fd754, 0d0000000000000000;
	ld.const.f64 	%fd3172, [const_evenDofToQuad+240];
	fma.rn.f64 	%fd845, %fd3172, %fd755, 0d0000000000000000;
	ld.const.f64 	%fd3171, [const_oddDofToQuad+248];
	fma.rn.f64 	%fd846, %fd3171, %fd758, %fd844;
	ld.const.f64 	%fd3170, [const_evenDofToQuad+248];
	fma.rn.f64 	%fd847, %fd3170, %fd759, %fd845;
	ld.const.f64 	%fd3169, [const_oddDofToQuad+256];
	fma.rn.f64 	%fd848, %fd3169, %fd762, %fd846;
	ld.const.f64 	%fd3168, [const_evenDofToQuad+256];
	fma.rn.f64 	%fd849, %fd3168, %fd763, %fd847;
	ld.const.f64 	%fd3167, [const_oddDofToQuad+264];
	fma.rn.f64 	%fd850, %fd3167, %fd766, %fd848;
	ld.const.f64 	%fd3166, [const_evenDofToQuad+264];
	fma.rn.f64 	%fd851, %fd3166, %fd767, %fd849;
	ld.const.f64 	%fd3165, [const_oddDofToQuad+272];
	fma.rn.f64 	%fd852, %fd3165, %fd771, %fd850;
	ld.const.f64 	%fd3164, [const_evenDofToQuad+272];
	fma.rn.f64 	%fd853, %fd3164, %fd770, %fd851;
	sub.f64 	%fd854, %fd852, %fd853;
	st.shared.f64 	[%r8+624], %fd854;
$L__BB40_7:
	ld.param.u64 	%rd53, [_Z32massMatrixMultiplyConstantKernelILi9ELi13ELi1EEvidPKdS1_S1_S1_S1_S1_S1_Pd_param_2];
	ld.param.u32 	%r153, [_Z32massMatrixMultiplyConstantKernelILi9ELi13ELi1EEvidPKdS1_S1_S1_S1_S1_S1_Pd_param_0];
	setp.ge.s32 	%p7, %r3, %r153;
	bar.sync 	0;
	mul.hi.u16 	%rs8, %rs1, 5042;
	mul.lo.s16 	%rs9, %rs8, 13;
	sub.s16 	%rs10, %rs1, %rs9;
	cvt.u32.u16 	%r9, %rs10;
	cvt.u32.u16 	%r10, %rs8;
	mul.wide.u16 	%r31, %rs8, 1352;
	add.s32 	%r32, %r4, %r31;
	mul.wide.u16 	%r33, %rs10, 104;
	add.s32 	%r11, %r32, %r33;
	ld.shared.f64 	%fd856, [%r11];
	ld.shared.f64 	%fd857, [%r11+64];
	add.f64 	%fd858, %fd856, %fd857;
	sub.f64 	%fd859, %fd856, %fd857;
	ld.shared.f64 	%fd860, [%r11+8];
	ld.shared.f64 	%fd861, [%r11+56];
	add.f64 	%fd862, %fd860, %fd861;
	sub.f64 	%fd863, %fd860, %fd861;
	ld.shared.f64 	%fd864, [%r11+16];
	ld.shared.f64 	%fd865, [%r11+48];
	add.f64 	%fd866, %fd864, %fd865;
	sub.f64 	%fd867, %fd864, %fd865;
	ld.shared.f64 	%fd868, [%r11+24];
	ld.shared.f64 	%fd869, [%r11+40];
	add.f64 	%fd870, %fd868, %fd869;
	sub.f64 	%fd871, %fd868, %fd869;
	ld.shared.f64 	%fd872, [%r11+32];
	add.f64 	%fd873, %fd872, %fd872;
	sub.f64 	%fd874, %fd872, %fd872;
	mul.f64 	%fd875, %fd873, 0d3FE0000000000000;
	fma.rn.f64 	%fd876, %fd19, %fd858, 0d0000000000000000;
	fma.rn.f64 	%fd877, %fd20, %fd859, 0d0000000000000000;
	fma.rn.f64 	%fd878, %fd21, %fd862, %fd876;
	fma.rn.f64 	%fd879, %fd22, %fd863, %fd877;
	fma.rn.f64 	%fd880, %fd23, %fd866, %fd878;
	fma.rn.f64 	%fd881, %fd24, %fd867, %fd879;
	fma.rn.f64 	%fd882, %fd25, %fd870, %fd880;
	fma.rn.f64 	%fd883, %fd26, %fd871, %fd881;
	fma.rn.f64 	%fd884, %fd27, %fd875, %fd882;
	fma.rn.f64 	%fd885, %fd28, %fd874, %fd883;
	add.f64 	%fd886, %fd884, %fd885;
	st.shared.f64 	[%r11], %fd886;
	sub.f64 	%fd887, %fd884, %fd885;
	st.shared.f64 	[%r11+96], %fd887;
	fma.rn.f64 	%fd888, %fd29, %fd858, 0d0000000000000000;
	fma.rn.f64 	%fd889, %fd30, %fd859, 0d0000000000000000;
	fma.rn.f64 	%fd890, %fd31, %fd862, %fd888;
	fma.rn.f64 	%fd891, %fd32, %fd863, %fd889;
	fma.rn.f64 	%fd892, %fd33, %fd866, %fd890;
	fma.rn.f64 	%fd893, %fd34, %fd867, %fd891;
	fma.rn.f64 	%fd894, %fd35, %fd870, %fd892;
	fma.rn.f64 	%fd895, %fd36, %fd871, %fd893;
	fma.rn.f64 	%fd896, %fd37, %fd875, %fd894;
	fma.rn.f64 	%fd897, %fd38, %fd874, %fd895;
	add.f64 	%fd898, %fd896, %fd897;
	st.shared.f64 	[%r11+8], %fd898;
	sub.f64 	%fd899, %fd896, %fd897;
	st.shared.f64 	[%r11+88], %fd899;
	fma.rn.f64 	%fd900, %fd39, %fd858, 0d0000000000000000;
	fma.rn.f64 	%fd901, %fd40, %fd859, 0d0000000000000000;
	fma.rn.f64 	%fd902, %fd41, %fd862, %fd900;
	fma.rn.f64 	%fd903, %fd42, %fd863, %fd901;
	fma.rn.f64 	%fd904, %fd43, %fd866, %fd902;
	fma.rn.f64 	%fd905, %fd44, %fd867, %fd903;
	fma.rn.f64 	%fd906, %fd45, %fd870, %fd904;
	fma.rn.f64 	%fd907, %fd46, %fd871, %fd905;
	fma.rn.f64 	%fd908, %fd3205, %fd875, %fd906;
	fma.rn.f64 	%fd909, %fd3204, %fd874, %fd907;
	add.f64 	%fd910, %fd908, %fd909;
	st.shared.f64 	[%r11+16], %fd910;
	sub.f64 	%fd911, %fd908, %fd909;
	st.shared.f64 	[%r11+80], %fd911;
	fma.rn.f64 	%fd912, %fd3203, %fd858, 0d0000000000000000;
	fma.rn.f64 	%fd913, %fd3202, %fd859, 0d0000000000000000;
	fma.rn.f64 	%fd914, %fd3201, %fd862, %fd912;
	fma.rn.f64 	%fd915, %fd3200, %fd863, %fd913;
	fma.rn.f64 	%fd916, %fd3199, %fd866, %fd914;
	fma.rn.f64 	%fd917, %fd3198, %fd867, %fd915;
	fma.rn.f64 	%fd918, %fd3197, %fd870, %fd916;
	fma.rn.f64 	%fd919, %fd3196, %fd871, %fd917;
	fma.rn.f64 	%fd920, %fd3195, %fd875, %fd918;
	fma.rn.f64 	%fd921, %fd3194, %fd874, %fd919;
	add.f64 	%fd922, %fd920, %fd921;
	st.shared.f64 	[%r11+24], %fd922;
	sub.f64 	%fd923, %fd920, %fd921;
	st.shared.f64 	[%r11+72], %fd923;
	fma.rn.f64 	%fd924, %fd3193, %fd858, 0d0000000000000000;
	fma.rn.f64 	%fd925, %fd3192, %fd859, 0d0000000000000000;
	fma.rn.f64 	%fd926, %fd3191, %fd862, %fd924;
	fma.rn.f64 	%fd927, %fd3190, %fd863, %fd925;
	fma.rn.f64 	%fd928, %fd3189, %fd866, %fd926;
	fma.rn.f64 	%fd929, %fd3188, %fd867, %fd927;
	fma.rn.f64 	%fd930, %fd3187, %fd870, %fd928;
	fma.rn.f64 	%fd931, %fd3186, %fd871, %fd929;
	fma.rn.f64 	%fd932, %fd3185, %fd875, %fd930;
	fma.rn.f64 	%fd933, %fd3184, %fd874, %fd931;
	add.f64 	%fd934, %fd932, %fd933;
	st.shared.f64 	[%r11+32], %fd934;
	sub.f64 	%fd935, %fd932, %fd933;
	st.shared.f64 	[%r11+64], %fd935;
	fma.rn.f64 	%fd936, %fd3183, %fd858, 0d0000000000000000;
	fma.rn.f64 	%fd937, %fd3182, %fd859, 0d0000000000000000;
	fma.rn.f64 	%fd938, %fd3181, %fd862, %fd936;
	fma.rn.f64 	%fd939, %fd3180, %fd863, %fd937;
	fma.rn.f64 	%fd940, %fd3179, %fd866, %fd938;
	fma.rn.f64 	%fd941, %fd3178, %fd867, %fd939;
	fma.rn.f64 	%fd942, %fd3177, %fd870, %fd940;
	fma.rn.f64 	%fd943, %fd3176, %fd871, %fd941;
	fma.rn.f64 	%fd944, %fd3175, %fd875, %fd942;
	fma.rn.f64 	%fd945, %fd3174, %fd874, %fd943;
	add.f64 	%fd946, %fd944, %fd945;
	st.shared.f64 	[%r11+40], %fd946;
	sub.f64 	%fd947, %fd944, %fd945;
	st.shared.f64 	[%r11+56], %fd947;
	fma.rn.f64 	%fd948, %fd3173, %fd858, 0d0000000000000000;
	fma.rn.f64 	%fd949, %fd3172, %fd859, 0d0000000000000000;
	fma.rn.f64 	%fd950, %fd3171, %fd862, %fd948;
	fma.rn.f64 	%fd951, %fd3170, %fd863, %fd949;
	fma.rn.f64 	%fd952, %fd3169, %fd866, %fd950;
	fma.rn.f64 	%fd953, %fd3168, %fd867, %fd951;
	fma.rn.f64 	%fd954, %fd3167, %fd870, %fd952;
	fma.rn.f64 	%fd955, %fd3166, %fd871, %fd953;
	fma.rn.f64 	%fd956, %fd3165, %fd875, %fd954;
	fma.rn.f64 	%fd957, %fd3164, %fd874, %fd955;
	sub.f64 	%fd958, %fd956, %fd957;
	st.shared.f64 	[%r11+48], %fd958;
	bar.sync 	0;
	mad.lo.s32 	%r12, %r10, -1248, %r32;
	mul.wide.u16 	%r34, %rs10, 8;
	add.s32 	%r13, %r12, %r34;
	ld.shared.f64 	%fd173, [%r13];
	ld.shared.f64 	%fd174, [%r13+1352];
	ld.shared.f64 	%fd175, [%r13+2704];
	ld.shared.f64 	%fd176, [%r13+4056];
	ld.shared.f64 	%fd177, [%r13+5408];
	ld.shared.f64 	%fd178, [%r13+6760];
	ld.shared.f64 	%fd179, [%r13+8112];
	ld.shared.f64 	%fd180, [%r13+9464];
	ld.shared.f64 	%fd181, [%r13+10816];
	ld.shared.f64 	%fd182, [%r13+12168];
	ld.shared.f64 	%fd183, [%r13+13520];
	ld.shared.f64 	%fd184, [%r13+14872];
	ld.shared.f64 	%fd185, [%r13+16224];
	mad.lo.s32 	%r35, %r3, 15379, %r1;
	cvta.to.global.u64 	%rd12, %rd53;
	mul.wide.s32 	%rd13, %r35, 8;
	add.s64 	%rd1, %rd12, %rd13;
	mov.f64 	%fd3206, 0d0000000000000000;
	mov.f64 	%fd3207, %fd3206;
	mov.f64 	%fd3208, %fd3206;
	mov.f64 	%fd3209, %fd3206;
	mov.f64 	%fd3210, %fd3206;
	mov.f64 	%fd3211, %fd3206;
	mov.f64 	%fd3212, %fd3206;
	@%p7 bra 	$L__BB40_9;
	ld.global.nc.f64 	%fd3206, [%rd1];
	ld.global.nc.f64 	%fd3207, [%rd1+17576];
	ld.global.nc.f64 	%fd3208, [%rd1+35152];
	ld.global.nc.f64 	%fd3209, [%rd1+52728];
	ld.global.nc.f64 	%fd3210, [%rd1+70304];
	ld.global.nc.f64 	%fd3211, [%rd1+87880];
	ld.global.nc.f64 	%fd3212, [%rd1+105456];
$L__BB40_9:
	ld.param.f64 	%fd3142, [_Z32massMatrixMultiplyConstantKernelILi9ELi13ELi1EEvidPKdS1_S1_S1_S1_S1_S1_Pd_param_1];
	ld.param.u32 	%r154, [_Z32massMatrixMultiplyConstantKernelILi9ELi13ELi1EEvidPKdS1_S1_S1_S1_S1_S1_Pd_param_0];
	mov.u32 	%r36, %tid.y;
	mul.lo.s32 	%r37, %r36, 1352;
	mov.u32 	%r38, _ZZ29stiffnessMatrixMultiplyDeviceILi9ELi13ELi1EEviidPKdS1_S1_S1_PAT0__AT0__AplT0_Li0E_dPdE5s_Gpr;
	add.s32 	%r39, %r38, %r37;
	mul.lo.s32 	%r40, %r10, 104;
	add.s32 	%r14, %r39, %r40;
	shl.b32 	%r41, %r9, 3;
	add.s32 	%r15, %r14, %r41;
	mov.u32 	%r42, _ZZ29stiffnessMatrixMultiplyDeviceILi9ELi13ELi1EEviidPKdS1_S1_S1_PAT0__AT0__AplT0_Li0E_dPdE5s_Gps;
	add.s32 	%r43, %r42, %r37;
	add.s32 	%r17, %r43, %r41;
	add.s32 	%r16, %r17, %r40;
	mov.u32 	%r44, _ZZ32massMatrixMultiplyConstantKernelILi9ELi13ELi1EEvidPKdS1_S1_S1_S1_S1_S1_PdE13s_QuadToQuadD;
	add.s32 	%r45, %r44, %r41;
	mov.u32 	%r46, %ctaid.x;
	add.s32 	%r47, %r46, %r36;
	setp.ge.s32 	%p8, %r47, %r154;
	mov.u32 	%r48, _ZZ32massMatrixMultiplyConstantKernelILi9ELi13ELi1EEvidPKdS1_S1_S1_S1_S1_S1_PdE6s_tmp1;
	mad.lo.s32 	%r49, %r36, 17576, %r48;
	add.s32 	%r18, %r49, %r41;
	mad.lo.s32 	%r50, %r9, 96, %r45;
	ld.shared.f64 	%fd200, [%r50];
	ld.shared.f64 	%fd960, [%r12];
	fma.rn.f64 	%fd961, %fd200, %fd960, 0d0000000000000000;
	add.s32 	%r51, %r44, %r40;
	ld.shared.f64 	%fd201, [%r51];
	ld.shared.f64 	%fd962, [%r18];
	fma.rn.f64 	%fd963, %fd201, %fd962, 0d0000000000000000;
	ld.shared.f64 	%fd964, [_ZZ32massMatrixMultiplyConstantKernelILi9ELi13ELi1EEvidPKdS1_S1_S1_S1_S1_S1_PdE13s_QuadToQuadD];
	fma.rn.f64 	%fd965, %fd964, %fd173, 0d0000000000000000;
	ld.shared.f64 	%fd202, [%r50+8];
	ld.shared.f64 	%fd966, [%r12+8];
	fma.rn.f64 	%fd967, %fd202, %fd966, %fd961;
	ld.shared.f64 	%fd203, [%r51+8];
	ld.shared.f64 	%fd968, [%r18+104];
	fma.rn.f64 	%fd969, %fd203, %fd968, %fd963;
	ld.shared.f64 	%fd970, [_ZZ32massMatrixMultiplyConstantKernelILi9ELi13ELi1EEvidPKdS1_S1_S1_S1_S1_S1_PdE13s_QuadToQuadD+8];
	fma.rn.f64 	%fd971, %fd970, %fd174, %fd965;
	ld.shared.f64 	%fd204, [%r50+16];
	ld.shared.f64 	%fd972, [%r12+16];
	fma.rn.f64 	%fd973, %fd204, %fd972, %fd967;
	ld.shared.f64 	%fd205, [%r51+16];
	ld.shared.f64 	%fd974, [%r18+208];
	fma.rn.f64 	%fd975, %fd205, %fd974, %fd969;
	ld.shared.f64 	%fd976, [_ZZ32massMatrixMultiplyConstantKernelILi9ELi13ELi1EEvidPKdS1_S1_S1_S1_S1_S1_PdE13s_QuadToQuadD+16];
	fma.rn.f64 	%fd977, %fd976, %fd175, %fd971;
	ld.shared.f64 	%fd206, [%r50+24];
	ld.shared.f64 	%fd978, [%r12+24];
	fma.rn.f64 	%fd979, %fd206, %fd978, %fd973;
	ld.shared.f64 	%fd207, [%r51+24];
	ld.shared.f64 	%fd980, [%r18+312];
	fma.rn.f64 	%fd981, %fd207, %fd980, %fd975;
	ld.shared.f64 	%fd982, [_ZZ32massMatrixMultiplyConstantKernelILi9ELi13ELi1EEvidPKdS1_S1_S1_S1_S1_S1_PdE13s_QuadToQuadD+24];
	fma.rn.f64 	%fd983, %fd982, %fd176, %fd977;
	ld.shared.f64 	%fd208, [%r50+32];
	ld.shared.f64 	%fd984, [%r12+32];
	fma.rn.f64 	%fd985, %fd208, %fd984, %fd979;
	ld.shared.f64 	%fd209, [%r51+32];
	ld.shared.f64 	%fd986, [%r18+416];
	fma.rn.f64 	%fd987, %fd209, %fd986, %fd981;
	ld.shared.f64 	%fd988, [_ZZ32massMatrixMultiplyConstantKernelILi9ELi13ELi1EEvidPKdS1_S1_S1_S1_S1_S1_PdE13s_QuadToQuadD+32];
	fma.rn.f64 	%fd989, %fd988, %fd177, %fd983;
	ld.shared.f64 	%fd210, [%r50+40];
	ld.shared.f64 	%fd990, [%r12+40];
	fma.rn.f64 	%fd991, %fd210, %fd990, %fd985;
	ld.shared.f64 	%fd211, [%r51+40];
	ld.shared.f64 	%fd992, [%r18+520];
	fma.rn.f64 	%fd993, %fd211, %fd992, %fd987;
	ld.shared.f64 	%fd994, [_ZZ32massMatrixMultiplyConstantKernelILi9ELi13ELi1EEvidPKdS1_S1_S1_S1_S1_S1_PdE13s_QuadToQuadD+40];
	fma.rn.f64 	%fd995, %fd994, %fd178, %fd989;
	ld.shared.f64 	%fd212, [%r50+48];
	ld.shared.f64 	%fd996, [%r12+48];
	fma.rn.f64 	%fd997, %fd212, %fd996, %fd991;
	ld.shared.f64 	%fd213, [%r51+48];
	ld.shared.f64 	%fd998, [%r18+624];
	fma.rn.f64 	%fd999, %fd213, %fd998, %fd993;
	ld.shared.f64 	%fd1000, [_ZZ32massMatrixMultiplyConstantKernelILi9ELi13ELi1EEvidPKdS1_S1_S1_S1_S1_S1_PdE13s_QuadToQuadD+48];
	fma.rn.f64 	%fd1001, %fd1000, %fd179, %fd995;
	ld.shared.f64 	%fd214, [%r50+56];
	ld.shared.f64 	%fd1002, [%r12+56];
	fma.rn.f64 	%fd1003, %fd214, %fd1002, %fd997;
	ld.shared.f64 	%fd215, [%r51+56];
	ld.shared.f64 	%fd1004, [%r18+728];
	fma.rn.f64 	%fd1005, %fd215, %fd1004, %fd999;
	ld.shared.f64 	%fd1006, [_ZZ32massMatrixMultiplyConstantKernelILi9ELi13ELi1EEvidPKdS1_S1_S1_S1_S1_S1_PdE13s_QuadToQuadD+56];
	fma.rn.f64 	%fd1007, %fd1006, %fd180, %fd1001;
	ld.shared.f64 	%fd216, [%r50+64];
	ld.shared.f64 	%fd1008, [%r12+64];
	fma.rn.f64 	%fd1009, %fd216, %fd1008, %fd1003;
	ld.shared.f64 	%fd217, [%r51+64];
	ld.shared.f64 	%fd1010, [%r18+832];
	fma.rn.f64 	%fd1011, %fd217, %fd1010, %fd1005;
	ld.shared.f64 	%fd1012, [_ZZ32massMatrixMultiplyConstantKernelILi9ELi13ELi1EEvidPKdS1_S1_S1_S1_S1_S1_PdE13s_QuadToQuadD+64];
	fma.rn.f64 	%fd1013, %fd1012, %fd181, %fd1007;
	ld.shared.f64 	%fd218, [%r50+72];
	ld.shared.f64 	%fd1014, [%r12+72];
	fma.rn.f64 	%fd1015, %fd218, %fd1014, %fd1009;
	ld.shared.f64 	%fd219, [%r51+72];
	ld.shared.f64 	%fd1016, [%r18+936];
	fma.rn.f64 	%fd1017, %fd219, %fd1016, %fd1011;
	ld.shared.f64 	%fd1018, [_ZZ32massMatrixMultiplyConstantKernelILi9ELi13ELi1EEvidPKdS1_S1_S1_S1_S1_S1_PdE13s_QuadToQuadD+72];
	fma.rn.f64 	%fd1019, %fd1018, %fd182, %fd1013;
	ld.shared.f64 	%fd220, [%r50+80];
	ld.shared.f64 	%fd1020, [%r12+80];
	fma.rn.f64 	%fd1021, %fd220, %fd1020, %fd1015;
	ld.shared.f64 	%fd221, [%r51+80];
	ld.shared.f64 	%fd1022, [%r18+1040];
	fma.rn.f64 	%fd1023, %fd221, %fd1022, %fd1017;
	ld.shared.f64 	%fd1024, [_ZZ32massMatrixMultiplyConstantKernelILi9ELi13ELi1EEvidPKdS1_S1_S1_S1_S1_S1_PdE13s_QuadToQuadD+80];
	fma.rn.f64 	%fd1025, %fd1024, %fd183, %fd1019;
	ld.shared.f64 	%fd222, [%r50+88];
	ld.shared.f64 	%fd1026, [%r12+88];
	fma.rn.f64 	%fd1027, %fd222, %fd1026, %fd1021;
	ld.shared.f64 	%fd223, [%r51+88];
	ld.shared.f64 	%fd1028, [%r18+1144];
	fma.rn.f64 	%fd1029, %fd223, %fd1028, %fd1023;
	ld.shared.f64 	%fd1030, [_ZZ32massMatrixMultiplyConstantKernelILi9ELi13ELi1EEvidPKdS1_S1_S1_S1_S1_S1_PdE13s_QuadToQuadD+88];
	fma.rn.f64 	%fd1031, %fd1030, %fd184, %fd1025;
	ld.shared.f64 	%fd224, [%r50+96];
	ld.shared.f64 	%fd1032, [%r12+96];
	fma.rn.f64 	%fd1033, %fd224, %fd1032, %fd1027;
	ld.shared.f64 	%fd225, [%r51+96];
	ld.shared.f64 	%fd1034, [%r18+1248];
	fma.rn.f64 	%fd1035, %fd225, %fd1034, %fd1029;
	ld.shared.f64 	%fd1036, [_ZZ32massMatrixMultiplyConstantKernelILi9ELi13ELi1EEvidPKdS1_S1_S1_S1_S1_S1_PdE13s_QuadToQuadD+96];
	fma.rn.f64 	%fd1037, %fd1036, %fd185, %fd1031;
	bar.sync 	0;
	mul.f64 	%fd1038, %fd3207, %fd1035;
	fma.rn.f64 	%fd1039, %fd3206, %fd1033, %fd1038;
	fma.rn.f64 	%fd1040, %fd3208, %fd1037, %fd1039;
	st.shared.f64 	[%r15], %fd1040;
	mul.f64 	%fd1041, %fd3209, %fd1035;
	fma.rn.f64 	%fd1042, %fd3207, %fd1033, %fd1041;
	fma.rn.f64 	%fd1043, %fd3210, %fd1037, %fd1042;
	st.shared.f64 	[%r16], %fd1043;
	mul.f64 	%fd1044, %fd3210, %fd1035;
	fma.rn.f64 	%fd1045, %fd3208, %fd1033, %fd1044;
	fma.rn.f64 	%fd1046, %fd3211, %fd1037, %fd1045;
	mul.f64 	%fd1047, %fd3142, %fd3212;
	bar.sync 	0;
	ld.shared.f64 	%fd226, [%r45];
	ld.shared.f64 	%fd1048, [%r14];
	mul.f64 	%fd1049, %fd226, %fd1048;
	fma.rn.f64 	%fd1050, %fd1047, %fd173, %fd1049;
	mad.lo.s32 	%r52, %r10, -96, %r51;
	ld.shared.f64 	%fd227, [%r52];
	ld.shared.f64 	%fd1051, [%r17];
	fma.rn.f64 	%fd1052, %fd227, %fd1051, %fd1050;
	fma.rn.f64 	%fd1053, %fd1046, %fd964, 0d0000000000000000;
	mad.lo.s32 	%r53, %r9, -96, %r50;
	ld.shared.f64 	%fd228, [%r53+104];
	ld.shared.f64 	%fd1054, [%r14+8];
	fma.rn.f64 	%fd1055, %fd228, %fd1054, %fd1052;
	ld.shared.f64 	%fd229, [%r52+104];
	ld.shared.f64 	%fd1056, [%r17+104];
	fma.rn.f64 	%fd1057, %fd229, %fd1056, %fd1055;
	fma.rn.f64 	%fd230, %fd1046, %fd970, 0d0000000000000000;
	ld.shared.f64 	%fd231, [%r53+208];
	ld.shared.f64 	%fd1058, [%r14+16];
	fma.rn.f64 	%fd1059, %fd231, %fd1058, %fd1057;
	ld.shared.f64 	%fd232, [%r52+208];
	ld.shared.f64 	%fd1060, [%r17+208];
	fma.rn.f64 	%fd1061, %fd232, %fd1060, %fd1059;
	fma.rn.f64 	%fd233, %fd1046, %fd976, 0d0000000000000000;
	ld.shared.f64 	%fd234, [%r53+312];
	ld.shared.f64 	%fd1062, [%r14+24];
	fma.rn.f64 	%fd1063, %fd234, %fd1062, %fd1061;
	ld.shared.f64 	%fd235, [%r52+312];
	ld.shared.f64 	%fd1064, [%r17+312];
	fma.rn.f64 	%fd1065, %fd235, %fd1064, %fd1063;
	fma.rn.f64 	%fd236, %fd1046, %fd982, 0d0000000000000000;
	ld.shared.f64 	%fd237, [%r53+416];
	ld.shared.f64 	%fd1066, [%r14+32];
	fma.rn.f64 	%fd1067, %fd237, %fd1066, %fd1065;
	ld.shared.f64 	%fd238, [%r52+416];
	ld.shared.f64 	%fd1068, [%r17+416];
	fma.rn.f64 	%fd1069, %fd238, %fd1068, %fd1067;
	fma.rn.f64 	%fd239, %fd1046, %fd988, 0d0000000000000000;
	ld.shared.f64 	%fd240, [%r53+520];
	ld.shared.f64 	%fd1070, [%r14+40];
	fma.rn.f64 	%fd1071, %fd240, %fd1070, %fd1069;
	ld.shared.f64 	%fd241, [%r52+520];
	ld.shared.f64 	%fd1072, [%r17+520];
	fma.rn.f64 	%fd1073, %fd241, %fd1072, %fd1071;
	fma.rn.f64 	%fd242, %fd1046, %fd994, 0d0000000000000000;
	ld.shared.f64 	%fd243, [%r53+624];
	ld.shared.f64 	%fd1074, [%r14+48];
	fma.rn.f64 	%fd1075, %fd243, %fd1074, %fd1073;
	ld.shared.f64 	%fd244, [%r52+624];
	ld.shared.f64 	%fd1076, [%r17+624];
	fma.rn.f64 	%fd1077, %fd244, %fd1076, %fd1075;
	fma.rn.f64 	%fd245, %fd1046, %fd1000, 0d0000000000000000;
	ld.shared.f64 	%fd246, [%r53+728];
	ld.shared.f64 	%fd1078, [%r14+56];
	fma.rn.f64 	%fd1079, %fd246, %fd1078, %fd1077;
	ld.shared.f64 	%fd247, [%r52+728];
	ld.shared.f64 	%fd1080, [%r17+728];
	fma.rn.f64 	%fd1081, %fd247, %fd1080, %fd1079;
	fma.rn.f64 	%fd248, %fd1046, %fd1006, 0d0000000000000000;
	ld.shared.f64 	%fd249, [%r53+832];
	ld.shared.f64 	%fd1082, [%r14+64];
	fma.rn.f64 	%fd1083, %fd249, %fd1082, %fd1081;
	ld.shared.f64 	%fd250, [%r52+832];
	ld.shared.f64 	%fd1084, [%r17+832];
	fma.rn.f64 	%fd1085, %fd250, %fd1084, %fd1083;
	fma.rn.f64 	%fd251, %fd1046, %fd1012, 0d0000000000000000;
	ld.shared.f64 	%fd252, [%r53+936];
	ld.shared.f64 	%fd1086, [%r14+72];
	fma.rn.f64 	%fd1087, %fd252, %fd1086, %fd1085;
	ld.shared.f64 	%fd253, [%r52+936];
	ld.shared.f64 	%fd1088, [%r17+936];
	fma.rn.f64 	%fd1089, %fd253, %fd1088, %fd1087;
	fma.rn.f64 	%fd254, %fd1046, %fd1018, 0d0000000000000000;
	ld.shared.f64 	%fd255, [%r53+1040];
	ld.shared.f64 	%fd1090, [%r14+80];
	fma.rn.f64 	%fd1091, %fd255, %fd1090, %fd1089;
	ld.shared.f64 	%fd256, [%r52+1040];
	ld.shared.f64 	%fd1092, [%r17+1040];
	fma.rn.f64 	%fd1093, %fd256, %fd1092, %fd1091;
	fma.rn.f64 	%fd257, %fd1046, %fd1024, 0d0000000000000000;
	ld.shared.f64 	%fd258, [%r53+1144];
	ld.shared.f64 	%fd1094, [%r14+88];
	fma.rn.f64 	%fd1095, %fd258, %fd1094, %fd1093;
	ld.shared.f64 	%fd259, [%r52+1144];
	ld.shared.f64 	%fd1096, [%r17+1144];
	fma.rn.f64 	%fd1097, %fd259, %fd1096, %fd1095;
	fma.rn.f64 	%fd260, %fd1046, %fd1030, 0d0000000000000000;
	ld.shared.f64 	%fd261, [%r53+1248];
	ld.shared.f64 	%fd1098, [%r14+96];
	fma.rn.f64 	%fd1099, %fd261, %fd1098, %fd1097;
	ld.shared.f64 	%fd262, [%r52+1248];
	ld.shared.f64 	%fd1100, [%r17+1248];
	fma.rn.f64 	%fd1101, %fd262, %fd1100, %fd1099;
	fma.rn.f64 	%fd263, %fd1046, %fd1036, 0d0000000000000000;
	add.f64 	%fd264, %fd1101, %fd1053;
	mov.f64 	%fd3213, 0d0000000000000000;
	mov.f64 	%fd3214, %fd3213;
	mov.f64 	%fd3215, %fd3213;
	mov.f64 	%fd3216, %fd3213;
	mov.f64 	%fd3217, %fd3213;
	mov.f64 	%fd3218, %fd3213;
	mov.f64 	%fd3219, %fd3213;
	@%p8 bra 	$L__BB40_11;
	ld.param.u64 	%rd54, [_Z32massMatrixMultiplyConstantKernelILi9ELi13ELi1EEvidPKdS1_S1_S1_S1_S1_S1_Pd_param_2];
	cvta.to.global.u64 	%rd14, %rd54;
	mov.u32 	%r54, %ctaid.x;
	mov.u32 	%r55, %tid.y;
	add.s32 	%r56, %r54, %r55;
	mov.u32 	%r57, %tid.x;
	mad.lo.s32 	%r58, %r56, 15379, %r57;
	mul.wide.s32 	%rd15, %r58, 8;
	add.s64 	%rd16, %rd14, %rd15;
	ld.global.nc.f64 	%fd3213, [%rd16+1352];
	ld.global.nc.f64 	%fd3214, [%rd16+18928];
	ld.global.nc.f64 	%fd3215, [%rd16+36504];
	ld.global.nc.f64 	%fd3216, [%rd16+54080];
	ld.global.nc.f64 	%fd3217, [%rd16+71656];
	ld.global.nc.f64 	%fd3218, [%rd16+89232];
	ld.global.nc.f64 	%fd3219, [%rd16+106808];
$L__BB40_11:
	ld.param.f64 	%fd3143, [_Z32massMatrixMultiplyConstantKernelILi9ELi13ELi1EEvidPKdS1_S1_S1_S1_S1_S1_Pd_param_1];
	ld.param.u32 	%r155, [_Z32massMatrixMultiplyConstantKernelILi9ELi13ELi1EEvidPKdS1_S1_S1_S1_S1_S1_Pd_param_0];
	mov.u32 	%r59, %ctaid.x;
	mov.u32 	%r60, %tid.y;
	add.s32 	%r61, %r59, %r60;
	setp.ge.s32 	%p9, %r61, %r155;
	ld.shared.f64 	%fd1103, [%r12+1352];
	fma.rn.f64 	%fd1104, %fd200, %fd1103, 0d0000000000000000;
	ld.shared.f64 	%fd1105, [%r18+1352];
	fma.rn.f64 	%fd1106, %fd201, %fd1105, 0d0000000000000000;
	ld.shared.f64 	%fd1107, [_ZZ32massMatrixMultiplyConstantKernelILi9ELi13ELi1EEvidPKdS1_S1_S1_S1_S1_S1_PdE13s_QuadToQuadD+104];
	fma.rn.f64 	%fd1108, %fd1107, %fd173, 0d0000000000000000;
	ld.shared.f64 	%fd1109, [%r12+1360];
	fma.rn.f64 	%fd1110, %fd202, %fd1109, %fd1104;
	ld.shared.f64 	%fd1111, [%r18+1456];
	fma.rn.f64 	%fd1112, %fd203, %fd1111, %fd1106;
	ld.shared.f64 	%fd1113, [_ZZ32massMatrixMultiplyConstantKernelILi9ELi13ELi1EEvidPKdS1_S1_S1_S1_S1_S1_PdE13s_QuadToQuadD+112];
	fma.rn.f64 	%fd1114, %fd1113, %fd174, %fd1108;
	ld.shared.f64 	%fd1115, [%r12+1368];
	fma.rn.f64 	%fd1116, %fd204, %fd1115, %fd1110;
	ld.shared.f64 	%fd1117, [%r18+1560];
	fma.rn.f64 	%fd1118, %fd205, %fd1117, %fd1112;
	ld.shared.f64 	%fd1119, [_ZZ32massMatrixMultiplyConstantKernelILi9ELi13ELi1EEvidPKdS1_S1_S1_S1_S1_S1_PdE13s_QuadToQuadD+120];
	fma.rn.f64 	%fd1120, %fd1119, %fd175, %fd1114;
	ld.shared.f64 	%fd1121, [%r12+1376];
	fma.rn.f64 	%fd1122, %fd206, %fd1121, %fd1116;
	ld.shared.f64 	%fd1123, [%r18+1664];
	fma.rn.f64 	%fd1124, %fd207, %fd1123, %fd1118;
	ld.shared.f64 	%fd1125, [_ZZ32massMatrixMultiplyConstantKernelILi9ELi13ELi1EEvidPKdS1_S1_S1_S1_S1_S1_PdE13s_QuadToQuadD+128];
	fma.rn.f64 	%fd1126, %fd1125, %fd176, %fd1120;
	ld.shared.f64 	%fd1127, [%r12+1384];
	fma.rn.f64 	%fd1128, %fd208, %fd1127, %fd1122;
	ld.shared.f64 	%fd1129, [%r18+1768];
	fma.rn.f64 	%fd1130, %fd209, %fd1129, %fd1124;
	ld.shared.f64 	%fd1131, [_ZZ32massMatrixMultiplyConstantKernelILi9ELi13ELi1EEvidPKdS1_S1_S1_S1_S1_S1_PdE13s_QuadToQuadD+136];
	fma.rn.f64 	%fd1132, %fd1131, %fd177, %fd1126;
	ld.shared.f64 	%fd1133, [%r12+1392];
	fma.rn.f64 	%fd1134, %fd210, %fd1133, %fd1128;
	ld.shared.f64 	%fd1135, [%r18+1872];
	fma.rn.f64 	%fd1136, %fd211, %fd1135, %fd1130;
	ld.shared.f64 	%fd1137, [_ZZ32massMatrixMultiplyConstantKernelILi9ELi13ELi1EEvidPKdS1_S1_S1_S1_S1_S1_PdE13s_QuadToQuadD+144];
	fma.rn.f64 	%fd1138, %fd1137, %fd178, %fd1132;
	ld.shared.f64 	%fd1139, [%r12+1400];
	fma.rn.f64 	%fd1140, %fd212, %fd1139, %fd1134;
	ld.shared.f64 	%fd1141, [%r18+1976];
	fma.rn.f64 	%fd1142, %fd213, %fd1141, %fd1136;
	ld.shared.f64 	%fd1143, [_ZZ32massMatrixMultiplyConstantKernelILi9ELi13ELi1EEvidPKdS1_S1_S1_S1_S1_S1_PdE13s_QuadToQuadD+152];
	fma.rn.f64 	%fd1144, %fd1143, %fd179, %fd1138;
	ld.shared.f64 	%fd1145, [%r12+1408];
	fma.rn.f64 	%fd1146, %fd214, %fd1145, %fd1140;
	ld.shared.f64 	%fd1147, [%r18+2080];
	fma.rn.f64 	%fd1148, %fd215, %fd1147, %fd1142;
	ld.shared.f64 	%fd1149, [_ZZ32massMatrixMultiplyConstantKernelILi9ELi13ELi1EEvidPKdS1_S1_S1_S1_S1_S1_PdE13s_QuadToQuadD+160];
	fma.rn.f64 	%fd1150, %fd1149, %fd180, %fd1144;
	ld.shared.f64 	%fd1151, [%r12+1416];
	fma.rn.f64 	%fd1152, %fd216, %fd1151, %fd1146;
	ld.shared.f64 	%fd1153, [%r18+2184];
	fma.rn.f64 	%fd1154, %fd217, %fd1153, %fd1148;
	ld.shared.f64 	%fd1155, [_ZZ32massMatrixMultiplyConstantKernelILi9ELi13ELi1EEvidPKdS1_S1_S1_S1_S1_S1_PdE13s_QuadToQuadD+168];
	fma.rn.f64 	%fd1156, %fd1155, %fd181, %fd1150;
	ld.shared.f64 	%fd1157, [%r12+1424];
	fma.rn.f64 	%fd1158, %fd218, %fd1157, %fd1152;
	ld.shared.f64 	%fd1159, [%r18+2288];
	fma.rn.f64 	%fd1160, %fd219, %fd1159, %fd1154;
	ld.shared.f64 	%fd1161, [_ZZ32massMatrixMultiplyConstantKernelILi9ELi13ELi1EEvidPKdS1_S1_S1_S1_S1_S1_PdE13s_QuadToQuadD+176];
	fma.rn.f64 	%fd1162, %fd1161, %fd182, %fd1156;
	ld.shared.f64 	%fd1163, [%r12+1432];
	fma.rn.f64 	%fd1164, %fd220, %fd1163, %fd1158;
	ld.shared.f64 	%fd1165, [%r18+2392];
	fma.rn.f64 	%fd1166, %fd221, %fd1165, %fd1160;
	ld.shared.f64 	%fd1167, [_ZZ32massMatrixMultiplyConstantKernelILi9ELi13ELi1EEvidPKdS1_S1_S1_S1_S1_S1_PdE13s_QuadToQuadD+184];
	fma.rn.f64 	%fd1168, %fd1167, %fd183, %fd1162;
	ld.shared.f64 	%fd1169, [%r12+1440];
	fma.rn.f64 	%fd1170, %fd222, %fd1169, %fd1164;
	ld.shared.f64 	%fd1171, [%r18+2496];
	fma.rn.f64 	%fd1172, %fd223, %fd1171, %fd1166;
	ld.shared.f64 	%fd1173, [_ZZ32massMatrixMultiplyConstantKernelILi9ELi13ELi1EEvidPKdS1_S1_S1_S1_S1_S1_PdE13s_QuadToQuadD+192];
	fma.rn.f64 	%fd1174, %fd1173, %fd184, %fd1168;
	ld.shared.f64 	%fd1175, [%r12+1448];
	fma.rn.f64 	%fd1176, %fd224, %fd1175, %fd1170;
	ld.shared.f64 	%fd1177, [%r18+2600];
	fma.rn.f64 	%fd1178, %fd225, %fd1177, %fd1172;
	ld.shared.f64 	%fd1179, [_ZZ32massMatrixMultiplyConstantKernelILi9ELi13ELi1EEvidPKdS1_S1_S1_S1_S1_S1_PdE13s_QuadToQuadD+200];
	fma.rn.f64 	%fd1180, %fd1179, %fd185, %fd1174;
	bar.sync 	0;
	mul.f64 	%fd1181, %fd3214, %fd1178;
	fma.rn.f64 	%fd1182, %fd3213, %fd1176, %fd1181;
	fma.rn.f64 	%fd1183, %fd3215, %fd1180, %fd1182;
	st.shared.f64 	[%r15], %fd1183;
	mul.f64 	%fd1184, %fd3216, %fd1178;
	fma.rn.f64 	%fd1185, %fd3214, %fd1176, %fd1184;
	fma.rn.f64 	%fd1186, %fd3217, %fd1180, %fd1185;
	st.shared.f64 	[%r16], %fd1186;
	mul.f64 	%fd1187, %fd3217, %fd1178;
	fma.rn.f64 	%fd1188, %fd3215, %fd1176, %fd1187;
	fma.rn.f64 	%fd1189, %fd3218, %fd1180, %fd1188;
	mul.f64 	%fd1190, %fd3143, %fd3219;
	bar.sync 	0;
	ld.shared.f64 	%fd1191, [%r14];
	mul.f64 	%fd1192, %fd226, %fd1191;
	fma.rn.f64 	%fd1193, %fd1190, %fd174, %fd1192;
	ld.shared.f64 	%fd1194, [%r17];
	fma.rn.f64 	%fd1195, %fd227, %fd1194, %fd1193;
	fma.rn.f64 	%fd279, %fd1189, %fd1107, %fd264;
	ld.shared.f64 	%fd1196, [%r14+8];
	fma.rn.f64 	%fd1197, %fd228, %fd1196, %fd1195;
	ld.shared.f64 	%fd1198, [%r17+104];
	fma.rn.f64 	%fd1199, %fd229, %fd1198, %fd1197;
	fma.rn.f64 	%fd1200, %fd1189, %fd1113, %fd230;
	ld.shared.f64 	%fd1201, [%r14+16];
	fma.rn.f64 	%fd1202, %fd231, %fd1201, %fd1199;
	ld.shared.f64 	%fd1203, [%r17+208];
	fma.rn.f64 	%fd1204, %fd232, %fd1203, %fd1202;
	fma.rn.f64 	%fd280, %fd1189, %fd1119, %fd233;
	ld.shared.f64 	%fd1205, [%r14+24];
	fma.rn.f64 	%fd1206, %fd234, %fd1205, %fd1204;
	ld.shared.f64 	%fd1207, [%r17+312];
	fma.rn.f64 	%fd1208, %fd235, %fd1207, %fd1206;
	fma.rn.f64 	%fd281, %fd1189, %fd1125, %fd236;
	ld.shared.f64 	%fd1209, [%r14+32];
	fma.rn.f64 	%fd1210, %fd237, %fd1209, %fd1208;
	ld.shared.f64 	%fd1211, [%r17+416];
	fma.rn.f64 	%fd1212, %fd238, %fd1211, %fd1210;
	fma.rn.f64 	%fd282, %fd1189, %fd1131, %fd239;
	ld.shared.f64 	%fd1213, [%r14+40];
	fma.rn.f64 	%fd1214, %fd240, %fd1213, %fd1212;
	ld.shared.f64 	%fd1215, [%r17+520];
	fma.rn.f64 	%fd1216, %fd241, %fd1215, %fd1214;
	fma.rn.f64 	%fd283, %fd1189, %fd1137, %fd242;
	ld.shared.f64 	%fd1217, [%r14+48];
	fma.rn.f64 	%fd1218, %fd243, %fd1217, %fd1216;
	ld.shared.f64 	%fd1219, [%r17+624];
	fma.rn.f64 	%fd1220, %fd244, %fd1219, %fd1218;
	fma.rn.f64 	%fd284, %fd1189, %fd1143, %fd245;
	ld.shared.f64 	%fd1221, [%r14+56];
	fma.rn.f64 	%fd1222, %fd246, %fd1221, %fd1220;
	ld.shared.f64 	%fd1223, [%r17+728];
	fma.rn.f64 	%fd1224, %fd247, %fd1223, %fd1222;
	fma.rn.f64 	%fd285, %fd1189, %fd1149, %fd248;
	ld.shared.f64 	%fd1225, [%r14+64];
	fma.rn.f64 	%fd1226, %fd249, %fd1225, %fd1224;
	ld.shared.f64 	%fd1227, [%r17+832];
	fma.rn.f64 	%fd1228, %fd250, %fd1227, %fd1226;
	fma.rn.f64 	%fd286, %fd1189, %fd1155, %fd251;
	ld.shared.f64 	%fd1229, [%r14+72];
	fma.rn.f64 	%fd1230, %fd252, %fd1229, %fd1228;
	ld.shared.f64 	%fd1231, [%r17+936];
	fma.rn.f64 	%fd1232, %fd253, %fd1231, %fd1230;
	fma.rn.f64 	%fd287, %fd1189, %fd1161, %fd254;
	ld.shared.f64 	%fd1233, [%r14+80];
	fma.rn.f64 	%fd1234, %fd255, %fd1233, %fd1232;
	ld.shared.f64 	%fd1235, [%r17+1040];
	fma.rn.f64 	%fd1236, %fd256, %fd1235, %fd1234;
	fma.rn.f64 	%fd288, %fd1189, %fd1167, %fd257;
	ld.shared.f64 	%fd1237, [%r14+88];
	fma.rn.f64 	%fd1238, %fd258, %fd1237, %fd1236;
	ld.shared.f64 	%fd1239, [%r17+1144];
	fma.rn.f64 	%fd1240, %fd259, %fd1239, %fd1238;
	fma.rn.f64 	%fd289, %fd1189, %fd1173, %fd260;
	ld.shared.f64 	%fd1241, [%r14+96];
	fma.rn.f64 	%fd1242, %fd261, %fd1241, %fd1240;
	ld.shared.f64 	%fd1243, [%r17+1248];
	fma.rn.f64 	%fd1244, %fd262, %fd1243, %fd1242;
	fma.rn.f64 	%fd290, %fd1189, %fd1179, %fd263;
	add.f64 	%fd291, %fd1244, %fd1200;
	mov.f64 	%fd3220, 0d0000000000000000;
	mov.f64 	%fd3221, %fd3220;
	mov.f64 	%fd3222, %fd3220;
	mov.f64 	%fd3223, %fd3220;
	mov.f64 	%fd3224, %fd3220;
	mov.f64 	%fd3225, %fd3220;
	mov.f64 	%fd3226, %fd3220;
	@%p9 bra 	$L__BB40_13;
	ld.param.u64 	%rd55, [_Z32massMatrixMultiplyConstantKernelILi9ELi13ELi1EEvidPKdS1_S1_S1_S1_S1_S1_Pd_param_2];
	cvta.to.global.u64 	%rd17, %rd55;
	mov.u32 	%r62, %ctaid.x;
	mov.u32 	%r63, %tid.y;
	add.s32 	%r64, %r62, %r63;
	mov.u32 	%r65, %tid.x;
	mad.lo.s32 	%r66, %r64, 15379, %r65;
	mul.wide.s32 	%rd18, %r66, 8;
	add.s64 	%rd19, %rd17, %rd18;
	ld.global.nc.f64 	%fd3220, [%rd19+2704];
	ld.global.nc.f64 	%fd3221, [%rd19+20280];
	ld.global.nc.f64 	%fd3222, [%rd19+37856];
	ld.global.nc.f64 	%fd3223, [%rd19+55432];
	ld.global.nc.f64 	%fd3224, [%rd19+73008];
	ld.global.nc.f64 	%fd3225, [%rd19+90584];
	ld.global.nc.f64 	%fd3226, [%rd19+108160];
$L__BB40_13:
	ld.param.f64 	%fd3144, [_Z32massMatrixMultiplyConstantKernelILi9ELi13ELi1EEvidPKdS1_S1_S1_S1_S1_S1_Pd_param_1];
	ld.param.u32 	%r156, [_Z32massMatrixMultiplyConstantKernelILi9ELi13ELi1EEvidPKdS1_S1_S1_S1_S1_S1_Pd_param_0];
	mov.u32 	%r67, %ctaid.x;
	mov.u32 	%r68, %tid.y;
	add.s32 	%r69, %r67, %r68;
	setp.ge.s32 	%p10, %r69, %r156;
	ld.shared.f64 	%fd1246, [%r12+2704];
	fma.rn.f64 	%fd1247, %fd200, %fd1246, 0d0000000000000000;
	ld.shared.f64 	%fd1248, [%r18+2704];
	fma.rn.f64 	%fd1249, %fd201, %fd1248, 0d0000000000000000;
	ld.shared.f64 	%fd1250, [_ZZ32massMatrixMultiplyConstantKernelILi9ELi13ELi1EEvidPKdS1_S1_S1_S1_S1_S1_PdE13s_QuadToQuadD+208];
	fma.rn.f64 	%fd1251, %fd1250, %fd173, 0d0000000000000000;
	ld.shared.f64 	%fd1252, [%r12+2712];
	fma.rn.f64 	%fd1253, %fd202, %fd1252, %fd1247;
	ld.shared.f64 	%fd1254, [%r18+2808];
	fma.rn.f64 	%fd1255, %fd203, %fd1254, %fd1249;
	ld.shared.f64 	%fd1256, [_ZZ32massMatrixMultiplyConstantKernelILi9ELi13ELi1EEvidPKdS1_S1_S1_S1_S1_S1_PdE13s_QuadToQuadD+216];
	fma.rn.f64 	%fd1257, %fd1256, %fd174, %fd1251;
	ld.shared.f64 	%fd1258, [%r12+2720];
	fma.rn.f64 	%fd1259, %fd204, %fd1258, %fd1253;
	ld.shared.f64 	%fd1260, [%r18+2912];
	fma.rn.f64 	%fd1261, %fd205, %fd1260, %fd1255;
	ld.shared.f64 	%fd1262, [_ZZ32massMatrixMultiplyConstantKernelILi9ELi13ELi1EEvidPKdS1_S1_S1_S1_S1_S1_PdE13s_QuadToQuadD+224];
	fma.rn.f64 	%fd1263, %fd1262, %fd175, %fd1257;
	ld.shared.f64 	%fd1264, [%r12+2728];
	fma.rn.f64 	%fd1265, %fd206, %fd1264, %fd1259;
	ld.shared.f64 	%fd1266, [%r18+3016];
	fma.rn.f64 	%fd1267, %fd207, %fd1266, %fd1261;
	ld.shared.f64 	%fd1268, [_ZZ32massMatrixMultiplyConstantKernelILi9ELi13ELi1EEvidPKdS1_S1_S1_S1_S1_S1_PdE13s_QuadToQuadD+232];
	fma.rn.f64 	%fd1269, %fd1268, %fd176, %fd1263;
	ld.shared.f64 	%fd1270, [%r12+2736];
	fma.rn.f64 	%fd1271, %fd208, %fd1270, %fd1265;
	ld.shared.f64 	%fd1272, [%r18+3120];
	fma.rn.f64 	%fd1273, %fd209, %fd1272, %fd1267;
	ld.shared.f64 	%fd1274, [_ZZ32massMatrixMultiplyConstantKernelILi9ELi13ELi1EEvidPKdS1_S1_S1_S1_S1_S1_PdE13s_QuadToQuadD+240];
	fma.rn.f64 	%fd1275, %fd1274, %fd177, %fd1269;
	ld.shared.f64 	%fd1276, [%r12+2744];
	fma.rn.f64 	%fd1277, %fd210, %fd1276, %fd1271;
	ld.shared.f64 	%fd1278, [%r18+3224];
	fma.rn.f64 	%fd1279, %fd211, %fd1278, %fd1273;
	ld.shared.f64 	%fd1280, [_ZZ32massMatrixMultiplyConstantKernelILi9ELi13ELi1EEvidPKdS1_S1_S1_S1_S1_S1_PdE13s_QuadToQuadD+248];
	fma.rn.f64 	%fd1281, %fd1280, %fd178, %fd1275;
	ld.shared.f64 	%fd1282, [%r12+2752];
	fma.rn.f64 	%fd1283, %fd212, %fd1282, %fd1277;
	ld.shared.f64 	%fd1284, [%r18+3328];
	fma.rn.f64 	%fd1285, %fd213, %fd1284, %fd1279;
	ld.shared.f64 	%fd1286, [_ZZ32massMatrixMultiplyConstantKernelILi9ELi13ELi1EEvidPKdS1_S1_S1_S1_S1_S1_PdE13s_QuadToQuadD+256];
	fma.rn.f64 	%fd1287, %fd1286, %fd179, %fd1281;
	ld.shared.f64 	%fd1288, [%r12+2760];
	fma.rn.f64 	%fd1289, %fd214, %fd1288, %fd1283;
	ld.shared.f64 	%fd1290, [%r18+3432];
	fma.rn.f64 	%fd1291, %fd215, %fd1290, %fd1285;
	ld.shared.f64 	%fd1292, [_ZZ32massMatrixMultiplyConstantKernelILi9ELi13ELi1EEvidPKdS1_S1_S1_S1_S1_S1_PdE13s_QuadToQuadD+264];
	fma.rn.f64 	%fd1293, %fd1292, %fd180, %fd1287;
	ld.shared.f64 	%fd1294, [%r12+2768];
	fma.rn.f64 	%fd1295, %fd216, %fd1294, %fd1289;
	ld.shared.f64 	%fd1296, [%r18+3536];
	fma.rn.f64 	%fd1297, %fd217, %fd1296, %fd1291;
	ld.shared.f64 	%fd1298, [_ZZ32massMatrixMultiplyConstantKernelILi9ELi13ELi1EEvidPKdS1_S1_S1_S1_S1_S1_PdE13s_QuadToQuadD+272];
	fma.rn.f64 	%fd1299, %fd1298, %fd181, %fd1293;
	ld.shared.f64 	%fd1300, [%r12+2776];
	fma.rn.f64 	%fd1301, %fd218, %fd1300, %fd1295;
	ld.shared.f64 	%fd1302, [%r18+3640];
	fma.rn.f64 	%fd1303, %fd219, %fd1302, %fd1297;
	ld.shared.f64 	%fd1304, [_ZZ32massMatrixMultiplyConstantKernelILi9ELi13ELi1EEvidPKdS1_S1_S1_S1_S1_S1_PdE13s_QuadToQuadD+280];
	fma.rn.f64 	%fd1305, %fd1304, %fd182, %fd1299;
	ld.shared.f64 	%fd1306, [%r12+2784];
	fma.rn.f64 	%fd1307, %fd220, %fd1306, %fd1301;
	ld.shared.f64 	%fd1308, [%r18+3744];
	fma.rn.f64 	%fd1309, %fd221, %fd1308, %fd1303;
	ld.shared.f64 	%fd1310, [_ZZ32massMatrixMultiplyConstantKernelILi9ELi13ELi1EEvidPKdS1_S1_S1_S1_S1_S1_PdE13s_QuadToQuadD+288];
	fma.rn.f64 	%fd1311, %fd1310, %fd183, %fd1305;
	ld.shared.f64 	%fd1312, [%r12+2792];
	fma.rn.f64 	%fd1313, %fd222, %fd1312, %fd1307;
	ld.shared.f64 	%fd1314, [%r18+3848];
	fma.rn.f64 	%fd1315, %fd223, %fd1314, %fd1309;
	ld.shared.f64 	%fd1316, [_ZZ32massMatrixMultiplyConstantKernelILi9ELi13ELi1EEvidPKdS1_S1_S1_S1_S1_S1_PdE13s_QuadToQuadD+296];
	fma.rn.f64 	%fd1317, %fd1316, %fd184, %fd1311;
	ld.shared.f64 	%fd1318, [%r12+2800];
	fma.rn.f64 	%fd1319, %fd224, %fd1318, %fd1313;
	ld.shared.f64 	%fd1320, [%r18+3952];
	fma.rn.f64 	%fd1321, %fd225, %fd1320, %fd1315;
	ld.shared.f64 	%fd1322, [_ZZ32massMatrixMultiplyConstantKernelILi9ELi13ELi1EEvidPKdS1_S1_S1_S1_S1_S1_PdE13s_QuadToQuadD+304];
	fma.rn.f64 	%fd1323, %fd1322, %fd185, %fd1317;
	bar.sync 	0;
	mul.f64 	%fd1324, %fd3221, %fd1321;
	fma.rn.f64 	%fd1325, %fd3220, %fd1319, %fd1324;
	fma.rn.f64 	%fd1326, %fd3222, %fd1323, %fd1325;
	st.shared.f64 	[%r15], %fd1326;
	mul.f64 	%fd1327, %fd3223, %fd1321;
	fma.rn.f64 	%fd1328, %fd3221, %fd1319, %fd1327;
	fma.rn.f64 	%fd1329, %fd3224, %fd1323, %fd1328;
	st.shared.f64 	[%r16], %fd1329;
	mul.f64 	%fd1330, %fd3224, %fd1321;
	fma.rn.f64 	%fd1331, %fd3222, %fd1319, %fd1330;
	fma.rn.f64 	%fd1332, %fd3225, %fd1323, %fd1331;
	mul.f64 	%fd1333, %fd3144, %fd3226;
	bar.sync 	0;
	ld.shared.f64 	%fd1334, [%r14];
	mul.f64 	%fd1335, %fd226, %fd1334;
	fma.rn.f64 	%fd1336, %fd1333, %fd175, %fd1335;
	ld.shared.f64 	%fd1337, [%r17];
	fma.rn.f64 	%fd1338, %fd227, %fd1337, %fd1336;
	fma.rn.f64 	%fd306, %fd1332, %fd1250, %fd279;
	ld.shared.f64 	%fd1339, [%r14+8];
	fma.rn.f64 	%fd1340, %fd228, %fd1339, %fd1338;
	ld.shared.f64 	%fd1341, [%r17+104];
	fma.rn.f64 	%fd1342, %fd229, %fd1341, %fd1340;
	fma.rn.f64 	%fd307, %fd1332, %fd1256, %fd291;
	ld.shared.f64 	%fd1343, [%r14+16];
	fma.rn.f64 	%fd1344, %fd231, %fd1343, %fd1342;
	ld.shared.f64 	%fd1345, [%r17+208];
	fma.rn.f64 	%fd1346, %fd232, %fd1345, %fd1344;
	fma.rn.f64 	%fd1347, %fd1332, %fd1262, %fd280;
	ld.shared.f64 	%fd1348, [%r14+24];
	fma.rn.f64 	%fd1349, %fd234, %fd1348, %fd1346;
	ld.shared.f64 	%fd1350, [%r17+312];
	fma.rn.f64 	%fd1351, %fd235, %fd1350, %fd1349;
	fma.rn.f64 	%fd308, %fd1332, %fd1268, %fd281;
	ld.shared.f64 	%fd1352, [%r14+32];
	fma.rn.f64 	%fd1353, %fd237, %fd1352, %fd1351;
	ld.shared.f64 	%fd1354, [%r17+416];
	fma.rn.f64 	%fd1355, %fd238, %fd1354, %fd1353;
	fma.rn.f64 	%fd309, %fd1332, %fd1274, %fd282;
	ld.shared.f64 	%fd1356, [%r14+40];
	fma.rn.f64 	%fd1357, %fd240, %fd1356, %fd1355;
	ld.shared.f64 	%fd1358, [%r17+520];
	fma.rn.f64 	%fd1359, %fd241, %fd1358, %fd1357;
	fma.rn.f64 	%fd310, %fd1332, %fd1280, %fd283;
	ld.shared.f64 	%fd1360, [%r14+48];
	fma.rn.f64 	%fd1361, %fd243, %fd1360, %fd1359;
	ld.shared.f64 	%fd1362, [%r17+624];
	fma.rn.f64 	%fd1363, %fd244, %fd1362, %fd1361;
	fma.rn.f64 	%fd311, %fd1332, %fd1286, %fd284;
	ld.shared.f64 	%fd1364, [%r14+56];
	fma.rn.f64 	%fd1365, %fd246, %fd1364, %fd1363;
	ld.shared.f64 	%fd1366, [%r17+728];
	fma.rn.f64 	%fd1367, %fd247, %fd1366, %fd1365;
	fma.rn.f64 	%fd312, %fd1332, %fd1292, %fd285;
	ld.shared.f64 	%fd1368, [%r14+64];
	fma.rn.f64 	%fd1369, %fd249, %fd1368, %fd1367;
	ld.shared.f64 	%fd1370, [%r17+832];
	fma.rn.f64 	%fd1371, %fd250, %fd1370, %fd1369;
	fma.rn.f64 	%fd313, %fd1332, %fd1298, %fd286;
	ld.shared.f64 	%fd1372, [%r14+72];
	fma.rn.f64 	%fd1373, %fd252, %fd1372, %fd1371;
	ld.shared.f64 	%fd1374, [%r17+936];
	fma.rn.f64 	%fd1375, %fd253, %fd1374, %fd1373;
	fma.rn.f64 	%fd314, %fd1332, %fd1304, %fd287;
	ld.shared.f64 	%fd1376, [%r14+80];
	fma.rn.f64 	%fd1377, %fd255, %fd1376, %fd1375;
	ld.shared.f64 	%fd1378, [%r17+1040];
	fma.rn.f64 	%fd1379, %fd256, %fd1378, %fd1377;
	fma.rn.f64 	%fd315, %fd1332, %fd1310, %fd288;
	ld.shared.f64 	%fd1380, [%r14+88];
	fma.rn.f64 	%fd1381, %fd258, %fd1380, %fd1379;
	ld.shared.f64 	%fd1382, [%r17+1144];
	fma.rn.f64 	%fd1383, %fd259, %fd1382, %fd1381;
	fma.rn.f64 	%fd316, %fd1332, %fd1316, %fd289;
	ld.shared.f64 	%fd1384, [%r14+96];
	fma.rn.f64 	%fd1385, %fd261, %fd1384, %fd1383;
	ld.shared.f64 	%fd1386, [%r17+1248];
	fma.rn.f64 	%fd1387, %fd262, %fd1386, %fd1385;
	fma.rn.f64 	%fd317, %fd1332, %fd1322, %fd290;
	add.f64 	%fd318, %fd1387, %fd1347;
	mov.f64 	%fd3227, 0d0000000000000000;
	mov.f64 	%fd3228, %fd3227;
	mov.f64 	%fd3229, %fd3227;
	mov.f64 	%fd3230, %fd3227;
	mov.f64 	%fd3231, %fd3227;
	mov.f64 	%fd3232, %fd3227;
	mov.f64 	%fd3233, %fd3227;
	@%p10 bra 	$L__BB40_15;
	ld.param.u64 	%rd56, [_Z32massMatrixMultiplyConstantKernelILi9ELi13ELi1EEvidPKdS1_S1_S1_S1_S1_S1_Pd_param_2];
	cvta.to.global.u64 	%rd20, %rd56;
	mov.u32 	%r70, %ctaid.x;
	mov.u32 	%r71, %tid.y;
	add.s32 	%r72, %r70, %r71;
	mov.u32 	%r73, %tid.x;
	mad.lo.s32 	%r74, %r72, 15379, %r73;
	mul.wide.s32 	%rd21, %r74, 8;
	add.s64 	%rd22, %rd20, %rd21;
	ld.global.nc.f64 	%fd3227, [%rd22+4056];
	ld.global.nc.f64 	%fd3228, [%rd22+21632];
	ld.global.nc.f64 	%fd3229, [%rd22+39208];
	ld.global.nc.f64 	%fd3230, [%rd22+56784];
	ld.global.nc.f64 	%fd3231, [%rd22+74360];
	ld.global.nc.f64 	%fd3232, [%rd22+91936];
	ld.global.nc.f64 	%fd3233, [%rd22+109512];
$L__BB40_15:
	ld.param.f64 	%fd3145, [_Z32massMatrixMultiplyConstantKernelILi9ELi13ELi1EEvidPKdS1_S1_S1_S1_S1_S1_Pd_param_1];
	ld.param.u32 	%r157, [_Z32massMatrixMultiplyConstantKernelILi9ELi13ELi1EEvidPKdS1_S1_S1_S1_S1_S1_Pd_param_0];
	mov.u32 	%r75, %ctaid.x;
	mov.u32 	%r76, %tid.y;
	add.s32 	%r77, %r75, %r76;
	setp.ge.s32 	%p11, %r77, %r157;
	ld.shared.f64 	%fd1389, [%r12+4056];
	fma.rn.f64 	%fd1390, %fd200, %fd1389, 0d0000000000000000;
	ld.shared.f64 	%fd1391, [%r18+4056];
	fma.rn.f64 	%fd1392, %fd201, %fd1391, 0d0000000000000000;
	ld.shared.f64 	%fd1393, [_ZZ32massMatrixMultiplyConstantKernelILi9ELi13ELi1EEvidPKdS1_S1_S1_S1_S1_S1_PdE13s_QuadToQuadD+312];
	fma.rn.f64 	%fd1394, %fd1393, %fd173, 0d0000000000000000;
	ld.shared.f64 	%fd1395, [%r12+4064];
	fma.rn.f64 	%fd1396, %fd202, %fd1395, %fd1390;
	ld.shared.f64 	%fd1397, [%r18+4160];
	fma.rn.f64 	%fd1398, %fd203, %fd1397, %fd1392;
	ld.shared.f64 	%fd1399, [_ZZ32massMatrixMultiplyConstantKernelILi9ELi13ELi1EEvidPKdS1_S1_S1_S1_S1_S1_PdE13s_QuadToQuadD+320];
	fma.rn.f64 	%fd1400, %fd1399, %fd174, %fd1394;
	ld.shared.f64 	%fd1401, [%r12+4072];
	fma.rn.f64 	%fd1402, %fd204, %fd1401, %fd1396;
	ld.shared.f64 	%fd1403, [%r18+4264];
	fma.rn.f64 	%fd1404, %fd205, %fd1403, %fd1398;
	ld.shared.f64 	%fd1405, [_ZZ32massMatrixMultiplyConstantKernelILi9ELi13ELi1EEvidPKdS1_S1_S1_S1_S1_S1_PdE13s_QuadToQuadD+328];
	fma.rn.f64 	%fd1406, %fd1405, %fd175, %fd1400;
	ld.shared.f64 	%fd1407, [%r12+4080];
	fma.rn.f64 	%fd1408, %fd206, %fd1407, %fd1402;
	ld.shared.f64 	%fd1409, [%r18+4368];
	fma.rn.f64 	%fd1410, %fd207, %fd1409, %fd1404;
	ld.shared.f64 	%fd1411, [_ZZ32massMatrixMultiplyConstantKernelILi9ELi13ELi1EEvidPKdS1_S1_S1_S1_S1_S1_PdE13s_QuadToQuadD+336];
	fma.rn.f64 	%fd1412, %fd1411, %fd176, %fd1406;
	ld.shared.f64 	%fd1413, [%r12+4088];
	fma.rn.f64 	%fd1414, %fd208, %fd1413, %fd1408;
	ld.shared.f64 	%fd1415, [%r18+4472];
	fma.rn.f64 	%fd1416, %fd209, %fd1415, %fd1410;
	ld.shared.f64 	%fd1417, [_ZZ32massMatrixMultiplyConstantKernelILi9ELi13ELi1EEvidPKdS1_S1_S1_S1_S1_S1_PdE13s_QuadToQuadD+344];
	fma.rn.f64 	%fd1418, %fd1417, %fd177, %fd1412;
	ld.shared.f64 	%fd1419, [%r12+4096];
	fma.rn.f64 	%fd1420, %fd210, %fd1419, %fd1414;
	ld.shared.f64 	%fd1421, [%r18+4576];
	fma.rn.f64 	%fd1422, %fd211, %fd1421, %fd1416;
	ld.shared.f64 	%fd1423, [_ZZ32massMatrixMultiplyConstantKernelILi9ELi13ELi1EEvidPKdS1_S1_S1_S1_S1_S1_PdE13s_QuadToQuadD+352];
	fma.rn.f64 	%fd1424, %fd1423, %fd178, %fd1418;
	ld.shared.f64 	%fd1425, [%r12+4104];
	fma.rn.f64 	%fd1426, %fd212, %fd1425, %fd1420;
	ld.shared.f64 	%fd1427, [%r18+4680];
	fma.rn.f64 	%fd1428, %fd213, %fd1427, %fd1422;
	ld.shared.f64 	%fd1429, [_ZZ32massMatrixMultiplyConstantKernelILi9ELi13ELi1EEvidPKdS1_S1_S1_S1_S1_S1_PdE13s_QuadToQuadD+360];
	fma.rn.f64 	%fd1430, %fd1429, %fd179, %fd1424;
	ld.shared.f64 	%fd1431, [%r12+4112];
	fma.rn.f64 	%fd1432, %fd214, %fd1431, %fd1426;
	ld.shared.f64 	%fd1433, [%r18+4784];
	fma.rn.f64 	%fd1434, %fd215, %fd1433, %fd1428;
	ld.shared.f64 	%fd1435, [_ZZ32massMatrixMultiplyConstantKernelILi9ELi13ELi1EEvidPKdS1_S1_S1_S1_S1_S1_PdE13s_QuadToQuadD+368];
	fma.rn.f64 	%fd1436, %fd1435, %fd180, %fd1430;
	ld.shared.f64 	%fd1437, [%r12+4120];
	fma.rn.f64 	%fd1438, %fd216, %fd1437, %fd1432;
	ld.shared.f64 	%fd1439, [%r18+4888];
	fma.rn.f64 	%fd1440, %fd217, %fd1439, %fd1434;
	ld.shared.f64 	%fd1441, [_ZZ32massMatrixMultiplyConstantKernelILi9ELi13ELi1EEvidPKdS1_S1_S1_S1_S1_S1_PdE13s_QuadToQuadD+376];
	fma.rn.f64 	%fd1442, %fd1441, %fd181, %fd1436;
	ld.shared.f64 	%fd1443, [%r12+4128];
	fma.rn.f64 	%fd1444, %fd218, %fd1443, %fd1438;
	ld.shared.f64 	%fd1445, [%r18+4992];
	fma.rn.f64 	%fd1446, %fd219, %fd1445, %fd1440;
	ld.shared.f64 	%fd1447, [_ZZ32massMatrixMultiplyConstantKernelILi9ELi13ELi1EEvidPKdS1_S1_S1_S1_S1_S1_PdE13s_QuadToQuadD+384];
	fma.rn.f64 	%fd1448, %fd1447, %fd182, %fd1442;
	ld.shared.f64 	%fd1449, [%r12+4136];
	fma.rn.f64 	%fd1450, %fd220, %fd1449, %fd1444;
	ld.shared.f64 	%fd1451, [%r18+5096];
	fma.rn.f64 	%fd1452, %fd221, %fd1451, %fd1446;
	ld.shared.f64 	%fd1453, [_ZZ32massMatrixMultiplyConstantKernelILi9ELi13ELi1EEvidPKdS1_S1_S1_S1_S1_S1_PdE13s_QuadToQuadD+392];
	fma.rn.f64 	%fd1454, %fd1453, %fd183, %fd1448;
	ld.shared.f64 	%fd1455, [%r12+4144];
	fma.rn.f64 	%fd1456, %fd222, %fd1455, %fd1450;
	ld.shared.f64 	%fd1457, [%r18+5200];
	fma.rn.f64 	%fd1458, %fd223, %fd1457, %fd1452;
	ld.shared.f64 	%fd1459, [_ZZ32massMatrixMultiplyConstantKernelILi9ELi13ELi1EEvidPKdS1_S1_S1_S1_S1_S1_PdE13s_QuadToQuadD+400];
	fma.rn.f64 	%fd1460, %fd1459, %fd184, %fd1454;
	ld.shared.f64 	%fd1461, [%r12+4152];
	fma.rn.f64 	%fd1462, %fd224, %fd1461, %fd1456;
	ld.shared.f64 	%fd1463, [%r18+5304];
	fma.rn.f64 	%fd1464, %fd225, %fd1463, %fd1458;
	ld.shared.f64 	%fd1465, [_ZZ32massMatrixMultiplyConstantKernelILi9ELi13ELi1EEvidPKdS1_S1_S1_S1_S1_S1_PdE13s_QuadToQuadD+408];
	fma.rn.f64 	%fd1466, %fd1465, %fd185, %fd1460;
	bar.sync 	0;
	mul.f64 	%fd1467, %fd3228, %fd1464;
	fma.rn.f64 	%fd1468, %fd3227, %fd1462, %fd1467;
	fma.rn.f64 	%fd1469, %fd3229, %fd1466, %fd1468;
	st.shared.f64 	[%r15], %fd1469;
	mul.f64 	%fd1470, %fd3230, %fd1464;
	fma.rn.f64 	%fd1471, %fd3228, %fd1462, %fd1470;
	fma.rn.f64 	%fd1472, %fd3231, %fd1466, %fd1471;
	st.shared.f64 	[%r16], %fd1472;
	mul.f64 	%fd1473, %fd3231, %fd1464;
	fma.rn.f64 	%fd1474, %fd3229, %fd1462, %fd1473;
	fma.rn.f64 	%fd1475, %fd3232, %fd1466, %fd1474;
	mul.f64 	%fd1476, %fd3145, %fd3233;
	bar.sync 	0;
	ld.shared.f64 	%fd1477, [%r14];
	mul.f64 	%fd1478, %fd226, %fd1477;
	fma.rn.f64 	%fd1479, %fd1476, %fd176, %fd1478;
	ld.shared.f64 	%fd1480, [%r17];
	fma.rn.f64 	%fd1481, %fd227, %fd1480, %fd1479;
	fma.rn.f64 	%fd333, %fd1475, %fd1393, %fd306;
	ld.shared.f64 	%fd1482, [%r14+8];
	fma.rn.f64 	%fd1483, %fd228, %fd1482, %fd1481;
	ld.shared.f64 	%fd1484, [%r17+104];
	fma.rn.f64 	%fd1485, %fd229, %fd1484, %fd1483;
	fma.rn.f64 	%fd334, %fd1475, %fd1399, %fd307;
	ld.shared.f64 	%fd1486, [%r14+16];
	fma.rn.f64 	%fd1487, %fd231, %fd1486, %fd1485;
	ld.shared.f64 	%fd1488, [%r17+208];
	fma.rn.f64 	%fd1489, %fd232, %fd1488, %fd1487;
	fma.rn.f64 	%fd335, %fd1475, %fd1405, %fd318;
	ld.shared.f64 	%fd1490, [%r14+24];
	fma.rn.f64 	%fd1491, %fd234, %fd1490, %fd1489;
	ld.shared.f64 	%fd1492, [%r17+312];
	fma.rn.f64 	%fd1493, %fd235, %fd1492, %fd1491;
	fma.rn.f64 	%fd1494, %fd1475, %fd1411, %fd308;
	ld.shared.f64 	%fd1495, [%r14+32];
	fma.rn.f64 	%fd1496, %fd237, %fd1495, %fd1493;
	ld.shared.f64 	%fd1497, [%r17+416];
	fma.rn.f64 	%fd1498, %fd238, %fd1497, %fd1496;
	fma.rn.f64 	%fd336, %fd1475, %fd1417, %fd309;
	ld.shared.f64 	%fd1499, [%r14+40];
	fma.rn.f64 	%fd1500, %fd240, %fd1499, %fd1498;
	ld.shared.f64 	%fd1501, [%r17+520];
	fma.rn.f64 	%fd1502, %fd241, %fd1501, %fd1500;
	fma.rn.f64 	%fd337, %fd1475, %fd1423, %fd310;
	ld.shared.f64 	%fd1503, [%r14+48];
	fma.rn.f64 	%fd1504, %fd243, %fd1503, %fd1502;
	ld.shared.f64 	%fd1505, [%r17+624];
	fma.rn.f64 	%fd1506, %fd244, %fd1505, %fd1504;
	fma.rn.f64 	%fd338, %fd1475, %fd1429, %fd311;
	ld.shared.f64 	%fd1507, [%r14+56];
	fma.rn.f64 	%fd1508, %fd246, %fd1507, %fd1506;
	ld.shared.f64 	%fd1509, [%r17+728];
	fma.rn.f64 	%fd1510, %fd247, %fd1509, %fd1508;
	fma.rn.f64 	%fd339, %fd1475, %fd1435, %fd312;
	ld.shared.f64 	%fd1511, [%r14+64];
	fma.rn.f64 	%fd1512, %fd249, %fd1511, %fd1510;
	ld.shared.f64 	%fd1513, [%r17+832];
	fma.rn.f64 	%fd1514, %fd250, %fd1513, %fd1512;
	fma.rn.f64 	%fd340, %fd1475, %fd1441, %fd313;
	ld.shared.f64 	%fd1515, [%r14+72];
	fma.rn.f64 	%fd1516, %fd252, %fd1515, %fd1514;
	ld.shared.f64 	%fd1517, [%r17+936];
	fma.rn.f64 	%fd1518, %fd253, %fd1517, %fd1516;
	fma.rn.f64 	%fd341, %fd1475, %fd1447, %fd314;
	ld.shared.f64 	%fd1519, [%r14+80];
	fma.rn.f64 	%fd1520, %fd255, %fd1519, %fd1518;
	ld.shared.f64 	%fd1521, [%r17+1040];
	fma.rn.f64 	%fd1522, %fd256, %fd1521, %fd1520;
	fma.rn.f64 	%fd342, %fd1475, %fd1453, %fd315;
	ld.shared.f64 	%fd1523, [%r14+88];
	fma.rn.f64 	%fd1524, %fd258, %fd1523, %fd1522;
	ld.shared.f64 	%fd1525, [%r17+1144];
	fma.rn.f64 	%fd1526, %fd259, %fd1525, %fd1524;
	fma.rn.f64 	%fd343, %fd1475, %fd1459, %fd316;
	ld.shared.f64 	%fd1527, [%r14+96];
	fma.rn.f64 	%fd1528, %fd261, %fd1527, %fd1526;
	ld.shared.f64 	%fd1529, [%r17+1248];
	fma.rn.f64 	%fd1530, %fd262, %fd1529, %fd1528;
	fma.rn.f64 	%fd344, %fd1475, %fd1465, %fd317;
	add.f64 	%fd345, %fd1530, %fd1494;
	mov.f64 	%fd3234, 0d0000000000000000;
	mov.f64 	%fd3235, %fd3234;
	mov.f64 	%fd3236, %fd3234;
	mov.f64 	%fd3237, %fd3234;
	mov.f64 	%fd3238, %fd3234;
	mov.f64 	%fd3239, %fd3234;
	mov.f64 	%fd3240, %fd3234;
	@%p11 bra 	$L__BB40_17;
	ld.param.u64 	%rd57, [_Z32massMatrixMultiplyConstantKernelILi9ELi13ELi1EEvidPKdS1_S1_S1_S1_S1_S1_Pd_param_2];
	cvta.to.global.u64 	%rd23, %rd57;
	mov.u32 	%r78, %ctaid.x;
	mov.u32 	%r79, %tid.y;
	add.s32 	%r80, %r78, %r79;
	mov.u32 	%r81, %tid.x;
	mad.lo.s32 	%r82, %r80, 15379, %r81;
	mul.wide.s32 	%rd24, %r82, 8;
	add.s64 	%rd25, %rd23, %rd24;
	ld.global.nc.f64 	%fd3234, [%rd25+5408];
	ld.global.nc.f64 	%fd3235, [%rd25+22984];
	ld.global.nc.f64 	%fd3236, [%rd25+40560];
	ld.global.nc.f64 	%fd3237, [%rd25+58136];
	ld.global.nc.f64 	%fd3238, [%rd25+75712];
	ld.global.nc.f64 	%fd3239, [%rd25+93288];
	ld.global.nc.f64 	%fd3240, [%rd25+110864];
$L__BB40_17:
	ld.param.f64 	%fd3146, [_Z32massMatrixMultiplyConstantKernelILi9ELi13ELi1EEvidPKdS1_S1_S1_S1_S1_S1_Pd_param_1];
	ld.param.u32 	%r158, [_Z32massMatrixMultiplyConstantKernelILi9ELi13ELi1EEvidPKdS1_S1_S1_S1_S1_S1_Pd_param_0];
	mov.u32 	%r83, %ctaid.x;
	mov.u32 	%r84, %tid.y;
	add.s32 	%r85, %r83, %r84;
	setp.ge.s32 	%p12, %r85, %r158;
	ld.shared.f64 	%fd1532, [%r12+5408];
	fma.rn.f64 	%fd1533, %fd200, %fd1532, 0d0000000000000000;
	ld.shared.f64 	%fd1534, [%r18+5408];
	fma.rn.f64 	%fd1535, %fd201, %fd1534, 0d0000000000000000;
	ld.shared.f64 	%fd1536, [_ZZ32massMatrixMultiplyConstantKernelILi9ELi13ELi1EEvidPKdS1_S1_S1_S1_S1_S1_PdE13s_QuadToQuadD+416];
	fma.rn.f64 	%fd1537, %fd1536, %fd173, 0d0000000000000000;
	ld.shared.f64 	%fd1538, [%r12+5416];
	fma.rn.f64 	%fd1539, %fd202, %fd1538, %fd1533;
	ld.shared.f64 	%fd1540, [%r18+5512];
	fma.rn.f64 	%fd1541, %fd203, %fd1540, %fd1535;
	ld.shared.f64 	%fd1542, [_ZZ32massMatrixMultiplyConstantKernelILi9ELi13ELi1EEvidPKdS1_S1_S1_S1_S1_S1_PdE13s_QuadToQuadD+424];
	fma.rn.f64 	%fd1543, %fd1542, %fd174, %fd1537;
	ld.shared.f64 	%fd1544, [%r12+5424];
	fma.rn.f64 	%fd1545, %fd204, %fd1544, %fd1539;
	ld.shared.f64 	%fd1546, [%r18+5616];
	fma.rn.f64 	%fd1547, %fd205, %fd1546, %fd1541;
	ld.shared.f64 	%fd1548, [_ZZ32massMatrixMultiplyConstantKernelILi9ELi13ELi1EEvidPKdS1_S1_S1_S1_S1_S1_PdE13s_QuadToQuadD+432];
	fma.rn.f64 	%fd1549, %fd1548, %fd175, %fd1543;
	ld.shared.f64 	%fd1550, [%r12+5432];
	fma.rn.f64 	%fd1551, %fd206, %fd1550, %fd1545;
	ld.shared.f64 	%fd1552, [%r18+5720];
	fma.rn.f64 	%fd1553, %fd207, %fd1552, %fd1547;
	ld.shared.f64 	%fd1554, [_ZZ32massMatrixMultiplyConstantKernelILi9ELi13ELi1EEvidPKdS1_S1_S1_S1_S1_S1_PdE13s_QuadToQuadD+440];
	fma.rn.f64 	%fd1555, %fd1554, %fd176, %fd1549;
	ld.shared.f64 	%fd1556, [%r12+5440];
	fma.rn.f64 	%fd1557, %fd208, %fd1556, %fd1551;
	ld.shared.f64 	%fd1558, [%r18+5824];
	fma.rn.f64 	%fd1559, %fd209, %fd1558, %fd1553;
	ld.shared.f64 	%fd1560, [_ZZ32massMatrixMultiplyConstantKernelILi9ELi13ELi1EEvidPKdS1_S1_S1_S1_S1_S1_PdE13s_QuadToQuadD+448];
	fma.rn.f64 	%fd1561, %fd1560, %fd177, %fd1555;
	ld.shared.f64 	%fd1562, [%r12+5448];
	fma.rn.f64 	%fd1563, %fd210, %fd1562, %fd1557;
	ld.shared.f64 	%fd1564, [%r18+5928];
	fma.rn.f64 	%fd1565, %fd211, %fd1564, %fd1559;
	ld.shared.f64 	%fd1566, [_ZZ32massMatrixMultiplyConstantKernelILi9ELi13ELi1EEvidPKdS1_S1_S1_S1_S1_S1_PdE13s_QuadToQuadD+456];
	fma.rn.f64 	%fd1567, %fd1566, %fd178, %fd1561;
	ld.shared.f64 	%fd1568, [%r12+5456];
	fma.rn.f64 	%fd1569, %fd212, %fd1568, %fd1563;
	ld.shared.f64 	%fd1570, [%r18+6032];
	fma.rn.f64 	%fd1571, %fd213, %fd1570, %fd1565;
	ld.shared.f64 	%fd1572, [_ZZ32massMatrixMultiplyConstantKernelILi9ELi13ELi1EEvidPKdS1_S1_S1_S1_S1_S1_PdE13s_QuadToQuadD+464];
	fma.rn.f64 	%fd1573, %fd1572, %fd179, %fd1567;
	ld.shared.f64 	%fd1574, [%r12+5464];
	fma.rn.f64 	%fd1575, %fd214, %fd1574, %fd1569;
	ld.shared.f64 	%fd1576, [%r18+6136];
	fma.rn.f64 	%fd1577, %fd215, %fd1576, %fd1571;
	ld.shared.f64 	%fd1578, [_ZZ32massMatrixMultiplyConstantKernelILi9ELi13ELi1EEvidPKdS1_S1_S1_S1_S1_S1_PdE13s_QuadToQuadD+472];
	fma.rn.f64 	%fd1579, %fd1578, %fd180, %fd1573;
	ld.shared.f64 	%fd1580, [%r12+5472];
	fma.rn.f64 	%fd1581, %fd216, %fd1580, %fd1575;
	ld.shared.f64 	%fd1582, [%r18+6240];
	fma.rn.f64 	%fd1583, %fd217, %fd1582, %fd1577;
	ld.shared.f64 	%fd1584, [_ZZ32massMatrixMultiplyConstantKernelILi9ELi13ELi1EEvidPKdS1_S1_S1_S1_S1_S1_PdE13s_QuadToQuadD+480];
	fma.rn.f64 	%fd1585, %fd1584, %fd181, %fd1579;
	ld.shared.f64 	%fd1586, [%r12+5480];
	fma.rn.f64 	%fd1587, %fd218, %fd1586, %fd1581;
	ld.shared.f64 	%fd1588, [%r18+6344];
	fma.rn.f64 	%fd1589, %fd219, %fd1588, %fd1583;
	ld.shared.f64 	%fd1590, [_ZZ32massMatrixMultiplyConstantKernelILi9ELi13ELi1EEvidPKdS1_S1_S1_S1_S1_S1_PdE13s_QuadToQuadD+488];
	fma.rn.f64 	%fd1591, %fd1590, %fd182, %fd1585;
	ld.shared.f64 	%fd1592, [%r12+5488];
	fma.rn.f64 	%fd1593, %fd220, %fd1592, %fd1587;
	ld.shared.f64 	%fd1594, [%r18+6448];
	fma.rn.f64 	%fd1595, %fd221, %fd1594, %fd1589;
	ld.shared.f64 	%fd1596, [_ZZ32massMatrixMultiplyConstantKernelILi9ELi13ELi1EEvidPKdS1_S1_S1_S1_S1_S1_PdE13s_QuadToQuadD+496];
	fma.rn.f64 	%fd1597, %fd1596, %fd183, %fd1591;
	ld.shared.f64 	%fd1598, [%r12+5496];
	fma.rn.f64 	%fd1599, %fd222, %fd1598, %fd1593;
	ld.shared.f64 	%fd1600, [%r18+6552];
	fma.rn.f64 	%fd1601, %fd223, %fd1600, %fd1595;
	ld.shared.f64 	%fd1602, [_ZZ32massMatrixMultiplyConstantKernelILi9ELi13ELi1EEvidPKdS1_S1_S1_S1_S1_S1_PdE13s_QuadToQuadD+504];
	fma.rn.f64 	%fd1603, %fd1602, %fd184, %fd1597;
	ld.shared.f64 	%fd1604, [%r12+5504];
	fma.rn.f64 	%fd1605, %fd224, %fd1604, %fd1599;
	ld.shared.f64 	%fd1606, [%r18+6656];
	fma.rn.f64 	%fd1607, %fd225, %fd1606, %fd1601;
	ld.shared.f64 	%fd1608, [_ZZ32massMatrixMultiplyConstantKernelILi9ELi13ELi1EEvidPKdS1_S1_S1_S1_S1_S1_PdE13s_QuadToQuadD+512];
	fma.rn.f64 	%fd1609, %fd1608, %fd185, %fd1603;
	bar.sync 	0;
	mul.f64 	%fd1610, %fd3235, %fd1607;
	fma.rn.f64 	%fd1611, %fd3234, %fd1605, %fd1610;
	fma.rn.f64 	%fd1612, %fd3236, %fd1609, %fd1611;
	st.shared.f64 	[%r15], %fd1612;
	mul.f64 	%fd1613, %fd3237, %fd1607;
	fma.rn.f64 	%fd1614, %fd3235, %fd1605, %fd1613;
	fma.rn.f64 	%fd1615, %fd3238, %fd1609, %fd1614;
	st.shared.f64 	[%r16], %fd1615;
	mul.f64 	%fd1616, %fd3238, %fd1607;
	fma.rn.f64 	%fd1617, %fd3236, %fd1605, %fd1616;
	fma.rn.f64 	%fd1618, %fd3239, %fd1609, %fd1617;
	mul.f64 	%fd1619, %fd3146, %fd3240;
	bar.sync 	0;
	ld.shared.f64 	%fd1620, [%r14];
	mul.f64 	%fd1621, %fd226, %fd1620;
	fma.rn.f64 	%fd1622, %fd1619, %fd177, %fd1621;
	ld.shared.f64 	%fd1623, [%r17];
	fma.rn.f64 	%fd1624, %fd227, %fd1623, %fd1622;
	fma.rn.f64 	%fd360, %fd1618, %fd1536, %fd333;
	ld.shared.f64 	%fd1625, [%r14+8];
	fma.rn.f64 	%fd1626, %fd228, %fd1625, %fd1624;
	ld.shared.f64 	%fd1627, [%r17+104];
	fma.rn.f64 	%fd1628, %fd229, %fd1627, %fd1626;
	fma.rn.f64 	%fd361, %fd1618, %fd1542, %fd334;
	ld.shared.f64 	%fd1629, [%r14+16];
	fma.rn.f64 	%fd1630, %fd231, %fd1629, %fd1628;
	ld.shared.f64 	%fd1631, [%r17+208];
	fma.rn.f64 	%fd1632, %fd232, %fd1631, %fd1630;
	fma.rn.f64 	%fd362, %fd1618, %fd1548, %fd335;
	ld.shared.f64 	%fd1633, [%r14+24];
	fma.rn.f64 	%fd1634, %fd234, %fd1633, %fd1632;
	ld.shared.f64 	%fd1635, [%r17+312];
	fma.rn.f64 	%fd1636, %fd235, %fd1635, %fd1634;
	fma.rn.f64 	%fd363, %fd1618, %fd1554, %fd345;
	ld.shared.f64 	%fd1637, [%r14+32];
	fma.rn.f64 	%fd1638, %fd237, %fd1637, %fd1636;
	ld.shared.f64 	%fd1639, [%r17+416];
	fma.rn.f64 	%fd1640, %fd238, %fd1639, %fd1638;
	fma.rn.f64 	%fd1641, %fd1618, %fd1560, %fd336;
	ld.shared.f64 	%fd1642, [%r14+40];
	fma.rn.f64 	%fd1643, %fd240, %fd1642, %fd1640;
	ld.shared.f64 	%fd1644, [%r17+520];
	fma.rn.f64 	%fd1645, %fd241, %fd1644, %fd1643;
	fma.rn.f64 	%fd364, %fd1618, %fd1566, %fd337;
	ld.shared.f64 	%fd1646, [%r14+48];
	fma.rn.f64 	%fd1647, %fd243, %fd1646, %fd1645;
	ld.shared.f64 	%fd1648, [%r17+624];
	fma.rn.f64 	%fd1649, %fd244, %fd1648, %fd1647;
	fma.rn.f64 	%fd365, %fd1618, %fd1572, %fd338;
	ld.shared.f64 	%fd1650, [%r14+56];
	fma.rn.f64 	%fd1651, %fd246, %fd1650, %fd1649;
	ld.shared.f64 	%fd1652, [%r17+728];
	fma.rn.f64 	%fd1653, %fd247, %fd1652, %fd1651;
	fma.rn.f64 	%fd366, %fd1618, %fd1578, %fd339;
	ld.shared.f64 	%fd1654, [%r14+64];
	fma.rn.f64 	%fd1655, %fd249, %fd1654, %fd1653;
	ld.shared.f64 	%fd1656, [%r17+832];
	fma.rn.f64 	%fd1657, %fd250, %fd1656, %fd1655;
	fma.rn.f64 	%fd367, %fd1618, %fd1584, %fd340;
	ld.shared.f64 	%fd1658, [%r14+72];
	fma.rn.f64 	%fd1659, %fd252, %fd1658, %fd1657;
	ld.shared.f64 	%fd1660, [%r17+936];
	fma.rn.f64 	%fd1661, %fd253, %fd1660, %fd1659;
	fma.rn.f64 	%fd368, %fd1618, %fd1590, %fd341;
	ld.shared.f64 	%fd1662, [%r14+80];
	fma.rn.f64 	%fd1663, %fd255, %fd1662, %fd1661;
	ld.shared.f64 	%fd1664, [%r17+1040];
	fma.rn.f64 	%fd1665, %fd256, %fd1664, %fd1663;
	fma.rn.f64 	%fd369, %fd1618, %fd1596, %fd342;
	ld.shared.f64 	%fd1666, [%r14+88];
	fma.rn.f64 	%fd1667, %fd258, %fd1666, %fd1665;
	ld.shared.f64 	%fd1668, [%r17+1144];
	fma.rn.f64 	%fd1669, %fd259, %fd1668, %fd1667;
	fma.rn.f64 	%fd370, %fd1618, %fd1602, %fd343;
	ld.shared.f64 	%fd1670, [%r14+96];
	fma.rn.f64 	%fd1671, %fd261, %fd1670, %fd1669;
	ld.shared.f64 	%fd1672, [%r17+1248];
	fma.rn.f64 	%fd1673, %fd262, %fd1672, %fd1671;
	fma.rn.f64 	%fd371, %fd1618, %fd1608, %fd344;
	add.f64 	%fd372, %fd1673, %fd1641;
	mov.f64 	%fd3241, 0d0000000000000000;
	mov.f64 	%fd3242, %fd3241;
	mov.f64 	%fd3243, %fd3241;
	mov.f64 	%fd3244, %fd3241;
	mov.f64 	%fd3245, %fd3241;
	mov.f64 	%fd3246, %fd3241;
	mov.f64 	%fd3247, %fd3241;
	@%p12 bra 	$L__BB40_19;
	ld.param.u64 	%rd58, [_Z32massMatrixMultiplyConstantKernelILi9ELi13ELi1EEvidPKdS1_S1_S1_S1_S1_S1_Pd_param_2];
	cvta.to.global.u64 	%rd26, %rd58;
	mov.u32 	%r86, %ctaid.x;
	mov.u32 	%r87, %tid.y;
	add.s32 	%r88, %r86, %r87;
	mov.u32 	%r89, %tid.x;
	mad.lo.s32 	%r90, %r88, 15379, %r89;
	mul.wide.s32 	%rd27, %r90, 8;
	add.s64 	%rd28, %rd26, %rd27;
	ld.global.nc.f64 	%fd3241, [%rd28+6760];
	ld.global.nc.f64 	%fd3242, [%rd28+24336];
	ld.global.nc.f64 	%fd3243, [%rd28+41912];
	ld.global.nc.f64 	%fd3244, [%rd28+59488];
	ld.global.nc.f64 	%fd3245, [%rd28+77064];
	ld.global.nc.f64 	%fd3246, [%rd28+94640];
	ld.global.nc.f64 	%fd3247, [%rd28+112216];
$L__BB40_19:
	ld.param.f64 	%fd3147, [_Z32massMatrixMultiplyConstantKernelILi9ELi13ELi1EEvidPKdS1_S1_S1_S1_S1_S1_Pd_param_1];
	ld.param.u32 	%r159, [_Z32massMatrixMultiplyConstantKernelILi9ELi13ELi1EEvidPKdS1_S1_S1_S1_S1_S1_Pd_param_0];
	mov.u32 	%r91, %ctaid.x;
	mov.u32 	%r92, %tid.y;
	add.s32 	%r93, %r91, %r92;
	setp.ge.s32 	%p13, %r93, %r159;
	ld.shared.f64 	%fd1675, [%r12+6760];
	fma.rn.f64 	%fd1676, %fd200, %fd1675, 0d0000000000000000;
	ld.shared.f64 	%fd1677, [%r18+6760];
	fma.rn.f64 	%fd1678, %fd201, %fd1677, 0d0000000000000000;
	ld.shared.f64 	%fd1679, [_ZZ32massMatrixMultiplyConstantKernelILi9ELi13ELi1EEvidPKdS1_S1_S1_S1_S1_S1_PdE13s_QuadToQuadD+520];
	fma.rn.f64 	%fd1680, %fd1679, %fd173, 0d0000000000000000;
	ld.shared.f64 	%fd1681, [%r12+6768];
	fma.rn.f64 	%fd1682, %fd202, %fd1681, %fd1676;
	ld.shared.f64 	%fd1683, [%r18+6864];
	fma.rn.f64 	%fd1684, %fd203, %fd1683, %fd1678;
	ld.shared.f64 	%fd1685, [_ZZ32massMatrixMultiplyConstantKernelILi9ELi13ELi1EEvidPKdS1_S1_S1_S1_S1_S1_PdE13s_QuadToQuadD+528];
	fma.rn.f64 	%fd1686, %fd1685, %fd174, %fd1680;
	ld.shared.f64 	%fd1687, [%r12+6776];
	fma.rn.f64 	%fd1688, %fd204, %fd1687, %fd1682;
	ld.shared.f64 	%fd1689, [%r18+6968];
	fma.rn.f64 	%fd1690, %fd205, %fd1689, %fd1684;
	ld.shared.f64 	%fd1691, [_ZZ32massMatrixMultiplyConstantKernelILi9ELi13ELi1EEvidPKdS1_S1_S1_S1_S1_S1_PdE13s_QuadToQuadD+536];
	fma.rn.f64 	%fd1692, %fd1691, %fd175, %fd1686;
	ld.shared.f64 	%fd1693, [%r12+6784];
	fma.rn.f64 	%fd1694, %fd206, %fd1693, %fd1688;
	ld.shared.f64 	%fd1695, [%r18+7072];
	fma.rn.f64 	%fd1696, %fd207, %fd1695, %fd1690;
	ld.shared.f64 	%fd1697, [_ZZ32massMatrixMultiplyConstantKernelILi9ELi13ELi1EEvidPKdS1_S1_S1_S1_S1_S1_PdE13s_QuadToQuadD+544];
	fma.rn.f64 	%fd1698, %fd1697, %fd176, %fd1692;
	ld.shared.f64 	%fd1699, [%r12+6792];
	fma.rn.f64 	%fd1700, %fd208, %fd1699, %fd1694;
	ld.shared.f64 	%fd1701, [%r18+7176];
	fma.rn.f64 	%fd1702, %fd209, %fd1701, %fd1696;
	ld.shared.f64 	%fd1703, [_ZZ32massMatrixMultiplyConstantKernelILi9ELi13ELi1EEvidPKdS1_S1_S1_S1_S1_S1_PdE13s_QuadToQuadD+552];
	fma.rn.f64 	%fd1704, %fd1703, %fd177, %fd1698;
	ld.shared.f64 	%fd1705, [%r12+6800];
	fma.rn.f64 	%fd1706, %fd210, %fd1705, %fd1700;
	ld.shared.f64 	%fd1707, [%r18+7280];
	fma.rn.f64 	%fd1708, %fd211, %fd1707, %fd1702;
	ld.shared.f64 	%fd1709, [_ZZ32massMatrixMultiplyConstantKernelILi9ELi13ELi1EEvidPKdS1_S1_S1_S1_S1_S1_PdE13s_QuadToQuadD+560];
	fma.rn.f64 	%fd1710, %fd1709, %fd178, %fd1704;
	ld.shared.f64 	%fd1711, [%r12+6808];
	fma.rn.f64 	%fd1712, %fd212, %fd1711, %fd1706;
	ld.shared.f64 	%fd1713, [%r18+7384];
	fma.rn.f64 	%fd1714, %fd213, %fd1713, %fd1708;
	ld.shared.f64 	%fd1715, [_ZZ32massMatrixMultiplyConstantKernelILi9ELi13ELi1EEvidPKdS1_S1_S1_S1_S1_S1_PdE13s_QuadToQuadD+568];
	fma.rn.f64 	%fd1716, %fd1715, %fd179, %fd1710;
	ld.shared.f64 	%fd1717, [%r12+6816];
	fma.rn.f64 	%fd1718, %fd214, %fd1717, %fd1712;
	ld.shared.f64 	%fd1719, [%r18+7488];
	fma.rn.f64 	%fd1720, %fd215, %fd1719, %fd1714;
	ld.shared.f64 	%fd1721, [_ZZ32massMatrixMultiplyConstantKernelILi9ELi13ELi1EEvidPKdS1_S1_S1_S1_S1_S1_PdE13s_QuadToQuadD+576];
	fma.rn.f64 	%fd1722, %fd1721, %fd180, %fd1716;
	ld.shared.f64 	%fd1723, [%r12+6824];
	fma.rn.f64 	%fd1724, %fd216, %fd1723, %fd1718;
	ld.shared.f64 	%fd1725, [%r18+7592];
	fma.rn.f64 	%fd1726, %fd217, %fd1725, %fd1720;
	ld.shared.f64 	%fd1727, [_ZZ32massMatrixMultiplyConstantKernelILi9ELi13ELi1EEvidPKdS1_S1_S1_S1_S1_S1_PdE13s_QuadToQuadD+584];
	fma.rn.f64 	%fd1728, %fd1727, %fd181, %fd1722;
	ld.shared.f64 	%fd1729, [%r12+6832];
	fma.rn.f64 	%fd1730, %fd218, %fd1729, %fd1724;
	ld.shared.f64 	%fd1731, [%r18+7696];
	fma.rn.f64 	%fd1732, %fd219, %fd1731, %fd1726;
	ld.shared.f64 	%fd1733, [_ZZ32massMatrixMultiplyConstantKernelILi9ELi13ELi1EEvidPKdS1_S1_S1_S1_S1_S1_PdE13s_QuadToQuadD+592];
	fma.rn.f64 	%fd1734, %fd1733, %fd182, %fd1728;
	ld.shared.f64 	%fd1735, [%r12+6840];
	fma.rn.f64 	%fd1736, %fd220, %fd1735, %fd1730;
	ld.shared.f64 	%fd1737, [%r18+7800];
	fma.rn.f64 	%fd1738, %fd221, %fd1737, %fd1732;
	ld.shared.f64 	%fd1739, [_ZZ32massMatrixMultiplyConstantKernelILi9ELi13ELi1EEvidPKdS1_S1_S1_S1_S1_S1_PdE13s_QuadToQuadD+600];
	fma.rn.f64 	%fd1740, %fd1739, %fd183, %fd1734;
	ld.shared.f64 	%fd1741, [%r12+6848];
	fma.rn.f64 	%fd1742, %fd222, %fd1741, %fd1736;
	ld.shared.f64 	%fd1743, [%r18+7904];
	fma.rn.f64 	%fd1744, %fd223, %fd1743, %fd1738;
	ld.shared.f64 	%fd1745, [_ZZ32massMatrixMultiplyConstantKernelILi9ELi13ELi1EEvidPKdS1_S1_S1_S1_S1_S1_PdE13s_QuadToQuadD+608];
	fma.rn.f64 	%fd1746, %fd1745, %fd184, %fd1740;
	ld.shared.f64 	%fd1747, [%r12+6856];
	fma.rn.f64 	%fd1748, %fd224, %fd1747, %fd1742;
	ld.shared.f64 	%fd1749, [%r18+8008];
	fma.rn.f64 	%fd1750, %fd225, %fd1749, %fd1744;
	ld.shared.f64 	%fd1751, [_ZZ32massMatrixMultiplyConstantKernelILi9ELi13ELi1EEvidPKdS1_S1_S1_S1_S1_S1_PdE13s_QuadToQuadD+616];
	fma.rn.f64 	%fd1752, %fd1751, %fd185, %fd1746;
	bar.sync 	0;
	mul.f64 	%fd1753, %fd3242, %fd1750;
	fma.rn.f64 	%fd1754, %fd3241, %fd1748, %fd1753;
	fma.rn.f64 	%fd1755, %fd3243, %fd1752, %fd1754;
	st.shared.f64 	[%r15], %fd1755;
	mul.f64 	%fd1756, %fd3244, %fd1750;
	fma.rn.f64 	%fd1757, %fd3242, %fd1748, %fd1756;
	fma.rn.f64 	%fd1758, %fd3245, %fd1752, %fd1757;
	st.shared.f64 	[%r16], %fd1758;
	mul.f64 	%fd1759, %fd3245, %fd1750;
	fma.rn.f64 	%fd1760, %fd3243, %fd1748, %fd1759;
	fma.rn.f64 	%fd1761, %fd3246, %fd1752, %fd1760;
	mul.f64 	%fd1762, %fd3147, %fd3247;
	bar.sync 	0;
	ld.shared.f64 	%fd1763, [%r14];
	mul.f64 	%fd1764, %fd226, %fd1763;
	fma.rn.f64 	%fd1765, %fd1762, %fd178, %fd1764;
	ld.shared.f64 	%fd1766, [%r17];
	fma.rn.f64 	%fd1767, %fd227, %fd1766, %fd1765;
	fma.rn.f64 	%fd387, %fd1761, %fd1679, %fd360;
	ld.shared.f64 	%fd1768, [%r14+8];
	fma.rn.f64 	%fd1769, %fd228, %fd1768, %fd1767;
	ld.shared.f64 	%fd1770, [%r17+104];
	fma.rn.f64 	%fd1771, %fd229, %fd1770, %fd1769;
	fma.rn.f64 	%fd388, %fd1761, %fd1685, %fd361;
	ld.shared.f64 	%fd1772, [%r14+16];
	fma.rn.f64 	%fd1773, %fd231, %fd1772, %fd1771;
	ld.shared.f64 	%fd1774, [%r17+208];
	fma.rn.f64 	%fd1775, %fd232, %fd1774, %fd1773;
	fma.rn.f64 	%fd389, %fd1761, %fd1691, %fd362;
	ld.shared.f64 	%fd1776, [%r14+24];
	fma.rn.f64 	%fd1777, %fd234, %fd1776, %fd1775;
	ld.shared.f64 	%fd1778, [%r17+312];
	fma.rn.f64 	%fd1779, %fd235, %fd1778, %fd1777;
	fma.rn.f64 	%fd390, %fd1761, %fd1697, %fd363;
	ld.shared.f64 	%fd1780, [%r14+32];
	fma.rn.f64 	%fd1781, %fd237, %fd1780, %fd1779;
	ld.shared.f64 	%fd1782, [%r17+416];
	fma.rn.f64 	%fd1783, %fd238, %fd1782, %fd1781;
	fma.rn.f64 	%fd391, %fd1761, %fd1703, %fd372;
	ld.shared.f64 	%fd1784, [%r14+40];
	fma.rn.f64 	%fd1785, %fd240, %fd1784, %fd1783;
	ld.shared.f64 	%fd1786, [%r17+520];
	fma.rn.f64 	%fd1787, %fd241, %fd1786, %fd1785;
	fma.rn.f64 	%fd1788, %fd1761, %fd1709, %fd364;
	ld.shared.f64 	%fd1789, [%r14+48];
	fma.rn.f64 	%fd1790, %fd243, %fd1789, %fd1787;
	ld.shared.f64 	%fd1791, [%r17+624];
	fma.rn.f64 	%fd1792, %fd244, %fd1791, %fd1790;
	fma.rn.f64 	%fd392, %fd1761, %fd1715, %fd365;
	ld.shared.f64 	%fd1793, [%r14+56];
	fma.rn.f64 	%fd1794, %fd246, %fd1793, %fd1792;
	ld.shared.f64 	%fd1795, [%r17+728];
	fma.rn.f64 	%fd1796, %fd247, %fd1795, %fd1794;
	fma.rn.f64 	%fd393, %fd1761, %fd1721, %fd366;
	ld.shared.f64 	%fd1797, [%r14+64];
	fma.rn.f64 	%fd1798, %fd249, %fd1797, %fd1796;
	ld.shared.f64 	%fd1799, [%r17+832];
	fma.rn.f64 	%fd1800, %fd250, %fd1799, %fd1798;
	fma.rn.f64 	%fd394, %fd1761, %fd1727, %fd367;
	ld.shared.f64 	%fd1801, [%r14+72];
	fma.rn.f64 	%fd1802, %fd252, %fd1801, %fd1800;
	ld.shared.f64 	%fd1803, [%r17+936];
	fma.rn.f64 	%fd1804, %fd253, %fd1803, %fd1802;
	fma.rn.f64 	%fd395, %fd1761, %fd1733, %fd368;
	ld.shared.f64 	%fd1805, [%r14+80];
	fma.rn.f64 	%fd1806, %fd255, %fd1805, %fd1804;
	ld.shared.f64 	%fd1807, [%r17+1040];
	fma.rn.f64 	%fd1808, %fd256, %fd1807, %fd1806;
	fma.rn.f64 	%fd396, %fd1761, %fd1739, %fd369;
	ld.shared.f64 	%fd1809, [%r14+88];
	fma.rn.f64 	%fd1810, %fd258, %fd1809, %fd1808;
	ld.shared.f64 	%fd1811, [%r17+1144];
	fma.rn.f64 	%fd1812, %fd259, %fd1811, %fd1810;
	fma.rn.f64 	%fd397, %fd1761, %fd1745, %fd370;
	ld.shared.f64 	%fd1813, [%r14+96];
	fma.rn.f64 	%fd1814, %fd261, %fd1813, %fd1812;
	ld.shared.f64 	%fd1815, [%r17+1248];
	fma.rn.f64 	%fd1816, %fd262, %fd1815, %fd1814;
	fma.rn.f64 	%fd398, %fd1761, %fd1751, %fd371;
	add.f64 	%fd399, %fd1816, %fd1788;
	mov.f64 	%fd3248, 0d0000000000000000;
	mov.f64 	%fd3249, %fd3248;
	mov.f64 	%fd3250, %fd3248;
	mov.f64 	%fd3251, %fd3248;
	mov.f64 	%fd3252, %fd3248;
	mov.f64 	%fd3253, %fd3248;
	mov.f64 	%fd3254, %fd3248;
	@%p13 bra 	$L__BB40_21;
	ld.param.u64 	%rd59, [_Z32massMatrixMultiplyConstantKernelILi9ELi13ELi1EEvidPKdS1_S1_S1_S1_S1_S1_Pd_param_2];
	cvta.to.global.u64 	%rd29, %rd59;
	mov.u32 	%r94, %ctaid.x;
	mov.u32 	%r95, %tid.y;
	add.s32 	%r96, %r94, %r95;
	mov.u32 	%r97, %tid.x;
	mad.lo.s32 	%r98, %r96, 15379, %r97;
	mul.wide.s32 	%rd30, %r98, 8;
	add.s64 	%rd31, %rd29, %rd30;
	ld.global.nc.f64 	%fd3248, [%rd31+8112];
	ld.global.nc.f64 	%fd3249, [%rd31+25688];
	ld.global.nc.f64 	%fd3250, [%rd31+43264];
	ld.global.nc.f64 	%fd3251, [%rd31+60840];
	ld.global.nc.f64 	%fd3252, [%rd31+78416];
	ld.global.nc.f64 	%fd3253, [%rd31+95992];
	ld.global.nc.f64 	%fd3254, [%rd31+113568];
$L__BB40_21:
	ld.param.f64 	%fd3148, [_Z32massMatrixMultiplyConstantKernelILi9ELi13ELi1EEvidPKdS1_S1_S1_S1_S1_S1_Pd_param_1];
	ld.param.u32 	%r160, [_Z32massMatrixMultiplyConstantKernelILi9ELi13ELi1EEvidPKdS1_S1_S1_S1_S1_S1_Pd_param_0];
	mov.u32 	%r99, %ctaid.x;
	mov.u32 	%r100, %tid.y;
	add.s32 	%r101, %r99, %r100;
	setp.ge.s32 	%p14, %r101, %r160;
	ld.shared.f64 	%fd1818, [%r12+8112];
	fma.rn.f64 	%fd1819, %fd200, %fd1818, 0d0000000000000000;
	ld.shared.f64 	%fd1820, [%r18+8112];
	fma.rn.f64 	%fd1821, %fd201, %fd1820, 0d0000000000000000;
	ld.shared.f64 	%fd1822, [_ZZ32massMatrixMultiplyConstantKernelILi9ELi13ELi1EEvidPKdS1_S1_S1_S1_S1_S1_PdE13s_QuadToQuadD+624];
	fma.rn.f64 	%fd1823, %fd1822, %fd173, 0d0000000000000000;
	ld.shared.f64 	%fd1824, [%r12+8120];
	fma.rn.f64 	%fd1825, %fd202, %fd1824, %fd1819;
	ld.shared.f64 	%fd1826, [%r18+8216];
	fma.rn.f64 	%fd1827, %fd203, %fd1826, %fd1821;
	ld.shared.f64 	%fd1828, [_ZZ32massMatrixMultiplyConstantKernelILi9ELi13ELi1EEvidPKdS1_S1_S1_S1_S1_S1_PdE13s_QuadToQuadD+632];
	fma.rn.f64 	%fd1829, %fd1828, %fd174, %fd1823;
	ld.shared.f64 	%fd1830, [%r12+8128];
	fma.rn.f64 	%fd1831, %fd204, %fd1830, %fd1825;
	ld.shared.f64 	%fd1832, [%r18+8320];
	fma.rn.f64 	%fd1833, %fd205, %fd1832, %fd1827;
	ld.shared.f64 	%fd1834, [_ZZ32massMatrixMultiplyConstantKernelILi9ELi13ELi1EEvidPKdS1_S1_S1_S1_S1_S1_PdE13s_QuadToQuadD+640];
	fma.rn.f64 	%fd1835, %fd1834, %fd175, %fd1829;
	ld.shared.f64 	%fd1836, [%r12+8136];
	fma.rn.f64 	%fd1837, %fd206, %fd1836, %fd1831;
	ld.shared.f64 	%fd1838, [%r18+8424];
	fma.rn.f64 	%fd1839, %fd207, %fd1838, %fd1833;
	ld.shared.f64 	%fd1840, [_ZZ32massMatrixMultiplyConstantKernelILi9ELi13ELi1EEvidPKdS1_S1_S1_S1_S1_S1_PdE13s_QuadToQuadD+648];
	fma.rn.f64 	%fd1841, %fd1840, %fd176, %fd1835;
	ld.shared.f64 	%fd1842, [%r12+8144];
	fma.rn.f64 	%fd1843, %fd208, %fd1842, %fd1837;
	ld.shared.f64 	%fd1844, [%r18+8528];
	fma.rn.f64 	%fd1845, %fd209, %fd1844, %fd1839;
	ld.shared.f64 	%fd1846, [_ZZ32massMatrixMultiplyConstantKernelILi9ELi13ELi1EEvidPKdS1_S1_S1_S1_S1_S1_PdE13s_QuadToQuadD+656];
	fma.rn.f64 	%fd1847, %fd1846, %fd177, %fd1841;
	ld.shared.f64 	%fd1848, [%r12+8152];
	fma.rn.f64 	%fd1849, %fd210, %fd1848, %fd1843;
	ld.shared.f64 	%fd1850, [%r18+8632];
	fma.rn.f64 	%fd1851, %fd211, %fd1850, %fd1845;
	ld.shared.f64 	%fd1852, [_ZZ32massMatrixMultiplyConstantKernelILi9ELi13ELi1EEvidPKdS1_S1_S1_S1_S1_S1_PdE13s_QuadToQuadD+664];
	fma.rn.f64 	%fd1853, %fd1852, %fd178, %fd1847;
	ld.shared.f64 	%fd1854, [%r12+8160];
	fma.rn.f64 	%fd1855, %fd212, %fd1854, %fd1849;
	ld.shared.f64 	%fd1856, [%r18+8736];
	fma.rn.f64 	%fd1857, %fd213, %fd1856, %fd1851;
	ld.shared.f64 	%fd1858, [_ZZ32massMatrixMultiplyConstantKernelILi9ELi13ELi1EEvidPKdS1_S1_S1_S1_S1_S1_PdE13s_QuadToQuadD+672];
	fma.rn.f64 	%fd1859, %fd1858, %fd179, %fd1853;
	ld.shared.f64 	%fd1860, [%r12+8168];
	fma.rn.f64 	%fd1861, %fd214, %fd1860, %fd1855;
	ld.shared.f64 	%fd1862, [%r18+8840];
	fma.rn.f64 	%fd1863, %fd215, %fd1862, %fd1857;
	ld.shared.f64 	%fd1864, [_ZZ32massMatrixMultiplyConstantKernelILi9ELi13ELi1EEvidPKdS1_S1_S1_S1_S1_S1_PdE13s_QuadToQuadD+680];
	fma.rn.f64 	%fd1865, %fd1864, %fd180, %fd1859;
	ld.shared.f64 	%fd1866, [%r12+8176];
	fma.rn.f64 	%fd1867, %fd216, %fd1866, %fd1861;
	ld.shared.f64 	%fd1868, [%r18+8944];
	fma.rn.f64 	%fd1869, %fd217, %fd1868, %fd1863;
	ld.shared.f64 	%fd1870, [_ZZ32massMatrixMultiplyConstantKernelILi9ELi13ELi1EEvidPKdS1_S1_S1_S1_S1_S1_PdE13s_QuadToQuadD+688];
	fma.rn.f64 	%fd1871, %fd1870, %fd181, %fd1865;
	ld.shared.f64 	%fd1872, [%r12+8184];
	fma.rn.f64 	%fd1873, %fd218, %fd1872, %fd1867;
	ld.shared.f64 	%fd1874, [%r18+9048];
	fma.rn.f64 	%fd1875, %fd219, %fd1874, %fd1869;
	ld.shared.f64 	%fd1876, [_ZZ32massMatrixMultiplyConstantKernelILi9ELi13ELi1EEvidPKdS1_S1_S1_S1_S1_S1_PdE13s_QuadToQuadD+696];
	fma.rn.f64 	%fd1877, %fd1876, %fd182, %fd1871;
	ld.shared.f64 	%fd1878, [%r12+8192];
	fma.rn.f64 	%fd1879, %fd220, %fd1878, %fd1873;
	ld.shared.f64 	%fd1880, [%r18+9152];
	fma.rn.f64 	%fd1881, %fd221, %fd1880, %fd1875;
	ld.shared.f64 	%fd1882, [_ZZ32massMatrixMultiplyConstantKernelILi9ELi13ELi1EEvidPKdS1_S1_S1_S1_S1_S1_PdE13s_QuadToQuadD+704];
	fma.rn.f64 	%fd1883, %fd1882, %fd183, %fd1877;
	ld.shared.f64 	%fd1884, [%r12+8200];
	fma.rn.f64 	%fd1885, %fd222, %fd1884, %fd1879;
	ld.shared.f64 	%fd1886, [%r18+9256];
	fma.rn.f64 	%fd1887, %fd223, %fd1886, %fd1881;
	ld.shared.f64 	%fd1888, [_ZZ32massMatrixMultiplyConstantKernelILi9ELi13ELi1EEvidPKdS1_S1_S1_S1_S1_S1_PdE13s_QuadToQuadD+712];
	fma.rn.f64 	%fd1889, %fd1888, %fd184, %fd1883;
	ld.shared.f64 	%fd1890, [%r12+8208];
	fma.rn.f64 	%fd1891, %fd224, %fd1890, %fd1885;
	ld.shared.f64 	%fd1892, [%r18+9360];
	fma.rn.f64 	%fd1893, %fd225, %fd1892, %fd1887;
	ld.shared.f64 	%fd1894, [_ZZ32massMatrixMultiplyConstantKernelILi9ELi13ELi1EEvidPKdS1_S1_S1_S1_S1_S1_PdE13s_QuadToQuadD+720];
	fma.rn.f64 	%fd1895, %fd1894, %fd185, %fd1889;
	bar.sync 	0;
	mul.f64 	%fd1896, %fd3249, %fd1893;
	fma.rn.f64 	%fd1897, %fd3248, %fd1891, %fd1896;
	fma.rn.f64 	%fd1898, %fd3250, %fd1895, %fd1897;
	st.shared.f64 	[%r15], %fd1898;
	mul.f64 	%fd1899, %fd3251, %fd1893;
	fma.rn.f64 	%fd1900, %fd3249, %fd1891, %fd1899;
	fma.rn.f64 	%fd1901, %fd3252, %fd1895, %fd1900;
	st.shared.f64 	[%r16], %fd1901;
	mul.f64 	%fd1902, %fd3252, %fd1893;
	fma.rn.f64 	%fd1903, %fd3250, %fd1891, %fd1902;
	fma.rn.f64 	%fd1904, %fd3253, %fd1895, %fd1903;
	mul.f64 	%fd1905, %fd3148, %fd3254;
	bar.sync 	0;
	ld.shared.f64 	%fd1906, [%r14];
	mul.f64 	%fd1907, %fd226, %fd1906;
	fma.rn.f64 	%fd1908, %fd1905, %fd179, %fd1907;
	ld.shared.f64 	%fd1909, [%r17];
	fma.rn.f64 	%fd1910, %fd227, %fd1909, %fd1908;
	fma.rn.f64 	%fd414, %fd1904, %fd1822, %fd387;
	ld.shared.f64 	%fd1911, [%r14+8];
	fma.rn.f64 	%fd1912, %fd228, %fd1911, %fd1910;
	ld.shared.f64 	%fd1913, [%r17+104];
	fma.rn.f64 	%fd1914, %fd229, %fd1913, %fd1912;
	fma.rn.f64 	%fd415, %fd1904, %fd1828, %fd388;
	ld.shared.f64 	%fd1915, [%r14+16];
	fma.rn.f64 	%fd1916, %fd231, %fd1915, %fd1914;
	ld.shared.f64 	%fd1917, [%r17+208];
	fma.rn.f64 	%fd1918, %fd232, %fd1917, %fd1916;
	fma.rn.f64 	%fd416, %fd1904, %fd1834, %fd389;
	ld.shared.f64 	%fd1919, [%r14+24];
	fma.rn.f64 	%fd1920, %fd234, %fd1919, %fd1918;
	ld.shared.f64 	%fd1921, [%r17+312];
	fma.rn.f64 	%fd1922, %fd235, %fd1921, %fd1920;
	fma.rn.f64 	%fd417, %fd1904, %fd1840, %fd390;
	ld.shared.f64 	%fd1923, [%r14+32];
	fma.rn.f64 	%fd1924, %fd237, %fd1923, %fd1922;
	ld.shared.f64 	%fd1925, [%r17+416];
	fma.rn.f64 	%fd1926, %fd238, %fd1925, %fd1924;
	fma.rn.f64 	%fd418, %fd1904, %fd1846, %fd391;
	ld.shared.f64 	%fd1927, [%r14+40];
	fma.rn.f64 	%fd1928, %fd240, %fd1927, %fd1926;
	ld.shared.f64 	%fd1929, [%r17+520];
	fma.rn.f64 	%fd1930, %fd241, %fd1929, %fd1928;
	fma.rn.f64 	%fd419, %fd1904, %fd1852, %fd399;
	ld.shared.f64 	%fd1931, [%r14+48];
	fma.rn.f64 	%fd1932, %fd243, %fd1931, %fd1930;
	ld.shared.f64 	%fd1933, [%r17+624];
	fma.rn.f64 	%fd1934, %fd244, %fd1933, %fd1932;
	fma.rn.f64 	%fd1935, %fd1904, %fd1858, %fd392;
	ld.shared.f64 	%fd1936, [%r14+56];
	fma.rn.f64 	%fd1937, %fd246, %fd1936, %fd1934;
	ld.shared.f64 	%fd1938, [%r17+728];
	fma.rn.f64 	%fd1939, %fd247, %fd1938, %fd1937;
	fma.rn.f64 	%fd420, %fd1904, %fd1864, %fd393;
	ld.shared.f64 	%fd1940, [%r14+64];
	fma.rn.f64 	%fd1941, %fd249, %fd1940, %fd1939;
	ld.shared.f64 	%fd1942, [%r17+832];
	fma.rn.f64 	%fd1943, %fd250, %fd1942, %fd1941;
	fma.rn.f64 	%fd421, %fd1904, %fd1870, %fd394;
	ld.shared.f64 	%fd1944, [%r14+72];
	fma.rn.f64 	%fd1945, %fd252, %fd1944, %fd1943;
	ld.shared.f64 	%fd1946, [%r17+936];
	fma.rn.f64 	%fd1947, %fd253, %fd1946, %fd1945;
	fma.rn.f64 	%fd422, %fd1904, %fd1876, %fd395;
	ld.shared.f64 	%fd1948, [%r14+80];
	fma.rn.f64 	%fd1949, %fd255, %fd1948, %fd1947;
	ld.shared.f64 	%fd1950, [%r17+1040];
	fma.rn.f64 	%fd1951, %fd256, %fd1950, %fd1949;
	fma.rn.f64 	%fd423, %fd1904, %fd1882, %fd396;
	ld.shared.f64 	%fd1952, [%r14+88];
	fma.rn.f64 	%fd1953, %fd258, %fd1952, %fd1951;
	ld.shared.f64 	%fd1954, [%r17+1144];
	fma.rn.f64 	%fd1955, %fd259, %fd1954, %fd1953;
	fma.rn.f64 	%fd424, %fd1904, %fd1888, %fd397;
	ld.shared.f64 	%fd1956, [%r14+96];
	fma.rn.f64 	%fd1957, %fd261, %fd1956, %fd1955;
	ld.shared.f64 	%fd1958, [%r17+1248];
	fma.rn.f64 	%fd1959, %fd262, %fd1958, %fd1957;
	fma.rn.f64 	%fd425, %fd1904, %fd1894, %fd398;
	add.f64 	%fd426, %fd1959, %fd1935;
	mov.f64 	%fd3255, 0d0000000000000000;
	mov.f64 	%fd3256, %fd3255;
	mov.f64 	%fd3257, %fd3255;
	mov.f64 	%fd3258, %fd3255;
	mov.f64 	%fd3259, %fd3255;
	mov.f64 	%fd3260, %fd3255;
	mov.f64 	%fd3261, %fd3255;
	@%p14 bra 	$L__BB40_23;
	ld.param.u64 	%rd60, [_Z32massMatrixMultiplyConstantKernelILi9ELi13ELi1EEvidPKdS1_S1_S1_S1_S1_S1_Pd_param_2];
	cvta.to.global.u64 	%rd32, %rd60;
	mov.u32 	%r102, %ctaid.x;
	mov.u32 	%r103, %tid.y;
	add.s32 	%r104, %r102, %r103;
	mov.u32 	%r105, %tid.x;
	mad.lo.s32 	%r106, %r104, 15379, %r105;
	mul.wide.s32 	%rd33, %r106, 8;
	add.s64 	%rd34, %rd32, %rd33;
	ld.global.nc.f64 	%fd3255, [%rd34+9464];
	ld.global.nc.f64 	%fd3256, [%rd34+27040];
	ld.global.nc.f64 	%fd3257, [%rd34+44616];
	ld.global.nc.f64 	%fd3258, [%rd34+62192];
	ld.global.nc.f64 	%fd3259, [%rd34+79768];
	ld.global.nc.f64 	%fd3260, [%rd34+97344];
	ld.global.nc.f64 	%fd3261, [%rd34+114920];
$L__BB40_23:
	ld.param.f64 	%fd3149, [_Z32massMatrixMultiplyConstantKernelILi9ELi13ELi1EEvidPKdS1_S1_S1_S1_S1_S1_Pd_param_1];
	ld.param.u32 	%r161, [_Z32massMatrixMultiplyConstantKernelILi9ELi13ELi1EEvidPKdS1_S1_S1_S1_S1_S1_Pd_param_0];
	mov.u32 	%r107, %ctaid.x;
	mov.u32 	%r108, %tid.y;
	add.s32 	%r109, %r107, %r108;
	setp.ge.s32 	%p15, %r109, %r161;
	ld.shared.f64 	%fd1961, [%r12+9464];
	fma.rn.f64 	%fd1962, %fd200, %fd1961, 0d0000000000000000;
	ld.shared.f64 	%fd1963, [%r18+9464];
	fma.rn.f64 	%fd1964, %fd201, %fd1963, 0d0000000000000000;
	ld.shared.f64 	%fd1965, [_ZZ32massMatrixMultiplyConstantKernelILi9ELi13ELi1EEvidPKdS1_S1_S1_S1_S1_S1_PdE13s_QuadToQuadD+728];
	fma.rn.f64 	%fd1966, %fd1965, %fd173, 0d0000000000000000;
	ld.shared.f64 	%fd1967, [%r12+9472];
	fma.rn.f64 	%fd1968, %fd202, %fd1967, %fd1962;
	ld.shared.f64 	%fd1969, [%r18+9568];
	fma.rn.f64 	%fd1970, %fd203, %fd1969, %fd1964;
	ld.shared.f64 	%fd1971, [_ZZ32massMatrixMultiplyConstantKernelILi9ELi13ELi1EEvidPKdS1_S1_S1_S1_S1_S1_PdE13s_QuadToQuadD+736];
	fma.rn.f64 	%fd1972, %fd1971, %fd174, %fd1966;
	ld.shared.f64 	%fd1973, [%r12+9480];
	fma.rn.f64 	%fd1974, %fd204, %fd1973, %fd1968;
	ld.shared.f64 	%fd1975, [%r18+9672];
	fma.rn.f64 	%fd1976, %fd205, %fd1975, %fd1970;
	ld.shared.f64 	%fd1977, [_ZZ32massMatrixMultiplyConstantKernelILi9ELi13ELi1EEvidPKdS1_S1_S1_S1_S1_S1_PdE13s_QuadToQuadD+744];
	fma.rn.f64 	%fd1978, %fd1977, %fd175, %fd1972;
	ld.shared.f64 	%fd1979, [%r12+9488];
	fma.rn.f64 	%fd1980, %fd206, %fd1979, %fd1974;
	ld.shared.f64 	%fd1981, [%r18+9776];
	fma.rn.f64 	%fd1982, %fd207, %fd1981, %fd1976;
	ld.shared.f64 	%fd1983, [_ZZ32massMatrixMultiplyConstantKernelILi9ELi13ELi1EEvidPKdS1_S1_S1_S1_S1_S1_PdE13s_QuadToQuadD+752];
	fma.rn.f64 	%fd1984, %fd1983, %fd176, %fd1978;
	ld.shared.f64 	%fd1985, [%r12+9496];
	fma.rn.f64 	%fd1986, %fd208, %fd1985, %fd1980;
	ld.shared.f64 	%fd1987, [%r18+9880];
	fma.rn.f64 	%fd1988, %fd209, %fd1987, %fd1982;
	ld.shared.f64 	%fd1989, [_ZZ32massMatrixMultiplyConstantKernelILi9ELi13ELi1EEvidPKdS1_S1_S1_S1_S1_S1_PdE13s_QuadToQuadD+760];
	fma.rn.f64 	%fd1990, %fd1989, %fd177, %fd1984;
	ld.shared.f64 	%fd1991, [%r12+9504];
	fma.rn.f64 	%fd1992, %fd210, %fd1991, %fd1986;
	ld.shared.f64 	%fd1993, [%r18+9984];
	fma.rn.f64 	%fd1994, %fd211, %fd1993, %fd1988;
	ld.shared.f64 	%fd1995, [_ZZ32massMatrixMultiplyConstantKernelILi9ELi13ELi1EEvidPKdS1_S1_S1_S1_S1_S1_PdE13s_QuadToQuadD+768];
	fma.rn.f64 	%fd1996, %fd1995, %fd178, %fd1990;
	ld.shared.f64 	%fd1997, [%r12+9512];
	fma.rn.f64 	%fd1998, %fd212, %fd1997, %fd1992;
	ld.shared.f64 	%fd1999, [%r18+10088];
	fma.rn.f64 	%fd2000, %fd213, %fd1999, %fd1994;
	ld.shared.f64 	%fd2001, [_ZZ32massMatrixMultiplyConstantKernelILi9ELi13ELi1EEvidPKdS1_S1_S1_S1_S1_S1_PdE13s_QuadToQuadD+776];
	fma.rn.f64 	%fd2002, %fd2001, %fd179, %fd1996;
	ld.shared.f64 	%fd2003, [%r12+9520];
	fma.rn.f64 	%fd2004, %fd214, %fd2003, %fd1998;
	ld.shared.f64 	%fd2005, [%r18+10192];
	fma.rn.f64 	%fd2006, %fd215, %fd2005, %fd2000;
	ld.shared.f64 	%fd2007, [_ZZ32massMatrixMultiplyConstantKernelILi9ELi13ELi1EEvidPKdS1_S1_S1_S1_S1_S1_PdE13s_QuadToQuadD+784];
	fma.rn.f64 	%fd2008, %fd2007, %fd180, %fd2002;
	ld.shared.f64 	%fd2009, [%r12+9528];
	fma.rn.f64 	%fd2010, %fd216, %fd2009, %fd2004;
	ld.shared.f64 	%fd2011, [%r18+10296];
	fma.rn.f64 	%fd2012, %fd217, %fd2011, %fd2006;
	ld.shared.f64 	%fd2013, [_ZZ32massMatrixMultiplyConstantKernelILi9ELi13ELi1EEvidPKdS1_S1_S1_S1_S1_S1_PdE13s_QuadToQuadD+792];
	fma.rn.f64 	%fd2014, %fd2013, %fd181, %fd2008;
	ld.shared.f64 	%fd2015, [%r12+9536];
	fma.rn.f64 	%fd2016, %fd218, %fd2015, %fd2010;
	ld.shared.f64 	%fd2017, [%r18+10400];
	fma.rn.f64 	%fd2018, %fd219, %fd2017, %fd2012;
	ld.shared.f64 	%fd2019, [_ZZ32massMatrixMultiplyConstantKernelILi9ELi13ELi1EEvidPKdS1_S1_S1_S1_S1_S1_PdE13s_QuadToQuadD+800];
	fma.rn.f64 	%fd2020, %fd2019, %fd182, %fd2014;
	ld.shared.f64 	%fd2021, [%r12+9544];
	fma.rn.f64 	%fd2022, %fd220, %fd2021, %fd2016;
	ld.shared.f64 	%fd2023, [%r18+10504];
	fma.rn.f64 	%fd2024, %fd221, %fd2023, %fd2018;
	ld.shared.f64 	%fd2025, [_ZZ32massMatrixMultiplyConstantKernelILi9ELi13ELi1EEvidPKdS1_S1_S1_S1_S1_S1_PdE13s_QuadToQuadD+808];
	fma.rn.f64 	%fd2026, %fd2025, %fd183, %fd2020;
	ld.shared.f64 	%fd2027, [%r12+9552];
	fma.rn.f64 	%fd2028, %fd222, %fd2027, %fd2022;
	ld.shared.f64 	%fd2029, [%r18+10608];
	fma.rn.f64 	%fd2030, %fd223, %fd2029, %fd2024;
	ld.shared.f64 	%fd2031, [_ZZ32massMatrixMultiplyConstantKernelILi9ELi13ELi1EEvidPKdS1_S1_S1_S1_S1_S1_PdE13s_QuadToQuadD+816];
	fma.rn.f64 	%fd2032, %fd2031, %fd184, %fd2026;
	ld.shared.f64 	%fd2033, [%r12+9560];
	fma.rn.f64 	%fd2034, %fd224, %fd2033, %fd2028;
	ld.shared.f64 	%fd2035, [%r18+10712];
	fma.rn.f64 	%fd2036, %fd225, %fd2035, %fd2030;
	ld.shared.f64 	%fd2037, [_ZZ32massMatrixMultiplyConstantKernelILi9ELi13ELi1EEvidPKdS1_S1_S1_S1_S1_S1_PdE13s_QuadToQuadD+824];
	fma.rn.f64 	%fd2038, %fd2037, %fd185, %fd2032;
	bar.sync 	0;
	mul.f64 	%fd2039, %fd3256, %fd2036;
	fma.rn.f64 	%fd2040, %fd3255, %fd2034, %fd2039;
	fma.rn.f64 	%fd2041, %fd3257, %fd2038, %fd2040;
	st.shared.f64 	[%r15], %fd2041;
	mul.f64 	%fd2042, %fd3258, %fd2036;
	fma.rn.f64 	%fd2043, %fd3256, %fd2034, %fd2042;
	fma.rn.f64 	%fd2044, %fd3259, %fd2038, %fd2043;
	st.shared.f64 	[%r16], %fd2044;
	mul.f64 	%fd2045, %fd3259, %fd2036;
	fma.rn.f64 	%fd2046, %fd3257, %fd2034, %fd2045;
	fma.rn.f64 	%fd2047, %fd3260, %fd2038, %fd2046;
	mul.f64 	%fd2048, %fd3149, %fd3261;
	bar.sync 	0;
	ld.shared.f64 	%fd2049, [%r14];
	mul.f64 	%fd2050, %fd226, %fd2049;
	fma.rn.f64 	%fd2051, %fd2048, %fd180, %fd2050;
	ld.shared.f64 	%fd2052, [%r17];
	fma.rn.f64 	%fd2053, %fd227, %fd2052, %fd2051;
	fma.rn.f64 	%fd441, %fd2047, %fd1965, %fd414;
	ld.shared.f64 	%fd2054, [%r14+8];
	fma.rn.f64 	%fd2055, %fd228, %fd2054, %fd2053;
	ld.shared.f64 	%fd2056, [%r17+104];
	fma.rn.f64 	%fd2057, %fd229, %fd2056, %fd2055;
	fma.rn.f64 	%fd442, %fd2047, %fd1971, %fd415;
	ld.shared.f64 	%fd2058, [%r14+16];
	fma.rn.f64 	%fd2059, %fd231, %fd2058, %fd2057;
	ld.shared.f64 	%fd2060, [%r17+208];
	fma.rn.f64 	%fd2061, %fd232, %fd2060, %fd2059;
	fma.rn.f64 	%fd443, %fd2047, %fd1977, %fd416;
	ld.shared.f64 	%fd2062, [%r14+24];
	fma.rn.f64 	%fd2063, %fd234, %fd2062, %fd2061;
	ld.shared.f64 	%fd2064, [%r17+312];
	fma.rn.f64 	%fd2065, %fd235, %fd2064, %fd2063;
	fma.rn.f64 	%fd444, %fd2047, %fd1983, %fd417;
	ld.shared.f64 	%fd2066, [%r14+32];
	fma.rn.f64 	%fd2067, %fd237, %fd2066, %fd2065;
	ld.shared.f64 	%fd2068, [%r17+416];
	fma.rn.f64 	%fd2069, %fd238, %fd2068, %fd2067;
	fma.rn.f64 	%fd445, %fd2047, %fd1989, %fd418;
	ld.shared.f64 	%fd2070, [%r14+40];
	fma.rn.f64 	%fd2071, %fd240, %fd2070, %fd2069;
	ld.shared.f64 	%fd2072, [%r17+520];
	fma.rn.f64 	%fd2073, %fd241, %fd2072, %fd2071;
	fma.rn.f64 	%fd446, %fd2047, %fd1995, %fd419;
	ld.shared.f64 	%fd2074, [%r14+48];
	fma.rn.f64 	%fd2075, %fd243, %fd2074, %fd2073;
	ld.shared.f64 	%fd2076, [%r17+624];
	fma.rn.f64 	%fd2077, %fd244, %fd2076, %fd2075;
	fma.rn.f64 	%fd447, %fd2047, %fd2001, %fd426;
	ld.shared.f64 	%fd2078, [%r14+56];
	fma.rn.f64 	%fd2079, %fd246, %fd2078, %fd2077;
	ld.shared.f64 	%fd2080, [%r17+728];
	fma.rn.f64 	%fd2081, %fd247, %fd2080, %fd2079;
	fma.rn.f64 	%fd2082, %fd2047, %fd2007, %fd420;
	ld.shared.f64 	%fd2083, [%r14+64];
	fma.rn.f64 	%fd2084, %fd249, %fd2083, %fd2081;
	ld.shared.f64 	%fd2085, [%r17+832];
	fma.rn.f64 	%fd2086, %fd250, %fd2085, %fd2084;
	fma.rn.f64 	%fd448, %fd2047, %fd2013, %fd421;
	ld.shared.f64 	%fd2087, [%r14+72];
	fma.rn.f64 	%fd2088, %fd252, %fd2087, %fd2086;
	ld.shared.f64 	%fd2089, [%r17+936];
	fma.rn.f64 	%fd2090, %fd253, %fd2089, %fd2088;
	fma.rn.f64 	%fd449, %fd2047, %fd2019, %fd422;
	ld.shared.f64 	%fd2091, [%r14+80];
	fma.rn.f64 	%fd2092, %fd255, %fd2091, %fd2090;
	ld.shared.f64 	%fd2093, [%r17+1040];
	fma.rn.f64 	%fd2094, %fd256, %fd2093, %fd2092;
	fma.rn.f64 	%fd450, %fd2047, %fd2025, %fd423;
	ld.shared.f64 	%fd2095, [%r14+88];
	fma.rn.f64 	%fd2096, %fd258, %fd2095, %fd2094;
	ld.shared.f64 	%fd2097, [%r17+1144];
	fma.rn.f64 	%fd2098, %fd259, %fd2097, %fd2096;
	fma.rn.f64 	%fd451, %fd2047, %fd2031, %fd424;
	ld.shared.f64 	%fd2099, [%r14+96];
	fma.rn.f64 	%fd2100, %fd261, %fd2099, %fd2098;
	ld.shared.f64 	%fd2101, [%r17+1248];
	fma.rn.f64 	%fd2102, %fd262, %fd2101, %fd2100;
	fma.rn.f64 	%fd452, %fd2047, %fd2037, %fd425;
	add.f64 	%fd453, %fd2102, %fd2082;
	mov.f64 	%fd3262, 0d0000000000000000;
	mov.f64 	%fd3263, %fd3262;
	mov.f64 	%fd3264, %fd3262;
	mov.f64 	%fd3265, %fd3262;
	mov.f64 	%fd3266, %fd3262;
	mov.f64 	%fd3267, %fd3262;
	mov.f64 	%fd3268, %fd3262;
	@%p15 bra 	$L__BB40_25;
	ld.param.u64 	%rd61, [_Z32massMatrixMultiplyConstantKernelILi9ELi13ELi1EEvidPKdS1_S1_S1_S1_S1_S1_Pd_param_2];
	cvta.to.global.u64 	%rd35, %rd61;
	mov.u32 	%r110, %ctaid.x;
	mov.u32 	%r111, %tid.y;
	add.s32 	%r112, %r110, %r111;
	mov.u32 	%r113, %tid.x;
	mad.lo.s32 	%r114, %r112, 15379, %r113;
	mul.wide.s32 	%rd36, %r114, 8;
	add.s64 	%rd37, %rd35, %rd36;
	ld.global.nc.f64 	%fd3262, [%rd37+10816];
	ld.global.nc.f64 	%fd3263, [%rd37+28392];
	ld.global.nc.f64 	%fd3264, [%rd37+45968];
	ld.global.nc.f64 	%fd3265, [%rd37+63544];
	ld.global.nc.f64 	%fd3266, [%rd37+81120];
	ld.global.nc.f64 	%fd3267, [%rd37+98696];
	ld.global.nc.f64 	%fd3268, [%rd37+116272];
$L__BB40_25:
	ld.param.f64 	%fd3150, [_Z32massMatrixMultiplyConstantKernelILi9ELi13ELi1EEvidPKdS1_S1_S1_S1_S1_S1_Pd_param_1];
	ld.param.u32 	%r162, [_Z32massMatrixMultiplyConstantKernelILi9ELi13ELi1EEvidPKdS1_S1_S1_S1_S1_S1_Pd_param_0];
	mov.u32 	%r115, %ctaid.x;
	mov.u32 	%r116, %tid.y;
	add.s32 	%r117, %r115, %r116;
	setp.ge.s32 	%p16, %r117, %r162;
	ld.shared.f64 	%fd2104, [%r12+10816];
	fma.rn.f64 	%fd2105, %fd200, %fd2104, 0d0000000000000000;
	ld.shared.f64 	%fd2106, [%r18+10816];
	fma.rn.f64 	%fd2107, %fd201, %fd2106, 0d0000000000000000;
	ld.shared.f64 	%fd2108, [_ZZ32massMatrixMultiplyConstantKernelILi9ELi13ELi1EEvidPKdS1_S1_S1_S1_S1_S1_PdE13s_QuadToQuadD+832];
	fma.rn.f64 	%fd2109, %fd2108, %fd173, 0d0000000000000000;
	ld.shared.f64 	%fd2110, [%r12+10824];
	fma.rn.f64 	%fd2111, %fd202, %fd2110, %fd2105;
	ld.shared.f64 	%fd2112, [%r18+10920];
	fma.rn.f64 	%fd2113, %fd203, %fd2112, %fd2107;
	ld.shared.f64 	%fd2114, [_ZZ32massMatrixMultiplyConstantKernelILi9ELi13ELi1EEvidPKdS1_S1_S1_S1_S1_S1_PdE13s_QuadToQuadD+840];
	fma.rn.f64 	%fd2115, %fd2114, %fd174, %fd2109;
	ld.shared.f64 	%fd2116, [%r12+10832];
	fma.rn.f64 	%fd2117, %fd204, %fd2116, %fd2111;
	ld.shared.f64 	%fd2118, [%r18+11024];
	fma.rn.f64 	%fd2119, %fd205, %fd2118, %fd2113;
	ld.shared.f64 	%fd2120, [_ZZ32massMatrixMultiplyConstantKernelILi9ELi13ELi1EEvidPKdS1_S1_S1_S1_S1_S1_PdE13s_QuadToQuadD+848];
	fma.rn.f64 	%fd2121, %fd2120, %fd175, %fd2115;
	ld.shared.f64 	%fd2122, [%r12+10840];
	fma.rn.f64 	%fd2123, %fd206, %fd2122, %fd2117;
	ld.shared.f64 	%fd2124, [%r18+11128];
	fma.rn.f64 	%fd2125, %fd207, %fd2124, %fd2119;
	ld.shared.f64 	%fd2126, [_ZZ32massMatrixMultiplyConstantKernelILi9ELi13ELi1EEvidPKdS1_S1_S1_S1_S1_S1_PdE13s_QuadToQuadD+856];
	fma.rn.f64 	%fd2127, %fd2126, %fd176, %fd2121;
	ld.shared.f64 	%fd2128, [%r12+10848];
	fma.rn.f64 	%fd2129, %fd208, %fd2128, %fd2123;
	ld.shared.f64 	%fd2130, [%r18+11232];
	fma.rn.f64 	%fd2131, %fd209, %fd2130, %fd2125;
	ld.shared.f64 	%fd2132, [_ZZ32massMatrixMultiplyConstantKernelILi9ELi13ELi1EEvidPKdS1_S1_S1_S1_S1_S1_PdE13s_QuadToQuadD+864];
	fma.rn.f64 	%fd2133, %fd2132, %fd177, %fd2127;
	ld.shared.f64 	%fd2134, [%r12+10856];
	fma.rn.f64 	%fd2135, %fd210, %fd2134, %fd2129;
	ld.shared.f64 	%fd2136, [%r18+11336];
	fma.rn.f64 	%fd2137, %fd211, %fd2136, %fd2131;
	ld.shared.f64 	%fd2138, [_ZZ32massMatrixMultiplyConstantKernelILi9ELi13ELi1EEvidPKdS1_S1_S1_S1_S1_S1_PdE13s_QuadToQuadD+872];
	fma.rn.f64 	%fd2139, %fd2138, %fd178, %fd2133;
	ld.shared.f64 	%fd2140, [%r12+10864];
	fma.rn.f64 	%fd2141, %fd212, %fd2140, %fd2135;
	ld.shared.f64 	%fd2142, [%r18+11440];
	fma.rn.f64 	%fd2143, %fd213, %fd2142, %fd2137;
	ld.shared.f64 	%fd2144, [_ZZ32massMatrixMultiplyConstantKernelILi9ELi13ELi1EEvidPKdS1_S1_S1_S1_S1_S1_PdE13s_QuadToQuadD+880];
	fma.rn.f64 	%fd2145, %fd2144, %fd179, %fd2139;
	ld.shared.f64 	%fd2146, [%r12+10872];
	fma.rn.f64 	%fd2147, %fd214, %fd2146, %fd2141;
	ld.shared.f64 	%fd2148, [%r18+11544];
	fma.rn.f64 	%fd2149, %fd215, %fd2148, %fd2143;
	ld.shared.f64 	%fd2150, [_ZZ32massMatrixMultiplyConstantKernelILi9ELi13ELi1EEvidPKdS1_S1_S1_S1_S1_S1_PdE13s_QuadToQuadD+888];
	fma.rn.f64 	%fd2151, %fd2150, %fd180, %fd2145;
	ld.shared.f64 	%fd2152, [%r12+10880];
	fma.rn.f64 	%fd2153, %fd216, %fd2152, %fd2147;
	ld.shared.f64 	%fd2154, [%r18+11648];
	fma.rn.f64 	%fd2155, %fd217, %fd2154, %fd2149;
	ld.shared.f64 	%fd2156, [_ZZ32massMatrixMultiplyConstantKernelILi9ELi13ELi1EEvidPKdS1_S1_S1_S1_S1_S1_PdE13s_QuadToQuadD+896];
	fma.rn.f64 	%fd2157, %fd2156, %fd181, %fd2151;
	ld.shared.f64 	%fd2158, [%r12+10888];
	fma.rn.f64 	%fd2159, %fd218, %fd2158, %fd2153;
	ld.shared.f64 	%fd2160, [%r18+11752];
	fma.rn.f64 	%fd2161, %fd219, %fd2160, %fd2155;
	ld.shared.f64 	%fd2162, [_ZZ32massMatrixMultiplyConstantKernelILi9ELi13ELi1EEvidPKdS1_S1_S1_S1_S1_S1_PdE13s_QuadToQuadD+904];
	fma.rn.f64 	%fd2163, %fd2162, %fd182, %fd2157;
	ld.shared.f64 	%fd2164, [%r12+10896];
	fma.rn.f64 	%fd2165, %fd220, %fd2164, %fd2159;
	ld.shared.f64 	%fd2166, [%r18+11856];
	fma.rn.f64 	%fd2167, %fd221, %fd2166, %fd2161;
	ld.shared.f64 	%fd2168, [_ZZ32massMatrixMultiplyConstantKernelILi9ELi13ELi1EEvidPKdS1_S1_S1_S1_S1_S1_PdE13s_QuadToQuadD+912];
	fma.rn.f64 	%fd2169, %fd2168, %fd183, %fd2163;
	ld.shared.f64 	%fd2170, [%r12+10904];
	fma.rn.f64 	%fd2171, %fd222, %fd2170, %fd2165;
	ld.shared.f64 	%fd2172, [%r18+11960];
	fma.rn.f64 	%fd2173, %fd223, %fd2172, %fd2167;
	ld.shared.f64 	%fd2174, [_ZZ32massMatrixMultiplyConstantKernelILi9ELi13ELi1EEvidPKdS1_S1_S1_S1_S1_S1_PdE13s_QuadToQuadD+920];
	fma.rn.f64 	%fd2175, %fd2174, %fd184, %fd2169;
	ld.shared.f64 	%fd2176, [%r12+10912];
	fma.rn.f64 	%fd2177, %fd224, %fd2176, %fd2171;
	ld.shared.f64 	%fd2178, [%r18+12064];
	fma.rn.f64 	%fd2179, %fd225, %fd2178, %fd2173;
	ld.shared.f64 	%fd2180, [_ZZ32massMatrixMultiplyConstantKernelILi9ELi13ELi1EEvidPKdS1_S1_S1_S1_S1_S1_PdE13s_QuadToQuadD+928];
	fma.rn.f64 	%fd2181, %fd2180, %fd185, %fd2175;
	bar.sync 	0;
	mul.f64 	%fd2182, %fd3263, %fd2179;
	fma.rn.f64 	%fd2183, %fd3262, %fd2177, %fd2182;
	fma.rn.f64 	%fd2184, %fd3264, %fd2181, %fd2183;
	st.shared.f64 	[%r15], %fd2184;
	mul.f64 	%fd2185, %fd3265, %fd2179;
	fma.rn.f64 	%fd2186, %fd3263, %fd2177, %fd2185;
	fma.rn.f64 	%fd2187, %fd3266, %fd2181, %fd2186;
	st.shared.f64 	[%r16], %fd2187;
	mul.f64 	%fd2188, %fd3266, %fd2179;
	fma.rn.f64 	%fd2189, %fd3264, %fd2177, %fd2188;
	fma.rn.f64 	%fd2190, %fd3267, %fd2181, %fd2189;
	mul.f64 	%fd2191, %fd3150, %fd3268;
	bar.sync 	0;
	ld.shared.f64 	%fd2192, [%r14];
	mul.f64 	%fd2193, %fd226, %fd2192;
	fma.rn.f64 	%fd2194, %fd2191, %fd181, %fd2193;
	ld.shared.f64 	%fd2195, [%r17];
	fma.rn.f64 	%fd2196, %fd227, %fd2195, %fd2194;
	fma.rn.f64 	%fd468, %fd2190, %fd2108, %fd441;
	ld.shared.f64 	%fd2197, [%r14+8];
	fma.rn.f64 	%fd2198, %fd228, %fd2197, %fd2196;
	ld.shared.f64 	%fd2199, [%r17+104];
	fma.rn.f64 	%fd2200, %fd229, %fd2199, %fd2198;
	fma.rn.f64 	%fd469, %fd2190, %fd2114, %fd442;
	ld.shared.f64 	%fd2201, [%r14+16];
	fma.rn.f64 	%fd2202, %fd231, %fd2201, %fd2200;
	ld.shared.f64 	%fd2203, [%r17+208];
	fma.rn.f64 	%fd2204, %fd232, %fd2203, %fd2202;
	fma.rn.f64 	%fd470, %fd2190, %fd2120, %fd443;
	ld.shared.f64 	%fd2205, [%r14+24];
	fma.rn.f64 	%fd2206, %fd234, %fd2205, %fd2204;
	ld.shared.f64 	%fd2207, [%r17+312];
	fma.rn.f64 	%fd2208, %fd235, %fd2207, %fd2206;
	fma.rn.f64 	%fd471, %fd2190, %fd2126, %fd444;
	ld.shared.f64 	%fd2209, [%r14+32];
	fma.rn.f64 	%fd2210, %fd237, %fd2209, %fd2208;
	ld.shared.f64 	%fd2211, [%r17+416];
	fma.rn.f64 	%fd2212, %fd238, %fd2211, %fd2210;
	fma.rn.f64 	%fd472, %fd2190, %fd2132, %fd445;
	ld.shared.f64 	%fd2213, [%r14+40];
	fma.rn.f64 	%fd2214, %fd240, %fd2213, %fd2212;
	ld.shared.f64 	%fd2215, [%r17+520];
	fma.rn.f64 	%fd2216, %fd241, %fd2215, %fd2214;
	fma.rn.f64 	%fd473, %fd2190, %fd2138, %fd446;
	ld.shared.f64 	%fd2217, [%r14+48];
	fma.rn.f64 	%fd2218, %fd243, %fd2217, %fd2216;
	ld.shared.f64 	%fd2219, [%r17+624];
	fma.rn.f64 	%fd2220, %fd244, %fd2219, %fd2218;
	fma.rn.f64 	%fd474, %fd2190, %fd2144, %fd447;
	ld.shared.f64 	%fd2221, [%r14+56];
	fma.rn.f64 	%fd2222, %fd246, %fd2221, %fd2220;
	ld.shared.f64 	%fd2223, [%r17+728];
	fma.rn.f64 	%fd2224, %fd247, %fd2223, %fd2222;
	fma.rn.f64 	%fd475, %fd2190, %fd2150, %fd453;
	ld.shared.f64 	%fd2225, [%r14+64];
	fma.rn.f64 	%fd2226, %fd249, %fd2225, %fd2224;
	ld.shared.f64 	%fd2227, [%r17+832];
	fma.rn.f64 	%fd2228, %fd250, %fd2227, %fd2226;
	fma.rn.f64 	%fd2229, %fd2190, %fd2156, %fd448;
	ld.shared.f64 	%fd2230, [%r14+72];
	fma.rn.f64 	%fd2231, %fd252, %fd2230, %fd2228;
	ld.shared.f64 	%fd2232, [%r17+936];
	fma.rn.f64 	%fd2233, %fd253, %fd2232, %fd2231;
	fma.rn.f64 	%fd476, %fd2190, %fd2162, %fd449;
	ld.shared.f64 	%fd2234, [%r14+80];
	fma.rn.f64 	%fd2235, %fd255, %fd2234, %fd2233;
	ld.shared.f64 	%fd2236, [%r17+1040];
	fma.rn.f64 	%fd2237, %fd256, %fd2236, %fd2235;
	fma.rn.f64 	%fd477, %fd2190, %fd2168, %fd450;
	ld.shared.f64 	%fd2238, [%r14+88];
	fma.rn.f64 	%fd2239, %fd258, %fd2238, %fd2237;
	ld.shared.f64 	%fd2240, [%r17+1144];
	fma.rn.f64 	%fd2241, %fd259, %fd2240, %fd2239;
	fma.rn.f64 	%fd478, %fd2190, %fd2174, %fd451;
	ld.shared.f64 	%fd2242, [%r14+96];
	fma.rn.f64 	%fd2243, %fd261, %fd2242, %fd2241;
	ld.shared.f64 	%fd2244, [%r17+1248];
	fma.rn.f64 	%fd2245, %fd262, %fd2244, %fd2243;
	fma.rn.f64 	%fd479, %fd2190, %fd2180, %fd452;
	add.f64 	%fd480, %fd2245, %fd2229;
	mov.f64 	%fd3269, 0d0000000000000000;
	mov.f64 	%fd3270, %fd3269;
	mov.f64 	%fd3271, %fd3269;
	mov.f64 	%fd3272, %fd3269;
	mov.f64 	%fd3273, %fd3269;
	mov.f64 	%fd3274, %fd3269;
	mov.f64 	%fd3275, %fd3269;
	@%p16 bra 	$L__BB40_27;
	ld.param.u64 	%rd62, [_Z32massMatrixMultiplyConstantKernelILi9ELi13ELi1EEvidPKdS1_S1_S1_S1_S1_S1_Pd_param_2];
	cvta.to.global.u64 	%rd38, %rd62;
	mov.u32 	%r118, %ctaid.x;
	mov.u32 	%r119, %tid.y;
	add.s32 	%r120, %r118, %r119;
	mov.u32 	%r121, %tid.x;
	mad.lo.s32 	%r122, %r120, 15379, %r121;
	mul.wide.s32 	%rd39, %r122, 8;
	add.s64 	%rd40, %rd38, %rd39;
	ld.global.nc.f64 	%fd3269, [%rd40+12168];
	ld.global.nc.f64 	%fd3270, [%rd40+29744];
	ld.global.nc.f64 	%fd3271, [%rd40+47320];
	ld.global.nc.f64 	%fd3272, [%rd40+64896];
	ld.global.nc.f64 	%fd3273, [%rd40+82472];
	ld.global.nc.f64 	%fd3274, [%rd40+100048];
	ld.global.nc.f64 	%fd3275, [%rd40+117624];
$L__BB40_27:
	ld.param.f64 	%fd3151, [_Z32massMatrixMultiplyConstantKernelILi9ELi13ELi1EEvidPKdS1_S1_S1_S1_S1_S1_Pd_param_1];
	ld.param.u32 	%r163, [_Z32massMatrixMultiplyConstantKernelILi9ELi13ELi1EEvidPKdS1_S1_S1_S1_S1_S1_Pd_param_0];
	mov.u32 	%r123, %ctaid.x;
	mov.u32 	%r124, %tid.y;
	add.s32 	%r125, %r123, %r124;
	setp.ge.s32 	%p17, %r125, %r163;
	ld.shared.f64 	%fd2247, [%r12+12168];
	fma.rn.f64 	%fd2248, %fd200, %fd2247, 0d0000000000000000;
	ld.shared.f64 	%fd2249, [%r18+12168];
	fma.rn.f64 	%fd2250, %fd201, %fd2249, 0d0000000000000000;
	ld.shared.f64 	%fd2251, [_ZZ32massMatrixMultiplyConstantKernelILi9ELi13ELi1EEvidPKdS1_S1_S1_S1_S1_S1_PdE13s_QuadToQuadD+936];
	fma.rn.f64 	%fd2252, %fd2251, %fd173, 0d0000000000000000;
	ld.shared.f64 	%fd2253, [%r12+12176];
	fma.rn.f64 	%fd2254, %fd202, %fd2253, %fd2248;
	ld.shared.f64 	%fd2255, [%r18+12272];
	fma.rn.f64 	%fd2256, %fd203, %fd2255, %fd2250;
	ld.shared.f64 	%fd2257, [_ZZ32massMatrixMultiplyConstantKernelILi9ELi13ELi1EEvidPKdS1_S1_S1_S1_S1_S1_PdE13s_QuadToQuadD+944];
	fma.rn.f64 	%fd2258, %fd2257, %fd174, %fd2252;
	ld.shared.f64 	%fd2259, [%r12+12184];
	fma.rn.f64 	%fd2260, %fd204, %fd2259, %fd2254;
	ld.shared.f64 	%fd2261, [%r18+12376];
	fma.rn.f64 	%fd2262, %fd205, %fd2261, %fd2256;
	ld.shared.f64 	%fd2263, [_ZZ32massMatrixMultiplyConstantKernelILi9ELi13ELi1EEvidPKdS1_S1_S1_S1_S1_S1_PdE13s_QuadToQuadD+952];
	fma.rn.f64 	%fd2264, %fd2263, %fd175, %fd2258;
	ld.shared.f64 	%fd2265, [%r12+12192];
	fma.rn.f64 	%fd2266, %fd206, %fd2265, %fd2260;
	ld.shared.f64 	%fd2267, [%r18+12480];
	fma.rn.f64 	%fd2268, %fd207, %fd2267, %fd2262;
	ld.shared.f64 	%fd2269, [_ZZ32massMatrixMultiplyConstantKernelILi9ELi13ELi1EEvidPKdS1_S1_S1_S1_S1_S1_PdE13s_QuadToQuadD+960];
	fma.rn.f64 	%fd2270, %fd2269, %fd176, %fd2264;
	ld.shared.f64 	%fd2271, [%r12+12200];
	fma.rn.f64 	%fd2272, %fd208, %fd2271, %fd2266;
	ld.shared.f64 	%fd2273, [%r18+12584];
	fma.rn.f64 	%fd2274, %fd209, %fd2273, %fd2268;
	ld.shared.f64 	%fd2275, [_ZZ32massMatrixMultiplyConstantKernelILi9ELi13ELi1EEvidPKdS1_S1_S1_S1_S1_S1_PdE13s_QuadToQuadD+968];
	fma.rn.f64 	%fd2276, %fd2275, %fd177, %fd2270;
	ld.shared.f64 	%fd2277, [%r12+12208];
	fma.rn.f64 	%fd2278, %fd210, %fd2277, %fd2272;
	ld.shared.f64 	%fd2279, [%r18+12688];
	fma.rn.f64 	%fd2280, %fd211, %fd2279, %fd2274;
	ld.shared.f64 	%fd2281, [_ZZ32massMatrixMultiplyConstantKernelILi9ELi13ELi1EEvidPKdS1_S1_S1_S1_S1_S1_PdE13s_QuadToQuadD+976];
	fma.rn.f64 	%fd2282, %fd2281, %fd178, %fd2276;
	ld.shared.f64 	%fd2283, [%r12+12216];
	fma.rn.f64 	%fd2284, %fd212, %fd2283, %fd2278;
	ld.shared.f64 	%fd2285, [%r18+12792];
	fma.rn.f64 	%fd2286, %fd213, %fd2285, %fd2280;
	ld.shared.f64 	%fd2287, [_ZZ32massMatrixMultiplyConstantKernelILi9ELi13ELi1EEvidPKdS1_S1_S1_S1_S1_S1_PdE13s_QuadToQuadD+984];
	fma.rn.f64 	%fd2288, %fd2287, %fd179, %fd2282;
	ld.shared.f64 	%fd2289, [%r12+12224];
	fma.rn.f64 	%fd2290, %fd214, %fd2289, %fd2284;
	ld.shared.f64 	%fd2291, [%r18+12896];
	fma.rn.f64 	%fd2292, %fd215, %fd2291, %fd2286;
	ld.shared.f64 	%fd2293, [_ZZ32massMatrixMultiplyConstantKernelILi9ELi13ELi1EEvidPKdS1_S1_S1_S1_S1_S1_PdE13s_QuadToQuadD+992];
	fma.rn.f64 	%fd2294, %fd2293, %fd180, %fd2288;
	ld.shared.f64 	%fd2295, [%r12+12232];
	fma.rn.f64 	%fd2296, %fd216, %fd2295, %fd2290;
	ld.shared.f64 	%fd2297, [%r18+13000];
	fma.rn.f64 	%fd2298, %fd217, %fd2297, %fd2292;
	ld.shared.f64 	%fd2299, [_ZZ32massMatrixMultiplyConstantKernelILi9ELi13ELi1EEvidPKdS1_S1_S1_S1_S1_S1_PdE13s_QuadToQuadD+1000];
	fma.rn.f64 	%fd2300, %fd2299, %fd181, %fd2294;
	ld.shared.f64 	%fd2301, [%r12+12240];
	fma.rn.f64 	%fd2302, %fd218, %fd2301, %fd2296;
	ld.shared.f64 	%fd2303, [%r18+13104];
	fma.rn.f64 	%fd2304, %fd219, %fd2303, %fd2298;
	ld.shared.f64 	%fd2305, [_ZZ32massMatrixMultiplyConstantKernelILi9ELi13ELi1EEvidPKdS1_S1_S1_S1_S1_S1_PdE13s_QuadToQuadD+1008];
	fma.rn.f64 	%fd2306, %fd2305, %fd182, %fd2300;
	ld.shared.f64 	%fd2307, [%r12+12248];
	fma.rn.f64 	%fd2308, %fd220, %fd2307, %fd2302;
	ld.shared.f64 	%fd2309, [%r18+13208];
	fma.rn.f64 	%fd2310, %fd221, %fd2309, %fd2304;
	ld.shared.f64 	%fd2311, [_ZZ32massMatrixMultiplyConstantKernelILi9ELi13ELi1EEvidPKdS1_S1_S1_S1_S1_S1_PdE13s_QuadToQuadD+1016];
	fma.rn.f64 	%fd2312, %fd2311, %fd183, %fd2306;
	ld.shared.f64 	%fd2313, [%r12+12256];
	fma.rn.f64 	%fd2314, %fd222, %fd2313, %fd2308;
	ld.shared.f64 	%fd2315, [%r18+13312];
	fma.rn.f64 	%fd2316, %fd223, %fd2315, %fd2310;
	ld.shared.f64 	%fd2317, [_ZZ32massMatrixMultiplyConstantKernelILi9ELi13ELi1EEvidPKdS1_S1_S1_S1_S1_S1_PdE13s_QuadToQuadD+1024];
	fma.rn.f64 	%fd2318, %fd2317, %fd184, %fd2312;
	ld.shared.f64 	%fd2319, [%r12+12264];
	fma.rn.f64 	%fd2320, %fd224, %fd2319, %fd2314;
	ld.shared.f64 	%fd2321, [%r18+13416];
	fma.rn.f64 	%fd2322, %fd225, %fd2321, %fd2316;
	ld.shared.f64 	%fd2323, [_ZZ32massMatrixMultiplyConstantKernelILi9ELi13ELi1EEvidPKdS1_S1_S1_S1_S1_S1_PdE13s_QuadToQuadD+1032];
	fma.rn.f64 	%fd2324, %fd2323, %fd185, %fd2318;
	bar.sync 	0;
	mul.f64 	%fd2325, %fd3270, %fd2322;
	fma.rn.f64 	%fd2326, %fd3269, %fd2320, %fd2325;
	fma.rn.f64 	%fd2327, %fd3271, %fd2324, %fd2326;
	st.shared.f64 	[%r15], %fd2327;
	mul.f64 	%fd2328, %fd3272, %fd2322;
	fma.rn.f64 	%fd2329, %fd3270, %fd2320, %fd2328;
	fma.rn.f64 	%fd2330, %fd3273, %fd2324, %fd2329;
	st.shared.f64 	[%r16], %fd2330;
	mul.f64 	%fd2331, %fd3273, %fd2322;
	fma.rn.f64 	%fd2332, %fd3271, %fd2320, %fd2331;
	fma.rn.f64 	%fd2333, %fd3274, %fd2324, %fd2332;
	mul.f64 	%fd2334, %fd3151, %fd3275;
	bar.sync 	0;
	ld.shared.f64 	%fd2335, [%r14];
	mul.f64 	%fd2336, %fd226, %fd2335;
	fma.rn.f64 	%fd2337, %fd2334, %fd182, %fd2336;
	ld.shared.f64 	%fd2338, [%r17];
	fma.rn.f64 	%fd2339, %fd227, %fd2338, %fd2337;
	fma.rn.f64 	%fd495, %fd2333, %fd2251, %fd468;
	ld.shared.f64 	%fd2340, [%r14+8];
	fma.rn.f64 	%fd2341, %fd228, %fd2340, %fd2339;
	ld.shared.f64 	%fd2342, [%r17+104];
	fma.rn.f64 	%fd2343, %fd229, %fd2342, %fd2341;
	fma.rn.f64 	%fd496, %fd2333, %fd2257, %fd469;
	ld.shared.f64 	%fd2344, [%r14+16];
	fma.rn.f64 	%fd2345, %fd231, %fd2344, %fd2343;
	ld.shared.f64 	%fd2346, [%r17+208];
	fma.rn.f64 	%fd2347, %fd232, %fd2346, %fd2345;
	fma.rn.f64 	%fd497, %fd2333, %fd2263, %fd470;
	ld.shared.f64 	%fd2348, [%r14+24];
	fma.rn.f64 	%fd2349, %fd234, %fd2348, %fd2347;
	ld.shared.f64 	%fd2350, [%r17+312];
	fma.rn.f64 	%fd2351, %fd235, %fd2350, %fd2349;
	fma.rn.f64 	%fd498, %fd2333, %fd2269, %fd471;
	ld.shared.f64 	%fd2352, [%r14+32];
	fma.rn.f64 	%fd2353, %fd237, %fd2352, %fd2351;
	ld.shared.f64 	%fd2354, [%r17+416];
	fma.rn.f64 	%fd2355, %fd238, %fd2354, %fd2353;
	fma.rn.f64 	%fd499, %fd2333, %fd2275, %fd472;
	ld.shared.f64 	%fd2356, [%r14+40];
	fma.rn.f64 	%fd2357, %fd240, %fd2356, %fd2355;
	ld.shared.f64 	%fd2358, [%r17+520];
	fma.rn.f64 	%fd2359, %fd241, %fd2358, %fd2357;
	fma.rn.f64 	%fd500, %fd2333, %fd2281, %fd473;
	ld.shared.f64 	%fd2360, [%r14+48];
	fma.rn.f64 	%fd2361, %fd243, %fd2360, %fd2359;
	ld.shared.f64 	%fd2362, [%r17+624];
	fma.rn.f64 	%fd2363, %fd244, %fd2362, %fd2361;
	fma.rn.f64 	%fd501, %fd2333, %fd2287, %fd474;
	ld.shared.f64 	%fd2364, [%r14+56];
	fma.rn.f64 	%fd2365, %fd246, %fd2364, %fd2363;
	ld.shared.f64 	%fd2366, [%r17+728];
	fma.rn.f64 	%fd2367, %fd247, %fd2366, %fd2365;
	fma.rn.f64 	%fd502, %fd2333, %fd2293, %fd475;
	ld.shared.f64 	%fd2368, [%r14+64];
	fma.rn.f64 	%fd2369, %fd249, %fd2368, %fd2367;
	ld.shared.f64 	%fd2370, [%r17+832];
	fma.rn.f64 	%fd2371, %fd250, %fd2370, %fd2369;
	fma.rn.f64 	%fd503, %fd2333, %fd2299, %fd480;
	ld.shared.f64 	%fd2372, [%r14+72];
	fma.rn.f64 	%fd2373, %fd252, %fd2372, %fd2371;
	ld.shared.f64 	%fd2374, [%r17+936];
	fma.rn.f64 	%fd2375, %fd253, %fd2374, %fd2373;
	fma.rn.f64 	%fd2376, %fd2333, %fd2305, %fd476;
	ld.shared.f64 	%fd2377, [%r14+80];
	fma.rn.f64 	%fd2378, %fd255, %fd2377, %fd2375;
	ld.shared.f64 	%fd2379, [%r17+1040];
	fma.rn.f64 	%fd2380, %fd256, %fd2379, %fd2378;
	fma.rn.f64 	%fd504, %fd2333, %fd2311, %fd477;
	ld.shared.f64 	%fd2381, [%r14+88];
	fma.rn.f64 	%fd2382, %fd258, %fd2381, %fd2380;
	ld.shared.f64 	%fd2383, [%r17+1144];
	fma.rn.f64 	%fd2384, %fd259, %fd2383, %fd2382;
	fma.rn.f64 	%fd505, %fd2333, %fd2317, %fd478;
	ld.shared.f64 	%fd2385, [%r14+96];
	fma.rn.f64 	%fd2386, %fd261, %fd2385, %fd2384;
	ld.shared.f64 	%fd2387, [%r17+1248];
	fma.rn.f64 	%fd2388, %fd262, %fd2387, %fd2386;
	fma.rn.f64 	%fd506, %fd2333, %fd2323, %fd479;
	add.f64 	%fd507, %fd2388, %fd2376;
	mov.f64 	%fd3276, 0d0000000000000000;
	mov.f64 	%fd3277, %fd3276;
	mov.f64 	%fd3278, %fd3276;
	mov.f64 	%fd3279, %fd3276;
	mov.f64 	%fd3280, %fd3276;
	mov.f64 	%fd3281, %fd3276;
	mov.f64 	%fd3282, %fd3276;
	@%p17 bra 	$L__BB40_29;
	ld.param.u64 	%rd63, [_Z32massMatrixMultiplyConstantKernelILi9ELi13ELi1EEvidPKdS1_S1_S1_S1_S1_S1_Pd_param_2];
	cvta.to.global.u64 	%rd41, %rd63;
	mov.u32 	%r126, %ctaid.x;
	mov.u32 	%r127, %tid.y;
	add.s32 	%r128, %r126, %r127;
	mov.u32 	%r129, %tid.x;
	mad.lo.s32 	%r130, %r128, 15379, %r129;
	mul.wide.s32 	%rd42, %r130, 8;
	add.s64 	%rd43, %rd41, %rd42;
	ld.global.nc.f64 	%fd3276, [%rd43+13520];
	ld.global.nc.f64 	%fd3277, [%rd43+31096];
	ld.global.nc.f64 	%fd3278, [%rd43+48672];
	ld.global.nc.f64 	%fd3279, [%rd43+66248];
	ld.global.nc.f64 	%fd3280, [%rd43+83824];
	ld.global.nc.f64 	%fd3281, [%rd43+101400];
	ld.global.nc.f64 	%fd3282, [%rd43+118976];
$L__BB40_29:
	ld.param.f64 	%fd3152, [_Z32massMatrixMultiplyConstantKernelILi9ELi13ELi1EEvidPKdS1_S1_S1_S1_S1_S1_Pd_param_1];
	ld.param.u32 	%r164, [_Z32massMatrixMultiplyConstantKernelILi9ELi13ELi1EEvidPKdS1_S1_S1_S1_S1_S1_Pd_param_0];
	mov.u32 	%r131, %ctaid.x;
	mov.u32 	%r132, %tid.y;
	add.s32 	%r133, %r131, %r132;
	setp.ge.s32 	%p18, %r133, %r164;
	ld.shared.f64 	%fd2390, [%r12+13520];
	fma.rn.f64 	%fd2391, %fd200, %fd2390, 0d0000000000000000;
	ld.shared.f64 	%fd2392, [%r18+13520];
	fma.rn.f64 	%fd2393, %fd201, %fd2392, 0d0000000000000000;
	ld.shared.f64 	%fd2394, [_ZZ32massMatrixMultiplyConstantKernelILi9ELi13ELi1EEvidPKdS1_S1_S1_S1_S1_S1_PdE13s_QuadToQuadD+1040];
	fma.rn.f64 	%fd2395, %fd2394, %fd173, 0d0000000000000000;
	ld.shared.f64 	%fd2396, [%r12+13528];
	fma.rn.f64 	%fd2397, %fd202, %fd2396, %fd2391;
	ld.shared.f64 	%fd2398, [%r18+13624];
	fma.rn.f64 	%fd2399, %fd203, %fd2398, %fd2393;
	ld.shared.f64 	%fd2400, [_ZZ32massMatrixMultiplyConstantKernelILi9ELi13ELi1EEvidPKdS1_S1_S1_S1_S1_S1_PdE13s_QuadToQuadD+1048];
	fma.rn.f64 	%fd2401, %fd2400, %fd174, %fd2395;
	ld.shared.f64 	%fd2402, [%r12+13536];
	fma.rn.f64 	%fd2403, %fd204, %fd2402, %fd2397;
	ld.shared.f64 	%fd2404, [%r18+13728];
	fma.rn.f64 	%fd2405, %fd205, %fd2404, %fd2399;
	ld.shared.f64 	%fd2406, [_ZZ32massMatrixMultiplyConstantKernelILi9ELi13ELi1EEvidPKdS1_S1_S1_S1_S1_S1_PdE13s_QuadToQuadD+1056];
	fma.rn.f64 	%fd2407, %fd2406, %fd175, %fd2401;
	ld.shared.f64 	%fd2408, [%r12+13544];
	fma.rn.f64 	%fd2409, %fd206, %fd2408, %fd2403;
	ld.shared.f64 	%fd2410, [%r18+13832];
	fma.rn.f64 	%fd2411, %fd207, %fd2410, %fd2405;
	ld.shared.f64 	%fd2412, [_ZZ32massMatrixMultiplyConstantKernelILi9ELi13ELi1EEvidPKdS1_S1_S1_S1_S1_S1_PdE13s_QuadToQuadD+1064];
	fma.rn.f64 	%fd2413, %fd2412, %fd176, %fd2407;
	ld.shared.f64 	%fd2414, [%r12+13552];
	fma.rn.f64 	%fd2415, %fd208, %fd2414, %fd2409;
	ld.shared.f64 	%fd2416, [%r18+13936];
	fma.rn.f64 	%fd2417, %fd209, %fd2416, %fd2411;
	ld.shared.f64 	%fd2418, [_ZZ32massMatrixMultiplyConstantKernelILi9ELi13ELi1EEvidPKdS1_S1_S1_S1_S1_S1_PdE13s_QuadToQuadD+1072];
	fma.rn.f64 	%fd2419, %fd2418, %fd177, %fd2413;
	ld.shared.f64 	%fd2420, [%r12+13560];
	fma.rn.f64 	%fd2421, %fd210, %fd2420, %fd2415;
	ld.shared.f64 	%fd2422, [%r18+14040];
	fma.rn.f64 	%fd2423, %fd211, %fd2422, %fd2417;
	ld.shared.f64 	%fd2424, [_ZZ32massMatrixMultiplyConstantKernelILi9ELi13ELi1EEvidPKdS1_S1_S1_S1_S1_S1_PdE13s_QuadToQuadD+1080];
	fma.rn.f64 	%fd2425, %fd2424, %fd178, %fd2419;
	ld.shared.f64 	%fd2426, [%r12+13568];
	fma.rn.f64 	%fd2427, %fd212, %fd2426, %fd2421;
	ld.shared.f64 	%fd2428, [%r18+14144];
	fma.rn.f64 	%fd2429, %fd213, %fd2428, %fd2423;
	ld.shared.f64 	%fd2430, [_ZZ32massMatrixMultiplyConstantKernelILi9ELi13ELi1EEvidPKdS1_S1_S1_S1_S1_S1_PdE13s_QuadToQuadD+1088];
	fma.rn.f64 	%fd2431, %fd2430, %fd179, %fd2425;
	ld.shared.f64 	%fd2432, [%r12+13576];
	fma.rn.f64 	%fd2433, %fd214, %fd2432, %fd2427;
	ld.shared.f64 	%fd2434, [%r18+14248];
	fma.rn.f64 	%fd2435, %fd215, %fd2434, %fd2429;
	ld.shared.f64 	%fd2436, [_ZZ32massMatrixMultiplyConstantKernelILi9ELi13ELi1EEvidPKdS1_S1_S1_S1_S1_S1_PdE13s_QuadToQuadD+1096];
	fma.rn.f64 	%fd2437, %fd2436, %fd180, %fd2431;
	ld.shared.f64 	%fd2438, [%r12+13584];
	fma.rn.f64 	%fd2439, %fd216, %fd2438, %fd2433;
	ld.shared.f64 	%fd2440, [%r18+14352];
	fma.rn.f64 	%fd2441, %fd217, %fd2440, %fd2435;
	ld.shared.f64 	%fd2442, [_ZZ32massMatrixMultiplyConstantKernelILi9ELi13ELi1EEvidPKdS1_S1_S1_S1_S1_S1_PdE13s_QuadToQuadD+1104];
	fma.rn.f64 	%fd2443, %fd2442, %fd181, %fd2437;
	ld.shared.f64 	%fd2444, [%r12+13592];
	fma.rn.f64 	%fd2445, %fd218, %fd2444, %fd2439;
	ld.shared.f64 	%fd2446, [%r18+14456];
	fma.rn.f64 	%fd2447, %fd219, %fd2446, %fd2441;
	ld.shared.f64 	%fd2448, [_ZZ32massMatrixMultiplyConstantKernelILi9ELi13ELi1EEvidPKdS1_S1_S1_S1_S1_S1_PdE13s_QuadToQuadD+1112];
	fma.rn.f64 	%fd2449, %fd2448, %fd182, %fd2443;
	ld.shared.f64 	%fd2450, [%r12+13600];
	fma.rn.f64 	%fd2451, %fd220, %fd2450, %fd2445;
	ld.shared.f64 	%fd2452, [%r18+14560];
	fma.rn.f64 	%fd2453, %fd221, %fd2452, %fd2447;
	ld.shared.f64 	%fd2454, [_ZZ32massMatrixMultiplyConstantKernelILi9ELi13ELi1EEvidPKdS1_S1_S1_S1_S1_S1_PdE13s_QuadToQuadD+1120];
	fma.rn.f64 	%fd2455, %fd2454, %fd183, %fd2449;
	ld.shared.f64 	%fd2456, [%r12+13608];
	fma.rn.f64 	%fd2457, %fd222, %fd2456, %fd2451;
	ld.shared.f64 	%fd2458, [%r18+14664];
	fma.rn.f64 	%fd2459, %fd223, %fd2458, %fd2453;
	ld.shared.f64 	%fd2460, [_ZZ32massMatrixMultiplyConstantKernelILi9ELi13ELi1EEvidPKdS1_S1_S1_S1_S1_S1_PdE13s_QuadToQuadD+1128];
	fma.rn.f64 	%fd2461, %fd2460, %fd184, %fd2455;
	ld.shared.f64 	%fd2462, [%r12+13616];
	fma.rn.f64 	%fd2463, %fd224, %fd2462, %fd2457;
	ld.shared.f64 	%fd2464, [%r18+14768];
	fma.rn.f64 	%fd2465, %fd225, %fd2464, %fd2459;
	ld.shared.f64 	%fd2466, [_ZZ32massMatrixMultiplyConstantKernelILi9ELi13ELi1EEvidPKdS1_S1_S1_S1_S1_S1_PdE13s_QuadToQuadD+1136];
	fma.rn.f64 	%fd2467, %fd2466, %fd185, %fd2461;
	bar.sync 	0;
	mul.f64 	%fd2468, %fd3277, %fd2465;
	fma.rn.f64 	%fd2469, %fd3276, %fd2463, %fd2468;
	fma.rn.f64 	%fd2470, %fd3278, %fd2467, %fd2469;
	st.shared.f64 	[%r15], %fd2470;
	mul.f64 	%fd2471, %fd3279, %fd2465;
	fma.rn.f64 	%fd2472, %fd3277, %fd2463, %fd2471;
	fma.rn.f64 	%fd2473, %fd3280, %fd2467, %fd2472;
	st.shared.f64 	[%r16], %fd2473;
	mul.f64 	%fd2474, %fd3280, %fd2465;
	fma.rn.f64 	%fd2475, %fd3278, %fd2463, %fd2474;
	fma.rn.f64 	%fd2476, %fd3281, %fd2467, %fd2475;
	mul.f64 	%fd2477, %fd3152, %fd3282;
	bar.sync 	0;
	ld.shared.f64 	%fd2478, [%r14];
	mul.f64 	%fd2479, %fd226, %fd2478;
	fma.rn.f64 	%fd2480, %fd2477, %fd183, %fd2479;
	ld.shared.f64 	%fd2481, [%r17];
	fma.rn.f64 	%fd2482, %fd227, %fd2481, %fd2480;
	fma.rn.f64 	%fd522, %fd2476, %fd2394, %fd495;
	ld.shared.f64 	%fd2483, [%r14+8];
	fma.rn.f64 	%fd2484, %fd228, %fd2483, %fd2482;
	ld.shared.f64 	%fd2485, [%r17+104];
	fma.rn.f64 	%fd2486, %fd229, %fd2485, %fd2484;
	fma.rn.f64 	%fd523, %fd2476, %fd2400, %fd496;
	ld.shared.f64 	%fd2487, [%r14+16];
	fma.rn.f64 	%fd2488, %fd231, %fd2487, %fd2486;
	ld.shared.f64 	%fd2489, [%r17+208];
	fma.rn.f64 	%fd2490, %fd232, %fd2489, %fd2488;
	fma.rn.f64 	%fd524, %fd2476, %fd2406, %fd497;
	ld.shared.f64 	%fd2491, [%r14+24];
	fma.rn.f64 	%fd2492, %fd234, %fd2491, %fd2490;
	ld.shared.f64 	%fd2493, [%r17+312];
	fma.rn.f64 	%fd2494, %fd235, %fd2493, %fd2492;
	fma.rn.f64 	%fd525, %fd2476, %fd2412, %fd498;
	ld.shared.f64 	%fd2495, [%r14+32];
	fma.rn.f64 	%fd2496, %fd237, %fd2495, %fd2494;
	ld.shared.f64 	%fd2497, [%r17+416];
	fma.rn.f64 	%fd2498, %fd238, %fd2497, %fd2496;
	fma.rn.f64 	%fd526, %fd2476, %fd2418, %fd499;
	ld.shared.f64 	%fd2499, [%r14+40];
	fma.rn.f64 	%fd2500, %fd240, %fd2499, %fd2498;
	ld.shared.f64 	%fd2501, [%r17+520];
	fma.rn.f64 	%fd2502, %fd241, %fd2501, %fd2500;
	fma.rn.f64 	%fd527, %fd2476, %fd2424, %fd500;
	ld.shared.f64 	%fd2503, [%r14+48];
	fma.rn.f64 	%fd2504, %fd243, %fd2503, %fd2502;
	ld.shared.f64 	%fd2505, [%r17+624];
	fma.rn.f64 	%fd2506, %fd244, %fd2505, %fd2504;
	fma.rn.f64 	%fd528, %fd2476, %fd2430, %fd501;
	ld.shared.f64 	%fd2507, [%r14+56];
	fma.rn.f64 	%fd2508, %fd246, %fd2507, %fd2506;
	ld.shared.f64 	%fd2509, [%r17+728];
	fma.rn.f64 	%fd2510, %fd247, %fd2509, %fd2508;
	fma.rn.f64 	%fd529, %fd2476, %fd2436, %fd502;
	ld.shared.f64 	%fd2511, [%r14+64];
	fma.rn.f64 	%fd2512, %fd249, %fd2511, %fd2510;
	ld.shared.f64 	%fd2513, [%r17+832];
	fma.rn.f64 	%fd2514, %fd250, %fd2513, %fd2512;
	fma.rn.f64 	%fd530, %fd2476, %fd2442, %fd503;
	ld.shared.f64 	%fd2515, [%r14+72];
	fma.rn.f64 	%fd2516, %fd252, %fd2515, %fd2514;
	ld.shared.f64 	%fd2517, [%r17+936];
	fma.rn.f64 	%fd2518, %fd253, %fd2517, %fd2516;
	fma.rn.f64 	%fd531, %fd2476, %fd2448, %fd507;
	ld.shared.f64 	%fd2519, [%r14+80];
	fma.rn.f64 	%fd2520, %fd255, %fd2519, %fd2518;
	ld.shared.f64 	%fd2521, [%r17+1040];
	fma.rn.f64 	%fd2522, %fd256, %fd2521, %fd2520;
	fma.rn.f64 	%fd2523, %fd2476, %fd2454, %fd504;
	ld.shared.f64 	%fd2524, [%r14+88];
	fma.rn.f64 	%fd2525, %fd258, %fd2524, %fd2522;
	ld.shared.f64 	%fd2526, [%r17+1144];
	fma.rn.f64 	%fd2527, %fd259, %fd2526, %fd2525;
	fma.rn.f64 	%fd532, %fd2476, %fd2460, %fd505;
	ld.shared.f64 	%fd2528, [%r14+96];
	fma.rn.f64 	%fd2529, %fd261, %fd2528, %fd2527;
	ld.shared.f64 	%fd2530, [%r17+1248];
	fma.rn.f64 	%fd2531, %fd262, %fd2530, %fd2529;
	fma.rn.f64 	%fd533, %fd2476, %fd2466, %fd506;
	add.f64 	%fd534, %fd2531, %fd2523;
	mov.f64 	%fd3283, 0d0000000000000000;
	mov.f64 	%fd3284, %fd3283;
	mov.f64 	%fd3285, %fd3283;
	mov.f64 	%fd3286, %fd3283;
	mov.f64 	%fd3287, %fd3283;
	mov.f64 	%fd3288, %fd3283;
	mov.f64 	%fd3289, %fd3283;
	@%p18 bra 	$L__BB40_31;
	ld.param.u64 	%rd64, [_Z32massMatrixMultiplyConstantKernelILi9ELi13ELi1EEvidPKdS1_S1_S1_S1_S1_S1_Pd_param_2];
	cvta.to.global.u64 	%rd44, %rd64;
	mov.u32 	%r134, %ctaid.x;
	mov.u32 	%r135, %tid.y;
	add.s32 	%r136, %r134, %r135;
	mov.u32 	%r137, %tid.x;
	mad.lo.s32 	%r138, %r136, 15379, %r137;
	mul.wide.s32 	%rd45, %r138, 8;
	add.s64 	%rd46, %rd44, %rd45;
	ld.global.nc.f64 	%fd3283, [%rd46+14872];
	ld.global.nc.f64 	%fd3284, [%rd46+32448];
	ld.global.nc.f64 	%fd3285, [%rd46+50024];
	ld.global.nc.f64 	%fd3286, [%rd46+67600];
	ld.global.nc.f64 	%fd3287, [%rd46+85176];
	ld.global.nc.f64 	%fd3288, [%rd46+102752];
	ld.global.nc.f64 	%fd3289, [%rd46+120328];
$L__BB40_31:
	ld.param.f64 	%fd3153, [_Z32massMatrixMultiplyConstantKernelILi9ELi13ELi1EEvidPKdS1_S1_S1_S1_S1_S1_Pd_param_1];
	ld.param.u32 	%r165, [_Z32massMatrixMultiplyConstantKernelILi9ELi13ELi1EEvidPKdS1_S1_S1_S1_S1_S1_Pd_param_0];
	mov.u32 	%r139, %ctaid.x;
	mov.u32 	%r140, %tid.y;
	add.s32 	%r141, %r139, %r140;
	setp.ge.s32 	%p19, %r141, %r165;
	ld.shared.f64 	%fd2533, [%r12+14872];
	fma.rn.f64 	%fd2534, %fd200, %fd2533, 0d0000000000000000;
	ld.shared.f64 	%fd2535, [%r18+14872];
	fma.rn.f64 	%fd2536, %fd201, %fd2535, 0d0000000000000000;
	ld.shared.f64 	%fd2537, [_ZZ32massMatrixMultiplyConstantKernelILi9ELi13ELi1EEvidPKdS1_S1_S1_S1_S1_S1_PdE13s_QuadToQuadD+1144];
	fma.rn.f64 	%fd2538, %fd2537, %fd173, 0d0000000000000000;
	ld.shared.f64 	%fd2539, [%r12+14880];
	fma.rn.f64 	%fd2540, %fd202, %fd2539, %fd2534;
	ld.shared.f64 	%fd2541, [%r18+14976];
	fma.rn.f64 	%fd2542, %fd203, %fd2541, %fd2536;
	ld.shared.f64 	%fd2543, [_ZZ32massMatrixMultiplyConstantKernelILi9ELi13ELi1EEvidPKdS1_S1_S1_S1_S1_S1_PdE13s_QuadToQuadD+1152];
	fma.rn.f64 	%fd2544, %fd2543, %fd174, %fd2538;
	ld.shared.f64 	%fd2545, [%r12+14888];
	fma.rn.f64 	%fd2546, %fd204, %fd2545, %fd2540;
	ld.shared.f64 	%fd2547, [%r18+15080];
	fma.rn.f64 	%fd2548, %fd205, %fd2547, %fd2542;
	ld.shared.f64 	%fd2549, [_ZZ32massMatrixMultiplyConstantKernelILi9ELi13ELi1EEvidPKdS1_S1_S1_S1_S1_S1_PdE13s_QuadToQuadD+1160];
	fma.rn.f64 	%fd2550, %fd2549, %fd175, %fd2544;
	ld.shared.f64 	%fd2551, [%r12+14896];
	fma.rn.f64 	%fd2552, %fd206, %fd2551, %fd2546;
	ld.shared.f64 	%fd2553, [%r18+15184];
	fma.rn.f64 	%fd2554, %fd207, %fd2553, %fd2548;
	ld.shared.f64 	%fd2555, [_ZZ32massMatrixMultiplyConstantKernelILi9ELi13ELi1EEvidPKdS1_S1_S1_S1_S1_S1_PdE13s_QuadToQuadD+1168];
	fma.rn.f64 	%fd2556, %fd2555, %fd176, %fd2550;
	ld.shared.f64 	%fd2557, [%r12+14904];
	fma.rn.f64 	%fd2558, %fd208, %fd2557, %fd2552;
	ld.shared.f64 	%fd2559, [%r18+15288];
	fma.rn.f64 	%fd2560, %fd209, %fd2559, %fd2554;
	ld.shared.f64 	%fd2561, [_ZZ32massMatrixMultiplyConstantKernelILi9ELi13ELi1EEvidPKdS1_S1_S1_S1_S1_S1_PdE13s_QuadToQuadD+1176];
	fma.rn.f64 	%fd2562, %fd2561, %fd177, %fd2556;
	ld.shared.f64 	%fd2563, [%r12+14912];
	fma.rn.f64 	%fd2564, %fd210, %fd2563, %fd2558;
	ld.shared.f64 	%fd2565, [%r18+15392];
	fma.rn.f64 	%fd2566, %fd211, %fd2565, %fd2560;
	ld.shared.f64 	%fd2567, [_ZZ32massMatrixMultiplyConstantKernelILi9ELi13ELi1EEvidPKdS1_S1_S1_S1_S1_S1_PdE13s_QuadToQuadD+1184];
	fma.rn.f64 	%fd2568, %fd2567, %fd178, %fd2562;
	ld.shared.f64 	%fd2569, [%r12+14920];
	fma.rn.f64 	%fd2570, %fd212, %fd2569, %fd2564;
	ld.shared.f64 	%fd2571, [%r18+15496];
	fma.rn.f64 	%fd2572, %fd213, %fd2571, %fd2566;
	ld.shared.f64 	%fd2573, [_ZZ32massMatrixMultiplyConstantKernelILi9ELi13ELi1EEvidPKdS1_S1_S1_S1_S1_S1_PdE13s_QuadToQuadD+1192];
	fma.rn.f64 	%fd2574, %fd2573, %fd179, %fd2568;
	ld.shared.f64 	%fd2575, [%r12+14928];
	fma.rn.f64 	%fd2576, %fd214, %fd2575, %fd2570;
	ld.shared.f64 	%fd2577, [%r18+15600];
	fma.rn.f64 	%fd2578, %fd215, %fd2577, %fd2572;
	ld.shared.f64 	%fd2579, [_ZZ32massMatrixMultiplyConstantKernelILi9ELi13ELi1EEvidPKdS1_S1_S1_S1_S1_S1_PdE13s_QuadToQuadD+1200];
	fma.rn.f64 	%fd2580, %fd2579, %fd180, %fd2574;
	ld.shared.f64 	%fd2581, [%r12+14936];
	fma.rn.f64 	%fd2582, %fd216, %fd2581, %fd2576;
	ld.shared.f64 	%fd2583, [%r18+15704];
	fma.rn.f64 	%fd2584, %fd217, %fd2583, %fd2578;
	ld.shared.f64 	%fd2585, [_ZZ32massMatrixMultiplyConstantKernelILi9ELi13ELi1EEvidPKdS1_S1_S1_S1_S1_S1_PdE13s_QuadToQuadD+1208];
	fma.rn.f64 	%fd2586, %fd2585, %fd181, %fd2580;
	ld.shared.f64 	%fd2587, [%r12+14944];
	fma.rn.f64 	%fd2588, %fd218, %fd2587, %fd2582;
	ld.shared.f64 	%fd2589, [%r18+15808];
	fma.rn.f64 	%fd2590, %fd219, %fd2589, %fd2584;
	ld.shared.f64 	%fd2591, [_ZZ32massMatrixMultiplyConstantKernelILi9ELi13ELi1EEvidPKdS1_S1_S1_S1_S1_S1_PdE13s_QuadToQuadD+1216];
	fma.rn.f64 	%fd2592, %fd2591, %fd182, %fd2586;
	ld.shared.f64 	%fd2593, [%r12+14952];
	fma.rn.f64 	%fd2594, %fd220, %fd2593, %fd2588;
	ld.shared.f64 	%fd2595, [%r18+15912];
	fma.rn.f64 	%fd2596, %fd221, %fd2595, %fd2590;
	ld.shared.f64 	%fd2597, [_ZZ32massMatrixMultiplyConstantKernelILi9ELi13ELi1EEvidPKdS1_S1_S1_S1_S1_S1_PdE13s_QuadToQuadD+1224];
	fma.rn.f64 	%fd2598, %fd2597, %fd183, %fd2592;
	ld.shared.f64 	%fd2599, [%r12+14960];
	fma.rn.f64 	%fd2600, %fd222, %fd2599, %fd2594;
	ld.shared.f64 	%fd2601, [%r18+16016];
	fma.rn.f64 	%fd2602, %fd223, %fd2601, %fd2596;
	ld.shared.f64 	%fd2603, [_ZZ32massMatrixMultiplyConstantKernelILi9ELi13ELi1EEvidPKdS1_S1_S1_S1_S1_S1_PdE13s_QuadToQuadD+1232];
	fma.rn.f64 	%fd2604, %fd2603, %fd184, %fd2598;
	ld.shared.f64 	%fd2605, [%r12+14968];
	fma.rn.f64 	%fd2606, %fd224, %fd2605, %fd2600;
	ld.shared.f64 	%fd2607, [%r18+16120];
	fma.rn.f64 	%fd2608, %fd225, %fd2607, %fd2602;
	ld.shared.f64 	%fd2609, [_ZZ32massMatrixMultiplyConstantKernelILi9ELi13ELi1EEvidPKdS1_S1_S1_S1_S1_S1_PdE13s_QuadToQuadD+1240];
	fma.rn.f64 	%fd2610, %fd2609, %fd185, %fd2604;
	bar.sync 	0;
	mul.f64 	%fd2611, %fd3284, %fd2608;
	fma.rn.f64 	%fd2612, %fd3283, %fd2606, %fd2611;
	fma.rn.f64 	%fd2613, %fd3285, %fd2610, %fd2612;
	st.shared.f64 	[%r15], %fd2613;
	mul.f64 	%fd2614, %fd3286, %fd2608;
	fma.rn.f64 	%fd2615, %fd3284, %fd2606, %fd2614;
	fma.rn.f64 	%fd2616, %fd3287, %fd2610, %fd2615;
	st.shared.f64 	[%r16], %fd2616;
	mul.f64 	%fd2617, %fd3287, %fd2608;
	fma.rn.f64 	%fd2618, %fd3285, %fd2606, %fd2617;
	fma.rn.f64 	%fd2619, %fd3288, %fd2610, %fd2618;
	mul.f64 	%fd2620, %fd3153, %fd3289;
	bar.sync 	0;
	ld.shared.f64 	%fd2621, [%r14];
	mul.f64 	%fd2622, %fd226, %fd2621;
	fma.rn.f64 	%fd2623, %fd2620, %fd184, %fd2622;
	ld.shared.f64 	%fd2624, [%r17];
	fma.rn.f64 	%fd2625, %fd227, %fd2624, %fd2623;
	fma.rn.f64 	%fd549, %fd2619, %fd2537, %fd522;
	ld.shared.f64 	%fd2626, [%r14+8];
	fma.rn.f64 	%fd2627, %fd228, %fd2626, %fd2625;
	ld.shared.f64 	%fd2628, [%r17+104];
	fma.rn.f64 	%fd2629, %fd229, %fd2628, %fd2627;
	fma.rn.f64 	%fd550, %fd2619, %fd2543, %fd523;
	ld.shared.f64 	%fd2630, [%r14+16];
	fma.rn.f64 	%fd2631, %fd231, %fd2630, %fd2629;
	ld.shared.f64 	%fd2632, [%r17+208];
	fma.rn.f64 	%fd2633, %fd232, %fd2632, %fd2631;
	fma.rn.f64 	%fd551, %fd2619, %fd2549, %fd524;
	ld.shared.f64 	%fd2634, [%r14+24];
	fma.rn.f64 	%fd2635, %fd234, %fd2634, %fd2633;
	ld.shared.f64 	%fd2636, [%r17+312];
	fma.rn.f64 	%fd2637, %fd235, %fd2636, %fd2635;
	fma.rn.f64 	%fd552, %fd2619, %fd2555, %fd525;
	ld.shared.f64 	%fd2638, [%r14+32];
	fma.rn.f64 	%fd2639, %fd237, %fd2638, %fd2637;
	ld.shared.f64 	%fd2640, [%r17+416];
	fma.rn.f64 	%fd2641, %fd238, %fd2640, %fd2639;
	fma.rn.f64 	%fd553, %fd2619, %fd2561, %fd526;
	ld.shared.f64 	%fd2642, [%r14+40];
	fma.rn.f64 	%fd2643, %fd240, %fd2642, %fd2641;
	ld.shared.f64 	%fd2644, [%r17+520];
	fma.rn.f64 	%fd2645, %fd241, %fd2644, %fd2643;
	fma.rn.f64 	%fd554, %fd2619, %fd2567, %fd527;
	ld.shared.f64 	%fd2646, [%r14+48];
	fma.rn.f64 	%fd2647, %fd243, %fd2646, %fd2645;
	ld.shared.f64 	%fd2648, [%r17+624];
	fma.rn.f64 	%fd2649, %fd244, %fd2648, %fd2647;
	fma.rn.f64 	%fd555, %fd2619, %fd2573, %fd528;
	ld.shared.f64 	%fd2650, [%r14+56];
	fma.rn.f64 	%fd2651, %fd246, %fd2650, %fd2649;
	ld.shared.f64 	%fd2652, [%r17+728];
	fma.rn.f64 	%fd2653, %fd247, %fd2652, %fd2651;
	fma.rn.f64 	%fd556, %fd2619, %fd2579, %fd529;
	ld.shared.f64 	%fd2654, [%r14+64];
	fma.rn.f64 	%fd2655, %fd249, %fd2654, %fd2653;
	ld.shared.f64 	%fd2656, [%r17+832];
	fma.rn.f64 	%fd2657, %fd250, %fd2656, %fd2655;
	fma.rn.f64 	%fd557, %fd2619, %fd2585, %fd530;
	ld.shared.f64 	%fd2658, [%r14+72];
	fma.rn.f64 	%fd2659, %fd252, %fd2658, %fd2657;
	ld.shared.f64 	%fd2660, [%r17+936];
	fma.rn.f64 	%fd2661, %fd253, %fd2660, %fd2659;
	fma.rn.f64 	%fd558, %fd2619, %fd2591, %fd531;
	ld.shared.f64 	%fd2662, [%r14+80];
	fma.rn.f64 	%fd2663, %fd255, %fd2662, %fd2661;
	ld.shared.f64 	%fd2664, [%r17+1040];
	fma.rn.f64 	%fd2665, %fd256, %fd2664, %fd2663;
	fma.rn.f64 	%fd559, %fd2619, %fd2597, %fd534;
	ld.shared.f64 	%fd2666, [%r14+88];
	fma.rn.f64 	%fd2667, %fd258, %fd2666, %fd2665;
	ld.shared.f64 	%fd2668, [%r17+1144];
	fma.rn.f64 	%fd2669, %fd259, %fd2668, %fd2667;
	fma.rn.f64 	%fd2670, %fd2619, %fd2603, %fd532;
	ld.shared.f64 	%fd2671, [%r14+96];
	fma.rn.f64 	%fd2672, %fd261, %fd2671, %fd2669;
	ld.shared.f64 	%fd2673, [%r17+1248];
	fma.rn.f64 	%fd2674, %fd262, %fd2673, %fd2672;
	fma.rn.f64 	%fd560, %fd2619, %fd2609, %fd533;
	add.f64 	%fd561, %fd2674, %fd2670;
	mov.f64 	%fd3290, 0d0000000000000000;
	mov.f64 	%fd3291, %fd3290;
	mov.f64 	%fd3292, %fd3290;
	mov.f64 	%fd3293, %fd3290;
	mov.f64 	%fd3294, %fd3290;
	mov.f64 	%fd3295, %fd3290;
	mov.f64 	%fd3296, %fd3290;
	@%p19 bra 	$L__BB40_33;
	ld.param.u64 	%rd65, [_Z32massMatrixMultiplyConstantKernelILi9ELi13ELi1EEvidPKdS1_S1_S1_S1_S1_S1_Pd_param_2];
	cvta.to.global.u64 	%rd47, %rd65;
	mov.u32 	%r142, %ctaid.x;
	mov.u32 	%r143, %tid.y;
	add.s32 	%r144, %r142, %r143;
	mov.u32 	%r145, %tid.x;
	mad.lo.s32 	%r146, %r144, 15379, %r145;
	mul.wide.s32 	%rd48, %r146, 8;
	add.s64 	%rd49, %rd47, %rd48;
	ld.global.nc.f64 	%fd3290, [%rd49+16224];
	ld.global.nc.f64 	%fd3291, [%rd49+33800];
	ld.global.nc.f64 	%fd3292, [%rd49+51376];
	ld.global.nc.f64 	%fd3293, [%rd49+68952];
	ld.global.nc.f64 	%fd3294, [%rd49+86528];
	ld.global.nc.f64 	%fd3295, [%rd49+104104];
	ld.global.nc.f64 	%fd3296, [%rd49+121680];
$L__BB40_33:
	ld.param.f64 	%fd3154, [_Z32massMatrixMultiplyConstantKernelILi9ELi13ELi1EEvidPKdS1_S1_S1_S1_S1_S1_Pd_param_1];
	mov.u32 	%r19, %tid.x;
	setp.gt.u32 	%p20, %r19, 116;
	ld.shared.f64 	%fd2675, [%r12+16224];
	fma.rn.f64 	%fd2676, %fd200, %fd2675, 0d0000000000000000;
	ld.shared.f64 	%fd2677, [%r18+16224];
	fma.rn.f64 	%fd2678, %fd201, %fd2677, 0d0000000000000000;
	ld.shared.f64 	%fd2679, [_ZZ32massMatrixMultiplyConstantKernelILi9ELi13ELi1EEvidPKdS1_S1_S1_S1_S1_S1_PdE13s_QuadToQuadD+1248];
	fma.rn.f64 	%fd2680, %fd2679, %fd173, 0d0000000000000000;
	ld.shared.f64 	%fd2681, [%r12+16232];
	fma.rn.f64 	%fd2682, %fd202, %fd2681, %fd2676;
	ld.shared.f64 	%fd2683, [%r18+16328];
	fma.rn.f64 	%fd2684, %fd203, %fd2683, %fd2678;
	ld.shared.f64 	%fd2685, [_ZZ32massMatrixMultiplyConstantKernelILi9ELi13ELi1EEvidPKdS1_S1_S1_S1_S1_S1_PdE13s_QuadToQuadD+1256];
	fma.rn.f64 	%fd2686, %fd2685, %fd174, %fd2680;
	ld.shared.f64 	%fd2687, [%r12+16240];
	fma.rn.f64 	%fd2688, %fd204, %fd2687, %fd2682;
	ld.shared.f64 	%fd2689, [%r18+16432];
	fma.rn.f64 	%fd2690, %fd205, %fd2689, %fd2684;
	ld.shared.f64 	%fd2691, [_ZZ32massMatrixMultiplyConstantKernelILi9ELi13ELi1EEvidPKdS1_S1_S1_S1_S1_S1_PdE13s_QuadToQuadD+1264];
	fma.rn.f64 	%fd2692, %fd2691, %fd175, %fd2686;
	ld.shared.f64 	%fd2693, [%r12+16248];
	fma.rn.f64 	%fd2694, %fd206, %fd2693, %fd2688;
	ld.shared.f64 	%fd2695, [%r18+16536];
	fma.rn.f64 	%fd2696, %fd207, %fd2695, %fd2690;
	ld.shared.f64 	%fd2697, [_ZZ32massMatrixMultiplyConstantKernelILi9ELi13ELi1EEvidPKdS1_S1_S1_S1_S1_S1_PdE13s_QuadToQuadD+1272];
	fma.rn.f64 	%fd2698, %fd2697, %fd176, %fd2692;
	ld.shared.f64 	%fd2699, [%r12+16256];
	fma.rn.f64 	%fd2700, %fd208, %fd2699, %fd2694;
	ld.shared.f64 	%fd2701, [%r18+16640];
	fma.rn.f64 	%fd2702, %fd209, %fd2701, %fd2696;
	ld.shared.f64 	%fd2703, [_ZZ32massMatrixMultiplyConstantKernelILi9ELi13ELi1EEvidPKdS1_S1_S1_S1_S1_S1_PdE13s_QuadToQuadD+1280];
	fma.rn.f64 	%fd2704, %fd2703, %fd177, %fd2698;
	ld.shared.f64 	%fd2705, [%r12+16264];
	fma.rn.f64 	%fd2706, %fd210, %fd2705, %fd2700;
	ld.shared.f64 	%fd2707, [%r18+16744];
	fma.rn.f64 	%fd2708, %fd211, %fd2707, %fd2702;
	ld.shared.f64 	%fd2709, [_ZZ32massMatrixMultiplyConstantKernelILi9ELi13ELi1EEvidPKdS1_S1_S1_S1_S1_S1_PdE13s_QuadToQuadD+1288];
	fma.rn.f64 	%fd2710, %fd2709, %fd178, %fd2704;
	ld.shared.f64 	%fd2711, [%r12+16272];
	fma.rn.f64 	%fd2712, %fd212, %fd2711, %fd2706;
	ld.shared.f64 	%fd2713, [%r18+16848];
	fma.rn.f64 	%fd2714, %fd213, %fd2713, %fd2708;
	ld.shared.f64 	%fd2715, [_ZZ32massMatrixMultiplyConstantKernelILi9ELi13ELi1EEvidPKdS1_S1_S1_S1_S1_S1_PdE13s_QuadToQuadD+1296];
	fma.rn.f64 	%fd2716, %fd2715, %fd179, %fd2710;
	ld.shared.f64 	%fd2717, [%r12+16280];
	fma.rn.f64 	%fd2718, %fd214, %fd2717, %fd2712;
	ld.shared.f64 	%fd2719, [%r18+16952];
	fma.rn.f64 	%fd2720, %fd215, %fd2719, %fd2714;
	ld.shared.f64 	%fd2721, [_ZZ32massMatrixMultiplyConstantKernelILi9ELi13ELi1EEvidPKdS1_S1_S1_S1_S1_S1_PdE13s_QuadToQuadD+1304];
	fma.rn.f64 	%fd2722, %fd2721, %fd180, %fd2716;
	ld.shared.f64 	%fd2723, [%r12+16288];
	fma.rn.f64 	%fd2724, %fd216, %fd2723, %fd2718;
	ld.shared.f64 	%fd2725, [%r18+17056];
	fma.rn.f64 	%fd2726, %fd217, %fd2725, %fd2720;
	ld.shared.f64 	%fd2727, [_ZZ32massMatrixMultiplyConstantKernelILi9ELi13ELi1EEvidPKdS1_S1_S1_S1_S1_S1_PdE13s_QuadToQuadD+1312];
	fma.rn.f64 	%fd2728, %fd2727, %fd181, %fd2722;
	ld.shared.f64 	%fd2729, [%r12+16296];
	fma.rn.f64 	%fd2730, %fd218, %fd2729, %fd2724;
	ld.shared.f64 	%fd2731, [%r18+17160];
	fma.rn.f64 	%fd2732, %fd219, %fd2731, %fd2726;
	ld.shared.f64 	%fd2733, [_ZZ32massMatrixMultiplyConstantKernelILi9ELi13ELi1EEvidPKdS1_S1_S1_S1_S1_S1_PdE13s_QuadToQuadD+1320];
	fma.rn.f64 	%fd2734, %fd2733, %fd182, %fd2728;
	ld.shared.f64 	%fd2735, [%r12+16304];
	fma.rn.f64 	%fd2736, %fd220, %fd2735, %fd2730;
	ld.shared.f64 	%fd2737, [%r18+17264];
	fma.rn.f64 	%fd2738, %fd221, %fd2737, %fd2732;
	ld.shared.f64 	%fd2739, [_ZZ32massMatrixMultiplyConstantKernelILi9ELi13ELi1EEvidPKdS1_S1_S1_S1_S1_S1_PdE13s_QuadToQuadD+1328];
	fma.rn.f64 	%fd2740, %fd2739, %fd183, %fd2734;
	ld.shared.f64 	%fd2741, [%r12+16312];
	fma.rn.f64 	%fd2742, %fd222, %fd2741, %fd2736;
	ld.shared.f64 	%fd2743, [%r18+17368];
	fma.rn.f64 	%fd2744, %fd223, %fd2743, %fd2738;
	ld.shared.f64 	%fd2745, [_ZZ32massMatrixMultiplyConstantKernelILi9ELi13ELi1EEvidPKdS1_S1_S1_S1_S1_S1_PdE13s_QuadToQuadD+1336];
	fma.rn.f64 	%fd2746, %fd2745, %fd184, %fd2740;
	ld.shared.f64 	%fd2747, [%r12+16320];
	fma.rn.f64 	%fd2748, %fd224, %fd2747, %fd2742;
	ld.shared.f64 	%fd2749, [%r18+17472];
	fma.rn.f64 	%fd2750, %fd225, %fd2749, %fd2744;
	ld.shared.f64 	%fd2751, [_ZZ32massMatrixMultiplyConstantKernelILi9ELi13ELi1EEvidPKdS1_S1_S1_S1_S1_S1_PdE13s_QuadToQuadD+1344];
	fma.rn.f64 	%fd2752, %fd2751, %fd185, %fd2746;
	bar.sync 	0;
	mul.f64 	%fd2753, %fd3291, %fd2750;
	fma.rn.f64 	%fd2754, %fd3290, %fd2748, %fd2753;
	fma.rn.f64 	%fd2755, %fd3292, %fd2752, %fd2754;
	st.shared.f64 	[%r15], %fd2755;
	mul.f64 	%fd2756, %fd3293, %fd2750;
	fma.rn.f64 	%fd2757, %fd3291, %fd2748, %fd2756;
	fma.rn.f64 	%fd2758, %fd3294, %fd2752, %fd2757;
	st.shared.f64 	[%r16], %fd2758;
	mul.f64 	%fd2759, %fd3294, %fd2750;
	fma.rn.f64 	%fd2760, %fd3292, %fd2748, %fd2759;
	fma.rn.f64 	%fd2761, %fd3295, %fd2752, %fd2760;
	mul.f64 	%fd2762, %fd3154, %fd3296;
	bar.sync 	0;
	ld.shared.f64 	%fd2763, [%r14];
	mul.f64 	%fd2764, %fd226, %fd2763;
	fma.rn.f64 	%fd2765, %fd2762, %fd185, %fd2764;
	ld.shared.f64 	%fd2766, [%r17];
	fma.rn.f64 	%fd2767, %fd227, %fd2766, %fd2765;
	fma.rn.f64 	%fd2768, %fd2761, %fd2679, %fd549;
	ld.shared.f64 	%fd2769, [%r14+8];
	fma.rn.f64 	%fd2770, %fd228, %fd2769, %fd2767;
	ld.shared.f64 	%fd2771, [%r17+104];
	fma.rn.f64 	%fd2772, %fd229, %fd2771, %fd2770;
	fma.rn.f64 	%fd2773, %fd2761, %fd2685, %fd550;
	ld.shared.f64 	%fd2774, [%r14+16];
	fma.rn.f64 	%fd2775, %fd231, %fd2774, %fd2772;
	ld.shared.f64 	%fd2776, [%r17+208];
	fma.rn.f64 	%fd2777, %fd232, %fd2776, %fd2775;
	fma.rn.f64 	%fd2778, %fd2761, %fd2691, %fd551;
	ld.shared.f64 	%fd2779, [%r14+24];
	fma.rn.f64 	%fd2780, %fd234, %fd2779, %fd2777;
	ld.shared.f64 	%fd2781, [%r17+312];
	fma.rn.f64 	%fd2782, %fd235, %fd2781, %fd2780;
	fma.rn.f64 	%fd2783, %fd2761, %fd2697, %fd552;
	ld.shared.f64 	%fd2784, [%r14+32];
	fma.rn.f64 	%fd2785, %fd237, %fd2784, %fd2782;
	ld.shared.f64 	%fd2786, [%r17+416];
	fma.rn.f64 	%fd2787, %fd238, %fd2786, %fd2785;
	fma.rn.f64 	%fd2788, %fd2761, %fd2703, %fd553;
	ld.shared.f64 	%fd2789, [%r14+40];
	fma.rn.f64 	%fd2790, %fd240, %fd2789, %fd2787;
	ld.shared.f64 	%fd2791, [%r17+520];
	fma.rn.f64 	%fd2792, %fd241, %fd2791, %fd2790;
	fma.rn.f64 	%fd2793, %fd2761, %fd2709, %fd554;
	ld.shared.f64 	%fd2794, [%r14+48];
	fma.rn.f64 	%fd2795, %fd243, %fd2794, %fd2792;
	ld.shared.f64 	%fd2796, [%r17+624];
	fma.rn.f64 	%fd2797, %fd244, %fd2796, %fd2795;
	fma.rn.f64 	%fd2798, %fd2761, %fd2715, %fd555;
	ld.shared.f64 	%fd2799, [%r14+56];
	fma.rn.f64 	%fd2800, %fd246, %fd2799, %fd2797;
	ld.shared.f64 	%fd2801, [%r17+728];
	fma.rn.f64 	%fd2802, %fd247, %fd2801, %fd2800;
	fma.rn.f64 	%fd2803, %fd2761, %fd2721, %fd556;
	ld.shared.f64 	%fd2804, [%r14+64];
	fma.rn.f64 	%fd2805, %fd249, %fd2804, %fd2802;
	ld.shared.f64 	%fd2806, [%r17+832];
	fma.rn.f64 	%fd2807, %fd250, %fd2806, %fd2805;
	fma.rn.f64 	%fd2808, %fd2761, %fd2727, %fd557;
	ld.shared.f64 	%fd2809, [%r14+72];
	fma.rn.f64 	%fd2810, %fd252, %fd2809, %fd2807;
	ld.shared.f64 	%fd2811, [%r17+936];
	fma.rn.f64 	%fd2812, %fd253, %fd2811, %fd2810;
	fma.rn.f64 	%fd2813, %fd2761, %fd2733, %fd558;
	ld.shared.f64 	%fd2814, [%r14+80];
	fma.rn.f64 	%fd2815, %fd255, %fd2814, %fd2812;
	ld.shared.f64 	%fd2816, [%r17+1040];
	fma.rn.f64 	%fd2817, %fd256, %fd2816, %fd2815;
	fma.rn.f64 	%fd2818, %fd2761, %fd2739, %fd559;
	ld.shared.f64 	%fd2819, [%r14+88];
	fma.rn.f64 	%fd2820, %fd258, %fd2819, %fd2817;
	ld.shared.f64 	%fd2821, [%r17+1144];
	fma.rn.f64 	%fd2822, %fd259, %fd2821, %fd2820;
	fma.rn.f64 	%fd2823, %fd2761, %fd2745, %fd561;
	ld.shared.f64 	%fd2824, [%r14+96];
	fma.rn.f64 	%fd2825, %fd261, %fd2824, %fd2822;
	ld.shared.f64 	%fd2826, [%r17+1248];
	fma.rn.f64 	%fd2827, %fd262, %fd2826, %fd2825;
	fma.rn.f64 	%fd2828, %fd2761, %fd2751, %fd560;
	add.f64 	%fd2829, %fd2827, %fd2828;
	bar.sync 	0;
	st.shared.f64 	[%r13], %fd2768;
	st.shared.f64 	[%r13+1352], %fd2773;
	st.shared.f64 	[%r13+2704], %fd2778;
	st.shared.f64 	[%r13+4056], %fd2783;
	st.shared.f64 	[%r13+5408], %fd2788;
	st.shared.f64 	[%r13+6760], %fd2793;
	st.shared.f64 	[%r13+8112], %fd2798;
	st.shared.f64 	[%r13+9464], %fd2803;
	st.shared.f64 	[%r13+10816], %fd2808;
	st.shared.f64 	[%r13+12168], %fd2813;
	st.shared.f64 	[%r13+13520], %fd2818;
	st.shared.f64 	[%r13+14872], %fd2823;
	st.shared.f64 	[%r13+16224], %fd2829;
	bar.sync 	0;
	bar.sync 	0;
	ld.shared.f64 	%fd2830, [%r11];
	ld.shared.f64 	%fd2831, [%r11+96];
	add.f64 	%fd2832, %fd2830, %fd2831;
	sub.f64 	%fd2833, %fd2830, %fd2831;
	ld.shared.f64 	%fd2834, [%r11+8];
	ld.shared.f64 	%fd2835, [%r11+88];
	add.f64 	%fd2836, %fd2834, %fd2835;
	sub.f64 	%fd2837, %fd2834, %fd2835;
	ld.shared.f64 	%fd2838, [%r11+16];
	ld.shared.f64 	%fd2839, [%r11+80];
	add.f64 	%fd2840, %fd2838, %fd2839;
	sub.f64 	%fd2841, %fd2838, %fd2839;
	ld.shared.f64 	%fd2842, [%r11+24];
	ld.shared.f64 	%fd2843, [%r11+72];
	add.f64 	%fd2844, %fd2842, %fd2843;
	sub.f64 	%fd2845, %fd2842, %fd2843;
	ld.shared.f64 	%fd2846, [%r11+32];
	ld.shared.f64 	%fd2847, [%r11+64];
	add.f64 	%fd2848, %fd2846, %fd2847;
	sub.f64 	%fd2849, %fd2846, %fd2847;
	ld.shared.f64 	%fd2850, [%r11+40];
	ld.shared.f64 	%fd2851, [%r11+56];
	add.f64 	%fd2852, %fd2850, %fd2851;
	sub.f64 	%fd2853, %fd2850, %fd2851;
	ld.shared.f64 	%fd2854, [%r11+48];
	add.f64 	%fd2855, %fd2854, %fd2854;
	sub.f64 	%fd2856, %fd2854, %fd2854;
	mul.f64 	%fd2857, %fd2855, 0d3FE0000000000000;
	ld.const.f64 	%fd576, [const_oddDofToQuad];
	fma.rn.f64 	%fd2858, %fd576, %fd2832, 0d0000000000000000;
	ld.const.f64 	%fd577, [const_evenDofToQuad];
	fma.rn.f64 	%fd2859, %fd577, %fd2833, 0d0000000000000000;
	ld.const.f64 	%fd578, [const_oddDofToQuad+40];
	fma.rn.f64 	%fd2860, %fd578, %fd2836, %fd2858;
	ld.const.f64 	%fd579, [const_evenDofToQuad+40];
	fma.rn.f64 	%fd2861, %fd579, %fd2837, %fd2859;
	ld.const.f64 	%fd580, [const_oddDofToQuad+80];
	fma.rn.f64 	%fd2862, %fd580, %fd2840, %fd2860;
	ld.const.f64 	%fd581, [const_evenDofToQuad+80];
	fma.rn.f64 	%fd2863, %fd581, %fd2841, %fd2861;
	fma.rn.f64 	%fd2864, %fd3203, %fd2844, %fd2862;
	fma.rn.f64 	%fd2865, %fd3202, %fd2845, %fd2863;
	fma.rn.f64 	%fd2866, %fd3193, %fd2848, %fd2864;
	fma.rn.f64 	%fd2867, %fd3192, %fd2849, %fd2865;
	fma.rn.f64 	%fd2868, %fd3183, %fd2852, %fd2866;
	fma.rn.f64 	%fd2869, %fd3182, %fd2853, %fd2867;
	fma.rn.f64 	%fd2870, %fd3173, %fd2857, %fd2868;
	fma.rn.f64 	%fd2871, %fd3172, %fd2856, %fd2869;
	add.f64 	%fd2872, %fd2870, %fd2871;
	st.shared.f64 	[%r11], %fd2872;
	sub.f64 	%fd2873, %fd2870, %fd2871;
	st.shared.f64 	[%r11+64], %fd2873;
	ld.const.f64 	%fd582, [const_oddDofToQuad+8];
	fma.rn.f64 	%fd2874, %fd582, %fd2832, 0d0000000000000000;
	ld.const.f64 	%fd583, [const_evenDofToQuad+8];
	fma.rn.f64 	%fd2875, %fd583, %fd2833, 0d0000000000000000;
	ld.const.f64 	%fd584, [const_oddDofToQuad+48];
	fma.rn.f64 	%fd2876, %fd584, %fd2836, %fd2874;
	ld.const.f64 	%fd585, [const_evenDofToQuad+48];
	fma.rn.f64 	%fd2877, %fd585, %fd2837, %fd2875;
	ld.const.f64 	%fd586, [const_oddDofToQuad+88];
	fma.rn.f64 	%fd2878, %fd586, %fd2840, %fd2876;
	ld.const.f64 	%fd587, [const_evenDofToQuad+88];
	fma.rn.f64 	%fd2879, %fd587, %fd2841, %fd2877;
	fma.rn.f64 	%fd2880, %fd3201, %fd2844, %fd2878;
	fma.rn.f64 	%fd2881, %fd3200, %fd2845, %fd2879;
	fma.rn.f64 	%fd2882, %fd3191, %fd2848, %fd2880;
	fma.rn.f64 	%fd2883, %fd3190, %fd2849, %fd2881;
	fma.rn.f64 	%fd2884, %fd3181, %fd2852, %fd2882;
	fma.rn.f64 	%fd2885, %fd3180, %fd2853, %fd2883;
	fma.rn.f64 	%fd2886, %fd3171, %fd2857, %fd2884;
	fma.rn.f64 	%fd2887, %fd3170, %fd2856, %fd2885;
	add.f64 	%fd2888, %fd2886, %fd2887;
	st.shared.f64 	[%r11+8], %fd2888;
	sub.f64 	%fd2889, %fd2886, %fd2887;
	st.shared.f64 	[%r11+56], %fd2889;
	ld.const.f64 	%fd588, [const_oddDofToQuad+16];
	fma.rn.f64 	%fd2890, %fd588, %fd2832, 0d0000000000000000;
	ld.const.f64 	%fd589, [const_evenDofToQuad+16];
	fma.rn.f64 	%fd2891, %fd589, %fd2833, 0d0000000000000000;
	ld.const.f64 	%fd590, [const_oddDofToQuad+56];
	fma.rn.f64 	%fd2892, %fd590, %fd2836, %fd2890;
	ld.const.f64 	%fd591, [const_evenDofToQuad+56];
	fma.rn.f64 	%fd2893, %fd591, %fd2837, %fd2891;
	ld.const.f64 	%fd592, [const_oddDofToQuad+96];
	fma.rn.f64 	%fd2894, %fd592, %fd2840, %fd2892;
	ld.const.f64 	%fd593, [const_evenDofToQuad+96];
	fma.rn.f64 	%fd2895, %fd593, %fd2841, %fd2893;
	fma.rn.f64 	%fd2896, %fd3199, %fd2844, %fd2894;
	fma.rn.f64 	%fd2897, %fd3198, %fd2845, %fd2895;
	fma.rn.f64 	%fd2898, %fd3189, %fd2848, %fd2896;
	fma.rn.f64 	%fd2899, %fd3188, %fd2849, %fd2897;
	fma.rn.f64 	%fd2900, %fd3179, %fd2852, %fd2898;
	fma.rn.f64 	%fd2901, %fd3178, %fd2853, %fd2899;
	fma.rn.f64 	%fd2902, %fd3169, %fd2857, %fd2900;
	fma.rn.f64 	%fd2903, %fd3168, %fd2856, %fd2901;
	add.f64 	%fd2904, %fd2902, %fd2903;
	st.shared.f64 	[%r11+16], %fd2904;
	sub.f64 	%fd2905, %fd2902, %fd2903;
	st.shared.f64 	[%r11+48], %fd2905;
	ld.const.f64 	%fd594, [const_oddDofToQuad+24];
	fma.rn.f64 	%fd2906, %fd594, %fd2832, 0d0000000000000000;
	ld.const.f64 	%fd595, [const_evenDofToQuad+24];
	fma.rn.f64 	%fd2907, %fd595, %fd2833, 0d0000000000000000;
	ld.const.f64 	%fd596, [const_oddDofToQuad+64];
	fma.rn.f64 	%fd2908, %fd596, %fd2836, %fd2906;
	ld.const.f64 	%fd597, [const_evenDofToQuad+64];
	fma.rn.f64 	%fd2909, %fd597, %fd2837, %fd2907;
	ld.const.f64 	%fd598, [const_oddDofToQuad+104];
	fma.rn.f64 	%fd2910, %fd598, %fd2840, %fd2908;
	ld.const.f64 	%fd599, [const_evenDofToQuad+104];
	fma.rn.f64 	%fd2911, %fd599, %fd2841, %fd2909;
	fma.rn.f64 	%fd2912, %fd3197, %fd2844, %fd2910;
	fma.rn.f64 	%fd2913, %fd3196, %fd2845, %fd2911;
	fma.rn.f64 	%fd2914, %fd3187, %fd2848, %fd2912;
	fma.rn.f64 	%fd2915, %fd3186, %fd2849, %fd2913;
	fma.rn.f64 	%fd2916, %fd3177, %fd2852, %fd2914;
	fma.rn.f64 	%fd2917, %fd3176, %fd2853, %fd2915;
	fma.rn.f64 	%fd2918, %fd3167, %fd2857, %fd2916;
	fma.rn.f64 	%fd2919, %fd3166, %fd2856, %fd2917;
	add.f64 	%fd2920, %fd2918, %fd2919;
	st.shared.f64 	[%r11+24], %fd2920;
	sub.f64 	%fd2921, %fd2918, %fd2919;
	st.shared.f64 	[%r11+40], %fd2921;
	ld.const.f64 	%fd600, [const_oddDofToQuad+32];
	fma.rn.f64 	%fd2922, %fd600, %fd2832, 0d0000000000000000;
	ld.const.f64 	%fd601, [const_evenDofToQuad+32];
	fma.rn.f64 	%fd2923, %fd601, %fd2833, 0d0000000000000000;
	ld.const.f64 	%fd602, [const_oddDofToQuad+72];
	fma.rn.f64 	%fd2924, %fd602, %fd2836, %fd2922;
	ld.const.f64 	%fd603, [const_evenDofToQuad+72];
	fma.rn.f64 	%fd2925, %fd603, %fd2837, %fd2923;
	fma.rn.f64 	%fd2926, %fd3205, %fd2840, %fd2924;
	fma.rn.f64 	%fd2927, %fd3204, %fd2841, %fd2925;
	fma.rn.f64 	%fd2928, %fd3195, %fd2844, %fd2926;
	fma.rn.f64 	%fd2929, %fd3194, %fd2845, %fd2927;
	fma.rn.f64 	%fd2930, %fd3185, %fd2848, %fd2928;
	fma.rn.f64 	%fd2931, %fd3184, %fd2849, %fd2929;
	fma.rn.f64 	%fd2932, %fd3175, %fd2852, %fd2930;
	fma.rn.f64 	%fd2933, %fd3174, %fd2853, %fd2931;
	fma.rn.f64 	%fd2934, %fd3165, %fd2857, %fd2932;
	fma.rn.f64 	%fd2935, %fd3164, %fd2856, %fd2933;
	sub.f64 	%fd2936, %fd2934, %fd2935;
	st.shared.f64 	[%r11+32], %fd2936;
	bar.sync 	0;
	@%p20 bra 	$L__BB40_35;
	ld.shared.f64 	%fd2937, [%r8];
	ld.shared.f64 	%fd2938, [%r8+1248];
	add.f64 	%fd2939, %fd2937, %fd2938;
	sub.f64 	%fd2940, %fd2937, %fd2938;
	ld.shared.f64 	%fd2941, [%r8+104];
	ld.shared.f64 	%fd2942, [%r8+1144];
	add.f64 	%fd2943, %fd2941, %fd2942;
	sub.f64 	%fd2944, %fd2941, %fd2942;
	ld.shared.f64 	%fd2945, [%r8+208];
	ld.shared.f64 	%fd2946, [%r8+1040];
	add.f64 	%fd2947, %fd2945, %fd2946;
	sub.f64 	%fd2948, %fd2945, %fd2946;
	ld.shared.f64 	%fd2949, [%r8+312];
	ld.shared.f64 	%fd2950, [%r8+936];
	add.f64 	%fd2951, %fd2949, %fd2950;
	sub.f64 	%fd2952, %fd2949, %fd2950;
	ld.shared.f64 	%fd2953, [%r8+416];
	ld.shared.f64 	%fd2954, [%r8+832];
	add.f64 	%fd2955, %fd2953, %fd2954;
	sub.f64 	%fd2956, %fd2953, %fd2954;
	ld.shared.f64 	%fd2957, [%r8+520];
	ld.shared.f64 	%fd2958, [%r8+728];
	add.f64 	%fd2959, %fd2957, %fd2958;
	sub.f64 	%fd2960, %fd2957, %fd2958;
	ld.shared.f64 	%fd2961, [%r8+624];
	add.f64 	%fd2962, %fd2961, %fd2961;
	sub.f64 	%fd2963, %fd2961, %fd2961;
	mul.f64 	%fd2964, %fd2962, 0d3FE0000000000000;
	fma.rn.f64 	%fd2965, %fd576, %fd2939, 0d0000000000000000;
	fma.rn.f64 	%fd2966, %fd577, %fd2940, 0d0000000000000000;
	fma.rn.f64 	%fd2967, %fd578, %fd2943, %fd2965;
	fma.rn.f64 	%fd2968, %fd579, %fd2944, %fd2966;
	fma.rn.f64 	%fd2969, %fd580, %fd2947, %fd2967;
	fma.rn.f64 	%fd2970, %fd581, %fd2948, %fd2968;
	fma.rn.f64 	%fd2971, %fd3203, %fd2951, %fd2969;
	fma.rn.f64 	%fd2972, %fd3202, %fd2952, %fd2970;
	fma.rn.f64 	%fd2973, %fd3193, %fd2955, %fd2971;
	fma.rn.f64 	%fd2974, %fd3192, %fd2956, %fd2972;
	fma.rn.f64 	%fd2975, %fd3183, %fd2959, %fd2973;
	fma.rn.f64 	%fd2976, %fd3182, %fd2960, %fd2974;
	fma.rn.f64 	%fd2977, %fd3173, %fd2964, %fd2975;
	fma.rn.f64 	%fd2978, %fd3172, %fd2963, %fd2976;
	add.f64 	%fd2979, %fd2977, %fd2978;
	st.shared.f64 	[%r8], %fd2979;
	sub.f64 	%fd2980, %fd2977, %fd2978;
	st.shared.f64 	[%r8+832], %fd2980;
	fma.rn.f64 	%fd2981, %fd582, %fd2939, 0d0000000000000000;
	fma.rn.f64 	%fd2982, %fd583, %fd2940, 0d0000000000000000;
	fma.rn.f64 	%fd2983, %fd584, %fd2943, %fd2981;
	fma.rn.f64 	%fd2984, %fd585, %fd2944, %fd2982;
	fma.rn.f64 	%fd2985, %fd586, %fd2947, %fd2983;
	fma.rn.f64 	%fd2986, %fd587, %fd2948, %fd2984;
	fma.rn.f64 	%fd2987, %fd3201, %fd2951, %fd2985;
	fma.rn.f64 	%fd2988, %fd3200, %fd2952, %fd2986;
	fma.rn.f64 	%fd2989, %fd3191, %fd2955, %fd2987;
	fma.rn.f64 	%fd2990, %fd3190, %fd2956, %fd2988;
	fma.rn.f64 	%fd2991, %fd3181, %fd2959, %fd2989;
	fma.rn.f64 	%fd2992, %fd3180, %fd2960, %fd2990;
	fma.rn.f64 	%fd2993, %fd3171, %fd2964, %fd2991;
	fma.rn.f64 	%fd2994, %fd3170, %fd2963, %fd2992;
	add.f64 	%fd2995, %fd2993, %fd2994;
	st.shared.f64 	[%r8+104], %fd2995;
	sub.f64 	%fd2996, %fd2993, %fd2994;
	st.shared.f64 	[%r8+728], %fd2996;
	fma.rn.f64 	%fd2997, %fd588, %fd2939, 0d0000000000000000;
	fma.rn.f64 	%fd2998, %fd589, %fd2940, 0d0000000000000000;
	fma.rn.f64 	%fd2999, %fd590, %fd2943, %fd2997;
	fma.rn.f64 	%fd3000, %fd591, %fd2944, %fd2998;
	fma.rn.f64 	%fd3001, %fd592, %fd2947, %fd2999;
	fma.rn.f64 	%fd3002, %fd593, %fd2948, %fd3000;
	fma.rn.f64 	%fd3003, %fd3199, %fd2951, %fd3001;
	fma.rn.f64 	%fd3004, %fd3198, %fd2952, %fd3002;
	fma.rn.f64 	%fd3005, %fd3189, %fd2955, %fd3003;
	fma.rn.f64 	%fd3006, %fd3188, %fd2956, %fd3004;
	fma.rn.f64 	%fd3007, %fd3179, %fd2959, %fd3005;
	fma.rn.f64 	%fd3008, %fd3178, %fd2960, %fd3006;
	fma.rn.f64 	%fd3009, %fd3169, %fd2964, %fd3007;
	fma.rn.f64 	%fd3010, %fd3168, %fd2963, %fd3008;
	add.f64 	%fd3011, %fd3009, %fd3010;
	st.shared.f64 	[%r8+208], %fd3011;
	sub.f64 	%fd3012, %fd3009, %fd3010;
	st.shared.f64 	[%r8+624], %fd3012;
	fma.rn.f64 	%fd3013, %fd594, %fd2939, 0d0000000000000000;
	fma.rn.f64 	%fd3014, %fd595, %fd2940, 0d0000000000000000;
	fma.rn.f64 	%fd3015, %fd596, %fd2943, %fd3013;
	fma.rn.f64 	%fd3016, %fd597, %fd2944, %fd3014;
	fma.rn.f64 	%fd3017, %fd598, %fd2947, %fd3015;
	fma.rn.f64 	%fd3018, %fd599, %fd2948, %fd3016;
	fma.rn.f64 	%fd3019, %fd3197, %fd2951, %fd3017;
	fma.rn.f64 	%fd3020, %fd3196, %fd2952, %fd3018;
	fma.rn.f64 	%fd3021, %fd3187, %fd2955, %fd3019;
	fma.rn.f64 	%fd3022, %fd3186, %fd2956, %fd3020;
	fma.rn.f64 	%fd3023, %fd3177, %fd2959, %fd3021;
	fma.rn.f64 	%fd3024, %fd3176, %fd2960, %fd3022;
	fma.rn.f64 	%fd3025, %fd3167, %fd2964, %fd3023;
	fma.rn.f64 	%fd3026, %fd3166, %fd2963, %fd3024;
	add.f64 	%fd3027, %fd3025, %fd3026;
	st.shared.f64 	[%r8+312], %fd3027;
	sub.f64 	%fd3028, %fd3025, %fd3026;
	st.shared.f64 	[%r8+520], %fd3028;
	fma.rn.f64 	%fd3029, %fd600, %fd2939, 0d0000000000000000;
	fma.rn.f64 	%fd3030, %fd601, %fd2940, 0d0000000000000000;
	fma.rn.f64 	%fd3031, %fd602, %fd2943, %fd3029;
	fma.rn.f64 	%fd3032, %fd603, %fd2944, %fd3030;
	fma.rn.f64 	%fd3033, %fd3205, %fd2947, %fd3031;
	fma.rn.f64 	%fd3034, %fd3204, %fd2948, %fd3032;
	fma.rn.f64 	%fd3035, %fd3195, %fd2951, %fd3033;
	fma.rn.f64 	%fd3036, %fd3194, %fd2952, %fd3034;
	fma.rn.f64 	%fd3037, %fd3185, %fd2955, %fd3035;
	fma.rn.f64 	%fd3038, %fd3184, %fd2956, %fd3036;
	fma.rn.f64 	%fd3039, %fd3175, %fd2959, %fd3037;
	fma.rn.f64 	%fd3040, %fd3174, %fd2960, %fd3038;
	fma.rn.f64 	%fd3041, %fd3165, %fd2964, %fd3039;
	fma.rn.f64 	%fd3042, %fd3164, %fd2963, %fd3040;
	sub.f64 	%fd3043, %fd3041, %fd3042;
	st.shared.f64 	[%r8+416], %fd3043;
$L__BB40_35:
	setp.gt.u32 	%p21, %r19, 80;
	bar.sync 	0;
	@%p21 bra 	$L__BB40_38;
	ld.shared.f64 	%fd3044, [%r7];
	ld.shared.f64 	%fd3045, [%r7+16224];
	add.f64 	%fd3046, %fd3044, %fd3045;
	sub.f64 	%fd3047, %fd3044, %fd3045;
	ld.shared.f64 	%fd3048, [%r7+1352];
	ld.shared.f64 	%fd3049, [%r7+14872];
	add.f64 	%fd3050, %fd3048, %fd3049;
	sub.f64 	%fd3051, %fd3048, %fd3049;
	ld.shared.f64 	%fd3052, [%r7+2704];
	ld.shared.f64 	%fd3053, [%r7+13520];
	add.f64 	%fd3054, %fd3052, %fd3053;
	sub.f64 	%fd3055, %fd3052, %fd3053;
	ld.shared.f64 	%fd3056, [%r7+4056];
	ld.shared.f64 	%fd3057, [%r7+12168];
	add.f64 	%fd3058, %fd3056, %fd3057;
	sub.f64 	%fd3059, %fd3056, %fd3057;
	ld.shared.f64 	%fd3060, [%r7+5408];
	ld.shared.f64 	%fd3061, [%r7+10816];
	add.f64 	%fd3062, %fd3060, %fd3061;
	sub.f64 	%fd3063, %fd3060, %fd3061;
	ld.shared.f64 	%fd3064, [%r7+6760];
	ld.shared.f64 	%fd3065, [%r7+9464];
	add.f64 	%fd3066, %fd3064, %fd3065;
	sub.f64 	%fd3067, %fd3064, %fd3065;
	ld.shared.f64 	%fd3068, [%r7+8112];
	add.f64 	%fd3069, %fd3068, %fd3068;
	sub.f64 	%fd3070, %fd3068, %fd3068;
	mul.f64 	%fd3071, %fd3069, 0d3FE0000000000000;
	fma.rn.f64 	%fd3072, %fd576, %fd3046, 0d0000000000000000;
	fma.rn.f64 	%fd3073, %fd577, %fd3047, 0d0000000000000000;
	fma.rn.f64 	%fd3074, %fd578, %fd3050, %fd3072;
	fma.rn.f64 	%fd3075, %fd579, %fd3051, %fd3073;
	fma.rn.f64 	%fd3076, %fd580, %fd3054, %fd3074;
	fma.rn.f64 	%fd3077, %fd581, %fd3055, %fd3075;
	fma.rn.f64 	%fd3078, %fd3203, %fd3058, %fd3076;
	fma.rn.f64 	%fd3079, %fd3202, %fd3059, %fd3077;
	fma.rn.f64 	%fd3080, %fd3193, %fd3062, %fd3078;
	fma.rn.f64 	%fd3081, %fd3192, %fd3063, %fd3079;
	fma.rn.f64 	%fd3082, %fd3183, %fd3066, %fd3080;
	fma.rn.f64 	%fd3083, %fd3182, %fd3067, %fd3081;
	fma.rn.f64 	%fd604, %fd3173, %fd3071, %fd3082;
	fma.rn.f64 	%fd605, %fd3172, %fd3070, %fd3083;
	fma.rn.f64 	%fd3084, %fd582, %fd3046, 0d0000000000000000;
	fma.rn.f64 	%fd3085, %fd583, %fd3047, 0d0000000000000000;
	fma.rn.f64 	%fd3086, %fd584, %fd3050, %fd3084;
	fma.rn.f64 	%fd3087, %fd585, %fd3051, %fd3085;
	fma.rn.f64 	%fd3088, %fd586, %fd3054, %fd3086;
	fma.rn.f64 	%fd3089, %fd587, %fd3055, %fd3087;
	fma.rn.f64 	%fd3090, %fd3201, %fd3058, %fd3088;
	fma.rn.f64 	%fd3091, %fd3200, %fd3059, %fd3089;
	fma.rn.f64 	%fd3092, %fd3191, %fd3062, %fd3090;
	fma.rn.f64 	%fd3093, %fd3190, %fd3063, %fd3091;
	fma.rn.f64 	%fd3094, %fd3181, %fd3066, %fd3092;
	fma.rn.f64 	%fd3095, %fd3180, %fd3067, %fd3093;
	fma.rn.f64 	%fd606, %fd3171, %fd3071, %fd3094;
	fma.rn.f64 	%fd607, %fd3170, %fd3070, %fd3095;
	fma.rn.f64 	%fd3096, %fd588, %fd3046, 0d0000000000000000;
	fma.rn.f64 	%fd3097, %fd589, %fd3047, 0d0000000000000000;
	fma.rn.f64 	%fd3098, %fd590, %fd3050, %fd3096;
	fma.rn.f64 	%fd3099, %fd591, %fd3051, %fd3097;
	fma.rn.f64 	%fd3100, %fd592, %fd3054, %fd3098;
	fma.rn.f64 	%fd3101, %fd593, %fd3055, %fd3099;
	fma.rn.f64 	%fd3102, %fd3199, %fd3058, %fd3100;
	fma.rn.f64 	%fd3103, %fd3198, %fd3059, %fd3101;
	fma.rn.f64 	%fd3104, %fd3189, %fd3062, %fd3102;
	fma.rn.f64 	%fd3105, %fd3188, %fd3063, %fd3103;
	fma.rn.f64 	%fd3106, %fd3179, %fd3066, %fd3104;
	fma.rn.f64 	%fd3107, %fd3178, %fd3067, %fd3105;
	fma.rn.f64 	%fd608, %fd3169, %fd3071, %fd3106;
	fma.rn.f64 	%fd609, %fd3168, %fd3070, %fd3107;
	fma.rn.f64 	%fd3108, %fd594, %fd3046, 0d0000000000000000;
	fma.rn.f64 	%fd3109, %fd595, %fd3047, 0d0000000000000000;
	fma.rn.f64 	%fd3110, %fd596, %fd3050, %fd3108;
	fma.rn.f64 	%fd3111, %fd597, %fd3051, %fd3109;
	fma.rn.f64 	%fd3112, %fd598, %fd3054, %fd3110;
	fma.rn.f64 	%fd3113, %fd599, %fd3055, %fd3111;
	fma.rn.f64 	%fd3114, %fd3197, %fd3058, %fd3112;
	fma.rn.f64 	%fd3115, %fd3196, %fd3059, %fd3113;
	fma.rn.f64 	%fd3116, %fd3187, %fd3062, %fd3114;
	fma.rn.f64 	%fd3117, %fd3186, %fd3063, %fd3115;
	fma.rn.f64 	%fd3118, %fd3177, %fd3066, %fd3116;
	fma.rn.f64 	%fd3119, %fd3176, %fd3067, %fd3117;
	fma.rn.f64 	%fd610, %fd3167, %fd3071, %fd3118;
	fma.rn.f64 	%fd611, %fd3166, %fd3070, %fd3119;
	fma.rn.f64 	%fd3120, %fd600, %fd3046, 0d0000000000000000;
	fma.rn.f64 	%fd3121, %fd601, %fd3047, 0d0000000000000000;
	fma.rn.f64 	%fd3122, %fd602, %fd3050, %fd3120;
	fma.rn.f64 	%fd3123, %fd603, %fd3051, %fd3121;
	fma.rn.f64 	%fd3124, %fd3205, %fd3054, %fd3122;
	fma.rn.f64 	%fd3125, %fd3204, %fd3055, %fd3123;
	fma.rn.f64 	%fd3126, %fd3195, %fd3058, %fd3124;
	fma.rn.f64 	%fd3127, %fd3194, %fd3059, %fd3125;
	fma.rn.f64 	%fd3128, %fd3185, %fd3062, %fd3126;
	fma.rn.f64 	%fd3129, %fd3184, %fd3063, %fd3127;
	fma.rn.f64 	%fd3130, %fd3175, %fd3066, %fd3128;
	fma.rn.f64 	%fd3131, %fd3174, %fd3067, %fd3129;
	fma.rn.f64 	%fd3132, %fd3165, %fd3071, %fd3130;
	fma.rn.f64 	%fd3133, %fd3164, %fd3070, %fd3131;
	sub.f64 	%fd612, %fd3132, %fd3133;
	@%p4 bra 	$L__BB40_38;
	ld.param.u64 	%rd66, [_Z32massMatrixMultiplyConstantKernelILi9ELi13ELi1EEvidPKdS1_S1_S1_S1_S1_S1_Pd_param_9];
	mov.u32 	%r147, %ctaid.x;
	mov.u32 	%r148, %tid.y;
	add.s32 	%r149, %r147, %r148;
	mad.lo.s32 	%r151, %r149, 15379, %r19;
	mad.lo.s32 	%r152, %r149, -14650, %r151;
	cvta.to.global.u64 	%rd50, %rd66;
	mul.wide.s32 	%rd51, %r152, 8;
	add.s64 	%rd52, %rd50, %rd51;
	add.f64 	%fd3134, %fd604, %fd605;
	st.global.f64 	[%rd52], %fd3134;
	add.f64 	%fd3135, %fd606, %fd607;
	st.global.f64 	[%rd52+648], %fd3135;
	add.f64 	%fd3136, %fd608, %fd609;
	st.global.f64 	[%rd52+1296], %fd3136;
	add.f64 	%fd3137, %fd610, %fd611;
	st.global.f64 	[%rd52+1944], %fd3137;
	st.global.f64 	[%rd52+2592], %fd612;
	sub.f64 	%fd3138, %fd610, %fd611;
	st.global.f64 	[%rd52+3240], %fd3138;
	sub.f64 	%fd3139, %fd608, %fd609;
	st.global.f64 	[%rd52+3888], %fd3139;
	sub.f64 	%fd3140, %fd606, %fd607;
	st.global.f64 	[%rd52+4536], %fd3140;
	sub.f64 	%fd3141, %fd604, %fd605;
	st.global.f64 	[%rd52+5184], %fd3141;
$L__BB40_38:
	ret;

}
	// .globl	_Z32massMatrixMultiplyConstantKernelILi10ELi10ELi1EEvidPKdS1_S1_S1_S1_S1_S1_Pd
.visible .entry _Z32massMatrixMultiplyConstantKernelILi10ELi10ELi1EEvidPKdS1_S1_S1_S1_S1_S1_Pd(
	.param .u32 _Z32massMatrixMultiplyConstantKernelILi10ELi10ELi1EEvidPKdS1_S1_S1_S1_S1_S1_Pd_param_0,
	.param .f64 _Z32massMatrixMultiplyConstantKernelILi10ELi10ELi1EEvidPKdS1_S1_S1_S1_S1_S1_Pd_param_1,
	.param .u64 .ptr .align 1 _Z32massMatrixMultiplyConstantKernelILi10ELi10ELi1EEvidPKdS1_S1_S1_S1_S1_S1_Pd_param_2,
	.param .u64 .ptr .align 1 _Z32massMatrixMultiplyConstantKernelILi10ELi10ELi1EEvidPKdS1_S1_S1_S1_S1_S1_Pd_param_3,
	.param .u64 .ptr .align 1 _Z32massMatrixMultiplyConstantKernelILi10ELi10ELi1EEvidPKdS1_S1_S1_S1_S1_S1_Pd_param_4,
	.param .u64 .ptr .align 1 _Z32massMatrixMultiplyConstantKernelILi10ELi10ELi1EEvidPKdS1_S1_S1_S1_S1_S1_Pd_param_5,
	.param .u64 .ptr .align 1 _Z32massMatrixMultiplyConstantKernelILi10ELi10ELi1EEvidPKdS1_S1_S1_S1_S1_S1_Pd_param_6,
	.param .u64 .ptr .align 1 _Z32massMatrixMultiplyConstantKernelILi10ELi10ELi1EEvidPKdS1_S1_S1_S1_S1_S1_Pd_param_7,
	.param .u64 .ptr .align 1 _Z32massMatrixMultiplyConstantKernelILi10ELi10ELi1EEvidPKdS1_S1_S1_S1_S1_S1_Pd_param_8,
	.param .u64 .ptr .align 1 _Z32massMatrixMultiplyConstantKernelILi10ELi10ELi1EEvidPKdS1_S1_S1_S1_S1_S1_Pd_param_9
)
{
	.reg .pred 	%p<20>;
	.reg .b16 	%rs<9>;
	.reg .b32 	%r<49>;
	.reg .b64 	%rd<18>;
	.reg .b64 	%fd<2145>;
	// demoted variable
	.shared .align 8 .b8 _ZZ29stiffnessMatrixMultiplyDeviceILi10ELi10ELi1EEviidPKdS1_S1_S1_PAT0__AT0__AplT0_Li0E_dPdE5s_Gpr[800];
	// demoted variable
	.shared .align 8 .b8 _ZZ29stiffnessMatrixMultiplyDeviceILi10ELi10ELi1EEviidPKdS1_S1_S1_PAT0__AT0__AplT0_Li0E_dPdE5s_Gps[800];
	// demoted variable
	.shared .align 8 .b8 _ZZ32massMatrixMultiplyConstantKernelILi10ELi10ELi1EEvidPKdS1_S1_S1_S1_S1_S1_PdE6s_tmp1[8000];
	// demoted variable
	.shared .align 8 .b8 _ZZ32massMatrixMultiplyConstantKernelILi10ELi10ELi1EEvidPKdS1_S1_S1_S1_S1_S1_PdE13s_QuadToQuadD[800];
	ld.param.u32 	%r20, [_Z32massMatrixMultiplyConstantKernelILi10ELi10ELi1EEvidPKdS1_S1_S1_S1_S1_S1_Pd_param_0];
	ld.param.f64 	%fd418, [_Z32massMatrixMultiplyConstantKernelILi10ELi10ELi1EEvidPKdS1_S1_S1_S1_S1_S1_Pd_param_1];
	ld.param.u64 	%rd2, [_Z32massMatrixMultiplyConstantKernelILi10ELi10ELi1EEvidPKdS1_S1_S1_S1_S1_S1_Pd_param_2];
	ld.param.u64 	%rd5, [_Z32massMatrixMultiplyConstantKernelILi10ELi10ELi1EEvidPKdS1_S1_S1_S1_S1_S1_Pd_param_5];
	ld.param.u64 	%rd3, [_Z32massMatrixMultiplyConstantKernelILi10ELi10ELi1EEvidPKdS1_S1_S1_S1_S1_S1_Pd_param_8];
	cvta.to.global.u64 	%rd6, %rd5;
	mov.u32 	%r1, %tid.x;
	mov.u32 	%r2, %tid.y;
	mov.u32 	%r21, %ctaid.x;
	add.s32 	%r3, %r21, %r2;
	cvt.u16.u32 	%rs1, %r1;
	mul.hi.u16 	%rs2, %rs1, 6554;
	mul.lo.s16 	%rs3, %rs2, 10;
	sub.s16 	%rs4, %rs1, %rs3;
	cvt.u32.u16 	%r4, %rs4;
	mul.wide.u32 	%rd7, %r1, 8;
	add.s64 	%rd8, %rd6, %rd7;
	ld.global.nc.f64 	%fd420, [%rd8];
	shl.b32 	%r22, %r1, 3;
	mov.u32 	%r23, _ZZ32massMatrixMultiplyConstantKernelILi10ELi10ELi1EEvidPKdS1_S1_S1_S1_S1_S1_PdE13s_QuadToQuadD;
	add.s32 	%r24, %r23, %r22;
	st.shared.f64 	[%r24], %fd420;
	setp.lt.s32 	%p2, %r3, %r20;
	setp.lt.u32 	%p3, %r1, 100;
	and.pred  	%p1, %p3, %p2;
	not.pred 	%p4, %p1;
	@%p4 bra 	$L__BB41_2;
	cvta.to.global.u64 	%rd9, %rd3;
	mad.lo.s32 	%r25, %r3, 1000, %r1;
	mul.wide.s32 	%rd10, %r25, 8;
	add.s64 	%rd11, %rd9, %rd10;
	ld.global.nc.f64 	%fd2052, [%rd11];
	ld.global.nc.f64 	%fd2051, [%rd11+800];
	ld.global.nc.f64 	%fd2050, [%rd11+1600];
	ld.global.nc.f64 	%fd2049, [%rd11+2400];
	ld.global.nc.f64 	%fd2048, [%rd11+3200];
	ld.global.nc.f64 	%fd2047, [%rd11+4000];
	ld.global.nc.f64 	%fd2046, [%rd11+4800];
	ld.global.nc.f64 	%fd2045, [%rd11+5600];
	ld.global.nc.f64 	%fd2044, [%rd11+6400];
	ld.global.nc.f64 	%fd2043, [%rd11+7200];
$L__BB41_2:
	setp.gt.u32 	%p5, %r1, 99;
	bar.sync 	0;
	ld.const.f64 	%fd21, [const_oddDofToQuad];
	ld.const.f64 	%fd22, [const_evenDofToQuad];
	ld.const.f64 	%fd23, [const_oddDofToQuad+8];
	ld.const.f64 	%fd24, [const_evenDofToQuad+8];
	ld.const.f64 	%fd25, [const_oddDofToQuad+16];
	ld.const.f64 	%fd26, [const_evenDofToQuad+16];
	ld.const.f64 	%fd27, [const_oddDofToQuad+24];
	ld.const.f64 	%fd28, [const_evenDofToQuad+24];
	ld.const.f64 	%fd29, [const_oddDofToQuad+32];
	ld.const.f64 	%fd30, [const_evenDofToQuad+32];
	ld.const.f64 	%fd31, [const_oddDofToQuad+40];
	ld.const.f64 	%fd32, [const_evenDofToQuad+40];
	ld.const.f64 	%fd33, [const_oddDofToQuad+48];
	ld.const.f64 	%fd34, [const_evenDofToQuad+48];
	ld.const.f64 	%fd35, [const_oddDofToQuad+56];
	ld.const.f64 	%fd36, [const_evenDofToQuad+56];
	ld.const.f64 	%fd37, [const_oddDofToQuad+64];
	ld.const.f64 	%fd38, [const_evenDofToQuad+64];
	ld.const.f64 	%fd39, [const_oddDofToQuad+72];
	ld.const.f64 	%fd40, [const_evenDofToQuad+72];
	ld.const.f64 	%fd41, [const_oddDofToQuad+80];
	ld.const.f64 	%fd42, [const_evenDofToQuad+80];
	ld.const.f64 	%fd43, [const_oddDofToQuad+88];
	ld.const.f64 	%fd44, [const_evenDofToQuad+88];
	ld.const.f64 	%fd45, [const_oddDofToQuad+96];
	ld.const.f64 	%fd46, [const_evenDofToQuad+96];
	ld.const.f64 	%fd47, [const_oddDofToQuad+104];
	ld.const.f64 	%fd48, [const_evenDofToQuad+104];
	mov.u32 	%r26, _ZZ32massMatrixMultiplyConstantKernelILi10ELi10ELi1EEvidPKdS1_S1_S1_S1_S1_S1_PdE6s_tmp1;
	mad.lo.s32 	%r5, %r2, 8000, %r26;
	mul.lo.s16 	%rs6, %rs1, 205;
	shr.u16 	%rs7, %rs6, 11;
	cvt.u32.u16 	%r6, %rs7;
	mul.wide.u16 	%r27, %rs7, 80;
	add.s32 	%r7, %r5, %r27;
	@%p5 bra 	$L__BB41_4;
	add.f64 	%fd421, %fd2052, %fd2043;
	sub.f64 	%fd422, %fd2052, %fd2043;
	add.f64 	%fd423, %fd2051, %fd2044;
	sub.f64 	%fd424, %fd2051, %fd2044;
	add.f64 	%fd425, %fd2050, %fd2045;
	sub.f64 	%fd426, %fd2050, %fd2045;
	add.f64 	%fd427, %fd2049, %fd2046;
	sub.f64 	%fd428, %fd2049, %fd2046;
	add.f64 	%fd429, %fd2048, %fd2047;
	sub.f64 	%fd430, %fd2048, %fd2047;
	shl.b32 	%r28, %r4, 3;
	add.s32 	%r29, %r7, %r28;
	fma.rn.f64 	%fd431, %fd21, %fd421, 0d0000000000000000;
	fma.rn.f64 	%fd432, %fd22, %fd422, 0d0000000000000000;
	fma.rn.f64 	%fd433, %fd23, %fd423, %fd431;
	fma.rn.f64 	%fd434, %fd24, %fd424, %fd432;
	fma.rn.f64 	%fd435, %fd25, %fd425, %fd433;
	fma.rn.f64 	%fd436, %fd26, %fd426, %fd434;
	fma.rn.f64 	%fd437, %fd27, %fd427, %fd435;
	fma.rn.f64 	%fd438, %fd28, %fd428, %fd436;
	fma.rn.f64 	%fd439, %fd29, %fd429, %fd437;
	fma.rn.f64 	%fd440, %fd30, %fd430, %fd438;
	add.f64 	%fd441, %fd440, %fd439;
	st.shared.f64 	[%r29], %fd441;
	sub.f64 	%fd442, %fd439, %fd440;
	st.shared.f64 	[%r29+7200], %fd442;
	fma.rn.f64 	%fd443, %fd31, %fd421, 0d0000000000000000;
	fma.rn.f64 	%fd444, %fd32, %fd422, 0d0000000000000000;
	fma.rn.f64 	%fd445, %fd33, %fd423, %fd443;
	fma.rn.f64 	%fd446, %fd34, %fd424, %fd444;
	fma.rn.f64 	%fd447, %fd35, %fd425, %fd445;
	fma.rn.f64 	%fd448, %fd36, %fd426, %fd446;
	fma.rn.f64 	%fd449, %fd37, %fd427, %fd447;
	fma.rn.f64 	%fd450, %fd38, %fd428, %fd448;
	fma.rn.f64 	%fd451, %fd39, %fd429, %fd449;
	fma.rn.f64 	%fd452, %fd40, %fd430, %fd450;
	add.f64 	%fd453, %fd452, %fd451;
	st.shared.f64 	[%r29+800], %fd453;
	sub.f64 	%fd454, %fd451, %fd452;
	st.shared.f64 	[%r29+6400], %fd454;
	fma.rn.f64 	%fd455, %fd41, %fd421, 0d0000000000000000;
	fma.rn.f64 	%fd456, %fd42, %fd422, 0d0000000000000000;
	fma.rn.f64 	%fd457, %fd43, %fd423, %fd455;
	fma.rn.f64 	%fd458, %fd44, %fd424, %fd456;
	fma.rn.f64 	%fd459, %fd45, %fd425, %fd457;
	fma.rn.f64 	%fd460, %fd46, %fd426, %fd458;
	fma.rn.f64 	%fd461, %fd47, %fd427, %fd459;
	fma.rn.f64 	%fd462, %fd48, %fd428, %fd460;
	ld.const.f64 	%fd463, [const_oddDofToQuad+112];
	fma.rn.f64 	%fd464, %fd463, %fd429, %fd461;
	ld.const.f64 	%fd465, [const_evenDofToQuad+112];
	fma.rn.f64 	%fd466, %fd465, %fd430, %fd462;
	add.f64 	%fd467, %fd466, %fd464;
	st.shared.f64 	[%r29+1600], %fd467;
	sub.f64 	%fd468, %fd464, %fd466;
	st.shared.f64 	[%r29+5600], %fd468;
	ld.const.f64 	%fd469, [const_oddDofToQuad+120];
	fma.rn.f64 	%fd470, %fd469, %fd421, 0d0000000000000000;
	ld.const.f64 	%fd471, [const_evenDofToQuad+120];
	fma.rn.f64 	%fd472, %fd471, %fd422, 0d0000000000000000;
	ld.const.f64 	%fd473, [const_oddDofToQuad+128];
	fma.rn.f64 	%fd474, %fd473, %fd423, %fd470;
	ld.const.f64 	%fd475, [const_evenDofToQuad+128];
	fma.rn.f64 	%fd476, %fd475, %fd424, %fd472;
	ld.const.f64 	%fd477, [const_oddDofToQuad+136];
	fma.rn.f64 	%fd478, %fd477, %fd425, %fd474;
	ld.const.f64 	%fd479, [const_evenDofToQuad+136];
	fma.rn.f64 	%fd480, %fd479, %fd426, %fd476;
	ld.const.f64 	%fd481, [const_oddDofToQuad+144];
	fma.rn.f64 	%fd482, %fd481, %fd427, %fd478;
	ld.const.f64 	%fd483, [const_evenDofToQuad+144];
	fma.rn.f64 	%fd484, %fd483, %fd428, %fd480;
	ld.const.f64 	%fd485, [const_oddDofToQuad+152];
	fma.rn.f64 	%fd486, %fd485, %fd429, %fd482;
	ld.const.f64 	%fd487, [const_evenDofToQuad+152];
	fma.rn.f64 	%fd488, %fd487, %fd430, %fd484;
	add.f64 	%fd489, %fd488, %fd486;
	st.shared.f64 	[%r29+2400], %fd489;
	sub.f64 	%fd490, %fd486, %fd488;
	st.shared.f64 	[%r29+4800], %fd490;
	ld.const.f64 	%fd491, [const_oddDofToQuad+160];
	fma.rn.f64 	%fd492, %fd491, %fd421, 0d0000000000000000;
	ld.const.f64 	%fd493, [const_evenDofToQuad+160];
	fma.rn.f64 	%fd494, %fd493, %fd422, 0d0000000000000000;
	ld.const.f64 	%fd495, [const_oddDofToQuad+168];
	fma.rn.f64 	%fd496, %fd495, %fd423, %fd492;
	ld.const.f64 	%fd497, [const_evenDofToQuad+168];
	fma.rn.f64 	%fd498, %fd497, %fd424, %fd494;
	ld.const.f64 	%fd499, [const_oddDofToQuad+176];
	fma.rn.f64 	%fd500, %fd499, %fd425, %fd496;
	ld.const.f64 	%fd501, [const_evenDofToQuad+176];
	fma.rn.f64 	%fd502, %fd501, %fd426, %fd498;
	ld.const.f64 	%fd503, [const_oddDofToQuad+184];
	fma.rn.f64 	%fd504, %fd503, %fd427, %fd500;
	ld.const.f64 	%fd505, [const_evenDofToQuad+184];
	fma.rn.f64 	%fd506, %fd505, %fd428, %fd502;
	ld.const.f64 	%fd507, [const_oddDofToQuad+192];
	fma.rn.f64 	%fd508, %fd507, %fd429, %fd504;
	ld.const.f64 	%fd509, [const_evenDofToQuad+192];
	fma.rn.f64 	%fd510, %fd509, %fd430, %fd506;
	add.f64 	%fd511, %fd510, %fd508;
	st.shared.f64 	[%r29+3200], %fd511;
	sub.f64 	%fd512, %fd508, %fd510;
	st.shared.f64 	[%r29+4000], %fd512;
$L__BB41_4:
	setp.lt.u32 	%p6, %r1, 100;
	bar.sync 	0;
	@%p6 bra 	$L__BB41_6;
	ld.const.f64 	%fd2074, [const_oddDofToQuad+112];
	ld.const.f64 	%fd2073, [const_evenDofToQuad+112];
	ld.const.f64 	%fd2072, [const_oddDofToQuad+120];
	ld.const.f64 	%fd2071, [const_evenDofToQuad+120];
	ld.const.f64 	%fd2070, [const_oddDofToQuad+128];
	ld.const.f64 	%fd2069, [const_evenDofToQuad+128];
	ld.const.f64 	%fd2068, [const_oddDofToQuad+136];
	ld.const.f64 	%fd2067, [const_evenDofToQuad+136];
	ld.const.f64 	%fd2066, [const_oddDofToQuad+144];
	ld.const.f64 	%fd2065, [const_evenDofToQuad+144];
	ld.const.f64 	%fd2064, [const_oddDofToQuad+152];
	ld.const.f64 	%fd2063, [const_evenDofToQuad+152];
	ld.const.f64 	%fd2062, [const_oddDofToQuad+160];
	ld.const.f64 	%fd2061, [const_evenDofToQuad+160];
	ld.const.f64 	%fd2060, [const_oddDofToQuad+168];
	ld.const.f64 	%fd2059, [const_evenDofToQuad+168];
	ld.const.f64 	%fd2058, [const_oddDofToQuad+176];
	ld.const.f64 	%fd2057, [const_evenDofToQuad+176];
	ld.const.f64 	%fd2056, [const_oddDofToQuad+184];
	ld.const.f64 	%fd2055, [const_evenDofToQuad+184];
	ld.const.f64 	%fd2054, [const_oddDofToQuad+192];
	ld.const.f64 	%fd2053, [const_evenDofToQuad+192];
	bra.uni 	$L__BB41_7;
$L__BB41_6:
	mad.lo.s32 	%r30, %r6, 720, %r7;
	shl.b32 	%r31, %r4, 3;
	add.s32 	%r32, %r30, %r31;
	ld.shared.f64 	%fd513, [%r32];
	ld.shared.f64 	%fd514, [%r32+720];
	add.f64 	%fd515, %fd513, %fd514;
	sub.f64 	%fd516, %fd513, %fd514;
	ld.shared.f64 	%fd517, [%r32+80];
	ld.shared.f64 	%fd518, [%r32+640];
	add.f64 	%fd519, %fd517, %fd518;
	sub.f64 	%fd520, %fd517, %fd518;
	ld.shared.f64 	%fd521, [%r32+160];
	ld.shared.f64 	%fd522, [%r32+560];
	add.f64 	%fd523, %fd521, %fd522;
	sub.f64 	%fd524, %fd521, %fd522;
	ld.shared.f64 	%fd525, [%r32+240];
	ld.shared.f64 	%fd526, [%r32+480];
	add.f64 	%fd527, %fd525, %fd526;
	sub.f64 	%fd528, %fd525, %fd526;
	ld.shared.f64 	%fd529, [%r32+320];
	ld.shared.f64 	%fd530, [%r32+400];
	add.f64 	%fd531, %fd529, %fd530;
	sub.f64 	%fd532, %fd529, %fd530;
	fma.rn.f64 	%fd533, %fd21, %fd515, 0d0000000000000000;
	fma.rn.f64 	%fd534, %fd22, %fd516, 0d0000000000000000;
	fma.rn.f64 	%fd535, %fd23, %fd519, %fd533;
	fma.rn.f64 	%fd536, %fd24, %fd520, %fd534;
	fma.rn.f64 	%fd537, %fd25, %fd523, %fd535;
	fma.rn.f64 	%fd538, %fd26, %fd524, %fd536;
	fma.rn.f64 	%fd539, %fd27, %fd527, %fd537;
	fma.rn.f64 	%fd540, %fd28, %fd528, %fd538;
	fma.rn.f64 	%fd541, %fd29, %fd531, %fd539;
	fma.rn.f64 	%fd542, %fd30, %fd532, %fd540;
	add.f64 	%fd543, %fd541, %fd542;
	st.shared.f64 	[%r32], %fd543;
	sub.f64 	%fd544, %fd541, %fd542;
	st.shared.f64 	[%r32+720], %fd544;
	fma.rn.f64 	%fd545, %fd31, %fd515, 0d0000000000000000;
	fma.rn.f64 	%fd546, %fd32, %fd516, 0d0000000000000000;
	fma.rn.f64 	%fd547, %fd33, %fd519, %fd545;
	fma.rn.f64 	%fd548, %fd34, %fd520, %fd546;
	fma.rn.f64 	%fd549, %fd35, %fd523, %fd547;
	fma.rn.f64 	%fd550, %fd36, %fd524, %fd548;
	fma.rn.f64 	%fd551, %fd37, %fd527, %fd549;
	fma.rn.f64 	%fd552, %fd38, %fd528, %fd550;
	fma.rn.f64 	%fd553, %fd39, %fd531, %fd551;
	fma.rn.f64 	%fd554, %fd40, %fd532, %fd552;
	add.f64 	%fd555, %fd553, %fd554;
	st.shared.f64 	[%r32+80], %fd555;
	sub.f64 	%fd556, %fd553, %fd554;
	st.shared.f64 	[%r32+640], %fd556;
	fma.rn.f64 	%fd557, %fd41, %fd515, 0d0000000000000000;
	fma.rn.f64 	%fd558, %fd42, %fd516, 0d0000000000000000;
	fma.rn.f64 	%fd559, %fd43, %fd519, %fd557;
	fma.rn.f64 	%fd560, %fd44, %fd520, %fd558;
	fma.rn.f64 	%fd561, %fd45, %fd523, %fd559;
	fma.rn.f64 	%fd562, %fd46, %fd524, %fd560;
	fma.rn.f64 	%fd563, %fd47, %fd527, %fd561;
	fma.rn.f64 	%fd564, %fd48, %fd528, %fd562;
	ld.const.f64 	%fd2074, [const_oddDofToQuad+112];
	fma.rn.f64 	%fd565, %fd2074, %fd531, %fd563;
	ld.const.f64 	%fd2073, [const_evenDofToQuad+112];
	fma.rn.f64 	%fd566, %fd2073, %fd532, %fd564;
	add.f64 	%fd567, %fd565, %fd566;
	st.shared.f64 	[%r32+160], %fd567;
	sub.f64 	%fd568, %fd565, %fd566;
	st.shared.f64 	[%r32+560], %fd568;
	ld.const.f64 	%fd2072, [const_oddDofToQuad+120];
	fma.rn.f64 	%fd569, %fd2072, %fd515, 0d0000000000000000;
	ld.const.f64 	%fd2071, [const_evenDofToQuad+120];
	fma.rn.f64 	%fd570, %fd2071, %fd516, 0d0000000000000000;
	ld.const.f64 	%fd2070, [const_oddDofToQuad+128];
	fma.rn.f64 	%fd571, %fd2070, %fd519, %fd569;
	ld.const.f64 	%fd2069, [const_evenDofToQuad+128];
	fma.rn.f64 	%fd572, %fd2069, %fd520, %fd570;
	ld.const.f64 	%fd2068, [const_oddDofToQuad+136];
	fma.rn.f64 	%fd573, %fd2068, %fd523, %fd571;
	ld.const.f64 	%fd2067, [const_evenDofToQuad+136];
	fma.rn.f64 	%fd574, %fd2067, %fd524, %fd572;
	ld.const.f64 	%fd2066, [const_oddDofToQuad+144];
	fma.rn.f64 	%fd575, %fd2066, %fd527, %fd573;
	ld.const.f64 	%fd2065, [const_evenDofToQuad+144];
	fma.rn.f64 	%fd576, %fd2065, %fd528, %fd574;
	ld.const.f64 	%fd2064, [const_oddDofToQuad+152];
	fma.rn.f64 	%fd577, %fd2064, %fd531, %fd575;
	ld.const.f64 	%fd2063, [const_evenDofToQuad+152];
	fma.rn.f64 	%fd578, %fd2063, %fd532, %fd576;
	add.f64 	%fd579, %fd577, %fd578;
	st.shared.f64 	[%r32+240], %fd579;
	sub.f64 	%fd580, %fd577, %fd578;
	st.shared.f64 	[%r32+480], %fd580;
	ld.const.f64 	%fd2062, [const_oddDofToQuad+160];
	fma.rn.f64 	%fd581, %fd2062, %fd515, 0d0000000000000000;
	ld.const.f64 	%fd2061, [const_evenDofToQuad+160];
	fma.rn.f64 	%fd582, %fd2061, %fd516, 0d0000000000000000;
	ld.const.f64 	%fd2060, [const_oddDofToQuad+168];
	fma.rn.f64 	%fd583, %fd2060, %fd519, %fd581;
	ld.const.f64 	%fd2059, [const_evenDofToQuad+168];
	fma.rn.f64 	%fd584, %fd2059, %fd520, %fd582;
	ld.const.f64 	%fd2058, [const_oddDofToQuad+176];
	fma.rn.f64 	%fd585, %fd2058, %fd523, %fd583;
	ld.const.f64 	%fd2057, [const_evenDofToQuad+176];
	fma.rn.f64 	%fd586, %fd2057, %fd524, %fd584;
	ld.const.f64 	%fd2056, [const_oddDofToQuad+184];
	fma.rn.f64 	%fd587, %fd2056, %fd527, %fd585;
	ld.const.f64 	%fd2055, [const_evenDofToQuad+184];
	fma.rn.f64 	%fd588, %fd2055, %fd528, %fd586;
	ld.const.f64 	%fd2054, [const_oddDofToQuad+192];
	fma.rn.f64 	%fd589, %fd2054, %fd531, %fd587;
	ld.const.f64 	%fd2053, [const_evenDofToQuad+192];
	fma.rn.f64 	%fd590, %fd2053, %fd532, %fd588;
	add.f64 	%fd591, %fd589, %fd590;
	st.shared.f64 	[%r32+320], %fd591;
	sub.f64 	%fd592, %fd589, %fd590;
	st.shared.f64 	[%r32+400], %fd592;
$L__BB41_7:
	setp.ge.s32 	%p7, %r3, %r20;
	bar.sync 	0;
	mul.hi.u16 	%rs8, %rs1, 6554;
	cvt.u32.u16 	%r8, %rs8;
	mul.wide.u16 	%r33, %rs8, 800;
	add.s32 	%r34, %r5, %r33;
	mad.lo.s32 	%r9, %r4, 80, %r34;
	ld.shared.f64 	%fd594, [%r9];
	ld.shared.f64 	%fd595, [%r9+72];
	add.f64 	%fd596, %fd594, %fd595;
	sub.f64 	%fd597, %fd594, %fd595;
	ld.shared.f64 	%fd598, [%r9+8];
	ld.shared.f64 	%fd599, [%r9+64];
	add.f64 	%fd600, %fd598, %fd599;
	sub.f64 	%fd601, %fd598, %fd599;
	ld.shared.f64 	%fd602, [%r9+16];
	ld.shared.f64 	%fd603, [%r9+56];
	add.f64 	%fd604, %fd602, %fd603;
	sub.f64 	%fd605, %fd602, %fd603;
	ld.shared.f64 	%fd606, [%r9+24];
	ld.shared.f64 	%fd607, [%r9+48];
	add.f64 	%fd608, %fd606, %fd607;
	sub.f64 	%fd609, %fd606, %fd607;
	ld.shared.f64 	%fd610, [%r9+32];
	ld.shared.f64 	%fd611, [%r9+40];
	add.f64 	%fd612, %fd610, %fd611;
	sub.f64 	%fd613, %fd610, %fd611;
	fma.rn.f64 	%fd614, %fd21, %fd596, 0d0000000000000000;
	fma.rn.f64 	%fd615, %fd22, %fd597, 0d0000000000000000;
	fma.rn.f64 	%fd616, %fd23, %fd600, %fd614;
	fma.rn.f64 	%fd617, %fd24, %fd601, %fd615;
	fma.rn.f64 	%fd618, %fd25, %fd604, %fd616;
	fma.rn.f64 	%fd619, %fd26, %fd605, %fd617;
	fma.rn.f64 	%fd620, %fd27, %fd608, %fd618;
	fma.rn.f64 	%fd621, %fd28, %fd609, %fd619;
	fma.rn.f64 	%fd622, %fd29, %fd612, %fd620;
	fma.rn.f64 	%fd623, %fd30, %fd613, %fd621;
	add.f64 	%fd624, %fd622, %fd623;
	st.shared.f64 	[%r9], %fd624;
	sub.f64 	%fd625, %fd622, %fd623;
	st.shared.f64 	[%r9+72], %fd625;
	fma.rn.f64 	%fd626, %fd31, %fd596, 0d0000000000000000;
	fma.rn.f64 	%fd627, %fd32, %fd597, 0d0000000000000000;
	fma.rn.f64 	%fd628, %fd33, %fd600, %fd626;
	fma.rn.f64 	%fd629, %fd34, %fd601, %fd627;
	fma.rn.f64 	%fd630, %fd35, %fd604, %fd628;
	fma.rn.f64 	%fd631, %fd36, %fd605, %fd629;
	fma.rn.f64 	%fd632, %fd37, %fd608, %fd630;
	fma.rn.f64 	%fd633, %fd38, %fd609, %fd631;
	fma.rn.f64 	%fd634, %fd39, %fd612, %fd632;
	fma.rn.f64 	%fd635, %fd40, %fd613, %fd633;
	add.f64 	%fd636, %fd634, %fd635;
	st.shared.f64 	[%r9+8], %fd636;
	sub.f64 	%fd637, %fd634, %fd635;
	st.shared.f64 	[%r9+64], %fd637;
	fma.rn.f64 	%fd638, %fd41, %fd596, 0d0000000000000000;
	fma.rn.f64 	%fd639, %fd42, %fd597, 0d0000000000000000;
	fma.rn.f64 	%fd640, %fd43, %fd600, %fd638;
	fma.rn.f64 	%fd641, %fd44, %fd601, %fd639;
	fma.rn.f64 	%fd642, %fd45, %fd604, %fd640;
	fma.rn.f64 	%fd643, %fd46, %fd605, %fd641;
	fma.rn.f64 	%fd644, %fd47, %fd608, %fd642;
	fma.rn.f64 	%fd645, %fd48, %fd609, %fd643;
	fma.rn.f64 	%fd646, %fd2074, %fd612, %fd644;
	fma.rn.f64 	%fd647, %fd2073, %fd613, %fd645;
	add.f64 	%fd648, %fd646, %fd647;
	st.shared.f64 	[%r9+16], %fd648;
	sub.f64 	%fd649, %fd646, %fd647;
	st.shared.f64 	[%r9+56], %fd649;
	fma.rn.f64 	%fd650, %fd2072, %fd596, 0d0000000000000000;
	fma.rn.f64 	%fd651, %fd2071, %fd597, 0d0000000000000000;
	fma.rn.f64 	%fd652, %fd2070, %fd600, %fd650;
	fma.rn.f64 	%fd653, %fd2069, %fd601, %fd651;
	fma.rn.f64 	%fd654, %fd2068, %fd604, %fd652;
	fma.rn.f64 	%fd655, %fd2067, %fd605, %fd653;
	fma.rn.f64 	%fd656, %fd2066, %fd608, %fd654;
	fma.rn.f64 	%fd657, %fd2065, %fd609, %fd655;
	fma.rn.f64 	%fd658, %fd2064, %fd612, %fd656;
	fma.rn.f64 	%fd659, %fd2063, %fd613, %fd657;
	add.f64 	%fd660, %fd658, %fd659;
	st.shared.f64 	[%r9+24], %fd660;
	sub.f64 	%fd661, %fd658, %fd659;
	st.shared.f64 	[%r9+48], %fd661;
	fma.rn.f64 	%fd662, %fd2062, %fd596, 0d0000000000000000;
	fma.rn.f64 	%fd663, %fd2061, %fd597, 0d0000000000000000;
	fma.rn.f64 	%fd664, %fd2060, %fd600, %fd662;
	fma.rn.f64 	%fd665, %fd2059, %fd601, %fd663;
	fma.rn.f64 	%fd666, %fd2058, %fd604, %fd664;
	fma.rn.f64 	%fd667, %fd2057, %fd605, %fd665;
	fma.rn.f64 	%fd668, %fd2056, %fd608, %fd666;
	fma.rn.f64 	%fd669, %fd2055, %fd609, %fd667;
	fma.rn.f64 	%fd670, %fd2054, %fd612, %fd668;
	fma.rn.f64 	%fd671, %fd2053, %fd613, %fd669;
	add.f64 	%fd672, %fd670, %fd671;
	st.shared.f64 	[%r9+32], %fd672;
	sub.f64 	%fd673, %fd670, %fd671;
	st.shared.f64 	[%r9+40], %fd673;
	bar.sync 	0;
	mad.lo.s32 	%r10, %r8, -720, %r34;
	shl.b32 	%r35, %r4, 3;
	add.s32 	%r11, %r10, %r35;
	ld.shared.f64 	%fd115, [%r11];
	ld.shared.f64 	%fd116, [%r11+800];
	ld.shared.f64 	%fd117, [%r11+1600];
	ld.shared.f64 	%fd118, [%r11+2400];
	ld.shared.f64 	%fd119, [%r11+3200];
	ld.shared.f64 	%fd120, [%r11+4000];
	ld.shared.f64 	%fd121, [%r11+4800];
	ld.shared.f64 	%fd122, [%r11+5600];
	ld.shared.f64 	%fd123, [%r11+6400];
	ld.shared.f64 	%fd124, [%r11+7200];
	mad.lo.s32 	%r12, %r3, 7000, %r1;
	mov.u32 	%r36, _ZZ29stiffnessMatrixMultiplyDeviceILi10ELi10ELi1EEviidPKdS1_S1_S1_PAT0__AT0__AplT0_Li0E_dPdE5s_Gpr;
	mad.lo.s32 	%r13, %r2, 800, %r36;
	cvta.to.global.u64 	%rd12, %rd2;
	mul.wide.s32 	%rd13, %r12, 8;
	add.s64 	%rd1, %rd12, %rd13;
	mov.f64 	%fd2075, 0d0000000000000000;
	mov.f64 	%fd2076, %fd2075;
	mov.f64 	%fd2077, %fd2075;
	mov.f64 	%fd2078, %fd2075;
	mov.f64 	%fd2079, %fd2075;
	mov.f64 	%fd2080, %fd2075;
	mov.f64 	%fd2081, %fd2075;
	@%p7 bra 	$L__BB41_9;
	ld.global.nc.f64 	%fd2075, [%rd1];
	ld.global.nc.f64 	%fd2076, [%rd1+8000];
	ld.global.nc.f64 	%fd2077, [%rd1+16000];
	ld.global.nc.f64 	%fd2078, [%rd1+24000];
	ld.global.nc.f64 	%fd2079, [%rd1+32000];
	ld.global.nc.f64 	%fd2080, [%rd1+40000];
	ld.global.nc.f64 	%fd2081, [%rd1+48000];
$L__BB41_9:
	mul.lo.s32 	%r37, %r8, 80;
	add.s32 	%r14, %r13, %r37;
	shl.b32 	%r38, %r4, 3;
	add.s32 	%r15, %r14, %r38;
	mov.u32 	%r39, _ZZ29stiffnessMatrixMultiplyDeviceILi10ELi10ELi1EEviidPKdS1_S1_S1_PAT0__AT0__AplT0_Li0E_dPdE5s_Gps;
	mad.lo.s32 	%r40, %r2, 800, %r39;
	add.s32 	%r17, %r40, %r38;
	add.s32 	%r16, %r17, %r37;
	mov.u32 	%r41, _ZZ32massMatrixMultiplyConstantKernelILi10ELi10ELi1EEvidPKdS1_S1_S1_S1_S1_S1_PdE13s_QuadToQuadD;
	add.s32 	%r42, %r41, %r38;
	add.s32 	%r18, %r5, %r38;
	mad.lo.s32 	%r43, %r4, 72, %r42;
	ld.shared.f64 	%fd139, [%r43];
	ld.shared.f64 	%fd675, [%r10];
	fma.rn.f64 	%fd676, %fd139, %fd675, 0d0000000000000000;
	add.s32 	%r44, %r41, %r37;
	ld.shared.f64 	%fd140, [%r44];
	ld.shared.f64 	%fd677, [%r18];
	fma.rn.f64 	%fd678, %fd140, %fd677, 0d0000000000000000;
	ld.shared.f64 	%fd679, [_ZZ32massMatrixMultiplyConstantKernelILi10ELi10ELi1EEvidPKdS1_S1_S1_S1_S1_S1_PdE13s_QuadToQuadD];
	fma.rn.f64 	%fd680, %fd679, %fd115, 0d0000000000000000;
	ld.shared.f64 	%fd141, [%r43+8];
	ld.shared.f64 	%fd681, [%r10+8];
	fma.rn.f64 	%fd682, %fd141, %fd681, %fd676;
	ld.shared.f64 	%fd142, [%r44+8];
	ld.shared.f64 	%fd683, [%r18+80];
	fma.rn.f64 	%fd684, %fd142, %fd683, %fd678;
	ld.shared.f64 	%fd685, [_ZZ32massMatrixMultiplyConstantKernelILi10ELi10ELi1EEvidPKdS1_S1_S1_S1_S1_S1_PdE13s_QuadToQuadD+8];
	fma.rn.f64 	%fd686, %fd685, %fd116, %fd680;
	ld.shared.f64 	%fd143, [%r43+16];
	ld.shared.f64 	%fd687, [%r10+16];
	fma.rn.f64 	%fd688, %fd143, %fd687, %fd682;
	ld.shared.f64 	%fd144, [%r44+16];
	ld.shared.f64 	%fd689, [%r18+160];
	fma.rn.f64 	%fd690, %fd144, %fd689, %fd684;
	ld.shared.f64 	%fd691, [_ZZ32massMatrixMultiplyConstantKernelILi10ELi10ELi1EEvidPKdS1_S1_S1_S1_S1_S1_PdE13s_QuadToQuadD+16];
	fma.rn.f64 	%fd692, %fd691, %fd117, %fd686;
	ld.shared.f64 	%fd145, [%r43+24];
	ld.shared.f64 	%fd693, [%r10+24];
	fma.rn.f64 	%fd694, %fd145, %fd693, %fd688;
	ld.shared.f64 	%fd146, [%r44+24];
	ld.shared.f64 	%fd695, [%r18+240];
	fma.rn.f64 	%fd696, %fd146, %fd695, %fd690;
	ld.shared.f64 	%fd697, [_ZZ32massMatrixMultiplyConstantKernelILi10ELi10ELi1EEvidPKdS1_S1_S1_S1_S1_S1_PdE13s_QuadToQuadD+24];
	fma.rn.f64 	%fd698, %fd697, %fd118, %fd692;
	ld.shared.f64 	%fd147, [%r43+32];
	ld.shared.f64 	%fd699, [%r10+32];
	fma.rn.f64 	%fd700, %fd147, %fd699, %fd694;
	ld.shared.f64 	%fd148, [%r44+32];
	ld.shared.f64 	%fd701, [%r18+320];
	fma.rn.f64 	%fd702, %fd148, %fd701, %fd696;
	ld.shared.f64 	%fd703, [_ZZ32massMatrixMultiplyConstantKernelILi10ELi10ELi1EEvidPKdS1_S1_S1_S1_S1_S1_PdE13s_QuadToQuadD+32];
	fma.rn.f64 	%fd704, %fd703, %fd119, %fd698;
	ld.shared.f64 	%fd149, [%r43+40];
	ld.shared.f64 	%fd705, [%r10+40];
	fma.rn.f64 	%fd706, %fd149, %fd705, %fd700;
	ld.shared.f64 	%fd150, [%r44+40];
	ld.shared.f64 	%fd707, [%r18+400];
	fma.rn.f64 	%fd708, %fd150, %fd707, %fd702;
	ld.shared.f64 	%fd709, [_ZZ32massMatrixMultiplyConstantKernelILi10ELi10ELi1EEvidPKdS1_S1_S1_S1_S1_S1_PdE13s_QuadToQuadD+40];
	fma.rn.f64 	%fd710, %fd709, %fd120, %fd704;
	ld.shared.f64 	%fd151, [%r43+48];
	ld.shared.f64 	%fd711, [%r10+48];
	fma.rn.f64 	%fd712, %fd151, %fd711, %fd706;
	ld.shared.f64 	%fd152, [%r44+48];
	ld.shared.f64 	%fd713, [%r18+480];
	fma.rn.f64 	%fd714, %fd152, %fd713, %fd708;
	ld.shared.f64 	%fd715, [_ZZ32massMatrixMultiplyConstantKernelILi10ELi10ELi1EEvidPKdS1_S1_S1_S1_S1_S1_PdE13s_QuadToQuadD+48];
	fma.rn.f64 	%fd716, %fd715, %fd121, %fd710;
	ld.shared.f64 	%fd153, [%r43+56];
	ld.shared.f64 	%fd717, [%r10+56];
	fma.rn.f64 	%fd718, %fd153, %fd717, %fd712;
	ld.shared.f64 	%fd154, [%r44+56];
	ld.shared.f64 	%fd719, [%r18+560];
	fma.rn.f64 	%fd720, %fd154, %fd719, %fd714;
	ld.shared.f64 	%fd721, [_ZZ32massMatrixMultiplyConstantKernelILi10ELi10ELi1EEvidPKdS1_S1_S1_S1_S1_S1_PdE13s_QuadToQuadD+56];
	fma.rn.f64 	%fd722, %fd721, %fd122, %fd716;
	ld.shared.f64 	%fd155, [%r43+64];
	ld.shared.f64 	%fd723, [%r10+64];
	fma.rn.f64 	%fd724, %fd155, %fd723, %fd718;
	ld.shared.f64 	%fd156, [%r44+64];
	ld.shared.f64 	%fd725, [%r18+640];
	fma.rn.f64 	%fd726, %fd156, %fd725, %fd720;
	ld.shared.f64 	%fd727, [_ZZ32massMatrixMultiplyConstantKernelILi10ELi10ELi1EEvidPKdS1_S1_S1_S1_S1_S1_PdE13s_QuadToQuadD+64];
	fma.rn.f64 	%fd728, %fd727, %fd123, %fd722;
	ld.shared.f64 	%fd157, [%r43+72];
	ld.shared.f64 	%fd729, [%r10+72];
	fma.rn.f64 	%fd730, %fd157, %fd729, %fd724;
	ld.shared.f64 	%fd158, [%r44+72];
	ld.shared.f64 	%fd731, [%r18+720];
	fma.rn.f64 	%fd732, %fd158, %fd731, %fd726;
	ld.shared.f64 	%fd733, [_ZZ32massMatrixMultiplyConstantKernelILi10ELi10ELi1EEvidPKdS1_S1_S1_S1_S1_S1_PdE13s_QuadToQuadD+72];
	fma.rn.f64 	%fd734, %fd733, %fd124, %fd728;
	bar.sync 	0;
	mul.f64 	%fd735, %fd2076, %fd732;
	fma.rn.f64 	%fd736, %fd2075, %fd730, %fd735;
	fma.rn.f64 	%fd737, %fd2077, %fd734, %fd736;
	st.shared.f64 	[%r15], %fd737;
	mul.f64 	%fd738, %fd2078, %fd732;
	fma.rn.f64 	%fd739, %fd2076, %fd730, %fd738;
	fma.rn.f64 	%fd740, %fd2079, %fd734, %fd739;
	st.shared.f64 	[%r16], %fd740;
	mul.f64 	%fd741, %fd2079, %fd732;
	fma.rn.f64 	%fd742, %fd2077, %fd730, %fd741;
	fma.rn.f64 	%fd743, %fd2080, %fd734, %fd742;
	mul.f64 	%fd744, %fd418, %fd2081;
	bar.sync 	0;
	ld.shared.f64 	%fd159, [%r42];
	ld.shared.f64 	%fd745, [%r14];
	mul.f64 	%fd746, %fd159, %fd745;
	fma.rn.f64 	%fd747, %fd744, %fd115, %fd746;
	mad.lo.s32 	%r45, %r8, -72, %r44;
	ld.shared.f64 	%fd160, [%r45];
	ld.shared.f64 	%fd748, [%r17];
	fma.rn.f64 	%fd749, %fd160, %fd748, %fd747;
	fma.rn.f64 	%fd750, %fd743, %fd679, 0d0000000000000000;
	mul.lo.s32 	%r19, %r4, -72;
	add.s32 	%r46, %r43, %r19;
	ld.shared.f64 	%fd161, [%r46+80];
	ld.shared.f64 	%fd751, [%r14+8];
	fma.rn.f64 	%fd752, %fd161, %fd751, %fd749;
	ld.shared.f64 	%fd162, [%r45+80];
	ld.shared.f64 	%fd753, [%r17+80];
	fma.rn.f64 	%fd754, %fd162, %fd753, %fd752;
	fma.rn.f64 	%fd163, %fd743, %fd685, 0d0000000000000000;
	ld.shared.f64 	%fd164, [%r46+160];
	ld.shared.f64 	%fd755, [%r14+16];
	fma.rn.f64 	%fd756, %fd164, %fd755, %fd754;
	ld.shared.f64 	%fd165, [%r45+160];
	ld.shared.f64 	%fd757, [%r17+160];
	fma.rn.f64 	%fd758, %fd165, %fd757, %fd756;
	fma.rn.f64 	%fd166, %fd743, %fd691, 0d0000000000000000;
	ld.shared.f64 	%fd167, [%r46+240];
	ld.shared.f64 	%fd759, [%r14+24];
	fma.rn.f64 	%fd760, %fd167, %fd759, %fd758;
	ld.shared.f64 	%fd168, [%r45+240];
	ld.shared.f64 	%fd761, [%r17+240];
	fma.rn.f64 	%fd762, %fd168, %fd761, %fd760;
	fma.rn.f64 	%fd169, %fd743, %fd697, 0d0000000000000000;
	ld.shared.f64 	%fd170, [%r46+320];
	ld.shared.f64 	%fd763, [%r14+32];
	fma.rn.f64 	%fd764, %fd170, %fd763, %fd762;
	ld.shared.f64 	%fd171, [%r45+320];
	ld.shared.f64 	%fd765, [%r17+320];
	fma.rn.f64 	%fd766, %fd171, %fd765, %fd764;
	fma.rn.f64 	%fd172, %fd743, %fd703, 0d0000000000000000;
	ld.shared.f64 	%fd173, [%r46+400];
	ld.shared.f64 	%fd767, [%r14+40];
	fma.rn.f64 	%fd768, %fd173, %fd767, %fd766;
	ld.shared.f64 	%fd174, [%r45+400];
	ld.shared.f64 	%fd769, [%r17+400];
	fma.rn.f64 	%fd770, %fd174, %fd769, %fd768;
	fma.rn.f64 	%fd175, %fd743, %fd709, 0d0000000000000000;
	ld.shared.f64 	%fd176, [%r46+480];
	ld.shared.f64 	%fd771, [%r14+48];
	fma.rn.f64 	%fd772, %fd176, %fd771, %fd770;
	ld.shared.f64 	%fd177, [%r45+480];
	ld.shared.f64 	%fd773, [%r17+480];
	fma.rn.f64 	%fd774, %fd177, %fd773, %fd772;
	fma.rn.f64 	%fd178, %fd743, %fd715, 0d0000000000000000;
	ld.shared.f64 	%fd179, [%r46+560];
	ld.shared.f64 	%fd775, [%r14+56];
	fma.rn.f64 	%fd776, %fd179, %fd775, %fd774;
	ld.shared.f64 	%fd180, [%r45+560];
	ld.shared.f64 	%fd777, [%r17+560];
	fma.rn.f64 	%fd778, %fd180, %fd777, %fd776;
	fma.rn.f64 	%fd181, %fd743, %fd721, 0d0000000000000000;
	ld.shared.f64 	%fd182, [%r46+640];
	ld.shared.f64 	%fd779, [%r14+64];
	fma.rn.f64 	%fd780, %fd182, %fd779, %fd778;
	ld.shared.f64 	%fd183, [%r45+640];
	ld.shared.f64 	%fd781, [%r17+640];
	fma.rn.f64 	%fd782, %fd183, %fd781, %fd780;
	fma.rn.f64 	%fd184, %fd743, %fd727, 0d0000000000000000;
	ld.shared.f64 	%fd185, [%r46+720];
	ld.shared.f64 	%fd783, [%r14+72];
	fma.rn.f64 	%fd784, %fd185, %fd783, %fd782;
	ld.shared.f64 	%fd186, [%r45+720];
	ld.shared.f64 	%fd785, [%r17+720];
	fma.rn.f64 	%fd786, %fd186, %fd785, %fd784;
	fma.rn.f64 	%fd187, %fd743, %fd733, 0d0000000000000000;
	add.f64 	%fd188, %fd786, %fd750;
	mov.f64 	%fd2082, 0d0000000000000000;
	mov.f64 	%fd2083, %fd2082;
	mov.f64 	%fd2084, %fd2082;
	mov.f64 	%fd2085, %fd2082;
	mov.f64 	%fd2086, %fd2082;
	mov.f64 	%fd2087, %fd2082;
	mov.f64 	%fd2088, %fd2082;
	@%p7 bra 	$L__BB41_11;
	ld.global.nc.f64 	%fd2082, [%rd1+800];
	ld.global.nc.f64 	%fd2083, [%rd1+8800];
	ld.global.nc.f64 	%fd2084, [%rd1+16800];
	ld.global.nc.f64 	%fd2085, [%rd1+24800];
	ld.global.nc.f64 	%fd2086, [%rd1+32800];
	ld.global.nc.f64 	%fd2087, [%rd1+40800];
	ld.global.nc.f64 	%fd2088, [%rd1+48800];
$L__BB41_11:
	ld.shared.f64 	%fd788, [%r10+800];
	fma.rn.f64 	%fd789, %fd139, %fd788, 0d0000000000000000;
	ld.shared.f64 	%fd790, [%r18+800];
	fma.rn.f64 	%fd791, %fd140, %fd790, 0d0000000000000000;
	ld.shared.f64 	%fd792, [_ZZ32massMatrixMultiplyConstantKernelILi10ELi10ELi1EEvidPKdS1_S1_S1_S1_S1_S1_PdE13s_QuadToQuadD+80];
	fma.rn.f64 	%fd793, %fd792, %fd115, 0d0000000000000000;
	ld.shared.f64 	%fd794, [%r10+808];
	fma.rn.f64 	%fd795, %fd141, %fd794, %fd789;
	ld.shared.f64 	%fd796, [%r18+880];
	fma.rn.f64 	%fd797, %fd142, %fd796, %fd791;
	ld.shared.f64 	%fd798, [_ZZ32massMatrixMultiplyConstantKernelILi10ELi10ELi1EEvidPKdS1_S1_S1_S1_S1_S1_PdE13s_QuadToQuadD+88];
	fma.rn.f64 	%fd799, %fd798, %fd116, %fd793;
	ld.shared.f64 	%fd800, [%r10+816];
	fma.rn.f64 	%fd801, %fd143, %fd800, %fd795;
	ld.shared.f64 	%fd802, [%r18+960];
	fma.rn.f64 	%fd803, %fd144, %fd802, %fd797;
	ld.shared.f64 	%fd804, [_ZZ32massMatrixMultiplyConstantKernelILi10ELi10ELi1EEvidPKdS1_S1_S1_S1_S1_S1_PdE13s_QuadToQuadD+96];
	fma.rn.f64 	%fd805, %fd804, %fd117, %fd799;
	ld.shared.f64 	%fd806, [%r10+824];
	fma.rn.f64 	%fd807, %fd145, %fd806, %fd801;
	ld.shared.f64 	%fd808, [%r18+1040];
	fma.rn.f64 	%fd809, %fd146, %fd808, %fd803;
	ld.shared.f64 	%fd810, [_ZZ32massMatrixMultiplyConstantKernelILi10ELi10ELi1EEvidPKdS1_S1_S1_S1_S1_S1_PdE13s_QuadToQuadD+104];
	fma.rn.f64 	%fd811, %fd810, %fd118, %fd805;
	ld.shared.f64 	%fd812, [%r10+832];
	fma.rn.f64 	%fd813, %fd147, %fd812, %fd807;
	ld.shared.f64 	%fd814, [%r18+1120];
	fma.rn.f64 	%fd815, %fd148, %fd814, %fd809;
	ld.shared.f64 	%fd816, [_ZZ32massMatrixMultiplyConstantKernelILi10ELi10ELi1EEvidPKdS1_S1_S1_S1_S1_S1_PdE13s_QuadToQuadD+112];
	fma.rn.f64 	%fd817, %fd816, %fd119, %fd811;
	ld.shared.f64 	%fd818, [%r10+840];
	fma.rn.f64 	%fd819, %fd149, %fd818, %fd813;
	ld.shared.f64 	%fd820, [%r18+1200];
	fma.rn.f64 	%fd821, %fd150, %fd820, %fd815;
	ld.shared.f64 	%fd822, [_ZZ32massMatrixMultiplyConstantKernelILi10ELi10ELi1EEvidPKdS1_S1_S1_S1_S1_S1_PdE13s_QuadToQuadD+120];
	fma.rn.f64 	%fd823, %fd822, %fd120, %fd817;
	ld.shared.f64 	%fd824, [%r10+848];
	fma.rn.f64 	%fd825, %fd151, %fd824, %fd819;
	ld.shared.f64 	%fd826, [%r18+1280];
	fma.rn.f64 	%fd827, %fd152, %fd826, %fd821;
	ld.shared.f64 	%fd828, [_ZZ32massMatrixMultiplyConstantKernelILi10ELi10ELi1EEvidPKdS1_S1_S1_S1_S1_S1_PdE13s_QuadToQuadD+128];
	fma.rn.f64 	%fd829, %fd828, %fd121, %fd823;
	ld.shared.f64 	%fd830, [%r10+856];
	fma.rn.f64 	%fd831, %fd153, %fd830, %fd825;
	ld.shared.f64 	%fd832, [%r18+1360];
	fma.rn.f64 	%fd833, %fd154, %fd832, %fd827;
	ld.shared.f64 	%fd834, [_ZZ32massMatrixMultiplyConstantKernelILi10ELi10ELi1EEvidPKdS1_S1_S1_S1_S1_S1_PdE13s_QuadToQuadD+136];
	fma.rn.f64 	%fd835, %fd834, %fd122, %fd829;
	ld.shared.f64 	%fd836, [%r10+864];
	fma.rn.f64 	%fd837, %fd155, %fd836, %fd831;
	ld.shared.f64 	%fd838, [%r18+1440];
	fma.rn.f64 	%fd839, %fd156, %fd838, %fd833;
	ld.shared.f64 	%fd840, [_ZZ32massMatrixMultiplyConstantKernelILi10ELi10ELi1EEvidPKdS1_S1_S1_S1_S1_S1_PdE13s_QuadToQuadD+144];
	fma.rn.f64 	%fd841, %fd840, %fd123, %fd835;
	ld.shared.f64 	%fd842, [%r10+872];
	fma.rn.f64 	%fd843, %fd157, %fd842, %fd837;
	ld.shared.f64 	%fd844, [%r18+1520];
	fma.rn.f64 	%fd845, %fd158, %fd844, %fd839;
	ld.shared.f64 	%fd846, [_ZZ32massMatrixMultiplyConstantKernelILi10ELi10ELi1EEvidPKdS1_S1_S1_S1_S1_S1_PdE13s_QuadToQuadD+152];
	fma.rn.f64 	%fd847, %fd846, %fd124, %fd841;
	bar.sync 	0;
	mul.f64 	%fd848, %fd2083, %fd845;
	fma.rn.f64 	%fd849, %fd2082, %fd843, %fd848;
	fma.rn.f64 	%fd850, %fd2084, %fd847, %fd849;
	st.shared.f64 	[%r15], %fd850;
	mul.f64 	%fd851, %fd2085, %fd845;
	fma.rn.f64 	%fd852, %fd2083, %fd843, %fd851;
	fma.rn.f64 	%fd853, %fd2086, %fd847, %fd852;
	st.shared.f64 	[%r16], %fd853;
	mul.f64 	%fd854, %fd2086, %fd845;
	fma.rn.f64 	%fd855, %fd2084, %fd843, %fd854;
	fma.rn.f64 	%fd856, %fd2087, %fd847, %fd855;
	mul.f64 	%fd857, %fd418, %fd2088;
	bar.sync 	0;
	ld.shared.f64 	%fd858, [%r14];
	mul.f64 	%fd859, %fd159, %fd858;
	fma.rn.f64 	%fd860, %fd857, %fd116, %fd859;
	ld.shared.f64 	%fd861, [%r17];
	fma.rn.f64 	%fd862, %fd160, %fd861, %fd860;
	fma.rn.f64 	%fd203, %fd856, %fd792, %fd188;
	ld.shared.f64 	%fd863, [%r14+8];
	fma.rn.f64 	%fd864, %fd161, %fd863, %fd862;
	ld.shared.f64 	%fd865, [%r17+80];
	fma.rn.f64 	%fd866, %fd162, %fd865, %fd864;
	fma.rn.f64 	%fd867, %fd856, %fd798, %fd163;
	ld.shared.f64 	%fd868, [%r14+16];
	fma.rn.f64 	%fd869, %fd164, %fd868, %fd866;
	ld.shared.f64 	%fd870, [%r17+160];
	fma.rn.f64 	%fd871, %fd165, %fd870, %fd869;
	fma.rn.f64 	%fd204, %fd856, %fd804, %fd166;
	ld.shared.f64 	%fd872, [%r14+24];
	fma.rn.f64 	%fd873, %fd167, %fd872, %fd871;
	ld.shared.f64 	%fd874, [%r17+240];
	fma.rn.f64 	%fd875, %fd168, %fd874, %fd873;
	fma.rn.f64 	%fd205, %fd856, %fd810, %fd169;
	ld.shared.f64 	%fd876, [%r14+32];
	fma.rn.f64 	%fd877, %fd170, %fd876, %fd875;
	ld.shared.f64 	%fd878, [%r17+320];
	fma.rn.f64 	%fd879, %fd171, %fd878, %fd877;
	fma.rn.f64 	%fd206, %fd856, %fd816, %fd172;
	ld.shared.f64 	%fd880, [%r14+40];
	fma.rn.f64 	%fd881, %fd173, %fd880, %fd879;
	ld.shared.f64 	%fd882, [%r17+400];
	fma.rn.f64 	%fd883, %fd174, %fd882, %fd881;
	fma.rn.f64 	%fd207, %fd856, %fd822, %fd175;
	ld.shared.f64 	%fd884, [%r14+48];
	fma.rn.f64 	%fd885, %fd176, %fd884, %fd883;
	ld.shared.f64 	%fd886, [%r17+480];
	fma.rn.f64 	%fd887, %fd177, %fd886, %fd885;
	fma.rn.f64 	%fd208, %fd856, %fd828, %fd178;
	ld.shared.f64 	%fd888, [%r14+56];
	fma.rn.f64 	%fd889, %fd179, %fd888, %fd887;
	ld.shared.f64 	%fd890, [%r17+560];
	fma.rn.f64 	%fd891, %fd180, %fd890, %fd889;
	fma.rn.f64 	%fd209, %fd856, %fd834, %fd181;
	ld.shared.f64 	%fd892, [%r14+64];
	fma.rn.f64 	%fd893, %fd182, %fd892, %fd891;
	ld.shared.f64 	%fd894, [%r17+640];
	fma.rn.f64 	%fd895, %fd183, %fd894, %fd893;
	fma.rn.f64 	%fd210, %fd856, %fd840, %fd184;
	ld.shared.f64 	%fd896, [%r14+72];
	fma.rn.f64 	%fd897, %fd185, %fd896, %fd895;
	ld.shared.f64 	%fd898, [%r17+720];
	fma.rn.f64 	%fd899, %fd186, %fd898, %fd897;
	fma.rn.f64 	%fd211, %fd856, %fd846, %fd187;
	add.f64 	%fd212, %fd899, %fd867;
	mov.f64 	%fd2089, 0d0000000000000000;
	mov.f64 	%fd2090, %fd2089;
	mov.f64 	%fd2091, %fd2089;
	mov.f64 	%fd2092, %fd2089;
	mov.f64 	%fd2093, %fd2089;
	mov.f64 	%fd2094, %fd2089;
	mov.f64 	%fd2095, %fd2089;
	@%p7 bra 	$L__BB41_13;
	ld.global.nc.f64 	%fd2089, [%rd1+1600];
	ld.global.nc.f64 	%fd2090, [%rd1+9600];
	ld.global.nc.f64 	%fd2091, [%rd1+17600];
	ld.global.nc.f64 	%fd2092, [%rd1+25600];
	ld.global.nc.f64 	%fd2093, [%rd1+33600];
	ld.global.nc.f64 	%fd2094, [%rd1+41600];
	ld.global.nc.f64 	%fd2095, [%rd1+49600];
$L__BB41_13:
	ld.shared.f64 	%fd901, [%r10+1600];
	fma.rn.f64 	%fd902, %fd139, %fd901, 0d0000000000000000;
	ld.shared.f64 	%fd903, [%r18+1600];
	fma.rn.f64 	%fd904, %fd140, %fd903, 0d0000000000000000;
	ld.shared.f64 	%fd905, [_ZZ32massMatrixMultiplyConstantKernelILi10ELi10ELi1EEvidPKdS1_S1_S1_S1_S1_S1_PdE13s_QuadToQuadD+160];
	fma.rn.f64 	%fd906, %fd905, %fd115, 0d0000000000000000;
	ld.shared.f64 	%fd907, [%r10+1608];
	fma.rn.f64 	%fd908, %fd141, %fd907, %fd902;
	ld.shared.f64 	%fd909, [%r18+1680];
	fma.rn.f64 	%fd910, %fd142, %fd909, %fd904;
	ld.shared.f64 	%fd911, [_ZZ32massMatrixMultiplyConstantKernelILi10ELi10ELi1EEvidPKdS1_S1_S1_S1_S1_S1_PdE13s_QuadToQuadD+168];
	fma.rn.f64 	%fd912, %fd911, %fd116, %fd906;
	ld.shared.f64 	%fd913, [%r10+1616];
	fma.rn.f64 	%fd914, %fd143, %fd913, %fd908;
	ld.shared.f64 	%fd915, [%r18+1760];
	fma.rn.f64 	%fd916, %fd144, %fd915, %fd910;
	ld.shared.f64 	%fd917, [_ZZ32massMatrixMultiplyConstantKernelILi10ELi10ELi1EEvidPKdS1_S1_S1_S1_S1_S1_PdE13s_QuadToQuadD+176];
	fma.rn.f64 	%fd918, %fd917, %fd117, %fd912;
	ld.shared.f64 	%fd919, [%r10+1624];
	fma.rn.f64 	%fd920, %fd145, %fd919, %fd914;
	ld.shared.f64 	%fd921, [%r18+1840];
	fma.rn.f64 	%fd922, %fd146, %fd921, %fd916;
	ld.shared.f64 	%fd923, [_ZZ32massMatrixMultiplyConstantKernelILi10ELi10ELi1EEvidPKdS1_S1_S1_S1_S1_S1_PdE13s_QuadToQuadD+184];
	fma.rn.f64 	%fd924, %fd923, %fd118, %fd918;
	ld.shared.f64 	%fd925, [%r10+1632];
	fma.rn.f64 	%fd926, %fd147, %fd925, %fd920;
	ld.shared.f64 	%fd927, [%r18+1920];
	fma.rn.f64 	%fd928, %fd148, %fd927, %fd922;
	ld.shared.f64 	%fd929, [_ZZ32massMatrixMultiplyConstantKernelILi10ELi10ELi1EEvidPKdS1_S1_S1_S1_S1_S1_PdE13s_QuadToQuadD+192];
	fma.rn.f64 	%fd930, %fd929, %fd119, %fd924;
	ld.shared.f64 	%fd931, [%r10+1640];
	fma.rn.f64 	%fd932, %fd149, %fd931, %fd926;
	ld.shared.f64 	%fd933, [%r18+2000];
	fma.rn.f64 	%fd934, %fd150, %fd933, %fd928;
	ld.shared.f64 	%fd935, [_ZZ32massMatrixMultiplyConstantKernelILi10ELi10ELi1EEvidPKdS1_S1_S1_S1_S1_S1_PdE13s_QuadToQuadD+200];
	fma.rn.f64 	%fd936, %fd935, %fd120, %fd930;
	ld.shared.f64 	%fd937, [%r10+1648];
	fma.rn.f64 	%fd938, %fd151, %fd937, %fd932;
	ld.shared.f64 	%fd939, [%r18+2080];
	fma.rn.f64 	%fd940, %fd152, %fd939, %fd934;
	ld.shared.f64 	%fd941, [_ZZ32massMatrixMultiplyConstantKernelILi10ELi10ELi1EEvidPKdS1_S1_S1_S1_S1_S1_PdE13s_QuadToQuadD+208];
	fma.rn.f64 	%fd942, %fd941, %fd121, %fd936;
	ld.shared.f64 	%fd943, [%r10+1656];
	fma.rn.f64 	%fd944, %fd153, %fd943, %fd938;
	ld.shared.f64 	%fd945, [%r18+2160];
	fma.rn.f64 	%fd946, %fd154, %fd945, %fd940;
	ld.shared.f64 	%fd947, [_ZZ32massMatrixMultiplyConstantKernelILi10ELi10ELi1EEvidPKdS1_S1_S1_S1_S1_S1_PdE13s_QuadToQuadD+216];
	fma.rn.f64 	%fd948, %fd947, %fd122, %fd942;
	ld.shared.f64 	%fd949, [%r10+1664];
	fma.rn.f64 	%fd950, %fd155, %fd949, %fd944;
	ld.shared.f64 	%fd951, [%r18+2240];
	fma.rn.f64 	%fd952, %fd156, %fd951, %fd946;
	ld.shared.f64 	%fd953, [_ZZ32massMatrixMultiplyConstantKernelILi10ELi10ELi1EEvidPKdS1_S1_S1_S1_S1_S1_PdE13s_QuadToQuadD+224];
	fma.rn.f64 	%fd954, %fd953, %fd123, %fd948;
	ld.shared.f64 	%fd955, [%r10+1672];
	fma.rn.f64 	%fd956, %fd157, %fd955, %fd950;
	ld.shared.f64 	%fd957, [%r18+2320];
	fma.rn.f64 	%fd958, %fd158, %fd957, %fd952;
	ld.shared.f64 	%fd959, [_ZZ32massMatrixMultiplyConstantKernelILi10ELi10ELi1EEvidPKdS1_S1_S1_S1_S1_S1_PdE13s_QuadToQuadD+232];
	fma.rn.f64 	%fd960, %fd959, %fd124, %fd954;
	bar.sync 	0;
	mul.f64 	%fd961, %fd2090, %fd958;
	fma.rn.f64 	%fd962, %fd2089, %fd956, %fd961;
	fma.rn.f64 	%fd963, %fd2091, %fd960, %fd962;
	st.shared.f64 	[%r15], %fd963;
	mul.f64 	%fd964, %fd2092, %fd958;
	fma.rn.f64 	%fd965, %fd2090, %fd956, %fd964;
	fma.rn.f64 	%fd966, %fd2093, %fd960, %fd965;
	st.shared.f64 	[%r16], %fd966;
	mul.f64 	%fd967, %fd2093, %fd958;
	fma.rn.f64 	%fd968, %fd2091, %fd956, %fd967;
	fma.rn.f64 	%fd969, %fd2094, %fd960, %fd968;
	mul.f64 	%fd970, %fd418, %fd2095;
	bar.sync 	0;
	ld.shared.f64 	%fd971, [%r14];
	mul.f64 	%fd972, %fd159, %fd971;
	fma.rn.f64 	%fd973, %fd970, %fd117, %fd972;
	ld.shared.f64 	%fd974, [%r17];
	fma.rn.f64 	%fd975, %fd160, %fd974, %fd973;
	fma.rn.f64 	%fd227, %fd969, %fd905, %fd203;
	ld.shared.f64 	%fd976, [%r14+8];
	fma.rn.f64 	%fd977, %fd161, %fd976, %fd975;
	ld.shared.f64 	%fd978, [%r17+80];
	fma.rn.f64 	%fd979, %fd162, %fd978, %fd977;
	fma.rn.f64 	%fd228, %fd969, %fd911, %fd212;
	ld.shared.f64 	%fd980, [%r14+16];
	fma.rn.f64 	%fd981, %fd164, %fd980, %fd979;
	ld.shared.f64 	%fd982, [%r17+160];
	fma.rn.f64 	%fd983, %fd165, %fd982, %fd981;
	fma.rn.f64 	%fd984, %fd969, %fd917, %fd204;
	ld.shared.f64 	%fd985, [%r14+24];
	fma.rn.f64 	%fd986, %fd167, %fd985, %fd983;
	ld.shared.f64 	%fd987, [%r17+240];
	fma.rn.f64 	%fd988, %fd168, %fd987, %fd986;
	fma.rn.f64 	%fd229, %fd969, %fd923, %fd205;
	ld.shared.f64 	%fd989, [%r14+32];
	fma.rn.f64 	%fd990, %fd170, %fd989, %fd988;
	ld.shared.f64 	%fd991, [%r17+320];
	fma.rn.f64 	%fd992, %fd171, %fd991, %fd990;
	fma.rn.f64 	%fd230, %fd969, %fd929, %fd206;
	ld.shared.f64 	%fd993, [%r14+40];
	fma.rn.f64 	%fd994, %fd173, %fd993, %fd992;
	ld.shared.f64 	%fd995, [%r17+400];
	fma.rn.f64 	%fd996, %fd174, %fd995, %fd994;
	fma.rn.f64 	%fd231, %fd969, %fd935, %fd207;
	ld.shared.f64 	%fd997, [%r14+48];
	fma.rn.f64 	%fd998, %fd176, %fd997, %fd996;
	ld.shared.f64 	%fd999, [%r17+480];
	fma.rn.f64 	%fd1000, %fd177, %fd999, %fd998;
	fma.rn.f64 	%fd232, %fd969, %fd941, %fd208;
	ld.shared.f64 	%fd1001, [%r14+56];
	fma.rn.f64 	%fd1002, %fd179, %fd1001, %fd1000;
	ld.shared.f64 	%fd1003, [%r17+560];
	fma.rn.f64 	%fd1004, %fd180, %fd1003, %fd1002;
	fma.rn.f64 	%fd233, %fd969, %fd947, %fd209;
	ld.shared.f64 	%fd1005, [%r14+64];
	fma.rn.f64 	%fd1006, %fd182, %fd1005, %fd1004;
	ld.shared.f64 	%fd1007, [%r17+640];
	fma.rn.f64 	%fd1008, %fd183, %fd1007, %fd1006;
	fma.rn.f64 	%fd234, %fd969, %fd953, %fd210;
	ld.shared.f64 	%fd1009, [%r14+72];
	fma.rn.f64 	%fd1010, %fd185, %fd1009, %fd1008;
	ld.shared.f64 	%fd1011, [%r17+720];
	fma.rn.f64 	%fd1012, %fd186, %fd1011, %fd1010;
	fma.rn.f64 	%fd235, %fd969, %fd959, %fd211;
	add.f64 	%fd236, %fd1012, %fd984;
	mov.f64 	%fd2096, 0d0000000000000000;
	mov.f64 	%fd2097, %fd2096;
	mov.f64 	%fd2098, %fd2096;
	mov.f64 	%fd2099, %fd2096;
	mov.f64 	%fd2100, %fd2096;
	mov.f64 	%fd2101, %fd2096;
	mov.f64 	%fd2102, %fd2096;
	@%p7 bra 	$L__BB41_15;
	ld.global.nc.f64 	%fd2096, [%rd1+2400];
	ld.global.nc.f64 	%fd2097, [%rd1+10400];
	ld.global.nc.f64 	%fd2098, [%rd1+18400];
	ld.global.nc.f64 	%fd2099, [%rd1+26400];
	ld.global.nc.f64 	%fd2100, [%rd1+34400];
	ld.global.nc.f64 	%fd2101, [%rd1+42400];
	ld.global.nc.f64 	%fd2102, [%rd1+50400];
$L__BB41_15:
	ld.shared.f64 	%fd1014, [%r10+2400];
	fma.rn.f64 	%fd1015, %fd139, %fd1014, 0d0000000000000000;
	ld.shared.f64 	%fd1016, [%r18+2400];
	fma.rn.f64 	%fd1017, %fd140, %fd1016, 0d0000000000000000;
	ld.shared.f64 	%fd1018, [_ZZ32massMatrixMultiplyConstantKernelILi10ELi10ELi1EEvidPKdS1_S1_S1_S1_S1_S1_PdE13s_QuadToQuadD+240];
	fma.rn.f64 	%fd1019, %fd1018, %fd115, 0d0000000000000000;
	ld.shared.f64 	%fd1020, [%r10+2408];
	fma.rn.f64 	%fd1021, %fd141, %fd1020, %fd1015;
	ld.shared.f64 	%fd1022, [%r18+2480];
	fma.rn.f64 	%fd1023, %fd142, %fd1022, %fd1017;
	ld.shared.f64 	%fd1024, [_ZZ32massMatrixMultiplyConstantKernelILi10ELi10ELi1EEvidPKdS1_S1_S1_S1_S1_S1_PdE13s_QuadToQuadD+248];
	fma.rn.f64 	%fd1025, %fd1024, %fd116, %fd1019;
	ld.shared.f64 	%fd1026, [%r10+2416];
	fma.rn.f64 	%fd1027, %fd143, %fd1026, %fd1021;
	ld.shared.f64 	%fd1028, [%r18+2560];
	fma.rn.f64 	%fd1029, %fd144, %fd1028, %fd1023;
	ld.shared.f64 	%fd1030, [_ZZ32massMatrixMultiplyConstantKernelILi10ELi10ELi1EEvidPKdS1_S1_S1_S1_S1_S1_PdE13s_QuadToQuadD+256];
	fma.rn.f64 	%fd1031, %fd1030, %fd117, %fd1025;
	ld.shared.f64 	%fd1032, [%r10+2424];
	fma.rn.f64 	%fd1033, %fd145, %fd1032, %fd1027;
	ld.shared.f64 	%fd1034, [%r18+2640];
	fma.rn.f64 	%fd1035, %fd146, %fd1034, %fd1029;
	ld.shared.f64 	%fd1036, [_ZZ32massMatrixMultiplyConstantKernelILi10ELi10ELi1EEvidPKdS1_S1_S1_S1_S1_S1_PdE13s_QuadToQuadD+264];
	fma.rn.f64 	%fd1037, %fd1036, %fd118, %fd1031;
	ld.shared.f64 	%fd1038, [%r10+2432];
	fma.rn.f64 	%fd1039, %fd147, %fd1038, %fd1033;
	ld.shared.f64 	%fd1040, [%r18+2720];
	fma.rn.f64 	%fd1041, %fd148, %fd1040, %fd1035;
	ld.shared.f64 	%fd1042, [_ZZ32massMatrixMultiplyConstantKernelILi10ELi10ELi1EEvidPKdS1_S1_S1_S1_S1_S1_PdE13s_QuadToQuadD+272];
	fma.rn.f64 	%fd1043, %fd1042, %fd119, %fd1037;
	ld.shared.f64 	%fd1044, [%r10+2440];
	fma.rn.f64 	%fd1045, %fd149, %fd1044, %fd1039;
	ld.shared.f64 	%fd1046, [%r18+2800];
	fma.rn.f64 	%fd1047, %fd150, %fd1046, %fd1041;
	ld.shared.f64 	%fd1048, [_ZZ32massMatrixMultiplyConstantKernelILi10ELi10ELi1EEvidPKdS1_S1_S1_S1_S1_S1_PdE13s_QuadToQuadD+280];
	fma.rn.f64 	%fd1049, %fd1048, %fd120, %fd1043;
	ld.shared.f64 	%fd1050, [%r10+2448];
	fma.rn.f64 	%fd1051, %fd151, %fd1050, %fd1045;
	ld.shared.f64 	%fd1052, [%r18+2880];
	fma.rn.f64 	%fd1053, %fd152, %fd1052, %fd1047;
	ld.shared.f64 	%fd1054, [_ZZ32massMatrixMultiplyConstantKernelILi10ELi10ELi1EEvidPKdS1_S1_S1_S1_S1_S1_PdE13s_QuadToQuadD+288];
	fma.rn.f64 	%fd1055, %fd1054, %fd121, %fd1049;
	ld.shared.f64 	%fd1056, [%r10+2456];
	fma.rn.f64 	%fd1057, %fd153, %fd1056, %fd1051;
	ld.shared.f64 	%fd1058, [%r18+2960];
	fma.rn.f64 	%fd1059, %fd154, %fd1058, %fd1053;
	ld.shared.f64 	%fd1060, [_ZZ32massMatrixMultiplyConstantKernelILi10ELi10ELi1EEvidPKdS1_S1_S1_S1_S1_S1_PdE13s_QuadToQuadD+296];
	fma.rn.f64 	%fd1061, %fd1060, %fd122, %fd1055;
	ld.shared.f64 	%fd1062, [%r10+2464];
	fma.rn.f64 	%fd1063, %fd155, %fd1062, %fd1057;
	ld.shared.f64 	%fd1064, [%r18+3040];
	fma.rn.f64 	%fd1065, %fd156, %fd1064, %fd1059;
	ld.shared.f64 	%fd1066, [_ZZ32massMatrixMultiplyConstantKernelILi10ELi10ELi1EEvidPKdS1_S1_S1_S1_S1_S1_PdE13s_QuadToQuadD+304];
	fma.rn.f64 	%fd1067, %fd1066, %fd123, %fd1061;
	ld.shared.f64 	%fd1068, [%r10+2472];
	fma.rn.f64 	%fd1069, %fd157, %fd1068, %fd1063;
	ld.shared.f64 	%fd1070, [%r18+3120];
	fma.rn.f64 	%fd1071, %fd158, %fd1070, %fd1065;
	ld.shared.f64 	%fd1072, [_ZZ32massMatrixMultiplyConstantKernelILi10ELi10ELi1EEvidPKdS1_S1_S1_S1_S1_S1_PdE13s_QuadToQuadD+312];
	fma.rn.f64 	%fd1073, %fd1072, %fd124, %fd1067;
	bar.sync 	0;
	mul.f64 	%fd1074, %fd2097, %fd1071;
	fma.rn.f64 	%fd1075, %fd2096, %fd1069, %fd1074;
	fma.rn.f64 	%fd1076, %fd2098, %fd1073, %fd1075;
	st.shared.f64 	[%r15], %fd1076;
	mul.f64 	%fd1077, %fd2099, %fd1071;
	fma.rn.f64 	%fd1078, %fd2097, %fd1069, %fd1077;
	fma.rn.f64 	%fd1079, %fd2100, %fd1073, %fd1078;
	st.shared.f64 	[%r16], %fd1079;
	mul.f64 	%fd1080, %fd2100, %fd1071;
	fma.rn.f64 	%fd1081, %fd2098, %fd1069, %fd1080;
	fma.rn.f64 	%fd1082, %fd2101, %fd1073, %fd1081;
	mul.f64 	%fd1083, %fd418, %fd2102;
	bar.sync 	0;
	ld.shared.f64 	%fd1084, [%r14];
	mul.f64 	%fd1085, %fd159, %fd1084;
	fma.rn.f64 	%fd1086, %fd1083, %fd118, %fd1085;
	ld.shared.f64 	%fd1087, [%r17];
	fma.rn.f64 	%fd1088, %fd160, %fd1087, %fd1086;
	fma.rn.f64 	%fd251, %fd1082, %fd1018, %fd227;
	ld.shared.f64 	%fd1089, [%r14+8];
	fma.rn.f64 	%fd1090, %fd161, %fd1089, %fd1088;
	ld.shared.f64 	%fd1091, [%r17+80];
	fma.rn.f64 	%fd1092, %fd162, %fd1091, %fd1090;
	fma.rn.f64 	%fd252, %fd1082, %fd1024, %fd228;
	ld.shared.f64 	%fd1093, [%r14+16];
	fma.rn.f64 	%fd1094, %fd164, %fd1093, %fd1092;
	ld.shared.f64 	%fd1095, [%r17+160];
	fma.rn.f64 	%fd1096, %fd165, %fd1095, %fd1094;
	fma.rn.f64 	%fd253, %fd1082, %fd1030, %fd236;
	ld.shared.f64 	%fd1097, [%r14+24];
	fma.rn.f64 	%fd1098, %fd167, %fd1097, %fd1096;
	ld.shared.f64 	%fd1099, [%r17+240];
	fma.rn.f64 	%fd1100, %fd168, %fd1099, %fd1098;
	fma.rn.f64 	%fd1101, %fd1082, %fd1036, %fd229;
	ld.shared.f64 	%fd1102, [%r14+32];
	fma.rn.f64 	%fd1103, %fd170, %fd1102, %fd1100;
	ld.shared.f64 	%fd1104, [%r17+320];
	fma.rn.f64 	%fd1105, %fd171, %fd1104, %fd1103;
	fma.rn.f64 	%fd254, %fd1082, %fd1042, %fd230;
	ld.shared.f64 	%fd1106, [%r14+40];
	fma.rn.f64 	%fd1107, %fd173, %fd1106, %fd1105;
	ld.shared.f64 	%fd1108, [%r17+400];
	fma.rn.f64 	%fd1109, %fd174, %fd1108, %fd1107;
	fma.rn.f64 	%fd255, %fd1082, %fd1048, %fd231;
	ld.shared.f64 	%fd1110, [%r14+48];
	fma.rn.f64 	%fd1111, %fd176, %fd1110, %fd1109;
	ld.shared.f64 	%fd1112, [%r17+480];
	fma.rn.f64 	%fd1113, %fd177, %fd1112, %fd1111;
	fma.rn.f64 	%fd256, %fd1082, %fd1054, %fd232;
	ld.shared.f64 	%fd1114, [%r14+56];
	fma.rn.f64 	%fd1115, %fd179, %fd1114, %fd1113;
	ld.shared.f64 	%fd1116, [%r17+560];
	fma.rn.f64 	%fd1117, %fd180, %fd1116, %fd1115;
	fma.rn.f64 	%fd257, %fd1082, %fd1060, %fd233;
	ld.shared.f64 	%fd1118, [%r14+64];
	fma.rn.f64 	%fd1119, %fd182, %fd1118, %fd1117;
	ld.shared.f64 	%fd1120, [%r17+640];
	fma.rn.f64 	%fd1121, %fd183, %fd1120, %fd1119;
	fma.rn.f64 	%fd258, %fd1082, %fd1066, %fd234;
	ld.shared.f64 	%fd1122, [%r14+72];
	fma.rn.f64 	%fd1123, %fd185, %fd1122, %fd1121;
	ld.shared.f64 	%fd1124, [%r17+720];
	fma.rn.f64 	%fd1125, %fd186, %fd1124, %fd1123;
	fma.rn.f64 	%fd259, %fd1082, %fd1072, %fd235;
	add.f64 	%fd260, %fd1125, %fd1101;
	mov.f64 	%fd2103, 0d0000000000000000;
	mov.f64 	%fd2104, %fd2103;
	mov.f64 	%fd2105, %fd2103;
	mov.f64 	%fd2106, %fd2103;
	mov.f64 	%fd2107, %fd2103;
	mov.f64 	%fd2108, %fd2103;
	mov.f64 	%fd2109, %fd2103;
	@%p7 bra 	$L__BB41_17;
	ld.global.nc.f64 	%fd2103, [%rd1+3200];
	ld.global.nc.f64 	%fd2104, [%rd1+11200];
	ld.global.nc.f64 	%fd2105, [%rd1+19200];
	ld.global.nc.f64 	%fd2106, [%rd1+27200];
	ld.global.nc.f64 	%fd2107, [%rd1+35200];
	ld.global.nc.f64 	%fd2108, [%rd1+43200];
	ld.global.nc.f64 	%fd2109, [%rd1+51200];
$L__BB41_17:
	ld.shared.f64 	%fd1127, [%r10+3200];
	fma.rn.f64 	%fd1128, %fd139, %fd1127, 0d0000000000000000;
	ld.shared.f64 	%fd1129, [%r18+3200];
	fma.rn.f64 	%fd1130, %fd140, %fd1129, 0d0000000000000000;
	ld.shared.f64 	%fd1131, [_ZZ32massMatrixMultiplyConstantKernelILi10ELi10ELi1EEvidPKdS1_S1_S1_S1_S1_S1_PdE13s_QuadToQuadD+320];
	fma.rn.f64 	%fd1132, %fd1131, %fd115, 0d0000000000000000;
	ld.shared.f64 	%fd1133, [%r10+3208];
	fma.rn.f64 	%fd1134, %fd141, %fd1133, %fd1128;
	ld.shared.f64 	%fd1135, [%r18+3280];
	fma.rn.f64 	%fd1136, %fd142, %fd1135, %fd1130;
	ld.shared.f64 	%fd1137, [_ZZ32massMatrixMultiplyConstantKernelILi10ELi10ELi1EEvidPKdS1_S1_S1_S1_S1_S1_PdE13s_QuadToQuadD+328];
	fma.rn.f64 	%fd1138, %fd1137, %fd116, %fd1132;
	ld.shared.f64 	%fd1139, [%r10+3216];
	fma.rn.f64 	%fd1140, %fd143, %fd1139, %fd1134;
	ld.shared.f64 	%fd1141, [%r18+3360];
	fma.rn.f64 	%fd1142, %fd144, %fd1141, %fd1136;
	ld.shared.f64 	%fd1143, [_ZZ32massMatrixMultiplyConstantKernelILi10ELi10ELi1EEvidPKdS1_S1_S1_S1_S1_S1_PdE13s_QuadToQuadD+336];
	fma.rn.f64 	%fd1144, %fd1143, %fd117, %fd1138;
	ld.shared.f64 	%fd1145, [%r10+3224];
	fma.rn.f64 	%fd1146, %fd145, %fd1145, %fd1140;
	ld.shared.f64 	%fd1147, [%r18+3440];
	fma.rn.f64 	%fd1148, %fd146, %fd1147, %fd1142;
	ld.shared.f64 	%fd1149, [_ZZ32massMatrixMultiplyConstantKernelILi10ELi10ELi1EEvidPKdS1_S1_S1_S1_S1_S1_PdE13s_QuadToQuadD+344];
	fma.rn.f64 	%fd1150, %fd1149, %fd118, %fd1144;
	ld.shared.f64 	%fd1151, [%r10+3232];
	fma.rn.f64 	%fd1152, %fd147, %fd1151, %fd1146;
	ld.shared.f64 	%fd1153, [%r18+3520];
	fma.rn.f64 	%fd1154, %fd148, %fd1153, %fd1148;
	ld.shared.f64 	%fd1155, [_ZZ32massMatrixMultiplyConstantKernelILi10ELi10ELi1EEvidPKdS1_S1_S1_S1_S1_S1_PdE13s_QuadToQuadD+352];
	fma.rn.f64 	%fd1156, %fd1155, %fd119, %fd1150;
	ld.shared.f64 	%fd1157, [%r10+3240];
	fma.rn.f64 	%fd1158, %fd149, %fd1157, %fd1152;
	ld.shared.f64 	%fd1159, [%r18+3600];
	fma.rn.f64 	%fd1160, %fd150, %fd1159, %fd1154;
	ld.shared.f64 	%fd1161, [_ZZ32massMatrixMultiplyConstantKernelILi10ELi10ELi1EEvidPKdS1_S1_S1_S1_S1_S1_PdE13s_QuadToQuadD+360];
	fma.rn.f64 	%fd1162, %fd1161, %fd120, %fd1156;
	ld.shared.f64 	%fd1163, [%r10+3248];
	fma.rn.f64 	%fd1164, %fd151, %fd1163, %fd1158;
	ld.shared.f64 	%fd1165, [%r18+3680];
	fma.rn.f64 	%fd1166, %fd152, %fd1165, %fd1160;
	ld.shared.f64 	%fd1167, [_ZZ32massMatrixMultiplyConstantKernelILi10ELi10ELi1EEvidPKdS1_S1_S1_S1_S1_S1_PdE13s_QuadToQuadD+368];
	fma.rn.f64 	%fd1168, %fd1167, %fd121, %fd1162;
	ld.shared.f64 	%fd1169, [%r10+3256];
	fma.rn.f64 	%fd1170, %fd153, %fd1169, %fd1164;
	ld.shared.f64 	%fd1171, [%r18+3760];
	fma.rn.f64 	%fd1172, %fd154, %fd1171, %fd1166;
	ld.shared.f64 	%fd1173, [_ZZ32massMatrixMultiplyConstantKernelILi10ELi10ELi1EEvidPKdS1_S1_S1_S1_S1_S1_PdE13s_QuadToQuadD+376];
	fma.rn.f64 	%fd1174, %fd1173, %fd122, %fd1168;
	ld.shared.f64 	%fd1175, [%r10+3264];
	fma.rn.f64 	%fd1176, %fd155, %fd1175, %fd1170;
	ld.shared.f64 	%fd1177, [%r18+3840];
	fma.rn.f64 	%fd1178, %fd156, %fd1177, %fd1172;
	ld.shared.f64 	%fd1179, [_ZZ32massMatrixMultiplyConstantKernelILi10ELi10ELi1EEvidPKdS1_S1_S1_S1_S1_S1_PdE13s_QuadToQuadD+384];
	fma.rn.f64 	%fd1180, %fd1179, %fd123, %fd1174;
	ld.shared.f64 	%fd1181, [%r10+3272];
	fma.rn.f64 	%fd1182, %fd157, %fd1181, %fd1176;
	ld.shared.f64 	%fd1183, [%r18+3920];
	fma.rn.f64 	%fd1184, %fd158, %fd1183, %fd1178;
	ld.shared.f64 	%fd1185, [_ZZ32massMatrixMultiplyConstantKernelILi10ELi10ELi1EEvidPKdS1_S1_S1_S1_S1_S1_PdE13s_QuadToQuadD+392];
	fma.rn.f64 	%fd1186, %fd1185, %fd124, %fd1180;
	bar.sync 	0;
	mul.f64 	%fd1187, %fd2104, %fd1184;
	fma.rn.f64 	%fd1188, %fd2103, %fd1182, %fd1187;
	fma.rn.f64 	%fd1189, %fd2105, %fd1186, %fd1188;
	st.shared.f64 	[%r15], %fd1189;
	mul.f64 	%fd1190, %fd2106, %fd1184;
	fma.rn.f64 	%fd1191, %fd2104, %fd1182, %fd1190;
	fma.rn.f64 	%fd1192, %fd2107, %fd1186, %fd1191;
	st.shared.f64 	[%r16], %fd1192;
	mul.f64 	%fd1193, %fd2107, %fd1184;
	fma.rn.f64 	%fd1194, %fd2105, %fd1182, %fd1193;
	fma.rn.f64 	%fd1195, %fd2108, %fd1186, %fd1194;
	mul.f64 	%fd1196, %fd418, %fd2109;
	bar.sync 	0;
	ld.shared.f64 	%fd1197, [%r14];
	mul.f64 	%fd1198, %fd159, %fd1197;
	fma.rn.f64 	%fd1199, %fd1196, %fd119, %fd1198;
	ld.shared.f64 	%fd1200, [%r17];
	fma.rn.f64 	%fd1201, %fd160, %fd1200, %fd1199;
	fma.rn.f64 	%fd275, %fd1195, %fd1131, %fd251;
	ld.shared.f64 	%fd1202, [%r14+8];
	fma.rn.f64 	%fd1203, %fd161, %fd1202, %fd1201;
	ld.shared.f64 	%fd1204, [%r17+80];
	fma.rn.f64 	%fd1205, %fd162, %fd1204, %fd1203;
	fma.rn.f64 	%fd276, %fd1195, %fd1137, %fd252;
	ld.shared.f64 	%fd1206, [%r14+16];
	fma.rn.f64 	%fd1207, %fd164, %fd1206, %fd1205;
	ld.shared.f64 	%fd1208, [%r17+160];
	fma.rn.f64 	%fd1209, %fd165, %fd1208, %fd1207;
	fma.rn.f64 	%fd277, %fd1195, %fd1143, %fd253;
	ld.shared.f64 	%fd1210, [%r14+24];
	fma.rn.f64 	%fd1211, %fd167, %fd1210, %fd1209;
	ld.shared.f64 	%fd1212, [%r17+240];
	fma.rn.f64 	%fd1213, %fd168, %fd1212, %fd1211;
	fma.rn.f64 	%fd278, %fd1195, %fd1149, %fd260;
	ld.shared.f64 	%fd1214, [%r14+32];
	fma.rn.f64 	%fd1215, %fd170, %fd1214, %fd1213;
	ld.shared.f64 	%fd1216, [%r17+320];
	fma.rn.f64 	%fd1217, %fd171, %fd1216, %fd1215;
	fma.rn.f64 	%fd1218, %fd1195, %fd1155, %fd254;
	ld.shared.f64 	%fd1219, [%r14+40];
	fma.rn.f64 	%fd1220, %fd173, %fd1219, %fd1217;
	ld.shared.f64 	%fd1221, [%r17+400];
	fma.rn.f64 	%fd1222, %fd174, %fd1221, %fd1220;
	fma.rn.f64 	%fd279, %fd1195, %fd1161, %fd255;
	ld.shared.f64 	%fd1223, [%r14+48];
	fma.rn.f64 	%fd1224, %fd176, %fd1223, %fd1222;
	ld.shared.f64 	%fd1225, [%r17+480];
	fma.rn.f64 	%fd1226, %fd177, %fd1225, %fd1224;
	fma.rn.f64 	%fd280, %fd1195, %fd1167, %fd256;
	ld.shared.f64 	%fd1227, [%r14+56];
	fma.rn.f64 	%fd1228, %fd179, %fd1227, %fd1226;
	ld.shared.f64 	%fd1229, [%r17+560];
	fma.rn.f64 	%fd1230, %fd180, %fd1229, %fd1228;
	fma.rn.f64 	%fd281, %fd1195, %fd1173, %fd257;
	ld.shared.f64 	%fd1231, [%r14+64];
	fma.rn.f64 	%fd1232, %fd182, %fd1231, %fd1230;
	ld.shared.f64 	%fd1233, [%r17+640];
	fma.rn.f64 	%fd1234, %fd183, %fd1233, %fd1232;
	fma.rn.f64 	%fd282, %fd1195, %fd1179, %fd258;
	ld.shared.f64 	%fd1235, [%r14+72];
	fma.rn.f64 	%fd1236, %fd185, %fd1235, %fd1234;
	ld.shared.f64 	%fd1237, [%r17+720];
	fma.rn.f64 	%fd1238, %fd186, %fd1237, %fd1236;
	fma.rn.f64 	%fd283, %fd1195, %fd1185, %fd259;
	add.f64 	%fd284, %fd1238, %fd1218;
	mov.f64 	%fd2110, 0d0000000000000000;
	mov.f64 	%fd2111, %fd2110;
	mov.f64 	%fd2112, %fd2110;
	mov.f64 	%fd2113, %fd2110;
	mov.f64 	%fd2114, %fd2110;
	mov.f64 	%fd2115, %fd2110;
	mov.f64 	%fd2116, %fd2110;
	@%p7 bra 	$L__BB41_19;
	ld.global.nc.f64 	%fd2110, [%rd1+4000];
	ld.global.nc.f64 	%fd2111, [%rd1+12000];
	ld.global.nc.f64 	%fd2112, [%rd1+20000];
	ld.global.nc.f64 	%fd2113, [%rd1+28000];
	ld.global.nc.f64 	%fd2114, [%rd1+36000];
	ld.global.nc.f64 	%fd2115, [%rd1+44000];
	ld.global.nc.f64 	%fd2116, [%rd1+52000];
$L__BB41_19:
	ld.shared.f64 	%fd1240, [%r10+4000];
	fma.rn.f64 	%fd1241, %fd139, %fd1240, 0d0000000000000000;
	ld.shared.f64 	%fd1242, [%r18+4000];
	fma.rn.f64 	%fd1243, %fd140, %fd1242, 0d0000000000000000;
	ld.shared.f64 	%fd1244, [_ZZ32massMatrixMultiplyConstantKernelILi10ELi10ELi1EEvidPKdS1_S1_S1_S1_S1_S1_PdE13s_QuadToQuadD+400];
	fma.rn.f64 	%fd1245, %fd1244, %fd115, 0d0000000000000000;
	ld.shared.f64 	%fd1246, [%r10+4008];
	fma.rn.f64 	%fd1247, %fd141, %fd1246, %fd1241;
	ld.shared.f64 	%fd1248, [%r18+4080];
	fma.rn.f64 	%fd1249, %fd142, %fd1248, %fd1243;
	ld.shared.f64 	%fd1250, [_ZZ32massMatrixMultiplyConstantKernelILi10ELi10ELi1EEvidPKdS1_S1_S1_S1_S1_S1_PdE13s_QuadToQuadD+408];
	fma.rn.f64 	%fd1251, %fd1250, %fd116, %fd1245;
	ld.shared.f64 	%fd1252, [%r10+4016];
	fma.rn.f64 	%fd1253, %fd143, %fd1252, %fd1247;
	ld.shared.f64 	%fd1254, [%r18+4160];
	fma.rn.f64 	%fd1255, %fd144, %fd1254, %fd1249;
	ld.shared.f64 	%fd1256, [_ZZ32massMatrixMultiplyConstantKernelILi10ELi10ELi1EEvidPKdS1_S1_S1_S1_S1_S1_PdE13s_QuadToQuadD+416];
	fma.rn.f64 	%fd1257, %fd1256, %fd117, %fd1251;
	ld.shared.f64 	%fd1258, [%r10+4024];
	fma.rn.f64 	%fd1259, %fd145, %fd1258, %fd1253;
	ld.shared.f64 	%fd1260, [%r18+4240];
	fma.rn.f64 	%fd1261, %fd146, %fd1260, %fd1255;
	ld.shared.f64 	%fd1262, [_ZZ32massMatrixMultiplyConstantKernelILi10ELi10ELi1EEvidPKdS1_S1_S1_S1_S1_S1_PdE13s_QuadToQuadD+424];
	fma.rn.f64 	%fd1263, %fd1262, %fd118, %fd1257;
	ld.shared.f64 	%fd1264, [%r10+4032];
	fma.rn.f64 	%fd1265, %fd147, %fd1264, %fd1259;
	ld.shared.f64 	%fd1266, [%r18+4320];
	fma.rn.f64 	%fd1267, %fd148, %fd1266, %fd1261;
	ld.shared.f64 	%fd1268, [_ZZ32massMatrixMultiplyConstantKernelILi10ELi10ELi1EEvidPKdS1_S1_S1_S1_S1_S1_PdE13s_QuadToQuadD+432];
	fma.rn.f64 	%fd1269, %fd1268, %fd119, %fd1263;
	ld.shared.f64 	%fd1270, [%r10+4040];
	fma.rn.f64 	%fd1271, %fd149, %fd1270, %fd1265;
	ld.shared.f64 	%fd1272, [%r18+4400];
	fma.rn.f64 	%fd1273, %fd150, %fd1272, %fd1267;
	ld.shared.f64 	%fd1274, [_ZZ32massMatrixMultiplyConstantKernelILi10ELi10ELi1EEvidPKdS1_S1_S1_S1_S1_S1_PdE13s_QuadToQuadD+440];
	fma.rn.f64 	%fd1275, %fd1274, %fd120, %fd1269;
	ld.shared.f64 	%fd1276, [%r10+4048];
	fma.rn.f64 	%fd1277, %fd151, %fd1276, %fd1271;
	ld.shared.f64 	%fd1278, [%r18+4480];
	fma.rn.f64 	%fd1279, %fd152, %fd1278, %fd1273;
	ld.shared.f64 	%fd1280, [_ZZ32massMatrixMultiplyConstantKernelILi10ELi10ELi1EEvidPKdS1_S1_S1_S1_S1_S1_PdE13s_QuadToQuadD+448];
	fma.rn.f64 	%fd1281, %fd1280, %fd121, %fd1275;
	ld.shared.f64 	%fd1282, [%r10+4056];
	fma.rn.f64 	%fd1283, %fd153, %fd1282, %fd1277;
	ld.shared.f64 	%fd1284, [%r18+4560];
	fma.rn.f64 	%fd1285, %fd154, %fd1284, %fd1279;
	ld.shared.f64 	%fd1286, [_ZZ32massMatrixMultiplyConstantKernelILi10ELi10ELi1EEvidPKdS1_S1_S1_S1_S1_S1_PdE13s_QuadToQuadD+456];
	fma.rn.f64 	%fd1287, %fd1286, %fd122, %fd1281;
	ld.shared.f64 	%fd1288, [%r10+4064];
	fma.rn.f64 	%fd1289, %fd155, %fd1288, %fd1283;
	ld.shared.f64 	%fd1290, [%r18+4640];
	fma.rn.f64 	%fd1291, %fd156, %fd1290, %fd1285;
	ld.shared.f64 	%fd1292, [_ZZ32massMatrixMultiplyConstantKernelILi10ELi10ELi1EEvidPKdS1_S1_S1_S1_S1_S1_PdE13s_QuadToQuadD+464];
	fma.rn.f64 	%fd1293, %fd1292, %fd123, %fd1287;
	ld.shared.f64 	%fd1294, [%r10+4072];
	fma.rn.f64 	%fd1295, %fd157, %fd1294, %fd1289;
	ld.shared.f64 	%fd1296, [%r18+4720];
	fma.rn.f64 	%fd1297, %fd158, %fd1296, %fd1291;
	ld.shared.f64 	%fd1298, [_ZZ32massMatrixMultiplyConstantKernelILi10ELi10ELi1EEvidPKdS1_S1_S1_S1_S1_S1_PdE13s_QuadToQuadD+472];
	fma.rn.f64 	%fd1299, %fd1298, %fd124, %fd1293;
	bar.sync 	0;
	mul.f64 	%fd1300, %fd2111, %fd1297;
	fma.rn.f64 	%fd1301, %fd2110, %fd1295, %fd1300;
	fma.rn.f64 	%fd1302, %fd2112, %fd1299, %fd1301;
	st.shared.f64 	[%r15], %fd1302;
	mul.f64 	%fd1303, %fd2113, %fd1297;
	fma.rn.f64 	%fd1304, %fd2111, %fd1295, %fd1303;
	fma.rn.f64 	%fd1305, %fd2114, %fd1299, %fd1304;
	st.shared.f64 	[%r16], %fd1305;
	mul.f64 	%fd1306, %fd2114, %fd1297;
	fma.rn.f64 	%fd1307, %fd2112, %fd1295, %fd1306;
	fma.rn.f64 	%fd1308, %fd2115, %fd1299, %fd1307;
	mul.f64 	%fd1309, %fd418, %fd2116;
	bar.sync 	0;
	ld.shared.f64 	%fd1310, [%r14];
	mul.f64 	%fd1311, %fd159, %fd1310;
	fma.rn.f64 	%fd1312, %fd1309, %fd120, %fd1311;
	ld.shared.f64 	%fd1313, [%r17];
	fma.rn.f64 	%fd1314, %fd160, %fd1313, %fd1312;
	fma.rn.f64 	%fd299, %fd1308, %fd1244, %fd275;
	ld.shared.f64 	%fd1315, [%r14+8];
	fma.rn.f64 	%fd1316, %fd161, %fd1315, %fd1314;
	ld.shared.f64 	%fd1317, [%r17+80];
	fma.rn.f64 	%fd1318, %fd162, %fd1317, %fd1316;
	fma.rn.f64 	%fd300, %fd1308, %fd1250, %fd276;
	ld.shared.f64 	%fd1319, [%r14+16];
	fma.rn.f64 	%fd1320, %fd164, %fd1319, %fd1318;
	ld.shared.f64 	%fd1321, [%r17+160];
	fma.rn.f64 	%fd1322, %fd165, %fd1321, %fd1320;
	fma.rn.f64 	%fd301, %fd1308, %fd1256, %fd277;
	ld.shared.f64 	%fd1323, [%r14+24];
	fma.rn.f64 	%fd1324, %fd167, %fd1323, %fd1322;
	ld.shared.f64 	%fd1325, [%r17+240];
	fma.rn.f64 	%fd1326, %fd168, %fd1325, %fd1324;
	fma.rn.f64 	%fd302, %fd1308, %fd1262, %fd278;
	ld.shared.f64 	%fd1327, [%r14+32];
	fma.rn.f64 	%fd1328, %fd170, %fd1327, %fd1326;
	ld.shared.f64 	%fd1329, [%r17+320];
	fma.rn.f64 	%fd1330, %fd171, %fd1329, %fd1328;
	fma.rn.f64 	%fd303, %fd1308, %fd1268, %fd284;
	ld.shared.f64 	%fd1331, [%r14+40];
	fma.rn.f64 	%fd1332, %fd173, %fd1331, %fd1330;
	ld.shared.f64 	%fd1333, [%r17+400];
	fma.rn.f64 	%fd1334, %fd174, %fd1333, %fd1332;
	fma.rn.f64 	%fd1335, %fd1308, %fd1274, %fd279;
	ld.shared.f64 	%fd1336, [%r14+48];
	fma.rn.f64 	%fd1337, %fd176, %fd1336, %fd1334;
	ld.shared.f64 	%fd1338, [%r17+480];
	fma.rn.f64 	%fd1339, %fd177, %fd1338, %fd1337;
	fma.rn.f64 	%fd304, %fd1308, %fd1280, %fd280;
	ld.shared.f64 	%fd1340, [%r14+56];
	fma.rn.f64 	%fd1341, %fd179, %fd1340, %fd1339;
	ld.shared.f64 	%fd1342, [%r17+560];
	fma.rn.f64 	%fd1343, %fd180, %fd1342, %fd1341;
	fma.rn.f64 	%fd305, %fd1308, %fd1286, %fd281;
	ld.shared.f64 	%fd1344, [%r14+64];
	fma.rn.f64 	%fd1345, %fd182, %fd1344, %fd1343;
	ld.shared.f64 	%fd1346, [%r17+640];
	fma.rn.f64 	%fd1347, %fd183, %fd1346, %fd1345;
	fma.rn.f64 	%fd306, %fd1308, %fd1292, %fd282;
	ld.shared.f64 	%fd1348, [%r14+72];
	fma.rn.f64 	%fd1349, %fd185, %fd1348, %fd1347;
	ld.shared.f64 	%fd1350, [%r17+720];
	fma.rn.f64 	%fd1351, %fd186, %fd1350, %fd1349;
	fma.rn.f64 	%fd307, %fd1308, %fd1298, %fd283;
	add.f64 	%fd308, %fd1351, %fd1335;
	mov.f64 	%fd2117, 0d0000000000000000;
	mov.f64 	%fd2118, %fd2117;
	mov.f64 	%fd2119, %fd2117;
	mov.f64 	%fd2120, %fd2117;
	mov.f64 	%fd2121, %fd2117;
	mov.f64 	%fd2122, %fd2117;
	mov.f64 	%fd2123, %fd2117;
	@%p7 bra 	$L__BB41_21;
	ld.global.nc.f64 	%fd2117, [%rd1+4800];
	ld.global.nc.f64 	%fd2118, [%rd1+12800];
	ld.global.nc.f64 	%fd2119, [%rd1+20800];
	ld.global.nc.f64 	%fd2120, [%rd1+28800];
	ld.global.nc.f64 	%fd2121, [%rd1+36800];
	ld.global.nc.f64 	%fd2122, [%rd1+44800];
	ld.global.nc.f64 	%fd2123, [%rd1+52800];
$L__BB41_21:
	ld.shared.f64 	%fd1353, [%r10+4800];
	fma.rn.f64 	%fd1354, %fd139, %fd1353, 0d0000000000000000;
	ld.shared.f64 	%fd1355, [%r18+4800];
	fma.rn.f64 	%fd1356, %fd140, %fd1355, 0d0000000000000000;
	ld.shared.f64 	%fd1357, [_ZZ32massMatrixMultiplyConstantKernelILi10ELi10ELi1EEvidPKdS1_S1_S1_S1_S1_S1_PdE13s_QuadToQuadD+480];
	fma.rn.f64 	%fd1358, %fd1357, %fd115, 0d0000000000000000;
	ld.shared.f64 	%fd1359, [%r10+4808];
	fma.rn.f64 	%fd1360, %fd141, %fd1359, %fd1354;
	ld.shared.f64 	%fd1361, [%r18+4880];
	fma.rn.f64 	%fd1362, %fd142, %fd1361, %fd1356;
	ld.shared.f64 	%fd1363, [_ZZ32massMatrixMultiplyConstantKernelILi10ELi10ELi1EEvidPKdS1_S1_S1_S1_S1_S1_PdE13s_QuadToQuadD+488];
	fma.rn.f64 	%fd1364, %fd1363, %fd116, %fd1358;
	ld.shared.f64 	%fd1365, [%r10+4816];
	fma.rn.f64 	%fd1366, %fd143, %fd1365, %fd1360;
	ld.shared.f64 	%fd1367, [%r18+4960];
	fma.rn.f64 	%fd1368, %fd144, %fd1367, %fd1362;
	ld.shared.f64 	%fd1369, [_ZZ32massMatrixMultiplyConstantKernelILi10ELi10ELi1EEvidPKdS1_S1_S1_S1_S1_S1_PdE13s_QuadToQuadD+496];
	fma.rn.f64 	%fd1370, %fd1369, %fd117, %fd1364;
	ld.shared.f64 	%fd1371, [%r10+4824];
	fma.rn.f64 	%fd1372, %fd145, %fd1371, %fd1366;
	ld.shared.f64 	%fd1373, [%r18+5040];
	fma.rn.f64 	%fd1374, %fd146, %fd1373, %fd1368;
	ld.shared.f64 	%fd1375, [_ZZ32massMatrixMultiplyConstantKernelILi10ELi10ELi1EEvidPKdS1_S1_S1_S1_S1_S1_PdE13s_QuadToQuadD+504];
	fma.rn.f64 	%fd1376, %fd1375, %fd118, %fd1370;
	ld.shared.f64 	%fd1377, [%r10+4832];
	fma.rn.f64 	%fd1378, %fd147, %fd1377, %fd1372;
	ld.shared.f64 	%fd1379, [%r18+5120];
	fma.rn.f64 	%fd1380, %fd148, %fd1379, %fd1374;
	ld.shared.f64 	%fd1381, [_ZZ32massMatrixMultiplyConstantKernelILi10ELi10ELi1EEvidPKdS1_S1_S1_S1_S1_S1_PdE13s_QuadToQuadD+512];
	fma.rn.f64 	%fd1382, %fd1381, %fd119, %fd1376;
	ld.shared.f64 	%fd1383, [%r10+4840];
	fma.rn.f64 	%fd1384, %fd149, %fd1383, %fd1378;
	ld.shared.f64 	%fd1385, [%r18+5200];
	fma.rn.f64 	%fd1386, %fd150, %fd1385, %fd1380;
	ld.shared.f64 	%fd1387, [_ZZ32massMatrixMultiplyConstantKernelILi10ELi10ELi1EEvidPKdS1_S1_S1_S1_S1_S1_PdE13s_QuadToQuadD+520];
	fma.rn.f64 	%fd1388, %fd1387, %fd120, %fd1382;
	ld.shared.f64 	%fd1389, [%r10+4848];
	fma.rn.f64 	%fd1390, %fd151, %fd1389, %fd1384;
	ld.shared.f64 	%fd1391, [%r18+5280];
	fma.rn.f64 	%fd1392, %fd152, %fd1391, %fd1386;
	ld.shared.f64 	%fd1393, [_ZZ32massMatrixMultiplyConstantKernelILi10ELi10ELi1EEvidPKdS1_S1_S1_S1_S1_S1_PdE13s_QuadToQuadD+528];
	fma.rn.f64 	%fd1394, %fd1393, %fd121, %fd1388;
	ld.shared.f64 	%fd1395, [%r10+4856];
	fma.rn.f64 	%fd1396, %fd153, %fd1395, %fd1390;
	ld.shared.f64 	%fd1397, [%r18+5360];
	fma.rn.f64 	%fd1398, %fd154, %fd1397, %fd1392;
	ld.shared.f64 	%fd1399, [_ZZ32massMatrixMultiplyConstantKernelILi10ELi10ELi1EEvidPKdS1_S1_S1_S1_S1_S1_PdE13s_QuadToQuadD+536];
	fma.rn.f64 	%fd1400, %fd1399, %fd122, %fd1394;
	ld.shared.f64 	%fd1401, [%r10+4864];
	fma.rn.f64 	%fd1402, %fd155, %fd1401, %fd1396;
	ld.shared.f64 	%fd1403, [%r18+5440];
	fma.rn.f64 	%fd1404, %fd156, %fd1403, %fd1398;
	ld.shared.f64 	%fd1405, [_ZZ32massMatrixMultiplyConstantKernelILi10ELi10ELi1EEvidPKdS1_S1_S1_S1_S1_S1_PdE13s_QuadToQuadD+544];
	fma.rn.f64 	%fd1406, %fd1405, %fd123, %fd1400;
	ld.shared.f64 	%fd1407, [%r10+4872];
	fma.rn.f64 	%fd1408, %fd157, %fd1407, %fd1402;
	ld.shared.f64 	%fd1409, [%r18+5520];
	fma.rn.f64 	%fd1410, %fd158, %fd1409, %fd1404;
	ld.shared.f64 	%fd1411, [_ZZ32massMatrixMultiplyConstantKernelILi10ELi10ELi1EEvidPKdS1_S1_S1_S1_S1_S1_PdE13s_QuadToQuadD+552];
	fma.rn.f64 	%fd1412, %fd1411, %fd124, %fd1406;
	bar.sync 	0;
	mul.f64 	%fd1413, %fd2118, %fd1410;
	fma.rn.f64 	%fd1414, %fd2117, %fd1408, %fd1413;
	fma.rn.f64 	%fd1415, %fd2119, %fd1412, %fd1414;
	st.shared.f64 	[%r15], %fd1415;
	mul.f64 	%fd1416, %fd2120, %fd1410;
	fma.rn.f64 	%fd1417, %fd2118, %fd1408, %fd1416;
	fma.rn.f64 	%fd1418, %fd2121, %fd1412, %fd1417;
	st.shared.f64 	[%r16], %fd1418;
	mul.f64 	%fd1419, %fd2121, %fd1410;
	fma.rn.f64 	%fd1420, %fd2119, %fd1408, %fd1419;
	fma.rn.f64 	%fd1421, %fd2122, %fd1412, %fd1420;
	mul.f64 	%fd1422, %fd418, %fd2123;
	bar.sync 	0;
	ld.shared.f64 	%fd1423, [%r14];
	mul.f64 	%fd1424, %fd159, %fd1423;
	fma.rn.f64 	%fd1425, %fd1422, %fd121, %fd1424;
	ld.shared.f64 	%fd1426, [%r17];
	fma.rn.f64 	%fd1427, %fd160, %fd1426, %fd1425;
	fma.rn.f64 	%fd323, %fd1421, %fd1357, %fd299;
	ld.shared.f64 	%fd1428, [%r14+8];
	fma.rn.f64 	%fd1429, %fd161, %fd1428, %fd1427;
	ld.shared.f64 	%fd1430, [%r17+80];
	fma.rn.f64 	%fd1431, %fd162, %fd1430, %fd1429;
	fma.rn.f64 	%fd324, %fd1421, %fd1363, %fd300;
	ld.shared.f64 	%fd1432, [%r14+16];
	fma.rn.f64 	%fd1433, %fd164, %fd1432, %fd1431;
	ld.shared.f64 	%fd1434, [%r17+160];
	fma.rn.f64 	%fd1435, %fd165, %fd1434, %fd1433;
	fma.rn.f64 	%fd325, %fd1421, %fd1369, %fd301;
	ld.shared.f64 	%fd1436, [%r14+24];
	fma.rn.f64 	%fd1437, %fd167, %fd1436, %fd1435;
	ld.shared.f64 	%fd1438, [%r17+240];
	fma.rn.f64 	%fd1439, %fd168, %fd1438, %fd1437;
	fma.rn.f64 	%fd326, %fd1421, %fd1375, %fd302;
	ld.shared.f64 	%fd1440, [%r14+32];
	fma.rn.f64 	%fd1441, %fd170, %fd1440, %fd1439;
	ld.shared.f64 	%fd1442, [%r17+320];
	fma.rn.f64 	%fd1443, %fd171, %fd1442, %fd1441;
	fma.rn.f64 	%fd327, %fd1421, %fd1381, %fd303;
	ld.shared.f64 	%fd1444, [%r14+40];
	fma.rn.f64 	%fd1445, %fd173, %fd1444, %fd1443;
	ld.shared.f64 	%fd1446, [%r17+400];
	fma.rn.f64 	%fd1447, %fd174, %fd1446, %fd1445;
	fma.rn.f64 	%fd328, %fd1421, %fd1387, %fd308;
	ld.shared.f64 	%fd1448, [%r14+48];
	fma.rn.f64 	%fd1449, %fd176, %fd1448, %fd1447;
	ld.shared.f64 	%fd1450, [%r17+480];
	fma.rn.f64 	%fd1451, %fd177, %fd1450, %fd1449;
	fma.rn.f64 	%fd1452, %fd1421, %fd1393, %fd304;
	ld.shared.f64 	%fd1453, [%r14+56];
	fma.rn.f64 	%fd1454, %fd179, %fd1453, %fd1451;
	ld.shared.f64 	%fd1455, [%r17+560];
	fma.rn.f64 	%fd1456, %fd180, %fd1455, %fd1454;
	fma.rn.f64 	%fd329, %fd1421, %fd1399, %fd305;
	ld.shared.f64 	%fd1457, [%r14+64];
	fma.rn.f64 	%fd1458, %fd182, %fd1457, %fd1456;
	ld.shared.f64 	%fd1459, [%r17+640];
	fma.rn.f64 	%fd1460, %fd183, %fd1459, %fd1458;
	fma.rn.f64 	%fd330, %fd1421, %fd1405, %fd306;
	ld.shared.f64 	%fd1461, [%r14+72];
	fma.rn.f64 	%fd1462, %fd185, %fd1461, %fd1460;
	ld.shared.f64 	%fd1463, [%r17+720];
	fma.rn.f64 	%fd1464, %fd186, %fd1463, %fd1462;
	fma.rn.f64 	%fd331, %fd1421, %fd1411, %fd307;
	add.f64 	%fd332, %fd1464, %fd1452;
	mov.f64 	%fd2124, 0d0000000000000000;
	mov.f64 	%fd2125, %fd2124;
	mov.f64 	%fd2126, %fd2124;
	mov.f64 	%fd2127, %fd2124;
	mov.f64 	%fd2128, %fd2124;
	mov.f64 	%fd2129, %fd2124;
	mov.f64 	%fd2130, %fd2124;
	@%p7 bra 	$L__BB41_23;
	ld.global.nc.f64 	%fd2124, [%rd1+5600];
	ld.global.nc.f64 	%fd2125, [%rd1+13600];
	ld.global.nc.f64 	%fd2126, [%rd1+21600];
	ld.global.nc.f64 	%fd2127, [%rd1+29600];
	ld.global.nc.f64 	%fd2128, [%rd1+37600];
	ld.global.nc.f64 	%fd2129, [%rd1+45600];
	ld.global.nc.f64 	%fd2130, [%rd1+53600];
$L__BB41_23:
	ld.shared.f64 	%fd1466, [%r10+5600];
	fma.rn.f64 	%fd1467, %fd139, %fd1466, 0d0000000000000000;
	ld.shared.f64 	%fd1468, [%r18+5600];
	fma.rn.f64 	%fd1469, %fd140, %fd1468, 0d0000000000000000;
	ld.shared.f64 	%fd1470, [_ZZ32massMatrixMultiplyConstantKernelILi10ELi10ELi1EEvidPKdS1_S1_S1_S1_S1_S1_PdE13s_QuadToQuadD+560];
	fma.rn.f64 	%fd1471, %fd1470, %fd115, 0d0000000000000000;
	ld.shared.f64 	%fd1472, [%r10+5608];
	fma.rn.f64 	%fd1473, %fd141, %fd1472, %fd1467;
	ld.shared.f64 	%fd1474, [%r18+5680];
	fma.rn.f64 	%fd1475, %fd142, %fd1474, %fd1469;
	ld.shared.f64 	%fd1476, [_ZZ32massMatrixMultiplyConstantKernelILi10ELi10ELi1EEvidPKdS1_S1_S1_S1_S1_S1_PdE13s_QuadToQuadD+568];
	fma.rn.f64 	%fd1477, %fd1476, %fd116, %fd1471;
	ld.shared.f64 	%fd1478, [%r10+5616];
	fma.rn.f64 	%fd1479, %fd143, %fd1478, %fd1473;
	ld.shared.f64 	%fd1480, [%r18+5760];
	fma.rn.f64 	%fd1481, %fd144, %fd1480, %fd1475;
	ld.shared.f64 	%fd1482, [_ZZ32massMatrixMultiplyConstantKernelILi10ELi10ELi1EEvidPKdS1_S1_S1_S1_S1_S1_PdE13s_QuadToQuadD+576];
	fma.rn.f64 	%fd1483, %fd1482, %fd117, %fd1477;
	ld.shared.f64 	%fd1484, [%r10+5624];
	fma.rn.f64 	%fd1485, %fd145, %fd1484, %fd1479;
	ld.shared.f64 	%fd1486, [%r18+5840];
	fma.rn.f64 	%fd1487, %fd146, %fd1486, %fd1481;
	ld.shared.f64 	%fd1488, [_ZZ32massMatrixMultiplyConstantKernelILi10ELi10ELi1EEvidPKdS1_S1_S1_S1_S1_S1_PdE13s_QuadToQuadD+584];
	fma.rn.f64 	%fd1489, %fd1488, %fd118, %fd1483;
	ld.shared.f64 	%fd1490, [%r10+5632];
	fma.rn.f64 	%fd1491, %fd147, %fd1490, %fd1485;
	ld.shared.f64 	%fd1492, [%r18+5920];
	fma.rn.f64 	%fd1493, %fd148, %fd1492, %fd1487;
	ld.shared.f64 	%fd1494, [_ZZ32massMatrixMultiplyConstantKernelILi10ELi10ELi1EEvidPKdS1_S1_S1_S1_S1_S1_PdE13s_QuadToQuadD+592];
	fma.rn.f64 	%fd1495, %fd1494, %fd119, %fd1489;
	ld.shared.f64 	%fd1496, [%r10+5640];
	fma.rn.f64 	%fd1497, %fd149, %fd1496, %fd1491;
	ld.shared.f64 	%fd1498, [%r18+6000];
	fma.rn.f64 	%fd1499, %fd150, %fd1498, %fd1493;
	ld.shared.f64 	%fd1500, [_ZZ32massMatrixMultiplyConstantKernelILi10ELi10ELi1EEvidPKdS1_S1_S1_S1_S1_S1_PdE13s_QuadToQuadD+600];
	fma.rn.f64 	%fd1501, %fd1500, %fd120, %fd1495;
	ld.shared.f64 	%fd1502, [%r10+5648];
	fma.rn.f64 	%fd1503, %fd151, %fd1502, %fd1497;
	ld.shared.f64 	%fd1504, [%r18+6080];
	fma.rn.f64 	%fd1505, %fd152, %fd1504, %fd1499;
	ld.shared.f64 	%fd1506, [_ZZ32massMatrixMultiplyConstantKernelILi10ELi10ELi1EEvidPKdS1_S1_S1_S1_S1_S1_PdE13s_QuadToQuadD+608];
	fma.rn.f64 	%fd1507, %fd1506, %fd121, %fd1501;
	ld.shared.f64 	%fd1508, [%r10+5656];
	fma.rn.f64 	%fd1509, %fd153, %fd1508, %fd1503;
	ld.shared.f64 	%fd1510, [%r18+6160];
	fma.rn.f64 	%fd1511, %fd154, %fd1510, %fd1505;
	ld.shared.f64 	%fd1512, [_ZZ32massMatrixMultiplyConstantKernelILi10ELi10ELi1EEvidPKdS1_S1_S1_S1_S1_S1_PdE13s_QuadToQuadD+616];
	fma.rn.f64 	%fd1513, %fd1512, %fd122, %fd1507;
	ld.shared.f64 	%fd1514, [%r10+5664];
	fma.rn.f64 	%fd1515, %fd155, %fd1514, %fd1509;
	ld.shared.f64 	%fd1516, [%r18+6240];
	fma.rn.f64 	%fd1517, %fd156, %fd1516, %fd1511;
	ld.shared.f64 	%fd1518, [_ZZ32massMatrixMultiplyConstantKernelILi10ELi10ELi1EEvidPKdS1_S1_S1_S1_S1_S1_PdE13s_QuadToQuadD+624];
	fma.rn.f64 	%fd1519, %fd1518, %fd123, %fd1513;
	ld.shared.f64 	%fd1520, [%r10+5672];
	fma.rn.f64 	%fd1521, %fd157, %fd1520, %fd1515;
	ld.shared.f64 	%fd1522, [%r18+6320];
	fma.rn.f64 	%fd1523, %fd158, %fd1522, %fd1517;
	ld.shared.f64 	%fd1524, [_ZZ32massMatrixMultiplyConstantKernelILi10ELi10ELi1EEvidPKdS1_S1_S1_S1_S1_S1_PdE13s_QuadToQuadD+632];
	fma.rn.f64 	%fd1525, %fd1524, %fd124, %fd1519;
	bar.sync 	0;
	mul.f64 	%fd1526, %fd2125, %fd1523;
	fma.rn.f64 	%fd1527, %fd2124, %fd1521, %fd1526;
	fma.rn.f64 	%fd1528, %fd2126, %fd1525, %fd1527;
	st.shared.f64 	[%r15], %fd1528;
	mul.f64 	%fd1529, %fd2127, %fd1523;
	fma.rn.f64 	%fd1530, %fd2125, %fd1521, %fd1529;
	fma.rn.f64 	%fd1531, %fd2128, %fd1525, %fd1530;
	st.shared.f64 	[%r16], %fd1531;
	mul.f64 	%fd1532, %fd2128, %fd1523;
	fma.rn.f64 	%fd1533, %fd2126, %fd1521, %fd1532;
	fma.rn.f64 	%fd1534, %fd2129, %fd1525, %fd1533;
	mul.f64 	%fd1535, %fd418, %fd2130;
	bar.sync 	0;
	ld.shared.f64 	%fd1536, [%r14];
	mul.f64 	%fd1537, %fd159, %fd1536;
	fma.rn.f64 	%fd1538, %fd1535, %fd122, %fd1537;
	ld.shared.f64 	%fd1539, [%r17];
	fma.rn.f64 	%fd1540, %fd160, %fd1539, %fd1538;
	fma.rn.f64 	%fd347, %fd1534, %fd1470, %fd323;
	ld.shared.f64 	%fd1541, [%r14+8];
	fma.rn.f64 	%fd1542, %fd161, %fd1541, %fd1540;
	ld.shared.f64 	%fd1543, [%r17+80];
	fma.rn.f64 	%fd1544, %fd162, %fd1543, %fd1542;
	fma.rn.f64 	%fd348, %fd1534, %fd1476, %fd324;
	ld.shared.f64 	%fd1545, [%r14+16];
	fma.rn.f64 	%fd1546, %fd164, %fd1545, %fd1544;
	ld.shared.f64 	%fd1547, [%r17+160];
	fma.rn.f64 	%fd1548, %fd165, %fd1547, %fd1546;
	fma.rn.f64 	%fd349, %fd1534, %fd1482, %fd325;
	ld.shared.f64 	%fd1549, [%r14+24];
	fma.rn.f64 	%fd1550, %fd167, %fd1549, %fd1548;
	ld.shared.f64 	%fd1551, [%r17+240];
	fma.rn.f64 	%fd1552, %fd168, %fd1551, %fd1550;
	fma.rn.f64 	%fd350, %fd1534, %fd1488, %fd326;
	ld.shared.f64 	%fd1553, [%r14+32];
	fma.rn.f64 	%fd1554, %fd170, %fd1553, %fd1552;
	ld.shared.f64 	%fd1555, [%r17+320];
	fma.rn.f64 	%fd1556, %fd171, %fd1555, %fd1554;
	fma.rn.f64 	%fd351, %fd1534, %fd1494, %fd327;
	ld.shared.f64 	%fd1557, [%r14+40];
	fma.rn.f64 	%fd1558, %fd173, %fd1557, %fd1556;
	ld.shared.f64 	%fd1559, [%r17+400];
	fma.rn.f64 	%fd1560, %fd174, %fd1559, %fd1558;
	fma.rn.f64 	%fd352, %fd1534, %fd1500, %fd328;
	ld.shared.f64 	%fd1561, [%r14+48];
	fma.rn.f64 	%fd1562, %fd176, %fd1561, %fd1560;
	ld.shared.f64 	%fd1563, [%r17+480];
	fma.rn.f64 	%fd1564, %fd177, %fd1563, %fd1562;
	fma.rn.f64 	%fd353, %fd1534, %fd1506, %fd332;
	ld.shared.f64 	%fd1565, [%r14+56];
	fma.rn.f64 	%fd1566, %fd179, %fd1565, %fd1564;
	ld.shared.f64 	%fd1567, [%r17+560];
	fma.rn.f64 	%fd1568, %fd180, %fd1567, %fd1566;
	fma.rn.f64 	%fd1569, %fd1534, %fd1512, %fd329;
	ld.shared.f64 	%fd1570, [%r14+64];
	fma.rn.f64 	%fd1571, %fd182, %fd1570, %fd1568;
	ld.shared.f64 	%fd1572, [%r17+640];
	fma.rn.f64 	%fd1573, %fd183, %fd1572, %fd1571;
	fma.rn.f64 	%fd354, %fd1534, %fd1518, %fd330;
	ld.shared.f64 	%fd1574, [%r14+72];
	fma.rn.f64 	%fd1575, %fd185, %fd1574, %fd1573;
	ld.shared.f64 	%fd1576, [%r17+720];
	fma.rn.f64 	%fd1577, %fd186, %fd1576, %fd1575;
	fma.rn.f64 	%fd355, %fd1534, %fd1524, %fd331;
	add.f64 	%fd356, %fd1577, %fd1569;
	mov.f64 	%fd2131, 0d0000000000000000;
	mov.f64 	%fd2132, %fd2131;
	mov.f64 	%fd2133, %fd2131;
	mov.f64 	%fd2134, %fd2131;
	mov.f64 	%fd2135, %fd2131;
	mov.f64 	%fd2136, %fd2131;
	mov.f64 	%fd2137, %fd2131;
	@%p7 bra 	$L__BB41_25;
	ld.global.nc.f64 	%fd2131, [%rd1+6400];
	ld.global.nc.f64 	%fd2132, [%rd1+14400];
	ld.global.nc.f64 	%fd2133, [%rd1+22400];
	ld.global.nc.f64 	%fd2134, [%rd1+30400];
	ld.global.nc.f64 	%fd2135, [%rd1+38400];
	ld.global.nc.f64 	%fd2136, [%rd1+46400];
	ld.global.nc.f64 	%fd2137, [%rd1+54400];
$L__BB41_25:
	ld.shared.f64 	%fd1579, [%r10+6400];
	fma.rn.f64 	%fd1580, %fd139, %fd1579, 0d0000000000000000;
	ld.shared.f64 	%fd1581, [%r18+6400];
	fma.rn.f64 	%fd1582, %fd140, %fd1581, 0d0000000000000000;
	ld.shared.f64 	%fd1583, [_ZZ32massMatrixMultiplyConstantKernelILi10ELi10ELi1EEvidPKdS1_S1_S1_S1_S1_S1_PdE13s_QuadToQuadD+640];
	fma.rn.f64 	%fd1584, %fd1583, %fd115, 0d0000000000000000;
	ld.shared.f64 	%fd1585, [%r10+6408];
	fma.rn.f64 	%fd1586, %fd141, %fd1585, %fd1580;
	ld.shared.f64 	%fd1587, [%r18+6480];
	fma.rn.f64 	%fd1588, %fd142, %fd1587, %fd1582;
	ld.shared.f64 	%fd1589, [_ZZ32massMatrixMultiplyConstantKernelILi10ELi10ELi1EEvidPKdS1_S1_S1_S1_S1_S1_PdE13s_QuadToQuadD+648];
	fma.rn.f64 	%fd1590, %fd1589, %fd116, %fd1584;
	ld.shared.f64 	%fd1591, [%r10+6416];
	fma.rn.f64 	%fd1592, %fd143, %fd1591, %fd1586;
	ld.shared.f64 	%fd1593, [%r18+6560];
	fma.rn.f64 	%fd1594, %fd144, %fd1593, %fd1588;
	ld.shared.f64 	%fd1595, [_ZZ32massMatrixMultiplyConstantKernelILi10ELi10ELi1EEvidPKdS1_S1_S1_S1_S1_S1_PdE13s_QuadToQuadD+656];
	fma.rn.f64 	%fd1596, %fd1595, %fd117, %fd1590;
	ld.shared.f64 	%fd1597, [%r10+6424];
	fma.rn.f64 	%fd1598, %fd145, %fd1597, %fd1592;
	ld.shared.f64 	%fd1599, [%r18+6640];
	fma.rn.f64 	%fd1600, %fd146, %fd1599, %fd1594;
	ld.shared.f64 	%fd1601, [_ZZ32massMatrixMultiplyConstantKernelILi10ELi10ELi1EEvidPKdS1_S1_S1_S1_S1_S1_PdE13s_QuadToQuadD+664];
	fma.rn.f64 	%fd1602, %fd1601, %fd118, %fd1596;
	ld.shared.f64 	%fd1603, [%r10+6432];
	fma.rn.f64 	%fd1604, %fd147, %fd1603, %fd1598;
	ld.shared.f64 	%fd1605, [%r18+6720];
	fma.rn.f64 	%fd1606, %fd148, %fd1605, %fd1600;
	ld.shared.f64 	%fd1607, [_ZZ32massMatrixMultiplyConstantKernelILi10ELi10ELi1EEvidPKdS1_S1_S1_S1_S1_S1_PdE13s_QuadToQuadD+672];
	fma.rn.f64 	%fd1608, %fd1607, %fd119, %fd1602;
	ld.shared.f64 	%fd1609, [%r10+6440];
	fma.rn.f64 	%fd1610, %fd149, %fd1609, %fd1604;
	ld.shared.f64 	%fd1611, [%r18+6800];
	fma.rn.f64 	%fd1612, %fd150, %fd1611, %fd1606;
	ld.shared.f64 	%fd1613, [_ZZ32massMatrixMultiplyConstantKernelILi10ELi10ELi1EEvidPKdS1_S1_S1_S1_S1_S1_PdE13s_QuadToQuadD+680];
	fma.rn.f64 	%fd1614, %fd1613, %fd120, %fd1608;
	ld.shared.f64 	%fd1615, [%r10+6448];
	fma.rn.f64 	%fd1616, %fd151, %fd1615, %fd1610;
	ld.shared.f64 	%fd1617, [%r18+6880];
	fma.rn.f64 	%fd1618, %fd152, %fd1617, %fd1612;
	ld.shared.f64 	%fd1619, [_ZZ32massMatrixMultiplyConstantKernelILi10ELi10ELi1EEvidPKdS1_S1_S1_S1_S1_S1_PdE13s_QuadToQuadD+688];
	fma.rn.f64 	%fd1620, %fd1619, %fd121, %fd1614;
	ld.shared.f64 	%fd1621, [%r10+6456];
	fma.rn.f64 	%fd1622, %fd153, %fd1621, %fd1616;
	ld.shared.f64 	%fd1623, [%r18+6960];
	fma.rn.f64 	%fd1624, %fd154, %fd1623, %fd1618;
	ld.shared.f64 	%fd1625, [_ZZ32massMatrixMultiplyConstantKernelILi10ELi10ELi1EEvidPKdS1_S1_S1_S1_S1_S1_PdE13s_QuadToQuadD+696];
	fma.rn.f64 	%fd1626, %fd1625, %fd122, %fd1620;
	ld.shared.f64 	%fd1627, [%r10+6464];
	fma.rn.f64 	%fd1628, %fd155, %fd1627, %fd1622;
	ld.shared.f64 	%fd1629, [%r18+7040];
	fma.rn.f64 	%fd1630, %fd156, %fd1629, %fd1624;
	ld.shared.f64 	%fd1631, [_ZZ32massMatrixMultiplyConstantKernelILi10ELi10ELi1EEvidPKdS1_S1_S1_S1_S1_S1_PdE13s_QuadToQuadD+704];
	fma.rn.f64 	%fd1632, %fd1631, %fd123, %fd1626;
	ld.shared.f64 	%fd1633, [%r10+6472];
	fma.rn.f64 	%fd1634, %fd157, %fd1633, %fd1628;
	ld.shared.f64 	%fd1635, [%r18+7120];
	fma.rn.f64 	%fd1636, %fd158, %fd1635, %fd1630;
	ld.shared.f64 	%fd1637, [_ZZ32massMatrixMultiplyConstantKernelILi10ELi10ELi1EEvidPKdS1_S1_S1_S1_S1_S1_PdE13s_QuadToQuadD+712];
	fma.rn.f64 	%fd1638, %fd1637, %fd124, %fd1632;
	bar.sync 	0;
	mul.f64 	%fd1639, %fd2132, %fd1636;
	fma.rn.f64 	%fd1640, %fd2131, %fd1634, %fd1639;
	fma.rn.f64 	%fd1641, %fd2133, %fd1638, %fd1640;
	st.shared.f64 	[%r15], %fd1641;
	mul.f64 	%fd1642, %fd2134, %fd1636;
	fma.rn.f64 	%fd1643, %fd2132, %fd1634, %fd1642;
	fma.rn.f64 	%fd1644, %fd2135, %fd1638, %fd1643;
	st.shared.f64 	[%r16], %fd1644;
	mul.f64 	%fd1645, %fd2135, %fd1636;
	fma.rn.f64 	%fd1646, %fd2133, %fd1634, %fd1645;
	fma.rn.f64 	%fd1647, %fd2136, %fd1638, %fd1646;
	mul.f64 	%fd1648, %fd418, %fd2137;
	bar.sync 	0;
	ld.shared.f64 	%fd1649, [%r14];
	mul.f64 	%fd1650, %fd159, %fd1649;
	fma.rn.f64 	%fd1651, %fd1648, %fd123, %fd1650;
	ld.shared.f64 	%fd1652, [%r17];
	fma.rn.f64 	%fd1653, %fd160, %fd1652, %fd1651;
	fma.rn.f64 	%fd371, %fd1647, %fd1583, %fd347;
	ld.shared.f64 	%fd1654, [%r14+8];
	fma.rn.f64 	%fd1655, %fd161, %fd1654, %fd1653;
	ld.shared.f64 	%fd1656, [%r17+80];
	fma.rn.f64 	%fd1657, %fd162, %fd1656, %fd1655;
	fma.rn.f64 	%fd372, %fd1647, %fd1589, %fd348;
	ld.shared.f64 	%fd1658, [%r14+16];
	fma.rn.f64 	%fd1659, %fd164, %fd1658, %fd1657;
	ld.shared.f64 	%fd1660, [%r17+160];
	fma.rn.f64 	%fd1661, %fd165, %fd1660, %fd1659;
	fma.rn.f64 	%fd373, %fd1647, %fd1595, %fd349;
	ld.shared.f64 	%fd1662, [%r14+24];
	fma.rn.f64 	%fd1663, %fd167, %fd1662, %fd1661;
	ld.shared.f64 	%fd1664, [%r17+240];
	fma.rn.f64 	%fd1665, %fd168, %fd1664, %fd1663;
	fma.rn.f64 	%fd374, %fd1647, %fd1601, %fd350;
	ld.shared.f64 	%fd1666, [%r14+32];
	fma.rn.f64 	%fd1667, %fd170, %fd1666, %fd1665;
	ld.shared.f64 	%fd1668, [%r17+320];
	fma.rn.f64 	%fd1669, %fd171, %fd1668, %fd1667;
	fma.rn.f64 	%fd375, %fd1647, %fd1607, %fd351;
	ld.shared.f64 	%fd1670, [%r14+40];
	fma.rn.f64 	%fd1671, %fd173, %fd1670, %fd1669;
	ld.shared.f64 	%fd1672, [%r17+400];
	fma.rn.f64 	%fd1673, %fd174, %fd1672, %fd1671;
	fma.rn.f64 	%fd376, %fd1647, %fd1613, %fd352;
	ld.shared.f64 	%fd1674, [%r14+48];
	fma.rn.f64 	%fd1675, %fd176, %fd1674, %fd1673;
	ld.shared.f64 	%fd1676, [%r17+480];
	fma.rn.f64 	%fd1677, %fd177, %fd1676, %fd1675;
	fma.rn.f64 	%fd377, %fd1647, %fd1619, %fd353;
	ld.shared.f64 	%fd1678, [%r14+56];
	fma.rn.f64 	%fd1679, %fd179, %fd1678, %fd1677;
	ld.shared.f64 	%fd1680, [%r17+560];
	fma.rn.f64 	%fd1681, %fd180, %fd1680, %fd1679;
	fma.rn.f64 	%fd378, %fd1647, %fd1625, %fd356;
	ld.shared.f64 	%fd1682, [%r14+64];
	fma.rn.f64 	%fd1683, %fd182, %fd1682, %fd1681;
	ld.shared.f64 	%fd1684, [%r17+640];
	fma.rn.f64 	%fd1685, %fd183, %fd1684, %fd1683;
	fma.rn.f64 	%fd1686, %fd1647, %fd1631, %fd354;
	ld.shared.f64 	%fd1687, [%r14+72];
	fma.rn.f64 	%fd1688, %fd185, %fd1687, %fd1685;
	ld.shared.f64 	%fd1689, [%r17+720];
	fma.rn.f64 	%fd1690, %fd186, %fd1689, %fd1688;
	fma.rn.f64 	%fd379, %fd1647, %fd1637, %fd355;
	add.f64 	%fd380, %fd1690, %fd1686;
	mov.f64 	%fd2138, 0d0000000000000000;
	mov.f64 	%fd2139, %fd2138;
	mov.f64 	%fd2140, %fd2138;
	mov.f64 	%fd2141, %fd2138;
	mov.f64 	%fd2142, %fd2138;
	mov.f64 	%fd2143, %fd2138;
	mov.f64 	%fd2144, %fd2138;
	@%p7 bra 	$L__BB41_27;
	ld.global.nc.f64 	%fd2138, [%rd1+7200];
	ld.global.nc.f64 	%fd2139, [%rd1+15200];
	ld.global.nc.f64 	%fd2140, [%rd1+23200];
	ld.global.nc.f64 	%fd2141, [%rd1+31200];
	ld.global.nc.f64 	%fd2142, [%rd1+39200];
	ld.global.nc.f64 	%fd2143, [%rd1+47200];
	ld.global.nc.f64 	%fd2144, [%rd1+55200];
$L__BB41_27:
	setp.gt.u32 	%p17, %r1, 99;
	ld.shared.f64 	%fd1691, [%r10+7200];
	fma.rn.f64 	%fd1692, %fd139, %fd1691, 0d0000000000000000;
	ld.shared.f64 	%fd1693, [%r18+7200];
	fma.rn.f64 	%fd1694, %fd140, %fd1693, 0d0000000000000000;
	ld.shared.f64 	%fd1695, [_ZZ32massMatrixMultiplyConstantKernelILi10ELi10ELi1EEvidPKdS1_S1_S1_S1_S1_S1_PdE13s_QuadToQuadD+720];
	fma.rn.f64 	%fd1696, %fd1695, %fd115, 0d0000000000000000;
	ld.shared.f64 	%fd1697, [%r10+7208];
	fma.rn.f64 	%fd1698, %fd141, %fd1697, %fd1692;
	ld.shared.f64 	%fd1699, [%r18+7280];
	fma.rn.f64 	%fd1700, %fd142, %fd1699, %fd1694;
	ld.shared.f64 	%fd1701, [_ZZ32massMatrixMultiplyConstantKernelILi10ELi10ELi1EEvidPKdS1_S1_S1_S1_S1_S1_PdE13s_QuadToQuadD+728];
	fma.rn.f64 	%fd1702, %fd1701, %fd116, %fd1696;
	ld.shared.f64 	%fd1703, [%r10+7216];
	fma.rn.f64 	%fd1704, %fd143, %fd1703, %fd1698;
	ld.shared.f64 	%fd1705, [%r18+7360];
	fma.rn.f64 	%fd1706, %fd144, %fd1705, %fd1700;
	ld.shared.f64 	%fd1707, [_ZZ32massMatrixMultiplyConstantKernelILi10ELi10ELi1EEvidPKdS1_S1_S1_S1_S1_S1_PdE13s_QuadToQuadD+736];
	fma.rn.f64 	%fd1708, %fd1707, %fd117, %fd1702;
	ld.shared.f64 	%fd1709, [%r10+7224];
	fma.rn.f64 	%fd1710, %fd145, %fd1709, %fd1704;
	ld.shared.f64 	%fd1711, [%r18+7440];
	fma.rn.f64 	%fd1712, %fd146, %fd1711, %fd1706;
	ld.shared.f64 	%fd1713, [_ZZ32massMatrixMultiplyConstantKernelILi10ELi10ELi1EEvidPKdS1_S1_S1_S1_S1_S1_PdE13s_QuadToQuadD+744];
	fma.rn.f64 	%fd1714, %fd1713, %fd118, %fd1708;
	ld.shared.f64 	%fd1715, [%r10+7232];
	fma.rn.f64 	%fd1716, %fd147, %fd1715, %fd1710;
	ld.shared.f64 	%fd1717, [%r18+7520];
	fma.rn.f64 	%fd1718, %fd148, %fd1717, %fd1712;
	ld.shared.f64 	%fd1719, [_ZZ32massMatrixMultiplyConstantKernelILi10ELi10ELi1EEvidPKdS1_S1_S1_S1_S1_S1_PdE13s_QuadToQuadD+752];
	fma.rn.f64 	%fd1720, %fd1719, %fd119, %fd1714;
	ld.shared.f64 	%fd1721, [%r10+7240];
	fma.rn.f64 	%fd1722, %fd149, %fd1721, %fd1716;
	ld.shared.f64 	%fd1723, [%r18+7600];
	fma.rn.f64 	%fd1724, %fd150, %fd1723, %fd1718;
	ld.shared.f64 	%fd1725, [_ZZ32massMatrixMultiplyConstantKernelILi10ELi10ELi1EEvidPKdS1_S1_S1_S1_S1_S1_PdE13s_QuadToQuadD+760];
	fma.rn.f64 	%fd1726, %fd1725, %fd120, %fd1720;
	ld.shared.f64 	%fd1727, [%r10+7248];
	fma.rn.f64 	%fd1728, %fd151, %fd1727, %fd1722;
	ld.shared.f64 	%fd1729, [%r18+7680];
	fma.rn.f64 	%fd1730, %fd152, %fd1729, %fd1724;
	ld.shared.f64 	%fd1731, [_ZZ32massMatrixMultiplyConstantKernelILi10ELi10ELi1EEvidPKdS1_S1_S1_S1_S1_S1_PdE13s_QuadToQuadD+768];
	fma.rn.f64 	%fd1732, %fd1731, %fd121, %fd1726;
	ld.shared.f64 	%fd1733, [%r10+7256];
	fma.rn.f64 	%fd1734, %fd153, %fd1733, %fd1728;
	ld.shared.f64 	%fd1735, [%r18+7760];
	fma.rn.f64 	%fd1736, %fd154, %fd1735, %fd1730;
	ld.shared.f64 	%fd1737, [_ZZ32massMatrixMultiplyConstantKernelILi10ELi10ELi1EEvidPKdS1_S1_S1_S1_S1_S1_PdE13s_QuadToQuadD+776];
	fma.rn.f64 	%fd1738, %fd1737, %fd122, %fd1732;
	ld.shared.f64 	%fd1739, [%r10+7264];
	fma.rn.f64 	%fd1740, %fd155, %fd1739, %fd1734;
	ld.shared.f64 	%fd1741, [%r18+7840];
	fma.rn.f64 	%fd1742, %fd156, %fd1741, %fd1736;
	ld.shared.f64 	%fd1743, [_ZZ32massMatrixMultiplyConstantKernelILi10ELi10ELi1EEvidPKdS1_S1_S1_S1_S1_S1_PdE13s_QuadToQuadD+784];
	fma.rn.f64 	%fd1744, %fd1743, %fd123, %fd1738;
	ld.shared.f64 	%fd1745, [%r10+7272];
	fma.rn.f64 	%fd1746, %fd157, %fd1745, %fd1740;
	ld.shared.f64 	%fd1747, [%r18+7920];
	fma.rn.f64 	%fd1748, %fd158, %fd1747, %fd1742;
	ld.shared.f64 	%fd1749, [_ZZ32massMatrixMultiplyConstantKernelILi10ELi10ELi1EEvidPKdS1_S1_S1_S1_S1_S1_PdE13s_QuadToQuadD+792];
	fma.rn.f64 	%fd1750, %fd1749, %fd124, %fd1744;
	bar.sync 	0;
	mul.f64 	%fd1751, %fd2139, %fd1748;
	fma.rn.f64 	%fd1752, %fd2138, %fd1746, %fd1751;
	fma.rn.f64 	%fd1753, %fd2140, %fd1750, %fd1752;
	st.shared.f64 	[%r15], %fd1753;
	mul.f64 	%fd1754, %fd2141, %fd1748;
	fma.rn.f64 	%fd1755, %fd2139, %fd1746, %fd1754;
	fma.rn.f64 	%fd1756, %fd2142, %fd1750, %fd1755;
	st.shared.f64 	[%r16], %fd1756;
	mul.f64 	%fd1757, %fd2142, %fd1748;
	fma.rn.f64 	%fd1758, %fd2140, %fd1746, %fd1757;
	fma.rn.f64 	%fd1759, %fd2143, %fd1750, %fd1758;
	mul.f64 	%fd1760, %fd418, %fd2144;
	bar.sync 	0;
	ld.shared.f64 	%fd1761, [%r14];
	mul.f64 	%fd1762, %fd159, %fd1761;
	fma.rn.f64 	%fd1763, %fd1760, %fd124, %fd1762;
	ld.shared.f64 	%fd1764, [%r17];
	fma.rn.f64 	%fd1765, %fd160, %fd1764, %fd1763;
	fma.rn.f64 	%fd1766, %fd1759, %fd1695, %fd371;
	ld.shared.f64 	%fd1767, [%r14+8];
	fma.rn.f64 	%fd1768, %fd161, %fd1767, %fd1765;
	ld.shared.f64 	%fd1769, [%r17+80];
	fma.rn.f64 	%fd1770, %fd162, %fd1769, %fd1768;
	fma.rn.f64 	%fd1771, %fd1759, %fd1701, %fd372;
	ld.shared.f64 	%fd1772, [%r14+16];
	fma.rn.f64 	%fd1773, %fd164, %fd1772, %fd1770;
	ld.shared.f64 	%fd1774, [%r17+160];
	fma.rn.f64 	%fd1775, %fd165, %fd1774, %fd1773;
	fma.rn.f64 	%fd1776, %fd1759, %fd1707, %fd373;
	ld.shared.f64 	%fd1777, [%r14+24];
	fma.rn.f64 	%fd1778, %fd167, %fd1777, %fd1775;
	ld.shared.f64 	%fd1779, [%r17+240];
	fma.rn.f64 	%fd1780, %fd168, %fd1779, %fd1778;
	fma.rn.f64 	%fd1781, %fd1759, %fd1713, %fd374;
	ld.shared.f64 	%fd1782, [%r14+32];
	fma.rn.f64 	%fd1783, %fd170, %fd1782, %fd1780;
	ld.shared.f64 	%fd1784, [%r17+320];
	fma.rn.f64 	%fd1785, %fd171, %fd1784, %fd1783;
	fma.rn.f64 	%fd1786, %fd1759, %fd1719, %fd375;
	ld.shared.f64 	%fd1787, [%r14+40];
	fma.rn.f64 	%fd1788, %fd173, %fd1787, %fd1785;
	ld.shared.f64 	%fd1789, [%r17+400];
	fma.rn.f64 	%fd1790, %fd174, %fd1789, %fd1788;
	fma.rn.f64 	%fd1791, %fd1759, %fd1725, %fd376;
	ld.shared.f64 	%fd1792, [%r14+48];
	fma.rn.f64 	%fd1793, %fd176, %fd1792, %fd1790;
	ld.shared.f64 	%fd1794, [%r17+480];
	fma.rn.f64 	%fd1795, %fd177, %fd1794, %fd1793;
	fma.rn.f64 	%fd1796, %fd1759, %fd1731, %fd377;
	ld.shared.f64 	%fd1797, [%r14+56];
	fma.rn.f64 	%fd1798, %fd179, %fd1797, %fd1795;
	ld.shared.f64 	%fd1799, [%r17+560];
	fma.rn.f64 	%fd1800, %fd180, %fd1799, %fd1798;
	fma.rn.f64 	%fd1801, %fd1759, %fd1737, %fd378;
	ld.shared.f64 	%fd1802, [%r14+64];
	fma.rn.f64 	%fd1803, %fd182, %fd1802, %fd1800;
	ld.shared.f64 	%fd1804, [%r17+640];
	fma.rn.f64 	%fd1805, %fd183, %fd1804, %fd1803;
	fma.rn.f64 	%fd1806, %fd1759, %fd1743, %fd380;
	ld.shared.f64 	%fd1807, [%r14+72];
	fma.rn.f64 	%fd1808, %fd185, %fd1807, %fd1805;
	ld.shared.f64 	%fd1809, [%r17+720];
	fma.rn.f64 	%fd1810, %fd186, %fd1809, %fd1808;
	fma.rn.f64 	%fd1811, %fd1759, %fd1749, %fd379;
	add.f64 	%fd1812, %fd1810, %fd1811;
	bar.sync 	0;
	st.shared.f64 	[%r11], %fd1766;
	st.shared.f64 	[%r11+800], %fd1771;
	st.shared.f64 	[%r11+1600], %fd1776;
	st.shared.f64 	[%r11+2400], %fd1781;
	st.shared.f64 	[%r11+3200], %fd1786;
	st.shared.f64 	[%r11+4000], %fd1791;
	st.shared.f64 	[%r11+4800], %fd1796;
	st.shared.f64 	[%r11+5600], %fd1801;
	st.shared.f64 	[%r11+6400], %fd1806;
	st.shared.f64 	[%r11+7200], %fd1812;
	bar.sync 	0;
	bar.sync 	0;
	ld.shared.f64 	%fd1813, [%r9];
	ld.shared.f64 	%fd1814, [%r9+72];
	add.f64 	%fd1815, %fd1813, %fd1814;
	sub.f64 	%fd1816, %fd1813, %fd1814;
	ld.shared.f64 	%fd1817, [%r9+8];
	ld.shared.f64 	%fd1818, [%r9+64];
	add.f64 	%fd1819, %fd1817, %fd1818;
	sub.f64 	%fd1820, %fd1817, %fd1818;
	ld.shared.f64 	%fd1821, [%r9+16];
	ld.shared.f64 	%fd1822, [%r9+56];
	add.f64 	%fd1823, %fd1821, %fd1822;
	sub.f64 	%fd1824, %fd1821, %fd1822;
	ld.shared.f64 	%fd1825, [%r9+24];
	ld.shared.f64 	%fd1826, [%r9+48];
	add.f64 	%fd1827, %fd1825, %fd1826;
	sub.f64 	%fd1828, %fd1825, %fd1826;
	ld.shared.f64 	%fd1829, [%r9+32];
	ld.shared.f64 	%fd1830, [%r9+40];
	add.f64 	%fd1831, %fd1829, %fd1830;
	sub.f64 	%fd1832, %fd1829, %fd1830;
	ld.const.f64 	%fd395, [const_oddDofToQuad];
	fma.rn.f64 	%fd1833, %fd395, %fd1815, 0d0000000000000000;
	ld.const.f64 	%fd396, [const_evenDofToQuad];
	fma.rn.f64 	%fd1834, %fd396, %fd1816, 0d0000000000000000;
	fma.rn.f64 	%fd1835, %fd31, %fd1819, %fd1833;
	fma.rn.f64 	%fd1836, %fd32, %fd1820, %fd1834;
	ld.const.f64 	%fd397, [const_oddDofToQuad+80];
	fma.rn.f64 	%fd1837, %fd397, %fd1823, %fd1835;
	ld.const.f64 	%fd398, [const_evenDofToQuad+80];
	fma.rn.f64 	%fd1838, %fd398, %fd1824, %fd1836;
	fma.rn.f64 	%fd1839, %fd2072, %fd1827, %fd1837;
	fma.rn.f64 	%fd1840, %fd2071, %fd1828, %fd1838;
	fma.rn.f64 	%fd1841, %fd2062, %fd1831, %fd1839;
	fma.rn.f64 	%fd1842, %fd2061, %fd1832, %fd1840;
	add.f64 	%fd1843, %fd1841, %fd1842;
	st.shared.f64 	[%r9], %fd1843;
	sub.f64 	%fd1844, %fd1841, %fd1842;
	st.shared.f64 	[%r9+72], %fd1844;
	fma.rn.f64 	%fd1845, %fd23, %fd1815, 0d0000000000000000;
	fma.rn.f64 	%fd1846, %fd24, %fd1816, 0d0000000000000000;
	fma.rn.f64 	%fd1847, %fd33, %fd1819, %fd1845;
	fma.rn.f64 	%fd1848, %fd34, %fd1820, %fd1846;
	ld.const.f64 	%fd399, [const_oddDofToQuad+88];
	fma.rn.f64 	%fd1849, %fd399, %fd1823, %fd1847;
	ld.const.f64 	%fd400, [const_evenDofToQuad+88];
	fma.rn.f64 	%fd1850, %fd400, %fd1824, %fd1848;
	fma.rn.f64 	%fd1851, %fd2070, %fd1827, %fd1849;
	fma.rn.f64 	%fd1852, %fd2069, %fd1828, %fd1850;
	fma.rn.f64 	%fd1853, %fd2060, %fd1831, %fd1851;
	fma.rn.f64 	%fd1854, %fd2059, %fd1832, %fd1852;
	add.f64 	%fd1855, %fd1853, %fd1854;
	st.shared.f64 	[%r9+8], %fd1855;
	sub.f64 	%fd1856, %fd1853, %fd1854;
	st.shared.f64 	[%r9+64], %fd1856;
	fma.rn.f64 	%fd1857, %fd25, %fd1815, 0d0000000000000000;
	fma.rn.f64 	%fd1858, %fd26, %fd1816, 0d0000000000000000;
	fma.rn.f64 	%fd1859, %fd35, %fd1819, %fd1857;
	fma.rn.f64 	%fd1860, %fd36, %fd1820, %fd1858;
	ld.const.f64 	%fd401, [const_oddDofToQuad+96];
	fma.rn.f64 	%fd1861, %fd401, %fd1823, %fd1859;
	ld.const.f64 	%fd402, [const_evenDofToQuad+96];
	fma.rn.f64 	%fd1862, %fd402, %fd1824, %fd1860;
	fma.rn.f64 	%fd1863, %fd2068, %fd1827, %fd1861;
	fma.rn.f64 	%fd1864, %fd2067, %fd1828, %fd1862;
	fma.rn.f64 	%fd1865, %fd2058, %fd1831, %fd1863;
	fma.rn.f64 	%fd1866, %fd2057, %fd1832, %fd1864;
	add.f64 	%fd1867, %fd1865, %fd1866;
	st.shared.f64 	[%r9+16], %fd1867;
	sub.f64 	%fd1868, %fd1865, %fd1866;
	st.shared.f64 	[%r9+56], %fd1868;
	ld.const.f64 	%fd403, [const_oddDofToQuad+24];
	fma.rn.f64 	%fd1869, %fd403, %fd1815, 0d0000000000000000;
	ld.const.f64 	%fd404, [const_evenDofToQuad+24];
	fma.rn.f64 	%fd1870, %fd404, %fd1816, 0d0000000000000000;
	fma.rn.f64 	%fd1871, %fd37, %fd1819, %fd1869;
	fma.rn.f64 	%fd1872, %fd38, %fd1820, %fd1870;
	fma.rn.f64 	%fd1873, %fd47, %fd1823, %fd1871;
	fma.rn.f64 	%fd1874, %fd48, %fd1824, %fd1872;
	fma.rn.f64 	%fd1875, %fd2066, %fd1827, %fd1873;
	fma.rn.f64 	%fd1876, %fd2065, %fd1828, %fd1874;
	fma.rn.f64 	%fd1877, %fd2056, %fd1831, %fd1875;
	fma.rn.f64 	%fd1878, %fd2055, %fd1832, %fd1876;
	add.f64 	%fd1879, %fd1877, %fd1878;
	st.shared.f64 	[%r9+24], %fd1879;
	sub.f64 	%fd1880, %fd1877, %fd1878;
	st.shared.f64 	[%r9+48], %fd1880;
	ld.const.f64 	%fd405, [const_oddDofToQuad+32];
	fma.rn.f64 	%fd1881, %fd405, %fd1815, 0d0000000000000000;
	ld.const.f64 	%fd406, [const_evenDofToQuad+32];
	fma.rn.f64 	%fd1882, %fd406, %fd1816, 0d0000000000000000;
	ld.const.f64 	%fd407, [const_oddDofToQuad+72];
	fma.rn.f64 	%fd1883, %fd407, %fd1819, %fd1881;
	fma.rn.f64 	%fd1884, %fd40, %fd1820, %fd1882;
	fma.rn.f64 	%fd1885, %fd2074, %fd1823, %fd1883;
	fma.rn.f64 	%fd1886, %fd2073, %fd1824, %fd1884;
	fma.rn.f64 	%fd1887, %fd2064, %fd1827, %fd1885;
	fma.rn.f64 	%fd1888, %fd2063, %fd1828, %fd1886;
	fma.rn.f64 	%fd1889, %fd2054, %fd1831, %fd1887;
	fma.rn.f64 	%fd1890, %fd2053, %fd1832, %fd1888;
	add.f64 	%fd1891, %fd1889, %fd1890;
	st.shared.f64 	[%r9+32], %fd1891;
	sub.f64 	%fd1892, %fd1889, %fd1890;
	st.shared.f64 	[%r9+40], %fd1892;
	bar.sync 	0;
	@%p17 bra 	$L__BB41_29;
	add.s32 	%r47, %r9, %r19;
	ld.shared.f64 	%fd1893, [%r47];
	ld.shared.f64 	%fd1894, [%r47+720];
	add.f64 	%fd1895, %fd1893, %fd1894;
	sub.f64 	%fd1896, %fd1893, %fd1894;
	ld.shared.f64 	%fd1897, [%r47+80];
	ld.shared.f64 	%fd1898, [%r47+640];
	add.f64 	%fd1899, %fd1897, %fd1898;
	sub.f64 	%fd1900, %fd1897, %fd1898;
	ld.shared.f64 	%fd1901, [%r47+160];
	ld.shared.f64 	%fd1902, [%r47+560];
	add.f64 	%fd1903, %fd1901, %fd1902;
	sub.f64 	%fd1904, %fd1901, %fd1902;
	ld.shared.f64 	%fd1905, [%r47+240];
	ld.shared.f64 	%fd1906, [%r47+480];
	add.f64 	%fd1907, %fd1905, %fd1906;
	sub.f64 	%fd1908, %fd1905, %fd1906;
	ld.shared.f64 	%fd1909, [%r47+320];
	ld.shared.f64 	%fd1910, [%r47+400];
	add.f64 	%fd1911, %fd1909, %fd1910;
	sub.f64 	%fd1912, %fd1909, %fd1910;
	fma.rn.f64 	%fd1913, %fd395, %fd1895, 0d0000000000000000;
	fma.rn.f64 	%fd1914, %fd396, %fd1896, 0d0000000000000000;
	fma.rn.f64 	%fd1915, %fd31, %fd1899, %fd1913;
	fma.rn.f64 	%fd1916, %fd32, %fd1900, %fd1914;
	fma.rn.f64 	%fd1917, %fd397, %fd1903, %fd1915;
	fma.rn.f64 	%fd1918, %fd398, %fd1904, %fd1916;
	fma.rn.f64 	%fd1919, %fd2072, %fd1907, %fd1917;
	fma.rn.f64 	%fd1920, %fd2071, %fd1908, %fd1918;
	fma.rn.f64 	%fd1921, %fd2062, %fd1911, %fd1919;
	fma.rn.f64 	%fd1922, %fd2061, %fd1912, %fd1920;
	add.f64 	%fd1923, %fd1921, %fd1922;
	st.shared.f64 	[%r47], %fd1923;
	sub.f64 	%fd1924, %fd1921, %fd1922;
	st.shared.f64 	[%r47+720], %fd1924;
	fma.rn.f64 	%fd1925, %fd23, %fd1895, 0d0000000000000000;
	fma.rn.f64 	%fd1926, %fd24, %fd1896, 0d0000000000000000;
	fma.rn.f64 	%fd1927, %fd33, %fd1899, %fd1925;
	fma.rn.f64 	%fd1928, %fd34, %fd1900, %fd1926;
	fma.rn.f64 	%fd1929, %fd399, %fd1903, %fd1927;
	fma.rn.f64 	%fd1930, %fd400, %fd1904, %fd1928;
	fma.rn.f64 	%fd1931, %fd2070, %fd1907, %fd1929;
	fma.rn.f64 	%fd1932, %fd2069, %fd1908, %fd1930;
	fma.rn.f64 	%fd1933, %fd2060, %fd1911, %fd1931;
	fma.rn.f64 	%fd1934, %fd2059, %fd1912, %fd1932;
	add.f64 	%fd1935, %fd1933, %fd1934;
	st.shared.f64 	[%r47+80], %fd1935;
	sub.f64 	%fd1936, %fd1933, %fd1934;
	st.shared.f64 	[%r47+640], %fd1936;
	fma.rn.f64 	%fd1937, %fd25, %fd1895, 0d0000000000000000;
	fma.rn.f64 	%fd1938, %fd26, %fd1896, 0d0000000000000000;
	fma.rn.f64 	%fd1939, %fd35, %fd1899, %fd1937;
	fma.rn.f64 	%fd1940, %fd36, %fd1900, %fd1938;
	fma.rn.f64 	%fd1941, %fd401, %fd1903, %fd1939;
	fma.rn.f64 	%fd1942, %fd402, %fd1904, %fd1940;
	fma.rn.f64 	%fd1943, %fd2068, %fd1907, %fd1941;
	fma.rn.f64 	%fd1944, %fd2067, %fd1908, %fd1942;
	fma.rn.f64 	%fd1945, %fd2058, %fd1911, %fd1943;
	fma.rn.f64 	%fd1946, %fd2057, %fd1912, %fd1944;
	add.f64 	%fd1947, %fd1945, %fd1946;
	st.shared.f64 	[%r47+160], %fd1947;
	sub.f64 	%fd1948, %fd1945, %fd1946;
	st.shared.f64 	[%r47+560], %fd1948;
	fma.rn.f64 	%fd1949, %fd403, %fd1895, 0d0000000000000000;
	fma.rn.f64 	%fd1950, %fd404, %fd1896, 0d0000000000000000;
	fma.rn.f64 	%fd1951, %fd37, %fd1899, %fd1949;
	fma.rn.f64 	%fd1952, %fd38, %fd1900, %fd1950;
	fma.rn.f64 	%fd1953, %fd47, %fd1903, %fd1951;
	fma.rn.f64 	%fd1954, %fd48, %fd1904, %fd1952;
	fma.rn.f64 	%fd1955, %fd2066, %fd1907, %fd1953;
	fma.rn.f64 	%fd1956, %fd2065, %fd1908, %fd1954;
	fma.rn.f64 	%fd1957, %fd2056, %fd1911, %fd1955;
	fma.rn.f64 	%fd1958, %fd2055, %fd1912, %fd1956;
	add.f64 	%fd1959, %fd1957, %fd1958;
	st.shared.f64 	[%r47+240], %fd1959;
	sub.f64 	%fd1960, %fd1957, %fd1958;
	st.shared.f64 	[%r47+480], %fd1960;
	fma.rn.f64 	%fd1961, %fd405, %fd1895, 0d0000000000000000;
	fma.rn.f64 	%fd1962, %fd406, %fd1896, 0d0000000000000000;
	fma.rn.f64 	%fd1963, %fd407, %fd1899, %fd1961;
	fma.rn.f64 	%fd1964, %fd40, %fd1900, %fd1962;
	fma.rn.f64 	%fd1965, %fd2074, %fd1903, %fd1963;
	fma.rn.f64 	%fd1966, %fd2073, %fd1904, %fd1964;
	fma.rn.f64 	%fd1967, %fd2064, %fd1907, %fd1965;
	fma.rn.f64 	%fd1968, %fd2063, %fd1908, %fd1966;
	fma.rn.f64 	%fd1969, %fd2054, %fd1911, %fd1967;
	fma.rn.f64 	%fd1970, %fd2053, %fd1912, %fd1968;
	add.f64 	%fd1971, %fd1969, %fd1970;
	st.shared.f64 	[%r47+320], %fd1971;
	sub.f64 	%fd1972, %fd1969, %fd1970;
	st.shared.f64 	[%r47+400], %fd1972;
$L__BB41_29:
	bar.sync 	0;
	@%p17 bra 	$L__BB41_32;
	ld.shared.f64 	%fd1973, [%r11];
	ld.shared.f64 	%fd1974, [%r11+7200];
	add.f64 	%fd1975, %fd1973, %fd1974;
	sub.f64 	%fd1976, %fd1973, %fd1974;
	ld.shared.f64 	%fd1977, [%r11+800];
	ld.shared.f64 	%fd1978, [%r11+6400];
	add.f64 	%fd1979, %fd1977, %fd1978;
	sub.f64 	%fd1980, %fd1977, %fd1978;
	ld.shared.f64 	%fd1981, [%r11+1600];
	ld.shared.f64 	%fd1982, [%r11+5600];
	add.f64 	%fd1983, %fd1981, %fd1982;
	sub.f64 	%fd1984, %fd1981, %fd1982;
	ld.shared.f64 	%fd1985, [%r11+2400];
	ld.shared.f64 	%fd1986, [%r11+4800];
	add.f64 	%fd1987, %fd1985, %fd1986;
	sub.f64 	%fd1988, %fd1985, %fd1986;
	ld.shared.f64 	%fd1989, [%r11+3200];
	ld.shared.f64 	%fd1990, [%r11+4000];
	add.f64 	%fd1991, %fd1989, %fd1990;
	sub.f64 	%fd1992, %fd1989, %fd1990;
	fma.rn.f64 	%fd1993, %fd395, %fd1975, 0d0000000000000000;
	fma.rn.f64 	%fd1994, %fd396, %fd1976, 0d0000000000000000;
	fma.rn.f64 	%fd1995, %fd31, %fd1979, %fd1993;
	fma.rn.f64 	%fd1996, %fd32, %fd1980, %fd1994;
	fma.rn.f64 	%fd1997, %fd397, %fd1983, %fd1995;
	fma.rn.f64 	%fd1998, %fd398, %fd1984, %fd1996;
	fma.rn.f64 	%fd1999, %fd2072, %fd1987, %fd1997;
	fma.rn.f64 	%fd2000, %fd2071, %fd1988, %fd1998;
	fma.rn.f64 	%fd408, %fd2062, %fd1991, %fd1999;
	fma.rn.f64 	%fd409, %fd2061, %fd1992, %fd2000;
	fma.rn.f64 	%fd2001, %fd23, %fd1975, 0d0000000000000000;
	fma.rn.f64 	%fd2002, %fd24, %fd1976, 0d0000000000000000;
	fma.rn.f64 	%fd2003, %fd33, %fd1979, %fd2001;
	fma.rn.f64 	%fd2004, %fd34, %fd1980, %fd2002;
	fma.rn.f64 	%fd2005, %fd399, %fd1983, %fd2003;
	fma.rn.f64 	%fd2006, %fd400, %fd1984, %fd2004;
	fma.rn.f64 	%fd2007, %fd2070, %fd1987, %fd2005;
	fma.rn.f64 	%fd2008, %fd2069, %fd1988, %fd2006;
	fma.rn.f64 	%fd410, %fd2060, %fd1991, %fd2007;
	fma.rn.f64 	%fd411, %fd2059, %fd1992, %fd2008;
	fma.rn.f64 	%fd2009, %fd25, %fd1975, 0d0000000000000000;
	fma.rn.f64 	%fd2010, %fd26, %fd1976, 0d0000000000000000;
	fma.rn.f64 	%fd2011, %fd35, %fd1979, %fd2009;
	fma.rn.f64 	%fd2012, %fd36, %fd1980, %fd2010;
	fma.rn.f64 	%fd2013, %fd401, %fd1983, %fd2011;
	fma.rn.f64 	%fd2014, %fd402, %fd1984, %fd2012;
	fma.rn.f64 	%fd2015, %fd2068, %fd1987, %fd2013;
	fma.rn.f64 	%fd2016, %fd2067, %fd1988, %fd2014;
	fma.rn.f64 	%fd412, %fd2058, %fd1991, %fd2015;
	fma.rn.f64 	%fd413, %fd2057, %fd1992, %fd2016;
	fma.rn.f64 	%fd2017, %fd403, %fd1975, 0d0000000000000000;
	fma.rn.f64 	%fd2018, %fd404, %fd1976, 0d0000000000000000;
	fma.rn.f64 	%fd2019, %fd37, %fd1979, %fd2017;
	fma.rn.f64 	%fd2020, %fd38, %fd1980, %fd2018;
	fma.rn.f64 	%fd2021, %fd47, %fd1983, %fd2019;
	fma.rn.f64 	%fd2022, %fd48, %fd1984, %fd2020;
	fma.rn.f64 	%fd2023, %fd2066, %fd1987, %fd2021;
	fma.rn.f64 	%fd2024, %fd2065, %fd1988, %fd2022;
	fma.rn.f64 	%fd414, %fd2056, %fd1991, %fd2023;
	fma.rn.f64 	%fd415, %fd2055, %fd1992, %fd2024;
	fma.rn.f64 	%fd2025, %fd405, %fd1975, 0d0000000000000000;
	fma.rn.f64 	%fd2026, %fd406, %fd1976, 0d0000000000000000;
	fma.rn.f64 	%fd2027, %fd407, %fd1979, %fd2025;
	fma.rn.f64 	%fd2028, %fd40, %fd1980, %fd2026;
	fma.rn.f64 	%fd2029, %fd2074, %fd1983, %fd2027;
	fma.rn.f64 	%fd2030, %fd2073, %fd1984, %fd2028;
	fma.rn.f64 	%fd2031, %fd2064, %fd1987, %fd2029;
	fma.rn.f64 	%fd2032, %fd2063, %fd1988, %fd2030;
	fma.rn.f64 	%fd416, %fd2054, %fd1991, %fd2031;
	fma.rn.f64 	%fd417, %fd2053, %fd1992, %fd2032;
	@%p4 bra 	$L__BB41_32;
	ld.param.u64 	%rd17, [_Z32massMatrixMultiplyConstantKernelILi10ELi10ELi1EEvidPKdS1_S1_S1_S1_S1_S1_Pd_param_9];
	mad.lo.s32 	%r48, %r3, -6000, %r12;
	cvta.to.global.u64 	%rd14, %rd17;
	mul.wide.s32 	%rd15, %r48, 8;
	add.s64 	%rd16, %rd14, %rd15;
	add.f64 	%fd2033, %fd408, %fd409;
	st.global.f64 	[%rd16], %fd2033;
	add.f64 	%fd2034, %fd410, %fd411;
	st.global.f64 	[%rd16+800], %fd2034;
	add.f64 	%fd2035, %fd412, %fd413;
	st.global.f64 	[%rd16+1600], %fd2035;
	add.f64 	%fd2036, %fd414, %fd415;
	st.global.f64 	[%rd16+2400], %fd2036;
	add.f64 	%fd2037, %fd416, %fd417;
	st.global.f64 	[%rd16+3200], %fd2037;
	sub.f64 	%fd2038, %fd416, %fd417;
	st.global.f64 	[%rd16+4000], %fd2038;
	sub.f64 	%fd2039, %fd414, %fd415;
	st.global.f64 	[%rd16+4800], %fd2039;
	sub.f64 	%fd2040, %fd412, %fd413;
	st.global.f64 	[%rd16+5600], %fd2040;
	sub.f64 	%fd2041, %fd410, %fd411;
	st.global.f64 	[%rd16+6400], %fd2041;
	sub.f64 	%fd2042, %fd408, %fd409;
	st.global.f64 	[%rd16+7200], %fd2042;
$L__BB41_32:
	ret;

}
	// .globl	_Z32massMatrixMultiplyConstantKernelILi10ELi11ELi1EEvidPKdS1_S1_S1_S1_S1_S1_Pd
.visible .entry _Z32massMatrixMultiplyConstantKernelILi10ELi11ELi1EEvidPKdS1_S1_S1_S1_S1_S1_Pd(
	.param .u32 _Z32massMatrixMultiplyConstantKernelILi10ELi11ELi1EEvidPKdS1_S1_S1_S1_S1_S1_Pd_param_0,
	.param .f64 _Z32massMatrixMultiplyConstantKernelILi10ELi11ELi1EEvidPKdS1_S1_S1_S1_S1_S1_Pd_param_1,
	.param .u64 .ptr .align 1 _Z32massMatrixMultiplyConstantKernelILi10ELi11ELi1EEvidPKdS1_S1_S1_S1_S1_S1_Pd_param_2,
	.param .u64 .ptr .align 1 _Z32massMatrixMultiplyConstantKernelILi10ELi11ELi1EEvidPKdS1_S1_S1_S1_S1_S1_Pd_param_3,
	.param .u64 .ptr .align 1 _Z32massMatrixMultiplyConstantKernelILi10ELi11ELi1EEvidPKdS1_S1_S1_S1_S1_S1_Pd_param_4,
	.param .u64 .ptr .align 1 _Z32massMatrixMultiplyConstantKernelILi10ELi11ELi1EEvidPKdS1_S1_S1_S1_S1_S1_Pd_param_5,
	.param .u64 .ptr .align 1 _Z32massMatrixMultiplyConstantKernelILi10ELi11ELi1EEvidPKdS1_S1_S1_S1_S1_S1_Pd_param_6,
	.param .u64 .ptr .align 1 _Z32massMatrixMultiplyConstantKernelILi10ELi11ELi1EEvidPKdS1_S1_S1_S1_S1_S1_Pd_param_7,
	.param .u64 .ptr .align 1 _Z32massMatrixMultiplyConstantKernelILi10ELi11ELi1EEvidPKdS1_S1_S1_S1_S1_S1_Pd_param_8,
	.param .u64 .ptr .align 1 _Z32massMatrixMultiplyConstantKernelILi10ELi11ELi1EEvidPKdS1_S1_S1_S1_S1_S1_Pd_param_9
)
{
	.reg .pred 	%p<21>;
	.reg .b16 	%rs<11>;
	.reg .b32 	%r<60>;
	.reg .b64 	%rd<55>;
	.reg .b64 	%fd<2566>;
	// demoted variable
	.shared .align 8 .b8 _ZZ29stiffnessMatrixMultiplyDeviceILi10ELi11ELi1EEviidPKdS1_S1_S1_PAT0__AT0__AplT0_Li0E_dPdE5s_Gpr[968];
	// demoted variable
	.shared .align 8 .b8 _ZZ29stiffnessMatrixMultiplyDeviceILi10ELi11ELi1EEviidPKdS1_S1_S1_PAT0__AT0__AplT0_Li0E_dPdE5s_Gps[968];
	// demoted variable
	.shared .align 8 .b8 _ZZ32massMatrixMultiplyConstantKernelILi10ELi11ELi1EEvidPKdS1_S1_S1_S1_S1_S1_PdE6s_tmp1[10648];
	// demoted variable
	.shared .align 8 .b8 _ZZ32massMatrixMultiplyConstantKernelILi10ELi11ELi1EEvidPKdS1_S1_S1_S1_S1_S1_PdE13s_QuadToQuadD[968];
	ld.param.u32 	%r19, [_Z32massMatrixMultiplyConstantKernelILi10ELi11ELi1EEvidPKdS1_S1_S1_S1_S1_S1_Pd_param_0];
	ld.param.u64 	%rd5, [_Z32massMatrixMultiplyConstantKernelILi10ELi11ELi1EEvidPKdS1_S1_S1_S1_S1_S1_Pd_param_5];
	ld.param.u64 	%rd3, [_Z32massMatrixMultiplyConstantKernelILi10ELi11ELi1EEvidPKdS1_S1_S1_S1_S1_S1_Pd_param_8];
	cvta.to.global.u64 	%rd6, %rd5;
	mov.u32 	%r1, %tid.x;
	mov.u32 	%r2, %tid.y;
	mov.u32 	%r20, %ctaid.x;
	add.s32 	%r3, %r20, %r2;
	cvt.u16.u32 	%rs1, %r1;
	mul.hi.u16 	%rs3, %rs1, 6554;
	mul.lo.s16 	%rs4, %rs3, 10;
	sub.s16 	%rs2, %rs1, %rs4;
	mul.wide.u32 	%rd7, %r1, 8;
	add.s64 	%rd8, %rd6, %rd7;
	ld.global.nc.f64 	%fd504, [%rd8];
	shl.b32 	%r21, %r1, 3;
	mov.u32 	%r22, _ZZ32massMatrixMultiplyConstantKernelILi10ELi11ELi1EEvidPKdS1_S1_S1_S1_S1_S1_PdE13s_QuadToQuadD;
	add.s32 	%r23, %r22, %r21;
	st.shared.f64 	[%r23], %fd504;
	setp.lt.s32 	%p2, %r3, %r19;
	setp.lt.u32 	%p3, %r1, 100;
	and.pred  	%p1, %p3, %p2;
	not.pred 	%p4, %p1;
	@%p4 bra 	$L__BB42_2;
	cvta.to.global.u64 	%rd9, %rd3;
	mad.lo.s32 	%r24, %r3, 1000, %r1;
	mul.wide.s32 	%rd10, %r24, 8;
	add.s64 	%rd11, %rd9, %rd10;
	ld.global.nc.f64 	%fd2456, [%rd11];
	ld.global.nc.f64 	%fd2455, [%rd11+800];
	ld.global.nc.f64 	%fd2454, [%rd11+1600];
	ld.global.nc.f64 	%fd2453, [%rd11+2400];
	ld.global.nc.f64 	%fd2452, [%rd11+3200];
	ld.global.nc.f64 	%fd2451, [%rd11+4000];
	ld.global.nc.f64 	%fd2450, [%rd11+4800];
	ld.global.nc.f64 	%fd2449, [%rd11+5600];
	ld.global.nc.f64 	%fd2448, [%rd11+6400];
	ld.global.nc.f64 	%fd2447, [%rd11+7200];
$L__BB42_2:
	setp.gt.u32 	%p5, %r1, 99;
	bar.sync 	0;
	ld.const.f64 	%fd21, [const_oddDofToQuad];
	ld.const.f64 	%fd22, [const_evenDofToQuad];
	ld.const.f64 	%fd23, [const_oddDofToQuad+8];
	ld.const.f64 	%fd24, [const_evenDofToQuad+8];
	ld.const.f64 	%fd25, [const_oddDofToQuad+16];
	ld.const.f64 	%fd26, [const_evenDofToQuad+16];
	ld.const.f64 	%fd27, [const_oddDofToQuad+24];
	ld.const.f64 	%fd28, [const_evenDofToQuad+24];
	ld.const.f64 	%fd29, [const_oddDofToQuad+32];
	ld.const.f64 	%fd30, [const_evenDofToQuad+32];
	ld.const.f64 	%fd31, [const_oddDofToQuad+40];
	ld.const.f64 	%fd32, [const_evenDofToQuad+40];
	ld.const.f64 	%fd33, [const_oddDofToQuad+48];
	ld.const.f64 	%fd34, [const_evenDofToQuad+48];
	ld.const.f64 	%fd35, [const_oddDofToQuad+56];
	ld.const.f64 	%fd36, [const_evenDofToQuad+56];
	ld.const.f64 	%fd37, [const_oddDofToQuad+64];
	ld.const.f64 	%fd38, [const_evenDofToQuad+64];
	ld.const.f64 	%fd39, [const_oddDofToQuad+72];
	ld.const.f64 	%fd40, [const_evenDofToQuad+72];
	ld.const.f64 	%fd41, [const_oddDofToQuad+80];
	ld.const.f64 	%fd42, [const_evenDofToQuad+80];
	ld.const.f64 	%fd43, [const_oddDofToQuad+88];
	ld.const.f64 	%fd44, [const_evenDofToQuad+88];
	ld.const.f64 	%fd45, [const_oddDofToQuad+96];
	ld.const.f64 	%fd46, [const_evenDofToQuad+96];
	ld.const.f64 	%fd47, [const_oddDofToQuad+104];
	ld.const.f64 	%fd48, [const_evenDofToQuad+104];
	mov.u32 	%r25, _ZZ32massMatrixMultiplyConstantKernelILi10ELi11ELi1EEvidPKdS1_S1_S1_S1_S1_S1_PdE6s_tmp1;
	mad.lo.s32 	%r4, %r2, 10648, %r25;
	mul.lo.s16 	%rs6, %rs1, 205;
	shr.u16 	%rs7, %rs6, 11;
	cvt.u32.u16 	%r5, %rs7;
	mul.wide.u16 	%r26, %rs7, 88;
	add.s32 	%r6, %r4, %r26;
	mul.wide.u16 	%r27, %rs2, 8;
	add.s32 	%r7, %r6, %r27;
	@%p5 bra 	$L__BB42_4;
	add.f64 	%fd505, %fd2456, %fd2447;
	sub.f64 	%fd506, %fd2456, %fd2447;
	add.f64 	%fd507, %fd2455, %fd2448;
	sub.f64 	%fd508, %fd2455, %fd2448;
	add.f64 	%fd509, %fd2454, %fd2449;
	sub.f64 	%fd510, %fd2454, %fd2449;
	add.f64 	%fd511, %fd2453, %fd2450;
	sub.f64 	%fd512, %fd2453, %fd2450;
	add.f64 	%fd513, %fd2452, %fd2451;
	sub.f64 	%fd514, %fd2452, %fd2451;
	fma.rn.f64 	%fd515, %fd21, %fd505, 0d0000000000000000;
	fma.rn.f64 	%fd516, %fd22, %fd506, 0d0000000000000000;
	fma.rn.f64 	%fd517, %fd23, %fd507, %fd515;
	fma.rn.f64 	%fd518, %fd24, %fd508, %fd516;
	fma.rn.f64 	%fd519, %fd25, %fd509, %fd517;
	fma.rn.f64 	%fd520, %fd26, %fd510, %fd518;
	fma.rn.f64 	%fd521, %fd27, %fd511, %fd519;
	fma.rn.f64 	%fd522, %fd28, %fd512, %fd520;
	fma.rn.f64 	%fd523, %fd29, %fd513, %fd521;
	fma.rn.f64 	%fd524, %fd30, %fd514, %fd522;
	add.f64 	%fd525, %fd524, %fd523;
	st.shared.f64 	[%r7], %fd525;
	sub.f64 	%fd526, %fd523, %fd524;
	st.shared.f64 	[%r7+9680], %fd526;
	fma.rn.f64 	%fd527, %fd31, %fd505, 0d0000000000000000;
	fma.rn.f64 	%fd528, %fd32, %fd506, 0d0000000000000000;
	fma.rn.f64 	%fd529, %fd33, %fd507, %fd527;
	fma.rn.f64 	%fd530, %fd34, %fd508, %fd528;
	fma.rn.f64 	%fd531, %fd35, %fd509, %fd529;
	fma.rn.f64 	%fd532, %fd36, %fd510, %fd530;
	fma.rn.f64 	%fd533, %fd37, %fd511, %fd531;
	fma.rn.f64 	%fd534, %fd38, %fd512, %fd532;
	fma.rn.f64 	%fd535, %fd39, %fd513, %fd533;
	fma.rn.f64 	%fd536, %fd40, %fd514, %fd534;
	add.f64 	%fd537, %fd536, %fd535;
	st.shared.f64 	[%r7+968], %fd537;
	sub.f64 	%fd538, %fd535, %fd536;
	st.shared.f64 	[%r7+8712], %fd538;
	fma.rn.f64 	%fd539, %fd41, %fd505, 0d0000000000000000;
	fma.rn.f64 	%fd540, %fd42, %fd506, 0d0000000000000000;
	fma.rn.f64 	%fd541, %fd43, %fd507, %fd539;
	fma.rn.f64 	%fd542, %fd44, %fd508, %fd540;
	fma.rn.f64 	%fd543, %fd45, %fd509, %fd541;
	fma.rn.f64 	%fd544, %fd46, %fd510, %fd542;
	fma.rn.f64 	%fd545, %fd47, %fd511, %fd543;
	fma.rn.f64 	%fd546, %fd48, %fd512, %fd544;
	ld.const.f64 	%fd547, [const_oddDofToQuad+112];
	fma.rn.f64 	%fd548, %fd547, %fd513, %fd545;
	ld.const.f64 	%fd549, [const_evenDofToQuad+112];
	fma.rn.f64 	%fd550, %fd549, %fd514, %fd546;
	add.f64 	%fd551, %fd550, %fd548;
	st.shared.f64 	[%r7+1936], %fd551;
	sub.f64 	%fd552, %fd548, %fd550;
	st.shared.f64 	[%r7+7744], %fd552;
	ld.const.f64 	%fd553, [const_oddDofToQuad+120];
	fma.rn.f64 	%fd554, %fd553, %fd505, 0d0000000000000000;
	ld.const.f64 	%fd555, [const_evenDofToQuad+120];
	fma.rn.f64 	%fd556, %fd555, %fd506, 0d0000000000000000;
	ld.const.f64 	%fd557, [const_oddDofToQuad+128];
	fma.rn.f64 	%fd558, %fd557, %fd507, %fd554;
	ld.const.f64 	%fd559, [const_evenDofToQuad+128];
	fma.rn.f64 	%fd560, %fd559, %fd508, %fd556;
	ld.const.f64 	%fd561, [const_oddDofToQuad+136];
	fma.rn.f64 	%fd562, %fd561, %fd509, %fd558;
	ld.const.f64 	%fd563, [const_evenDofToQuad+136];
	fma.rn.f64 	%fd564, %fd563, %fd510, %fd560;
	ld.const.f64 	%fd565, [const_oddDofToQuad+144];
	fma.rn.f64 	%fd566, %fd565, %fd511, %fd562;
	ld.const.f64 	%fd567, [const_evenDofToQuad+144];
	fma.rn.f64 	%fd568, %fd567, %fd512, %fd564;
	ld.const.f64 	%fd569, [const_oddDofToQuad+152];
	fma.rn.f64 	%fd570, %fd569, %fd513, %fd566;
	ld.const.f64 	%fd571, [const_evenDofToQuad+152];
	fma.rn.f64 	%fd572, %fd571, %fd514, %fd568;
	add.f64 	%fd573, %fd572, %fd570;
	st.shared.f64 	[%r7+2904], %fd573;
	sub.f64 	%fd574, %fd570, %fd572;
	st.shared.f64 	[%r7+6776], %fd574;
	ld.const.f64 	%fd575, [const_oddDofToQuad+160];
	fma.rn.f64 	%fd576, %fd575, %fd505, 0d0000000000000000;
	ld.const.f64 	%fd577, [const_evenDofToQuad+160];
	fma.rn.f64 	%fd578, %fd577, %fd506, 0d0000000000000000;
	ld.const.f64 	%fd579, [const_oddDofToQuad+168];
	fma.rn.f64 	%fd580, %fd579, %fd507, %fd576;
	ld.const.f64 	%fd581, [const_evenDofToQuad+168];
	fma.rn.f64 	%fd582, %fd581, %fd508, %fd578;
	ld.const.f64 	%fd583, [const_oddDofToQuad+176];
	fma.rn.f64 	%fd584, %fd583, %fd509, %fd580;
	ld.const.f64 	%fd585, [const_evenDofToQuad+176];
	fma.rn.f64 	%fd586, %fd585, %fd510, %fd582;
	ld.const.f64 	%fd587, [const_oddDofToQuad+184];
	fma.rn.f64 	%fd588, %fd587, %fd511, %fd584;
	ld.const.f64 	%fd589, [const_evenDofToQuad+184];
	fma.rn.f64 	%fd590, %fd589, %fd512, %fd586;
	ld.const.f64 	%fd591, [const_oddDofToQuad+192];
	fma.rn.f64 	%fd592, %fd591, %fd513, %fd588;
	ld.const.f64 	%fd593, [const_evenDofToQuad+192];
	fma.rn.f64 	%fd594, %fd593, %fd514, %fd590;
	add.f64 	%fd595, %fd594, %fd592;
	st.shared.f64 	[%r7+3872], %fd595;
	sub.f64 	%fd596, %fd592, %fd594;
	st.shared.f64 	[%r7+5808], %fd596;
	ld.const.f64 	%fd597, [const_oddDofToQuad+200];
	fma.rn.f64 	%fd598, %fd597, %fd505, 0d0000000000000000;
	ld.const.f64 	%fd599, [const_evenDofToQuad+200];
	fma.rn.f64 	%fd600, %fd599, %fd506, 0d0000000000000000;
	ld.const.f64 	%fd601, [const_oddDofToQuad+208];
	fma.rn.f64 	%fd602, %fd601, %fd507, %fd598;
	ld.const.f64 	%fd603, [const_evenDofToQuad+208];
	fma.rn.f64 	%fd604, %fd603, %fd508, %fd600;
	ld.const.f64 	%fd605, [const_oddDofToQuad+216];
	fma.rn.f64 	%fd606, %fd605, %fd509, %fd602;
	ld.const.f64 	%fd607, [const_evenDofToQuad+216];
	fma.rn.f64 	%fd608, %fd607, %fd510, %fd604;
	ld.const.f64 	%fd609, [const_oddDofToQuad+224];
	fma.rn.f64 	%fd610, %fd609, %fd511, %fd606;
	ld.const.f64 	%fd611, [const_evenDofToQuad+224];
	fma.rn.f64 	%fd612, %fd611, %fd512, %fd608;
	ld.const.f64 	%fd613, [const_oddDofToQuad+232];
	fma.rn.f64 	%fd614, %fd613, %fd513, %fd610;
	ld.const.f64 	%fd615, [const_evenDofToQuad+232];
	fma.rn.f64 	%fd616, %fd615, %fd514, %fd612;
	sub.f64 	%fd617, %fd614, %fd616;
	st.shared.f64 	[%r7+4840], %fd617;
$L__BB42_4:
	bar.sync 	0;
	setp.lt.u32 	%p6, %r1, 110;
	mad.lo.s32 	%r28, %r5, 880, %r6;
	add.s32 	%r8, %r28, %r27;
	@%p6 bra 	$L__BB42_6;
	ld.const.f64 	%fd2488, [const_oddDofToQuad+112];
	ld.const.f64 	%fd2487, [const_evenDofToQuad+112];
	ld.const.f64 	%fd2486, [const_oddDofToQuad+120];
	ld.const.f64 	%fd2485, [const_evenDofToQuad+120];
	ld.const.f64 	%fd2484, [const_oddDofToQuad+128];
	ld.const.f64 	%fd2483, [const_evenDofToQuad+128];
	ld.const.f64 	%fd2482, [const_oddDofToQuad+136];
	ld.const.f64 	%fd2481, [const_evenDofToQuad+136];
	ld.const.f64 	%fd2480, [const_oddDofToQuad+144];
	ld.const.f64 	%fd2479, [const_evenDofToQuad+144];
	ld.const.f64 	%fd2478, [const_oddDofToQuad+152];
	ld.const.f64 	%fd2477, [const_evenDofToQuad+152];
	ld.const.f64 	%fd2476, [const_oddDofToQuad+160];
	ld.const.f64 	%fd2475, [const_evenDofToQuad+160];
	ld.const.f64 	%fd2474, [const_oddDofToQuad+168];
	ld.const.f64 	%fd2473, [const_evenDofToQuad+168];
	ld.const.f64 	%fd2472, [const_oddDofToQuad+176];
	ld.const.f64 	%fd2471, [const_evenDofToQuad+176];
	ld.const.f64 	%fd2470, [const_oddDofToQuad+184];
	ld.const.f64 	%fd2469, [const_evenDofToQuad+184];
	ld.const.f64 	%fd2468, [const_oddDofToQuad+192];
	ld.const.f64 	%fd2467, [const_evenDofToQuad+192];
	ld.const.f64 	%fd2466, [const_oddDofToQuad+200];
	ld.const.f64 	%fd2465, [const_evenDofToQuad+200];
	ld.const.f64 	%fd2464, [const_oddDofToQuad+208];
	ld.const.f64 	%fd2463, [const_evenDofToQuad+208];
	ld.const.f64 	%fd2462, [const_oddDofToQuad+216];
	ld.const.f64 	%fd2461, [const_evenDofToQuad+216];
	ld.const.f64 	%fd2460, [const_oddDofToQuad+224];
	ld.const.f64 	%fd2459, [const_evenDofToQuad+224];
	ld.const.f64 	%fd2458, [const_oddDofToQuad+232];
	ld.const.f64 	%fd2457, [const_evenDofToQuad+232];
	bra.uni 	$L__BB42_7;
$L__BB42_6:
	ld.shared.f64 	%fd618, [%r8];
	ld.shared.f64 	%fd619, [%r8+792];
	add.f64 	%fd620, %fd618, %fd619;
	sub.f64 	%fd621, %fd618, %fd619;
	ld.shared.f64 	%fd622, [%r8+88];
	ld.shared.f64 	%fd623, [%r8+704];
	add.f64 	%fd624, %fd622, %fd623;
	sub.f64 	%fd625, %fd622, %fd623;
	ld.shared.f64 	%fd626, [%r8+176];
	ld.shared.f64 	%fd627, [%r8+616];
	add.f64 	%fd628, %fd626, %fd627;
	sub.f64 	%fd629, %fd626, %fd627;
	ld.shared.f64 	%fd630, [%r8+264];
	ld.shared.f64 	%fd631, [%r8+528];
	add.f64 	%fd632, %fd630, %fd631;
	sub.f64 	%fd633, %fd630, %fd631;
	ld.shared.f64 	%fd634, [%r8+352];
	ld.shared.f64 	%fd635, [%r8+440];
	add.f64 	%fd636, %fd634, %fd635;
	sub.f64 	%fd637, %fd634, %fd635;
	fma.rn.f64 	%fd638, %fd21, %fd620, 0d0000000000000000;
	fma.rn.f64 	%fd639, %fd22, %fd621, 0d0000000000000000;
	fma.rn.f64 	%fd640, %fd23, %fd624, %fd638;
	fma.rn.f64 	%fd641, %fd24, %fd625, %fd639;
	fma.rn.f64 	%fd642, %fd25, %fd628, %fd640;
	fma.rn.f64 	%fd643, %fd26, %fd629, %fd641;
	fma.rn.f64 	%fd644, %fd27, %fd632, %fd642;
	fma.rn.f64 	%fd645, %fd28, %fd633, %fd643;
	fma.rn.f64 	%fd646, %fd29, %fd636, %fd644;
	fma.rn.f64 	%fd647, %fd30, %fd637, %fd645;
	add.f64 	%fd648, %fd646, %fd647;
	st.shared.f64 	[%r8], %fd648;
	sub.f64 	%fd649, %fd646, %fd647;
	st.shared.f64 	[%r8+880], %fd649;
	fma.rn.f64 	%fd650, %fd31, %fd620, 0d0000000000000000;
	fma.rn.f64 	%fd651, %fd32, %fd621, 0d0000000000000000;
	fma.rn.f64 	%fd652, %fd33, %fd624, %fd650;
	fma.rn.f64 	%fd653, %fd34, %fd625, %fd651;
	fma.rn.f64 	%fd654, %fd35, %fd628, %fd652;
	fma.rn.f64 	%fd655, %fd36, %fd629, %fd653;
	fma.rn.f64 	%fd656, %fd37, %fd632, %fd654;
	fma.rn.f64 	%fd657, %fd38, %fd633, %fd655;
	fma.rn.f64 	%fd658, %fd39, %fd636, %fd656;
	fma.rn.f64 	%fd659, %fd40, %fd637, %fd657;
	add.f64 	%fd660, %fd658, %fd659;
	st.shared.f64 	[%r8+88], %fd660;
	sub.f64 	%fd661, %fd658, %fd659;
	st.shared.f64 	[%r8+792], %fd661;
	fma.rn.f64 	%fd662, %fd41, %fd620, 0d0000000000000000;
	fma.rn.f64 	%fd663, %fd42, %fd621, 0d0000000000000000;
	fma.rn.f64 	%fd664, %fd43, %fd624, %fd662;
	fma.rn.f64 	%fd665, %fd44, %fd625, %fd663;
	fma.rn.f64 	%fd666, %fd45, %fd628, %fd664;
	fma.rn.f64 	%fd667, %fd46, %fd629, %fd665;
	fma.rn.f64 	%fd668, %fd47, %fd632, %fd666;
	fma.rn.f64 	%fd669, %fd48, %fd633, %fd667;
	ld.const.f64 	%fd2488, [const_oddDofToQuad+112];
	fma.rn.f64 	%fd670, %fd2488, %fd636, %fd668;
	ld.const.f64 	%fd2487, [const_evenDofToQuad+112];
	fma.rn.f64 	%fd671, %fd2487, %fd637, %fd669;
	add.f64 	%fd672, %fd670, %fd671;
	st.shared.f64 	[%r8+176], %fd672;
	sub.f64 	%fd673, %fd670, %fd671;
	st.shared.f64 	[%r8+704], %fd673;
	ld.const.f64 	%fd2486, [const_oddDofToQuad+120];
	fma.rn.f64 	%fd674, %fd2486, %fd620, 0d0000000000000000;
	ld.const.f64 	%fd2485, [const_evenDofToQuad+120];
	fma.rn.f64 	%fd675, %fd2485, %fd621, 0d0000000000000000;
	ld.const.f64 	%fd2484, [const_oddDofToQuad+128];
	fma.rn.f64 	%fd676, %fd2484, %fd624, %fd674;
	ld.const.f64 	%fd2483, [const_evenDofToQuad+128];
	fma.rn.f64 	%fd677, %fd2483, %fd625, %fd675;
	ld.const.f64 	%fd2482, [const_oddDofToQuad+136];
	fma.rn.f64 	%fd678, %fd2482, %fd628, %fd676;
	ld.const.f64 	%fd2481, [const_evenDofToQuad+136];
	fma.rn.f64 	%fd679, %fd2481, %fd629, %fd677;
	ld.const.f64 	%fd2480, [const_oddDofToQuad+144];
	fma.rn.f64 	%fd680, %fd2480, %fd632, %fd678;
	ld.const.f64 	%fd2479, [const_evenDofToQuad+144];
	fma.rn.f64 	%fd681, %fd2479, %fd633, %fd679;
	ld.const.f64 	%fd2478, [const_oddDofToQuad+152];
	fma.rn.f64 	%fd682, %fd2478, %fd636, %fd680;
	ld.const.f64 	%fd2477, [const_evenDofToQuad+152];
	fma.rn.f64 	%fd683, %fd2477, %fd637, %fd681;
	add.f64 	%fd684, %fd682, %fd683;
	st.shared.f64 	[%r8+264], %fd684;
	sub.f64 	%fd685, %fd682, %fd683;
	st.shared.f64 	[%r8+616], %fd685;
	ld.const.f64 	%fd2476, [const_oddDofToQuad+160];
	fma.rn.f64 	%fd686, %fd2476, %fd620, 0d0000000000000000;
	ld.const.f64 	%fd2475, [const_evenDofToQuad+160];
	fma.rn.f64 	%fd687, %fd2475, %fd621, 0d0000000000000000;
	ld.const.f64 	%fd2474, [const_oddDofToQuad+168];
	fma.rn.f64 	%fd688, %fd2474, %fd624, %fd686;
	ld.const.f64 	%fd2473, [const_evenDofToQuad+168];
	fma.rn.f64 	%fd689, %fd2473, %fd625, %fd687;
	ld.const.f64 	%fd2472, [const_oddDofToQuad+176];
	fma.rn.f64 	%fd690, %fd2472, %fd628, %fd688;
	ld.const.f64 	%fd2471, [const_evenDofToQuad+176];
	fma.rn.f64 	%fd691, %fd2471, %fd629, %fd689;
	ld.const.f64 	%fd2470, [const_oddDofToQuad+184];
	fma.rn.f64 	%fd692, %fd2470, %fd632, %fd690;
	ld.const.f64 	%fd2469, [const_evenDofToQuad+184];
	fma.rn.f64 	%fd693, %fd2469, %fd633, %fd691;
	ld.const.f64 	%fd2468, [const_oddDofToQuad+192];
	fma.rn.f64 	%fd694, %fd2468, %fd636, %fd692;
	ld.const.f64 	%fd2467, [const_evenDofToQuad+192];
	fma.rn.f64 	%fd695, %fd2467, %fd637, %fd693;
	add.f64 	%fd696, %fd694, %fd695;
	st.shared.f64 	[%r8+352], %fd696;
	sub.f64 	%fd697, %fd694, %fd695;
	st.shared.f64 	[%r8+528], %fd697;
	ld.const.f64 	%fd2466, [const_oddDofToQuad+200];
	fma.rn.f64 	%fd698, %fd2466, %fd620, 0d0000000000000000;
	ld.const.f64 	%fd2465, [const_evenDofToQuad+200];
	fma.rn.f64 	%fd699, %fd2465, %fd621, 0d0000000000000000;
	ld.const.f64 	%fd2464, [const_oddDofToQuad+208];
	fma.rn.f64 	%fd700, %fd2464, %fd624, %fd698;
	ld.const.f64 	%fd2463, [const_evenDofToQuad+208];
	fma.rn.f64 	%fd701, %fd2463, %fd625, %fd699;
	ld.const.f64 	%fd2462, [const_oddDofToQuad+216];
	fma.rn.f64 	%fd702, %fd2462, %fd628, %fd700;
	ld.const.f64 	%fd2461, [const_evenDofToQuad+216];
	fma.rn.f64 	%fd703, %fd2461, %fd629, %fd701;
	ld.const.f64 	%fd2460, [const_oddDofToQuad+224];
	fma.rn.f64 	%fd704, %fd2460, %fd632, %fd702;
	ld.const.f64 	%fd2459, [const_evenDofToQuad+224];
	fma.rn.f64 	%fd705, %fd2459, %fd633, %fd703;
	ld.const.f64 	%fd2458, [const_oddDofToQuad+232];
	fma.rn.f64 	%fd706, %fd2458, %fd636, %fd704;
	ld.const.f64 	%fd2457, [const_evenDofToQuad+232];
	fma.rn.f64 	%fd707, %fd2457, %fd637, %fd705;
	sub.f64 	%fd708, %fd706, %fd707;
	st.shared.f64 	[%r8+440], %fd708;
$L__BB42_7:
	ld.param.u64 	%rd44, [_Z32massMatrixMultiplyConstantKernelILi10ELi11ELi1EEvidPKdS1_S1_S1_S1_S1_S1_Pd_param_2];
	setp.ge.s32 	%p7, %r3, %r19;
	bar.sync 	0;
	mul.hi.u16 	%rs8, %rs1, 5958;
	mul.lo.s16 	%rs9, %rs8, 11;
	sub.s16 	%rs10, %rs1, %rs9;
	cvt.u32.u16 	%r9, %rs10;
	cvt.u32.u16 	%r10, %rs8;
	mul.wide.u16 	%r30, %rs8, 968;
	add.s32 	%r31, %r4, %r30;
	mul.wide.u16 	%r32, %rs10, 88;
	add.s32 	%r11, %r31, %r32;
	ld.shared.f64 	%fd710, [%r11];
	ld.shared.f64 	%fd711, [%r11+72];
	add.f64 	%fd712, %fd710, %fd711;
	sub.f64 	%fd713, %fd710, %fd711;
	ld.shared.f64 	%fd714, [%r11+8];
	ld.shared.f64 	%fd715, [%r11+64];
	add.f64 	%fd716, %fd714, %fd715;
	sub.f64 	%fd717, %fd714, %fd715;
	ld.shared.f64 	%fd718, [%r11+16];
	ld.shared.f64 	%fd719, [%r11+56];
	add.f64 	%fd720, %fd718, %fd719;
	sub.f64 	%fd721, %fd718, %fd719;
	ld.shared.f64 	%fd722, [%r11+24];
	ld.shared.f64 	%fd723, [%r11+48];
	add.f64 	%fd724, %fd722, %fd723;
	sub.f64 	%fd725, %fd722, %fd723;
	ld.shared.f64 	%fd726, [%r11+32];
	ld.shared.f64 	%fd727, [%r11+40];
	add.f64 	%fd728, %fd726, %fd727;
	sub.f64 	%fd729, %fd726, %fd727;
	fma.rn.f64 	%fd730, %fd21, %fd712, 0d0000000000000000;
	fma.rn.f64 	%fd731, %fd22, %fd713, 0d0000000000000000;
	fma.rn.f64 	%fd732, %fd23, %fd716, %fd730;
	fma.rn.f64 	%fd733, %fd24, %fd717, %fd731;
	fma.rn.f64 	%fd734, %fd25, %fd720, %fd732;
	fma.rn.f64 	%fd735, %fd26, %fd721, %fd733;
	fma.rn.f64 	%fd736, %fd27, %fd724, %fd734;
	fma.rn.f64 	%fd737, %fd28, %fd725, %fd735;
	fma.rn.f64 	%fd738, %fd29, %fd728, %fd736;
	fma.rn.f64 	%fd739, %fd30, %fd729, %fd737;
	add.f64 	%fd740, %fd738, %fd739;
	st.shared.f64 	[%r11], %fd740;
	sub.f64 	%fd741, %fd738, %fd739;
	st.shared.f64 	[%r11+80], %fd741;
	fma.rn.f64 	%fd742, %fd31, %fd712, 0d0000000000000000;
	fma.rn.f64 	%fd743, %fd32, %fd713, 0d0000000000000000;
	fma.rn.f64 	%fd744, %fd33, %fd716, %fd742;
	fma.rn.f64 	%fd745, %fd34, %fd717, %fd743;
	fma.rn.f64 	%fd746, %fd35, %fd720, %fd744;
	fma.rn.f64 	%fd747, %fd36, %fd721, %fd745;
	fma.rn.f64 	%fd748, %fd37, %fd724, %fd746;
	fma.rn.f64 	%fd749, %fd38, %fd725, %fd747;
	fma.rn.f64 	%fd750, %fd39, %fd728, %fd748;
	fma.rn.f64 	%fd751, %fd40, %fd729, %fd749;
	add.f64 	%fd752, %fd750, %fd751;
	st.shared.f64 	[%r11+8], %fd752;
	sub.f64 	%fd753, %fd750, %fd751;
	st.shared.f64 	[%r11+72], %fd753;
	fma.rn.f64 	%fd754, %fd41, %fd712, 0d0000000000000000;
	fma.rn.f64 	%fd755, %fd42, %fd713, 0d0000000000000000;
	fma.rn.f64 	%fd756, %fd43, %fd716, %fd754;
	fma.rn.f64 	%fd757, %fd44, %fd717, %fd755;
	fma.rn.f64 	%fd758, %fd45, %fd720, %fd756;
	fma.rn.f64 	%fd759, %fd46, %fd721, %fd757;
	fma.rn.f64 	%fd760, %fd47, %fd724, %fd758;
	fma.rn.f64 	%fd761, %fd48, %fd725, %fd759;
	fma.rn.f64 	%fd762, %fd2488, %fd728, %fd760;
	fma.rn.f64 	%fd763, %fd2487, %fd729, %fd761;
	add.f64 	%fd764, %fd762, %fd763;
	st.shared.f64 	[%r11+16], %fd764;
	sub.f64 	%fd765, %fd762, %fd763;
	st.shared.f64 	[%r11+64], %fd765;
	fma.rn.f64 	%fd766, %fd2486, %fd712, 0d0000000000000000;
	fma.rn.f64 	%fd767, %fd2485, %fd713, 0d0000000000000000;
	fma.rn.f64 	%fd768, %fd2484, %fd716, %fd766;
	fma.rn.f64 	%fd769, %fd2483, %fd717, %fd767;
	fma.rn.f64 	%fd770, %fd2482, %fd720, %fd768;
	fma.rn.f64 	%fd771, %fd2481, %fd721, %fd769;
	fma.rn.f64 	%fd772, %fd2480, %fd724, %fd770;
	fma.rn.f64 	%fd773, %fd2479, %fd725, %fd771;
	fma.rn.f64 	%fd774, %fd2478, %fd728, %fd772;
	fma.rn.f64 	%fd775, %fd2477, %fd729, %fd773;
	add.f64 	%fd776, %fd774, %fd775;
	st.shared.f64 	[%r11+24], %fd776;
	sub.f64 	%fd777, %fd774, %fd775;
	st.shared.f64 	[%r11+56], %fd777;
	fma.rn.f64 	%fd778, %fd2476, %fd712, 0d0000000000000000;
	fma.rn.f64 	%fd779, %fd2475, %fd713, 0d0000000000000000;
	fma.rn.f64 	%fd780, %fd2474, %fd716, %fd778;
	fma.rn.f64 	%fd781, %fd2473, %fd717, %fd779;
	fma.rn.f64 	%fd782, %fd2472, %fd720, %fd780;
	fma.rn.f64 	%fd783, %fd2471, %fd721, %fd781;
	fma.rn.f64 	%fd784, %fd2470, %fd724, %fd782;
	fma.rn.f64 	%fd785, %fd2469, %fd725, %fd783;
	fma.rn.f64 	%fd786, %fd2468, %fd728, %fd784;
	fma.rn.f64 	%fd787, %fd2467, %fd729, %fd785;
	add.f64 	%fd788, %fd786, %fd787;
	st.shared.f64 	[%r11+32], %fd788;
	sub.f64 	%fd789, %fd786, %fd787;
	st.shared.f64 	[%r11+48], %fd789;
	fma.rn.f64 	%fd790, %fd2466, %fd712, 0d0000000000000000;
	fma.rn.f64 	%fd791, %fd2465, %fd713, 0d0000000000000000;
	fma.rn.f64 	%fd792, %fd2464, %fd716, %fd790;
	fma.rn.f64 	%fd793, %fd2463, %fd717, %fd791;
	fma.rn.f64 	%fd794, %fd2462, %fd720, %fd792;
	fma.rn.f64 	%fd795, %fd2461, %fd721, %fd793;
	fma.rn.f64 	%fd796, %fd2460, %fd724, %fd794;
	fma.rn.f64 	%fd797, %fd2459, %fd725, %fd795;
	fma.rn.f64 	%fd798, %fd2458, %fd728, %fd796;
	fma.rn.f64 	%fd799, %fd2457, %fd729, %fd797;
	sub.f64 	%fd800, %fd798, %fd799;
	st.shared.f64 	[%r11+40], %fd800;
	bar.sync 	0;
	mad.lo.s32 	%r12, %r10, -880, %r31;
	mul.wide.u16 	%r33, %rs10, 8;
	add.s32 	%r13, %r12, %r33;
	ld.shared.f64 	%fd145, [%r13];
	ld.shared.f64 	%fd146, [%r13+968];
	ld.shared.f64 	%fd147, [%r13+1936];
	ld.shared.f64 	%fd148, [%r13+2904];
	ld.shared.f64 	%fd149, [%r13+3872];
	ld.shared.f64 	%fd150, [%r13+4840];
	ld.shared.f64 	%fd151, [%r13+5808];
	ld.shared.f64 	%fd152, [%r13+6776];
	ld.shared.f64 	%fd153, [%r13+7744];
	ld.shared.f64 	%fd154, [%r13+8712];
	ld.shared.f64 	%fd155, [%r13+9680];
	mad.lo.s32 	%r34, %r3, 9317, %r1;
	cvta.to.global.u64 	%rd12, %rd44;
	mul.wide.s32 	%rd13, %r34, 8;
	add.s64 	%rd1, %rd12, %rd13;
	mov.f64 	%fd2489, 0d0000000000000000;
	mov.f64 	%fd2490, %fd2489;
	mov.f64 	%fd2491, %fd2489;
	mov.f64 	%fd2492, %fd2489;
	mov.f64 	%fd2493, %fd2489;
	mov.f64 	%fd2494, %fd2489;
	mov.f64 	%fd2495, %fd2489;
	@%p7 bra 	$L__BB42_9;
	ld.global.nc.f64 	%fd2489, [%rd1];
	ld.global.nc.f64 	%fd2490, [%rd1+10648];
	ld.global.nc.f64 	%fd2491, [%rd1+21296];
	ld.global.nc.f64 	%fd2492, [%rd1+31944];
	ld.global.nc.f64 	%fd2493, [%rd1+42592];
	ld.global.nc.f64 	%fd2494, [%rd1+53240];
	ld.global.nc.f64 	%fd2495, [%rd1+63888];
$L__BB42_9:
	ld.param.f64 	%fd2436, [_Z32massMatrixMultiplyConstantKernelILi10ELi11ELi1EEvidPKdS1_S1_S1_S1_S1_S1_Pd_param_1];
	mul.lo.s32 	%r35, %r2, 968;
	mov.u32 	%r36, _ZZ29stiffnessMatrixMultiplyDeviceILi10ELi11ELi1EEviidPKdS1_S1_S1_PAT0__AT0__AplT0_Li0E_dPdE5s_Gpr;
	add.s32 	%r37, %r36, %r35;
	mul.lo.s32 	%r38, %r10, 88;
	add.s32 	%r14, %r37, %r38;
	shl.b32 	%r39, %r9, 3;
	add.s32 	%r15, %r14, %r39;
	mov.u32 	%r40, _ZZ29stiffnessMatrixMultiplyDeviceILi10ELi11ELi1EEviidPKdS1_S1_S1_PAT0__AT0__AplT0_Li0E_dPdE5s_Gps;
	add.s32 	%r41, %r40, %r35;
	add.s32 	%r17, %r41, %r39;
	add.s32 	%r16, %r17, %r38;
	mov.u32 	%r42, _ZZ32massMatrixMultiplyConstantKernelILi10ELi11ELi1EEvidPKdS1_S1_S1_S1_S1_S1_PdE13s_QuadToQuadD;
	add.s32 	%r43, %r42, %r39;
	add.s32 	%r18, %r4, %r39;
	mad.lo.s32 	%r44, %r9, 80, %r43;
	ld.shared.f64 	%fd170, [%r44];
	ld.shared.f64 	%fd802, [%r12];
	fma.rn.f64 	%fd803, %fd170, %fd802, 0d0000000000000000;
	add.s32 	%r45, %r42, %r38;
	ld.shared.f64 	%fd171, [%r45];
	ld.shared.f64 	%fd804, [%r18];
	fma.rn.f64 	%fd805, %fd171, %fd804, 0d0000000000000000;
	ld.shared.f64 	%fd806, [_ZZ32massMatrixMultiplyConstantKernelILi10ELi11ELi1EEvidPKdS1_S1_S1_S1_S1_S1_PdE13s_QuadToQuadD];
	fma.rn.f64 	%fd807, %fd806, %fd145, 0d0000000000000000;
	ld.shared.f64 	%fd172, [%r44+8];
	ld.shared.f64 	%fd808, [%r12+8];
	fma.rn.f64 	%fd809, %fd172, %fd808, %fd803;
	ld.shared.f64 	%fd173, [%r45+8];
	ld.shared.f64 	%fd810, [%r18+88];
	fma.rn.f64 	%fd811, %fd173, %fd810, %fd805;
	ld.shared.f64 	%fd812, [_ZZ32massMatrixMultiplyConstantKernelILi10ELi11ELi1EEvidPKdS1_S1_S1_S1_S1_S1_PdE13s_QuadToQuadD+8];
	fma.rn.f64 	%fd813, %fd812, %fd146, %fd807;
	ld.shared.f64 	%fd174, [%r44+16];
	ld.shared.f64 	%fd814, [%r12+16];
	fma.rn.f64 	%fd815, %fd174, %fd814, %fd809;
	ld.shared.f64 	%fd175, [%r45+16];
	ld.shared.f64 	%fd816, [%r18+176];
	fma.rn.f64 	%fd817, %fd175, %fd816, %fd811;
	ld.shared.f64 	%fd818, [_ZZ32massMatrixMultiplyConstantKernelILi10ELi11ELi1EEvidPKdS1_S1_S1_S1_S1_S1_PdE13s_QuadToQuadD+16];
	fma.rn.f64 	%fd819, %fd818, %fd147, %fd813;
	ld.shared.f64 	%fd176, [%r44+24];
	ld.shared.f64 	%fd820, [%r12+24];
	fma.rn.f64 	%fd821, %fd176, %fd820, %fd815;
	ld.shared.f64 	%fd177, [%r45+24];
	ld.shared.f64 	%fd822, [%r18+264];
	fma.rn.f64 	%fd823, %fd177, %fd822, %fd817;
	ld.shared.f64 	%fd824, [_ZZ32massMatrixMultiplyConstantKernelILi10ELi11ELi1EEvidPKdS1_S1_S1_S1_S1_S1_PdE13s_QuadToQuadD+24];
	fma.rn.f64 	%fd825, %fd824, %fd148, %fd819;
	ld.shared.f64 	%fd178, [%r44+32];
	ld.shared.f64 	%fd826, [%r12+32];
	fma.rn.f64 	%fd827, %fd178, %fd826, %fd821;
	ld.shared.f64 	%fd179, [%r45+32];
	ld.shared.f64 	%fd828, [%r18+352];
	fma.rn.f64 	%fd829, %fd179, %fd828, %fd823;
	ld.shared.f64 	%fd830, [_ZZ32massMatrixMultiplyConstantKernelILi10ELi11ELi1EEvidPKdS1_S1_S1_S1_S1_S1_PdE13s_QuadToQuadD+32];
	fma.rn.f64 	%fd831, %fd830, %fd149, %fd825;
	ld.shared.f64 	%fd180, [%r44+40];
	ld.shared.f64 	%fd832, [%r12+40];
	fma.rn.f64 	%fd833, %fd180, %fd832, %fd827;
	ld.shared.f64 	%fd181, [%r45+40];
	ld.shared.f64 	%fd834, [%r18+440];
	fma.rn.f64 	%fd835, %fd181, %fd834, %fd829;
	ld.shared.f64 	%fd836, [_ZZ32massMatrixMultiplyConstantKernelILi10ELi11ELi1EEvidPKdS1_S1_S1_S1_S1_S1_PdE13s_QuadToQuadD+40];
	fma.rn.f64 	%fd837, %fd836, %fd150, %fd831;
	ld.shared.f64 	%fd182, [%r44+48];
	ld.shared.f64 	%fd838, [%r12+48];
	fma.rn.f64 	%fd839, %fd182, %fd838, %fd833;
	ld.shared.f64 	%fd183, [%r45+48];
	ld.shared.f64 	%fd840, [%r18+528];
	fma.rn.f64 	%fd841, %fd183, %fd840, %fd835;
	ld.shared.f64 	%fd842, [_ZZ32massMatrixMultiplyConstantKernelILi10ELi11ELi1EEvidPKdS1_S1_S1_S1_S1_S1_PdE13s_QuadToQuadD+48];
	fma.rn.f64 	%fd843, %fd842, %fd151, %fd837;
	ld.shared.f64 	%fd184, [%r44+56];
	ld.shared.f64 	%fd844, [%r12+56];
	fma.rn.f64 	%fd845, %fd184, %fd844, %fd839;
	ld.shared.f64 	%fd185, [%r45+56];
	ld.shared.f64 	%fd846, [%r18+616];
	fma.rn.f64 	%fd847, %fd185, %fd846, %fd841;
	ld.shared.f64 	%fd848, [_ZZ32massMatrixMultiplyConstantKernelILi10ELi11ELi1EEvidPKdS1_S1_S1_S1_S1_S1_PdE13s_QuadToQuadD+56];
	fma.rn.f64 	%fd849, %fd848, %fd152, %fd843;
	ld.shared.f64 	%fd186, [%r44+64];
	ld.shared.f64 	%fd850, [%r12+64];
	fma.rn.f64 	%fd851, %fd186, %fd850, %fd845;
	ld.shared.f64 	%fd187, [%r45+64];
	ld.shared.f64 	%fd852, [%r18+704];
	fma.rn.f64 	%fd853, %fd187, %fd852, %fd847;
	ld.shared.f64 	%fd854, [_ZZ32massMatrixMultiplyConstantKernelILi10ELi11ELi1EEvidPKdS1_S1_S1_S1_S1_S1_PdE13s_QuadToQuadD+64];
	fma.rn.f64 	%fd855, %fd854, %fd153, %fd849;
	ld.shared.f64 	%fd188, [%r44+72];
	ld.shared.f64 	%fd856, [%r12+72];
	fma.rn.f64 	%fd857, %fd188, %fd856, %fd851;
	ld.shared.f64 	%fd189, [%r45+72];
	ld.shared.f64 	%fd858, [%r18+792];
	fma.rn.f64 	%fd859, %fd189, %fd858, %fd853;
	ld.shared.f64 	%fd860, [_ZZ32massMatrixMultiplyConstantKernelILi10ELi11ELi1EEvidPKdS1_S1_S1_S1_S1_S1_PdE13s_QuadToQuadD+72];
	fma.rn.f64 	%fd861, %fd860, %fd154, %fd855;
	ld.shared.f64 	%fd190, [%r44+80];
	ld.shared.f64 	%fd862, [%r12+80];
	fma.rn.f64 	%fd863, %fd190, %fd862, %fd857;
	ld.shared.f64 	%fd191, [%r45+80];
	ld.shared.f64 	%fd864, [%r18+880];
	fma.rn.f64 	%fd865, %fd191, %fd864, %fd859;
	ld.shared.f64 	%fd866, [_ZZ32massMatrixMultiplyConstantKernelILi10ELi11ELi1EEvidPKdS1_S1_S1_S1_S1_S1_PdE13s_QuadToQuadD+80];
	fma.rn.f64 	%fd867, %fd866, %fd155, %fd861;
	bar.sync 	0;
	mul.f64 	%fd868, %fd2490, %fd865;
	fma.rn.f64 	%fd869, %fd2489, %fd863, %fd868;
	fma.rn.f64 	%fd870, %fd2491, %fd867, %fd869;
	st.shared.f64 	[%r15], %fd870;
	mul.f64 	%fd871, %fd2492, %fd865;
	fma.rn.f64 	%fd872, %fd2490, %fd863, %fd871;
	fma.rn.f64 	%fd873, %fd2493, %fd867, %fd872;
	st.shared.f64 	[%r16], %fd873;
	mul.f64 	%fd874, %fd2493, %fd865;
	fma.rn.f64 	%fd875, %fd2491, %fd863, %fd874;
	fma.rn.f64 	%fd876, %fd2494, %fd867, %fd875;
	mul.f64 	%fd877, %fd2436, %fd2495;
	bar.sync 	0;
	ld.shared.f64 	%fd192, [%r43];
	ld.shared.f64 	%fd878, [%r14];
	mul.f64 	%fd879, %fd192, %fd878;
	fma.rn.f64 	%fd880, %fd877, %fd145, %fd879;
	mad.lo.s32 	%r46, %r10, -80, %r45;
	ld.shared.f64 	%fd193, [%r46];
	ld.shared.f64 	%fd881, [%r17];
	fma.rn.f64 	%fd882, %fd193, %fd881, %fd880;
	fma.rn.f64 	%fd883, %fd876, %fd806, 0d0000000000000000;
	mad.lo.s32 	%r47, %r9, -80, %r44;
	ld.shared.f64 	%fd194, [%r47+88];
	ld.shared.f64 	%fd884, [%r14+8];
	fma.rn.f64 	%fd885, %fd194, %fd884, %fd882;
	ld.shared.f64 	%fd195, [%r46+88];
	ld.shared.f64 	%fd886, [%r17+88];
	fma.rn.f64 	%fd887, %fd195, %fd886, %fd885;
	fma.rn.f64 	%fd196, %fd876, %fd812, 0d0000000000000000;
	ld.shared.f64 	%fd197, [%r47+176];
	ld.shared.f64 	%fd888, [%r14+16];
	fma.rn.f64 	%fd889, %fd197, %fd888, %fd887;
	ld.shared.f64 	%fd198, [%r46+176];
	ld.shared.f64 	%fd890, [%r17+176];
	fma.rn.f64 	%fd891, %fd198, %fd890, %fd889;
	fma.rn.f64 	%fd199, %fd876, %fd818, 0d0000000000000000;
	ld.shared.f64 	%fd200, [%r47+264];
	ld.shared.f64 	%fd892, [%r14+24];
	fma.rn.f64 	%fd893, %fd200, %fd892, %fd891;
	ld.shared.f64 	%fd201, [%r46+264];
	ld.shared.f64 	%fd894, [%r17+264];
	fma.rn.f64 	%fd895, %fd201, %fd894, %fd893;
	fma.rn.f64 	%fd202, %fd876, %fd824, 0d0000000000000000;
	ld.shared.f64 	%fd203, [%r47+352];
	ld.shared.f64 	%fd896, [%r14+32];
	fma.rn.f64 	%fd897, %fd203, %fd896, %fd895;
	ld.shared.f64 	%fd204, [%r46+352];
	ld.shared.f64 	%fd898, [%r17+352];
	fma.rn.f64 	%fd899, %fd204, %fd898, %fd897;
	fma.rn.f64 	%fd205, %fd876, %fd830, 0d0000000000000000;
	ld.shared.f64 	%fd206, [%r47+440];
	ld.shared.f64 	%fd900, [%r14+40];
	fma.rn.f64 	%fd901, %fd206, %fd900, %fd899;
	ld.shared.f64 	%fd207, [%r46+440];
	ld.shared.f64 	%fd902, [%r17+440];
	fma.rn.f64 	%fd903, %fd207, %fd902, %fd901;
	fma.rn.f64 	%fd208, %fd876, %fd836, 0d0000000000000000;
	ld.shared.f64 	%fd209, [%r47+528];
	ld.shared.f64 	%fd904, [%r14+48];
	fma.rn.f64 	%fd905, %fd209, %fd904, %fd903;
	ld.shared.f64 	%fd210, [%r46+528];
	ld.shared.f64 	%fd906, [%r17+528];
	fma.rn.f64 	%fd907, %fd210, %fd906, %fd905;
	fma.rn.f64 	%fd211, %fd876, %fd842, 0d0000000000000000;
	ld.shared.f64 	%fd212, [%r47+616];
	ld.shared.f64 	%fd908, [%r14+56];
	fma.rn.f64 	%fd909, %fd212, %fd908, %fd907;
	ld.shared.f64 	%fd213, [%r46+616];
	ld.shared.f64 	%fd910, [%r17+616];
	fma.rn.f64 	%fd911, %fd213, %fd910, %fd909;
	fma.rn.f64 	%fd214, %fd876, %fd848, 0d0000000000000000;
	ld.shared.f64 	%fd215, [%r47+704];
	ld.shared.f64 	%fd912, [%r14+64];
	fma.rn.f64 	%fd913, %fd215, %fd912, %fd911;
	ld.shared.f64 	%fd216, [%r46+704];
	ld.shared.f64 	%fd914, [%r17+704];
	fma.rn.f64 	%fd915, %fd216, %fd914, %fd913;
	fma.rn.f64 	%fd217, %fd876, %fd854, 0d0000000000000000;
	ld.shared.f64 	%fd218, [%r47+792];
	ld.shared.f64 	%fd916, [%r14+72];
	fma.rn.f64 	%fd917, %fd218, %fd916, %fd915;
	ld.shared.f64 	%fd219, [%r46+792];
	ld.shared.f64 	%fd918, [%r17+792];
	fma.rn.f64 	%fd919, %fd219, %fd918, %fd917;
	fma.rn.f64 	%fd220, %fd876, %fd860, 0d0000000000000000;
	ld.shared.f64 	%fd221, [%r47+880];
	ld.shared.f64 	%fd920, [%r14+80];
	fma.rn.f64 	%fd921, %fd221, %fd920, %fd919;
	ld.shared.f64 	%fd222, [%r46+880];
	ld.shared.f64 	%fd922, [%r17+880];
	fma.rn.f64 	%fd923, %fd222, %fd922, %fd921;
	fma.rn.f64 	%fd223, %fd876, %fd866, 0d0000000000000000;
	add.f64 	%fd224, %fd923, %fd883;
	mov.f64 	%fd2496, 0d0000000000000000;
	mov.f64 	%fd2497, %fd2496;
	mov.f64 	%fd2498, %fd2496;
	mov.f64 	%fd2499, %fd2496;
	mov.f64 	%fd2500, %fd2496;
	mov.f64 	%fd2501, %fd2496;
	mov.f64 	%fd2502, %fd2496;
	@%p7 bra 	$L__BB42_11;
	ld.global.nc.f64 	%fd2496, [%rd1+968];
	ld.global.nc.f64 	%fd2497, [%rd1+11616];
	ld.global.nc.f64 	%fd2498, [%rd1+22264];
	ld.global.nc.f64 	%fd2499, [%rd1+32912];
	ld.global.nc.f64 	%fd2500, [%rd1+43560];
	ld.global.nc.f64 	%fd2501, [%rd1+54208];
	ld.global.nc.f64 	%fd2502, [%rd1+64856];
$L__BB42_11:
	ld.param.f64 	%fd2437, [_Z32massMatrixMultiplyConstantKernelILi10ELi11ELi1EEvidPKdS1_S1_S1_S1_S1_S1_Pd_param_1];
	ld.shared.f64 	%fd925, [%r12+968];
	fma.rn.f64 	%fd926, %fd170, %fd925, 0d0000000000000000;
	ld.shared.f64 	%fd927, [%r18+968];
	fma.rn.f64 	%fd928, %fd171, %fd927, 0d0000000000000000;
	ld.shared.f64 	%fd929, [_ZZ32massMatrixMultiplyConstantKernelILi10ELi11ELi1EEvidPKdS1_S1_S1_S1_S1_S1_PdE13s_QuadToQuadD+88];
	fma.rn.f64 	%fd930, %fd929, %fd145, 0d0000000000000000;
	ld.shared.f64 	%fd931, [%r12+976];
	fma.rn.f64 	%fd932, %fd172, %fd931, %fd926;
	ld.shared.f64 	%fd933, [%r18+1056];
	fma.rn.f64 	%fd934, %fd173, %fd933, %fd928;
	ld.shared.f64 	%fd935, [_ZZ32massMatrixMultiplyConstantKernelILi10ELi11ELi1EEvidPKdS1_S1_S1_S1_S1_S1_PdE13s_QuadToQuadD+96];
	fma.rn.f64 	%fd936, %fd935, %fd146, %fd930;
	ld.shared.f64 	%fd937, [%r12+984];
	fma.rn.f64 	%fd938, %fd174, %fd937, %fd932;
	ld.shared.f64 	%fd939, [%r18+1144];
	fma.rn.f64 	%fd940, %fd175, %fd939, %fd934;
	ld.shared.f64 	%fd941, [_ZZ32massMatrixMultiplyConstantKernelILi10ELi11ELi1EEvidPKdS1_S1_S1_S1_S1_S1_PdE13s_QuadToQuadD+104];
	fma.rn.f64 	%fd942, %fd941, %fd147, %fd936;
	ld.shared.f64 	%fd943, [%r12+992];
	fma.rn.f64 	%fd944, %fd176, %fd943, %fd938;
	ld.shared.f64 	%fd945, [%r18+1232];
	fma.rn.f64 	%fd946, %fd177, %fd945, %fd940;
	ld.shared.f64 	%fd947, [_ZZ32massMatrixMultiplyConstantKernelILi10ELi11ELi1EEvidPKdS1_S1_S1_S1_S1_S1_PdE13s_QuadToQuadD+112];
	fma.rn.f64 	%fd948, %fd947, %fd148, %fd942;
	ld.shared.f64 	%fd949, [%r12+1000];
	fma.rn.f64 	%fd950, %fd178, %fd949, %fd944;
	ld.shared.f64 	%fd951, [%r18+1320];
	fma.rn.f64 	%fd952, %fd179, %fd951, %fd946;
	ld.shared.f64 	%fd953, [_ZZ32massMatrixMultiplyConstantKernelILi10ELi11ELi1EEvidPKdS1_S1_S1_S1_S1_S1_PdE13s_QuadToQuadD+120];
	fma.rn.f64 	%fd954, %fd953, %fd149, %fd948;
	ld.shared.f64 	%fd955, [%r12+1008];
	fma.rn.f64 	%fd956, %fd180, %fd955, %fd950;
	ld.shared.f64 	%fd957, [%r18+1408];
	fma.rn.f64 	%fd958, %fd181, %fd957, %fd952;
	ld.shared.f64 	%fd959, [_ZZ32massMatrixMultiplyConstantKernelILi10ELi11ELi1EEvidPKdS1_S1_S1_S1_S1_S1_PdE13s_QuadToQuadD+128];
	fma.rn.f64 	%fd960, %fd959, %fd150, %fd954;
	ld.shared.f64 	%fd961, [%r12+1016];
	fma.rn.f64 	%fd962, %fd182, %fd961, %fd956;
	ld.shared.f64 	%fd963, [%r18+1496];
	fma.rn.f64 	%fd964, %fd183, %fd963, %fd958;
	ld.shared.f64 	%fd965, [_ZZ32massMatrixMultiplyConstantKernelILi10ELi11ELi1EEvidPKdS1_S1_S1_S1_S1_S1_PdE13s_QuadToQuadD+136];
	fma.rn.f64 	%fd966, %fd965, %fd151, %fd960;
	ld.shared.f64 	%fd967, [%r12+1024];
	fma.rn.f64 	%fd968, %fd184, %fd967, %fd962;
	ld.shared.f64 	%fd969, [%r18+1584];
	fma.rn.f64 	%fd970, %fd185, %fd969, %fd964;
	ld.shared.f64 	%fd971, [_ZZ32massMatrixMultiplyConstantKernelILi10ELi11ELi1EEvidPKdS1_S1_S1_S1_S1_S1_PdE13s_QuadToQuadD+144];
	fma.rn.f64 	%fd972, %fd971, %fd152, %fd966;
	ld.shared.f64 	%fd973, [%r12+1032];
	fma.rn.f64 	%fd974, %fd186, %fd973, %fd968;
	ld.shared.f64 	%fd975, [%r18+1672];
	fma.rn.f64 	%fd976, %fd187, %fd975, %fd970;
	ld.shared.f64 	%fd977, [_ZZ32massMatrixMultiplyConstantKernelILi10ELi11ELi1EEvidPKdS1_S1_S1_S1_S1_S1_PdE13s_QuadToQuadD+152];
	fma.rn.f64 	%fd978, %fd977, %fd153, %fd972;
	ld.shared.f64 	%fd979, [%r12+1040];
	fma.rn.f64 	%fd980, %fd188, %fd979, %fd974;
	ld.shared.f64 	%fd981, [%r18+1760];
	fma.rn.f64 	%fd982, %fd189, %fd981, %fd976;
	ld.shared.f64 	%fd983, [_ZZ32massMatrixMultiplyConstantKernelILi10ELi11ELi1EEvidPKdS1_S1_S1_S1_S1_S1_PdE13s_QuadToQuadD+160];
	fma.rn.f64 	%fd984, %fd983, %fd154, %fd978;
	ld.shared.f64 	%fd985, [%r12+1048];
	fma.rn.f64 	%fd986, %fd190, %fd985, %fd980;
	ld.shared.f64 	%fd987, [%r18+1848];
	fma.rn.f64 	%fd988, %fd191, %fd987, %fd982;
	ld.shared.f64 	%fd989, [_ZZ32massMatrixMultiplyConstantKernelILi10ELi11ELi1EEvidPKdS1_S1_S1_S1_S1_S1_PdE13s_QuadToQuadD+168];
	fma.rn.f64 	%fd990, %fd989, %fd155, %fd984;
	bar.sync 	0;
	mul.f64 	%fd991, %fd2497, %fd988;
	fma.rn.f64 	%fd992, %fd2496, %fd986, %fd991;
	fma.rn.f64 	%fd993, %fd2498, %fd990, %fd992;
	st.shared.f64 	[%r15], %fd993;
	mul.f64 	%fd994, %fd2499, %fd988;
	fma.rn.f64 	%fd995, %fd2497, %fd986, %fd994;
	fma.rn.f64 	%fd996, %fd2500, %fd990, %fd995;
	st.shared.f64 	[%r16], %fd996;
	mul.f64 	%fd997, %fd2500, %fd988;
	fma.rn.f64 	%fd998, %fd2498, %fd986, %fd997;
	fma.rn.f64 	%fd999, %fd2501, %fd990, %fd998;
	mul.f64 	%fd1000, %fd2437, %fd2502;
	bar.sync 	0;
	ld.shared.f64 	%fd1001, [%r14];
	mul.f64 	%fd1002, %fd192, %fd1001;
	fma.rn.f64 	%fd1003, %fd1000, %fd146, %fd1002;
	ld.shared.f64 	%fd1004, [%r17];
	fma.rn.f64 	%fd1005, %fd193, %fd1004, %fd1003;
	fma.rn.f64 	%fd239, %fd999, %fd929, %fd224;
	ld.shared.f64 	%fd1006, [%r14+8];
	fma.rn.f64 	%fd1007, %fd194, %fd1006, %fd1005;
	ld.shared.f64 	%fd1008, [%r17+88];
	fma.rn.f64 	%fd1009, %fd195, %fd1008, %fd1007;
	fma.rn.f64 	%fd1010, %fd999, %fd935, %fd196;
	ld.shared.f64 	%fd1011, [%r14+16];
	fma.rn.f64 	%fd1012, %fd197, %fd1011, %fd1009;
	ld.shared.f64 	%fd1013, [%r17+176];
	fma.rn.f64 	%fd1014, %fd198, %fd1013, %fd1012;
	fma.rn.f64 	%fd240, %fd999, %fd941, %fd199;
	ld.shared.f64 	%fd1015, [%r14+24];
	fma.rn.f64 	%fd1016, %fd200, %fd1015, %fd1014;
	ld.shared.f64 	%fd1017, [%r17+264];
	fma.rn.f64 	%fd1018, %fd201, %fd1017, %fd1016;
	fma.rn.f64 	%fd241, %fd999, %fd947, %fd202;
	ld.shared.f64 	%fd1019, [%r14+32];
	fma.rn.f64 	%fd1020, %fd203, %fd1019, %fd1018;
	ld.shared.f64 	%fd1021, [%r17+352];
	fma.rn.f64 	%fd1022, %fd204, %fd1021, %fd1020;
	fma.rn.f64 	%fd242, %fd999, %fd953, %fd205;
	ld.shared.f64 	%fd1023, [%r14+40];
	fma.rn.f64 	%fd1024, %fd206, %fd1023, %fd1022;
	ld.shared.f64 	%fd1025, [%r17+440];
	fma.rn.f64 	%fd1026, %fd207, %fd1025, %fd1024;
	fma.rn.f64 	%fd243, %fd999, %fd959, %fd208;
	ld.shared.f64 	%fd1027, [%r14+48];
	fma.rn.f64 	%fd1028, %fd209, %fd1027, %fd1026;
	ld.shared.f64 	%fd1029, [%r17+528];
	fma.rn.f64 	%fd1030, %fd210, %fd1029, %fd1028;
	fma.rn.f64 	%fd244, %fd999, %fd965, %fd211;
	ld.shared.f64 	%fd1031, [%r14+56];
	fma.rn.f64 	%fd1032, %fd212, %fd1031, %fd1030;
	ld.shared.f64 	%fd1033, [%r17+616];
	fma.rn.f64 	%fd1034, %fd213, %fd1033, %fd1032;
	fma.rn.f64 	%fd245, %fd999, %fd971, %fd214;
	ld.shared.f64 	%fd1035, [%r14+64];
	fma.rn.f64 	%fd1036, %fd215, %fd1035, %fd1034;
	ld.shared.f64 	%fd1037, [%r17+704];
	fma.rn.f64 	%fd1038, %fd216, %fd1037, %fd1036;
	fma.rn.f64 	%fd246, %fd999, %fd977, %fd217;
	ld.shared.f64 	%fd1039, [%r14+72];
	fma.rn.f64 	%fd1040, %fd218, %fd1039, %fd1038;
	ld.shared.f64 	%fd1041, [%r17+792];
	fma.rn.f64 	%fd1042, %fd219, %fd1041, %fd1040;
	fma.rn.f64 	%fd247, %fd999, %fd983, %fd220;
	ld.shared.f64 	%fd1043, [%r14+80];
	fma.rn.f64 	%fd1044, %fd221, %fd1043, %fd1042;
	ld.shared.f64 	%fd1045, [%r17+880];
	fma.rn.f64 	%fd1046, %fd222, %fd1045, %fd1044;
	fma.rn.f64 	%fd248, %fd999, %fd989, %fd223;
	add.f64 	%fd249, %fd1046, %fd1010;
	mov.f64 	%fd2503, 0d0000000000000000;
	mov.f64 	%fd2504, %fd2503;
	mov.f64 	%fd2505, %fd2503;
	mov.f64 	%fd2506, %fd2503;
	mov.f64 	%fd2507, %fd2503;
	mov.f64 	%fd2508, %fd2503;
	mov.f64 	%fd2509, %fd2503;
	@%p7 bra 	$L__BB42_13;
	ld.param.u64 	%rd45, [_Z32massMatrixMultiplyConstantKernelILi10ELi11ELi1EEvidPKdS1_S1_S1_S1_S1_S1_Pd_param_2];
	cvta.to.global.u64 	%rd14, %rd45;
	mad.lo.s32 	%r48, %r3, 9317, %r1;
	mul.wide.s32 	%rd15, %r48, 8;
	add.s64 	%rd16, %rd14, %rd15;
	ld.global.nc.f64 	%fd2503, [%rd16+1936];
	ld.global.nc.f64 	%fd2504, [%rd16+12584];
	ld.global.nc.f64 	%fd2505, [%rd16+23232];
	ld.global.nc.f64 	%fd2506, [%rd16+33880];
	ld.global.nc.f64 	%fd2507, [%rd16+44528];
	ld.global.nc.f64 	%fd2508, [%rd16+55176];
	ld.global.nc.f64 	%fd2509, [%rd16+65824];
$L__BB42_13:
	ld.param.f64 	%fd2438, [_Z32massMatrixMultiplyConstantKernelILi10ELi11ELi1EEvidPKdS1_S1_S1_S1_S1_S1_Pd_param_1];
	ld.shared.f64 	%fd1048, [%r12+1936];
	fma.rn.f64 	%fd1049, %fd170, %fd1048, 0d0000000000000000;
	ld.shared.f64 	%fd1050, [%r18+1936];
	fma.rn.f64 	%fd1051, %fd171, %fd1050, 0d0000000000000000;
	ld.shared.f64 	%fd1052, [_ZZ32massMatrixMultiplyConstantKernelILi10ELi11ELi1EEvidPKdS1_S1_S1_S1_S1_S1_PdE13s_QuadToQuadD+176];
	fma.rn.f64 	%fd1053, %fd1052, %fd145, 0d0000000000000000;
	ld.shared.f64 	%fd1054, [%r12+1944];
	fma.rn.f64 	%fd1055, %fd172, %fd1054, %fd1049;
	ld.shared.f64 	%fd1056, [%r18+2024];
	fma.rn.f64 	%fd1057, %fd173, %fd1056, %fd1051;
	ld.shared.f64 	%fd1058, [_ZZ32massMatrixMultiplyConstantKernelILi10ELi11ELi1EEvidPKdS1_S1_S1_S1_S1_S1_PdE13s_QuadToQuadD+184];
	fma.rn.f64 	%fd1059, %fd1058, %fd146, %fd1053;
	ld.shared.f64 	%fd1060, [%r12+1952];
	fma.rn.f64 	%fd1061, %fd174, %fd1060, %fd1055;
	ld.shared.f64 	%fd1062, [%r18+2112];
	fma.rn.f64 	%fd1063, %fd175, %fd1062, %fd1057;
	ld.shared.f64 	%fd1064, [_ZZ32massMatrixMultiplyConstantKernelILi10ELi11ELi1EEvidPKdS1_S1_S1_S1_S1_S1_PdE13s_QuadToQuadD+192];
	fma.rn.f64 	%fd1065, %fd1064, %fd147, %fd1059;
	ld.shared.f64 	%fd1066, [%r12+1960];
	fma.rn.f64 	%fd1067, %fd176, %fd1066, %fd1061;
	ld.shared.f64 	%fd1068, [%r18+2200];
	fma.rn.f64 	%fd1069, %fd177, %fd1068, %fd1063;
	ld.shared.f64 	%fd1070, [_ZZ32massMatrixMultiplyConstantKernelILi10ELi11ELi1EEvidPKdS1_S1_S1_S1_S1_S1_PdE13s_QuadToQuadD+200];
	fma.rn.f64 	%fd1071, %fd1070, %fd148, %fd1065;
	ld.shared.f64 	%fd1072, [%r12+1968];
	fma.rn.f64 	%fd1073, %fd178, %fd1072, %fd1067;
	ld.shared.f64 	%fd1074, [%r18+2288];
	fma.rn.f64 	%fd1075, %fd179, %fd1074, %fd1069;
	ld.shared.f64 	%fd1076, [_ZZ32massMatrixMultiplyConstantKernelILi10ELi11ELi1EEvidPKdS1_S1_S1_S1_S1_S1_PdE13s_QuadToQuadD+208];
	fma.rn.f64 	%fd1077, %fd1076, %fd149, %fd1071;
	ld.shared.f64 	%fd1078, [%r12+1976];
	fma.rn.f64 	%fd1079, %fd180, %fd1078, %fd1073;
	ld.shared.f64 	%fd1080, [%r18+2376];
	fma.rn.f64 	%fd1081, %fd181, %fd1080, %fd1075;
	ld.shared.f64 	%fd1082, [_ZZ32massMatrixMultiplyConstantKernelILi10ELi11ELi1EEvidPKdS1_S1_S1_S1_S1_S1_PdE13s_QuadToQuadD+216];
	fma.rn.f64 	%fd1083, %fd1082, %fd150, %fd1077;
	ld.shared.f64 	%fd1084, [%r12+1984];
	fma.rn.f64 	%fd1085, %fd182, %fd1084, %fd1079;
	ld.shared.f64 	%fd1086, [%r18+2464];
	fma.rn.f64 	%fd1087, %fd183, %fd1086, %fd1081;
	ld.shared.f64 	%fd1088, [_ZZ32massMatrixMultiplyConstantKernelILi10ELi11ELi1EEvidPKdS1_S1_S1_S1_S1_S1_PdE13s_QuadToQuadD+224];
	fma.rn.f64 	%fd1089, %fd1088, %fd151, %fd1083;
	ld.shared.f64 	%fd1090, [%r12+1992];
	fma.rn.f64 	%fd1091, %fd184, %fd1090, %fd1085;
	ld.shared.f64 	%fd1092, [%r18+2552];
	fma.rn.f64 	%fd1093, %fd185, %fd1092, %fd1087;
	ld.shared.f64 	%fd1094, [_ZZ32massMatrixMultiplyConstantKernelILi10ELi11ELi1EEvidPKdS1_S1_S1_S1_S1_S1_PdE13s_QuadToQuadD+232];
	fma.rn.f64 	%fd1095, %fd1094, %fd152, %fd1089;
	ld.shared.f64 	%fd1096, [%r12+2000];
	fma.rn.f64 	%fd1097, %fd186, %fd1096, %fd1091;
	ld.shared.f64 	%fd1098, [%r18+2640];
	fma.rn.f64 	%fd1099, %fd187, %fd1098, %fd1093;
	ld.shared.f64 	%fd1100, [_ZZ32massMatrixMultiplyConstantKernelILi10ELi11ELi1EEvidPKdS1_S1_S1_S1_S1_S1_PdE13s_QuadToQuadD+240];
	fma.rn.f64 	%fd1101, %fd1100, %fd153, %fd1095;
	ld.shared.f64 	%fd1102, [%r12+2008];
	fma.rn.f64 	%fd1103, %fd188, %fd1102, %fd1097;
	ld.shared.f64 	%fd1104, [%r18+2728];
	fma.rn.f64 	%fd1105, %fd189, %fd1104, %fd1099;
	ld.shared.f64 	%fd1106, [_ZZ32massMatrixMultiplyConstantKernelILi10ELi11ELi1EEvidPKdS1_S1_S1_S1_S1_S1_PdE13s_QuadToQuadD+248];
	fma.rn.f64 	%fd1107, %fd1106, %fd154, %fd1101;
	ld.shared.f64 	%fd1108, [%r12+2016];
	fma.rn.f64 	%fd1109, %fd190, %fd1108, %fd1103;
	ld.shared.f64 	%fd1110, [%r18+2816];
	fma.rn.f64 	%fd1111, %fd191, %fd1110, %fd1105;
	ld.shared.f64 	%fd1112, [_ZZ32massMatrixMultiplyConstantKernelILi10ELi11ELi1EEvidPKdS1_S1_S1_S1_S1_S1_PdE13s_QuadToQuadD+256];
	fma.rn.f64 	%fd1113, %fd1112, %fd155, %fd1107;
	bar.sync 	0;
	mul.f64 	%fd1114, %fd2504, %fd1111;
	fma.rn.f64 	%fd1115, %fd2503, %fd1109, %fd1114;
	fma.rn.f64 	%fd1116, %fd2505, %fd1113, %fd1115;
	st.shared.f64 	[%r15], %fd1116;
	mul.f64 	%fd1117, %fd2506, %fd1111;
	fma.rn.f64 	%fd1118, %fd2504, %fd1109, %fd1117;
	fma.rn.f64 	%fd1119, %fd2507, %fd1113, %fd1118;
	st.shared.f64 	[%r16], %fd1119;
	mul.f64 	%fd1120, %fd2507, %fd1111;
	fma.rn.f64 	%fd1121, %fd2505, %fd1109, %fd1120;
	fma.rn.f64 	%fd1122, %fd2508, %fd1113, %fd1121;
	mul.f64 	%fd1123, %fd2438, %fd2509;
	bar.sync 	0;
	ld.shared.f64 	%fd1124, [%r14];
	mul.f64 	%fd1125, %fd192, %fd1124;
	fma.rn.f64 	%fd1126, %fd1123, %fd147, %fd1125;
	ld.shared.f64 	%fd1127, [%r17];
	fma.rn.f64 	%fd1128, %fd193, %fd1127, %fd1126;
	fma.rn.f64 	%fd264, %fd1122, %fd1052, %fd239;
	ld.shared.f64 	%fd1129, [%r14+8];
	fma.rn.f64 	%fd1130, %fd194, %fd1129, %fd1128;
	ld.shared.f64 	%fd1131, [%r17+88];
	fma.rn.f64 	%fd1132, %fd195, %fd1131, %fd1130;
	fma.rn.f64 	%fd265, %fd1122, %fd1058, %fd249;
	ld.shared.f64 	%fd1133, [%r14+16];
	fma.rn.f64 	%fd1134, %fd197, %fd1133, %fd1132;
	ld.shared.f64 	%fd1135, [%r17+176];
	fma.rn.f64 	%fd1136, %fd198, %fd1135, %fd1134;
	fma.rn.f64 	%fd1137, %fd1122, %fd1064, %fd240;
	ld.shared.f64 	%fd1138, [%r14+24];
	fma.rn.f64 	%fd1139, %fd200, %fd1138, %fd1136;
	ld.shared.f64 	%fd1140, [%r17+264];
	fma.rn.f64 	%fd1141, %fd201, %fd1140, %fd1139;
	fma.rn.f64 	%fd266, %fd1122, %fd1070, %fd241;
	ld.shared.f64 	%fd1142, [%r14+32];
	fma.rn.f64 	%fd1143, %fd203, %fd1142, %fd1141;
	ld.shared.f64 	%fd1144, [%r17+352];
	fma.rn.f64 	%fd1145, %fd204, %fd1144, %fd1143;
	fma.rn.f64 	%fd267, %fd1122, %fd1076, %fd242;
	ld.shared.f64 	%fd1146, [%r14+40];
	fma.rn.f64 	%fd1147, %fd206, %fd1146, %fd1145;
	ld.shared.f64 	%fd1148, [%r17+440];
	fma.rn.f64 	%fd1149, %fd207, %fd1148, %fd1147;
	fma.rn.f64 	%fd268, %fd1122, %fd1082, %fd243;
	ld.shared.f64 	%fd1150, [%r14+48];
	fma.rn.f64 	%fd1151, %fd209, %fd1150, %fd1149;
	ld.shared.f64 	%fd1152, [%r17+528];
	fma.rn.f64 	%fd1153, %fd210, %fd1152, %fd1151;
	fma.rn.f64 	%fd269, %fd1122, %fd1088, %fd244;
	ld.shared.f64 	%fd1154, [%r14+56];
	fma.rn.f64 	%fd1155, %fd212, %fd1154, %fd1153;
	ld.shared.f64 	%fd1156, [%r17+616];
	fma.rn.f64 	%fd1157, %fd213, %fd1156, %fd1155;
	fma.rn.f64 	%fd270, %fd1122, %fd1094, %fd245;
	ld.shared.f64 	%fd1158, [%r14+64];
	fma.rn.f64 	%fd1159, %fd215, %fd1158, %fd1157;
	ld.shared.f64 	%fd1160, [%r17+704];
	fma.rn.f64 	%fd1161, %fd216, %fd1160, %fd1159;
	fma.rn.f64 	%fd271, %fd1122, %fd1100, %fd246;
	ld.shared.f64 	%fd1162, [%r14+72];
	fma.rn.f64 	%fd1163, %fd218, %fd1162, %fd1161;
	ld.shared.f64 	%fd1164, [%r17+792];
	fma.rn.f64 	%fd1165, %fd219, %fd1164, %fd1163;
	fma.rn.f64 	%fd272, %fd1122, %fd1106, %fd247;
	ld.shared.f64 	%fd1166, [%r14+80];
	fma.rn.f64 	%fd1167, %fd221, %fd1166, %fd1165;
	ld.shared.f64 	%fd1168, [%r17+880];
	fma.rn.f64 	%fd1169, %fd222, %fd1168, %fd1167;
	fma.rn.f64 	%fd273, %fd1122, %fd1112, %fd248;
	add.f64 	%fd274, %fd1169, %fd1137;
	mov.f64 	%fd2510, 0d0000000000000000;
	mov.f64 	%fd2511, %fd2510;
	mov.f64 	%fd2512, %fd2510;
	mov.f64 	%fd2513, %fd2510;
	mov.f64 	%fd2514, %fd2510;
	mov.f64 	%fd2515, %fd2510;
	mov.f64 	%fd2516, %fd2510;
	@%p7 bra 	$L__BB42_15;
	ld.param.u64 	%rd46, [_Z32massMatrixMultiplyConstantKernelILi10ELi11ELi1EEvidPKdS1_S1_S1_S1_S1_S1_Pd_param_2];
	cvta.to.global.u64 	%rd17, %rd46;
	mad.lo.s32 	%r49, %r3, 9317, %r1;
	mul.wide.s32 	%rd18, %r49, 8;
	add.s64 	%rd19, %rd17, %rd18;
	ld.global.nc.f64 	%fd2510, [%rd19+2904];
	ld.global.nc.f64 	%fd2511, [%rd19+13552];
	ld.global.nc.f64 	%fd2512, [%rd19+24200];
	ld.global.nc.f64 	%fd2513, [%rd19+34848];
	ld.global.nc.f64 	%fd2514, [%rd19+45496];
	ld.global.nc.f64 	%fd2515, [%rd19+56144];
	ld.global.nc.f64 	%fd2516, [%rd19+66792];
$L__BB42_15:
	ld.param.f64 	%fd2439, [_Z32massMatrixMultiplyConstantKernelILi10ELi11ELi1EEvidPKdS1_S1_S1_S1_S1_S1_Pd_param_1];
	ld.shared.f64 	%fd1171, [%r12+2904];
	fma.rn.f64 	%fd1172, %fd170, %fd1171, 0d0000000000000000;
	ld.shared.f64 	%fd1173, [%r18+2904];
	fma.rn.f64 	%fd1174, %fd171, %fd1173, 0d0000000000000000;
	ld.shared.f64 	%fd1175, [_ZZ32massMatrixMultiplyConstantKernelILi10ELi11ELi1EEvidPKdS1_S1_S1_S1_S1_S1_PdE13s_QuadToQuadD+264];
	fma.rn.f64 	%fd1176, %fd1175, %fd145, 0d0000000000000000;
	ld.shared.f64 	%fd1177, [%r12+2912];
	fma.rn.f64 	%fd1178, %fd172, %fd1177, %fd1172;
	ld.shared.f64 	%fd1179, [%r18+2992];
	fma.rn.f64 	%fd1180, %fd173, %fd1179, %fd1174;
	ld.shared.f64 	%fd1181, [_ZZ32massMatrixMultiplyConstantKernelILi10ELi11ELi1EEvidPKdS1_S1_S1_S1_S1_S1_PdE13s_QuadToQuadD+272];
	fma.rn.f64 	%fd1182, %fd1181, %fd146, %fd1176;
	ld.shared.f64 	%fd1183, [%r12+2920];
	fma.rn.f64 	%fd1184, %fd174, %fd1183, %fd1178;
	ld.shared.f64 	%fd1185, [%r18+3080];
	fma.rn.f64 	%fd1186, %fd175, %fd1185, %fd1180;
	ld.shared.f64 	%fd1187, [_ZZ32massMatrixMultiplyConstantKernelILi10ELi11ELi1EEvidPKdS1_S1_S1_S1_S1_S1_PdE13s_QuadToQuadD+280];
	fma.rn.f64 	%fd1188, %fd1187, %fd147, %fd1182;
	ld.shared.f64 	%fd1189, [%r12+2928];
	fma.rn.f64 	%fd1190, %fd176, %fd1189, %fd1184;
	ld.shared.f64 	%fd1191, [%r18+3168];
	fma.rn.f64 	%fd1192, %fd177, %fd1191, %fd1186;
	ld.shared.f64 	%fd1193, [_ZZ32massMatrixMultiplyConstantKernelILi10ELi11ELi1EEvidPKdS1_S1_S1_S1_S1_S1_PdE13s_QuadToQuadD+288];
	fma.rn.f64 	%fd1194, %fd1193, %fd148, %fd1188;
	ld.shared.f64 	%fd1195, [%r12+2936];
	fma.rn.f64 	%fd1196, %fd178, %fd1195, %fd1190;
	ld.shared.f64 	%fd1197, [%r18+3256];
	fma.rn.f64 	%fd1198, %fd179, %fd1197, %fd1192;
	ld.shared.f64 	%fd1199, [_ZZ32massMatrixMultiplyConstantKernelILi10ELi11ELi1EEvidPKdS1_S1_S1_S1_S1_S1_PdE13s_QuadToQuadD+296];
	fma.rn.f64 	%fd1200, %fd1199, %fd149, %fd1194;
	ld.shared.f64 	%fd1201, [%r12+2944];
	fma.rn.f64 	%fd1202, %fd180, %fd1201, %fd1196;
	ld.shared.f64 	%fd1203, [%r18+3344];
	fma.rn.f64 	%fd1204, %fd181, %fd1203, %fd1198;
	ld.shared.f64 	%fd1205, [_ZZ32massMatrixMultiplyConstantKernelILi10ELi11ELi1EEvidPKdS1_S1_S1_S1_S1_S1_PdE13s_QuadToQuadD+304];
	fma.rn.f64 	%fd1206, %fd1205, %fd150, %fd1200;
	ld.shared.f64 	%fd1207, [%r12+2952];
	fma.rn.f64 	%fd1208, %fd182, %fd1207, %fd1202;
	ld.shared.f64 	%fd1209, [%r18+3432];
	fma.rn.f64 	%fd1210, %fd183, %fd1209, %fd1204;
	ld.shared.f64 	%fd1211, [_ZZ32massMatrixMultiplyConstantKernelILi10ELi11ELi1EEvidPKdS1_S1_S1_S1_S1_S1_PdE13s_QuadToQuadD+312];
	fma.rn.f64 	%fd1212, %fd1211, %fd151, %fd1206;
	ld.shared.f64 	%fd1213, [%r12+2960];
	fma.rn.f64 	%fd1214, %fd184, %fd1213, %fd1208;
	ld.shared.f64 	%fd1215, [%r18+3520];
	fma.rn.f64 	%fd1216, %fd185, %fd1215, %fd1210;
	ld.shared.f64 	%fd1217, [_ZZ32massMatrixMultiplyConstantKernelILi10ELi11ELi1EEvidPKdS1_S1_S1_S1_S1_S1_PdE13s_QuadToQuadD+320];
	fma.rn.f64 	%fd1218, %fd1217, %fd152, %fd1212;
	ld.shared.f64 	%fd1219, [%r12+2968];
	fma.rn.f64 	%fd1220, %fd186, %fd1219, %fd1214;
	ld.shared.f64 	%fd1221, [%r18+3608];
	fma.rn.f64 	%fd1222, %fd187, %fd1221, %fd1216;
	ld.shared.f64 	%fd1223, [_ZZ32massMatrixMultiplyConstantKernelILi10ELi11ELi1EEvidPKdS1_S1_S1_S1_S1_S1_PdE13s_QuadToQuadD+328];
	fma.rn.f64 	%fd1224, %fd1223, %fd153, %fd1218;
	ld.shared.f64 	%fd1225, [%r12+2976];
	fma.rn.f64 	%fd1226, %fd188, %fd1225, %fd1220;
	ld.shared.f64 	%fd1227, [%r18+3696];
	fma.rn.f64 	%fd1228, %fd189, %fd1227, %fd1222;
	ld.shared.f64 	%fd1229, [_ZZ32massMatrixMultiplyConstantKernelILi10ELi11ELi1EEvidPKdS1_S1_S1_S1_S1_S1_PdE13s_QuadToQuadD+336];
	fma.rn.f64 	%fd1230, %fd1229, %fd154, %fd1224;
	ld.shared.f64 	%fd1231, [%r12+2984];
	fma.rn.f64 	%fd1232, %fd190, %fd1231, %fd1226;
	ld.shared.f64 	%fd1233, [%r18+3784];
	fma.rn.f64 	%fd1234, %fd191, %fd1233, %fd1228;
	ld.shared.f64 	%fd1235, [_ZZ32massMatrixMultiplyConstantKernelILi10ELi11ELi1EEvidPKdS1_S1_S1_S1_S1_S1_PdE13s_QuadToQuadD+344];
	fma.rn.f64 	%fd1236, %fd1235, %fd155, %fd1230;
	bar.sync 	0;
	mul.f64 	%fd1237, %fd2511, %fd1234;
	fma.rn.f64 	%fd1238, %fd2510, %fd1232, %fd1237;
	fma.rn.f64 	%fd1239, %fd2512, %fd1236, %fd1238;
	st.shared.f64 	[%r15], %fd1239;
	mul.f64 	%fd1240, %fd2513, %fd1234;
	fma.rn.f64 	%fd1241, %fd2511, %fd1232, %fd1240;
	fma.rn.f64 	%fd1242, %fd2514, %fd1236, %fd1241;
	st.shared.f64 	[%r16], %fd1242;
	mul.f64 	%fd1243, %fd2514, %fd1234;
	fma.rn.f64 	%fd1244, %fd2512, %fd1232, %fd1243;
	fma.rn.f64 	%fd1245, %fd2515, %fd1236, %fd1244;
	mul.f64 	%fd1246, %fd2439, %fd2516;
	bar.sync 	0;
	ld.shared.f64 	%fd1247, [%r14];
	mul.f64 	%fd1248, %fd192, %fd1247;
	fma.rn.f64 	%fd1249, %fd1246, %fd148, %fd1248;
	ld.shared.f64 	%fd1250, [%r17];
	fma.rn.f64 	%fd1251, %fd193, %fd1250, %fd1249;
	fma.rn.f64 	%fd289, %fd1245, %fd1175, %fd264;
	ld.shared.f64 	%fd1252, [%r14+8];
	fma.rn.f64 	%fd1253, %fd194, %fd1252, %fd1251;
	ld.shared.f64 	%fd1254, [%r17+88];
	fma.rn.f64 	%fd1255, %fd195, %fd1254, %fd1253;
	fma.rn.f64 	%fd290, %fd1245, %fd1181, %fd265;
	ld.shared.f64 	%fd1256, [%r14+16];
	fma.rn.f64 	%fd1257, %fd197, %fd1256, %fd1255;
	ld.shared.f64 	%fd1258, [%r17+176];
	fma.rn.f64 	%fd1259, %fd198, %fd1258, %fd1257;
	fma.rn.f64 	%fd291, %fd1245, %fd1187, %fd274;
	ld.shared.f64 	%fd1260, [%r14+24];
	fma.rn.f64 	%fd1261, %fd200, %fd1260, %fd1259;
	ld.shared.f64 	%fd1262, [%r17+264];
	fma.rn.f64 	%fd1263, %fd201, %fd1262, %fd1261;
	fma.rn.f64 	%fd1264, %fd1245, %fd1193, %fd266;
	ld.shared.f64 	%fd1265, [%r14+32];
	fma.rn.f64 	%fd1266, %fd203, %fd1265, %fd1263;
	ld.shared.f64 	%fd1267, [%r17+352];
	fma.rn.f64 	%fd1268, %fd204, %fd1267, %fd1266;
	fma.rn.f64 	%fd292, %fd1245, %fd1199, %fd267;
	ld.shared.f64 	%fd1269, [%r14+40];
	fma.rn.f64 	%fd1270, %fd206, %fd1269, %fd1268;
	ld.shared.f64 	%fd1271, [%r17+440];
	fma.rn.f64 	%fd1272, %fd207, %fd1271, %fd1270;
	fma.rn.f64 	%fd293, %fd1245, %fd1205, %fd268;
	ld.shared.f64 	%fd1273, [%r14+48];
	fma.rn.f64 	%fd1274, %fd209, %fd1273, %fd1272;
	ld.shared.f64 	%fd1275, [%r17+528];
	fma.rn.f64 	%fd1276, %fd210, %fd1275, %fd1274;
	fma.rn.f64 	%fd294, %fd1245, %fd1211, %fd269;
	ld.shared.f64 	%fd1277, [%r14+56];
	fma.rn.f64 	%fd1278, %fd212, %fd1277, %fd1276;
	ld.shared.f64 	%fd1279, [%r17+616];
	fma.rn.f64 	%fd1280, %fd213, %fd1279, %fd1278;
	fma.rn.f64 	%fd295, %fd1245, %fd1217, %fd270;
	ld.shared.f64 	%fd1281, [%r14+64];
	fma.rn.f64 	%fd1282, %fd215, %fd1281, %fd1280;
	ld.shared.f64 	%fd1283, [%r17+704];
	fma.rn.f64 	%fd1284, %fd216, %fd1283, %fd1282;
	fma.rn.f64 	%fd296, %fd1245, %fd1223, %fd271;
	ld.shared.f64 	%fd1285, [%r14+72];
	fma.rn.f64 	%fd1286, %fd218, %fd1285, %fd1284;
	ld.shared.f64 	%fd1287, [%r17+792];
	fma.rn.f64 	%fd1288, %fd219, %fd1287, %fd1286;
	fma.rn.f64 	%fd297, %fd1245, %fd1229, %fd272;
	ld.shared.f64 	%fd1289, [%r14+80];
	fma.rn.f64 	%fd1290, %fd221, %fd1289, %fd1288;
	ld.shared.f64 	%fd1291, [%r17+880];
	fma.rn.f64 	%fd1292, %fd222, %fd1291, %fd1290;
	fma.rn.f64 	%fd298, %fd1245, %fd1235, %fd273;
	add.f64 	%fd299, %fd1292, %fd1264;
	mov.f64 	%fd2517, 0d0000000000000000;
	mov.f64 	%fd2518, %fd2517;
	mov.f64 	%fd2519, %fd2517;
	mov.f64 	%fd2520, %fd2517;
	mov.f64 	%fd2521, %fd2517;
	mov.f64 	%fd2522, %fd2517;
	mov.f64 	%fd2523, %fd2517;
	@%p7 bra 	$L__BB42_17;
	ld.param.u64 	%rd47, [_Z32massMatrixMultiplyConstantKernelILi10ELi11ELi1EEvidPKdS1_S1_S1_S1_S1_S1_Pd_param_2];
	cvta.to.global.u64 	%rd20, %rd47;
	mad.lo.s32 	%r50, %r3, 9317, %r1;
	mul.wide.s32 	%rd21, %r50, 8;
	add.s64 	%rd22, %rd20, %rd21;
	ld.global.nc.f64 	%fd2517, [%rd22+3872];
	ld.global.nc.f64 	%fd2518, [%rd22+14520];
	ld.global.nc.f64 	%fd2519, [%rd22+25168];
	ld.global.nc.f64 	%fd2520, [%rd22+35816];
	ld.global.nc.f64 	%fd2521, [%rd22+46464];
	ld.global.nc.f64 	%fd2522, [%rd22+57112];
	ld.global.nc.f64 	%fd2523, [%rd22+67760];
$L__BB42_17:
	ld.param.f64 	%fd2440, [_Z32massMatrixMultiplyConstantKernelILi10ELi11ELi1EEvidPKdS1_S1_S1_S1_S1_S1_Pd_param_1];
	ld.shared.f64 	%fd1294, [%r12+3872];
	fma.rn.f64 	%fd1295, %fd170, %fd1294, 0d0000000000000000;
	ld.shared.f64 	%fd1296, [%r18+3872];
	fma.rn.f64 	%fd1297, %fd171, %fd1296, 0d0000000000000000;
	ld.shared.f64 	%fd1298, [_ZZ32massMatrixMultiplyConstantKernelILi10ELi11ELi1EEvidPKdS1_S1_S1_S1_S1_S1_PdE13s_QuadToQuadD+352];
	fma.rn.f64 	%fd1299, %fd1298, %fd145, 0d0000000000000000;
	ld.shared.f64 	%fd1300, [%r12+3880];
	fma.rn.f64 	%fd1301, %fd172, %fd1300, %fd1295;
	ld.shared.f64 	%fd1302, [%r18+3960];
	fma.rn.f64 	%fd1303, %fd173, %fd1302, %fd1297;
	ld.shared.f64 	%fd1304, [_ZZ32massMatrixMultiplyConstantKernelILi10ELi11ELi1EEvidPKdS1_S1_S1_S1_S1_S1_PdE13s_QuadToQuadD+360];
	fma.rn.f64 	%fd1305, %fd1304, %fd146, %fd1299;
	ld.shared.f64 	%fd1306, [%r12+3888];
	fma.rn.f64 	%fd1307, %fd174, %fd1306, %fd1301;
	ld.shared.f64 	%fd1308, [%r18+4048];
	fma.rn.f64 	%fd1309, %fd175, %fd1308, %fd1303;
	ld.shared.f64 	%fd1310, [_ZZ32massMatrixMultiplyConstantKernelILi10ELi11ELi1EEvidPKdS1_S1_S1_S1_S1_S1_PdE13s_QuadToQuadD+368];
	fma.rn.f64 	%fd1311, %fd1310, %fd147, %fd1305;
	ld.shared.f64 	%fd1312, [%r12+3896];
	fma.rn.f64 	%fd1313, %fd176, %fd1312, %fd1307;
	ld.shared.f64 	%fd1314, [%r18+4136];
	fma.rn.f64 	%fd1315, %fd177, %fd1314, %fd1309;
	ld.shared.f64 	%fd1316, [_ZZ32massMatrixMultiplyConstantKernelILi10ELi11ELi1EEvidPKdS1_S1_S1_S1_S1_S1_PdE13s_QuadToQuadD+376];
	fma.rn.f64 	%fd1317, %fd1316, %fd148, %fd1311;
	ld.shared.f64 	%fd1318, [%r12+3904];
	fma.rn.f64 	%fd1319, %fd178, %fd1318, %fd1313;
	ld.shared.f64 	%fd1320, [%r18+4224];
	fma.rn.f64 	%fd1321, %fd179, %fd1320, %fd1315;
	ld.shared.f64 	%fd1322, [_ZZ32massMatrixMultiplyConstantKernelILi10ELi11ELi1EEvidPKdS1_S1_S1_S1_S1_S1_PdE13s_QuadToQuadD+384];
	fma.rn.f64 	%fd1323, %fd1322, %fd149, %fd1317;
	ld.shared.f64 	%fd1324, [%r12+3912];
	fma.rn.f64 	%fd1325, %fd180, %fd1324, %fd1319;
	ld.shared.f64 	%fd1326, [%r18+4312];
	fma.rn.f64 	%fd1327, %fd181, %fd1326, %fd1321;
	ld.shared.f64 	%fd1328, [_ZZ32massMatrixMultiplyConstantKernelILi10ELi11ELi1EEvidPKdS1_S1_S1_S1_S1_S1_PdE13s_QuadToQuadD+392];
	fma.rn.f64 	%fd1329, %fd1328, %fd150, %fd1323;
	ld.shared.f64 	%fd1330, [%r12+3920];
	fma.rn.f64 	%fd1331, %fd182, %fd1330, %fd1325;
	ld.shared.f64 	%fd1332, [%r18+4400];
	fma.rn.f64 	%fd1333, %fd183, %fd1332, %fd1327;
	ld.shared.f64 	%fd1334, [_ZZ32massMatrixMultiplyConstantKernelILi10ELi11ELi1EEvidPKdS1_S1_S1_S1_S1_S1_PdE13s_QuadToQuadD+400];
	fma.rn.f64 	%fd1335, %fd1334, %fd151, %fd1329;
	ld.shared.f64 	%fd1336, [%r12+3928];
	fma.rn.f64 	%fd1337, %fd184, %fd1336, %fd1331;
	ld.shared.f64 	%fd1338, [%r18+4488];
	fma.rn.f64 	%fd1339, %fd185, %fd1338, %fd1333;
	ld.shared.f64 	%fd1340, [_ZZ32massMatrixMultiplyConstantKernelILi10ELi11ELi1EEvidPKdS1_S1_S1_S1_S1_S1_PdE13s_QuadToQuadD+408];
	fma.rn.f64 	%fd1341, %fd1340, %fd152, %fd1335;
	ld.shared.f64 	%fd1342, [%r12+3936];
	fma.rn.f64 	%fd1343, %fd186, %fd1342, %fd1337;
	ld.shared.f64 	%fd1344, [%r18+4576];
	fma.rn.f64 	%fd1345, %fd187, %fd1344, %fd1339;
	ld.shared.f64 	%fd1346, [_ZZ32massMatrixMultiplyConstantKernelILi10ELi11ELi1EEvidPKdS1_S1_S1_S1_S1_S1_PdE13s_QuadToQuadD+416];
	fma.rn.f64 	%fd1347, %fd1346, %fd153, %fd1341;
	ld.shared.f64 	%fd1348, [%r12+3944];
	fma.rn.f64 	%fd1349, %fd188, %fd1348, %fd1343;
	ld.shared.f64 	%fd1350, [%r18+4664];
	fma.rn.f64 	%fd1351, %fd189, %fd1350, %fd1345;
	ld.shared.f64 	%fd1352, [_ZZ32massMatrixMultiplyConstantKernelILi10ELi11ELi1EEvidPKdS1_S1_S1_S1_S1_S1_PdE13s_QuadToQuadD+424];
	fma.rn.f64 	%fd1353, %fd1352, %fd154, %fd1347;
	ld.shared.f64 	%fd1354, [%r12+3952];
	fma.rn.f64 	%fd1355, %fd190, %fd1354, %fd1349;
	ld.shared.f64 	%fd1356, [%r18+4752];
	fma.rn.f64 	%fd1357, %fd191, %fd1356, %fd1351;
	ld.shared.f64 	%fd1358, [_ZZ32massMatrixMultiplyConstantKernelILi10ELi11ELi1EEvidPKdS1_S1_S1_S1_S1_S1_PdE13s_QuadToQuadD+432];
	fma.rn.f64 	%fd1359, %fd1358, %fd155, %fd1353;
	bar.sync 	0;
	mul.f64 	%fd1360, %fd2518, %fd1357;
	fma.rn.f64 	%fd1361, %fd2517, %fd1355, %fd1360;
	fma.rn.f64 	%fd1362, %fd2519, %fd1359, %fd1361;
	st.shared.f64 	[%r15], %fd1362;
	mul.f64 	%fd1363, %fd2520, %fd1357;
	fma.rn.f64 	%fd1364, %fd2518, %fd1355, %fd1363;
	fma.rn.f64 	%fd1365, %fd2521, %fd1359, %fd1364;
	st.shared.f64 	[%r16], %fd1365;
	mul.f64 	%fd1366, %fd2521, %fd1357;
	fma.rn.f64 	%fd1367, %fd2519, %fd1355, %fd1366;
	fma.rn.f64 	%fd1368, %fd2522, %fd1359, %fd1367;
	mul.f64 	%fd1369, %fd2440, %fd2523;
	bar.sync 	0;
	ld.shared.f64 	%fd1370, [%r14];
	mul.f64 	%fd1371, %fd192, %fd1370;
	fma.rn.f64 	%fd1372, %fd1369, %fd149, %fd1371;
	ld.shared.f64 	%fd1373, [%r17];
	fma.rn.f64 	%fd1374, %fd193, %fd1373, %fd1372;
	fma.rn.f64 	%fd314, %fd1368, %fd1298, %fd289;
	ld.shared.f64 	%fd1375, [%r14+8];
	fma.rn.f64 	%fd1376, %fd194, %fd1375, %fd1374;
	ld.shared.f64 	%fd1377, [%r17+88];
	fma.rn.f64 	%fd1378, %fd195, %fd1377, %fd1376;
	fma.rn.f64 	%fd315, %fd1368, %fd1304, %fd290;
	ld.shared.f64 	%fd1379, [%r14+16];
	fma.rn.f64 	%fd1380, %fd197, %fd1379, %fd1378;
	ld.shared.f64 	%fd1381, [%r17+176];
	fma.rn.f64 	%fd1382, %fd198, %fd1381, %fd1380;
	fma.rn.f64 	%fd316, %fd1368, %fd1310, %fd291;
	ld.shared.f64 	%fd1383, [%r14+24];
	fma.rn.f64 	%fd1384, %fd200, %fd1383, %fd1382;
	ld.shared.f64 	%fd1385, [%r17+264];
	fma.rn.f64 	%fd1386, %fd201, %fd1385, %fd1384;
	fma.rn.f64 	%fd317, %fd1368, %fd1316, %fd299;
	ld.shared.f64 	%fd1387, [%r14+32];
	fma.rn.f64 	%fd1388, %fd203, %fd1387, %fd1386;
	ld.shared.f64 	%fd1389, [%r17+352];
	fma.rn.f64 	%fd1390, %fd204, %fd1389, %fd1388;
	fma.rn.f64 	%fd1391, %fd1368, %fd1322, %fd292;
	ld.shared.f64 	%fd1392, [%r14+40];
	fma.rn.f64 	%fd1393, %fd206, %fd1392, %fd1390;
	ld.shared.f64 	%fd1394, [%r17+440];
	fma.rn.f64 	%fd1395, %fd207, %fd1394, %fd1393;
	fma.rn.f64 	%fd318, %fd1368, %fd1328, %fd293;
	ld.shared.f64 	%fd1396, [%r14+48];
	fma.rn.f64 	%fd1397, %fd209, %fd1396, %fd1395;
	ld.shared.f64 	%fd1398, [%r17+528];
	fma.rn.f64 	%fd1399, %fd210, %fd1398, %fd1397;
	fma.rn.f64 	%fd319, %fd1368, %fd1334, %fd294;
	ld.shared.f64 	%fd1400, [%r14+56];
	fma.rn.f64 	%fd1401, %fd212, %fd1400, %fd1399;
	ld.shared.f64 	%fd1402, [%r17+616];
	fma.rn.f64 	%fd1403, %fd213, %fd1402, %fd1401;
	fma.rn.f64 	%fd320, %fd1368, %fd1340, %fd295;
	ld.shared.f64 	%fd1404, [%r14+64];
	fma.rn.f64 	%fd1405, %fd215, %fd1404, %fd1403;
	ld.shared.f64 	%fd1406, [%r17+704];
	fma.rn.f64 	%fd1407, %fd216, %fd1406, %fd1405;
	fma.rn.f64 	%fd321, %fd1368, %fd1346, %fd296;
	ld.shared.f64 	%fd1408, [%r14+72];
	fma.rn.f64 	%fd1409, %fd218, %fd1408, %fd1407;
	ld.shared.f64 	%fd1410, [%r17+792];
	fma.rn.f64 	%fd1411, %fd219, %fd1410, %fd1409;
	fma.rn.f64 	%fd322, %fd1368, %fd1352, %fd297;
	ld.shared.f64 	%fd1412, [%r14+80];
	fma.rn.f64 	%fd1413, %fd221, %fd1412, %fd1411;
	ld.shared.f64 	%fd1414, [%r17+880];
	fma.rn.f64 	%fd1415, %fd222, %fd1414, %fd1413;
	fma.rn.f64 	%fd323, %fd1368, %fd1358, %fd298;
	add.f64 	%fd324, %fd1415, %fd1391;
	mov.f64 	%fd2524, 0d0000000000000000;
	mov.f64 	%fd2525, %fd2524;
	mov.f64 	%fd2526, %fd2524;
	mov.f64 	%fd2527, %fd2524;
	mov.f64 	%fd2528, %fd2524;
	mov.f64 	%fd2529, %fd2524;
	mov.f64 	%fd2530, %fd2524;
	@%p7 bra 	$L__BB42_19;
	ld.param.u64 	%rd48, [_Z32massMatrixMultiplyConstantKernelILi10ELi11ELi1EEvidPKdS1_S1_S1_S1_S1_S1_Pd_param_2];
	cvta.to.global.u64 	%rd23, %rd48;
	mad.lo.s32 	%r51, %r3, 9317, %r1;
	mul.wide.s32 	%rd24, %r51, 8;
	add.s64 	%rd25, %rd23, %rd24;
	ld.global.nc.f64 	%fd2524, [%rd25+4840];
	ld.global.nc.f64 	%fd2525, [%rd25+15488];
	ld.global.nc.f64 	%fd2526, [%rd25+26136];
	ld.global.nc.f64 	%fd2527, [%rd25+36784];
	ld.global.nc.f64 	%fd2528, [%rd25+47432];
	ld.global.nc.f64 	%fd2529, [%rd25+58080];
	ld.global.nc.f64 	%fd2530, [%rd25+68728];
$L__BB42_19:
	ld.param.f64 	%fd2441, [_Z32massMatrixMultiplyConstantKernelILi10ELi11ELi1EEvidPKdS1_S1_S1_S1_S1_S1_Pd_param_1];
	ld.shared.f64 	%fd1417, [%r12+4840];
	fma.rn.f64 	%fd1418, %fd170, %fd1417, 0d0000000000000000;
	ld.shared.f64 	%fd1419, [%r18+4840];
	fma.rn.f64 	%fd1420, %fd171, %fd1419, 0d0000000000000000;
	ld.shared.f64 	%fd1421, [_ZZ32massMatrixMultiplyConstantKernelILi10ELi11ELi1EEvidPKdS1_S1_S1_S1_S1_S1_PdE13s_QuadToQuadD+440];
	fma.rn.f64 	%fd1422, %fd1421, %fd145, 0d0000000000000000;
	ld.shared.f64 	%fd1423, [%r12+4848];
	fma.rn.f64 	%fd1424, %fd172, %fd1423, %fd1418;
	ld.shared.f64 	%fd1425, [%r18+4928];
	fma.rn.f64 	%fd1426, %fd173, %fd1425, %fd1420;
	ld.shared.f64 	%fd1427, [_ZZ32massMatrixMultiplyConstantKernelILi10ELi11ELi1EEvidPKdS1_S1_S1_S1_S1_S1_PdE13s_QuadToQuadD+448];
	fma.rn.f64 	%fd1428, %fd1427, %fd146, %fd1422;
	ld.shared.f64 	%fd1429, [%r12+4856];
	fma.rn.f64 	%fd1430, %fd174, %fd1429, %fd1424;
	ld.shared.f64 	%fd1431, [%r18+5016];
	fma.rn.f64 	%fd1432, %fd175, %fd1431, %fd1426;
	ld.shared.f64 	%fd1433, [_ZZ32massMatrixMultiplyConstantKernelILi10ELi11ELi1EEvidPKdS1_S1_S1_S1_S1_S1_PdE13s_QuadToQuadD+456];
	fma.rn.f64 	%fd1434, %fd1433, %fd147, %fd1428;
	ld.shared.f64 	%fd1435, [%r12+4864];
	fma.rn.f64 	%fd1436, %fd176, %fd1435, %fd1430;
	ld.shared.f64 	%fd1437, [%r18+5104];
	fma.rn.f64 	%fd1438, %fd177, %fd1437, %fd1432;
	ld.shared.f64 	%fd1439, [_ZZ32massMatrixMultiplyConstantKernelILi10ELi11ELi1EEvidPKdS1_S1_S1_S1_S1_S1_PdE13s_QuadToQuadD+464];
	fma.rn.f64 	%fd1440, %fd1439, %fd148, %fd1434;
	ld.shared.f64 	%fd1441, [%r12+4872];
	fma.rn.f64 	%fd1442, %fd178, %fd1441, %fd1436;
	ld.shared.f64 	%fd1443, [%r18+5192];
	fma.rn.f64 	%fd1444, %fd179, %fd1443, %fd1438;
	ld.shared.f64 	%fd1445, [_ZZ32massMatrixMultiplyConstantKernelILi10ELi11ELi1EEvidPKdS1_S1_S1_S1_S1_S1_PdE13s_QuadToQuadD+472];
	fma.rn.f64 	%fd1446, %fd1445, %fd149, %fd1440;
	ld.shared.f64 	%fd1447, [%r12+4880];
	fma.rn.f64 	%fd1448, %fd180, %fd1447, %fd1442;
	ld.shared.f64 	%fd1449, [%r18+5280];
	fma.rn.f64 	%fd1450, %fd181, %fd1449, %fd1444;
	ld.shared.f64 	%fd1451, [_ZZ32massMatrixMultiplyConstantKernelILi10ELi11ELi1EEvidPKdS1_S1_S1_S1_S1_S1_PdE13s_QuadToQuadD+480];
	fma.rn.f64 	%fd1452, %fd1451, %fd150, %fd1446;
	ld.shared.f64 	%fd1453, [%r12+4888];
	fma.rn.f64 	%fd1454, %fd182, %fd1453, %fd1448;
	ld.shared.f64 	%fd1455, [%r18+5368];
	fma.rn.f64 	%fd1456, %fd183, %fd1455, %fd1450;
	ld.shared.f64 	%fd1457, [_ZZ32massMatrixMultiplyConstantKernelILi10ELi11ELi1EEvidPKdS1_S1_S1_S1_S1_S1_PdE13s_QuadToQuadD+488];
	fma.rn.f64 	%fd1458, %fd1457, %fd151, %fd1452;
	ld.shared.f64 	%fd1459, [%r12+4896];
	fma.rn.f64 	%fd1460, %fd184, %fd1459, %fd1454;
	ld.shared.f64 	%fd1461, [%r18+5456];
	fma.rn.f64 	%fd1462, %fd185, %fd1461, %fd1456;
	ld.shared.f64 	%fd1463, [_ZZ32massMatrixMultiplyConstantKernelILi10ELi11ELi1EEvidPKdS1_S1_S1_S1_S1_S1_PdE13s_QuadToQuadD+496];
	fma.rn.f64 	%fd1464, %fd1463, %fd152, %fd1458;
	ld.shared.f64 	%fd1465, [%r12+4904];
	fma.rn.f64 	%fd1466, %fd186, %fd1465, %fd1460;
	ld.shared.f64 	%fd1467, [%r18+5544];
	fma.rn.f64 	%fd1468, %fd187, %fd1467, %fd1462;
	ld.shared.f64 	%fd1469, [_ZZ32massMatrixMultiplyConstantKernelILi10ELi11ELi1EEvidPKdS1_S1_S1_S1_S1_S1_PdE13s_QuadToQuadD+504];
	fma.rn.f64 	%fd1470, %fd1469, %fd153, %fd1464;
	ld.shared.f64 	%fd1471, [%r12+4912];
	fma.rn.f64 	%fd1472, %fd188, %fd1471, %fd1466;
	ld.shared.f64 	%fd1473, [%r18+5632];
	fma.rn.f64 	%fd1474, %fd189, %fd1473, %fd1468;
	ld.shared.f64 	%fd1475, [_ZZ32massMatrixMultiplyConstantKernelILi10ELi11ELi1EEvidPKdS1_S1_S1_S1_S1_S1_PdE13s_QuadToQuadD+512];
	fma.rn.f64 	%fd1476, %fd1475, %fd154, %fd1470;
	ld.shared.f64 	%fd1477, [%r12+4920];
	fma.rn.f64 	%fd1478, %fd190, %fd1477, %fd1472;
	ld.shared.f64 	%fd1479, [%r18+5720];
	fma.rn.f64 	%fd1480, %fd191, %fd1479, %fd1474;
	ld.shared.f64 	%fd1481, [_ZZ32massMatrixMultiplyConstantKernelILi10ELi11ELi1EEvidPKdS1_S1_S1_S1_S1_S1_PdE13s_QuadToQuadD+520];
	fma.rn.f64 	%fd1482, %fd1481, %fd155, %fd1476;
	bar.sync 	0;
	mul.f64 	%fd1483, %fd2525, %fd1480;
	fma.rn.f64 	%fd1484, %fd2524, %fd1478, %fd1483;
	fma.rn.f64 	%fd1485, %fd2526, %fd1482, %fd1484;
	st.shared.f64 	[%r15], %fd1485;
	mul.f64 	%fd1486, %fd2527, %fd1480;
	fma.rn.f64 	%fd1487, %fd2525, %fd1478, %fd1486;
	fma.rn.f64 	%fd1488, %fd2528, %fd1482, %fd1487;
	st.shared.f64 	[%r16], %fd1488;
	mul.f64 	%fd1489, %fd2528, %fd1480;
	fma.rn.f64 	%fd1490, %fd2526, %fd1478, %fd1489;
	fma.rn.f64 	%fd1491, %fd2529, %fd1482, %fd1490;
	mul.f64 	%fd1492, %fd2441, %fd2530;
	bar.sync 	0;
	ld.shared.f64 	%fd1493, [%r14];
	mul.f64 	%fd1494, %fd192, %fd1493;
	fma.rn.f64 	%fd1495, %fd1492, %fd150, %fd1494;
	ld.shared.f64 	%fd1496, [%r17];
	fma.rn.f64 	%fd1497, %fd193, %fd1496, %fd1495;
	fma.rn.f64 	%fd339, %fd1491, %fd1421, %fd314;
	ld.shared.f64 	%fd1498, [%r14+8];
	fma.rn.f64 	%fd1499, %fd194, %fd1498, %fd1497;
	ld.shared.f64 	%fd1500, [%r17+88];
	fma.rn.f64 	%fd1501, %fd195, %fd1500, %fd1499;
	fma.rn.f64 	%fd340, %fd1491, %fd1427, %fd315;
	ld.shared.f64 	%fd1502, [%r14+16];
	fma.rn.f64 	%fd1503, %fd197, %fd1502, %fd1501;
	ld.shared.f64 	%fd1504, [%r17+176];
	fma.rn.f64 	%fd1505, %fd198, %fd1504, %fd1503;
	fma.rn.f64 	%fd341, %fd1491, %fd1433, %fd316;
	ld.shared.f64 	%fd1506, [%r14+24];
	fma.rn.f64 	%fd1507, %fd200, %fd1506, %fd1505;
	ld.shared.f64 	%fd1508, [%r17+264];
	fma.rn.f64 	%fd1509, %fd201, %fd1508, %fd1507;
	fma.rn.f64 	%fd342, %fd1491, %fd1439, %fd317;
	ld.shared.f64 	%fd1510, [%r14+32];
	fma.rn.f64 	%fd1511, %fd203, %fd1510, %fd1509;
	ld.shared.f64 	%fd1512, [%r17+352];
	fma.rn.f64 	%fd1513, %fd204, %fd1512, %fd1511;
	fma.rn.f64 	%fd343, %fd1491, %fd1445, %fd324;
	ld.shared.f64 	%fd1514, [%r14+40];
	fma.rn.f64 	%fd1515, %fd206, %fd1514, %fd1513;
	ld.shared.f64 	%fd1516, [%r17+440];
	fma.rn.f64 	%fd1517, %fd207, %fd1516, %fd1515;
	fma.rn.f64 	%fd1518, %fd1491, %fd1451, %fd318;
	ld.shared.f64 	%fd1519, [%r14+48];
	fma.rn.f64 	%fd1520, %fd209, %fd1519, %fd1517;
	ld.shared.f64 	%fd1521, [%r17+528];
	fma.rn.f64 	%fd1522, %fd210, %fd1521, %fd1520;
	fma.rn.f64 	%fd344, %fd1491, %fd1457, %fd319;
	ld.shared.f64 	%fd1523, [%r14+56];
	fma.rn.f64 	%fd1524, %fd212, %fd1523, %fd1522;
	ld.shared.f64 	%fd1525, [%r17+616];
	fma.rn.f64 	%fd1526, %fd213, %fd1525, %fd1524;
	fma.rn.f64 	%fd345, %fd1491, %fd1463, %fd320;
	ld.shared.f64 	%fd1527, [%r14+64];
	fma.rn.f64 	%fd1528, %fd215, %fd1527, %fd1526;
	ld.shared.f64 	%fd1529, [%r17+704];
	fma.rn.f64 	%fd1530, %fd216, %fd1529, %fd1528;
	fma.rn.f64 	%fd346, %fd1491, %fd1469, %fd321;
	ld.shared.f64 	%fd1531, [%r14+72];
	fma.rn.f64 	%fd1532, %fd218, %fd1531, %fd1530;
	ld.shared.f64 	%fd1533, [%r17+792];
	fma.rn.f64 	%fd1534, %fd219, %fd1533, %fd1532;
	fma.rn.f64 	%fd347, %fd1491, %fd1475, %fd322;
	ld.shared.f64 	%fd1535, [%r14+80];
	fma.rn.f64 	%fd1536, %fd221, %fd1535, %fd1534;
	ld.shared.f64 	%fd1537, [%r17+880];
	fma.rn.f64 	%fd1538, %fd222, %fd1537, %fd1536;
	fma.rn.f64 	%fd348, %fd1491, %fd1481, %fd323;
	add.f64 	%fd349, %fd1538, %fd1518;
	mov.f64 	%fd2531, 0d0000000000000000;
	mov.f64 	%fd2532, %fd2531;
	mov.f64 	%fd2533, %fd2531;
	mov.f64 	%fd2534, %fd2531;
	mov.f64 	%fd2535, %fd2531;
	mov.f64 	%fd2536, %fd2531;
	mov.f64 	%fd2537, %fd2531;
	@%p7 bra 	$L__BB42_21;
	ld.param.u64 	%rd49, [_Z32massMatrixMultiplyConstantKernelILi10ELi11ELi1EEvidPKdS1_S1_S1_S1_S1_S1_Pd_param_2];
	cvta.to.global.u64 	%rd26, %rd49;
	mad.lo.s32 	%r52, %r3, 9317, %r1;
	mul.wide.s32 	%rd27, %r52, 8;
	add.s64 	%rd28, %rd26, %rd27;
	ld.global.nc.f64 	%fd2531, [%rd28+5808];
	ld.global.nc.f64 	%fd2532, [%rd28+16456];
	ld.global.nc.f64 	%fd2533, [%rd28+27104];
	ld.global.nc.f64 	%fd2534, [%rd28+37752];
	ld.global.nc.f64 	%fd2535, [%rd28+48400];
	ld.global.nc.f64 	%fd2536, [%rd28+59048];
	ld.global.nc.f64 	%fd2537, [%rd28+69696];
$L__BB42_21:
	ld.param.f64 	%fd2442, [_Z32massMatrixMultiplyConstantKernelILi10ELi11ELi1EEvidPKdS1_S1_S1_S1_S1_S1_Pd_param_1];
	ld.shared.f64 	%fd1540, [%r12+5808];
	fma.rn.f64 	%fd1541, %fd170, %fd1540, 0d0000000000000000;
	ld.shared.f64 	%fd1542, [%r18+5808];
	fma.rn.f64 	%fd1543, %fd171, %fd1542, 0d0000000000000000;
	ld.shared.f64 	%fd1544, [_ZZ32massMatrixMultiplyConstantKernelILi10ELi11ELi1EEvidPKdS1_S1_S1_S1_S1_S1_PdE13s_QuadToQuadD+528];
	fma.rn.f64 	%fd1545, %fd1544, %fd145, 0d0000000000000000;
	ld.shared.f64 	%fd1546, [%r12+5816];
	fma.rn.f64 	%fd1547, %fd172, %fd1546, %fd1541;
	ld.shared.f64 	%fd1548, [%r18+5896];
	fma.rn.f64 	%fd1549, %fd173, %fd1548, %fd1543;
	ld.shared.f64 	%fd1550, [_ZZ32massMatrixMultiplyConstantKernelILi10ELi11ELi1EEvidPKdS1_S1_S1_S1_S1_S1_PdE13s_QuadToQuadD+536];
	fma.rn.f64 	%fd1551, %fd1550, %fd146, %fd1545;
	ld.shared.f64 	%fd1552, [%r12+5824];
	fma.rn.f64 	%fd1553, %fd174, %fd1552, %fd1547;
	ld.shared.f64 	%fd1554, [%r18+5984];
	fma.rn.f64 	%fd1555, %fd175, %fd1554, %fd1549;
	ld.shared.f64 	%fd1556, [_ZZ32massMatrixMultiplyConstantKernelILi10ELi11ELi1EEvidPKdS1_S1_S1_S1_S1_S1_PdE13s_QuadToQuadD+544];
	fma.rn.f64 	%fd1557, %fd1556, %fd147, %fd1551;
	ld.shared.f64 	%fd1558, [%r12+5832];
	fma.rn.f64 	%fd1559, %fd176, %fd1558, %fd1553;
	ld.shared.f64 	%fd1560, [%r18+6072];
	fma.rn.f64 	%fd1561, %fd177, %fd1560, %fd1555;
	ld.shared.f64 	%fd1562, [_ZZ32massMatrixMultiplyConstantKernelILi10ELi11ELi1EEvidPKdS1_S1_S1_S1_S1_S1_PdE13s_QuadToQuadD+552];
	fma.rn.f64 	%fd1563, %fd1562, %fd148, %fd1557;
	ld.shared.f64 	%fd1564, [%r12+5840];
	fma.rn.f64 	%fd1565, %fd178, %fd1564, %fd1559;
	ld.shared.f64 	%fd1566, [%r18+6160];
	fma.rn.f64 	%fd1567, %fd179, %fd1566, %fd1561;
	ld.shared.f64 	%fd1568, [_ZZ32massMatrixMultiplyConstantKernelILi10ELi11ELi1EEvidPKdS1_S1_S1_S1_S1_S1_PdE13s_QuadToQuadD+560];
	fma.rn.f64 	%fd1569, %fd1568, %fd149, %fd1563;
	ld.shared.f64 	%fd1570, [%r12+5848];
	fma.rn.f64 	%fd1571, %fd180, %fd1570, %fd1565;
	ld.shared.f64 	%fd1572, [%r18+6248];
	fma.rn.f64 	%fd1573, %fd181, %fd1572, %fd1567;
	ld.shared.f64 	%fd1574, [_ZZ32massMatrixMultiplyConstantKernelILi10ELi11ELi1EEvidPKdS1_S1_S1_S1_S1_S1_PdE13s_QuadToQuadD+568];
	fma.rn.f64 	%fd1575, %fd1574, %fd150, %fd1569;
	ld.shared.f64 	%fd1576, [%r12+5856];
	fma.rn.f64 	%fd1577, %fd182, %fd1576, %fd1571;
	ld.shared.f64 	%fd1578, [%r18+6336];
	fma.rn.f64 	%fd1579, %fd183, %fd1578, %fd1573;
	ld.shared.f64 	%fd1580, [_ZZ32massMatrixMultiplyConstantKernelILi10ELi11ELi1EEvidPKdS1_S1_S1_S1_S1_S1_PdE13s_QuadToQuadD+576];
	fma.rn.f64 	%fd1581, %fd1580, %fd151, %fd1575;
	ld.shared.f64 	%fd1582, [%r12+5864];
	fma.rn.f64 	%fd1583, %fd184, %fd1582, %fd1577;
	ld.shared.f64 	%fd1584, [%r18+6424];
	fma.rn.f64 	%fd1585, %fd185, %fd1584, %fd1579;
	ld.shared.f64 	%fd1586, [_ZZ32massMatrixMultiplyConstantKernelILi10ELi11ELi1EEvidPKdS1_S1_S1_S1_S1_S1_PdE13s_QuadToQuadD+584];
	fma.rn.f64 	%fd1587, %fd1586, %fd152, %fd1581;
	ld.shared.f64 	%fd1588, [%r12+5872];
	fma.rn.f64 	%fd1589, %fd186, %fd1588, %fd1583;
	ld.shared.f64 	%fd1590, [%r18+6512];
	fma.rn.f64 	%fd1591, %fd187, %fd1590, %fd1585;
	ld.shared.f64 	%fd1592, [_ZZ32massMatrixMultiplyConstantKernelILi10ELi11ELi1EEvidPKdS1_S1_S1_S1_S1_S1_PdE13s_QuadToQuadD+592];
	fma.rn.f64 	%fd1593, %fd1592, %fd153, %fd1587;
	ld.shared.f64 	%fd1594, [%r12+5880];
	fma.rn.f64 	%fd1595, %fd188, %fd1594, %fd1589;
	ld.shared.f64 	%fd1596, [%r18+6600];
	fma.rn.f64 	%fd1597, %fd189, %fd1596, %fd1591;
	ld.shared.f64 	%fd1598, [_ZZ32massMatrixMultiplyConstantKernelILi10ELi11ELi1EEvidPKdS1_S1_S1_S1_S1_S1_PdE13s_QuadToQuadD+600];
	fma.rn.f64 	%fd1599, %fd1598, %fd154, %fd1593;
	ld.shared.f64 	%fd1600, [%r12+5888];
	fma.rn.f64 	%fd1601, %fd190, %fd1600, %fd1595;
	ld.shared.f64 	%fd1602, [%r18+6688];
	fma.rn.f64 	%fd1603, %fd191, %fd1602, %fd1597;
	ld.shared.f64 	%fd1604, [_ZZ32massMatrixMultiplyConstantKernelILi10ELi11ELi1EEvidPKdS1_S1_S1_S1_S1_S1_PdE13s_QuadToQuadD+608];
	fma.rn.f64 	%fd1605, %fd1604, %fd155, %fd1599;
	bar.sync 	0;
	mul.f64 	%fd1606, %fd2532, %fd1603;
	fma.rn.f64 	%fd1607, %fd2531, %fd1601, %fd1606;
	fma.rn.f64 	%fd1608, %fd2533, %fd1605, %fd1607;
	st.shared.f64 	[%r15], %fd1608;
	mul.f64 	%fd1609, %fd2534, %fd1603;
	fma.rn.f64 	%fd1610, %fd2532, %fd1601, %fd1609;
	fma.rn.f64 	%fd1611, %fd2535, %fd1605, %fd1610;
	st.shared.f64 	[%r16], %fd1611;
	mul.f64 	%fd1612, %fd2535, %fd1603;
	fma.rn.f64 	%fd1613, %fd2533, %fd1601, %fd1612;
	fma.rn.f64 	%fd1614, %fd2536, %fd1605, %fd1613;
	mul.f64 	%fd1615, %fd2442, %fd2537;
	bar.sync 	0;
	ld.shared.f64 	%fd1616, [%r14];
	mul.f64 	%fd1617, %fd192, %fd1616;
	fma.rn.f64 	%fd1618, %fd1615, %fd151, %fd1617;
	ld.shared.f64 	%fd1619, [%r17];
	fma.rn.f64 	%fd1620, %fd193, %fd1619, %fd1618;
	fma.rn.f64 	%fd364, %fd1614, %fd1544, %fd339;
	ld.shared.f64 	%fd1621, [%r14+8];
	fma.rn.f64 	%fd1622, %fd194, %fd1621, %fd1620;
	ld.shared.f64 	%fd1623, [%r17+88];
	fma.rn.f64 	%fd1624, %fd195, %fd1623, %fd1622;
	fma.rn.f64 	%fd365, %fd1614, %fd1550, %fd340;
	ld.shared.f64 	%fd1625, [%r14+16];
	fma.rn.f64 	%fd1626, %fd197, %fd1625, %fd1624;
	ld.shared.f64 	%fd1627, [%r17+176];
	fma.rn.f64 	%fd1628, %fd198, %fd1627, %fd1626;
	fma.rn.f64 	%fd366, %fd1614, %fd1556, %fd341;
	ld.shared.f64 	%fd1629, [%r14+24];
	fma.rn.f64 	%fd1630, %fd200, %fd1629, %fd1628;
	ld.shared.f64 	%fd1631, [%r17+264];
	fma.rn.f64 	%fd1632, %fd201, %fd1631, %fd1630;
	fma.rn.f64 	%fd367, %fd1614, %fd1562, %fd342;
	ld.shared.f64 	%fd1633, [%r14+32];
	fma.rn.f64 	%fd1634, %fd203, %fd1633, %fd1632;
	ld.shared.f64 	%fd1635, [%r17+352];
	fma.rn.f64 	%fd1636, %fd204, %fd1635, %fd1634;
	fma.rn.f64 	%fd368, %fd1614, %fd1568, %fd343;
	ld.shared.f64 	%fd1637, [%r14+40];
	fma.rn.f64 	%fd1638, %fd206, %fd1637, %fd1636;
	ld.shared.f64 	%fd1639, [%r17+440];
	fma.rn.f64 	%fd1640, %fd207, %fd1639, %fd1638;
	fma.rn.f64 	%fd369, %fd1614, %fd1574, %fd349;
	ld.shared.f64 	%fd1641, [%r14+48];
	fma.rn.f64 	%fd1642, %fd209, %fd1641, %fd1640;
	ld.shared.f64 	%fd1643, [%r17+528];
	fma.rn.f64 	%fd1644, %fd210, %fd1643, %fd1642;
	fma.rn.f64 	%fd1645, %fd1614, %fd1580, %fd344;
	ld.shared.f64 	%fd1646, [%r14+56];
	fma.rn.f64 	%fd1647, %fd212, %fd1646, %fd1644;
	ld.shared.f64 	%fd1648, [%r17+616];
	fma.rn.f64 	%fd1649, %fd213, %fd1648, %fd1647;
	fma.rn.f64 	%fd370, %fd1614, %fd1586, %fd345;
	ld.shared.f64 	%fd1650, [%r14+64];
	fma.rn.f64 	%fd1651, %fd215, %fd1650, %fd1649;
	ld.shared.f64 	%fd1652, [%r17+704];
	fma.rn.f64 	%fd1653, %fd216, %fd1652, %fd1651;
	fma.rn.f64 	%fd371, %fd1614, %fd1592, %fd346;
	ld.shared.f64 	%fd1654, [%r14+72];
	fma.rn.f64 	%fd1655, %fd218, %fd1654, %fd1653;
	ld.shared.f64 	%fd1656, [%r17+792];
	fma.rn.f64 	%fd1657, %fd219, %fd1656, %fd1655;
	fma.rn.f64 	%fd372, %fd1614, %fd1598, %fd347;
	ld.shared.f64 	%fd1658, [%r14+80];
	fma.rn.f64 	%fd1659, %fd221, %fd1658, %fd1657;
	ld.shared.f64 	%fd1660, [%r17+880];
	fma.rn.f64 	%fd1661, %fd222, %fd1660, %fd1659;
	fma.rn.f64 	%fd373, %fd1614, %fd1604, %fd348;
	add.f64 	%fd374, %fd1661, %fd1645;
	mov.f64 	%fd2538, 0d0000000000000000;
	mov.f64 	%fd2539, %fd2538;
	mov.f64 	%fd2540, %fd2538;
	mov.f64 	%fd2541, %fd2538;
	mov.f64 	%fd2542, %fd2538;
	mov.f64 	%fd2543, %fd2538;
	mov.f64 	%fd2544, %fd2538;
	@%p7 bra 	$L__BB42_23;
	ld.param.u64 	%rd50, [_Z32massMatrixMultiplyConstantKernelILi10ELi11ELi1EEvidPKdS1_S1_S1_S1_S1_S1_Pd_param_2];
	cvta.to.global.u64 	%rd29, %rd50;
	mad.lo.s32 	%r53, %r3, 9317, %r1;
	mul.wide.s32 	%rd30, %r53, 8;
	add.s64 	%rd31, %rd29, %rd30;
	ld.global.nc.f64 	%fd2538, [%rd31+6776];
	ld.global.nc.f64 	%fd2539, [%rd31+17424];
	ld.global.nc.f64 	%fd2540, [%rd31+28072];
	ld.global.nc.f64 	%fd2541, [%rd31+38720];
	ld.global.nc.f64 	%fd2542, [%rd31+49368];
	ld.global.nc.f64 	%fd2543, [%rd31+60016];
	ld.global.nc.f64 	%fd2544, [%rd31+70664];
$L__BB42_23:
	ld.param.f64 	%fd2443, [_Z32massMatrixMultiplyConstantKernelILi10ELi11ELi1EEvidPKdS1_S1_S1_S1_S1_S1_Pd_param_1];
	ld.shared.f64 	%fd1663, [%r12+6776];
	fma.rn.f64 	%fd1664, %fd170, %fd1663, 0d0000000000000000;
	ld.shared.f64 	%fd1665, [%r18+6776];
	fma.rn.f64 	%fd1666, %fd171, %fd1665, 0d0000000000000000;
	ld.shared.f64 	%fd1667, [_ZZ32massMatrixMultiplyConstantKernelILi10ELi11ELi1EEvidPKdS1_S1_S1_S1_S1_S1_PdE13s_QuadToQuadD+616];
	fma.rn.f64 	%fd1668, %fd1667, %fd145, 0d0000000000000000;
	ld.shared.f64 	%fd1669, [%r12+6784];
	fma.rn.f64 	%fd1670, %fd172, %fd1669, %fd1664;
	ld.shared.f64 	%fd1671, [%r18+6864];
	fma.rn.f64 	%fd1672, %fd173, %fd1671, %fd1666;
	ld.shared.f64 	%fd1673, [_ZZ32massMatrixMultiplyConstantKernelILi10ELi11ELi1EEvidPKdS1_S1_S1_S1_S1_S1_PdE13s_QuadToQuadD+624];
	fma.rn.f64 	%fd1674, %fd1673, %fd146, %fd1668;
	ld.shared.f64 	%fd1675, [%r12+6792];
	fma.rn.f64 	%fd1676, %fd174, %fd1675, %fd1670;
	ld.shared.f64 	%fd1677, [%r18+6952];
	fma.rn.f64 	%fd1678, %fd175, %fd1677, %fd1672;
	ld.shared.f64 	%fd1679, [_ZZ32massMatrixMultiplyConstantKernelILi10ELi11ELi1EEvidPKdS1_S1_S1_S1_S1_S1_PdE13s_QuadToQuadD+632];
	fma.rn.f64 	%fd1680, %fd1679, %fd147, %fd1674;
	ld.shared.f64 	%fd1681, [%r12+6800];
	fma.rn.f64 	%fd1682, %fd176, %fd1681, %fd1676;
	ld.shared.f64 	%fd1683, [%r18+7040];
	fma.rn.f64 	%fd1684, %fd177, %fd1683, %fd1678;
	ld.shared.f64 	%fd1685, [_ZZ32massMatrixMultiplyConstantKernelILi10ELi11ELi1EEvidPKdS1_S1_S1_S1_S1_S1_PdE13s_QuadToQuadD+640];
	fma.rn.f64 	%fd1686, %fd1685, %fd148, %fd1680;
	ld.shared.f64 	%fd1687, [%r12+6808];
	fma.rn.f64 	%fd1688, %fd178, %fd1687, %fd1682;
	ld.shared.f64 	%fd1689, [%r18+7128];
	fma.rn.f64 	%fd1690, %fd179, %fd1689, %fd1684;
	ld.shared.f64 	%fd1691, [_ZZ32massMatrixMultiplyConstantKernelILi10ELi11ELi1EEvidPKdS1_S1_S1_S1_S1_S1_PdE13s_QuadToQuadD+648];
	fma.rn.f64 	%fd1692, %fd1691, %fd149, %fd1686;
	ld.shared.f64 	%fd1693, [%r12+6816];
	fma.rn.f64 	%fd1694, %fd180, %fd1693, %fd1688;
	ld.shared.f64 	%fd1695, [%r18+7216];
	fma.rn.f64 	%fd1696, %fd181, %fd1695, %fd1690;
	ld.shared.f64 	%fd1697, [_ZZ32massMatrixMultiplyConstantKernelILi10ELi11ELi1EEvidPKdS1_S1_S1_S1_S1_S1_PdE13s_QuadToQuadD+656];
	fma.rn.f64 	%fd1698, %fd1697, %fd150, %fd1692;
	ld.shared.f64 	%fd1699, [%r12+6824];
	fma.rn.f64 	%fd1700, %fd182, %fd1699, %fd1694;
	ld.shared.f64 	%fd1701, [%r18+7304];
	fma.rn.f64 	%fd1702, %fd183, %fd1701, %fd1696;
	ld.shared.f64 	%fd1703, [_ZZ32massMatrixMultiplyConstantKernelILi10ELi11ELi1EEvidPKdS1_S1_S1_S1_S1_S1_PdE13s_QuadToQuadD+664];
	fma.rn.f64 	%fd1704, %fd1703, %fd151, %fd1698;
	ld.shared.f64 	%fd1705, [%r12+6832];
	fma.rn.f64 	%fd1706, %fd184, %fd1705, %fd1700;
	ld.shared.f64 	%fd1707, [%r18+7392];
	fma.rn.f64 	%fd1708, %fd185, %fd1707, %fd1702;
	ld.shared.f64 	%fd1709, [_ZZ32massMatrixMultiplyConstantKernelILi10ELi11ELi1EEvidPKdS1_S1_S1_S1_S1_S1_PdE13s_QuadToQuadD+672];
	fma.rn.f64 	%fd1710, %fd1709, %fd152, %fd1704;
	ld.shared.f64 	%fd1711, [%r12+6840];
	fma.rn.f64 	%fd1712, %fd186, %fd1711, %fd1706;
	ld.shared.f64 	%fd1713, [%r18+7480];
	fma.rn.f64 	%fd1714, %fd187, %fd1713, %fd1708;
	ld.shared.f64 	%fd1715, [_ZZ32massMatrixMultiplyConstantKernelILi10ELi11ELi1EEvidPKdS1_S1_S1_S1_S1_S1_PdE13s_QuadToQuadD+680];
	fma.rn.f64 	%fd1716, %fd1715, %fd153, %fd1710;
	ld.shared.f64 	%fd1717, [%r12+6848];
	fma.rn.f64 	%fd1718, %fd188, %fd1717, %fd1712;
	ld.shared.f64 	%fd1719, [%r18+7568];
	fma.rn.f64 	%fd1720, %fd189, %fd1719, %fd1714;
	ld.shared.f64 	%fd1721, [_ZZ32massMatrixMultiplyConstantKernelILi10ELi11ELi1EEvidPKdS1_S1_S1_S1_S1_S1_PdE13s_QuadToQuadD+688];
	fma.rn.f64 	%fd1722, %fd1721, %fd154, %fd1716;
	ld.shared.f64 	%fd1723, [%r12+6856];
	fma.rn.f64 	%fd1724, %fd190, %fd1723, %fd1718;
	ld.shared.f64 	%fd1725, [%r18+7656];
	fma.rn.f64 	%fd1726, %fd191, %fd1725, %fd1720;
	ld.shared.f64 	%fd1727, [_ZZ32massMatrixMultiplyConstantKernelILi10ELi11ELi1EEvidPKdS1_S1_S1_S1_S1_S1_PdE13s_QuadToQuadD+696];
	fma.rn.f64 	%fd1728, %fd1727, %fd155, %fd1722;
	bar.sync 	0;
	mul.f64 	%fd1729, %fd2539, %fd1726;
	fma.rn.f64 	%fd1730, %fd2538, %fd1724, %fd1729;
	fma.rn.f64 	%fd1731, %fd2540, %fd1728, %fd1730;
	st.shared.f64 	[%r15], %fd1731;
	mul.f64 	%fd1732, %fd2541, %fd1726;
	fma.rn.f64 	%fd1733, %fd2539, %fd1724, %fd1732;
	fma.rn.f64 	%fd1734, %fd2542, %fd1728, %fd1733;
	st.shared.f64 	[%r16], %fd1734;
	mul.f64 	%fd1735, %fd2542, %fd1726;
	fma.rn.f64 	%fd1736, %fd2540, %fd1724, %fd1735;
	fma.rn.f64 	%fd1737, %fd2543, %fd1728, %fd1736;
	mul.f64 	%fd1738, %fd2443, %fd2544;
	bar.sync 	0;
	ld.shared.f64 	%fd1739, [%r14];
	mul.f64 	%fd1740, %fd192, %fd1739;
	fma.rn.f64 	%fd1741, %fd1738, %fd152, %fd1740;
	ld.shared.f64 	%fd1742, [%r17];
	fma.rn.f64 	%fd1743, %fd193, %fd1742, %fd1741;
	fma.rn.f64 	%fd389, %fd1737, %fd1667, %fd364;
	ld.shared.f64 	%fd1744, [%r14+8];
	fma.rn.f64 	%fd1745, %fd194, %fd1744, %fd1743;
	ld.shared.f64 	%fd1746, [%r17+88];
	fma.rn.f64 	%fd1747, %fd195, %fd1746, %fd1745;
	fma.rn.f64 	%fd390, %fd1737, %fd1673, %fd365;
	ld.shared.f64 	%fd1748, [%r14+16];
	fma.rn.f64 	%fd1749, %fd197, %fd1748, %fd1747;
	ld.shared.f64 	%fd1750, [%r17+176];
	fma.rn.f64 	%fd1751, %fd198, %fd1750, %fd1749;
	fma.rn.f64 	%fd391, %fd1737, %fd1679, %fd366;
	ld.shared.f64 	%fd1752, [%r14+24];
	fma.rn.f64 	%fd1753, %fd200, %fd1752, %fd1751;
	ld.shared.f64 	%fd1754, [%r17+264];
	fma.rn.f64 	%fd1755, %fd201, %fd1754, %fd1753;
	fma.rn.f64 	%fd392, %fd1737, %fd1685, %fd367;
	ld.shared.f64 	%fd1756, [%r14+32];
	fma.rn.f64 	%fd1757, %fd203, %fd1756, %fd1755;
	ld.shared.f64 	%fd1758, [%r17+352];
	fma.rn.f64 	%fd1759, %fd204, %fd1758, %fd1757;
	fma.rn.f64 	%fd393, %fd1737, %fd1691, %fd368;
	ld.shared.f64 	%fd1760, [%r14+40];
	fma.rn.f64 	%fd1761, %fd206, %fd1760, %fd1759;
	ld.shared.f64 	%fd1762, [%r17+440];
	fma.rn.f64 	%fd1763, %fd207, %fd1762, %fd1761;
	fma.rn.f64 	%fd394, %fd1737, %fd1697, %fd369;
	ld.shared.f64 	%fd1764, [%r14+48];
	fma.rn.f64 	%fd1765, %fd209, %fd1764, %fd1763;
	ld.shared.f64 	%fd1766, [%r17+528];
	fma.rn.f64 	%fd1767, %fd210, %fd1766, %fd1765;
	fma.rn.f64 	%fd395, %fd1737, %fd1703, %fd374;
	ld.shared.f64 	%fd1768, [%r14+56];
	fma.rn.f64 	%fd1769, %fd212, %fd1768, %fd1767;
	ld.shared.f64 	%fd1770, [%r17+616];
	fma.rn.f64 	%fd1771, %fd213, %fd1770, %fd1769;
	fma.rn.f64 	%fd1772, %fd1737, %fd1709, %fd370;
	ld.shared.f64 	%fd1773, [%r14+64];
	fma.rn.f64 	%fd1774, %fd215, %fd1773, %fd1771;
	ld.shared.f64 	%fd1775, [%r17+704];
	fma.rn.f64 	%fd1776, %fd216, %fd1775, %fd1774;
	fma.rn.f64 	%fd396, %fd1737, %fd1715, %fd371;
	ld.shared.f64 	%fd1777, [%r14+72];
	fma.rn.f64 	%fd1778, %fd218, %fd1777, %fd1776;
	ld.shared.f64 	%fd1779, [%r17+792];
	fma.rn.f64 	%fd1780, %fd219, %fd1779, %fd1778;
	fma.rn.f64 	%fd397, %fd1737, %fd1721, %fd372;
	ld.shared.f64 	%fd1781, [%r14+80];
	fma.rn.f64 	%fd1782, %fd221, %fd1781, %fd1780;
	ld.shared.f64 	%fd1783, [%r17+880];
	fma.rn.f64 	%fd1784, %fd222, %fd1783, %fd1782;
	fma.rn.f64 	%fd398, %fd1737, %fd1727, %fd373;
	add.f64 	%fd399, %fd1784, %fd1772;
	mov.f64 	%fd2545, 0d0000000000000000;
	mov.f64 	%fd2546, %fd2545;
	mov.f64 	%fd2547, %fd2545;
	mov.f64 	%fd2548, %fd2545;
	mov.f64 	%fd2549, %fd2545;
	mov.f64 	%fd2550, %fd2545;
	mov.f64 	%fd2551, %fd2545;
	@%p7 bra 	$L__BB42_25;
	ld.param.u64 	%rd51, [_Z32massMatrixMultiplyConstantKernelILi10ELi11ELi1EEvidPKdS1_S1_S1_S1_S1_S1_Pd_param_2];
	cvta.to.global.u64 	%rd32, %rd51;
	mad.lo.s32 	%r54, %r3, 9317, %r1;
	mul.wide.s32 	%rd33, %r54, 8;
	add.s64 	%rd34, %rd32, %rd33;
	ld.global.nc.f64 	%fd2545, [%rd34+7744];
	ld.global.nc.f64 	%fd2546, [%rd34+18392];
	ld.global.nc.f64 	%fd2547, [%rd34+29040];
	ld.global.nc.f64 	%fd2548, [%rd34+39688];
	ld.global.nc.f64 	%fd2549, [%rd34+50336];
	ld.global.nc.f64 	%fd2550, [%rd34+60984];
	ld.global.nc.f64 	%fd2551, [%rd34+71632];
$L__BB42_25:
	ld.param.f64 	%fd2444, [_Z32massMatrixMultiplyConstantKernelILi10ELi11ELi1EEvidPKdS1_S1_S1_S1_S1_S1_Pd_param_1];
	ld.shared.f64 	%fd1786, [%r12+7744];
	fma.rn.f64 	%fd1787, %fd170, %fd1786, 0d0000000000000000;
	ld.shared.f64 	%fd1788, [%r18+7744];
	fma.rn.f64 	%fd1789, %fd171, %fd1788, 0d0000000000000000;
	ld.shared.f64 	%fd1790, [_ZZ32massMatrixMultiplyConstantKernelILi10ELi11ELi1EEvidPKdS1_S1_S1_S1_S1_S1_PdE13s_QuadToQuadD+704];
	fma.rn.f64 	%fd1791, %fd1790, %fd145, 0d0000000000000000;
	ld.shared.f64 	%fd1792, [%r12+7752];
	fma.rn.f64 	%fd1793, %fd172, %fd1792, %fd1787;
	ld.shared.f64 	%fd1794, [%r18+7832];
	fma.rn.f64 	%fd1795, %fd173, %fd1794, %fd1789;
	ld.shared.f64 	%fd1796, [_ZZ32massMatrixMultiplyConstantKernelILi10ELi11ELi1EEvidPKdS1_S1_S1_S1_S1_S1_PdE13s_QuadToQuadD+712];
	fma.rn.f64 	%fd1797, %fd1796, %fd146, %fd1791;
	ld.shared.f64 	%fd1798, [%r12+7760];
	fma.rn.f64 	%fd1799, %fd174, %fd1798, %fd1793;
	ld.shared.f64 	%fd1800, [%r18+7920];
	fma.rn.f64 	%fd1801, %fd175, %fd1800, %fd1795;
	ld.shared.f64 	%fd1802, [_ZZ32massMatrixMultiplyConstantKernelILi10ELi11ELi1EEvidPKdS1_S1_S1_S1_S1_S1_PdE13s_QuadToQuadD+720];
	fma.rn.f64 	%fd1803, %fd1802, %fd147, %fd1797;
	ld.shared.f64 	%fd1804, [%r12+7768];
	fma.rn.f64 	%fd1805, %fd176, %fd1804, %fd1799;
	ld.shared.f64 	%fd1806, [%r18+8008];
	fma.rn.f64 	%fd1807, %fd177, %fd1806, %fd1801;
	ld.shared.f64 	%fd1808, [_ZZ32massMatrixMultiplyConstantKernelILi10ELi11ELi1EEvidPKdS1_S1_S1_S1_S1_S1_PdE13s_QuadToQuadD+728];
	fma.rn.f64 	%fd1809, %fd1808, %fd148, %fd1803;
	ld.shared.f64 	%fd1810, [%r12+7776];
	fma.rn.f64 	%fd1811, %fd178, %fd1810, %fd1805;
	ld.shared.f64 	%fd1812, [%r18+8096];
	fma.rn.f64 	%fd1813, %fd179, %fd1812, %fd1807;
	ld.shared.f64 	%fd1814, [_ZZ32massMatrixMultiplyConstantKernelILi10ELi11ELi1EEvidPKdS1_S1_S1_S1_S1_S1_PdE13s_QuadToQuadD+736];
	fma.rn.f64 	%fd1815, %fd1814, %fd149, %fd1809;
	ld.shared.f64 	%fd1816, [%r12+7784];
	fma.rn.f64 	%fd1817, %fd180, %fd1816, %fd1811;
	ld.shared.f64 	%fd1818, [%r18+8184];
	fma.rn.f64 	%fd1819, %fd181, %fd1818, %fd1813;
	ld.shared.f64 	%fd1820, [_ZZ32massMatrixMultiplyConstantKernelILi10ELi11ELi1EEvidPKdS1_S1_S1_S1_S1_S1_PdE13s_QuadToQuadD+744];
	fma.rn.f64 	%fd1821, %fd1820, %fd150, %fd1815;
	ld.shared.f64 	%fd1822, [%r12+7792];
	fma.rn.f64 	%fd1823, %fd182, %fd1822, %fd1817;
	ld.shared.f64 	%fd1824, [%r18+8272];
	fma.rn.f64 	%fd1825, %fd183, %fd1824, %fd1819;
	ld.shared.f64 	%fd1826, [_ZZ32massMatrixMultiplyConstantKernelILi10ELi11ELi1EEvidPKdS1_S1_S1_S1_S1_S1_PdE13s_QuadToQuadD+752];
	fma.rn.f64 	%fd1827, %fd1826, %fd151, %fd1821;
	ld.shared.f64 	%fd1828, [%r12+7800];
	fma.rn.f64 	%fd1829, %fd184, %fd1828, %fd1823;
	ld.shared.f64 	%fd1830, [%r18+8360];
	fma.rn.f64 	%fd1831, %fd185, %fd1830, %fd1825;
	ld.shared.f64 	%fd1832, [_ZZ32massMatrixMultiplyConstantKernelILi10ELi11ELi1EEvidPKdS1_S1_S1_S1_S1_S1_PdE13s_QuadToQuadD+760];
	fma.rn.f64 	%fd1833, %fd1832, %fd152, %fd1827;
	ld.shared.f64 	%fd1834, [%r12+7808];
	fma.rn.f64 	%fd1835, %fd186, %fd1834, %fd1829;
	ld.shared.f64 	%fd1836, [%r18+8448];
	fma.rn.f64 	%fd1837, %fd187, %fd1836, %fd1831;
	ld.shared.f64 	%fd1838, [_ZZ32massMatrixMultiplyConstantKernelILi10ELi11ELi1EEvidPKdS1_S1_S1_S1_S1_S1_PdE13s_QuadToQuadD+768];
	fma.rn.f64 	%fd1839, %fd1838, %fd153, %fd1833;
	ld.shared.f64 	%fd1840, [%r12+7816];
	fma.rn.f64 	%fd1841, %fd188, %fd1840, %fd1835;
	ld.shared.f64 	%fd1842, [%r18+8536];
	fma.rn.f64 	%fd1843, %fd189, %fd1842, %fd1837;
	ld.shared.f64 	%fd1844, [_ZZ32massMatrixMultiplyConstantKernelILi10ELi11ELi1EEvidPKdS1_S1_S1_S1_S1_S1_PdE13s_QuadToQuadD+776];
	fma.rn.f64 	%fd1845, %fd1844, %fd154, %fd1839;
	ld.shared.f64 	%fd1846, [%r12+7824];
	fma.rn.f64 	%fd1847, %fd190, %fd1846, %fd1841;
	ld.shared.f64 	%fd1848, [%r18+8624];
	fma.rn.f64 	%fd1849, %fd191, %fd1848, %fd1843;
	ld.shared.f64 	%fd1850, [_ZZ32massMatrixMultiplyConstantKernelILi10ELi11ELi1EEvidPKdS1_S1_S1_S1_S1_S1_PdE13s_QuadToQuadD+784];
	fma.rn.f64 	%fd1851, %fd1850, %fd155, %fd1845;
	bar.sync 	0;
	mul.f64 	%fd1852, %fd2546, %fd1849;
	fma.rn.f64 	%fd1853, %fd2545, %fd1847, %fd1852;
	fma.rn.f64 	%fd1854, %fd2547, %fd1851, %fd1853;
	st.shared.f64 	[%r15], %fd1854;
	mul.f64 	%fd1855, %fd2548, %fd1849;
	fma.rn.f64 	%fd1856, %fd2546, %fd1847, %fd1855;
	fma.rn.f64 	%fd1857, %fd2549, %fd1851, %fd1856;
	st.shared.f64 	[%r16], %fd1857;
	mul.f64 	%fd1858, %fd2549, %fd1849;
	fma.rn.f64 	%fd1859, %fd2547, %fd1847, %fd1858;
	fma.rn.f64 	%fd1860, %fd2550, %fd1851, %fd1859;
	mul.f64 	%fd1861, %fd2444, %fd2551;
	bar.sync 	0;
	ld.shared.f64 	%fd1862, [%r14];
	mul.f64 	%fd1863, %fd192, %fd1862;
	fma.rn.f64 	%fd1864, %fd1861, %fd153, %fd1863;
	ld.shared.f64 	%fd1865, [%r17];
	fma.rn.f64 	%fd1866, %fd193, %fd1865, %fd1864;
	fma.rn.f64 	%fd414, %fd1860, %fd1790, %fd389;
	ld.shared.f64 	%fd1867, [%r14+8];
	fma.rn.f64 	%fd1868, %fd194, %fd1867, %fd1866;
	ld.shared.f64 	%fd1869, [%r17+88];
	fma.rn.f64 	%fd1870, %fd195, %fd1869, %fd1868;
	fma.rn.f64 	%fd415, %fd1860, %fd1796, %fd390;
	ld.shared.f64 	%fd1871, [%r14+16];
	fma.rn.f64 	%fd1872, %fd197, %fd1871, %fd1870;
	ld.shared.f64 	%fd1873, [%r17+176];
	fma.rn.f64 	%fd1874, %fd198, %fd1873, %fd1872;
	fma.rn.f64 	%fd416, %fd1860, %fd1802, %fd391;
	ld.shared.f64 	%fd1875, [%r14+24];
	fma.rn.f64 	%fd1876, %fd200, %fd1875, %fd1874;
	ld.shared.f64 	%fd1877, [%r17+264];
	fma.rn.f64 	%fd1878, %fd201, %fd1877, %fd1876;
	fma.rn.f64 	%fd417, %fd1860, %fd1808, %fd392;
	ld.shared.f64 	%fd1879, [%r14+32];
	fma.rn.f64 	%fd1880, %fd203, %fd1879, %fd1878;
	ld.shared.f64 	%fd1881, [%r17+352];
	fma.rn.f64 	%fd1882, %fd204, %fd1881, %fd1880;
	fma.rn.f64 	%fd418, %fd1860, %fd1814, %fd393;
	ld.shared.f64 	%fd1883, [%r14+40];
	fma.rn.f64 	%fd1884, %fd206, %fd1883, %fd1882;
	ld.shared.f64 	%fd1885, [%r17+440];
	fma.rn.f64 	%fd1886, %fd207, %fd1885, %fd1884;
	fma.rn.f64 	%fd419, %fd1860, %fd1820, %fd394;
	ld.shared.f64 	%fd1887, [%r14+48];
	fma.rn.f64 	%fd1888, %fd209, %fd1887, %fd1886;
	ld.shared.f64 	%fd1889, [%r17+528];
	fma.rn.f64 	%fd1890, %fd210, %fd1889, %fd1888;
	fma.rn.f64 	%fd420, %fd1860, %fd1826, %fd395;
	ld.shared.f64 	%fd1891, [%r14+56];
	fma.rn.f64 	%fd1892, %fd212, %fd1891, %fd1890;
	ld.shared.f64 	%fd1893, [%r17+616];
	fma.rn.f64 	%fd1894, %fd213, %fd1893, %fd1892;
	fma.rn.f64 	%fd421, %fd1860, %fd1832, %fd399;
	ld.shared.f64 	%fd1895, [%r14+64];
	fma.rn.f64 	%fd1896, %fd215, %fd1895, %fd1894;
	ld.shared.f64 	%fd1897, [%r17+704];
	fma.rn.f64 	%fd1898, %fd216, %fd1897, %fd1896;
	fma.rn.f64 	%fd1899, %fd1860, %fd1838, %fd396;
	ld.shared.f64 	%fd1900, [%r14+72];
	fma.rn.f64 	%fd1901, %fd218, %fd1900, %fd1898;
	ld.shared.f64 	%fd1902, [%r17+792];
	fma.rn.f64 	%fd1903, %fd219, %fd1902, %fd1901;
	fma.rn.f64 	%fd422, %fd1860, %fd1844, %fd397;
	ld.shared.f64 	%fd1904, [%r14+80];
	fma.rn.f64 	%fd1905, %fd221, %fd1904, %fd1903;
	ld.shared.f64 	%fd1906, [%r17+880];
	fma.rn.f64 	%fd1907, %fd222, %fd1906, %fd1905;
	fma.rn.f64 	%fd423, %fd1860, %fd1850, %fd398;
	add.f64 	%fd424, %fd1907, %fd1899;
	mov.f64 	%fd2552, 0d0000000000000000;
	mov.f64 	%fd2553, %fd2552;
	mov.f64 	%fd2554, %fd2552;
	mov.f64 	%fd2555, %fd2552;
	mov.f64 	%fd2556, %fd2552;
	mov.f64 	%fd2557, %fd2552;
	mov.f64 	%fd2558, %fd2552;
	@%p7 bra 	$L__BB42_27;
	ld.param.u64 	%rd52, [_Z32massMatrixMultiplyConstantKernelILi10ELi11ELi1EEvidPKdS1_S1_S1_S1_S1_S1_Pd_param_2];
	cvta.to.global.u64 	%rd35, %rd52;
	mad.lo.s32 	%r55, %r3, 9317, %r1;
	mul.wide.s32 	%rd36, %r55, 8;
	add.s64 	%rd37, %rd35, %rd36;
	ld.global.nc.f64 	%fd2552, [%rd37+8712];
	ld.global.nc.f64 	%fd2553, [%rd37+19360];
	ld.global.nc.f64 	%fd2554, [%rd37+30008];
	ld.global.nc.f64 	%fd2555, [%rd37+40656];
	ld.global.nc.f64 	%fd2556, [%rd37+51304];
	ld.global.nc.f64 	%fd2557, [%rd37+61952];
	ld.global.nc.f64 	%fd2558, [%rd37+72600];
$L__BB42_27:
	ld.param.f64 	%fd2445, [_Z32massMatrixMultiplyConstantKernelILi10ELi11ELi1EEvidPKdS1_S1_S1_S1_S1_S1_Pd_param_1];
	ld.shared.f64 	%fd1909, [%r12+8712];
	fma.rn.f64 	%fd1910, %fd170, %fd1909, 0d0000000000000000;
	ld.shared.f64 	%fd1911, [%r18+8712];
	fma.rn.f64 	%fd1912, %fd171, %fd1911, 0d0000000000000000;
	ld.shared.f64 	%fd1913, [_ZZ32massMatrixMultiplyConstantKernelILi10ELi11ELi1EEvidPKdS1_S1_S1_S1_S1_S1_PdE13s_QuadToQuadD+792];
	fma.rn.f64 	%fd1914, %fd1913, %fd145, 0d0000000000000000;
	ld.shared.f64 	%fd1915, [%r12+8720];
	fma.rn.f64 	%fd1916, %fd172, %fd1915, %fd1910;
	ld.shared.f64 	%fd1917, [%r18+8800];
	fma.rn.f64 	%fd1918, %fd173, %fd1917, %fd1912;
	ld.shared.f64 	%fd1919, [_ZZ32massMatrixMultiplyConstantKernelILi10ELi11ELi1EEvidPKdS1_S1_S1_S1_S1_S1_PdE13s_QuadToQuadD+800];
	fma.rn.f64 	%fd1920, %fd1919, %fd146, %fd1914;
	ld.shared.f64 	%fd1921, [%r12+8728];
	fma.rn.f64 	%fd1922, %fd174, %fd1921, %fd1916;
	ld.shared.f64 	%fd1923, [%r18+8888];
	fma.rn.f64 	%fd1924, %fd175, %fd1923, %fd1918;
	ld.shared.f64 	%fd1925, [_ZZ32massMatrixMultiplyConstantKernelILi10ELi11ELi1EEvidPKdS1_S1_S1_S1_S1_S1_PdE13s_QuadToQuadD+808];
	fma.rn.f64 	%fd1926, %fd1925, %fd147, %fd1920;
	ld.shared.f64 	%fd1927, [%r12+8736];
	fma.rn.f64 	%fd1928, %fd176, %fd1927, %fd1922;
	ld.shared.f64 	%fd1929, [%r18+8976];
	fma.rn.f64 	%fd1930, %fd177, %fd1929, %fd1924;
	ld.shared.f64 	%fd1931, [_ZZ32massMatrixMultiplyConstantKernelILi10ELi11ELi1EEvidPKdS1_S1_S1_S1_S1_S1_PdE13s_QuadToQuadD+816];
	fma.rn.f64 	%fd1932, %fd1931, %fd148, %fd1926;
	ld.shared.f64 	%fd1933, [%r12+8744];
	fma.rn.f64 	%fd1934, %fd178, %fd1933, %fd1928;
	ld.shared.f64 	%fd1935, [%r18+9064];
	fma.rn.f64 	%fd1936, %fd179, %fd1935, %fd1930;
	ld.shared.f64 	%fd1937, [_ZZ32massMatrixMultiplyConstantKernelILi10ELi11ELi1EEvidPKdS1_S1_S1_S1_S1_S1_PdE13s_QuadToQuadD+824];
	fma.rn.f64 	%fd1938, %fd1937, %fd149, %fd1932;
	ld.shared.f64 	%fd1939, [%r12+8752];
	fma.rn.f64 	%fd1940, %fd180, %fd1939, %fd1934;
	ld.shared.f64 	%fd1941, [%r18+9152];
	fma.rn.f64 	%fd1942, %fd181, %fd1941, %fd1936;
	ld.shared.f64 	%fd1943, [_ZZ32massMatrixMultiplyConstantKernelILi10ELi11ELi1EEvidPKdS1_S1_S1_S1_S1_S1_PdE13s_QuadToQuadD+832];
	fma.rn.f64 	%fd1944, %fd1943, %fd150, %fd1938;
	ld.shared.f64 	%fd1945, [%r12+8760];
	fma.rn.f64 	%fd1946, %fd182, %fd1945, %fd1940;
	ld.shared.f64 	%fd1947, [%r18+9240];
	fma.rn.f64 	%fd1948, %fd183, %fd1947, %fd1942;
	ld.shared.f64 	%fd1949, [_ZZ32massMatrixMultiplyConstantKernelILi10ELi11ELi1EEvidPKdS1_S1_S1_S1_S1_S1_PdE13s_QuadToQuadD+840];
	fma.rn.f64 	%fd1950, %fd1949, %fd151, %fd1944;
	ld.shared.f64 	%fd1951, [%r12+8768];
	fma.rn.f64 	%fd1952, %fd184, %fd1951, %fd1946;
	ld.shared.f64 	%fd1953, [%r18+9328];
	fma.rn.f64 	%fd1954, %fd185, %fd1953, %fd1948;
	ld.shared.f64 	%fd1955, [_ZZ32massMatrixMultiplyConstantKernelILi10ELi11ELi1EEvidPKdS1_S1_S1_S1_S1_S1_PdE13s_QuadToQuadD+848];
	fma.rn.f64 	%fd1956, %fd1955, %fd152, %fd1950;
	ld.shared.f64 	%fd1957, [%r12+8776];
	fma.rn.f64 	%fd1958, %fd186, %fd1957, %fd1952;
	ld.shared.f64 	%fd1959, [%r18+9416];
	fma.rn.f64 	%fd1960, %fd187, %fd1959, %fd1954;
	ld.shared.f64 	%fd1961, [_ZZ32massMatrixMultiplyConstantKernelILi10ELi11ELi1EEvidPKdS1_S1_S1_S1_S1_S1_PdE13s_QuadToQuadD+856];
	fma.rn.f64 	%fd1962, %fd1961, %fd153, %fd1956;
	ld.shared.f64 	%fd1963, [%r12+8784];
	fma.rn.f64 	%fd1964, %fd188, %fd1963, %fd1958;
	ld.shared.f64 	%fd1965, [%r18+9504];
	fma.rn.f64 	%fd1966, %fd189, %fd1965, %fd1960;
	ld.shared.f64 	%fd1967, [_ZZ32massMatrixMultiplyConstantKernelILi10ELi11ELi1EEvidPKdS1_S1_S1_S1_S1_S1_PdE13s_QuadToQuadD+864];
	fma.rn.f64 	%fd1968, %fd1967, %fd154, %fd1962;
	ld.shared.f64 	%fd1969, [%r12+8792];
	fma.rn.f64 	%fd1970, %fd190, %fd1969, %fd1964;
	ld.shared.f64 	%fd1971, [%r18+9592];
	fma.rn.f64 	%fd1972, %fd191, %fd1971, %fd1966;
	ld.shared.f64 	%fd1973, [_ZZ32massMatrixMultiplyConstantKernelILi10ELi11ELi1EEvidPKdS1_S1_S1_S1_S1_S1_PdE13s_QuadToQuadD+872];
	fma.rn.f64 	%fd1974, %fd1973, %fd155, %fd1968;
	bar.sync 	0;
	mul.f64 	%fd1975, %fd2553, %fd1972;
	fma.rn.f64 	%fd1976, %fd2552, %fd1970, %fd1975;
	fma.rn.f64 	%fd1977, %fd2554, %fd1974, %fd1976;
	st.shared.f64 	[%r15], %fd1977;
	mul.f64 	%fd1978, %fd2555, %fd1972;
	fma.rn.f64 	%fd1979, %fd2553, %fd1970, %fd1978;
	fma.rn.f64 	%fd1980, %fd2556, %fd1974, %fd1979;
	st.shared.f64 	[%r16], %fd1980;
	mul.f64 	%fd1981, %fd2556, %fd1972;
	fma.rn.f64 	%fd1982, %fd2554, %fd1970, %fd1981;
	fma.rn.f64 	%fd1983, %fd2557, %fd1974, %fd1982;
	mul.f64 	%fd1984, %fd2445, %fd2558;
	bar.sync 	0;
	ld.shared.f64 	%fd1985, [%r14];
	mul.f64 	%fd1986, %fd192, %fd1985;
	fma.rn.f64 	%fd1987, %fd1984, %fd154, %fd1986;
	ld.shared.f64 	%fd1988, [%r17];
	fma.rn.f64 	%fd1989, %fd193, %fd1988, %fd1987;
	fma.rn.f64 	%fd439, %fd1983, %fd1913, %fd414;
	ld.shared.f64 	%fd1990, [%r14+8];
	fma.rn.f64 	%fd1991, %fd194, %fd1990, %fd1989;
	ld.shared.f64 	%fd1992, [%r17+88];
	fma.rn.f64 	%fd1993, %fd195, %fd1992, %fd1991;
	fma.rn.f64 	%fd440, %fd1983, %fd1919, %fd415;
	ld.shared.f64 	%fd1994, [%r14+16];
	fma.rn.f64 	%fd1995, %fd197, %fd1994, %fd1993;
	ld.shared.f64 	%fd1996, [%r17+176];
	fma.rn.f64 	%fd1997, %fd198, %fd1996, %fd1995;
	fma.rn.f64 	%fd441, %fd1983, %fd1925, %fd416;
	ld.shared.f64 	%fd1998, [%r14+24];
	fma.rn.f64 	%fd1999, %fd200, %fd1998, %fd1997;
	ld.shared.f64 	%fd2000, [%r17+264];
	fma.rn.f64 	%fd2001, %fd201, %fd2000, %fd1999;
	fma.rn.f64 	%fd442, %fd1983, %fd1931, %fd417;
	ld.shared.f64 	%fd2002, [%r14+32];
	fma.rn.f64 	%fd2003, %fd203, %fd2002, %fd2001;
	ld.shared.f64 	%fd2004, [%r17+352];
	fma.rn.f64 	%fd2005, %fd204, %fd2004, %fd2003;
	fma.rn.f64 	%fd443, %fd1983, %fd1937, %fd418;
	ld.shared.f64 	%fd2006, [%r14+40];
	fma.rn.f64 	%fd2007, %fd206, %fd2006, %fd2005;
	ld.shared.f64 	%fd2008, [%r17+440];
	fma.rn.f64 	%fd2009, %fd207, %fd2008, %fd2007;
	fma.rn.f64 	%fd444, %fd1983, %fd1943, %fd419;
	ld.shared.f64 	%fd2010, [%r14+48];
	fma.rn.f64 	%fd2011, %fd209, %fd2010, %fd2009;
	ld.shared.f64 	%fd2012, [%r17+528];
	fma.rn.f64 	%fd2013, %fd210, %fd2012, %fd2011;
	fma.rn.f64 	%fd445, %fd1983, %fd1949, %fd420;
	ld.shared.f64 	%fd2014, [%r14+56];
	fma.rn.f64 	%fd2015, %fd212, %fd2014, %fd2013;
	ld.shared.f64 	%fd2016, [%r17+616];
	fma.rn.f64 	%fd2017, %fd213, %fd2016, %fd2015;
	fma.rn.f64 	%fd446, %fd1983, %fd1955, %fd421;
	ld.shared.f64 	%fd2018, [%r14+64];
	fma.rn.f64 	%fd2019, %fd215, %fd2018, %fd2017;
	ld.shared.f64 	%fd2020, [%r17+704];
	fma.rn.f64 	%fd2021, %fd216, %fd2020, %fd2019;
	fma.rn.f64 	%fd447, %fd1983, %fd1961, %fd424;
	ld.shared.f64 	%fd2022, [%r14+72];
	fma.rn.f64 	%fd2023, %fd218, %fd2022, %fd2021;
	ld.shared.f64 	%fd2024, [%r17+792];
	fma.rn.f64 	%fd2025, %fd219, %fd2024, %fd2023;
	fma.rn.f64 	%fd2026, %fd1983, %fd1967, %fd422;
	ld.shared.f64 	%fd2027, [%r14+80];
	fma.rn.f64 	%fd2028, %fd221, %fd2027, %fd2025;
	ld.shared.f64 	%fd2029, [%r17+880];
	fma.rn.f64 	%fd2030, %fd222, %fd2029, %fd2028;
	fma.rn.f64 	%fd448, %fd1983, %fd1973, %fd423;
	add.f64 	%fd449, %fd2030, %fd2026;
	mov.f64 	%fd2559, 0d0000000000000000;
	mov.f64 	%fd2560, %fd2559;
	mov.f64 	%fd2561, %fd2559;
	mov.f64 	%fd2562, %fd2559;
	mov.f64 	%fd2563, %fd2559;
	mov.f64 	%fd2564, %fd2559;
	mov.f64 	%fd2565, %fd2559;
	@%p7 bra 	$L__BB42_29;
	ld.param.u64 	%rd53, [_Z32massMatrixMultiplyConstantKernelILi10ELi11ELi1EEvidPKdS1_S1_S1_S1_S1_S1_Pd_param_2];
	cvta.to.global.u64 	%rd38, %rd53;
	mad.lo.s32 	%r56, %r3, 9317, %r1;
	mul.wide.s32 	%rd39, %r56, 8;
	add.s64 	%rd40, %rd38, %rd39;
	ld.global.nc.f64 	%fd2559, [%rd40+9680];
	ld.global.nc.f64 	%fd2560, [%rd40+20328];
	ld.global.nc.f64 	%fd2561, [%rd40+30976];
	ld.global.nc.f64 	%fd2562, [%rd40+41624];
	ld.global.nc.f64 	%fd2563, [%rd40+52272];
	ld.global.nc.f64 	%fd2564, [%rd40+62920];
	ld.global.nc.f64 	%fd2565, [%rd40+73568];
$L__BB42_29:
	ld.param.f64 	%fd2446, [_Z32massMatrixMultiplyConstantKernelILi10ELi11ELi1EEvidPKdS1_S1_S1_S1_S1_S1_Pd_param_1];
	setp.gt.u32 	%p18, %r1, 109;
	ld.shared.f64 	%fd2031, [%r12+9680];
	fma.rn.f64 	%fd2032, %fd170, %fd2031, 0d0000000000000000;
	ld.shared.f64 	%fd2033, [%r18+9680];
	fma.rn.f64 	%fd2034, %fd171, %fd2033, 0d0000000000000000;
	ld.shared.f64 	%fd2035, [_ZZ32massMatrixMultiplyConstantKernelILi10ELi11ELi1EEvidPKdS1_S1_S1_S1_S1_S1_PdE13s_QuadToQuadD+880];
	fma.rn.f64 	%fd2036, %fd2035, %fd145, 0d0000000000000000;
	ld.shared.f64 	%fd2037, [%r12+9688];
	fma.rn.f64 	%fd2038, %fd172, %fd2037, %fd2032;
	ld.shared.f64 	%fd2039, [%r18+9768];
	fma.rn.f64 	%fd2040, %fd173, %fd2039, %fd2034;
	ld.shared.f64 	%fd2041, [_ZZ32massMatrixMultiplyConstantKernelILi10ELi11ELi1EEvidPKdS1_S1_S1_S1_S1_S1_PdE13s_QuadToQuadD+888];
	fma.rn.f64 	%fd2042, %fd2041, %fd146, %fd2036;
	ld.shared.f64 	%fd2043, [%r12+9696];
	fma.rn.f64 	%fd2044, %fd174, %fd2043, %fd2038;
	ld.shared.f64 	%fd2045, [%r18+9856];
	fma.rn.f64 	%fd2046, %fd175, %fd2045, %fd2040;
	ld.shared.f64 	%fd2047, [_ZZ32massMatrixMultiplyConstantKernelILi10ELi11ELi1EEvidPKdS1_S1_S1_S1_S1_S1_PdE13s_QuadToQuadD+896];
	fma.rn.f64 	%fd2048, %fd2047, %fd147, %fd2042;
	ld.shared.f64 	%fd2049, [%r12+9704];
	fma.rn.f64 	%fd2050, %fd176, %fd2049, %fd2044;
	ld.shared.f64 	%fd2051, [%r18+9944];
	fma.rn.f64 	%fd2052, %fd177, %fd2051, %fd2046;
	ld.shared.f64 	%fd2053, [_ZZ32massMatrixMultiplyConstantKernelILi10ELi11ELi1EEvidPKdS1_S1_S1_S1_S1_S1_PdE13s_QuadToQuadD+904];
	fma.rn.f64 	%fd2054, %fd2053, %fd148, %fd2048;
	ld.shared.f64 	%fd2055, [%r12+9712];
	fma.rn.f64 	%fd2056, %fd178, %fd2055, %fd2050;
	ld.shared.f64 	%fd2057, [%r18+10032];
	fma.rn.f64 	%fd2058, %fd179, %fd2057, %fd2052;
	ld.shared.f64 	%fd2059, [_ZZ32massMatrixMultiplyConstantKernelILi10ELi11ELi1EEvidPKdS1_S1_S1_S1_S1_S1_PdE13s_QuadToQuadD+912];
	fma.rn.f64 	%fd2060, %fd2059, %fd149, %fd2054;
	ld.shared.f64 	%fd2061, [%r12+9720];
	fma.rn.f64 	%fd2062, %fd180, %fd2061, %fd2056;
	ld.shared.f64 	%fd2063, [%r18+10120];
	fma.rn.f64 	%fd2064, %fd181, %fd2063, %fd2058;
	ld.shared.f64 	%fd2065, [_ZZ32massMatrixMultiplyConstantKernelILi10ELi11ELi1EEvidPKdS1_S1_S1_S1_S1_S1_PdE13s_QuadToQuadD+920];
	fma.rn.f64 	%fd2066, %fd2065, %fd150, %fd2060;
	ld.shared.f64 	%fd2067, [%r12+9728];
	fma.rn.f64 	%fd2068, %fd182, %fd2067, %fd2062;
	ld.shared.f64 	%fd2069, [%r18+10208];
	fma.rn.f64 	%fd2070, %fd183, %fd2069, %fd2064;
	ld.shared.f64 	%fd2071, [_ZZ32massMatrixMultiplyConstantKernelILi10ELi11ELi1EEvidPKdS1_S1_S1_S1_S1_S1_PdE13s_QuadToQuadD+928];
	fma.rn.f64 	%fd2072, %fd2071, %fd151, %fd2066;
	ld.shared.f64 	%fd2073, [%r12+9736];
	fma.rn.f64 	%fd2074, %fd184, %fd2073, %fd2068;
	ld.shared.f64 	%fd2075, [%r18+10296];
	fma.rn.f64 	%fd2076, %fd185, %fd2075, %fd2070;
	ld.shared.f64 	%fd2077, [_ZZ32massMatrixMultiplyConstantKernelILi10ELi11ELi1EEvidPKdS1_S1_S1_S1_S1_S1_PdE13s_QuadToQuadD+936];
	fma.rn.f64 	%fd2078, %fd2077, %fd152, %fd2072;
	ld.shared.f64 	%fd2079, [%r12+9744];
	fma.rn.f64 	%fd2080, %fd186, %fd2079, %fd2074;
	ld.shared.f64 	%fd2081, [%r18+10384];
	fma.rn.f64 	%fd2082, %fd187, %fd2081, %fd2076;
	ld.shared.f64 	%fd2083, [_ZZ32massMatrixMultiplyConstantKernelILi10ELi11ELi1EEvidPKdS1_S1_S1_S1_S1_S1_PdE13s_QuadToQuadD+944];
	fma.rn.f64 	%fd2084, %fd2083, %fd153, %fd2078;
	ld.shared.f64 	%fd2085, [%r12+9752];
	fma.rn.f64 	%fd2086, %fd188, %fd2085, %fd2080;
	ld.shared.f64 	%fd2087, [%r18+10472];
	fma.rn.f64 	%fd2088, %fd189, %fd2087, %fd2082;
	ld.shared.f64 	%fd2089, [_ZZ32massMatrixMultiplyConstantKernelILi10ELi11ELi1EEvidPKdS1_S1_S1_S1_S1_S1_PdE13s_QuadToQuadD+952];
	fma.rn.f64 	%fd2090, %fd2089, %fd154, %fd2084;
	ld.shared.f64 	%fd2091, [%r12+9760];
	fma.rn.f64 	%fd2092, %fd190, %fd2091, %fd2086;
	ld.shared.f64 	%fd2093, [%r18+10560];
	fma.rn.f64 	%fd2094, %fd191, %fd2093, %fd2088;
	ld.shared.f64 	%fd2095, [_ZZ32massMatrixMultiplyConstantKernelILi10ELi11ELi1EEvidPKdS1_S1_S1_S1_S1_S1_PdE13s_QuadToQuadD+960];
	fma.rn.f64 	%fd2096, %fd2095, %fd155, %fd2090;
	bar.sync 	0;
	mul.f64 	%fd2097, %fd2560, %fd2094;
	fma.rn.f64 	%fd2098, %fd2559, %fd2092, %fd2097;
	fma.rn.f64 	%fd2099, %fd2561, %fd2096, %fd2098;
	st.shared.f64 	[%r15], %fd2099;
	mul.f64 	%fd2100, %fd2562, %fd2094;
	fma.rn.f64 	%fd2101, %fd2560, %fd2092, %fd2100;
	fma.rn.f64 	%fd2102, %fd2563, %fd2096, %fd2101;
	st.shared.f64 	[%r16], %fd2102;
	mul.f64 	%fd2103, %fd2563, %fd2094;
	fma.rn.f64 	%fd2104, %fd2561, %fd2092, %fd2103;
	fma.rn.f64 	%fd2105, %fd2564, %fd2096, %fd2104;
	mul.f64 	%fd2106, %fd2446, %fd2565;
	bar.sync 	0;
	ld.shared.f64 	%fd2107, [%r14];
	mul.f64 	%fd2108, %fd192, %fd2107;
	fma.rn.f64 	%fd2109, %fd2106, %fd155, %fd2108;
	ld.shared.f64 	%fd2110, [%r17];
	fma.rn.f64 	%fd2111, %fd193, %fd2110, %fd2109;
	fma.rn.f64 	%fd2112, %fd2105, %fd2035, %fd439;
	ld.shared.f64 	%fd2113, [%r14+8];
	fma.rn.f64 	%fd2114, %fd194, %fd2113, %fd2111;
	ld.shared.f64 	%fd2115, [%r17+88];
	fma.rn.f64 	%fd2116, %fd195, %fd2115, %fd2114;
	fma.rn.f64 	%fd2117, %fd2105, %fd2041, %fd440;
	ld.shared.f64 	%fd2118, [%r14+16];
	fma.rn.f64 	%fd2119, %fd197, %fd2118, %fd2116;
	ld.shared.f64 	%fd2120, [%r17+176];
	fma.rn.f64 	%fd2121, %fd198, %fd2120, %fd2119;
	fma.rn.f64 	%fd2122, %fd2105, %fd2047, %fd441;
	ld.shared.f64 	%fd2123, [%r14+24];
	fma.rn.f64 	%fd2124, %fd200, %fd2123, %fd2121;
	ld.shared.f64 	%fd2125, [%r17+264];
	fma.rn.f64 	%fd2126, %fd201, %fd2125, %fd2124;
	fma.rn.f64 	%fd2127, %fd2105, %fd2053, %fd442;
	ld.shared.f64 	%fd2128, [%r14+32];
	fma.rn.f64 	%fd2129, %fd203, %fd2128, %fd2126;
	ld.shared.f64 	%fd2130, [%r17+352];
	fma.rn.f64 	%fd2131, %fd204, %fd2130, %fd2129;
	fma.rn.f64 	%fd2132, %fd2105, %fd2059, %fd443;
	ld.shared.f64 	%fd2133, [%r14+40];
	fma.rn.f64 	%fd2134, %fd206, %fd2133, %fd2131;
	ld.shared.f64 	%fd2135, [%r17+440];
	fma.rn.f64 	%fd2136, %fd207, %fd2135, %fd2134;
	fma.rn.f64 	%fd2137, %fd2105, %fd2065, %fd444;
	ld.shared.f64 	%fd2138, [%r14+48];
	fma.rn.f64 	%fd2139, %fd209, %fd2138, %fd2136;
	ld.shared.f64 	%fd2140, [%r17+528];
	fma.rn.f64 	%fd2141, %fd210, %fd2140, %fd2139;
	fma.rn.f64 	%fd2142, %fd2105, %fd2071, %fd445;
	ld.shared.f64 	%fd2143, [%r14+56];
	fma.rn.f64 	%fd2144, %fd212, %fd2143, %fd2141;
	ld.shared.f64 	%fd2145, [%r17+616];
	fma.rn.f64 	%fd2146, %fd213, %fd2145, %fd2144;
	fma.rn.f64 	%fd2147, %fd2105, %fd2077, %fd446;
	ld.shared.f64 	%fd2148, [%r14+64];
	fma.rn.f64 	%fd2149, %fd215, %fd2148, %fd2146;
	ld.shared.f64 	%fd2150, [%r17+704];
	fma.rn.f64 	%fd2151, %fd216, %fd2150, %fd2149;
	fma.rn.f64 	%fd2152, %fd2105, %fd2083, %fd447;
	ld.shared.f64 	%fd2153, [%r14+72];
	fma.rn.f64 	%fd2154, %fd218, %fd2153, %fd2151;
	ld.shared.f64 	%fd2155, [%r17+792];
	fma.rn.f64 	%fd2156, %fd219, %fd2155, %fd2154;
	fma.rn.f64 	%fd2157, %fd2105, %fd2089, %fd449;
	ld.shared.f64 	%fd2158, [%r14+80];
	fma.rn.f64 	%fd2159, %fd221, %fd2158, %fd2156;
	ld.shared.f64 	%fd2160, [%r17+880];
	fma.rn.f64 	%fd2161, %fd222, %fd2160, %fd2159;
	fma.rn.f64 	%fd2162, %fd2105, %fd2095, %fd448;
	add.f64 	%fd2163, %fd2161, %fd2162;
	bar.sync 	0;
	st.shared.f64 	[%r13], %fd2112;
	st.shared.f64 	[%r13+968], %fd2117;
	st.shared.f64 	[%r13+1936], %fd2122;
	st.shared.f64 	[%r13+2904], %fd2127;
	st.shared.f64 	[%r13+3872], %fd2132;
	st.shared.f64 	[%r13+4840], %fd2137;
	st.shared.f64 	[%r13+5808], %fd2142;
	st.shared.f64 	[%r13+6776], %fd2147;
	st.shared.f64 	[%r13+7744], %fd2152;
	st.shared.f64 	[%r13+8712], %fd2157;
	st.shared.f64 	[%r13+9680], %fd2163;
	bar.sync 	0;
	bar.sync 	0;
	ld.shared.f64 	%fd2164, [%r11];
	ld.shared.f64 	%fd2165, [%r11+80];
	add.f64 	%fd2166, %fd2164, %fd2165;
	sub.f64 	%fd2167, %fd2164, %fd2165;
	ld.shared.f64 	%fd2168, [%r11+8];
	ld.shared.f64 	%fd2169, [%r11+72];
	add.f64 	%fd2170, %fd2168, %fd2169;
	sub.f64 	%fd2171, %fd2168, %fd2169;
	ld.shared.f64 	%fd2172, [%r11+16];
	ld.shared.f64 	%fd2173, [%r11+64];
	add.f64 	%fd2174, %fd2172, %fd2173;
	sub.f64 	%fd2175, %fd2172, %fd2173;
	ld.shared.f64 	%fd2176, [%r11+24];
	ld.shared.f64 	%fd2177, [%r11+56];
	add.f64 	%fd2178, %fd2176, %fd2177;
	sub.f64 	%fd2179, %fd2176, %fd2177;
	ld.shared.f64 	%fd2180, [%r11+32];
	ld.shared.f64 	%fd2181, [%r11+48];
	add.f64 	%fd2182, %fd2180, %fd2181;
	sub.f64 	%fd2183, %fd2180, %fd2181;
	ld.shared.f64 	%fd2184, [%r11+40];
	add.f64 	%fd2185, %fd2184, %fd2184;
	sub.f64 	%fd2186, %fd2184, %fd2184;
	mul.f64 	%fd2187, %fd2185, 0d3FE0000000000000;
	ld.const.f64 	%fd464, [const_oddDofToQuad];
	fma.rn.f64 	%fd2188, %fd464, %fd2166, 0d0000000000000000;
	ld.const.f64 	%fd465, [const_evenDofToQuad];
	fma.rn.f64 	%fd2189, %fd465, %fd2167, 0d0000000000000000;
	ld.const.f64 	%fd466, [const_oddDofToQuad+40];
	fma.rn.f64 	%fd2190, %fd466, %fd2170, %fd2188;
	ld.const.f64 	%fd467, [const_evenDofToQuad+40];
	fma.rn.f64 	%fd2191, %fd467, %fd2171, %fd2189;
	ld.const.f64 	%fd468, [const_oddDofToQuad+80];
	fma.rn.f64 	%fd2192, %fd468, %fd2174, %fd2190;
	ld.const.f64 	%fd469, [const_evenDofToQuad+80];
	fma.rn.f64 	%fd2193, %fd469, %fd2175, %fd2191;
	fma.rn.f64 	%fd2194, %fd2486, %fd2178, %fd2192;
	fma.rn.f64 	%fd2195, %fd2485, %fd2179, %fd2193;
	fma.rn.f64 	%fd2196, %fd2476, %fd2182, %fd2194;
	fma.rn.f64 	%fd2197, %fd2475, %fd2183, %fd2195;
	fma.rn.f64 	%fd2198, %fd2466, %fd2187, %fd2196;
	fma.rn.f64 	%fd2199, %fd2465, %fd2186, %fd2197;
	add.f64 	%fd2200, %fd2198, %fd2199;
	st.shared.f64 	[%r11], %fd2200;
	sub.f64 	%fd2201, %fd2198, %fd2199;
	st.shared.f64 	[%r11+72], %fd2201;
	ld.const.f64 	%fd470, [const_oddDofToQuad+8];
	fma.rn.f64 	%fd2202, %fd470, %fd2166, 0d0000000000000000;
	ld.const.f64 	%fd471, [const_evenDofToQuad+8];
	fma.rn.f64 	%fd2203, %fd471, %fd2167, 0d0000000000000000;
	ld.const.f64 	%fd472, [const_oddDofToQuad+48];
	fma.rn.f64 	%fd2204, %fd472, %fd2170, %fd2202;
	ld.const.f64 	%fd473, [const_evenDofToQuad+48];
	fma.rn.f64 	%fd2205, %fd473, %fd2171, %fd2203;
	ld.const.f64 	%fd474, [const_oddDofToQuad+88];
	fma.rn.f64 	%fd2206, %fd474, %fd2174, %fd2204;
	ld.const.f64 	%fd475, [const_evenDofToQuad+88];
	fma.rn.f64 	%fd2207, %fd475, %fd2175, %fd2205;
	fma.rn.f64 	%fd2208, %fd2484, %fd2178, %fd2206;
	fma.rn.f64 	%fd2209, %fd2483, %fd2179, %fd2207;
	fma.rn.f64 	%fd2210, %fd2474, %fd2182, %fd2208;
	fma.rn.f64 	%fd2211, %fd2473, %fd2183, %fd2209;
	fma.rn.f64 	%fd2212, %fd2464, %fd2187, %fd2210;
	fma.rn.f64 	%fd2213, %fd2463, %fd2186, %fd2211;
	add.f64 	%fd2214, %fd2212, %fd2213;
	st.shared.f64 	[%r11+8], %fd2214;
	sub.f64 	%fd2215, %fd2212, %fd2213;
	st.shared.f64 	[%r11+64], %fd2215;
	ld.const.f64 	%fd476, [const_oddDofToQuad+16];
	fma.rn.f64 	%fd2216, %fd476, %fd2166, 0d0000000000000000;
	ld.const.f64 	%fd477, [const_evenDofToQuad+16];
	fma.rn.f64 	%fd2217, %fd477, %fd2167, 0d0000000000000000;
	ld.const.f64 	%fd478, [const_oddDofToQuad+56];
	fma.rn.f64 	%fd2218, %fd478, %fd2170, %fd2216;
	ld.const.f64 	%fd479, [const_evenDofToQuad+56];
	fma.rn.f64 	%fd2219, %fd479, %fd2171, %fd2217;
	ld.const.f64 	%fd480, [const_oddDofToQuad+96];
	fma.rn.f64 	%fd2220, %fd480, %fd2174, %fd2218;
	ld.const.f64 	%fd481, [const_evenDofToQuad+96];
	fma.rn.f64 	%fd2221, %fd481, %fd2175, %fd2219;
	fma.rn.f64 	%fd2222, %fd2482, %fd2178, %fd2220;
	fma.rn.f64 	%fd2223, %fd2481, %fd2179, %fd2221;
	fma.rn.f64 	%fd2224, %fd2472, %fd2182, %fd2222;
	fma.rn.f64 	%fd2225, %fd2471, %fd2183, %fd2223;
	fma.rn.f64 	%fd2226, %fd2462, %fd2187, %fd2224;
	fma.rn.f64 	%fd2227, %fd2461, %fd2186, %fd2225;
	add.f64 	%fd2228, %fd2226, %fd2227;
	st.shared.f64 	[%r11+16], %fd2228;
	sub.f64 	%fd2229, %fd2226, %fd2227;
	st.shared.f64 	[%r11+56], %fd2229;
	ld.const.f64 	%fd482, [const_oddDofToQuad+24];
	fma.rn.f64 	%fd2230, %fd482, %fd2166, 0d0000000000000000;
	ld.const.f64 	%fd483, [const_evenDofToQuad+24];
	fma.rn.f64 	%fd2231, %fd483, %fd2167, 0d0000000000000000;
	ld.const.f64 	%fd484, [const_oddDofToQuad+64];
	fma.rn.f64 	%fd2232, %fd484, %fd2170, %fd2230;
	ld.const.f64 	%fd485, [const_evenDofToQuad+64];
	fma.rn.f64 	%fd2233, %fd485, %fd2171, %fd2231;
	ld.const.f64 	%fd486, [const_oddDofToQuad+104];
	fma.rn.f64 	%fd2234, %fd486, %fd2174, %fd2232;
	ld.const.f64 	%fd487, [const_evenDofToQuad+104];
	fma.rn.f64 	%fd2235, %fd487, %fd2175, %fd2233;
	fma.rn.f64 	%fd2236, %fd2480, %fd2178, %fd2234;
	fma.rn.f64 	%fd2237, %fd2479, %fd2179, %fd2235;
	fma.rn.f64 	%fd2238, %fd2470, %fd2182, %fd2236;
	fma.rn.f64 	%fd2239, %fd2469, %fd2183, %fd2237;
	fma.rn.f64 	%fd2240, %fd2460, %fd2187, %fd2238;
	fma.rn.f64 	%fd2241, %fd2459, %fd2186, %fd2239;
	add.f64 	%fd2242, %fd2240, %fd2241;
	st.shared.f64 	[%r11+24], %fd2242;
	sub.f64 	%fd2243, %fd2240, %fd2241;
	st.shared.f64 	[%r11+48], %fd2243;
	ld.const.f64 	%fd488, [const_oddDofToQuad+32];
	fma.rn.f64 	%fd2244, %fd488, %fd2166, 0d0000000000000000;
	ld.const.f64 	%fd489, [const_evenDofToQuad+32];
	fma.rn.f64 	%fd2245, %fd489, %fd2167, 0d0000000000000000;
	ld.const.f64 	%fd490, [const_oddDofToQuad+72];
	fma.rn.f64 	%fd2246, %fd490, %fd2170, %fd2244;
	ld.const.f64 	%fd491, [const_evenDofToQuad+72];
	fma.rn.f64 	%fd2247, %fd491, %fd2171, %fd2245;
	fma.rn.f64 	%fd2248, %fd2488, %fd2174, %fd2246;
	fma.rn.f64 	%fd2249, %fd2487, %fd2175, %fd2247;
	fma.rn.f64 	%fd2250, %fd2478, %fd2178, %fd2248;
	fma.rn.f64 	%fd2251, %fd2477, %fd2179, %fd2249;
	fma.rn.f64 	%fd2252, %fd2468, %fd2182, %fd2250;
	fma.rn.f64 	%fd2253, %fd2467, %fd2183, %fd2251;
	fma.rn.f64 	%fd2254, %fd2458, %fd2187, %fd2252;
	fma.rn.f64 	%fd2255, %fd2457, %fd2186, %fd2253;
	add.f64 	%fd2256, %fd2254, %fd2255;
	st.shared.f64 	[%r11+32], %fd2256;
	sub.f64 	%fd2257, %fd2254, %fd2255;
	st.shared.f64 	[%r11+40], %fd2257;
	bar.sync 	0;
	@%p18 bra 	$L__BB42_31;
	ld.shared.f64 	%fd2258, [%r8];
	ld.shared.f64 	%fd2259, [%r8+880];
	add.f64 	%fd2260, %fd2258, %fd2259;
	sub.f64 	%fd2261, %fd2258, %fd2259;
	ld.shared.f64 	%fd2262, [%r8+88];
	ld.shared.f64 	%fd2263, [%r8+792];
	add.f64 	%fd2264, %fd2262, %fd2263;
	sub.f64 	%fd2265, %fd2262, %fd2263;
	ld.shared.f64 	%fd2266, [%r8+176];
	ld.shared.f64 	%fd2267, [%r8+704];
	add.f64 	%fd2268, %fd2266, %fd2267;
	sub.f64 	%fd2269, %fd2266, %fd2267;
	ld.shared.f64 	%fd2270, [%r8+264];
	ld.shared.f64 	%fd2271, [%r8+616];
	add.f64 	%fd2272, %fd2270, %fd2271;
	sub.f64 	%fd2273, %fd2270, %fd2271;
	ld.shared.f64 	%fd2274, [%r8+352];
	ld.shared.f64 	%fd2275, [%r8+528];
	add.f64 	%fd2276, %fd2274, %fd2275;
	sub.f64 	%fd2277, %fd2274, %fd2275;
	ld.shared.f64 	%fd2278, [%r8+440];
	add.f64 	%fd2279, %fd2278, %fd2278;
	sub.f64 	%fd2280, %fd2278, %fd2278;
	mul.f64 	%fd2281, %fd2279, 0d3FE0000000000000;
	fma.rn.f64 	%fd2282, %fd464, %fd2260, 0d0000000000000000;
	fma.rn.f64 	%fd2283, %fd465, %fd2261, 0d0000000000000000;
	fma.rn.f64 	%fd2284, %fd466, %fd2264, %fd2282;
	fma.rn.f64 	%fd2285, %fd467, %fd2265, %fd2283;
	fma.rn.f64 	%fd2286, %fd468, %fd2268, %fd2284;
	fma.rn.f64 	%fd2287, %fd469, %fd2269, %fd2285;
	fma.rn.f64 	%fd2288, %fd2486, %fd2272, %fd2286;
	fma.rn.f64 	%fd2289, %fd2485, %fd2273, %fd2287;
	fma.rn.f64 	%fd2290, %fd2476, %fd2276, %fd2288;
	fma.rn.f64 	%fd2291, %fd2475, %fd2277, %fd2289;
	fma.rn.f64 	%fd2292, %fd2466, %fd2281, %fd2290;
	fma.rn.f64 	%fd2293, %fd2465, %fd2280, %fd2291;
	add.f64 	%fd2294, %fd2292, %fd2293;
	st.shared.f64 	[%r8], %fd2294;
	sub.f64 	%fd2295, %fd2292, %fd2293;
	st.shared.f64 	[%r8+792], %fd2295;
	fma.rn.f64 	%fd2296, %fd470, %fd2260, 0d0000000000000000;
	fma.rn.f64 	%fd2297, %fd471, %fd2261, 0d0000000000000000;
	fma.rn.f64 	%fd2298, %fd472, %fd2264, %fd2296;
	fma.rn.f64 	%fd2299, %fd473, %fd2265, %fd2297;
	fma.rn.f64 	%fd2300, %fd474, %fd2268, %fd2298;
	fma.rn.f64 	%fd2301, %fd475, %fd2269, %fd2299;
	fma.rn.f64 	%fd2302, %fd2484, %fd2272, %fd2300;
	fma.rn.f64 	%fd2303, %fd2483, %fd2273, %fd2301;
	fma.rn.f64 	%fd2304, %fd2474, %fd2276, %fd2302;
	fma.rn.f64 	%fd2305, %fd2473, %fd2277, %fd2303;
	fma.rn.f64 	%fd2306, %fd2464, %fd2281, %fd2304;
	fma.rn.f64 	%fd2307, %fd2463, %fd2280, %fd2305;
	add.f64 	%fd2308, %fd2306, %fd2307;
	st.shared.f64 	[%r8+88], %fd2308;
	sub.f64 	%fd2309, %fd2306, %fd2307;
	st.shared.f64 	[%r8+704], %fd2309;
	fma.rn.f64 	%fd2310, %fd476, %fd2260, 0d0000000000000000;
	fma.rn.f64 	%fd2311, %fd477, %fd2261, 0d0000000000000000;
	fma.rn.f64 	%fd2312, %fd478, %fd2264, %fd2310;
	fma.rn.f64 	%fd2313, %fd479, %fd2265, %fd2311;
	fma.rn.f64 	%fd2314, %fd480, %fd2268, %fd2312;
	fma.rn.f64 	%fd2315, %fd481, %fd2269, %fd2313;
	fma.rn.f64 	%fd2316, %fd2482, %fd2272, %fd2314;
	fma.rn.f64 	%fd2317, %fd2481, %fd2273, %fd2315;
	fma.rn.f64 	%fd2318, %fd2472, %fd2276, %fd2316;
	fma.rn.f64 	%fd2319, %fd2471, %fd2277, %fd2317;
	fma.rn.f64 	%fd2320, %fd2462, %fd2281, %fd2318;
	fma.rn.f64 	%fd2321, %fd2461, %fd2280, %fd2319;
	add.f64 	%fd2322, %fd2320, %fd2321;
	st.shared.f64 	[%r8+176], %fd2322;
	sub.f64 	%fd2323, %fd2320, %fd2321;
	st.shared.f64 	[%r8+616], %fd2323;
	fma.rn.f64 	%fd2324, %fd482, %fd2260, 0d0000000000000000;
	fma.rn.f64 	%fd2325, %fd483, %fd2261, 0d0000000000000000;
	fma.rn.f64 	%fd2326, %fd484, %fd2264, %fd2324;
	fma.rn.f64 	%fd2327, %fd485, %fd2265, %fd2325;
	fma.rn.f64 	%fd2328, %fd486, %fd2268, %fd2326;
	fma.rn.f64 	%fd2329, %fd487, %fd2269, %fd2327;
	fma.rn.f64 	%fd2330, %fd2480, %fd2272, %fd2328;
	fma.rn.f64 	%fd2331, %fd2479, %fd2273, %fd2329;
	fma.rn.f64 	%fd2332, %fd2470, %fd2276, %fd2330;
	fma.rn.f64 	%fd2333, %fd2469, %fd2277, %fd2331;
	fma.rn.f64 	%fd2334, %fd2460, %fd2281, %fd2332;
	fma.rn.f64 	%fd2335, %fd2459, %fd2280, %fd2333;
	add.f64 	%fd2336, %fd2334, %fd2335;
	st.shared.f64 	[%r8+264], %fd2336;
	sub.f64 	%fd2337, %fd2334, %fd2335;
	st.shared.f64 	[%r8+528], %fd2337;
	fma.rn.f64 	%fd2338, %fd488, %fd2260, 0d0000000000000000;
	fma.rn.f64 	%fd2339, %fd489, %fd2261, 0d0000000000000000;
	fma.rn.f64 	%fd2340, %fd490, %fd2264, %fd2338;
	fma.rn.f64 	%fd2341, %fd491, %fd2265, %fd2339;
	fma.rn.f64 	%fd2342, %fd2488, %fd2268, %fd2340;
	fma.rn.f64 	%fd2343, %fd2487, %fd2269, %fd2341;
	fma.rn.f64 	%fd2344, %fd2478, %fd2272, %fd2342;
	fma.rn.f64 	%fd2345, %fd2477, %fd2273, %fd2343;
	fma.rn.f64 	%fd2346, %fd2468, %fd2276, %fd2344;
	fma.rn.f64 	%fd2347, %fd2467, %fd2277, %fd2345;
	fma.rn.f64 	%fd2348, %fd2458, %fd2281, %fd2346;
	fma.rn.f64 	%fd2349, %fd2457, %fd2280, %fd2347;
	add.f64 	%fd2350, %fd2348, %fd2349;
	st.shared.f64 	[%r8+352], %fd2350;
	sub.f64 	%fd2351, %fd2348, %fd2349;
	st.shared.f64 	[%r8+440], %fd2351;
$L__BB42_31:
	setp.gt.u32 	%p19, %r1, 99;
	bar.sync 	0;
	@%p19 bra 	$L__BB42_34;
	ld.shared.f64 	%fd2352, [%r7];
	ld.shared.f64 	%fd2353, [%r7+9680];
	add.f64 	%fd2354, %fd2352, %fd2353;
	sub.f64 	%fd2355, %fd2352, %fd2353;
	ld.shared.f64 	%fd2356, [%r7+968];
	ld.shared.f64 	%fd2357, [%r7+8712];
	add.f64 	%fd2358, %fd2356, %fd2357;
	sub.f64 	%fd2359, %fd2356, %fd2357;
	ld.shared.f64 	%fd2360, [%r7+1936];
	ld.shared.f64 	%fd2361, [%r7+7744];
	add.f64 	%fd2362, %fd2360, %fd2361;
	sub.f64 	%fd2363, %fd2360, %fd2361;
	ld.shared.f64 	%fd2364, [%r7+2904];
	ld.shared.f64 	%fd2365, [%r7+6776];
	add.f64 	%fd2366, %fd2364, %fd2365;
	sub.f64 	%fd2367, %fd2364, %fd2365;
	ld.shared.f64 	%fd2368, [%r7+3872];
	ld.shared.f64 	%fd2369, [%r7+5808];
	add.f64 	%fd2370, %fd2368, %fd2369;
	sub.f64 	%fd2371, %fd2368, %fd2369;
	ld.shared.f64 	%fd2372, [%r7+4840];
	add.f64 	%fd2373, %fd2372, %fd2372;
	sub.f64 	%fd2374, %fd2372, %fd2372;
	mul.f64 	%fd2375, %fd2373, 0d3FE0000000000000;
	fma.rn.f64 	%fd2376, %fd464, %fd2354, 0d0000000000000000;
	fma.rn.f64 	%fd2377, %fd465, %fd2355, 0d0000000000000000;
	fma.rn.f64 	%fd2378, %fd466, %fd2358, %fd2376;
	fma.rn.f64 	%fd2379, %fd467, %fd2359, %fd2377;
	fma.rn.f64 	%fd2380, %fd468, %fd2362, %fd2378;
	fma.rn.f64 	%fd2381, %fd469, %fd2363, %fd2379;
	fma.rn.f64 	%fd2382, %fd2486, %fd2366, %fd2380;
	fma.rn.f64 	%fd2383, %fd2485, %fd2367, %fd2381;
	fma.rn.f64 	%fd2384, %fd2476, %fd2370, %fd2382;
	fma.rn.f64 	%fd2385, %fd2475, %fd2371, %fd2383;
	fma.rn.f64 	%fd492, %fd2466, %fd2375, %fd2384;
	fma.rn.f64 	%fd493, %fd2465, %fd2374, %fd2385;
	fma.rn.f64 	%fd2386, %fd470, %fd2354, 0d0000000000000000;
	fma.rn.f64 	%fd2387, %fd471, %fd2355, 0d0000000000000000;
	fma.rn.f64 	%fd2388, %fd472, %fd2358, %fd2386;
	fma.rn.f64 	%fd2389, %fd473, %fd2359, %fd2387;
	fma.rn.f64 	%fd2390, %fd474, %fd2362, %fd2388;
	fma.rn.f64 	%fd2391, %fd475, %fd2363, %fd2389;
	fma.rn.f64 	%fd2392, %fd2484, %fd2366, %fd2390;
	fma.rn.f64 	%fd2393, %fd2483, %fd2367, %fd2391;
	fma.rn.f64 	%fd2394, %fd2474, %fd2370, %fd2392;
	fma.rn.f64 	%fd2395, %fd2473, %fd2371, %fd2393;
	fma.rn.f64 	%fd494, %fd2464, %fd2375, %fd2394;
	fma.rn.f64 	%fd495, %fd2463, %fd2374, %fd2395;
	fma.rn.f64 	%fd2396, %fd476, %fd2354, 0d0000000000000000;
	fma.rn.f64 	%fd2397, %fd477, %fd2355, 0d0000000000000000;
	fma.rn.f64 	%fd2398, %fd478, %fd2358, %fd2396;
	fma.rn.f64 	%fd2399, %fd479, %fd2359, %fd2397;
	fma.rn.f64 	%fd2400, %fd480, %fd2362, %fd2398;
	fma.rn.f64 	%fd2401, %fd481, %fd2363, %fd2399;
	fma.rn.f64 	%fd2402, %fd2482, %fd2366, %fd2400;
	fma.rn.f64 	%fd2403, %fd2481, %fd2367, %fd2401;
	fma.rn.f64 	%fd2404, %fd2472, %fd2370, %fd2402;
	fma.rn.f64 	%fd2405, %fd2471, %fd2371, %fd2403;
	fma.rn.f64 	%fd496, %fd2462, %fd2375, %fd2404;
	fma.rn.f64 	%fd497, %fd2461, %fd2374, %fd2405;
	fma.rn.f64 	%fd2406, %fd482, %fd2354, 0d0000000000000000;
	fma.rn.f64 	%fd2407, %fd483, %fd2355, 0d0000000000000000;
	fma.rn.f64 	%fd2408, %fd484, %fd2358, %fd2406;
	fma.rn.f64 	%fd2409, %fd485, %fd2359, %fd2407;
	fma.rn.f64 	%fd2410, %fd486, %fd2362, %fd2408;
	fma.rn.f64 	%fd2411, %fd487, %fd2363, %fd2409;
	fma.rn.f64 	%fd2412, %fd2480, %fd2366, %fd2410;
	fma.rn.f64 	%fd2413, %fd2479, %fd2367, %fd2411;
	fma.rn.f64 	%fd2414, %fd2470, %fd2370, %fd2412;
	fma.rn.f64 	%fd2415, %fd2469, %fd2371, %fd2413;
	fma.rn.f64 	%fd498, %fd2460, %fd2375, %fd2414;
	fma.rn.f64 	%fd499, %fd2459, %fd2374, %fd2415;
	fma.rn.f64 	%fd2416, %fd488, %fd2354, 0d0000000000000000;
	fma.rn.f64 	%fd2417, %fd489, %fd2355, 0d0000000000000000;
	fma.rn.f64 	%fd2418, %fd490, %fd2358, %fd2416;
	fma.rn.f64 	%fd2419, %fd491, %fd2359, %fd2417;
	fma.rn.f64 	%fd2420, %fd2488, %fd2362, %fd2418;
	fma.rn.f64 	%fd2421, %fd2487, %fd2363, %fd2419;
	fma.rn.f64 	%fd2422, %fd2478, %fd2366, %fd2420;
	fma.rn.f64 	%fd2423, %fd2477, %fd2367, %fd2421;
	fma.rn.f64 	%fd2424, %fd2468, %fd2370, %fd2422;
	fma.rn.f64 	%fd2425, %fd2467, %fd2371, %fd2423;
	fma.rn.f64 	%fd500, %fd2458, %fd2375, %fd2424;
	fma.rn.f64 	%fd501, %fd2457, %fd2374, %fd2425;
	@%p4 bra 	$L__BB42_34;
	ld.param.u64 	%rd54, [_Z32massMatrixMultiplyConstantKernelILi10ELi11ELi1EEvidPKdS1_S1_S1_S1_S1_S1_Pd_param_9];
	mov.u32 	%r57, %tid.x;
	mad.lo.s32 	%r58, %r3, 9317, %r57;
	mad.lo.s32 	%r59, %r3, -8317, %r58;
	cvta.to.global.u64 	%rd41, %rd54;
	mul.wide.s32 	%rd42, %r59, 8;
	add.s64 	%rd43, %rd41, %rd42;
	add.f64 	%fd2426, %fd492, %fd493;
	st.global.f64 	[%rd43], %fd2426;
	add.f64 	%fd2427, %fd494, %fd495;
	st.global.f64 	[%rd43+800], %fd2427;
	add.f64 	%fd2428, %fd496, %fd497;
	st.global.f64 	[%rd43+1600], %fd2428;
	add.f64 	%fd2429, %fd498, %fd499;
	st.global.f64 	[%rd43+2400], %fd2429;
	add.f64 	%fd2430, %fd500, %fd501;
	st.global.f64 	[%rd43+3200], %fd2430;
	sub.f64 	%fd2431, %fd500, %fd501;
	st.global.f64 	[%rd43+4000], %fd2431;
	sub.f64 	%fd2432, %fd498, %fd499;
	st.global.f64 	[%rd43+4800], %fd2432;
	sub.f64 	%fd2433, %fd496, %fd497;
	st.global.f64 	[%rd43+5600], %fd2433;
	sub.f64 	%fd2434, %fd494, %fd495;
	st.global.f64 	[%rd43+6400], %fd2434;
	sub.f64 	%fd2435, %fd492, %fd493;
	st.global.f64 	[%rd43+7200], %fd2435;
$L__BB42_34:
	ret;

}
	// .globl	_Z32massMatrixMultiplyConstantKernelILi10ELi12ELi1EEvidPKdS1_S1_S1_S1_S1_S1_Pd
.visible .entry _Z32massMatrixMultiplyConstantKernelILi10ELi12ELi1EEvidPKdS1_S1_S1_S1_S1_S1_Pd(
	.param .u32 _Z32massMatrixMultiplyConstantKernelILi10ELi12ELi1EEvidPKdS1_S1_S1_S1_S1_S1_Pd_param_0,
	.param .f64 _Z32massMatrixMultiplyConstantKernelILi10ELi12ELi1EEvidPKdS1_S1_S1_S1_S1_S1_Pd_param_1,
	.param .u64 .ptr .align 1 _Z32massMatrixMultiplyConstantKernelILi10ELi12ELi1EEvidPKdS1_S1_S1_S1_S1_S1_Pd_param_2,
	.param .u64 .ptr .align 1 _Z32massMatrixMultiplyConstantKernelILi10ELi12ELi1EEvidPKdS1_S1_S1_S1_S1_S1_Pd_param_3,
	.param .u64 .ptr .align 1 _Z32massMatrixMultiplyConstantKernelILi10ELi12ELi1EEvidPKdS1_S1_S1_S1_S1_S1_Pd_param_4,
	.param .u64 .ptr .align 1 _Z32massMatrixMultiplyConstantKernelILi10ELi12ELi1EEvidPKdS1_S1_S1_S1_S1_S1_Pd_param_5,
	.param .u64 .ptr .align 1 _Z32massMatrixMultiplyConstantKernelILi10ELi12ELi1EEvidPKdS1_S1_S1_S1_S1_S1_Pd_param_6,
	.param .u64 .ptr .align 1 _Z32massMatrixMultiplyConstantKernelILi10ELi12ELi1EEvidPKdS1_S1_S1_S1_S1_S1_Pd_param_7,
	.param .u64 .ptr .align 1 _Z32massMatrixMultiplyConstantKernelILi10ELi12ELi1EEvidPKdS1_S1_S1_S1_S1_S1_Pd_param_8,
	.param .u64 .ptr .align 1 _Z32massMatrixMultiplyConstantKernelILi10ELi12ELi1EEvidPKdS1_S1_S1_S1_S1_S1_Pd_param_9
)
{
	.reg .pred 	%p<22>;
	.reg .b16 	%rs<11>;
	.reg .b32 	%r<154>;
	.reg .b64 	%rd<63>;
	.reg .b64 	%fd<2865>;
	// demoted variable
	.shared .align 8 .b8 _ZZ29stiffnessMatrixMultiplyDeviceILi10ELi12ELi1EEviidPKdS1_S1_S1_PAT0__AT0__AplT0_Li0E_dPdE5s_Gpr[1152];
	// demoted variable
	.shared .align 8 .b8 _ZZ29stiffnessMatrixMultiplyDeviceILi10ELi12ELi1EEviidPKdS1_S1_S1_PAT0__AT0__AplT0_Li0E_dPdE5s_Gps[1152];
	// demoted variable
	.shared .align 8 .b8 _ZZ32massMatrixMultiplyConstantKernelILi10ELi12ELi1EEvidPKdS1_S1_S1_S1_S1_S1_PdE6s_tmp1[13824];
	// demoted variable
	.shared .align 8 .b8 _ZZ32massMatrixMultiplyConstantKernelILi10ELi12ELi1EEvidPKdS1_S1_S1_S1_S1_S1_PdE13s_QuadToQuadD[1152];
	ld.param.u32 	%r20, [_Z32massMatrixMultiplyConstantKernelILi10ELi12ELi1EEvidPKdS1_S1_S1_S1_S1_S1_Pd_param_0];
	ld.param.u64 	%rd5, [_Z32massMatrixMultiplyConstantKernelILi10ELi12ELi1EEvidPKdS1_S1_S1_S1_S1_S1_Pd_param_5];
	ld.param.u64 	%rd3, [_Z32massMatrixMultiplyConstantKernelILi10ELi12ELi1EEvidPKdS1_S1_S1_S1_S1_S1_Pd_param_8];
	cvta.to.global.u64 	%rd6, %rd5;
	mov.u32 	%r1, %tid.x;
	mov.u32 	%r2, %tid.y;
	mov.u32 	%r21, %ctaid.x;
	add.s32 	%r3, %r21, %r2;
	cvt.u16.u32 	%rs1, %r1;
	mul.hi.u16 	%rs3, %rs1, 6554;
	mul.lo.s16 	%rs4, %rs3, 10;
	sub.s16 	%rs2, %rs1, %rs4;
	mul.wide.u32 	%rd7, %r1, 8;
	add.s64 	%rd8, %rd6, %rd7;
	ld.global.nc.f64 	%fd546, [%rd8];
	shl.b32 	%r22, %r1, 3;
	mov.u32 	%r23, _ZZ32massMatrixMultiplyConstantKernelILi10ELi12ELi1EEvidPKdS1_S1_S1_S1_S1_S1_PdE13s_QuadToQuadD;
	add.s32 	%r24, %r23, %r22;
	st.shared.f64 	[%r24], %fd546;
	setp.lt.s32 	%p2, %r3, %r20;
	setp.lt.u32 	%p3, %r1, 100;
	and.pred  	%p1, %p3, %p2;
	not.pred 	%p4, %p1;
	@%p4 bra 	$L__BB43_2;
	cvta.to.global.u64 	%rd9, %rd3;
	mad.lo.s32 	%r25, %r3, 1000, %r1;
	mul.wide.s32 	%rd10, %r25, 8;
	add.s64 	%rd11, %rd9, %rd10;
	ld.global.nc.f64 	%fd2747, [%rd11];
	ld.global.nc.f64 	%fd2746, [%rd11+800];
	ld.global.nc.f64 	%fd2745, [%rd11+1600];
	ld.global.nc.f64 	%fd2744, [%rd11+2400];
	ld.global.nc.f64 	%fd2743, [%rd11+3200];
	ld.global.nc.f64 	%fd2742, [%rd11+4000];
	ld.global.nc.f64 	%fd2741, [%rd11+4800];
	ld.global.nc.f64 	%fd2740, [%rd11+5600];
	ld.global.nc.f64 	%fd2739, [%rd11+6400];
	ld.global.nc.f64 	%fd2738, [%rd11+7200];
$L__BB43_2:
	setp.gt.u32 	%p5, %r1, 99;
	bar.sync 	0;
	ld.const.f64 	%fd21, [const_oddDofToQuad];
	ld.const.f64 	%fd22, [const_evenDofToQuad];
	ld.const.f64 	%fd23, [const_oddDofToQuad+8];
	ld.const.f64 	%fd24, [const_evenDofToQuad+8];
	ld.const.f64 	%fd25, [const_oddDofToQuad+16];
	ld.const.f64 	%fd26, [const_evenDofToQuad+16];
	ld.const.f64 	%fd27, [const_oddDofToQuad+24];
	ld.const.f64 	%fd28, [const_evenDofToQuad+24];
	ld.const.f64 	%fd29, [const_oddDofToQuad+32];
	ld.const.f64 	%fd30, [const_evenDofToQuad+32];
	ld.const.f64 	%fd31, [const_oddDofToQuad+40];
	ld.const.f64 	%fd32, [const_evenDofToQuad+40];
	ld.const.f64 	%fd33, [const_oddDofToQuad+48];
	ld.const.f64 	%fd34, [const_evenDofToQuad+48];
	ld.const.f64 	%fd35, [const_oddDofToQuad+56];
	ld.const.f64 	%fd36, [const_evenDofToQuad+56];
	ld.const.f64 	%fd37, [const_oddDofToQuad+64];
	ld.const.f64 	%fd38, [const_evenDofToQuad+64];
	ld.const.f64 	%fd39, [const_oddDofToQuad+72];
	ld.const.f64 	%fd40, [const_evenDofToQuad+72];
	ld.const.f64 	%fd41, [const_oddDofToQuad+80];
	ld.const.f64 	%fd42, [const_evenDofToQuad+80];
	ld.const.f64 	%fd43, [const_oddDofToQuad+88];
	ld.const.f64 	%fd44, [const_evenDofToQuad+88];
	ld.const.f64 	%fd45, [const_oddDofToQuad+96];
	ld.const.f64 	%fd46, [const_evenDofToQuad+96];
	ld.const.f64 	%fd47, [const_oddDofToQuad+104];
	mov.u32 	%r26, _ZZ32massMatrixMultiplyConstantKernelILi10ELi12ELi1EEvidPKdS1_S1_S1_S1_S1_S1_PdE6s_tmp1;
	mad.lo.s32 	%r4, %r2, 13824, %r26;
	mul.lo.s16 	%rs6, %rs1, 205;
	shr.u16 	%rs7, %rs6, 11;
	cvt.u32.u16 	%r5, %rs7;
	mul.wide.u16 	%r27, %rs7, 96;
	add.s32 	%r6, %r4, %r27;
	mul.wide.u16 	%r28, %rs2, 8;
	add.s32 	%r7, %r6, %r28;
	@%p5 bra 	$L__BB43_4;
	add.f64 	%fd547, %fd2747, %fd2738;
	sub.f64 	%fd548, %fd2747, %fd2738;
	add.f64 	%fd549, %fd2746, %fd2739;
	sub.f64 	%fd550, %fd2746, %fd2739;
	add.f64 	%fd551, %fd2745, %fd2740;
	sub.f64 	%fd552, %fd2745, %fd2740;
	add.f64 	%fd553, %fd2744, %fd2741;
	sub.f64 	%fd554, %fd2744, %fd2741;
	add.f64 	%fd555, %fd2743, %fd2742;
	sub.f64 	%fd556, %fd2743, %fd2742;
	fma.rn.f64 	%fd557, %fd21, %fd547, 0d0000000000000000;
	fma.rn.f64 	%fd558, %fd22, %fd548, 0d0000000000000000;
	fma.rn.f64 	%fd559, %fd23, %fd549, %fd557;
	fma.rn.f64 	%fd560, %fd24, %fd550, %fd558;
	fma.rn.f64 	%fd561, %fd25, %fd551, %fd559;
	fma.rn.f64 	%fd562, %fd26, %fd552, %fd560;
	fma.rn.f64 	%fd563, %fd27, %fd553, %fd561;
	fma.rn.f64 	%fd564, %fd28, %fd554, %fd562;
	fma.rn.f64 	%fd565, %fd29, %fd555, %fd563;
	fma.rn.f64 	%fd566, %fd30, %fd556, %fd564;
	add.f64 	%fd567, %fd566, %fd565;
	st.shared.f64 	[%r7], %fd567;
	sub.f64 	%fd568, %fd565, %fd566;
	st.shared.f64 	[%r7+12672], %fd568;
	fma.rn.f64 	%fd569, %fd31, %fd547, 0d0000000000000000;
	fma.rn.f64 	%fd570, %fd32, %fd548, 0d0000000000000000;
	fma.rn.f64 	%fd571, %fd33, %fd549, %fd569;
	fma.rn.f64 	%fd572, %fd34, %fd550, %fd570;
	fma.rn.f64 	%fd573, %fd35, %fd551, %fd571;
	fma.rn.f64 	%fd574, %fd36, %fd552, %fd572;
	fma.rn.f64 	%fd575, %fd37, %fd553, %fd573;
	fma.rn.f64 	%fd576, %fd38, %fd554, %fd574;
	fma.rn.f64 	%fd577, %fd39, %fd555, %fd575;
	fma.rn.f64 	%fd578, %fd40, %fd556, %fd576;
	add.f64 	%fd579, %fd578, %fd577;
	st.shared.f64 	[%r7+1152], %fd579;
	sub.f64 	%fd580, %fd577, %fd578;
	st.shared.f64 	[%r7+11520], %fd580;
	fma.rn.f64 	%fd581, %fd41, %fd547, 0d0000000000000000;
	fma.rn.f64 	%fd582, %fd42, %fd548, 0d0000000000000000;
	fma.rn.f64 	%fd583, %fd43, %fd549, %fd581;
	fma.rn.f64 	%fd584, %fd44, %fd550, %fd582;
	fma.rn.f64 	%fd585, %fd45, %fd551, %fd583;
	fma.rn.f64 	%fd586, %fd46, %fd552, %fd584;
	fma.rn.f64 	%fd587, %fd47, %fd553, %fd585;
	ld.const.f64 	%fd588, [const_evenDofToQuad+104];
	fma.rn.f64 	%fd589, %fd588, %fd554, %fd586;
	ld.const.f64 	%fd590, [const_oddDofToQuad+112];
	fma.rn.f64 	%fd591, %fd590, %fd555, %fd587;
	ld.const.f64 	%fd592, [const_evenDofToQuad+112];
	fma.rn.f64 	%fd593, %fd592, %fd556, %fd589;
	add.f64 	%fd594, %fd593, %fd591;
	st.shared.f64 	[%r7+2304], %fd594;
	sub.f64 	%fd595, %fd591, %fd593;
	st.shared.f64 	[%r7+10368], %fd595;
	ld.const.f64 	%fd596, [const_oddDofToQuad+120];
	fma.rn.f64 	%fd597, %fd596, %fd547, 0d0000000000000000;
	ld.const.f64 	%fd598, [const_evenDofToQuad+120];
	fma.rn.f64 	%fd599, %fd598, %fd548, 0d0000000000000000;
	ld.const.f64 	%fd600, [const_oddDofToQuad+128];
	fma.rn.f64 	%fd601, %fd600, %fd549, %fd597;
	ld.const.f64 	%fd602, [const_evenDofToQuad+128];
	fma.rn.f64 	%fd603, %fd602, %fd550, %fd599;
	ld.const.f64 	%fd604, [const_oddDofToQuad+136];
	fma.rn.f64 	%fd605, %fd604, %fd551, %fd601;
	ld.const.f64 	%fd606, [const_evenDofToQuad+136];
	fma.rn.f64 	%fd607, %fd606, %fd552, %fd603;
	ld.const.f64 	%fd608, [const_oddDofToQuad+144];
	fma.rn.f64 	%fd609, %fd608, %fd553, %fd605;
	ld.const.f64 	%fd610, [const_evenDofToQuad+144];
	fma.rn.f64 	%fd611, %fd610, %fd554, %fd607;
	ld.const.f64 	%fd612, [const_oddDofToQuad+152];
	fma.rn.f64 	%fd613, %fd612, %fd555, %fd609;
	ld.const.f64 	%fd614, [const_evenDofToQuad+152];
	fma.rn.f64 	%fd615, %fd614, %fd556, %fd611;
	add.f64 	%fd616, %fd615, %fd613;
	st.shared.f64 	[%r7+3456], %fd616;
	sub.f64 	%fd617, %fd613, %fd615;
	st.shared.f64 	[%r7+9216], %fd617;
	ld.const.f64 	%fd618, [const_oddDofToQuad+160];
	fma.rn.f64 	%fd619, %fd618, %fd547, 0d0000000000000000;
	ld.const.f64 	%fd620, [const_evenDofToQuad+160];
	fma.rn.f64 	%fd621, %fd620, %fd548, 0d0000000000000000;
	ld.const.f64 	%fd622, [const_oddDofToQuad+168];
	fma.rn.f64 	%fd623, %fd622, %fd549, %fd619;
	ld.const.f64 	%fd624, [const_evenDofToQuad+168];
	fma.rn.f64 	%fd625, %fd624, %fd550, %fd621;
	ld.const.f64 	%fd626, [const_oddDofToQuad+176];
	fma.rn.f64 	%fd627, %fd626, %fd551, %fd623;
	ld.const.f64 	%fd628, [const_evenDofToQuad+176];
	fma.rn.f64 	%fd629, %fd628, %fd552, %fd625;
	ld.const.f64 	%fd630, [const_oddDofToQuad+184];
	fma.rn.f64 	%fd631, %fd630, %fd553, %fd627;
	ld.const.f64 	%fd632, [const_evenDofToQuad+184];
	fma.rn.f64 	%fd633, %fd632, %fd554, %fd629;
	ld.const.f64 	%fd634, [const_oddDofToQuad+192];
	fma.rn.f64 	%fd635, %fd634, %fd555, %fd631;
	ld.const.f64 	%fd636, [const_evenDofToQuad+192];
	fma.rn.f64 	%fd637, %fd636, %fd556, %fd633;
	add.f64 	%fd638, %fd637, %fd635;
	st.shared.f64 	[%r7+4608], %fd638;
	sub.f64 	%fd639, %fd635, %fd637;
	st.shared.f64 	[%r7+8064], %fd639;
	ld.const.f64 	%fd640, [const_oddDofToQuad+200];
	fma.rn.f64 	%fd641, %fd640, %fd547, 0d0000000000000000;
	ld.const.f64 	%fd642, [const_evenDofToQuad+200];
	fma.rn.f64 	%fd643, %fd642, %fd548, 0d0000000000000000;
	ld.const.f64 	%fd644, [const_oddDofToQuad+208];
	fma.rn.f64 	%fd645, %fd644, %fd549, %fd641;
	ld.const.f64 	%fd646, [const_evenDofToQuad+208];
	fma.rn.f64 	%fd647, %fd646, %fd550, %fd643;
	ld.const.f64 	%fd648, [const_oddDofToQuad+216];
	fma.rn.f64 	%fd649, %fd648, %fd551, %fd645;
	ld.const.f64 	%fd650, [const_evenDofToQuad+216];
	fma.rn.f64 	%fd651, %fd650, %fd552, %fd647;
	ld.const.f64 	%fd652, [const_oddDofToQuad+224];
	fma.rn.f64 	%fd653, %fd652, %fd553, %fd649;
	ld.const.f64 	%fd654, [const_evenDofToQuad+224];
	fma.rn.f64 	%fd655, %fd654, %fd554, %fd651;
	ld.const.f64 	%fd656, [const_oddDofToQuad+232];
	fma.rn.f64 	%fd657, %fd656, %fd555, %fd653;
	ld.const.f64 	%fd658, [const_evenDofToQuad+232];
	fma.rn.f64 	%fd659, %fd658, %fd556, %fd655;
	add.f64 	%fd660, %fd659, %fd657;
	st.shared.f64 	[%r7+5760], %fd660;
	sub.f64 	%fd661, %fd657, %fd659;
	st.shared.f64 	[%r7+6912], %fd661;
$L__BB43_4:
	bar.sync 	0;
	setp.lt.u32 	%p6, %r1, 120;
	mad.lo.s32 	%r29, %r5, 1056, %r6;
	add.s32 	%r8, %r29, %r28;
	@%p6 bra 	$L__BB43_6;
	ld.const.f64 	%fd2780, [const_evenDofToQuad+104];
	ld.const.f64 	%fd2779, [const_oddDofToQuad+112];
	ld.const.f64 	%fd2778, [const_evenDofToQuad+112];
	ld.const.f64 	%fd2777, [const_oddDofToQuad+120];
	ld.const.f64 	%fd2776, [const_evenDofToQuad+120];
	ld.const.f64 	%fd2775, [const_oddDofToQuad+128];
	ld.const.f64 	%fd2774, [const_evenDofToQuad+128];
	ld.const.f64 	%fd2773, [const_oddDofToQuad+136];
	ld.const.f64 	%fd2772, [const_evenDofToQuad+136];
	ld.const.f64 	%fd2771, [const_oddDofToQuad+144];
	ld.const.f64 	%fd2770, [const_evenDofToQuad+144];
	ld.const.f64 	%fd2769, [const_oddDofToQuad+152];
	ld.const.f64 	%fd2768, [const_evenDofToQuad+152];
	ld.const.f64 	%fd2767, [const_oddDofToQuad+160];
	ld.const.f64 	%fd2766, [const_evenDofToQuad+160];
	ld.const.f64 	%fd2765, [const_oddDofToQuad+168];
	ld.const.f64 	%fd2764, [const_evenDofToQuad+168];
	ld.const.f64 	%fd2763, [const_oddDofToQuad+176];
	ld.const.f64 	%fd2762, [const_evenDofToQuad+176];
	ld.const.f64 	%fd2761, [const_oddDofToQuad+184];
	ld.const.f64 	%fd2760, [const_evenDofToQuad+184];
	ld.const.f64 	%fd2759, [const_oddDofToQuad+192];
	ld.const.f64 	%fd2758, [const_evenDofToQuad+192];
	ld.const.f64 	%fd2757, [const_oddDofToQuad+200];
	ld.const.f64 	%fd2756, [const_evenDofToQuad+200];
	ld.const.f64 	%fd2755, [const_oddDofToQuad+208];
	ld.const.f64 	%fd2754, [const_evenDofToQuad+208];
	ld.const.f64 	%fd2753, [const_oddDofToQuad+216];
	ld.const.f64 	%fd2752, [const_evenDofToQuad+216];
	ld.const.f64 	%fd2751, [const_oddDofToQuad+224];
	ld.const.f64 	%fd2750, [const_evenDofToQuad+224];
	ld.const.f64 	%fd2749, [const_oddDofToQuad+232];
	ld.const.f64 	%fd2748, [const_evenDofToQuad+232];
	bra.uni 	$L__BB43_7;
$L__BB43_6:
	ld.shared.f64 	%fd662, [%r8];
	ld.shared.f64 	%fd663, [%r8+864];
	add.f64 	%fd664, %fd662, %fd663;
	sub.f64 	%fd665, %fd662, %fd663;
	ld.shared.f64 	%fd666, [%r8+96];
	ld.shared.f64 	%fd667, [%r8+768];
	add.f64 	%fd668, %fd666, %fd667;
	sub.f64 	%fd669, %fd666, %fd667;
	ld.shared.f64 	%fd670, [%r8+192];
	ld.shared.f64 	%fd671, [%r8+672];
	add.f64 	%fd672, %fd670, %fd671;
	sub.f64 	%fd673, %fd670, %fd671;
	ld.shared.f64 	%fd674, [%r8+288];
	ld.shared.f64 	%fd675, [%r8+576];
	add.f64 	%fd676, %fd674, %fd675;
	sub.f64 	%fd677, %fd674, %fd675;
	ld.shared.f64 	%fd678, [%r8+384];
	ld.shared.f64 	%fd679, [%r8+480];
	add.f64 	%fd680, %fd678, %fd679;
	sub.f64 	%fd681, %fd678, %fd679;
	fma.rn.f64 	%fd682, %fd21, %fd664, 0d0000000000000000;
	fma.rn.f64 	%fd683, %fd22, %fd665, 0d0000000000000000;
	fma.rn.f64 	%fd684, %fd23, %fd668, %fd682;
	fma.rn.f64 	%fd685, %fd24, %fd669, %fd683;
	fma.rn.f64 	%fd686, %fd25, %fd672, %fd684;
	fma.rn.f64 	%fd687, %fd26, %fd673, %fd685;
	fma.rn.f64 	%fd688, %fd27, %fd676, %fd686;
	fma.rn.f64 	%fd689, %fd28, %fd677, %fd687;
	fma.rn.f64 	%fd690, %fd29, %fd680, %fd688;
	fma.rn.f64 	%fd691, %fd30, %fd681, %fd689;
	add.f64 	%fd692, %fd690, %fd691;
	st.shared.f64 	[%r8], %fd692;
	sub.f64 	%fd693, %fd690, %fd691;
	st.shared.f64 	[%r8+1056], %fd693;
	fma.rn.f64 	%fd694, %fd31, %fd664, 0d0000000000000000;
	fma.rn.f64 	%fd695, %fd32, %fd665, 0d0000000000000000;
	fma.rn.f64 	%fd696, %fd33, %fd668, %fd694;
	fma.rn.f64 	%fd697, %fd34, %fd669, %fd695;
	fma.rn.f64 	%fd698, %fd35, %fd672, %fd696;
	fma.rn.f64 	%fd699, %fd36, %fd673, %fd697;
	fma.rn.f64 	%fd700, %fd37, %fd676, %fd698;
	fma.rn.f64 	%fd701, %fd38, %fd677, %fd699;
	fma.rn.f64 	%fd702, %fd39, %fd680, %fd700;
	fma.rn.f64 	%fd703, %fd40, %fd681, %fd701;
	add.f64 	%fd704, %fd702, %fd703;
	st.shared.f64 	[%r8+96], %fd704;
	sub.f64 	%fd705, %fd702, %fd703;
	st.shared.f64 	[%r8+960], %fd705;
	fma.rn.f64 	%fd706, %fd41, %fd664, 0d0000000000000000;
	fma.rn.f64 	%fd707, %fd42, %fd665, 0d0000000000000000;
	fma.rn.f64 	%fd708, %fd43, %fd668, %fd706;
	fma.rn.f64 	%fd709, %fd44, %fd669, %fd707;
	fma.rn.f64 	%fd710, %fd45, %fd672, %fd708;
	fma.rn.f64 	%fd711, %fd46, %fd673, %fd709;
	fma.rn.f64 	%fd712, %fd47, %fd676, %fd710;
	ld.const.f64 	%fd2780, [const_evenDofToQuad+104];
	fma.rn.f64 	%fd713, %fd2780, %fd677, %fd711;
	ld.const.f64 	%fd2779, [const_oddDofToQuad+112];
	fma.rn.f64 	%fd714, %fd2779, %fd680, %fd712;
	ld.const.f64 	%fd2778, [const_evenDofToQuad+112];
	fma.rn.f64 	%fd715, %fd2778, %fd681, %fd713;
	add.f64 	%fd716, %fd714, %fd715;
	st.shared.f64 	[%r8+192], %fd716;
	sub.f64 	%fd717, %fd714, %fd715;
	st.shared.f64 	[%r8+864], %fd717;
	ld.const.f64 	%fd2777, [const_oddDofToQuad+120];
	fma.rn.f64 	%fd718, %fd2777, %fd664, 0d0000000000000000;
	ld.const.f64 	%fd2776, [const_evenDofToQuad+120];
	fma.rn.f64 	%fd719, %fd2776, %fd665, 0d0000000000000000;
	ld.const.f64 	%fd2775, [const_oddDofToQuad+128];
	fma.rn.f64 	%fd720, %fd2775, %fd668, %fd718;
	ld.const.f64 	%fd2774, [const_evenDofToQuad+128];
	fma.rn.f64 	%fd721, %fd2774, %fd669, %fd719;
	ld.const.f64 	%fd2773, [const_oddDofToQuad+136];
	fma.rn.f64 	%fd722, %fd2773, %fd672, %fd720;
	ld.const.f64 	%fd2772, [const_evenDofToQuad+136];
	fma.rn.f64 	%fd723, %fd2772, %fd673, %fd721;
	ld.const.f64 	%fd2771, [const_oddDofToQuad+144];
	fma.rn.f64 	%fd724, %fd2771, %fd676, %fd722;
	ld.const.f64 	%fd2770, [const_evenDofToQuad+144];
	fma.rn.f64 	%fd725, %fd2770, %fd677, %fd723;
	ld.const.f64 	%fd2769, [const_oddDofToQuad+152];
	fma.rn.f64 	%fd726, %fd2769, %fd680, %fd724;
	ld.const.f64 	%fd2768, [const_evenDofToQuad+152];
	fma.rn.f64 	%fd727, %fd2768, %fd681, %fd725;
	add.f64 	%fd728, %fd726, %fd727;
	st.shared.f64 	[%r8+288], %fd728;
	sub.f64 	%fd729, %fd726, %fd727;
	st.shared.f64 	[%r8+768], %fd729;
	ld.const.f64 	%fd2767, [const_oddDofToQuad+160];
	fma.rn.f64 	%fd730, %fd2767, %fd664, 0d0000000000000000;
	ld.const.f64 	%fd2766, [const_evenDofToQuad+160];
	fma.rn.f64 	%fd731, %fd2766, %fd665, 0d0000000000000000;
	ld.const.f64 	%fd2765, [const_oddDofToQuad+168];
	fma.rn.f64 	%fd732, %fd2765, %fd668, %fd730;
	ld.const.f64 	%fd2764, [const_evenDofToQuad+168];
	fma.rn.f64 	%fd733, %fd2764, %fd669, %fd731;
	ld.const.f64 	%fd2763, [const_oddDofToQuad+176];
	fma.rn.f64 	%fd734, %fd2763, %fd672, %fd732;
	ld.const.f64 	%fd2762, [const_evenDofToQuad+176];
	fma.rn.f64 	%fd735, %fd2762, %fd673, %fd733;
	ld.const.f64 	%fd2761, [const_oddDofToQuad+184];
	fma.rn.f64 	%fd736, %fd2761, %fd676, %fd734;
	ld.const.f64 	%fd2760, [const_evenDofToQuad+184];
	fma.rn.f64 	%fd737, %fd2760, %fd677, %fd735;
	ld.const.f64 	%fd2759, [const_oddDofToQuad+192];
	fma.rn.f64 	%fd738, %fd2759, %fd680, %fd736;
	ld.const.f64 	%fd2758, [const_evenDofToQuad+192];
	fma.rn.f64 	%fd739, %fd2758, %fd681, %fd737;
	add.f64 	%fd740, %fd738, %fd739;
	st.shared.f64 	[%r8+384], %fd740;
	sub.f64 	%fd741, %fd738, %fd739;
	st.shared.f64 	[%r8+672], %fd741;
	ld.const.f64 	%fd2757, [const_oddDofToQuad+200];
	fma.rn.f64 	%fd742, %fd2757, %fd664, 0d0000000000000000;
	ld.const.f64 	%fd2756, [const_evenDofToQuad+200];
	fma.rn.f64 	%fd743, %fd2756, %fd665, 0d0000000000000000;
	ld.const.f64 	%fd2755, [const_oddDofToQuad+208];
	fma.rn.f64 	%fd744, %fd2755, %fd668, %fd742;
	ld.const.f64 	%fd2754, [const_evenDofToQuad+208];
	fma.rn.f64 	%fd745, %fd2754, %fd669, %fd743;
	ld.const.f64 	%fd2753, [const_oddDofToQuad+216];
	fma.rn.f64 	%fd746, %fd2753, %fd672, %fd744;
	ld.const.f64 	%fd2752, [const_evenDofToQuad+216];
	fma.rn.f64 	%fd747, %fd2752, %fd673, %fd745;
	ld.const.f64 	%fd2751, [const_oddDofToQuad+224];
	fma.rn.f64 	%fd748, %fd2751, %fd676, %fd746;
	ld.const.f64 	%fd2750, [const_evenDofToQuad+224];
	fma.rn.f64 	%fd749, %fd2750, %fd677, %fd747;
	ld.const.f64 	%fd2749, [const_oddDofToQuad+232];
	fma.rn.f64 	%fd750, %fd2749, %fd680, %fd748;
	ld.const.f64 	%fd2748, [const_evenDofToQuad+232];
	fma.rn.f64 	%fd751, %fd2748, %fd681, %fd749;
	add.f64 	%fd752, %fd750, %fd751;
	st.shared.f64 	[%r8+480], %fd752;
	sub.f64 	%fd753, %fd750, %fd751;
	st.shared.f64 	[%r8+576], %fd753;
$L__BB43_7:
	ld.param.u64 	%rd50, [_Z32massMatrixMultiplyConstantKernelILi10ELi12ELi1EEvidPKdS1_S1_S1_S1_S1_S1_Pd_param_2];
	ld.param.u32 	%r142, [_Z32massMatrixMultiplyConstantKernelILi10ELi12ELi1EEvidPKdS1_S1_S1_S1_S1_S1_Pd_param_0];
	setp.ge.s32 	%p7, %r3, %r142;
	bar.sync 	0;
	mul.hi.u16 	%rs8, %rs1, 5462;
	mul.lo.s16 	%rs9, %rs8, 12;
	sub.s16 	%rs10, %rs1, %rs9;
	cvt.u32.u16 	%r9, %rs10;
	cvt.u32.u16 	%r10, %rs8;
	mul.wide.u16 	%r31, %rs8, 1152;
	add.s32 	%r32, %r4, %r31;
	mul.wide.u16 	%r33, %rs10, 96;
	add.s32 	%r11, %r32, %r33;
	ld.shared.f64 	%fd755, [%r11];
	ld.shared.f64 	%fd756, [%r11+72];
	add.f64 	%fd757, %fd755, %fd756;
	sub.f64 	%fd758, %fd755, %fd756;
	ld.shared.f64 	%fd759, [%r11+8];
	ld.shared.f64 	%fd760, [%r11+64];
	add.f64 	%fd761, %fd759, %fd760;
	sub.f64 	%fd762, %fd759, %fd760;
	ld.shared.f64 	%fd763, [%r11+16];
	ld.shared.f64 	%fd764, [%r11+56];
	add.f64 	%fd765, %fd763, %fd764;
	sub.f64 	%fd766, %fd763, %fd764;
	ld.shared.f64 	%fd767, [%r11+24];
	ld.shared.f64 	%fd768, [%r11+48];
	add.f64 	%fd769, %fd767, %fd768;
	sub.f64 	%fd770, %fd767, %fd768;
	ld.shared.f64 	%fd771, [%r11+32];
	ld.shared.f64 	%fd772, [%r11+40];
	add.f64 	%fd773, %fd771, %fd772;
	sub.f64 	%fd774, %fd771, %fd772;
	fma.rn.f64 	%fd775, %fd21, %fd757, 0d0000000000000000;
	fma.rn.f64 	%fd776, %fd22, %fd758, 0d0000000000000000;
	fma.rn.f64 	%fd777, %fd23, %fd761, %fd775;
	fma.rn.f64 	%fd778, %fd24, %fd762, %fd776;
	fma.rn.f64 	%fd779, %fd25, %fd765, %fd777;
	fma.rn.f64 	%fd780, %fd26, %fd766, %fd778;
	fma.rn.f64 	%fd781, %fd27, %fd769, %fd779;
	fma.rn.f64 	%fd782, %fd28, %fd770, %fd780;
	fma.rn.f64 	%fd783, %fd29, %fd773, %fd781;
	fma.rn.f64 	%fd784, %fd30, %fd774, %fd782;
	add.f64 	%fd785, %fd783, %fd784;
	st.shared.f64 	[%r11], %fd785;
	sub.f64 	%fd786, %fd783, %fd784;
	st.shared.f64 	[%r11+88], %fd786;
	fma.rn.f64 	%fd787, %fd31, %fd757, 0d0000000000000000;
	fma.rn.f64 	%fd788, %fd32, %fd758, 0d0000000000000000;
	fma.rn.f64 	%fd789, %fd33, %fd761, %fd787;
	fma.rn.f64 	%fd790, %fd34, %fd762, %fd788;
	fma.rn.f64 	%fd791, %fd35, %fd765, %fd789;
	fma.rn.f64 	%fd792, %fd36, %fd766, %fd790;
	fma.rn.f64 	%fd793, %fd37, %fd769, %fd791;
	fma.rn.f64 	%fd794, %fd38, %fd770, %fd792;
	fma.rn.f64 	%fd795, %fd39, %fd773, %fd793;
	fma.rn.f64 	%fd796, %fd40, %fd774, %fd794;
	add.f64 	%fd797, %fd795, %fd796;
	st.shared.f64 	[%r11+8], %fd797;
	sub.f64 	%fd798, %fd795, %fd796;
	st.shared.f64 	[%r11+80], %fd798;
	fma.rn.f64 	%fd799, %fd41, %fd757, 0d0000000000000000;
	fma.rn.f64 	%fd800, %fd42, %fd758, 0d0000000000000000;
	fma.rn.f64 	%fd801, %fd43, %fd761, %fd799;
	fma.rn.f64 	%fd802, %fd44, %fd762, %fd800;
	fma.rn.f64 	%fd803, %fd45, %fd765, %fd801;
	fma.rn.f64 	%fd804, %fd46, %fd766, %fd802;
	fma.rn.f64 	%fd805, %fd47, %fd769, %fd803;
	fma.rn.f64 	%fd806, %fd2780, %fd770, %fd804;
	fma.rn.f64 	%fd807, %fd2779, %fd773, %fd805;
	fma.rn.f64 	%fd808, %fd2778, %fd774, %fd806;
	add.f64 	%fd809, %fd807, %fd808;
	st.shared.f64 	[%r11+16], %fd809;
	sub.f64 	%fd810, %fd807, %fd808;
	st.shared.f64 	[%r11+72], %fd810;
	fma.rn.f64 	%fd811, %fd2777, %fd757, 0d0000000000000000;
	fma.rn.f64 	%fd812, %fd2776, %fd758, 0d0000000000000000;
	fma.rn.f64 	%fd813, %fd2775, %fd761, %fd811;
	fma.rn.f64 	%fd814, %fd2774, %fd762, %fd812;
	fma.rn.f64 	%fd815, %fd2773, %fd765, %fd813;
	fma.rn.f64 	%fd816, %fd2772, %fd766, %fd814;
	fma.rn.f64 	%fd817, %fd2771, %fd769, %fd815;
	fma.rn.f64 	%fd818, %fd2770, %fd770, %fd816;
	fma.rn.f64 	%fd819, %fd2769, %fd773, %fd817;
	fma.rn.f64 	%fd820, %fd2768, %fd774, %fd818;
	add.f64 	%fd821, %fd819, %fd820;
	st.shared.f64 	[%r11+24], %fd821;
	sub.f64 	%fd822, %fd819, %fd820;
	st.shared.f64 	[%r11+64], %fd822;
	fma.rn.f64 	%fd823, %fd2767, %fd757, 0d0000000000000000;
	fma.rn.f64 	%fd824, %fd2766, %fd758, 0d0000000000000000;
	fma.rn.f64 	%fd825, %fd2765, %fd761, %fd823;
	fma.rn.f64 	%fd826, %fd2764, %fd762, %fd824;
	fma.rn.f64 	%fd827, %fd2763, %fd765, %fd825;
	fma.rn.f64 	%fd828, %fd2762, %fd766, %fd826;
	fma.rn.f64 	%fd829, %fd2761, %fd769, %fd827;
	fma.rn.f64 	%fd830, %fd2760, %fd770, %fd828;
	fma.rn.f64 	%fd831, %fd2759, %fd773, %fd829;
	fma.rn.f64 	%fd832, %fd2758, %fd774, %fd830;
	add.f64 	%fd833, %fd831, %fd832;
	st.shared.f64 	[%r11+32], %fd833;
	sub.f64 	%fd834, %fd831, %fd832;
	st.shared.f64 	[%r11+56], %fd834;
	fma.rn.f64 	%fd835, %fd2757, %fd757, 0d0000000000000000;
	fma.rn.f64 	%fd836, %fd2756, %fd758, 0d0000000000000000;
	fma.rn.f64 	%fd837, %fd2755, %fd761, %fd835;
	fma.rn.f64 	%fd838, %fd2754, %fd762, %fd836;
	fma.rn.f64 	%fd839, %fd2753, %fd765, %fd837;
	fma.rn.f64 	%fd840, %fd2752, %fd766, %fd838;
	fma.rn.f64 	%fd841, %fd2751, %fd769, %fd839;
	fma.rn.f64 	%fd842, %fd2750, %fd770, %fd840;
	fma.rn.f64 	%fd843, %fd2749, %fd773, %fd841;
	fma.rn.f64 	%fd844, %fd2748, %fd774, %fd842;
	add.f64 	%fd845, %fd843, %fd844;
	st.shared.f64 	[%r11+40], %fd845;
	sub.f64 	%fd846, %fd843, %fd844;
	st.shared.f64 	[%r11+48], %fd846;
	bar.sync 	0;
	mad.lo.s32 	%r12, %r10, -1056, %r32;
	mul.wide.u16 	%r34, %rs10, 8;
	add.s32 	%r13, %r12, %r34;
	ld.shared.f64 	%fd147, [%r13];
	ld.shared.f64 	%fd148, [%r13+1152];
	ld.shared.f64 	%fd149, [%r13+2304];
	ld.shared.f64 	%fd150, [%r13+3456];
	ld.shared.f64 	%fd151, [%r13+4608];
	ld.shared.f64 	%fd152, [%r13+5760];
	ld.shared.f64 	%fd153, [%r13+6912];
	ld.shared.f64 	%fd154, [%r13+8064];
	ld.shared.f64 	%fd155, [%r13+9216];
	ld.shared.f64 	%fd156, [%r13+10368];
	ld.shared.f64 	%fd157, [%r13+11520];
	ld.shared.f64 	%fd158, [%r13+12672];
	mad.lo.s32 	%r35, %r3, 12096, %r1;
	cvta.to.global.u64 	%rd12, %rd50;
	mul.wide.s32 	%rd13, %r35, 8;
	add.s64 	%rd1, %rd12, %rd13;
	mov.f64 	%fd2781, 0d0000000000000000;
	mov.f64 	%fd2782, %fd2781;
	mov.f64 	%fd2783, %fd2781;
	mov.f64 	%fd2784, %fd2781;
	mov.f64 	%fd2785, %fd2781;
	mov.f64 	%fd2786, %fd2781;
	mov.f64 	%fd2787, %fd2781;
	@%p7 bra 	$L__BB43_9;
	ld.global.nc.f64 	%fd2781, [%rd1];
	ld.global.nc.f64 	%fd2782, [%rd1+13824];
	ld.global.nc.f64 	%fd2783, [%rd1+27648];
	ld.global.nc.f64 	%fd2784, [%rd1+41472];
	ld.global.nc.f64 	%fd2785, [%rd1+55296];
	ld.global.nc.f64 	%fd2786, [%rd1+69120];
	ld.global.nc.f64 	%fd2787, [%rd1+82944];
$L__BB43_9:
	ld.param.f64 	%fd2726, [_Z32massMatrixMultiplyConstantKernelILi10ELi12ELi1EEvidPKdS1_S1_S1_S1_S1_S1_Pd_param_1];
	ld.param.u32 	%r143, [_Z32massMatrixMultiplyConstantKernelILi10ELi12ELi1EEvidPKdS1_S1_S1_S1_S1_S1_Pd_param_0];
	mul.lo.s32 	%r36, %r2, 1152;
	mov.u32 	%r37, _ZZ29stiffnessMatrixMultiplyDeviceILi10ELi12ELi1EEviidPKdS1_S1_S1_PAT0__AT0__AplT0_Li0E_dPdE5s_Gpr;
	add.s32 	%r38, %r37, %r36;
	mul.lo.s32 	%r39, %r10, 96;
	add.s32 	%r14, %r38, %r39;
	shl.b32 	%r40, %r9, 3;
	add.s32 	%r15, %r14, %r40;
	mov.u32 	%r41, _ZZ29stiffnessMatrixMultiplyDeviceILi10ELi12ELi1EEviidPKdS1_S1_S1_PAT0__AT0__AplT0_Li0E_dPdE5s_Gps;
	add.s32 	%r42, %r41, %r36;
	add.s32 	%r17, %r42, %r40;
	add.s32 	%r16, %r17, %r39;
	add.s32 	%r44, %r23, %r40;
	setp.ge.s32 	%p8, %r3, %r143;
	add.s32 	%r18, %r4, %r40;
	mad.lo.s32 	%r47, %r9, 88, %r44;
	ld.shared.f64 	%fd173, [%r47];
	ld.shared.f64 	%fd848, [%r12];
	fma.rn.f64 	%fd849, %fd173, %fd848, 0d0000000000000000;
	add.s32 	%r48, %r23, %r39;
	ld.shared.f64 	%fd174, [%r48];
	ld.shared.f64 	%fd850, [%r18];
	fma.rn.f64 	%fd851, %fd174, %fd850, 0d0000000000000000;
	ld.shared.f64 	%fd852, [_ZZ32massMatrixMultiplyConstantKernelILi10ELi12ELi1EEvidPKdS1_S1_S1_S1_S1_S1_PdE13s_QuadToQuadD];
	fma.rn.f64 	%fd853, %fd852, %fd147, 0d0000000000000000;
	ld.shared.f64 	%fd175, [%r47+8];
	ld.shared.f64 	%fd854, [%r12+8];
	fma.rn.f64 	%fd855, %fd175, %fd854, %fd849;
	ld.shared.f64 	%fd176, [%r48+8];
	ld.shared.f64 	%fd856, [%r18+96];
	fma.rn.f64 	%fd857, %fd176, %fd856, %fd851;
	ld.shared.f64 	%fd858, [_ZZ32massMatrixMultiplyConstantKernelILi10ELi12ELi1EEvidPKdS1_S1_S1_S1_S1_S1_PdE13s_QuadToQuadD+8];
	fma.rn.f64 	%fd859, %fd858, %fd148, %fd853;
	ld.shared.f64 	%fd177, [%r47+16];
	ld.shared.f64 	%fd860, [%r12+16];
	fma.rn.f64 	%fd861, %fd177, %fd860, %fd855;
	ld.shared.f64 	%fd178, [%r48+16];
	ld.shared.f64 	%fd862, [%r18+192];
	fma.rn.f64 	%fd863, %fd178, %fd862, %fd857;
	ld.shared.f64 	%fd864, [_ZZ32massMatrixMultiplyConstantKernelILi10ELi12ELi1EEvidPKdS1_S1_S1_S1_S1_S1_PdE13s_QuadToQuadD+16];
	fma.rn.f64 	%fd865, %fd864, %fd149, %fd859;
	ld.shared.f64 	%fd179, [%r47+24];
	ld.shared.f64 	%fd866, [%r12+24];
	fma.rn.f64 	%fd867, %fd179, %fd866, %fd861;
	ld.shared.f64 	%fd180, [%r48+24];
	ld.shared.f64 	%fd868, [%r18+288];
	fma.rn.f64 	%fd869, %fd180, %fd868, %fd863;
	ld.shared.f64 	%fd870, [_ZZ32massMatrixMultiplyConstantKernelILi10ELi12ELi1EEvidPKdS1_S1_S1_S1_S1_S1_PdE13s_QuadToQuadD+24];
	fma.rn.f64 	%fd871, %fd870, %fd150, %fd865;
	ld.shared.f64 	%fd181, [%r47+32];
	ld.shared.f64 	%fd872, [%r12+32];
	fma.rn.f64 	%fd873, %fd181, %fd872, %fd867;
	ld.shared.f64 	%fd182, [%r48+32];
	ld.shared.f64 	%fd874, [%r18+384];
	fma.rn.f64 	%fd875, %fd182, %fd874, %fd869;
	ld.shared.f64 	%fd876, [_ZZ32massMatrixMultiplyConstantKernelILi10ELi12ELi1EEvidPKdS1_S1_S1_S1_S1_S1_PdE13s_QuadToQuadD+32];
	fma.rn.f64 	%fd877, %fd876, %fd151, %fd871;
	ld.shared.f64 	%fd183, [%r47+40];
	ld.shared.f64 	%fd878, [%r12+40];
	fma.rn.f64 	%fd879, %fd183, %fd878, %fd873;
	ld.shared.f64 	%fd184, [%r48+40];
	ld.shared.f64 	%fd880, [%r18+480];
	fma.rn.f64 	%fd881, %fd184, %fd880, %fd875;
	ld.shared.f64 	%fd882, [_ZZ32massMatrixMultiplyConstantKernelILi10ELi12ELi1EEvidPKdS1_S1_S1_S1_S1_S1_PdE13s_QuadToQuadD+40];
	fma.rn.f64 	%fd883, %fd882, %fd152, %fd877;
	ld.shared.f64 	%fd185, [%r47+48];
	ld.shared.f64 	%fd884, [%r12+48];
	fma.rn.f64 	%fd885, %fd185, %fd884, %fd879;
	ld.shared.f64 	%fd186, [%r48+48];
	ld.shared.f64 	%fd886, [%r18+576];
	fma.rn.f64 	%fd887, %fd186, %fd886, %fd881;
	ld.shared.f64 	%fd888, [_ZZ32massMatrixMultiplyConstantKernelILi10ELi12ELi1EEvidPKdS1_S1_S1_S1_S1_S1_PdE13s_QuadToQuadD+48];
	fma.rn.f64 	%fd889, %fd888, %fd153, %fd883;
	ld.shared.f64 	%fd187, [%r47+56];
	ld.shared.f64 	%fd890, [%r12+56];
	fma.rn.f64 	%fd891, %fd187, %fd890, %fd885;
	ld.shared.f64 	%fd188, [%r48+56];
	ld.shared.f64 	%fd892, [%r18+672];
	fma.rn.f64 	%fd893, %fd188, %fd892, %fd887;
	ld.shared.f64 	%fd894, [_ZZ32massMatrixMultiplyConstantKernelILi10ELi12ELi1EEvidPKdS1_S1_S1_S1_S1_S1_PdE13s_QuadToQuadD+56];
	fma.rn.f64 	%fd895, %fd894, %fd154, %fd889;
	ld.shared.f64 	%fd189, [%r47+64];
	ld.shared.f64 	%fd896, [%r12+64];
	fma.rn.f64 	%fd897, %fd189, %fd896, %fd891;
	ld.shared.f64 	%fd190, [%r48+64];
	ld.shared.f64 	%fd898, [%r18+768];
	fma.rn.f64 	%fd899, %fd190, %fd898, %fd893;
	ld.shared.f64 	%fd900, [_ZZ32massMatrixMultiplyConstantKernelILi10ELi12ELi1EEvidPKdS1_S1_S1_S1_S1_S1_PdE13s_QuadToQuadD+64];
	fma.rn.f64 	%fd901, %fd900, %fd155, %fd895;
	ld.shared.f64 	%fd191, [%r47+72];
	ld.shared.f64 	%fd902, [%r12+72];
	fma.rn.f64 	%fd903, %fd191, %fd902, %fd897;
	ld.shared.f64 	%fd192, [%r48+72];
	ld.shared.f64 	%fd904, [%r18+864];
	fma.rn.f64 	%fd905, %fd192, %fd904, %fd899;
	ld.shared.f64 	%fd906, [_ZZ32massMatrixMultiplyConstantKernelILi10ELi12ELi1EEvidPKdS1_S1_S1_S1_S1_S1_PdE13s_QuadToQuadD+72];
	fma.rn.f64 	%fd907, %fd906, %fd156, %fd901;
	ld.shared.f64 	%fd193, [%r47+80];
	ld.shared.f64 	%fd908, [%r12+80];
	fma.rn.f64 	%fd909, %fd193, %fd908, %fd903;
	ld.shared.f64 	%fd194, [%r48+80];
	ld.shared.f64 	%fd910, [%r18+960];
	fma.rn.f64 	%fd911, %fd194, %fd910, %fd905;
	ld.shared.f64 	%fd912, [_ZZ32massMatrixMultiplyConstantKernelILi10ELi12ELi1EEvidPKdS1_S1_S1_S1_S1_S1_PdE13s_QuadToQuadD+80];
	fma.rn.f64 	%fd913, %fd912, %fd157, %fd907;
	ld.shared.f64 	%fd195, [%r47+88];
	ld.shared.f64 	%fd914, [%r12+88];
	fma.rn.f64 	%fd915, %fd195, %fd914, %fd909;
	ld.shared.f64 	%fd196, [%r48+88];
	ld.shared.f64 	%fd916, [%r18+1056];
	fma.rn.f64 	%fd917, %fd196, %fd916, %fd911;
	ld.shared.f64 	%fd918, [_ZZ32massMatrixMultiplyConstantKernelILi10ELi12ELi1EEvidPKdS1_S1_S1_S1_S1_S1_PdE13s_QuadToQuadD+88];
	fma.rn.f64 	%fd919, %fd918, %fd158, %fd913;
	bar.sync 	0;
	mul.f64 	%fd920, %fd2782, %fd917;
	fma.rn.f64 	%fd921, %fd2781, %fd915, %fd920;
	fma.rn.f64 	%fd922, %fd2783, %fd919, %fd921;
	st.shared.f64 	[%r15], %fd922;
	mul.f64 	%fd923, %fd2784, %fd917;
	fma.rn.f64 	%fd924, %fd2782, %fd915, %fd923;
	fma.rn.f64 	%fd925, %fd2785, %fd919, %fd924;
	st.shared.f64 	[%r16], %fd925;
	mul.f64 	%fd926, %fd2785, %fd917;
	fma.rn.f64 	%fd927, %fd2783, %fd915, %fd926;
	fma.rn.f64 	%fd928, %fd2786, %fd919, %fd927;
	mul.f64 	%fd929, %fd2726, %fd2787;
	bar.sync 	0;
	ld.shared.f64 	%fd197, [%r44];
	ld.shared.f64 	%fd930, [%r14];
	mul.f64 	%fd931, %fd197, %fd930;
	fma.rn.f64 	%fd932, %fd929, %fd147, %fd931;
	mad.lo.s32 	%r49, %r10, -88, %r48;
	ld.shared.f64 	%fd198, [%r49];
	ld.shared.f64 	%fd933, [%r17];
	fma.rn.f64 	%fd934, %fd198, %fd933, %fd932;
	fma.rn.f64 	%fd935, %fd928, %fd852, 0d0000000000000000;
	mad.lo.s32 	%r50, %r9, -88, %r47;
	ld.shared.f64 	%fd199, [%r50+96];
	ld.shared.f64 	%fd936, [%r14+8];
	fma.rn.f64 	%fd937, %fd199, %fd936, %fd934;
	ld.shared.f64 	%fd200, [%r49+96];
	ld.shared.f64 	%fd938, [%r17+96];
	fma.rn.f64 	%fd939, %fd200, %fd938, %fd937;
	fma.rn.f64 	%fd201, %fd928, %fd858, 0d0000000000000000;
	ld.shared.f64 	%fd202, [%r50+192];
	ld.shared.f64 	%fd940, [%r14+16];
	fma.rn.f64 	%fd941, %fd202, %fd940, %fd939;
	ld.shared.f64 	%fd203, [%r49+192];
	ld.shared.f64 	%fd942, [%r17+192];
	fma.rn.f64 	%fd943, %fd203, %fd942, %fd941;
	fma.rn.f64 	%fd204, %fd928, %fd864, 0d0000000000000000;
	ld.shared.f64 	%fd205, [%r50+288];
	ld.shared.f64 	%fd944, [%r14+24];
	fma.rn.f64 	%fd945, %fd205, %fd944, %fd943;
	ld.shared.f64 	%fd206, [%r49+288];
	ld.shared.f64 	%fd946, [%r17+288];
	fma.rn.f64 	%fd947, %fd206, %fd946, %fd945;
	fma.rn.f64 	%fd207, %fd928, %fd870, 0d0000000000000000;
	ld.shared.f64 	%fd208, [%r50+384];
	ld.shared.f64 	%fd948, [%r14+32];
	fma.rn.f64 	%fd949, %fd208, %fd948, %fd947;
	ld.shared.f64 	%fd209, [%r49+384];
	ld.shared.f64 	%fd950, [%r17+384];
	fma.rn.f64 	%fd951, %fd209, %fd950, %fd949;
	fma.rn.f64 	%fd210, %fd928, %fd876, 0d0000000000000000;
	ld.shared.f64 	%fd211, [%r50+480];
	ld.shared.f64 	%fd952, [%r14+40];
	fma.rn.f64 	%fd953, %fd211, %fd952, %fd951;
	ld.shared.f64 	%fd212, [%r49+480];
	ld.shared.f64 	%fd954, [%r17+480];
	fma.rn.f64 	%fd955, %fd212, %fd954, %fd953;
	fma.rn.f64 	%fd213, %fd928, %fd882, 0d0000000000000000;
	ld.shared.f64 	%fd214, [%r50+576];
	ld.shared.f64 	%fd956, [%r14+48];
	fma.rn.f64 	%fd957, %fd214, %fd956, %fd955;
	ld.shared.f64 	%fd215, [%r49+576];
	ld.shared.f64 	%fd958, [%r17+576];
	fma.rn.f64 	%fd959, %fd215, %fd958, %fd957;
	fma.rn.f64 	%fd216, %fd928, %fd888, 0d0000000000000000;
	ld.shared.f64 	%fd217, [%r50+672];
	ld.shared.f64 	%fd960, [%r14+56];
	fma.rn.f64 	%fd961, %fd217, %fd960, %fd959;
	ld.shared.f64 	%fd218, [%r49+672];
	ld.shared.f64 	%fd962, [%r17+672];
	fma.rn.f64 	%fd963, %fd218, %fd962, %fd961;
	fma.rn.f64 	%fd219, %fd928, %fd894, 0d0000000000000000;
	ld.shared.f64 	%fd220, [%r50+768];
	ld.shared.f64 	%fd964, [%r14+64];
	fma.rn.f64 	%fd965, %fd220, %fd964, %fd963;
	ld.shared.f64 	%fd221, [%r49+768];
	ld.shared.f64 	%fd966, [%r17+768];
	fma.rn.f64 	%fd967, %fd221, %fd966, %fd965;
	fma.rn.f64 	%fd222, %fd928, %fd900, 0d0000000000000000;
	ld.shared.f64 	%fd223, [%r50+864];
	ld.shared.f64 	%fd968, [%r14+72];
	fma.rn.f64 	%fd969, %fd223, %fd968, %fd967;
	ld.shared.f64 	%fd224, [%r49+864];
	ld.shared.f64 	%fd970, [%r17+864];
	fma.rn.f64 	%fd971, %fd224, %fd970, %fd969;
	fma.rn.f64 	%fd225, %fd928, %fd906, 0d0000000000000000;
	ld.shared.f64 	%fd226, [%r50+960];
	ld.shared.f64 	%fd972, [%r14+80];
	fma.rn.f64 	%fd973, %fd226, %fd972, %fd971;
	ld.shared.f64 	%fd227, [%r49+960];
	ld.shared.f64 	%fd974, [%r17+960];
	fma.rn.f64 	%fd975, %fd227, %fd974, %fd973;
	fma.rn.f64 	%fd228, %fd928, %fd912, 0d0000000000000000;
	ld.shared.f64 	%fd229, [%r50+1056];
	ld.shared.f64 	%fd976, [%r14+88];
	fma.rn.f64 	%fd977, %fd229, %fd976, %fd975;
	ld.shared.f64 	%fd230, [%r49+1056];
	ld.shared.f64 	%fd978, [%r17+1056];
	fma.rn.f64 	%fd979, %fd230, %fd978, %fd977;
	fma.rn.f64 	%fd231, %fd928, %fd918, 0d0000000000000000;
	add.f64 	%fd232, %fd979, %fd935;
	mov.f64 	%fd2788, 0d0000000000000000;
	mov.f64 	%fd2789, %fd2788;
	mov.f64 	%fd2790, %fd2788;
	mov.f64 	%fd2791, %fd2788;
	mov.f64 	%fd2792, %fd2788;
	mov.f64 	%fd2793, %fd2788;
	mov.f64 	%fd2794, %fd2788;
	@%p8 bra 	$L__BB43_11;
	ld.param.u64 	%rd51, [_Z32massMatrixMultiplyConstantKernelILi10ELi12ELi1EEvidPKdS1_S1_S1_S1_S1_S1_Pd_param_2];
	cvta.to.global.u64 	%rd14, %rd51;
	add.s64 	%rd16, %rd14, %rd13;
	ld.global.nc.f64 	%fd2788, [%rd16+1152];
	ld.global.nc.f64 	%fd2789, [%rd16+14976];
	ld.global.nc.f64 	%fd2790, [%rd16+28800];
	ld.global.nc.f64 	%fd2791, [%rd16+42624];
	ld.global.nc.f64 	%fd2792, [%rd16+56448];
	ld.global.nc.f64 	%fd2793, [%rd16+70272];
	ld.global.nc.f64 	%fd2794, [%rd16+84096];
$L__BB43_11:
	ld.param.f64 	%fd2727, [_Z32massMatrixMultiplyConstantKernelILi10ELi12ELi1EEvidPKdS1_S1_S1_S1_S1_S1_Pd_param_1];
	ld.param.u32 	%r144, [_Z32massMatrixMultiplyConstantKernelILi10ELi12ELi1EEvidPKdS1_S1_S1_S1_S1_S1_Pd_param_0];
	mov.u32 	%r56, %ctaid.x;
	mov.u32 	%r57, %tid.y;
	add.s32 	%r58, %r56, %r57;
	setp.ge.s32 	%p9, %r58, %r144;
	ld.shared.f64 	%fd981, [%r12+1152];
	fma.rn.f64 	%fd982, %fd173, %fd981, 0d0000000000000000;
	ld.shared.f64 	%fd983, [%r18+1152];
	fma.rn.f64 	%fd984, %fd174, %fd983, 0d0000000000000000;
	ld.shared.f64 	%fd985, [_ZZ32massMatrixMultiplyConstantKernelILi10ELi12ELi1EEvidPKdS1_S1_S1_S1_S1_S1_PdE13s_QuadToQuadD+96];
	fma.rn.f64 	%fd986, %fd985, %fd147, 0d0000000000000000;
	ld.shared.f64 	%fd987, [%r12+1160];
	fma.rn.f64 	%fd988, %fd175, %fd987, %fd982;
	ld.shared.f64 	%fd989, [%r18+1248];
	fma.rn.f64 	%fd990, %fd176, %fd989, %fd984;
	ld.shared.f64 	%fd991, [_ZZ32massMatrixMultiplyConstantKernelILi10ELi12ELi1EEvidPKdS1_S1_S1_S1_S1_S1_PdE13s_QuadToQuadD+104];
	fma.rn.f64 	%fd992, %fd991, %fd148, %fd986;
	ld.shared.f64 	%fd993, [%r12+1168];
	fma.rn.f64 	%fd994, %fd177, %fd993, %fd988;
	ld.shared.f64 	%fd995, [%r18+1344];
	fma.rn.f64 	%fd996, %fd178, %fd995, %fd990;
	ld.shared.f64 	%fd997, [_ZZ32massMatrixMultiplyConstantKernelILi10ELi12ELi1EEvidPKdS1_S1_S1_S1_S1_S1_PdE13s_QuadToQuadD+112];
	fma.rn.f64 	%fd998, %fd997, %fd149, %fd992;
	ld.shared.f64 	%fd999, [%r12+1176];
	fma.rn.f64 	%fd1000, %fd179, %fd999, %fd994;
	ld.shared.f64 	%fd1001, [%r18+1440];
	fma.rn.f64 	%fd1002, %fd180, %fd1001, %fd996;
	ld.shared.f64 	%fd1003, [_ZZ32massMatrixMultiplyConstantKernelILi10ELi12ELi1EEvidPKdS1_S1_S1_S1_S1_S1_PdE13s_QuadToQuadD+120];
	fma.rn.f64 	%fd1004, %fd1003, %fd150, %fd998;
	ld.shared.f64 	%fd1005, [%r12+1184];
	fma.rn.f64 	%fd1006, %fd181, %fd1005, %fd1000;
	ld.shared.f64 	%fd1007, [%r18+1536];
	fma.rn.f64 	%fd1008, %fd182, %fd1007, %fd1002;
	ld.shared.f64 	%fd1009, [_ZZ32massMatrixMultiplyConstantKernelILi10ELi12ELi1EEvidPKdS1_S1_S1_S1_S1_S1_PdE13s_QuadToQuadD+128];
	fma.rn.f64 	%fd1010, %fd1009, %fd151, %fd1004;
	ld.shared.f64 	%fd1011, [%r12+1192];
	fma.rn.f64 	%fd1012, %fd183, %fd1011, %fd1006;
	ld.shared.f64 	%fd1013, [%r18+1632];
	fma.rn.f64 	%fd1014, %fd184, %fd1013, %fd1008;
	ld.shared.f64 	%fd1015, [_ZZ32massMatrixMultiplyConstantKernelILi10ELi12ELi1EEvidPKdS1_S1_S1_S1_S1_S1_PdE13s_QuadToQuadD+136];
	fma.rn.f64 	%fd1016, %fd1015, %fd152, %fd1010;
	ld.shared.f64 	%fd1017, [%r12+1200];
	fma.rn.f64 	%fd1018, %fd185, %fd1017, %fd1012;
	ld.shared.f64 	%fd1019, [%r18+1728];
	fma.rn.f64 	%fd1020, %fd186, %fd1019, %fd1014;
	ld.shared.f64 	%fd1021, [_ZZ32massMatrixMultiplyConstantKernelILi10ELi12ELi1EEvidPKdS1_S1_S1_S1_S1_S1_PdE13s_QuadToQuadD+144];
	fma.rn.f64 	%fd1022, %fd1021, %fd153, %fd1016;
	ld.shared.f64 	%fd1023, [%r12+1208];
	fma.rn.f64 	%fd1024, %fd187, %fd1023, %fd1018;
	ld.shared.f64 	%fd1025, [%r18+1824];
	fma.rn.f64 	%fd1026, %fd188, %fd1025, %fd1020;
	ld.shared.f64 	%fd1027, [_ZZ32massMatrixMultiplyConstantKernelILi10ELi12ELi1EEvidPKdS1_S1_S1_S1_S1_S1_PdE13s_QuadToQuadD+152];
	fma.rn.f64 	%fd1028, %fd1027, %fd154, %fd1022;
	ld.shared.f64 	%fd1029, [%r12+1216];
	fma.rn.f64 	%fd1030, %fd189, %fd1029, %fd1024;
	ld.shared.f64 	%fd1031, [%r18+1920];
	fma.rn.f64 	%fd1032, %fd190, %fd1031, %fd1026;
	ld.shared.f64 	%fd1033, [_ZZ32massMatrixMultiplyConstantKernelILi10ELi12ELi1EEvidPKdS1_S1_S1_S1_S1_S1_PdE13s_QuadToQuadD+160];
	fma.rn.f64 	%fd1034, %fd1033, %fd155, %fd1028;
	ld.shared.f64 	%fd1035, [%r12+1224];
	fma.rn.f64 	%fd1036, %fd191, %fd1035, %fd1030;
	ld.shared.f64 	%fd1037, [%r18+2016];
	fma.rn.f64 	%fd1038, %fd192, %fd1037, %fd1032;
	ld.shared.f64 	%fd1039, [_ZZ32massMatrixMultiplyConstantKernelILi10ELi12ELi1EEvidPKdS1_S1_S1_S1_S1_S1_PdE13s_QuadToQuadD+168];
	fma.rn.f64 	%fd1040, %fd1039, %fd156, %fd1034;
	ld.shared.f64 	%fd1041, [%r12+1232];
	fma.rn.f64 	%fd1042, %fd193, %fd1041, %fd1036;
	ld.shared.f64 	%fd1043, [%r18+2112];
	fma.rn.f64 	%fd1044, %fd194, %fd1043, %fd1038;
	ld.shared.f64 	%fd1045, [_ZZ32massMatrixMultiplyConstantKernelILi10ELi12ELi1EEvidPKdS1_S1_S1_S1_S1_S1_PdE13s_QuadToQuadD+176];
	fma.rn.f64 	%fd1046, %fd1045, %fd157, %fd1040;
	ld.shared.f64 	%fd1047, [%r12+1240];
	fma.rn.f64 	%fd1048, %fd195, %fd1047, %fd1042;
	ld.shared.f64 	%fd1049, [%r18+2208];
	fma.rn.f64 	%fd1050, %fd196, %fd1049, %fd1044;
	ld.shared.f64 	%fd1051, [_ZZ32massMatrixMultiplyConstantKernelILi10ELi12ELi1EEvidPKdS1_S1_S1_S1_S1_S1_PdE13s_QuadToQuadD+184];
	fma.rn.f64 	%fd1052, %fd1051, %fd158, %fd1046;
	bar.sync 	0;
	mul.f64 	%fd1053, %fd2789, %fd1050;
	fma.rn.f64 	%fd1054, %fd2788, %fd1048, %fd1053;
	fma.rn.f64 	%fd1055, %fd2790, %fd1052, %fd1054;
	st.shared.f64 	[%r15], %fd1055;
	mul.f64 	%fd1056, %fd2791, %fd1050;
	fma.rn.f64 	%fd1057, %fd2789, %fd1048, %fd1056;
	fma.rn.f64 	%fd1058, %fd2792, %fd1052, %fd1057;
	st.shared.f64 	[%r16], %fd1058;
	mul.f64 	%fd1059, %fd2792, %fd1050;
	fma.rn.f64 	%fd1060, %fd2790, %fd1048, %fd1059;
	fma.rn.f64 	%fd1061, %fd2793, %fd1052, %fd1060;
	mul.f64 	%fd1062, %fd2727, %fd2794;
	bar.sync 	0;
	ld.shared.f64 	%fd1063, [%r14];
	mul.f64 	%fd1064, %fd197, %fd1063;
	fma.rn.f64 	%fd1065, %fd1062, %fd148, %fd1064;
	ld.shared.f64 	%fd1066, [%r17];
	fma.rn.f64 	%fd1067, %fd198, %fd1066, %fd1065;
	fma.rn.f64 	%fd247, %fd1061, %fd985, %fd232;
	ld.shared.f64 	%fd1068, [%r14+8];
	fma.rn.f64 	%fd1069, %fd199, %fd1068, %fd1067;
	ld.shared.f64 	%fd1070, [%r17+96];
	fma.rn.f64 	%fd1071, %fd200, %fd1070, %fd1069;
	fma.rn.f64 	%fd1072, %fd1061, %fd991, %fd201;
	ld.shared.f64 	%fd1073, [%r14+16];
	fma.rn.f64 	%fd1074, %fd202, %fd1073, %fd1071;
	ld.shared.f64 	%fd1075, [%r17+192];
	fma.rn.f64 	%fd1076, %fd203, %fd1075, %fd1074;
	fma.rn.f64 	%fd248, %fd1061, %fd997, %fd204;
	ld.shared.f64 	%fd1077, [%r14+24];
	fma.rn.f64 	%fd1078, %fd205, %fd1077, %fd1076;
	ld.shared.f64 	%fd1079, [%r17+288];
	fma.rn.f64 	%fd1080, %fd206, %fd1079, %fd1078;
	fma.rn.f64 	%fd249, %fd1061, %fd1003, %fd207;
	ld.shared.f64 	%fd1081, [%r14+32];
	fma.rn.f64 	%fd1082, %fd208, %fd1081, %fd1080;
	ld.shared.f64 	%fd1083, [%r17+384];
	fma.rn.f64 	%fd1084, %fd209, %fd1083, %fd1082;
	fma.rn.f64 	%fd250, %fd1061, %fd1009, %fd210;
	ld.shared.f64 	%fd1085, [%r14+40];
	fma.rn.f64 	%fd1086, %fd211, %fd1085, %fd1084;
	ld.shared.f64 	%fd1087, [%r17+480];
	fma.rn.f64 	%fd1088, %fd212, %fd1087, %fd1086;
	fma.rn.f64 	%fd251, %fd1061, %fd1015, %fd213;
	ld.shared.f64 	%fd1089, [%r14+48];
	fma.rn.f64 	%fd1090, %fd214, %fd1089, %fd1088;
	ld.shared.f64 	%fd1091, [%r17+576];
	fma.rn.f64 	%fd1092, %fd215, %fd1091, %fd1090;
	fma.rn.f64 	%fd252, %fd1061, %fd1021, %fd216;
	ld.shared.f64 	%fd1093, [%r14+56];
	fma.rn.f64 	%fd1094, %fd217, %fd1093, %fd1092;
	ld.shared.f64 	%fd1095, [%r17+672];
	fma.rn.f64 	%fd1096, %fd218, %fd1095, %fd1094;
	fma.rn.f64 	%fd253, %fd1061, %fd1027, %fd219;
	ld.shared.f64 	%fd1097, [%r14+64];
	fma.rn.f64 	%fd1098, %fd220, %fd1097, %fd1096;
	ld.shared.f64 	%fd1099, [%r17+768];
	fma.rn.f64 	%fd1100, %fd221, %fd1099, %fd1098;
	fma.rn.f64 	%fd254, %fd1061, %fd1033, %fd222;
	ld.shared.f64 	%fd1101, [%r14+72];
	fma.rn.f64 	%fd1102, %fd223, %fd1101, %fd1100;
	ld.shared.f64 	%fd1103, [%r17+864];
	fma.rn.f64 	%fd1104, %fd224, %fd1103, %fd1102;
	fma.rn.f64 	%fd255, %fd1061, %fd1039, %fd225;
	ld.shared.f64 	%fd1105, [%r14+80];
	fma.rn.f64 	%fd1106, %fd226, %fd1105, %fd1104;
	ld.shared.f64 	%fd1107, [%r17+960];
	fma.rn.f64 	%fd1108, %fd227, %fd1107, %fd1106;
	fma.rn.f64 	%fd256, %fd1061, %fd1045, %fd228;
	ld.shared.f64 	%fd1109, [%r14+88];
	fma.rn.f64 	%fd1110, %fd229, %fd1109, %fd1108;
	ld.shared.f64 	%fd1111, [%r17+1056];
	fma.rn.f64 	%fd1112, %fd230, %fd1111, %fd1110;
	fma.rn.f64 	%fd257, %fd1061, %fd1051, %fd231;
	add.f64 	%fd258, %fd1112, %fd1072;
	mov.f64 	%fd2795, 0d0000000000000000;
	mov.f64 	%fd2796, %fd2795;
	mov.f64 	%fd2797, %fd2795;
	mov.f64 	%fd2798, %fd2795;
	mov.f64 	%fd2799, %fd2795;
	mov.f64 	%fd2800, %fd2795;
	mov.f64 	%fd2801, %fd2795;
	@%p9 bra 	$L__BB43_13;
	ld.param.u64 	%rd52, [_Z32massMatrixMultiplyConstantKernelILi10ELi12ELi1EEvidPKdS1_S1_S1_S1_S1_S1_Pd_param_2];
	cvta.to.global.u64 	%rd17, %rd52;
	mov.u32 	%r62, %tid.x;
	mad.lo.s32 	%r63, %r58, 12096, %r62;
	mul.wide.s32 	%rd18, %r63, 8;
	add.s64 	%rd19, %rd17, %rd18;
	ld.global.nc.f64 	%fd2795, [%rd19+2304];
	ld.global.nc.f64 	%fd2796, [%rd19+16128];
	ld.global.nc.f64 	%fd2797, [%rd19+29952];
	ld.global.nc.f64 	%fd2798, [%rd19+43776];
	ld.global.nc.f64 	%fd2799, [%rd19+57600];
	ld.global.nc.f64 	%fd2800, [%rd19+71424];
	ld.global.nc.f64 	%fd2801, [%rd19+85248];
$L__BB43_13:
	ld.param.f64 	%fd2728, [_Z32massMatrixMultiplyConstantKernelILi10ELi12ELi1EEvidPKdS1_S1_S1_S1_S1_S1_Pd_param_1];
	ld.param.u32 	%r145, [_Z32massMatrixMultiplyConstantKernelILi10ELi12ELi1EEvidPKdS1_S1_S1_S1_S1_S1_Pd_param_0];
	mov.u32 	%r64, %ctaid.x;
	mov.u32 	%r65, %tid.y;
	add.s32 	%r66, %r64, %r65;
	setp.ge.s32 	%p10, %r66, %r145;
	ld.shared.f64 	%fd1114, [%r12+2304];
	fma.rn.f64 	%fd1115, %fd173, %fd1114, 0d0000000000000000;
	ld.shared.f64 	%fd1116, [%r18+2304];
	fma.rn.f64 	%fd1117, %fd174, %fd1116, 0d0000000000000000;
	ld.shared.f64 	%fd1118, [_ZZ32massMatrixMultiplyConstantKernelILi10ELi12ELi1EEvidPKdS1_S1_S1_S1_S1_S1_PdE13s_QuadToQuadD+192];
	fma.rn.f64 	%fd1119, %fd1118, %fd147, 0d0000000000000000;
	ld.shared.f64 	%fd1120, [%r12+2312];
	fma.rn.f64 	%fd1121, %fd175, %fd1120, %fd1115;
	ld.shared.f64 	%fd1122, [%r18+2400];
	fma.rn.f64 	%fd1123, %fd176, %fd1122, %fd1117;
	ld.shared.f64 	%fd1124, [_ZZ32massMatrixMultiplyConstantKernelILi10ELi12ELi1EEvidPKdS1_S1_S1_S1_S1_S1_PdE13s_QuadToQuadD+200];
	fma.rn.f64 	%fd1125, %fd1124, %fd148, %fd1119;
	ld.shared.f64 	%fd1126, [%r12+2320];
	fma.rn.f64 	%fd1127, %fd177, %fd1126, %fd1121;
	ld.shared.f64 	%fd1128, [%r18+2496];
	fma.rn.f64 	%fd1129, %fd178, %fd1128, %fd1123;
	ld.shared.f64 	%fd1130, [_ZZ32massMatrixMultiplyConstantKernelILi10ELi12ELi1EEvidPKdS1_S1_S1_S1_S1_S1_PdE13s_QuadToQuadD+208];
	fma.rn.f64 	%fd1131, %fd1130, %fd149, %fd1125;
	ld.shared.f64 	%fd1132, [%r12+2328];
	fma.rn.f64 	%fd1133, %fd179, %fd1132, %fd1127;
	ld.shared.f64 	%fd1134, [%r18+2592];
	fma.rn.f64 	%fd1135, %fd180, %fd1134, %fd1129;
	ld.shared.f64 	%fd1136, [_ZZ32massMatrixMultiplyConstantKernelILi10ELi12ELi1EEvidPKdS1_S1_S1_S1_S1_S1_PdE13s_QuadToQuadD+216];
	fma.rn.f64 	%fd1137, %fd1136, %fd150, %fd1131;
	ld.shared.f64 	%fd1138, [%r12+2336];
	fma.rn.f64 	%fd1139, %fd181, %fd1138, %fd1133;
	ld.shared.f64 	%fd1140, [%r18+2688];
	fma.rn.f64 	%fd1141, %fd182, %fd1140, %fd1135;
	ld.shared.f64 	%fd1142, [_ZZ32massMatrixMultiplyConstantKernelILi10ELi12ELi1EEvidPKdS1_S1_S1_S1_S1_S1_PdE13s_QuadToQuadD+224];
	fma.rn.f64 	%fd1143, %fd1142, %fd151, %fd1137;
	ld.shared.f64 	%fd1144, [%r12+2344];
	fma.rn.f64 	%fd1145, %fd183, %fd1144, %fd1139;
	ld.shared.f64 	%fd1146, [%r18+2784];
	fma.rn.f64 	%fd1147, %fd184, %fd1146, %fd1141;
	ld.shared.f64 	%fd1148, [_ZZ32massMatrixMultiplyConstantKernelILi10ELi12ELi1EEvidPKdS1_S1_S1_S1_S1_S1_PdE13s_QuadToQuadD+232];
	fma.rn.f64 	%fd1149, %fd1148, %fd152, %fd1143;
	ld.shared.f64 	%fd1150, [%r12+2352];
	fma.rn.f64 	%fd1151, %fd185, %fd1150, %fd1145;
	ld.shared.f64 	%fd1152, [%r18+2880];
	fma.rn.f64 	%fd1153, %fd186, %fd1152, %fd1147;
	ld.shared.f64 	%fd1154, [_ZZ32massMatrixMultiplyConstantKernelILi10ELi12ELi1EEvidPKdS1_S1_S1_S1_S1_S1_PdE13s_QuadToQuadD+240];
	fma.rn.f64 	%fd1155, %fd1154, %fd153, %fd1149;
	ld.shared.f64 	%fd1156, [%r12+2360];
	fma.rn.f64 	%fd1157, %fd187, %fd1156, %fd1151;
	ld.shared.f64 	%fd1158, [%r18+2976];
	fma.rn.f64 	%fd1159, %fd188, %fd1158, %fd1153;
	ld.shared.f64 	%fd1160, [_ZZ32massMatrixMultiplyConstantKernelILi10ELi12ELi1EEvidPKdS1_S1_S1_S1_S1_S1_PdE13s_QuadToQuadD+248];
	fma.rn.f64 	%fd1161, %fd1160, %fd154, %fd1155;
	ld.shared.f64 	%fd1162, [%r12+2368];
	fma.rn.f64 	%fd1163, %fd189, %fd1162, %fd1157;
	ld.shared.f64 	%fd1164, [%r18+3072];
	fma.rn.f64 	%fd1165, %fd190, %fd1164, %fd1159;
	ld.shared.f64 	%fd1166, [_ZZ32massMatrixMultiplyConstantKernelILi10ELi12ELi1EEvidPKdS1_S1_S1_S1_S1_S1_PdE13s_QuadToQuadD+256];
	fma.rn.f64 	%fd1167, %fd1166, %fd155, %fd1161;
	ld.shared.f64 	%fd1168, [%r12+2376];
	fma.rn.f64 	%fd1169, %fd191, %fd1168, %fd1163;
	ld.shared.f64 	%fd1170, [%r18+3168];
	fma.rn.f64 	%fd1171, %fd192, %fd1170, %fd1165;
	ld.shared.f64 	%fd1172, [_ZZ32massMatrixMultiplyConstantKernelILi10ELi12ELi1EEvidPKdS1_S1_S1_S1_S1_S1_PdE13s_QuadToQuadD+264];
	fma.rn.f64 	%fd1173, %fd1172, %fd156, %fd1167;
	ld.shared.f64 	%fd1174, [%r12+2384];
	fma.rn.f64 	%fd1175, %fd193, %fd1174, %fd1169;
	ld.shared.f64 	%fd1176, [%r18+3264];
	fma.rn.f64 	%fd1177, %fd194, %fd1176, %fd1171;
	ld.shared.f64 	%fd1178, [_ZZ32massMatrixMultiplyConstantKernelILi10ELi12ELi1EEvidPKdS1_S1_S1_S1_S1_S1_PdE13s_QuadToQuadD+272];
	fma.rn.f64 	%fd1179, %fd1178, %fd157, %fd1173;
	ld.shared.f64 	%fd1180, [%r12+2392];
	fma.rn.f64 	%fd1181, %fd195, %fd1180, %fd1175;
	ld.shared.f64 	%fd1182, [%r18+3360];
	fma.rn.f64 	%fd1183, %fd196, %fd1182, %fd1177;
	ld.shared.f64 	%fd1184, [_ZZ32massMatrixMultiplyConstantKernelILi10ELi12ELi1EEvidPKdS1_S1_S1_S1_S1_S1_PdE13s_QuadToQuadD+280];
	fma.rn.f64 	%fd1185, %fd1184, %fd158, %fd1179;
	bar.sync 	0;
	mul.f64 	%fd1186, %fd2796, %fd1183;
	fma.rn.f64 	%fd1187, %fd2795, %fd1181, %fd1186;
	fma.rn.f64 	%fd1188, %fd2797, %fd1185, %fd1187;
	st.shared.f64 	[%r15], %fd1188;
	mul.f64 	%fd1189, %fd2798, %fd1183;
	fma.rn.f64 	%fd1190, %fd2796, %fd1181, %fd1189;
	fma.rn.f64 	%fd1191, %fd2799, %fd1185, %fd1190;
	st.shared.f64 	[%r16], %fd1191;
	mul.f64 	%fd1192, %fd2799, %fd1183;
	fma.rn.f64 	%fd1193, %fd2797, %fd1181, %fd1192;
	fma.rn.f64 	%fd1194, %fd2800, %fd1185, %fd1193;
	mul.f64 	%fd1195, %fd2728, %fd2801;
	bar.sync 	0;
	ld.shared.f64 	%fd1196, [%r14];
	mul.f64 	%fd1197, %fd197, %fd1196;
	fma.rn.f64 	%fd1198, %fd1195, %fd149, %fd1197;
	ld.shared.f64 	%fd1199, [%r17];
	fma.rn.f64 	%fd1200, %fd198, %fd1199, %fd1198;
	fma.rn.f64 	%fd273, %fd1194, %fd1118, %fd247;
	ld.shared.f64 	%fd1201, [%r14+8];
	fma.rn.f64 	%fd1202, %fd199, %fd1201, %fd1200;
	ld.shared.f64 	%fd1203, [%r17+96];
	fma.rn.f64 	%fd1204, %fd200, %fd1203, %fd1202;
	fma.rn.f64 	%fd274, %fd1194, %fd1124, %fd258;
	ld.shared.f64 	%fd1205, [%r14+16];
	fma.rn.f64 	%fd1206, %fd202, %fd1205, %fd1204;
	ld.shared.f64 	%fd1207, [%r17+192];
	fma.rn.f64 	%fd1208, %fd203, %fd1207, %fd1206;
	fma.rn.f64 	%fd1209, %fd1194, %fd1130, %fd248;
	ld.shared.f64 	%fd1210, [%r14+24];
	fma.rn.f64 	%fd1211, %fd205, %fd1210, %fd1208;
	ld.shared.f64 	%fd1212, [%r17+288];
	fma.rn.f64 	%fd1213, %fd206, %fd1212, %fd1211;
	fma.rn.f64 	%fd275, %fd1194, %fd1136, %fd249;
	ld.shared.f64 	%fd1214, [%r14+32];
	fma.rn.f64 	%fd1215, %fd208, %fd1214, %fd1213;
	ld.shared.f64 	%fd1216, [%r17+384];
	fma.rn.f64 	%fd1217, %fd209, %fd1216, %fd1215;
	fma.rn.f64 	%fd276, %fd1194, %fd1142, %fd250;
	ld.shared.f64 	%fd1218, [%r14+40];
	fma.rn.f64 	%fd1219, %fd211, %fd1218, %fd1217;
	ld.shared.f64 	%fd1220, [%r17+480];
	fma.rn.f64 	%fd1221, %fd212, %fd1220, %fd1219;
	fma.rn.f64 	%fd277, %fd1194, %fd1148, %fd251;
	ld.shared.f64 	%fd1222, [%r14+48];
	fma.rn.f64 	%fd1223, %fd214, %fd1222, %fd1221;
	ld.shared.f64 	%fd1224, [%r17+576];
	fma.rn.f64 	%fd1225, %fd215, %fd1224, %fd1223;
	fma.rn.f64 	%fd278, %fd1194, %fd1154, %fd252;
	ld.shared.f64 	%fd1226, [%r14+56];
	fma.rn.f64 	%fd1227, %fd217, %fd1226, %fd1225;
	ld.shared.f64 	%fd1228, [%r17+672];
	fma.rn.f64 	%fd1229, %fd218, %fd1228, %fd1227;
	fma.rn.f64 	%fd279, %fd1194, %fd1160, %fd253;
	ld.shared.f64 	%fd1230, [%r14+64];
	fma.rn.f64 	%fd1231, %fd220, %fd1230, %fd1229;
	ld.shared.f64 	%fd1232, [%r17+768];
	fma.rn.f64 	%fd1233, %fd221, %fd1232, %fd1231;
	fma.rn.f64 	%fd280, %fd1194, %fd1166, %fd254;
	ld.shared.f64 	%fd1234, [%r14+72];
	fma.rn.f64 	%fd1235, %fd223, %fd1234, %fd1233;
	ld.shared.f64 	%fd1236, [%r17+864];
	fma.rn.f64 	%fd1237, %fd224, %fd1236, %fd1235;
	fma.rn.f64 	%fd281, %fd1194, %fd1172, %fd255;
	ld.shared.f64 	%fd1238, [%r14+80];
	fma.rn.f64 	%fd1239, %fd226, %fd1238, %fd1237;
	ld.shared.f64 	%fd1240, [%r17+960];
	fma.rn.f64 	%fd1241, %fd227, %fd1240, %fd1239;
	fma.rn.f64 	%fd282, %fd1194, %fd1178, %fd256;
	ld.shared.f64 	%fd1242, [%r14+88];
	fma.rn.f64 	%fd1243, %fd229, %fd1242, %fd1241;
	ld.shared.f64 	%fd1244, [%r17+1056];
	fma.rn.f64 	%fd1245, %fd230, %fd1244, %fd1243;
	fma.rn.f64 	%fd283, %fd1194, %fd1184, %fd257;
	add.f64 	%fd284, %fd1245, %fd1209;
	mov.f64 	%fd2802, 0d0000000000000000;
	mov.f64 	%fd2803, %fd2802;
	mov.f64 	%fd2804, %fd2802;
	mov.f64 	%fd2805, %fd2802;
	mov.f64 	%fd2806, %fd2802;
	mov.f64 	%fd2807, %fd2802;
	mov.f64 	%fd2808, %fd2802;
	@%p10 bra 	$L__BB43_15;
	ld.param.u64 	%rd53, [_Z32massMatrixMultiplyConstantKernelILi10ELi12ELi1EEvidPKdS1_S1_S1_S1_S1_S1_Pd_param_2];
	cvta.to.global.u64 	%rd20, %rd53;
	mov.u32 	%r70, %tid.x;
	mad.lo.s32 	%r71, %r66, 12096, %r70;
	mul.wide.s32 	%rd21, %r71, 8;
	add.s64 	%rd22, %rd20, %rd21;
	ld.global.nc.f64 	%fd2802, [%rd22+3456];
	ld.global.nc.f64 	%fd2803, [%rd22+17280];
	ld.global.nc.f64 	%fd2804, [%rd22+31104];
	ld.global.nc.f64 	%fd2805, [%rd22+44928];
	ld.global.nc.f64 	%fd2806, [%rd22+58752];
	ld.global.nc.f64 	%fd2807, [%rd22+72576];
	ld.global.nc.f64 	%fd2808, [%rd22+86400];
$L__BB43_15:
	ld.param.f64 	%fd2729, [_Z32massMatrixMultiplyConstantKernelILi10ELi12ELi1EEvidPKdS1_S1_S1_S1_S1_S1_Pd_param_1];
	ld.param.u32 	%r146, [_Z32massMatrixMultiplyConstantKernelILi10ELi12ELi1EEvidPKdS1_S1_S1_S1_S1_S1_Pd_param_0];
	mov.u32 	%r72, %ctaid.x;
	mov.u32 	%r73, %tid.y;
	add.s32 	%r74, %r72, %r73;
	setp.ge.s32 	%p11, %r74, %r146;
	ld.shared.f64 	%fd1247, [%r12+3456];
	fma.rn.f64 	%fd1248, %fd173, %fd1247, 0d0000000000000000;
	ld.shared.f64 	%fd1249, [%r18+3456];
	fma.rn.f64 	%fd1250, %fd174, %fd1249, 0d0000000000000000;
	ld.shared.f64 	%fd1251, [_ZZ32massMatrixMultiplyConstantKernelILi10ELi12ELi1EEvidPKdS1_S1_S1_S1_S1_S1_PdE13s_QuadToQuadD+288];
	fma.rn.f64 	%fd1252, %fd1251, %fd147, 0d0000000000000000;
	ld.shared.f64 	%fd1253, [%r12+3464];
	fma.rn.f64 	%fd1254, %fd175, %fd1253, %fd1248;
	ld.shared.f64 	%fd1255, [%r18+3552];
	fma.rn.f64 	%fd1256, %fd176, %fd1255, %fd1250;
	ld.shared.f64 	%fd1257, [_ZZ32massMatrixMultiplyConstantKernelILi10ELi12ELi1EEvidPKdS1_S1_S1_S1_S1_S1_PdE13s_QuadToQuadD+296];
	fma.rn.f64 	%fd1258, %fd1257, %fd148, %fd1252;
	ld.shared.f64 	%fd1259, [%r12+3472];
	fma.rn.f64 	%fd1260, %fd177, %fd1259, %fd1254;
	ld.shared.f64 	%fd1261, [%r18+3648];
	fma.rn.f64 	%fd1262, %fd178, %fd1261, %fd1256;
	ld.shared.f64 	%fd1263, [_ZZ32massMatrixMultiplyConstantKernelILi10ELi12ELi1EEvidPKdS1_S1_S1_S1_S1_S1_PdE13s_QuadToQuadD+304];
	fma.rn.f64 	%fd1264, %fd1263, %fd149, %fd1258;
	ld.shared.f64 	%fd1265, [%r12+3480];
	fma.rn.f64 	%fd1266, %fd179, %fd1265, %fd1260;
	ld.shared.f64 	%fd1267, [%r18+3744];
	fma.rn.f64 	%fd1268, %fd180, %fd1267, %fd1262;
	ld.shared.f64 	%fd1269, [_ZZ32massMatrixMultiplyConstantKernelILi10ELi12ELi1EEvidPKdS1_S1_S1_S1_S1_S1_PdE13s_QuadToQuadD+312];
	fma.rn.f64 	%fd1270, %fd1269, %fd150, %fd1264;
	ld.shared.f64 	%fd1271, [%r12+3488];
	fma.rn.f64 	%fd1272, %fd181, %fd1271, %fd1266;
	ld.shared.f64 	%fd1273, [%r18+3840];
	fma.rn.f64 	%fd1274, %fd182, %fd1273, %fd1268;
	ld.shared.f64 	%fd1275, [_ZZ32massMatrixMultiplyConstantKernelILi10ELi12ELi1EEvidPKdS1_S1_S1_S1_S1_S1_PdE13s_QuadToQuadD+320];
	fma.rn.f64 	%fd1276, %fd1275, %fd151, %fd1270;
	ld.shared.f64 	%fd1277, [%r12+3496];
	fma.rn.f64 	%fd1278, %fd183, %fd1277, %fd1272;
	ld.shared.f64 	%fd1279, [%r18+3936];
	fma.rn.f64 	%fd1280, %fd184, %fd1279, %fd1274;
	ld.shared.f64 	%fd1281, [_ZZ32massMatrixMultiplyConstantKernelILi10ELi12ELi1EEvidPKdS1_S1_S1_S1_S1_S1_PdE13s_QuadToQuadD+328];
	fma.rn.f64 	%fd1282, %fd1281, %fd152, %fd1276;
	ld.shared.f64 	%fd1283, [%r12+3504];
	fma.rn.f64 	%fd1284, %fd185, %fd1283, %fd1278;
	ld.shared.f64 	%fd1285, [%r18+4032];
	fma.rn.f64 	%fd1286, %fd186, %fd1285, %fd1280;
	ld.shared.f64 	%fd1287, [_ZZ32massMatrixMultiplyConstantKernelILi10ELi12ELi1EEvidPKdS1_S1_S1_S1_S1_S1_PdE13s_QuadToQuadD+336];
	fma.rn.f64 	%fd1288, %fd1287, %fd153, %fd1282;
	ld.shared.f64 	%fd1289, [%r12+3512];
	fma.rn.f64 	%fd1290, %fd187, %fd1289, %fd1284;
	ld.shared.f64 	%fd1291, [%r18+4128];
	fma.rn.f64 	%fd1292, %fd188, %fd1291, %fd1286;
	ld.shared.f64 	%fd1293, [_ZZ32massMatrixMultiplyConstantKernelILi10ELi12ELi1EEvidPKdS1_S1_S1_S1_S1_S1_PdE13s_QuadToQuadD+344];
	fma.rn.f64 	%fd1294, %fd1293, %fd154, %fd1288;
	ld.shared.f64 	%fd1295, [%r12+3520];
	fma.rn.f64 	%fd1296, %fd189, %fd1295, %fd1290;
	ld.shared.f64 	%fd1297, [%r18+4224];
	fma.rn.f64 	%fd1298, %fd190, %fd1297, %fd1292;
	ld.shared.f64 	%fd1299, [_ZZ32massMatrixMultiplyConstantKernelILi10ELi12ELi1EEvidPKdS1_S1_S1_S1_S1_S1_PdE13s_QuadToQuadD+352];
	fma.rn.f64 	%fd1300, %fd1299, %fd155, %fd1294;
	ld.shared.f64 	%fd1301, [%r12+3528];
	fma.rn.f64 	%fd1302, %fd191, %fd1301, %fd1296;
	ld.shared.f64 	%fd1303, [%r18+4320];
	fma.rn.f64 	%fd1304, %fd192, %fd1303, %fd1298;
	ld.shared.f64 	%fd1305, [_ZZ32massMatrixMultiplyConstantKernelILi10ELi12ELi1EEvidPKdS1_S1_S1_S1_S1_S1_PdE13s_QuadToQuadD+360];
	fma.rn.f64 	%fd1306, %fd1305, %fd156, %fd1300;
	ld.shared.f64 	%fd1307, [%r12+3536];
	fma.rn.f64 	%fd1308, %fd193, %fd1307, %fd1302;
	ld.shared.f64 	%fd1309, [%r18+4416];
	fma.rn.f64 	%fd1310, %fd194, %fd1309, %fd1304;
	ld.shared.f64 	%fd1311, [_ZZ32massMatrixMultiplyConstantKernelILi10ELi12ELi1EEvidPKdS1_S1_S1_S1_S1_S1_PdE13s_QuadToQuadD+368];
	fma.rn.f64 	%fd1312, %fd1311, %fd157, %fd1306;
	ld.shared.f64 	%fd1313, [%r12+3544];
	fma.rn.f64 	%fd1314, %fd195, %fd1313, %fd1308;
	ld.shared.f64 	%fd1315, [%r18+4512];
	fma.rn.f64 	%fd1316, %fd196, %fd1315, %fd1310;
	ld.shared.f64 	%fd1317, [_ZZ32massMatrixMultiplyConstantKernelILi10ELi12ELi1EEvidPKdS1_S1_S1_S1_S1_S1_PdE13s_QuadToQuadD+376];
	fma.rn.f64 	%fd1318, %fd1317, %fd158, %fd1312;
	bar.sync 	0;
	mul.f64 	%fd1319, %fd2803, %fd1316;
	fma.rn.f64 	%fd1320, %fd2802, %fd1314, %fd1319;
	fma.rn.f64 	%fd1321, %fd2804, %fd1318, %fd1320;
	st.shared.f64 	[%r15], %fd1321;
	mul.f64 	%fd1322, %fd2805, %fd1316;
	fma.rn.f64 	%fd1323, %fd2803, %fd1314, %fd1322;
	fma.rn.f64 	%fd1324, %fd2806, %fd1318, %fd1323;
	st.shared.f64 	[%r16], %fd1324;
	mul.f64 	%fd1325, %fd2806, %fd1316;
	fma.rn.f64 	%fd1326, %fd2804, %fd1314, %fd1325;
	fma.rn.f64 	%fd1327, %fd2807, %fd1318, %fd1326;
	mul.f64 	%fd1328, %fd2729, %fd2808;
	bar.sync 	0;
	ld.shared.f64 	%fd1329, [%r14];
	mul.f64 	%fd1330, %fd197, %fd1329;
	fma.rn.f64 	%fd1331, %fd1328, %fd150, %fd1330;
	ld.shared.f64 	%fd1332, [%r17];
	fma.rn.f64 	%fd1333, %fd198, %fd1332, %fd1331;
	fma.rn.f64 	%fd299, %fd1327, %fd1251, %fd273;
	ld.shared.f64 	%fd1334, [%r14+8];
	fma.rn.f64 	%fd1335, %fd199, %fd1334, %fd1333;
	ld.shared.f64 	%fd1336, [%r17+96];
	fma.rn.f64 	%fd1337, %fd200, %fd1336, %fd1335;
	fma.rn.f64 	%fd300, %fd1327, %fd1257, %fd274;
	ld.shared.f64 	%fd1338, [%r14+16];
	fma.rn.f64 	%fd1339, %fd202, %fd1338, %fd1337;
	ld.shared.f64 	%fd1340, [%r17+192];
	fma.rn.f64 	%fd1341, %fd203, %fd1340, %fd1339;
	fma.rn.f64 	%fd301, %fd1327, %fd1263, %fd284;
	ld.shared.f64 	%fd1342, [%r14+24];
	fma.rn.f64 	%fd1343, %fd205, %fd1342, %fd1341;
	ld.shared.f64 	%fd1344, [%r17+288];
	fma.rn.f64 	%fd1345, %fd206, %fd1344, %fd1343;
	fma.rn.f64 	%fd1346, %fd1327, %fd1269, %fd275;
	ld.shared.f64 	%fd1347, [%r14+32];
	fma.rn.f64 	%fd1348, %fd208, %fd1347, %fd1345;
	ld.shared.f64 	%fd1349, [%r17+384];
	fma.rn.f64 	%fd1350, %fd209, %fd1349, %fd1348;
	fma.rn.f64 	%fd302, %fd1327, %fd1275, %fd276;
	ld.shared.f64 	%fd1351, [%r14+40];
	fma.rn.f64 	%fd1352, %fd211, %fd1351, %fd1350;
	ld.shared.f64 	%fd1353, [%r17+480];
	fma.rn.f64 	%fd1354, %fd212, %fd1353, %fd1352;
	fma.rn.f64 	%fd303, %fd1327, %fd1281, %fd277;
	ld.shared.f64 	%fd1355, [%r14+48];
	fma.rn.f64 	%fd1356, %fd214, %fd1355, %fd1354;
	ld.shared.f64 	%fd1357, [%r17+576];
	fma.rn.f64 	%fd1358, %fd215, %fd1357, %fd1356;
	fma.rn.f64 	%fd304, %fd1327, %fd1287, %fd278;
	ld.shared.f64 	%fd1359, [%r14+56];
	fma.rn.f64 	%fd1360, %fd217, %fd1359, %fd1358;
	ld.shared.f64 	%fd1361, [%r17+672];
	fma.rn.f64 	%fd1362, %fd218, %fd1361, %fd1360;
	fma.rn.f64 	%fd305, %fd1327, %fd1293, %fd279;
	ld.shared.f64 	%fd1363, [%r14+64];
	fma.rn.f64 	%fd1364, %fd220, %fd1363, %fd1362;
	ld.shared.f64 	%fd1365, [%r17+768];
	fma.rn.f64 	%fd1366, %fd221, %fd1365, %fd1364;
	fma.rn.f64 	%fd306, %fd1327, %fd1299, %fd280;
	ld.shared.f64 	%fd1367, [%r14+72];
	fma.rn.f64 	%fd1368, %fd223, %fd1367, %fd1366;
	ld.shared.f64 	%fd1369, [%r17+864];
	fma.rn.f64 	%fd1370, %fd224, %fd1369, %fd1368;
	fma.rn.f64 	%fd307, %fd1327, %fd1305, %fd281;
	ld.shared.f64 	%fd1371, [%r14+80];
	fma.rn.f64 	%fd1372, %fd226, %fd1371, %fd1370;
	ld.shared.f64 	%fd1373, [%r17+960];
	fma.rn.f64 	%fd1374, %fd227, %fd1373, %fd1372;
	fma.rn.f64 	%fd308, %fd1327, %fd1311, %fd282;
	ld.shared.f64 	%fd1375, [%r14+88];
	fma.rn.f64 	%fd1376, %fd229, %fd1375, %fd1374;
	ld.shared.f64 	%fd1377, [%r17+1056];
	fma.rn.f64 	%fd1378, %fd230, %fd1377, %fd1376;
	fma.rn.f64 	%fd309, %fd1327, %fd1317, %fd283;
	add.f64 	%fd310, %fd1378, %fd1346;
	mov.f64 	%fd2809, 0d0000000000000000;
	mov.f64 	%fd2810, %fd2809;
	mov.f64 	%fd2811, %fd2809;
	mov.f64 	%fd2812, %fd2809;
	mov.f64 	%fd2813, %fd2809;
	mov.f64 	%fd2814, %fd2809;
	mov.f64 	%fd2815, %fd2809;
	@%p11 bra 	$L__BB43_17;
	ld.param.u64 	%rd54, [_Z32massMatrixMultiplyConstantKernelILi10ELi12ELi1EEvidPKdS1_S1_S1_S1_S1_S1_Pd_param_2];
	cvta.to.global.u64 	%rd23, %rd54;
	mov.u32 	%r78, %tid.x;
	mad.lo.s32 	%r79, %r74, 12096, %r78;
	mul.wide.s32 	%rd24, %r79, 8;
	add.s64 	%rd25, %rd23, %rd24;
	ld.global.nc.f64 	%fd2809, [%rd25+4608];
	ld.global.nc.f64 	%fd2810, [%rd25+18432];
	ld.global.nc.f64 	%fd2811, [%rd25+32256];
	ld.global.nc.f64 	%fd2812, [%rd25+46080];
	ld.global.nc.f64 	%fd2813, [%rd25+59904];
	ld.global.nc.f64 	%fd2814, [%rd25+73728];
	ld.global.nc.f64 	%fd2815, [%rd25+87552];
$L__BB43_17:
	ld.param.f64 	%fd2730, [_Z32massMatrixMultiplyConstantKernelILi10ELi12ELi1EEvidPKdS1_S1_S1_S1_S1_S1_Pd_param_1];
	ld.param.u32 	%r147, [_Z32massMatrixMultiplyConstantKernelILi10ELi12ELi1EEvidPKdS1_S1_S1_S1_S1_S1_Pd_param_0];
	mov.u32 	%r80, %ctaid.x;
	mov.u32 	%r81, %tid.y;
	add.s32 	%r82, %r80, %r81;
	setp.ge.s32 	%p12, %r82, %r147;
	ld.shared.f64 	%fd1380, [%r12+4608];
	fma.rn.f64 	%fd1381, %fd173, %fd1380, 0d0000000000000000;
	ld.shared.f64 	%fd1382, [%r18+4608];
	fma.rn.f64 	%fd1383, %fd174, %fd1382, 0d0000000000000000;
	ld.shared.f64 	%fd1384, [_ZZ32massMatrixMultiplyConstantKernelILi10ELi12ELi1EEvidPKdS1_S1_S1_S1_S1_S1_PdE13s_QuadToQuadD+384];
	fma.rn.f64 	%fd1385, %fd1384, %fd147, 0d0000000000000000;
	ld.shared.f64 	%fd1386, [%r12+4616];
	fma.rn.f64 	%fd1387, %fd175, %fd1386, %fd1381;
	ld.shared.f64 	%fd1388, [%r18+4704];
	fma.rn.f64 	%fd1389, %fd176, %fd1388, %fd1383;
	ld.shared.f64 	%fd1390, [_ZZ32massMatrixMultiplyConstantKernelILi10ELi12ELi1EEvidPKdS1_S1_S1_S1_S1_S1_PdE13s_QuadToQuadD+392];
	fma.rn.f64 	%fd1391, %fd1390, %fd148, %fd1385;
	ld.shared.f64 	%fd1392, [%r12+4624];
	fma.rn.f64 	%fd1393, %fd177, %fd1392, %fd1387;
	ld.shared.f64 	%fd1394, [%r18+4800];
	fma.rn.f64 	%fd1395, %fd178, %fd1394, %fd1389;
	ld.shared.f64 	%fd1396, [_ZZ32massMatrixMultiplyConstantKernelILi10ELi12ELi1EEvidPKdS1_S1_S1_S1_S1_S1_PdE13s_QuadToQuadD+400];
	fma.rn.f64 	%fd1397, %fd1396, %fd149, %fd1391;
	ld.shared.f64 	%fd1398, [%r12+4632];
	fma.rn.f64 	%fd1399, %fd179, %fd1398, %fd1393;
	ld.shared.f64 	%fd1400, [%r18+4896];
	fma.rn.f64 	%fd1401, %fd180, %fd1400, %fd1395;
	ld.shared.f64 	%fd1402, [_ZZ32massMatrixMultiplyConstantKernelILi10ELi12ELi1EEvidPKdS1_S1_S1_S1_S1_S1_PdE13s_QuadToQuadD+408];
	fma.rn.f64 	%fd1403, %fd1402, %fd150, %fd1397;
	ld.shared.f64 	%fd1404, [%r12+4640];
	fma.rn.f64 	%fd1405, %fd181, %fd1404, %fd1399;
	ld.shared.f64 	%fd1406, [%r18+4992];
	fma.rn.f64 	%fd1407, %fd182, %fd1406, %fd1401;
	ld.shared.f64 	%fd1408, [_ZZ32massMatrixMultiplyConstantKernelILi10ELi12ELi1EEvidPKdS1_S1_S1_S1_S1_S1_PdE13s_QuadToQuadD+416];
	fma.rn.f64 	%fd1409, %fd1408, %fd151, %fd1403;
	ld.shared.f64 	%fd1410, [%r12+4648];
	fma.rn.f64 	%fd1411, %fd183, %fd1410, %fd1405;
	ld.shared.f64 	%fd1412, [%r18+5088];
	fma.rn.f64 	%fd1413, %fd184, %fd1412, %fd1407;
	ld.shared.f64 	%fd1414, [_ZZ32massMatrixMultiplyConstantKernelILi10ELi12ELi1EEvidPKdS1_S1_S1_S1_S1_S1_PdE13s_QuadToQuadD+424];
	fma.rn.f64 	%fd1415, %fd1414, %fd152, %fd1409;
	ld.shared.f64 	%fd1416, [%r12+4656];
	fma.rn.f64 	%fd1417, %fd185, %fd1416, %fd1411;
	ld.shared.f64 	%fd1418, [%r18+5184];
	fma.rn.f64 	%fd1419, %fd186, %fd1418, %fd1413;
	ld.shared.f64 	%fd1420, [_ZZ32massMatrixMultiplyConstantKernelILi10ELi12ELi1EEvidPKdS1_S1_S1_S1_S1_S1_PdE13s_QuadToQuadD+432];
	fma.rn.f64 	%fd1421, %fd1420, %fd153, %fd1415;
	ld.shared.f64 	%fd1422, [%r12+4664];
	fma.rn.f64 	%fd1423, %fd187, %fd1422, %fd1417;
	ld.shared.f64 	%fd1424, [%r18+5280];
	fma.rn.f64 	%fd1425, %fd188, %fd1424, %fd1419;
	ld.shared.f64 	%fd1426, [_ZZ32massMatrixMultiplyConstantKernelILi10ELi12ELi1EEvidPKdS1_S1_S1_S1_S1_S1_PdE13s_QuadToQuadD+440];
	fma.rn.f64 	%fd1427, %fd1426, %fd154, %fd1421;
	ld.shared.f64 	%fd1428, [%r12+4672];
	fma.rn.f64 	%fd1429, %fd189, %fd1428, %fd1423;
	ld.shared.f64 	%fd1430, [%r18+5376];
	fma.rn.f64 	%fd1431, %fd190, %fd1430, %fd1425;
	ld.shared.f64 	%fd1432, [_ZZ32massMatrixMultiplyConstantKernelILi10ELi12ELi1EEvidPKdS1_S1_S1_S1_S1_S1_PdE13s_QuadToQuadD+448];
	fma.rn.f64 	%fd1433, %fd1432, %fd155, %fd1427;
	ld.shared.f64 	%fd1434, [%r12+4680];
	fma.rn.f64 	%fd1435, %fd191, %fd1434, %fd1429;
	ld.shared.f64 	%fd1436, [%r18+5472];
	fma.rn.f64 	%fd1437, %fd192, %fd1436, %fd1431;
	ld.shared.f64 	%fd1438, [_ZZ32massMatrixMultiplyConstantKernelILi10ELi12ELi1EEvidPKdS1_S1_S1_S1_S1_S1_PdE13s_QuadToQuadD+456];
	fma.rn.f64 	%fd1439, %fd1438, %fd156, %fd1433;
	ld.shared.f64 	%fd1440, [%r12+4688];
	fma.rn.f64 	%fd1441, %fd193, %fd1440, %fd1435;
	ld.shared.f64 	%fd1442, [%r18+5568];
	fma.rn.f64 	%fd1443, %fd194, %fd1442, %fd1437;
	ld.shared.f64 	%fd1444, [_ZZ32massMatrixMultiplyConstantKernelILi10ELi12ELi1EEvidPKdS1_S1_S1_S1_S1_S1_PdE13s_QuadToQuadD+464];
	fma.rn.f64 	%fd1445, %fd1444, %fd157, %fd1439;
	ld.shared.f64 	%fd1446, [%r12+4696];
	fma.rn.f64 	%fd1447, %fd195, %fd1446, %fd1441;
	ld.shared.f64 	%fd1448, [%r18+5664];
	fma.rn.f64 	%fd1449, %fd196, %fd1448, %fd1443;
	ld.shared.f64 	%fd1450, [_ZZ32massMatrixMultiplyConstantKernelILi10ELi12ELi1EEvidPKdS1_S1_S1_S1_S1_S1_PdE13s_QuadToQuadD+472];
	fma.rn.f64 	%fd1451, %fd1450, %fd158, %fd1445;
	bar.sync 	0;
	mul.f64 	%fd1452, %fd2810, %fd1449;
	fma.rn.f64 	%fd1453, %fd2809, %fd1447, %fd1452;
	fma.rn.f64 	%fd1454, %fd2811, %fd1451, %fd1453;
	st.shared.f64 	[%r15], %fd1454;
	mul.f64 	%fd1455, %fd2812, %fd1449;
	fma.rn.f64 	%fd1456, %fd2810, %fd1447, %fd1455;
	fma.rn.f64 	%fd1457, %fd2813, %fd1451, %fd1456;
	st.shared.f64 	[%r16], %fd1457;
	mul.f64 	%fd1458, %fd2813, %fd1449;
	fma.rn.f64 	%fd1459, %fd2811, %fd1447, %fd1458;
	fma.rn.f64 	%fd1460, %fd2814, %fd1451, %fd1459;
	mul.f64 	%fd1461, %fd2730, %fd2815;
	bar.sync 	0;
	ld.shared.f64 	%fd1462, [%r14];
	mul.f64 	%fd1463, %fd197, %fd1462;
	fma.rn.f64 	%fd1464, %fd1461, %fd151, %fd1463;
	ld.shared.f64 	%fd1465, [%r17];
	fma.rn.f64 	%fd1466, %fd198, %fd1465, %fd1464;
	fma.rn.f64 	%fd325, %fd1460, %fd1384, %fd299;
	ld.shared.f64 	%fd1467, [%r14+8];
	fma.rn.f64 	%fd1468, %fd199, %fd1467, %fd1466;
	ld.shared.f64 	%fd1469, [%r17+96];
	fma.rn.f64 	%fd1470, %fd200, %fd1469, %fd1468;
	fma.rn.f64 	%fd326, %fd1460, %fd1390, %fd300;
	ld.shared.f64 	%fd1471, [%r14+16];
	fma.rn.f64 	%fd1472, %fd202, %fd1471, %fd1470;
	ld.shared.f64 	%fd1473, [%r17+192];
	fma.rn.f64 	%fd1474, %fd203, %fd1473, %fd1472;
	fma.rn.f64 	%fd327, %fd1460, %fd1396, %fd301;
	ld.shared.f64 	%fd1475, [%r14+24];
	fma.rn.f64 	%fd1476, %fd205, %fd1475, %fd1474;
	ld.shared.f64 	%fd1477, [%r17+288];
	fma.rn.f64 	%fd1478, %fd206, %fd1477, %fd1476;
	fma.rn.f64 	%fd328, %fd1460, %fd1402, %fd310;
	ld.shared.f64 	%fd1479, [%r14+32];
	fma.rn.f64 	%fd1480, %fd208, %fd1479, %fd1478;
	ld.shared.f64 	%fd1481, [%r17+384];
	fma.rn.f64 	%fd1482, %fd209, %fd1481, %fd1480;
	fma.rn.f64 	%fd1483, %fd1460, %fd1408, %fd302;
	ld.shared.f64 	%fd1484, [%r14+40];
	fma.rn.f64 	%fd1485, %fd211, %fd1484, %fd1482;
	ld.shared.f64 	%fd1486, [%r17+480];
	fma.rn.f64 	%fd1487, %fd212, %fd1486, %fd1485;
	fma.rn.f64 	%fd329, %fd1460, %fd1414, %fd303;
	ld.shared.f64 	%fd1488, [%r14+48];
	fma.rn.f64 	%fd1489, %fd214, %fd1488, %fd1487;
	ld.shared.f64 	%fd1490, [%r17+576];
	fma.rn.f64 	%fd1491, %fd215, %fd1490, %fd1489;
	fma.rn.f64 	%fd330, %fd1460, %fd1420, %fd304;
	ld.shared.f64 	%fd1492, [%r14+56];
	fma.rn.f64 	%fd1493, %fd217, %fd1492, %fd1491;
	ld.shared.f64 	%fd1494, [%r17+672];
	fma.rn.f64 	%fd1495, %fd218, %fd1494, %fd1493;
	fma.rn.f64 	%fd331, %fd1460, %fd1426, %fd305;
	ld.shared.f64 	%fd1496, [%r14+64];
	fma.rn.f64 	%fd1497, %fd220, %fd1496, %fd1495;
	ld.shared.f64 	%fd1498, [%r17+768];
	fma.rn.f64 	%fd1499, %fd221, %fd1498, %fd1497;
	fma.rn.f64 	%fd332, %fd1460, %fd1432, %fd306;
	ld.shared.f64 	%fd1500, [%r14+72];
	fma.rn.f64 	%fd1501, %fd223, %fd1500, %fd1499;
	ld.shared.f64 	%fd1502, [%r17+864];
	fma.rn.f64 	%fd1503, %fd224, %fd1502, %fd1501;
	fma.rn.f64 	%fd333, %fd1460, %fd1438, %fd307;
	ld.shared.f64 	%fd1504, [%r14+80];
	fma.rn.f64 	%fd1505, %fd226, %fd1504, %fd1503;
	ld.shared.f64 	%fd1506, [%r17+960];
	fma.rn.f64 	%fd1507, %fd227, %fd1506, %fd1505;
	fma.rn.f64 	%fd334, %fd1460, %fd1444, %fd308;
	ld.shared.f64 	%fd1508, [%r14+88];
	fma.rn.f64 	%fd1509, %fd229, %fd1508, %fd1507;
	ld.shared.f64 	%fd1510, [%r17+1056];
	fma.rn.f64 	%fd1511, %fd230, %fd1510, %fd1509;
	fma.rn.f64 	%fd335, %fd1460, %fd1450, %fd309;
	add.f64 	%fd336, %fd1511, %fd1483;
	mov.f64 	%fd2816, 0d0000000000000000;
	mov.f64 	%fd2817, %fd2816;
	mov.f64 	%fd2818, %fd2816;
	mov.f64 	%fd2819, %fd2816;
	mov.f64 	%fd2820, %fd2816;
	mov.f64 	%fd2821, %fd2816;
	mov.f64 	%fd2822, %fd2816;
	@%p12 bra 	$L__BB43_19;
	ld.param.u64 	%rd55, [_Z32massMatrixMultiplyConstantKernelILi10ELi12ELi1EEvidPKdS1_S1_S1_S1_S1_S1_Pd_param_2];
	cvta.to.global.u64 	%rd26, %rd55;
	mov.u32 	%r86, %tid.x;
	mad.lo.s32 	%r87, %r82, 12096, %r86;
	mul.wide.s32 	%rd27, %r87, 8;
	add.s64 	%rd28, %rd26, %rd27;
	ld.global.nc.f64 	%fd2816, [%rd28+5760];
	ld.global.nc.f64 	%fd2817, [%rd28+19584];
	ld.global.nc.f64 	%fd2818, [%rd28+33408];
	ld.global.nc.f64 	%fd2819, [%rd28+47232];
	ld.global.nc.f64 	%fd2820, [%rd28+61056];
	ld.global.nc.f64 	%fd2821, [%rd28+74880];
	ld.global.nc.f64 	%fd2822, [%rd28+88704];
$L__BB43_19:
	ld.param.f64 	%fd2731, [_Z32massMatrixMultiplyConstantKernelILi10ELi12ELi1EEvidPKdS1_S1_S1_S1_S1_S1_Pd_param_1];
	ld.param.u32 	%r148, [_Z32massMatrixMultiplyConstantKernelILi10ELi12ELi1EEvidPKdS1_S1_S1_S1_S1_S1_Pd_param_0];
	mov.u32 	%r88, %ctaid.x;
	mov.u32 	%r89, %tid.y;
	add.s32 	%r90, %r88, %r89;
	setp.ge.s32 	%p13, %r90, %r148;
	ld.shared.f64 	%fd1513, [%r12+5760];
	fma.rn.f64 	%fd1514, %fd173, %fd1513, 0d0000000000000000;
	ld.shared.f64 	%fd1515, [%r18+5760];
	fma.rn.f64 	%fd1516, %fd174, %fd1515, 0d0000000000000000;
	ld.shared.f64 	%fd1517, [_ZZ32massMatrixMultiplyConstantKernelILi10ELi12ELi1EEvidPKdS1_S1_S1_S1_S1_S1_PdE13s_QuadToQuadD+480];
	fma.rn.f64 	%fd1518, %fd1517, %fd147, 0d0000000000000000;
	ld.shared.f64 	%fd1519, [%r12+5768];
	fma.rn.f64 	%fd1520, %fd175, %fd1519, %fd1514;
	ld.shared.f64 	%fd1521, [%r18+5856];
	fma.rn.f64 	%fd1522, %fd176, %fd1521, %fd1516;
	ld.shared.f64 	%fd1523, [_ZZ32massMatrixMultiplyConstantKernelILi10ELi12ELi1EEvidPKdS1_S1_S1_S1_S1_S1_PdE13s_QuadToQuadD+488];
	fma.rn.f64 	%fd1524, %fd1523, %fd148, %fd1518;
	ld.shared.f64 	%fd1525, [%r12+5776];
	fma.rn.f64 	%fd1526, %fd177, %fd1525, %fd1520;
	ld.shared.f64 	%fd1527, [%r18+5952];
	fma.rn.f64 	%fd1528, %fd178, %fd1527, %fd1522;
	ld.shared.f64 	%fd1529, [_ZZ32massMatrixMultiplyConstantKernelILi10ELi12ELi1EEvidPKdS1_S1_S1_S1_S1_S1_PdE13s_QuadToQuadD+496];
	fma.rn.f64 	%fd1530, %fd1529, %fd149, %fd1524;
	ld.shared.f64 	%fd1531, [%r12+5784];
	fma.rn.f64 	%fd1532, %fd179, %fd1531, %fd1526;
	ld.shared.f64 	%fd1533, [%r18+6048];
	fma.rn.f64 	%fd1534, %fd180, %fd1533, %fd1528;
	ld.shared.f64 	%fd1535, [_ZZ32massMatrixMultiplyConstantKernelILi10ELi12ELi1EEvidPKdS1_S1_S1_S1_S1_S1_PdE13s_QuadToQuadD+504];
	fma.rn.f64 	%fd1536, %fd1535, %fd150, %fd1530;
	ld.shared.f64 	%fd1537, [%r12+5792];
	fma.rn.f64 	%fd1538, %fd181, %fd1537, %fd1532;
	ld.shared.f64 	%fd1539, [%r18+6144];
	fma.rn.f64 	%fd1540, %fd182, %fd1539, %fd1534;
	ld.shared.f64 	%fd1541, [_ZZ32massMatrixMultiplyConstantKernelILi10ELi12ELi1EEvidPKdS1_S1_S1_S1_S1_S1_PdE13s_QuadToQuadD+512];
	fma.rn.f64 	%fd1542, %fd1541, %fd151, %fd1536;
	ld.shared.f64 	%fd1543, [%r12+5800];
	fma.rn.f64 	%fd1544, %fd183, %fd1543, %fd1538;
	ld.shared.f64 	%fd1545, [%r18+6240];
	fma.rn.f64 	%fd1546, %fd184, %fd1545, %fd1540;
	ld.shared.f64 	%fd1547, [_ZZ32massMatrixMultiplyConstantKernelILi10ELi12ELi1EEvidPKdS1_S1_S1_S1_S1_S1_PdE13s_QuadToQuadD+520];
	fma.rn.f64 	%fd1548, %fd1547, %fd152, %fd1542;
	ld.shared.f64 	%fd1549, [%r12+5808];
	fma.rn.f64 	%fd1550, %fd185, %fd1549, %fd1544;
	ld.shared.f64 	%fd1551, [%r18+6336];
	fma.rn.f64 	%fd1552, %fd186, %fd1551, %fd1546;
	ld.shared.f64 	%fd1553, [_ZZ32massMatrixMultiplyConstantKernelILi10ELi12ELi1EEvidPKdS1_S1_S1_S1_S1_S1_PdE13s_QuadToQuadD+528];
	fma.rn.f64 	%fd1554, %fd1553, %fd153, %fd1548;
	ld.shared.f64 	%fd1555, [%r12+5816];
	fma.rn.f64 	%fd1556, %fd187, %fd1555, %fd1550;
	ld.shared.f64 	%fd1557, [%r18+6432];
	fma.rn.f64 	%fd1558, %fd188, %fd1557, %fd1552;
	ld.shared.f64 	%fd1559, [_ZZ32massMatrixMultiplyConstantKernelILi10ELi12ELi1EEvidPKdS1_S1_S1_S1_S1_S1_PdE13s_QuadToQuadD+536];
	fma.rn.f64 	%fd1560, %fd1559, %fd154, %fd1554;
	ld.shared.f64 	%fd1561, [%r12+5824];
	fma.rn.f64 	%fd1562, %fd189, %fd1561, %fd1556;
	ld.shared.f64 	%fd1563, [%r18+6528];
	fma.rn.f64 	%fd1564, %fd190, %fd1563, %fd1558;
	ld.shared.f64 	%fd1565, [_ZZ32massMatrixMultiplyConstantKernelILi10ELi12ELi1EEvidPKdS1_S1_S1_S1_S1_S1_PdE13s_QuadToQuadD+544];
	fma.rn.f64 	%fd1566, %fd1565, %fd155, %fd1560;
	ld.shared.f64 	%fd1567, [%r12+5832];
	fma.rn.f64 	%fd1568, %fd191, %fd1567, %fd1562;
	ld.shared.f64 	%fd1569, [%r18+6624];
	fma.rn.f64 	%fd1570, %fd192, %fd1569, %fd1564;
	ld.shared.f64 	%fd1571, [_ZZ32massMatrixMultiplyConstantKernelILi10ELi12ELi1EEvidPKdS1_S1_S1_S1_S1_S1_PdE13s_QuadToQuadD+552];
	fma.rn.f64 	%fd1572, %fd1571, %fd156, %fd1566;
	ld.shared.f64 	%fd1573, [%r12+5840];
	fma.rn.f64 	%fd1574, %fd193, %fd1573, %fd1568;
	ld.shared.f64 	%fd1575, [%r18+6720];
	fma.rn.f64 	%fd1576, %fd194, %fd1575, %fd1570;
	ld.shared.f64 	%fd1577, [_ZZ32massMatrixMultiplyConstantKernelILi10ELi12ELi1EEvidPKdS1_S1_S1_S1_S1_S1_PdE13s_QuadToQuadD+560];
	fma.rn.f64 	%fd1578, %fd1577, %fd157, %fd1572;
	ld.shared.f64 	%fd1579, [%r12+5848];
	fma.rn.f64 	%fd1580, %fd195, %fd1579, %fd1574;
	ld.shared.f64 	%fd1581, [%r18+6816];
	fma.rn.f64 	%fd1582, %fd196, %fd1581, %fd1576;
	ld.shared.f64 	%fd1583, [_ZZ32massMatrixMultiplyConstantKernelILi10ELi12ELi1EEvidPKdS1_S1_S1_S1_S1_S1_PdE13s_QuadToQuadD+568];
	fma.rn.f64 	%fd1584, %fd1583, %fd158, %fd1578;
	bar.sync 	0;
	mul.f64 	%fd1585, %fd2817, %fd1582;
	fma.rn.f64 	%fd1586, %fd2816, %fd1580, %fd1585;
	fma.rn.f64 	%fd1587, %fd2818, %fd1584, %fd1586;
	st.shared.f64 	[%r15], %fd1587;
	mul.f64 	%fd1588, %fd2819, %fd1582;
	fma.rn.f64 	%fd1589, %fd2817, %fd1580, %fd1588;
	fma.rn.f64 	%fd1590, %fd2820, %fd1584, %fd1589;
	st.shared.f64 	[%r16], %fd1590;
	mul.f64 	%fd1591, %fd2820, %fd1582;
	fma.rn.f64 	%fd1592, %fd2818, %fd1580, %fd1591;
	fma.rn.f64 	%fd1593, %fd2821, %fd1584, %fd1592;
	mul.f64 	%fd1594, %fd2731, %fd2822;
	bar.sync 	0;
	ld.shared.f64 	%fd1595, [%r14];
	mul.f64 	%fd1596, %fd197, %fd1595;
	fma.rn.f64 	%fd1597, %fd1594, %fd152, %fd1596;
	ld.shared.f64 	%fd1598, [%r17];
	fma.rn.f64 	%fd1599, %fd198, %fd1598, %fd1597;
	fma.rn.f64 	%fd351, %fd1593, %fd1517, %fd325;
	ld.shared.f64 	%fd1600, [%r14+8];
	fma.rn.f64 	%fd1601, %fd199, %fd1600, %fd1599;
	ld.shared.f64 	%fd1602, [%r17+96];
	fma.rn.f64 	%fd1603, %fd200, %fd1602, %fd1601;
	fma.rn.f64 	%fd352, %fd1593, %fd1523, %fd326;
	ld.shared.f64 	%fd1604, [%r14+16];
	fma.rn.f64 	%fd1605, %fd202, %fd1604, %fd1603;
	ld.shared.f64 	%fd1606, [%r17+192];
	fma.rn.f64 	%fd1607, %fd203, %fd1606, %fd1605;
	fma.rn.f64 	%fd353, %fd1593, %fd1529, %fd327;
	ld.shared.f64 	%fd1608, [%r14+24];
	fma.rn.f64 	%fd1609, %fd205, %fd1608, %fd1607;
	ld.shared.f64 	%fd1610, [%r17+288];
	fma.rn.f64 	%fd1611, %fd206, %fd1610, %fd1609;
	fma.rn.f64 	%fd354, %fd1593, %fd1535, %fd328;
	ld.shared.f64 	%fd1612, [%r14+32];
	fma.rn.f64 	%fd1613, %fd208, %fd1612, %fd1611;
	ld.shared.f64 	%fd1614, [%r17+384];
	fma.rn.f64 	%fd1615, %fd209, %fd1614, %fd1613;
	fma.rn.f64 	%fd355, %fd1593, %fd1541, %fd336;
	ld.shared.f64 	%fd1616, [%r14+40];
	fma.rn.f64 	%fd1617, %fd211, %fd1616, %fd1615;
	ld.shared.f64 	%fd1618, [%r17+480];
	fma.rn.f64 	%fd1619, %fd212, %fd1618, %fd1617;
	fma.rn.f64 	%fd1620, %fd1593, %fd1547, %fd329;
	ld.shared.f64 	%fd1621, [%r14+48];
	fma.rn.f64 	%fd1622, %fd214, %fd1621, %fd1619;
	ld.shared.f64 	%fd1623, [%r17+576];
	fma.rn.f64 	%fd1624, %fd215, %fd1623, %fd1622;
	fma.rn.f64 	%fd356, %fd1593, %fd1553, %fd330;
	ld.shared.f64 	%fd1625, [%r14+56];
	fma.rn.f64 	%fd1626, %fd217, %fd1625, %fd1624;
	ld.shared.f64 	%fd1627, [%r17+672];
	fma.rn.f64 	%fd1628, %fd218, %fd1627, %fd1626;
	fma.rn.f64 	%fd357, %fd1593, %fd1559, %fd331;
	ld.shared.f64 	%fd1629, [%r14+64];
	fma.rn.f64 	%fd1630, %fd220, %fd1629, %fd1628;
	ld.shared.f64 	%fd1631, [%r17+768];
	fma.rn.f64 	%fd1632, %fd221, %fd1631, %fd1630;
	fma.rn.f64 	%fd358, %fd1593, %fd1565, %fd332;
	ld.shared.f64 	%fd1633, [%r14+72];
	fma.rn.f64 	%fd1634, %fd223, %fd1633, %fd1632;
	ld.shared.f64 	%fd1635, [%r17+864];
	fma.rn.f64 	%fd1636, %fd224, %fd1635, %fd1634;
	fma.rn.f64 	%fd359, %fd1593, %fd1571, %fd333;
	ld.shared.f64 	%fd1637, [%r14+80];
	fma.rn.f64 	%fd1638, %fd226, %fd1637, %fd1636;
	ld.shared.f64 	%fd1639, [%r17+960];
	fma.rn.f64 	%fd1640, %fd227, %fd1639, %fd1638;
	fma.rn.f64 	%fd360, %fd1593, %fd1577, %fd334;
	ld.shared.f64 	%fd1641, [%r14+88];
	fma.rn.f64 	%fd1642, %fd229, %fd1641, %fd1640;
	ld.shared.f64 	%fd1643, [%r17+1056];
	fma.rn.f64 	%fd1644, %fd230, %fd1643, %fd1642;
	fma.rn.f64 	%fd361, %fd1593, %fd1583, %fd335;
	add.f64 	%fd362, %fd1644, %fd1620;
	mov.f64 	%fd2823, 0d0000000000000000;
	mov.f64 	%fd2824, %fd2823;
	mov.f64 	%fd2825, %fd2823;
	mov.f64 	%fd2826, %fd2823;
	mov.f64 	%fd2827, %fd2823;
	mov.f64 	%fd2828, %fd2823;
	mov.f64 	%fd2829, %fd2823;
	@%p13 bra 	$L__BB43_21;
	ld.param.u64 	%rd56, [_Z32massMatrixMultiplyConstantKernelILi10ELi12ELi1EEvidPKdS1_S1_S1_S1_S1_S1_Pd_param_2];
	cvta.to.global.u64 	%rd29, %rd56;
	mov.u32 	%r94, %tid.x;
	mad.lo.s32 	%r95, %r90, 12096, %r94;
	mul.wide.s32 	%rd30, %r95, 8;
	add.s64 	%rd31, %rd29, %rd30;
	ld.global.nc.f64 	%fd2823, [%rd31+6912];
	ld.global.nc.f64 	%fd2824, [%rd31+20736];
	ld.global.nc.f64 	%fd2825, [%rd31+34560];
	ld.global.nc.f64 	%fd2826, [%rd31+48384];
	ld.global.nc.f64 	%fd2827, [%rd31+62208];
	ld.global.nc.f64 	%fd2828, [%rd31+76032];
	ld.global.nc.f64 	%fd2829, [%rd31+89856];
$L__BB43_21:
	ld.param.f64 	%fd2732, [_Z32massMatrixMultiplyConstantKernelILi10ELi12ELi1EEvidPKdS1_S1_S1_S1_S1_S1_Pd_param_1];
	ld.param.u32 	%r149, [_Z32massMatrixMultiplyConstantKernelILi10ELi12ELi1EEvidPKdS1_S1_S1_S1_S1_S1_Pd_param_0];
	mov.u32 	%r96, %ctaid.x;
	mov.u32 	%r97, %tid.y;
	add.s32 	%r98, %r96, %r97;
	setp.ge.s32 	%p14, %r98, %r149;
	ld.shared.f64 	%fd1646, [%r12+6912];
	fma.rn.f64 	%fd1647, %fd173, %fd1646, 0d0000000000000000;
	ld.shared.f64 	%fd1648, [%r18+6912];
	fma.rn.f64 	%fd1649, %fd174, %fd1648, 0d0000000000000000;
	ld.shared.f64 	%fd1650, [_ZZ32massMatrixMultiplyConstantKernelILi10ELi12ELi1EEvidPKdS1_S1_S1_S1_S1_S1_PdE13s_QuadToQuadD+576];
	fma.rn.f64 	%fd1651, %fd1650, %fd147, 0d0000000000000000;
	ld.shared.f64 	%fd1652, [%r12+6920];
	fma.rn.f64 	%fd1653, %fd175, %fd1652, %fd1647;
	ld.shared.f64 	%fd1654, [%r18+7008];
	fma.rn.f64 	%fd1655, %fd176, %fd1654, %fd1649;
	ld.shared.f64 	%fd1656, [_ZZ32massMatrixMultiplyConstantKernelILi10ELi12ELi1EEvidPKdS1_S1_S1_S1_S1_S1_PdE13s_QuadToQuadD+584];
	fma.rn.f64 	%fd1657, %fd1656, %fd148, %fd1651;
	ld.shared.f64 	%fd1658, [%r12+6928];
	fma.rn.f64 	%fd1659, %fd177, %fd1658, %fd1653;
	ld.shared.f64 	%fd1660, [%r18+7104];
	fma.rn.f64 	%fd1661, %fd178, %fd1660, %fd1655;
	ld.shared.f64 	%fd1662, [_ZZ32massMatrixMultiplyConstantKernelILi10ELi12ELi1EEvidPKdS1_S1_S1_S1_S1_S1_PdE13s_QuadToQuadD+592];
	fma.rn.f64 	%fd1663, %fd1662, %fd149, %fd1657;
	ld.shared.f64 	%fd1664, [%r12+6936];
	fma.rn.f64 	%fd1665, %fd179, %fd1664, %fd1659;
	ld.shared.f64 	%fd1666, [%r18+7200];
	fma.rn.f64 	%fd1667, %fd180, %fd1666, %fd1661;
	ld.shared.f64 	%fd1668, [_ZZ32massMatrixMultiplyConstantKernelILi10ELi12ELi1EEvidPKdS1_S1_S1_S1_S1_S1_PdE13s_QuadToQuadD+600];
	fma.rn.f64 	%fd1669, %fd1668, %fd150, %fd1663;
	ld.shared.f64 	%fd1670, [%r12+6944];
	fma.rn.f64 	%fd1671, %fd181, %fd1670, %fd1665;
	ld.shared.f64 	%fd1672, [%r18+7296];
	fma.rn.f64 	%fd1673, %fd182, %fd1672, %fd1667;
	ld.shared.f64 	%fd1674, [_ZZ32massMatrixMultiplyConstantKernelILi10ELi12ELi1EEvidPKdS1_S1_S1_S1_S1_S1_PdE13s_QuadToQuadD+608];
	fma.rn.f64 	%fd1675, %fd1674, %fd151, %fd1669;
	ld.shared.f64 	%fd1676, [%r12+6952];
	fma.rn.f64 	%fd1677, %fd183, %fd1676, %fd1671;
	ld.shared.f64 	%fd1678, [%r18+7392];
	fma.rn.f64 	%fd1679, %fd184, %fd1678, %fd1673;
	ld.shared.f64 	%fd1680, [_ZZ32massMatrixMultiplyConstantKernelILi10ELi12ELi1EEvidPKdS1_S1_S1_S1_S1_S1_PdE13s_QuadToQuadD+616];
	fma.rn.f64 	%fd1681, %fd1680, %fd152, %fd1675;
	ld.shared.f64 	%fd1682, [%r12+6960];
	fma.rn.f64 	%fd1683, %fd185, %fd1682, %fd1677;
	ld.shared.f64 	%fd1684, [%r18+7488];
	fma.rn.f64 	%fd1685, %fd186, %fd1684, %fd1679;
	ld.shared.f64 	%fd1686, [_ZZ32massMatrixMultiplyConstantKernelILi10ELi12ELi1EEvidPKdS1_S1_S1_S1_S1_S1_PdE13s_QuadToQuadD+624];
	fma.rn.f64 	%fd1687, %fd1686, %fd153, %fd1681;
	ld.shared.f64 	%fd1688, [%r12+6968];
	fma.rn.f64 	%fd1689, %fd187, %fd1688, %fd1683;
	ld.shared.f64 	%fd1690, [%r18+7584];
	fma.rn.f64 	%fd1691, %fd188, %fd1690, %fd1685;
	ld.shared.f64 	%fd1692, [_ZZ32massMatrixMultiplyConstantKernelILi10ELi12ELi1EEvidPKdS1_S1_S1_S1_S1_S1_PdE13s_QuadToQuadD+632];
	fma.rn.f64 	%fd1693, %fd1692, %fd154, %fd1687;
	ld.shared.f64 	%fd1694, [%r12+6976];
	fma.rn.f64 	%fd1695, %fd189, %fd1694, %fd1689;
	ld.shared.f64 	%fd1696, [%r18+7680];
	fma.rn.f64 	%fd1697, %fd190, %fd1696, %fd1691;
	ld.shared.f64 	%fd1698, [_ZZ32massMatrixMultiplyConstantKernelILi10ELi12ELi1EEvidPKdS1_S1_S1_S1_S1_S1_PdE13s_QuadToQuadD+640];
	fma.rn.f64 	%fd1699, %fd1698, %fd155, %fd1693;
	ld.shared.f64 	%fd1700, [%r12+6984];
	fma.rn.f64 	%fd1701, %fd191, %fd1700, %fd1695;
	ld.shared.f64 	%fd1702, [%r18+7776];
	fma.rn.f64 	%fd1703, %fd192, %fd1702, %fd1697;
	ld.shared.f64 	%fd1704, [_ZZ32massMatrixMultiplyConstantKernelILi10ELi12ELi1EEvidPKdS1_S1_S1_S1_S1_S1_PdE13s_QuadToQuadD+648];
	fma.rn.f64 	%fd1705, %fd1704, %fd156, %fd1699;
	ld.shared.f64 	%fd1706, [%r12+6992];
	fma.rn.f64 	%fd1707, %fd193, %fd1706, %fd1701;
	ld.shared.f64 	%fd1708, [%r18+7872];
	fma.rn.f64 	%fd1709, %fd194, %fd1708, %fd1703;
	ld.shared.f64 	%fd1710, [_ZZ32massMatrixMultiplyConstantKernelILi10ELi12ELi1EEvidPKdS1_S1_S1_S1_S1_S1_PdE13s_QuadToQuadD+656];
	fma.rn.f64 	%fd1711, %fd1710, %fd157, %fd1705;
	ld.shared.f64 	%fd1712, [%r12+7000];
	fma.rn.f64 	%fd1713, %fd195, %fd1712, %fd1707;
	ld.shared.f64 	%fd1714, [%r18+7968];
	fma.rn.f64 	%fd1715, %fd196, %fd1714, %fd1709;
	ld.shared.f64 	%fd1716, [_ZZ32massMatrixMultiplyConstantKernelILi10ELi12ELi1EEvidPKdS1_S1_S1_S1_S1_S1_PdE13s_QuadToQuadD+664];
	fma.rn.f64 	%fd1717, %fd1716, %fd158, %fd1711;
	bar.sync 	0;
	mul.f64 	%fd1718, %fd2824, %fd1715;
	fma.rn.f64 	%fd1719, %fd2823, %fd1713, %fd1718;
	fma.rn.f64 	%fd1720, %fd2825, %fd1717, %fd1719;
	st.shared.f64 	[%r15], %fd1720;
	mul.f64 	%fd1721, %fd2826, %fd1715;
	fma.rn.f64 	%fd1722, %fd2824, %fd1713, %fd1721;
	fma.rn.f64 	%fd1723, %fd2827, %fd1717, %fd1722;
	st.shared.f64 	[%r16], %fd1723;
	mul.f64 	%fd1724, %fd2827, %fd1715;
	fma.rn.f64 	%fd1725, %fd2825, %fd1713, %fd1724;
	fma.rn.f64 	%fd1726, %fd2828, %fd1717, %fd1725;
	mul.f64 	%fd1727, %fd2732, %fd2829;
	bar.sync 	0;
	ld.shared.f64 	%fd1728, [%r14];
	mul.f64 	%fd1729, %fd197, %fd1728;
	fma.rn.f64 	%fd1730, %fd1727, %fd153, %fd1729;
	ld.shared.f64 	%fd1731, [%r17];
	fma.rn.f64 	%fd1732, %fd198, %fd1731, %fd1730;
	fma.rn.f64 	%fd377, %fd1726, %fd1650, %fd351;
	ld.shared.f64 	%fd1733, [%r14+8];
	fma.rn.f64 	%fd1734, %fd199, %fd1733, %fd1732;
	ld.shared.f64 	%fd1735, [%r17+96];
	fma.rn.f64 	%fd1736, %fd200, %fd1735, %fd1734;
	fma.rn.f64 	%fd378, %fd1726, %fd1656, %fd352;
	ld.shared.f64 	%fd1737, [%r14+16];
	fma.rn.f64 	%fd1738, %fd202, %fd1737, %fd1736;
	ld.shared.f64 	%fd1739, [%r17+192];
	fma.rn.f64 	%fd1740, %fd203, %fd1739, %fd1738;
	fma.rn.f64 	%fd379, %fd1726, %fd1662, %fd353;
	ld.shared.f64 	%fd1741, [%r14+24];
	fma.rn.f64 	%fd1742, %fd205, %fd1741, %fd1740;
	ld.shared.f64 	%fd1743, [%r17+288];
	fma.rn.f64 	%fd1744, %fd206, %fd1743, %fd1742;
	fma.rn.f64 	%fd380, %fd1726, %fd1668, %fd354;
	ld.shared.f64 	%fd1745, [%r14+32];
	fma.rn.f64 	%fd1746, %fd208, %fd1745, %fd1744;
	ld.shared.f64 	%fd1747, [%r17+384];
	fma.rn.f64 	%fd1748, %fd209, %fd1747, %fd1746;
	fma.rn.f64 	%fd381, %fd1726, %fd1674, %fd355;
	ld.shared.f64 	%fd1749, [%r14+40];
	fma.rn.f64 	%fd1750, %fd211, %fd1749, %fd1748;
	ld.shared.f64 	%fd1751, [%r17+480];
	fma.rn.f64 	%fd1752, %fd212, %fd1751, %fd1750;
	fma.rn.f64 	%fd382, %fd1726, %fd1680, %fd362;
	ld.shared.f64 	%fd1753, [%r14+48];
	fma.rn.f64 	%fd1754, %fd214, %fd1753, %fd1752;
	ld.shared.f64 	%fd1755, [%r17+576];
	fma.rn.f64 	%fd1756, %fd215, %fd1755, %fd1754;
	fma.rn.f64 	%fd1757, %fd1726, %fd1686, %fd356;
	ld.shared.f64 	%fd1758, [%r14+56];
	fma.rn.f64 	%fd1759, %fd217, %fd1758, %fd1756;
	ld.shared.f64 	%fd1760, [%r17+672];
	fma.rn.f64 	%fd1761, %fd218, %fd1760, %fd1759;
	fma.rn.f64 	%fd383, %fd1726, %fd1692, %fd357;
	ld.shared.f64 	%fd1762, [%r14+64];
	fma.rn.f64 	%fd1763, %fd220, %fd1762, %fd1761;
	ld.shared.f64 	%fd1764, [%r17+768];
	fma.rn.f64 	%fd1765, %fd221, %fd1764, %fd1763;
	fma.rn.f64 	%fd384, %fd1726, %fd1698, %fd358;
	ld.shared.f64 	%fd1766, [%r14+72];
	fma.rn.f64 	%fd1767, %fd223, %fd1766, %fd1765;
	ld.shared.f64 	%fd1768, [%r17+864];
	fma.rn.f64 	%fd1769, %fd224, %fd1768, %fd1767;
	fma.rn.f64 	%fd385, %fd1726, %fd1704, %fd359;
	ld.shared.f64 	%fd1770, [%r14+80];
	fma.rn.f64 	%fd1771, %fd226, %fd1770, %fd1769;
	ld.shared.f64 	%fd1772, [%r17+960];
	fma.rn.f64 	%fd1773, %fd227, %fd1772, %fd1771;
	fma.rn.f64 	%fd386, %fd1726, %fd1710, %fd360;
	ld.shared.f64 	%fd1774, [%r14+88];
	fma.rn.f64 	%fd1775, %fd229, %fd1774, %fd1773;
	ld.shared.f64 	%fd1776, [%r17+1056];
	fma.rn.f64 	%fd1777, %fd230, %fd1776, %fd1775;
	fma.rn.f64 	%fd387, %fd1726, %fd1716, %fd361;
	add.f64 	%fd388, %fd1777, %fd1757;
	mov.f64 	%fd2830, 0d0000000000000000;
	mov.f64 	%fd2831, %fd2830;
	mov.f64 	%fd2832, %fd2830;
	mov.f64 	%fd2833, %fd2830;
	mov.f64 	%fd2834, %fd2830;
	mov.f64 	%fd2835, %fd2830;
	mov.f64 	%fd2836, %fd2830;
	@%p14 bra 	$L__BB43_23;
	ld.param.u64 	%rd57, [_Z32massMatrixMultiplyConstantKernelILi10ELi12ELi1EEvidPKdS1_S1_S1_S1_S1_S1_Pd_param_2];
	cvta.to.global.u64 	%rd32, %rd57;
	mov.u32 	%r102, %tid.x;
	mad.lo.s32 	%r103, %r98, 12096, %r102;
	mul.wide.s32 	%rd33, %r103, 8;
	add.s64 	%rd34, %rd32, %rd33;
	ld.global.nc.f64 	%fd2830, [%rd34+8064];
	ld.global.nc.f64 	%fd2831, [%rd34+21888];
	ld.global.nc.f64 	%fd2832, [%rd34+35712];
	ld.global.nc.f64 	%fd2833, [%rd34+49536];
	ld.global.nc.f64 	%fd2834, [%rd34+63360];
	ld.global.nc.f64 	%fd2835, [%rd34+77184];
	ld.global.nc.f64 	%fd2836, [%rd34+91008];
$L__BB43_23:
	ld.param.f64 	%fd2733, [_Z32massMatrixMultiplyConstantKernelILi10ELi12ELi1EEvidPKdS1_S1_S1_S1_S1_S1_Pd_param_1];
	ld.param.u32 	%r150, [_Z32massMatrixMultiplyConstantKernelILi10ELi12ELi1EEvidPKdS1_S1_S1_S1_S1_S1_Pd_param_0];
	mov.u32 	%r104, %ctaid.x;
	mov.u32 	%r105, %tid.y;
	add.s32 	%r106, %r104, %r105;
	setp.ge.s32 	%p15, %r106, %r150;
	ld.shared.f64 	%fd1779, [%r12+8064];
	fma.rn.f64 	%fd1780, %fd173, %fd1779, 0d0000000000000000;
	ld.shared.f64 	%fd1781, [%r18+8064];
	fma.rn.f64 	%fd1782, %fd174, %fd1781, 0d0000000000000000;
	ld.shared.f64 	%fd1783, [_ZZ32massMatrixMultiplyConstantKernelILi10ELi12ELi1EEvidPKdS1_S1_S1_S1_S1_S1_PdE13s_QuadToQuadD+672];
	fma.rn.f64 	%fd1784, %fd1783, %fd147, 0d0000000000000000;
	ld.shared.f64 	%fd1785, [%r12+8072];
	fma.rn.f64 	%fd1786, %fd175, %fd1785, %fd1780;
	ld.shared.f64 	%fd1787, [%r18+8160];
	fma.rn.f64 	%fd1788, %fd176, %fd1787, %fd1782;
	ld.shared.f64 	%fd1789, [_ZZ32massMatrixMultiplyConstantKernelILi10ELi12ELi1EEvidPKdS1_S1_S1_S1_S1_S1_PdE13s_QuadToQuadD+680];
	fma.rn.f64 	%fd1790, %fd1789, %fd148, %fd1784;
	ld.shared.f64 	%fd1791, [%r12+8080];
	fma.rn.f64 	%fd1792, %fd177, %fd1791, %fd1786;
	ld.shared.f64 	%fd1793, [%r18+8256];
	fma.rn.f64 	%fd1794, %fd178, %fd1793, %fd1788;
	ld.shared.f64 	%fd1795, [_ZZ32massMatrixMultiplyConstantKernelILi10ELi12ELi1EEvidPKdS1_S1_S1_S1_S1_S1_PdE13s_QuadToQuadD+688];
	fma.rn.f64 	%fd1796, %fd1795, %fd149, %fd1790;
	ld.shared.f64 	%fd1797, [%r12+8088];
	fma.rn.f64 	%fd1798, %fd179, %fd1797, %fd1792;
	ld.shared.f64 	%fd1799, [%r18+8352];
	fma.rn.f64 	%fd1800, %fd180, %fd1799, %fd1794;
	ld.shared.f64 	%fd1801, [_ZZ32massMatrixMultiplyConstantKernelILi10ELi12ELi1EEvidPKdS1_S1_S1_S1_S1_S1_PdE13s_QuadToQuadD+696];
	fma.rn.f64 	%fd1802, %fd1801, %fd150, %fd1796;
	ld.shared.f64 	%fd1803, [%r12+8096];
	fma.rn.f64 	%fd1804, %fd181, %fd1803, %fd1798;
	ld.shared.f64 	%fd1805, [%r18+8448];
	fma.rn.f64 	%fd1806, %fd182, %fd1805, %fd1800;
	ld.shared.f64 	%fd1807, [_ZZ32massMatrixMultiplyConstantKernelILi10ELi12ELi1EEvidPKdS1_S1_S1_S1_S1_S1_PdE13s_QuadToQuadD+704];
	fma.rn.f64 	%fd1808, %fd1807, %fd151, %fd1802;
	ld.shared.f64 	%fd1809, [%r12+8104];
	fma.rn.f64 	%fd1810, %fd183, %fd1809, %fd1804;
	ld.shared.f64 	%fd1811, [%r18+8544];
	fma.rn.f64 	%fd1812, %fd184, %fd1811, %fd1806;
	ld.shared.f64 	%fd1813, [_ZZ32massMatrixMultiplyConstantKernelILi10ELi12ELi1EEvidPKdS1_S1_S1_S1_S1_S1_PdE13s_QuadToQuadD+712];
	fma.rn.f64 	%fd1814, %fd1813, %fd152, %fd1808;
	ld.shared.f64 	%fd1815, [%r12+8112];
	fma.rn.f64 	%fd1816, %fd185, %fd1815, %fd1810;
	ld.shared.f64 	%fd1817, [%r18+8640];
	fma.rn.f64 	%fd1818, %fd186, %fd1817, %fd1812;
	ld.shared.f64 	%fd1819, [_ZZ32massMatrixMultiplyConstantKernelILi10ELi12ELi1EEvidPKdS1_S1_S1_S1_S1_S1_PdE13s_QuadToQuadD+720];
	fma.rn.f64 	%fd1820, %fd1819, %fd153, %fd1814;
	ld.shared.f64 	%fd1821, [%r12+8120];
	fma.rn.f64 	%fd1822, %fd187, %fd1821, %fd1816;
	ld.shared.f64 	%fd1823, [%r18+8736];
	fma.rn.f64 	%fd1824, %fd188, %fd1823, %fd1818;
	ld.shared.f64 	%fd1825, [_ZZ32massMatrixMultiplyConstantKernelILi10ELi12ELi1EEvidPKdS1_S1_S1_S1_S1_S1_PdE13s_QuadToQuadD+728];
	fma.rn.f64 	%fd1826, %fd1825, %fd154, %fd1820;
	ld.shared.f64 	%fd1827, [%r12+8128];
	fma.rn.f64 	%fd1828, %fd189, %fd1827, %fd1822;
	ld.shared.f64 	%fd1829, [%r18+8832];
	fma.rn.f64 	%fd1830, %fd190, %fd1829, %fd1824;
	ld.shared.f64 	%fd1831, [_ZZ32massMatrixMultiplyConstantKernelILi10ELi12ELi1EEvidPKdS1_S1_S1_S1_S1_S1_PdE13s_QuadToQuadD+736];
	fma.rn.f64 	%fd1832, %fd1831, %fd155, %fd1826;
	ld.shared.f64 	%fd1833, [%r12+8136];
	fma.rn.f64 	%fd1834, %fd191, %fd1833, %fd1828;
	ld.shared.f64 	%fd1835, [%r18+8928];
	fma.rn.f64 	%fd1836, %fd192, %fd1835, %fd1830;
	ld.shared.f64 	%fd1837, [_ZZ32massMatrixMultiplyConstantKernelILi10ELi12ELi1EEvidPKdS1_S1_S1_S1_S1_S1_PdE13s_QuadToQuadD+744];
	fma.rn.f64 	%fd1838, %fd1837, %fd156, %fd1832;
	ld.shared.f64 	%fd1839, [%r12+8144];
	fma.rn.f64 	%fd1840, %fd193, %fd1839, %fd1834;
	ld.shared.f64 	%fd1841, [%r18+9024];
	fma.rn.f64 	%fd1842, %fd194, %fd1841, %fd1836;
	ld.shared.f64 	%fd1843, [_ZZ32massMatrixMultiplyConstantKernelILi10ELi12ELi1EEvidPKdS1_S1_S1_S1_S1_S1_PdE13s_QuadToQuadD+752];
	fma.rn.f64 	%fd1844, %fd1843, %fd157, %fd1838;
	ld.shared.f64 	%fd1845, [%r12+8152];
	fma.rn.f64 	%fd1846, %fd195, %fd1845, %fd1840;
	ld.shared.f64 	%fd1847, [%r18+9120];
	fma.rn.f64 	%fd1848, %fd196, %fd1847, %fd1842;
	ld.shared.f64 	%fd1849, [_ZZ32massMatrixMultiplyConstantKernelILi10ELi12ELi1EEvidPKdS1_S1_S1_S1_S1_S1_PdE13s_QuadToQuadD+760];
	fma.rn.f64 	%fd1850, %fd1849, %fd158, %fd1844;
	bar.sync 	0;
	mul.f64 	%fd1851, %fd2831, %fd1848;
	fma.rn.f64 	%fd1852, %fd2830, %fd1846, %fd1851;
	fma.rn.f64 	%fd1853, %fd2832, %fd1850, %fd1852;
	st.shared.f64 	[%r15], %fd1853;
	mul.f64 	%fd1854, %fd2833, %fd1848;
	fma.rn.f64 	%fd1855, %fd2831, %fd1846, %fd1854;
	fma.rn.f64 	%fd1856, %fd2834, %fd1850, %fd1855;
	st.shared.f64 	[%r16], %fd1856;
	mul.f64 	%fd1857, %fd2834, %fd1848;
	fma.rn.f64 	%fd1858, %fd2832, %fd1846, %fd1857;
	fma.rn.f64 	%fd1859, %fd2835, %fd1850, %fd1858;
	mul.f64 	%fd1860, %fd2733, %fd2836;
	bar.sync 	0;
	ld.shared.f64 	%fd1861, [%r14];
	mul.f64 	%fd1862, %fd197, %fd1861;
	fma.rn.f64 	%fd1863, %fd1860, %fd154, %fd1862;
	ld.shared.f64 	%fd1864, [%r17];
	fma.rn.f64 	%fd1865, %fd198, %fd1864, %fd1863;
	fma.rn.f64 	%fd403, %fd1859, %fd1783, %fd377;
	ld.shared.f64 	%fd1866, [%r14+8];
	fma.rn.f64 	%fd1867, %fd199, %fd1866, %fd1865;
	ld.shared.f64 	%fd1868, [%r17+96];
	fma.rn.f64 	%fd1869, %fd200, %fd1868, %fd1867;
	fma.rn.f64 	%fd404, %fd1859, %fd1789, %fd378;
	ld.shared.f64 	%fd1870, [%r14+16];
	fma.rn.f64 	%fd1871, %fd202, %fd1870, %fd1869;
	ld.shared.f64 	%fd1872, [%r17+192];
	fma.rn.f64 	%fd1873, %fd203, %fd1872, %fd1871;
	fma.rn.f64 	%fd405, %fd1859, %fd1795, %fd379;
	ld.shared.f64 	%fd1874, [%r14+24];
	fma.rn.f64 	%fd1875, %fd205, %fd1874, %fd1873;
	ld.shared.f64 	%fd1876, [%r17+288];
	fma.rn.f64 	%fd1877, %fd206, %fd1876, %fd1875;
	fma.rn.f64 	%fd406, %fd1859, %fd1801, %fd380;
	ld.shared.f64 	%fd1878, [%r14+32];
	fma.rn.f64 	%fd1879, %fd208, %fd1878, %fd1877;
	ld.shared.f64 	%fd1880, [%r17+384];
	fma.rn.f64 	%fd1881, %fd209, %fd1880, %fd1879;
	fma.rn.f64 	%fd407, %fd1859, %fd1807, %fd381;
	ld.shared.f64 	%fd1882, [%r14+40];
	fma.rn.f64 	%fd1883, %fd211, %fd1882, %fd1881;
	ld.shared.f64 	%fd1884, [%r17+480];
	fma.rn.f64 	%fd1885, %fd212, %fd1884, %fd1883;
	fma.rn.f64 	%fd408, %fd1859, %fd1813, %fd382;
	ld.shared.f64 	%fd1886, [%r14+48];
	fma.rn.f64 	%fd1887, %fd214, %fd1886, %fd1885;
	ld.shared.f64 	%fd1888, [%r17+576];
	fma.rn.f64 	%fd1889, %fd215, %fd1888, %fd1887;
	fma.rn.f64 	%fd409, %fd1859, %fd1819, %fd388;
	ld.shared.f64 	%fd1890, [%r14+56];
	fma.rn.f64 	%fd1891, %fd217, %fd1890, %fd1889;
	ld.shared.f64 	%fd1892, [%r17+672];
	fma.rn.f64 	%fd1893, %fd218, %fd1892, %fd1891;
	fma.rn.f64 	%fd1894, %fd1859, %fd1825, %fd383;
	ld.shared.f64 	%fd1895, [%r14+64];
	fma.rn.f64 	%fd1896, %fd220, %fd1895, %fd1893;
	ld.shared.f64 	%fd1897, [%r17+768];
	fma.rn.f64 	%fd1898, %fd221, %fd1897, %fd1896;
	fma.rn.f64 	%fd410, %fd1859, %fd1831, %fd384;
	ld.shared.f64 	%fd1899, [%r14+72];
	fma.rn.f64 	%fd1900, %fd223, %fd1899, %fd1898;
	ld.shared.f64 	%fd1901, [%r17+864];
	fma.rn.f64 	%fd1902, %fd224, %fd1901, %fd1900;
	fma.rn.f64 	%fd411, %fd1859, %fd1837, %fd385;
	ld.shared.f64 	%fd1903, [%r14+80];
	fma.rn.f64 	%fd1904, %fd226, %fd1903, %fd1902;
	ld.shared.f64 	%fd1905, [%r17+960];
	fma.rn.f64 	%fd1906, %fd227, %fd1905, %fd1904;
	fma.rn.f64 	%fd412, %fd1859, %fd1843, %fd386;
	ld.shared.f64 	%fd1907, [%r14+88];
	fma.rn.f64 	%fd1908, %fd229, %fd1907, %fd1906;
	ld.shared.f64 	%fd1909, [%r17+1056];
	fma.rn.f64 	%fd1910, %fd230, %fd1909, %fd1908;
	fma.rn.f64 	%fd413, %fd1859, %fd1849, %fd387;
	add.f64 	%fd414, %fd1910, %fd1894;
	mov.f64 	%fd2837, 0d0000000000000000;
	mov.f64 	%fd2838, %fd2837;
	mov.f64 	%fd2839, %fd2837;
	mov.f64 	%fd2840, %fd2837;
	mov.f64 	%fd2841, %fd2837;
	mov.f64 	%fd2842, %fd2837;
	mov.f64 	%fd2843, %fd2837;
	@%p15 bra 	$L__BB43_25;
	ld.param.u64 	%rd58, [_Z32massMatrixMultiplyConstantKernelILi10ELi12ELi1EEvidPKdS1_S1_S1_S1_S1_S1_Pd_param_2];
	cvta.to.global.u64 	%rd35, %rd58;
	mov.u32 	%r110, %tid.x;
	mad.lo.s32 	%r111, %r106, 12096, %r110;
	mul.wide.s32 	%rd36, %r111, 8;
	add.s64 	%rd37, %rd35, %rd36;
	ld.global.nc.f64 	%fd2837, [%rd37+9216];
	ld.global.nc.f64 	%fd2838, [%rd37+23040];
	ld.global.nc.f64 	%fd2839, [%rd37+36864];
	ld.global.nc.f64 	%fd2840, [%rd37+50688];
	ld.global.nc.f64 	%fd2841, [%rd37+64512];
	ld.global.nc.f64 	%fd2842, [%rd37+78336];
	ld.global.nc.f64 	%fd2843, [%rd37+92160];
$L__BB43_25:
	ld.param.f64 	%fd2734, [_Z32massMatrixMultiplyConstantKernelILi10ELi12ELi1EEvidPKdS1_S1_S1_S1_S1_S1_Pd_param_1];
	ld.param.u32 	%r151, [_Z32massMatrixMultiplyConstantKernelILi10ELi12ELi1EEvidPKdS1_S1_S1_S1_S1_S1_Pd_param_0];
	mov.u32 	%r112, %ctaid.x;
	mov.u32 	%r113, %tid.y;
	add.s32 	%r114, %r112, %r113;
	setp.ge.s32 	%p16, %r114, %r151;
	ld.shared.f64 	%fd1912, [%r12+9216];
	fma.rn.f64 	%fd1913, %fd173, %fd1912, 0d0000000000000000;
	ld.shared.f64 	%fd1914, [%r18+9216];
	fma.rn.f64 	%fd1915, %fd174, %fd1914, 0d0000000000000000;
	ld.shared.f64 	%fd1916, [_ZZ32massMatrixMultiplyConstantKernelILi10ELi12ELi1EEvidPKdS1_S1_S1_S1_S1_S1_PdE13s_QuadToQuadD+768];
	fma.rn.f64 	%fd1917, %fd1916, %fd147, 0d0000000000000000;
	ld.shared.f64 	%fd1918, [%r12+9224];
	fma.rn.f64 	%fd1919, %fd175, %fd1918, %fd1913;
	ld.shared.f64 	%fd1920, [%r18+9312];
	fma.rn.f64 	%fd1921, %fd176, %fd1920, %fd1915;
	ld.shared.f64 	%fd1922, [_ZZ32massMatrixMultiplyConstantKernelILi10ELi12ELi1EEvidPKdS1_S1_S1_S1_S1_S1_PdE13s_QuadToQuadD+776];
	fma.rn.f64 	%fd1923, %fd1922, %fd148, %fd1917;
	ld.shared.f64 	%fd1924, [%r12+9232];
	fma.rn.f64 	%fd1925, %fd177, %fd1924, %fd1919;
	ld.shared.f64 	%fd1926, [%r18+9408];
	fma.rn.f64 	%fd1927, %fd178, %fd1926, %fd1921;
	ld.shared.f64 	%fd1928, [_ZZ32massMatrixMultiplyConstantKernelILi10ELi12ELi1EEvidPKdS1_S1_S1_S1_S1_S1_PdE13s_QuadToQuadD+784];
	fma.rn.f64 	%fd1929, %fd1928, %fd149, %fd1923;
	ld.shared.f64 	%fd1930, [%r12+9240];
	fma.rn.f64 	%fd1931, %fd179, %fd1930, %fd1925;
	ld.shared.f64 	%fd1932, [%r18+9504];
	fma.rn.f64 	%fd1933, %fd180, %fd1932, %fd1927;
	ld.shared.f64 	%fd1934, [_ZZ32massMatrixMultiplyConstantKernelILi10ELi12ELi1EEvidPKdS1_S1_S1_S1_S1_S1_PdE13s_QuadToQuadD+792];
	fma.rn.f64 	%fd1935, %fd1934, %fd150, %fd1929;
	ld.shared.f64 	%fd1936, [%r12+9248];
	fma.rn.f64 	%fd1937, %fd181, %fd1936, %fd1931;
	ld.shared.f64 	%fd1938, [%r18+9600];
	fma.rn.f64 	%fd1939, %fd182, %fd1938, %fd1933;
	ld.shared.f64 	%fd1940, [_ZZ32massMatrixMultiplyConstantKernelILi10ELi12ELi1EEvidPKdS1_S1_S1_S1_S1_S1_PdE13s_QuadToQuadD+800];
	fma.rn.f64 	%fd1941, %fd1940, %fd151, %fd1935;
	ld.shared.f64 	%fd1942, [%r12+9256];
	fma.rn.f64 	%fd1943, %fd183, %fd1942, %fd1937;
	ld.shared.f64 	%fd1944, [%r18+9696];
	fma.rn.f64 	%fd1945, %fd184, %fd1944, %fd1939;
	ld.shared.f64 	%fd1946, [_ZZ32massMatrixMultiplyConstantKernelILi10ELi12ELi1EEvidPKdS1_S1_S1_S1_S1_S1_PdE13s_QuadToQuadD+808];
	fma.rn.f64 	%fd1947, %fd1946, %fd152, %fd1941;
	ld.shared.f64 	%fd1948, [%r12+9264];
	fma.rn.f64 	%fd1949, %fd185, %fd1948, %fd1943;
	ld.shared.f64 	%fd1950, [%r18+9792];
	fma.rn.f64 	%fd1951, %fd186, %fd1950, %fd1945;
	ld.shared.f64 	%fd1952, [_ZZ32massMatrixMultiplyConstantKernelILi10ELi12ELi1EEvidPKdS1_S1_S1_S1_S1_S1_PdE13s_QuadToQuadD+816];
	fma.rn.f64 	%fd1953, %fd1952, %fd153, %fd1947;
	ld.shared.f64 	%fd1954, [%r12+9272];
	fma.rn.f64 	%fd1955, %fd187, %fd1954, %fd1949;
	ld.shared.f64 	%fd1956, [%r18+9888];
	fma.rn.f64 	%fd1957, %fd188, %fd1956, %fd1951;
	ld.shared.f64 	%fd1958, [_ZZ32massMatrixMultiplyConstantKernelILi10ELi12ELi1EEvidPKdS1_S1_S1_S1_S1_S1_PdE13s_QuadToQuadD+824];
	fma.rn.f64 	%fd1959, %fd1958, %fd154, %fd1953;
	ld.shared.f64 	%fd1960, [%r12+9280];
	fma.rn.f64 	%fd1961, %fd189, %fd1960, %fd1955;
	ld.shared.f64 	%fd1962, [%r18+9984];
	fma.rn.f64 	%fd1963, %fd190, %fd1962, %fd1957;
	ld.shared.f64 	%fd1964, [_ZZ32massMatrixMultiplyConstantKernelILi10ELi12ELi1EEvidPKdS1_S1_S1_S1_S1_S1_PdE13s_QuadToQuadD+832];
	fma.rn.f64 	%fd1965, %fd1964, %fd155, %fd1959;
	ld.shared.f64 	%fd1966, [%r12+9288];
	fma.rn.f64 	%fd1967, %fd191, %fd1966, %fd1961;
	ld.shared.f64 	%fd1968, [%r18+10080];
	fma.rn.f64 	%fd1969, %fd192, %fd1968, %fd1963;
	ld.shared.f64 	%fd1970, [_ZZ32massMatrixMultiplyConstantKernelILi10ELi12ELi1EEvidPKdS1_S1_S1_S1_S1_S1_PdE13s_QuadToQuadD+840];
	fma.rn.f64 	%fd1971, %fd1970, %fd156, %fd1965;
	ld.shared.f64 	%fd1972, [%r12+9296];
	fma.rn.f64 	%fd1973, %fd193, %fd1972, %fd1967;
	ld.shared.f64 	%fd1974, [%r18+10176];
	fma.rn.f64 	%fd1975, %fd194, %fd1974, %fd1969;
	ld.shared.f64 	%fd1976, [_ZZ32massMatrixMultiplyConstantKernelILi10ELi12ELi1EEvidPKdS1_S1_S1_S1_S1_S1_PdE13s_QuadToQuadD+848];
	fma.rn.f64 	%fd1977, %fd1976, %fd157, %fd1971;
	ld.shared.f64 	%fd1978, [%r12+9304];
	fma.rn.f64 	%fd1979, %fd195, %fd1978, %fd1973;
	ld.shared.f64 	%fd1980, [%r18+10272];
	fma.rn.f64 	%fd1981, %fd196, %fd1980, %fd1975;
	ld.shared.f64 	%fd1982, [_ZZ32massMatrixMultiplyConstantKernelILi10ELi12ELi1EEvidPKdS1_S1_S1_S1_S1_S1_PdE13s_QuadToQuadD+856];
	fma.rn.f64 	%fd1983, %fd1982, %fd158, %fd1977;
	bar.sync 	0;
	mul.f64 	%fd1984, %fd2838, %fd1981;
	fma.rn.f64 	%fd1985, %fd2837, %fd1979, %fd1984;
	fma.rn.f64 	%fd1986, %fd2839, %fd1983, %fd1985;
	st.shared.f64 	[%r15], %fd1986;
	mul.f64 	%fd1987, %fd2840, %fd1981;
	fma.rn.f64 	%fd1988, %fd2838, %fd1979, %fd1987;
	fma.rn.f64 	%fd1989, %fd2841, %fd1983, %fd1988;
	st.shared.f64 	[%r16], %fd1989;
	mul.f64 	%fd1990, %fd2841, %fd1981;
	fma.rn.f64 	%fd1991, %fd2839, %fd1979, %fd1990;
	fma.rn.f64 	%fd1992, %fd2842, %fd1983, %fd1991;
	mul.f64 	%fd1993, %fd2734, %fd2843;
	bar.sync 	0;
	ld.shared.f64 	%fd1994, [%r14];
	mul.f64 	%fd1995, %fd197, %fd1994;
	fma.rn.f64 	%fd1996, %fd1993, %fd155, %fd1995;
	ld.shared.f64 	%fd1997, [%r17];
	fma.rn.f64 	%fd1998, %fd198, %fd1997, %fd1996;
	fma.rn.f64 	%fd429, %fd1992, %fd1916, %fd403;
	ld.shared.f64 	%fd1999, [%r14+8];
	fma.rn.f64 	%fd2000, %fd199, %fd1999, %fd1998;
	ld.shared.f64 	%fd2001, [%r17+96];
	fma.rn.f64 	%fd2002, %fd200, %fd2001, %fd2000;
	fma.rn.f64 	%fd430, %fd1992, %fd1922, %fd404;
	ld.shared.f64 	%fd2003, [%r14+16];
	fma.rn.f64 	%fd2004, %fd202, %fd2003, %fd2002;
	ld.shared.f64 	%fd2005, [%r17+192];
	fma.rn.f64 	%fd2006, %fd203, %fd2005, %fd2004;
	fma.rn.f64 	%fd431, %fd1992, %fd1928, %fd405;
	ld.shared.f64 	%fd2007, [%r14+24];
	fma.rn.f64 	%fd2008, %fd205, %fd2007, %fd2006;
	ld.shared.f64 	%fd2009, [%r17+288];
	fma.rn.f64 	%fd2010, %fd206, %fd2009, %fd2008;
	fma.rn.f64 	%fd432, %fd1992, %fd1934, %fd406;
	ld.shared.f64 	%fd2011, [%r14+32];
	fma.rn.f64 	%fd2012, %fd208, %fd2011, %fd2010;
	ld.shared.f64 	%fd2013, [%r17+384];
	fma.rn.f64 	%fd2014, %fd209, %fd2013, %fd2012;
	fma.rn.f64 	%fd433, %fd1992, %fd1940, %fd407;
	ld.shared.f64 	%fd2015, [%r14+40];
	fma.rn.f64 	%fd2016, %fd211, %fd2015, %fd2014;
	ld.shared.f64 	%fd2017, [%r17+480];
	fma.rn.f64 	%fd2018, %fd212, %fd2017, %fd2016;
	fma.rn.f64 	%fd434, %fd1992, %fd1946, %fd408;
	ld.shared.f64 	%fd2019, [%r14+48];
	fma.rn.f64 	%fd2020, %fd214, %fd2019, %fd2018;
	ld.shared.f64 	%fd2021, [%r17+576];
	fma.rn.f64 	%fd2022, %fd215, %fd2021, %fd2020;
	fma.rn.f64 	%fd435, %fd1992, %fd1952, %fd409;
	ld.shared.f64 	%fd2023, [%r14+56];
	fma.rn.f64 	%fd2024, %fd217, %fd2023, %fd2022;
	ld.shared.f64 	%fd2025, [%r17+672];
	fma.rn.f64 	%fd2026, %fd218, %fd2025, %fd2024;
	fma.rn.f64 	%fd436, %fd1992, %fd1958, %fd414;
	ld.shared.f64 	%fd2027, [%r14+64];
	fma.rn.f64 	%fd2028, %fd220, %fd2027, %fd2026;
	ld.shared.f64 	%fd2029, [%r17+768];
	fma.rn.f64 	%fd2030, %fd221, %fd2029, %fd2028;
	fma.rn.f64 	%fd2031, %fd1992, %fd1964, %fd410;
	ld.shared.f64 	%fd2032, [%r14+72];
	fma.rn.f64 	%fd2033, %fd223, %fd2032, %fd2030;
	ld.shared.f64 	%fd2034, [%r17+864];
	fma.rn.f64 	%fd2035, %fd224, %fd2034, %fd2033;
	fma.rn.f64 	%fd437, %fd1992, %fd1970, %fd411;
	ld.shared.f64 	%fd2036, [%r14+80];
	fma.rn.f64 	%fd2037, %fd226, %fd2036, %fd2035;
	ld.shared.f64 	%fd2038, [%r17+960];
	fma.rn.f64 	%fd2039, %fd227, %fd2038, %fd2037;
	fma.rn.f64 	%fd438, %fd1992, %fd1976, %fd412;
	ld.shared.f64 	%fd2040, [%r14+88];
	fma.rn.f64 	%fd2041, %fd229, %fd2040, %fd2039;
	ld.shared.f64 	%fd2042, [%r17+1056];
	fma.rn.f64 	%fd2043, %fd230, %fd2042, %fd2041;
	fma.rn.f64 	%fd439, %fd1992, %fd1982, %fd413;
	add.f64 	%fd440, %fd2043, %fd2031;
	mov.f64 	%fd2844, 0d0000000000000000;
	mov.f64 	%fd2845, %fd2844;
	mov.f64 	%fd2846, %fd2844;
	mov.f64 	%fd2847, %fd2844;
	mov.f64 	%fd2848, %fd2844;
	mov.f64 	%fd2849, %fd2844;
	mov.f64 	%fd2850, %fd2844;
	@%p16 bra 	$L__BB43_27;
	ld.param.u64 	%rd59, [_Z32massMatrixMultiplyConstantKernelILi10ELi12ELi1EEvidPKdS1_S1_S1_S1_S1_S1_Pd_param_2];
	cvta.to.global.u64 	%rd38, %rd59;
	mov.u32 	%r118, %tid.x;
	mad.lo.s32 	%r119, %r114, 12096, %r118;
	mul.wide.s32 	%rd39, %r119, 8;
	add.s64 	%rd40, %rd38, %rd39;
	ld.global.nc.f64 	%fd2844, [%rd40+10368];
	ld.global.nc.f64 	%fd2845, [%rd40+24192];
	ld.global.nc.f64 	%fd2846, [%rd40+38016];
	ld.global.nc.f64 	%fd2847, [%rd40+51840];
	ld.global.nc.f64 	%fd2848, [%rd40+65664];
	ld.global.nc.f64 	%fd2849, [%rd40+79488];
	ld.global.nc.f64 	%fd2850, [%rd40+93312];
$L__BB43_27:
	ld.param.f64 	%fd2735, [_Z32massMatrixMultiplyConstantKernelILi10ELi12ELi1EEvidPKdS1_S1_S1_S1_S1_S1_Pd_param_1];
	ld.param.u32 	%r152, [_Z32massMatrixMultiplyConstantKernelILi10ELi12ELi1EEvidPKdS1_S1_S1_S1_S1_S1_Pd_param_0];
	mov.u32 	%r120, %ctaid.x;
	mov.u32 	%r121, %tid.y;
	add.s32 	%r122, %r120, %r121;
	setp.ge.s32 	%p17, %r122, %r152;
	ld.shared.f64 	%fd2045, [%r12+10368];
	fma.rn.f64 	%fd2046, %fd173, %fd2045, 0d0000000000000000;
	ld.shared.f64 	%fd2047, [%r18+10368];
	fma.rn.f64 	%fd2048, %fd174, %fd2047, 0d0000000000000000;
	ld.shared.f64 	%fd2049, [_ZZ32massMatrixMultiplyConstantKernelILi10ELi12ELi1EEvidPKdS1_S1_S1_S1_S1_S1_PdE13s_QuadToQuadD+864];
	fma.rn.f64 	%fd2050, %fd2049, %fd147, 0d0000000000000000;
	ld.shared.f64 	%fd2051, [%r12+10376];
	fma.rn.f64 	%fd2052, %fd175, %fd2051, %fd2046;
	ld.shared.f64 	%fd2053, [%r18+10464];
	fma.rn.f64 	%fd2054, %fd176, %fd2053, %fd2048;
	ld.shared.f64 	%fd2055, [_ZZ32massMatrixMultiplyConstantKernelILi10ELi12ELi1EEvidPKdS1_S1_S1_S1_S1_S1_PdE13s_QuadToQuadD+872];
	fma.rn.f64 	%fd2056, %fd2055, %fd148, %fd2050;
	ld.shared.f64 	%fd2057, [%r12+10384];
	fma.rn.f64 	%fd2058, %fd177, %fd2057, %fd2052;
	ld.shared.f64 	%fd2059, [%r18+10560];
	fma.rn.f64 	%fd2060, %fd178, %fd2059, %fd2054;
	ld.shared.f64 	%fd2061, [_ZZ32massMatrixMultiplyConstantKernelILi10ELi12ELi1EEvidPKdS1_S1_S1_S1_S1_S1_PdE13s_QuadToQuadD+880];
	fma.rn.f64 	%fd2062, %fd2061, %fd149, %fd2056;
	ld.shared.f64 	%fd2063, [%r12+10392];
	fma.rn.f64 	%fd2064, %fd179, %fd2063, %fd2058;
	ld.shared.f64 	%fd2065, [%r18+10656];
	fma.rn.f64 	%fd2066, %fd180, %fd2065, %fd2060;
	ld.shared.f64 	%fd2067, [_ZZ32massMatrixMultiplyConstantKernelILi10ELi12ELi1EEvidPKdS1_S1_S1_S1_S1_S1_PdE13s_QuadToQuadD+888];
	fma.rn.f64 	%fd2068, %fd2067, %fd150, %fd2062;
	ld.shared.f64 	%fd2069, [%r12+10400];
	fma.rn.f64 	%fd2070, %fd181, %fd2069, %fd2064;
	ld.shared.f64 	%fd2071, [%r18+10752];
	fma.rn.f64 	%fd2072, %fd182, %fd2071, %fd2066;
	ld.shared.f64 	%fd2073, [_ZZ32massMatrixMultiplyConstantKernelILi10ELi12ELi1EEvidPKdS1_S1_S1_S1_S1_S1_PdE13s_QuadToQuadD+896];
	fma.rn.f64 	%fd2074, %fd2073, %fd151, %fd2068;
	ld.shared.f64 	%fd2075, [%r12+10408];
	fma.rn.f64 	%fd2076, %fd183, %fd2075, %fd2070;
	ld.shared.f64 	%fd2077, [%r18+10848];
	fma.rn.f64 	%fd2078, %fd184, %fd2077, %fd2072;
	ld.shared.f64 	%fd2079, [_ZZ32massMatrixMultiplyConstantKernelILi10ELi12ELi1EEvidPKdS1_S1_S1_S1_S1_S1_PdE13s_QuadToQuadD+904];
	fma.rn.f64 	%fd2080, %fd2079, %fd152, %fd2074;
	ld.shared.f64 	%fd2081, [%r12+10416];
	fma.rn.f64 	%fd2082, %fd185, %fd2081, %fd2076;
	ld.shared.f64 	%fd2083, [%r18+10944];
	fma.rn.f64 	%fd2084, %fd186, %fd2083, %fd2078;
	ld.shared.f64 	%fd2085, [_ZZ32massMatrixMultiplyConstantKernelILi10ELi12ELi1EEvidPKdS1_S1_S1_S1_S1_S1_PdE13s_QuadToQuadD+912];
	fma.rn.f64 	%fd2086, %fd2085, %fd153, %fd2080;
	ld.shared.f64 	%fd2087, [%r12+10424];
	fma.rn.f64 	%fd2088, %fd187, %fd2087, %fd2082;
	ld.shared.f64 	%fd2089, [%r18+11040];
	fma.rn.f64 	%fd2090, %fd188, %fd2089, %fd2084;
	ld.shared.f64 	%fd2091, [_ZZ32massMatrixMultiplyConstantKernelILi10ELi12ELi1EEvidPKdS1_S1_S1_S1_S1_S1_PdE13s_QuadToQuadD+920];
	fma.rn.f64 	%fd2092, %fd2091, %fd154, %fd2086;
	ld.shared.f64 	%fd2093, [%r12+10432];
	fma.rn.f64 	%fd2094, %fd189, %fd2093, %fd2088;
	ld.shared.f64 	%fd2095, [%r18+11136];
	fma.rn.f64 	%fd2096, %fd190, %fd2095, %fd2090;
	ld.shared.f64 	%fd2097, [_ZZ32massMatrixMultiplyConstantKernelILi10ELi12ELi1EEvidPKdS1_S1_S1_S1_S1_S1_PdE13s_QuadToQuadD+928];
	fma.rn.f64 	%fd2098, %fd2097, %fd155, %fd2092;
	ld.shared.f64 	%fd2099, [%r12+10440];
	fma.rn.f64 	%fd2100, %fd191, %fd2099, %fd2094;
	ld.shared.f64 	%fd2101, [%r18+11232];
	fma.rn.f64 	%fd2102, %fd192, %fd2101, %fd2096;
	ld.shared.f64 	%fd2103, [_ZZ32massMatrixMultiplyConstantKernelILi10ELi12ELi1EEvidPKdS1_S1_S1_S1_S1_S1_PdE13s_QuadToQuadD+936];
	fma.rn.f64 	%fd2104, %fd2103, %fd156, %fd2098;
	ld.shared.f64 	%fd2105, [%r12+10448];
	fma.rn.f64 	%fd2106, %fd193, %fd2105, %fd2100;
	ld.shared.f64 	%fd2107, [%r18+11328];
	fma.rn.f64 	%fd2108, %fd194, %fd2107, %fd2102;
	ld.shared.f64 	%fd2109, [_ZZ32massMatrixMultiplyConstantKernelILi10ELi12ELi1EEvidPKdS1_S1_S1_S1_S1_S1_PdE13s_QuadToQuadD+944];
	fma.rn.f64 	%fd2110, %fd2109, %fd157, %fd2104;
	ld.shared.f64 	%fd2111, [%r12+10456];
	fma.rn.f64 	%fd2112, %fd195, %fd2111, %fd2106;
	ld.shared.f64 	%fd2113, [%r18+11424];
	fma.rn.f64 	%fd2114, %fd196, %fd2113, %fd2108;
	ld.shared.f64 	%fd2115, [_ZZ32massMatrixMultiplyConstantKernelILi10ELi12ELi1EEvidPKdS1_S1_S1_S1_S1_S1_PdE13s_QuadToQuadD+952];
	fma.rn.f64 	%fd2116, %fd2115, %fd158, %fd2110;
	bar.sync 	0;
	mul.f64 	%fd2117, %fd2845, %fd2114;
	fma.rn.f64 	%fd2118, %fd2844, %fd2112, %fd2117;
	fma.rn.f64 	%fd2119, %fd2846, %fd2116, %fd2118;
	st.shared.f64 	[%r15], %fd2119;
	mul.f64 	%fd2120, %fd2847, %fd2114;
	fma.rn.f64 	%fd2121, %fd2845, %fd2112, %fd2120;
	fma.rn.f64 	%fd2122, %fd2848, %fd2116, %fd2121;
	st.shared.f64 	[%r16], %fd2122;
	mul.f64 	%fd2123, %fd2848, %fd2114;
	fma.rn.f64 	%fd2124, %fd2846, %fd2112, %fd2123;
	fma.rn.f64 	%fd2125, %fd2849, %fd2116, %fd2124;
	mul.f64 	%fd2126, %fd2735, %fd2850;
	bar.sync 	0;
	ld.shared.f64 	%fd2127, [%r14];
	mul.f64 	%fd2128, %fd197, %fd2127;
	fma.rn.f64 	%fd2129, %fd2126, %fd156, %fd2128;
	ld.shared.f64 	%fd2130, [%r17];
	fma.rn.f64 	%fd2131, %fd198, %fd2130, %fd2129;
	fma.rn.f64 	%fd455, %fd2125, %fd2049, %fd429;
	ld.shared.f64 	%fd2132, [%r14+8];
	fma.rn.f64 	%fd2133, %fd199, %fd2132, %fd2131;
	ld.shared.f64 	%fd2134, [%r17+96];
	fma.rn.f64 	%fd2135, %fd200, %fd2134, %fd2133;
	fma.rn.f64 	%fd456, %fd2125, %fd2055, %fd430;
	ld.shared.f64 	%fd2136, [%r14+16];
	fma.rn.f64 	%fd2137, %fd202, %fd2136, %fd2135;
	ld.shared.f64 	%fd2138, [%r17+192];
	fma.rn.f64 	%fd2139, %fd203, %fd2138, %fd2137;
	fma.rn.f64 	%fd457, %fd2125, %fd2061, %fd431;
	ld.shared.f64 	%fd2140, [%r14+24];
	fma.rn.f64 	%fd2141, %fd205, %fd2140, %fd2139;
	ld.shared.f64 	%fd2142, [%r17+288];
	fma.rn.f64 	%fd2143, %fd206, %fd2142, %fd2141;
	fma.rn.f64 	%fd458, %fd2125, %fd2067, %fd432;
	ld.shared.f64 	%fd2144, [%r14+32];
	fma.rn.f64 	%fd2145, %fd208, %fd2144, %fd2143;
	ld.shared.f64 	%fd2146, [%r17+384];
	fma.rn.f64 	%fd2147, %fd209, %fd2146, %fd2145;
	fma.rn.f64 	%fd459, %fd2125, %fd2073, %fd433;
	ld.shared.f64 	%fd2148, [%r14+40];
	fma.rn.f64 	%fd2149, %fd211, %fd2148, %fd2147;
	ld.shared.f64 	%fd2150, [%r17+480];
	fma.rn.f64 	%fd2151, %fd212, %fd2150, %fd2149;
	fma.rn.f64 	%fd460, %fd2125, %fd2079, %fd434;
	ld.shared.f64 	%fd2152, [%r14+48];
	fma.rn.f64 	%fd2153, %fd214, %fd2152, %fd2151;
	ld.shared.f64 	%fd2154, [%r17+576];
	fma.rn.f64 	%fd2155, %fd215, %fd2154, %fd2153;
	fma.rn.f64 	%fd461, %fd2125, %fd2085, %fd435;
	ld.shared.f64 	%fd2156, [%r14+56];
	fma.rn.f64 	%fd2157, %fd217, %fd2156, %fd2155;
	ld.shared.f64 	%fd2158, [%r17+672];
	fma.rn.f64 	%fd2159, %fd218, %fd2158, %fd2157;
	fma.rn.f64 	%fd462, %fd2125, %fd2091, %fd436;
	ld.shared.f64 	%fd2160, [%r14+64];
	fma.rn.f64 	%fd2161, %fd220, %fd2160, %fd2159;
	ld.shared.f64 	%fd2162, [%r17+768];
	fma.rn.f64 	%fd2163, %fd221, %fd2162, %fd2161;
	fma.rn.f64 	%fd463, %fd2125, %fd2097, %fd440;
	ld.shared.f64 	%fd2164, [%r14+72];
	fma.rn.f64 	%fd2165, %fd223, %fd2164, %fd2163;
	ld.shared.f64 	%fd2166, [%r17+864];
	fma.rn.f64 	%fd2167, %fd224, %fd2166, %fd2165;
	fma.rn.f64 	%fd2168, %fd2125, %fd2103, %fd437;
	ld.shared.f64 	%fd2169, [%r14+80];
	fma.rn.f64 	%fd2170, %fd226, %fd2169, %fd2167;
	ld.shared.f64 	%fd2171, [%r17+960];
	fma.rn.f64 	%fd2172, %fd227, %fd2171, %fd2170;
	fma.rn.f64 	%fd464, %fd2125, %fd2109, %fd438;
	ld.shared.f64 	%fd2173, [%r14+88];
	fma.rn.f64 	%fd2174, %fd229, %fd2173, %fd2172;
	ld.shared.f64 	%fd2175, [%r17+1056];
	fma.rn.f64 	%fd2176, %fd230, %fd2175, %fd2174;
	fma.rn.f64 	%fd465, %fd2125, %fd2115, %fd439;
	add.f64 	%fd466, %fd2176, %fd2168;
	mov.f64 	%fd2851, 0d0000000000000000;
	mov.f64 	%fd2852, %fd2851;
	mov.f64 	%fd2853, %fd2851;
	mov.f64 	%fd2854, %fd2851;
	mov.f64 	%fd2855, %fd2851;
	mov.f64 	%fd2856, %fd2851;
	mov.f64 	%fd2857, %fd2851;
	@%p17 bra 	$L__BB43_29;
	ld.param.u64 	%rd60, [_Z32massMatrixMultiplyConstantKernelILi10ELi12ELi1EEvidPKdS1_S1_S1_S1_S1_S1_Pd_param_2];
	cvta.to.global.u64 	%rd41, %rd60;
	mov.u32 	%r126, %tid.x;
	mad.lo.s32 	%r127, %r122, 12096, %r126;
	mul.wide.s32 	%rd42, %r127, 8;
	add.s64 	%rd43, %rd41, %rd42;
	ld.global.nc.f64 	%fd2851, [%rd43+11520];
	ld.global.nc.f64 	%fd2852, [%rd43+25344];
	ld.global.nc.f64 	%fd2853, [%rd43+39168];
	ld.global.nc.f64 	%fd2854, [%rd43+52992];
	ld.global.nc.f64 	%fd2855, [%rd43+66816];
	ld.global.nc.f64 	%fd2856, [%rd43+80640];
	ld.global.nc.f64 	%fd2857, [%rd43+94464];
$L__BB43_29:
	ld.param.f64 	%fd2736, [_Z32massMatrixMultiplyConstantKernelILi10ELi12ELi1EEvidPKdS1_S1_S1_S1_S1_S1_Pd_param_1];
	ld.param.u32 	%r153, [_Z32massMatrixMultiplyConstantKernelILi10ELi12ELi1EEvidPKdS1_S1_S1_S1_S1_S1_Pd_param_0];
	mov.u32 	%r128, %ctaid.x;
	mov.u32 	%r129, %tid.y;
	add.s32 	%r130, %r128, %r129;
	setp.ge.s32 	%p18, %r130, %r153;
	ld.shared.f64 	%fd2178, [%r12+11520];
	fma.rn.f64 	%fd2179, %fd173, %fd2178, 0d0000000000000000;
	ld.shared.f64 	%fd2180, [%r18+11520];
	fma.rn.f64 	%fd2181, %fd174, %fd2180, 0d0000000000000000;
	ld.shared.f64 	%fd2182, [_ZZ32massMatrixMultiplyConstantKernelILi10ELi12ELi1EEvidPKdS1_S1_S1_S1_S1_S1_PdE13s_QuadToQuadD+960];
	fma.rn.f64 	%fd2183, %fd2182, %fd147, 0d0000000000000000;
	ld.shared.f64 	%fd2184, [%r12+11528];
	fma.rn.f64 	%fd2185, %fd175, %fd2184, %fd2179;
	ld.shared.f64 	%fd2186, [%r18+11616];
	fma.rn.f64 	%fd2187, %fd176, %fd2186, %fd2181;
	ld.shared.f64 	%fd2188, [_ZZ32massMatrixMultiplyConstantKernelILi10ELi12ELi1EEvidPKdS1_S1_S1_S1_S1_S1_PdE13s_QuadToQuadD+968];
	fma.rn.f64 	%fd2189, %fd2188, %fd148, %fd2183;
	ld.shared.f64 	%fd2190, [%r12+11536];
	fma.rn.f64 	%fd2191, %fd177, %fd2190, %fd2185;
	ld.shared.f64 	%fd2192, [%r18+11712];
	fma.rn.f64 	%fd2193, %fd178, %fd2192, %fd2187;
	ld.shared.f64 	%fd2194, [_ZZ32massMatrixMultiplyConstantKernelILi10ELi12ELi1EEvidPKdS1_S1_S1_S1_S1_S1_PdE13s_QuadToQuadD+976];
	fma.rn.f64 	%fd2195, %fd2194, %fd149, %fd2189;
	ld.shared.f64 	%fd2196, [%r12+11544];
	fma.rn.f64 	%fd2197, %fd179, %fd2196, %fd2191;
	ld.shared.f64 	%fd2198, [%r18+11808];
	fma.rn.f64 	%fd2199, %fd180, %fd2198, %fd2193;
	ld.shared.f64 	%fd2200, [_ZZ32massMatrixMultiplyConstantKernelILi10ELi12ELi1EEvidPKdS1_S1_S1_S1_S1_S1_PdE13s_QuadToQuadD+984];
	fma.rn.f64 	%fd2201, %fd2200, %fd150, %fd2195;
	ld.shared.f64 	%fd2202, [%r12+11552];
	fma.rn.f64 	%fd2203, %fd181, %fd2202, %fd2197;
	ld.shared.f64 	%fd2204, [%r18+11904];
	fma.rn.f64 	%fd2205, %fd182, %fd2204, %fd2199;
	ld.shared.f64 	%fd2206, [_ZZ32massMatrixMultiplyConstantKernelILi10ELi12ELi1EEvidPKdS1_S1_S1_S1_S1_S1_PdE13s_QuadToQuadD+992];
	fma.rn.f64 	%fd2207, %fd2206, %fd151, %fd2201;
	ld.shared.f64 	%fd2208, [%r12+11560];
	fma.rn.f64 	%fd2209, %fd183, %fd2208, %fd2203;
	ld.shared.f64 	%fd2210, [%r18+12000];
	fma.rn.f64 	%fd2211, %fd184, %fd2210, %fd2205;
	ld.shared.f64 	%fd2212, [_ZZ32massMatrixMultiplyConstantKernelILi10ELi12ELi1EEvidPKdS1_S1_S1_S1_S1_S1_PdE13s_QuadToQuadD+1000];
	fma.rn.f64 	%fd2213, %fd2212, %fd152, %fd2207;
	ld.shared.f64 	%fd2214, [%r12+11568];
	fma.rn.f64 	%fd2215, %fd185, %fd2214, %fd2209;
	ld.shared.f64 	%fd2216, [%r18+12096];
	fma.rn.f64 	%fd2217, %fd186, %fd2216, %fd2211;
	ld.shared.f64 	%fd2218, [_ZZ32massMatrixMultiplyConstantKernelILi10ELi12ELi1EEvidPKdS1_S1_S1_S1_S1_S1_PdE13s_QuadToQuadD+1008];
	fma.rn.f64 	%fd2219, %fd2218, %fd153, %fd2213;
	ld.shared.f64 	%fd2220, [%r12+11576];
	fma.rn.f64 	%fd2221, %fd187, %fd2220, %fd2215;
	ld.shared.f64 	%fd2222, [%r18+12192];
	fma.rn.f64 	%fd2223, %fd188, %fd2222, %fd2217;
	ld.shared.f64 	%fd2224, [_ZZ32massMatrixMultiplyConstantKernelILi10ELi12ELi1EEvidPKdS1_S1_S1_S1_S1_S1_PdE13s_QuadToQuadD+1016];
	fma.rn.f64 	%fd2225, %fd2224, %fd154, %fd2219;
	ld.shared.f64 	%fd2226, [%r12+11584];
	fma.rn.f64 	%fd2227, %fd189, %fd2226, %fd2221;
	ld.shared.f64 	%fd2228, [%r18+12288];
	fma.rn.f64 	%fd2229, %fd190, %fd2228, %fd2223;
	ld.shared.f64 	%fd2230, [_ZZ32massMatrixMultiplyConstantKernelILi10ELi12ELi1EEvidPKdS1_S1_S1_S1_S1_S1_PdE13s_QuadToQuadD+1024];
	fma.rn.f64 	%fd2231, %fd2230, %fd155, %fd2225;
	ld.shared.f64 	%fd2232, [%r12+11592];
	fma.rn.f64 	%fd2233, %fd191, %fd2232, %fd2227;
	ld.shared.f64 	%fd2234, [%r18+12384];
	fma.rn.f64 	%fd2235, %fd192, %fd2234, %fd2229;
	ld.shared.f64 	%fd2236, [_ZZ32massMatrixMultiplyConstantKernelILi10ELi12ELi1EEvidPKdS1_S1_S1_S1_S1_S1_PdE13s_QuadToQuadD+1032];
	fma.rn.f64 	%fd2237, %fd2236, %fd156, %fd2231;
	ld.shared.f64 	%fd2238, [%r12+11600];
	fma.rn.f64 	%fd2239, %fd193, %fd2238, %fd2233;
	ld.shared.f64 	%fd2240, [%r18+12480];
	fma.rn.f64 	%fd2241, %fd194, %fd2240, %fd2235;
	ld.shared.f64 	%fd2242, [_ZZ32massMatrixMultiplyConstantKernelILi10ELi12ELi1EEvidPKdS1_S1_S1_S1_S1_S1_PdE13s_QuadToQuadD+1040];
	fma.rn.f64 	%fd2243, %fd2242, %fd157, %fd2237;
	ld.shared.f64 	%fd2244, [%r12+11608];
	fma.rn.f64 	%fd2245, %fd195, %fd2244, %fd2239;
	ld.shared.f64 	%fd2246, [%r18+12576];
	fma.rn.f64 	%fd2247, %fd196, %fd2246, %fd2241;
	ld.shared.f64 	%fd2248, [_ZZ32massMatrixMultiplyConstantKernelILi10ELi12ELi1EEvidPKdS1_S1_S1_S1_S1_S1_PdE13s_QuadToQuadD+1048];
	fma.rn.f64 	%fd2249, %fd2248, %fd158, %fd2243;
	bar.sync 	0;
	mul.f64 	%fd2250, %fd2852, %fd2247;
	fma.rn.f64 	%fd2251, %fd2851, %fd2245, %fd2250;
	fma.rn.f64 	%fd2252, %fd2853, %fd2249, %fd2251;
	st.shared.f64 	[%r15], %fd2252;
	mul.f64 	%fd2253, %fd2854, %fd2247;
	fma.rn.f64 	%fd2254, %fd2852, %fd2245, %fd2253;
	fma.rn.f64 	%fd2255, %fd2855, %fd2249, %fd2254;
	st.shared.f64 	[%r16], %fd2255;
	mul.f64 	%fd2256, %fd2855, %fd2247;
	fma.rn.f64 	%fd2257, %fd2853, %fd2245, %fd2256;
	fma.rn.f64 	%fd2258, %fd2856, %fd2249, %fd2257;
	mul.f64 	%fd2259, %fd2736, %fd2857;
	bar.sync 	0;
	ld.shared.f64 	%fd2260, [%r14];
	mul.f64 	%fd2261, %fd197, %fd2260;
	fma.rn.f64 	%fd2262, %fd2259, %fd157, %fd2261;
	ld.shared.f64 	%fd2263, [%r17];
	fma.rn.f64 	%fd2264, %fd198, %fd2263, %fd2262;
	fma.rn.f64 	%fd481, %fd2258, %fd2182, %fd455;
	ld.shared.f64 	%fd2265, [%r14+8];
	fma.rn.f64 	%fd2266, %fd199, %fd2265, %fd2264;
	ld.shared.f64 	%fd2267, [%r17+96];
	fma.rn.f64 	%fd2268, %fd200, %fd2267, %fd2266;
	fma.rn.f64 	%fd482, %fd2258, %fd2188, %fd456;
	ld.shared.f64 	%fd2269, [%r14+16];
	fma.rn.f64 	%fd2270, %fd202, %fd2269, %fd2268;
	ld.shared.f64 	%fd2271, [%r17+192];
	fma.rn.f64 	%fd2272, %fd203, %fd2271, %fd2270;
	fma.rn.f64 	%fd483, %fd2258, %fd2194, %fd457;
	ld.shared.f64 	%fd2273, [%r14+24];
	fma.rn.f64 	%fd2274, %fd205, %fd2273, %fd2272;
	ld.shared.f64 	%fd2275, [%r17+288];
	fma.rn.f64 	%fd2276, %fd206, %fd2275, %fd2274;
	fma.rn.f64 	%fd484, %fd2258, %fd2200, %fd458;
	ld.shared.f64 	%fd2277, [%r14+32];
	fma.rn.f64 	%fd2278, %fd208, %fd2277, %fd2276;
	ld.shared.f64 	%fd2279, [%r17+384];
	fma.rn.f64 	%fd2280, %fd209, %fd2279, %fd2278;
	fma.rn.f64 	%fd485, %fd2258, %fd2206, %fd459;
	ld.shared.f64 	%fd2281, [%r14+40];
	fma.rn.f64 	%fd2282, %fd211, %fd2281, %fd2280;
	ld.shared.f64 	%fd2283, [%r17+480];
	fma.rn.f64 	%fd2284, %fd212, %fd2283, %fd2282;
	fma.rn.f64 	%fd486, %fd2258, %fd2212, %fd460;
	ld.shared.f64 	%fd2285, [%r14+48];
	fma.rn.f64 	%fd2286, %fd214, %fd2285, %fd2284;
	ld.shared.f64 	%fd2287, [%r17+576];
	fma.rn.f64 	%fd2288, %fd215, %fd2287, %fd2286;
	fma.rn.f64 	%fd487, %fd2258, %fd2218, %fd461;
	ld.shared.f64 	%fd2289, [%r14+56];
	fma.rn.f64 	%fd2290, %fd217, %fd2289, %fd2288;
	ld.shared.f64 	%fd2291, [%r17+672];
	fma.rn.f64 	%fd2292, %fd218, %fd2291, %fd2290;
	fma.rn.f64 	%fd488, %fd2258, %fd2224, %fd462;
	ld.shared.f64 	%fd2293, [%r14+64];
	fma.rn.f64 	%fd2294, %fd220, %fd2293, %fd2292;
	ld.shared.f64 	%fd2295, [%r17+768];
	fma.rn.f64 	%fd2296, %fd221, %fd2295, %fd2294;
	fma.rn.f64 	%fd489, %fd2258, %fd2230, %fd463;
	ld.shared.f64 	%fd2297, [%r14+72];
	fma.rn.f64 	%fd2298, %fd223, %fd2297, %fd2296;
	ld.shared.f64 	%fd2299, [%r17+864];
	fma.rn.f64 	%fd2300, %fd224, %fd2299, %fd2298;
	fma.rn.f64 	%fd490, %fd2258, %fd2236, %fd466;
	ld.shared.f64 	%fd2301, [%r14+80];
	fma.rn.f64 	%fd2302, %fd226, %fd2301, %fd2300;
	ld.shared.f64 	%fd2303, [%r17+960];
	fma.rn.f64 	%fd2304, %fd227, %fd2303, %fd2302;
	fma.rn.f64 	%fd2305, %fd2258, %fd2242, %fd464;
	ld.shared.f64 	%fd2306, [%r14+88];
	fma.rn.f64 	%fd2307, %fd229, %fd2306, %fd2304;
	ld.shared.f64 	%fd2308, [%r17+1056];
	fma.rn.f64 	%fd2309, %fd230, %fd2308, %fd2307;
	fma.rn.f64 	%fd491, %fd2258, %fd2248, %fd465;
	add.f64 	%fd492, %fd2309, %fd2305;
	mov.f64 	%fd2858, 0d0000000000000000;
	mov.f64 	%fd2859, %fd2858;
	mov.f64 	%fd2860, %fd2858;
	mov.f64 	%fd2861, %fd2858;
	mov.f64 	%fd2862, %fd2858;
	mov.f64 	%fd2863, %fd2858;
	mov.f64 	%fd2864, %fd2858;
	@%p18 bra 	$L__BB43_31;
	ld.param.u64 	%rd61, [_Z32massMatrixMultiplyConstantKernelILi10ELi12ELi1EEvidPKdS1_S1_S1_S1_S1_S1_Pd_param_2];
	cvta.to.global.u64 	%rd44, %rd61;
	mov.u32 	%r134, %tid.x;
	mad.lo.s32 	%r135, %r130, 12096, %r134;
	mul.wide.s32 	%rd45, %r135, 8;
	add.s64 	%rd46, %rd44, %rd45;
	ld.global.nc.f64 	%fd2858, [%rd46+12672];
	ld.global.nc.f64 	%fd2859, [%rd46+26496];
	ld.global.nc.f64 	%fd2860, [%rd46+40320];
	ld.global.nc.f64 	%fd2861, [%rd46+54144];
	ld.global.nc.f64 	%fd2862, [%rd46+67968];
	ld.global.nc.f64 	%fd2863, [%rd46+81792];
	ld.global.nc.f64 	%fd2864, [%rd46+95616];
$L__BB43_31:
	ld.param.f64 	%fd2737, [_Z32massMatrixMultiplyConstantKernelILi10ELi12ELi1EEvidPKdS1_S1_S1_S1_S1_S1_Pd_param_1];
	mov.u32 	%r19, %tid.x;
	setp.gt.u32 	%p19, %r19, 119;
	ld.shared.f64 	%fd2310, [%r12+12672];
	fma.rn.f64 	%fd2311, %fd173, %fd2310, 0d0000000000000000;
	ld.shared.f64 	%fd2312, [%r18+12672];
	fma.rn.f64 	%fd2313, %fd174, %fd2312, 0d0000000000000000;
	ld.shared.f64 	%fd2314, [_ZZ32massMatrixMultiplyConstantKernelILi10ELi12ELi1EEvidPKdS1_S1_S1_S1_S1_S1_PdE13s_QuadToQuadD+1056];
	fma.rn.f64 	%fd2315, %fd2314, %fd147, 0d0000000000000000;
	ld.shared.f64 	%fd2316, [%r12+12680];
	fma.rn.f64 	%fd2317, %fd175, %fd2316, %fd2311;
	ld.shared.f64 	%fd2318, [%r18+12768];
	fma.rn.f64 	%fd2319, %fd176, %fd2318, %fd2313;
	ld.shared.f64 	%fd2320, [_ZZ32massMatrixMultiplyConstantKernelILi10ELi12ELi1EEvidPKdS1_S1_S1_S1_S1_S1_PdE13s_QuadToQuadD+1064];
	fma.rn.f64 	%fd2321, %fd2320, %fd148, %fd2315;
	ld.shared.f64 	%fd2322, [%r12+12688];
	fma.rn.f64 	%fd2323, %fd177, %fd2322, %fd2317;
	ld.shared.f64 	%fd2324, [%r18+12864];
	fma.rn.f64 	%fd2325, %fd178, %fd2324, %fd2319;
	ld.shared.f64 	%fd2326, [_ZZ32massMatrixMultiplyConstantKernelILi10ELi12ELi1EEvidPKdS1_S1_S1_S1_S1_S1_PdE13s_QuadToQuadD+1072];
	fma.rn.f64 	%fd2327, %fd2326, %fd149, %fd2321;
	ld.shared.f64 	%fd2328, [%r12+12696];
	fma.rn.f64 	%fd2329, %fd179, %fd2328, %fd2323;
	ld.shared.f64 	%fd2330, [%r18+12960];
	fma.rn.f64 	%fd2331, %fd180, %fd2330, %fd2325;
	ld.shared.f64 	%fd2332, [_ZZ32massMatrixMultiplyConstantKernelILi10ELi12ELi1EEvidPKdS1_S1_S1_S1_S1_S1_PdE13s_QuadToQuadD+1080];
	fma.rn.f64 	%fd2333, %fd2332, %fd150, %fd2327;
	ld.shared.f64 	%fd2334, [%r12+12704];
	fma.rn.f64 	%fd2335, %fd181, %fd2334, %fd2329;
	ld.shared.f64 	%fd2336, [%r18+13056];
	fma.rn.f64 	%fd2337, %fd182, %fd2336, %fd2331;
	ld.shared.f64 	%fd2338, [_ZZ32massMatrixMultiplyConstantKernelILi10ELi12ELi1EEvidPKdS1_S1_S1_S1_S1_S1_PdE13s_QuadToQuadD+1088];
	fma.rn.f64 	%fd2339, %fd2338, %fd151, %fd2333;
	ld.shared.f64 	%fd2340, [%r12+12712];
	fma.rn.f64 	%fd2341, %fd183, %fd2340, %fd2335;
	ld.shared.f64 	%fd2342, [%r18+13152];
	fma.rn.f64 	%fd2343, %fd184, %fd2342, %fd2337;
	ld.shared.f64 	%fd2344, [_ZZ32massMatrixMultiplyConstantKernelILi10ELi12ELi1EEvidPKdS1_S1_S1_S1_S1_S1_PdE13s_QuadToQuadD+1096];
	fma.rn.f64 	%fd2345, %fd2344, %fd152, %fd2339;
	ld.shared.f64 	%fd2346, [%r12+12720];
	fma.rn.f64 	%fd2347, %fd185, %fd2346, %fd2341;
	ld.shared.f64 	%fd2348, [%r18+13248];
	fma.rn.f64 	%fd2349, %fd186, %fd2348, %fd2343;
	ld.shared.f64 	%fd2350, [_ZZ32massMatrixMultiplyConstantKernelILi10ELi12ELi1EEvidPKdS1_S1_S1_S1_S1_S1_PdE13s_QuadToQuadD+1104];
	fma.rn.f64 	%fd2351, %fd2350, %fd153, %fd2345;
	ld.shared.f64 	%fd2352, [%r12+12728];
	fma.rn.f64 	%fd2353, %fd187, %fd2352, %fd2347;
	ld.shared.f64 	%fd2354, [%r18+13344];
	fma.rn.f64 	%fd2355, %fd188, %fd2354, %fd2349;
	ld.shared.f64 	%fd2356, [_ZZ32massMatrixMultiplyConstantKernelILi10ELi12ELi1EEvidPKdS1_S1_S1_S1_S1_S1_PdE13s_QuadToQuadD+1112];
	fma.rn.f64 	%fd2357, %fd2356, %fd154, %fd2351;
	ld.shared.f64 	%fd2358, [%r12+12736];
	fma.rn.f64 	%fd2359, %fd189, %fd2358, %fd2353;
	ld.shared.f64 	%fd2360, [%r18+13440];
	fma.rn.f64 	%fd2361, %fd190, %fd2360, %fd2355;
	ld.shared.f64 	%fd2362, [_ZZ32massMatrixMultiplyConstantKernelILi10ELi12ELi1EEvidPKdS1_S1_S1_S1_S1_S1_PdE13s_QuadToQuadD+1120];
	fma.rn.f64 	%fd2363, %fd2362, %fd155, %fd2357;
	ld.shared.f64 	%fd2364, [%r12+12744];
	fma.rn.f64 	%fd2365, %fd191, %fd2364, %fd2359;
	ld.shared.f64 	%fd2366, [%r18+13536];
	fma.rn.f64 	%fd2367, %fd192, %fd2366, %fd2361;
	ld.shared.f64 	%fd2368, [_ZZ32massMatrixMultiplyConstantKernelILi10ELi12ELi1EEvidPKdS1_S1_S1_S1_S1_S1_PdE13s_QuadToQuadD+1128];
	fma.rn.f64 	%fd2369, %fd2368, %fd156, %fd2363;
	ld.shared.f64 	%fd2370, [%r12+12752];
	fma.rn.f64 	%fd2371, %fd193, %fd2370, %fd2365;
	ld.shared.f64 	%fd2372, [%r18+13632];
	fma.rn.f64 	%fd2373, %fd194, %fd2372, %fd2367;
	ld.shared.f64 	%fd2374, [_ZZ32massMatrixMultiplyConstantKernelILi10ELi12ELi1EEvidPKdS1_S1_S1_S1_S1_S1_PdE13s_QuadToQuadD+1136];
	fma.rn.f64 	%fd2375, %fd2374, %fd157, %fd2369;
	ld.shared.f64 	%fd2376, [%r12+12760];
	fma.rn.f64 	%fd2377, %fd195, %fd2376, %fd2371;
	ld.shared.f64 	%fd2378, [%r18+13728];
	fma.rn.f64 	%fd2379, %fd196, %fd2378, %fd2373;
	ld.shared.f64 	%fd2380, [_ZZ32massMatrixMultiplyConstantKernelILi10ELi12ELi1EEvidPKdS1_S1_S1_S1_S1_S1_PdE13s_QuadToQuadD+1144];
	fma.rn.f64 	%fd2381, %fd2380, %fd158, %fd2375;
	bar.sync 	0;
	mul.f64 	%fd2382, %fd2859, %fd2379;
	fma.rn.f64 	%fd2383, %fd2858, %fd2377, %fd2382;
	fma.rn.f64 	%fd2384, %fd2860, %fd2381, %fd2383;
	st.shared.f64 	[%r15], %fd2384;
	mul.f64 	%fd2385, %fd2861, %fd2379;
	fma.rn.f64 	%fd2386, %fd2859, %fd2377, %fd2385;
	fma.rn.f64 	%fd2387, %fd2862, %fd2381, %fd2386;
	st.shared.f64 	[%r16], %fd2387;
	mul.f64 	%fd2388, %fd2862, %fd2379;
	fma.rn.f64 	%fd2389, %fd2860, %fd2377, %fd2388;
	fma.rn.f64 	%fd2390, %fd2863, %fd2381, %fd2389;
	mul.f64 	%fd2391, %fd2737, %fd2864;
	bar.sync 	0;
	ld.shared.f64 	%fd2392, [%r14];
	mul.f64 	%fd2393, %fd197, %fd2392;
	fma.rn.f64 	%fd2394, %fd2391, %fd158, %fd2393;
	ld.shared.f64 	%fd2395, [%r17];
	fma.rn.f64 	%fd2396, %fd198, %fd2395, %fd2394;
	fma.rn.f64 	%fd2397, %fd2390, %fd2314, %fd481;
	ld.shared.f64 	%fd2398, [%r14+8];
	fma.rn.f64 	%fd2399, %fd199, %fd2398, %fd2396;
	ld.shared.f64 	%fd2400, [%r17+96];
	fma.rn.f64 	%fd2401, %fd200, %fd2400, %fd2399;
	fma.rn.f64 	%fd2402, %fd2390, %fd2320, %fd482;
	ld.shared.f64 	%fd2403, [%r14+16];
	fma.rn.f64 	%fd2404, %fd202, %fd2403, %fd2401;
	ld.shared.f64 	%fd2405, [%r17+192];
	fma.rn.f64 	%fd2406, %fd203, %fd2405, %fd2404;
	fma.rn.f64 	%fd2407, %fd2390, %fd2326, %fd483;
	ld.shared.f64 	%fd2408, [%r14+24];
	fma.rn.f64 	%fd2409, %fd205, %fd2408, %fd2406;
	ld.shared.f64 	%fd2410, [%r17+288];
	fma.rn.f64 	%fd2411, %fd206, %fd2410, %fd2409;
	fma.rn.f64 	%fd2412, %fd2390, %fd2332, %fd484;
	ld.shared.f64 	%fd2413, [%r14+32];
	fma.rn.f64 	%fd2414, %fd208, %fd2413, %fd2411;
	ld.shared.f64 	%fd2415, [%r17+384];
	fma.rn.f64 	%fd2416, %fd209, %fd2415, %fd2414;
	fma.rn.f64 	%fd2417, %fd2390, %fd2338, %fd485;
	ld.shared.f64 	%fd2418, [%r14+40];
	fma.rn.f64 	%fd2419, %fd211, %fd2418, %fd2416;
	ld.shared.f64 	%fd2420, [%r17+480];
	fma.rn.f64 	%fd2421, %fd212, %fd2420, %fd2419;
	fma.rn.f64 	%fd2422, %fd2390, %fd2344, %fd486;
	ld.shared.f64 	%fd2423, [%r14+48];
	fma.rn.f64 	%fd2424, %fd214, %fd2423, %fd2421;
	ld.shared.f64 	%fd2425, [%r17+576];
	fma.rn.f64 	%fd2426, %fd215, %fd2425, %fd2424;
	fma.rn.f64 	%fd2427, %fd2390, %fd2350, %fd487;
	ld.shared.f64 	%fd2428, [%r14+56];
	fma.rn.f64 	%fd2429, %fd217, %fd2428, %fd2426;
	ld.shared.f64 	%fd2430, [%r17+672];
	fma.rn.f64 	%fd2431, %fd218, %fd2430, %fd2429;
	fma.rn.f64 	%fd2432, %fd2390, %fd2356, %fd488;
	ld.shared.f64 	%fd2433, [%r14+64];
	fma.rn.f64 	%fd2434, %fd220, %fd2433, %fd2431;
	ld.shared.f64 	%fd2435, [%r17+768];
	fma.rn.f64 	%fd2436, %fd221, %fd2435, %fd2434;
	fma.rn.f64 	%fd2437, %fd2390, %fd2362, %fd489;
	ld.shared.f64 	%fd2438, [%r14+72];
	fma.rn.f64 	%fd2439, %fd223, %fd2438, %fd2436;
	ld.shared.f64 	%fd2440, [%r17+864];
	fma.rn.f64 	%fd2441, %fd224, %fd2440, %fd2439;
	fma.rn.f64 	%fd2442, %fd2390, %fd2368, %fd490;
	ld.shared.f64 	%fd2443, [%r14+80];
	fma.rn.f64 	%fd2444, %fd226, %fd2443, %fd2441;
	ld.shared.f64 	%fd2445, [%r17+960];
	fma.rn.f64 	%fd2446, %fd227, %fd2445, %fd2444;
	fma.rn.f64 	%fd2447, %fd2390, %fd2374, %fd492;
	ld.shared.f64 	%fd2448, [%r14+88];
	fma.rn.f64 	%fd2449, %fd229, %fd2448, %fd2446;
	ld.shared.f64 	%fd2450, [%r17+1056];
	fma.rn.f64 	%fd2451, %fd230, %fd2450, %fd2449;
	fma.rn.f64 	%fd2452, %fd2390, %fd2380, %fd491;
	add.f64 	%fd2453, %fd2451, %fd2452;
	bar.sync 	0;
	st.shared.f64 	[%r13], %fd2397;
	st.shared.f64 	[%r13+1152], %fd2402;
	st.shared.f64 	[%r13+2304], %fd2407;
	st.shared.f64 	[%r13+3456], %fd2412;
	st.shared.f64 	[%r13+4608], %fd2417;
	st.shared.f64 	[%r13+5760], %fd2422;
	st.shared.f64 	[%r13+6912], %fd2427;
	st.shared.f64 	[%r13+8064], %fd2432;
	st.shared.f64 	[%r13+9216], %fd2437;
	st.shared.f64 	[%r13+10368], %fd2442;
	st.shared.f64 	[%r13+11520], %fd2447;
	st.shared.f64 	[%r13+12672], %fd2453;
	bar.sync 	0;
	bar.sync 	0;
	ld.shared.f64 	%fd2454, [%r11];
	ld.shared.f64 	%fd2455, [%r11+88];
	add.f64 	%fd2456, %fd2454, %fd2455;
	sub.f64 	%fd2457, %fd2454, %fd2455;
	ld.shared.f64 	%fd2458, [%r11+8];
	ld.shared.f64 	%fd2459, [%r11+80];
	add.f64 	%fd2460, %fd2458, %fd2459;
	sub.f64 	%fd2461, %fd2458, %fd2459;
	ld.shared.f64 	%fd2462, [%r11+16];
	ld.shared.f64 	%fd2463, [%r11+72];
	add.f64 	%fd2464, %fd2462, %fd2463;
	sub.f64 	%fd2465, %fd2462, %fd2463;
	ld.shared.f64 	%fd2466, [%r11+24];
	ld.shared.f64 	%fd2467, [%r11+64];
	add.f64 	%fd2468, %fd2466, %fd2467;
	sub.f64 	%fd2469, %fd2466, %fd2467;
	ld.shared.f64 	%fd2470, [%r11+32];
	ld.shared.f64 	%fd2471, [%r11+56];
	add.f64 	%fd2472, %fd2470, %fd2471;
	sub.f64 	%fd2473, %fd2470, %fd2471;
	ld.shared.f64 	%fd2474, [%r11+40];
	ld.shared.f64 	%fd2475, [%r11+48];
	add.f64 	%fd2476, %fd2474, %fd2475;
	sub.f64 	%fd2477, %fd2474, %fd2475;
	ld.const.f64 	%fd507, [const_oddDofToQuad];
	fma.rn.f64 	%fd2478, %fd507, %fd2456, 0d0000000000000000;
	ld.const.f64 	%fd508, [const_evenDofToQuad];
	fma.rn.f64 	%fd2479, %fd508, %fd2457, 0d0000000000000000;
	ld.const.f64 	%fd509, [const_oddDofToQuad+40];
	fma.rn.f64 	%fd2480, %fd509, %fd2460, %fd2478;
	ld.const.f64 	%fd510, [const_evenDofToQuad+40];
	fma.rn.f64 	%fd2481, %fd510, %fd2461, %fd2479;
	ld.const.f64 	%fd511, [const_oddDofToQuad+80];
	fma.rn.f64 	%fd2482, %fd511, %fd2464, %fd2480;
	ld.const.f64 	%fd512, [const_evenDofToQuad+80];
	fma.rn.f64 	%fd2483, %fd512, %fd2465, %fd2481;
	fma.rn.f64 	%fd2484, %fd2777, %fd2468, %fd2482;
	fma.rn.f64 	%fd2485, %fd2776, %fd2469, %fd2483;
	fma.rn.f64 	%fd2486, %fd2767, %fd2472, %fd2484;
	fma.rn.f64 	%fd2487, %fd2766, %fd2473, %fd2485;
	fma.rn.f64 	%fd2488, %fd2757, %fd2476, %fd2486;
	fma.rn.f64 	%fd2489, %fd2756, %fd2477, %fd2487;
	add.f64 	%fd2490, %fd2488, %fd2489;
	st.shared.f64 	[%r11], %fd2490;
	sub.f64 	%fd2491, %fd2488, %fd2489;
	st.shared.f64 	[%r11+72], %fd2491;
	ld.const.f64 	%fd513, [const_oddDofToQuad+8];
	fma.rn.f64 	%fd2492, %fd513, %fd2456, 0d0000000000000000;
	ld.const.f64 	%fd514, [const_evenDofToQuad+8];
	fma.rn.f64 	%fd2493, %fd514, %fd2457, 0d0000000000000000;
	ld.const.f64 	%fd515, [const_oddDofToQuad+48];
	fma.rn.f64 	%fd2494, %fd515, %fd2460, %fd2492;
	ld.const.f64 	%fd516, [const_evenDofToQuad+48];
	fma.rn.f64 	%fd2495, %fd516, %fd2461, %fd2493;
	ld.const.f64 	%fd517, [const_oddDofToQuad+88];
	fma.rn.f64 	%fd2496, %fd517, %fd2464, %fd2494;
	ld.const.f64 	%fd518, [const_evenDofToQuad+88];
	fma.rn.f64 	%fd2497, %fd518, %fd2465, %fd2495;
	fma.rn.f64 	%fd2498, %fd2775, %fd2468, %fd2496;
	fma.rn.f64 	%fd2499, %fd2774, %fd2469, %fd2497;
	fma.rn.f64 	%fd2500, %fd2765, %fd2472, %fd2498;
	fma.rn.f64 	%fd2501, %fd2764, %fd2473, %fd2499;
	fma.rn.f64 	%fd2502, %fd2755, %fd2476, %fd2500;
	fma.rn.f64 	%fd2503, %fd2754, %fd2477, %fd2501;
	add.f64 	%fd2504, %fd2502, %fd2503;
	st.shared.f64 	[%r11+8], %fd2504;
	sub.f64 	%fd2505, %fd2502, %fd2503;
	st.shared.f64 	[%r11+64], %fd2505;
	ld.const.f64 	%fd519, [const_oddDofToQuad+16];
	fma.rn.f64 	%fd2506, %fd519, %fd2456, 0d0000000000000000;
	ld.const.f64 	%fd520, [const_evenDofToQuad+16];
	fma.rn.f64 	%fd2507, %fd520, %fd2457, 0d0000000000000000;
	ld.const.f64 	%fd521, [const_oddDofToQuad+56];
	fma.rn.f64 	%fd2508, %fd521, %fd2460, %fd2506;
	ld.const.f64 	%fd522, [const_evenDofToQuad+56];
	fma.rn.f64 	%fd2509, %fd522, %fd2461, %fd2507;
	ld.const.f64 	%fd523, [const_oddDofToQuad+96];
	fma.rn.f64 	%fd2510, %fd523, %fd2464, %fd2508;
	ld.const.f64 	%fd524, [const_evenDofToQuad+96];
	fma.rn.f64 	%fd2511, %fd524, %fd2465, %fd2509;
	fma.rn.f64 	%fd2512, %fd2773, %fd2468, %fd2510;
	fma.rn.f64 	%fd2513, %fd2772, %fd2469, %fd2511;
	fma.rn.f64 	%fd2514, %fd2763, %fd2472, %fd2512;
	fma.rn.f64 	%fd2515, %fd2762, %fd2473, %fd2513;
	fma.rn.f64 	%fd2516, %fd2753, %fd2476, %fd2514;
	fma.rn.f64 	%fd2517, %fd2752, %fd2477, %fd2515;
	add.f64 	%fd2518, %fd2516, %fd2517;
	st.shared.f64 	[%r11+16], %fd2518;
	sub.f64 	%fd2519, %fd2516, %fd2517;
	st.shared.f64 	[%r11+56], %fd2519;
	ld.const.f64 	%fd525, [const_oddDofToQuad+24];
	fma.rn.f64 	%fd2520, %fd525, %fd2456, 0d0000000000000000;
	ld.const.f64 	%fd526, [const_evenDofToQuad+24];
	fma.rn.f64 	%fd2521, %fd526, %fd2457, 0d0000000000000000;
	ld.const.f64 	%fd527, [const_oddDofToQuad+64];
	fma.rn.f64 	%fd2522, %fd527, %fd2460, %fd2520;
	ld.const.f64 	%fd528, [const_evenDofToQuad+64];
	fma.rn.f64 	%fd2523, %fd528, %fd2461, %fd2521;
	ld.const.f64 	%fd529, [const_oddDofToQuad+104];
	fma.rn.f64 	%fd2524, %fd529, %fd2464, %fd2522;
	fma.rn.f64 	%fd2525, %fd2780, %fd2465, %fd2523;
	fma.rn.f64 	%fd2526, %fd2771, %fd2468, %fd2524;
	fma.rn.f64 	%fd2527, %fd2770, %fd2469, %fd2525;
	fma.rn.f64 	%fd2528, %fd2761, %fd2472, %fd2526;
	fma.rn.f64 	%fd2529, %fd2760, %fd2473, %fd2527;
	fma.rn.f64 	%fd2530, %fd2751, %fd2476, %fd2528;
	fma.rn.f64 	%fd2531, %fd2750, %fd2477, %fd2529;
	add.f64 	%fd2532, %fd2530, %fd2531;
	st.shared.f64 	[%r11+24], %fd2532;
	sub.f64 	%fd2533, %fd2530, %fd2531;
	st.shared.f64 	[%r11+48], %fd2533;
	ld.const.f64 	%fd530, [const_oddDofToQuad+32];
	fma.rn.f64 	%fd2534, %fd530, %fd2456, 0d0000000000000000;
	ld.const.f64 	%fd531, [const_evenDofToQuad+32];
	fma.rn.f64 	%fd2535, %fd531, %fd2457, 0d0000000000000000;
	ld.const.f64 	%fd532, [const_oddDofToQuad+72];
	fma.rn.f64 	%fd2536, %fd532, %fd2460, %fd2534;
	ld.const.f64 	%fd533, [const_evenDofToQuad+72];
	fma.rn.f64 	%fd2537, %fd533, %fd2461, %fd2535;
	fma.rn.f64 	%fd2538, %fd2779, %fd2464, %fd2536;
	fma.rn.f64 	%fd2539, %fd2778, %fd2465, %fd2537;
	fma.rn.f64 	%fd2540, %fd2769, %fd2468, %fd2538;
	fma.rn.f64 	%fd2541, %fd2768, %fd2469, %fd2539;
	fma.rn.f64 	%fd2542, %fd2759, %fd2472, %fd2540;
	fma.rn.f64 	%fd2543, %fd2758, %fd2473, %fd2541;
	fma.rn.f64 	%fd2544, %fd2749, %fd2476, %fd2542;
	fma.rn.f64 	%fd2545, %fd2748, %fd2477, %fd2543;
	add.f64 	%fd2546, %fd2544, %fd2545;
	st.shared.f64 	[%r11+32], %fd2546;
	sub.f64 	%fd2547, %fd2544, %fd2545;
	st.shared.f64 	[%r11+40], %fd2547;
	bar.sync 	0;
	@%p19 bra 	$L__BB43_33;
	ld.shared.f64 	%fd2548, [%r8];
	ld.shared.f64 	%fd2549, [%r8+1056];
	add.f64 	%fd2550, %fd2548, %fd2549;
	sub.f64 	%fd2551, %fd2548, %fd2549;
	ld.shared.f64 	%fd2552, [%r8+96];
	ld.shared.f64 	%fd2553, [%r8+960];
	add.f64 	%fd2554, %fd2552, %fd2553;
	sub.f64 	%fd2555, %fd2552, %fd2553;
	ld.shared.f64 	%fd2556, [%r8+192];
	ld.shared.f64 	%fd2557, [%r8+864];
	add.f64 	%fd2558, %fd2556, %fd2557;
	sub.f64 	%fd2559, %fd2556, %fd2557;
	ld.shared.f64 	%fd2560, [%r8+288];
	ld.shared.f64 	%fd2561, [%r8+768];
	add.f64 	%fd2562, %fd2560, %fd2561;
	sub.f64 	%fd2563, %fd2560, %fd2561;
	ld.shared.f64 	%fd2564, [%r8+384];
	ld.shared.f64 	%fd2565, [%r8+672];
	add.f64 	%fd2566, %fd2564, %fd2565;
	sub.f64 	%fd2567, %fd2564, %fd2565;
	ld.shared.f64 	%fd2568, [%r8+480];
	ld.shared.f64 	%fd2569, [%r8+576];
	add.f64 	%fd2570, %fd2568, %fd2569;
	sub.f64 	%fd2571, %fd2568, %fd2569;
	fma.rn.f64 	%fd2572, %fd507, %fd2550, 0d0000000000000000;
	fma.rn.f64 	%fd2573, %fd508, %fd2551, 0d0000000000000000;
	fma.rn.f64 	%fd2574, %fd509, %fd2554, %fd2572;
	fma.rn.f64 	%fd2575, %fd510, %fd2555, %fd2573;
	fma.rn.f64 	%fd2576, %fd511, %fd2558, %fd2574;
	fma.rn.f64 	%fd2577, %fd512, %fd2559, %fd2575;
	fma.rn.f64 	%fd2578, %fd2777, %fd2562, %fd2576;
	fma.rn.f64 	%fd2579, %fd2776, %fd2563, %fd2577;
	fma.rn.f64 	%fd2580, %fd2767, %fd2566, %fd2578;
	fma.rn.f64 	%fd2581, %fd2766, %fd2567, %fd2579;
	fma.rn.f64 	%fd2582, %fd2757, %fd2570, %fd2580;
	fma.rn.f64 	%fd2583, %fd2756, %fd2571, %fd2581;
	add.f64 	%fd2584, %fd2582, %fd2583;
	st.shared.f64 	[%r8], %fd2584;
	sub.f64 	%fd2585, %fd2582, %fd2583;
	st.shared.f64 	[%r8+864], %fd2585;
	fma.rn.f64 	%fd2586, %fd513, %fd2550, 0d0000000000000000;
	fma.rn.f64 	%fd2587, %fd514, %fd2551, 0d0000000000000000;
	fma.rn.f64 	%fd2588, %fd515, %fd2554, %fd2586;
	fma.rn.f64 	%fd2589, %fd516, %fd2555, %fd2587;
	fma.rn.f64 	%fd2590, %fd517, %fd2558, %fd2588;
	fma.rn.f64 	%fd2591, %fd518, %fd2559, %fd2589;
	fma.rn.f64 	%fd2592, %fd2775, %fd2562, %fd2590;
	fma.rn.f64 	%fd2593, %fd2774, %fd2563, %fd2591;
	fma.rn.f64 	%fd2594, %fd2765, %fd2566, %fd2592;
	fma.rn.f64 	%fd2595, %fd2764, %fd2567, %fd2593;
	fma.rn.f64 	%fd2596, %fd2755, %fd2570, %fd2594;
	fma.rn.f64 	%fd2597, %fd2754, %fd2571, %fd2595;
	add.f64 	%fd2598, %fd2596, %fd2597;
	st.shared.f64 	[%r8+96], %fd2598;
	sub.f64 	%fd2599, %fd2596, %fd2597;
	st.shared.f64 	[%r8+768], %fd2599;
	fma.rn.f64 	%fd2600, %fd519, %fd2550, 0d0000000000000000;
	fma.rn.f64 	%fd2601, %fd520, %fd2551, 0d0000000000000000;
	fma.rn.f64 	%fd2602, %fd521, %fd2554, %fd2600;
	fma.rn.f64 	%fd2603, %fd522, %fd2555, %fd2601;
	fma.rn.f64 	%fd2604, %fd523, %fd2558, %fd2602;
	fma.rn.f64 	%fd2605, %fd524, %fd2559, %fd2603;
	fma.rn.f64 	%fd2606, %fd2773, %fd2562, %fd2604;
	fma.rn.f64 	%fd2607, %fd2772, %fd2563, %fd2605;
	fma.rn.f64 	%fd2608, %fd2763, %fd2566, %fd2606;
	fma.rn.f64 	%fd2609, %fd2762, %fd2567, %fd2607;
	fma.rn.f64 	%fd2610, %fd2753, %fd2570, %fd2608;
	fma.rn.f64 	%fd2611, %fd2752, %fd2571, %fd2609;
	add.f64 	%fd2612, %fd2610, %fd2611;
	st.shared.f64 	[%r8+192], %fd2612;
	sub.f64 	%fd2613, %fd2610, %fd2611;
	st.shared.f64 	[%r8+672], %fd2613;
	fma.rn.f64 	%fd2614, %fd525, %fd2550, 0d0000000000000000;
	fma.rn.f64 	%fd2615, %fd526, %fd2551, 0d0000000000000000;
	fma.rn.f64 	%fd2616, %fd527, %fd2554, %fd2614;
	fma.rn.f64 	%fd2617, %fd528, %fd2555, %fd2615;
	fma.rn.f64 	%fd2618, %fd529, %fd2558, %fd2616;
	fma.rn.f64 	%fd2619, %fd2780, %fd2559, %fd2617;
	fma.rn.f64 	%fd2620, %fd2771, %fd2562, %fd2618;
	fma.rn.f64 	%fd2621, %fd2770, %fd2563, %fd2619;
	fma.rn.f64 	%fd2622, %fd2761, %fd2566, %fd2620;
	fma.rn.f64 	%fd2623, %fd2760, %fd2567, %fd2621;
	fma.rn.f64 	%fd2624, %fd2751, %fd2570, %fd2622;
	fma.rn.f64 	%fd2625, %fd2750, %fd2571, %fd2623;
	add.f64 	%fd2626, %fd2624, %fd2625;
	st.shared.f64 	[%r8+288], %fd2626;
	sub.f64 	%fd2627, %fd2624, %fd2625;
	st.shared.f64 	[%r8+576], %fd2627;
	fma.rn.f64 	%fd2628, %fd530, %fd2550, 0d0000000000000000;
	fma.rn.f64 	%fd2629, %fd531, %fd2551, 0d0000000000000000;
	fma.rn.f64 	%fd2630, %fd532, %fd2554, %fd2628;
	fma.rn.f64 	%fd2631, %fd533, %fd2555, %fd2629;
	fma.rn.f64 	%fd2632, %fd2779, %fd2558, %fd2630;
	fma.rn.f64 	%fd2633, %fd2778, %fd2559, %fd2631;
	fma.rn.f64 	%fd2634, %fd2769, %fd2562, %fd2632;
	fma.rn.f64 	%fd2635, %fd2768, %fd2563, %fd2633;
	fma.rn.f64 	%fd2636, %fd2759, %fd2566, %fd2634;
	fma.rn.f64 	%fd2637, %fd2758, %fd2567, %fd2635;
	fma.rn.f64 	%fd2638, %fd2749, %fd2570, %fd2636;
	fma.rn.f64 	%fd2639, %fd2748, %fd2571, %fd2637;
	add.f64 	%fd2640, %fd2638, %fd2639;
	st.shared.f64 	[%r8+384], %fd2640;
	sub.f64 	%fd2641, %fd2638, %fd2639;
	st.shared.f64 	[%r8+480], %fd2641;
$L__BB43_33:
	setp.gt.u32 	%p20, %r19, 99;
	bar.sync 	0;
	@%p20 bra 	$L__BB43_36;
	ld.shared.f64 	%fd2642, [%r7];
	ld.shared.f64 	%fd2643, [%r7+12672];
	add.f64 	%fd2644, %fd2642, %fd2643;
	sub.f64 	%fd2645, %fd2642, %fd2643;
	ld.shared.f64 	%fd2646, [%r7+1152];
	ld.shared.f64 	%fd2647, [%r7+11520];
	add.f64 	%fd2648, %fd2646, %fd2647;
	sub.f64 	%fd2649, %fd2646, %fd2647;
	ld.shared.f64 	%fd2650, [%r7+2304];
	ld.shared.f64 	%fd2651, [%r7+10368];
	add.f64 	%fd2652, %fd2650, %fd2651;
	sub.f64 	%fd2653, %fd2650, %fd2651;
	ld.shared.f64 	%fd2654, [%r7+3456];
	ld.shared.f64 	%fd2655, [%r7+9216];
	add.f64 	%fd2656, %fd2654, %fd2655;
	sub.f64 	%fd2657, %fd2654, %fd2655;
	ld.shared.f64 	%fd2658, [%r7+4608];
	ld.shared.f64 	%fd2659, [%r7+8064];
	add.f64 	%fd2660, %fd2658, %fd2659;
	sub.f64 	%fd2661, %fd2658, %fd2659;
	ld.shared.f64 	%fd2662, [%r7+5760];
	ld.shared.f64 	%fd2663, [%r7+6912];
	add.f64 	%fd2664, %fd2662, %fd2663;
	sub.f64 	%fd2665, %fd2662, %fd2663;
	fma.rn.f64 	%fd2666, %fd507, %fd2644, 0d0000000000000000;
	fma.rn.f64 	%fd2667, %fd508, %fd2645, 0d0000000000000000;
	fma.rn.f64 	%fd2668, %fd509, %fd2648, %fd2666;
	fma.rn.f64 	%fd2669, %fd510, %fd2649, %fd2667;
	fma.rn.f64 	%fd2670, %fd511, %fd2652, %fd2668;
	fma.rn.f64 	%fd2671, %fd512, %fd2653, %fd2669;
	fma.rn.f64 	%fd2672, %fd2777, %fd2656, %fd2670;
	fma.rn.f64 	%fd2673, %fd2776, %fd2657, %fd2671;
	fma.rn.f64 	%fd2674, %fd2767, %fd2660, %fd2672;
	fma.rn.f64 	%fd2675, %fd2766, %fd2661, %fd2673;
	fma.rn.f64 	%fd534, %fd2757, %fd2664, %fd2674;
	fma.rn.f64 	%fd535, %fd2756, %fd2665, %fd2675;
	fma.rn.f64 	%fd2676, %fd513, %fd2644, 0d0000000000000000;
	fma.rn.f64 	%fd2677, %fd514, %fd2645, 0d0000000000000000;
	fma.rn.f64 	%fd2678, %fd515, %fd2648, %fd2676;
	fma.rn.f64 	%fd2679, %fd516, %fd2649, %fd2677;
	fma.rn.f64 	%fd2680, %fd517, %fd2652, %fd2678;
	fma.rn.f64 	%fd2681, %fd518, %fd2653, %fd2679;
	fma.rn.f64 	%fd2682, %fd2775, %fd2656, %fd2680;
	fma.rn.f64 	%fd2683, %fd2774, %fd2657, %fd2681;
	fma.rn.f64 	%fd2684, %fd2765, %fd2660, %fd2682;
	fma.rn.f64 	%fd2685, %fd2764, %fd2661, %fd2683;
	fma.rn.f64 	%fd536, %fd2755, %fd2664, %fd2684;
	fma.rn.f64 	%fd537, %fd2754, %fd2665, %fd2685;
	fma.rn.f64 	%fd2686, %fd519, %fd2644, 0d0000000000000000;
	fma.rn.f64 	%fd2687, %fd520, %fd2645, 0d0000000000000000;
	fma.rn.f64 	%fd2688, %fd521, %fd2648, %fd2686;
	fma.rn.f64 	%fd2689, %fd522, %fd2649, %fd2687;
	fma.rn.f64 	%fd2690, %fd523, %fd2652, %fd2688;
	fma.rn.f64 	%fd2691, %fd524, %fd2653, %fd2689;
	fma.rn.f64 	%fd2692, %fd2773, %fd2656, %fd2690;
	fma.rn.f64 	%fd2693, %fd2772, %fd2657, %fd2691;
	fma.rn.f64 	%fd2694, %fd2763, %fd2660, %fd2692;
	fma.rn.f64 	%fd2695, %fd2762, %fd2661, %fd2693;
	fma.rn.f64 	%fd538, %fd2753, %fd2664, %fd2694;
	fma.rn.f64 	%fd539, %fd2752, %fd2665, %fd2695;
	fma.rn.f64 	%fd2696, %fd525, %fd2644, 0d0000000000000000;
	fma.rn.f64 	%fd2697, %fd526, %fd2645, 0d0000000000000000;
	fma.rn.f64 	%fd2698, %fd527, %fd2648, %fd2696;
	fma.rn.f64 	%fd2699, %fd528, %fd2649, %fd2697;
	fma.rn.f64 	%fd2700, %fd529, %fd2652, %fd2698;
	fma.rn.f64 	%fd2701, %fd2780, %fd2653, %fd2699;
	fma.rn.f64 	%fd2702, %fd2771, %fd2656, %fd2700;
	fma.rn.f64 	%fd2703, %fd2770, %fd2657, %fd2701;
	fma.rn.f64 	%fd2704, %fd2761, %fd2660, %fd2702;
	fma.rn.f64 	%fd2705, %fd2760, %fd2661, %fd2703;
	fma.rn.f64 	%fd540, %fd2751, %fd2664, %fd2704;
	fma.rn.f64 	%fd541, %fd2750, %fd2665, %fd2705;
	fma.rn.f64 	%fd2706, %fd530, %fd2644, 0d0000000000000000;
	fma.rn.f64 	%fd2707, %fd531, %fd2645, 0d0000000000000000;
	fma.rn.f64 	%fd2708, %fd532, %fd2648, %fd2706;
	fma.rn.f64 	%fd2709, %fd533, %fd2649, %fd2707;
	fma.rn.f64 	%fd2710, %fd2779, %fd2652, %fd2708;
	fma.rn.f64 	%fd2711, %fd2778, %fd2653, %fd2709;
	fma.rn.f64 	%fd2712, %fd2769, %fd2656, %fd2710;
	fma.rn.f64 	%fd2713, %fd2768, %fd2657, %fd2711;
	fma.rn.f64 	%fd2714, %fd2759, %fd2660, %fd2712;
	fma.rn.f64 	%fd2715, %fd2758, %fd2661, %fd2713;
	fma.rn.f64 	%fd542, %fd2749, %fd2664, %fd2714;
	fma.rn.f64 	%fd543, %fd2748, %fd2665, %fd2715;
	@%p4 bra 	$L__BB43_36;
	ld.param.u64 	%rd62, [_Z32massMatrixMultiplyConstantKernelILi10ELi12ELi1EEvidPKdS1_S1_S1_S1_S1_S1_Pd_param_9];
	mad.lo.s32 	%r140, %r130, 12096, %r19;
	mad.lo.s32 	%r141, %r130, -11096, %r140;
	cvta.to.global.u64 	%rd47, %rd62;
	mul.wide.s32 	%rd48, %r141, 8;
	add.s64 	%rd49, %rd47, %rd48;
	add.f64 	%fd2716, %fd534, %fd535;
	st.global.f64 	[%rd49], %fd2716;
	add.f64 	%fd2717, %fd536, %fd537;
	st.global.f64 	[%rd49+800], %fd2717;
	add.f64 	%fd2718, %fd538, %fd539;
	st.global.f64 	[%rd49+1600], %fd2718;
	add.f64 	%fd2719, %fd540, %fd541;
	st.global.f64 	[%rd49+2400], %fd2719;
	add.f64 	%fd2720, %fd542, %fd543;
	st.global.f64 	[%rd49+3200], %fd2720;
	sub.f64 	%fd2721, %fd542, %fd543;
	st.global.f64 	[%rd49+4000], %fd2721;
	sub.f64 	%fd2722, %fd540, %fd541;
	st.global.f64 	[%rd49+4800], %fd2722;
	sub.f64 	%fd2723, %fd538, %fd539;
	st.global.f64 	[%rd49+5600], %fd2723;
	sub.f64 	%fd2724, %fd536, %fd537;
	st.global.f64 	[%rd49+6400], %fd2724;
	sub.f64 	%fd2725, %fd534, %fd535;
	st.global.f64 	[%rd49+7200], %fd2725;
$L__BB43_36:
	ret;

}
	// .globl	_Z32massMatrixMultiplyConstantKernelILi10ELi13ELi1EEvidPKdS1_S1_S1_S1_S1_S1_Pd
.visible .entry _Z32massMatrixMultiplyConstantKernelILi10ELi13ELi1EEvidPKdS1_S1_S1_S1_S1_S1_Pd(
	.param .u32 _Z32massMatrixMultiplyConstantKernelILi10ELi13ELi1EEvidPKdS1_S1_S1_S1_S1_S1_Pd_param_0,
	.param .f64 _Z32massMatrixMultiplyConstantKernelILi10ELi13ELi1EEvidPKdS1_S1_S1_S1_S1_S1_Pd_param_1,
	.param .u64 .ptr .align 1 _Z32massMatrixMultiplyConstantKernelILi10ELi13ELi1EEvidPKdS1_S1_S1_S1_S1_S1_Pd_param_2,
	.param .u64 .ptr .align 1 _Z32massMatrixMultiplyConstantKernelILi10ELi13ELi1EEvidPKdS1_S1_S1_S1_S1_S1_Pd_param_3,
	.param .u64 .ptr .align 1 _Z32massMatrixMultiplyConstantKernelILi10ELi13ELi1EEvidPKdS1_S1_S1_S1_S1_S1_Pd_param_4,
	.param .u64 .ptr .align 1 _Z32massMatrixMultiplyConstantKernelILi10ELi13ELi1EEvidPKdS1_S1_S1_S1_S1_S1_Pd_param_5,
	.param .u64 .ptr .align 1 _Z32massMatrixMultiplyConstantKernelILi10ELi13ELi1EEvidPKdS1_S1_S1_S1_S1_S1_Pd_param_6,
	.param .u64 .ptr .align 1 _Z32massMatrixMultiplyConstantKernelILi10ELi13ELi1EEvidPKdS1_S1_S1_S1_S1_S1_Pd_param_7,
	.param .u64 .ptr .align 1 _Z32massMatrixMultiplyConstantKernelILi10ELi13ELi1EEvidPKdS1_S1_S1_S1_S1_S1_Pd_param_8,
	.param .u64 .ptr .align 1 _Z32massMatrixMultiplyConstantKernelILi10ELi13ELi1EEvidPKdS1_S1_S1_S1_S1_S1_Pd_param_9
)
{
	.reg .pred 	%p<23>;
	.reg .b16 	%rs<11>;
	.reg .b32 	%r<166>;
	.reg .b64 	%rd<67>;
	.reg .b64 	%fd<3305>;
	// demoted variable
	.shared .align 8 .b8 _ZZ29stiffnessMatrixMultiplyDeviceILi10ELi13ELi1EEviidPKdS1_S1_S1_PAT0__AT0__AplT0_Li0E_dPdE5s_Gpr[1352];
	// demoted variable
	.shared .align 8 .b8 _ZZ29stiffnessMatrixMultiplyDeviceILi10ELi13ELi1EEviidPKdS1_S1_S1_PAT0__AT0__AplT0_Li0E_dPdE5s_Gps[1352];
	// demoted variable
	.shared .align 8 .b8 _ZZ32massMatrixMultiplyConstantKernelILi10ELi13ELi1EEvidPKdS1_S1_S1_S1_S1_S1_PdE6s_tmp1[17576];
	// demoted variable
	.shared .align 8 .b8 _ZZ32massMatrixMultiplyConstantKernelILi10ELi13ELi1EEvidPKdS1_S1_S1_S1_S1_S1_PdE13s_QuadToQuadD[1352];
	ld.param.u32 	%r20, [_Z32massMatrixMultiplyConstantKernelILi10ELi13ELi1EEvidPKdS1_S1_S1_S1_S1_S1_Pd_param_0];
	ld.param.u64 	%rd5, [_Z32massMatrixMultiplyConstantKernelILi10ELi13ELi1EEvidPKdS1_S1_S1_S1_S1_S1_Pd_param_5];
	ld.param.u64 	%rd3, [_Z32massMatrixMultiplyConstantKernelILi10ELi13ELi1EEvidPKdS1_S1_S1_S1_S1_S1_Pd_param_8];
	cvta.to.global.u64 	%rd6, %rd5;
	mov.u32 	%r1, %tid.x;
	mov.u32 	%r2, %tid.y;
	mov.u32 	%r21, %ctaid.x;
	add.s32 	%r3, %r21, %r2;
	cvt.u16.u32 	%rs1, %r1;
	mul.hi.u16 	%rs3, %rs1, 6554;
	mul.lo.s16 	%rs4, %rs3, 10;
	sub.s16 	%rs2, %rs1, %rs4;
	mul.wide.u32 	%rd7, %r1, 8;
	add.s64 	%rd8, %rd6, %rd7;
	ld.global.nc.f64 	%fd619, [%rd8];
	shl.b32 	%r22, %r1, 3;
	mov.u32 	%r23, _ZZ32massMatrixMultiplyConstantKernelILi10ELi13ELi1EEvidPKdS1_S1_S1_S1_S1_S1_PdE13s_QuadToQuadD;
	add.s32 	%r24, %r23, %r22;
	st.shared.f64 	[%r24], %fd619;
	setp.lt.s32 	%p2, %r3, %r20;
	setp.lt.u32 	%p3, %r1, 100;
	and.pred  	%p1, %p3, %p2;
	not.pred 	%p4, %p1;
	@%p4 bra 	$L__BB44_2;
	cvta.to.global.u64 	%rd9, %rd3;
	mad.lo.s32 	%r25, %r3, 1000, %r1;
	mul.wide.s32 	%rd10, %r25, 8;
	add.s64 	%rd11, %rd9, %rd10;
	ld.global.nc.f64 	%fd3170, [%rd11];
	ld.global.nc.f64 	%fd3169, [%rd11+800];
	ld.global.nc.f64 	%fd3168, [%rd11+1600];
	ld.global.nc.f64 	%fd3167, [%rd11+2400];
	ld.global.nc.f64 	%fd3166, [%rd11+3200];
	ld.global.nc.f64 	%fd3165, [%rd11+4000];
	ld.global.nc.f64 	%fd3164, [%rd11+4800];
	ld.global.nc.f64 	%fd3163, [%rd11+5600];
	ld.global.nc.f64 	%fd3162, [%rd11+6400];
	ld.global.nc.f64 	%fd3161, [%rd11+7200];
$L__BB44_2:
	setp.gt.u32 	%p5, %r1, 99;
	bar.sync 	0;
	ld.const.f64 	%fd21, [const_oddDofToQuad];
	ld.const.f64 	%fd22, [const_evenDofToQuad];
	ld.const.f64 	%fd23, [const_oddDofToQuad+8];
	ld.const.f64 	%fd24, [const_evenDofToQuad+8];
	ld.const.f64 	%fd25, [const_oddDofToQuad+16];
	ld.const.f64 	%fd26, [const_evenDofToQuad+16];
	ld.const.f64 	%fd27, [const_oddDofToQuad+24];
	ld.const.f64 	%fd28, [const_evenDofToQuad+24];
	ld.const.f64 	%fd29, [const_oddDofToQuad+32];
	ld.const.f64 	%fd30, [const_evenDofToQuad+32];
	ld.const.f64 	%fd31, [const_oddDofToQuad+40];
	ld.const.f64 	%fd32, [const_evenDofToQuad+40];
	ld.const.f64 	%fd33, [const_oddDofToQuad+48];
	ld.const.f64 	%fd34, [const_evenDofToQuad+48];
	ld.const.f64 	%fd35, [const_oddDofToQuad+56];
	ld.const.f64 	%fd36, [const_evenDofToQuad+56];
	ld.const.f64 	%fd37, [const_oddDofToQuad+64];
	ld.const.f64 	%fd38, [const_evenDofToQuad+64];
	ld.const.f64 	%fd39, [const_oddDofToQuad+72];
	ld.const.f64 	%fd40, [const_evenDofToQuad+72];
	ld.const.f64 	%fd41, [const_oddDofToQuad+80];
	ld.const.f64 	%fd42, [const_evenDofToQuad+80];
	ld.const.f64 	%fd43, [const_oddDofToQuad+88];
	ld.const.f64 	%fd44, [const_evenDofToQuad+88];
	ld.const.f64 	%fd45, [const_oddDofToQuad+96];
	ld.const.f64 	%fd46, [const_evenDofToQuad+96];
	ld.const.f64 	%fd47, [const_oddDofToQuad+104];
	mov.u32 	%r26, _ZZ32massMatrixMultiplyConstantKernelILi10ELi13ELi1EEvidPKdS1_S1_S1_S1_S1_S1_PdE6s_tmp1;
	mad.lo.s32 	%r4, %r2, 17576, %r26;
	mul.lo.s16 	%rs6, %rs1, 205;
	shr.u16 	%rs7, %rs6, 11;
	cvt.u32.u16 	%r5, %rs7;
	mul.wide.u16 	%r27, %rs7, 104;
	add.s32 	%r6, %r4, %r27;
	mul.wide.u16 	%r28, %rs2, 8;
	add.s32 	%r7, %r6, %r28;
	@%p5 bra 	$L__BB44_4;
	add.f64 	%fd620, %fd3170, %fd3161;
	sub.f64 	%fd621, %fd3170, %fd3161;
	add.f64 	%fd622, %fd3169, %fd3162;
	sub.f64 	%fd623, %fd3169, %fd3162;
	add.f64 	%fd624, %fd3168, %fd3163;
	sub.f64 	%fd625, %fd3168, %fd3163;
	add.f64 	%fd626, %fd3167, %fd3164;
	sub.f64 	%fd627, %fd3167, %fd3164;
	add.f64 	%fd628, %fd3166, %fd3165;
	sub.f64 	%fd629, %fd3166, %fd3165;
	fma.rn.f64 	%fd630, %fd21, %fd620, 0d0000000000000000;
	fma.rn.f64 	%fd631, %fd22, %fd621, 0d0000000000000000;
	fma.rn.f64 	%fd632, %fd23, %fd622, %fd630;
	fma.rn.f64 	%fd633, %fd24, %fd623, %fd631;
	fma.rn.f64 	%fd634, %fd25, %fd624, %fd632;
	fma.rn.f64 	%fd635, %fd26, %fd625, %fd633;
	fma.rn.f64 	%fd636, %fd27, %fd626, %fd634;
	fma.rn.f64 	%fd637, %fd28, %fd627, %fd635;
	fma.rn.f64 	%fd638, %fd29, %fd628, %fd636;
	fma.rn.f64 	%fd639, %fd30, %fd629, %fd637;
	add.f64 	%fd640, %fd639, %fd638;
	st.shared.f64 	[%r7], %fd640;
	sub.f64 	%fd641, %fd638, %fd639;
	st.shared.f64 	[%r7+16224], %fd641;
	fma.rn.f64 	%fd642, %fd31, %fd620, 0d0000000000000000;
	fma.rn.f64 	%fd643, %fd32, %fd621, 0d0000000000000000;
	fma.rn.f64 	%fd644, %fd33, %fd622, %fd642;
	fma.rn.f64 	%fd645, %fd34, %fd623, %fd643;
	fma.rn.f64 	%fd646, %fd35, %fd624, %fd644;
	fma.rn.f64 	%fd647, %fd36, %fd625, %fd645;
	fma.rn.f64 	%fd648, %fd37, %fd626, %fd646;
	fma.rn.f64 	%fd649, %fd38, %fd627, %fd647;
	fma.rn.f64 	%fd650, %fd39, %fd628, %fd648;
	fma.rn.f64 	%fd651, %fd40, %fd629, %fd649;
	add.f64 	%fd652, %fd651, %fd650;
	st.shared.f64 	[%r7+1352], %fd652;
	sub.f64 	%fd653, %fd650, %fd651;
	st.shared.f64 	[%r7+14872], %fd653;
	fma.rn.f64 	%fd654, %fd41, %fd620, 0d0000000000000000;
	fma.rn.f64 	%fd655, %fd42, %fd621, 0d0000000000000000;
	fma.rn.f64 	%fd656, %fd43, %fd622, %fd654;
	fma.rn.f64 	%fd657, %fd44, %fd623, %fd655;
	fma.rn.f64 	%fd658, %fd45, %fd624, %fd656;
	fma.rn.f64 	%fd659, %fd46, %fd625, %fd657;
	fma.rn.f64 	%fd660, %fd47, %fd626, %fd658;
	ld.const.f64 	%fd661, [const_evenDofToQuad+104];
	fma.rn.f64 	%fd662, %fd661, %fd627, %fd659;
	ld.const.f64 	%fd663, [const_oddDofToQuad+112];
	fma.rn.f64 	%fd664, %fd663, %fd628, %fd660;
	ld.const.f64 	%fd665, [const_evenDofToQuad+112];
	fma.rn.f64 	%fd666, %fd665, %fd629, %fd662;
	add.f64 	%fd667, %fd666, %fd664;
	st.shared.f64 	[%r7+2704], %fd667;
	sub.f64 	%fd668, %fd664, %fd666;
	st.shared.f64 	[%r7+13520], %fd668;
	ld.const.f64 	%fd669, [const_oddDofToQuad+120];
	fma.rn.f64 	%fd670, %fd669, %fd620, 0d0000000000000000;
	ld.const.f64 	%fd671, [const_evenDofToQuad+120];
	fma.rn.f64 	%fd672, %fd671, %fd621, 0d0000000000000000;
	ld.const.f64 	%fd673, [const_oddDofToQuad+128];
	fma.rn.f64 	%fd674, %fd673, %fd622, %fd670;
	ld.const.f64 	%fd675, [const_evenDofToQuad+128];
	fma.rn.f64 	%fd676, %fd675, %fd623, %fd672;
	ld.const.f64 	%fd677, [const_oddDofToQuad+136];
	fma.rn.f64 	%fd678, %fd677, %fd624, %fd674;
	ld.const.f64 	%fd679, [const_evenDofToQuad+136];
	fma.rn.f64 	%fd680, %fd679, %fd625, %fd676;
	ld.const.f64 	%fd681, [const_oddDofToQuad+144];
	fma.rn.f64 	%fd682, %fd681, %fd626, %fd678;
	ld.const.f64 	%fd683, [const_evenDofToQuad+144];
	fma.rn.f64 	%fd684, %fd683, %fd627, %fd680;
	ld.const.f64 	%fd685, [const_oddDofToQuad+152];
	fma.rn.f64 	%fd686, %fd685, %fd628, %fd682;
	ld.const.f64 	%fd687, [const_evenDofToQuad+152];
	fma.rn.f64 	%fd688, %fd687, %fd629, %fd684;
	add.f64 	%fd689, %fd688, %fd686;
	st.shared.f64 	[%r7+4056], %fd689;
	sub.f64 	%fd690, %fd686, %fd688;
	st.shared.f64 	[%r7+12168], %fd690;
	ld.const.f64 	%fd691, [const_oddDofToQuad+160];
	fma.rn.f64 	%fd692, %fd691, %fd620, 0d0000000000000000;
	ld.const.f64 	%fd693, [const_evenDofToQuad+160];
	fma.rn.f64 	%fd694, %fd693, %fd621, 0d0000000000000000;
	ld.const.f64 	%fd695, [const_oddDofToQuad+168];
	fma.rn.f64 	%fd696, %fd695, %fd622, %fd692;
	ld.const.f64 	%fd697, [const_evenDofToQuad+168];
	fma.rn.f64 	%fd698, %fd697, %fd623, %fd694;
	ld.const.f64 	%fd699, [const_oddDofToQuad+176];
	fma.rn.f64 	%fd700, %fd699, %fd624, %fd696;
	ld.const.f64 	%fd701, [const_evenDofToQuad+176];
	fma.rn.f64 	%fd702, %fd701, %fd625, %fd698;
	ld.const.f64 	%fd703, [const_oddDofToQuad+184];
	fma.rn.f64 	%fd704, %fd703, %fd626, %fd700;
	ld.const.f64 	%fd705, [const_evenDofToQuad+184];
	fma.rn.f64 	%fd706, %fd705, %fd627, %fd702;
	ld.const.f64 	%fd707, [const_oddDofToQuad+192];
	fma.rn.f64 	%fd708, %fd707, %fd628, %fd704;
	ld.const.f64 	%fd709, [const_evenDofToQuad+192];
	fma.rn.f64 	%fd710, %fd709, %fd629, %fd706;
	add.f64 	%fd711, %fd710, %fd708;
	st.shared.f64 	[%r7+5408], %fd711;
	sub.f64 	%fd712, %fd708, %fd710;
	st.shared.f64 	[%r7+10816], %fd712;
	ld.const.f64 	%fd713, [const_oddDofToQuad+200];
	fma.rn.f64 	%fd714, %fd713, %fd620, 0d0000000000000000;
	ld.const.f64 	%fd715, [const_evenDofToQuad+200];
	fma.rn.f64 	%fd716, %fd715, %fd621, 0d0000000000000000;
	ld.const.f64 	%fd717, [const_oddDofToQuad+208];
	fma.rn.f64 	%fd718, %fd717, %fd622, %fd714;
	ld.const.f64 	%fd719, [const_evenDofToQuad+208];
	fma.rn.f64 	%fd720, %fd719, %fd623, %fd716;
	ld.const.f64 	%fd721, [const_oddDofToQuad+216];
	fma.rn.f64 	%fd722, %fd721, %fd624, %fd718;
	ld.const.f64 	%fd723, [const_evenDofToQuad+216];
	fma.rn.f64 	%fd724, %fd723, %fd625, %fd720;
	ld.const.f64 	%fd725, [const_oddDofToQuad+224];
	fma.rn.f64 	%fd726, %fd725, %fd626, %fd722;
	ld.const.f64 	%fd727, [const_evenDofToQuad+224];
	fma.rn.f64 	%fd728, %fd727, %fd627, %fd724;
	ld.const.f64 	%fd729, [const_oddDofToQuad+232];
	fma.rn.f64 	%fd730, %fd729, %fd628, %fd726;
	ld.const.f64 	%fd731, [const_evenDofToQuad+232];
	fma.rn.f64 	%fd732, %fd731, %fd629, %fd728;
	add.f64 	%fd733, %fd732, %fd730;
	st.shared.f64 	[%r7+6760], %fd733;
	sub.f64 	%fd734, %fd730, %fd732;
	st.shared.f64 	[%r7+9464], %fd734;
	ld.const.f64 	%fd735, [const_oddDofToQuad+240];
	fma.rn.f64 	%fd736, %fd735, %fd620, 0d0000000000000000;
	ld.const.f64 	%fd737, [const_evenDofToQuad+240];
	fma.rn.f64 	%fd738, %fd737, %fd621, 0d0000000000000000;
	ld.const.f64 	%fd739, [const_oddDofToQuad+248];
	fma.rn.f64 	%fd740, %fd739, %fd622, %fd736;
	ld.const.f64 	%fd741, [const_evenDofToQuad+248];
	fma.rn.f64 	%fd742, %fd741, %fd623, %fd738;
	ld.const.f64 	%fd743, [const_oddDofToQuad+256];
	fma.rn.f64 	%fd744, %fd743, %fd624, %fd740;
	ld.const.f64 	%fd745, [const_evenDofToQuad+256];
	fma.rn.f64 	%fd746, %fd745, %fd625, %fd742;
	ld.const.f64 	%fd747, [const_oddDofToQuad+264];
	fma.rn.f64 	%fd748, %fd747, %fd626, %fd744;
	ld.const.f64 	%fd749, [const_evenDofToQuad+264];
	fma.rn.f64 	%fd750, %fd749, %fd627, %fd746;
	ld.const.f64 	%fd751, [const_oddDofToQuad+272];
	fma.rn.f64 	%fd752, %fd751, %fd628, %fd748;
	ld.const.f64 	%fd753, [const_evenDofToQuad+272];
	fma.rn.f64 	%fd754, %fd753, %fd629, %fd750;
	sub.f64 	%fd755, %fd752, %fd754;
	st.shared.f64 	[%r7+8112], %fd755;
$L__BB44_4:
	bar.sync 	0;
	setp.lt.u32 	%p6, %r1, 130;
	mad.lo.s32 	%r29, %r5, 1248, %r6;
	add.s32 	%r8, %r29, %r28;
	@%p6 bra 	$L__BB44_6;
	ld.const.f64 	%fd3213, [const_evenDofToQuad+104];
	ld.const.f64 	%fd3212, [const_oddDofToQuad+112];
	ld.const.f64 	%fd3211, [const_evenDofToQuad+112];
	ld.const.f64 	%fd3210, [const_oddDofToQuad+120];
	ld.const.f64 	%fd3209, [const_evenDofToQuad+120];
	ld.const.f64 	%fd3208, [const_oddDofToQuad+128];
	ld.const.f64 	%fd3207, [const_evenDofToQuad+128];
	ld.const.f64 	%fd3206, [const_oddDofToQuad+136];
	ld.const.f64 	%fd3205, [const_evenDofToQuad+136];
	ld.const.f64 	%fd3204, [const_oddDofToQuad+144];
	ld.const.f64 	%fd3203, [const_evenDofToQuad+144];
	ld.const.f64 	%fd3202, [const_oddDofToQuad+152];
	ld.const.f64 	%fd3201, [const_evenDofToQuad+152];
	ld.const.f64 	%fd3200, [const_oddDofToQuad+160];
	ld.const.f64 	%fd3199, [const_evenDofToQuad+160];
	ld.const.f64 	%fd3198, [const_oddDofToQuad+168];
	ld.const.f64 	%fd3197, [const_evenDofToQuad+168];
	ld.const.f64 	%fd3196, [const_oddDofToQuad+176];
	ld.const.f64 	%fd3195, [const_evenDofToQuad+176];
	ld.const.f64 	%fd3194, [const_oddDofToQuad+184];
	ld.const.f64 	%fd3193, [const_evenDofToQuad+184];
	ld.const.f64 	%fd3192, [const_oddDofToQuad+192];
	ld.const.f64 	%fd3191, [const_evenDofToQuad+192];
	ld.const.f64 	%fd3190, [const_oddDofToQuad+200];
	ld.const.f64 	%fd3189, [const_evenDofToQuad+200];
	ld.const.f64 	%fd3188, [const_oddDofToQuad+208];
	ld.const.f64 	%fd3187, [const_evenDofToQuad+208];
	ld.const.f64 	%fd3186, [const_oddDofToQuad+216];
	ld.const.f64 	%fd3185, [const_evenDofToQuad+216];
	ld.const.f64 	%fd3184, [const_oddDofToQuad+224];
	ld.const.f64 	%fd3183, [const_evenDofToQuad+224];
	ld.const.f64 	%fd3182, [const_oddDofToQuad+232];
	ld.const.f64 	%fd3181, [const_evenDofToQuad+232];
	ld.const.f64 	%fd3180, [const_oddDofToQuad+240];
	ld.const.f64 	%fd3179, [const_evenDofToQuad+240];
	ld.const.f64 	%fd3178, [const_oddDofToQuad+248];
	ld.const.f64 	%fd3177, [const_evenDofToQuad+248];
	ld.const.f64 	%fd3176, [const_oddDofToQuad+256];
	ld.const.f64 	%fd3175, [const_evenDofToQuad+256];
	ld.const.f64 	%fd3174, [const_oddDofToQuad+264];
	ld.const.f64 	%fd3173, [const_evenDofToQuad+264];
	ld.const.f64 	%fd3172, [const_oddDofToQuad+272];
	ld.const.f64 	%fd3171, [const_evenDofToQuad+272];
	bra.uni 	$L__BB44_7;
$L__BB44_6:
	ld.shared.f64 	%fd756, [%r8];
	ld.shared.f64 	%fd757, [%r8+936];
	add.f64 	%fd758, %fd756, %fd757;
	sub.f64 	%fd759, %fd756, %fd757;
	ld.shared.f64 	%fd760, [%r8+104];
	ld.shared.f64 	%fd761, [%r8+832];
	add.f64 	%fd762, %fd760, %fd761;
	sub.f64 	%fd763, %fd760, %fd761;
	ld.shared.f64 	%fd764, [%r8+208];
	ld.shared.f64 	%fd765, [%r8+728];
	add.f64 	%fd766, %fd764, %fd765;
	sub.f64 	%fd767, %fd764, %fd765;
	ld.shared.f64 	%fd768, [%r8+312];
	ld.shared.f64 	%fd769, [%r8+624];
	add.f64 	%fd770, %fd768, %fd769;
	sub.f64 	%fd771, %fd768, %fd769;
	ld.shared.f64 	%fd772, [%r8+416];
	ld.shared.f64 	%fd773, [%r8+520];
	add.f64 	%fd774, %fd772, %fd773;
	sub.f64 	%fd775, %fd772, %fd773;
	fma.rn.f64 	%fd776, %fd21, %fd758, 0d0000000000000000;
	fma.rn.f64 	%fd777, %fd22, %fd759, 0d0000000000000000;
	fma.rn.f64 	%fd778, %fd23, %fd762, %fd776;
	fma.rn.f64 	%fd779, %fd24, %fd763, %fd777;
	fma.rn.f64 	%fd780, %fd25, %fd766, %fd778;
	fma.rn.f64 	%fd781, %fd26, %fd767, %fd779;
	fma.rn.f64 	%fd782, %fd27, %fd770, %fd780;
	fma.rn.f64 	%fd783, %fd28, %fd771, %fd781;
	fma.rn.f64 	%fd784, %fd29, %fd774, %fd782;
	fma.rn.f64 	%fd785, %fd30, %fd775, %fd783;
	add.f64 	%fd786, %fd784, %fd785;
	st.shared.f64 	[%r8], %fd786;
	sub.f64 	%fd787, %fd784, %fd785;
	st.shared.f64 	[%r8+1248], %fd787;
	fma.rn.f64 	%fd788, %fd31, %fd758, 0d0000000000000000;
	fma.rn.f64 	%fd789, %fd32, %fd759, 0d0000000000000000;
	fma.rn.f64 	%fd790, %fd33, %fd762, %fd788;
	fma.rn.f64 	%fd791, %fd34, %fd763, %fd789;
	fma.rn.f64 	%fd792, %fd35, %fd766, %fd790;
	fma.rn.f64 	%fd793, %fd36, %fd767, %fd791;
	fma.rn.f64 	%fd794, %fd37, %fd770, %fd792;
	fma.rn.f64 	%fd795, %fd38, %fd771, %fd793;
	fma.rn.f64 	%fd796, %fd39, %fd774, %fd794;
	fma.rn.f64 	%fd797, %fd40, %fd775, %fd795;
	add.f64 	%fd798, %fd796, %fd797;
	st.shared.f64 	[%r8+104], %fd798;
	sub.f64 	%fd799, %fd796, %fd797;
	st.shared.f64 	[%r8+1144], %fd799;
	fma.rn.f64 	%fd800, %fd41, %fd758, 0d0000000000000000;
	fma.rn.f64 	%fd801, %fd42, %fd759, 0d0000000000000000;
	fma.rn.f64 	%fd802, %fd43, %fd762, %fd800;
	fma.rn.f64 	%fd803, %fd44, %fd763, %fd801;
	fma.rn.f64 	%fd804, %fd45, %fd766, %fd802;
	fma.rn.f64 	%fd805, %fd46, %fd767, %fd803;
	fma.rn.f64 	%fd806, %fd47, %fd770, %fd804;
	ld.const.f64 	%fd3213, [const_evenDofToQuad+104];
	fma.rn.f64 	%fd807, %fd3213, %fd771, %fd805;
	ld.const.f64 	%fd3212, [const_oddDofToQuad+112];
	fma.rn.f64 	%fd808, %fd3212, %fd774, %fd806;
	ld.const.f64 	%fd3211, [const_evenDofToQuad+112];
	fma.rn.f64 	%fd809, %fd3211, %fd775, %fd807;
	add.f64 	%fd810, %fd808, %fd809;
	st.shared.f64 	[%r8+208], %fd810;
	sub.f64 	%fd811, %fd808, %fd809;
	st.shared.f64 	[%r8+1040], %fd811;
	ld.const.f64 	%fd3210, [const_oddDofToQuad+120];
	fma.rn.f64 	%fd812, %fd3210, %fd758, 0d0000000000000000;
	ld.const.f64 	%fd3209, [const_evenDofToQuad+120];
	fma.rn.f64 	%fd813, %fd3209, %fd759, 0d0000000000000000;
	ld.const.f64 	%fd3208, [const_oddDofToQuad+128];
	fma.rn.f64 	%fd814, %fd3208, %fd762, %fd812;
	ld.const.f64 	%fd3207, [const_evenDofToQuad+128];
	fma.rn.f64 	%fd815, %fd3207, %fd763, %fd813;
	ld.const.f64 	%fd3206, [const_oddDofToQuad+136];
	fma.rn.f64 	%fd816, %fd3206, %fd766, %fd814;
	ld.const.f64 	%fd3205, [const_evenDofToQuad+136];
	fma.rn.f64 	%fd817, %fd3205, %fd767, %fd815;
	ld.const.f64 	%fd3204, [const_oddDofToQuad+144];
	fma.rn.f64 	%fd818, %fd3204, %fd770, %fd816;
	ld.const.f64 	%fd3203, [const_evenDofToQuad+144];
	fma.rn.f64 	%fd819, %fd3203, %fd771, %fd817;
	ld.const.f64 	%fd3202, [const_oddDofToQuad+152];
	fma.rn.f64 	%fd820, %fd3202, %fd774, %fd818;
	ld.const.f64 	%fd3201, [const_evenDofToQuad+152];
	fma.rn.f64 	%fd821, %fd3201, %fd775, %fd819;
	add.f64 	%fd822, %fd820, %fd821;
	st.shared.f64 	[%r8+312], %fd822;
	sub.f64 	%fd823, %fd820, %fd821;
	st.shared.f64 	[%r8+936], %fd823;
	ld.const.f64 	%fd3200, [const_oddDofToQuad+160];
	fma.rn.f64 	%fd824, %fd3200, %fd758, 0d0000000000000000;
	ld.const.f64 	%fd3199, [const_evenDofToQuad+160];
	fma.rn.f64 	%fd825, %fd3199, %fd759, 0d0000000000000000;
	ld.const.f64 	%fd3198, [const_oddDofToQuad+168];
	fma.rn.f64 	%fd826, %fd3198, %fd762, %fd824;
	ld.const.f64 	%fd3197, [const_evenDofToQuad+168];
	fma.rn.f64 	%fd827, %fd3197, %fd763, %fd825;
	ld.const.f64 	%fd3196, [const_oddDofToQuad+176];
	fma.rn.f64 	%fd828, %fd3196, %fd766, %fd826;
	ld.const.f64 	%fd3195, [const_evenDofToQuad+176];
	fma.rn.f64 	%fd829, %fd3195, %fd767, %fd827;
	ld.const.f64 	%fd3194, [const_oddDofToQuad+184];
	fma.rn.f64 	%fd830, %fd3194, %fd770, %fd828;
	ld.const.f64 	%fd3193, [const_evenDofToQuad+184];
	fma.rn.f64 	%fd831, %fd3193, %fd771, %fd829;
	ld.const.f64 	%fd3192, [const_oddDofToQuad+192];
	fma.rn.f64 	%fd832, %fd3192, %fd774, %fd830;
	ld.const.f64 	%fd3191, [const_evenDofToQuad+192];
	fma.rn.f64 	%fd833, %fd3191, %fd775, %fd831;
	add.f64 	%fd834, %fd832, %fd833;
	st.shared.f64 	[%r8+416], %fd834;
	sub.f64 	%fd835, %fd832, %fd833;
	st.shared.f64 	[%r8+832], %fd835;
	ld.const.f64 	%fd3190, [const_oddDofToQuad+200];
	fma.rn.f64 	%fd836, %fd3190, %fd758, 0d0000000000000000;
	ld.const.f64 	%fd3189, [const_evenDofToQuad+200];
	fma.rn.f64 	%fd837, %fd3189, %fd759, 0d0000000000000000;
	ld.const.f64 	%fd3188, [const_oddDofToQuad+208];
	fma.rn.f64 	%fd838, %fd3188, %fd762, %fd836;
	ld.const.f64 	%fd3187, [const_evenDofToQuad+208];
	fma.rn.f64 	%fd839, %fd3187, %fd763, %fd837;
	ld.const.f64 	%fd3186, [const_oddDofToQuad+216];
	fma.rn.f64 	%fd840, %fd3186, %fd766, %fd838;
	ld.const.f64 	%fd3185, [const_evenDofToQuad+216];
	fma.rn.f64 	%fd841, %fd3185, %fd767, %fd839;
	ld.const.f64 	%fd3184, [const_oddDofToQuad+224];
	fma.rn.f64 	%fd842, %fd3184, %fd770, %fd840;
	ld.const.f64 	%fd3183, [const_evenDofToQuad+224];
	fma.rn.f64 	%fd843, %fd3183, %fd771, %fd841;
	ld.const.f64 	%fd3182, [const_oddDofToQuad+232];
	fma.rn.f64 	%fd844, %fd3182, %fd774, %fd842;
	ld.const.f64 	%fd3181, [const_evenDofToQuad+232];
	fma.rn.f64 	%fd845, %fd3181, %fd775, %fd843;
	add.f64 	%fd846, %fd844, %fd845;
	st.shared.f64 	[%r8+520], %fd846;
	sub.f64 	%fd847, %fd844, %fd845;
	st.shared.f64 	[%r8+728], %fd847;
	ld.const.f64 	%fd3180, [const_oddDofToQuad+240];
	fma.rn.f64 	%fd848, %fd3180, %fd758, 0d0000000000000000;
	ld.const.f64 	%fd3179, [const_evenDofToQuad+240];
	fma.rn.f64 	%fd849, %fd3179, %fd759, 0d0000000000000000;
	ld.const.f64 	%fd3178, [const_oddDofToQuad+248];
	fma.rn.f64 	%fd850, %fd3178, %fd762, %fd848;
	ld.const.f64 	%fd3177, [const_evenDofToQuad+248];
	fma.rn.f64 	%fd851, %fd3177, %fd763, %fd849;
	ld.const.f64 	%fd3176, [const_oddDofToQuad+256];
	fma.rn.f64 	%fd852, %fd3176, %fd766, %fd850;
	ld.const.f64 	%fd3175, [const_evenDofToQuad+256];
	fma.rn.f64 	%fd853, %fd3175, %fd767, %fd851;
	ld.const.f64 	%fd3174, [const_oddDofToQuad+264];
	fma.rn.f64 	%fd854, %fd3174, %fd770, %fd852;
	ld.const.f64 	%fd3173, [const_evenDofToQuad+264];
	fma.rn.f64 	%fd855, %fd3173, %fd771, %fd853;
	ld.const.f64 	%fd3172, [const_oddDofToQuad+272];
	fma.rn.f64 	%fd856, %fd3172, %fd774, %fd854;
	ld.const.f64 	%fd3171, [const_evenDofToQuad+272];
	fma.rn.f64 	%fd857, %fd3171, %fd775, %fd855;
	sub.f64 	%fd858, %fd856, %fd857;
	st.shared.f64 	[%r8+624], %fd858;
$L__BB44_7:
	ld.param.u64 	%rd53, [_Z32massMatrixMultiplyConstantKernelILi10ELi13ELi1EEvidPKdS1_S1_S1_S1_S1_S1_Pd_param_2];
	ld.param.u32 	%r153, [_Z32massMatrixMultiplyConstantKernelILi10ELi13ELi1EEvidPKdS1_S1_S1_S1_S1_S1_Pd_param_0];
	setp.ge.s32 	%p7, %r3, %r153;
	bar.sync 	0;
	mul.hi.u16 	%rs8, %rs1, 5042;
	mul.lo.s16 	%rs9, %rs8, 13;
	sub.s16 	%rs10, %rs1, %rs9;
	cvt.u32.u16 	%r9, %rs10;
	cvt.u32.u16 	%r10, %rs8;
	mul.wide.u16 	%r31, %rs8, 1352;
	add.s32 	%r32, %r4, %r31;
	mul.wide.u16 	%r33, %rs10, 104;
	add.s32 	%r11, %r32, %r33;
	ld.shared.f64 	%fd860, [%r11];
	ld.shared.f64 	%fd861, [%r11+72];
	add.f64 	%fd862, %fd860, %fd861;
	sub.f64 	%fd863, %fd860, %fd861;
	ld.shared.f64 	%fd864, [%r11+8];
	ld.shared.f64 	%fd865, [%r11+64];
	add.f64 	%fd866, %fd864, %fd865;
	sub.f64 	%fd867, %fd864, %fd865;
	ld.shared.f64 	%fd868, [%r11+16];
	ld.shared.f64 	%fd869, [%r11+56];
	add.f64 	%fd870, %fd868, %fd869;
	sub.f64 	%fd871, %fd868, %fd869;
	ld.shared.f64 	%fd872, [%r11+24];
	ld.shared.f64 	%fd873, [%r11+48];
	add.f64 	%fd874, %fd872, %fd873;
	sub.f64 	%fd875, %fd872, %fd873;
	ld.shared.f64 	%fd876, [%r11+32];
	ld.shared.f64 	%fd877, [%r11+40];
	add.f64 	%fd878, %fd876, %fd877;
	sub.f64 	%fd879, %fd876, %fd877;
	fma.rn.f64 	%fd880, %fd21, %fd862, 0d0000000000000000;
	fma.rn.f64 	%fd881, %fd22, %fd863, 0d0000000000000000;
	fma.rn.f64 	%fd882, %fd23, %fd866, %fd880;
	fma.rn.f64 	%fd883, %fd24, %fd867, %fd881;
	fma.rn.f64 	%fd884, %fd25, %fd870, %fd882;
	fma.rn.f64 	%fd885, %fd26, %fd871, %fd883;
	fma.rn.f64 	%fd886, %fd27, %fd874, %fd884;
	fma.rn.f64 	%fd887, %fd28, %fd875, %fd885;
	fma.rn.f64 	%fd888, %fd29, %fd878, %fd886;
	fma.rn.f64 	%fd889, %fd30, %fd879, %fd887;
	add.f64 	%fd890, %fd888, %fd889;
	st.shared.f64 	[%r11], %fd890;
	sub.f64 	%fd891, %fd888, %fd889;
	st.shared.f64 	[%r11+96], %fd891;
	fma.rn.f64 	%fd892, %fd31, %fd862, 0d0000000000000000;
	fma.rn.f64 	%fd893, %fd32, %fd863, 0d0000000000000000;
	fma.rn.f64 	%fd894, %fd33, %fd866, %fd892;
	fma.rn.f64 	%fd895, %fd34, %fd867, %fd893;
	fma.rn.f64 	%fd896, %fd35, %fd870, %fd894;
	fma.rn.f64 	%fd897, %fd36, %fd871, %fd895;
	fma.rn.f64 	%fd898, %fd37, %fd874, %fd896;
	fma.rn.f64 	%fd899, %fd38, %fd875, %fd897;
	fma.rn.f64 	%fd900, %fd39, %fd878, %fd898;
	fma.rn.f64 	%fd901, %fd40, %fd879, %fd899;
	add.f64 	%fd902, %fd900, %fd901;
	st.shared.f64 	[%r11+8], %fd902;
	sub.f64 	%fd903, %fd900, %fd901;
	st.shared.f64 	[%r11+88], %fd903;
	fma.rn.f64 	%fd904, %fd41, %fd862, 0d0000000000000000;
	fma.rn.f64 	%fd905, %fd42, %fd863, 0d0000000000000000;
	fma.rn.f64 	%fd906, %fd43, %fd866, %fd904;
	fma.rn.f64 	%fd907, %fd44, %fd867, %fd905;
	fma.rn.f64 	%fd908, %fd45, %fd870, %fd906;
	fma.rn.f64 	%fd909, %fd46, %fd871, %fd907;
	fma.rn.f64 	%fd910, %fd47, %fd874, %fd908;
	fma.rn.f64 	%fd911, %fd3213, %fd875, %fd909;
	fma.rn.f64 	%fd912, %fd3212, %fd878, %fd910;
	fma.rn.f64 	%fd913, %fd3211, %fd879, %fd911;
	add.f64 	%fd914, %fd912, %fd913;
	st.shared.f64 	[%r11+16], %fd914;
	sub.f64 	%fd915, %fd912, %fd913;
	st.shared.f64 	[%r11+80], %fd915;
	fma.rn.f64 	%fd916, %fd3210, %fd862, 0d0000000000000000;
	fma.rn.f64 	%fd917, %fd3209, %fd863, 0d0000000000000000;
	fma.rn.f64 	%fd918, %fd3208, %fd866, %fd916;
	fma.rn.f64 	%fd919, %fd3207, %fd867, %fd917;
	fma.rn.f64 	%fd920, %fd3206, %fd870, %fd918;
	fma.rn.f64 	%fd921, %fd3205, %fd871, %fd919;
	fma.rn.f64 	%fd922, %fd3204, %fd874, %fd920;
	fma.rn.f64 	%fd923, %fd3203, %fd875, %fd921;
	fma.rn.f64 	%fd924, %fd3202, %fd878, %fd922;
	fma.rn.f64 	%fd925, %fd3201, %fd879, %fd923;
	add.f64 	%fd926, %fd924, %fd925;
	st.shared.f64 	[%r11+24], %fd926;
	sub.f64 	%fd927, %fd924, %fd925;
	st.shared.f64 	[%r11+72], %fd927;
	fma.rn.f64 	%fd928, %fd3200, %fd862, 0d0000000000000000;
	fma.rn.f64 	%fd929, %fd3199, %fd863, 0d0000000000000000;
	fma.rn.f64 	%fd930, %fd3198, %fd866, %fd928;
	fma.rn.f64 	%fd931, %fd3197, %fd867, %fd929;
	fma.rn.f64 	%fd932, %fd3196, %fd870, %fd930;
	fma.rn.f64 	%fd933, %fd3195, %fd871, %fd931;
	fma.rn.f64 	%fd934, %fd3194, %fd874, %fd932;
	fma.rn.f64 	%fd935, %fd3193, %fd875, %fd933;
	fma.rn.f64 	%fd936, %fd3192, %fd878, %fd934;
	fma.rn.f64 	%fd937, %fd3191, %fd879, %fd935;
	add.f64 	%fd938, %fd936, %fd937;
	st.shared.f64 	[%r11+32], %fd938;
	sub.f64 	%fd939, %fd936, %fd937;
	st.shared.f64 	[%r11+64], %fd939;
	fma.rn.f64 	%fd940, %fd3190, %fd862, 0d0000000000000000;
	fma.rn.f64 	%fd941, %fd3189, %fd863, 0d0000000000000000;
	fma.rn.f64 	%fd942, %fd3188, %fd866, %fd940;
	fma.rn.f64 	%fd943, %fd3187, %fd867, %fd941;
	fma.rn.f64 	%fd944, %fd3186, %fd870, %fd942;
	fma.rn.f64 	%fd945, %fd3185, %fd871, %fd943;
	fma.rn.f64 	%fd946, %fd3184, %fd874, %fd944;
	fma.rn.f64 	%fd947, %fd3183, %fd875, %fd945;
	fma.rn.f64 	%fd948, %fd3182, %fd878, %fd946;
	fma.rn.f64 	%fd949, %fd3181, %fd879, %fd947;
	add.f64 	%fd950, %fd948, %fd949;
	st.shared.f64 	[%r11+40], %fd950;
	sub.f64 	%fd951, %fd948, %fd949;
	st.shared.f64 	[%r11+56], %fd951;
	fma.rn.f64 	%fd952, %fd3180, %fd862, 0d0000000000000000;
	fma.rn.f64 	%fd953, %fd3179, %fd863, 0d0000000000000000;
	fma.rn.f64 	%fd954, %fd3178, %fd866, %fd952;
	fma.rn.f64 	%fd955, %fd3177, %fd867, %fd953;
	fma.rn.f64 	%fd956, %fd3176, %fd870, %fd954;
	fma.rn.f64 	%fd957, %fd3175, %fd871, %fd955;
	fma.rn.f64 	%fd958, %fd3174, %fd874, %fd956;
	fma.rn.f64 	%fd959, %fd3173, %fd875, %fd957;
	fma.rn.f64 	%fd960, %fd3172, %fd878, %fd958;
	fma.rn.f64 	%fd961, %fd3171, %fd879, %fd959;
	sub.f64 	%fd962, %fd960, %fd961;
	st.shared.f64 	[%r11+48], %fd962;
	bar.sync 	0;
	mad.lo.s32 	%r12, %r10, -1248, %r32;
	mul.wide.u16 	%r34, %rs10, 8;
	add.s32 	%r13, %r12, %r34;
	ld.shared.f64 	%fd177, [%r13];
	ld.shared.f64 	%fd178, [%r13+1352];
	ld.shared.f64 	%fd179, [%r13+2704];
	ld.shared.f64 	%fd180, [%r13+4056];
	ld.shared.f64 	%fd181, [%r13+5408];
	ld.shared.f64 	%fd182, [%r13+6760];
	ld.shared.f64 	%fd183, [%r13+8112];
	ld.shared.f64 	%fd184, [%r13+9464];
	ld.shared.f64 	%fd185, [%r13+10816];
	ld.shared.f64 	%fd186, [%r13+12168];
	ld.shared.f64 	%fd187, [%r13+13520];
	ld.shared.f64 	%fd188, [%r13+14872];
	ld.shared.f64 	%fd189, [%r13+16224];
	mad.lo.s32 	%r35, %r3, 15379, %r1;
	cvta.to.global.u64 	%rd12, %rd53;
	mul.wide.s32 	%rd13, %r35, 8;
	add.s64 	%rd1, %rd12, %rd13;
	mov.f64 	%fd3214, 0d0000000000000000;
	mov.f64 	%fd3215, %fd3214;
	mov.f64 	%fd3216, %fd3214;
	mov.f64 	%fd3217, %fd3214;
	mov.f64 	%fd3218, %fd3214;
	mov.f64 	%fd3219, %fd3214;
	mov.f64 	%fd3220, %fd3214;
	@%p7 bra 	$L__BB44_9;
	ld.global.nc.f64 	%fd3214, [%rd1];
	ld.global.nc.f64 	%fd3215, [%rd1+17576];
	ld.global.nc.f64 	%fd3216, [%rd1+35152];
	ld.global.nc.f64 	%fd3217, [%rd1+52728];
	ld.global.nc.f64 	%fd3218, [%rd1+70304];
	ld.global.nc.f64 	%fd3219, [%rd1+87880];
	ld.global.nc.f64 	%fd3220, [%rd1+105456];
$L__BB44_9:
	ld.param.f64 	%fd3148, [_Z32massMatrixMultiplyConstantKernelILi10ELi13ELi1EEvidPKdS1_S1_S1_S1_S1_S1_Pd_param_1];
	ld.param.u32 	%r154, [_Z32massMatrixMultiplyConstantKernelILi10ELi13ELi1EEvidPKdS1_S1_S1_S1_S1_S1_Pd_param_0];
	mov.u32 	%r36, %tid.y;
	mul.lo.s32 	%r37, %r36, 1352;
	mov.u32 	%r38, _ZZ29stiffnessMatrixMultiplyDeviceILi10ELi13ELi1EEviidPKdS1_S1_S1_PAT0__AT0__AplT0_Li0E_dPdE5s_Gpr;
	add.s32 	%r39, %r38, %r37;
	mul.lo.s32 	%r40, %r10, 104;
	add.s32 	%r14, %r39, %r40;
	shl.b32 	%r41, %r9, 3;
	add.s32 	%r15, %r14, %r41;
	mov.u32 	%r42, _ZZ29stiffnessMatrixMultiplyDeviceILi10ELi13ELi1EEviidPKdS1_S1_S1_PAT0__AT0__AplT0_Li0E_dPdE5s_Gps;
	add.s32 	%r43, %r42, %r37;
	add.s32 	%r17, %r43, %r41;
	add.s32 	%r16, %r17, %r40;
	mov.u32 	%r44, _ZZ32massMatrixMultiplyConstantKernelILi10ELi13ELi1EEvidPKdS1_S1_S1_S1_S1_S1_PdE13s_QuadToQuadD;
	add.s32 	%r45, %r44, %r41;
	mov.u32 	%r46, %ctaid.x;
	add.s32 	%r47, %r46, %r36;
	setp.ge.s32 	%p8, %r47, %r154;
	mov.u32 	%r48, _ZZ32massMatrixMultiplyConstantKernelILi10ELi13ELi1EEvidPKdS1_S1_S1_S1_S1_S1_PdE6s_tmp1;
	mad.lo.s32 	%r49, %r36, 17576, %r48;
	add.s32 	%r18, %r49, %r41;
	mad.lo.s32 	%r50, %r9, 96, %r45;
	ld.shared.f64 	%fd204, [%r50];
	ld.shared.f64 	%fd964, [%r12];
	fma.rn.f64 	%fd965, %fd204, %fd964, 0d0000000000000000;
	add.s32 	%r51, %r44, %r40;
	ld.shared.f64 	%fd205, [%r51];
	ld.shared.f64 	%fd966, [%r18];
	fma.rn.f64 	%fd967, %fd205, %fd966, 0d0000000000000000;
	ld.shared.f64 	%fd968, [_ZZ32massMatrixMultiplyConstantKernelILi10ELi13ELi1EEvidPKdS1_S1_S1_S1_S1_S1_PdE13s_QuadToQuadD];
	fma.rn.f64 	%fd969, %fd968, %fd177, 0d0000000000000000;
	ld.shared.f64 	%fd206, [%r50+8];
	ld.shared.f64 	%fd970, [%r12+8];
	fma.rn.f64 	%fd971, %fd206, %fd970, %fd965;
	ld.shared.f64 	%fd207, [%r51+8];
	ld.shared.f64 	%fd972, [%r18+104];
	fma.rn.f64 	%fd973, %fd207, %fd972, %fd967;
	ld.shared.f64 	%fd974, [_ZZ32massMatrixMultiplyConstantKernelILi10ELi13ELi1EEvidPKdS1_S1_S1_S1_S1_S1_PdE13s_QuadToQuadD+8];
	fma.rn.f64 	%fd975, %fd974, %fd178, %fd969;
	ld.shared.f64 	%fd208, [%r50+16];
	ld.shared.f64 	%fd976, [%r12+16];
	fma.rn.f64 	%fd977, %fd208, %fd976, %fd971;
	ld.shared.f64 	%fd209, [%r51+16];
	ld.shared.f64 	%fd978, [%r18+208];
	fma.rn.f64 	%fd979, %fd209, %fd978, %fd973;
	ld.shared.f64 	%fd980, [_ZZ32massMatrixMultiplyConstantKernelILi10ELi13ELi1EEvidPKdS1_S1_S1_S1_S1_S1_PdE13s_QuadToQuadD+16];
	fma.rn.f64 	%fd981, %fd980, %fd179, %fd975;
	ld.shared.f64 	%fd210, [%r50+24];
	ld.shared.f64 	%fd982, [%r12+24];
	fma.rn.f64 	%fd983, %fd210, %fd982, %fd977;
	ld.shared.f64 	%fd211, [%r51+24];
	ld.shared.f64 	%fd984, [%r18+312];
	fma.rn.f64 	%fd985, %fd211, %fd984, %fd979;
	ld.shared.f64 	%fd986, [_ZZ32massMatrixMultiplyConstantKernelILi10ELi13ELi1EEvidPKdS1_S1_S1_S1_S1_S1_PdE13s_QuadToQuadD+24];
	fma.rn.f64 	%fd987, %fd986, %fd180, %fd981;
	ld.shared.f64 	%fd212, [%r50+32];
	ld.shared.f64 	%fd988, [%r12+32];
	fma.rn.f64 	%fd989, %fd212, %fd988, %fd983;
	ld.shared.f64 	%fd213, [%r51+32];
	ld.shared.f64 	%fd990, [%r18+416];
	fma.rn.f64 	%fd991, %fd213, %fd990, %fd985;
	ld.shared.f64 	%fd992, [_ZZ32massMatrixMultiplyConstantKernelILi10ELi13ELi1EEvidPKdS1_S1_S1_S1_S1_S1_PdE13s_QuadToQuadD+32];
	fma.rn.f64 	%fd993, %fd992, %fd181, %fd987;
	ld.shared.f64 	%fd214, [%r50+40];
	ld.shared.f64 	%fd994, [%r12+40];
	fma.rn.f64 	%fd995, %fd214, %fd994, %fd989;
	ld.shared.f64 	%fd215, [%r51+40];
	ld.shared.f64 	%fd996, [%r18+520];
	fma.rn.f64 	%fd997, %fd215, %fd996, %fd991;
	ld.shared.f64 	%fd998, [_ZZ32massMatrixMultiplyConstantKernelILi10ELi13ELi1EEvidPKdS1_S1_S1_S1_S1_S1_PdE13s_QuadToQuadD+40];
	fma.rn.f64 	%fd999, %fd998, %fd182, %fd993;
	ld.shared.f64 	%fd216, [%r50+48];
	ld.shared.f64 	%fd1000, [%r12+48];
	fma.rn.f64 	%fd1001, %fd216, %fd1000, %fd995;
	ld.shared.f64 	%fd217, [%r51+48];
	ld.shared.f64 	%fd1002, [%r18+624];
	fma.rn.f64 	%fd1003, %fd217, %fd1002, %fd997;
	ld.shared.f64 	%fd1004, [_ZZ32massMatrixMultiplyConstantKernelILi10ELi13ELi1EEvidPKdS1_S1_S1_S1_S1_S1_PdE13s_QuadToQuadD+48];
	fma.rn.f64 	%fd1005, %fd1004, %fd183, %fd999;
	ld.shared.f64 	%fd218, [%r50+56];
	ld.shared.f64 	%fd1006, [%r12+56];
	fma.rn.f64 	%fd1007, %fd218, %fd1006, %fd1001;
	ld.shared.f64 	%fd219, [%r51+56];
	ld.shared.f64 	%fd1008, [%r18+728];
	fma.rn.f64 	%fd1009, %fd219, %fd1008, %fd1003;
	ld.shared.f64 	%fd1010, [_ZZ32massMatrixMultiplyConstantKernelILi10ELi13ELi1EEvidPKdS1_S1_S1_S1_S1_S1_PdE13s_QuadToQuadD+56];
	fma.rn.f64 	%fd1011, %fd1010, %fd184, %fd1005;
	ld.shared.f64 	%fd220, [%r50+64];
	ld.shared.f64 	%fd1012, [%r12+64];
	fma.rn.f64 	%fd1013, %fd220, %fd1012, %fd1007;
	ld.shared.f64 	%fd221, [%r51+64];
	ld.shared.f64 	%fd1014, [%r18+832];
	fma.rn.f64 	%fd1015, %fd221, %fd1014, %fd1009;
	ld.shared.f64 	%fd1016, [_ZZ32massMatrixMultiplyConstantKernelILi10ELi13ELi1EEvidPKdS1_S1_S1_S1_S1_S1_PdE13s_QuadToQuadD+64];
	fma.rn.f64 	%fd1017, %fd1016, %fd185, %fd1011;
	ld.shared.f64 	%fd222, [%r50+72];
	ld.shared.f64 	%fd1018, [%r12+72];
	fma.rn.f64 	%fd1019, %fd222, %fd1018, %fd1013;
	ld.shared.f64 	%fd223, [%r51+72];
	ld.shared.f64 	%fd1020, [%r18+936];
	fma.rn.f64 	%fd1021, %fd223, %fd1020, %fd1015;
	ld.shared.f64 	%fd1022, [_ZZ32massMatrixMultiplyConstantKernelILi10ELi13ELi1EEvidPKdS1_S1_S1_S1_S1_S1_PdE13s_QuadToQuadD+72];
	fma.rn.f64 	%fd1023, %fd1022, %fd186, %fd1017;
	ld.shared.f64 	%fd224, [%r50+80];
	ld.shared.f64 	%fd1024, [%r12+80];
	fma.rn.f64 	%fd1025, %fd224, %fd1024, %fd1019;
	ld.shared.f64 	%fd225, [%r51+80];
	ld.shared.f64 	%fd1026, [%r18+1040];
	fma.rn.f64 	%fd1027, %fd225, %fd1026, %fd1021;
	ld.shared.f64 	%fd1028, [_ZZ32massMatrixMultiplyConstantKernelILi10ELi13ELi1EEvidPKdS1_S1_S1_S1_S1_S1_PdE13s_QuadToQuadD+80];
	fma.rn.f64 	%fd1029, %fd1028, %fd187, %fd1023;
	ld.shared.f64 	%fd226, [%r50+88];
	ld.shared.f64 	%fd1030, [%r12+88];
	fma.rn.f64 	%fd1031, %fd226, %fd1030, %fd1025;
	ld.shared.f64 	%fd227, [%r51+88];
	ld.shared.f64 	%fd1032, [%r18+1144];
	fma.rn.f64 	%fd1033, %fd227, %fd1032, %fd1027;
	ld.shared.f64 	%fd1034, [_ZZ32massMatrixMultiplyConstantKernelILi10ELi13ELi1EEvidPKdS1_S1_S1_S1_S1_S1_PdE13s_QuadToQuadD+88];
	fma.rn.f64 	%fd1035, %fd1034, %fd188, %fd1029;
	ld.shared.f64 	%fd228, [%r50+96];
	ld.shared.f64 	%fd1036, [%r12+96];
	fma.rn.f64 	%fd1037, %fd228, %fd1036, %fd1031;
	ld.shared.f64 	%fd229, [%r51+96];
	ld.shared.f64 	%fd1038, [%r18+1248];
	fma.rn.f64 	%fd1039, %fd229, %fd1038, %fd1033;
	ld.shared.f64 	%fd1040, [_ZZ32massMatrixMultiplyConstantKernelILi10ELi13ELi1EEvidPKdS1_S1_S1_S1_S1_S1_PdE13s_QuadToQuadD+96];
	fma.rn.f64 	%fd1041, %fd1040, %fd189, %fd1035;
	bar.sync 	0;
	mul.f64 	%fd1042, %fd3215, %fd1039;
	fma.rn.f64 	%fd1043, %fd3214, %fd1037, %fd1042;
	fma.rn.f64 	%fd1044, %fd3216, %fd1041, %fd1043;
	st.shared.f64 	[%r15], %fd1044;
	mul.f64 	%fd1045, %fd3217, %fd1039;
	fma.rn.f64 	%fd1046, %fd3215, %fd1037, %fd1045;
	fma.rn.f64 	%fd1047, %fd3218, %fd1041, %fd1046;
	st.shared.f64 	[%r16], %fd1047;
	mul.f64 	%fd1048, %fd3218, %fd1039;
	fma.rn.f64 	%fd1049, %fd3216, %fd1037, %fd1048;
	fma.rn.f64 	%fd1050, %fd3219, %fd1041, %fd1049;
	mul.f64 	%fd1051, %fd3148, %fd3220;
	bar.sync 	0;
	ld.shared.f64 	%fd230, [%r45];
	ld.shared.f64 	%fd1052, [%r14];
	mul.f64 	%fd1053, %fd230, %fd1052;
	fma.rn.f64 	%fd1054, %fd1051, %fd177, %fd1053;
	mad.lo.s32 	%r52, %r10, -96, %r51;
	ld.shared.f64 	%fd231, [%r52];
	ld.shared.f64 	%fd1055, [%r17];
	fma.rn.f64 	%fd1056, %fd231, %fd1055, %fd1054;
	fma.rn.f64 	%fd1057, %fd1050, %fd968, 0d0000000000000000;
	mad.lo.s32 	%r53, %r9, -96, %r50;
	ld.shared.f64 	%fd232, [%r53+104];
	ld.shared.f64 	%fd1058, [%r14+8];
	fma.rn.f64 	%fd1059, %fd232, %fd1058, %fd1056;
	ld.shared.f64 	%fd233, [%r52+104];
	ld.shared.f64 	%fd1060, [%r17+104];
	fma.rn.f64 	%fd1061, %fd233, %fd1060, %fd1059;
	fma.rn.f64 	%fd234, %fd1050, %fd974, 0d0000000000000000;
	ld.shared.f64 	%fd235, [%r53+208];
	ld.shared.f64 	%fd1062, [%r14+16];
	fma.rn.f64 	%fd1063, %fd235, %fd1062, %fd1061;
	ld.shared.f64 	%fd236, [%r52+208];
	ld.shared.f64 	%fd1064, [%r17+208];
	fma.rn.f64 	%fd1065, %fd236, %fd1064, %fd1063;
	fma.rn.f64 	%fd237, %fd1050, %fd980, 0d0000000000000000;
	ld.shared.f64 	%fd238, [%r53+312];
	ld.shared.f64 	%fd1066, [%r14+24];
	fma.rn.f64 	%fd1067, %fd238, %fd1066, %fd1065;
	ld.shared.f64 	%fd239, [%r52+312];
	ld.shared.f64 	%fd1068, [%r17+312];
	fma.rn.f64 	%fd1069, %fd239, %fd1068, %fd1067;
	fma.rn.f64 	%fd240, %fd1050, %fd986, 0d0000000000000000;
	ld.shared.f64 	%fd241, [%r53+416];
	ld.shared.f64 	%fd1070, [%r14+32];
	fma.rn.f64 	%fd1071, %fd241, %fd1070, %fd1069;
	ld.shared.f64 	%fd242, [%r52+416];
	ld.shared.f64 	%fd1072, [%r17+416];
	fma.rn.f64 	%fd1073, %fd242, %fd1072, %fd1071;
	fma.rn.f64 	%fd243, %fd1050, %fd992, 0d0000000000000000;
	ld.shared.f64 	%fd244, [%r53+520];
	ld.shared.f64 	%fd1074, [%r14+40];
	fma.rn.f64 	%fd1075, %fd244, %fd1074, %fd1073;
	ld.shared.f64 	%fd245, [%r52+520];
	ld.shared.f64 	%fd1076, [%r17+520];
	fma.rn.f64 	%fd1077, %fd245, %fd1076, %fd1075;
	fma.rn.f64 	%fd246, %fd1050, %fd998, 0d0000000000000000;
	ld.shared.f64 	%fd247, [%r53+624];
	ld.shared.f64 	%fd1078, [%r14+48];
	fma.rn.f64 	%fd1079, %fd247, %fd1078, %fd1077;
	ld.shared.f64 	%fd248, [%r52+624];
	ld.shared.f64 	%fd1080, [%r17+624];
	fma.rn.f64 	%fd1081, %fd248, %fd1080, %fd1079;
	fma.rn.f64 	%fd249, %fd1050, %fd1004, 0d0000000000000000;
	ld.shared.f64 	%fd250, [%r53+728];
	ld.shared.f64 	%fd1082, [%r14+56];
	fma.rn.f64 	%fd1083, %fd250, %fd1082, %fd1081;
	ld.shared.f64 	%fd251, [%r52+728];
	ld.shared.f64 	%fd1084, [%r17+728];
	fma.rn.f64 	%fd1085, %fd251, %fd1084, %fd1083;
	fma.rn.f64 	%fd252, %fd1050, %fd1010, 0d0000000000000000;
	ld.shared.f64 	%fd253, [%r53+832];
	ld.shared.f64 	%fd1086, [%r14+64];
	fma.rn.f64 	%fd1087, %fd253, %fd1086, %fd1085;
	ld.shared.f64 	%fd254, [%r52+832];
	ld.shared.f64 	%fd1088, [%r17+832];
	fma.rn.f64 	%fd1089, %fd254, %fd1088, %fd1087;
	fma.rn.f64 	%fd255, %fd1050, %fd1016, 0d0000000000000000;
	ld.shared.f64 	%fd256, [%r53+936];
	ld.shared.f64 	%fd1090, [%r14+72];
	fma.rn.f64 	%fd1091, %fd256, %fd1090, %fd1089;
	ld.shared.f64 	%fd257, [%r52+936];
	ld.shared.f64 	%fd1092, [%r17+936];
	fma.rn.f64 	%fd1093, %fd257, %fd1092, %fd1091;
	fma.rn.f64 	%fd258, %fd1050, %fd1022, 0d0000000000000000;
	ld.shared.f64 	%fd259, [%r53+1040];
	ld.shared.f64 	%fd1094, [%r14+80];
	fma.rn.f64 	%fd1095, %fd259, %fd1094, %fd1093;
	ld.shared.f64 	%fd260, [%r52+1040];
	ld.shared.f64 	%fd1096, [%r17+1040];
	fma.rn.f64 	%fd1097, %fd260, %fd1096, %fd1095;
	fma.rn.f64 	%fd261, %fd1050, %fd1028, 0d0000000000000000;
	ld.shared.f64 	%fd262, [%r53+1144];
	ld.shared.f64 	%fd1098, [%r14+88];
	fma.rn.f64 	%fd1099, %fd262, %fd1098, %fd1097;
	ld.shared.f64 	%fd263, [%r52+1144];
	ld.shared.f64 	%fd1100, [%r17+1144];
	fma.rn.f64 	%fd1101, %fd263, %fd1100, %fd1099;
	fma.rn.f64 	%fd264, %fd1050, %fd1034, 0d0000000000000000;
	ld.shared.f64 	%fd265, [%r53+1248];
	ld.shared.f64 	%fd1102, [%r14+96];
	fma.rn.f64 	%fd1103, %fd265, %fd1102, %fd1101;
	ld.shared.f64 	%fd266, [%r52+1248];
	ld.shared.f64 	%fd1104, [%r17+1248];
	fma.rn.f64 	%fd1105, %fd266, %fd1104, %fd1103;
	fma.rn.f64 	%fd267, %fd1050, %fd1040, 0d0000000000000000;
	add.f64 	%fd268, %fd1105, %fd1057;
	mov.f64 	%fd3221, 0d0000000000000000;
	mov.f64 	%fd3222, %fd3221;
	mov.f64 	%fd3223, %fd3221;
	mov.f64 	%fd3224, %fd3221;
	mov.f64 	%fd3225, %fd3221;
	mov.f64 	%fd3226, %fd3221;
	mov.f64 	%fd3227, %fd3221;
	@%p8 bra 	$L__BB44_11;
	ld.param.u64 	%rd54, [_Z32massMatrixMultiplyConstantKernelILi10ELi13ELi1EEvidPKdS1_S1_S1_S1_S1_S1_Pd_param_2];
	cvta.to.global.u64 	%rd14, %rd54;
	mov.u32 	%r54, %ctaid.x;
	mov.u32 	%r55, %tid.y;
	add.s32 	%r56, %r54, %r55;
	mov.u32 	%r57, %tid.x;
	mad.lo.s32 	%r58, %r56, 15379, %r57;
	mul.wide.s32 	%rd15, %r58, 8;
	add.s64 	%rd16, %rd14, %rd15;
	ld.global.nc.f64 	%fd3221, [%rd16+1352];
	ld.global.nc.f64 	%fd3222, [%rd16+18928];
	ld.global.nc.f64 	%fd3223, [%rd16+36504];
	ld.global.nc.f64 	%fd3224, [%rd16+54080];
	ld.global.nc.f64 	%fd3225, [%rd16+71656];
	ld.global.nc.f64 	%fd3226, [%rd16+89232];
	ld.global.nc.f64 	%fd3227, [%rd16+106808];
$L__BB44_11:
	ld.param.f64 	%fd3149, [_Z32massMatrixMultiplyConstantKernelILi10ELi13ELi1EEvidPKdS1_S1_S1_S1_S1_S1_Pd_param_1];
	ld.param.u32 	%r155, [_Z32massMatrixMultiplyConstantKernelILi10ELi13ELi1EEvidPKdS1_S1_S1_S1_S1_S1_Pd_param_0];
	mov.u32 	%r59, %ctaid.x;
	mov.u32 	%r60, %tid.y;
	add.s32 	%r61, %r59, %r60;
	setp.ge.s32 	%p9, %r61, %r155;
	ld.shared.f64 	%fd1107, [%r12+1352];
	fma.rn.f64 	%fd1108, %fd204, %fd1107, 0d0000000000000000;
	ld.shared.f64 	%fd1109, [%r18+1352];
	fma.rn.f64 	%fd1110, %fd205, %fd1109, 0d0000000000000000;
	ld.shared.f64 	%fd1111, [_ZZ32massMatrixMultiplyConstantKernelILi10ELi13ELi1EEvidPKdS1_S1_S1_S1_S1_S1_PdE13s_QuadToQuadD+104];
	fma.rn.f64 	%fd1112, %fd1111, %fd177, 0d0000000000000000;
	ld.shared.f64 	%fd1113, [%r12+1360];
	fma.rn.f64 	%fd1114, %fd206, %fd1113, %fd1108;
	ld.shared.f64 	%fd1115, [%r18+1456];
	fma.rn.f64 	%fd1116, %fd207, %fd1115, %fd1110;
	ld.shared.f64 	%fd1117, [_ZZ32massMatrixMultiplyConstantKernelILi10ELi13ELi1EEvidPKdS1_S1_S1_S1_S1_S1_PdE13s_QuadToQuadD+112];
	fma.rn.f64 	%fd1118, %fd1117, %fd178, %fd1112;
	ld.shared.f64 	%fd1119, [%r12+1368];
	fma.rn.f64 	%fd1120, %fd208, %fd1119, %fd1114;
	ld.shared.f64 	%fd1121, [%r18+1560];
	fma.rn.f64 	%fd1122, %fd209, %fd1121, %fd1116;
	ld.shared.f64 	%fd1123, [_ZZ32massMatrixMultiplyConstantKernelILi10ELi13ELi1EEvidPKdS1_S1_S1_S1_S1_S1_PdE13s_QuadToQuadD+120];
	fma.rn.f64 	%fd1124, %fd1123, %fd179, %fd1118;
	ld.shared.f64 	%fd1125, [%r12+1376];
	fma.rn.f64 	%fd1126, %fd210, %fd1125, %fd1120;
	ld.shared.f64 	%fd1127, [%r18+1664];
	fma.rn.f64 	%fd1128, %fd211, %fd1127, %fd1122;
	ld.shared.f64 	%fd1129, [_ZZ32massMatrixMultiplyConstantKernelILi10ELi13ELi1EEvidPKdS1_S1_S1_S1_S1_S1_PdE13s_QuadToQuadD+128];
	fma.rn.f64 	%fd1130, %fd1129, %fd180, %fd1124;
	ld.shared.f64 	%fd1131, [%r12+1384];
	fma.rn.f64 	%fd1132, %fd212, %fd1131, %fd1126;
	ld.shared.f64 	%fd1133, [%r18+1768];
	fma.rn.f64 	%fd1134, %fd213, %fd1133, %fd1128;
	ld.shared.f64 	%fd1135, [_ZZ32massMatrixMultiplyConstantKernelILi10ELi13ELi1EEvidPKdS1_S1_S1_S1_S1_S1_PdE13s_QuadToQuadD+136];
	fma.rn.f64 	%fd1136, %fd1135, %fd181, %fd1130;
	ld.shared.f64 	%fd1137, [%r12+1392];
	fma.rn.f64 	%fd1138, %fd214, %fd1137, %fd1132;
	ld.shared.f64 	%fd1139, [%r18+1872];
	fma.rn.f64 	%fd1140, %fd215, %fd1139, %fd1134;
	ld.shared.f64 	%fd1141, [_ZZ32massMatrixMultiplyConstantKernelILi10ELi13ELi1EEvidPKdS1_S1_S1_S1_S1_S1_PdE13s_QuadToQuadD+144];
	fma.rn.f64 	%fd1142, %fd1141, %fd182, %fd1136;
	ld.shared.f64 	%fd1143, [%r12+1400];
	fma.rn.f64 	%fd1144, %fd216, %fd1143, %fd1138;
	ld.shared.f64 	%fd1145, [%r18+1976];
	fma.rn.f64 	%fd1146, %fd217, %fd1145, %fd1140;
	ld.shared.f64 	%fd1147, [_ZZ32massMatrixMultiplyConstantKernelILi10ELi13ELi1EEvidPKdS1_S1_S1_S1_S1_S1_PdE13s_QuadToQuadD+152];
	fma.rn.f64 	%fd1148, %fd1147, %fd183, %fd1142;
	ld.shared.f64 	%fd1149, [%r12+1408];
	fma.rn.f64 	%fd1150, %fd218, %fd1149, %fd1144;
	ld.shared.f64 	%fd1151, [%r18+2080];
	fma.rn.f64 	%fd1152, %fd219, %fd1151, %fd1146;
	ld.shared.f64 	%fd1153, [_ZZ32massMatrixMultiplyConstantKernelILi10ELi13ELi1EEvidPKdS1_S1_S1_S1_S1_S1_PdE13s_QuadToQuadD+160];
	fma.rn.f64 	%fd1154, %fd1153, %fd184, %fd1148;
	ld.shared.f64 	%fd1155, [%r12+1416];
	fma.rn.f64 	%fd1156, %fd220, %fd1155, %fd1150;
	ld.shared.f64 	%fd1157, [%r18+2184];
	fma.rn.f64 	%fd1158, %fd221, %fd1157, %fd1152;
	ld.shared.f64 	%fd1159, [_ZZ32massMatrixMultiplyConstantKernelILi10ELi13ELi1EEvidPKdS1_S1_S1_S1_S1_S1_PdE13s_QuadToQuadD+168];
	fma.rn.f64 	%fd1160, %fd1159, %fd185, %fd1154;
	ld.shared.f64 	%fd1161, [%r12+1424];
	fma.rn.f64 	%fd1162, %fd222, %fd1161, %fd1156;
	ld.shared.f64 	%fd1163, [%r18+2288];
	fma.rn.f64 	%fd1164, %fd223, %fd1163, %fd1158;
	ld.shared.f64 	%fd1165, [_ZZ32massMatrixMultiplyConstantKernelILi10ELi13ELi1EEvidPKdS1_S1_S1_S1_S1_S1_PdE13s_QuadToQuadD+176];
	fma.rn.f64 	%fd1166, %fd1165, %fd186, %fd1160;
	ld.shared.f64 	%fd1167, [%r12+1432];
	fma.rn.f64 	%fd1168, %fd224, %fd1167, %fd1162;
	ld.shared.f64 	%fd1169, [%r18+2392];
	fma.rn.f64 	%fd1170, %fd225, %fd1169, %fd1164;
	ld.shared.f64 	%fd1171, [_ZZ32massMatrixMultiplyConstantKernelILi10ELi13ELi1EEvidPKdS1_S1_S1_S1_S1_S1_PdE13s_QuadToQuadD+184];
	fma.rn.f64 	%fd1172, %fd1171, %fd187, %fd1166;
	ld.shared.f64 	%fd1173, [%r12+1440];
	fma.rn.f64 	%fd1174, %fd226, %fd1173, %fd1168;
	ld.shared.f64 	%fd1175, [%r18+2496];
	fma.rn.f64 	%fd1176, %fd227, %fd1175, %fd1170;
	ld.shared.f64 	%fd1177, [_ZZ32massMatrixMultiplyConstantKernelILi10ELi13ELi1EEvidPKdS1_S1_S1_S1_S1_S1_PdE13s_QuadToQuadD+192];
	fma.rn.f64 	%fd1178, %fd1177, %fd188, %fd1172;
	ld.shared.f64 	%fd1179, [%r12+1448];
	fma.rn.f64 	%fd1180, %fd228, %fd1179, %fd1174;
	ld.shared.f64 	%fd1181, [%r18+2600];
	fma.rn.f64 	%fd1182, %fd229, %fd1181, %fd1176;
	ld.shared.f64 	%fd1183, [_ZZ32massMatrixMultiplyConstantKernelILi10ELi13ELi1EEvidPKdS1_S1_S1_S1_S1_S1_PdE13s_QuadToQuadD+200];
	fma.rn.f64 	%fd1184, %fd1183, %fd189, %fd1178;
	bar.sync 	0;
	mul.f64 	%fd1185, %fd3222, %fd1182;
	fma.rn.f64 	%fd1186, %fd3221, %fd1180, %fd1185;
	fma.rn.f64 	%fd1187, %fd3223, %fd1184, %fd1186;
	st.shared.f64 	[%r15], %fd1187;
	mul.f64 	%fd1188, %fd3224, %fd1182;
	fma.rn.f64 	%fd1189, %fd3222, %fd1180, %fd1188;
	fma.rn.f64 	%fd1190, %fd3225, %fd1184, %fd1189;
	st.shared.f64 	[%r16], %fd1190;
	mul.f64 	%fd1191, %fd3225, %fd1182;
	fma.rn.f64 	%fd1192, %fd3223, %fd1180, %fd1191;
	fma.rn.f64 	%fd1193, %fd3226, %fd1184, %fd1192;
	mul.f64 	%fd1194, %fd3149, %fd3227;
	bar.sync 	0;
	ld.shared.f64 	%fd1195, [%r14];
	mul.f64 	%fd1196, %fd230, %fd1195;
	fma.rn.f64 	%fd1197, %fd1194, %fd178, %fd1196;
	ld.shared.f64 	%fd1198, [%r17];
	fma.rn.f64 	%fd1199, %fd231, %fd1198, %fd1197;
	fma.rn.f64 	%fd283, %fd1193, %fd1111, %fd268;
	ld.shared.f64 	%fd1200, [%r14+8];
	fma.rn.f64 	%fd1201, %fd232, %fd1200, %fd1199;
	ld.shared.f64 	%fd1202, [%r17+104];
	fma.rn.f64 	%fd1203, %fd233, %fd1202, %fd1201;
	fma.rn.f64 	%fd1204, %fd1193, %fd1117, %fd234;
	ld.shared.f64 	%fd1205, [%r14+16];
	fma.rn.f64 	%fd1206, %fd235, %fd1205, %fd1203;
	ld.shared.f64 	%fd1207, [%r17+208];
	fma.rn.f64 	%fd1208, %fd236, %fd1207, %fd1206;
	fma.rn.f64 	%fd284, %fd1193, %fd1123, %fd237;
	ld.shared.f64 	%fd1209, [%r14+24];
	fma.rn.f64 	%fd1210, %fd238, %fd1209, %fd1208;
	ld.shared.f64 	%fd1211, [%r17+312];
	fma.rn.f64 	%fd1212, %fd239, %fd1211, %fd1210;
	fma.rn.f64 	%fd285, %fd1193, %fd1129, %fd240;
	ld.shared.f64 	%fd1213, [%r14+32];
	fma.rn.f64 	%fd1214, %fd241, %fd1213, %fd1212;
	ld.shared.f64 	%fd1215, [%r17+416];
	fma.rn.f64 	%fd1216, %fd242, %fd1215, %fd1214;
	fma.rn.f64 	%fd286, %fd1193, %fd1135, %fd243;
	ld.shared.f64 	%fd1217, [%r14+40];
	fma.rn.f64 	%fd1218, %fd244, %fd1217, %fd1216;
	ld.shared.f64 	%fd1219, [%r17+520];
	fma.rn.f64 	%fd1220, %fd245, %fd1219, %fd1218;
	fma.rn.f64 	%fd287, %fd1193, %fd1141, %fd246;
	ld.shared.f64 	%fd1221, [%r14+48];
	fma.rn.f64 	%fd1222, %fd247, %fd1221, %fd1220;
	ld.shared.f64 	%fd1223, [%r17+624];
	fma.rn.f64 	%fd1224, %fd248, %fd1223, %fd1222;
	fma.rn.f64 	%fd288, %fd1193, %fd1147, %fd249;
	ld.shared.f64 	%fd1225, [%r14+56];
	fma.rn.f64 	%fd1226, %fd250, %fd1225, %fd1224;
	ld.shared.f64 	%fd1227, [%r17+728];
	fma.rn.f64 	%fd1228, %fd251, %fd1227, %fd1226;
	fma.rn.f64 	%fd289, %fd1193, %fd1153, %fd252;
	ld.shared.f64 	%fd1229, [%r14+64];
	fma.rn.f64 	%fd1230, %fd253, %fd1229, %fd1228;
	ld.shared.f64 	%fd1231, [%r17+832];
	fma.rn.f64 	%fd1232, %fd254, %fd1231, %fd1230;
	fma.rn.f64 	%fd290, %fd1193, %fd1159, %fd255;
	ld.shared.f64 	%fd1233, [%r14+72];
	fma.rn.f64 	%fd1234, %fd256, %fd1233, %fd1232;
	ld.shared.f64 	%fd1235, [%r17+936];
	fma.rn.f64 	%fd1236, %fd257, %fd1235, %fd1234;
	fma.rn.f64 	%fd291, %fd1193, %fd1165, %fd258;
	ld.shared.f64 	%fd1237, [%r14+80];
	fma.rn.f64 	%fd1238, %fd259, %fd1237, %fd1236;
	ld.shared.f64 	%fd1239, [%r17+1040];
	fma.rn.f64 	%fd1240, %fd260, %fd1239, %fd1238;
	fma.rn.f64 	%fd292, %fd1193, %fd1171, %fd261;
	ld.shared.f64 	%fd1241, [%r14+88];
	fma.rn.f64 	%fd1242, %fd262, %fd1241, %fd1240;
	ld.shared.f64 	%fd1243, [%r17+1144];
	fma.rn.f64 	%fd1244, %fd263, %fd1243, %fd1242;
	fma.rn.f64 	%fd293, %fd1193, %fd1177, %fd264;
	ld.shared.f64 	%fd1245, [%r14+96];
	fma.rn.f64 	%fd1246, %fd265, %fd1245, %fd1244;
	ld.shared.f64 	%fd1247, [%r17+1248];
	fma.rn.f64 	%fd1248, %fd266, %fd1247, %fd1246;
	fma.rn.f64 	%fd294, %fd1193, %fd1183, %fd267;
	add.f64 	%fd295, %fd1248, %fd1204;
	mov.f64 	%fd3228, 0d0000000000000000;
	mov.f64 	%fd3229, %fd3228;
	mov.f64 	%fd3230, %fd3228;
	mov.f64 	%fd3231, %fd3228;
	mov.f64 	%fd3232, %fd3228;
	mov.f64 	%fd3233, %fd3228;
	mov.f64 	%fd3234, %fd3228;
	@%p9 bra 	$L__BB44_13;
	ld.param.u64 	%rd55, [_Z32massMatrixMultiplyConstantKernelILi10ELi13ELi1EEvidPKdS1_S1_S1_S1_S1_S1_Pd_param_2];
	cvta.to.global.u64 	%rd17, %rd55;
	mov.u32 	%r62, %ctaid.x;
	mov.u32 	%r63, %tid.y;
	add.s32 	%r64, %r62, %r63;
	mov.u32 	%r65, %tid.x;
	mad.lo.s32 	%r66, %r64, 15379, %r65;
	mul.wide.s32 	%rd18, %r66, 8;
	add.s64 	%rd19, %rd17, %rd18;
	ld.global.nc.f64 	%fd3228, [%rd19+2704];
	ld.global.nc.f64 	%fd3229, [%rd19+20280];
	ld.global.nc.f64 	%fd3230, [%rd19+37856];
	ld.global.nc.f64 	%fd3231, [%rd19+55432];
	ld.global.nc.f64 	%fd3232, [%rd19+73008];
	ld.global.nc.f64 	%fd3233, [%rd19+90584];
	ld.global.nc.f64 	%fd3234, [%rd19+108160];
$L__BB44_13:
	ld.param.f64 	%fd3150, [_Z32massMatrixMultiplyConstantKernelILi10ELi13ELi1EEvidPKdS1_S1_S1_S1_S1_S1_Pd_param_1];
	ld.param.u32 	%r156, [_Z32massMatrixMultiplyConstantKernelILi10ELi13ELi1EEvidPKdS1_S1_S1_S1_S1_S1_Pd_param_0];
	mov.u32 	%r67, %ctaid.x;
	mov.u32 	%r68, %tid.y;
	add.s32 	%r69, %r67, %r68;
	setp.ge.s32 	%p10, %r69, %r156;
	ld.shared.f64 	%fd1250, [%r12+2704];
	fma.rn.f64 	%fd1251, %fd204, %fd1250, 0d0000000000000000;
	ld.shared.f64 	%fd1252, [%r18+2704];
	fma.rn.f64 	%fd1253, %fd205, %fd1252, 0d0000000000000000;
	ld.shared.f64 	%fd1254, [_ZZ32massMatrixMultiplyConstantKernelILi10ELi13ELi1EEvidPKdS1_S1_S1_S1_S1_S1_PdE13s_QuadToQuadD+208];
	fma.rn.f64 	%fd1255, %fd1254, %fd177, 0d0000000000000000;
	ld.shared.f64 	%fd1256, [%r12+2712];
	fma.rn.f64 	%fd1257, %fd206, %fd1256, %fd1251;
	ld.shared.f64 	%fd1258, [%r18+2808];
	fma.rn.f64 	%fd1259, %fd207, %fd1258, %fd1253;
	ld.shared.f64 	%fd1260, [_ZZ32massMatrixMultiplyConstantKernelILi10ELi13ELi1EEvidPKdS1_S1_S1_S1_S1_S1_PdE13s_QuadToQuadD+216];
	fma.rn.f64 	%fd1261, %fd1260, %fd178, %fd1255;
	ld.shared.f64 	%fd1262, [%r12+2720];
	fma.rn.f64 	%fd1263, %fd208, %fd1262, %fd1257;
	ld.shared.f64 	%fd1264, [%r18+2912];
	fma.rn.f64 	%fd1265, %fd209, %fd1264, %fd1259;
	ld.shared.f64 	%fd1266, [_ZZ32massMatrixMultiplyConstantKernelILi10ELi13ELi1EEvidPKdS1_S1_S1_S1_S1_S1_PdE13s_QuadToQuadD+224];
	fma.rn.f64 	%fd1267, %fd1266, %fd179, %fd1261;
	ld.shared.f64 	%fd1268, [%r12+2728];
	fma.rn.f64 	%fd1269, %fd210, %fd1268, %fd1263;
	ld.shared.f64 	%fd1270, [%r18+3016];
	fma.rn.f64 	%fd1271, %fd211, %fd1270, %fd1265;
	ld.shared.f64 	%fd1272, [_ZZ32massMatrixMultiplyConstantKernelILi10ELi13ELi1EEvidPKdS1_S1_S1_S1_S1_S1_PdE13s_QuadToQuadD+232];
	fma.rn.f64 	%fd1273, %fd1272, %fd180, %fd1267;
	ld.shared.f64 	%fd1274, [%r12+2736];
	fma.rn.f64 	%fd1275, %fd212, %fd1274, %fd1269;
	ld.shared.f64 	%fd1276, [%r18+3120];
	fma.rn.f64 	%fd1277, %fd213, %fd1276, %fd1271;
	ld.shared.f64 	%fd1278, [_ZZ32massMatrixMultiplyConstantKernelILi10ELi13ELi1EEvidPKdS1_S1_S1_S1_S1_S1_PdE13s_QuadToQuadD+240];
	fma.rn.f64 	%fd1279, %fd1278, %fd181, %fd1273;
	ld.shared.f64 	%fd1280, [%r12+2744];
	fma.rn.f64 	%fd1281, %fd214, %fd1280, %fd1275;
	ld.shared.f64 	%fd1282, [%r18+3224];
	fma.rn.f64 	%fd1283, %fd215, %fd1282, %fd1277;
	ld.shared.f64 	%fd1284, [_ZZ32massMatrixMultiplyConstantKernelILi10ELi13ELi1EEvidPKdS1_S1_S1_S1_S1_S1_PdE13s_QuadToQuadD+248];
	fma.rn.f64 	%fd1285, %fd1284, %fd182, %fd1279;
	ld.shared.f64 	%fd1286, [%r12+2752];
	fma.rn.f64 	%fd1287, %fd216, %fd1286, %fd1281;
	ld.shared.f64 	%fd1288, [%r18+3328];
	fma.rn.f64 	%fd1289, %fd217, %fd1288, %fd1283;
	ld.shared.f64 	%fd1290, [_ZZ32massMatrixMultiplyConstantKernelILi10ELi13ELi1EEvidPKdS1_S1_S1_S1_S1_S1_PdE13s_QuadToQuadD+256];
	fma.rn.f64 	%fd1291, %fd1290, %fd183, %fd1285;
	ld.shared.f64 	%fd1292, [%r12+2760];
	fma.rn.f64 	%fd1293, %fd218, %fd1292, %fd1287;
	ld.shared.f64 	%fd1294, [%r18+3432];
	fma.rn.f64 	%fd1295, %fd219, %fd1294, %fd1289;
	ld.shared.f64 	%fd1296, [_ZZ32massMatrixMultiplyConstantKernelILi10ELi13ELi1EEvidPKdS1_S1_S1_S1_S1_S1_PdE13s_QuadToQuadD+264];
	fma.rn.f64 	%fd1297, %fd1296, %fd184, %fd1291;
	ld.shared.f64 	%fd1298, [%r12+2768];
	fma.rn.f64 	%fd1299, %fd220, %fd1298, %fd1293;
	ld.shared.f64 	%fd1300, [%r18+3536];
	fma.rn.f64 	%fd1301, %fd221, %fd1300, %fd1295;
	ld.shared.f64 	%fd1302, [_ZZ32massMatrixMultiplyConstantKernelILi10ELi13ELi1EEvidPKdS1_S1_S1_S1_S1_S1_PdE13s_QuadToQuadD+272];
	fma.rn.f64 	%fd1303, %fd1302, %fd185, %fd1297;
	ld.shared.f64 	%fd1304, [%r12+2776];
	fma.rn.f64 	%fd1305, %fd222, %fd1304, %fd1299;
	ld.shared.f64 	%fd1306, [%r18+3640];
	fma.rn.f64 	%fd1307, %fd223, %fd1306, %fd1301;
	ld.shared.f64 	%fd1308, [_ZZ32massMatrixMultiplyConstantKernelILi10ELi13ELi1EEvidPKdS1_S1_S1_S1_S1_S1_PdE13s_QuadToQuadD+280];
	fma.rn.f64 	%fd1309, %fd1308, %fd186, %fd1303;
	ld.shared.f64 	%fd1310, [%r12+2784];
	fma.rn.f64 	%fd1311, %fd224, %fd1310, %fd1305;
	ld.shared.f64 	%fd1312, [%r18+3744];
	fma.rn.f64 	%fd1313, %fd225, %fd1312, %fd1307;
	ld.shared.f64 	%fd1314, [_ZZ32massMatrixMultiplyConstantKernelILi10ELi13ELi1EEvidPKdS1_S1_S1_S1_S1_S1_PdE13s_QuadToQuadD+288];
	fma.rn.f64 	%fd1315, %fd1314, %fd187, %fd1309;
	ld.shared.f64 	%fd1316, [%r12+2792];
	fma.rn.f64 	%fd1317, %fd226, %fd1316, %fd1311;
	ld.shared.f64 	%fd1318, [%r18+3848];
	fma.rn.f64 	%fd1319, %fd227, %fd1318, %fd1313;
	ld.shared.f64 	%fd1320, [_ZZ32massMatrixMultiplyConstantKernelILi10ELi13ELi1EEvidPKdS1_S1_S1_S1_S1_S1_PdE13s_QuadToQuadD+296];
	fma.rn.f64 	%fd1321, %fd1320, %fd188, %fd1315;
	ld.shared.f64 	%fd1322, [%r12+2800];
	fma.rn.f64 	%fd1323, %fd228, %fd1322, %fd1317;
	ld.shared.f64 	%fd1324, [%r18+3952];
	fma.rn.f64 	%fd1325, %fd229, %fd1324, %fd1319;
	ld.shared.f64 	%fd1326, [_ZZ32massMatrixMultiplyConstantKernelILi10ELi13ELi1EEvidPKdS1_S1_S1_S1_S1_S1_PdE13s_QuadToQuadD+304];
	fma.rn.f64 	%fd1327, %fd1326, %fd189, %fd1321;
	bar.sync 	0;
	mul.f64 	%fd1328, %fd3229, %fd1325;
	fma.rn.f64 	%fd1329, %fd3228, %fd1323, %fd1328;
	fma.rn.f64 	%fd1330, %fd3230, %fd1327, %fd1329;
	st.shared.f64 	[%r15], %fd1330;
	mul.f64 	%fd1331, %fd3231, %fd1325;
	fma.rn.f64 	%fd1332, %fd3229, %fd1323, %fd1331;
	fma.rn.f64 	%fd1333, %fd3232, %fd1327, %fd1332;
	st.shared.f64 	[%r16], %fd1333;
	mul.f64 	%fd1334, %fd3232, %fd1325;
	fma.rn.f64 	%fd1335, %fd3230, %fd1323, %fd1334;
	fma.rn.f64 	%fd1336, %fd3233, %fd1327, %fd1335;
	mul.f64 	%fd1337, %fd3150, %fd3234;
	bar.sync 	0;
	ld.shared.f64 	%fd1338, [%r14];
	mul.f64 	%fd1339, %fd230, %fd1338;
	fma.rn.f64 	%fd1340, %fd1337, %fd179, %fd1339;
	ld.shared.f64 	%fd1341, [%r17];
	fma.rn.f64 	%fd1342, %fd231, %fd1341, %fd1340;
	fma.rn.f64 	%fd310, %fd1336, %fd1254, %fd283;
	ld.shared.f64 	%fd1343, [%r14+8];
	fma.rn.f64 	%fd1344, %fd232, %fd1343, %fd1342;
	ld.shared.f64 	%fd1345, [%r17+104];
	fma.rn.f64 	%fd1346, %fd233, %fd1345, %fd1344;
	fma.rn.f64 	%fd311, %fd1336, %fd1260, %fd295;
	ld.shared.f64 	%fd1347, [%r14+16];
	fma.rn.f64 	%fd1348, %fd235, %fd1347, %fd1346;
	ld.shared.f64 	%fd1349, [%r17+208];
	fma.rn.f64 	%fd1350, %fd236, %fd1349, %fd1348;
	fma.rn.f64 	%fd1351, %fd1336, %fd1266, %fd284;
	ld.shared.f64 	%fd1352, [%r14+24];
	fma.rn.f64 	%fd1353, %fd238, %fd1352, %fd1350;
	ld.shared.f64 	%fd1354, [%r17+312];
	fma.rn.f64 	%fd1355, %fd239, %fd1354, %fd1353;
	fma.rn.f64 	%fd312, %fd1336, %fd1272, %fd285;
	ld.shared.f64 	%fd1356, [%r14+32];
	fma.rn.f64 	%fd1357, %fd241, %fd1356, %fd1355;
	ld.shared.f64 	%fd1358, [%r17+416];
	fma.rn.f64 	%fd1359, %fd242, %fd1358, %fd1357;
	fma.rn.f64 	%fd313, %fd1336, %fd1278, %fd286;
	ld.shared.f64 	%fd1360, [%r14+40];
	fma.rn.f64 	%fd1361, %fd244, %fd1360, %fd1359;
	ld.shared.f64 	%fd1362, [%r17+520];
	fma.rn.f64 	%fd1363, %fd245, %fd1362, %fd1361;
	fma.rn.f64 	%fd314, %fd1336, %fd1284, %fd287;
	ld.shared.f64 	%fd1364, [%r14+48];
	fma.rn.f64 	%fd1365, %fd247, %fd1364, %fd1363;
	ld.shared.f64 	%fd1366, [%r17+624];
	fma.rn.f64 	%fd1367, %fd248, %fd1366, %fd1365;
	fma.rn.f64 	%fd315, %fd1336, %fd1290, %fd288;
	ld.shared.f64 	%fd1368, [%r14+56];
	fma.rn.f64 	%fd1369, %fd250, %fd1368, %fd1367;
	ld.shared.f64 	%fd1370, [%r17+728];
	fma.rn.f64 	%fd1371, %fd251, %fd1370, %fd1369;
	fma.rn.f64 	%fd316, %fd1336, %fd1296, %fd289;
	ld.shared.f64 	%fd1372, [%r14+64];
	fma.rn.f64 	%fd1373, %fd253, %fd1372, %fd1371;
	ld.shared.f64 	%fd1374, [%r17+832];
	fma.rn.f64 	%fd1375, %fd254, %fd1374, %fd1373;
	fma.rn.f64 	%fd317, %fd1336, %fd1302, %fd290;
	ld.shared.f64 	%fd1376, [%r14+72];
	fma.rn.f64 	%fd1377, %fd256, %fd1376, %fd1375;
	ld.shared.f64 	%fd1378, [%r17+936];
	fma.rn.f64 	%fd1379, %fd257, %fd1378, %fd1377;
	fma.rn.f64 	%fd318, %fd1336, %fd1308, %fd291;
	ld.shared.f64 	%fd1380, [%r14+80];
	fma.rn.f64 	%fd1381, %fd259, %fd1380, %fd1379;
	ld.shared.f64 	%fd1382, [%r17+1040];
	fma.rn.f64 	%fd1383, %fd260, %fd1382, %fd1381;
	fma.rn.f64 	%fd319, %fd1336, %fd1314, %fd292;
	ld.shared.f64 	%fd1384, [%r14+88];
	fma.rn.f64 	%fd1385, %fd262, %fd1384, %fd1383;
	ld.shared.f64 	%fd1386, [%r17+1144];
	fma.rn.f64 	%fd1387, %fd263, %fd1386, %fd1385;
	fma.rn.f64 	%fd320, %fd1336, %fd1320, %fd293;
	ld.shared.f64 	%fd1388, [%r14+96];
	fma.rn.f64 	%fd1389, %fd265, %fd1388, %fd1387;
	ld.shared.f64 	%fd1390, [%r17+1248];
	fma.rn.f64 	%fd1391, %fd266, %fd1390, %fd1389;
	fma.rn.f64 	%fd321, %fd1336, %fd1326, %fd294;
	add.f64 	%fd322, %fd1391, %fd1351;
	mov.f64 	%fd3235, 0d0000000000000000;
	mov.f64 	%fd3236, %fd3235;
	mov.f64 	%fd3237, %fd3235;
	mov.f64 	%fd3238, %fd3235;
	mov.f64 	%fd3239, %fd3235;
	mov.f64 	%fd3240, %fd3235;
	mov.f64 	%fd3241, %fd3235;
	@%p10 bra 	$L__BB44_15;
	ld.param.u64 	%rd56, [_Z32massMatrixMultiplyConstantKernelILi10ELi13ELi1EEvidPKdS1_S1_S1_S1_S1_S1_Pd_param_2];
	cvta.to.global.u64 	%rd20, %rd56;
	mov.u32 	%r70, %ctaid.x;
	mov.u32 	%r71, %tid.y;
	add.s32 	%r72, %r70, %r71;
	mov.u32 	%r73, %tid.x;
	mad.lo.s32 	%r74, %r72, 15379, %r73;
	mul.wide.s32 	%rd21, %r74, 8;
	add.s64 	%rd22, %rd20, %rd21;
	ld.global.nc.f64 	%fd3235, [%rd22+4056];
	ld.global.nc.f64 	%fd3236, [%rd22+21632];
	ld.global.nc.f64 	%fd3237, [%rd22+39208];
	ld.global.nc.f64 	%fd3238, [%rd22+56784];
	ld.global.nc.f64 	%fd3239, [%rd22+74360];
	ld.global.nc.f64 	%fd3240, [%rd22+91936];
	ld.global.nc.f64 	%fd3241, [%rd22+109512];
$L__BB44_15:
	ld.param.f64 	%fd3151, [_Z32massMatrixMultiplyConstantKernelILi10ELi13ELi1EEvidPKdS1_S1_S1_S1_S1_S1_Pd_param_1];
	ld.param.u32 	%r157, [_Z32massMatrixMultiplyConstantKernelILi10ELi13ELi1EEvidPKdS1_S1_S1_S1_S1_S1_Pd_param_0];
	mov.u32 	%r75, %ctaid.x;
	mov.u32 	%r76, %tid.y;
	add.s32 	%r77, %r75, %r76;
	setp.ge.s32 	%p11, %r77, %r157;
	ld.shared.f64 	%fd1393, [%r12+4056];
	fma.rn.f64 	%fd1394, %fd204, %fd1393, 0d0000000000000000;
	ld.shared.f64 	%fd1395, [%r18+4056];
	fma.rn.f64 	%fd1396, %fd205, %fd1395, 0d0000000000000000;
	ld.shared.f64 	%fd1397, [_ZZ32massMatrixMultiplyConstantKernelILi10ELi13ELi1EEvidPKdS1_S1_S1_S1_S1_S1_PdE13s_QuadToQuadD+312];
	fma.rn.f64 	%fd1398, %fd1397, %fd177, 0d0000000000000000;
	ld.shared.f64 	%fd1399, [%r12+4064];
	fma.rn.f64 	%fd1400, %fd206, %fd1399, %fd1394;
	ld.shared.f64 	%fd1401, [%r18+4160];
	fma.rn.f64 	%fd1402, %fd207, %fd1401, %fd1396;
	ld.shared.f64 	%fd1403, [_ZZ32massMatrixMultiplyConstantKernelILi10ELi13ELi1EEvidPKdS1_S1_S1_S1_S1_S1_PdE13s_QuadToQuadD+320];
	fma.rn.f64 	%fd1404, %fd1403, %fd178, %fd1398;
	ld.shared.f64 	%fd1405, [%r12+4072];
	fma.rn.f64 	%fd1406, %fd208, %fd1405, %fd1400;
	ld.shared.f64 	%fd1407, [%r18+4264];
	fma.rn.f64 	%fd1408, %fd209, %fd1407, %fd1402;
	ld.shared.f64 	%fd1409, [_ZZ32massMatrixMultiplyConstantKernelILi10ELi13ELi1EEvidPKdS1_S1_S1_S1_S1_S1_PdE13s_QuadToQuadD+328];
	fma.rn.f64 	%fd1410, %fd1409, %fd179, %fd1404;
	ld.shared.f64 	%fd1411, [%r12+4080];
	fma.rn.f64 	%fd1412, %fd210, %fd1411, %fd1406;
	ld.shared.f64 	%fd1413, [%r18+4368];
	fma.rn.f64 	%fd1414, %fd211, %fd1413, %fd1408;
	ld.shared.f64 	%fd1415, [_ZZ32massMatrixMultiplyConstantKernelILi10ELi13ELi1EEvidPKdS1_S1_S1_S1_S1_S1_PdE13s_QuadToQuadD+336];
	fma.rn.f64 	%fd1416, %fd1415, %fd180, %fd1410;
	ld.shared.f64 	%fd1417, [%r12+4088];
	fma.rn.f64 	%fd1418, %fd212, %fd1417, %fd1412;
	ld.shared.f64 	%fd1419, [%r18+4472];
	fma.rn.f64 	%fd1420, %fd213, %fd1419, %fd1414;
	ld.shared.f64 	%fd1421, [_ZZ32massMatrixMultiplyConstantKernelILi10ELi13ELi1EEvidPKdS1_S1_S1_S1_S1_S1_PdE13s_QuadToQuadD+344];
	fma.rn.f64 	%fd1422, %fd1421, %fd181, %fd1416;
	ld.shared.f64 	%fd1423, [%r12+4096];
	fma.rn.f64 	%fd1424, %fd214, %fd1423, %fd1418;
	ld.shared.f64 	%fd1425, [%r18+4576];
	fma.rn.f64 	%fd1426, %fd215, %fd1425, %fd1420;
	ld.shared.f64 	%fd1427, [_ZZ32massMatrixMultiplyConstantKernelILi10ELi13ELi1EEvidPKdS1_S1_S1_S1_S1_S1_PdE13s_QuadToQuadD+352];
	fma.rn.f64 	%fd1428, %fd1427, %fd182, %fd1422;
	ld.shared.f64 	%fd1429, [%r12+4104];
	fma.rn.f64 	%fd1430, %fd216, %fd1429, %fd1424;
	ld.shared.f64 	%fd1431, [%r18+4680];
	fma.rn.f64 	%fd1432, %fd217, %fd1431, %fd1426;
	ld.shared.f64 	%fd1433, [_ZZ32massMatrixMultiplyConstantKernelILi10ELi13ELi1EEvidPKdS1_S1_S1_S1_S1_S1_PdE13s_QuadToQuadD+360];
	fma.rn.f64 	%fd1434, %fd1433, %fd183, %fd1428;
	ld.shared.f64 	%fd1435, [%r12+4112];
	fma.rn.f64 	%fd1436, %fd218, %fd1435, %fd1430;
	ld.shared.f64 	%fd1437, [%r18+4784];
	fma.rn.f64 	%fd1438, %fd219, %fd1437, %fd1432;
	ld.shared.f64 	%fd1439, [_ZZ32massMatrixMultiplyConstantKernelILi10ELi13ELi1EEvidPKdS1_S1_S1_S1_S1_S1_PdE13s_QuadToQuadD+368];
	fma.rn.f64 	%fd1440, %fd1439, %fd184, %fd1434;
	ld.shared.f64 	%fd1441, [%r12+4120];
	fma.rn.f64 	%fd1442, %fd220, %fd1441, %fd1436;
	ld.shared.f64 	%fd1443, [%r18+4888];
	fma.rn.f64 	%fd1444, %fd221, %fd1443, %fd1438;
	ld.shared.f64 	%fd1445, [_ZZ32massMatrixMultiplyConstantKernelILi10ELi13ELi1EEvidPKdS1_S1_S1_S1_S1_S1_PdE13s_QuadToQuadD+376];
	fma.rn.f64 	%fd1446, %fd1445, %fd185, %fd1440;
	ld.shared.f64 	%fd1447, [%r12+4128];
	fma.rn.f64 	%fd1448, %fd222, %fd1447, %fd1442;
	ld.shared.f64 	%fd1449, [%r18+4992];
	fma.rn.f64 	%fd1450, %fd223, %fd1449, %fd1444;
	ld.shared.f64 	%fd1451, [_ZZ32massMatrixMultiplyConstantKernelILi10ELi13ELi1EEvidPKdS1_S1_S1_S1_S1_S1_PdE13s_QuadToQuadD+384];
	fma.rn.f64 	%fd1452, %fd1451, %fd186, %fd1446;
	ld.shared.f64 	%fd1453, [%r12+4136];
	fma.rn.f64 	%fd1454, %fd224, %fd1453, %fd1448;
	ld.shared.f64 	%fd1455, [%r18+5096];
	fma.rn.f64 	%fd1456, %fd225, %fd1455, %fd1450;
	ld.shared.f64 	%fd1457, [_ZZ32massMatrixMultiplyConstantKernelILi10ELi13ELi1EEvidPKdS1_S1_S1_S1_S1_S1_PdE13s_QuadToQuadD+392];
	fma.rn.f64 	%fd1458, %fd1457, %fd187, %fd1452;
	ld.shared.f64 	%fd1459, [%r12+4144];
	fma.rn.f64 	%fd1460, %fd226, %fd1459, %fd1454;
	ld.shared.f64 	%fd1461, [%r18+5200];
	fma.rn.f64 	%fd1462, %fd227, %fd1461, %fd1456;
	ld.shared.f64 	%fd1463, [_ZZ32massMatrixMultiplyConstantKernelILi10ELi13ELi1EEvidPKdS1_S1_S1_S1_S1_S1_PdE13s_QuadToQuadD+400];
	fma.rn.f64 	%fd1464, %fd1463, %fd188, %fd1458;
	ld.shared.f64 	%fd1465, [%r12+4152];
	fma.rn.f64 	%fd1466, %fd228, %fd1465, %fd1460;
	ld.shared.f64 	%fd1467, [%r18+5304];
	fma.rn.f64 	%fd1468, %fd229, %fd1467, %fd1462;
	ld.shared.f64 	%fd1469, [_ZZ32massMatrixMultiplyConstantKernelILi10ELi13ELi1EEvidPKdS1_S1_S1_S1_S1_S1_PdE13s_QuadToQuadD+408];
	fma.rn.f64 	%fd1470, %fd1469, %fd189, %fd1464;
	bar.sync 	0;
	mul.f64 	%fd1471, %fd3236, %fd1468;
	fma.rn.f64 	%fd1472, %fd3235, %fd1466, %fd1471;
	fma.rn.f64 	%fd1473, %fd3237, %fd1470, %fd1472;
	st.shared.f64 	[%r15], %fd1473;
	mul.f64 	%fd1474, %fd3238, %fd1468;
	fma.rn.f64 	%fd1475, %fd3236, %fd1466, %fd1474;
	fma.rn.f64 	%fd1476, %fd3239, %fd1470, %fd1475;
	st.shared.f64 	[%r16], %fd1476;
	mul.f64 	%fd1477, %fd3239, %fd1468;
	fma.rn.f64 	%fd1478, %fd3237, %fd1466, %fd1477;
	fma.rn.f64 	%fd1479, %fd3240, %fd1470, %fd1478;
	mul.f64 	%fd1480, %fd3151, %fd3241;
	bar.sync 	0;
	ld.shared.f64 	%fd1481, [%r14];
	mul.f64 	%fd1482, %fd230, %fd1481;
	fma.rn.f64 	%fd1483, %fd1480, %fd180, %fd1482;
	ld.shared.f64 	%fd1484, [%r17];
	fma.rn.f64 	%fd1485, %fd231, %fd1484, %fd1483;
	fma.rn.f64 	%fd337, %fd1479, %fd1397, %fd310;
	ld.shared.f64 	%fd1486, [%r14+8];
	fma.rn.f64 	%fd1487, %fd232, %fd1486, %fd1485;
	ld.shared.f64 	%fd1488, [%r17+104];
	fma.rn.f64 	%fd1489, %fd233, %fd1488, %fd1487;
	fma.rn.f64 	%fd338, %fd1479, %fd1403, %fd311;
	ld.shared.f64 	%fd1490, [%r14+16];
	fma.rn.f64 	%fd1491, %fd235, %fd1490, %fd1489;
	ld.shared.f64 	%fd1492, [%r17+208];
	fma.rn.f64 	%fd1493, %fd236, %fd1492, %fd1491;
	fma.rn.f64 	%fd339, %fd1479, %fd1409, %fd322;
	ld.shared.f64 	%fd1494, [%r14+24];
	fma.rn.f64 	%fd1495, %fd238, %fd1494, %fd1493;
	ld.shared.f64 	%fd1496, [%r17+312];
	fma.rn.f64 	%fd1497, %fd239, %fd1496, %fd1495;
	fma.rn.f64 	%fd1498, %fd1479, %fd1415, %fd312;
	ld.shared.f64 	%fd1499, [%r14+32];
	fma.rn.f64 	%fd1500, %fd241, %fd1499, %fd1497;
	ld.shared.f64 	%fd1501, [%r17+416];
	fma.rn.f64 	%fd1502, %fd242, %fd1501, %fd1500;
	fma.rn.f64 	%fd340, %fd1479, %fd1421, %fd313;
	ld.shared.f64 	%fd1503, [%r14+40];
	fma.rn.f64 	%fd1504, %fd244, %fd1503, %fd1502;
	ld.shared.f64 	%fd1505, [%r17+520];
	fma.rn.f64 	%fd1506, %fd245, %fd1505, %fd1504;
	fma.rn.f64 	%fd341, %fd1479, %fd1427, %fd314;
	ld.shared.f64 	%fd1507, [%r14+48];
	fma.rn.f64 	%fd1508, %fd247, %fd1507, %fd1506;
	ld.shared.f64 	%fd1509, [%r17+624];
	fma.rn.f64 	%fd1510, %fd248, %fd1509, %fd1508;
	fma.rn.f64 	%fd342, %fd1479, %fd1433, %fd315;
	ld.shared.f64 	%fd1511, [%r14+56];
	fma.rn.f64 	%fd1512, %fd250, %fd1511, %fd1510;
	ld.shared.f64 	%fd1513, [%r17+728];
	fma.rn.f64 	%fd1514, %fd251, %fd1513, %fd1512;
	fma.rn.f64 	%fd343, %fd1479, %fd1439, %fd316;
	ld.shared.f64 	%fd1515, [%r14+64];
	fma.rn.f64 	%fd1516, %fd253, %fd1515, %fd1514;
	ld.shared.f64 	%fd1517, [%r17+832];
	fma.rn.f64 	%fd1518, %fd254, %fd1517, %fd1516;
	fma.rn.f64 	%fd344, %fd1479, %fd1445, %fd317;
	ld.shared.f64 	%fd1519, [%r14+72];
	fma.rn.f64 	%fd1520, %fd256, %fd1519, %fd1518;
	ld.shared.f64 	%fd1521, [%r17+936];
	fma.rn.f64 	%fd1522, %fd257, %fd1521, %fd1520;
	fma.rn.f64 	%fd345, %fd1479, %fd1451, %fd318;
	ld.shared.f64 	%fd1523, [%r14+80];
	fma.rn.f64 	%fd1524, %fd259, %fd1523, %fd1522;
	ld.shared.f64 	%fd1525, [%r17+1040];
	fma.rn.f64 	%fd1526, %fd260, %fd1525, %fd1524;
	fma.rn.f64 	%fd346, %fd1479, %fd1457, %fd319;
	ld.shared.f64 	%fd1527, [%r14+88];
	fma.rn.f64 	%fd1528, %fd262, %fd1527, %fd1526;
	ld.shared.f64 	%fd1529, [%r17+1144];
	fma.rn.f64 	%fd1530, %fd263, %fd1529, %fd1528;
	fma.rn.f64 	%fd347, %fd1479, %fd1463, %fd320;
	ld.shared.f64 	%fd1531, [%r14+96];
	fma.rn.f64 	%fd1532, %fd265, %fd1531, %fd1530;
	ld.shared.f64 	%fd1533, [%r17+1248];
	fma.rn.f64 	%fd1534, %fd266, %fd1533, %fd1532;
	fma.rn.f64 	%fd348, %fd1479, %fd1469, %fd321;
	add.f64 	%fd349, %fd1534, %fd1498;
	mov.f64 	%fd3242, 0d0000000000000000;
	mov.f64 	%fd3243, %fd3242;
	mov.f64 	%fd3244, %fd3242;
	mov.f64 	%fd3245, %fd3242;
	mov.f64 	%fd3246, %fd3242;
	mov.f64 	%fd3247, %fd3242;
	mov.f64 	%fd3248, %fd3242;
	@%p11 bra 	$L__BB44_17;
	ld.param.u64 	%rd57, [_Z32massMatrixMultiplyConstantKernelILi10ELi13ELi1EEvidPKdS1_S1_S1_S1_S1_S1_Pd_param_2];
	cvta.to.global.u64 	%rd23, %rd57;
	mov.u32 	%r78, %ctaid.x;
	mov.u32 	%r79, %tid.y;
	add.s32 	%r80, %r78, %r79;
	mov.u32 	%r81, %tid.x;
	mad.lo.s32 	%r82, %r80, 15379, %r81;
	mul.wide.s32 	%rd24, %r82, 8;
	add.s64 	%rd25, %rd23, %rd24;
	ld.global.nc.f64 	%fd3242, [%rd25+5408];
	ld.global.nc.f64 	%fd3243, [%rd25+22984];
	ld.global.nc.f64 	%fd3244, [%rd25+40560];
	ld.global.nc.f64 	%fd3245, [%rd25+58136];
	ld.global.nc.f64 	%fd3246, [%rd25+75712];
	ld.global.nc.f64 	%fd3247, [%rd25+93288];
	ld.global.nc.f64 	%fd3248, [%rd25+110864];
$L__BB44_17:
	ld.param.f64 	%fd3152, [_Z32massMatrixMultiplyConstantKernelILi10ELi13ELi1EEvidPKdS1_S1_S1_S1_S1_S1_Pd_param_1];
	ld.param.u32 	%r158, [_Z32massMatrixMultiplyConstantKernelILi10ELi13ELi1EEvidPKdS1_S1_S1_S1_S1_S1_Pd_param_0];
	mov.u32 	%r83, %ctaid.x;
	mov.u32 	%r84, %tid.y;
	add.s32 	%r85, %r83, %r84;
	setp.ge.s32 	%p12, %r85, %r158;
	ld.shared.f64 	%fd1536, [%r12+5408];
	fma.rn.f64 	%fd1537, %fd204, %fd1536, 0d0000000000000000;
	ld.shared.f64 	%fd1538, [%r18+5408];
	fma.rn.f64 	%fd1539, %fd205, %fd1538, 0d0000000000000000;
	ld.shared.f64 	%fd1540, [_ZZ32massMatrixMultiplyConstantKernelILi10ELi13ELi1EEvidPKdS1_S1_S1_S1_S1_S1_PdE13s_QuadToQuadD+416];
	fma.rn.f64 	%fd1541, %fd1540, %fd177, 0d0000000000000000;
	ld.shared.f64 	%fd1542, [%r12+5416];
	fma.rn.f64 	%fd1543, %fd206, %fd1542, %fd1537;
	ld.shared.f64 	%fd1544, [%r18+5512];
	fma.rn.f64 	%fd1545, %fd207, %fd1544, %fd1539;
	ld.shared.f64 	%fd1546, [_ZZ32massMatrixMultiplyConstantKernelILi10ELi13ELi1EEvidPKdS1_S1_S1_S1_S1_S1_PdE13s_QuadToQuadD+424];
	fma.rn.f64 	%fd1547, %fd1546, %fd178, %fd1541;
	ld.shared.f64 	%fd1548, [%r12+5424];
	fma.rn.f64 	%fd1549, %fd208, %fd1548, %fd1543;
	ld.shared.f64 	%fd1550, [%r18+5616];
	fma.rn.f64 	%fd1551, %fd209, %fd1550, %fd1545;
	ld.shared.f64 	%fd1552, [_ZZ32massMatrixMultiplyConstantKernelILi10ELi13ELi1EEvidPKdS1_S1_S1_S1_S1_S1_PdE13s_QuadToQuadD+432];
	fma.rn.f64 	%fd1553, %fd1552, %fd179, %fd1547;
	ld.shared.f64 	%fd1554, [%r12+5432];
	fma.rn.f64 	%fd1555, %fd210, %fd1554, %fd1549;
	ld.shared.f64 	%fd1556, [%r18+5720];
	fma.rn.f64 	%fd1557, %fd211, %fd1556, %fd1551;
	ld.shared.f64 	%fd1558, [_ZZ32massMatrixMultiplyConstantKernelILi10ELi13ELi1EEvidPKdS1_S1_S1_S1_S1_S1_PdE13s_QuadToQuadD+440];
	fma.rn.f64 	%fd1559, %fd1558, %fd180, %fd1553;
	ld.shared.f64 	%fd1560, [%r12+5440];
	fma.rn.f64 	%fd1561, %fd212, %fd1560, %fd1555;
	ld.shared.f64 	%fd1562, [%r18+5824];
	fma.rn.f64 	%fd1563, %fd213, %fd1562, %fd1557;
	ld.shared.f64 	%fd1564, [_ZZ32massMatrixMultiplyConstantKernelILi10ELi13ELi1EEvidPKdS1_S1_S1_S1_S1_S1_PdE13s_QuadToQuadD+448];
	fma.rn.f64 	%fd1565, %fd1564, %fd181, %fd1559;
	ld.shared.f64 	%fd1566, [%r12+5448];
	fma.rn.f64 	%fd1567, %fd214, %fd1566, %fd1561;
	ld.shared.f64 	%fd1568, [%r18+5928];
	fma.rn.f64 	%fd1569, %fd215, %fd1568, %fd1563;
	ld.shared.f64 	%fd1570, [_ZZ32massMatrixMultiplyConstantKernelILi10ELi13ELi1EEvidPKdS1_S1_S1_S1_S1_S1_PdE13s_QuadToQuadD+456];
	fma.rn.f64 	%fd1571, %fd1570, %fd182, %fd1565;
	ld.shared.f64 	%fd1572, [%r12+5456];
	fma.rn.f64 	%fd1573, %fd216, %fd1572, %fd1567;
	ld.shared.f64 	%fd1574, [%r18+6032];
	fma.rn.f64 	%fd1575, %fd217, %fd1574, %fd1569;
	ld.shared.f64 	%fd1576, [_ZZ32massMatrixMultiplyConstantKernelILi10ELi13ELi1EEvidPKdS1_S1_S1_S1_S1_S1_PdE13s_QuadToQuadD+464];
	fma.rn.f64 	%fd1577, %fd1576, %fd183, %fd1571;
	ld.shared.f64 	%fd1578, [%r12+5464];
	fma.rn.f64 	%fd1579, %fd218, %fd1578, %fd1573;
	ld.shared.f64 	%fd1580, [%r18+6136];
	fma.rn.f64 	%fd1581, %fd219, %fd1580, %fd1575;
	ld.shared.f64 	%fd1582, [_ZZ32massMatrixMultiplyConstantKernelILi10ELi13ELi1EEvidPKdS1_S1_S1_S1_S1_S1_PdE13s_QuadToQuadD+472];
	fma.rn.f64 	%fd1583, %fd1582, %fd184, %fd1577;
	ld.shared.f64 	%fd1584, [%r12+5472];
	fma.rn.f64 	%fd1585, %fd220, %fd1584, %fd1579;
	ld.shared.f64 	%fd1586, [%r18+6240];
	fma.rn.f64 	%fd1587, %fd221, %fd1586, %fd1581;
	ld.shared.f64 	%fd1588, [_ZZ32massMatrixMultiplyConstantKernelILi10ELi13ELi1EEvidPKdS1_S1_S1_S1_S1_S1_PdE13s_QuadToQuadD+480];
	fma.rn.f64 	%fd1589, %fd1588, %fd185, %fd1583;
	ld.shared.f64 	%fd1590, [%r12+5480];
	fma.rn.f64 	%fd1591, %fd222, %fd1590, %fd1585;
	ld.shared.f64 	%fd1592, [%r18+6344];
	fma.rn.f64 	%fd1593, %fd223, %fd1592, %fd1587;
	ld.shared.f64 	%fd1594, [_ZZ32massMatrixMultiplyConstantKernelILi10ELi13ELi1EEvidPKdS1_S1_S1_S1_S1_S1_PdE13s_QuadToQuadD+488];
	fma.rn.f64 	%fd1595, %fd1594, %fd186, %fd1589;
	ld.shared.f64 	%fd1596, [%r12+5488];
	fma.rn.f64 	%fd1597, %fd224, %fd1596, %fd1591;
	ld.shared.f64 	%fd1598, [%r18+6448];
	fma.rn.f64 	%fd1599, %fd225, %fd1598, %fd1593;
	ld.shared.f64 	%fd1600, [_ZZ32massMatrixMultiplyConstantKernelILi10ELi13ELi1EEvidPKdS1_S1_S1_S1_S1_S1_PdE13s_QuadToQuadD+496];
	fma.rn.f64 	%fd1601, %fd1600, %fd187, %fd1595;
	ld.shared.f64 	%fd1602, [%r12+5496];
	fma.rn.f64 	%fd1603, %fd226, %fd1602, %fd1597;
	ld.shared.f64 	%fd1604, [%r18+6552];
	fma.rn.f64 	%fd1605, %fd227, %fd1604, %fd1599;
	ld.shared.f64 	%fd1606, [_ZZ32massMatrixMultiplyConstantKernelILi10ELi13ELi1EEvidPKdS1_S1_S1_S1_S1_S1_PdE13s_QuadToQuadD+504];
	fma.rn.f64 	%fd1607, %fd1606, %fd188, %fd1601;
	ld.shared.f64 	%fd1608, [%r12+5504];
	fma.rn.f64 	%fd1609, %fd228, %fd1608, %fd1603;
	ld.shared.f64 	%fd1610, [%r18+6656];
	fma.rn.f64 	%fd1611, %fd229, %fd1610, %fd1605;
	ld.shared.f64 	%fd1612, [_ZZ32massMatrixMultiplyConstantKernelILi10ELi13ELi1EEvidPKdS1_S1_S1_S1_S1_S1_PdE13s_QuadToQuadD+512];
	fma.rn.f64 	%fd1613, %fd1612, %fd189, %fd1607;
	bar.sync 	0;
	mul.f64 	%fd1614, %fd3243, %fd1611;
	fma.rn.f64 	%fd1615, %fd3242, %fd1609, %fd1614;
	fma.rn.f64 	%fd1616, %fd3244, %fd1613, %fd1615;
	st.shared.f64 	[%r15], %fd1616;
	mul.f64 	%fd1617, %fd3245, %fd1611;
	fma.rn.f64 	%fd1618, %fd3243, %fd1609, %fd1617;
	fma.rn.f64 	%fd1619, %fd3246, %fd1613, %fd1618;
	st.shared.f64 	[%r16], %fd1619;
	mul.f64 	%fd1620, %fd3246, %fd1611;
	fma.rn.f64 	%fd1621, %fd3244, %fd1609, %fd1620;
	fma.rn.f64 	%fd1622, %fd3247, %fd1613, %fd1621;
	mul.f64 	%fd1623, %fd3152, %fd3248;
	bar.sync 	0;
	ld.shared.f64 	%fd1624, [%r14];
	mul.f64 	%fd1625, %fd230, %fd1624;
	fma.rn.f64 	%fd1626, %fd1623, %fd181, %fd1625;
	ld.shared.f64 	%fd1627, [%r17];
	fma.rn.f64 	%fd1628, %fd231, %fd1627, %fd1626;
	fma.rn.f64 	%fd364, %fd1622, %fd1540, %fd337;
	ld.shared.f64 	%fd1629, [%r14+8];
	fma.rn.f64 	%fd1630, %fd232, %fd1629, %fd1628;
	ld.shared.f64 	%fd1631, [%r17+104];
	fma.rn.f64 	%fd1632, %fd233, %fd1631, %fd1630;
	fma.rn.f64 	%fd365, %fd1622, %fd1546, %fd338;
	ld.shared.f64 	%fd1633, [%r14+16];
	fma.rn.f64 	%fd1634, %fd235, %fd1633, %fd1632;
	ld.shared.f64 	%fd1635, [%r17+208];
	fma.rn.f64 	%fd1636, %fd236, %fd1635, %fd1634;
	fma.rn.f64 	%fd366, %fd1622, %fd1552, %fd339;
	ld.shared.f64 	%fd1637, [%r14+24];
	fma.rn.f64 	%fd1638, %fd238, %fd1637, %fd1636;
	ld.shared.f64 	%fd1639, [%r17+312];
	fma.rn.f64 	%fd1640, %fd239, %fd1639, %fd1638;
	fma.rn.f64 	%fd367, %fd1622, %fd1558, %fd349;
	ld.shared.f64 	%fd1641, [%r14+32];
	fma.rn.f64 	%fd1642, %fd241, %fd1641, %fd1640;
	ld.shared.f64 	%fd1643, [%r17+416];
	fma.rn.f64 	%fd1644, %fd242, %fd1643, %fd1642;
	fma.rn.f64 	%fd1645, %fd1622, %fd1564, %fd340;
	ld.shared.f64 	%fd1646, [%r14+40];
	fma.rn.f64 	%fd1647, %fd244, %fd1646, %fd1644;
	ld.shared.f64 	%fd1648, [%r17+520];
	fma.rn.f64 	%fd1649, %fd245, %fd1648, %fd1647;
	fma.rn.f64 	%fd368, %fd1622, %fd1570, %fd341;
	ld.shared.f64 	%fd1650, [%r14+48];
	fma.rn.f64 	%fd1651, %fd247, %fd1650, %fd1649;
	ld.shared.f64 	%fd1652, [%r17+624];
	fma.rn.f64 	%fd1653, %fd248, %fd1652, %fd1651;
	fma.rn.f64 	%fd369, %fd1622, %fd1576, %fd342;
	ld.shared.f64 	%fd1654, [%r14+56];
	fma.rn.f64 	%fd1655, %fd250, %fd1654, %fd1653;
	ld.shared.f64 	%fd1656, [%r17+728];
	fma.rn.f64 	%fd1657, %fd251, %fd1656, %fd1655;
	fma.rn.f64 	%fd370, %fd1622, %fd1582, %fd343;
	ld.shared.f64 	%fd1658, [%r14+64];
	fma.rn.f64 	%fd1659, %fd253, %fd1658, %fd1657;
	ld.shared.f64 	%fd1660, [%r17+832];
	fma.rn.f64 	%fd1661, %fd254, %fd1660, %fd1659;
	fma.rn.f64 	%fd371, %fd1622, %fd1588, %fd344;
	ld.shared.f64 	%fd1662, [%r14+72];
	fma.rn.f64 	%fd1663, %fd256, %fd1662, %fd1661;
	ld.shared.f64 	%fd1664, [%r17+936];
	fma.rn.f64 	%fd1665, %fd257, %fd1664, %fd1663;
	fma.rn.f64 	%fd372, %fd1622, %fd1594, %fd345;
	ld.shared.f64 	%fd1666, [%r14+80];
	fma.rn.f64 	%fd1667, %fd259, %fd1666, %fd1665;
	ld.shared.f64 	%fd1668, [%r17+1040];
	fma.rn.f64 	%fd1669, %fd260, %fd1668, %fd1667;
	fma.rn.f64 	%fd373, %fd1622, %fd1600, %fd346;
	ld.shared.f64 	%fd1670, [%r14+88];
	fma.rn.f64 	%fd1671, %fd262, %fd1670, %fd1669;
	ld.shared.f64 	%fd1672, [%r17+1144];
	fma.rn.f64 	%fd1673, %fd263, %fd1672, %fd1671;
	fma.rn.f64 	%fd374, %fd1622, %fd1606, %fd347;
	ld.shared.f64 	%fd1674, [%r14+96];
	fma.rn.f64 	%fd1675, %fd265, %fd1674, %fd1673;
	ld.shared.f64 	%fd1676, [%r17+1248];
	fma.rn.f64 	%fd1677, %fd266, %fd1676, %fd1675;
	fma.rn.f64 	%fd375, %fd1622, %fd1612, %fd348;
	add.f64 	%fd376, %fd1677, %fd1645;
	mov.f64 	%fd3249, 0d0000000000000000;
	mov.f64 	%fd3250, %fd3249;
	mov.f64 	%fd3251, %fd3249;
	mov.f64 	%fd3252, %fd3249;
	mov.f64 	%fd3253, %fd3249;
	mov.f64 	%fd3254, %fd3249;
	mov.f64 	%fd3255, %fd3249;
	@%p12 bra 	$L__BB44_19;
	ld.param.u64 	%rd58, [_Z32massMatrixMultiplyConstantKernelILi10ELi13ELi1EEvidPKdS1_S1_S1_S1_S1_S1_Pd_param_2];
	cvta.to.global.u64 	%rd26, %rd58;
	mov.u32 	%r86, %ctaid.x;
	mov.u32 	%r87, %tid.y;
	add.s32 	%r88, %r86, %r87;
	mov.u32 	%r89, %tid.x;
	mad.lo.s32 	%r90, %r88, 15379, %r89;
	mul.wide.s32 	%rd27, %r90, 8;
	add.s64 	%rd28, %rd26, %rd27;
	ld.global.nc.f64 	%fd3249, [%rd28+6760];
	ld.global.nc.f64 	%fd3250, [%rd28+24336];
	ld.global.nc.f64 	%fd3251, [%rd28+41912];
	ld.global.nc.f64 	%fd3252, [%rd28+59488];
	ld.global.nc.f64 	%fd3253, [%rd28+77064];
	ld.global.nc.f64 	%fd3254, [%rd28+94640];
	ld.global.nc.f64 	%fd3255, [%rd28+112216];
$L__BB44_19:
	ld.param.f64 	%fd3153, [_Z32massMatrixMultiplyConstantKernelILi10ELi13ELi1EEvidPKdS1_S1_S1_S1_S1_S1_Pd_param_1];
	ld.param.u32 	%r159, [_Z32massMatrixMultiplyConstantKernelILi10ELi13ELi1EEvidPKdS1_S1_S1_S1_S1_S1_Pd_param_0];
	mov.u32 	%r91, %ctaid.x;
	mov.u32 	%r92, %tid.y;
	add.s32 	%r93, %r91, %r92;
	setp.ge.s32 	%p13, %r93, %r159;
	ld.shared.f64 	%fd1679, [%r12+6760];
	fma.rn.f64 	%fd1680, %fd204, %fd1679, 0d0000000000000000;
	ld.shared.f64 	%fd1681, [%r18+6760];
	fma.rn.f64 	%fd1682, %fd205, %fd1681, 0d0000000000000000;
	ld.shared.f64 	%fd1683, [_ZZ32massMatrixMultiplyConstantKernelILi10ELi13ELi1EEvidPKdS1_S1_S1_S1_S1_S1_PdE13s_QuadToQuadD+520];
	fma.rn.f64 	%fd1684, %fd1683, %fd177, 0d0000000000000000;
	ld.shared.f64 	%fd1685, [%r12+6768];
	fma.rn.f64 	%fd1686, %fd206, %fd1685, %fd1680;
	ld.shared.f64 	%fd1687, [%r18+6864];
	fma.rn.f64 	%fd1688, %fd207, %fd1687, %fd1682;
	ld.shared.f64 	%fd1689, [_ZZ32massMatrixMultiplyConstantKernelILi10ELi13ELi1EEvidPKdS1_S1_S1_S1_S1_S1_PdE13s_QuadToQuadD+528];
	fma.rn.f64 	%fd1690, %fd1689, %fd178, %fd1684;
	ld.shared.f64 	%fd1691, [%r12+6776];
	fma.rn.f64 	%fd1692, %fd208, %fd1691, %fd1686;
	ld.shared.f64 	%fd1693, [%r18+6968];
	fma.rn.f64 	%fd1694, %fd209, %fd1693, %fd1688;
	ld.shared.f64 	%fd1695, [_ZZ32massMatrixMultiplyConstantKernelILi10ELi13ELi1EEvidPKdS1_S1_S1_S1_S1_S1_PdE13s_QuadToQuadD+536];
	fma.rn.f64 	%fd1696, %fd1695, %fd179, %fd1690;
	ld.shared.f64 	%fd1697, [%r12+6784];
	fma.rn.f64 	%fd1698, %fd210, %fd1697, %fd1692;
	ld.shared.f64 	%fd1699, [%r18+7072];
	fma.rn.f64 	%fd1700, %fd211, %fd1699, %fd1694;
	ld.shared.f64 	%fd1701, [_ZZ32massMatrixMultiplyConstantKernelILi10ELi13ELi1EEvidPKdS1_S1_S1_S1_S1_S1_PdE13s_QuadToQuadD+544];
	fma.rn.f64 	%fd1702, %fd1701, %fd180, %fd1696;
	ld.shared.f64 	%fd1703, [%r12+6792];
	fma.rn.f64 	%fd1704, %fd212, %fd1703, %fd1698;
	ld.shared.f64 	%fd1705, [%r18+7176];
	fma.rn.f64 	%fd1706, %fd213, %fd1705, %fd1700;
	ld.shared.f64 	%fd1707, [_ZZ32massMatrixMultiplyConstantKernelILi10ELi13ELi1EEvidPKdS1_S1_S1_S1_S1_S1_PdE13s_QuadToQuadD+552];
	fma.rn.f64 	%fd1708, %fd1707, %fd181, %fd1702;
	ld.shared.f64 	%fd1709, [%r12+6800];
	fma.rn.f64 	%fd1710, %fd214, %fd1709, %fd1704;
	ld.shared.f64 	%fd1711, [%r18+7280];
	fma.rn.f64 	%fd1712, %fd215, %fd1711, %fd1706;
	ld.shared.f64 	%fd1713, [_ZZ32massMatrixMultiplyConstantKernelILi10ELi13ELi1EEvidPKdS1_S1_S1_S1_S1_S1_PdE13s_QuadToQuadD+560];
	fma.rn.f64 	%fd1714, %fd1713, %fd182, %fd1708;
	ld.shared.f64 	%fd1715, [%r12+6808];
	fma.rn.f64 	%fd1716, %fd216, %fd1715, %fd1710;
	ld.shared.f64 	%fd1717, [%r18+7384];
	fma.rn.f64 	%fd1718, %fd217, %fd1717, %fd1712;
	ld.shared.f64 	%fd1719, [_ZZ32massMatrixMultiplyConstantKernelILi10ELi13ELi1EEvidPKdS1_S1_S1_S1_S1_S1_PdE13s_QuadToQuadD+568];
	fma.rn.f64 	%fd1720, %fd1719, %fd183, %fd1714;
	ld.shared.f64 	%fd1721, [%r12+6816];
	fma.rn.f64 	%fd1722, %fd218, %fd1721, %fd1716;
	ld.shared.f64 	%fd1723, [%r18+7488];
	fma.rn.f64 	%fd1724, %fd219, %fd1723, %fd1718;
	ld.shared.f64 	%fd1725, [_ZZ32massMatrixMultiplyConstantKernelILi10ELi13ELi1EEvidPKdS1_S1_S1_S1_S1_S1_PdE13s_QuadToQuadD+576];
	fma.rn.f64 	%fd1726, %fd1725, %fd184, %fd1720;
	ld.shared.f64 	%fd1727, [%r12+6824];
	fma.rn.f64 	%fd1728, %fd220, %fd1727, %fd1722;
	ld.shared.f64 	%fd1729, [%r18+7592];
	fma.rn.f64 	%fd1730, %fd221, %fd1729, %fd1724;
	ld.shared.f64 	%fd1731, [_ZZ32massMatrixMultiplyConstantKernelILi10ELi13ELi1EEvidPKdS1_S1_S1_S1_S1_S1_PdE13s_QuadToQuadD+584];
	fma.rn.f64 	%fd1732, %fd1731, %fd185, %fd1726;
	ld.shared.f64 	%fd1733, [%r12+6832];
	fma.rn.f64 	%fd1734, %fd222, %fd1733, %fd1728;
	ld.shared.f64 	%fd1735, [%r18+7696];
	fma.rn.f64 	%fd1736, %fd223, %fd1735, %fd1730;
	ld.shared.f64 	%fd1737, [_ZZ32massMatrixMultiplyConstantKernelILi10ELi13ELi1EEvidPKdS1_S1_S1_S1_S1_S1_PdE13s_QuadToQuadD+592];
	fma.rn.f64 	%fd1738, %fd1737, %fd186, %fd1732;
	ld.shared.f64 	%fd1739, [%r12+6840];
	fma.rn.f64 	%fd1740, %fd224, %fd1739, %fd1734;
	ld.shared.f64 	%fd1741, [%r18+7800];
	fma.rn.f64 	%fd1742, %fd225, %fd1741, %fd1736;
	ld.shared.f64 	%fd1743, [_ZZ32massMatrixMultiplyConstantKernelILi10ELi13ELi1EEvidPKdS1_S1_S1_S1_S1_S1_PdE13s_QuadToQuadD+600];
	fma.rn.f64 	%fd1744, %fd1743, %fd187, %fd1738;
	ld.shared.f64 	%fd1745, [%r12+6848];
	fma.rn.f64 	%fd1746, %fd226, %fd1745, %fd1740;
	ld.shared.f64 	%fd1747, [%r18+7904];
	fma.rn.f64 	%fd1748, %fd227, %fd1747, %fd1742;
	ld.shared.f64 	%fd1749, [_ZZ32massMatrixMultiplyConstantKernelILi10ELi13ELi1EEvidPKdS1_S1_S1_S1_S1_S1_PdE13s_QuadToQuadD+608];
	fma.rn.f64 	%fd1750, %fd1749, %fd188, %fd1744;
	ld.shared.f64 	%fd1751, [%r12+6856];
	fma.rn.f64 	%fd1752, %fd228, %fd1751, %fd1746;
	ld.shared.f64 	%fd1753, [%r18+8008];
	fma.rn.f64 	%fd1754, %fd229, %fd1753, %fd1748;
	ld.shared.f64 	%fd1755, [_ZZ32massMatrixMultiplyConstantKernelILi10ELi13ELi1EEvidPKdS1_S1_S1_S1_S1_S1_PdE13s_QuadToQuadD+616];
	fma.rn.f64 	%fd1756, %fd1755, %fd189, %fd1750;
	bar.sync 	0;
	mul.f64 	%fd1757, %fd3250, %fd1754;
	fma.rn.f64 	%fd1758, %fd3249, %fd1752, %fd1757;
	fma.rn.f64 	%fd1759, %fd3251, %fd1756, %fd1758;
	st.shared.f64 	[%r15], %fd1759;
	mul.f64 	%fd1760, %fd3252, %fd1754;
	fma.rn.f64 	%fd1761, %fd3250, %fd1752, %fd1760;
	fma.rn.f64 	%fd1762, %fd3253, %fd1756, %fd1761;
	st.shared.f64 	[%r16], %fd1762;
	mul.f64 	%fd1763, %fd3253, %fd1754;
	fma.rn.f64 	%fd1764, %fd3251, %fd1752, %fd1763;
	fma.rn.f64 	%fd1765, %fd3254, %fd1756, %fd1764;
	mul.f64 	%fd1766, %fd3153, %fd3255;
	bar.sync 	0;
	ld.shared.f64 	%fd1767, [%r14];
	mul.f64 	%fd1768, %fd230, %fd1767;
	fma.rn.f64 	%fd1769, %fd1766, %fd182, %fd1768;
	ld.shared.f64 	%fd1770, [%r17];
	fma.rn.f64 	%fd1771, %fd231, %fd1770, %fd1769;
	fma.rn.f64 	%fd391, %fd1765, %fd1683, %fd364;
	ld.shared.f64 	%fd1772, [%r14+8];
	fma.rn.f64 	%fd1773, %fd232, %fd1772, %fd1771;
	ld.shared.f64 	%fd1774, [%r17+104];
	fma.rn.f64 	%fd1775, %fd233, %fd1774, %fd1773;
	fma.rn.f64 	%fd392, %fd1765, %fd1689, %fd365;
	ld.shared.f64 	%fd1776, [%r14+16];
	fma.rn.f64 	%fd1777, %fd235, %fd1776, %fd1775;
	ld.shared.f64 	%fd1778, [%r17+208];
	fma.rn.f64 	%fd1779, %fd236, %fd1778, %fd1777;
	fma.rn.f64 	%fd393, %fd1765, %fd1695, %fd366;
	ld.shared.f64 	%fd1780, [%r14+24];
	fma.rn.f64 	%fd1781, %fd238, %fd1780, %fd1779;
	ld.shared.f64 	%fd1782, [%r17+312];
	fma.rn.f64 	%fd1783, %fd239, %fd1782, %fd1781;
	fma.rn.f64 	%fd394, %fd1765, %fd1701, %fd367;
	ld.shared.f64 	%fd1784, [%r14+32];
	fma.rn.f64 	%fd1785, %fd241, %fd1784, %fd1783;
	ld.shared.f64 	%fd1786, [%r17+416];
	fma.rn.f64 	%fd1787, %fd242, %fd1786, %fd1785;
	fma.rn.f64 	%fd395, %fd1765, %fd1707, %fd376;
	ld.shared.f64 	%fd1788, [%r14+40];
	fma.rn.f64 	%fd1789, %fd244, %fd1788, %fd1787;
	ld.shared.f64 	%fd1790, [%r17+520];
	fma.rn.f64 	%fd1791, %fd245, %fd1790, %fd1789;
	fma.rn.f64 	%fd1792, %fd1765, %fd1713, %fd368;
	ld.shared.f64 	%fd1793, [%r14+48];
	fma.rn.f64 	%fd1794, %fd247, %fd1793, %fd1791;
	ld.shared.f64 	%fd1795, [%r17+624];
	fma.rn.f64 	%fd1796, %fd248, %fd1795, %fd1794;
	fma.rn.f64 	%fd396, %fd1765, %fd1719, %fd369;
	ld.shared.f64 	%fd1797, [%r14+56];
	fma.rn.f64 	%fd1798, %fd250, %fd1797, %fd1796;
	ld.shared.f64 	%fd1799, [%r17+728];
	fma.rn.f64 	%fd1800, %fd251, %fd1799, %fd1798;
	fma.rn.f64 	%fd397, %fd1765, %fd1725, %fd370;
	ld.shared.f64 	%fd1801, [%r14+64];
	fma.rn.f64 	%fd1802, %fd253, %fd1801, %fd1800;
	ld.shared.f64 	%fd1803, [%r17+832];
	fma.rn.f64 	%fd1804, %fd254, %fd1803, %fd1802;
	fma.rn.f64 	%fd398, %fd1765, %fd1731, %fd371;
	ld.shared.f64 	%fd1805, [%r14+72];
	fma.rn.f64 	%fd1806, %fd256, %fd1805, %fd1804;
	ld.shared.f64 	%fd1807, [%r17+936];
	fma.rn.f64 	%fd1808, %fd257, %fd1807, %fd1806;
	fma.rn.f64 	%fd399, %fd1765, %fd1737, %fd372;
	ld.shared.f64 	%fd1809, [%r14+80];
	fma.rn.f64 	%fd1810, %fd259, %fd1809, %fd1808;
	ld.shared.f64 	%fd1811, [%r17+1040];
	fma.rn.f64 	%fd1812, %fd260, %fd1811, %fd1810;
	fma.rn.f64 	%fd400, %fd1765, %fd1743, %fd373;
	ld.shared.f64 	%fd1813, [%r14+88];
	fma.rn.f64 	%fd1814, %fd262, %fd1813, %fd1812;
	ld.shared.f64 	%fd1815, [%r17+1144];
	fma.rn.f64 	%fd1816, %fd263, %fd1815, %fd1814;
	fma.rn.f64 	%fd401, %fd1765, %fd1749, %fd374;
	ld.shared.f64 	%fd1817, [%r14+96];
	fma.rn.f64 	%fd1818, %fd265, %fd1817, %fd1816;
	ld.shared.f64 	%fd1819, [%r17+1248];
	fma.rn.f64 	%fd1820, %fd266, %fd1819, %fd1818;
	fma.rn.f64 	%fd402, %fd1765, %fd1755, %fd375;
	add.f64 	%fd403, %fd1820, %fd1792;
	mov.f64 	%fd3256, 0d0000000000000000;
	mov.f64 	%fd3257, %fd3256;
	mov.f64 	%fd3258, %fd3256;
	mov.f64 	%fd3259, %fd3256;
	mov.f64 	%fd3260, %fd3256;
	mov.f64 	%fd3261, %fd3256;
	mov.f64 	%fd3262, %fd3256;
	@%p13 bra 	$L__BB44_21;
	ld.param.u64 	%rd59, [_Z32massMatrixMultiplyConstantKernelILi10ELi13ELi1EEvidPKdS1_S1_S1_S1_S1_S1_Pd_param_2];
	cvta.to.global.u64 	%rd29, %rd59;
	mov.u32 	%r94, %ctaid.x;
	mov.u32 	%r95, %tid.y;
	add.s32 	%r96, %r94, %r95;
	mov.u32 	%r97, %tid.x;
	mad.lo.s32 	%r98, %r96, 15379, %r97;
	mul.wide.s32 	%rd30, %r98, 8;
	add.s64 	%rd31, %rd29, %rd30;
	ld.global.nc.f64 	%fd3256, [%rd31+8112];
	ld.global.nc.f64 	%fd3257, [%rd31+25688];
	ld.global.nc.f64 	%fd3258, [%rd31+43264];
	ld.global.nc.f64 	%fd3259, [%rd31+60840];
	ld.global.nc.f64 	%fd3260, [%rd31+78416];
	ld.global.nc.f64 	%fd3261, [%rd31+95992];
	ld.global.nc.f64 	%fd3262, [%rd31+113568];
$L__BB44_21:
	ld.param.f64 	%fd3154, [_Z32massMatrixMultiplyConstantKernelILi10ELi13ELi1EEvidPKdS1_S1_S1_S1_S1_S1_Pd_param_1];
	ld.param.u32 	%r160, [_Z32massMatrixMultiplyConstantKernelILi10ELi13ELi1EEvidPKdS1_S1_S1_S1_S1_S1_Pd_param_0];
	mov.u32 	%r99, %ctaid.x;
	mov.u32 	%r100, %tid.y;
	add.s32 	%r101, %r99, %r100;
	setp.ge.s32 	%p14, %r101, %r160;
	ld.shared.f64 	%fd1822, [%r12+8112];
	fma.rn.f64 	%fd1823, %fd204, %fd1822, 0d0000000000000000;
	ld.shared.f64 	%fd1824, [%r18+8112];
	fma.rn.f64 	%fd1825, %fd205, %fd1824, 0d0000000000000000;
	ld.shared.f64 	%fd1826, [_ZZ32massMatrixMultiplyConstantKernelILi10ELi13ELi1EEvidPKdS1_S1_S1_S1_S1_S1_PdE13s_QuadToQuadD+624];
	fma.rn.f64 	%fd1827, %fd1826, %fd177, 0d0000000000000000;
	ld.shared.f64 	%fd1828, [%r12+8120];
	fma.rn.f64 	%fd1829, %fd206, %fd1828, %fd1823;
	ld.shared.f64 	%fd1830, [%r18+8216];
	fma.rn.f64 	%fd1831, %fd207, %fd1830, %fd1825;
	ld.shared.f64 	%fd1832, [_ZZ32massMatrixMultiplyConstantKernelILi10ELi13ELi1EEvidPKdS1_S1_S1_S1_S1_S1_PdE13s_QuadToQuadD+632];
	fma.rn.f64 	%fd1833, %fd1832, %fd178, %fd1827;
	ld.shared.f64 	%fd1834, [%r12+8128];
	fma.rn.f64 	%fd1835, %fd208, %fd1834, %fd1829;
	ld.shared.f64 	%fd1836, [%r18+8320];
	fma.rn.f64 	%fd1837, %fd209, %fd1836, %fd1831;
	ld.shared.f64 	%fd1838, [_ZZ32massMatrixMultiplyConstantKernelILi10ELi13ELi1EEvidPKdS1_S1_S1_S1_S1_S1_PdE13s_QuadToQuadD+640];
	fma.rn.f64 	%fd1839, %fd1838, %fd179, %fd1833;
	ld.shared.f64 	%fd1840, [%r12+8136];
	fma.rn.f64 	%fd1841, %fd210, %fd1840, %fd1835;
	ld.shared.f64 	%fd1842, [%r18+8424];
	fma.rn.f64 	%fd1843, %fd211, %fd1842, %fd1837;
	ld.shared.f64 	%fd1844, [_ZZ32massMatrixMultiplyConstantKernelILi10ELi13ELi1EEvidPKdS1_S1_S1_S1_S1_S1_PdE13s_QuadToQuadD+648];
	fma.rn.f64 	%fd1845, %fd1844, %fd180, %fd1839;
	ld.shared.f64 	%fd1846, [%r12+8144];
	fma.rn.f64 	%fd1847, %fd212, %fd1846, %fd1841;
	ld.shared.f64 	%fd1848, [%r18+8528];
	fma.rn.f64 	%fd1849, %fd213, %fd1848, %fd1843;
	ld.shared.f64 	%fd1850, [_ZZ32massMatrixMultiplyConstantKernelILi10ELi13ELi1EEvidPKdS1_S1_S1_S1_S1_S1_PdE13s_QuadToQuadD+656];
	fma.rn.f64 	%fd1851, %fd1850, %fd181, %fd1845;
	ld.shared.f64 	%fd1852, [%r12+8152];
	fma.rn.f64 	%fd1853, %fd214, %fd1852, %fd1847;
	ld.shared.f64 	%fd1854, [%r18+8632];
	fma.rn.f64 	%fd1855, %fd215, %fd1854, %fd1849;
	ld.shared.f64 	%fd1856, [_ZZ32massMatrixMultiplyConstantKernelILi10ELi13ELi1EEvidPKdS1_S1_S1_S1_S1_S1_PdE13s_QuadToQuadD+664];
	fma.rn.f64 	%fd1857, %fd1856, %fd182, %fd1851;
	ld.shared.f64 	%fd1858, [%r12+8160];
	fma.rn.f64 	%fd1859, %fd216, %fd1858, %fd1853;
	ld.shared.f64 	%fd1860, [%r18+8736];
	fma.rn.f64 	%fd1861, %fd217, %fd1860, %fd1855;
	ld.shared.f64 	%fd1862, [_ZZ32massMatrixMultiplyConstantKernelILi10ELi13ELi1EEvidPKdS1_S1_S1_S1_S1_S1_PdE13s_QuadToQuadD+672];
	fma.rn.f64 	%fd1863, %fd1862, %fd183, %fd1857;
	ld.shared.f64 	%fd1864, [%r12+8168];
	fma.rn.f64 	%fd1865, %fd218, %fd1864, %fd1859;
	ld.shared.f64 	%fd1866, [%r18+8840];
	fma.rn.f64 	%fd1867, %fd219, %fd1866, %fd1861;
	ld.shared.f64 	%fd1868, [_ZZ32massMatrixMultiplyConstantKernelILi10ELi13ELi1EEvidPKdS1_S1_S1_S1_S1_S1_PdE13s_QuadToQuadD+680];
	fma.rn.f64 	%fd1869, %fd1868, %fd184, %fd1863;
	ld.shared.f64 	%fd1870, [%r12+8176];
	fma.rn.f64 	%fd1871, %fd220, %fd1870, %fd1865;
	ld.shared.f64 	%fd1872, [%r18+8944];
	fma.rn.f64 	%fd1873, %fd221, %fd1872, %fd1867;
	ld.shared.f64 	%fd1874, [_ZZ32massMatrixMultiplyConstantKernelILi10ELi13ELi1EEvidPKdS1_S1_S1_S1_S1_S1_PdE13s_QuadToQuadD+688];
	fma.rn.f64 	%fd1875, %fd1874, %fd185, %fd1869;
	ld.shared.f64 	%fd1876, [%r12+8184];
	fma.rn.f64 	%fd1877, %fd222, %fd1876, %fd1871;
	ld.shared.f64 	%fd1878, [%r18+9048];
	fma.rn.f64 	%fd1879, %fd223, %fd1878, %fd1873;
	ld.shared.f64 	%fd1880, [_ZZ32massMatrixMultiplyConstantKernelILi10ELi13ELi1EEvidPKdS1_S1_S1_S1_S1_S1_PdE13s_QuadToQuadD+696];
	fma.rn.f64 	%fd1881, %fd1880, %fd186, %fd1875;
	ld.shared.f64 	%fd1882, [%r12+8192];
	fma.rn.f64 	%fd1883, %fd224, %fd1882, %fd1877;
	ld.shared.f64 	%fd1884, [%r18+9152];
	fma.rn.f64 	%fd1885, %fd225, %fd1884, %fd1879;
	ld.shared.f64 	%fd1886, [_ZZ32massMatrixMultiplyConstantKernelILi10ELi13ELi1EEvidPKdS1_S1_S1_S1_S1_S1_PdE13s_QuadToQuadD+704];
	fma.rn.f64 	%fd1887, %fd1886, %fd187, %fd1881;
	ld.shared.f64 	%fd1888, [%r12+8200];
	fma.rn.f64 	%fd1889, %fd226, %fd1888, %fd1883;
	ld.shared.f64 	%fd1890, [%r18+9256];
	fma.rn.f64 	%fd1891, %fd227, %fd1890, %fd1885;
	ld.shared.f64 	%fd1892, [_ZZ32massMatrixMultiplyConstantKernelILi10ELi13ELi1EEvidPKdS1_S1_S1_S1_S1_S1_PdE13s_QuadToQuadD+712];
	fma.rn.f64 	%fd1893, %fd1892, %fd188, %fd1887;
	ld.shared.f64 	%fd1894, [%r12+8208];
	fma.rn.f64 	%fd1895, %fd228, %fd1894, %fd1889;
	ld.shared.f64 	%fd1896, [%r18+9360];
	fma.rn.f64 	%fd1897, %fd229, %fd1896, %fd1891;
	ld.shared.f64 	%fd1898, [_ZZ32massMatrixMultiplyConstantKernelILi10ELi13ELi1EEvidPKdS1_S1_S1_S1_S1_S1_PdE13s_QuadToQuadD+720];
	fma.rn.f64 	%fd1899, %fd1898, %fd189, %fd1893;
	bar.sync 	0;
	mul.f64 	%fd1900, %fd3257, %fd1897;
	fma.rn.f64 	%fd1901, %fd3256, %fd1895, %fd1900;
	fma.rn.f64 	%fd1902, %fd3258, %fd1899, %fd1901;
	st.shared.f64 	[%r15], %fd1902;
	mul.f64 	%fd1903, %fd3259, %fd1897;
	fma.rn.f64 	%fd1904, %fd3257, %fd1895, %fd1903;
	fma.rn.f64 	%fd1905, %fd3260, %fd1899, %fd1904;
	st.shared.f64 	[%r16], %fd1905;
	mul.f64 	%fd1906, %fd3260, %fd1897;
	fma.rn.f64 	%fd1907, %fd3258, %fd1895, %fd1906;
	fma.rn.f64 	%fd1908, %fd3261, %fd1899, %fd1907;
	mul.f64 	%fd1909, %fd3154, %fd3262;
	bar.sync 	0;
	ld.shared.f64 	%fd1910, [%r14];
	mul.f64 	%fd1911, %fd230, %fd1910;
	fma.rn.f64 	%fd1912, %fd1909, %fd183, %fd1911;
	ld.shared.f64 	%fd1913, [%r17];
	fma.rn.f64 	%fd1914, %fd231, %fd1913, %fd1912;
	fma.rn.f64 	%fd418, %fd1908, %fd1826, %fd391;
	ld.shared.f64 	%fd1915, [%r14+8];
	fma.rn.f64 	%fd1916, %fd232, %fd1915, %fd1914;
	ld.shared.f64 	%fd1917, [%r17+104];
	fma.rn.f64 	%fd1918, %fd233, %fd1917, %fd1916;
	fma.rn.f64 	%fd419, %fd1908, %fd1832, %fd392;
	ld.shared.f64 	%fd1919, [%r14+16];
	fma.rn.f64 	%fd1920, %fd235, %fd1919, %fd1918;
	ld.shared.f64 	%fd1921, [%r17+208];
	fma.rn.f64 	%fd1922, %fd236, %fd1921, %fd1920;
	fma.rn.f64 	%fd420, %fd1908, %fd1838, %fd393;
	ld.shared.f64 	%fd1923, [%r14+24];
	fma.rn.f64 	%fd1924, %fd238, %fd1923, %fd1922;
	ld.shared.f64 	%fd1925, [%r17+312];
	fma.rn.f64 	%fd1926, %fd239, %fd1925, %fd1924;
	fma.rn.f64 	%fd421, %fd1908, %fd1844, %fd394;
	ld.shared.f64 	%fd1927, [%r14+32];
	fma.rn.f64 	%fd1928, %fd241, %fd1927, %fd1926;
	ld.shared.f64 	%fd1929, [%r17+416];
	fma.rn.f64 	%fd1930, %fd242, %fd1929, %fd1928;
	fma.rn.f64 	%fd422, %fd1908, %fd1850, %fd395;
	ld.shared.f64 	%fd1931, [%r14+40];
	fma.rn.f64 	%fd1932, %fd244, %fd1931, %fd1930;
	ld.shared.f64 	%fd1933, [%r17+520];
	fma.rn.f64 	%fd1934, %fd245, %fd1933, %fd1932;
	fma.rn.f64 	%fd423, %fd1908, %fd1856, %fd403;
	ld.shared.f64 	%fd1935, [%r14+48];
	fma.rn.f64 	%fd1936, %fd247, %fd1935, %fd1934;
	ld.shared.f64 	%fd1937, [%r17+624];
	fma.rn.f64 	%fd1938, %fd248, %fd1937, %fd1936;
	fma.rn.f64 	%fd1939, %fd1908, %fd1862, %fd396;
	ld.shared.f64 	%fd1940, [%r14+56];
	fma.rn.f64 	%fd1941, %fd250, %fd1940, %fd1938;
	ld.shared.f64 	%fd1942, [%r17+728];
	fma.rn.f64 	%fd1943, %fd251, %fd1942, %fd1941;
	fma.rn.f64 	%fd424, %fd1908, %fd1868, %fd397;
	ld.shared.f64 	%fd1944, [%r14+64];
	fma.rn.f64 	%fd1945, %fd253, %fd1944, %fd1943;
	ld.shared.f64 	%fd1946, [%r17+832];
	fma.rn.f64 	%fd1947, %fd254, %fd1946, %fd1945;
	fma.rn.f64 	%fd425, %fd1908, %fd1874, %fd398;
	ld.shared.f64 	%fd1948, [%r14+72];
	fma.rn.f64 	%fd1949, %fd256, %fd1948, %fd1947;
	ld.shared.f64 	%fd1950, [%r17+936];
	fma.rn.f64 	%fd1951, %fd257, %fd1950, %fd1949;
	fma.rn.f64 	%fd426, %fd1908, %fd1880, %fd399;
	ld.shared.f64 	%fd1952, [%r14+80];
	fma.rn.f64 	%fd1953, %fd259, %fd1952, %fd1951;
	ld.shared.f64 	%fd1954, [%r17+1040];
	fma.rn.f64 	%fd1955, %fd260, %fd1954, %fd1953;
	fma.rn.f64 	%fd427, %fd1908, %fd1886, %fd400;
	ld.shared.f64 	%fd1956, [%r14+88];
	fma.rn.f64 	%fd1957, %fd262, %fd1956, %fd1955;
	ld.shared.f64 	%fd1958, [%r17+1144];
	fma.rn.f64 	%fd1959, %fd263, %fd1958, %fd1957;
	fma.rn.f64 	%fd428, %fd1908, %fd1892, %fd401;
	ld.shared.f64 	%fd1960, [%r14+96];
	fma.rn.f64 	%fd1961, %fd265, %fd1960, %fd1959;
	ld.shared.f64 	%fd1962, [%r17+1248];
	fma.rn.f64 	%fd1963, %fd266, %fd1962, %fd1961;
	fma.rn.f64 	%fd429, %fd1908, %fd1898, %fd402;
	add.f64 	%fd430, %fd1963, %fd1939;
	mov.f64 	%fd3263, 0d0000000000000000;
	mov.f64 	%fd3264, %fd3263;
	mov.f64 	%fd3265, %fd3263;
	mov.f64 	%fd3266, %fd3263;
	mov.f64 	%fd3267, %fd3263;
	mov.f64 	%fd3268, %fd3263;
	mov.f64 	%fd3269, %fd3263;
	@%p14 bra 	$L__BB44_23;
	ld.param.u64 	%rd60, [_Z32massMatrixMultiplyConstantKernelILi10ELi13ELi1EEvidPKdS1_S1_S1_S1_S1_S1_Pd_param_2];
	cvta.to.global.u64 	%rd32, %rd60;
	mov.u32 	%r102, %ctaid.x;
	mov.u32 	%r103, %tid.y;
	add.s32 	%r104, %r102, %r103;
	mov.u32 	%r105, %tid.x;
	mad.lo.s32 	%r106, %r104, 15379, %r105;
	mul.wide.s32 	%rd33, %r106, 8;
	add.s64 	%rd34, %rd32, %rd33;
	ld.global.nc.f64 	%fd3263, [%rd34+9464];
	ld.global.nc.f64 	%fd3264, [%rd34+27040];
	ld.global.nc.f64 	%fd3265, [%rd34+44616];
	ld.global.nc.f64 	%fd3266, [%rd34+62192];
	ld.global.nc.f64 	%fd3267, [%rd34+79768];
	ld.global.nc.f64 	%fd3268, [%rd34+97344];
	ld.global.nc.f64 	%fd3269, [%rd34+114920];
$L__BB44_23:
	ld.param.f64 	%fd3155, [_Z32massMatrixMultiplyConstantKernelILi10ELi13ELi1EEvidPKdS1_S1_S1_S1_S1_S1_Pd_param_1];
	ld.param.u32 	%r161, [_Z32massMatrixMultiplyConstantKernelILi10ELi13ELi1EEvidPKdS1_S1_S1_S1_S1_S1_Pd_param_0];
	mov.u32 	%r107, %ctaid.x;
	mov.u32 	%r108, %tid.y;
	add.s32 	%r109, %r107, %r108;
	setp.ge.s32 	%p15, %r109, %r161;
	ld.shared.f64 	%fd1965, [%r12+9464];
	fma.rn.f64 	%fd1966, %fd204, %fd1965, 0d0000000000000000;
	ld.shared.f64 	%fd1967, [%r18+9464];
	fma.rn.f64 	%fd1968, %fd205, %fd1967, 0d0000000000000000;
	ld.shared.f64 	%fd1969, [_ZZ32massMatrixMultiplyConstantKernelILi10ELi13ELi1EEvidPKdS1_S1_S1_S1_S1_S1_PdE13s_QuadToQuadD+728];
	fma.rn.f64 	%fd1970, %fd1969, %fd177, 0d0000000000000000;
	ld.shared.f64 	%fd1971, [%r12+9472];
	fma.rn.f64 	%fd1972, %fd206, %fd1971, %fd1966;
	ld.shared.f64 	%fd1973, [%r18+9568];
	fma.rn.f64 	%fd1974, %fd207, %fd1973, %fd1968;
	ld.shared.f64 	%fd1975, [_ZZ32massMatrixMultiplyConstantKernelILi10ELi13ELi1EEvidPKdS1_S1_S1_S1_S1_S1_PdE13s_QuadToQuadD+736];
	fma.rn.f64 	%fd1976, %fd1975, %fd178, %fd1970;
	ld.shared.f64 	%fd1977, [%r12+9480];
	fma.rn.f64 	%fd1978, %fd208, %fd1977, %fd1972;
	ld.shared.f64 	%fd1979, [%r18+9672];
	fma.rn.f64 	%fd1980, %fd209, %fd1979, %fd1974;
	ld.shared.f64 	%fd1981, [_ZZ32massMatrixMultiplyConstantKernelILi10ELi13ELi1EEvidPKdS1_S1_S1_S1_S1_S1_PdE13s_QuadToQuadD+744];
	fma.rn.f64 	%fd1982, %fd1981, %fd179, %fd1976;
	ld.shared.f64 	%fd1983, [%r12+9488];
	fma.rn.f64 	%fd1984, %fd210, %fd1983, %fd1978;
	ld.shared.f64 	%fd1985, [%r18+9776];
	fma.rn.f64 	%fd1986, %fd211, %fd1985, %fd1980;
	ld.shared.f64 	%fd1987, [_ZZ32massMatrixMultiplyConstantKernelILi10ELi13ELi1EEvidPKdS1_S1_S1_S1_S1_S1_PdE13s_QuadToQuadD+752];
	fma.rn.f64 	%fd1988, %fd1987, %fd180, %fd1982;
	ld.shared.f64 	%fd1989, [%r12+9496];
	fma.rn.f64 	%fd1990, %fd212, %fd1989, %fd1984;
	ld.shared.f64 	%fd1991, [%r18+9880];
	fma.rn.f64 	%fd1992, %fd213, %fd1991, %fd1986;
	ld.shared.f64 	%fd1993, [_ZZ32massMatrixMultiplyConstantKernelILi10ELi13ELi1EEvidPKdS1_S1_S1_S1_S1_S1_PdE13s_QuadToQuadD+760];
	fma.rn.f64 	%fd1994, %fd1993, %fd181, %fd1988;
	ld.shared.f64 	%fd1995, [%r12+9504];
	fma.rn.f64 	%fd1996, %fd214, %fd1995, %fd1990;
	ld.shared.f64 	%fd1997, [%r18+9984];
	fma.rn.f64 	%fd1998, %fd215, %fd1997, %fd1992;
	ld.shared.f64 	%fd1999, [_ZZ32massMatrixMultiplyConstantKernelILi10ELi13ELi1EEvidPKdS1_S1_S1_S1_S1_S1_PdE13s_QuadToQuadD+768];
	fma.rn.f64 	%fd2000, %fd1999, %fd182, %fd1994;
	ld.shared.f64 	%fd2001, [%r12+9512];
	fma.rn.f64 	%fd2002, %fd216, %fd2001, %fd1996;
	ld.shared.f64 	%fd2003, [%r18+10088];
	fma.rn.f64 	%fd2004, %fd217, %fd2003, %fd1998;
	ld.shared.f64 	%fd2005, [_ZZ32massMatrixMultiplyConstantKernelILi10ELi13ELi1EEvidPKdS1_S1_S1_S1_S1_S1_PdE13s_QuadToQuadD+776];
	fma.rn.f64 	%fd2006, %fd2005, %fd183, %fd2000;
	ld.shared.f64 	%fd2007, [%r12+9520];
	fma.rn.f64 	%fd2008, %fd218, %fd2007, %fd2002;
	ld.shared.f64 	%fd2009, [%r18+10192];
	fma.rn.f64 	%fd2010, %fd219, %fd2009, %fd2004;
	ld.shared.f64 	%fd2011, [_ZZ32massMatrixMultiplyConstantKernelILi10ELi13ELi1EEvidPKdS1_S1_S1_S1_S1_S1_PdE13s_QuadToQuadD+784];
	fma.rn.f64 	%fd2012, %fd2011, %fd184, %fd2006;
	ld.shared.f64 	%fd2013, [%r12+9528];
	fma.rn.f64 	%fd2014, %fd220, %fd2013, %fd2008;
	ld.shared.f64 	%fd2015, [%r18+10296];
	fma.rn.f64 	%fd2016, %fd221, %fd2015, %fd2010;
	ld.shared.f64 	%fd2017, [_ZZ32massMatrixMultiplyConstantKernelILi10ELi13ELi1EEvidPKdS1_S1_S1_S1_S1_S1_PdE13s_QuadToQuadD+792];
	fma.rn.f64 	%fd2018, %fd2017, %fd185, %fd2012;
	ld.shared.f64 	%fd2019, [%r12+9536];
	fma.rn.f64 	%fd2020, %fd222, %fd2019, %fd2014;
	ld.shared.f64 	%fd2021, [%r18+10400];
	fma.rn.f64 	%fd2022, %fd223, %fd2021, %fd2016;
	ld.shared.f64 	%fd2023, [_ZZ32massMatrixMultiplyConstantKernelILi10ELi13ELi1EEvidPKdS1_S1_S1_S1_S1_S1_PdE13s_QuadToQuadD+800];
	fma.rn.f64 	%fd2024, %fd2023, %fd186, %fd2018;
	ld.shared.f64 	%fd2025, [%r12+9544];
	fma.rn.f64 	%fd2026, %fd224, %fd2025, %fd2020;
	ld.shared.f64 	%fd2027, [%r18+10504];
	fma.rn.f64 	%fd2028, %fd225, %fd2027, %fd2022;
	ld.shared.f64 	%fd2029, [_ZZ32massMatrixMultiplyConstantKernelILi10ELi13ELi1EEvidPKdS1_S1_S1_S1_S1_S1_PdE13s_QuadToQuadD+808];
	fma.rn.f64 	%fd2030, %fd2029, %fd187, %fd2024;
	ld.shared.f64 	%fd2031, [%r12+9552];
	fma.rn.f64 	%fd2032, %fd226, %fd2031, %fd2026;
	ld.shared.f64 	%fd2033, [%r18+10608];
	fma.rn.f64 	%fd2034, %fd227, %fd2033, %fd2028;
	ld.shared.f64 	%fd2035, [_ZZ32massMatrixMultiplyConstantKernelILi10ELi13ELi1EEvidPKdS1_S1_S1_S1_S1_S1_PdE13s_QuadToQuadD+816];
	fma.rn.f64 	%fd2036, %fd2035, %fd188, %fd2030;
	ld.shared.f64 	%fd2037, [%r12+9560];
	fma.rn.f64 	%fd2038, %fd228, %fd2037, %fd2032;
	ld.shared.f64 	%fd2039, [%r18+10712];
	fma.rn.f64 	%fd2040, %fd229, %fd2039, %fd2034;
	ld.shared.f64 	%fd2041, [_ZZ32massMatrixMultiplyConstantKernelILi10ELi13ELi1EEvidPKdS1_S1_S1_S1_S1_S1_PdE13s_QuadToQuadD+824];
	fma.rn.f64 	%fd2042, %fd2041, %fd189, %fd2036;
	bar.sync 	0;
	mul.f64 	%fd2043, %fd3264, %fd2040;
	fma.rn.f64 	%fd2044, %fd3263, %fd2038, %fd2043;
	fma.rn.f64 	%fd2045, %fd3265, %fd2042, %fd2044;
	st.shared.f64 	[%r15], %fd2045;
	mul.f64 	%fd2046, %fd3266, %fd2040;
	fma.rn.f64 	%fd2047, %fd3264, %fd2038, %fd2046;
	fma.rn.f64 	%fd2048, %fd3267, %fd2042, %fd2047;
	st.shared.f64 	[%r16], %fd2048;
	mul.f64 	%fd2049, %fd3267, %fd2040;
	fma.rn.f64 	%fd2050, %fd3265, %fd2038, %fd2049;
	fma.rn.f64 	%fd2051, %fd3268, %fd2042, %fd2050;
	mul.f64 	%fd2052, %fd3155, %fd3269;
	bar.sync 	0;
	ld.shared.f64 	%fd2053, [%r14];
	mul.f64 	%fd2054, %fd230, %fd2053;
	fma.rn.f64 	%fd2055, %fd2052, %fd184, %fd2054;
	ld.shared.f64 	%fd2056, [%r17];
	fma.rn.f64 	%fd2057, %fd231, %fd2056, %fd2055;
	fma.rn.f64 	%fd445, %fd2051, %fd1969, %fd418;
	ld.shared.f64 	%fd2058, [%r14+8];
	fma.rn.f64 	%fd2059, %fd232, %fd2058, %fd2057;
	ld.shared.f64 	%fd2060, [%r17+104];
	fma.rn.f64 	%fd2061, %fd233, %fd2060, %fd2059;
	fma.rn.f64 	%fd446, %fd2051, %fd1975, %fd419;
	ld.shared.f64 	%fd2062, [%r14+16];
	fma.rn.f64 	%fd2063, %fd235, %fd2062, %fd2061;
	ld.shared.f64 	%fd2064, [%r17+208];
	fma.rn.f64 	%fd2065, %fd236, %fd2064, %fd2063;
	fma.rn.f64 	%fd447, %fd2051, %fd1981, %fd420;
	ld.shared.f64 	%fd2066, [%r14+24];
	fma.rn.f64 	%fd2067, %fd238, %fd2066, %fd2065;
	ld.shared.f64 	%fd2068, [%r17+312];
	fma.rn.f64 	%fd2069, %fd239, %fd2068, %fd2067;
	fma.rn.f64 	%fd448, %fd2051, %fd1987, %fd421;
	ld.shared.f64 	%fd2070, [%r14+32];
	fma.rn.f64 	%fd2071, %fd241, %fd2070, %fd2069;
	ld.shared.f64 	%fd2072, [%r17+416];
	fma.rn.f64 	%fd2073, %fd242, %fd2072, %fd2071;
	fma.rn.f64 	%fd449, %fd2051, %fd1993, %fd422;
	ld.shared.f64 	%fd2074, [%r14+40];
	fma.rn.f64 	%fd2075, %fd244, %fd2074, %fd2073;
	ld.shared.f64 	%fd2076, [%r17+520];
	fma.rn.f64 	%fd2077, %fd245, %fd2076, %fd2075;
	fma.rn.f64 	%fd450, %fd2051, %fd1999, %fd423;
	ld.shared.f64 	%fd2078, [%r14+48];
	fma.rn.f64 	%fd2079, %fd247, %fd2078, %fd2077;
	ld.shared.f64 	%fd2080, [%r17+624];
	fma.rn.f64 	%fd2081, %fd248, %fd2080, %fd2079;
	fma.rn.f64 	%fd451, %fd2051, %fd2005, %fd430;
	ld.shared.f64 	%fd2082, [%r14+56];
	fma.rn.f64 	%fd2083, %fd250, %fd2082, %fd2081;
	ld.shared.f64 	%fd2084, [%r17+728];
	fma.rn.f64 	%fd2085, %fd251, %fd2084, %fd2083;
	fma.rn.f64 	%fd2086, %fd2051, %fd2011, %fd424;
	ld.shared.f64 	%fd2087, [%r14+64];
	fma.rn.f64 	%fd2088, %fd253, %fd2087, %fd2085;
	ld.shared.f64 	%fd2089, [%r17+832];
	fma.rn.f64 	%fd2090, %fd254, %fd2089, %fd2088;
	fma.rn.f64 	%fd452, %fd2051, %fd2017, %fd425;
	ld.shared.f64 	%fd2091, [%r14+72];
	fma.rn.f64 	%fd2092, %fd256, %fd2091, %fd2090;
	ld.shared.f64 	%fd2093, [%r17+936];
	fma.rn.f64 	%fd2094, %fd257, %fd2093, %fd2092;
	fma.rn.f64 	%fd453, %fd2051, %fd2023, %fd426;
	ld.shared.f64 	%fd2095, [%r14+80];
	fma.rn.f64 	%fd2096, %fd259, %fd2095, %fd2094;
	ld.shared.f64 	%fd2097, [%r17+1040];
	fma.rn.f64 	%fd2098, %fd260, %fd2097, %fd2096;
	fma.rn.f64 	%fd454, %fd2051, %fd2029, %fd427;
	ld.shared.f64 	%fd2099, [%r14+88];
	fma.rn.f64 	%fd2100, %fd262, %fd2099, %fd2098;
	ld.shared.f64 	%fd2101, [%r17+1144];
	fma.rn.f64 	%fd2102, %fd263, %fd2101, %fd2100;
	fma.rn.f64 	%fd455, %fd2051, %fd2035, %fd428;
	ld.shared.f64 	%fd2103, [%r14+96];
	fma.rn.f64 	%fd2104, %fd265, %fd2103, %fd2102;
	ld.shared.f64 	%fd2105, [%r17+1248];
	fma.rn.f64 	%fd2106, %fd266, %fd2105, %fd2104;
	fma.rn.f64 	%fd456, %fd2051, %fd2041, %fd429;
	add.f64 	%fd457, %fd2106, %fd2086;
	mov.f64 	%fd3270, 0d0000000000000000;
	mov.f64 	%fd3271, %fd3270;
	mov.f64 	%fd3272, %fd3270;
	mov.f64 	%fd3273, %fd3270;
	mov.f64 	%fd3274, %fd3270;
	mov.f64 	%fd3275, %fd3270;
	mov.f64 	%fd3276, %fd3270;
	@%p15 bra 	$L__BB44_25;
	ld.param.u64 	%rd61, [_Z32massMatrixMultiplyConstantKernelILi10ELi13ELi1EEvidPKdS1_S1_S1_S1_S1_S1_Pd_param_2];
	cvta.to.global.u64 	%rd35, %rd61;
	mov.u32 	%r110, %ctaid.x;
	mov.u32 	%r111, %tid.y;
	add.s32 	%r112, %r110, %r111;
	mov.u32 	%r113, %tid.x;
	mad.lo.s32 	%r114, %r112, 15379, %r113;
	mul.wide.s32 	%rd36, %r114, 8;
	add.s64 	%rd37, %rd35, %rd36;
	ld.global.nc.f64 	%fd3270, [%rd37+10816];
	ld.global.nc.f64 	%fd3271, [%rd37+28392];
	ld.global.nc.f64 	%fd3272, [%rd37+45968];
	ld.global.nc.f64 	%fd3273, [%rd37+63544];
	ld.global.nc.f64 	%fd3274, [%rd37+81120];
	ld.global.nc.f64 	%fd3275, [%rd37+98696];
	ld.global.nc.f64 	%fd3276, [%rd37+116272];
$L__BB44_25:
	ld.param.f64 	%fd3156, [_Z32massMatrixMultiplyConstantKernelILi10ELi13ELi1EEvidPKdS1_S1_S1_S1_S1_S1_Pd_param_1];
	ld.param.u32 	%r162, [_Z32massMatrixMultiplyConstantKernelILi10ELi13ELi1EEvidPKdS1_S1_S1_S1_S1_S1_Pd_param_0];
	mov.u32 	%r115, %ctaid.x;
	mov.u32 	%r116, %tid.y;
	add.s32 	%r117, %r115, %r116;
	setp.ge.s32 	%p16, %r117, %r162;
	ld.shared.f64 	%fd2108, [%r12+10816];
	fma.rn.f64 	%fd2109, %fd204, %fd2108, 0d0000000000000000;
	ld.shared.f64 	%fd2110, [%r18+10816];
	fma.rn.f64 	%fd2111, %fd205, %fd2110, 0d0000000000000000;
	ld.shared.f64 	%fd2112, [_ZZ32massMatrixMultiplyConstantKernelILi10ELi13ELi1EEvidPKdS1_S1_S1_S1_S1_S1_PdE13s_QuadToQuadD+832];
	fma.rn.f64 	%fd2113, %fd2112, %fd177, 0d0000000000000000;
	ld.shared.f64 	%fd2114, [%r12+10824];
	fma.rn.f64 	%fd2115, %fd206, %fd2114, %fd2109;
	ld.shared.f64 	%fd2116, [%r18+10920];
	fma.rn.f64 	%fd2117, %fd207, %fd2116, %fd2111;
	ld.shared.f64 	%fd2118, [_ZZ32massMatrixMultiplyConstantKernelILi10ELi13ELi1EEvidPKdS1_S1_S1_S1_S1_S1_PdE13s_QuadToQuadD+840];
	fma.rn.f64 	%fd2119, %fd2118, %fd178, %fd2113;
	ld.shared.f64 	%fd2120, [%r12+10832];
	fma.rn.f64 	%fd2121, %fd208, %fd2120, %fd2115;
	ld.shared.f64 	%fd2122, [%r18+11024];
	fma.rn.f64 	%fd2123, %fd209, %fd2122, %fd2117;
	ld.shared.f64 	%fd2124, [_ZZ32massMatrixMultiplyConstantKernelILi10ELi13ELi1EEvidPKdS1_S1_S1_S1_S1_S1_PdE13s_QuadToQuadD+848];
	fma.rn.f64 	%fd2125, %fd2124, %fd179, %fd2119;
	ld.shared.f64 	%fd2126, [%r12+10840];
	fma.rn.f64 	%fd2127, %fd210, %fd2126, %fd2121;
	ld.shared.f64 	%fd2128, [%r18+11128];
	fma.rn.f64 	%fd2129, %fd211, %fd2128, %fd2123;
	ld.shared.f64 	%fd2130, [_ZZ32massMatrixMultiplyConstantKernelILi10ELi13ELi1EEvidPKdS1_S1_S1_S1_S1_S1_PdE13s_QuadToQuadD+856];
	fma.rn.f64 	%fd2131, %fd2130, %fd180, %fd2125;
	ld.shared.f64 	%fd2132, [%r12+10848];
	fma.rn.f64 	%fd2133, %fd212, %fd2132, %fd2127;
	ld.shared.f64 	%fd2134, [%r18+11232];
	fma.rn.f64 	%fd2135, %fd213, %fd2134, %fd2129;
	ld.shared.f64 	%fd2136, [_ZZ32massMatrixMultiplyConstantKernelILi10ELi13ELi1EEvidPKdS1_S1_S1_S1_S1_S1_PdE13s_QuadToQuadD+864];
	fma.rn.f64 	%fd2137, %fd2136, %fd181, %fd2131;
	ld.shared.f64 	%fd2138, [%r12+10856];
	fma.rn.f64 	%fd2139, %fd214, %fd2138, %fd2133;
	ld.shared.f64 	%fd2140, [%r18+11336];
	fma.rn.f64 	%fd2141, %fd215, %fd2140, %fd2135;
	ld.shared.f64 	%fd2142, [_ZZ32massMatrixMultiplyConstantKernelILi10ELi13ELi1EEvidPKdS1_S1_S1_S1_S1_S1_PdE13s_QuadToQuadD+872];
	fma.rn.f64 	%fd2143, %fd2142, %fd182, %fd2137;
	ld.shared.f64 	%fd2144, [%r12+10864];
	fma.rn.f64 	%fd2145, %fd216, %fd2144, %fd2139;
	ld.shared.f64 	%fd2146, [%r18+11440];
	fma.rn.f64 	%fd2147, %fd217, %fd2146, %fd2141;
	ld.shared.f64 	%fd2148, [_ZZ32massMatrixMultiplyConstantKernelILi10ELi13ELi1EEvidPKdS1_S1_S1_S1_S1_S1_PdE13s_QuadToQuadD+880];
	fma.rn.f64 	%fd2149, %fd2148, %fd183, %fd2143;
	ld.shared.f64 	%fd2150, [%r12+10872];
	fma.rn.f64 	%fd2151, %fd218, %fd2150, %fd2145;
	ld.shared.f64 	%fd2152, [%r18+11544];
	fma.rn.f64 	%fd2153, %fd219, %fd2152, %fd2147;
	ld.shared.f64 	%fd2154, [_ZZ32massMatrixMultiplyConstantKernelILi10ELi13ELi1EEvidPKdS1_S1_S1_S1_S1_S1_PdE13s_QuadToQuadD+888];
	fma.rn.f64 	%fd2155, %fd2154, %fd184, %fd2149;
	ld.shared.f64 	%fd2156, [%r12+10880];
	fma.rn.f64 	%fd2157, %fd220, %fd2156, %fd2151;
	ld.shared.f64 	%fd2158, [%r18+11648];
	fma.rn.f64 	%fd2159, %fd221, %fd2158, %fd2153;
	ld.shared.f64 	%fd2160, [_ZZ32massMatrixMultiplyConstantKernelILi10ELi13ELi1EEvidPKdS1_S1_S1_S1_S1_S1_PdE13s_QuadToQuadD+896];
	fma.rn.f64 	%fd2161, %fd2160, %fd185, %fd2155;
	ld.shared.f64 	%fd2162, [%r12+10888];
	fma.rn.f64 	%fd2163, %fd222, %fd2162, %fd2157;
	ld.shared.f64 	%fd2164, [%r18+11752];
	fma.rn.f64 	%fd2165, %fd223, %fd2164, %fd2159;
	ld.shared.f64 	%fd2166, [_ZZ32massMatrixMultiplyConstantKernelILi10ELi13ELi1EEvidPKdS1_S1_S1_S1_S1_S1_PdE13s_QuadToQuadD+904];
	fma.rn.f64 	%fd2167, %fd2166, %fd186, %fd2161;
	ld.shared.f64 	%fd2168, [%r12+10896];
	fma.rn.f64 	%fd2169, %fd224, %fd2168, %fd2163;
	ld.shared.f64 	%fd2170, [%r18+11856];
	fma.rn.f64 	%fd2171, %fd225, %fd2170, %fd2165;
	ld.shared.f64 	%fd2172, [_ZZ32massMatrixMultiplyConstantKernelILi10ELi13ELi1EEvidPKdS1_S1_S1_S1_S1_S1_PdE13s_QuadToQuadD+912];
	fma.rn.f64 	%fd2173, %fd2172, %fd187, %fd2167;
	ld.shared.f64 	%fd2174, [%r12+10904];
	fma.rn.f64 	%fd2175, %fd226, %fd2174, %fd2169;
	ld.shared.f64 	%fd2176, [%r18+11960];
	fma.rn.f64 	%fd2177, %fd227, %fd2176, %fd2171;
	ld.shared.f64 	%fd2178, [_ZZ32massMatrixMultiplyConstantKernelILi10ELi13ELi1EEvidPKdS1_S1_S1_S1_S1_S1_PdE13s_QuadToQuadD+920];
	fma.rn.f64 	%fd2179, %fd2178, %fd188, %fd2173;
	ld.shared.f64 	%fd2180, [%r12+10912];
	fma.rn.f64 	%fd2181, %fd228, %fd2180, %fd2175;
	ld.shared.f64 	%fd2182, [%r18+12064];
	fma.rn.f64 	%fd2183, %fd229, %fd2182, %fd2177;
	ld.shared.f64 	%fd2184, [_ZZ32massMatrixMultiplyConstantKernelILi10ELi13ELi1EEvidPKdS1_S1_S1_S1_S1_S1_PdE13s_QuadToQuadD+928];
	fma.rn.f64 	%fd2185, %fd2184, %fd189, %fd2179;
	bar.sync 	0;
	mul.f64 	%fd2186, %fd3271, %fd2183;
	fma.rn.f64 	%fd2187, %fd3270, %fd2181, %fd2186;
	fma.rn.f64 	%fd2188, %fd3272, %fd2185, %fd2187;
	st.shared.f64 	[%r15], %fd2188;
	mul.f64 	%fd2189, %fd3273, %fd2183;
	fma.rn.f64 	%fd2190, %fd3271, %fd2181, %fd2189;
	fma.rn.f64 	%fd2191, %fd3274, %fd2185, %fd2190;
	st.shared.f64 	[%r16], %fd2191;
	mul.f64 	%fd2192, %fd3274, %fd2183;
	fma.rn.f64 	%fd2193, %fd3272, %fd2181, %fd2192;
	fma.rn.f64 	%fd2194, %fd3275, %fd2185, %fd2193;
	mul.f64 	%fd2195, %fd3156, %fd3276;
	bar.sync 	0;
	ld.shared.f64 	%fd2196, [%r14];
	mul.f64 	%fd2197, %fd230, %fd2196;
	fma.rn.f64 	%fd2198, %fd2195, %fd185, %fd2197;
	ld.shared.f64 	%fd2199, [%r17];
	fma.rn.f64 	%fd2200, %fd231, %fd2199, %fd2198;
	fma.rn.f64 	%fd472, %fd2194, %fd2112, %fd445;
	ld.shared.f64 	%fd2201, [%r14+8];
	fma.rn.f64 	%fd2202, %fd232, %fd2201, %fd2200;
	ld.shared.f64 	%fd2203, [%r17+104];
	fma.rn.f64 	%fd2204, %fd233, %fd2203, %fd2202;
	fma.rn.f64 	%fd473, %fd2194, %fd2118, %fd446;
	ld.shared.f64 	%fd2205, [%r14+16];
	fma.rn.f64 	%fd2206, %fd235, %fd2205, %fd2204;
	ld.shared.f64 	%fd2207, [%r17+208];
	fma.rn.f64 	%fd2208, %fd236, %fd2207, %fd2206;
	fma.rn.f64 	%fd474, %fd2194, %fd2124, %fd447;
	ld.shared.f64 	%fd2209, [%r14+24];
	fma.rn.f64 	%fd2210, %fd238, %fd2209, %fd2208;
	ld.shared.f64 	%fd2211, [%r17+312];
	fma.rn.f64 	%fd2212, %fd239, %fd2211, %fd2210;
	fma.rn.f64 	%fd475, %fd2194, %fd2130, %fd448;
	ld.shared.f64 	%fd2213, [%r14+32];
	fma.rn.f64 	%fd2214, %fd241, %fd2213, %fd2212;
	ld.shared.f64 	%fd2215, [%r17+416];
	fma.rn.f64 	%fd2216, %fd242, %fd2215, %fd2214;
	fma.rn.f64 	%fd476, %fd2194, %fd2136, %fd449;
	ld.shared.f64 	%fd2217, [%r14+40];
	fma.rn.f64 	%fd2218, %fd244, %fd2217, %fd2216;
	ld.shared.f64 	%fd2219, [%r17+520];
	fma.rn.f64 	%fd2220, %fd245, %fd2219, %fd2218;
	fma.rn.f64 	%fd477, %fd2194, %fd2142, %fd450;
	ld.shared.f64 	%fd2221, [%r14+48];
	fma.rn.f64 	%fd2222, %fd247, %fd2221, %fd2220;
	ld.shared.f64 	%fd2223, [%r17+624];
	fma.rn.f64 	%fd2224, %fd248, %fd2223, %fd2222;
	fma.rn.f64 	%fd478, %fd2194, %fd2148, %fd451;
	ld.shared.f64 	%fd2225, [%r14+56];
	fma.rn.f64 	%fd2226, %fd250, %fd2225, %fd2224;
	ld.shared.f64 	%fd2227, [%r17+728];
	fma.rn.f64 	%fd2228, %fd251, %fd2227, %fd2226;
	fma.rn.f64 	%fd479, %fd2194, %fd2154, %fd457;
	ld.shared.f64 	%fd2229, [%r14+64];
	fma.rn.f64 	%fd2230, %fd253, %fd2229, %fd2228;
	ld.shared.f64 	%fd2231, [%r17+832];
	fma.rn.f64 	%fd2232, %fd254, %fd2231, %fd2230;
	fma.rn.f64 	%fd2233, %fd2194, %fd2160, %fd452;
	ld.shared.f64 	%fd2234, [%r14+72];
	fma.rn.f64 	%fd2235, %fd256, %fd2234, %fd2232;
	ld.shared.f64 	%fd2236, [%r17+936];
	fma.rn.f64 	%fd2237, %fd257, %fd2236, %fd2235;
	fma.rn.f64 	%fd480, %fd2194, %fd2166, %fd453;
	ld.shared.f64 	%fd2238, [%r14+80];
	fma.rn.f64 	%fd2239, %fd259, %fd2238, %fd2237;
	ld.shared.f64 	%fd2240, [%r17+1040];
	fma.rn.f64 	%fd2241, %fd260, %fd2240, %fd2239;
	fma.rn.f64 	%fd481, %fd2194, %fd2172, %fd454;
	ld.shared.f64 	%fd2242, [%r14+88];
	fma.rn.f64 	%fd2243, %fd262, %fd2242, %fd2241;
	ld.shared.f64 	%fd2244, [%r17+1144];
	fma.rn.f64 	%fd2245, %fd263, %fd2244, %fd2243;
	fma.rn.f64 	%fd482, %fd2194, %fd2178, %fd455;
	ld.shared.f64 	%fd2246, [%r14+96];
	fma.rn.f64 	%fd2247, %fd265, %fd2246, %fd2245;
	ld.shared.f64 	%fd2248, [%r17+1248];
	fma.rn.f64 	%fd2249, %fd266, %fd2248, %fd2247;
	fma.rn.f64 	%fd483, %fd2194, %fd2184, %fd456;
	add.f64 	%fd484, %fd2249, %fd2233;
	mov.f64 	%fd3277, 0d0000000000000000;
	mov.f64 	%fd3278, %fd3277;
	mov.f64 	%fd3279, %fd3277;
	mov.f64 	%fd3280, %fd3277;
	mov.f64 	%fd3281, %fd3277;
	mov.f64 	%fd3282, %fd3277;
	mov.f64 	%fd3283, %fd3277;
	@%p16 bra 	$L__BB44_27;
	ld.param.u64 	%rd62, [_Z32massMatrixMultiplyConstantKernelILi10ELi13ELi1EEvidPKdS1_S1_S1_S1_S1_S1_Pd_param_2];
	cvta.to.global.u64 	%rd38, %rd62;
	mov.u32 	%r118, %ctaid.x;
	mov.u32 	%r119, %tid.y;
	add.s32 	%r120, %r118, %r119;
	mov.u32 	%r121, %tid.x;
	mad.lo.s32 	%r122, %r120, 15379, %r121;
	mul.wide.s32 	%rd39, %r122, 8;
	add.s64 	%rd40, %rd38, %rd39;
	ld.global.nc.f64 	%fd3277, [%rd40+12168];
	ld.global.nc.f64 	%fd3278, [%rd40+29744];
	ld.global.nc.f64 	%fd3279, [%rd40+47320];
	ld.global.nc.f64 	%fd3280, [%rd40+64896];
	ld.global.nc.f64 	%fd3281, [%rd40+82472];
	ld.global.nc.f64 	%fd3282, [%rd40+100048];
	ld.global.nc.f64 	%fd3283, [%rd40+117624];
$L__BB44_27:
	ld.param.f64 	%fd3157, [_Z32massMatrixMultiplyConstantKernelILi10ELi13ELi1EEvidPKdS1_S1_S1_S1_S1_S1_Pd_param_1];
	ld.param.u32 	%r163, [_Z32massMatrixMultiplyConstantKernelILi10ELi13ELi1EEvidPKdS1_S1_S1_S1_S1_S1_Pd_param_0];
	mov.u32 	%r123, %ctaid.x;
	mov.u32 	%r124, %tid.y;
	add.s32 	%r125, %r123, %r124;
	setp.ge.s32 	%p17, %r125, %r163;
	ld.shared.f64 	%fd2251, [%r12+12168];
	fma.rn.f64 	%fd2252, %fd204, %fd2251, 0d0000000000000000;
	ld.shared.f64 	%fd2253, [%r18+12168];
	fma.rn.f64 	%fd2254, %fd205, %fd2253, 0d0000000000000000;
	ld.shared.f64 	%fd2255, [_ZZ32massMatrixMultiplyConstantKernelILi10ELi13ELi1EEvidPKdS1_S1_S1_S1_S1_S1_PdE13s_QuadToQuadD+936];
	fma.rn.f64 	%fd2256, %fd2255, %fd177, 0d0000000000000000;
	ld.shared.f64 	%fd2257, [%r12+12176];
	fma.rn.f64 	%fd2258, %fd206, %fd2257, %fd2252;
	ld.shared.f64 	%fd2259, [%r18+12272];
	fma.rn.f64 	%fd2260, %fd207, %fd2259, %fd2254;
	ld.shared.f64 	%fd2261, [_ZZ32massMatrixMultiplyConstantKernelILi10ELi13ELi1EEvidPKdS1_S1_S1_S1_S1_S1_PdE13s_QuadToQuadD+944];
	fma.rn.f64 	%fd2262, %fd2261, %fd178, %fd2256;
	ld.shared.f64 	%fd2263, [%r12+12184];
	fma.rn.f64 	%fd2264, %fd208, %fd2263, %fd2258;
	ld.shared.f64 	%fd2265, [%r18+12376];
	fma.rn.f64 	%fd2266, %fd209, %fd2265, %fd2260;
	ld.shared.f64 	%fd2267, [_ZZ32massMatrixMultiplyConstantKernelILi10ELi13ELi1EEvidPKdS1_S1_S1_S1_S1_S1_PdE13s_QuadToQuadD+952];
	fma.rn.f64 	%fd2268, %fd2267, %fd179, %fd2262;
	ld.shared.f64 	%fd2269, [%r12+12192];
	fma.rn.f64 	%fd2270, %fd210, %fd2269, %fd2264;
	ld.shared.f64 	%fd2271, [%r18+12480];
	fma.rn.f64 	%fd2272, %fd211, %fd2271, %fd2266;
	ld.shared.f64 	%fd2273, [_ZZ32massMatrixMultiplyConstantKernelILi10ELi13ELi1EEvidPKdS1_S1_S1_S1_S1_S1_PdE13s_QuadToQuadD+960];
	fma.rn.f64 	%fd2274, %fd2273, %fd180, %fd2268;
	ld.shared.f64 	%fd2275, [%r12+12200];
	fma.rn.f64 	%fd2276, %fd212, %fd2275, %fd2270;
	ld.shared.f64 	%fd2277, [%r18+12584];
	fma.rn.f64 	%fd2278, %fd213, %fd2277, %fd2272;
	ld.shared.f64 	%fd2279, [_ZZ32massMatrixMultiplyConstantKernelILi10ELi13ELi1EEvidPKdS1_S1_S1_S1_S1_S1_PdE13s_QuadToQuadD+968];
	fma.rn.f64 	%fd2280, %fd2279, %fd181, %fd2274;
	ld.shared.f64 	%fd2281, [%r12+12208];
	fma.rn.f64 	%fd2282, %fd214, %fd2281, %fd2276;
	ld.shared.f64 	%fd2283, [%r18+12688];
	fma.rn.f64 	%fd2284, %fd215, %fd2283, %fd2278;
	ld.shared.f64 	%fd2285, [_ZZ32massMatrixMultiplyConstantKernelILi10ELi13ELi1EEvidPKdS1_S1_S1_S1_S1_S1_PdE13s_QuadToQuadD+976];
	fma.rn.f64 	%fd2286, %fd2285, %fd182, %fd2280;
	ld.shared.f64 	%fd2287, [%r12+12216];
	fma.rn.f64 	%fd2288, %fd216, %fd2287, %fd2282;
	ld.shared.f64 	%fd2289, [%r18+12792];
	fma.rn.f64 	%fd2290, %fd217, %fd2289, %fd2284;
	ld.shared.f64 	%fd2291, [_ZZ32massMatrixMultiplyConstantKernelILi10ELi13ELi1EEvidPKdS1_S1_S1_S1_S1_S1_PdE13s_QuadToQuadD+984];
	fma.rn.f64 	%fd2292, %fd2291, %fd183, %fd2286;
	ld.shared.f64 	%fd2293, [%r12+12224];
	fma.rn.f64 	%fd2294, %fd218, %fd2293, %fd2288;
	ld.shared.f64 	%fd2295, [%r18+12896];
	fma.rn.f64 	%fd2296, %fd219, %fd2295, %fd2290;
	ld.shared.f64 	%fd2297, [_ZZ32massMatrixMultiplyConstantKernelILi10ELi13ELi1EEvidPKdS1_S1_S1_S1_S1_S1_PdE13s_QuadToQuadD+992];
	fma.rn.f64 	%fd2298, %fd2297, %fd184, %fd2292;
	ld.shared.f64 	%fd2299, [%r12+12232];
	fma.rn.f64 	%fd2300, %fd220, %fd2299, %fd2294;
	ld.shared.f64 	%fd2301, [%r18+13000];
	fma.rn.f64 	%fd2302, %fd221, %fd2301, %fd2296;
	ld.shared.f64 	%fd2303, [_ZZ32massMatrixMultiplyConstantKernelILi10ELi13ELi1EEvidPKdS1_S1_S1_S1_S1_S1_PdE13s_QuadToQuadD+1000];
	fma.rn.f64 	%fd2304, %fd2303, %fd185, %fd2298;
	ld.shared.f64 	%fd2305, [%r12+12240];
	fma.rn.f64 	%fd2306, %fd222, %fd2305, %fd2300;
	ld.shared.f64 	%fd2307, [%r18+13104];
	fma.rn.f64 	%fd2308, %fd223, %fd2307, %fd2302;
	ld.shared.f64 	%fd2309, [_ZZ32massMatrixMultiplyConstantKernelILi10ELi13ELi1EEvidPKdS1_S1_S1_S1_S1_S1_PdE13s_QuadToQuadD+1008];
	fma.rn.f64 	%fd2310, %fd2309, %fd186, %fd2304;
	ld.shared.f64 	%fd2311, [%r12+12248];
	fma.rn.f64 	%fd2312, %fd224, %fd2311, %fd2306;
	ld.shared.f64 	%fd2313, [%r18+13208];
	fma.rn.f64 	%fd2314, %fd225, %fd2313, %fd2308;
	ld.shared.f64 	%fd2315, [_ZZ32massMatrixMultiplyConstantKernelILi10ELi13ELi1EEvidPKdS1_S1_S1_S1_S1_S1_PdE13s_QuadToQuadD+1016];
	fma.rn.f64 	%fd2316, %fd2315, %fd187, %fd2310;
	ld.shared.f64 	%fd2317, [%r12+12256];
	fma.rn.f64 	%fd2318, %fd226, %fd2317, %fd2312;
	ld.shared.f64 	%fd2319, [%r18+13312];
	fma.rn.f64 	%fd2320, %fd227, %fd2319, %fd2314;
	ld.shared.f64 	%fd2321, [_ZZ32massMatrixMultiplyConstantKernelILi10ELi13ELi1EEvidPKdS1_S1_S1_S1_S1_S1_PdE13s_QuadToQuadD+1024];
	fma.rn.f64 	%fd2322, %fd2321, %fd188, %fd2316;
	ld.shared.f64 	%fd2323, [%r12+12264];
	fma.rn.f64 	%fd2324, %fd228, %fd2323, %fd2318;
	ld.shared.f64 	%fd2325, [%r18+13416];
	fma.rn.f64 	%fd2326, %fd229, %fd2325, %fd2320;
	ld.shared.f64 	%fd2327, [_ZZ32massMatrixMultiplyConstantKernelILi10ELi13ELi1EEvidPKdS1_S1_S1_S1_S1_S1_PdE13s_QuadToQuadD+1032];
	fma.rn.f64 	%fd2328, %fd2327, %fd189, %fd2322;
	bar.sync 	0;
	mul.f64 	%fd2329, %fd3278, %fd2326;
	fma.rn.f64 	%fd2330, %fd3277, %fd2324, %fd2329;
	fma.rn.f64 	%fd2331, %fd3279, %fd2328, %fd2330;
	st.shared.f64 	[%r15], %fd2331;
	mul.f64 	%fd2332, %fd3280, %fd2326;
	fma.rn.f64 	%fd2333, %fd3278, %fd2324, %fd2332;
	fma.rn.f64 	%fd2334, %fd3281, %fd2328, %fd2333;
	st.shared.f64 	[%r16], %fd2334;
	mul.f64 	%fd2335, %fd3281, %fd2326;
	fma.rn.f64 	%fd2336, %fd3279, %fd2324, %fd2335;
	fma.rn.f64 	%fd2337, %fd3282, %fd2328, %fd2336;
	mul.f64 	%fd2338, %fd3157, %fd3283;
	bar.sync 	0;
	ld.shared.f64 	%fd2339, [%r14];
	mul.f64 	%fd2340, %fd230, %fd2339;
	fma.rn.f64 	%fd2341, %fd2338, %fd186, %fd2340;
	ld.shared.f64 	%fd2342, [%r17];
	fma.rn.f64 	%fd2343, %fd231, %fd2342, %fd2341;
	fma.rn.f64 	%fd499, %fd2337, %fd2255, %fd472;
	ld.shared.f64 	%fd2344, [%r14+8];
	fma.rn.f64 	%fd2345, %fd232, %fd2344, %fd2343;
	ld.shared.f64 	%fd2346, [%r17+104];
	fma.rn.f64 	%fd2347, %fd233, %fd2346, %fd2345;
	fma.rn.f64 	%fd500, %fd2337, %fd2261, %fd473;
	ld.shared.f64 	%fd2348, [%r14+16];
	fma.rn.f64 	%fd2349, %fd235, %fd2348, %fd2347;
	ld.shared.f64 	%fd2350, [%r17+208];
	fma.rn.f64 	%fd2351, %fd236, %fd2350, %fd2349;
	fma.rn.f64 	%fd501, %fd2337, %fd2267, %fd474;
	ld.shared.f64 	%fd2352, [%r14+24];
	fma.rn.f64 	%fd2353, %fd238, %fd2352, %fd2351;
	ld.shared.f64 	%fd2354, [%r17+312];
	fma.rn.f64 	%fd2355, %fd239, %fd2354, %fd2353;
	fma.rn.f64 	%fd502, %fd2337, %fd2273, %fd475;
	ld.shared.f64 	%fd2356, [%r14+32];
	fma.rn.f64 	%fd2357, %fd241, %fd2356, %fd2355;
	ld.shared.f64 	%fd2358, [%r17+416];
	fma.rn.f64 	%fd2359, %fd242, %fd2358, %fd2357;
	fma.rn.f64 	%fd503, %fd2337, %fd2279, %fd476;
	ld.shared.f64 	%fd2360, [%r14+40];
	fma.rn.f64 	%fd2361, %fd244, %fd2360, %fd2359;
	ld.shared.f64 	%fd2362, [%r17+520];
	fma.rn.f64 	%fd2363, %fd245, %fd2362, %fd2361;
	fma.rn.f64 	%fd504, %fd2337, %fd2285, %fd477;
	ld.shared.f64 	%fd2364, [%r14+48];
	fma.rn.f64 	%fd2365, %fd247, %fd2364, %fd2363;
	ld.shared.f64 	%fd2366, [%r17+624];
	fma.rn.f64 	%fd2367, %fd248, %fd2366, %fd2365;
	fma.rn.f64 	%fd505, %fd2337, %fd2291, %fd478;
	ld.shared.f64 	%fd2368, [%r14+56];
	fma.rn.f64 	%fd2369, %fd250, %fd2368, %fd2367;
	ld.shared.f64 	%fd2370, [%r17+728];
	fma.rn.f64 	%fd2371, %fd251, %fd2370, %fd2369;
	fma.rn.f64 	%fd506, %fd2337, %fd2297, %fd479;
	ld.shared.f64 	%fd2372, [%r14+64];
	fma.rn.f64 	%fd2373, %fd253, %fd2372, %fd2371;
	ld.shared.f64 	%fd2374, [%r17+832];
	fma.rn.f64 	%fd2375, %fd254, %fd2374, %fd2373;
	fma.rn.f64 	%fd507, %fd2337, %fd2303, %fd484;
	ld.shared.f64 	%fd2376, [%r14+72];
	fma.rn.f64 	%fd2377, %fd256, %fd2376, %fd2375;
	ld.shared.f64 	%fd2378, [%r17+936];
	fma.rn.f64 	%fd2379, %fd257, %fd2378, %fd2377;
	fma.rn.f64 	%fd2380, %fd2337, %fd2309, %fd480;
	ld.shared.f64 	%fd2381, [%r14+80];
	fma.rn.f64 	%fd2382, %fd259, %fd2381, %fd2379;
	ld.shared.f64 	%fd2383, [%r17+1040];
	fma.rn.f64 	%fd2384, %fd260, %fd2383, %fd2382;
	fma.rn.f64 	%fd508, %fd2337, %fd2315, %fd481;
	ld.shared.f64 	%fd2385, [%r14+88];
	fma.rn.f64 	%fd2386, %fd262, %fd2385, %fd2384;
	ld.shared.f64 	%fd2387, [%r17+1144];
	fma.rn.f64 	%fd2388, %fd263, %fd2387, %fd2386;
	fma.rn.f64 	%fd509, %fd2337, %fd2321, %fd482;
	ld.shared.f64 	%fd2389, [%r14+96];
	fma.rn.f64 	%fd2390, %fd265, %fd2389, %fd2388;
	ld.shared.f64 	%fd2391, [%r17+1248];
	fma.rn.f64 	%fd2392, %fd266, %fd2391, %fd2390;
	fma.rn.f64 	%fd510, %fd2337, %fd2327, %fd483;
	add.f64 	%fd511, %fd2392, %fd2380;
	mov.f64 	%fd3284, 0d0000000000000000;
	mov.f64 	%fd3285, %fd3284;
	mov.f64 	%fd3286, %fd3284;
	mov.f64 	%fd3287, %fd3284;
	mov.f64 	%fd3288, %fd3284;
	mov.f64 	%fd3289, %fd3284;
	mov.f64 	%fd3290, %fd3284;
	@%p17 bra 	$L__BB44_29;
	ld.param.u64 	%rd63, [_Z32massMatrixMultiplyConstantKernelILi10ELi13ELi1EEvidPKdS1_S1_S1_S1_S1_S1_Pd_param_2];
	cvta.to.global.u64 	%rd41, %rd63;
	mov.u32 	%r126, %ctaid.x;
	mov.u32 	%r127, %tid.y;
	add.s32 	%r128, %r126, %r127;
	mov.u32 	%r129, %tid.x;
	mad.lo.s32 	%r130, %r128, 15379, %r129;
	mul.wide.s32 	%rd42, %r130, 8;
	add.s64 	%rd43, %rd41, %rd42;
	ld.global.nc.f64 	%fd3284, [%rd43+13520];
	ld.global.nc.f64 	%fd3285, [%rd43+31096];
	ld.global.nc.f64 	%fd3286, [%rd43+48672];
	ld.global.nc.f64 	%fd3287, [%rd43+66248];
	ld.global.nc.f64 	%fd3288, [%rd43+83824];
	ld.global.nc.f64 	%fd3289, [%rd43+101400];
	ld.global.nc.f64 	%fd3290, [%rd43+118976];
$L__BB44_29:
	ld.param.f64 	%fd3158, [_Z32massMatrixMultiplyConstantKernelILi10ELi13ELi1EEvidPKdS1_S1_S1_S1_S1_S1_Pd_param_1];
	ld.param.u32 	%r164, [_Z32massMatrixMultiplyConstantKernelILi10ELi13ELi1EEvidPKdS1_S1_S1_S1_S1_S1_Pd_param_0];
	mov.u32 	%r131, %ctaid.x;
	mov.u32 	%r132, %tid.y;
	add.s32 	%r133, %r131, %r132;
	setp.ge.s32 	%p18, %r133, %r164;
	ld.shared.f64 	%fd2394, [%r12+13520];
	fma.rn.f64 	%fd2395, %fd204, %fd2394, 0d0000000000000000;
	ld.shared.f64 	%fd2396, [%r18+13520];
	fma.rn.f64 	%fd2397, %fd205, %fd2396, 0d0000000000000000;
	ld.shared.f64 	%fd2398, [_ZZ32massMatrixMultiplyConstantKernelILi10ELi13ELi1EEvidPKdS1_S1_S1_S1_S1_S1_PdE13s_QuadToQuadD+1040];
	fma.rn.f64 	%fd2399, %fd2398, %fd177, 0d0000000000000000;
	ld.shared.f64 	%fd2400, [%r12+13528];
	fma.rn.f64 	%fd2401, %fd206, %fd2400, %fd2395;
	ld.shared.f64 	%fd2402, [%r18+13624];
	fma.rn.f64 	%fd2403, %fd207, %fd2402, %fd2397;
	ld.shared.f64 	%fd2404, [_ZZ32massMatrixMultiplyConstantKernelILi10ELi13ELi1EEvidPKdS1_S1_S1_S1_S1_S1_PdE13s_QuadToQuadD+1048];
	fma.rn.f64 	%fd2405, %fd2404, %fd178, %fd2399;
	ld.shared.f64 	%fd2406, [%r12+13536];
	fma.rn.f64 	%fd2407, %fd208, %fd2406, %fd2401;
	ld.shared.f64 	%fd2408, [%r18+13728];
	fma.rn.f64 	%fd2409, %fd209, %fd2408, %fd2403;
	ld.shared.f64 	%fd2410, [_ZZ32massMatrixMultiplyConstantKernelILi10ELi13ELi1EEvidPKdS1_S1_S1_S1_S1_S1_PdE13s_QuadToQuadD+1056];
	fma.rn.f64 	%fd2411, %fd2410, %fd179, %fd2405;
	ld.shared.f64 	%fd2412, [%r12+13544];
	fma.rn.f64 	%fd2413, %fd210, %fd2412, %fd2407;
	ld.shared.f64 	%fd2414, [%r18+13832];
	fma.rn.f64 	%fd2415, %fd211, %fd2414, %fd2409;
	ld.shared.f64 	%fd2416, [_ZZ32massMatrixMultiplyConstantKernelILi10ELi13ELi1EEvidPKdS1_S1_S1_S1_S1_S1_PdE13s_QuadToQuadD+1064];
	fma.rn.f64 	%fd2417, %fd2416, %fd180, %fd2411;
	ld.shared.f64 	%fd2418, [%r12+13552];
	fma.rn.f64 	%fd2419, %fd212, %fd2418, %fd2413;
	ld.shared.f64 	%fd2420, [%r18+13936];
	fma.rn.f64 	%fd2421, %fd213, %fd2420, %fd2415;
	ld.shared.f64 	%fd2422, [_ZZ32massMatrixMultiplyConstantKernelILi10ELi13ELi1EEvidPKdS1_S1_S1_S1_S1_S1_PdE13s_QuadToQuadD+1072];
	fma.rn.f64 	%fd2423, %fd2422, %fd181, %fd2417;
	ld.shared.f64 	%fd2424, [%r12+13560];
	fma.rn.f64 	%fd2425, %fd214, %fd2424, %fd2419;
	ld.shared.f64 	%fd2426, [%r18+14040];
	fma.rn.f64 	%fd2427, %fd215, %fd2426, %fd2421;
	ld.shared.f64 	%fd2428, [_ZZ32massMatrixMultiplyConstantKernelILi10ELi13ELi1EEvidPKdS1_S1_S1_S1_S1_S1_PdE13s_QuadToQuadD+1080];
	fma.rn.f64 	%fd2429, %fd2428, %fd182, %fd2423;
	ld.shared.f64 	%fd2430, [%r12+13568];
	fma.rn.f64 	%fd2431, %fd216, %fd2430, %fd2425;
	ld.shared.f64 	%fd2432, [%r18+14144];
	fma.rn.f64 	%fd2433, %fd217, %fd2432, %fd2427;
	ld.shared.f64 	%fd2434, [_ZZ32massMatrixMultiplyConstantKernelILi10ELi13ELi1EEvidPKdS1_S1_S1_S1_S1_S1_PdE13s_QuadToQuadD+1088];
	fma.rn.f64 	%fd2435, %fd2434, %fd183, %fd2429;
	ld.shared.f64 	%fd2436, [%r12+13576];
	fma.rn.f64 	%fd2437, %fd218, %fd2436, %fd2431;
	ld.shared.f64 	%fd2438, [%r18+14248];
	fma.rn.f64 	%fd2439, %fd219, %fd2438, %fd2433;
	ld.shared.f64 	%fd2440, [_ZZ32massMatrixMultiplyConstantKernelILi10ELi13ELi1EEvidPKdS1_S1_S1_S1_S1_S1_PdE13s_QuadToQuadD+1096];
	fma.rn.f64 	%fd2441, %fd2440, %fd184, %fd2435;
	ld.shared.f64 	%fd2442, [%r12+13584];
	fma.rn.f64 	%fd2443, %fd220, %fd2442, %fd2437;
	ld.shared.f64 	%fd2444, [%r18+14352];
	fma.rn.f64 	%fd2445, %fd221, %fd2444, %fd2439;
	ld.shared.f64 	%fd2446, [_ZZ32massMatrixMultiplyConstantKernelILi10ELi13ELi1EEvidPKdS1_S1_S1_S1_S1_S1_PdE13s_QuadToQuadD+1104];
	fma.rn.f64 	%fd2447, %fd2446, %fd185, %fd2441;
	ld.shared.f64 	%fd2448, [%r12+13592];
	fma.rn.f64 	%fd2449, %fd222, %fd2448, %fd2443;
	ld.shared.f64 	%fd2450, [%r18+14456];
	fma.rn.f64 	%fd2451, %fd223, %fd2450, %fd2445;
	ld.shared.f64 	%fd2452, [_ZZ32massMatrixMultiplyConstantKernelILi10ELi13ELi1EEvidPKdS1_S1_S1_S1_S1_S1_PdE13s_QuadToQuadD+1112];
	fma.rn.f64 	%fd2453, %fd2452, %fd186, %fd2447;
	ld.shared.f64 	%fd2454, [%r12+13600];
	fma.rn.f64 	%fd2455, %fd224, %fd2454, %fd2449;
	ld.shared.f64 	%fd2456, [%r18+14560];
	fma.rn.f64 	%fd2457, %fd225, %fd2456, %fd2451;
	ld.shared.f64 	%fd2458, [_ZZ32massMatrixMultiplyConstantKernelILi10ELi13ELi1EEvidPKdS1_S1_S1_S1_S1_S1_PdE13s_QuadToQuadD+1120];
	fma.rn.f64 	%fd2459, %fd2458, %fd187, %fd2453;
	ld.shared.f64 	%fd2460, [%r12+13608];
	fma.rn.f64 	%fd2461, %fd226, %fd2460, %fd2455;
	ld.shared.f64 	%fd2462, [%r18+14664];
	fma.rn.f64 	%fd2463, %fd227, %fd2462, %fd2457;
	ld.shared.f64 	%fd2464, [_ZZ32massMatrixMultiplyConstantKernelILi10ELi13ELi1EEvidPKdS1_S1_S1_S1_S1_S1_PdE13s_QuadToQuadD+1128];
	fma.rn.f64 	%fd2465, %fd2464, %fd188, %fd2459;
	ld.shared.f64 	%fd2466, [%r12+13616];
	fma.rn.f64 	%fd2467, %fd228, %fd2466, %fd2461;
	ld.shared.f64 	%fd2468, [%r18+14768];
	fma.rn.f64 	%fd2469, %fd229, %fd2468, %fd2463;
	ld.shared.f64 	%fd2470, [_ZZ32massMatrixMultiplyConstantKernelILi10ELi13ELi1EEvidPKdS1_S1_S1_S1_S1_S1_PdE13s_QuadToQuadD+1136];
	fma.rn.f64 	%fd2471, %fd2470, %fd189, %fd2465;
	bar.sync 	0;
	mul.f64 	%fd2472, %fd3285, %fd2469;
	fma.rn.f64 	%fd2473, %fd3284, %fd2467, %fd2472;
	fma.rn.f64 	%fd2474, %fd3286, %fd2471, %fd2473;
	st.shared.f64 	[%r15], %fd2474;
	mul.f64 	%fd2475, %fd3287, %fd2469;
	fma.rn.f64 	%fd2476, %fd3285, %fd2467, %fd2475;
	fma.rn.f64 	%fd2477, %fd3288, %fd2471, %fd2476;
	st.shared.f64 	[%r16], %fd2477;
	mul.f64 	%fd2478, %fd3288, %fd2469;
	fma.rn.f64 	%fd2479, %fd3286, %fd2467, %fd2478;
	fma.rn.f64 	%fd2480, %fd3289, %fd2471, %fd2479;
	mul.f64 	%fd2481, %fd3158, %fd3290;
	bar.sync 	0;
	ld.shared.f64 	%fd2482, [%r14];
	mul.f64 	%fd2483, %fd230, %fd2482;
	fma.rn.f64 	%fd2484, %fd2481, %fd187, %fd2483;
	ld.shared.f64 	%fd2485, [%r17];
	fma.rn.f64 	%fd2486, %fd231, %fd2485, %fd2484;
	fma.rn.f64 	%fd526, %fd2480, %fd2398, %fd499;
	ld.shared.f64 	%fd2487, [%r14+8];
	fma.rn.f64 	%fd2488, %fd232, %fd2487, %fd2486;
	ld.shared.f64 	%fd2489, [%r17+104];
	fma.rn.f64 	%fd2490, %fd233, %fd2489, %fd2488;
	fma.rn.f64 	%fd527, %fd2480, %fd2404, %fd500;
	ld.shared.f64 	%fd2491, [%r14+16];
	fma.rn.f64 	%fd2492, %fd235, %fd2491, %fd2490;
	ld.shared.f64 	%fd2493, [%r17+208];
	fma.rn.f64 	%fd2494, %fd236, %fd2493, %fd2492;
	fma.rn.f64 	%fd528, %fd2480, %fd2410, %fd501;
	ld.shared.f64 	%fd2495, [%r14+24];
	fma.rn.f64 	%fd2496, %fd238, %fd2495, %fd2494;
	ld.shared.f64 	%fd2497, [%r17+312];
	fma.rn.f64 	%fd2498, %fd239, %fd2497, %fd2496;
	fma.rn.f64 	%fd529, %fd2480, %fd2416, %fd502;
	ld.shared.f64 	%fd2499, [%r14+32];
	fma.rn.f64 	%fd2500, %fd241, %fd2499, %fd2498;
	ld.shared.f64 	%fd2501, [%r17+416];
	fma.rn.f64 	%fd2502, %fd242, %fd2501, %fd2500;
	fma.rn.f64 	%fd530, %fd2480, %fd2422, %fd503;
	ld.shared.f64 	%fd2503, [%r14+40];
	fma.rn.f64 	%fd2504, %fd244, %fd2503, %fd2502;
	ld.shared.f64 	%fd2505, [%r17+520];
	fma.rn.f64 	%fd2506, %fd245, %fd2505, %fd2504;
	fma.rn.f64 	%fd531, %fd2480, %fd2428, %fd504;
	ld.shared.f64 	%fd2507, [%r14+48];
	fma.rn.f64 	%fd2508, %fd247, %fd2507, %fd2506;
	ld.shared.f64 	%fd2509, [%r17+624];
	fma.rn.f64 	%fd2510, %fd248, %fd2509, %fd2508;
	fma.rn.f64 	%fd532, %fd2480, %fd2434, %fd505;
	ld.shared.f64 	%fd2511, [%r14+56];
	fma.rn.f64 	%fd2512, %fd250, %fd2511, %fd2510;
	ld.shared.f64 	%fd2513, [%r17+728];
	fma.rn.f64 	%fd2514, %fd251, %fd2513, %fd2512;
	fma.rn.f64 	%fd533, %fd2480, %fd2440, %fd506;
	ld.shared.f64 	%fd2515, [%r14+64];
	fma.rn.f64 	%fd2516, %fd253, %fd2515, %fd2514;
	ld.shared.f64 	%fd2517, [%r17+832];
	fma.rn.f64 	%fd2518, %fd254, %fd2517, %fd2516;
	fma.rn.f64 	%fd534, %fd2480, %fd2446, %fd507;
	ld.shared.f64 	%fd2519, [%r14+72];
	fma.rn.f64 	%fd2520, %fd256, %fd2519, %fd2518;
	ld.shared.f64 	%fd2521, [%r17+936];
	fma.rn.f64 	%fd2522, %fd257, %fd2521, %fd2520;
	fma.rn.f64 	%fd535, %fd2480, %fd2452, %fd511;
	ld.shared.f64 	%fd2523, [%r14+80];
	fma.rn.f64 	%fd2524, %fd259, %fd2523, %fd2522;
	ld.shared.f64 	%fd2525, [%r17+1040];
	fma.rn.f64 	%fd2526, %fd260, %fd2525, %fd2524;
	fma.rn.f64 	%fd2527, %fd2480, %fd2458, %fd508;
	ld.shared.f64 	%fd2528, [%r14+88];
	fma.rn.f64 	%fd2529, %fd262, %fd2528, %fd2526;
	ld.shared.f64 	%fd2530, [%r17+1144];
	fma.rn.f64 	%fd2531, %fd263, %fd2530, %fd2529;
	fma.rn.f64 	%fd536, %fd2480, %fd2464, %fd509;
	ld.shared.f64 	%fd2532, [%r14+96];
	fma.rn.f64 	%fd2533, %fd265, %fd2532, %fd2531;
	ld.shared.f64 	%fd2534, [%r17+1248];
	fma.rn.f64 	%fd2535, %fd266, %fd2534, %fd2533;
	fma.rn.f64 	%fd537, %fd2480, %fd2470, %fd510;
	add.f64 	%fd538, %fd2535, %fd2527;
	mov.f64 	%fd3291, 0d0000000000000000;
	mov.f64 	%fd3292, %fd3291;
	mov.f64 	%fd3293, %fd3291;
	mov.f64 	%fd3294, %fd3291;
	mov.f64 	%fd3295, %fd3291;
	mov.f64 	%fd3296, %fd3291;
	mov.f64 	%fd3297, %fd3291;
	@%p18 bra 	$L__BB44_31;
	ld.param.u64 	%rd64, [_Z32massMatrixMultiplyConstantKernelILi10ELi13ELi1EEvidPKdS1_S1_S1_S1_S1_S1_Pd_param_2];
	cvta.to.global.u64 	%rd44, %rd64;
	mov.u32 	%r134, %ctaid.x;
	mov.u32 	%r135, %tid.y;
	add.s32 	%r136, %r134, %r135;
	mov.u32 	%r137, %tid.x;
	mad.lo.s32 	%r138, %r136, 15379, %r137;
	mul.wide.s32 	%rd45, %r138, 8;
	add.s64 	%rd46, %rd44, %rd45;
	ld.global.nc.f64 	%fd3291, [%rd46+14872];
	ld.global.nc.f64 	%fd3292, [%rd46+32448];
	ld.global.nc.f64 	%fd3293, [%rd46+50024];
	ld.global.nc.f64 	%fd3294, [%rd46+67600];
	ld.global.nc.f64 	%fd3295, [%rd46+85176];
	ld.global.nc.f64 	%fd3296, [%rd46+102752];
	ld.global.nc.f64 	%fd3297, [%rd46+120328];
$L__BB44_31:
	ld.param.f64 	%fd3159, [_Z32massMatrixMultiplyConstantKernelILi10ELi13ELi1EEvidPKdS1_S1_S1_S1_S1_S1_Pd_param_1];
	ld.param.u32 	%r165, [_Z32massMatrixMultiplyConstantKernelILi10ELi13ELi1EEvidPKdS1_S1_S1_S1_S1_S1_Pd_param_0];
	mov.u32 	%r139, %ctaid.x;
	mov.u32 	%r140, %tid.y;
	add.s32 	%r141, %r139, %r140;
	setp.ge.s32 	%p19, %r141, %r165;
	ld.shared.f64 	%fd2537, [%r12+14872];
	fma.rn.f64 	%fd2538, %fd204, %fd2537, 0d0000000000000000;
	ld.shared.f64 	%fd2539, [%r18+14872];
	fma.rn.f64 	%fd2540, %fd205, %fd2539, 0d0000000000000000;
	ld.shared.f64 	%fd2541, [_ZZ32massMatrixMultiplyConstantKernelILi10ELi13ELi1EEvidPKdS1_S1_S1_S1_S1_S1_PdE13s_QuadToQuadD+1144];
	fma.rn.f64 	%fd2542, %fd2541, %fd177, 0d0000000000000000;
	ld.shared.f64 	%fd2543, [%r12+14880];
	fma.rn.f64 	%fd2544, %fd206, %fd2543, %fd2538;
	ld.shared.f64 	%fd2545, [%r18+14976];
	fma.rn.f64 	%fd2546, %fd207, %fd2545, %fd2540;
	ld.shared.f64 	%fd2547, [_ZZ32massMatrixMultiplyConstantKernelILi10ELi13ELi1EEvidPKdS1_S1_S1_S1_S1_S1_PdE13s_QuadToQuadD+1152];
	fma.rn.f64 	%fd2548, %fd2547, %fd178, %fd2542;
	ld.shared.f64 	%fd2549, [%r12+14888];
	fma.rn.f64 	%fd2550, %fd208, %fd2549, %fd2544;
	ld.shared.f64 	%fd2551, [%r18+15080];
	fma.rn.f64 	%fd2552, %fd209, %fd2551, %fd2546;
	ld.shared.f64 	%fd2553, [_ZZ32massMatrixMultiplyConstantKernelILi10ELi13ELi1EEvidPKdS1_S1_S1_S1_S1_S1_PdE13s_QuadToQuadD+1160];
	fma.rn.f64 	%fd2554, %fd2553, %fd179, %fd2548;
	ld.shared.f64 	%fd2555, [%r12+14896];
	fma.rn.f64 	%fd2556, %fd210, %fd2555, %fd2550;
	ld.shared.f64 	%fd2557, [%r18+15184];
	fma.rn.f64 	%fd2558, %fd211, %fd2557, %fd2552;
	ld.shared.f64 	%fd2559, [_ZZ32massMatrixMultiplyConstantKernelILi10ELi13ELi1EEvidPKdS1_S1_S1_S1_S1_S1_PdE13s_QuadToQuadD+1168];
	fma.rn.f64 	%fd2560, %fd2559, %fd180, %fd2554;
	ld.shared.f64 	%fd2561, [%r12+14904];
	fma.rn.f64 	%fd2562, %fd212, %fd2561, %fd2556;
	ld.shared.f64 	%fd2563, [%r18+15288];
	fma.rn.f64 	%fd2564, %fd213, %fd2563, %fd2558;
	ld.shared.f64 	%fd2565, [_ZZ32massMatrixMultiplyConstantKernelILi10ELi13ELi1EEvidPKdS1_S1_S1_S1_S1_S1_PdE13s_QuadToQuadD+1176];
	fma.rn.f64 	%fd2566, %fd2565, %fd181, %fd2560;
	ld.shared.f64 	%fd2567, [%r12+14912];
	fma.rn.f64 	%fd2568, %fd214, %fd2567, %fd2562;
	ld.shared.f64 	%fd2569, [%r18+15392];
	fma.rn.f64 	%fd2570, %fd215, %fd2569, %fd2564;
	ld.shared.f64 	%fd2571, [_ZZ32massMatrixMultiplyConstantKernelILi10ELi13ELi1EEvidPKdS1_S1_S1_S1_S1_S1_PdE13s_QuadToQuadD+1184];
	fma.rn.f64 	%fd2572, %fd2571, %fd182, %fd2566;
	ld.shared.f64 	%fd2573, [%r12+14920];
	fma.rn.f64 	%fd2574, %fd216, %fd2573, %fd2568;
	ld.shared.f64 	%fd2575, [%r18+15496];
	fma.rn.f64 	%fd2576, %fd217, %fd2575, %fd2570;
	ld.shared.f64 	%fd2577, [_ZZ32massMatrixMultiplyConstantKernelILi10ELi13ELi1EEvidPKdS1_S1_S1_S1_S1_S1_PdE13s_QuadToQuadD+1192];
	fma.rn.f64 	%fd2578, %fd2577, %fd183, %fd2572;
	ld.shared.f64 	%fd2579, [%r12+14928];
	fma.rn.f64 	%fd2580, %fd218, %fd2579, %fd2574;
	ld.shared.f64 	%fd2581, [%r18+15600];
	fma.rn.f64 	%fd2582, %fd219, %fd2581, %fd2576;
	ld.shared.f64 	%fd2583, [_ZZ32massMatrixMultiplyConstantKernelILi10ELi13ELi1EEvidPKdS1_S1_S1_S1_S1_S1_PdE13s_QuadToQuadD+1200];
	fma.rn.f64 	%fd2584, %fd2583, %fd184, %fd2578;
	ld.shared.f64 	%fd2585, [%r12+14936];
	fma.rn.f64 	%fd2586, %fd220, %fd2585, %fd2580;
	ld.shared.f64 	%fd2587, [%r18+15704];
	fma.rn.f64 	%fd2588, %fd221, %fd2587, %fd2582;
	ld.shared.f64 	%fd2589, [_ZZ32massMatrixMultiplyConstantKernelILi10ELi13ELi1EEvidPKdS1_S1_S1_S1_S1_S1_PdE13s_QuadToQuadD+1208];
	fma.rn.f64 	%fd2590, %fd2589, %fd185, %fd2584;
	ld.shared.f64 	%fd2591, [%r12+14944];
	fma.rn.f64 	%fd2592, %fd222, %fd2591, %fd2586;
	ld.shared.f64 	%fd2593, [%r18+15808];
	fma.rn.f64 	%fd2594, %fd223, %fd2593, %fd2588;
	ld.shared.f64 	%fd2595, [_ZZ32massMatrixMultiplyConstantKernelILi10ELi13ELi1EEvidPKdS1_S1_S1_S1_S1_S1_PdE13s_QuadToQuadD+1216];
	fma.rn.f64 	%fd2596, %fd2595, %fd186, %fd2590;
	ld.shared.f64 	%fd2597, [%r12+14952];
	fma.rn.f64 	%fd2598, %fd224, %fd2597, %fd2592;
	ld.shared.f64 	%fd2599, [%r18+15912];
	fma.rn.f64 	%fd2600, %fd225, %fd2599, %fd2594;
	ld.shared.f64 	%fd2601, [_ZZ32massMatrixMultiplyConstantKernelILi10ELi13ELi1EEvidPKdS1_S1_S1_S1_S1_S1_PdE13s_QuadToQuadD+1224];
	fma.rn.f64 	%fd2602, %fd2601, %fd187, %fd2596;
	ld.shared.f64 	%fd2603, [%r12+14960];
	fma.rn.f64 	%fd2604, %fd226, %fd2603, %fd2598;
	ld.shared.f64 	%fd2605, [%r18+16016];
	fma.rn.f64 	%fd2606, %fd227, %fd2605, %fd2600;
	ld.shared.f64 	%fd2607, [_ZZ32massMatrixMultiplyConstantKernelILi10ELi13ELi1EEvidPKdS1_S1_S1_S1_S1_S1_PdE13s_QuadToQuadD+1232];
	fma.rn.f64 	%fd2608, %fd2607, %fd188, %fd2602;
	ld.shared.f64 	%fd2609, [%r12+14968];
	fma.rn.f64 	%fd2610, %fd228, %fd2609, %fd2604;
	ld.shared.f64 	%fd2611, [%r18+16120];
	fma.rn.f64 	%fd2612, %fd229, %fd2611, %fd2606;
	ld.shared.f64 	%fd2613, [_ZZ32massMatrixMultiplyConstantKernelILi10ELi13ELi1EEvidPKdS1_S1_S1_S1_S1_S1_PdE13s_QuadToQuadD+1240];
	fma.rn.f64 	%fd2614, %fd2613, %fd189, %fd2608;
	bar.sync 	0;
	mul.f64 	%fd2615, %fd3292, %fd2612;
	fma.rn.f64 	%fd2616, %fd3291, %fd2610, %fd2615;
	fma.rn.f64 	%fd2617, %fd3293, %fd2614, %fd2616;
	st.shared.f64 	[%r15], %fd2617;
	mul.f64 	%fd2618, %fd3294, %fd2612;
	fma.rn.f64 	%fd2619, %fd3292, %fd2610, %fd2618;
	fma.rn.f64 	%fd2620, %fd3295, %fd2614, %fd2619;
	st.shared.f64 	[%r16], %fd2620;
	mul.f64 	%fd2621, %fd3295, %fd2612;
	fma.rn.f64 	%fd2622, %fd3293, %fd2610, %fd2621;
	fma.rn.f64 	%fd2623, %fd3296, %fd2614, %fd2622;
	mul.f64 	%fd2624, %fd3159, %fd3297;
	bar.sync 	0;
	ld.shared.f64 	%fd2625, [%r14];
	mul.f64 	%fd2626, %fd230, %fd2625;
	fma.rn.f64 	%fd2627, %fd2624, %fd188, %fd2626;
	ld.shared.f64 	%fd2628, [%r17];
	fma.rn.f64 	%fd2629, %fd231, %fd2628, %fd2627;
	fma.rn.f64 	%fd553, %fd2623, %fd2541, %fd526;
	ld.shared.f64 	%fd2630, [%r14+8];
	fma.rn.f64 	%fd2631, %fd232, %fd2630, %fd2629;
	ld.shared.f64 	%fd2632, [%r17+104];
	fma.rn.f64 	%fd2633, %fd233, %fd2632, %fd2631;
	fma.rn.f64 	%fd554, %fd2623, %fd2547, %fd527;
	ld.shared.f64 	%fd2634, [%r14+16];
	fma.rn.f64 	%fd2635, %fd235, %fd2634, %fd2633;
	ld.shared.f64 	%fd2636, [%r17+208];
	fma.rn.f64 	%fd2637, %fd236, %fd2636, %fd2635;
	fma.rn.f64 	%fd555, %fd2623, %fd2553, %fd528;
	ld.shared.f64 	%fd2638, [%r14+24];
	fma.rn.f64 	%fd2639, %fd238, %fd2638, %fd2637;
	ld.shared.f64 	%fd2640, [%r17+312];
	fma.rn.f64 	%fd2641, %fd239, %fd2640, %fd2639;
	fma.rn.f64 	%fd556, %fd2623, %fd2559, %fd529;
	ld.shared.f64 	%fd2642, [%r14+32];
	fma.rn.f64 	%fd2643, %fd241, %fd2642, %fd2641;
	ld.shared.f64 	%fd2644, [%r17+416];
	fma.rn.f64 	%fd2645, %fd242, %fd2644, %fd2643;
	fma.rn.f64 	%fd557, %fd2623, %fd2565, %fd530;
	ld.shared.f64 	%fd2646, [%r14+40];
	fma.rn.f64 	%fd2647, %fd244, %fd2646, %fd2645;
	ld.shared.f64 	%fd2648, [%r17+520];
	fma.rn.f64 	%fd2649, %fd245, %fd2648, %fd2647;
	fma.rn.f64 	%fd558, %fd2623, %fd2571, %fd531;
	ld.shared.f64 	%fd2650, [%r14+48];
	fma.rn.f64 	%fd2651, %fd247, %fd2650, %fd2649;
	ld.shared.f64 	%fd2652, [%r17+624];
	fma.rn.f64 	%fd2653, %fd248, %fd2652, %fd2651;
	fma.rn.f64 	%fd559, %fd2623, %fd2577, %fd532;
	ld.shared.f64 	%fd2654, [%r14+56];
	fma.rn.f64 	%fd2655, %fd250, %fd2654, %fd2653;
	ld.shared.f64 	%fd2656, [%r17+728];
	fma.rn.f64 	%fd2657, %fd251, %fd2656, %fd2655;
	fma.rn.f64 	%fd560, %fd2623, %fd2583, %fd533;
	ld.shared.f64 	%fd2658, [%r14+64];
	fma.rn.f64 	%fd2659, %fd253, %fd2658, %fd2657;
	ld.shared.f64 	%fd2660, [%r17+832];
	fma.rn.f64 	%fd2661, %fd254, %fd2660, %fd2659;
	fma.rn.f64 	%fd561, %fd2623, %fd2589, %fd534;
	ld.shared.f64 	%fd2662, [%r14+72];
	fma.rn.f64 	%fd2663, %fd256, %fd2662, %fd2661;
	ld.shared.f64 	%fd2664, [%r17+936];
	fma.rn.f64 	%fd2665, %fd257, %fd2664, %fd2663;
	fma.rn.f64 	%fd562, %fd2623, %fd2595, %fd535;
	ld.shared.f64 	%fd2666, [%r14+80];
	fma.rn.f64 	%fd2667, %fd259, %fd2666, %fd2665;
	ld.shared.f64 	%fd2668, [%r17+1040];
	fma.rn.f64 	%fd2669, %fd260, %fd2668, %fd2667;
	fma.rn.f64 	%fd563, %fd2623, %fd2601, %fd538;
	ld.shared.f64 	%fd2670, [%r14+88];
	fma.rn.f64 	%fd2671, %fd262, %fd2670, %fd2669;
	ld.shared.f64 	%fd2672, [%r17+1144];
	fma.rn.f64 	%fd2673, %fd263, %fd2672, %fd2671;
	fma.rn.f64 	%fd2674, %fd2623, %fd2607, %fd536;
	ld.shared.f64 	%fd2675, [%r14+96];
	fma.rn.f64 	%fd2676, %fd265, %fd2675, %fd2673;
	ld.shared.f64 	%fd2677, [%r17+1248];
	fma.rn.f64 	%fd2678, %fd266, %fd2677, %fd2676;
	fma.rn.f64 	%fd564, %fd2623, %fd2613, %fd537;
	add.f64 	%fd565, %fd2678, %fd2674;
	mov.f64 	%fd3298, 0d0000000000000000;
	mov.f64 	%fd3299, %fd3298;
	mov.f64 	%fd3300, %fd3298;
	mov.f64 	%fd3301, %fd3298;
	mov.f64 	%fd3302, %fd3298;
	mov.f64 	%fd3303, %fd3298;
	mov.f64 	%fd3304, %fd3298;
	@%p19 bra 	$L__BB44_33;
	ld.param.u64 	%rd65, [_Z32massMatrixMultiplyConstantKernelILi10ELi13ELi1EEvidPKdS1_S1_S1_S1_S1_S1_Pd_param_2];
	cvta.to.global.u64 	%rd47, %rd65;
	mov.u32 	%r142, %ctaid.x;
	mov.u32 	%r143, %tid.y;
	add.s32 	%r144, %r142, %r143;
	mov.u32 	%r145, %tid.x;
	mad.lo.s32 	%r146, %r144, 15379, %r145;
	mul.wide.s32 	%rd48, %r146, 8;
	add.s64 	%rd49, %rd47, %rd48;
	ld.global.nc.f64 	%fd3298, [%rd49+16224];
	ld.global.nc.f64 	%fd3299, [%rd49+33800];
	ld.global.nc.f64 	%fd3300, [%rd49+51376];
	ld.global.nc.f64 	%fd3301, [%rd49+68952];
	ld.global.nc.f64 	%fd3302, [%rd49+86528];
	ld.global.nc.f64 	%fd3303, [%rd49+104104];
	ld.global.nc.f64 	%fd3304, [%rd49+121680];
$L__BB44_33:
	ld.param.f64 	%fd3160, [_Z32massMatrixMultiplyConstantKernelILi10ELi13ELi1EEvidPKdS1_S1_S1_S1_S1_S1_Pd_param_1];
	mov.u32 	%r19, %tid.x;
	setp.gt.u32 	%p20, %r19, 129;
	ld.shared.f64 	%fd2679, [%r12+16224];
	fma.rn.f64 	%fd2680, %fd204, %fd2679, 0d0000000000000000;
	ld.shared.f64 	%fd2681, [%r18+16224];
	fma.rn.f64 	%fd2682, %fd205, %fd2681, 0d0000000000000000;
	ld.shared.f64 	%fd2683, [_ZZ32massMatrixMultiplyConstantKernelILi10ELi13ELi1EEvidPKdS1_S1_S1_S1_S1_S1_PdE13s_QuadToQuadD+1248];
	fma.rn.f64 	%fd2684, %fd2683, %fd177, 0d0000000000000000;
	ld.shared.f64 	%fd2685, [%r12+16232];
	fma.rn.f64 	%fd2686, %fd206, %fd2685, %fd2680;
	ld.shared.f64 	%fd2687, [%r18+16328];
	fma.rn.f64 	%fd2688, %fd207, %fd2687, %fd2682;
	ld.shared.f64 	%fd2689, [_ZZ32massMatrixMultiplyConstantKernelILi10ELi13ELi1EEvidPKdS1_S1_S1_S1_S1_S1_PdE13s_QuadToQuadD+1256];
	fma.rn.f64 	%fd2690, %fd2689, %fd178, %fd2684;
	ld.shared.f64 	%fd2691, [%r12+16240];
	fma.rn.f64 	%fd2692, %fd208, %fd2691, %fd2686;
	ld.shared.f64 	%fd2693, [%r18+16432];
	fma.rn.f64 	%fd2694, %fd209, %fd2693, %fd2688;
	ld.shared.f64 	%fd2695, [_ZZ32massMatrixMultiplyConstantKernelILi10ELi13ELi1EEvidPKdS1_S1_S1_S1_S1_S1_PdE13s_QuadToQuadD+1264];
	fma.rn.f64 	%fd2696, %fd2695, %fd179, %fd2690;
	ld.shared.f64 	%fd2697, [%r12+16248];
	fma.rn.f64 	%fd2698, %fd210, %fd2697, %fd2692;
	ld.shared.f64 	%fd2699, [%r18+16536];
	fma.rn.f64 	%fd2700, %fd211, %fd2699, %fd2694;
	ld.shared.f64 	%fd2701, [_ZZ32massMatrixMultiplyConstantKernelILi10ELi13ELi1EEvidPKdS1_S1_S1_S1_S1_S1_PdE13s_QuadToQuadD+1272];
	fma.rn.f64 	%fd2702, %fd2701, %fd180, %fd2696;
	ld.shared.f64 	%fd2703, [%r12+16256];
	fma.rn.f64 	%fd2704, %fd212, %fd2703, %fd2698;
	ld.shared.f64 	%fd2705, [%r18+16640];
	fma.rn.f64 	%fd2706, %fd213, %fd2705, %fd2700;
	ld.shared.f64 	%fd2707, [_ZZ32massMatrixMultiplyConstantKernelILi10ELi13ELi1EEvidPKdS1_S1_S1_S1_S1_S1_PdE13s_QuadToQuadD+1280];
	fma.rn.f64 	%fd2708, %fd2707, %fd181, %fd2702;
	ld.shared.f64 	%fd2709, [%r12+16264];
	fma.rn.f64 	%fd2710, %fd214, %fd2709, %fd2704;
	ld.shared.f64 	%fd2711, [%r18+16744];
	fma.rn.f64 	%fd2712, %fd215, %fd2711, %fd2706;
	ld.shared.f64 	%fd2713, [_ZZ32massMatrixMultiplyConstantKernelILi10ELi13ELi1EEvidPKdS1_S1_S1_S1_S1_S1_PdE13s_QuadToQuadD+1288];
	fma.rn.f64 	%fd2714, %fd2713, %fd182, %fd2708;
	ld.shared.f64 	%fd2715, [%r12+16272];
	fma.rn.f64 	%fd2716, %fd216, %fd2715, %fd2710;
	ld.shared.f64 	%fd2717, [%r18+16848];
	fma.rn.f64 	%fd2718, %fd217, %fd2717, %fd2712;
	ld.shared.f64 	%fd2719, [_ZZ32massMatrixMultiplyConstantKernelILi10ELi13ELi1EEvidPKdS1_S1_S1_S1_S1_S1_PdE13s_QuadToQuadD+1296];
	fma.rn.f64 	%fd2720, %fd2719, %fd183, %fd2714;
	ld.shared.f64 	%fd2721, [%r12+16280];
	fma.rn.f64 	%fd2722, %fd218, %fd2721, %fd2716;
	ld.shared.f64 	%fd2723, [%r18+16952];
	fma.rn.f64 	%fd2724, %fd219, %fd2723, %fd2718;
	ld.shared.f64 	%fd2725, [_ZZ32massMatrixMultiplyConstantKernelILi10ELi13ELi1EEvidPKdS1_S1_S1_S1_S1_S1_PdE13s_QuadToQuadD+1304];
	fma.rn.f64 	%fd2726, %fd2725, %fd184, %fd2720;
	ld.shared.f64 	%fd2727, [%r12+16288];
	fma.rn.f64 	%fd2728, %fd220, %fd2727, %fd2722;
	ld.shared.f64 	%fd2729, [%r18+17056];
	fma.rn.f64 	%fd2730, %fd221, %fd2729, %fd2724;
	ld.shared.f64 	%fd2731, [_ZZ32massMatrixMultiplyConstantKernelILi10ELi13ELi1EEvidPKdS1_S1_S1_S1_S1_S1_PdE13s_QuadToQuadD+1312];
	fma.rn.f64 	%fd2732, %fd2731, %fd185, %fd2726;
	ld.shared.f64 	%fd2733, [%r12+16296];
	fma.rn.f64 	%fd2734, %fd222, %fd2733, %fd2728;
	ld.shared.f64 	%fd2735, [%r18+17160];
	fma.rn.f64 	%fd2736, %fd223, %fd2735, %fd2730;
	ld.shared.f64 	%fd2737, [_ZZ32massMatrixMultiplyConstantKernelILi10ELi13ELi1EEvidPKdS1_S1_S1_S1_S1_S1_PdE13s_QuadToQuadD+1320];
	fma.rn.f64 	%fd2738, %fd2737, %fd186, %fd2732;
	ld.shared.f64 	%fd2739, [%r12+16304];
	fma.rn.f64 	%fd2740, %fd224, %fd2739, %fd2734;
	ld.shared.f64 	%fd2741, [%r18+17264];
	fma.rn.f64 	%fd2742, %fd225, %fd2741, %fd2736;
	ld.shared.f64 	%fd2743, [_ZZ32massMatrixMultiplyConstantKernelILi10ELi13ELi1EEvidPKdS1_S1_S1_S1_S1_S1_PdE13s_QuadToQuadD+1328];
	fma.rn.f64 	%fd2744, %fd2743, %fd187, %fd2738;
	ld.shared.f64 	%fd2745, [%r12+16312];
	fma.rn.f64 	%fd2746, %fd226, %fd2745, %fd2740;
	ld.shared.f64 	%fd2747, [%r18+17368];
	fma.rn.f64 	%fd2748, %fd227, %fd2747, %fd2742;
	ld.shared.f64 	%fd2749, [_ZZ32massMatrixMultiplyConstantKernelILi10ELi13ELi1EEvidPKdS1_S1_S1_S1_S1_S1_PdE13s_QuadToQuadD+1336];
	fma.rn.f64 	%fd2750, %fd2749, %fd188, %fd2744;
	ld.shared.f64 	%fd2751, [%r12+16320];
	fma.rn.f64 	%fd2752, %fd228, %fd2751, %fd2746;
	ld.shared.f64 	%fd2753, [%r18+17472];
	fma.rn.f64 	%fd2754, %fd229, %fd2753, %fd2748;
	ld.shared.f64 	%fd2755, [_ZZ32massMatrixMultiplyConstantKernelILi10ELi13ELi1EEvidPKdS1_S1_S1_S1_S1_S1_PdE13s_QuadToQuadD+1344];
	fma.rn.f64 	%fd2756, %fd2755, %fd189, %fd2750;
	bar.sync 	0;
	mul.f64 	%fd2757, %fd3299, %fd2754;
	fma.rn.f64 	%fd2758, %fd3298, %fd2752, %fd2757;
	fma.rn.f64 	%fd2759, %fd3300, %fd2756, %fd2758;
	st.shared.f64 	[%r15], %fd2759;
	mul.f64 	%fd2760, %fd3301, %fd2754;
	fma.rn.f64 	%fd2761, %fd3299, %fd2752, %fd2760;
	fma.rn.f64 	%fd2762, %fd3302, %fd2756, %fd2761;
	st.shared.f64 	[%r16], %fd2762;
	mul.f64 	%fd2763, %fd3302, %fd2754;
	fma.rn.f64 	%fd2764, %fd3300, %fd2752, %fd2763;
	fma.rn.f64 	%fd2765, %fd3303, %fd2756, %fd2764;
	mul.f64 	%fd2766, %fd3160, %fd3304;
	bar.sync 	0;
	ld.shared.f64 	%fd2767, [%r14];
	mul.f64 	%fd2768, %fd230, %fd2767;
	fma.rn.f64 	%fd2769, %fd2766, %fd189, %fd2768;
	ld.shared.f64 	%fd2770, [%r17];
	fma.rn.f64 	%fd2771, %fd231, %fd2770, %fd2769;
	fma.rn.f64 	%fd2772, %fd2765, %fd2683, %fd553;
	ld.shared.f64 	%fd2773, [%r14+8];
	fma.rn.f64 	%fd2774, %fd232, %fd2773, %fd2771;
	ld.shared.f64 	%fd2775, [%r17+104];
	fma.rn.f64 	%fd2776, %fd233, %fd2775, %fd2774;
	fma.rn.f64 	%fd2777, %fd2765, %fd2689, %fd554;
	ld.shared.f64 	%fd2778, [%r14+16];
	fma.rn.f64 	%fd2779, %fd235, %fd2778, %fd2776;
	ld.shared.f64 	%fd2780, [%r17+208];
	fma.rn.f64 	%fd2781, %fd236, %fd2780, %fd2779;
	fma.rn.f64 	%fd2782, %fd2765, %fd2695, %fd555;
	ld.shared.f64 	%fd2783, [%r14+24];
	fma.rn.f64 	%fd2784, %fd238, %fd2783, %fd2781;
	ld.shared.f64 	%fd2785, [%r17+312];
	fma.rn.f64 	%fd2786, %fd239, %fd2785, %fd2784;
	fma.rn.f64 	%fd2787, %fd2765, %fd2701, %fd556;
	ld.shared.f64 	%fd2788, [%r14+32];
	fma.rn.f64 	%fd2789, %fd241, %fd2788, %fd2786;
	ld.shared.f64 	%fd2790, [%r17+416];
	fma.rn.f64 	%fd2791, %fd242, %fd2790, %fd2789;
	fma.rn.f64 	%fd2792, %fd2765, %fd2707, %fd557;
	ld.shared.f64 	%fd2793, [%r14+40];
	fma.rn.f64 	%fd2794, %fd244, %fd2793, %fd2791;
	ld.shared.f64 	%fd2795, [%r17+520];
	fma.rn.f64 	%fd2796, %fd245, %fd2795, %fd2794;
	fma.rn.f64 	%fd2797, %fd2765, %fd2713, %fd558;
	ld.shared.f64 	%fd2798, [%r14+48];
	fma.rn.f64 	%fd2799, %fd247, %fd2798, %fd2796;
	ld.shared.f64 	%fd2800, [%r17+624];
	fma.rn.f64 	%fd2801, %fd248, %fd2800, %fd2799;
	fma.rn.f64 	%fd2802, %fd2765, %fd2719, %fd559;
	ld.shared.f64 	%fd2803, [%r14+56];
	fma.rn.f64 	%fd2804, %fd250, %fd2803, %fd2801;
	ld.shared.f64 	%fd2805, [%r17+728];
	fma.rn.f64 	%fd2806, %fd251, %fd2805, %fd2804;
	fma.rn.f64 	%fd2807, %fd2765, %fd2725, %fd560;
	ld.shared.f64 	%fd2808, [%r14+64];
	fma.rn.f64 	%fd2809, %fd253, %fd2808, %fd2806;
	ld.shared.f64 	%fd2810, [%r17+832];
	fma.rn.f64 	%fd2811, %fd254, %fd2810, %fd2809;
	fma.rn.f64 	%fd2812, %fd2765, %fd2731, %fd561;
	ld.shared.f64 	%fd2813, [%r14+72];
	fma.rn.f64 	%fd2814, %fd256, %fd2813, %fd2811;
	ld.shared.f64 	%fd2815, [%r17+936];
	fma.rn.f64 	%fd2816, %fd257, %fd2815, %fd2814;
	fma.rn.f64 	%fd2817, %fd2765, %fd2737, %fd562;
	ld.shared.f64 	%fd2818, [%r14+80];
	fma.rn.f64 	%fd2819, %fd259, %fd2818, %fd2816;
	ld.shared.f64 	%fd2820, [%r17+1040];
	fma.rn.f64 	%fd2821, %fd260, %fd2820, %fd2819;
	fma.rn.f64 	%fd2822, %fd2765, %fd2743, %fd563;
	ld.shared.f64 	%fd2823, [%r14+88];
	fma.rn.f64 	%fd2824, %fd262, %fd2823, %fd2821;
	ld.shared.f64 	%fd2825, [%r17+1144];
	fma.rn.f64 	%fd2826, %fd263, %fd2825, %fd2824;
	fma.rn.f64 	%fd2827, %fd2765, %fd2749, %fd565;
	ld.shared.f64 	%fd2828, [%r14+96];
	fma.rn.f64 	%fd2829, %fd265, %fd2828, %fd2826;
	ld.shared.f64 	%fd2830, [%r17+1248];
	fma.rn.f64 	%fd2831, %fd266, %fd2830, %fd2829;
	fma.rn.f64 	%fd2832, %fd2765, %fd2755, %fd564;
	add.f64 	%fd2833, %fd2831, %fd2832;
	bar.sync 	0;
	st.shared.f64 	[%r13], %fd2772;
	st.shared.f64 	[%r13+1352], %fd2777;
	st.shared.f64 	[%r13+2704], %fd2782;
	st.shared.f64 	[%r13+4056], %fd2787;
	st.shared.f64 	[%r13+5408], %fd2792;
	st.shared.f64 	[%r13+6760], %fd2797;
	st.shared.f64 	[%r13+8112], %fd2802;
	st.shared.f64 	[%r13+9464], %fd2807;
	st.shared.f64 	[%r13+10816], %fd2812;
	st.shared.f64 	[%r13+12168], %fd2817;
	st.shared.f64 	[%r13+13520], %fd2822;
	st.shared.f64 	[%r13+14872], %fd2827;
	st.shared.f64 	[%r13+16224], %fd2833;
	bar.sync 	0;
	bar.sync 	0;
	ld.shared.f64 	%fd2834, [%r11];
	ld.shared.f64 	%fd2835, [%r11+96];
	add.f64 	%fd2836, %fd2834, %fd2835;
	sub.f64 	%fd2837, %fd2834, %fd2835;
	ld.shared.f64 	%fd2838, [%r11+8];
	ld.shared.f64 	%fd2839, [%r11+88];
	add.f64 	%fd2840, %fd2838, %fd2839;
	sub.f64 	%fd2841, %fd2838, %fd2839;
	ld.shared.f64 	%fd2842, [%r11+16];
	ld.shared.f64 	%fd2843, [%r11+80];
	add.f64 	%fd2844, %fd2842, %fd2843;
	sub.f64 	%fd2845, %fd2842, %fd2843;
	ld.shared.f64 	%fd2846, [%r11+24];
	ld.shared.f64 	%fd2847, [%r11+72];
	add.f64 	%fd2848, %fd2846, %fd2847;
	sub.f64 	%fd2849, %fd2846, %fd2847;
	ld.shared.f64 	%fd2850, [%r11+32];
	ld.shared.f64 	%fd2851, [%r11+64];
	add.f64 	%fd2852, %fd2850, %fd2851;
	sub.f64 	%fd2853, %fd2850, %fd2851;
	ld.shared.f64 	%fd2854, [%r11+40];
	ld.shared.f64 	%fd2855, [%r11+56];
	add.f64 	%fd2856, %fd2854, %fd2855;
	sub.f64 	%fd2857, %fd2854, %fd2855;
	ld.shared.f64 	%fd2858, [%r11+48];
	add.f64 	%fd2859, %fd2858, %fd2858;
	sub.f64 	%fd2860, %fd2858, %fd2858;
	mul.f64 	%fd2861, %fd2859, 0d3FE0000000000000;
	ld.const.f64 	%fd580, [const_oddDofToQuad];
	fma.rn.f64 	%fd2862, %fd580, %fd2836, 0d0000000000000000;
	ld.const.f64 	%fd581, [const_evenDofToQuad];
	fma.rn.f64 	%fd2863, %fd581, %fd2837, 0d0000000000000000;
	ld.const.f64 	%fd582, [const_oddDofToQuad+40];
	fma.rn.f64 	%fd2864, %fd582, %fd2840, %fd2862;
	ld.const.f64 	%fd583, [const_evenDofToQuad+40];
	fma.rn.f64 	%fd2865, %fd583, %fd2841, %fd2863;
	ld.const.f64 	%fd584, [const_oddDofToQuad+80];
	fma.rn.f64 	%fd2866, %fd584, %fd2844, %fd2864;
	ld.const.f64 	%fd585, [const_evenDofToQuad+80];
	fma.rn.f64 	%fd2867, %fd585, %fd2845, %fd2865;
	fma.rn.f64 	%fd2868, %fd3210, %fd2848, %fd2866;
	fma.rn.f64 	%fd2869, %fd3209, %fd2849, %fd2867;
	fma.rn.f64 	%fd2870, %fd3200, %fd2852, %fd2868;
	fma.rn.f64 	%fd2871, %fd3199, %fd2853, %fd2869;
	fma.rn.f64 	%fd2872, %fd3190, %fd2856, %fd2870;
	fma.rn.f64 	%fd2873, %fd3189, %fd2857, %fd2871;
	fma.rn.f64 	%fd2874, %fd3180, %fd2861, %fd2872;
	fma.rn.f64 	%fd2875, %fd3179, %fd2860, %fd2873;
	add.f64 	%fd2876, %fd2874, %fd2875;
	st.shared.f64 	[%r11], %fd2876;
	sub.f64 	%fd2877, %fd2874, %fd2875;
	st.shared.f64 	[%r11+72], %fd2877;
	ld.const.f64 	%fd586, [const_oddDofToQuad+8];
	fma.rn.f64 	%fd2878, %fd586, %fd2836, 0d0000000000000000;
	ld.const.f64 	%fd587, [const_evenDofToQuad+8];
	fma.rn.f64 	%fd2879, %fd587, %fd2837, 0d0000000000000000;
	ld.const.f64 	%fd588, [const_oddDofToQuad+48];
	fma.rn.f64 	%fd2880, %fd588, %fd2840, %fd2878;
	ld.const.f64 	%fd589, [const_evenDofToQuad+48];
	fma.rn.f64 	%fd2881, %fd589, %fd2841, %fd2879;
	ld.const.f64 	%fd590, [const_oddDofToQuad+88];
	fma.rn.f64 	%fd2882, %fd590, %fd2844, %fd2880;
	ld.const.f64 	%fd591, [const_evenDofToQuad+88];
	fma.rn.f64 	%fd2883, %fd591, %fd2845, %fd2881;
	fma.rn.f64 	%fd2884, %fd3208, %fd2848, %fd2882;
	fma.rn.f64 	%fd2885, %fd3207, %fd2849, %fd2883;
	fma.rn.f64 	%fd2886, %fd3198, %fd2852, %fd2884;
	fma.rn.f64 	%fd2887, %fd3197, %fd2853, %fd2885;
	fma.rn.f64 	%fd2888, %fd3188, %fd2856, %fd2886;
	fma.rn.f64 	%fd2889, %fd3187, %fd2857, %fd2887;
	fma.rn.f64 	%fd2890, %fd3178, %fd2861, %fd2888;
	fma.rn.f64 	%fd2891, %fd3177, %fd2860, %fd2889;
	add.f64 	%fd2892, %fd2890, %fd2891;
	st.shared.f64 	[%r11+8], %fd2892;
	sub.f64 	%fd2893, %fd2890, %fd2891;
	st.shared.f64 	[%r11+64], %fd2893;
	ld.const.f64 	%fd592, [const_oddDofToQuad+16];
	fma.rn.f64 	%fd2894, %fd592, %fd2836, 0d0000000000000000;
	ld.const.f64 	%fd593, [const_evenDofToQuad+16];
	fma.rn.f64 	%fd2895, %fd593, %fd2837, 0d0000000000000000;
	ld.const.f64 	%fd594, [const_oddDofToQuad+56];
	fma.rn.f64 	%fd2896, %fd594, %fd2840, %fd2894;
	ld.const.f64 	%fd595, [const_evenDofToQuad+56];
	fma.rn.f64 	%fd2897, %fd595, %fd2841, %fd2895;
	ld.const.f64 	%fd596, [const_oddDofToQuad+96];
	fma.rn.f64 	%fd2898, %fd596, %fd2844, %fd2896;
	ld.const.f64 	%fd597, [const_evenDofToQuad+96];
	fma.rn.f64 	%fd2899, %fd597, %fd2845, %fd2897;
	fma.rn.f64 	%fd2900, %fd3206, %fd2848, %fd2898;
	fma.rn.f64 	%fd2901, %fd3205, %fd2849, %fd2899;
	fma.rn.f64 	%fd2902, %fd3196, %fd2852, %fd2900;
	fma.rn.f64 	%fd2903, %fd3195, %fd2853, %fd2901;
	fma.rn.f64 	%fd2904, %fd3186, %fd2856, %fd2902;
	fma.rn.f64 	%fd2905, %fd3185, %fd2857, %fd2903;
	fma.rn.f64 	%fd2906, %fd3176, %fd2861, %fd2904;
	fma.rn.f64 	%fd2907, %fd3175, %fd2860, %fd2905;
	add.f64 	%fd2908, %fd2906, %fd2907;
	st.shared.f64 	[%r11+16], %fd2908;
	sub.f64 	%fd2909, %fd2906, %fd2907;
	st.shared.f64 	[%r11+56], %fd2909;
	ld.const.f64 	%fd598, [const_oddDofToQuad+24];
	fma.rn.f64 	%fd2910, %fd598, %fd2836, 0d0000000000000000;
	ld.const.f64 	%fd599, [const_evenDofToQuad+24];
	fma.rn.f64 	%fd2911, %fd599, %fd2837, 0d0000000000000000;
	ld.const.f64 	%fd600, [const_oddDofToQuad+64];
	fma.rn.f64 	%fd2912, %fd600, %fd2840, %fd2910;
	ld.const.f64 	%fd601, [const_evenDofToQuad+64];
	fma.rn.f64 	%fd2913, %fd601, %fd2841, %fd2911;
	ld.const.f64 	%fd602, [const_oddDofToQuad+104];
	fma.rn.f64 	%fd2914, %fd602, %fd2844, %fd2912;
	fma.rn.f64 	%fd2915, %fd3213, %fd2845, %fd2913;
	fma.rn.f64 	%fd2916, %fd3204, %fd2848, %fd2914;
	fma.rn.f64 	%fd2917, %fd3203, %fd2849, %fd2915;
	fma.rn.f64 	%fd2918, %fd3194, %fd2852, %fd2916;
	fma.rn.f64 	%fd2919, %fd3193, %fd2853, %fd2917;
	fma.rn.f64 	%fd2920, %fd3184, %fd2856, %fd2918;
	fma.rn.f64 	%fd2921, %fd3183, %fd2857, %fd2919;
	fma.rn.f64 	%fd2922, %fd3174, %fd2861, %fd2920;
	fma.rn.f64 	%fd2923, %fd3173, %fd2860, %fd2921;
	add.f64 	%fd2924, %fd2922, %fd2923;
	st.shared.f64 	[%r11+24], %fd2924;
	sub.f64 	%fd2925, %fd2922, %fd2923;
	st.shared.f64 	[%r11+48], %fd2925;
	ld.const.f64 	%fd603, [const_oddDofToQuad+32];
	fma.rn.f64 	%fd2926, %fd603, %fd2836, 0d0000000000000000;
	ld.const.f64 	%fd604, [const_evenDofToQuad+32];
	fma.rn.f64 	%fd2927, %fd604, %fd2837, 0d0000000000000000;
	ld.const.f64 	%fd605, [const_oddDofToQuad+72];
	fma.rn.f64 	%fd2928, %fd605, %fd2840, %fd2926;
	ld.const.f64 	%fd606, [const_evenDofToQuad+72];
	fma.rn.f64 	%fd2929, %fd606, %fd2841, %fd2927;
	fma.rn.f64 	%fd2930, %fd3212, %fd2844, %fd2928;
	fma.rn.f64 	%fd2931, %fd3211, %fd2845, %fd2929;
	fma.rn.f64 	%fd2932, %fd3202, %fd2848, %fd2930;
	fma.rn.f64 	%fd2933, %fd3201, %fd2849, %fd2931;
	fma.rn.f64 	%fd2934, %fd3192, %fd2852, %fd2932;
	fma.rn.f64 	%fd2935, %fd3191, %fd2853, %fd2933;
	fma.rn.f64 	%fd2936, %fd3182, %fd2856, %fd2934;
	fma.rn.f64 	%fd2937, %fd3181, %fd2857, %fd2935;
	fma.rn.f64 	%fd2938, %fd3172, %fd2861, %fd2936;
	fma.rn.f64 	%fd2939, %fd3171, %fd2860, %fd2937;
	add.f64 	%fd2940, %fd2938, %fd2939;
	st.shared.f64 	[%r11+32], %fd2940;
	sub.f64 	%fd2941, %fd2938, %fd2939;
	st.shared.f64 	[%r11+40], %fd2941;
	bar.sync 	0;
	@%p20 bra 	$L__BB44_35;
	ld.shared.f64 	%fd2942, [%r8];
	ld.shared.f64 	%fd2943, [%r8+1248];
	add.f64 	%fd2944, %fd2942, %fd2943;
	sub.f64 	%fd2945, %fd2942, %fd2943;
	ld.shared.f64 	%fd2946, [%r8+104];
	ld.shared.f64 	%fd2947, [%r8+1144];
	add.f64 	%fd2948, %fd2946, %fd2947;
	sub.f64 	%fd2949, %fd2946, %fd2947;
	ld.shared.f64 	%fd2950, [%r8+208];
	ld.shared.f64 	%fd2951, [%r8+1040];
	add.f64 	%fd2952, %fd2950, %fd2951;
	sub.f64 	%fd2953, %fd2950, %fd2951;
	ld.shared.f64 	%fd2954, [%r8+312];
	ld.shared.f64 	%fd2955, [%r8+936];
	add.f64 	%fd2956, %fd2954, %fd2955;
	sub.f64 	%fd2957, %fd2954, %fd2955;
	ld.shared.f64 	%fd2958, [%r8+416];
	ld.shared.f64 	%fd2959, [%r8+832];
	add.f64 	%fd2960, %fd2958, %fd2959;
	sub.f64 	%fd2961, %fd2958, %fd2959;
	ld.shared.f64 	%fd2962, [%r8+520];
	ld.shared.f64 	%fd2963, [%r8+728];
	add.f64 	%fd2964, %fd2962, %fd2963;
	sub.f64 	%fd2965, %fd2962, %fd2963;
	ld.shared.f64 	%fd2966, [%r8+624];
	add.f64 	%fd2967, %fd2966, %fd2966;
	sub.f64 	%fd2968, %fd2966, %fd2966;
	mul.f64 	%fd2969, %fd2967, 0d3FE0000000000000;
	fma.rn.f64 	%fd2970, %fd580, %fd2944, 0d0000000000000000;
	fma.rn.f64 	%fd2971, %fd581, %fd2945, 0d0000000000000000;
	fma.rn.f64 	%fd2972, %fd582, %fd2948, %fd2970;
	fma.rn.f64 	%fd2973, %fd583, %fd2949, %fd2971;
	fma.rn.f64 	%fd2974, %fd584, %fd2952, %fd2972;
	fma.rn.f64 	%fd2975, %fd585, %fd2953, %fd2973;
	fma.rn.f64 	%fd2976, %fd3210, %fd2956, %fd2974;
	fma.rn.f64 	%fd2977, %fd3209, %fd2957, %fd2975;
	fma.rn.f64 	%fd2978, %fd3200, %fd2960, %fd2976;
	fma.rn.f64 	%fd2979, %fd3199, %fd2961, %fd2977;
	fma.rn.f64 	%fd2980, %fd3190, %fd2964, %fd2978;
	fma.rn.f64 	%fd2981, %fd3189, %fd2965, %fd2979;
	fma.rn.f64 	%fd2982, %fd3180, %fd2969, %fd2980;
	fma.rn.f64 	%fd2983, %fd3179, %fd2968, %fd2981;
	add.f64 	%fd2984, %fd2982, %fd2983;
	st.shared.f64 	[%r8], %fd2984;
	sub.f64 	%fd2985, %fd2982, %fd2983;
	st.shared.f64 	[%r8+936], %fd2985;
	fma.rn.f64 	%fd2986, %fd586, %fd2944, 0d0000000000000000;
	fma.rn.f64 	%fd2987, %fd587, %fd2945, 0d0000000000000000;
	fma.rn.f64 	%fd2988, %fd588, %fd2948, %fd2986;
	fma.rn.f64 	%fd2989, %fd589, %fd2949, %fd2987;
	fma.rn.f64 	%fd2990, %fd590, %fd2952, %fd2988;
	fma.rn.f64 	%fd2991, %fd591, %fd2953, %fd2989;
	fma.rn.f64 	%fd2992, %fd3208, %fd2956, %fd2990;
	fma.rn.f64 	%fd2993, %fd3207, %fd2957, %fd2991;
	fma.rn.f64 	%fd2994, %fd3198, %fd2960, %fd2992;
	fma.rn.f64 	%fd2995, %fd3197, %fd2961, %fd2993;
	fma.rn.f64 	%fd2996, %fd3188, %fd2964, %fd2994;
	fma.rn.f64 	%fd2997, %fd3187, %fd2965, %fd2995;
	fma.rn.f64 	%fd2998, %fd3178, %fd2969, %fd2996;
	fma.rn.f64 	%fd2999, %fd3177, %fd2968, %fd2997;
	add.f64 	%fd3000, %fd2998, %fd2999;
	st.shared.f64 	[%r8+104], %fd3000;
	sub.f64 	%fd3001, %fd2998, %fd2999;
	st.shared.f64 	[%r8+832], %fd3001;
	fma.rn.f64 	%fd3002, %fd592, %fd2944, 0d0000000000000000;
	fma.rn.f64 	%fd3003, %fd593, %fd2945, 0d0000000000000000;
	fma.rn.f64 	%fd3004, %fd594, %fd2948, %fd3002;
	fma.rn.f64 	%fd3005, %fd595, %fd2949, %fd3003;
	fma.rn.f64 	%fd3006, %fd596, %fd2952, %fd3004;
	fma.rn.f64 	%fd3007, %fd597, %fd2953, %fd3005;
	fma.rn.f64 	%fd3008, %fd3206, %fd2956, %fd3006;
	fma.rn.f64 	%fd3009, %fd3205, %fd2957, %fd3007;
	fma.rn.f64 	%fd3010, %fd3196, %fd2960, %fd3008;
	fma.rn.f64 	%fd3011, %fd3195, %fd2961, %fd3009;
	fma.rn.f64 	%fd3012, %fd3186, %fd2964, %fd3010;
	fma.rn.f64 	%fd3013, %fd3185, %fd2965, %fd3011;
	fma.rn.f64 	%fd3014, %fd3176, %fd2969, %fd3012;
	fma.rn.f64 	%fd3015, %fd3175, %fd2968, %fd3013;
	add.f64 	%fd3016, %fd3014, %fd3015;
	st.shared.f64 	[%r8+208], %fd3016;
	sub.f64 	%fd3017, %fd3014, %fd3015;
	st.shared.f64 	[%r8+728], %fd3017;
	fma.rn.f64 	%fd3018, %fd598, %fd2944, 0d0000000000000000;
	fma.rn.f64 	%fd3019, %fd599, %fd2945, 0d0000000000000000;
	fma.rn.f64 	%fd3020, %fd600, %fd2948, %fd3018;
	fma.rn.f64 	%fd3021, %fd601, %fd2949, %fd3019;
	fma.rn.f64 	%fd3022, %fd602, %fd2952, %fd3020;
	fma.rn.f64 	%fd3023, %fd3213, %fd2953, %fd3021;
	fma.rn.f64 	%fd3024, %fd3204, %fd2956, %fd3022;
	fma.rn.f64 	%fd3025, %fd3203, %fd2957, %fd3023;
	fma.rn.f64 	%fd3026, %fd3194, %fd2960, %fd3024;
	fma.rn.f64 	%fd3027, %fd3193, %fd2961, %fd3025;
	fma.rn.f64 	%fd3028, %fd3184, %fd2964, %fd3026;
	fma.rn.f64 	%fd3029, %fd3183, %fd2965, %fd3027;
	fma.rn.f64 	%fd3030, %fd3174, %fd2969, %fd3028;
	fma.rn.f64 	%fd3031, %fd3173, %fd2968, %fd3029;
	add.f64 	%fd3032, %fd3030, %fd3031;
	st.shared.f64 	[%r8+312], %fd3032;
	sub.f64 	%fd3033, %fd3030, %fd3031;
	st.shared.f64 	[%r8+624], %fd3033;
	fma.rn.f64 	%fd3034, %fd603, %fd2944, 0d0000000000000000;
	fma.rn.f64 	%fd3035, %fd604, %fd2945, 0d0000000000000000;
	fma.rn.f64 	%fd3036, %fd605, %fd2948, %fd3034;
	fma.rn.f64 	%fd3037, %fd606, %fd2949, %fd3035;
	fma.rn.f64 	%fd3038, %fd3212, %fd2952, %fd3036;
	fma.rn.f64 	%fd3039, %fd3211, %fd2953, %fd3037;
	fma.rn.f64 	%fd3040, %fd3202, %fd2956, %fd3038;
	fma.rn.f64 	%fd3041, %fd3201, %fd2957, %fd3039;
	fma.rn.f64 	%fd3042, %fd3192, %fd2960, %fd3040;
	fma.rn.f64 	%fd3043, %fd3191, %fd2961, %fd3041;
	fma.rn.f64 	%fd3044, %fd3182, %fd2964, %fd3042;
	fma.rn.f64 	%fd3045, %fd3181, %fd2965, %fd3043;
	fma.rn.f64 	%fd3046, %fd3172, %fd2969, %fd3044;
	fma.rn.f64 	%fd3047, %fd3171, %fd2968, %fd3045;
	add.f64 	%fd3048, %fd3046, %fd3047;
	st.shared.f64 	[%r8+416], %fd3048;
	sub.f64 	%fd3049, %fd3046, %fd3047;
	st.shared.f64 	[%r8+520], %fd3049;
$L__BB44_35:
	setp.gt.u32 	%p21, %r19, 99;
	bar.sync 	0;
	@%p21 bra 	$L__BB44_38;
	ld.shared.f64 	%fd3050, [%r7];
	ld.shared.f64 	%fd3051, [%r7+16224];
	add.f64 	%fd3052, %fd3050, %fd3051;
	sub.f64 	%fd3053, %fd3050, %fd3051;
	ld.shared.f64 	%fd3054, [%r7+1352];
	ld.shared.f64 	%fd3055, [%r7+14872];
	add.f64 	%fd3056, %fd3054, %fd3055;
	sub.f64 	%fd3057, %fd3054, %fd3055;
	ld.shared.f64 	%fd3058, [%r7+2704];
	ld.shared.f64 	%fd3059, [%r7+13520];
	add.f64 	%fd3060, %fd3058, %fd3059;
	sub.f64 	%fd3061, %fd3058, %fd3059;
	ld.shared.f64 	%fd3062, [%r7+4056];
	ld.shared.f64 	%fd3063, [%r7+12168];
	add.f64 	%fd3064, %fd3062, %fd3063;
	sub.f64 	%fd3065, %fd3062, %fd3063;
	ld.shared.f64 	%fd3066, [%r7+5408];
	ld.shared.f64 	%fd3067, [%r7+10816];
	add.f64 	%fd3068, %fd3066, %fd3067;
	sub.f64 	%fd3069, %fd3066, %fd3067;
	ld.shared.f64 	%fd3070, [%r7+6760];
	ld.shared.f64 	%fd3071, [%r7+9464];
	add.f64 	%fd3072, %fd3070, %fd3071;
	sub.f64 	%fd3073, %fd3070, %fd3071;
	ld.shared.f64 	%fd3074, [%r7+8112];
	add.f64 	%fd3075, %fd3074, %fd3074;
	sub.f64 	%fd3076, %fd3074, %fd3074;
	mul.f64 	%fd3077, %fd3075, 0d3FE0000000000000;
	fma.rn.f64 	%fd3078, %fd580, %fd3052, 0d0000000000000000;
	fma.rn.f64 	%fd3079, %fd581, %fd3053, 0d0000000000000000;
	fma.rn.f64 	%fd3080, %fd582, %fd3056, %fd3078;
	fma.rn.f64 	%fd3081, %fd583, %fd3057, %fd3079;
	fma.rn.f64 	%fd3082, %fd584, %fd3060, %fd3080;
	fma.rn.f64 	%fd3083, %fd585, %fd3061, %fd3081;
	fma.rn.f64 	%fd3084, %fd3210, %fd3064, %fd3082;
	fma.rn.f64 	%fd3085, %fd3209, %fd3065, %fd3083;
	fma.rn.f64 	%fd3086, %fd3200, %fd3068, %fd3084;
	fma.rn.f64 	%fd3087, %fd3199, %fd3069, %fd3085;
	fma.rn.f64 	%fd3088, %fd3190, %fd3072, %fd3086;
	fma.rn.f64 	%fd3089, %fd3189, %fd3073, %fd3087;
	fma.rn.f64 	%fd607, %fd3180, %fd3077, %fd3088;
	fma.rn.f64 	%fd608, %fd3179, %fd3076, %fd3089;
	fma.rn.f64 	%fd3090, %fd586, %fd3052, 0d0000000000000000;
	fma.rn.f64 	%fd3091, %fd587, %fd3053, 0d0000000000000000;
	fma.rn.f64 	%fd3092, %fd588, %fd3056, %fd3090;
	fma.rn.f64 	%fd3093, %fd589, %fd3057, %fd3091;
	fma.rn.f64 	%fd3094, %fd590, %fd3060, %fd3092;
	fma.rn.f64 	%fd3095, %fd591, %fd3061, %fd3093;
	fma.rn.f64 	%fd3096, %fd3208, %fd3064, %fd3094;
	fma.rn.f64 	%fd3097, %fd3207, %fd3065, %fd3095;
	fma.rn.f64 	%fd3098, %fd3198, %fd3068, %fd3096;
	fma.rn.f64 	%fd3099, %fd3197, %fd3069, %fd3097;
	fma.rn.f64 	%fd3100, %fd3188, %fd3072, %fd3098;
	fma.rn.f64 	%fd3101, %fd3187, %fd3073, %fd3099;
	fma.rn.f64 	%fd609, %fd3178, %fd3077, %fd3100;
	fma.rn.f64 	%fd610, %fd3177, %fd3076, %fd3101;
	fma.rn.f64 	%fd3102, %fd592, %fd3052, 0d0000000000000000;
	fma.rn.f64 	%fd3103, %fd593, %fd3053, 0d0000000000000000;
	fma.rn.f64 	%fd3104, %fd594, %fd3056, %fd3102;
	fma.rn.f64 	%fd3105, %fd595, %fd3057, %fd3103;
	fma.rn.f64 	%fd3106, %fd596, %fd3060, %fd3104;
	fma.rn.f64 	%fd3107, %fd597, %fd3061, %fd3105;
	fma.rn.f64 	%fd3108, %fd3206, %fd3064, %fd3106;
	fma.rn.f64 	%fd3109, %fd3205, %fd3065, %fd3107;
	fma.rn.f64 	%fd3110, %fd3196, %fd3068, %fd3108;
	fma.rn.f64 	%fd3111, %fd3195, %fd3069, %fd3109;
	fma.rn.f64 	%fd3112, %fd3186, %fd3072, %fd3110;
	fma.rn.f64 	%fd3113, %fd3185, %fd3073, %fd3111;
	fma.rn.f64 	%fd611, %fd3176, %fd3077, %fd3112;
	fma.rn.f64 	%fd612, %fd3175, %fd3076, %fd3113;
	fma.rn.f64 	%fd3114, %fd598, %fd3052, 0d0000000000000000;
	fma.rn.f64 	%fd3115, %fd599, %fd3053, 0d0000000000000000;
	fma.rn.f64 	%fd3116, %fd600, %fd3056, %fd3114;
	fma.rn.f64 	%fd3117, %fd601, %fd3057, %fd3115;
	fma.rn.f64 	%fd3118, %fd602, %fd3060, %fd3116;
	fma.rn.f64 	%fd3119, %fd3213, %fd3061, %fd3117;
	fma.rn.f64 	%fd3120, %fd3204, %fd3064, %fd3118;
	fma.rn.f64 	%fd3121, %fd3203, %fd3065, %fd3119;
	fma.rn.f64 	%fd3122, %fd3194, %fd3068, %fd3120;
	fma.rn.f64 	%fd3123, %fd3193, %fd3069, %fd3121;
	fma.rn.f64 	%fd3124, %fd3184, %fd3072, %fd3122;
	fma.rn.f64 	%fd3125, %fd3183, %fd3073, %fd3123;
	fma.rn.f64 	%fd613, %fd3174, %fd3077, %fd3124;
	fma.rn.f64 	%fd614, %fd3173, %fd3076, %fd3125;
	fma.rn.f64 	%fd3126, %fd603, %fd3052, 0d0000000000000000;
	fma.rn.f64 	%fd3127, %fd604, %fd3053, 0d0000000000000000;
	fma.rn.f64 	%fd3128, %fd605, %fd3056, %fd3126;
	fma.rn.f64 	%fd3129, %fd606, %fd3057, %fd3127;
	fma.rn.f64 	%fd3130, %fd3212, %fd3060, %fd3128;
	fma.rn.f64 	%fd3131, %fd3211, %fd3061, %fd3129;
	fma.rn.f64 	%fd3132, %fd3202, %fd3064, %fd3130;
	fma.rn.f64 	%fd3133, %fd3201, %fd3065, %fd3131;
	fma.rn.f64 	%fd3134, %fd3192, %fd3068, %fd3132;
	fma.rn.f64 	%fd3135, %fd3191, %fd3069, %fd3133;
	fma.rn.f64 	%fd3136, %fd3182, %fd3072, %fd3134;
	fma.rn.f64 	%fd3137, %fd3181, %fd3073, %fd3135;
	fma.rn.f64 	%fd615, %fd3172, %fd3077, %fd3136;
	fma.rn.f64 	%fd616, %fd3171, %fd3076, %fd3137;
	@%p4 bra 	$L__BB44_38;
	ld.param.u64 	%rd66, [_Z32massMatrixMultiplyConstantKernelILi10ELi13ELi1EEvidPKdS1_S1_S1_S1_S1_S1_Pd_param_9];
	mov.u32 	%r147, %ctaid.x;
	mov.u32 	%r148, %tid.y;
	add.s32 	%r149, %r147, %r148;
	mad.lo.s32 	%r151, %r149, 15379, %r19;
	mad.lo.s32 	%r152, %r149, -14379, %r151;
	cvta.to.global.u64 	%rd50, %rd66;
	mul.wide.s32 	%rd51, %r152, 8;
	add.s64 	%rd52, %rd50, %rd51;
	add.f64 	%fd3138, %fd607, %fd608;
	st.global.f64 	[%rd52], %fd3138;
	add.f64 	%fd3139, %fd609, %fd610;
	st.global.f64 	[%rd52+800], %fd3139;
	add.f64 	%fd3140, %fd611, %fd612;
	st.global.f64 	[%rd52+1600], %fd3140;
	add.f64 	%fd3141, %fd613, %fd614;
	st.global.f64 	[%rd52+2400], %fd3141;
	add.f64 	%fd3142, %fd615, %fd616;
	st.global.f64 	[%rd52+3200], %fd3142;
	sub.f64 	%fd3143, %fd615, %fd616;
	st.global.f64 	[%rd52+4000], %fd3143;
	sub.f64 	%fd3144, %fd613, %fd614;
	st.global.f64 	[%rd52+4800], %fd3144;
	sub.f64 	%fd3145, %fd611, %fd612;
	st.global.f64 	[%rd52+5600], %fd3145;
	sub.f64 	%fd3146, %fd609, %fd610;
	st.global.f64 	[%rd52+6400], %fd3146;
	sub.f64 	%fd3147, %fd607, %fd608;
	st.global.f64 	[%rd52+7200], %fd3147;
$L__BB44_38:
	ret;

}
	// .globl	_Z32massMatrixMultiplyConstantKernelILi10ELi14ELi1EEvidPKdS1_S1_S1_S1_S1_S1_Pd
.visible .entry _Z32massMatrixMultiplyConstantKernelILi10ELi14ELi1EEvidPKdS1_S1_S1_S1_S1_S1_Pd(
	.param .u32 _Z32massMatrixMultiplyConstantKernelILi10ELi14ELi1EEvidPKdS1_S1_S1_S1_S1_S1_Pd_param_0,
	.param .f64 _Z32massMatrixMultiplyConstantKernelILi10ELi14ELi1EEvidPKdS1_S1_S1_S1_S1_S1_Pd_param_1,
	.param .u64 .ptr .align 1 _Z32massMatrixMultiplyConstantKernelILi10ELi14ELi1EEvidPKdS1_S1_S1_S1_S1_S1_Pd_param_2,
	.param .u64 .ptr .align 1 _Z32massMatrixMultiplyConstantKernelILi10ELi14ELi1EEvidPKdS1_S1_S1_S1_S1_S1_Pd_param_3,
	.param .u64 .ptr .align 1 _Z32massMatrixMultiplyConstantKernelILi10ELi14ELi1EEvidPKdS1_S1_S1_S1_S1_S1_Pd_param_4,
	.param .u64 .ptr .align 1 _Z32massMatrixMultiplyConstantKernelILi10ELi14ELi1EEvidPKdS1_S1_S1_S1_S1_S1_Pd_param_5,
	.param .u64 .ptr .align 1 _Z32massMatrixMultiplyConstantKernelILi10ELi14ELi1EEvidPKdS1_S1_S1_S1_S1_S1_Pd_param_6,
	.param .u64 .ptr .align 1 _Z32massMatrixMultiplyConstantKernelILi10ELi14ELi1EEvidPKdS1_S1_S1_S1_S1_S1_Pd_param_7,
	.param .u64 .ptr .align 1 _Z32massMatrixMultiplyConstantKernelILi10ELi14ELi1EEvidPKdS1_S1_S1_S1_S1_S1_Pd_param_8,
	.param .u64 .ptr .align 1 _Z32massMatrixMultiplyConstantKernelILi10ELi14ELi1EEvidPKdS1_S1_S1_S1_S1_S1_Pd_param_9
)
{
	.reg .pred 	%p<24>;
	.reg .b16 	%rs<11>;
	.reg .b32 	%r<175>;
	.reg .b64 	%rd<71>;
	.reg .b64 	%fd<3645>;
	// demoted variable
	.shared .align 8 .b8 _ZZ29stiffnessMatrixMultiplyDeviceILi10ELi14ELi1EEviidPKdS1_S1_S1_PAT0__AT0__AplT0_Li0E_dPdE5s_Gpr[1568];
	// demoted variable
	.shared .align 8 .b8 _ZZ29stiffnessMatrixMultiplyDeviceILi10ELi14ELi1EEviidPKdS1_S1_S1_PAT0__AT0__AplT0_Li0E_dPdE5s_Gps[1568];
	// demoted variable
	.shared .align 8 .b8 _ZZ32massMatrixMultiplyConstantKernelILi10ELi14ELi1EEvidPKdS1_S1_S1_S1_S1_S1_PdE6s_tmp1[21952];
	// demoted variable
	.shared .align 8 .b8 _ZZ32massMatrixMultiplyConstantKernelILi10ELi14ELi1EEvidPKdS1_S1_S1_S1_S1_S1_PdE13s_QuadToQuadD[1568];
	ld.param.u32 	%r20, [_Z32massMatrixMultiplyConstantKernelILi10ELi14ELi1EEvidPKdS1_S1_S1_S1_S1_S1_Pd_param_0];
	ld.param.u64 	%rd5, [_Z32massMatrixMultiplyConstantKernelILi10ELi14ELi1EEvidPKdS1_S1_S1_S1_S1_S1_Pd_param_5];
	ld.param.u64 	%rd3, [_Z32massMatrixMultiplyConstantKernelILi10ELi14ELi1EEvidPKdS1_S1_S1_S1_S1_S1_Pd_param_8];
	cvta.to.global.u64 	%rd6, %rd5;
	mov.u32 	%r1, %tid.x;
	mov.u32 	%r2, %tid.y;
	mov.u32 	%r21, %ctaid.x;
	add.s32 	%r3, %r21, %r2;
	cvt.u16.u32 	%rs1, %r1;
	mul.hi.u16 	%rs3, %rs1, 6554;
	mul.lo.s16 	%rs4, %rs3, 10;
	sub.s16 	%rs2, %rs1, %rs4;
	mul.wide.u32 	%rd7, %r1, 8;
	add.s64 	%rd8, %rd6, %rd7;
	ld.global.nc.f64 	%fd664, [%rd8];
	shl.b32 	%r22, %r1, 3;
	mov.u32 	%r23, _ZZ32massMatrixMultiplyConstantKernelILi10ELi14ELi1EEvidPKdS1_S1_S1_S1_S1_S1_PdE13s_QuadToQuadD;
	add.s32 	%r24, %r23, %r22;
	st.shared.f64 	[%r24], %fd664;
	setp.lt.s32 	%p2, %r3, %r20;
	setp.lt.u32 	%p3, %r1, 100;
	and.pred  	%p1, %p3, %p2;
	not.pred 	%p4, %p1;
	@%p4 bra 	$L__BB45_2;
	cvta.to.global.u64 	%rd9, %rd3;
	mad.lo.s32 	%r25, %r3, 1000, %r1;
	mul.wide.s32 	%rd10, %r25, 8;
	add.s64 	%rd11, %rd9, %rd10;
	ld.global.nc.f64 	%fd3503, [%rd11];
	ld.global.nc.f64 	%fd3502, [%rd11+800];
	ld.global.nc.f64 	%fd3501, [%rd11+1600];
	ld.global.nc.f64 	%fd3500, [%rd11+2400];
	ld.global.nc.f64 	%fd3499, [%rd11+3200];
	ld.global.nc.f64 	%fd3498, [%rd11+4000];
	ld.global.nc.f64 	%fd3497, [%rd11+4800];
	ld.global.nc.f64 	%fd3496, [%rd11+5600];
	ld.global.nc.f64 	%fd3495, [%rd11+6400];
	ld.global.nc.f64 	%fd3494, [%rd11+7200];
$L__BB45_2:
	setp.gt.u32 	%p5, %r1, 99;
	bar.sync 	0;
	ld.const.f64 	%fd21, [const_oddDofToQuad];
	ld.const.f64 	%fd22, [const_evenDofToQuad];
	ld.const.f64 	%fd23, [const_oddDofToQuad+8];
	ld.const.f64 	%fd24, [const_evenDofToQuad+8];
	ld.const.f64 	%fd25, [const_oddDofToQuad+16];
	ld.const.f64 	%fd26, [const_evenDofToQuad+16];
	ld.const.f64 	%fd27, [const_oddDofToQuad+24];
	ld.const.f64 	%fd28, [const_evenDofToQuad+24];
	ld.const.f64 	%fd29, [const_oddDofToQuad+32];
	ld.const.f64 	%fd30, [const_evenDofToQuad+32];
	ld.const.f64 	%fd31, [const_oddDofToQuad+40];
	ld.const.f64 	%fd32, [const_evenDofToQuad+40];
	ld.const.f64 	%fd33, [const_oddDofToQuad+48];
	ld.const.f64 	%fd34, [const_evenDofToQuad+48];
	ld.const.f64 	%fd35, [const_oddDofToQuad+56];
	ld.const.f64 	%fd36, [const_evenDofToQuad+56];
	ld.const.f64 	%fd37, [const_oddDofToQuad+64];
	ld.const.f64 	%fd38, [const_evenDofToQuad+64];
	ld.const.f64 	%fd39, [const_oddDofToQuad+72];
	ld.const.f64 	%fd40, [const_evenDofToQuad+72];
	ld.const.f64 	%fd41, [const_oddDofToQuad+80];
	ld.const.f64 	%fd42, [const_evenDofToQuad+80];
	ld.const.f64 	%fd43, [const_oddDofToQuad+88];
	ld.const.f64 	%fd44, [const_evenDofToQuad+88];
	ld.const.f64 	%fd45, [const_oddDofToQuad+96];
	ld.const.f64 	%fd46, [const_evenDofToQuad+96];
	ld.const.f64 	%fd47, [const_oddDofToQuad+104];
	mov.u32 	%r26, _ZZ32massMatrixMultiplyConstantKernelILi10ELi14ELi1EEvidPKdS1_S1_S1_S1_S1_S1_PdE6s_tmp1;
	mad.lo.s32 	%r4, %r2, 21952, %r26;
	mul.lo.s16 	%rs6, %rs1, 205;
	shr.u16 	%rs7, %rs6, 11;
	cvt.u32.u16 	%r5, %rs7;
	mul.wide.u16 	%r27, %rs7, 112;
	add.s32 	%r6, %r4, %r27;
	mul.wide.u16 	%r28, %rs2, 8;
	add.s32 	%r7, %r6, %r28;
	@%p5 bra 	$L__BB45_4;
	add.f64 	%fd665, %fd3503, %fd3494;
	sub.f64 	%fd666, %fd3503, %fd3494;
	add.f64 	%fd667, %fd3502, %fd3495;
	sub.f64 	%fd668, %fd3502, %fd3495;
	add.f64 	%fd669, %fd3501, %fd3496;
	sub.f64 	%fd670, %fd3501, %fd3496;
	add.f64 	%fd671, %fd3500, %fd3497;
	sub.f64 	%fd672, %fd3500, %fd3497;
	add.f64 	%fd673, %fd3499, %fd3498;
	sub.f64 	%fd674, %fd3499, %fd3498;
	fma.rn.f64 	%fd675, %fd21, %fd665, 0d0000000000000000;
	fma.rn.f64 	%fd676, %fd22, %fd666, 0d0000000000000000;
	fma.rn.f64 	%fd677, %fd23, %fd667, %fd675;
	fma.rn.f64 	%fd678, %fd24, %fd668, %fd676;
	fma.rn.f64 	%fd679, %fd25, %fd669, %fd677;
	fma.rn.f64 	%fd680, %fd26, %fd670, %fd678;
	fma.rn.f64 	%fd681, %fd27, %fd671, %fd679;
	fma.rn.f64 	%fd682, %fd28, %fd672, %fd680;
	fma.rn.f64 	%fd683, %fd29, %fd673, %fd681;
	fma.rn.f64 	%fd684, %fd30, %fd674, %fd682;
	add.f64 	%fd685, %fd684, %fd683;
	st.shared.f64 	[%r7], %fd685;
	sub.f64 	%fd686, %fd683, %fd684;
	st.shared.f64 	[%r7+20384], %fd686;
	fma.rn.f64 	%fd687, %fd31, %fd665, 0d0000000000000000;
	fma.rn.f64 	%fd688, %fd32, %fd666, 0d0000000000000000;
	fma.rn.f64 	%fd689, %fd33, %fd667, %fd687;
	fma.rn.f64 	%fd690, %fd34, %fd668, %fd688;
	fma.rn.f64 	%fd691, %fd35, %fd669, %fd689;
	fma.rn.f64 	%fd692, %fd36, %fd670, %fd690;
	fma.rn.f64 	%fd693, %fd37, %fd671, %fd691;
	fma.rn.f64 	%fd694, %fd38, %fd672, %fd692;
	fma.rn.f64 	%fd695, %fd39, %fd673, %fd693;
	fma.rn.f64 	%fd696, %fd40, %fd674, %fd694;
	add.f64 	%fd697, %fd696, %fd695;
	st.shared.f64 	[%r7+1568], %fd697;
	sub.f64 	%fd698, %fd695, %fd696;
	st.shared.f64 	[%r7+18816], %fd698;
	fma.rn.f64 	%fd699, %fd41, %fd665, 0d0000000000000000;
	fma.rn.f64 	%fd700, %fd42, %fd666, 0d0000000000000000;
	fma.rn.f64 	%fd701, %fd43, %fd667, %fd699;
	fma.rn.f64 	%fd702, %fd44, %fd668, %fd700;
	fma.rn.f64 	%fd703, %fd45, %fd669, %fd701;
	fma.rn.f64 	%fd704, %fd46, %fd670, %fd702;
	fma.rn.f64 	%fd705, %fd47, %fd671, %fd703;
	ld.const.f64 	%fd706, [const_evenDofToQuad+104];
	fma.rn.f64 	%fd707, %fd706, %fd672, %fd704;
	ld.const.f64 	%fd708, [const_oddDofToQuad+112];
	fma.rn.f64 	%fd709, %fd708, %fd673, %fd705;
	ld.const.f64 	%fd710, [const_evenDofToQuad+112];
	fma.rn.f64 	%fd711, %fd710, %fd674, %fd707;
	add.f64 	%fd712, %fd711, %fd709;
	st.shared.f64 	[%r7+3136], %fd712;
	sub.f64 	%fd713, %fd709, %fd711;
	st.shared.f64 	[%r7+17248], %fd713;
	ld.const.f64 	%fd714, [const_oddDofToQuad+120];
	fma.rn.f64 	%fd715, %fd714, %fd665, 0d0000000000000000;
	ld.const.f64 	%fd716, [const_evenDofToQuad+120];
	fma.rn.f64 	%fd717, %fd716, %fd666, 0d0000000000000000;
	ld.const.f64 	%fd718, [const_oddDofToQuad+128];
	fma.rn.f64 	%fd719, %fd718, %fd667, %fd715;
	ld.const.f64 	%fd720, [const_evenDofToQuad+128];
	fma.rn.f64 	%fd721, %fd720, %fd668, %fd717;
	ld.const.f64 	%fd722, [const_oddDofToQuad+136];
	fma.rn.f64 	%fd723, %fd722, %fd669, %fd719;
	ld.const.f64 	%fd724, [const_evenDofToQuad+136];
	fma.rn.f64 	%fd725, %fd724, %fd670, %fd721;
	ld.const.f64 	%fd726, [const_oddDofToQuad+144];
	fma.rn.f64 	%fd727, %fd726, %fd671, %fd723;
	ld.const.f64 	%fd728, [const_evenDofToQuad+144];
	fma.rn.f64 	%fd729, %fd728, %fd672, %fd725;
	ld.const.f64 	%fd730, [const_oddDofToQuad+152];
	fma.rn.f64 	%fd731, %fd730, %fd673, %fd727;
	ld.const.f64 	%fd732, [const_evenDofToQuad+152];
	fma.rn.f64 	%fd733, %fd732, %fd674, %fd729;
	add.f64 	%fd734, %fd733, %fd731;
	st.shared.f64 	[%r7+4704], %fd734;
	sub.f64 	%fd735, %fd731, %fd733;
	st.shared.f64 	[%r7+15680], %fd735;
	ld.const.f64 	%fd736, [const_oddDofToQuad+160];
	fma.rn.f64 	%fd737, %fd736, %fd665, 0d0000000000000000;
	ld.const.f64 	%fd738, [const_evenDofToQuad+160];
	fma.rn.f64 	%fd739, %fd738, %fd666, 0d0000000000000000;
	ld.const.f64 	%fd740, [const_oddDofToQuad+168];
	fma.rn.f64 	%fd741, %fd740, %fd667, %fd737;
	ld.const.f64 	%fd742, [const_evenDofToQuad+168];
	fma.rn.f64 	%fd743, %fd742, %fd668, %fd739;
	ld.const.f64 	%fd744, [const_oddDofToQuad+176];
	fma.rn.f64 	%fd745, %fd744, %fd669, %fd741;
	ld.const.f64 	%fd746, [const_evenDofToQuad+176];
	fma.rn.f64 	%fd747, %fd746, %fd670, %fd743;
	ld.const.f64 	%fd748, [const_oddDofToQuad+184];
	fma.rn.f64 	%fd749, %fd748, %fd671, %fd745;
	ld.const.f64 	%fd750, [const_evenDofToQuad+184];
	fma.rn.f64 	%fd751, %fd750, %fd672, %fd747;
	ld.const.f64 	%fd752, [const_oddDofToQuad+192];
	fma.rn.f64 	%fd753, %fd752, %fd673, %fd749;
	ld.const.f64 	%fd754, [const_evenDofToQuad+192];
	fma.rn.f64 	%fd755, %fd754, %fd674, %fd751;
	add.f64 	%fd756, %fd755, %fd753;
	st.shared.f64 	[%r7+6272], %fd756;
	sub.f64 	%fd757, %fd753, %fd755;
	st.shared.f64 	[%r7+14112], %fd757;
	ld.const.f64 	%fd758, [const_oddDofToQuad+200];
	fma.rn.f64 	%fd759, %fd758, %fd665, 0d0000000000000000;
	ld.const.f64 	%fd760, [const_evenDofToQuad+200];
	fma.rn.f64 	%fd761, %fd760, %fd666, 0d0000000000000000;
	ld.const.f64 	%fd762, [const_oddDofToQuad+208];
	fma.rn.f64 	%fd763, %fd762, %fd667, %fd759;
	ld.const.f64 	%fd764, [const_evenDofToQuad+208];
	fma.rn.f64 	%fd765, %fd764, %fd668, %fd761;
	ld.const.f64 	%fd766, [const_oddDofToQuad+216];
	fma.rn.f64 	%fd767, %fd766, %fd669, %fd763;
	ld.const.f64 	%fd768, [const_evenDofToQuad+216];
	fma.rn.f64 	%fd769, %fd768, %fd670, %fd765;
	ld.const.f64 	%fd770, [const_oddDofToQuad+224];
	fma.rn.f64 	%fd771, %fd770, %fd671, %fd767;
	ld.const.f64 	%fd772, [const_evenDofToQuad+224];
	fma.rn.f64 	%fd773, %fd772, %fd672, %fd769;
	ld.const.f64 	%fd774, [const_oddDofToQuad+232];
	fma.rn.f64 	%fd775, %fd774, %fd673, %fd771;
	ld.const.f64 	%fd776, [const_evenDofToQuad+232];
	fma.rn.f64 	%fd777, %fd776, %fd674, %fd773;
	add.f64 	%fd778, %fd777, %fd775;
	st.shared.f64 	[%r7+7840], %fd778;
	sub.f64 	%fd779, %fd775, %fd777;
	st.shared.f64 	[%r7+12544], %fd779;
	ld.const.f64 	%fd780, [const_oddDofToQuad+240];
	fma.rn.f64 	%fd781, %fd780, %fd665, 0d0000000000000000;
	ld.const.f64 	%fd782, [const_evenDofToQuad+240];
	fma.rn.f64 	%fd783, %fd782, %fd666, 0d0000000000000000;
	ld.const.f64 	%fd784, [const_oddDofToQuad+248];
	fma.rn.f64 	%fd785, %fd784, %fd667, %fd781;
	ld.const.f64 	%fd786, [const_evenDofToQuad+248];
	fma.rn.f64 	%fd787, %fd786, %fd668, %fd783;
	ld.const.f64 	%fd788, [const_oddDofToQuad+256];
	fma.rn.f64 	%fd789, %fd788, %fd669, %fd785;
	ld.const.f64 	%fd790, [const_evenDofToQuad+256];
	fma.rn.f64 	%fd791, %fd790, %fd670, %fd787;
	ld.const.f64 	%fd792, [const_oddDofToQuad+264];
	fma.rn.f64 	%fd793, %fd792, %fd671, %fd789;
	ld.const.f64 	%fd794, [const_evenDofToQuad+264];
	fma.rn.f64 	%fd795, %fd794, %fd672, %fd791;
	ld.const.f64 	%fd796, [const_oddDofToQuad+272];
	fma.rn.f64 	%fd797, %fd796, %fd673, %fd793;
	ld.const.f64 	%fd798, [const_evenDofToQuad+272];
	fma.rn.f64 	%fd799, %fd798, %fd674, %fd795;
	add.f64 	%fd800, %fd799, %fd797;
	st.shared.f64 	[%r7+9408], %fd800;
	sub.f64 	%fd801, %fd797, %fd799;
	st.shared.f64 	[%r7+10976], %fd801;
$L__BB45_4:
	bar.sync 	0;
	setp.lt.u32 	%p6, %r1, 140;
	mad.lo.s32 	%r29, %r5, 1456, %r6;
	add.s32 	%r8, %r29, %r28;
	@%p6 bra 	$L__BB45_6;
	ld.const.f64 	%fd3546, [const_evenDofToQuad+104];
	ld.const.f64 	%fd3545, [const_oddDofToQuad+112];
	ld.const.f64 	%fd3544, [const_evenDofToQuad+112];
	ld.const.f64 	%fd3543, [const_oddDofToQuad+120];
	ld.const.f64 	%fd3542, [const_evenDofToQuad+120];
	ld.const.f64 	%fd3541, [const_oddDofToQuad+128];
	ld.const.f64 	%fd3540, [const_evenDofToQuad+128];
	ld.const.f64 	%fd3539, [const_oddDofToQuad+136];
	ld.const.f64 	%fd3538, [const_evenDofToQuad+136];
	ld.const.f64 	%fd3537, [const_oddDofToQuad+144];
	ld.const.f64 	%fd3536, [const_evenDofToQuad+144];
	ld.const.f64 	%fd3535, [const_oddDofToQuad+152];
	ld.const.f64 	%fd3534, [const_evenDofToQuad+152];
	ld.const.f64 	%fd3533, [const_oddDofToQuad+160];
	ld.const.f64 	%fd3532, [const_evenDofToQuad+160];
	ld.const.f64 	%fd3531, [const_oddDofToQuad+168];
	ld.const.f64 	%fd3530, [const_evenDofToQuad+168];
	ld.const.f64 	%fd3529, [const_oddDofToQuad+176];
	ld.const.f64 	%fd3528, [const_evenDofToQuad+176];
	ld.const.f64 	%fd3527, [const_oddDofToQuad+184];
	ld.const.f64 	%fd3526, [const_evenDofToQuad+184];
	ld.const.f64 	%fd3525, [const_oddDofToQuad+192];
	ld.const.f64 	%fd3524, [const_evenDofToQuad+192];
	ld.const.f64 	%fd3523, [const_oddDofToQuad+200];
	ld.const.f64 	%fd3522, [const_evenDofToQuad+200];
	ld.const.f64 	%fd3521, [const_oddDofToQuad+208];
	ld.const.f64 	%fd3520, [const_evenDofToQuad+208];
	ld.const.f64 	%fd3519, [const_oddDofToQuad+216];
	ld.const.f64 	%fd3518, [const_evenDofToQuad+216];
	ld.const.f64 	%fd3517, [const_oddDofToQuad+224];
	ld.const.f64 	%fd3516, [const_evenDofToQuad+224];
	ld.const.f64 	%fd3515, [const_oddDofToQuad+232];
	ld.const.f64 	%fd3514, [const_evenDofToQuad+232];
	ld.const.f64 	%fd3513, [const_oddDofToQuad+240];
	ld.const.f64 	%fd3512, [const_evenDofToQuad+240];
	ld.const.f64 	%fd3511, [const_oddDofToQuad+248];
	ld.const.f64 	%fd3510, [const_evenDofToQuad+248];
	ld.const.f64 	%fd3509, [const_oddDofToQuad+256];
	ld.const.f64 	%fd3508, [const_evenDofToQuad+256];
	ld.const.f64 	%fd3507, [const_oddDofToQuad+264];
	ld.const.f64 	%fd3506, [const_evenDofToQuad+264];
	ld.const.f64 	%fd3505, [const_oddDofToQuad+272];
	ld.const.f64 	%fd3504, [const_evenDofToQuad+272];
	bra.uni 	$L__BB45_7;
$L__BB45_6:
	ld.shared.f64 	%fd802, [%r8];
	ld.shared.f64 	%fd803, [%r8+1008];
	add.f64 	%fd804, %fd802, %fd803;
	sub.f64 	%fd805, %fd802, %fd803;
	ld.shared.f64 	%fd806, [%r8+112];
	ld.shared.f64 	%fd807, [%r8+896];
	add.f64 	%fd808, %fd806, %fd807;
	sub.f64 	%fd809, %fd806, %fd807;
	ld.shared.f64 	%fd810, [%r8+224];
	ld.shared.f64 	%fd811, [%r8+784];
	add.f64 	%fd812, %fd810, %fd811;
	sub.f64 	%fd813, %fd810, %fd811;
	ld.shared.f64 	%fd814, [%r8+336];
	ld.shared.f64 	%fd815, [%r8+672];
	add.f64 	%fd816, %fd814, %fd815;
	sub.f64 	%fd817, %fd814, %fd815;
	ld.shared.f64 	%fd818, [%r8+448];
	ld.shared.f64 	%fd819, [%r8+560];
	add.f64 	%fd820, %fd818, %fd819;
	sub.f64 	%fd821, %fd818, %fd819;
	fma.rn.f64 	%fd822, %fd21, %fd804, 0d0000000000000000;
	fma.rn.f64 	%fd823, %fd22, %fd805, 0d0000000000000000;
	fma.rn.f64 	%fd824, %fd23, %fd808, %fd822;
	fma.rn.f64 	%fd825, %fd24, %fd809, %fd823;
	fma.rn.f64 	%fd826, %fd25, %fd812, %fd824;
	fma.rn.f64 	%fd827, %fd26, %fd813, %fd825;
	fma.rn.f64 	%fd828, %fd27, %fd816, %fd826;
	fma.rn.f64 	%fd829, %fd28, %fd817, %fd827;
	fma.rn.f64 	%fd830, %fd29, %fd820, %fd828;
	fma.rn.f64 	%fd831, %fd30, %fd821, %fd829;
	add.f64 	%fd832, %fd830, %fd831;
	st.shared.f64 	[%r8], %fd832;
	sub.f64 	%fd833, %fd830, %fd831;
	st.shared.f64 	[%r8+1456], %fd833;
	fma.rn.f64 	%fd834, %fd31, %fd804, 0d0000000000000000;
	fma.rn.f64 	%fd835, %fd32, %fd805, 0d0000000000000000;
	fma.rn.f64 	%fd836, %fd33, %fd808, %fd834;
	fma.rn.f64 	%fd837, %fd34, %fd809, %fd835;
	fma.rn.f64 	%fd838, %fd35, %fd812, %fd836;
	fma.rn.f64 	%fd839, %fd36, %fd813, %fd837;
	fma.rn.f64 	%fd840, %fd37, %fd816, %fd838;
	fma.rn.f64 	%fd841, %fd38, %fd817, %fd839;
	fma.rn.f64 	%fd842, %fd39, %fd820, %fd840;
	fma.rn.f64 	%fd843, %fd40, %fd821, %fd841;
	add.f64 	%fd844, %fd842, %fd843;
	st.shared.f64 	[%r8+112], %fd844;
	sub.f64 	%fd845, %fd842, %fd843;
	st.shared.f64 	[%r8+1344], %fd845;
	fma.rn.f64 	%fd846, %fd41, %fd804, 0d0000000000000000;
	fma.rn.f64 	%fd847, %fd42, %fd805, 0d0000000000000000;
	fma.rn.f64 	%fd848, %fd43, %fd808, %fd846;
	fma.rn.f64 	%fd849, %fd44, %fd809, %fd847;
	fma.rn.f64 	%fd850, %fd45, %fd812, %fd848;
	fma.rn.f64 	%fd851, %fd46, %fd813, %fd849;
	fma.rn.f64 	%fd852, %fd47, %fd816, %fd850;
	ld.const.f64 	%fd3546, [const_evenDofToQuad+104];
	fma.rn.f64 	%fd853, %fd3546, %fd817, %fd851;
	ld.const.f64 	%fd3545, [const_oddDofToQuad+112];
	fma.rn.f64 	%fd854, %fd3545, %fd820, %fd852;
	ld.const.f64 	%fd3544, [const_evenDofToQuad+112];
	fma.rn.f64 	%fd855, %fd3544, %fd821, %fd853;
	add.f64 	%fd856, %fd854, %fd855;
	st.shared.f64 	[%r8+224], %fd856;
	sub.f64 	%fd857, %fd854, %fd855;
	st.shared.f64 	[%r8+1232], %fd857;
	ld.const.f64 	%fd3543, [const_oddDofToQuad+120];
	fma.rn.f64 	%fd858, %fd3543, %fd804, 0d0000000000000000;
	ld.const.f64 	%fd3542, [const_evenDofToQuad+120];
	fma.rn.f64 	%fd859, %fd3542, %fd805, 0d0000000000000000;
	ld.const.f64 	%fd3541, [const_oddDofToQuad+128];
	fma.rn.f64 	%fd860, %fd3541, %fd808, %fd858;
	ld.const.f64 	%fd3540, [const_evenDofToQuad+128];
	fma.rn.f64 	%fd861, %fd3540, %fd809, %fd859;
	ld.const.f64 	%fd3539, [const_oddDofToQuad+136];
	fma.rn.f64 	%fd862, %fd3539, %fd812, %fd860;
	ld.const.f64 	%fd3538, [const_evenDofToQuad+136];
	fma.rn.f64 	%fd863, %fd3538, %fd813, %fd861;
	ld.const.f64 	%fd3537, [const_oddDofToQuad+144];
	fma.rn.f64 	%fd864, %fd3537, %fd816, %fd862;
	ld.const.f64 	%fd3536, [const_evenDofToQuad+144];
	fma.rn.f64 	%fd865, %fd3536, %fd817, %fd863;
	ld.const.f64 	%fd3535, [const_oddDofToQuad+152];
	fma.rn.f64 	%fd866, %fd3535, %fd820, %fd864;
	ld.const.f64 	%fd3534, [const_evenDofToQuad+152];
	fma.rn.f64 	%fd867, %fd3534, %fd821, %fd865;
	add.f64 	%fd868, %fd866, %fd867;
	st.shared.f64 	[%r8+336], %fd868;
	sub.f64 	%fd869, %fd866, %fd867;
	st.shared.f64 	[%r8+1120], %fd869;
	ld.const.f64 	%fd3533, [const_oddDofToQuad+160];
	fma.rn.f64 	%fd870, %fd3533, %fd804, 0d0000000000000000;
	ld.const.f64 	%fd3532, [const_evenDofToQuad+160];
	fma.rn.f64 	%fd871, %fd3532, %fd805, 0d0000000000000000;
	ld.const.f64 	%fd3531, [const_oddDofToQuad+168];
	fma.rn.f64 	%fd872, %fd3531, %fd808, %fd870;
	ld.const.f64 	%fd3530, [const_evenDofToQuad+168];
	fma.rn.f64 	%fd873, %fd3530, %fd809, %fd871;
	ld.const.f64 	%fd3529, [const_oddDofToQuad+176];
	fma.rn.f64 	%fd874, %fd3529, %fd812, %fd872;
	ld.const.f64 	%fd3528, [const_evenDofToQuad+176];
	fma.rn.f64 	%fd875, %fd3528, %fd813, %fd873;
	ld.const.f64 	%fd3527, [const_oddDofToQuad+184];
	fma.rn.f64 	%fd876, %fd3527, %fd816, %fd874;
	ld.const.f64 	%fd3526, [const_evenDofToQuad+184];
	fma.rn.f64 	%fd877, %fd3526, %fd817, %fd875;
	ld.const.f64 	%fd3525, [const_oddDofToQuad+192];
	fma.rn.f64 	%fd878, %fd3525, %fd820, %fd876;
	ld.const.f64 	%fd3524, [const_evenDofToQuad+192];
	fma.rn.f64 	%fd879, %fd3524, %fd821, %fd877;
	add.f64 	%fd880, %fd878, %fd879;
	st.shared.f64 	[%r8+448], %fd880;
	sub.f64 	%fd881, %fd878, %fd879;
	st.shared.f64 	[%r8+1008], %fd881;
	ld.const.f64 	%fd3523, [const_oddDofToQuad+200];
	fma.rn.f64 	%fd882, %fd3523, %fd804, 0d0000000000000000;
	ld.const.f64 	%fd3522, [const_evenDofToQuad+200];
	fma.rn.f64 	%fd883, %fd3522, %fd805, 0d0000000000000000;
	ld.const.f64 	%fd3521, [const_oddDofToQuad+208];
	fma.rn.f64 	%fd884, %fd3521, %fd808, %fd882;
	ld.const.f64 	%fd3520, [const_evenDofToQuad+208];
	fma.rn.f64 	%fd885, %fd3520, %fd809, %fd883;
	ld.const.f64 	%fd3519, [const_oddDofToQuad+216];
	fma.rn.f64 	%fd886, %fd3519, %fd812, %fd884;
	ld.const.f64 	%fd3518, [const_evenDofToQuad+216];
	fma.rn.f64 	%fd887, %fd3518, %fd813, %fd885;
	ld.const.f64 	%fd3517, [const_oddDofToQuad+224];
	fma.rn.f64 	%fd888, %fd3517, %fd816, %fd886;
	ld.const.f64 	%fd3516, [const_evenDofToQuad+224];
	fma.rn.f64 	%fd889, %fd3516, %fd817, %fd887;
	ld.const.f64 	%fd3515, [const_oddDofToQuad+232];
	fma.rn.f64 	%fd890, %fd3515, %fd820, %fd888;
	ld.const.f64 	%fd3514, [const_evenDofToQuad+232];
	fma.rn.f64 	%fd891, %fd3514, %fd821, %fd889;
	add.f64 	%fd892, %fd890, %fd891;
	st.shared.f64 	[%r8+560], %fd892;
	sub.f64 	%fd893, %fd890, %fd891;
	st.shared.f64 	[%r8+896], %fd893;
	ld.const.f64 	%fd3513, [const_oddDofToQuad+240];
	fma.rn.f64 	%fd894, %fd3513, %fd804, 0d0000000000000000;
	ld.const.f64 	%fd3512, [const_evenDofToQuad+240];
	fma.rn.f64 	%fd895, %fd3512, %fd805, 0d0000000000000000;
	ld.const.f64 	%fd3511, [const_oddDofToQuad+248];
	fma.rn.f64 	%fd896, %fd3511, %fd808, %fd894;
	ld.const.f64 	%fd3510, [const_evenDofToQuad+248];
	fma.rn.f64 	%fd897, %fd3510, %fd809, %fd895;
	ld.const.f64 	%fd3509, [const_oddDofToQuad+256];
	fma.rn.f64 	%fd898, %fd3509, %fd812, %fd896;
	ld.const.f64 	%fd3508, [const_evenDofToQuad+256];
	fma.rn.f64 	%fd899, %fd3508, %fd813, %fd897;
	ld.const.f64 	%fd3507, [const_oddDofToQuad+264];
	fma.rn.f64 	%fd900, %fd3507, %fd816, %fd898;
	ld.const.f64 	%fd3506, [const_evenDofToQuad+264];
	fma.rn.f64 	%fd901, %fd3506, %fd817, %fd899;
	ld.const.f64 	%fd3505, [const_oddDofToQuad+272];
	fma.rn.f64 	%fd902, %fd3505, %fd820, %fd900;
	ld.const.f64 	%fd3504, [const_evenDofToQuad+272];
	fma.rn.f64 	%fd903, %fd3504, %fd821, %fd901;
	add.f64 	%fd904, %fd902, %fd903;
	st.shared.f64 	[%r8+672], %fd904;
	sub.f64 	%fd905, %fd902, %fd903;
	st.shared.f64 	[%r8+784], %fd905;
$L__BB45_7:
	ld.param.u64 	%rd56, [_Z32massMatrixMultiplyConstantKernelILi10ELi14ELi1EEvidPKdS1_S1_S1_S1_S1_S1_Pd_param_2];
	ld.param.u32 	%r161, [_Z32massMatrixMultiplyConstantKernelILi10ELi14ELi1EEvidPKdS1_S1_S1_S1_S1_S1_Pd_param_0];
	setp.ge.s32 	%p7, %r3, %r161;
	bar.sync 	0;
	mul.hi.u16 	%rs8, %rs1, 4682;
	mul.lo.s16 	%rs9, %rs8, 14;
	sub.s16 	%rs10, %rs1, %rs9;
	cvt.u32.u16 	%r9, %rs10;
	cvt.u32.u16 	%r10, %rs8;
	mul.wide.u16 	%r31, %rs8, 1568;
	add.s32 	%r32, %r4, %r31;
	mul.wide.u16 	%r33, %rs10, 112;
	add.s32 	%r11, %r32, %r33;
	ld.shared.f64 	%fd907, [%r11];
	ld.shared.f64 	%fd908, [%r11+72];
	add.f64 	%fd909, %fd907, %fd908;
	sub.f64 	%fd910, %fd907, %fd908;
	ld.shared.f64 	%fd911, [%r11+8];
	ld.shared.f64 	%fd912, [%r11+64];
	add.f64 	%fd913, %fd911, %fd912;
	sub.f64 	%fd914, %fd911, %fd912;
	ld.shared.f64 	%fd915, [%r11+16];
	ld.shared.f64 	%fd916, [%r11+56];
	add.f64 	%fd917, %fd915, %fd916;
	sub.f64 	%fd918, %fd915, %fd916;
	ld.shared.f64 	%fd919, [%r11+24];
	ld.shared.f64 	%fd920, [%r11+48];
	add.f64 	%fd921, %fd919, %fd920;
	sub.f64 	%fd922, %fd919, %fd920;
	ld.shared.f64 	%fd923, [%r11+32];
	ld.shared.f64 	%fd924, [%r11+40];
	add.f64 	%fd925, %fd923, %fd924;
	sub.f64 	%fd926, %fd923, %fd924;
	fma.rn.f64 	%fd927, %fd21, %fd909, 0d0000000000000000;
	fma.rn.f64 	%fd928, %fd22, %fd910, 0d0000000000000000;
	fma.rn.f64 	%fd929, %fd23, %fd913, %fd927;
	fma.rn.f64 	%fd930, %fd24, %fd914, %fd928;
	fma.rn.f64 	%fd931, %fd25, %fd917, %fd929;
	fma.rn.f64 	%fd932, %fd26, %fd918, %fd930;
	fma.rn.f64 	%fd933, %fd27, %fd921, %fd931;
	fma.rn.f64 	%fd934, %fd28, %fd922, %fd932;
	fma.rn.f64 	%fd935, %fd29, %fd925, %fd933;
	fma.rn.f64 	%fd936, %fd30, %fd926, %fd934;
	add.f64 	%fd937, %fd935, %fd936;
	st.shared.f64 	[%r11], %fd937;
	sub.f64 	%fd938, %fd935, %fd936;
	st.shared.f64 	[%r11+104], %fd938;
	fma.rn.f64 	%fd939, %fd31, %fd909, 0d0000000000000000;
	fma.rn.f64 	%fd940, %fd32, %fd910, 0d0000000000000000;
	fma.rn.f64 	%fd941, %fd33, %fd913, %fd939;
	fma.rn.f64 	%fd942, %fd34, %fd914, %fd940;
	fma.rn.f64 	%fd943, %fd35, %fd917, %fd941;
	fma.rn.f64 	%fd944, %fd36, %fd918, %fd942;
	fma.rn.f64 	%fd945, %fd37, %fd921, %fd943;
	fma.rn.f64 	%fd946, %fd38, %fd922, %fd944;
	fma.rn.f64 	%fd947, %fd39, %fd925, %fd945;
	fma.rn.f64 	%fd948, %fd40, %fd926, %fd946;
	add.f64 	%fd949, %fd947, %fd948;
	st.shared.f64 	[%r11+8], %fd949;
	sub.f64 	%fd950, %fd947, %fd948;
	st.shared.f64 	[%r11+96], %fd950;
	fma.rn.f64 	%fd951, %fd41, %fd909, 0d0000000000000000;
	fma.rn.f64 	%fd952, %fd42, %fd910, 0d0000000000000000;
	fma.rn.f64 	%fd953, %fd43, %fd913, %fd951;
	fma.rn.f64 	%fd954, %fd44, %fd914, %fd952;
	fma.rn.f64 	%fd955, %fd45, %fd917, %fd953;
	fma.rn.f64 	%fd956, %fd46, %fd918, %fd954;
	fma.rn.f64 	%fd957, %fd47, %fd921, %fd955;
	fma.rn.f64 	%fd958, %fd3546, %fd922, %fd956;
	fma.rn.f64 	%fd959, %fd3545, %fd925, %fd957;
	fma.rn.f64 	%fd960, %fd3544, %fd926, %fd958;
	add.f64 	%fd961, %fd959, %fd960;
	st.shared.f64 	[%r11+16], %fd961;
	sub.f64 	%fd962, %fd959, %fd960;
	st.shared.f64 	[%r11+88], %fd962;
	fma.rn.f64 	%fd963, %fd3543, %fd909, 0d0000000000000000;
	fma.rn.f64 	%fd964, %fd3542, %fd910, 0d0000000000000000;
	fma.rn.f64 	%fd965, %fd3541, %fd913, %fd963;
	fma.rn.f64 	%fd966, %fd3540, %fd914, %fd964;
	fma.rn.f64 	%fd967, %fd3539, %fd917, %fd965;
	fma.rn.f64 	%fd968, %fd3538, %fd918, %fd966;
	fma.rn.f64 	%fd969, %fd3537, %fd921, %fd967;
	fma.rn.f64 	%fd970, %fd3536, %fd922, %fd968;
	fma.rn.f64 	%fd971, %fd3535, %fd925, %fd969;
	fma.rn.f64 	%fd972, %fd3534, %fd926, %fd970;
	add.f64 	%fd973, %fd971, %fd972;
	st.shared.f64 	[%r11+24], %fd973;
	sub.f64 	%fd974, %fd971, %fd972;
	st.shared.f64 	[%r11+80], %fd974;
	fma.rn.f64 	%fd975, %fd3533, %fd909, 0d0000000000000000;
	fma.rn.f64 	%fd976, %fd3532, %fd910, 0d0000000000000000;
	fma.rn.f64 	%fd977, %fd3531, %fd913, %fd975;
	fma.rn.f64 	%fd978, %fd3530, %fd914, %fd976;
	fma.rn.f64 	%fd979, %fd3529, %fd917, %fd977;
	fma.rn.f64 	%fd980, %fd3528, %fd918, %fd978;
	fma.rn.f64 	%fd981, %fd3527, %fd921, %fd979;
	fma.rn.f64 	%fd982, %fd3526, %fd922, %fd980;
	fma.rn.f64 	%fd983, %fd3525, %fd925, %fd981;
	fma.rn.f64 	%fd984, %fd3524, %fd926, %fd982;
	add.f64 	%fd985, %fd983, %fd984;
	st.shared.f64 	[%r11+32], %fd985;
	sub.f64 	%fd986, %fd983, %fd984;
	st.shared.f64 	[%r11+72], %fd986;
	fma.rn.f64 	%fd987, %fd3523, %fd909, 0d0000000000000000;
	fma.rn.f64 	%fd988, %fd3522, %fd910, 0d0000000000000000;
	fma.rn.f64 	%fd989, %fd3521, %fd913, %fd987;
	fma.rn.f64 	%fd990, %fd3520, %fd914, %fd988;
	fma.rn.f64 	%fd991, %fd3519, %fd917, %fd989;
	fma.rn.f64 	%fd992, %fd3518, %fd918, %fd990;
	fma.rn.f64 	%fd993, %fd3517, %fd921, %fd991;
	fma.rn.f64 	%fd994, %fd3516, %fd922, %fd992;
	fma.rn.f64 	%fd995, %fd3515, %fd925, %fd993;
	fma.rn.f64 	%fd996, %fd3514, %fd926, %fd994;
	add.f64 	%fd997, %fd995, %fd996;
	st.shared.f64 	[%r11+40], %fd997;
	sub.f64 	%fd998, %fd995, %fd996;
	st.shared.f64 	[%r11+64], %fd998;
	fma.rn.f64 	%fd999, %fd3513, %fd909, 0d0000000000000000;
	fma.rn.f64 	%fd1000, %fd3512, %fd910, 0d0000000000000000;
	fma.rn.f64 	%fd1001, %fd3511, %fd913, %fd999;
	fma.rn.f64 	%fd1002, %fd3510, %fd914, %fd1000;
	fma.rn.f64 	%fd1003, %fd3509, %fd917, %fd1001;
	fma.rn.f64 	%fd1004, %fd3508, %fd918, %fd1002;
	fma.rn.f64 	%fd1005, %fd3507, %fd921, %fd1003;
	fma.rn.f64 	%fd1006, %fd3506, %fd922, %fd1004;
	fma.rn.f64 	%fd1007, %fd3505, %fd925, %fd1005;
	fma.rn.f64 	%fd1008, %fd3504, %fd926, %fd1006;
	add.f64 	%fd1009, %fd1007, %fd1008;
	st.shared.f64 	[%r11+48], %fd1009;
	sub.f64 	%fd1010, %fd1007, %fd1008;
	st.shared.f64 	[%r11+56], %fd1010;
	bar.sync 	0;
	mad.lo.s32 	%r12, %r10, -1456, %r32;
	mul.wide.u16 	%r34, %rs10, 8;
	add.s32 	%r13, %r12, %r34;
	ld.shared.f64 	%fd177, [%r13];
	ld.shared.f64 	%fd178, [%r13+1568];
	ld.shared.f64 	%fd179, [%r13+3136];
	ld.shared.f64 	%fd180, [%r13+4704];
	ld.shared.f64 	%fd181, [%r13+6272];
	ld.shared.f64 	%fd182, [%r13+7840];
	ld.shared.f64 	%fd183, [%r13+9408];
	ld.shared.f64 	%fd184, [%r13+10976];
	ld.shared.f64 	%fd185, [%r13+12544];
	ld.shared.f64 	%fd186, [%r13+14112];
	ld.shared.f64 	%fd187, [%r13+15680];
	ld.shared.f64 	%fd188, [%r13+17248];
	ld.shared.f64 	%fd189, [%r13+18816];
	ld.shared.f64 	%fd190, [%r13+20384];
	mad.lo.s32 	%r35, %r3, 19208, %r1;
	cvta.to.global.u64 	%rd12, %rd56;
	mul.wide.s32 	%rd13, %r35, 8;
	add.s64 	%rd1, %rd12, %rd13;
	mov.f64 	%fd3547, 0d0000000000000000;
	mov.f64 	%fd3548, %fd3547;
	mov.f64 	%fd3549, %fd3547;
	mov.f64 	%fd3550, %fd3547;
	mov.f64 	%fd3551, %fd3547;
	mov.f64 	%fd3552, %fd3547;
	mov.f64 	%fd3553, %fd3547;
	@%p7 bra 	$L__BB45_9;
	ld.global.nc.f64 	%fd3547, [%rd1];
	ld.global.nc.f64 	%fd3548, [%rd1+21952];
	ld.global.nc.f64 	%fd3549, [%rd1+43904];
	ld.global.nc.f64 	%fd3550, [%rd1+65856];
	ld.global.nc.f64 	%fd3551, [%rd1+87808];
	ld.global.nc.f64 	%fd3552, [%rd1+109760];
	ld.global.nc.f64 	%fd3553, [%rd1+131712];
$L__BB45_9:
	ld.param.f64 	%fd3480, [_Z32massMatrixMultiplyConstantKernelILi10ELi14ELi1EEvidPKdS1_S1_S1_S1_S1_S1_Pd_param_1];
	ld.param.u32 	%r162, [_Z32massMatrixMultiplyConstantKernelILi10ELi14ELi1EEvidPKdS1_S1_S1_S1_S1_S1_Pd_param_0];
	mov.u32 	%r36, %tid.y;
	mul.lo.s32 	%r37, %r36, 1568;
	mov.u32 	%r38, _ZZ29stiffnessMatrixMultiplyDeviceILi10ELi14ELi1EEviidPKdS1_S1_S1_PAT0__AT0__AplT0_Li0E_dPdE5s_Gpr;
	add.s32 	%r39, %r38, %r37;
	mul.lo.s32 	%r40, %r10, 112;
	add.s32 	%r14, %r39, %r40;
	shl.b32 	%r41, %r9, 3;
	add.s32 	%r15, %r14, %r41;
	mov.u32 	%r42, _ZZ29stiffnessMatrixMultiplyDeviceILi10ELi14ELi1EEviidPKdS1_S1_S1_PAT0__AT0__AplT0_Li0E_dPdE5s_Gps;
	add.s32 	%r43, %r42, %r37;
	add.s32 	%r17, %r43, %r41;
	add.s32 	%r16, %r17, %r40;
	mov.u32 	%r44, _ZZ32massMatrixMultiplyConstantKernelILi10ELi14ELi1EEvidPKdS1_S1_S1_S1_S1_S1_PdE13s_QuadToQuadD;
	add.s32 	%r45, %r44, %r41;
	mov.u32 	%r46, %ctaid.x;
	add.s32 	%r47, %r46, %r36;
	setp.ge.s32 	%p8, %r47, %r162;
	mov.u32 	%r48, _ZZ32massMatrixMultiplyConstantKernelILi10ELi14ELi1EEvidPKdS1_S1_S1_S1_S1_S1_PdE6s_tmp1;
	mad.lo.s32 	%r49, %r36, 21952, %r48;
	add.s32 	%r18, %r49, %r41;
	mad.lo.s32 	%r50, %r9, 104, %r45;
	ld.shared.f64 	%fd205, [%r50];
	ld.shared.f64 	%fd1012, [%r12];
	fma.rn.f64 	%fd1013, %fd205, %fd1012, 0d0000000000000000;
	add.s32 	%r51, %r44, %r40;
	ld.shared.f64 	%fd206, [%r51];
	ld.shared.f64 	%fd1014, [%r18];
	fma.rn.f64 	%fd1015, %fd206, %fd1014, 0d0000000000000000;
	ld.shared.f64 	%fd1016, [_ZZ32massMatrixMultiplyConstantKernelILi10ELi14ELi1EEvidPKdS1_S1_S1_S1_S1_S1_PdE13s_QuadToQuadD];
	fma.rn.f64 	%fd1017, %fd1016, %fd177, 0d0000000000000000;
	ld.shared.f64 	%fd207, [%r50+8];
	ld.shared.f64 	%fd1018, [%r12+8];
	fma.rn.f64 	%fd1019, %fd207, %fd1018, %fd1013;
	ld.shared.f64 	%fd208, [%r51+8];
	ld.shared.f64 	%fd1020, [%r18+112];
	fma.rn.f64 	%fd1021, %fd208, %fd1020, %fd1015;
	ld.shared.f64 	%fd1022, [_ZZ32massMatrixMultiplyConstantKernelILi10ELi14ELi1EEvidPKdS1_S1_S1_S1_S1_S1_PdE13s_QuadToQuadD+8];
	fma.rn.f64 	%fd1023, %fd1022, %fd178, %fd1017;
	ld.shared.f64 	%fd209, [%r50+16];
	ld.shared.f64 	%fd1024, [%r12+16];
	fma.rn.f64 	%fd1025, %fd209, %fd1024, %fd1019;
	ld.shared.f64 	%fd210, [%r51+16];
	ld.shared.f64 	%fd1026, [%r18+224];
	fma.rn.f64 	%fd1027, %fd210, %fd1026, %fd1021;
	ld.shared.f64 	%fd1028, [_ZZ32massMatrixMultiplyConstantKernelILi10ELi14ELi1EEvidPKdS1_S1_S1_S1_S1_S1_PdE13s_QuadToQuadD+16];
	fma.rn.f64 	%fd1029, %fd1028, %fd179, %fd1023;
	ld.shared.f64 	%fd211, [%r50+24];
	ld.shared.f64 	%fd1030, [%r12+24];
	fma.rn.f64 	%fd1031, %fd211, %fd1030, %fd1025;
	ld.shared.f64 	%fd212, [%r51+24];
	ld.shared.f64 	%fd1032, [%r18+336];
	fma.rn.f64 	%fd1033, %fd212, %fd1032, %fd1027;
	ld.shared.f64 	%fd1034, [_ZZ32massMatrixMultiplyConstantKernelILi10ELi14ELi1EEvidPKdS1_S1_S1_S1_S1_S1_PdE13s_QuadToQuadD+24];
	fma.rn.f64 	%fd1035, %fd1034, %fd180, %fd1029;
	ld.shared.f64 	%fd213, [%r50+32];
	ld.shared.f64 	%fd1036, [%r12+32];
	fma.rn.f64 	%fd1037, %fd213, %fd1036, %fd1031;
	ld.shared.f64 	%fd214, [%r51+32];
	ld.shared.f64 	%fd1038, [%r18+448];
	fma.rn.f64 	%fd1039, %fd214, %fd1038, %fd1033;
	ld.shared.f64 	%fd1040, [_ZZ32massMatrixMultiplyConstantKernelILi10ELi14ELi1EEvidPKdS1_S1_S1_S1_S1_S1_PdE13s_QuadToQuadD+32];
	fma.rn.f64 	%fd1041, %fd1040, %fd181, %fd1035;
	ld.shared.f64 	%fd215, [%r50+40];
	ld.shared.f64 	%fd1042, [%r12+40];
	fma.rn.f64 	%fd1043, %fd215, %fd1042, %fd1037;
	ld.shared.f64 	%fd216, [%r51+40];
	ld.shared.f64 	%fd1044, [%r18+560];
	fma.rn.f64 	%fd1045, %fd216, %fd1044, %fd1039;
	ld.shared.f64 	%fd1046, [_ZZ32massMatrixMultiplyConstantKernelILi10ELi14ELi1EEvidPKdS1_S1_S1_S1_S1_S1_PdE13s_QuadToQuadD+40];
	fma.rn.f64 	%fd1047, %fd1046, %fd182, %fd1041;
	ld.shared.f64 	%fd217, [%r50+48];
	ld.shared.f64 	%fd1048, [%r12+48];
	fma.rn.f64 	%fd1049, %fd217, %fd1048, %fd1043;
	ld.shared.f64 	%fd218, [%r51+48];
	ld.shared.f64 	%fd1050, [%r18+672];
	fma.rn.f64 	%fd1051, %fd218, %fd1050, %fd1045;
	ld.shared.f64 	%fd1052, [_ZZ32massMatrixMultiplyConstantKernelILi10ELi14ELi1EEvidPKdS1_S1_S1_S1_S1_S1_PdE13s_QuadToQuadD+48];
	fma.rn.f64 	%fd1053, %fd1052, %fd183, %fd1047;
	ld.shared.f64 	%fd219, [%r50+56];
	ld.shared.f64 	%fd1054, [%r12+56];
	fma.rn.f64 	%fd1055, %fd219, %fd1054, %fd1049;
	ld.shared.f64 	%fd220, [%r51+56];
	ld.shared.f64 	%fd1056, [%r18+784];
	fma.rn.f64 	%fd1057, %fd220, %fd1056, %fd1051;
	ld.shared.f64 	%fd1058, [_ZZ32massMatrixMultiplyConstantKernelILi10ELi14ELi1EEvidPKdS1_S1_S1_S1_S1_S1_PdE13s_QuadToQuadD+56];
	fma.rn.f64 	%fd1059, %fd1058, %fd184, %fd1053;
	ld.shared.f64 	%fd221, [%r50+64];
	ld.shared.f64 	%fd1060, [%r12+64];
	fma.rn.f64 	%fd1061, %fd221, %fd1060, %fd1055;
	ld.shared.f64 	%fd222, [%r51+64];
	ld.shared.f64 	%fd1062, [%r18+896];
	fma.rn.f64 	%fd1063, %fd222, %fd1062, %fd1057;
	ld.shared.f64 	%fd1064, [_ZZ32massMatrixMultiplyConstantKernelILi10ELi14ELi1EEvidPKdS1_S1_S1_S1_S1_S1_PdE13s_QuadToQuadD+64];
	fma.rn.f64 	%fd1065, %fd1064, %fd185, %fd1059;
	ld.shared.f64 	%fd223, [%r50+72];
	ld.shared.f64 	%fd1066, [%r12+72];
	fma.rn.f64 	%fd1067, %fd223, %fd1066, %fd1061;
	ld.shared.f64 	%fd224, [%r51+72];
	ld.shared.f64 	%fd1068, [%r18+1008];
	fma.rn.f64 	%fd1069, %fd224, %fd1068, %fd1063;
	ld.shared.f64 	%fd1070, [_ZZ32massMatrixMultiplyConstantKernelILi10ELi14ELi1EEvidPKdS1_S1_S1_S1_S1_S1_PdE13s_QuadToQuadD+72];
	fma.rn.f64 	%fd1071, %fd1070, %fd186, %fd1065;
	ld.shared.f64 	%fd225, [%r50+80];
	ld.shared.f64 	%fd1072, [%r12+80];
	fma.rn.f64 	%fd1073, %fd225, %fd1072, %fd1067;
	ld.shared.f64 	%fd226, [%r51+80];
	ld.shared.f64 	%fd1074, [%r18+1120];
	fma.rn.f64 	%fd1075, %fd226, %fd1074, %fd1069;
	ld.shared.f64 	%fd1076, [_ZZ32massMatrixMultiplyConstantKernelILi10ELi14ELi1EEvidPKdS1_S1_S1_S1_S1_S1_PdE13s_QuadToQuadD+80];
	fma.rn.f64 	%fd1077, %fd1076, %fd187, %fd1071;
	ld.shared.f64 	%fd227, [%r50+88];
	ld.shared.f64 	%fd1078, [%r12+88];
	fma.rn.f64 	%fd1079, %fd227, %fd1078, %fd1073;
	ld.shared.f64 	%fd228, [%r51+88];
	ld.shared.f64 	%fd1080, [%r18+1232];
	fma.rn.f64 	%fd1081, %fd228, %fd1080, %fd1075;
	ld.shared.f64 	%fd1082, [_ZZ32massMatrixMultiplyConstantKernelILi10ELi14ELi1EEvidPKdS1_S1_S1_S1_S1_S1_PdE13s_QuadToQuadD+88];
	fma.rn.f64 	%fd1083, %fd1082, %fd188, %fd1077;
	ld.shared.f64 	%fd229, [%r50+96];
	ld.shared.f64 	%fd1084, [%r12+96];
	fma.rn.f64 	%fd1085, %fd229, %fd1084, %fd1079;
	ld.shared.f64 	%fd230, [%r51+96];
	ld.shared.f64 	%fd1086, [%r18+1344];
	fma.rn.f64 	%fd1087, %fd230, %fd1086, %fd1081;
	ld.shared.f64 	%fd1088, [_ZZ32massMatrixMultiplyConstantKernelILi10ELi14ELi1EEvidPKdS1_S1_S1_S1_S1_S1_PdE13s_QuadToQuadD+96];
	fma.rn.f64 	%fd1089, %fd1088, %fd189, %fd1083;
	ld.shared.f64 	%fd231, [%r50+104];
	ld.shared.f64 	%fd1090, [%r12+104];
	fma.rn.f64 	%fd1091, %fd231, %fd1090, %fd1085;
	ld.shared.f64 	%fd232, [%r51+104];
	ld.shared.f64 	%fd1092, [%r18+1456];
	fma.rn.f64 	%fd1093, %fd232, %fd1092, %fd1087;
	ld.shared.f64 	%fd1094, [_ZZ32massMatrixMultiplyConstantKernelILi10ELi14ELi1EEvidPKdS1_S1_S1_S1_S1_S1_PdE13s_QuadToQuadD+104];
	fma.rn.f64 	%fd1095, %fd1094, %fd190, %fd1089;
	bar.sync 	0;
	mul.f64 	%fd1096, %fd3548, %fd1093;
	fma.rn.f64 	%fd1097, %fd3547, %fd1091, %fd1096;
	fma.rn.f64 	%fd1098, %fd3549, %fd1095, %fd1097;
	st.shared.f64 	[%r15], %fd1098;
	mul.f64 	%fd1099, %fd3550, %fd1093;
	fma.rn.f64 	%fd1100, %fd3548, %fd1091, %fd1099;
	fma.rn.f64 	%fd1101, %fd3551, %fd1095, %fd1100;
	st.shared.f64 	[%r16], %fd1101;
	mul.f64 	%fd1102, %fd3551, %fd1093;
	fma.rn.f64 	%fd1103, %fd3549, %fd1091, %fd1102;
	fma.rn.f64 	%fd1104, %fd3552, %fd1095, %fd1103;
	mul.f64 	%fd1105, %fd3480, %fd3553;
	bar.sync 	0;
	ld.shared.f64 	%fd233, [%r45];
	ld.shared.f64 	%fd1106, [%r14];
	mul.f64 	%fd1107, %fd233, %fd1106;
	fma.rn.f64 	%fd1108, %fd1105, %fd177, %fd1107;
	mad.lo.s32 	%r52, %r10, -104, %r51;
	ld.shared.f64 	%fd234, [%r52];
	ld.shared.f64 	%fd1109, [%r17];
	fma.rn.f64 	%fd1110, %fd234, %fd1109, %fd1108;
	fma.rn.f64 	%fd1111, %fd1104, %fd1016, 0d0000000000000000;
	mad.lo.s32 	%r53, %r9, -104, %r50;
	ld.shared.f64 	%fd235, [%r53+112];
	ld.shared.f64 	%fd1112, [%r14+8];
	fma.rn.f64 	%fd1113, %fd235, %fd1112, %fd1110;
	ld.shared.f64 	%fd236, [%r52+112];
	ld.shared.f64 	%fd1114, [%r17+112];
	fma.rn.f64 	%fd1115, %fd236, %fd1114, %fd1113;
	fma.rn.f64 	%fd237, %fd1104, %fd1022, 0d0000000000000000;
	ld.shared.f64 	%fd238, [%r53+224];
	ld.shared.f64 	%fd1116, [%r14+16];
	fma.rn.f64 	%fd1117, %fd238, %fd1116, %fd1115;
	ld.shared.f64 	%fd239, [%r52+224];
	ld.shared.f64 	%fd1118, [%r17+224];
	fma.rn.f64 	%fd1119, %fd239, %fd1118, %fd1117;
	fma.rn.f64 	%fd240, %fd1104, %fd1028, 0d0000000000000000;
	ld.shared.f64 	%fd241, [%r53+336];
	ld.shared.f64 	%fd1120, [%r14+24];
	fma.rn.f64 	%fd1121, %fd241, %fd1120, %fd1119;
	ld.shared.f64 	%fd242, [%r52+336];
	ld.shared.f64 	%fd1122, [%r17+336];
	fma.rn.f64 	%fd1123, %fd242, %fd1122, %fd1121;
	fma.rn.f64 	%fd243, %fd1104, %fd1034, 0d0000000000000000;
	ld.shared.f64 	%fd244, [%r53+448];
	ld.shared.f64 	%fd1124, [%r14+32];
	fma.rn.f64 	%fd1125, %fd244, %fd1124, %fd1123;
	ld.shared.f64 	%fd245, [%r52+448];
	ld.shared.f64 	%fd1126, [%r17+448];
	fma.rn.f64 	%fd1127, %fd245, %fd1126, %fd1125;
	fma.rn.f64 	%fd246, %fd1104, %fd1040, 0d0000000000000000;
	ld.shared.f64 	%fd247, [%r53+560];
	ld.shared.f64 	%fd1128, [%r14+40];
	fma.rn.f64 	%fd1129, %fd247, %fd1128, %fd1127;
	ld.shared.f64 	%fd248, [%r52+560];
	ld.shared.f64 	%fd1130, [%r17+560];
	fma.rn.f64 	%fd1131, %fd248, %fd1130, %fd1129;
	fma.rn.f64 	%fd249, %fd1104, %fd1046, 0d0000000000000000;
	ld.shared.f64 	%fd250, [%r53+672];
	ld.shared.f64 	%fd1132, [%r14+48];
	fma.rn.f64 	%fd1133, %fd250, %fd1132, %fd1131;
	ld.shared.f64 	%fd251, [%r52+672];
	ld.shared.f64 	%fd1134, [%r17+672];
	fma.rn.f64 	%fd1135, %fd251, %fd1134, %fd1133;
	fma.rn.f64 	%fd252, %fd1104, %fd1052, 0d0000000000000000;
	ld.shared.f64 	%fd253, [%r53+784];
	ld.shared.f64 	%fd1136, [%r14+56];
	fma.rn.f64 	%fd1137, %fd253, %fd1136, %fd1135;
	ld.shared.f64 	%fd254, [%r52+784];
	ld.shared.f64 	%fd1138, [%r17+784];
	fma.rn.f64 	%fd1139, %fd254, %fd1138, %fd1137;
	fma.rn.f64 	%fd255, %fd1104, %fd1058, 0d0000000000000000;
	ld.shared.f64 	%fd256, [%r53+896];
	ld.shared.f64 	%fd1140, [%r14+64];
	fma.rn.f64 	%fd1141, %fd256, %fd1140, %fd1139;
	ld.shared.f64 	%fd257, [%r52+896];
	ld.shared.f64 	%fd1142, [%r17+896];
	fma.rn.f64 	%fd1143, %fd257, %fd1142, %fd1141;
	fma.rn.f64 	%fd258, %fd1104, %fd1064, 0d0000000000000000;
	ld.shared.f64 	%fd259, [%r53+1008];
	ld.shared.f64 	%fd1144, [%r14+72];
	fma.rn.f64 	%fd1145, %fd259, %fd1144, %fd1143;
	ld.shared.f64 	%fd260, [%r52+1008];
	ld.shared.f64 	%fd1146, [%r17+1008];
	fma.rn.f64 	%fd1147, %fd260, %fd1146, %fd1145;
	fma.rn.f64 	%fd261, %fd1104, %fd1070, 0d0000000000000000;
	ld.shared.f64 	%fd262, [%r53+1120];
	ld.shared.f64 	%fd1148, [%r14+80];
	fma.rn.f64 	%fd1149, %fd262, %fd1148, %fd1147;
	ld.shared.f64 	%fd263, [%r52+1120];
	ld.shared.f64 	%fd1150, [%r17+1120];
	fma.rn.f64 	%fd1151, %fd263, %fd1150, %fd1149;
	fma.rn.f64 	%fd264, %fd1104, %fd1076, 0d0000000000000000;
	ld.shared.f64 	%fd265, [%r53+1232];
	ld.shared.f64 	%fd1152, [%r14+88];
	fma.rn.f64 	%fd1153, %fd265, %fd1152, %fd1151;
	ld.shared.f64 	%fd266, [%r52+1232];
	ld.shared.f64 	%fd1154, [%r17+1232];
	fma.rn.f64 	%fd1155, %fd266, %fd1154, %fd1153;
	fma.rn.f64 	%fd267, %fd1104, %fd1082, 0d0000000000000000;
	ld.shared.f64 	%fd268, [%r53+1344];
	ld.shared.f64 	%fd1156, [%r14+96];
	fma.rn.f64 	%fd1157, %fd268, %fd1156, %fd1155;
	ld.shared.f64 	%fd269, [%r52+1344];
	ld.shared.f64 	%fd1158, [%r17+1344];
	fma.rn.f64 	%fd1159, %fd269, %fd1158, %fd1157;
	fma.rn.f64 	%fd270, %fd1104, %fd1088, 0d0000000000000000;
	ld.shared.f64 	%fd271, [%r53+1456];
	ld.shared.f64 	%fd1160, [%r14+104];
	fma.rn.f64 	%fd1161, %fd271, %fd1160, %fd1159;
	ld.shared.f64 	%fd272, [%r52+1456];
	ld.shared.f64 	%fd1162, [%r17+1456];
	fma.rn.f64 	%fd1163, %fd272, %fd1162, %fd1161;
	fma.rn.f64 	%fd273, %fd1104, %fd1094, 0d0000000000000000;
	add.f64 	%fd274, %fd1163, %fd1111;
	mov.f64 	%fd3554, 0d0000000000000000;
	mov.f64 	%fd3555, %fd3554;
	mov.f64 	%fd3556, %fd3554;
	mov.f64 	%fd3557, %fd3554;
	mov.f64 	%fd3558, %fd3554;
	mov.f64 	%fd3559, %fd3554;
	mov.f64 	%fd3560, %fd3554;
	@%p8 bra 	$L__BB45_11;
	ld.param.u64 	%rd57, [_Z32massMatrixMultiplyConstantKernelILi10ELi14ELi1EEvidPKdS1_S1_S1_S1_S1_S1_Pd_param_2];
	cvta.to.global.u64 	%rd14, %rd57;
	mov.u32 	%r54, %ctaid.x;
	mov.u32 	%r55, %tid.y;
	add.s32 	%r56, %r54, %r55;
	mov.u32 	%r57, %tid.x;
	mad.lo.s32 	%r58, %r56, 19208, %r57;
	mul.wide.s32 	%rd15, %r58, 8;
	add.s64 	%rd16, %rd14, %rd15;
	ld.global.nc.f64 	%fd3554, [%rd16+1568];
	ld.global.nc.f64 	%fd3555, [%rd16+23520];
	ld.global.nc.f64 	%fd3556, [%rd16+45472];
	ld.global.nc.f64 	%fd3557, [%rd16+67424];
	ld.global.nc.f64 	%fd3558, [%rd16+89376];
	ld.global.nc.f64 	%fd3559, [%rd16+111328];
	ld.global.nc.f64 	%fd3560, [%rd16+133280];
$L__BB45_11:
	ld.param.f64 	%fd3481, [_Z32massMatrixMultiplyConstantKernelILi10ELi14ELi1EEvidPKdS1_S1_S1_S1_S1_S1_Pd_param_1];
	ld.param.u32 	%r163, [_Z32massMatrixMultiplyConstantKernelILi10ELi14ELi1EEvidPKdS1_S1_S1_S1_S1_S1_Pd_param_0];
	mov.u32 	%r59, %ctaid.x;
	mov.u32 	%r60, %tid.y;
	add.s32 	%r61, %r59, %r60;
	setp.ge.s32 	%p9, %r61, %r163;
	ld.shared.f64 	%fd1165, [%r12+1568];
	fma.rn.f64 	%fd1166, %fd205, %fd1165, 0d0000000000000000;
	ld.shared.f64 	%fd1167, [%r18+1568];
	fma.rn.f64 	%fd1168, %fd206, %fd1167, 0d0000000000000000;
	ld.shared.f64 	%fd1169, [_ZZ32massMatrixMultiplyConstantKernelILi10ELi14ELi1EEvidPKdS1_S1_S1_S1_S1_S1_PdE13s_QuadToQuadD+112];
	fma.rn.f64 	%fd1170, %fd1169, %fd177, 0d0000000000000000;
	ld.shared.f64 	%fd1171, [%r12+1576];
	fma.rn.f64 	%fd1172, %fd207, %fd1171, %fd1166;
	ld.shared.f64 	%fd1173, [%r18+1680];
	fma.rn.f64 	%fd1174, %fd208, %fd1173, %fd1168;
	ld.shared.f64 	%fd1175, [_ZZ32massMatrixMultiplyConstantKernelILi10ELi14ELi1EEvidPKdS1_S1_S1_S1_S1_S1_PdE13s_QuadToQuadD+120];
	fma.rn.f64 	%fd1176, %fd1175, %fd178, %fd1170;
	ld.shared.f64 	%fd1177, [%r12+1584];
	fma.rn.f64 	%fd1178, %fd209, %fd1177, %fd1172;
	ld.shared.f64 	%fd1179, [%r18+1792];
	fma.rn.f64 	%fd1180, %fd210, %fd1179, %fd1174;
	ld.shared.f64 	%fd1181, [_ZZ32massMatrixMultiplyConstantKernelILi10ELi14ELi1EEvidPKdS1_S1_S1_S1_S1_S1_PdE13s_QuadToQuadD+128];
	fma.rn.f64 	%fd1182, %fd1181, %fd179, %fd1176;
	ld.shared.f64 	%fd1183, [%r12+1592];
	fma.rn.f64 	%fd1184, %fd211, %fd1183, %fd1178;
	ld.shared.f64 	%fd1185, [%r18+1904];
	fma.rn.f64 	%fd1186, %fd212, %fd1185, %fd1180;
	ld.shared.f64 	%fd1187, [_ZZ32massMatrixMultiplyConstantKernelILi10ELi14ELi1EEvidPKdS1_S1_S1_S1_S1_S1_PdE13s_QuadToQuadD+136];
	fma.rn.f64 	%fd1188, %fd1187, %fd180, %fd1182;
	ld.shared.f64 	%fd1189, [%r12+1600];
	fma.rn.f64 	%fd1190, %fd213, %fd1189, %fd1184;
	ld.shared.f64 	%fd1191, [%r18+2016];
	fma.rn.f64 	%fd1192, %fd214, %fd1191, %fd1186;
	ld.shared.f64 	%fd1193, [_ZZ32massMatrixMultiplyConstantKernelILi10ELi14ELi1EEvidPKdS1_S1_S1_S1_S1_S1_PdE13s_QuadToQuadD+144];
	fma.rn.f64 	%fd1194, %fd1193, %fd181, %fd1188;
	ld.shared.f64 	%fd1195, [%r12+1608];
	fma.rn.f64 	%fd1196, %fd215, %fd1195, %fd1190;
	ld.shared.f64 	%fd1197, [%r18+2128];
	fma.rn.f64 	%fd1198, %fd216, %fd1197, %fd1192;
	ld.shared.f64 	%fd1199, [_ZZ32massMatrixMultiplyConstantKernelILi10ELi14ELi1EEvidPKdS1_S1_S1_S1_S1_S1_PdE13s_QuadToQuadD+152];
	fma.rn.f64 	%fd1200, %fd1199, %fd182, %fd1194;
	ld.shared.f64 	%fd1201, [%r12+1616];
	fma.rn.f64 	%fd1202, %fd217, %fd1201, %fd1196;
	ld.shared.f64 	%fd1203, [%r18+2240];
	fma.rn.f64 	%fd1204, %fd218, %fd1203, %fd1198;
	ld.shared.f64 	%fd1205, [_ZZ32massMatrixMultiplyConstantKernelILi10ELi14ELi1EEvidPKdS1_S1_S1_S1_S1_S1_PdE13s_QuadToQuadD+160];
	fma.rn.f64 	%fd1206, %fd1205, %fd183, %fd1200;
	ld.shared.f64 	%fd1207, [%r12+1624];
	fma.rn.f64 	%fd1208, %fd219, %fd1207, %fd1202;
	ld.shared.f64 	%fd1209, [%r18+2352];
	fma.rn.f64 	%fd1210, %fd220, %fd1209, %fd1204;
	ld.shared.f64 	%fd1211, [_ZZ32massMatrixMultiplyConstantKernelILi10ELi14ELi1EEvidPKdS1_S1_S1_S1_S1_S1_PdE13s_QuadToQuadD+168];
	fma.rn.f64 	%fd1212, %fd1211, %fd184, %fd1206;
	ld.shared.f64 	%fd1213, [%r12+1632];
	fma.rn.f64 	%fd1214, %fd221, %fd1213, %fd1208;
	ld.shared.f64 	%fd1215, [%r18+2464];
	fma.rn.f64 	%fd1216, %fd222, %fd1215, %fd1210;
	ld.shared.f64 	%fd1217, [_ZZ32massMatrixMultiplyConstantKernelILi10ELi14ELi1EEvidPKdS1_S1_S1_S1_S1_S1_PdE13s_QuadToQuadD+176];
	fma.rn.f64 	%fd1218, %fd1217, %fd185, %fd1212;
	ld.shared.f64 	%fd1219, [%r12+1640];
	fma.rn.f64 	%fd1220, %fd223, %fd1219, %fd1214;
	ld.shared.f64 	%fd1221, [%r18+2576];
	fma.rn.f64 	%fd1222, %fd224, %fd1221, %fd1216;
	ld.shared.f64 	%fd1223, [_ZZ32massMatrixMultiplyConstantKernelILi10ELi14ELi1EEvidPKdS1_S1_S1_S1_S1_S1_PdE13s_QuadToQuadD+184];
	fma.rn.f64 	%fd1224, %fd1223, %fd186, %fd1218;
	ld.shared.f64 	%fd1225, [%r12+1648];
	fma.rn.f64 	%fd1226, %fd225, %fd1225, %fd1220;
	ld.shared.f64 	%fd1227, [%r18+2688];
	fma.rn.f64 	%fd1228, %fd226, %fd1227, %fd1222;
	ld.shared.f64 	%fd1229, [_ZZ32massMatrixMultiplyConstantKernelILi10ELi14ELi1EEvidPKdS1_S1_S1_S1_S1_S1_PdE13s_QuadToQuadD+192];
	fma.rn.f64 	%fd1230, %fd1229, %fd187, %fd1224;
	ld.shared.f64 	%fd1231, [%r12+1656];
	fma.rn.f64 	%fd1232, %fd227, %fd1231, %fd1226;
	ld.shared.f64 	%fd1233, [%r18+2800];
	fma.rn.f64 	%fd1234, %fd228, %fd1233, %fd1228;
	ld.shared.f64 	%fd1235, [_ZZ32massMatrixMultiplyConstantKernelILi10ELi14ELi1EEvidPKdS1_S1_S1_S1_S1_S1_PdE13s_QuadToQuadD+200];
	fma.rn.f64 	%fd1236, %fd1235, %fd188, %fd1230;
	ld.shared.f64 	%fd1237, [%r12+1664];
	fma.rn.f64 	%fd1238, %fd229, %fd1237, %fd1232;
	ld.shared.f64 	%fd1239, [%r18+2912];
	fma.rn.f64 	%fd1240, %fd230, %fd1239, %fd1234;
	ld.shared.f64 	%fd1241, [_ZZ32massMatrixMultiplyConstantKernelILi10ELi14ELi1EEvidPKdS1_S1_S1_S1_S1_S1_PdE13s_QuadToQuadD+208];
	fma.rn.f64 	%fd1242, %fd1241, %fd189, %fd1236;
	ld.shared.f64 	%fd1243, [%r12+1672];
	fma.rn.f64 	%fd1244, %fd231, %fd1243, %fd1238;
	ld.shared.f64 	%fd1245, [%r18+3024];
	fma.rn.f64 	%fd1246, %fd232, %fd1245, %fd1240;
	ld.shared.f64 	%fd1247, [_ZZ32massMatrixMultiplyConstantKernelILi10ELi14ELi1EEvidPKdS1_S1_S1_S1_S1_S1_PdE13s_QuadToQuadD+216];
	fma.rn.f64 	%fd1248, %fd1247, %fd190, %fd1242;
	bar.sync 	0;
	mul.f64 	%fd1249, %fd3555, %fd1246;
	fma.rn.f64 	%fd1250, %fd3554, %fd1244, %fd1249;
	fma.rn.f64 	%fd1251, %fd3556, %fd1248, %fd1250;
	st.shared.f64 	[%r15], %fd1251;
	mul.f64 	%fd1252, %fd3557, %fd1246;
	fma.rn.f64 	%fd1253, %fd3555, %fd1244, %fd1252;
	fma.rn.f64 	%fd1254, %fd3558, %fd1248, %fd1253;
	st.shared.f64 	[%r16], %fd1254;
	mul.f64 	%fd1255, %fd3558, %fd1246;
	fma.rn.f64 	%fd1256, %fd3556, %fd1244, %fd1255;
	fma.rn.f64 	%fd1257, %fd3559, %fd1248, %fd1256;
	mul.f64 	%fd1258, %fd3481, %fd3560;
	bar.sync 	0;
	ld.shared.f64 	%fd1259, [%r14];
	mul.f64 	%fd1260, %fd233, %fd1259;
	fma.rn.f64 	%fd1261, %fd1258, %fd178, %fd1260;
	ld.shared.f64 	%fd1262, [%r17];
	fma.rn.f64 	%fd1263, %fd234, %fd1262, %fd1261;
	fma.rn.f64 	%fd289, %fd1257, %fd1169, %fd274;
	ld.shared.f64 	%fd1264, [%r14+8];
	fma.rn.f64 	%fd1265, %fd235, %fd1264, %fd1263;
	ld.shared.f64 	%fd1266, [%r17+112];
	fma.rn.f64 	%fd1267, %fd236, %fd1266, %fd1265;
	fma.rn.f64 	%fd1268, %fd1257, %fd1175, %fd237;
	ld.shared.f64 	%fd1269, [%r14+16];
	fma.rn.f64 	%fd1270, %fd238, %fd1269, %fd1267;
	ld.shared.f64 	%fd1271, [%r17+224];
	fma.rn.f64 	%fd1272, %fd239, %fd1271, %fd1270;
	fma.rn.f64 	%fd290, %fd1257, %fd1181, %fd240;
	ld.shared.f64 	%fd1273, [%r14+24];
	fma.rn.f64 	%fd1274, %fd241, %fd1273, %fd1272;
	ld.shared.f64 	%fd1275, [%r17+336];
	fma.rn.f64 	%fd1276, %fd242, %fd1275, %fd1274;
	fma.rn.f64 	%fd291, %fd1257, %fd1187, %fd243;
	ld.shared.f64 	%fd1277, [%r14+32];
	fma.rn.f64 	%fd1278, %fd244, %fd1277, %fd1276;
	ld.shared.f64 	%fd1279, [%r17+448];
	fma.rn.f64 	%fd1280, %fd245, %fd1279, %fd1278;
	fma.rn.f64 	%fd292, %fd1257, %fd1193, %fd246;
	ld.shared.f64 	%fd1281, [%r14+40];
	fma.rn.f64 	%fd1282, %fd247, %fd1281, %fd1280;
	ld.shared.f64 	%fd1283, [%r17+560];
	fma.rn.f64 	%fd1284, %fd248, %fd1283, %fd1282;
	fma.rn.f64 	%fd293, %fd1257, %fd1199, %fd249;
	ld.shared.f64 	%fd1285, [%r14+48];
	fma.rn.f64 	%fd1286, %fd250, %fd1285, %fd1284;
	ld.shared.f64 	%fd1287, [%r17+672];
	fma.rn.f64 	%fd1288, %fd251, %fd1287, %fd1286;
	fma.rn.f64 	%fd294, %fd1257, %fd1205, %fd252;
	ld.shared.f64 	%fd1289, [%r14+56];
	fma.rn.f64 	%fd1290, %fd253, %fd1289, %fd1288;
	ld.shared.f64 	%fd1291, [%r17+784];
	fma.rn.f64 	%fd1292, %fd254, %fd1291, %fd1290;
	fma.rn.f64 	%fd295, %fd1257, %fd1211, %fd255;
	ld.shared.f64 	%fd1293, [%r14+64];
	fma.rn.f64 	%fd1294, %fd256, %fd1293, %fd1292;
	ld.shared.f64 	%fd1295, [%r17+896];
	fma.rn.f64 	%fd1296, %fd257, %fd1295, %fd1294;
	fma.rn.f64 	%fd296, %fd1257, %fd1217, %fd258;
	ld.shared.f64 	%fd1297, [%r14+72];
	fma.rn.f64 	%fd1298, %fd259, %fd1297, %fd1296;
	ld.shared.f64 	%fd1299, [%r17+1008];
	fma.rn.f64 	%fd1300, %fd260, %fd1299, %fd1298;
	fma.rn.f64 	%fd297, %fd1257, %fd1223, %fd261;
	ld.shared.f64 	%fd1301, [%r14+80];
	fma.rn.f64 	%fd1302, %fd262, %fd1301, %fd1300;
	ld.shared.f64 	%fd1303, [%r17+1120];
	fma.rn.f64 	%fd1304, %fd263, %fd1303, %fd1302;
	fma.rn.f64 	%fd298, %fd1257, %fd1229, %fd264;
	ld.shared.f64 	%fd1305, [%r14+88];
	fma.rn.f64 	%fd1306, %fd265, %fd1305, %fd1304;
	ld.shared.f64 	%fd1307, [%r17+1232];
	fma.rn.f64 	%fd1308, %fd266, %fd1307, %fd1306;
	fma.rn.f64 	%fd299, %fd1257, %fd1235, %fd267;
	ld.shared.f64 	%fd1309, [%r14+96];
	fma.rn.f64 	%fd1310, %fd268, %fd1309, %fd1308;
	ld.shared.f64 	%fd1311, [%r17+1344];
	fma.rn.f64 	%fd1312, %fd269, %fd1311, %fd1310;
	fma.rn.f64 	%fd300, %fd1257, %fd1241, %fd270;
	ld.shared.f64 	%fd1313, [%r14+104];
	fma.rn.f64 	%fd1314, %fd271, %fd1313, %fd1312;
	ld.shared.f64 	%fd1315, [%r17+1456];
	fma.rn.f64 	%fd1316, %fd272, %fd1315, %fd1314;
	fma.rn.f64 	%fd301, %fd1257, %fd1247, %fd273;
	add.f64 	%fd302, %fd1316, %fd1268;
	mov.f64 	%fd3561, 0d0000000000000000;
	mov.f64 	%fd3562, %fd3561;
	mov.f64 	%fd3563, %fd3561;
	mov.f64 	%fd3564, %fd3561;
	mov.f64 	%fd3565, %fd3561;
	mov.f64 	%fd3566, %fd3561;
	mov.f64 	%fd3567, %fd3561;
	@%p9 bra 	$L__BB45_13;
	ld.param.u64 	%rd58, [_Z32massMatrixMultiplyConstantKernelILi10ELi14ELi1EEvidPKdS1_S1_S1_S1_S1_S1_Pd_param_2];
	cvta.to.global.u64 	%rd17, %rd58;
	mov.u32 	%r62, %ctaid.x;
	mov.u32 	%r63, %tid.y;
	add.s32 	%r64, %r62, %r63;
	mov.u32 	%r65, %tid.x;
	mad.lo.s32 	%r66, %r64, 19208, %r65;
	mul.wide.s32 	%rd18, %r66, 8;
	add.s64 	%rd19, %rd17, %rd18;
	ld.global.nc.f64 	%fd3561, [%rd19+3136];
	ld.global.nc.f64 	%fd3562, [%rd19+25088];
	ld.global.nc.f64 	%fd3563, [%rd19+47040];
	ld.global.nc.f64 	%fd3564, [%rd19+68992];
	ld.global.nc.f64 	%fd3565, [%rd19+90944];
	ld.global.nc.f64 	%fd3566, [%rd19+112896];
	ld.global.nc.f64 	%fd3567, [%rd19+134848];
$L__BB45_13:
	ld.param.f64 	%fd3482, [_Z32massMatrixMultiplyConstantKernelILi10ELi14ELi1EEvidPKdS1_S1_S1_S1_S1_S1_Pd_param_1];
	ld.param.u32 	%r164, [_Z32massMatrixMultiplyConstantKernelILi10ELi14ELi1EEvidPKdS1_S1_S1_S1_S1_S1_Pd_param_0];
	mov.u32 	%r67, %ctaid.x;
	mov.u32 	%r68, %tid.y;
	add.s32 	%r69, %r67, %r68;
	setp.ge.s32 	%p10, %r69, %r164;
	ld.shared.f64 	%fd1318, [%r12+3136];
	fma.rn.f64 	%fd1319, %fd205, %fd1318, 0d0000000000000000;
	ld.shared.f64 	%fd1320, [%r18+3136];
	fma.rn.f64 	%fd1321, %fd206, %fd1320, 0d0000000000000000;
	ld.shared.f64 	%fd1322, [_ZZ32massMatrixMultiplyConstantKernelILi10ELi14ELi1EEvidPKdS1_S1_S1_S1_S1_S1_PdE13s_QuadToQuadD+224];
	fma.rn.f64 	%fd1323, %fd1322, %fd177, 0d0000000000000000;
	ld.shared.f64 	%fd1324, [%r12+3144];
	fma.rn.f64 	%fd1325, %fd207, %fd1324, %fd1319;
	ld.shared.f64 	%fd1326, [%r18+3248];
	fma.rn.f64 	%fd1327, %fd208, %fd1326, %fd1321;
	ld.shared.f64 	%fd1328, [_ZZ32massMatrixMultiplyConstantKernelILi10ELi14ELi1EEvidPKdS1_S1_S1_S1_S1_S1_PdE13s_QuadToQuadD+232];
	fma.rn.f64 	%fd1329, %fd1328, %fd178, %fd1323;
	ld.shared.f64 	%fd1330, [%r12+3152];
	fma.rn.f64 	%fd1331, %fd209, %fd1330, %fd1325;
	ld.shared.f64 	%fd1332, [%r18+3360];
	fma.rn.f64 	%fd1333, %fd210, %fd1332, %fd1327;
	ld.shared.f64 	%fd1334, [_ZZ32massMatrixMultiplyConstantKernelILi10ELi14ELi1EEvidPKdS1_S1_S1_S1_S1_S1_PdE13s_QuadToQuadD+240];
	fma.rn.f64 	%fd1335, %fd1334, %fd179, %fd1329;
	ld.shared.f64 	%fd1336, [%r12+3160];
	fma.rn.f64 	%fd1337, %fd211, %fd1336, %fd1331;
	ld.shared.f64 	%fd1338, [%r18+3472];
	fma.rn.f64 	%fd1339, %fd212, %fd1338, %fd1333;
	ld.shared.f64 	%fd1340, [_ZZ32massMatrixMultiplyConstantKernelILi10ELi14ELi1EEvidPKdS1_S1_S1_S1_S1_S1_PdE13s_QuadToQuadD+248];
	fma.rn.f64 	%fd1341, %fd1340, %fd180, %fd1335;
	ld.shared.f64 	%fd1342, [%r12+3168];
	fma.rn.f64 	%fd1343, %fd213, %fd1342, %fd1337;
	ld.shared.f64 	%fd1344, [%r18+3584];
	fma.rn.f64 	%fd1345, %fd214, %fd1344, %fd1339;
	ld.shared.f64 	%fd1346, [_ZZ32massMatrixMultiplyConstantKernelILi10ELi14ELi1EEvidPKdS1_S1_S1_S1_S1_S1_PdE13s_QuadToQuadD+256];
	fma.rn.f64 	%fd1347, %fd1346, %fd181, %fd1341;
	ld.shared.f64 	%fd1348, [%r12+3176];
	fma.rn.f64 	%fd1349, %fd215, %fd1348, %fd1343;
	ld.shared.f64 	%fd1350, [%r18+3696];
	fma.rn.f64 	%fd1351, %fd216, %fd1350, %fd1345;
	ld.shared.f64 	%fd1352, [_ZZ32massMatrixMultiplyConstantKernelILi10ELi14ELi1EEvidPKdS1_S1_S1_S1_S1_S1_PdE13s_QuadToQuadD+264];
	fma.rn.f64 	%fd1353, %fd1352, %fd182, %fd1347;
	ld.shared.f64 	%fd1354, [%r12+3184];
	fma.rn.f64 	%fd1355, %fd217, %fd1354, %fd1349;
	ld.shared.f64 	%fd1356, [%r18+3808];
	fma.rn.f64 	%fd1357, %fd218, %fd1356, %fd1351;
	ld.shared.f64 	%fd1358, [_ZZ32massMatrixMultiplyConstantKernelILi10ELi14ELi1EEvidPKdS1_S1_S1_S1_S1_S1_PdE13s_QuadToQuadD+272];
	fma.rn.f64 	%fd1359, %fd1358, %fd183, %fd1353;
	ld.shared.f64 	%fd1360, [%r12+3192];
	fma.rn.f64 	%fd1361, %fd219, %fd1360, %fd1355;
	ld.shared.f64 	%fd1362, [%r18+3920];
	fma.rn.f64 	%fd1363, %fd220, %fd1362, %fd1357;
	ld.shared.f64 	%fd1364, [_ZZ32massMatrixMultiplyConstantKernelILi10ELi14ELi1EEvidPKdS1_S1_S1_S1_S1_S1_PdE13s_QuadToQuadD+280];
	fma.rn.f64 	%fd1365, %fd1364, %fd184, %fd1359;
	ld.shared.f64 	%fd1366, [%r12+3200];
	fma.rn.f64 	%fd1367, %fd221, %fd1366, %fd1361;
	ld.shared.f64 	%fd1368, [%r18+4032];
	fma.rn.f64 	%fd1369, %fd222, %fd1368, %fd1363;
	ld.shared.f64 	%fd1370, [_ZZ32massMatrixMultiplyConstantKernelILi10ELi14ELi1EEvidPKdS1_S1_S1_S1_S1_S1_PdE13s_QuadToQuadD+288];
	fma.rn.f64 	%fd1371, %fd1370, %fd185, %fd1365;
	ld.shared.f64 	%fd1372, [%r12+3208];
	fma.rn.f64 	%fd1373, %fd223, %fd1372, %fd1367;
	ld.shared.f64 	%fd1374, [%r18+4144];
	fma.rn.f64 	%fd1375, %fd224, %fd1374, %fd1369;
	ld.shared.f64 	%fd1376, [_ZZ32massMatrixMultiplyConstantKernelILi10ELi14ELi1EEvidPKdS1_S1_S1_S1_S1_S1_PdE13s_QuadToQuadD+296];
	fma.rn.f64 	%fd1377, %fd1376, %fd186, %fd1371;
	ld.shared.f64 	%fd1378, [%r12+3216];
	fma.rn.f64 	%fd1379, %fd225, %fd1378, %fd1373;
	ld.shared.f64 	%fd1380, [%r18+4256];
	fma.rn.f64 	%fd1381, %fd226, %fd1380, %fd1375;
	ld.shared.f64 	%fd1382, [_ZZ32massMatrixMultiplyConstantKernelILi10ELi14ELi1EEvidPKdS1_S1_S1_S1_S1_S1_PdE13s_QuadToQuadD+304];
	fma.rn.f64 	%fd1383, %fd1382, %fd187, %fd1377;
	ld.shared.f64 	%fd1384, [%r12+3224];
	fma.rn.f64 	%fd1385, %fd227, %fd1384, %fd1379;
	ld.shared.f64 	%fd1386, [%r18+4368];
	fma.rn.f64 	%fd1387, %fd228, %fd1386, %fd1381;
	ld.shared.f64 	%fd1388, [_ZZ32massMatrixMultiplyConstantKernelILi10ELi14ELi1EEvidPKdS1_S1_S1_S1_S1_S1_PdE13s_QuadToQuadD+312];
	fma.rn.f64 	%fd1389, %fd1388, %fd188, %fd1383;
	ld.shared.f64 	%fd1390, [%r12+3232];
	fma.rn.f64 	%fd1391, %fd229, %fd1390, %fd1385;
	ld.shared.f64 	%fd1392, [%r18+4480];
	fma.rn.f64 	%fd1393, %fd230, %fd1392, %fd1387;
	ld.shared.f64 	%fd1394, [_ZZ32massMatrixMultiplyConstantKernelILi10ELi14ELi1EEvidPKdS1_S1_S1_S1_S1_S1_PdE13s_QuadToQuadD+320];
	fma.rn.f64 	%fd1395, %fd1394, %fd189, %fd1389;
	ld.shared.f64 	%fd1396, [%r12+3240];
	fma.rn.f64 	%fd1397, %fd231, %fd1396, %fd1391;
	ld.shared.f64 	%fd1398, [%r18+4592];
	fma.rn.f64 	%fd1399, %fd232, %fd1398, %fd1393;
	ld.shared.f64 	%fd1400, [_ZZ32massMatrixMultiplyConstantKernelILi10ELi14ELi1EEvidPKdS1_S1_S1_S1_S1_S1_PdE13s_QuadToQuadD+328];
	fma.rn.f64 	%fd1401, %fd1400, %fd190, %fd1395;
	bar.sync 	0;
	mul.f64 	%fd1402, %fd3562, %fd1399;
	fma.rn.f64 	%fd1403, %fd3561, %fd1397, %fd1402;
	fma.rn.f64 	%fd1404, %fd3563, %fd1401, %fd1403;
	st.shared.f64 	[%r15], %fd1404;
	mul.f64 	%fd1405, %fd3564, %fd1399;
	fma.rn.f64 	%fd1406, %fd3562, %fd1397, %fd1405;
	fma.rn.f64 	%fd1407, %fd3565, %fd1401, %fd1406;
	st.shared.f64 	[%r16], %fd1407;
	mul.f64 	%fd1408, %fd3565, %fd1399;
	fma.rn.f64 	%fd1409, %fd3563, %fd1397, %fd1408;
	fma.rn.f64 	%fd1410, %fd3566, %fd1401, %fd1409;
	mul.f64 	%fd1411, %fd3482, %fd3567;
	bar.sync 	0;
	ld.shared.f64 	%fd1412, [%r14];
	mul.f64 	%fd1413, %fd233, %fd1412;
	fma.rn.f64 	%fd1414, %fd1411, %fd179, %fd1413;
	ld.shared.f64 	%fd1415, [%r17];
	fma.rn.f64 	%fd1416, %fd234, %fd1415, %fd1414;
	fma.rn.f64 	%fd317, %fd1410, %fd1322, %fd289;
	ld.shared.f64 	%fd1417, [%r14+8];
	fma.rn.f64 	%fd1418, %fd235, %fd1417, %fd1416;
	ld.shared.f64 	%fd1419, [%r17+112];
	fma.rn.f64 	%fd1420, %fd236, %fd1419, %fd1418;
	fma.rn.f64 	%fd318, %fd1410, %fd1328, %fd302;
	ld.shared.f64 	%fd1421, [%r14+16];
	fma.rn.f64 	%fd1422, %fd238, %fd1421, %fd1420;
	ld.shared.f64 	%fd1423, [%r17+224];
	fma.rn.f64 	%fd1424, %fd239, %fd1423, %fd1422;
	fma.rn.f64 	%fd1425, %fd1410, %fd1334, %fd290;
	ld.shared.f64 	%fd1426, [%r14+24];
	fma.rn.f64 	%fd1427, %fd241, %fd1426, %fd1424;
	ld.shared.f64 	%fd1428, [%r17+336];
	fma.rn.f64 	%fd1429, %fd242, %fd1428, %fd1427;
	fma.rn.f64 	%fd319, %fd1410, %fd1340, %fd291;
	ld.shared.f64 	%fd1430, [%r14+32];
	fma.rn.f64 	%fd1431, %fd244, %fd1430, %fd1429;
	ld.shared.f64 	%fd1432, [%r17+448];
	fma.rn.f64 	%fd1433, %fd245, %fd1432, %fd1431;
	fma.rn.f64 	%fd320, %fd1410, %fd1346, %fd292;
	ld.shared.f64 	%fd1434, [%r14+40];
	fma.rn.f64 	%fd1435, %fd247, %fd1434, %fd1433;
	ld.shared.f64 	%fd1436, [%r17+560];
	fma.rn.f64 	%fd1437, %fd248, %fd1436, %fd1435;
	fma.rn.f64 	%fd321, %fd1410, %fd1352, %fd293;
	ld.shared.f64 	%fd1438, [%r14+48];
	fma.rn.f64 	%fd1439, %fd250, %fd1438, %fd1437;
	ld.shared.f64 	%fd1440, [%r17+672];
	fma.rn.f64 	%fd1441, %fd251, %fd1440, %fd1439;
	fma.rn.f64 	%fd322, %fd1410, %fd1358, %fd294;
	ld.shared.f64 	%fd1442, [%r14+56];
	fma.rn.f64 	%fd1443, %fd253, %fd1442, %fd1441;
	ld.shared.f64 	%fd1444, [%r17+784];
	fma.rn.f64 	%fd1445, %fd254, %fd1444, %fd1443;
	fma.rn.f64 	%fd323, %fd1410, %fd1364, %fd295;
	ld.shared.f64 	%fd1446, [%r14+64];
	fma.rn.f64 	%fd1447, %fd256, %fd1446, %fd1445;
	ld.shared.f64 	%fd1448, [%r17+896];
	fma.rn.f64 	%fd1449, %fd257, %fd1448, %fd1447;
	fma.rn.f64 	%fd324, %fd1410, %fd1370, %fd296;
	ld.shared.f64 	%fd1450, [%r14+72];
	fma.rn.f64 	%fd1451, %fd259, %fd1450, %fd1449;
	ld.shared.f64 	%fd1452, [%r17+1008];
	fma.rn.f64 	%fd1453, %fd260, %fd1452, %fd1451;
	fma.rn.f64 	%fd325, %fd1410, %fd1376, %fd297;
	ld.shared.f64 	%fd1454, [%r14+80];
	fma.rn.f64 	%fd1455, %fd262, %fd1454, %fd1453;
	ld.shared.f64 	%fd1456, [%r17+1120];
	fma.rn.f64 	%fd1457, %fd263, %fd1456, %fd1455;
	fma.rn.f64 	%fd326, %fd1410, %fd1382, %fd298;
	ld.shared.f64 	%fd1458, [%r14+88];
	fma.rn.f64 	%fd1459, %fd265, %fd1458, %fd1457;
	ld.shared.f64 	%fd1460, [%r17+1232];
	fma.rn.f64 	%fd1461, %fd266, %fd1460, %fd1459;
	fma.rn.f64 	%fd327, %fd1410, %fd1388, %fd299;
	ld.shared.f64 	%fd1462, [%r14+96];
	fma.rn.f64 	%fd1463, %fd268, %fd1462, %fd1461;
	ld.shared.f64 	%fd1464, [%r17+1344];
	fma.rn.f64 	%fd1465, %fd269, %fd1464, %fd1463;
	fma.rn.f64 	%fd328, %fd1410, %fd1394, %fd300;
	ld.shared.f64 	%fd1466, [%r14+104];
	fma.rn.f64 	%fd1467, %fd271, %fd1466, %fd1465;
	ld.shared.f64 	%fd1468, [%r17+1456];
	fma.rn.f64 	%fd1469, %fd272, %fd1468, %fd1467;
	fma.rn.f64 	%fd329, %fd1410, %fd1400, %fd301;
	add.f64 	%fd330, %fd1469, %fd1425;
	mov.f64 	%fd3568, 0d0000000000000000;
	mov.f64 	%fd3569, %fd3568;
	mov.f64 	%fd3570, %fd3568;
	mov.f64 	%fd3571, %fd3568;
	mov.f64 	%fd3572, %fd3568;
	mov.f64 	%fd3573, %fd3568;
	mov.f64 	%fd3574, %fd3568;
	@%p10 bra 	$L__BB45_15;
	ld.param.u64 	%rd59, [_Z32massMatrixMultiplyConstantKernelILi10ELi14ELi1EEvidPKdS1_S1_S1_S1_S1_S1_Pd_param_2];
	cvta.to.global.u64 	%rd20, %rd59;
	mov.u32 	%r70, %ctaid.x;
	mov.u32 	%r71, %tid.y;
	add.s32 	%r72, %r70, %r71;
	mov.u32 	%r73, %tid.x;
	mad.lo.s32 	%r74, %r72, 19208, %r73;
	mul.wide.s32 	%rd21, %r74, 8;
	add.s64 	%rd22, %rd20, %rd21;
	ld.global.nc.f64 	%fd3568, [%rd22+4704];
	ld.global.nc.f64 	%fd3569, [%rd22+26656];
	ld.global.nc.f64 	%fd3570, [%rd22+48608];
	ld.global.nc.f64 	%fd3571, [%rd22+70560];
	ld.global.nc.f64 	%fd3572, [%rd22+92512];
	ld.global.nc.f64 	%fd3573, [%rd22+114464];
	ld.global.nc.f64 	%fd3574, [%rd22+136416];
$L__BB45_15:
	ld.param.f64 	%fd3483, [_Z32massMatrixMultiplyConstantKernelILi10ELi14ELi1EEvidPKdS1_S1_S1_S1_S1_S1_Pd_param_1];
	ld.param.u32 	%r165, [_Z32massMatrixMultiplyConstantKernelILi10ELi14ELi1EEvidPKdS1_S1_S1_S1_S1_S1_Pd_param_0];
	mov.u32 	%r75, %ctaid.x;
	mov.u32 	%r76, %tid.y;
	add.s32 	%r77, %r75, %r76;
	setp.ge.s32 	%p11, %r77, %r165;
	ld.shared.f64 	%fd1471, [%r12+4704];
	fma.rn.f64 	%fd1472, %fd205, %fd1471, 0d0000000000000000;
	ld.shared.f64 	%fd1473, [%r18+4704];
	fma.rn.f64 	%fd1474, %fd206, %fd1473, 0d0000000000000000;
	ld.shared.f64 	%fd1475, [_ZZ32massMatrixMultiplyConstantKernelILi10ELi14ELi1EEvidPKdS1_S1_S1_S1_S1_S1_PdE13s_QuadToQuadD+336];
	fma.rn.f64 	%fd1476, %fd1475, %fd177, 0d0000000000000000;
	ld.shared.f64 	%fd1477, [%r12+4712];
	fma.rn.f64 	%fd1478, %fd207, %fd1477, %fd1472;
	ld.shared.f64 	%fd1479, [%r18+4816];
	fma.rn.f64 	%fd1480, %fd208, %fd1479, %fd1474;
	ld.shared.f64 	%fd1481, [_ZZ32massMatrixMultiplyConstantKernelILi10ELi14ELi1EEvidPKdS1_S1_S1_S1_S1_S1_PdE13s_QuadToQuadD+344];
	fma.rn.f64 	%fd1482, %fd1481, %fd178, %fd1476;
	ld.shared.f64 	%fd1483, [%r12+4720];
	fma.rn.f64 	%fd1484, %fd209, %fd1483, %fd1478;
	ld.shared.f64 	%fd1485, [%r18+4928];
	fma.rn.f64 	%fd1486, %fd210, %fd1485, %fd1480;
	ld.shared.f64 	%fd1487, [_ZZ32massMatrixMultiplyConstantKernelILi10ELi14ELi1EEvidPKdS1_S1_S1_S1_S1_S1_PdE13s_QuadToQuadD+352];
	fma.rn.f64 	%fd1488, %fd1487, %fd179, %fd1482;
	ld.shared.f64 	%fd1489, [%r12+4728];
	fma.rn.f64 	%fd1490, %fd211, %fd1489, %fd1484;
	ld.shared.f64 	%fd1491, [%r18+5040];
	fma.rn.f64 	%fd1492, %fd212, %fd1491, %fd1486;
	ld.shared.f64 	%fd1493, [_ZZ32massMatrixMultiplyConstantKernelILi10ELi14ELi1EEvidPKdS1_S1_S1_S1_S1_S1_PdE13s_QuadToQuadD+360];
	fma.rn.f64 	%fd1494, %fd1493, %fd180, %fd1488;
	ld.shared.f64 	%fd1495, [%r12+4736];
	fma.rn.f64 	%fd1496, %fd213, %fd1495, %fd1490;
	ld.shared.f64 	%fd1497, [%r18+5152];
	fma.rn.f64 	%fd1498, %fd214, %fd1497, %fd1492;
	ld.shared.f64 	%fd1499, [_ZZ32massMatrixMultiplyConstantKernelILi10ELi14ELi1EEvidPKdS1_S1_S1_S1_S1_S1_PdE13s_QuadToQuadD+368];
	fma.rn.f64 	%fd1500, %fd1499, %fd181, %fd1494;
	ld.shared.f64 	%fd1501, [%r12+4744];
	fma.rn.f64 	%fd1502, %fd215, %fd1501, %fd1496;
	ld.shared.f64 	%fd1503, [%r18+5264];
	fma.rn.f64 	%fd1504, %fd216, %fd1503, %fd1498;
	ld.shared.f64 	%fd1505, [_ZZ32massMatrixMultiplyConstantKernelILi10ELi14ELi1EEvidPKdS1_S1_S1_S1_S1_S1_PdE13s_QuadToQuadD+376];
	fma.rn.f64 	%fd1506, %fd1505, %fd182, %fd1500;
	ld.shared.f64 	%fd1507, [%r12+4752];
	fma.rn.f64 	%fd1508, %fd217, %fd1507, %fd1502;
	ld.shared.f64 	%fd1509, [%r18+5376];
	fma.rn.f64 	%fd1510, %fd218, %fd1509, %fd1504;
	ld.shared.f64 	%fd1511, [_ZZ32massMatrixMultiplyConstantKernelILi10ELi14ELi1EEvidPKdS1_S1_S1_S1_S1_S1_PdE13s_QuadToQuadD+384];
	fma.rn.f64 	%fd1512, %fd1511, %fd183, %fd1506;
	ld.shared.f64 	%fd1513, [%r12+4760];
	fma.rn.f64 	%fd1514, %fd219, %fd1513, %fd1508;
	ld.shared.f64 	%fd1515, [%r18+5488];
	fma.rn.f64 	%fd1516, %fd220, %fd1515, %fd1510;
	ld.shared.f64 	%fd1517, [_ZZ32massMatrixMultiplyConstantKernelILi10ELi14ELi1EEvidPKdS1_S1_S1_S1_S1_S1_PdE13s_QuadToQuadD+392];
	fma.rn.f64 	%fd1518, %fd1517, %fd184, %fd1512;
	ld.shared.f64 	%fd1519, [%r12+4768];
	fma.rn.f64 	%fd1520, %fd221, %fd1519, %fd1514;
	ld.shared.f64 	%fd1521, [%r18+5600];
	fma.rn.f64 	%fd1522, %fd222, %fd1521, %fd1516;
	ld.shared.f64 	%fd1523, [_ZZ32massMatrixMultiplyConstantKernelILi10ELi14ELi1EEvidPKdS1_S1_S1_S1_S1_S1_PdE13s_QuadToQuadD+400];
	fma.rn.f64 	%fd1524, %fd1523, %fd185, %fd1518;
	ld.shared.f64 	%fd1525, [%r12+4776];
	fma.rn.f64 	%fd1526, %fd223, %fd1525, %fd1520;
	ld.shared.f64 	%fd1527, [%r18+5712];
	fma.rn.f64 	%fd1528, %fd224, %fd1527, %fd1522;
	ld.shared.f64 	%fd1529, [_ZZ32massMatrixMultiplyConstantKernelILi10ELi14ELi1EEvidPKdS1_S1_S1_S1_S1_S1_PdE13s_QuadToQuadD+408];
	fma.rn.f64 	%fd1530, %fd1529, %fd186, %fd1524;
	ld.shared.f64 	%fd1531, [%r12+4784];
	fma.rn.f64 	%fd1532, %fd225, %fd1531, %fd1526;
	ld.shared.f64 	%fd1533, [%r18+5824];
	fma.rn.f64 	%fd1534, %fd226, %fd1533, %fd1528;
	ld.shared.f64 	%fd1535, [_ZZ32massMatrixMultiplyConstantKernelILi10ELi14ELi1EEvidPKdS1_S1_S1_S1_S1_S1_PdE13s_QuadToQuadD+416];
	fma.rn.f64 	%fd1536, %fd1535, %fd187, %fd1530;
	ld.shared.f64 	%fd1537, [%r12+4792];
	fma.rn.f64 	%fd1538, %fd227, %fd1537, %fd1532;
	ld.shared.f64 	%fd1539, [%r18+5936];
	fma.rn.f64 	%fd1540, %fd228, %fd1539, %fd1534;
	ld.shared.f64 	%fd1541, [_ZZ32massMatrixMultiplyConstantKernelILi10ELi14ELi1EEvidPKdS1_S1_S1_S1_S1_S1_PdE13s_QuadToQuadD+424];
	fma.rn.f64 	%fd1542, %fd1541, %fd188, %fd1536;
	ld.shared.f64 	%fd1543, [%r12+4800];
	fma.rn.f64 	%fd1544, %fd229, %fd1543, %fd1538;
	ld.shared.f64 	%fd1545, [%r18+6048];
	fma.rn.f64 	%fd1546, %fd230, %fd1545, %fd1540;
	ld.shared.f64 	%fd1547, [_ZZ32massMatrixMultiplyConstantKernelILi10ELi14ELi1EEvidPKdS1_S1_S1_S1_S1_S1_PdE13s_QuadToQuadD+432];
	fma.rn.f64 	%fd1548, %fd1547, %fd189, %fd1542;
	ld.shared.f64 	%fd1549, [%r12+4808];
	fma.rn.f64 	%fd1550, %fd231, %fd1549, %fd1544;
	ld.shared.f64 	%fd1551, [%r18+6160];
	fma.rn.f64 	%fd1552, %fd232, %fd1551, %fd1546;
	ld.shared.f64 	%fd1553, [_ZZ32massMatrixMultiplyConstantKernelILi10ELi14ELi1EEvidPKdS1_S1_S1_S1_S1_S1_PdE13s_QuadToQuadD+440];
	fma.rn.f64 	%fd1554, %fd1553, %fd190, %fd1548;
	bar.sync 	0;
	mul.f64 	%fd1555, %fd3569, %fd1552;
	fma.rn.f64 	%fd1556, %fd3568, %fd1550, %fd1555;
	fma.rn.f64 	%fd1557, %fd3570, %fd1554, %fd1556;
	st.shared.f64 	[%r15], %fd1557;
	mul.f64 	%fd1558, %fd3571, %fd1552;
	fma.rn.f64 	%fd1559, %fd3569, %fd1550, %fd1558;
	fma.rn.f64 	%fd1560, %fd3572, %fd1554, %fd1559;
	st.shared.f64 	[%r16], %fd1560;
	mul.f64 	%fd1561, %fd3572, %fd1552;
	fma.rn.f64 	%fd1562, %fd3570, %fd1550, %fd1561;
	fma.rn.f64 	%fd1563, %fd3573, %fd1554, %fd1562;
	mul.f64 	%fd1564, %fd3483, %fd3574;
	bar.sync 	0;
	ld.shared.f64 	%fd1565, [%r14];
	mul.f64 	%fd1566, %fd233, %fd1565;
	fma.rn.f64 	%fd1567, %fd1564, %fd180, %fd1566;
	ld.shared.f64 	%fd1568, [%r17];
	fma.rn.f64 	%fd1569, %fd234, %fd1568, %fd1567;
	fma.rn.f64 	%fd345, %fd1563, %fd1475, %fd317;
	ld.shared.f64 	%fd1570, [%r14+8];
	fma.rn.f64 	%fd1571, %fd235, %fd1570, %fd1569;
	ld.shared.f64 	%fd1572, [%r17+112];
	fma.rn.f64 	%fd1573, %fd236, %fd1572, %fd1571;
	fma.rn.f64 	%fd346, %fd1563, %fd1481, %fd318;
	ld.shared.f64 	%fd1574, [%r14+16];
	fma.rn.f64 	%fd1575, %fd238, %fd1574, %fd1573;
	ld.shared.f64 	%fd1576, [%r17+224];
	fma.rn.f64 	%fd1577, %fd239, %fd1576, %fd1575;
	fma.rn.f64 	%fd347, %fd1563, %fd1487, %fd330;
	ld.shared.f64 	%fd1578, [%r14+24];
	fma.rn.f64 	%fd1579, %fd241, %fd1578, %fd1577;
	ld.shared.f64 	%fd1580, [%r17+336];
	fma.rn.f64 	%fd1581, %fd242, %fd1580, %fd1579;
	fma.rn.f64 	%fd1582, %fd1563, %fd1493, %fd319;
	ld.shared.f64 	%fd1583, [%r14+32];
	fma.rn.f64 	%fd1584, %fd244, %fd1583, %fd1581;
	ld.shared.f64 	%fd1585, [%r17+448];
	fma.rn.f64 	%fd1586, %fd245, %fd1585, %fd1584;
	fma.rn.f64 	%fd348, %fd1563, %fd1499, %fd320;
	ld.shared.f64 	%fd1587, [%r14+40];
	fma.rn.f64 	%fd1588, %fd247, %fd1587, %fd1586;
	ld.shared.f64 	%fd1589, [%r17+560];
	fma.rn.f64 	%fd1590, %fd248, %fd1589, %fd1588;
	fma.rn.f64 	%fd349, %fd1563, %fd1505, %fd321;
	ld.shared.f64 	%fd1591, [%r14+48];
	fma.rn.f64 	%fd1592, %fd250, %fd1591, %fd1590;
	ld.shared.f64 	%fd1593, [%r17+672];
	fma.rn.f64 	%fd1594, %fd251, %fd1593, %fd1592;
	fma.rn.f64 	%fd350, %fd1563, %fd1511, %fd322;
	ld.shared.f64 	%fd1595, [%r14+56];
	fma.rn.f64 	%fd1596, %fd253, %fd1595, %fd1594;
	ld.shared.f64 	%fd1597, [%r17+784];
	fma.rn.f64 	%fd1598, %fd254, %fd1597, %fd1596;
	fma.rn.f64 	%fd351, %fd1563, %fd1517, %fd323;
	ld.shared.f64 	%fd1599, [%r14+64];
	fma.rn.f64 	%fd1600, %fd256, %fd1599, %fd1598;
	ld.shared.f64 	%fd1601, [%r17+896];
	fma.rn.f64 	%fd1602, %fd257, %fd1601, %fd1600;
	fma.rn.f64 	%fd352, %fd1563, %fd1523, %fd324;
	ld.shared.f64 	%fd1603, [%r14+72];
	fma.rn.f64 	%fd1604, %fd259, %fd1603, %fd1602;
	ld.shared.f64 	%fd1605, [%r17+1008];
	fma.rn.f64 	%fd1606, %fd260, %fd1605, %fd1604;
	fma.rn.f64 	%fd353, %fd1563, %fd1529, %fd325;
	ld.shared.f64 	%fd1607, [%r14+80];
	fma.rn.f64 	%fd1608, %fd262, %fd1607, %fd1606;
	ld.shared.f64 	%fd1609, [%r17+1120];
	fma.rn.f64 	%fd1610, %fd263, %fd1609, %fd1608;
	fma.rn.f64 	%fd354, %fd1563, %fd1535, %fd326;
	ld.shared.f64 	%fd1611, [%r14+88];
	fma.rn.f64 	%fd1612, %fd265, %fd1611, %fd1610;
	ld.shared.f64 	%fd1613, [%r17+1232];
	fma.rn.f64 	%fd1614, %fd266, %fd1613, %fd1612;
	fma.rn.f64 	%fd355, %fd1563, %fd1541, %fd327;
	ld.shared.f64 	%fd1615, [%r14+96];
	fma.rn.f64 	%fd1616, %fd268, %fd1615, %fd1614;
	ld.shared.f64 	%fd1617, [%r17+1344];
	fma.rn.f64 	%fd1618, %fd269, %fd1617, %fd1616;
	fma.rn.f64 	%fd356, %fd1563, %fd1547, %fd328;
	ld.shared.f64 	%fd1619, [%r14+104];
	fma.rn.f64 	%fd1620, %fd271, %fd1619, %fd1618;
	ld.shared.f64 	%fd1621, [%r17+1456];
	fma.rn.f64 	%fd1622, %fd272, %fd1621, %fd1620;
	fma.rn.f64 	%fd357, %fd1563, %fd1553, %fd329;
	add.f64 	%fd358, %fd1622, %fd1582;
	mov.f64 	%fd3575, 0d0000000000000000;
	mov.f64 	%fd3576, %fd3575;
	mov.f64 	%fd3577, %fd3575;
	mov.f64 	%fd3578, %fd3575;
	mov.f64 	%fd3579, %fd3575;
	mov.f64 	%fd3580, %fd3575;
	mov.f64 	%fd3581, %fd3575;
	@%p11 bra 	$L__BB45_17;
	ld.param.u64 	%rd60, [_Z32massMatrixMultiplyConstantKernelILi10ELi14ELi1EEvidPKdS1_S1_S1_S1_S1_S1_Pd_param_2];
	cvta.to.global.u64 	%rd23, %rd60;
	mov.u32 	%r78, %ctaid.x;
	mov.u32 	%r79, %tid.y;
	add.s32 	%r80, %r78, %r79;
	mov.u32 	%r81, %tid.x;
	mad.lo.s32 	%r82, %r80, 19208, %r81;
	mul.wide.s32 	%rd24, %r82, 8;
	add.s64 	%rd25, %rd23, %rd24;
	ld.global.nc.f64 	%fd3575, [%rd25+6272];
	ld.global.nc.f64 	%fd3576, [%rd25+28224];
	ld.global.nc.f64 	%fd3577, [%rd25+50176];
	ld.global.nc.f64 	%fd3578, [%rd25+72128];
	ld.global.nc.f64 	%fd3579, [%rd25+94080];
	ld.global.nc.f64 	%fd3580, [%rd25+116032];
	ld.global.nc.f64 	%fd3581, [%rd25+137984];
$L__BB45_17:
	ld.param.f64 	%fd3484, [_Z32massMatrixMultiplyConstantKernelILi10ELi14ELi1EEvidPKdS1_S1_S1_S1_S1_S1_Pd_param_1];
	ld.param.u32 	%r166, [_Z32massMatrixMultiplyConstantKernelILi10ELi14ELi1EEvidPKdS1_S1_S1_S1_S1_S1_Pd_param_0];
	mov.u32 	%r83, %ctaid.x;
	mov.u32 	%r84, %tid.y;
	add.s32 	%r85, %r83, %r84;
	setp.ge.s32 	%p12, %r85, %r166;
	ld.shared.f64 	%fd1624, [%r12+6272];
	fma.rn.f64 	%fd1625, %fd205, %fd1624, 0d0000000000000000;
	ld.shared.f64 	%fd1626, [%r18+6272];
	fma.rn.f64 	%fd1627, %fd206, %fd1626, 0d0000000000000000;
	ld.shared.f64 	%fd1628, [_ZZ32massMatrixMultiplyConstantKernelILi10ELi14ELi1EEvidPKdS1_S1_S1_S1_S1_S1_PdE13s_QuadToQuadD+448];
	fma.rn.f64 	%fd1629, %fd1628, %fd177, 0d0000000000000000;
	ld.shared.f64 	%fd1630, [%r12+6280];
	fma.rn.f64 	%fd1631, %fd207, %fd1630, %fd1625;
	ld.shared.f64 	%fd1632, [%r18+6384];
	fma.rn.f64 	%fd1633, %fd208, %fd1632, %fd1627;
	ld.shared.f64 	%fd1634, [_ZZ32massMatrixMultiplyConstantKernelILi10ELi14ELi1EEvidPKdS1_S1_S1_S1_S1_S1_PdE13s_QuadToQuadD+456];
	fma.rn.f64 	%fd1635, %fd1634, %fd178, %fd1629;
	ld.shared.f64 	%fd1636, [%r12+6288];
	fma.rn.f64 	%fd1637, %fd209, %fd1636, %fd1631;
	ld.shared.f64 	%fd1638, [%r18+6496];
	fma.rn.f64 	%fd1639, %fd210, %fd1638, %fd1633;
	ld.shared.f64 	%fd1640, [_ZZ32massMatrixMultiplyConstantKernelILi10ELi14ELi1EEvidPKdS1_S1_S1_S1_S1_S1_PdE13s_QuadToQuadD+464];
	fma.rn.f64 	%fd1641, %fd1640, %fd179, %fd1635;
	ld.shared.f64 	%fd1642, [%r12+6296];
	fma.rn.f64 	%fd1643, %fd211, %fd1642, %fd1637;
	ld.shared.f64 	%fd1644, [%r18+6608];
	fma.rn.f64 	%fd1645, %fd212, %fd1644, %fd1639;
	ld.shared.f64 	%fd1646, [_ZZ32massMatrixMultiplyConstantKernelILi10ELi14ELi1EEvidPKdS1_S1_S1_S1_S1_S1_PdE13s_QuadToQuadD+472];
	fma.rn.f64 	%fd1647, %fd1646, %fd180, %fd1641;
	ld.shared.f64 	%fd1648, [%r12+6304];
	fma.rn.f64 	%fd1649, %fd213, %fd1648, %fd1643;
	ld.shared.f64 	%fd1650, [%r18+6720];
	fma.rn.f64 	%fd1651, %fd214, %fd1650, %fd1645;
	ld.shared.f64 	%fd1652, [_ZZ32massMatrixMultiplyConstantKernelILi10ELi14ELi1EEvidPKdS1_S1_S1_S1_S1_S1_PdE13s_QuadToQuadD+480];
	fma.rn.f64 	%fd1653, %fd1652, %fd181, %fd1647;
	ld.shared.f64 	%fd1654, [%r12+6312];
	fma.rn.f64 	%fd1655, %fd215, %fd1654, %fd1649;
	ld.shared.f64 	%fd1656, [%r18+6832];
	fma.rn.f64 	%fd1657, %fd216, %fd1656, %fd1651;
	ld.shared.f64 	%fd1658, [_ZZ32massMatrixMultiplyConstantKernelILi10ELi14ELi1EEvidPKdS1_S1_S1_S1_S1_S1_PdE13s_QuadToQuadD+488];
	fma.rn.f64 	%fd1659, %fd1658, %fd182, %fd1653;
	ld.shared.f64 	%fd1660, [%r12+6320];
	fma.rn.f64 	%fd1661, %fd217, %fd1660, %fd1655;
	ld.shared.f64 	%fd1662, [%r18+6944];
	fma.rn.f64 	%fd1663, %fd218, %fd1662, %fd1657;
	ld.shared.f64 	%fd1664, [_ZZ32massMatrixMultiplyConstantKernelILi10ELi14ELi1EEvidPKdS1_S1_S1_S1_S1_S1_PdE13s_QuadToQuadD+496];
	fma.rn.f64 	%fd1665, %fd1664, %fd183, %fd1659;
	ld.shared.f64 	%fd1666, [%r12+6328];
	fma.rn.f64 	%fd1667, %fd219, %fd1666, %fd1661;
	ld.shared.f64 	%fd1668, [%r18+7056];
	fma.rn.f64 	%fd1669, %fd220, %fd1668, %fd1663;
	ld.shared.f64 	%fd1670, [_ZZ32massMatrixMultiplyConstantKernelILi10ELi14ELi1EEvidPKdS1_S1_S1_S1_S1_S1_PdE13s_QuadToQuadD+504];
	fma.rn.f64 	%fd1671, %fd1670, %fd184, %fd1665;
	ld.shared.f64 	%fd1672, [%r12+6336];
	fma.rn.f64 	%fd1673, %fd221, %fd1672, %fd1667;
	ld.shared.f64 	%fd1674, [%r18+7168];
	fma.rn.f64 	%fd1675, %fd222, %fd1674, %fd1669;
	ld.shared.f64 	%fd1676, [_ZZ32massMatrixMultiplyConstantKernelILi10ELi14ELi1EEvidPKdS1_S1_S1_S1_S1_S1_PdE13s_QuadToQuadD+512];
	fma.rn.f64 	%fd1677, %fd1676, %fd185, %fd1671;
	ld.shared.f64 	%fd1678, [%r12+6344];
	fma.rn.f64 	%fd1679, %fd223, %fd1678, %fd1673;
	ld.shared.f64 	%fd1680, [%r18+7280];
	fma.rn.f64 	%fd1681, %fd224, %fd1680, %fd1675;
	ld.shared.f64 	%fd1682, [_ZZ32massMatrixMultiplyConstantKernelILi10ELi14ELi1EEvidPKdS1_S1_S1_S1_S1_S1_PdE13s_QuadToQuadD+520];
	fma.rn.f64 	%fd1683, %fd1682, %fd186, %fd1677;
	ld.shared.f64 	%fd1684, [%r12+6352];
	fma.rn.f64 	%fd1685, %fd225, %fd1684, %fd1679;
	ld.shared.f64 	%fd1686, [%r18+7392];
	fma.rn.f64 	%fd1687, %fd226, %fd1686, %fd1681;
	ld.shared.f64 	%fd1688, [_ZZ32massMatrixMultiplyConstantKernelILi10ELi14ELi1EEvidPKdS1_S1_S1_S1_S1_S1_PdE13s_QuadToQuadD+528];
	fma.rn.f64 	%fd1689, %fd1688, %fd187, %fd1683;
	ld.shared.f64 	%fd1690, [%r12+6360];
	fma.rn.f64 	%fd1691, %fd227, %fd1690, %fd1685;
	ld.shared.f64 	%fd1692, [%r18+7504];
	fma.rn.f64 	%fd1693, %fd228, %fd1692, %fd1687;
	ld.shared.f64 	%fd1694, [_ZZ32massMatrixMultiplyConstantKernelILi10ELi14ELi1EEvidPKdS1_S1_S1_S1_S1_S1_PdE13s_QuadToQuadD+536];
	fma.rn.f64 	%fd1695, %fd1694, %fd188, %fd1689;
	ld.shared.f64 	%fd1696, [%r12+6368];
	fma.rn.f64 	%fd1697, %fd229, %fd1696, %fd1691;
	ld.shared.f64 	%fd1698, [%r18+7616];
	fma.rn.f64 	%fd1699, %fd230, %fd1698, %fd1693;
	ld.shared.f64 	%fd1700, [_ZZ32massMatrixMultiplyConstantKernelILi10ELi14ELi1EEvidPKdS1_S1_S1_S1_S1_S1_PdE13s_QuadToQuadD+544];
	fma.rn.f64 	%fd1701, %fd1700, %fd189, %fd1695;
	ld.shared.f64 	%fd1702, [%r12+6376];
	fma.rn.f64 	%fd1703, %fd231, %fd1702, %fd1697;
	ld.shared.f64 	%fd1704, [%r18+7728];
	fma.rn.f64 	%fd1705, %fd232, %fd1704, %fd1699;
	ld.shared.f64 	%fd1706, [_ZZ32massMatrixMultiplyConstantKernelILi10ELi14ELi1EEvidPKdS1_S1_S1_S1_S1_S1_PdE13s_QuadToQuadD+552];
	fma.rn.f64 	%fd1707, %fd1706, %fd190, %fd1701;
	bar.sync 	0;
	mul.f64 	%fd1708, %fd3576, %fd1705;
	fma.rn.f64 	%fd1709, %fd3575, %fd1703, %fd1708;
	fma.rn.f64 	%fd1710, %fd3577, %fd1707, %fd1709;
	st.shared.f64 	[%r15], %fd1710;
	mul.f64 	%fd1711, %fd3578, %fd1705;
	fma.rn.f64 	%fd1712, %fd3576, %fd1703, %fd1711;
	fma.rn.f64 	%fd1713, %fd3579, %fd1707, %fd1712;
	st.shared.f64 	[%r16], %fd1713;
	mul.f64 	%fd1714, %fd3579, %fd1705;
	fma.rn.f64 	%fd1715, %fd3577, %fd1703, %fd1714;
	fma.rn.f64 	%fd1716, %fd3580, %fd1707, %fd1715;
	mul.f64 	%fd1717, %fd3484, %fd3581;
	bar.sync 	0;
	ld.shared.f64 	%fd1718, [%r14];
	mul.f64 	%fd1719, %fd233, %fd1718;
	fma.rn.f64 	%fd1720, %fd1717, %fd181, %fd1719;
	ld.shared.f64 	%fd1721, [%r17];
	fma.rn.f64 	%fd1722, %fd234, %fd1721, %fd1720;
	fma.rn.f64 	%fd373, %fd1716, %fd1628, %fd345;
	ld.shared.f64 	%fd1723, [%r14+8];
	fma.rn.f64 	%fd1724, %fd235, %fd1723, %fd1722;
	ld.shared.f64 	%fd1725, [%r17+112];
	fma.rn.f64 	%fd1726, %fd236, %fd1725, %fd1724;
	fma.rn.f64 	%fd374, %fd1716, %fd1634, %fd346;
	ld.shared.f64 	%fd1727, [%r14+16];
	fma.rn.f64 	%fd1728, %fd238, %fd1727, %fd1726;
	ld.shared.f64 	%fd1729, [%r17+224];
	fma.rn.f64 	%fd1730, %fd239, %fd1729, %fd1728;
	fma.rn.f64 	%fd375, %fd1716, %fd1640, %fd347;
	ld.shared.f64 	%fd1731, [%r14+24];
	fma.rn.f64 	%fd1732, %fd241, %fd1731, %fd1730;
	ld.shared.f64 	%fd1733, [%r17+336];
	fma.rn.f64 	%fd1734, %fd242, %fd1733, %fd1732;
	fma.rn.f64 	%fd376, %fd1716, %fd1646, %fd358;
	ld.shared.f64 	%fd1735, [%r14+32];
	fma.rn.f64 	%fd1736, %fd244, %fd1735, %fd1734;
	ld.shared.f64 	%fd1737, [%r17+448];
	fma.rn.f64 	%fd1738, %fd245, %fd1737, %fd1736;
	fma.rn.f64 	%fd1739, %fd1716, %fd1652, %fd348;
	ld.shared.f64 	%fd1740, [%r14+40];
	fma.rn.f64 	%fd1741, %fd247, %fd1740, %fd1738;
	ld.shared.f64 	%fd1742, [%r17+560];
	fma.rn.f64 	%fd1743, %fd248, %fd1742, %fd1741;
	fma.rn.f64 	%fd377, %fd1716, %fd1658, %fd349;
	ld.shared.f64 	%fd1744, [%r14+48];
	fma.rn.f64 	%fd1745, %fd250, %fd1744, %fd1743;
	ld.shared.f64 	%fd1746, [%r17+672];
	fma.rn.f64 	%fd1747, %fd251, %fd1746, %fd1745;
	fma.rn.f64 	%fd378, %fd1716, %fd1664, %fd350;
	ld.shared.f64 	%fd1748, [%r14+56];
	fma.rn.f64 	%fd1749, %fd253, %fd1748, %fd1747;
	ld.shared.f64 	%fd1750, [%r17+784];
	fma.rn.f64 	%fd1751, %fd254, %fd1750, %fd1749;
	fma.rn.f64 	%fd379, %fd1716, %fd1670, %fd351;
	ld.shared.f64 	%fd1752, [%r14+64];
	fma.rn.f64 	%fd1753, %fd256, %fd1752, %fd1751;
	ld.shared.f64 	%fd1754, [%r17+896];
	fma.rn.f64 	%fd1755, %fd257, %fd1754, %fd1753;
	fma.rn.f64 	%fd380, %fd1716, %fd1676, %fd352;
	ld.shared.f64 	%fd1756, [%r14+72];
	fma.rn.f64 	%fd1757, %fd259, %fd1756, %fd1755;
	ld.shared.f64 	%fd1758, [%r17+1008];
	fma.rn.f64 	%fd1759, %fd260, %fd1758, %fd1757;
	fma.rn.f64 	%fd381, %fd1716, %fd1682, %fd353;
	ld.shared.f64 	%fd1760, [%r14+80];
	fma.rn.f64 	%fd1761, %fd262, %fd1760, %fd1759;
	ld.shared.f64 	%fd1762, [%r17+1120];
	fma.rn.f64 	%fd1763, %fd263, %fd1762, %fd1761;
	fma.rn.f64 	%fd382, %fd1716, %fd1688, %fd354;
	ld.shared.f64 	%fd1764, [%r14+88];
	fma.rn.f64 	%fd1765, %fd265, %fd1764, %fd1763;
	ld.shared.f64 	%fd1766, [%r17+1232];
	fma.rn.f64 	%fd1767, %fd266, %fd1766, %fd1765;
	fma.rn.f64 	%fd383, %fd1716, %fd1694, %fd355;
	ld.shared.f64 	%fd1768, [%r14+96];
	fma.rn.f64 	%fd1769, %fd268, %fd1768, %fd1767;
	ld.shared.f64 	%fd1770, [%r17+1344];
	fma.rn.f64 	%fd1771, %fd269, %fd1770, %fd1769;
	fma.rn.f64 	%fd384, %fd1716, %fd1700, %fd356;
	ld.shared.f64 	%fd1772, [%r14+104];
	fma.rn.f64 	%fd1773, %fd271, %fd1772, %fd1771;
	ld.shared.f64 	%fd1774, [%r17+1456];
	fma.rn.f64 	%fd1775, %fd272, %fd1774, %fd1773;
	fma.rn.f64 	%fd385, %fd1716, %fd1706, %fd357;
	add.f64 	%fd386, %fd1775, %fd1739;
	mov.f64 	%fd3582, 0d0000000000000000;
	mov.f64 	%fd3583, %fd3582;
	mov.f64 	%fd3584, %fd3582;
	mov.f64 	%fd3585, %fd3582;
	mov.f64 	%fd3586, %fd3582;
	mov.f64 	%fd3587, %fd3582;
	mov.f64 	%fd3588, %fd3582;
	@%p12 bra 	$L__BB45_19;
	ld.param.u64 	%rd61, [_Z32massMatrixMultiplyConstantKernelILi10ELi14ELi1EEvidPKdS1_S1_S1_S1_S1_S1_Pd_param_2];
	cvta.to.global.u64 	%rd26, %rd61;
	mov.u32 	%r86, %ctaid.x;
	mov.u32 	%r87, %tid.y;
	add.s32 	%r88, %r86, %r87;
	mov.u32 	%r89, %tid.x;
	mad.lo.s32 	%r90, %r88, 19208, %r89;
	mul.wide.s32 	%rd27, %r90, 8;
	add.s64 	%rd28, %rd26, %rd27;
	ld.global.nc.f64 	%fd3582, [%rd28+7840];
	ld.global.nc.f64 	%fd3583, [%rd28+29792];
	ld.global.nc.f64 	%fd3584, [%rd28+51744];
	ld.global.nc.f64 	%fd3585, [%rd28+73696];
	ld.global.nc.f64 	%fd3586, [%rd28+95648];
	ld.global.nc.f64 	%fd3587, [%rd28+117600];
	ld.global.nc.f64 	%fd3588, [%rd28+139552];
$L__BB45_19:
	ld.param.f64 	%fd3485, [_Z32massMatrixMultiplyConstantKernelILi10ELi14ELi1EEvidPKdS1_S1_S1_S1_S1_S1_Pd_param_1];
	ld.param.u32 	%r167, [_Z32massMatrixMultiplyConstantKernelILi10ELi14ELi1EEvidPKdS1_S1_S1_S1_S1_S1_Pd_param_0];
	mov.u32 	%r91, %ctaid.x;
	mov.u32 	%r92, %tid.y;
	add.s32 	%r93, %r91, %r92;
	setp.ge.s32 	%p13, %r93, %r167;
	ld.shared.f64 	%fd1777, [%r12+7840];
	fma.rn.f64 	%fd1778, %fd205, %fd1777, 0d0000000000000000;
	ld.shared.f64 	%fd1779, [%r18+7840];
	fma.rn.f64 	%fd1780, %fd206, %fd1779, 0d0000000000000000;
	ld.shared.f64 	%fd1781, [_ZZ32massMatrixMultiplyConstantKernelILi10ELi14ELi1EEvidPKdS1_S1_S1_S1_S1_S1_PdE13s_QuadToQuadD+560];
	fma.rn.f64 	%fd1782, %fd1781, %fd177, 0d0000000000000000;
	ld.shared.f64 	%fd1783, [%r12+7848];
	fma.rn.f64 	%fd1784, %fd207, %fd1783, %fd1778;
	ld.shared.f64 	%fd1785, [%r18+7952];
	fma.rn.f64 	%fd1786, %fd208, %fd1785, %fd1780;
	ld.shared.f64 	%fd1787, [_ZZ32massMatrixMultiplyConstantKernelILi10ELi14ELi1EEvidPKdS1_S1_S1_S1_S1_S1_PdE13s_QuadToQuadD+568];
	fma.rn.f64 	%fd1788, %fd1787, %fd178, %fd1782;
	ld.shared.f64 	%fd1789, [%r12+7856];
	fma.rn.f64 	%fd1790, %fd209, %fd1789, %fd1784;
	ld.shared.f64 	%fd1791, [%r18+8064];
	fma.rn.f64 	%fd1792, %fd210, %fd1791, %fd1786;
	ld.shared.f64 	%fd1793, [_ZZ32massMatrixMultiplyConstantKernelILi10ELi14ELi1EEvidPKdS1_S1_S1_S1_S1_S1_PdE13s_QuadToQuadD+576];
	fma.rn.f64 	%fd1794, %fd1793, %fd179, %fd1788;
	ld.shared.f64 	%fd1795, [%r12+7864];
	fma.rn.f64 	%fd1796, %fd211, %fd1795, %fd1790;
	ld.shared.f64 	%fd1797, [%r18+8176];
	fma.rn.f64 	%fd1798, %fd212, %fd1797, %fd1792;
	ld.shared.f64 	%fd1799, [_ZZ32massMatrixMultiplyConstantKernelILi10ELi14ELi1EEvidPKdS1_S1_S1_S1_S1_S1_PdE13s_QuadToQuadD+584];
	fma.rn.f64 	%fd1800, %fd1799, %fd180, %fd1794;
	ld.shared.f64 	%fd1801, [%r12+7872];
	fma.rn.f64 	%fd1802, %fd213, %fd1801, %fd1796;
	ld.shared.f64 	%fd1803, [%r18+8288];
	fma.rn.f64 	%fd1804, %fd214, %fd1803, %fd1798;
	ld.shared.f64 	%fd1805, [_ZZ32massMatrixMultiplyConstantKernelILi10ELi14ELi1EEvidPKdS1_S1_S1_S1_S1_S1_PdE13s_QuadToQuadD+592];
	fma.rn.f64 	%fd1806, %fd1805, %fd181, %fd1800;
	ld.shared.f64 	%fd1807, [%r12+7880];
	fma.rn.f64 	%fd1808, %fd215, %fd1807, %fd1802;
	ld.shared.f64 	%fd1809, [%r18+8400];
	fma.rn.f64 	%fd1810, %fd216, %fd1809, %fd1804;
	ld.shared.f64 	%fd1811, [_ZZ32massMatrixMultiplyConstantKernelILi10ELi14ELi1EEvidPKdS1_S1_S1_S1_S1_S1_PdE13s_QuadToQuadD+600];
	fma.rn.f64 	%fd1812, %fd1811, %fd182, %fd1806;
	ld.shared.f64 	%fd1813, [%r12+7888];
	fma.rn.f64 	%fd1814, %fd217, %fd1813, %fd1808;
	ld.shared.f64 	%fd1815, [%r18+8512];
	fma.rn.f64 	%fd1816, %fd218, %fd1815, %fd1810;
	ld.shared.f64 	%fd1817, [_ZZ32massMatrixMultiplyConstantKernelILi10ELi14ELi1EEvidPKdS1_S1_S1_S1_S1_S1_PdE13s_QuadToQuadD+608];
	fma.rn.f64 	%fd1818, %fd1817, %fd183, %fd1812;
	ld.shared.f64 	%fd1819, [%r12+7896];
	fma.rn.f64 	%fd1820, %fd219, %fd1819, %fd1814;
	ld.shared.f64 	%fd1821, [%r18+8624];
	fma.rn.f64 	%fd1822, %fd220, %fd1821, %fd1816;
	ld.shared.f64 	%fd1823, [_ZZ32massMatrixMultiplyConstantKernelILi10ELi14ELi1EEvidPKdS1_S1_S1_S1_S1_S1_PdE13s_QuadToQuadD+616];
	fma.rn.f64 	%fd1824, %fd1823, %fd184, %fd1818;
	ld.shared.f64 	%fd1825, [%r12+7904];
	fma.rn.f64 	%fd1826, %fd221, %fd1825, %fd1820;
	ld.shared.f64 	%fd1827, [%r18+8736];
	fma.rn.f64 	%fd1828, %fd222, %fd1827, %fd1822;
	ld.shared.f64 	%fd1829, [_ZZ32massMatrixMultiplyConstantKernelILi10ELi14ELi1EEvidPKdS1_S1_S1_S1_S1_S1_PdE13s_QuadToQuadD+624];
	fma.rn.f64 	%fd1830, %fd1829, %fd185, %fd1824;
	ld.shared.f64 	%fd1831, [%r12+7912];
	fma.rn.f64 	%fd1832, %fd223, %fd1831, %fd1826;
	ld.shared.f64 	%fd1833, [%r18+8848];
	fma.rn.f64 	%fd1834, %fd224, %fd1833, %fd1828;
	ld.shared.f64 	%fd1835, [_ZZ32massMatrixMultiplyConstantKernelILi10ELi14ELi1EEvidPKdS1_S1_S1_S1_S1_S1_PdE13s_QuadToQuadD+632];
	fma.rn.f64 	%fd1836, %fd1835, %fd186, %fd1830;
	ld.shared.f64 	%fd1837, [%r12+7920];
	fma.rn.f64 	%fd1838, %fd225, %fd1837, %fd1832;
	ld.shared.f64 	%fd1839, [%r18+8960];
	fma.rn.f64 	%fd1840, %fd226, %fd1839, %fd1834;
	ld.shared.f64 	%fd1841, [_ZZ32massMatrixMultiplyConstantKernelILi10ELi14ELi1EEvidPKdS1_S1_S1_S1_S1_S1_PdE13s_QuadToQuadD+640];
	fma.rn.f64 	%fd1842, %fd1841, %fd187, %fd1836;
	ld.shared.f64 	%fd1843, [%r12+7928];
	fma.rn.f64 	%fd1844, %fd227, %fd1843, %fd1838;
	ld.shared.f64 	%fd1845, [%r18+9072];
	fma.rn.f64 	%fd1846, %fd228, %fd1845, %fd1840;
	ld.shared.f64 	%fd1847, [_ZZ32massMatrixMultiplyConstantKernelILi10ELi14ELi1EEvidPKdS1_S1_S1_S1_S1_S1_PdE13s_QuadToQuadD+648];
	fma.rn.f64 	%fd1848, %fd1847, %fd188, %fd1842;
	ld.shared.f64 	%fd1849, [%r12+7936];
	fma.rn.f64 	%fd1850, %fd229, %fd1849, %fd1844;
	ld.shared.f64 	%fd1851, [%r18+9184];
	fma.rn.f64 	%fd1852, %fd230, %fd1851, %fd1846;
	ld.shared.f64 	%fd1853, [_ZZ32massMatrixMultiplyConstantKernelILi10ELi14ELi1EEvidPKdS1_S1_S1_S1_S1_S1_PdE13s_QuadToQuadD+656];
	fma.rn.f64 	%fd1854, %fd1853, %fd189, %fd1848;
	ld.shared.f64 	%fd1855, [%r12+7944];
	fma.rn.f64 	%fd1856, %fd231, %fd1855, %fd1850;
	ld.shared.f64 	%fd1857, [%r18+9296];
	fma.rn.f64 	%fd1858, %fd232, %fd1857, %fd1852;
	ld.shared.f64 	%fd1859, [_ZZ32massMatrixMultiplyConstantKernelILi10ELi14ELi1EEvidPKdS1_S1_S1_S1_S1_S1_PdE13s_QuadToQuadD+664];
	fma.rn.f64 	%fd1860, %fd1859, %fd190, %fd1854;
	bar.sync 	0;
	mul.f64 	%fd1861, %fd3583, %fd1858;
	fma.rn.f64 	%fd1862, %fd3582, %fd1856, %fd1861;
	fma.rn.f64 	%fd1863, %fd3584, %fd1860, %fd1862;
	st.shared.f64 	[%r15], %fd1863;
	mul.f64 	%fd1864, %fd3585, %fd1858;
	fma.rn.f64 	%fd1865, %fd3583, %fd1856, %fd1864;
	fma.rn.f64 	%fd1866, %fd3586, %fd1860, %fd1865;
	st.shared.f64 	[%r16], %fd1866;
	mul.f64 	%fd1867, %fd3586, %fd1858;
	fma.rn.f64 	%fd1868, %fd3584, %fd1856, %fd1867;
	fma.rn.f64 	%fd1869, %fd3587, %fd1860, %fd1868;
	mul.f64 	%fd1870, %fd3485, %fd3588;
	bar.sync 	0;
	ld.shared.f64 	%fd1871, [%r14];
	mul.f64 	%fd1872, %fd233, %fd1871;
	fma.rn.f64 	%fd1873, %fd1870, %fd182, %fd1872;
	ld.shared.f64 	%fd1874, [%r17];
	fma.rn.f64 	%fd1875, %fd234, %fd1874, %fd1873;
	fma.rn.f64 	%fd401, %fd1869, %fd1781, %fd373;
	ld.shared.f64 	%fd1876, [%r14+8];
	fma.rn.f64 	%fd1877, %fd235, %fd1876, %fd1875;
	ld.shared.f64 	%fd1878, [%r17+112];
	fma.rn.f64 	%fd1879, %fd236, %fd1878, %fd1877;
	fma.rn.f64 	%fd402, %fd1869, %fd1787, %fd374;
	ld.shared.f64 	%fd1880, [%r14+16];
	fma.rn.f64 	%fd1881, %fd238, %fd1880, %fd1879;
	ld.shared.f64 	%fd1882, [%r17+224];
	fma.rn.f64 	%fd1883, %fd239, %fd1882, %fd1881;
	fma.rn.f64 	%fd403, %fd1869, %fd1793, %fd375;
	ld.shared.f64 	%fd1884, [%r14+24];
	fma.rn.f64 	%fd1885, %fd241, %fd1884, %fd1883;
	ld.shared.f64 	%fd1886, [%r17+336];
	fma.rn.f64 	%fd1887, %fd242, %fd1886, %fd1885;
	fma.rn.f64 	%fd404, %fd1869, %fd1799, %fd376;
	ld.shared.f64 	%fd1888, [%r14+32];
	fma.rn.f64 	%fd1889, %fd244, %fd1888, %fd1887;
	ld.shared.f64 	%fd1890, [%r17+448];
	fma.rn.f64 	%fd1891, %fd245, %fd1890, %fd1889;
	fma.rn.f64 	%fd405, %fd1869, %fd1805, %fd386;
	ld.shared.f64 	%fd1892, [%r14+40];
	fma.rn.f64 	%fd1893, %fd247, %fd1892, %fd1891;
	ld.shared.f64 	%fd1894, [%r17+560];
	fma.rn.f64 	%fd1895, %fd248, %fd1894, %fd1893;
	fma.rn.f64 	%fd1896, %fd1869, %fd1811, %fd377;
	ld.shared.f64 	%fd1897, [%r14+48];
	fma.rn.f64 	%fd1898, %fd250, %fd1897, %fd1895;
	ld.shared.f64 	%fd1899, [%r17+672];
	fma.rn.f64 	%fd1900, %fd251, %fd1899, %fd1898;
	fma.rn.f64 	%fd406, %fd1869, %fd1817, %fd378;
	ld.shared.f64 	%fd1901, [%r14+56];
	fma.rn.f64 	%fd1902, %fd253, %fd1901, %fd1900;
	ld.shared.f64 	%fd1903, [%r17+784];
	fma.rn.f64 	%fd1904, %fd254, %fd1903, %fd1902;
	fma.rn.f64 	%fd407, %fd1869, %fd1823, %fd379;
	ld.shared.f64 	%fd1905, [%r14+64];
	fma.rn.f64 	%fd1906, %fd256, %fd1905, %fd1904;
	ld.shared.f64 	%fd1907, [%r17+896];
	fma.rn.f64 	%fd1908, %fd257, %fd1907, %fd1906;
	fma.rn.f64 	%fd408, %fd1869, %fd1829, %fd380;
	ld.shared.f64 	%fd1909, [%r14+72];
	fma.rn.f64 	%fd1910, %fd259, %fd1909, %fd1908;
	ld.shared.f64 	%fd1911, [%r17+1008];
	fma.rn.f64 	%fd1912, %fd260, %fd1911, %fd1910;
	fma.rn.f64 	%fd409, %fd1869, %fd1835, %fd381;
	ld.shared.f64 	%fd1913, [%r14+80];
	fma.rn.f64 	%fd1914, %fd262, %fd1913, %fd1912;
	ld.shared.f64 	%fd1915, [%r17+1120];
	fma.rn.f64 	%fd1916, %fd263, %fd1915, %fd1914;
	fma.rn.f64 	%fd410, %fd1869, %fd1841, %fd382;
	ld.shared.f64 	%fd1917, [%r14+88];
	fma.rn.f64 	%fd1918, %fd265, %fd1917, %fd1916;
	ld.shared.f64 	%fd1919, [%r17+1232];
	fma.rn.f64 	%fd1920, %fd266, %fd1919, %fd1918;
	fma.rn.f64 	%fd411, %fd1869, %fd1847, %fd383;
	ld.shared.f64 	%fd1921, [%r14+96];
	fma.rn.f64 	%fd1922, %fd268, %fd1921, %fd1920;
	ld.shared.f64 	%fd1923, [%r17+1344];
	fma.rn.f64 	%fd1924, %fd269, %fd1923, %fd1922;
	fma.rn.f64 	%fd412, %fd1869, %fd1853, %fd384;
	ld.shared.f64 	%fd1925, [%r14+104];
	fma.rn.f64 	%fd1926, %fd271, %fd1925, %fd1924;
	ld.shared.f64 	%fd1927, [%r17+1456];
	fma.rn.f64 	%fd1928, %fd272, %fd1927, %fd1926;
	fma.rn.f64 	%fd413, %fd1869, %fd1859, %fd385;
	add.f64 	%fd414, %fd1928, %fd1896;
	mov.f64 	%fd3589, 0d0000000000000000;
	mov.f64 	%fd3590, %fd3589;
	mov.f64 	%fd3591, %fd3589;
	mov.f64 	%fd3592, %fd3589;
	mov.f64 	%fd3593, %fd3589;
	mov.f64 	%fd3594, %fd3589;
	mov.f64 	%fd3595, %fd3589;
	@%p13 bra 	$L__BB45_21;
	ld.param.u64 	%rd62, [_Z32massMatrixMultiplyConstantKernelILi10ELi14ELi1EEvidPKdS1_S1_S1_S1_S1_S1_Pd_param_2];
	cvta.to.global.u64 	%rd29, %rd62;
	mov.u32 	%r94, %ctaid.x;
	mov.u32 	%r95, %tid.y;
	add.s32 	%r96, %r94, %r95;
	mov.u32 	%r97, %tid.x;
	mad.lo.s32 	%r98, %r96, 19208, %r97;
	mul.wide.s32 	%rd30, %r98, 8;
	add.s64 	%rd31, %rd29, %rd30;
	ld.global.nc.f64 	%fd3589, [%rd31+9408];
	ld.global.nc.f64 	%fd3590, [%rd31+31360];
	ld.global.nc.f64 	%fd3591, [%rd31+53312];
	ld.global.nc.f64 	%fd3592, [%rd31+75264];
	ld.global.nc.f64 	%fd3593, [%rd31+97216];
	ld.global.nc.f64 	%fd3594, [%rd31+119168];
	ld.global.nc.f64 	%fd3595, [%rd31+141120];
$L__BB45_21:
	ld.param.f64 	%fd3486, [_Z32massMatrixMultiplyConstantKernelILi10ELi14ELi1EEvidPKdS1_S1_S1_S1_S1_S1_Pd_param_1];
	ld.param.u32 	%r168, [_Z32massMatrixMultiplyConstantKernelILi10ELi14ELi1EEvidPKdS1_S1_S1_S1_S1_S1_Pd_param_0];
	mov.u32 	%r99, %ctaid.x;
	mov.u32 	%r100, %tid.y;
	add.s32 	%r101, %r99, %r100;
	setp.ge.s32 	%p14, %r101, %r168;
	ld.shared.f64 	%fd1930, [%r12+9408];
	fma.rn.f64 	%fd1931, %fd205, %fd1930, 0d0000000000000000;
	ld.shared.f64 	%fd1932, [%r18+9408];
	fma.rn.f64 	%fd1933, %fd206, %fd1932, 0d0000000000000000;
	ld.shared.f64 	%fd1934, [_ZZ32massMatrixMultiplyConstantKernelILi10ELi14ELi1EEvidPKdS1_S1_S1_S1_S1_S1_PdE13s_QuadToQuadD+672];
	fma.rn.f64 	%fd1935, %fd1934, %fd177, 0d0000000000000000;
	ld.shared.f64 	%fd1936, [%r12+9416];
	fma.rn.f64 	%fd1937, %fd207, %fd1936, %fd1931;
	ld.shared.f64 	%fd1938, [%r18+9520];
	fma.rn.f64 	%fd1939, %fd208, %fd1938, %fd1933;
	ld.shared.f64 	%fd1940, [_ZZ32massMatrixMultiplyConstantKernelILi10ELi14ELi1EEvidPKdS1_S1_S1_S1_S1_S1_PdE13s_QuadToQuadD+680];
	fma.rn.f64 	%fd1941, %fd1940, %fd178, %fd1935;
	ld.shared.f64 	%fd1942, [%r12+9424];
	fma.rn.f64 	%fd1943, %fd209, %fd1942, %fd1937;
	ld.shared.f64 	%fd1944, [%r18+9632];
	fma.rn.f64 	%fd1945, %fd210, %fd1944, %fd1939;
	ld.shared.f64 	%fd1946, [_ZZ32massMatrixMultiplyConstantKernelILi10ELi14ELi1EEvidPKdS1_S1_S1_S1_S1_S1_PdE13s_QuadToQuadD+688];
	fma.rn.f64 	%fd1947, %fd1946, %fd179, %fd1941;
	ld.shared.f64 	%fd1948, [%r12+9432];
	fma.rn.f64 	%fd1949, %fd211, %fd1948, %fd1943;
	ld.shared.f64 	%fd1950, [%r18+9744];
	fma.rn.f64 	%fd1951, %fd212, %fd1950, %fd1945;
	ld.shared.f64 	%fd1952, [_ZZ32massMatrixMultiplyConstantKernelILi10ELi14ELi1EEvidPKdS1_S1_S1_S1_S1_S1_PdE13s_QuadToQuadD+696];
	fma.rn.f64 	%fd1953, %fd1952, %fd180, %fd1947;
	ld.shared.f64 	%fd1954, [%r12+9440];
	fma.rn.f64 	%fd1955, %fd213, %fd1954, %fd1949;
	ld.shared.f64 	%fd1956, [%r18+9856];
	fma.rn.f64 	%fd1957, %fd214, %fd1956, %fd1951;
	ld.shared.f64 	%fd1958, [_ZZ32massMatrixMultiplyConstantKernelILi10ELi14ELi1EEvidPKdS1_S1_S1_S1_S1_S1_PdE13s_QuadToQuadD+704];
	fma.rn.f64 	%fd1959, %fd1958, %fd181, %fd1953;
	ld.shared.f64 	%fd1960, [%r12+9448];
	fma.rn.f64 	%fd1961, %fd215, %fd1960, %fd1955;
	ld.shared.f64 	%fd1962, [%r18+9968];
	fma.rn.f64 	%fd1963, %fd216, %fd1962, %fd1957;
	ld.shared.f64 	%fd1964, [_ZZ32massMatrixMultiplyConstantKernelILi10ELi14ELi1EEvidPKdS1_S1_S1_S1_S1_S1_PdE13s_QuadToQuadD+712];
	fma.rn.f64 	%fd1965, %fd1964, %fd182, %fd1959;
	ld.shared.f64 	%fd1966, [%r12+9456];
	fma.rn.f64 	%fd1967, %fd217, %fd1966, %fd1961;
	ld.shared.f64 	%fd1968, [%r18+10080];
	fma.rn.f64 	%fd1969, %fd218, %fd1968, %fd1963;
	ld.shared.f64 	%fd1970, [_ZZ32massMatrixMultiplyConstantKernelILi10ELi14ELi1EEvidPKdS1_S1_S1_S1_S1_S1_PdE13s_QuadToQuadD+720];
	fma.rn.f64 	%fd1971, %fd1970, %fd183, %fd1965;
	ld.shared.f64 	%fd1972, [%r12+9464];
	fma.rn.f64 	%fd1973, %fd219, %fd1972, %fd1967;
	ld.shared.f64 	%fd1974, [%r18+10192];
	fma.rn.f64 	%fd1975, %fd220, %fd1974, %fd1969;
	ld.shared.f64 	%fd1976, [_ZZ32massMatrixMultiplyConstantKernelILi10ELi14ELi1EEvidPKdS1_S1_S1_S1_S1_S1_PdE13s_QuadToQuadD+728];
	fma.rn.f64 	%fd1977, %fd1976, %fd184, %fd1971;
	ld.shared.f64 	%fd1978, [%r12+9472];
	fma.rn.f64 	%fd1979, %fd221, %fd1978, %fd1973;
	ld.shared.f64 	%fd1980, [%r18+10304];
	fma.rn.f64 	%fd1981, %fd222, %fd1980, %fd1975;
	ld.shared.f64 	%fd1982, [_ZZ32massMatrixMultiplyConstantKernelILi10ELi14ELi1EEvidPKdS1_S1_S1_S1_S1_S1_PdE13s_QuadToQuadD+736];
	fma.rn.f64 	%fd1983, %fd1982, %fd185, %fd1977;
	ld.shared.f64 	%fd1984, [%r12+9480];
	fma.rn.f64 	%fd1985, %fd223, %fd1984, %fd1979;
	ld.shared.f64 	%fd1986, [%r18+10416];
	fma.rn.f64 	%fd1987, %fd224, %fd1986, %fd1981;
	ld.shared.f64 	%fd1988, [_ZZ32massMatrixMultiplyConstantKernelILi10ELi14ELi1EEvidPKdS1_S1_S1_S1_S1_S1_PdE13s_QuadToQuadD+744];
	fma.rn.f64 	%fd1989, %fd1988, %fd186, %fd1983;
	ld.shared.f64 	%fd1990, [%r12+9488];
	fma.rn.f64 	%fd1991, %fd225, %fd1990, %fd1985;
	ld.shared.f64 	%fd1992, [%r18+10528];
	fma.rn.f64 	%fd1993, %fd226, %fd1992, %fd1987;
	ld.shared.f64 	%fd1994, [_ZZ32massMatrixMultiplyConstantKernelILi10ELi14ELi1EEvidPKdS1_S1_S1_S1_S1_S1_PdE13s_QuadToQuadD+752];
	fma.rn.f64 	%fd1995, %fd1994, %fd187, %fd1989;
	ld.shared.f64 	%fd1996, [%r12+9496];
	fma.rn.f64 	%fd1997, %fd227, %fd1996, %fd1991;
	ld.shared.f64 	%fd1998, [%r18+10640];
	fma.rn.f64 	%fd1999, %fd228, %fd1998, %fd1993;
	ld.shared.f64 	%fd2000, [_ZZ32massMatrixMultiplyConstantKernelILi10ELi14ELi1EEvidPKdS1_S1_S1_S1_S1_S1_PdE13s_QuadToQuadD+760];
	fma.rn.f64 	%fd2001, %fd2000, %fd188, %fd1995;
	ld.shared.f64 	%fd2002, [%r12+9504];
	fma.rn.f64 	%fd2003, %fd229, %fd2002, %fd1997;
	ld.shared.f64 	%fd2004, [%r18+10752];
	fma.rn.f64 	%fd2005, %fd230, %fd2004, %fd1999;
	ld.shared.f64 	%fd2006, [_ZZ32massMatrixMultiplyConstantKernelILi10ELi14ELi1EEvidPKdS1_S1_S1_S1_S1_S1_PdE13s_QuadToQuadD+768];
	fma.rn.f64 	%fd2007, %fd2006, %fd189, %fd2001;
	ld.shared.f64 	%fd2008, [%r12+9512];
	fma.rn.f64 	%fd2009, %fd231, %fd2008, %fd2003;
	ld.shared.f64 	%fd2010, [%r18+10864];
	fma.rn.f64 	%fd2011, %fd232, %fd2010, %fd2005;
	ld.shared.f64 	%fd2012, [_ZZ32massMatrixMultiplyConstantKernelILi10ELi14ELi1EEvidPKdS1_S1_S1_S1_S1_S1_PdE13s_QuadToQuadD+776];
	fma.rn.f64 	%fd2013, %fd2012, %fd190, %fd2007;
	bar.sync 	0;
	mul.f64 	%fd2014, %fd3590, %fd2011;
	fma.rn.f64 	%fd2015, %fd3589, %fd2009, %fd2014;
	fma.rn.f64 	%fd2016, %fd3591, %fd2013, %fd2015;
	st.shared.f64 	[%r15], %fd2016;
	mul.f64 	%fd2017, %fd3592, %fd2011;
	fma.rn.f64 	%fd2018, %fd3590, %fd2009, %fd2017;
	fma.rn.f64 	%fd2019, %fd3593, %fd2013, %fd2018;
	st.shared.f64 	[%r16], %fd2019;
	mul.f64 	%fd2020, %fd3593, %fd2011;
	fma.rn.f64 	%fd2021, %fd3591, %fd2009, %fd2020;
	fma.rn.f64 	%fd2022, %fd3594, %fd2013, %fd2021;
	mul.f64 	%fd2023, %fd3486, %fd3595;
	bar.sync 	0;
	ld.shared.f64 	%fd2024, [%r14];
	mul.f64 	%fd2025, %fd233, %fd2024;
	fma.rn.f64 	%fd2026, %fd2023, %fd183, %fd2025;
	ld.shared.f64 	%fd2027, [%r17];
	fma.rn.f64 	%fd2028, %fd234, %fd2027, %fd2026;
	fma.rn.f64 	%fd429, %fd2022, %fd1934, %fd401;
	ld.shared.f64 	%fd2029, [%r14+8];
	fma.rn.f64 	%fd2030, %fd235, %fd2029, %fd2028;
	ld.shared.f64 	%fd2031, [%r17+112];
	fma.rn.f64 	%fd2032, %fd236, %fd2031, %fd2030;
	fma.rn.f64 	%fd430, %fd2022, %fd1940, %fd402;
	ld.shared.f64 	%fd2033, [%r14+16];
	fma.rn.f64 	%fd2034, %fd238, %fd2033, %fd2032;
	ld.shared.f64 	%fd2035, [%r17+224];
	fma.rn.f64 	%fd2036, %fd239, %fd2035, %fd2034;
	fma.rn.f64 	%fd431, %fd2022, %fd1946, %fd403;
	ld.shared.f64 	%fd2037, [%r14+24];
	fma.rn.f64 	%fd2038, %fd241, %fd2037, %fd2036;
	ld.shared.f64 	%fd2039, [%r17+336];
	fma.rn.f64 	%fd2040, %fd242, %fd2039, %fd2038;
	fma.rn.f64 	%fd432, %fd2022, %fd1952, %fd404;
	ld.shared.f64 	%fd2041, [%r14+32];
	fma.rn.f64 	%fd2042, %fd244, %fd2041, %fd2040;
	ld.shared.f64 	%fd2043, [%r17+448];
	fma.rn.f64 	%fd2044, %fd245, %fd2043, %fd2042;
	fma.rn.f64 	%fd433, %fd2022, %fd1958, %fd405;
	ld.shared.f64 	%fd2045, [%r14+40];
	fma.rn.f64 	%fd2046, %fd247, %fd2045, %fd2044;
	ld.shared.f64 	%fd2047, [%r17+560];
	fma.rn.f64 	%fd2048, %fd248, %fd2047, %fd2046;
	fma.rn.f64 	%fd434, %fd2022, %fd1964, %fd414;
	ld.shared.f64 	%fd2049, [%r14+48];
	fma.rn.f64 	%fd2050, %fd250, %fd2049, %fd2048;
	ld.shared.f64 	%fd2051, [%r17+672];
	fma.rn.f64 	%fd2052, %fd251, %fd2051, %fd2050;
	fma.rn.f64 	%fd2053, %fd2022, %fd1970, %fd406;
	ld.shared.f64 	%fd2054, [%r14+56];
	fma.rn.f64 	%fd2055, %fd253, %fd2054, %fd2052;
	ld.shared.f64 	%fd2056, [%r17+784];
	fma.rn.f64 	%fd2057, %fd254, %fd2056, %fd2055;
	fma.rn.f64 	%fd435, %fd2022, %fd1976, %fd407;
	ld.shared.f64 	%fd2058, [%r14+64];
	fma.rn.f64 	%fd2059, %fd256, %fd2058, %fd2057;
	ld.shared.f64 	%fd2060, [%r17+896];
	fma.rn.f64 	%fd2061, %fd257, %fd2060, %fd2059;
	fma.rn.f64 	%fd436, %fd2022, %fd1982, %fd408;
	ld.shared.f64 	%fd2062, [%r14+72];
	fma.rn.f64 	%fd2063, %fd259, %fd2062, %fd2061;
	ld.shared.f64 	%fd2064, [%r17+1008];
	fma.rn.f64 	%fd2065, %fd260, %fd2064, %fd2063;
	fma.rn.f64 	%fd437, %fd2022, %fd1988, %fd409;
	ld.shared.f64 	%fd2066, [%r14+80];
	fma.rn.f64 	%fd2067, %fd262, %fd2066, %fd2065;
	ld.shared.f64 	%fd2068, [%r17+1120];
	fma.rn.f64 	%fd2069, %fd263, %fd2068, %fd2067;
	fma.rn.f64 	%fd438, %fd2022, %fd1994, %fd410;
	ld.shared.f64 	%fd2070, [%r14+88];
	fma.rn.f64 	%fd2071, %fd265, %fd2070, %fd2069;
	ld.shared.f64 	%fd2072, [%r17+1232];
	fma.rn.f64 	%fd2073, %fd266, %fd2072, %fd2071;
	fma.rn.f64 	%fd439, %fd2022, %fd2000, %fd411;
	ld.shared.f64 	%fd2074, [%r14+96];
	fma.rn.f64 	%fd2075, %fd268, %fd2074, %fd2073;
	ld.shared.f64 	%fd2076, [%r17+1344];
	fma.rn.f64 	%fd2077, %fd269, %fd2076, %fd2075;
	fma.rn.f64 	%fd440, %fd2022, %fd2006, %fd412;
	ld.shared.f64 	%fd2078, [%r14+104];
	fma.rn.f64 	%fd2079, %fd271, %fd2078, %fd2077;
	ld.shared.f64 	%fd2080, [%r17+1456];
	fma.rn.f64 	%fd2081, %fd272, %fd2080, %fd2079;
	fma.rn.f64 	%fd441, %fd2022, %fd2012, %fd413;
	add.f64 	%fd442, %fd2081, %fd2053;
	mov.f64 	%fd3596, 0d0000000000000000;
	mov.f64 	%fd3597, %fd3596;
	mov.f64 	%fd3598, %fd3596;
	mov.f64 	%fd3599, %fd3596;
	mov.f64 	%fd3600, %fd3596;
	mov.f64 	%fd3601, %fd3596;
	mov.f64 	%fd3602, %fd3596;
	@%p14 bra 	$L__BB45_23;
	ld.param.u64 	%rd63, [_Z32massMatrixMultiplyConstantKernelILi10ELi14ELi1EEvidPKdS1_S1_S1_S1_S1_S1_Pd_param_2];
	cvta.to.global.u64 	%rd32, %rd63;
	mov.u32 	%r102, %ctaid.x;
	mov.u32 	%r103, %tid.y;
	add.s32 	%r104, %r102, %r103;
	mov.u32 	%r105, %tid.x;
	mad.lo.s32 	%r106, %r104, 19208, %r105;
	mul.wide.s32 	%rd33, %r106, 8;
	add.s64 	%rd34, %rd32, %rd33;
	ld.global.nc.f64 	%fd3596, [%rd34+10976];
	ld.global.nc.f64 	%fd3597, [%rd34+32928];
	ld.global.nc.f64 	%fd3598, [%rd34+54880];
	ld.global.nc.f64 	%fd3599, [%rd34+76832];
	ld.global.nc.f64 	%fd3600, [%rd34+98784];
	ld.global.nc.f64 	%fd3601, [%rd34+120736];
	ld.global.nc.f64 	%fd3602, [%rd34+142688];
$L__BB45_23:
	ld.param.f64 	%fd3487, [_Z32massMatrixMultiplyConstantKernelILi10ELi14ELi1EEvidPKdS1_S1_S1_S1_S1_S1_Pd_param_1];
	ld.param.u32 	%r169, [_Z32massMatrixMultiplyConstantKernelILi10ELi14ELi1EEvidPKdS1_S1_S1_S1_S1_S1_Pd_param_0];
	mov.u32 	%r107, %ctaid.x;
	mov.u32 	%r108, %tid.y;
	add.s32 	%r109, %r107, %r108;
	setp.ge.s32 	%p15, %r109, %r169;
	ld.shared.f64 	%fd2083, [%r12+10976];
	fma.rn.f64 	%fd2084, %fd205, %fd2083, 0d0000000000000000;
	ld.shared.f64 	%fd2085, [%r18+10976];
	fma.rn.f64 	%fd2086, %fd206, %fd2085, 0d0000000000000000;
	ld.shared.f64 	%fd2087, [_ZZ32massMatrixMultiplyConstantKernelILi10ELi14ELi1EEvidPKdS1_S1_S1_S1_S1_S1_PdE13s_QuadToQuadD+784];
	fma.rn.f64 	%fd2088, %fd2087, %fd177, 0d0000000000000000;
	ld.shared.f64 	%fd2089, [%r12+10984];
	fma.rn.f64 	%fd2090, %fd207, %fd2089, %fd2084;
	ld.shared.f64 	%fd2091, [%r18+11088];
	fma.rn.f64 	%fd2092, %fd208, %fd2091, %fd2086;
	ld.shared.f64 	%fd2093, [_ZZ32massMatrixMultiplyConstantKernelILi10ELi14ELi1EEvidPKdS1_S1_S1_S1_S1_S1_PdE13s_QuadToQuadD+792];
	fma.rn.f64 	%fd2094, %fd2093, %fd178, %fd2088;
	ld.shared.f64 	%fd2095, [%r12+10992];
	fma.rn.f64 	%fd2096, %fd209, %fd2095, %fd2090;
	ld.shared.f64 	%fd2097, [%r18+11200];
	fma.rn.f64 	%fd2098, %fd210, %fd2097, %fd2092;
	ld.shared.f64 	%fd2099, [_ZZ32massMatrixMultiplyConstantKernelILi10ELi14ELi1EEvidPKdS1_S1_S1_S1_S1_S1_PdE13s_QuadToQuadD+800];
	fma.rn.f64 	%fd2100, %fd2099, %fd179, %fd2094;
	ld.shared.f64 	%fd2101, [%r12+11000];
	fma.rn.f64 	%fd2102, %fd211, %fd2101, %fd2096;
	ld.shared.f64 	%fd2103, [%r18+11312];
	fma.rn.f64 	%fd2104, %fd212, %fd2103, %fd2098;
	ld.shared.f64 	%fd2105, [_ZZ32massMatrixMultiplyConstantKernelILi10ELi14ELi1EEvidPKdS1_S1_S1_S1_S1_S1_PdE13s_QuadToQuadD+808];
	fma.rn.f64 	%fd2106, %fd2105, %fd180, %fd2100;
	ld.shared.f64 	%fd2107, [%r12+11008];
	fma.rn.f64 	%fd2108, %fd213, %fd2107, %fd2102;
	ld.shared.f64 	%fd2109, [%r18+11424];
	fma.rn.f64 	%fd2110, %fd214, %fd2109, %fd2104;
	ld.shared.f64 	%fd2111, [_ZZ32massMatrixMultiplyConstantKernelILi10ELi14ELi1EEvidPKdS1_S1_S1_S1_S1_S1_PdE13s_QuadToQuadD+816];
	fma.rn.f64 	%fd2112, %fd2111, %fd181, %fd2106;
	ld.shared.f64 	%fd2113, [%r12+11016];
	fma.rn.f64 	%fd2114, %fd215, %fd2113, %fd2108;
	ld.shared.f64 	%fd2115, [%r18+11536];
	fma.rn.f64 	%fd2116, %fd216, %fd2115, %fd2110;
	ld.shared.f64 	%fd2117, [_ZZ32massMatrixMultiplyConstantKernelILi10ELi14ELi1EEvidPKdS1_S1_S1_S1_S1_S1_PdE13s_QuadToQuadD+824];
	fma.rn.f64 	%fd2118, %fd2117, %fd182, %fd2112;
	ld.shared.f64 	%fd2119, [%r12+11024];
	fma.rn.f64 	%fd2120, %fd217, %fd2119, %fd2114;
	ld.shared.f64 	%fd2121, [%r18+11648];
	fma.rn.f64 	%fd2122, %fd218, %fd2121, %fd2116;
	ld.shared.f64 	%fd2123, [_ZZ32massMatrixMultiplyConstantKernelILi10ELi14ELi1EEvidPKdS1_S1_S1_S1_S1_S1_PdE13s_QuadToQuadD+832];
	fma.rn.f64 	%fd2124, %fd2123, %fd183, %fd2118;
	ld.shared.f64 	%fd2125, [%r12+11032];
	fma.rn.f64 	%fd2126, %fd219, %fd2125, %fd2120;
	ld.shared.f64 	%fd2127, [%r18+11760];
	fma.rn.f64 	%fd2128, %fd220, %fd2127, %fd2122;
	ld.shared.f64 	%fd2129, [_ZZ32massMatrixMultiplyConstantKernelILi10ELi14ELi1EEvidPKdS1_S1_S1_S1_S1_S1_PdE13s_QuadToQuadD+840];
	fma.rn.f64 	%fd2130, %fd2129, %fd184, %fd2124;
	ld.shared.f64 	%fd2131, [%r12+11040];
	fma.rn.f64 	%fd2132, %fd221, %fd2131, %fd2126;
	ld.shared.f64 	%fd2133, [%r18+11872];
	fma.rn.f64 	%fd2134, %fd222, %fd2133, %fd2128;
	ld.shared.f64 	%fd2135, [_ZZ32massMatrixMultiplyConstantKernelILi10ELi14ELi1EEvidPKdS1_S1_S1_S1_S1_S1_PdE13s_QuadToQuadD+848];
	fma.rn.f64 	%fd2136, %fd2135, %fd185, %fd2130;
	ld.shared.f64 	%fd2137, [%r12+11048];
	fma.rn.f64 	%fd2138, %fd223, %fd2137, %fd2132;
	ld.shared.f64 	%fd2139, [%r18+11984];
	fma.rn.f64 	%fd2140, %fd224, %fd2139, %fd2134;
	ld.shared.f64 	%fd2141, [_ZZ32massMatrixMultiplyConstantKernelILi10ELi14ELi1EEvidPKdS1_S1_S1_S1_S1_S1_PdE13s_QuadToQuadD+856];
	fma.rn.f64 	%fd2142, %fd2141, %fd186, %fd2136;
	ld.shared.f64 	%fd2143, [%r12+11056];
	fma.rn.f64 	%fd2144, %fd225, %fd2143, %fd2138;
	ld.shared.f64 	%fd2145, [%r18+12096];
	fma.rn.f64 	%fd2146, %fd226, %fd2145, %fd2140;
	ld.shared.f64 	%fd2147, [_ZZ32massMatrixMultiplyConstantKernelILi10ELi14ELi1EEvidPKdS1_S1_S1_S1_S1_S1_PdE13s_QuadToQuadD+864];
	fma.rn.f64 	%fd2148, %fd2147, %fd187, %fd2142;
	ld.shared.f64 	%fd2149, [%r12+11064];
	fma.rn.f64 	%fd2150, %fd227, %fd2149, %fd2144;
	ld.shared.f64 	%fd2151, [%r18+12208];
	fma.rn.f64 	%fd2152, %fd228, %fd2151, %fd2146;
	ld.shared.f64 	%fd2153, [_ZZ32massMatrixMultiplyConstantKernelILi10ELi14ELi1EEvidPKdS1_S1_S1_S1_S1_S1_PdE13s_QuadToQuadD+872];
	fma.rn.f64 	%fd2154, %fd2153, %fd188, %fd2148;
	ld.shared.f64 	%fd2155, [%r12+11072];
	fma.rn.f64 	%fd2156, %fd229, %fd2155, %fd2150;
	ld.shared.f64 	%fd2157, [%r18+12320];
	fma.rn.f64 	%fd2158, %fd230, %fd2157, %fd2152;
	ld.shared.f64 	%fd2159, [_ZZ32massMatrixMultiplyConstantKernelILi10ELi14ELi1EEvidPKdS1_S1_S1_S1_S1_S1_PdE13s_QuadToQuadD+880];
	fma.rn.f64 	%fd2160, %fd2159, %fd189, %fd2154;
	ld.shared.f64 	%fd2161, [%r12+11080];
	fma.rn.f64 	%fd2162, %fd231, %fd2161, %fd2156;
	ld.shared.f64 	%fd2163, [%r18+12432];
	fma.rn.f64 	%fd2164, %fd232, %fd2163, %fd2158;
	ld.shared.f64 	%fd2165, [_ZZ32massMatrixMultiplyConstantKernelILi10ELi14ELi1EEvidPKdS1_S1_S1_S1_S1_S1_PdE13s_QuadToQuadD+888];
	fma.rn.f64 	%fd2166, %fd2165, %fd190, %fd2160;
	bar.sync 	0;
	mul.f64 	%fd2167, %fd3597, %fd2164;
	fma.rn.f64 	%fd2168, %fd3596, %fd2162, %fd2167;
	fma.rn.f64 	%fd2169, %fd3598, %fd2166, %fd2168;
	st.shared.f64 	[%r15], %fd2169;
	mul.f64 	%fd2170, %fd3599, %fd2164;
	fma.rn.f64 	%fd2171, %fd3597, %fd2162, %fd2170;
	fma.rn.f64 	%fd2172, %fd3600, %fd2166, %fd2171;
	st.shared.f64 	[%r16], %fd2172;
	mul.f64 	%fd2173, %fd3600, %fd2164;
	fma.rn.f64 	%fd2174, %fd3598, %fd2162, %fd2173;
	fma.rn.f64 	%fd2175, %fd3601, %fd2166, %fd2174;
	mul.f64 	%fd2176, %fd3487, %fd3602;
	bar.sync 	0;
	ld.shared.f64 	%fd2177, [%r14];
	mul.f64 	%fd2178, %fd233, %fd2177;
	fma.rn.f64 	%fd2179, %fd2176, %fd184, %fd2178;
	ld.shared.f64 	%fd2180, [%r17];
	fma.rn.f64 	%fd2181, %fd234, %fd2180, %fd2179;
	fma.rn.f64 	%fd457, %fd2175, %fd2087, %fd429;
	ld.shared.f64 	%fd2182, [%r14+8];
	fma.rn.f64 	%fd2183, %fd235, %fd2182, %fd2181;
	ld.shared.f64 	%fd2184, [%r17+112];
	fma.rn.f64 	%fd2185, %fd236, %fd2184, %fd2183;
	fma.rn.f64 	%fd458, %fd2175, %fd2093, %fd430;
	ld.shared.f64 	%fd2186, [%r14+16];
	fma.rn.f64 	%fd2187, %fd238, %fd2186, %fd2185;
	ld.shared.f64 	%fd2188, [%r17+224];
	fma.rn.f64 	%fd2189, %fd239, %fd2188, %fd2187;
	fma.rn.f64 	%fd459, %fd2175, %fd2099, %fd431;
	ld.shared.f64 	%fd2190, [%r14+24];
	fma.rn.f64 	%fd2191, %fd241, %fd2190, %fd2189;
	ld.shared.f64 	%fd2192, [%r17+336];
	fma.rn.f64 	%fd2193, %fd242, %fd2192, %fd2191;
	fma.rn.f64 	%fd460, %fd2175, %fd2105, %fd432;
	ld.shared.f64 	%fd2194, [%r14+32];
	fma.rn.f64 	%fd2195, %fd244, %fd2194, %fd2193;
	ld.shared.f64 	%fd2196, [%r17+448];
	fma.rn.f64 	%fd2197, %fd245, %fd2196, %fd2195;
	fma.rn.f64 	%fd461, %fd2175, %fd2111, %fd433;
	ld.shared.f64 	%fd2198, [%r14+40];
	fma.rn.f64 	%fd2199, %fd247, %fd2198, %fd2197;
	ld.shared.f64 	%fd2200, [%r17+560];
	fma.rn.f64 	%fd2201, %fd248, %fd2200, %fd2199;
	fma.rn.f64 	%fd462, %fd2175, %fd2117, %fd434;
	ld.shared.f64 	%fd2202, [%r14+48];
	fma.rn.f64 	%fd2203, %fd250, %fd2202, %fd2201;
	ld.shared.f64 	%fd2204, [%r17+672];
	fma.rn.f64 	%fd2205, %fd251, %fd2204, %fd2203;
	fma.rn.f64 	%fd463, %fd2175, %fd2123, %fd442;
	ld.shared.f64 	%fd2206, [%r14+56];
	fma.rn.f64 	%fd2207, %fd253, %fd2206, %fd2205;
	ld.shared.f64 	%fd2208, [%r17+784];
	fma.rn.f64 	%fd2209, %fd254, %fd2208, %fd2207;
	fma.rn.f64 	%fd2210, %fd2175, %fd2129, %fd435;
	ld.shared.f64 	%fd2211, [%r14+64];
	fma.rn.f64 	%fd2212, %fd256, %fd2211, %fd2209;
	ld.shared.f64 	%fd2213, [%r17+896];
	fma.rn.f64 	%fd2214, %fd257, %fd2213, %fd2212;
	fma.rn.f64 	%fd464, %fd2175, %fd2135, %fd436;
	ld.shared.f64 	%fd2215, [%r14+72];
	fma.rn.f64 	%fd2216, %fd259, %fd2215, %fd2214;
	ld.shared.f64 	%fd2217, [%r17+1008];
	fma.rn.f64 	%fd2218, %fd260, %fd2217, %fd2216;
	fma.rn.f64 	%fd465, %fd2175, %fd2141, %fd437;
	ld.shared.f64 	%fd2219, [%r14+80];
	fma.rn.f64 	%fd2220, %fd262, %fd2219, %fd2218;
	ld.shared.f64 	%fd2221, [%r17+1120];
	fma.rn.f64 	%fd2222, %fd263, %fd2221, %fd2220;
	fma.rn.f64 	%fd466, %fd2175, %fd2147, %fd438;
	ld.shared.f64 	%fd2223, [%r14+88];
	fma.rn.f64 	%fd2224, %fd265, %fd2223, %fd2222;
	ld.shared.f64 	%fd2225, [%r17+1232];
	fma.rn.f64 	%fd2226, %fd266, %fd2225, %fd2224;
	fma.rn.f64 	%fd467, %fd2175, %fd2153, %fd439;
	ld.shared.f64 	%fd2227, [%r14+96];
	fma.rn.f64 	%fd2228, %fd268, %fd2227, %fd2226;
	ld.shared.f64 	%fd2229, [%r17+1344];
	fma.rn.f64 	%fd2230, %fd269, %fd2229, %fd2228;
	fma.rn.f64 	%fd468, %fd2175, %fd2159, %fd440;
	ld.shared.f64 	%fd2231, [%r14+104];
	fma.rn.f64 	%fd2232, %fd271, %fd2231, %fd2230;
	ld.shared.f64 	%fd2233, [%r17+1456];
	fma.rn.f64 	%fd2234, %fd272, %fd2233, %fd2232;
	fma.rn.f64 	%fd469, %fd2175, %fd2165, %fd441;
	add.f64 	%fd470, %fd2234, %fd2210;
	mov.f64 	%fd3603, 0d0000000000000000;
	mov.f64 	%fd3604, %fd3603;
	mov.f64 	%fd3605, %fd3603;
	mov.f64 	%fd3606, %fd3603;
	mov.f64 	%fd3607, %fd3603;
	mov.f64 	%fd3608, %fd3603;
	mov.f64 	%fd3609, %fd3603;
	@%p15 bra 	$L__BB45_25;
	ld.param.u64 	%rd64, [_Z32massMatrixMultiplyConstantKernelILi10ELi14ELi1EEvidPKdS1_S1_S1_S1_S1_S1_Pd_param_2];
	cvta.to.global.u64 	%rd35, %rd64;
	mov.u32 	%r110, %ctaid.x;
	mov.u32 	%r111, %tid.y;
	add.s32 	%r112, %r110, %r111;
	mov.u32 	%r113, %tid.x;
	mad.lo.s32 	%r114, %r112, 19208, %r113;
	mul.wide.s32 	%rd36, %r114, 8;
	add.s64 	%rd37, %rd35, %rd36;
	ld.global.nc.f64 	%fd3603, [%rd37+12544];
	ld.global.nc.f64 	%fd3604, [%rd37+34496];
	ld.global.nc.f64 	%fd3605, [%rd37+56448];
	ld.global.nc.f64 	%fd3606, [%rd37+78400];
	ld.global.nc.f64 	%fd3607, [%rd37+100352];
	ld.global.nc.f64 	%fd3608, [%rd37+122304];
	ld.global.nc.f64 	%fd3609, [%rd37+144256];
$L__BB45_25:
	ld.param.f64 	%fd3488, [_Z32massMatrixMultiplyConstantKernelILi10ELi14ELi1EEvidPKdS1_S1_S1_S1_S1_S1_Pd_param_1];
	ld.param.u32 	%r170, [_Z32massMatrixMultiplyConstantKernelILi10ELi14ELi1EEvidPKdS1_S1_S1_S1_S1_S1_Pd_param_0];
	mov.u32 	%r115, %ctaid.x;
	mov.u32 	%r116, %tid.y;
	add.s32 	%r117, %r115, %r116;
	setp.ge.s32 	%p16, %r117, %r170;
	ld.shared.f64 	%fd2236, [%r12+12544];
	fma.rn.f64 	%fd2237, %fd205, %fd2236, 0d0000000000000000;
	ld.shared.f64 	%fd2238, [%r18+12544];
	fma.rn.f64 	%fd2239, %fd206, %fd2238, 0d0000000000000000;
	ld.shared.f64 	%fd2240, [_ZZ32massMatrixMultiplyConstantKernelILi10ELi14ELi1EEvidPKdS1_S1_S1_S1_S1_S1_PdE13s_QuadToQuadD+896];
	fma.rn.f64 	%fd2241, %fd2240, %fd177, 0d0000000000000000;
	ld.shared.f64 	%fd2242, [%r12+12552];
	fma.rn.f64 	%fd2243, %fd207, %fd2242, %fd2237;
	ld.shared.f64 	%fd2244, [%r18+12656];
	fma.rn.f64 	%fd2245, %fd208, %fd2244, %fd2239;
	ld.shared.f64 	%fd2246, [_ZZ32massMatrixMultiplyConstantKernelILi10ELi14ELi1EEvidPKdS1_S1_S1_S1_S1_S1_PdE13s_QuadToQuadD+904];
	fma.rn.f64 	%fd2247, %fd2246, %fd178, %fd2241;
	ld.shared.f64 	%fd2248, [%r12+12560];
	fma.rn.f64 	%fd2249, %fd209, %fd2248, %fd2243;
	ld.shared.f64 	%fd2250, [%r18+12768];
	fma.rn.f64 	%fd2251, %fd210, %fd2250, %fd2245;
	ld.shared.f64 	%fd2252, [_ZZ32massMatrixMultiplyConstantKernelILi10ELi14ELi1EEvidPKdS1_S1_S1_S1_S1_S1_PdE13s_QuadToQuadD+912];
	fma.rn.f64 	%fd2253, %fd2252, %fd179, %fd2247;
	ld.shared.f64 	%fd2254, [%r12+12568];
	fma.rn.f64 	%fd2255, %fd211, %fd2254, %fd2249;
	ld.shared.f64 	%fd2256, [%r18+12880];
	fma.rn.f64 	%fd2257, %fd212, %fd2256, %fd2251;
	ld.shared.f64 	%fd2258, [_ZZ32massMatrixMultiplyConstantKernelILi10ELi14ELi1EEvidPKdS1_S1_S1_S1_S1_S1_PdE13s_QuadToQuadD+920];
	fma.rn.f64 	%fd2259, %fd2258, %fd180, %fd2253;
	ld.shared.f64 	%fd2260, [%r12+12576];
	fma.rn.f64 	%fd2261, %fd213, %fd2260, %fd2255;
	ld.shared.f64 	%fd2262, [%r18+12992];
	fma.rn.f64 	%fd2263, %fd214, %fd2262, %fd2257;
	ld.shared.f64 	%fd2264, [_ZZ32massMatrixMultiplyConstantKernelILi10ELi14ELi1EEvidPKdS1_S1_S1_S1_S1_S1_PdE13s_QuadToQuadD+928];
	fma.rn.f64 	%fd2265, %fd2264, %fd181, %fd2259;
	ld.shared.f64 	%fd2266, [%r12+12584];
	fma.rn.f64 	%fd2267, %fd215, %fd2266, %fd2261;
	ld.shared.f64 	%fd2268, [%r18+13104];
	fma.rn.f64 	%fd2269, %fd216, %fd2268, %fd2263;
	ld.shared.f64 	%fd2270, [_ZZ32massMatrixMultiplyConstantKernelILi10ELi14ELi1EEvidPKdS1_S1_S1_S1_S1_S1_PdE13s_QuadToQuadD+936];
	fma.rn.f64 	%fd2271, %fd2270, %fd182, %fd2265;
	ld.shared.f64 	%fd2272, [%r12+12592];
	fma.rn.f64 	%fd2273, %fd217, %fd2272, %fd2267;
	ld.shared.f64 	%fd2274, [%r18+13216];
	fma.rn.f64 	%fd2275, %fd218, %fd2274, %fd2269;
	ld.shared.f64 	%fd2276, [_ZZ32massMatrixMultiplyConstantKernelILi10ELi14ELi1EEvidPKdS1_S1_S1_S1_S1_S1_PdE13s_QuadToQuadD+944];
	fma.rn.f64 	%fd2277, %fd2276, %fd183, %fd2271;
	ld.shared.f64 	%fd2278, [%r12+12600];
	fma.rn.f64 	%fd2279, %fd219, %fd2278, %fd2273;
	ld.shared.f64 	%fd2280, [%r18+13328];
	fma.rn.f64 	%fd2281, %fd220, %fd2280, %fd2275;
	ld.shared.f64 	%fd2282, [_ZZ32massMatrixMultiplyConstantKernelILi10ELi14ELi1EEvidPKdS1_S1_S1_S1_S1_S1_PdE13s_QuadToQuadD+952];
	fma.rn.f64 	%fd2283, %fd2282, %fd184, %fd2277;
	ld.shared.f64 	%fd2284, [%r12+12608];
	fma.rn.f64 	%fd2285, %fd221, %fd2284, %fd2279;
	ld.shared.f64 	%fd2286, [%r18+13440];
	fma.rn.f64 	%fd2287, %fd222, %fd2286, %fd2281;
	ld.shared.f64 	%fd2288, [_ZZ32massMatrixMultiplyConstantKernelILi10ELi14ELi1EEvidPKdS1_S1_S1_S1_S1_S1_PdE13s_QuadToQuadD+960];
	fma.rn.f64 	%fd2289, %fd2288, %fd185, %fd2283;
	ld.shared.f64 	%fd2290, [%r12+12616];
	fma.rn.f64 	%fd2291, %fd223, %fd2290, %fd2285;
	ld.shared.f64 	%fd2292, [%r18+13552];
	fma.rn.f64 	%fd2293, %fd224, %fd2292, %fd2287;
	ld.shared.f64 	%fd2294, [_ZZ32massMatrixMultiplyConstantKernelILi10ELi14ELi1EEvidPKdS1_S1_S1_S1_S1_S1_PdE13s_QuadToQuadD+968];
	fma.rn.f64 	%fd2295, %fd2294, %fd186, %fd2289;
	ld.shared.f64 	%fd2296, [%r12+12624];
	fma.rn.f64 	%fd2297, %fd225, %fd2296, %fd2291;
	ld.shared.f64 	%fd2298, [%r18+13664];
	fma.rn.f64 	%fd2299, %fd226, %fd2298, %fd2293;
	ld.shared.f64 	%fd2300, [_ZZ32massMatrixMultiplyConstantKernelILi10ELi14ELi1EEvidPKdS1_S1_S1_S1_S1_S1_PdE13s_QuadToQuadD+976];
	fma.rn.f64 	%fd2301, %fd2300, %fd187, %fd2295;
	ld.shared.f64 	%fd2302, [%r12+12632];
	fma.rn.f64 	%fd2303, %fd227, %fd2302, %fd2297;
	ld.shared.f64 	%fd2304, [%r18+13776];
	fma.rn.f64 	%fd2305, %fd228, %fd2304, %fd2299;
	ld.shared.f64 	%fd2306, [_ZZ32massMatrixMultiplyConstantKernelILi10ELi14ELi1EEvidPKdS1_S1_S1_S1_S1_S1_PdE13s_QuadToQuadD+984];
	fma.rn.f64 	%fd2307, %fd2306, %fd188, %fd2301;
	ld.shared.f64 	%fd2308, [%r12+12640];
	fma.rn.f64 	%fd2309, %fd229, %fd2308, %fd2303;
	ld.shared.f64 	%fd2310, [%r18+13888];
	fma.rn.f64 	%fd2311, %fd230, %fd2310, %fd2305;
	ld.shared.f64 	%fd2312, [_ZZ32massMatrixMultiplyConstantKernelILi10ELi14ELi1EEvidPKdS1_S1_S1_S1_S1_S1_PdE13s_QuadToQuadD+992];
	fma.rn.f64 	%fd2313, %fd2312, %fd189, %fd2307;
	ld.shared.f64 	%fd2314, [%r12+12648];
	fma.rn.f64 	%fd2315, %fd231, %fd2314, %fd2309;
	ld.shared.f64 	%fd2316, [%r18+14000];
	fma.rn.f64 	%fd2317, %fd232, %fd2316, %fd2311;
	ld.shared.f64 	%fd2318, [_ZZ32massMatrixMultiplyConstantKernelILi10ELi14ELi1EEvidPKdS1_S1_S1_S1_S1_S1_PdE13s_QuadToQuadD+1000];
	fma.rn.f64 	%fd2319, %fd2318, %fd190, %fd2313;
	bar.sync 	0;
	mul.f64 	%fd2320, %fd3604, %fd2317;
	fma.rn.f64 	%fd2321, %fd3603, %fd2315, %fd2320;
	fma.rn.f64 	%fd2322, %fd3605, %fd2319, %fd2321;
	st.shared.f64 	[%r15], %fd2322;
	mul.f64 	%fd2323, %fd3606, %fd2317;
	fma.rn.f64 	%fd2324, %fd3604, %fd2315, %fd2323;
	fma.rn.f64 	%fd2325, %fd3607, %fd2319, %fd2324;
	st.shared.f64 	[%r16], %fd2325;
	mul.f64 	%fd2326, %fd3607, %fd2317;
	fma.rn.f64 	%fd2327, %fd3605, %fd2315, %fd2326;
	fma.rn.f64 	%fd2328, %fd3608, %fd2319, %fd2327;
	mul.f64 	%fd2329, %fd3488, %fd3609;
	bar.sync 	0;
	ld.shared.f64 	%fd2330, [%r14];
	mul.f64 	%fd2331, %fd233, %fd2330;
	fma.rn.f64 	%fd2332, %fd2329, %fd185, %fd2331;
	ld.shared.f64 	%fd2333, [%r17];
	fma.rn.f64 	%fd2334, %fd234, %fd2333, %fd2332;
	fma.rn.f64 	%fd485, %fd2328, %fd2240, %fd457;
	ld.shared.f64 	%fd2335, [%r14+8];
	fma.rn.f64 	%fd2336, %fd235, %fd2335, %fd2334;
	ld.shared.f64 	%fd2337, [%r17+112];
	fma.rn.f64 	%fd2338, %fd236, %fd2337, %fd2336;
	fma.rn.f64 	%fd486, %fd2328, %fd2246, %fd458;
	ld.shared.f64 	%fd2339, [%r14+16];
	fma.rn.f64 	%fd2340, %fd238, %fd2339, %fd2338;
	ld.shared.f64 	%fd2341, [%r17+224];
	fma.rn.f64 	%fd2342, %fd239, %fd2341, %fd2340;
	fma.rn.f64 	%fd487, %fd2328, %fd2252, %fd459;
	ld.shared.f64 	%fd2343, [%r14+24];
	fma.rn.f64 	%fd2344, %fd241, %fd2343, %fd2342;
	ld.shared.f64 	%fd2345, [%r17+336];
	fma.rn.f64 	%fd2346, %fd242, %fd2345, %fd2344;
	fma.rn.f64 	%fd488, %fd2328, %fd2258, %fd460;
	ld.shared.f64 	%fd2347, [%r14+32];
	fma.rn.f64 	%fd2348, %fd244, %fd2347, %fd2346;
	ld.shared.f64 	%fd2349, [%r17+448];
	fma.rn.f64 	%fd2350, %fd245, %fd2349, %fd2348;
	fma.rn.f64 	%fd489, %fd2328, %fd2264, %fd461;
	ld.shared.f64 	%fd2351, [%r14+40];
	fma.rn.f64 	%fd2352, %fd247, %fd2351, %fd2350;
	ld.shared.f64 	%fd2353, [%r17+560];
	fma.rn.f64 	%fd2354, %fd248, %fd2353, %fd2352;
	fma.rn.f64 	%fd490, %fd2328, %fd2270, %fd462;
	ld.shared.f64 	%fd2355, [%r14+48];
	fma.rn.f64 	%fd2356, %fd250, %fd2355, %fd2354;
	ld.shared.f64 	%fd2357, [%r17+672];
	fma.rn.f64 	%fd2358, %fd251, %fd2357, %fd2356;
	fma.rn.f64 	%fd491, %fd2328, %fd2276, %fd463;
	ld.shared.f64 	%fd2359, [%r14+56];
	fma.rn.f64 	%fd2360, %fd253, %fd2359, %fd2358;
	ld.shared.f64 	%fd2361, [%r17+784];
	fma.rn.f64 	%fd2362, %fd254, %fd2361, %fd2360;
	fma.rn.f64 	%fd492, %fd2328, %fd2282, %fd470;
	ld.shared.f64 	%fd2363, [%r14+64];
	fma.rn.f64 	%fd2364, %fd256, %fd2363, %fd2362;
	ld.shared.f64 	%fd2365, [%r17+896];
	fma.rn.f64 	%fd2366, %fd257, %fd2365, %fd2364;
	fma.rn.f64 	%fd2367, %fd2328, %fd2288, %fd464;
	ld.shared.f64 	%fd2368, [%r14+72];
	fma.rn.f64 	%fd2369, %fd259, %fd2368, %fd2366;
	ld.shared.f64 	%fd2370, [%r17+1008];
	fma.rn.f64 	%fd2371, %fd260, %fd2370, %fd2369;
	fma.rn.f64 	%fd493, %fd2328, %fd2294, %fd465;
	ld.shared.f64 	%fd2372, [%r14+80];
	fma.rn.f64 	%fd2373, %fd262, %fd2372, %fd2371;
	ld.shared.f64 	%fd2374, [%r17+1120];
	fma.rn.f64 	%fd2375, %fd263, %fd2374, %fd2373;
	fma.rn.f64 	%fd494, %fd2328, %fd2300, %fd466;
	ld.shared.f64 	%fd2376, [%r14+88];
	fma.rn.f64 	%fd2377, %fd265, %fd2376, %fd2375;
	ld.shared.f64 	%fd2378, [%r17+1232];
	fma.rn.f64 	%fd2379, %fd266, %fd2378, %fd2377;
	fma.rn.f64 	%fd495, %fd2328, %fd2306, %fd467;
	ld.shared.f64 	%fd2380, [%r14+96];
	fma.rn.f64 	%fd2381, %fd268, %fd2380, %fd2379;
	ld.shared.f64 	%fd2382, [%r17+1344];
	fma.rn.f64 	%fd2383, %fd269, %fd2382, %fd2381;
	fma.rn.f64 	%fd496, %fd2328, %fd2312, %fd468;
	ld.shared.f64 	%fd2384, [%r14+104];
	fma.rn.f64 	%fd2385, %fd271, %fd2384, %fd2383;
	ld.shared.f64 	%fd2386, [%r17+1456];
	fma.rn.f64 	%fd2387, %fd272, %fd2386, %fd2385;
	fma.rn.f64 	%fd497, %fd2328, %fd2318, %fd469;
	add.f64 	%fd498, %fd2387, %fd2367;
	mov.f64 	%fd3610, 0d0000000000000000;
	mov.f64 	%fd3611, %fd3610;
	mov.f64 	%fd3612, %fd3610;
	mov.f64 	%fd3613, %fd3610;
	mov.f64 	%fd3614, %fd3610;
	mov.f64 	%fd3615, %fd3610;
	mov.f64 	%fd3616, %fd3610;
	@%p16 bra 	$L__BB45_27;
	ld.param.u64 	%rd65, [_Z32massMatrixMultiplyConstantKernelILi10ELi14ELi1EEvidPKdS1_S1_S1_S1_S1_S1_Pd_param_2];
	cvta.to.global.u64 	%rd38, %rd65;
	mov.u32 	%r118, %ctaid.x;
	mov.u32 	%r119, %tid.y;
	add.s32 	%r120, %r118, %r119;
	mov.u32 	%r121, %tid.x;
	mad.lo.s32 	%r122, %r120, 19208, %r121;
	mul.wide.s32 	%rd39, %r122, 8;
	add.s64 	%rd40, %rd38, %rd39;
	ld.global.nc.f64 	%fd3610, [%rd40+14112];
	ld.global.nc.f64 	%fd3611, [%rd40+36064];
	ld.global.nc.f64 	%fd3612, [%rd40+58016];
	ld.global.nc.f64 	%fd3613, [%rd40+79968];
	ld.global.nc.f64 	%fd3614, [%rd40+101920];
	ld.global.nc.f64 	%fd3615, [%rd40+123872];
	ld.global.nc.f64 	%fd3616, [%rd40+145824];
$L__BB45_27:
	ld.param.f64 	%fd3489, [_Z32massMatrixMultiplyConstantKernelILi10ELi14ELi1EEvidPKdS1_S1_S1_S1_S1_S1_Pd_param_1];
	ld.param.u32 	%r171, [_Z32massMatrixMultiplyConstantKernelILi10ELi14ELi1EEvidPKdS1_S1_S1_S1_S1_S1_Pd_param_0];
	mov.u32 	%r123, %ctaid.x;
	mov.u32 	%r124, %tid.y;
	add.s32 	%r125, %r123, %r124;
	setp.ge.s32 	%p17, %r125, %r171;
	ld.shared.f64 	%fd2389, [%r12+14112];
	fma.rn.f64 	%fd2390, %fd205, %fd2389, 0d0000000000000000;
	ld.shared.f64 	%fd2391, [%r18+14112];
	fma.rn.f64 	%fd2392, %fd206, %fd2391, 0d0000000000000000;
	ld.shared.f64 	%fd2393, [_ZZ32massMatrixMultiplyConstantKernelILi10ELi14ELi1EEvidPKdS1_S1_S1_S1_S1_S1_PdE13s_QuadToQuadD+1008];
	fma.rn.f64 	%fd2394, %fd2393, %fd177, 0d0000000000000000;
	ld.shared.f64 	%fd2395, [%r12+14120];
	fma.rn.f64 	%fd2396, %fd207, %fd2395, %fd2390;
	ld.shared.f64 	%fd2397, [%r18+14224];
	fma.rn.f64 	%fd2398, %fd208, %fd2397, %fd2392;
	ld.shared.f64 	%fd2399, [_ZZ32massMatrixMultiplyConstantKernelILi10ELi14ELi1EEvidPKdS1_S1_S1_S1_S1_S1_PdE13s_QuadToQuadD+1016];
	fma.rn.f64 	%fd2400, %fd2399, %fd178, %fd2394;
	ld.shared.f64 	%fd2401, [%r12+14128];
	fma.rn.f64 	%fd2402, %fd209, %fd2401, %fd2396;
	ld.shared.f64 	%fd2403, [%r18+14336];
	fma.rn.f64 	%fd2404, %fd210, %fd2403, %fd2398;
	ld.shared.f64 	%fd2405, [_ZZ32massMatrixMultiplyConstantKernelILi10ELi14ELi1EEvidPKdS1_S1_S1_S1_S1_S1_PdE13s_QuadToQuadD+1024];
	fma.rn.f64 	%fd2406, %fd2405, %fd179, %fd2400;
	ld.shared.f64 	%fd2407, [%r12+14136];
	fma.rn.f64 	%fd2408, %fd211, %fd2407, %fd2402;
	ld.shared.f64 	%fd2409, [%r18+14448];
	fma.rn.f64 	%fd2410, %fd212, %fd2409, %fd2404;
	ld.shared.f64 	%fd2411, [_ZZ32massMatrixMultiplyConstantKernelILi10ELi14ELi1EEvidPKdS1_S1_S1_S1_S1_S1_PdE13s_QuadToQuadD+1032];
	fma.rn.f64 	%fd2412, %fd2411, %fd180, %fd2406;
	ld.shared.f64 	%fd2413, [%r12+14144];
	fma.rn.f64 	%fd2414, %fd213, %fd2413, %fd2408;
	ld.shared.f64 	%fd2415, [%r18+14560];
	fma.rn.f64 	%fd2416, %fd214, %fd2415, %fd2410;
	ld.shared.f64 	%fd2417, [_ZZ32massMatrixMultiplyConstantKernelILi10ELi14ELi1EEvidPKdS1_S1_S1_S1_S1_S1_PdE13s_QuadToQuadD+1040];
	fma.rn.f64 	%fd2418, %fd2417, %fd181, %fd2412;
	ld.shared.f64 	%fd2419, [%r12+14152];
	fma.rn.f64 	%fd2420, %fd215, %fd2419, %fd2414;
	ld.shared.f64 	%fd2421, [%r18+14672];
	fma.rn.f64 	%fd2422, %fd216, %fd2421, %fd2416;
	ld.shared.f64 	%fd2423, [_ZZ32massMatrixMultiplyConstantKernelILi10ELi14ELi1EEvidPKdS1_S1_S1_S1_S1_S1_PdE13s_QuadToQuadD+1048];
	fma.rn.f64 	%fd2424, %fd2423, %fd182, %fd2418;
	ld.shared.f64 	%fd2425, [%r12+14160];
	fma.rn.f64 	%fd2426, %fd217, %fd2425, %fd2420;
	ld.shared.f64 	%fd2427, [%r18+14784];
	fma.rn.f64 	%fd2428, %fd218, %fd2427, %fd2422;
	ld.shared.f64 	%fd2429, [_ZZ32massMatrixMultiplyConstantKernelILi10ELi14ELi1EEvidPKdS1_S1_S1_S1_S1_S1_PdE13s_QuadToQuadD+1056];
	fma.rn.f64 	%fd2430, %fd2429, %fd183, %fd2424;
	ld.shared.f64 	%fd2431, [%r12+14168];
	fma.rn.f64 	%fd2432, %fd219, %fd2431, %fd2426;
	ld.shared.f64 	%fd2433, [%r18+14896];
	fma.rn.f64 	%fd2434, %fd220, %fd2433, %fd2428;
	ld.shared.f64 	%fd2435, [_ZZ32massMatrixMultiplyConstantKernelILi10ELi14ELi1EEvidPKdS1_S1_S1_S1_S1_S1_PdE13s_QuadToQuadD+1064];
	fma.rn.f64 	%fd2436, %fd2435, %fd184, %fd2430;
	ld.shared.f64 	%fd2437, [%r12+14176];
	fma.rn.f64 	%fd2438, %fd221, %fd2437, %fd2432;
	ld.shared.f64 	%fd2439, [%r18+15008];
	fma.rn.f64 	%fd2440, %fd222, %fd2439, %fd2434;
	ld.shared.f64 	%fd2441, [_ZZ32massMatrixMultiplyConstantKernelILi10ELi14ELi1EEvidPKdS1_S1_S1_S1_S1_S1_PdE13s_QuadToQuadD+1072];
	fma.rn.f64 	%fd2442, %fd2441, %fd185, %fd2436;
	ld.shared.f64 	%fd2443, [%r12+14184];
	fma.rn.f64 	%fd2444, %fd223, %fd2443, %fd2438;
	ld.shared.f64 	%fd2445, [%r18+15120];
	fma.rn.f64 	%fd2446, %fd224, %fd2445, %fd2440;
	ld.shared.f64 	%fd2447, [_ZZ32massMatrixMultiplyConstantKernelILi10ELi14ELi1EEvidPKdS1_S1_S1_S1_S1_S1_PdE13s_QuadToQuadD+1080];
	fma.rn.f64 	%fd2448, %fd2447, %fd186, %fd2442;
	ld.shared.f64 	%fd2449, [%r12+14192];
	fma.rn.f64 	%fd2450, %fd225, %fd2449, %fd2444;
	ld.shared.f64 	%fd2451, [%r18+15232];
	fma.rn.f64 	%fd2452, %fd226, %fd2451, %fd2446;
	ld.shared.f64 	%fd2453, [_ZZ32massMatrixMultiplyConstantKernelILi10ELi14ELi1EEvidPKdS1_S1_S1_S1_S1_S1_PdE13s_QuadToQuadD+1088];
	fma.rn.f64 	%fd2454, %fd2453, %fd187, %fd2448;
	ld.shared.f64 	%fd2455, [%r12+14200];
	fma.rn.f64 	%fd2456, %fd227, %fd2455, %fd2450;
	ld.shared.f64 	%fd2457, [%r18+15344];
	fma.rn.f64 	%fd2458, %fd228, %fd2457, %fd2452;
	ld.shared.f64 	%fd2459, [_ZZ32massMatrixMultiplyConstantKernelILi10ELi14ELi1EEvidPKdS1_S1_S1_S1_S1_S1_PdE13s_QuadToQuadD+1096];
	fma.rn.f64 	%fd2460, %fd2459, %fd188, %fd2454;
	ld.shared.f64 	%fd2461, [%r12+14208];
	fma.rn.f64 	%fd2462, %fd229, %fd2461, %fd2456;
	ld.shared.f64 	%fd2463, [%r18+15456];
	fma.rn.f64 	%fd2464, %fd230, %fd2463, %fd2458;
	ld.shared.f64 	%fd2465, [_ZZ32massMatrixMultiplyConstantKernelILi10ELi14ELi1EEvidPKdS1_S1_S1_S1_S1_S1_PdE13s_QuadToQuadD+1104];
	fma.rn.f64 	%fd2466, %fd2465, %fd189, %fd2460;
	ld.shared.f64 	%fd2467, [%r12+14216];
	fma.rn.f64 	%fd2468, %fd231, %fd2467, %fd2462;
	ld.shared.f64 	%fd2469, [%r18+15568];
	fma.rn.f64 	%fd2470, %fd232, %fd2469, %fd2464;
	ld.shared.f64 	%fd2471, [_ZZ32massMatrixMultiplyConstantKernelILi10ELi14ELi1EEvidPKdS1_S1_S1_S1_S1_S1_PdE13s_QuadToQuadD+1112];
	fma.rn.f64 	%fd2472, %fd2471, %fd190, %fd2466;
	bar.sync 	0;
	mul.f64 	%fd2473, %fd3611, %fd2470;
	fma.rn.f64 	%fd2474, %fd3610, %fd2468, %fd2473;
	fma.rn.f64 	%fd2475, %fd3612, %fd2472, %fd2474;
	st.shared.f64 	[%r15], %fd2475;
	mul.f64 	%fd2476, %fd3613, %fd2470;
	fma.rn.f64 	%fd2477, %fd3611, %fd2468, %fd2476;
	fma.rn.f64 	%fd2478, %fd3614, %fd2472, %fd2477;
	st.shared.f64 	[%r16], %fd2478;
	mul.f64 	%fd2479, %fd3614, %fd2470;
	fma.rn.f64 	%fd2480, %fd3612, %fd2468, %fd2479;
	fma.rn.f64 	%fd2481, %fd3615, %fd2472, %fd2480;
	mul.f64 	%fd2482, %fd3489, %fd3616;
	bar.sync 	0;
	ld.shared.f64 	%fd2483, [%r14];
	mul.f64 	%fd2484, %fd233, %fd2483;
	fma.rn.f64 	%fd2485, %fd2482, %fd186, %fd2484;
	ld.shared.f64 	%fd2486, [%r17];
	fma.rn.f64 	%fd2487, %fd234, %fd2486, %fd2485;
	fma.rn.f64 	%fd513, %fd2481, %fd2393, %fd485;
	ld.shared.f64 	%fd2488, [%r14+8];
	fma.rn.f64 	%fd2489, %fd235, %fd2488, %fd2487;
	ld.shared.f64 	%fd2490, [%r17+112];
	fma.rn.f64 	%fd2491, %fd236, %fd2490, %fd2489;
	fma.rn.f64 	%fd514, %fd2481, %fd2399, %fd486;
	ld.shared.f64 	%fd2492, [%r14+16];
	fma.rn.f64 	%fd2493, %fd238, %fd2492, %fd2491;
	ld.shared.f64 	%fd2494, [%r17+224];
	fma.rn.f64 	%fd2495, %fd239, %fd2494, %fd2493;
	fma.rn.f64 	%fd515, %fd2481, %fd2405, %fd487;
	ld.shared.f64 	%fd2496, [%r14+24];
	fma.rn.f64 	%fd2497, %fd241, %fd2496, %fd2495;
	ld.shared.f64 	%fd2498, [%r17+336];
	fma.rn.f64 	%fd2499, %fd242, %fd2498, %fd2497;
	fma.rn.f64 	%fd516, %fd2481, %fd2411, %fd488;
	ld.shared.f64 	%fd2500, [%r14+32];
	fma.rn.f64 	%fd2501, %fd244, %fd2500, %fd2499;
	ld.shared.f64 	%fd2502, [%r17+448];
	fma.rn.f64 	%fd2503, %fd245, %fd2502, %fd2501;
	fma.rn.f64 	%fd517, %fd2481, %fd2417, %fd489;
	ld.shared.f64 	%fd2504, [%r14+40];
	fma.rn.f64 	%fd2505, %fd247, %fd2504, %fd2503;
	ld.shared.f64 	%fd2506, [%r17+560];
	fma.rn.f64 	%fd2507, %fd248, %fd2506, %fd2505;
	fma.rn.f64 	%fd518, %fd2481, %fd2423, %fd490;
	ld.shared.f64 	%fd2508, [%r14+48];
	fma.rn.f64 	%fd2509, %fd250, %fd2508, %fd2507;
	ld.shared.f64 	%fd2510, [%r17+672];
	fma.rn.f64 	%fd2511, %fd251, %fd2510, %fd2509;
	fma.rn.f64 	%fd519, %fd2481, %fd2429, %fd491;
	ld.shared.f64 	%fd2512, [%r14+56];
	fma.rn.f64 	%fd2513, %fd253, %fd2512, %fd2511;
	ld.shared.f64 	%fd2514, [%r17+784];
	fma.rn.f64 	%fd2515, %fd254, %fd2514, %fd2513;
	fma.rn.f64 	%fd520, %fd2481, %fd2435, %fd492;
	ld.shared.f64 	%fd2516, [%r14+64];
	fma.rn.f64 	%fd2517, %fd256, %fd2516, %fd2515;
	ld.shared.f64 	%fd2518, [%r17+896];
	fma.rn.f64 	%fd2519, %fd257, %fd2518, %fd2517;
	fma.rn.f64 	%fd521, %fd2481, %fd2441, %fd498;
	ld.shared.f64 	%fd2520, [%r14+72];
	fma.rn.f64 	%fd2521, %fd259, %fd2520, %fd2519;
	ld.shared.f64 	%fd2522, [%r17+1008];
	fma.rn.f64 	%fd2523, %fd260, %fd2522, %fd2521;
	fma.rn.f64 	%fd2524, %fd2481, %fd2447, %fd493;
	ld.shared.f64 	%fd2525, [%r14+80];
	fma.rn.f64 	%fd2526, %fd262, %fd2525, %fd2523;
	ld.shared.f64 	%fd2527, [%r17+1120];
	fma.rn.f64 	%fd2528, %fd263, %fd2527, %fd2526;
	fma.rn.f64 	%fd522, %fd2481, %fd2453, %fd494;
	ld.shared.f64 	%fd2529, [%r14+88];
	fma.rn.f64 	%fd2530, %fd265, %fd2529, %fd2528;
	ld.shared.f64 	%fd2531, [%r17+1232];
	fma.rn.f64 	%fd2532, %fd266, %fd2531, %fd2530;
	fma.rn.f64 	%fd523, %fd2481, %fd2459, %fd495;
	ld.shared.f64 	%fd2533, [%r14+96];
	fma.rn.f64 	%fd2534, %fd268, %fd2533, %fd2532;
	ld.shared.f64 	%fd2535, [%r17+1344];
	fma.rn.f64 	%fd2536, %fd269, %fd2535, %fd2534;
	fma.rn.f64 	%fd524, %fd2481, %fd2465, %fd496;
	ld.shared.f64 	%fd2537, [%r14+104];
	fma.rn.f64 	%fd2538, %fd271, %fd2537, %fd2536;
	ld.shared.f64 	%fd2539, [%r17+1456];
	fma.rn.f64 	%fd2540, %fd272, %fd2539, %fd2538;
	fma.rn.f64 	%fd525, %fd2481, %fd2471, %fd497;
	add.f64 	%fd526, %fd2540, %fd2524;
	mov.f64 	%fd3617, 0d0000000000000000;
	mov.f64 	%fd3618, %fd3617;
	mov.f64 	%fd3619, %fd3617;
	mov.f64 	%fd3620, %fd3617;
	mov.f64 	%fd3621, %fd3617;
	mov.f64 	%fd3622, %fd3617;
	mov.f64 	%fd3623, %fd3617;
	@%p17 bra 	$L__BB45_29;
	ld.param.u64 	%rd66, [_Z32massMatrixMultiplyConstantKernelILi10ELi14ELi1EEvidPKdS1_S1_S1_S1_S1_S1_Pd_param_2];
	cvta.to.global.u64 	%rd41, %rd66;
	mov.u32 	%r126, %ctaid.x;
	mov.u32 	%r127, %tid.y;
	add.s32 	%r128, %r126, %r127;
	mov.u32 	%r129, %tid.x;
	mad.lo.s32 	%r130, %r128, 19208, %r129;
	mul.wide.s32 	%rd42, %r130, 8;
	add.s64 	%rd43, %rd41, %rd42;
	ld.global.nc.f64 	%fd3617, [%rd43+15680];
	ld.global.nc.f64 	%fd3618, [%rd43+37632];
	ld.global.nc.f64 	%fd3619, [%rd43+59584];
	ld.global.nc.f64 	%fd3620, [%rd43+81536];
	ld.global.nc.f64 	%fd3621, [%rd43+103488];
	ld.global.nc.f64 	%fd3622, [%rd43+125440];
	ld.global.nc.f64 	%fd3623, [%rd43+147392];
$L__BB45_29:
	ld.param.f64 	%fd3490, [_Z32massMatrixMultiplyConstantKernelILi10ELi14ELi1EEvidPKdS1_S1_S1_S1_S1_S1_Pd_param_1];
	ld.param.u32 	%r172, [_Z32massMatrixMultiplyConstantKernelILi10ELi14ELi1EEvidPKdS1_S1_S1_S1_S1_S1_Pd_param_0];
	mov.u32 	%r131, %ctaid.x;
	mov.u32 	%r132, %tid.y;
	add.s32 	%r133, %r131, %r132;
	setp.ge.s32 	%p18, %r133, %r172;
	ld.shared.f64 	%fd2542, [%r12+15680];
	fma.rn.f64 	%fd2543, %fd205, %fd2542, 0d0000000000000000;
	ld.shared.f64 	%fd2544, [%r18+15680];
	fma.rn.f64 	%fd2545, %fd206, %fd2544, 0d0000000000000000;
	ld.shared.f64 	%fd2546, [_ZZ32massMatrixMultiplyConstantKernelILi10ELi14ELi1EEvidPKdS1_S1_S1_S1_S1_S1_PdE13s_QuadToQuadD+1120];
	fma.rn.f64 	%fd2547, %fd2546, %fd177, 0d0000000000000000;
	ld.shared.f64 	%fd2548, [%r12+15688];
	fma.rn.f64 	%fd2549, %fd207, %fd2548, %fd2543;
	ld.shared.f64 	%fd2550, [%r18+15792];
	fma.rn.f64 	%fd2551, %fd208, %fd2550, %fd2545;
	ld.shared.f64 	%fd2552, [_ZZ32massMatrixMultiplyConstantKernelILi10ELi14ELi1EEvidPKdS1_S1_S1_S1_S1_S1_PdE13s_QuadToQuadD+1128];
	fma.rn.f64 	%fd2553, %fd2552, %fd178, %fd2547;
	ld.shared.f64 	%fd2554, [%r12+15696];
	fma.rn.f64 	%fd2555, %fd209, %fd2554, %fd2549;
	ld.shared.f64 	%fd2556, [%r18+15904];
	fma.rn.f64 	%fd2557, %fd210, %fd2556, %fd2551;
	ld.shared.f64 	%fd2558, [_ZZ32massMatrixMultiplyConstantKernelILi10ELi14ELi1EEvidPKdS1_S1_S1_S1_S1_S1_PdE13s_QuadToQuadD+1136];
	fma.rn.f64 	%fd2559, %fd2558, %fd179, %fd2553;
	ld.shared.f64 	%fd2560, [%r12+15704];
	fma.rn.f64 	%fd2561, %fd211, %fd2560, %fd2555;
	ld.shared.f64 	%fd2562, [%r18+16016];
	fma.rn.f64 	%fd2563, %fd212, %fd2562, %fd2557;
	ld.shared.f64 	%fd2564, [_ZZ32massMatrixMultiplyConstantKernelILi10ELi14ELi1EEvidPKdS1_S1_S1_S1_S1_S1_PdE13s_QuadToQuadD+1144];
	fma.rn.f64 	%fd2565, %fd2564, %fd180, %fd2559;
	ld.shared.f64 	%fd2566, [%r12+15712];
	fma.rn.f64 	%fd2567, %fd213, %fd2566, %fd2561;
	ld.shared.f64 	%fd2568, [%r18+16128];
	fma.rn.f64 	%fd2569, %fd214, %fd2568, %fd2563;
	ld.shared.f64 	%fd2570, [_ZZ32massMatrixMultiplyConstantKernelILi10ELi14ELi1EEvidPKdS1_S1_S1_S1_S1_S1_PdE13s_QuadToQuadD+1152];
	fma.rn.f64 	%fd2571, %fd2570, %fd181, %fd2565;
	ld.shared.f64 	%fd2572, [%r12+15720];
	fma.rn.f64 	%fd2573, %fd215, %fd2572, %fd2567;
	ld.shared.f64 	%fd2574, [%r18+16240];
	fma.rn.f64 	%fd2575, %fd216, %fd2574, %fd2569;
	ld.shared.f64 	%fd2576, [_ZZ32massMatrixMultiplyConstantKernelILi10ELi14ELi1EEvidPKdS1_S1_S1_S1_S1_S1_PdE13s_QuadToQuadD+1160];
	fma.rn.f64 	%fd2577, %fd2576, %fd182, %fd2571;
	ld.shared.f64 	%fd2578, [%r12+15728];
	fma.rn.f64 	%fd2579, %fd217, %fd2578, %fd2573;
	ld.shared.f64 	%fd2580, [%r18+16352];
	fma.rn.f64 	%fd2581, %fd218, %fd2580, %fd2575;
	ld.shared.f64 	%fd2582, [_ZZ32massMatrixMultiplyConstantKernelILi10ELi14ELi1EEvidPKdS1_S1_S1_S1_S1_S1_PdE13s_QuadToQuadD+1168];
	fma.rn.f64 	%fd2583, %fd2582, %fd183, %fd2577;
	ld.shared.f64 	%fd2584, [%r12+15736];
	fma.rn.f64 	%fd2585, %fd219, %fd2584, %fd2579;
	ld.shared.f64 	%fd2586, [%r18+16464];
	fma.rn.f64 	%fd2587, %fd220, %fd2586, %fd2581;
	ld.shared.f64 	%fd2588, [_ZZ32massMatrixMultiplyConstantKernelILi10ELi14ELi1EEvidPKdS1_S1_S1_S1_S1_S1_PdE13s_QuadToQuadD+1176];
	fma.rn.f64 	%fd2589, %fd2588, %fd184, %fd2583;
	ld.shared.f64 	%fd2590, [%r12+15744];
	fma.rn.f64 	%fd2591, %fd221, %fd2590, %fd2585;
	ld.shared.f64 	%fd2592, [%r18+16576];
	fma.rn.f64 	%fd2593, %fd222, %fd2592, %fd2587;
	ld.shared.f64 	%fd2594, [_ZZ32massMatrixMultiplyConstantKernelILi10ELi14ELi1EEvidPKdS1_S1_S1_S1_S1_S1_PdE13s_QuadToQuadD+1184];
	fma.rn.f64 	%fd2595, %fd2594, %fd185, %fd2589;
	ld.shared.f64 	%fd2596, [%r12+15752];
	fma.rn.f64 	%fd2597, %fd223, %fd2596, %fd2591;
	ld.shared.f64 	%fd2598, [%r18+16688];
	fma.rn.f64 	%fd2599, %fd224, %fd2598, %fd2593;
	ld.shared.f64 	%fd2600, [_ZZ32massMatrixMultiplyConstantKernelILi10ELi14ELi1EEvidPKdS1_S1_S1_S1_S1_S1_PdE13s_QuadToQuadD+1192];
	fma.rn.f64 	%fd2601, %fd2600, %fd186, %fd2595;
	ld.shared.f64 	%fd2602, [%r12+15760];
	fma.rn.f64 	%fd2603, %fd225, %fd2602, %fd2597;
	ld.shared.f64 	%fd2604, [%r18+16800];
	fma.rn.f64 	%fd2605, %fd226, %fd2604, %fd2599;
	ld.shared.f64 	%fd2606, [_ZZ32massMatrixMultiplyConstantKernelILi10ELi14ELi1EEvidPKdS1_S1_S1_S1_S1_S1_PdE13s_QuadToQuadD+1200];
	fma.rn.f64 	%fd2607, %fd2606, %fd187, %fd2601;
	ld.shared.f64 	%fd2608, [%r12+15768];
	fma.rn.f64 	%fd2609, %fd227, %fd2608, %fd2603;
	ld.shared.f64 	%fd2610, [%r18+16912];
	fma.rn.f64 	%fd2611, %fd228, %fd2610, %fd2605;
	ld.shared.f64 	%fd2612, [_ZZ32massMatrixMultiplyConstantKernelILi10ELi14ELi1EEvidPKdS1_S1_S1_S1_S1_S1_PdE13s_QuadToQuadD+1208];
	fma.rn.f64 	%fd2613, %fd2612, %fd188, %fd2607;
	ld.shared.f64 	%fd2614, [%r12+15776];
	fma.rn.f64 	%fd2615, %fd229, %fd2614, %fd2609;
	ld.shared.f64 	%fd2616, [%r18+17024];
	fma.rn.f64 	%fd2617, %fd230, %fd2616, %fd2611;
	ld.shared.f64 	%fd2618, [_ZZ32massMatrixMultiplyConstantKernelILi10ELi14ELi1EEvidPKdS1_S1_S1_S1_S1_S1_PdE13s_QuadToQuadD+1216];
	fma.rn.f64 	%fd2619, %fd2618, %fd189, %fd2613;
	ld.shared.f64 	%fd2620, [%r12+15784];
	fma.rn.f64 	%fd2621, %fd231, %fd2620, %fd2615;
	ld.shared.f64 	%fd2622, [%r18+17136];
	fma.rn.f64 	%fd2623, %fd232, %fd2622, %fd2617;
	ld.shared.f64 	%fd2624, [_ZZ32massMatrixMultiplyConstantKernelILi10ELi14ELi1EEvidPKdS1_S1_S1_S1_S1_S1_PdE13s_QuadToQuadD+1224];
	fma.rn.f64 	%fd2625, %fd2624, %fd190, %fd2619;
	bar.sync 	0;
	mul.f64 	%fd2626, %fd3618, %fd2623;
	fma.rn.f64 	%fd2627, %fd3617, %fd2621, %fd2626;
	fma.rn.f64 	%fd2628, %fd3619, %fd2625, %fd2627;
	st.shared.f64 	[%r15], %fd2628;
	mul.f64 	%fd2629, %fd3620, %fd2623;
	fma.rn.f64 	%fd2630, %fd3618, %fd2621, %fd2629;
	fma.rn.f64 	%fd2631, %fd3621, %fd2625, %fd2630;
	st.shared.f64 	[%r16], %fd2631;
	mul.f64 	%fd2632, %fd3621, %fd2623;
	fma.rn.f64 	%fd2633, %fd3619, %fd2621, %fd2632;
	fma.rn.f64 	%fd2634, %fd3622, %fd2625, %fd2633;
	mul.f64 	%fd2635, %fd3490, %fd3623;
	bar.sync 	0;
	ld.shared.f64 	%fd2636, [%r14];
	mul.f64 	%fd2637, %fd233, %fd2636;
	fma.rn.f64 	%fd2638, %fd2635, %fd187, %fd2637;
	ld.shared.f64 	%fd2639, [%r17];
	fma.rn.f64 	%fd2640, %fd234, %fd2639, %fd2638;
	fma.rn.f64 	%fd541, %fd2634, %fd2546, %fd513;
	ld.shared.f64 	%fd2641, [%r14+8];
	fma.rn.f64 	%fd2642, %fd235, %fd2641, %fd2640;
	ld.shared.f64 	%fd2643, [%r17+112];
	fma.rn.f64 	%fd2644, %fd236, %fd2643, %fd2642;
	fma.rn.f64 	%fd542, %fd2634, %fd2552, %fd514;
	ld.shared.f64 	%fd2645, [%r14+16];
	fma.rn.f64 	%fd2646, %fd238, %fd2645, %fd2644;
	ld.shared.f64 	%fd2647, [%r17+224];
	fma.rn.f64 	%fd2648, %fd239, %fd2647, %fd2646;
	fma.rn.f64 	%fd543, %fd2634, %fd2558, %fd515;
	ld.shared.f64 	%fd2649, [%r14+24];
	fma.rn.f64 	%fd2650, %fd241, %fd2649, %fd2648;
	ld.shared.f64 	%fd2651, [%r17+336];
	fma.rn.f64 	%fd2652, %fd242, %fd2651, %fd2650;
	fma.rn.f64 	%fd544, %fd2634, %fd2564, %fd516;
	ld.shared.f64 	%fd2653, [%r14+32];
	fma.rn.f64 	%fd2654, %fd244, %fd2653, %fd2652;
	ld.shared.f64 	%fd2655, [%r17+448];
	fma.rn.f64 	%fd2656, %fd245, %fd2655, %fd2654;
	fma.rn.f64 	%fd545, %fd2634, %fd2570, %fd517;
	ld.shared.f64 	%fd2657, [%r14+40];
	fma.rn.f64 	%fd2658, %fd247, %fd2657, %fd2656;
	ld.shared.f64 	%fd2659, [%r17+560];
	fma.rn.f64 	%fd2660, %fd248, %fd2659, %fd2658;
	fma.rn.f64 	%fd546, %fd2634, %fd2576, %fd518;
	ld.shared.f64 	%fd2661, [%r14+48];
	fma.rn.f64 	%fd2662, %fd250, %fd2661, %fd2660;
	ld.shared.f64 	%fd2663, [%r17+672];
	fma.rn.f64 	%fd2664, %fd251, %fd2663, %fd2662;
	fma.rn.f64 	%fd547, %fd2634, %fd2582, %fd519;
	ld.shared.f64 	%fd2665, [%r14+56];
	fma.rn.f64 	%fd2666, %fd253, %fd2665, %fd2664;
	ld.shared.f64 	%fd2667, [%r17+784];
	fma.rn.f64 	%fd2668, %fd254, %fd2667, %fd2666;
	fma.rn.f64 	%fd548, %fd2634, %fd2588, %fd520;
	ld.shared.f64 	%fd2669, [%r14+64];
	fma.rn.f64 	%fd2670, %fd256, %fd2669, %fd2668;
	ld.shared.f64 	%fd2671, [%r17+896];
	fma.rn.f64 	%fd2672, %fd257, %fd2671, %fd2670;
	fma.rn.f64 	%fd549, %fd2634, %fd2594, %fd521;
	ld.shared.f64 	%fd2673, [%r14+72];
	fma.rn.f64 	%fd2674, %fd259, %fd2673, %fd2672;
	ld.shared.f64 	%fd2675, [%r17+1008];
	fma.rn.f64 	%fd2676, %fd260, %fd2675, %fd2674;
	fma.rn.f64 	%fd550, %fd2634, %fd2600, %fd526;
	ld.shared.f64 	%fd2677, [%r14+80];
	fma.rn.f64 	%fd2678, %fd262, %fd2677, %fd2676;
	ld.shared.f64 	%fd2679, [%r17+1120];
	fma.rn.f64 	%fd2680, %fd263, %fd2679, %fd2678;
	fma.rn.f64 	%fd2681, %fd2634, %fd2606, %fd522;
	ld.shared.f64 	%fd2682, [%r14+88];
	fma.rn.f64 	%fd2683, %fd265, %fd2682, %fd2680;
	ld.shared.f64 	%fd2684, [%r17+1232];
	fma.rn.f64 	%fd2685, %fd266, %fd2684, %fd2683;
	fma.rn.f64 	%fd551, %fd2634, %fd2612, %fd523;
	ld.shared.f64 	%fd2686, [%r14+96];
	fma.rn.f64 	%fd2687, %fd268, %fd2686, %fd2685;
	ld.shared.f64 	%fd2688, [%r17+1344];
	fma.rn.f64 	%fd2689, %fd269, %fd2688, %fd2687;
	fma.rn.f64 	%fd552, %fd2634, %fd2618, %fd524;
	ld.shared.f64 	%fd2690, [%r14+104];
	fma.rn.f64 	%fd2691, %fd271, %fd2690, %fd2689;
	ld.shared.f64 	%fd2692, [%r17+1456];
	fma.rn.f64 	%fd2693, %fd272, %fd2692, %fd2691;
	fma.rn.f64 	%fd553, %fd2634, %fd2624, %fd525;
	add.f64 	%fd554, %fd2693, %fd2681;
	mov.f64 	%fd3624, 0d0000000000000000;
	mov.f64 	%fd3625, %fd3624;
	mov.f64 	%fd3626, %fd3624;
	mov.f64 	%fd3627, %fd3624;
	mov.f64 	%fd3628, %fd3624;
	mov.f64 	%fd3629, %fd3624;
	mov.f64 	%fd3630, %fd3624;
	@%p18 bra 	$L__BB45_31;
	ld.param.u64 	%rd67, [_Z32massMatrixMultiplyConstantKernelILi10ELi14ELi1EEvidPKdS1_S1_S1_S1_S1_S1_Pd_param_2];
	cvta.to.global.u64 	%rd44, %rd67;
	mov.u32 	%r134, %ctaid.x;
	mov.u32 	%r135, %tid.y;
	add.s32 	%r136, %r134, %r135;
	mov.u32 	%r137, %tid.x;
	mad.lo.s32 	%r138, %r136, 19208, %r137;
	mul.wide.s32 	%rd45, %r138, 8;
	add.s64 	%rd46, %rd44, %rd45;
	ld.global.nc.f64 	%fd3624, [%rd46+17248];
	ld.global.nc.f64 	%fd3625, [%rd46+39200];
	ld.global.nc.f64 	%fd3626, [%rd46+61152];
	ld.global.nc.f64 	%fd3627, [%rd46+83104];
	ld.global.nc.f64 	%fd3628, [%rd46+105056];
	ld.global.nc.f64 	%fd3629, [%rd46+127008];
	ld.global.nc.f64 	%fd3630, [%rd46+148960];
$L__BB45_31:
	ld.param.f64 	%fd3491, [_Z32massMatrixMultiplyConstantKernelILi10ELi14ELi1EEvidPKdS1_S1_S1_S1_S1_S1_Pd_param_1];
	ld.param.u32 	%r173, [_Z32massMatrixMultiplyConstantKernelILi10ELi14ELi1EEvidPKdS1_S1_S1_S1_S1_S1_Pd_param_0];
	mov.u32 	%r139, %ctaid.x;
	mov.u32 	%r140, %tid.y;
	add.s32 	%r141, %r139, %r140;
	setp.ge.s32 	%p19, %r141, %r173;
	ld.shared.f64 	%fd2695, [%r12+17248];
	fma.rn.f64 	%fd2696, %fd205, %fd2695, 0d0000000000000000;
	ld.shared.f64 	%fd2697, [%r18+17248];
	fma.rn.f64 	%fd2698, %fd206, %fd2697, 0d0000000000000000;
	ld.shared.f64 	%fd2699, [_ZZ32massMatrixMultiplyConstantKernelILi10ELi14ELi1EEvidPKdS1_S1_S1_S1_S1_S1_PdE13s_QuadToQuadD+1232];
	fma.rn.f64 	%fd2700, %fd2699, %fd177, 0d0000000000000000;
	ld.shared.f64 	%fd2701, [%r12+17256];
	fma.rn.f64 	%fd2702, %fd207, %fd2701, %fd2696;
	ld.shared.f64 	%fd2703, [%r18+17360];
	fma.rn.f64 	%fd2704, %fd208, %fd2703, %fd2698;
	ld.shared.f64 	%fd2705, [_ZZ32massMatrixMultiplyConstantKernelILi10ELi14ELi1EEvidPKdS1_S1_S1_S1_S1_S1_PdE13s_QuadToQuadD+1240];
	fma.rn.f64 	%fd2706, %fd2705, %fd178, %fd2700;
	ld.shared.f64 	%fd2707, [%r12+17264];
	fma.rn.f64 	%fd2708, %fd209, %fd2707, %fd2702;
	ld.shared.f64 	%fd2709, [%r18+17472];
	fma.rn.f64 	%fd2710, %fd210, %fd2709, %fd2704;
	ld.shared.f64 	%fd2711, [_ZZ32massMatrixMultiplyConstantKernelILi10ELi14ELi1EEvidPKdS1_S1_S1_S1_S1_S1_PdE13s_QuadToQuadD+1248];
	fma.rn.f64 	%fd2712, %fd2711, %fd179, %fd2706;
	ld.shared.f64 	%fd2713, [%r12+17272];
	fma.rn.f64 	%fd2714, %fd211, %fd2713, %fd2708;
	ld.shared.f64 	%fd2715, [%r18+17584];
	fma.rn.f64 	%fd2716, %fd212, %fd2715, %fd2710;
	ld.shared.f64 	%fd2717, [_ZZ32massMatrixMultiplyConstantKernelILi10ELi14ELi1EEvidPKdS1_S1_S1_S1_S1_S1_PdE13s_QuadToQuadD+1256];
	fma.rn.f64 	%fd2718, %fd2717, %fd180, %fd2712;
	ld.shared.f64 	%fd2719, [%r12+17280];
	fma.rn.f64 	%fd2720, %fd213, %fd2719, %fd2714;
	ld.shared.f64 	%fd2721, [%r18+17696];
	fma.rn.f64 	%fd2722, %fd214, %fd2721, %fd2716;
	ld.shared.f64 	%fd2723, [_ZZ32massMatrixMultiplyConstantKernelILi10ELi14ELi1EEvidPKdS1_S1_S1_S1_S1_S1_PdE13s_QuadToQuadD+1264];
	fma.rn.f64 	%fd2724, %fd2723, %fd181, %fd2718;
	ld.shared.f64 	%fd2725, [%r12+17288];
	fma.rn.f64 	%fd2726, %fd215, %fd2725, %fd2720;
	ld.shared.f64 	%fd2727, [%r18+17808];
	fma.rn.f64 	%fd2728, %fd216, %fd2727, %fd2722;
	ld.shared.f64 	%fd2729, [_ZZ32massMatrixMultiplyConstantKernelILi10ELi14ELi1EEvidPKdS1_S1_S1_S1_S1_S1_PdE13s_QuadToQuadD+1272];
	fma.rn.f64 	%fd2730, %fd2729, %fd182, %fd2724;
	ld.shared.f64 	%fd2731, [%r12+17296];
	fma.rn.f64 	%fd2732, %fd217, %fd2731, %fd2726;
	ld.shared.f64 	%fd2733, [%r18+17920];
	fma.rn.f64 	%fd2734, %fd218, %fd2733, %fd2728;
	ld.shared.f64 	%fd2735, [_ZZ32massMatrixMultiplyConstantKernelILi10ELi14ELi1EEvidPKdS1_S1_S1_S1_S1_S1_PdE13s_QuadToQuadD+1280];
	fma.rn.f64 	%fd2736, %fd2735, %fd183, %fd2730;
	ld.shared.f64 	%fd2737, [%r12+17304];
	fma.rn.f64 	%fd2738, %fd219, %fd2737, %fd2732;
	ld.shared.f64 	%fd2739, [%r18+18032];
	fma.rn.f64 	%fd2740, %fd220, %fd2739, %fd2734;
	ld.shared.f64 	%fd2741, [_ZZ32massMatrixMultiplyConstantKernelILi10ELi14ELi1EEvidPKdS1_S1_S1_S1_S1_S1_PdE13s_QuadToQuadD+1288];
	fma.rn.f64 	%fd2742, %fd2741, %fd184, %fd2736;
	ld.shared.f64 	%fd2743, [%r12+17312];
	fma.rn.f64 	%fd2744, %fd221, %fd2743, %fd2738;
	ld.shared.f64 	%fd2745, [%r18+18144];
	fma.rn.f64 	%fd2746, %fd222, %fd2745, %fd2740;
	ld.shared.f64 	%fd2747, [_ZZ32massMatrixMultiplyConstantKernelILi10ELi14ELi1EEvidPKdS1_S1_S1_S1_S1_S1_PdE13s_QuadToQuadD+1296];
	fma.rn.f64 	%fd2748, %fd2747, %fd185, %fd2742;
	ld.shared.f64 	%fd2749, [%r12+17320];
	fma.rn.f64 	%fd2750, %fd223, %fd2749, %fd2744;
	ld.shared.f64 	%fd2751, [%r18+18256];
	fma.rn.f64 	%fd2752, %fd224, %fd2751, %fd2746;
	ld.shared.f64 	%fd2753, [_ZZ32massMatrixMultiplyConstantKernelILi10ELi14ELi1EEvidPKdS1_S1_S1_S1_S1_S1_PdE13s_QuadToQuadD+1304];
	fma.rn.f64 	%fd2754, %fd2753, %fd186, %fd2748;
	ld.shared.f64 	%fd2755, [%r12+17328];
	fma.rn.f64 	%fd2756, %fd225, %fd2755, %fd2750;
	ld.shared.f64 	%fd2757, [%r18+18368];
	fma.rn.f64 	%fd2758, %fd226, %fd2757, %fd2752;
	ld.shared.f64 	%fd2759, [_ZZ32massMatrixMultiplyConstantKernelILi10ELi14ELi1EEvidPKdS1_S1_S1_S1_S1_S1_PdE13s_QuadToQuadD+1312];
	fma.rn.f64 	%fd2760, %fd2759, %fd187, %fd2754;
	ld.shared.f64 	%fd2761, [%r12+17336];
	fma.rn.f64 	%fd2762, %fd227, %fd2761, %fd2756;
	ld.shared.f64 	%fd2763, [%r18+18480];
	fma.rn.f64 	%fd2764, %fd228, %fd2763, %fd2758;
	ld.shared.f64 	%fd2765, [_ZZ32massMatrixMultiplyConstantKernelILi10ELi14ELi1EEvidPKdS1_S1_S1_S1_S1_S1_PdE13s_QuadToQuadD+1320];
	fma.rn.f64 	%fd2766, %fd2765, %fd188, %fd2760;
	ld.shared.f64 	%fd2767, [%r12+17344];
	fma.rn.f64 	%fd2768, %fd229, %fd2767, %fd2762;
	ld.shared.f64 	%fd2769, [%r18+18592];
	fma.rn.f64 	%fd2770, %fd230, %fd2769, %fd2764;
	ld.shared.f64 	%fd2771, [_ZZ32massMatrixMultiplyConstantKernelILi10ELi14ELi1EEvidPKdS1_S1_S1_S1_S1_S1_PdE13s_QuadToQuadD+1328];
	fma.rn.f64 	%fd2772, %fd2771, %fd189, %fd2766;
	ld.shared.f64 	%fd2773, [%r12+17352];
	fma.rn.f64 	%fd2774, %fd231, %fd2773, %fd2768;
	ld.shared.f64 	%fd2775, [%r18+18704];
	fma.rn.f64 	%fd2776, %fd232, %fd2775, %fd2770;
	ld.shared.f64 	%fd2777, [_ZZ32massMatrixMultiplyConstantKernelILi10ELi14ELi1EEvidPKdS1_S1_S1_S1_S1_S1_PdE13s_QuadToQuadD+1336];
	fma.rn.f64 	%fd2778, %fd2777, %fd190, %fd2772;
	bar.sync 	0;
	mul.f64 	%fd2779, %fd3625, %fd2776;
	fma.rn.f64 	%fd2780, %fd3624, %fd2774, %fd2779;
	fma.rn.f64 	%fd2781, %fd3626, %fd2778, %fd2780;
	st.shared.f64 	[%r15], %fd2781;
	mul.f64 	%fd2782, %fd3627, %fd2776;
	fma.rn.f64 	%fd2783, %fd3625, %fd2774, %fd2782;
	fma.rn.f64 	%fd2784, %fd3628, %fd2778, %fd2783;
	st.shared.f64 	[%r16], %fd2784;
	mul.f64 	%fd2785, %fd3628, %fd2776;
	fma.rn.f64 	%fd2786, %fd3626, %fd2774, %fd2785;
	fma.rn.f64 	%fd2787, %fd3629, %fd2778, %fd2786;
	mul.f64 	%fd2788, %fd3491, %fd3630;
	bar.sync 	0;
	ld.shared.f64 	%fd2789, [%r14];
	mul.f64 	%fd2790, %fd233, %fd2789;
	fma.rn.f64 	%fd2791, %fd2788, %fd188, %fd2790;
	ld.shared.f64 	%fd2792, [%r17];
	fma.rn.f64 	%fd2793, %fd234, %fd2792, %fd2791;
	fma.rn.f64 	%fd569, %fd2787, %fd2699, %fd541;
	ld.shared.f64 	%fd2794, [%r14+8];
	fma.rn.f64 	%fd2795, %fd235, %fd2794, %fd2793;
	ld.shared.f64 	%fd2796, [%r17+112];
	fma.rn.f64 	%fd2797, %fd236, %fd2796, %fd2795;
	fma.rn.f64 	%fd570, %fd2787, %fd2705, %fd542;
	ld.shared.f64 	%fd2798, [%r14+16];
	fma.rn.f64 	%fd2799, %fd238, %fd2798, %fd2797;
	ld.shared.f64 	%fd2800, [%r17+224];
	fma.rn.f64 	%fd2801, %fd239, %fd2800, %fd2799;
	fma.rn.f64 	%fd571, %fd2787, %fd2711, %fd543;
	ld.shared.f64 	%fd2802, [%r14+24];
	fma.rn.f64 	%fd2803, %fd241, %fd2802, %fd2801;
	ld.shared.f64 	%fd2804, [%r17+336];
	fma.rn.f64 	%fd2805, %fd242, %fd2804, %fd2803;
	fma.rn.f64 	%fd572, %fd2787, %fd2717, %fd544;
	ld.shared.f64 	%fd2806, [%r14+32];
	fma.rn.f64 	%fd2807, %fd244, %fd2806, %fd2805;
	ld.shared.f64 	%fd2808, [%r17+448];
	fma.rn.f64 	%fd2809, %fd245, %fd2808, %fd2807;
	fma.rn.f64 	%fd573, %fd2787, %fd2723, %fd545;
	ld.shared.f64 	%fd2810, [%r14+40];
	fma.rn.f64 	%fd2811, %fd247, %fd2810, %fd2809;
	ld.shared.f64 	%fd2812, [%r17+560];
	fma.rn.f64 	%fd2813, %fd248, %fd2812, %fd2811;
	fma.rn.f64 	%fd574, %fd2787, %fd2729, %fd546;
	ld.shared.f64 	%fd2814, [%r14+48];
	fma.rn.f64 	%fd2815, %fd250, %fd2814, %fd2813;
	ld.shared.f64 	%fd2816, [%r17+672];
	fma.rn.f64 	%fd2817, %fd251, %fd2816, %fd2815;
	fma.rn.f64 	%fd575, %fd2787, %fd2735, %fd547;
	ld.shared.f64 	%fd2818, [%r14+56];
	fma.rn.f64 	%fd2819, %fd253, %fd2818, %fd2817;
	ld.shared.f64 	%fd2820, [%r17+784];
	fma.rn.f64 	%fd2821, %fd254, %fd2820, %fd2819;
	fma.rn.f64 	%fd576, %fd2787, %fd2741, %fd548;
	ld.shared.f64 	%fd2822, [%r14+64];
	fma.rn.f64 	%fd2823, %fd256, %fd2822, %fd2821;
	ld.shared.f64 	%fd2824, [%r17+896];
	fma.rn.f64 	%fd2825, %fd257, %fd2824, %fd2823;
	fma.rn.f64 	%fd577, %fd2787, %fd2747, %fd549;
	ld.shared.f64 	%fd2826, [%r14+72];
	fma.rn.f64 	%fd2827, %fd259, %fd2826, %fd2825;
	ld.shared.f64 	%fd2828, [%r17+1008];
	fma.rn.f64 	%fd2829, %fd260, %fd2828, %fd2827;
	fma.rn.f64 	%fd578, %fd2787, %fd2753, %fd550;
	ld.shared.f64 	%fd2830, [%r14+80];
	fma.rn.f64 	%fd2831, %fd262, %fd2830, %fd2829;
	ld.shared.f64 	%fd2832, [%r17+1120];
	fma.rn.f64 	%fd2833, %fd263, %fd2832, %fd2831;
	fma.rn.f64 	%fd579, %fd2787, %fd2759, %fd554;
	ld.shared.f64 	%fd2834, [%r14+88];
	fma.rn.f64 	%fd2835, %fd265, %fd2834, %fd2833;
	ld.shared.f64 	%fd2836, [%r17+1232];
	fma.rn.f64 	%fd2837, %fd266, %fd2836, %fd2835;
	fma.rn.f64 	%fd2838, %fd2787, %fd2765, %fd551;
	ld.shared.f64 	%fd2839, [%r14+96];
	fma.rn.f64 	%fd2840, %fd268, %fd2839, %fd2837;
	ld.shared.f64 	%fd2841, [%r17+1344];
	fma.rn.f64 	%fd2842, %fd269, %fd2841, %fd2840;
	fma.rn.f64 	%fd580, %fd2787, %fd2771, %fd552;
	ld.shared.f64 	%fd2843, [%r14+104];
	fma.rn.f64 	%fd2844, %fd271, %fd2843, %fd2842;
	ld.shared.f64 	%fd2845, [%r17+1456];
	fma.rn.f64 	%fd2846, %fd272, %fd2845, %fd2844;
	fma.rn.f64 	%fd581, %fd2787, %fd2777, %fd553;
	add.f64 	%fd582, %fd2846, %fd2838;
	mov.f64 	%fd3631, 0d0000000000000000;
	mov.f64 	%fd3632, %fd3631;
	mov.f64 	%fd3633, %fd3631;
	mov.f64 	%fd3634, %fd3631;
	mov.f64 	%fd3635, %fd3631;
	mov.f64 	%fd3636, %fd3631;
	mov.f64 	%fd3637, %fd3631;
	@%p19 bra 	$L__BB45_33;
	ld.param.u64 	%rd68, [_Z32massMatrixMultiplyConstantKernelILi10ELi14ELi1EEvidPKdS1_S1_S1_S1_S1_S1_Pd_param_2];
	cvta.to.global.u64 	%rd47, %rd68;
	mov.u32 	%r142, %ctaid.x;
	mov.u32 	%r143, %tid.y;
	add.s32 	%r144, %r142, %r143;
	mov.u32 	%r145, %tid.x;
	mad.lo.s32 	%r146, %r144, 19208, %r145;
	mul.wide.s32 	%rd48, %r146, 8;
	add.s64 	%rd49, %rd47, %rd48;
	ld.global.nc.f64 	%fd3631, [%rd49+18816];
	ld.global.nc.f64 	%fd3632, [%rd49+40768];
	ld.global.nc.f64 	%fd3633, [%rd49+62720];
	ld.global.nc.f64 	%fd3634, [%rd49+84672];
	ld.global.nc.f64 	%fd3635, [%rd49+106624];
	ld.global.nc.f64 	%fd3636, [%rd49+128576];
	ld.global.nc.f64 	%fd3637, [%rd49+150528];
$L__BB45_33:
	ld.param.f64 	%fd3492, [_Z32massMatrixMultiplyConstantKernelILi10ELi14ELi1EEvidPKdS1_S1_S1_S1_S1_S1_Pd_param_1];
	ld.param.u32 	%r174, [_Z32massMatrixMultiplyConstantKernelILi10ELi14ELi1EEvidPKdS1_S1_S1_S1_S1_S1_Pd_param_0];
	mov.u32 	%r147, %ctaid.x;
	mov.u32 	%r148, %tid.y;
	add.s32 	%r149, %r147, %r148;
	setp.ge.s32 	%p20, %r149, %r174;
	ld.shared.f64 	%fd2848, [%r12+18816];
	fma.rn.f64 	%fd2849, %fd205, %fd2848, 0d0000000000000000;
	ld.shared.f64 	%fd2850, [%r18+18816];
	fma.rn.f64 	%fd2851, %fd206, %fd2850, 0d0000000000000000;
	ld.shared.f64 	%fd2852, [_ZZ32massMatrixMultiplyConstantKernelILi10ELi14ELi1EEvidPKdS1_S1_S1_S1_S1_S1_PdE13s_QuadToQuadD+1344];
	fma.rn.f64 	%fd2853, %fd2852, %fd177, 0d0000000000000000;
	ld.shared.f64 	%fd2854, [%r12+18824];
	fma.rn.f64 	%fd2855, %fd207, %fd2854, %fd2849;
	ld.shared.f64 	%fd2856, [%r18+18928];
	fma.rn.f64 	%fd2857, %fd208, %fd2856, %fd2851;
	ld.shared.f64 	%fd2858, [_ZZ32massMatrixMultiplyConstantKernelILi10ELi14ELi1EEvidPKdS1_S1_S1_S1_S1_S1_PdE13s_QuadToQuadD+1352];
	fma.rn.f64 	%fd2859, %fd2858, %fd178, %fd2853;
	ld.shared.f64 	%fd2860, [%r12+18832];
	fma.rn.f64 	%fd2861, %fd209, %fd2860, %fd2855;
	ld.shared.f64 	%fd2862, [%r18+19040];
	fma.rn.f64 	%fd2863, %fd210, %fd2862, %fd2857;
	ld.shared.f64 	%fd2864, [_ZZ32massMatrixMultiplyConstantKernelILi10ELi14ELi1EEvidPKdS1_S1_S1_S1_S1_S1_PdE13s_QuadToQuadD+1360];
	fma.rn.f64 	%fd2865, %fd2864, %fd179, %fd2859;
	ld.shared.f64 	%fd2866, [%r12+18840];
	fma.rn.f64 	%fd2867, %fd211, %fd2866, %fd2861;
	ld.shared.f64 	%fd2868, [%r18+19152];
	fma.rn.f64 	%fd2869, %fd212, %fd2868, %fd2863;
	ld.shared.f64 	%fd2870, [_ZZ32massMatrixMultiplyConstantKernelILi10ELi14ELi1EEvidPKdS1_S1_S1_S1_S1_S1_PdE13s_QuadToQuadD+1368];
	fma.rn.f64 	%fd2871, %fd2870, %fd180, %fd2865;
	ld.shared.f64 	%fd2872, [%r12+18848];
	fma.rn.f64 	%fd2873, %fd213, %fd2872, %fd2867;
	ld.shared.f64 	%fd2874, [%r18+19264];
	fma.rn.f64 	%fd2875, %fd214, %fd2874, %fd2869;
	ld.shared.f64 	%fd2876, [_ZZ32massMatrixMultiplyConstantKernelILi10ELi14ELi1EEvidPKdS1_S1_S1_S1_S1_S1_PdE13s_QuadToQuadD+1376];
	fma.rn.f64 	%fd2877, %fd2876, %fd181, %fd2871;
	ld.shared.f64 	%fd2878, [%r12+18856];
	fma.rn.f64 	%fd2879, %fd215, %fd2878, %fd2873;
	ld.shared.f64 	%fd2880, [%r18+19376];
	fma.rn.f64 	%fd2881, %fd216, %fd2880, %fd2875;
	ld.shared.f64 	%fd2882, [_ZZ32massMatrixMultiplyConstantKernelILi10ELi14ELi1EEvidPKdS1_S1_S1_S1_S1_S1_PdE13s_QuadToQuadD+1384];
	fma.rn.f64 	%fd2883, %fd2882, %fd182, %fd2877;
	ld.shared.f64 	%fd2884, [%r12+18864];
	fma.rn.f64 	%fd2885, %fd217, %fd2884, %fd2879;
	ld.shared.f64 	%fd2886, [%r18+19488];
	fma.rn.f64 	%fd2887, %fd218, %fd2886, %fd2881;
	ld.shared.f64 	%fd2888, [_ZZ32massMatrixMultiplyConstantKernelILi10ELi14ELi1EEvidPKdS1_S1_S1_S1_S1_S1_PdE13s_QuadToQuadD+1392];
	fma.rn.f64 	%fd2889, %fd2888, %fd183, %fd2883;
	ld.shared.f64 	%fd2890, [%r12+18872];
	fma.rn.f64 	%fd2891, %fd219, %fd2890, %fd2885;
	ld.shared.f64 	%fd2892, [%r18+19600];
	fma.rn.f64 	%fd2893, %fd220, %fd2892, %fd2887;
	ld.shared.f64 	%fd2894, [_ZZ32massMatrixMultiplyConstantKernelILi10ELi14ELi1EEvidPKdS1_S1_S1_S1_S1_S1_PdE13s_QuadToQuadD+1400];
	fma.rn.f64 	%fd2895, %fd2894, %fd184, %fd2889;
	ld.shared.f64 	%fd2896, [%r12+18880];
	fma.rn.f64 	%fd2897, %fd221, %fd2896, %fd2891;
	ld.shared.f64 	%fd2898, [%r18+19712];
	fma.rn.f64 	%fd2899, %fd222, %fd2898, %fd2893;
	ld.shared.f64 	%fd2900, [_ZZ32massMatrixMultiplyConstantKernelILi10ELi14ELi1EEvidPKdS1_S1_S1_S1_S1_S1_PdE13s_QuadToQuadD+1408];
	fma.rn.f64 	%fd2901, %fd2900, %fd185, %fd2895;
	ld.shared.f64 	%fd2902, [%r12+18888];
	fma.rn.f64 	%fd2903, %fd223, %fd2902, %fd2897;
	ld.shared.f64 	%fd2904, [%r18+19824];
	fma.rn.f64 	%fd2905, %fd224, %fd2904, %fd2899;
	ld.shared.f64 	%fd2906, [_ZZ32massMatrixMultiplyConstantKernelILi10ELi14ELi1EEvidPKdS1_S1_S1_S1_S1_S1_PdE13s_QuadToQuadD+1416];
	fma.rn.f64 	%fd2907, %fd2906, %fd186, %fd2901;
	ld.shared.f64 	%fd2908, [%r12+18896];
	fma.rn.f64 	%fd2909, %fd225, %fd2908, %fd2903;
	ld.shared.f64 	%fd2910, [%r18+19936];
	fma.rn.f64 	%fd2911, %fd226, %fd2910, %fd2905;
	ld.shared.f64 	%fd2912, [_ZZ32massMatrixMultiplyConstantKernelILi10ELi14ELi1EEvidPKdS1_S1_S1_S1_S1_S1_PdE13s_QuadToQuadD+1424];
	fma.rn.f64 	%fd2913, %fd2912, %fd187, %fd2907;
	ld.shared.f64 	%fd2914, [%r12+18904];
	fma.rn.f64 	%fd2915, %fd227, %fd2914, %fd2909;
	ld.shared.f64 	%fd2916, [%r18+20048];
	fma.rn.f64 	%fd2917, %fd228, %fd2916, %fd2911;
	ld.shared.f64 	%fd2918, [_ZZ32massMatrixMultiplyConstantKernelILi10ELi14ELi1EEvidPKdS1_S1_S1_S1_S1_S1_PdE13s_QuadToQuadD+1432];
	fma.rn.f64 	%fd2919, %fd2918, %fd188, %fd2913;
	ld.shared.f64 	%fd2920, [%r12+18912];
	fma.rn.f64 	%fd2921, %fd229, %fd2920, %fd2915;
	ld.shared.f64 	%fd2922, [%r18+20160];
	fma.rn.f64 	%fd2923, %fd230, %fd2922, %fd2917;
	ld.shared.f64 	%fd2924, [_ZZ32massMatrixMultiplyConstantKernelILi10ELi14ELi1EEvidPKdS1_S1_S1_S1_S1_S1_PdE13s_QuadToQuadD+1440];
	fma.rn.f64 	%fd2925, %fd2924, %fd189, %fd2919;
	ld.shared.f64 	%fd2926, [%r12+18920];
	fma.rn.f64 	%fd2927, %fd231, %fd2926, %fd2921;
	ld.shared.f64 	%fd2928, [%r18+20272];
	fma.rn.f64 	%fd2929, %fd232, %fd2928, %fd2923;
	ld.shared.f64 	%fd2930, [_ZZ32massMatrixMultiplyConstantKernelILi10ELi14ELi1EEvidPKdS1_S1_S1_S1_S1_S1_PdE13s_QuadToQuadD+1448];
	fma.rn.f64 	%fd2931, %fd2930, %fd190, %fd2925;
	bar.sync 	0;
	mul.f64 	%fd2932, %fd3632, %fd2929;
	fma.rn.f64 	%fd2933, %fd3631, %fd2927, %fd2932;
	fma.rn.f64 	%fd2934, %fd3633, %fd2931, %fd2933;
	st.shared.f64 	[%r15], %fd2934;
	mul.f64 	%fd2935, %fd3634, %fd2929;
	fma.rn.f64 	%fd2936, %fd3632, %fd2927, %fd2935;
	fma.rn.f64 	%fd2937, %fd3635, %fd2931, %fd2936;
	st.shared.f64 	[%r16], %fd2937;
	mul.f64 	%fd2938, %fd3635, %fd2929;
	fma.rn.f64 	%fd2939, %fd3633, %fd2927, %fd2938;
	fma.rn.f64 	%fd2940, %fd3636, %fd2931, %fd2939;
	mul.f64 	%fd2941, %fd3492, %fd3637;
	bar.sync 	0;
	ld.shared.f64 	%fd2942, [%r14];
	mul.f64 	%fd2943, %fd233, %fd2942;
	fma.rn.f64 	%fd2944, %fd2941, %fd189, %fd2943;
	ld.shared.f64 	%fd2945, [%r17];
	fma.rn.f64 	%fd2946, %fd234, %fd2945, %fd2944;
	fma.rn.f64 	%fd597, %fd2940, %fd2852, %fd569;
	ld.shared.f64 	%fd2947, [%r14+8];
	fma.rn.f64 	%fd2948, %fd235, %fd2947, %fd2946;
	ld.shared.f64 	%fd2949, [%r17+112];
	fma.rn.f64 	%fd2950, %fd236, %fd2949, %fd2948;
	fma.rn.f64 	%fd598, %fd2940, %fd2858, %fd570;
	ld.shared.f64 	%fd2951, [%r14+16];
	fma.rn.f64 	%fd2952, %fd238, %fd2951, %fd2950;
	ld.shared.f64 	%fd2953, [%r17+224];
	fma.rn.f64 	%fd2954, %fd239, %fd2953, %fd2952;
	fma.rn.f64 	%fd599, %fd2940, %fd2864, %fd571;
	ld.shared.f64 	%fd2955, [%r14+24];
	fma.rn.f64 	%fd2956, %fd241, %fd2955, %fd2954;
	ld.shared.f64 	%fd2957, [%r17+336];
	fma.rn.f64 	%fd2958, %fd242, %fd2957, %fd2956;
	fma.rn.f64 	%fd600, %fd2940, %fd2870, %fd572;
	ld.shared.f64 	%fd2959, [%r14+32];
	fma.rn.f64 	%fd2960, %fd244, %fd2959, %fd2958;
	ld.shared.f64 	%fd2961, [%r17+448];
	fma.rn.f64 	%fd2962, %fd245, %fd2961, %fd2960;
	fma.rn.f64 	%fd601, %fd2940, %fd2876, %fd573;
	ld.shared.f64 	%fd2963, [%r14+40];
	fma.rn.f64 	%fd2964, %fd247, %fd2963, %fd2962;
	ld.shared.f64 	%fd2965, [%r17+560];
	fma.rn.f64 	%fd2966, %fd248, %fd2965, %fd2964;
	fma.rn.f64 	%fd602, %fd2940, %fd2882, %fd574;
	ld.shared.f64 	%fd2967, [%r14+48];
	fma.rn.f64 	%fd2968, %fd250, %fd2967, %fd2966;
	ld.shared.f64 	%fd2969, [%r17+672];
	fma.rn.f64 	%fd2970, %fd251, %fd2969, %fd2968;
	fma.rn.f64 	%fd603, %fd2940, %fd2888, %fd575;
	ld.shared.f64 	%fd2971, [%r14+56];
	fma.rn.f64 	%fd2972, %fd253, %fd2971, %fd2970;
	ld.shared.f64 	%fd2973, [%r17+784];
	fma.rn.f64 	%fd2974, %fd254, %fd2973, %fd2972;
	fma.rn.f64 	%fd604, %fd2940, %fd2894, %fd576;
	ld.shared.f64 	%fd2975, [%r14+64];
	fma.rn.f64 	%fd2976, %fd256, %fd2975, %fd2974;
	ld.shared.f64 	%fd2977, [%r17+896];
	fma.rn.f64 	%fd2978, %fd257, %fd2977, %fd2976;
	fma.rn.f64 	%fd605, %fd2940, %fd2900, %fd577;
	ld.shared.f64 	%fd2979, [%r14+72];
	fma.rn.f64 	%fd2980, %fd259, %fd2979, %fd2978;
	ld.shared.f64 	%fd2981, [%r17+1008];
	fma.rn.f64 	%fd2982, %fd260, %fd2981, %fd2980;
	fma.rn.f64 	%fd606, %fd2940, %fd2906, %fd578;
	ld.shared.f64 	%fd2983, [%r14+80];
	fma.rn.f64 	%fd2984, %fd262, %fd2983, %fd2982;
	ld.shared.f64 	%fd2985, [%r17+1120];
	fma.rn.f64 	%fd2986, %fd263, %fd2985, %fd2984;
	fma.rn.f64 	%fd607, %fd2940, %fd2912, %fd579;
	ld.shared.f64 	%fd2987, [%r14+88];
	fma.rn.f64 	%fd2988, %fd265, %fd2987, %fd2986;
	ld.shared.f64 	%fd2989, [%r17+1232];
	fma.rn.f64 	%fd2990, %fd266, %fd2989, %fd2988;
	fma.rn.f64 	%fd608, %fd2940, %fd2918, %fd582;
	ld.shared.f64 	%fd2991, [%r14+96];
	fma.rn.f64 	%fd2992, %fd268, %fd2991, %fd2990;
	ld.shared.f64 	%fd2993, [%r17+1344];
	fma.rn.f64 	%fd2994, %fd269, %fd2993, %fd2992;
	fma.rn.f64 	%fd2995, %fd2940, %fd2924, %fd580;
	ld.shared.f64 	%fd2996, [%r14+104];
	fma.rn.f64 	%fd2997, %fd271, %fd2996, %fd2994;
	ld.shared.f64 	%fd2998, [%r17+1456];
	fma.rn.f64 	%fd2999, %fd272, %fd2998, %fd2997;
	fma.rn.f64 	%fd609, %fd2940, %fd2930, %fd581;
	add.f64 	%fd610, %fd2999, %fd2995;
	mov.f64 	%fd3638, 0d0000000000000000;
	mov.f64 	%fd3639, %fd3638;
	mov.f64 	%fd3640, %fd3638;
	mov.f64 	%fd3641, %fd3638;
	mov.f64 	%fd3642, %fd3638;
	mov.f64 	%fd3643, %fd3638;
	mov.f64 	%fd3644, %fd3638;
	@%p20 bra 	$L__BB45_35;
	ld.param.u64 	%rd69, [_Z32massMatrixMultiplyConstantKernelILi10ELi14ELi1EEvidPKdS1_S1_S1_S1_S1_S1_Pd_param_2];
	cvta.to.global.u64 	%rd50, %rd69;
	mov.u32 	%r150, %ctaid.x;
	mov.u32 	%r151, %tid.y;
	add.s32 	%r152, %r150, %r151;
	mov.u32 	%r153, %tid.x;
	mad.lo.s32 	%r154, %r152, 19208, %r153;
	mul.wide.s32 	%rd51, %r154, 8;
	add.s64 	%rd52, %rd50, %rd51;
	ld.global.nc.f64 	%fd3638, [%rd52+20384];
	ld.global.nc.f64 	%fd3639, [%rd52+42336];
	ld.global.nc.f64 	%fd3640, [%rd52+64288];
	ld.global.nc.f64 	%fd3641, [%rd52+86240];
	ld.global.nc.f64 	%fd3642, [%rd52+108192];
	ld.global.nc.f64 	%fd3643, [%rd52+130144];
	ld.global.nc.f64 	%fd3644, [%rd52+152096];
$L__BB45_35:
	ld.param.f64 	%fd3493, [_Z32massMatrixMultiplyConstantKernelILi10ELi14ELi1EEvidPKdS1_S1_S1_S1_S1_S1_Pd_param_1];
	mov.u32 	%r19, %tid.x;
	setp.gt.u32 	%p21, %r19, 139;
	ld.shared.f64 	%fd3000, [%r12+20384];
	fma.rn.f64 	%fd3001, %fd205, %fd3000, 0d0000000000000000;
	ld.shared.f64 	%fd3002, [%r18+20384];
	fma.rn.f64 	%fd3003, %fd206, %fd3002, 0d0000000000000000;
	ld.shared.f64 	%fd3004, [_ZZ32massMatrixMultiplyConstantKernelILi10ELi14ELi1EEvidPKdS1_S1_S1_S1_S1_S1_PdE13s_QuadToQuadD+1456];
	fma.rn.f64 	%fd3005, %fd3004, %fd177, 0d0000000000000000;
	ld.shared.f64 	%fd3006, [%r12+20392];
	fma.rn.f64 	%fd3007, %fd207, %fd3006, %fd3001;
	ld.shared.f64 	%fd3008, [%r18+20496];
	fma.rn.f64 	%fd3009, %fd208, %fd3008, %fd3003;
	ld.shared.f64 	%fd3010, [_ZZ32massMatrixMultiplyConstantKernelILi10ELi14ELi1EEvidPKdS1_S1_S1_S1_S1_S1_PdE13s_QuadToQuadD+1464];
	fma.rn.f64 	%fd3011, %fd3010, %fd178, %fd3005;
	ld.shared.f64 	%fd3012, [%r12+20400];
	fma.rn.f64 	%fd3013, %fd209, %fd3012, %fd3007;
	ld.shared.f64 	%fd3014, [%r18+20608];
	fma.rn.f64 	%fd3015, %fd210, %fd3014, %fd3009;
	ld.shared.f64 	%fd3016, [_ZZ32massMatrixMultiplyConstantKernelILi10ELi14ELi1EEvidPKdS1_S1_S1_S1_S1_S1_PdE13s_QuadToQuadD+1472];
	fma.rn.f64 	%fd3017, %fd3016, %fd179, %fd3011;
	ld.shared.f64 	%fd3018, [%r12+20408];
	fma.rn.f64 	%fd3019, %fd211, %fd3018, %fd3013;
	ld.shared.f64 	%fd3020, [%r18+20720];
	fma.rn.f64 	%fd3021, %fd212, %fd3020, %fd3015;
	ld.shared.f64 	%fd3022, [_ZZ32massMatrixMultiplyConstantKernelILi10ELi14ELi1EEvidPKdS1_S1_S1_S1_S1_S1_PdE13s_QuadToQuadD+1480];
	fma.rn.f64 	%fd3023, %fd3022, %fd180, %fd3017;
	ld.shared.f64 	%fd3024, [%r12+20416];
	fma.rn.f64 	%fd3025, %fd213, %fd3024, %fd3019;
	ld.shared.f64 	%fd3026, [%r18+20832];
	fma.rn.f64 	%fd3027, %fd214, %fd3026, %fd3021;
	ld.shared.f64 	%fd3028, [_ZZ32massMatrixMultiplyConstantKernelILi10ELi14ELi1EEvidPKdS1_S1_S1_S1_S1_S1_PdE13s_QuadToQuadD+1488];
	fma.rn.f64 	%fd3029, %fd3028, %fd181, %fd3023;
	ld.shared.f64 	%fd3030, [%r12+20424];
	fma.rn.f64 	%fd3031, %fd215, %fd3030, %fd3025;
	ld.shared.f64 	%fd3032, [%r18+20944];
	fma.rn.f64 	%fd3033, %fd216, %fd3032, %fd3027;
	ld.shared.f64 	%fd3034, [_ZZ32massMatrixMultiplyConstantKernelILi10ELi14ELi1EEvidPKdS1_S1_S1_S1_S1_S1_PdE13s_QuadToQuadD+1496];
	fma.rn.f64 	%fd3035, %fd3034, %fd182, %fd3029;
	ld.shared.f64 	%fd3036, [%r12+20432];
	fma.rn.f64 	%fd3037, %fd217, %fd3036, %fd3031;
	ld.shared.f64 	%fd3038, [%r18+21056];
	fma.rn.f64 	%fd3039, %fd218, %fd3038, %fd3033;
	ld.shared.f64 	%fd3040, [_ZZ32massMatrixMultiplyConstantKernelILi10ELi14ELi1EEvidPKdS1_S1_S1_S1_S1_S1_PdE13s_QuadToQuadD+1504];
	fma.rn.f64 	%fd3041, %fd3040, %fd183, %fd3035;
	ld.shared.f64 	%fd3042, [%r12+20440];
	fma.rn.f64 	%fd3043, %fd219, %fd3042, %fd3037;
	ld.shared.f64 	%fd3044, [%r18+21168];
	fma.rn.f64 	%fd3045, %fd220, %fd3044, %fd3039;
	ld.shared.f64 	%fd3046, [_ZZ32massMatrixMultiplyConstantKernelILi10ELi14ELi1EEvidPKdS1_S1_S1_S1_S1_S1_PdE13s_QuadToQuadD+1512];
	fma.rn.f64 	%fd3047, %fd3046, %fd184, %fd3041;
	ld.shared.f64 	%fd3048, [%r12+20448];
	fma.rn.f64 	%fd3049, %fd221, %fd3048, %fd3043;
	ld.shared.f64 	%fd3050, [%r18+21280];
	fma.rn.f64 	%fd3051, %fd222, %fd3050, %fd3045;
	ld.shared.f64 	%fd3052, [_ZZ32massMatrixMultiplyConstantKernelILi10ELi14ELi1EEvidPKdS1_S1_S1_S1_S1_S1_PdE13s_QuadToQuadD+1520];
	fma.rn.f64 	%fd3053, %fd3052, %fd185, %fd3047;
	ld.shared.f64 	%fd3054, [%r12+20456];
	fma.rn.f64 	%fd3055, %fd223, %fd3054, %fd3049;
	ld.shared.f64 	%fd3056, [%r18+21392];
	fma.rn.f64 	%fd3057, %fd224, %fd3056, %fd3051;
	ld.shared.f64 	%fd3058, [_ZZ32massMatrixMultiplyConstantKernelILi10ELi14ELi1EEvidPKdS1_S1_S1_S1_S1_S1_PdE13s_QuadToQuadD+1528];
	fma.rn.f64 	%fd3059, %fd3058, %fd186, %fd3053;
	ld.shared.f64 	%fd3060, [%r12+20464];
	fma.rn.f64 	%fd3061, %fd225, %fd3060, %fd3055;
	ld.shared.f64 	%fd3062, [%r18+21504];
	fma.rn.f64 	%fd3063, %fd226, %fd3062, %fd3057;
	ld.shared.f64 	%fd3064, [_ZZ32massMatrixMultiplyConstantKernelILi10ELi14ELi1EEvidPKdS1_S1_S1_S1_S1_S1_PdE13s_QuadToQuadD+1536];
	fma.rn.f64 	%fd3065, %fd3064, %fd187, %fd3059;
	ld.shared.f64 	%fd3066, [%r12+20472];
	fma.rn.f64 	%fd3067, %fd227, %fd3066, %fd3061;
	ld.shared.f64 	%fd3068, [%r18+21616];
	fma.rn.f64 	%fd3069, %fd228, %fd3068, %fd3063;
	ld.shared.f64 	%fd3070, [_ZZ32massMatrixMultiplyConstantKernelILi10ELi14ELi1EEvidPKdS1_S1_S1_S1_S1_S1_PdE13s_QuadToQuadD+1544];
	fma.rn.f64 	%fd3071, %fd3070, %fd188, %fd3065;
	ld.shared.f64 	%fd3072, [%r12+20480];
	fma.rn.f64 	%fd3073, %fd229, %fd3072, %fd3067;
	ld.shared.f64 	%fd3074, [%r18+21728];
	fma.rn.f64 	%fd3075, %fd230, %fd3074, %fd3069;
	ld.shared.f64 	%fd3076, [_ZZ32massMatrixMultiplyConstantKernelILi10ELi14ELi1EEvidPKdS1_S1_S1_S1_S1_S1_PdE13s_QuadToQuadD+1552];
	fma.rn.f64 	%fd3077, %fd3076, %fd189, %fd3071;
	ld.shared.f64 	%fd3078, [%r12+20488];
	fma.rn.f64 	%fd3079, %fd231, %fd3078, %fd3073;
	ld.shared.f64 	%fd3080, [%r18+21840];
	fma.rn.f64 	%fd3081, %fd232, %fd3080, %fd3075;
	ld.shared.f64 	%fd3082, [_ZZ32massMatrixMultiplyConstantKernelILi10ELi14ELi1EEvidPKdS1_S1_S1_S1_S1_S1_PdE13s_QuadToQuadD+1560];
	fma.rn.f64 	%fd3083, %fd3082, %fd190, %fd3077;
	bar.sync 	0;
	mul.f64 	%fd3084, %fd3639, %fd3081;
	fma.rn.f64 	%fd3085, %fd3638, %fd3079, %fd3084;
	fma.rn.f64 	%fd3086, %fd3640, %fd3083, %fd3085;
	st.shared.f64 	[%r15], %fd3086;
	mul.f64 	%fd3087, %fd3641, %fd3081;
	fma.rn.f64 	%fd3088, %fd3639, %fd3079, %fd3087;
	fma.rn.f64 	%fd3089, %fd3642, %fd3083, %fd3088;
	st.shared.f64 	[%r16], %fd3089;
	mul.f64 	%fd3090, %fd3642, %fd3081;
	fma.rn.f64 	%fd3091, %fd3640, %fd3079, %fd3090;
	fma.rn.f64 	%fd3092, %fd3643, %fd3083, %fd3091;
	mul.f64 	%fd3093, %fd3493, %fd3644;
	bar.sync 	0;
	ld.shared.f64 	%fd3094, [%r14];
	mul.f64 	%fd3095, %fd233, %fd3094;
	fma.rn.f64 	%fd3096, %fd3093, %fd190, %fd3095;
	ld.shared.f64 	%fd3097, [%r17];
	fma.rn.f64 	%fd3098, %fd234, %fd3097, %fd3096;
	fma.rn.f64 	%fd3099, %fd3092, %fd3004, %fd597;
	ld.shared.f64 	%fd3100, [%r14+8];
	fma.rn.f64 	%fd3101, %fd235, %fd3100, %fd3098;
	ld.shared.f64 	%fd3102, [%r17+112];
	fma.rn.f64 	%fd3103, %fd236, %fd3102, %fd3101;
	fma.rn.f64 	%fd3104, %fd3092, %fd3010, %fd598;
	ld.shared.f64 	%fd3105, [%r14+16];
	fma.rn.f64 	%fd3106, %fd238, %fd3105, %fd3103;
	ld.shared.f64 	%fd3107, [%r17+224];
	fma.rn.f64 	%fd3108, %fd239, %fd3107, %fd3106;
	fma.rn.f64 	%fd3109, %fd3092, %fd3016, %fd599;
	ld.shared.f64 	%fd3110, [%r14+24];
	fma.rn.f64 	%fd3111, %fd241, %fd3110, %fd3108;
	ld.shared.f64 	%fd3112, [%r17+336];
	fma.rn.f64 	%fd3113, %fd242, %fd3112, %fd3111;
	fma.rn.f64 	%fd3114, %fd3092, %fd3022, %fd600;
	ld.shared.f64 	%fd3115, [%r14+32];
	fma.rn.f64 	%fd3116, %fd244, %fd3115, %fd3113;
	ld.shared.f64 	%fd3117, [%r17+448];
	fma.rn.f64 	%fd3118, %fd245, %fd3117, %fd3116;
	fma.rn.f64 	%fd3119, %fd3092, %fd3028, %fd601;
	ld.shared.f64 	%fd3120, [%r14+40];
	fma.rn.f64 	%fd3121, %fd247, %fd3120, %fd3118;
	ld.shared.f64 	%fd3122, [%r17+560];
	fma.rn.f64 	%fd3123, %fd248, %fd3122, %fd3121;
	fma.rn.f64 	%fd3124, %fd3092, %fd3034, %fd602;
	ld.shared.f64 	%fd3125, [%r14+48];
	fma.rn.f64 	%fd3126, %fd250, %fd3125, %fd3123;
	ld.shared.f64 	%fd3127, [%r17+672];
	fma.rn.f64 	%fd3128, %fd251, %fd3127, %fd3126;
	fma.rn.f64 	%fd3129, %fd3092, %fd3040, %fd603;
	ld.shared.f64 	%fd3130, [%r14+56];
	fma.rn.f64 	%fd3131, %fd253, %fd3130, %fd3128;
	ld.shared.f64 	%fd3132, [%r17+784];
	fma.rn.f64 	%fd3133, %fd254, %fd3132, %fd3131;
	fma.rn.f64 	%fd3134, %fd3092, %fd3046, %fd604;
	ld.shared.f64 	%fd3135, [%r14+64];
	fma.rn.f64 	%fd3136, %fd256, %fd3135, %fd3133;
	ld.shared.f64 	%fd3137, [%r17+896];
	fma.rn.f64 	%fd3138, %fd257, %fd3137, %fd3136;
	fma.rn.f64 	%fd3139, %fd3092, %fd3052, %fd605;
	ld.shared.f64 	%fd3140, [%r14+72];
	fma.rn.f64 	%fd3141, %fd259, %fd3140, %fd3138;
	ld.shared.f64 	%fd3142, [%r17+1008];
	fma.rn.f64 	%fd3143, %fd260, %fd3142, %fd3141;
	fma.rn.f64 	%fd3144, %fd3092, %fd3058, %fd606;
	ld.shared.f64 	%fd3145, [%r14+80];
	fma.rn.f64 	%fd3146, %fd262, %fd3145, %fd3143;
	ld.shared.f64 	%fd3147, [%r17+1120];
	fma.rn.f64 	%fd3148, %fd263, %fd3147, %fd3146;
	fma.rn.f64 	%fd3149, %fd3092, %fd3064, %fd607;
	ld.shared.f64 	%fd3150, [%r14+88];
	fma.rn.f64 	%fd3151, %fd265, %fd3150, %fd3148;
	ld.shared.f64 	%fd3152, [%r17+1232];
	fma.rn.f64 	%fd3153, %fd266, %fd3152, %fd3151;
	fma.rn.f64 	%fd3154, %fd3092, %fd3070, %fd608;
	ld.shared.f64 	%fd3155, [%r14+96];
	fma.rn.f64 	%fd3156, %fd268, %fd3155, %fd3153;
	ld.shared.f64 	%fd3157, [%r17+1344];
	fma.rn.f64 	%fd3158, %fd269, %fd3157, %fd3156;
	fma.rn.f64 	%fd3159, %fd3092, %fd3076, %fd610;
	ld.shared.f64 	%fd3160, [%r14+104];
	fma.rn.f64 	%fd3161, %fd271, %fd3160, %fd3158;
	ld.shared.f64 	%fd3162, [%r17+1456];
	fma.rn.f64 	%fd3163, %fd272, %fd3162, %fd3161;
	fma.rn.f64 	%fd3164, %fd3092, %fd3082, %fd609;
	add.f64 	%fd3165, %fd3163, %fd3164;
	bar.sync 	0;
	st.shared.f64 	[%r13], %fd3099;
	st.shared.f64 	[%r13+1568], %fd3104;
	st.shared.f64 	[%r13+3136], %fd3109;
	st.shared.f64 	[%r13+4704], %fd3114;
	st.shared.f64 	[%r13+6272], %fd3119;
	st.shared.f64 	[%r13+7840], %fd3124;
	st.shared.f64 	[%r13+9408], %fd3129;
	st.shared.f64 	[%r13+10976], %fd3134;
	st.shared.f64 	[%r13+12544], %fd3139;
	st.shared.f64 	[%r13+14112], %fd3144;
	st.shared.f64 	[%r13+15680], %fd3149;
	st.shared.f64 	[%r13+17248], %fd3154;
	st.shared.f64 	[%r13+18816], %fd3159;
	st.shared.f64 	[%r13+20384], %fd3165;
	bar.sync 	0;
	bar.sync 	0;
	ld.shared.f64 	%fd3166, [%r11];
	ld.shared.f64 	%fd3167, [%r11+104];
	add.f64 	%fd3168, %fd3166, %fd3167;
	sub.f64 	%fd3169, %fd3166, %fd3167;
	ld.shared.f64 	%fd3170, [%r11+8];
	ld.shared.f64 	%fd3171, [%r11+96];
	add.f64 	%fd3172, %fd3170, %fd3171;
	sub.f64 	%fd3173, %fd3170, %fd3171;
	ld.shared.f64 	%fd3174, [%r11+16];
	ld.shared.f64 	%fd3175, [%r11+88];
	add.f64 	%fd3176, %fd3174, %fd3175;
	sub.f64 	%fd3177, %fd3174, %fd3175;
	ld.shared.f64 	%fd3178, [%r11+24];
	ld.shared.f64 	%fd3179, [%r11+80];
	add.f64 	%fd3180, %fd3178, %fd3179;
	sub.f64 	%fd3181, %fd3178, %fd3179;
	ld.shared.f64 	%fd3182, [%r11+32];
	ld.shared.f64 	%fd3183, [%r11+72];
	add.f64 	%fd3184, %fd3182, %fd3183;
	sub.f64 	%fd3185, %fd3182, %fd3183;
	ld.shared.f64 	%fd3186, [%r11+40];
	ld.shared.f64 	%fd3187, [%r11+64];
	add.f64 	%fd3188, %fd3186, %fd3187;
	sub.f64 	%fd3189, %fd3186, %fd3187;
	ld.shared.f64 	%fd3190, [%r11+48];
	ld.shared.f64 	%fd3191, [%r11+56];
	add.f64 	%fd3192, %fd3190, %fd3191;
	sub.f64 	%fd3193, %fd3190, %fd3191;
	ld.const.f64 	%fd625, [const_oddDofToQuad];
	fma.rn.f64 	%fd3194, %fd625, %fd3168, 0d0000000000000000;
	ld.const.f64 	%fd626, [const_evenDofToQuad];
	fma.rn.f64 	%fd3195, %fd626, %fd3169, 0d0000000000000000;
	ld.const.f64 	%fd627, [const_oddDofToQuad+40];
	fma.rn.f64 	%fd3196, %fd627, %fd3172, %fd3194;
	ld.const.f64 	%fd628, [const_evenDofToQuad+40];
	fma.rn.f64 	%fd3197, %fd628, %fd3173, %fd3195;
	ld.const.f64 	%fd629, [const_oddDofToQuad+80];
	fma.rn.f64 	%fd3198, %fd629, %fd3176, %fd3196;
	ld.const.f64 	%fd630, [const_evenDofToQuad+80];
	fma.rn.f64 	%fd3199, %fd630, %fd3177, %fd3197;
	fma.rn.f64 	%fd3200, %fd3543, %fd3180, %fd3198;
	fma.rn.f64 	%fd3201, %fd3542, %fd3181, %fd3199;
	fma.rn.f64 	%fd3202, %fd3533, %fd3184, %fd3200;
	fma.rn.f64 	%fd3203, %fd3532, %fd3185, %fd3201;
	fma.rn.f64 	%fd3204, %fd3523, %fd3188, %fd3202;
	fma.rn.f64 	%fd3205, %fd3522, %fd3189, %fd3203;
	fma.rn.f64 	%fd3206, %fd3513, %fd3192, %fd3204;
	fma.rn.f64 	%fd3207, %fd3512, %fd3193, %fd3205;
	add.f64 	%fd3208, %fd3206, %fd3207;
	st.shared.f64 	[%r11], %fd3208;
	sub.f64 	%fd3209, %fd3206, %fd3207;
	st.shared.f64 	[%r11+72], %fd3209;
	ld.const.f64 	%fd631, [const_oddDofToQuad+8];
	fma.rn.f64 	%fd3210, %fd631, %fd3168, 0d0000000000000000;
	ld.const.f64 	%fd632, [const_evenDofToQuad+8];
	fma.rn.f64 	%fd3211, %fd632, %fd3169, 0d0000000000000000;
	ld.const.f64 	%fd633, [const_oddDofToQuad+48];
	fma.rn.f64 	%fd3212, %fd633, %fd3172, %fd3210;
	ld.const.f64 	%fd634, [const_evenDofToQuad+48];
	fma.rn.f64 	%fd3213, %fd634, %fd3173, %fd3211;
	ld.const.f64 	%fd635, [const_oddDofToQuad+88];
	fma.rn.f64 	%fd3214, %fd635, %fd3176, %fd3212;
	ld.const.f64 	%fd636, [const_evenDofToQuad+88];
	fma.rn.f64 	%fd3215, %fd636, %fd3177, %fd3213;
	fma.rn.f64 	%fd3216, %fd3541, %fd3180, %fd3214;
	fma.rn.f64 	%fd3217, %fd3540, %fd3181, %fd3215;
	fma.rn.f64 	%fd3218, %fd3531, %fd3184, %fd3216;
	fma.rn.f64 	%fd3219, %fd3530, %fd3185, %fd3217;
	fma.rn.f64 	%fd3220, %fd3521, %fd3188, %fd3218;
	fma.rn.f64 	%fd3221, %fd3520, %fd3189, %fd3219;
	fma.rn.f64 	%fd3222, %fd3511, %fd3192, %fd3220;
	fma.rn.f64 	%fd3223, %fd3510, %fd3193, %fd3221;
	add.f64 	%fd3224, %fd3222, %fd3223;
	st.shared.f64 	[%r11+8], %fd3224;
	sub.f64 	%fd3225, %fd3222, %fd3223;
	st.shared.f64 	[%r11+64], %fd3225;
	ld.const.f64 	%fd637, [const_oddDofToQuad+16];
	fma.rn.f64 	%fd3226, %fd637, %fd3168, 0d0000000000000000;
	ld.const.f64 	%fd638, [const_evenDofToQuad+16];
	fma.rn.f64 	%fd3227, %fd638, %fd3169, 0d0000000000000000;
	ld.const.f64 	%fd639, [const_oddDofToQuad+56];
	fma.rn.f64 	%fd3228, %fd639, %fd3172, %fd3226;
	ld.const.f64 	%fd640, [const_evenDofToQuad+56];
	fma.rn.f64 	%fd3229, %fd640, %fd3173, %fd3227;
	ld.const.f64 	%fd641, [const_oddDofToQuad+96];
	fma.rn.f64 	%fd3230, %fd641, %fd3176, %fd3228;
	ld.const.f64 	%fd642, [const_evenDofToQuad+96];
	fma.rn.f64 	%fd3231, %fd642, %fd3177, %fd3229;
	fma.rn.f64 	%fd3232, %fd3539, %fd3180, %fd3230;
	fma.rn.f64 	%fd3233, %fd3538, %fd3181, %fd3231;
	fma.rn.f64 	%fd3234, %fd3529, %fd3184, %fd3232;
	fma.rn.f64 	%fd3235, %fd3528, %fd3185, %fd3233;
	fma.rn.f64 	%fd3236, %fd3519, %fd3188, %fd3234;
	fma.rn.f64 	%fd3237, %fd3518, %fd3189, %fd3235;
	fma.rn.f64 	%fd3238, %fd3509, %fd3192, %fd3236;
	fma.rn.f64 	%fd3239, %fd3508, %fd3193, %fd3237;
	add.f64 	%fd3240, %fd3238, %fd3239;
	st.shared.f64 	[%r11+16], %fd3240;
	sub.f64 	%fd3241, %fd3238, %fd3239;
	st.shared.f64 	[%r11+56], %fd3241;
	ld.const.f64 	%fd643, [const_oddDofToQuad+24];
	fma.rn.f64 	%fd3242, %fd643, %fd3168, 0d0000000000000000;
	ld.const.f64 	%fd644, [const_evenDofToQuad+24];
	fma.rn.f64 	%fd3243, %fd644, %fd3169, 0d0000000000000000;
	ld.const.f64 	%fd645, [const_oddDofToQuad+64];
	fma.rn.f64 	%fd3244, %fd645, %fd3172, %fd3242;
	ld.const.f64 	%fd646, [const_evenDofToQuad+64];
	fma.rn.f64 	%fd3245, %fd646, %fd3173, %fd3243;
	ld.const.f64 	%fd647, [const_oddDofToQuad+104];
	fma.rn.f64 	%fd3246, %fd647, %fd3176, %fd3244;
	fma.rn.f64 	%fd3247, %fd3546, %fd3177, %fd3245;
	fma.rn.f64 	%fd3248, %fd3537, %fd3180, %fd3246;
	fma.rn.f64 	%fd3249, %fd3536, %fd3181, %fd3247;
	fma.rn.f64 	%fd3250, %fd3527, %fd3184, %fd3248;
	fma.rn.f64 	%fd3251, %fd3526, %fd3185, %fd3249;
	fma.rn.f64 	%fd3252, %fd3517, %fd3188, %fd3250;
	fma.rn.f64 	%fd3253, %fd3516, %fd3189, %fd3251;
	fma.rn.f64 	%fd3254, %fd3507, %fd3192, %fd3252;
	fma.rn.f64 	%fd3255, %fd3506, %fd3193, %fd3253;
	add.f64 	%fd3256, %fd3254, %fd3255;
	st.shared.f64 	[%r11+24], %fd3256;
	sub.f64 	%fd3257, %fd3254, %fd3255;
	st.shared.f64 	[%r11+48], %fd3257;
	ld.const.f64 	%fd648, [const_oddDofToQuad+32];
	fma.rn.f64 	%fd3258, %fd648, %fd3168, 0d0000000000000000;
	ld.const.f64 	%fd649, [const_evenDofToQuad+32];
	fma.rn.f64 	%fd3259, %fd649, %fd3169, 0d0000000000000000;
	ld.const.f64 	%fd650, [const_oddDofToQuad+72];
	fma.rn.f64 	%fd3260, %fd650, %fd3172, %fd3258;
	ld.const.f64 	%fd651, [const_evenDofToQuad+72];
	fma.rn.f64 	%fd3261, %fd651, %fd3173, %fd3259;
	fma.rn.f64 	%fd3262, %fd3545, %fd3176, %fd3260;
	fma.rn.f64 	%fd3263, %fd3544, %fd3177, %fd3261;
	fma.rn.f64 	%fd3264, %fd3535, %fd3180, %fd3262;
	fma.rn.f64 	%fd3265, %fd3534, %fd3181, %fd3263;
	fma.rn.f64 	%fd3266, %fd3525, %fd3184, %fd3264;
	fma.rn.f64 	%fd3267, %fd3524, %fd3185, %fd3265;
	fma.rn.f64 	%fd3268, %fd3515, %fd3188, %fd3266;
	fma.rn.f64 	%fd3269, %fd3514, %fd3189, %fd3267;
	fma.rn.f64 	%fd3270, %fd3505, %fd3192, %fd3268;
	fma.rn.f64 	%fd3271, %fd3504, %fd3193, %fd3269;
	add.f64 	%fd3272, %fd3270, %fd3271;
	st.shared.f64 	[%r11+32], %fd3272;
	sub.f64 	%fd3273, %fd3270, %fd3271;
	st.shared.f64 	[%r11+40], %fd3273;
	bar.sync 	0;
	@%p21 bra 	$L__BB45_37;
	ld.shared.f64 	%fd3274, [%r8];
	ld.shared.f64 	%fd3275, [%r8+1456];
	add.f64 	%fd3276, %fd3274, %fd3275;
	sub.f64 	%fd3277, %fd3274, %fd3275;
	ld.shared.f64 	%fd3278, [%r8+112];
	ld.shared.f64 	%fd3279, [%r8+1344];
	add.f64 	%fd3280, %fd3278, %fd3279;
	sub.f64 	%fd3281, %fd3278, %fd3279;
	ld.shared.f64 	%fd3282, [%r8+224];
	ld.shared.f64 	%fd3283, [%r8+1232];
	add.f64 	%fd3284, %fd3282, %fd3283;
	sub.f64 	%fd3285, %fd3282, %fd3283;
	ld.shared.f64 	%fd3286, [%r8+336];
	ld.shared.f64 	%fd3287, [%r8+1120];
	add.f64 	%fd3288, %fd3286, %fd3287;
	sub.f64 	%fd3289, %fd3286, %fd3287;
	ld.shared.f64 	%fd3290, [%r8+448];
	ld.shared.f64 	%fd3291, [%r8+1008];
	add.f64 	%fd3292, %fd3290, %fd3291;
	sub.f64 	%fd3293, %fd3290, %fd3291;
	ld.shared.f64 	%fd3294, [%r8+560];
	ld.shared.f64 	%fd3295, [%r8+896];
	add.f64 	%fd3296, %fd3294, %fd3295;
	sub.f64 	%fd3297, %fd3294, %fd3295;
	ld.shared.f64 	%fd3298, [%r8+672];
	ld.shared.f64 	%fd3299, [%r8+784];
	add.f64 	%fd3300, %fd3298, %fd3299;
	sub.f64 	%fd3301, %fd3298, %fd3299;
	fma.rn.f64 	%fd3302, %fd625, %fd3276, 0d0000000000000000;
	fma.rn.f64 	%fd3303, %fd626, %fd3277, 0d0000000000000000;
	fma.rn.f64 	%fd3304, %fd627, %fd3280, %fd3302;
	fma.rn.f64 	%fd3305, %fd628, %fd3281, %fd3303;
	fma.rn.f64 	%fd3306, %fd629, %fd3284, %fd3304;
	fma.rn.f64 	%fd3307, %fd630, %fd3285, %fd3305;
	fma.rn.f64 	%fd3308, %fd3543, %fd3288, %fd3306;
	fma.rn.f64 	%fd3309, %fd3542, %fd3289, %fd3307;
	fma.rn.f64 	%fd3310, %fd3533, %fd3292, %fd3308;
	fma.rn.f64 	%fd3311, %fd3532, %fd3293, %fd3309;
	fma.rn.f64 	%fd3312, %fd3523, %fd3296, %fd3310;
	fma.rn.f64 	%fd3313, %fd3522, %fd3297, %fd3311;
	fma.rn.f64 	%fd3314, %fd3513, %fd3300, %fd3312;
	fma.rn.f64 	%fd3315, %fd3512, %fd3301, %fd3313;
	add.f64 	%fd3316, %fd3314, %fd3315;
	st.shared.f64 	[%r8], %fd3316;
	sub.f64 	%fd3317, %fd3314, %fd3315;
	st.shared.f64 	[%r8+1008], %fd3317;
	fma.rn.f64 	%fd3318, %fd631, %fd3276, 0d0000000000000000;
	fma.rn.f64 	%fd3319, %fd632, %fd3277, 0d0000000000000000;
	fma.rn.f64 	%fd3320, %fd633, %fd3280, %fd3318;
	fma.rn.f64 	%fd3321, %fd634, %fd3281, %fd3319;
	fma.rn.f64 	%fd3322, %fd635, %fd3284, %fd3320;
	fma.rn.f64 	%fd3323, %fd636, %fd3285, %fd3321;
	fma.rn.f64 	%fd3324, %fd3541, %fd3288, %fd3322;
	fma.rn.f64 	%fd3325, %fd3540, %fd3289, %fd3323;
	fma.rn.f64 	%fd3326, %fd3531, %fd3292, %fd3324;
	fma.rn.f64 	%fd3327, %fd3530, %fd3293, %fd3325;
	fma.rn.f64 	%fd3328, %fd3521, %fd3296, %fd3326;
	fma.rn.f64 	%fd3329, %fd3520, %fd3297, %fd3327;
	fma.rn.f64 	%fd3330, %fd3511, %fd3300, %fd3328;
	fma.rn.f64 	%fd3331, %fd3510, %fd3301, %fd3329;
	add.f64 	%fd3332, %fd3330, %fd3331;
	st.shared.f64 	[%r8+112], %fd3332;
	sub.f64 	%fd3333, %fd3330, %fd3331;
	st.shared.f64 	[%r8+896], %fd3333;
	fma.rn.f64 	%fd3334, %fd637, %fd3276, 0d0000000000000000;
	fma.rn.f64 	%fd3335, %fd638, %fd3277, 0d0000000000000000;
	fma.rn.f64 	%fd3336, %fd639, %fd3280, %fd3334;
	fma.rn.f64 	%fd3337, %fd640, %fd3281, %fd3335;
	fma.rn.f64 	%fd3338, %fd641, %fd3284, %fd3336;
	fma.rn.f64 	%fd3339, %fd642, %fd3285, %fd3337;
	fma.rn.f64 	%fd3340, %fd3539, %fd3288, %fd3338;
	fma.rn.f64 	%fd3341, %fd3538, %fd3289, %fd3339;
	fma.rn.f64 	%fd3342, %fd3529, %fd3292, %fd3340;
	fma.rn.f64 	%fd3343, %fd3528, %fd3293, %fd3341;
	fma.rn.f64 	%fd3344, %fd3519, %fd3296, %fd3342;
	fma.rn.f64 	%fd3345, %fd3518, %fd3297, %fd3343;
	fma.rn.f64 	%fd3346, %fd3509, %fd3300, %fd3344;
	fma.rn.f64 	%fd3347, %fd3508, %fd3301, %fd3345;
	add.f64 	%fd3348, %fd3346, %fd3347;
	st.shared.f64 	[%r8+224], %fd3348;
	sub.f64 	%fd3349, %fd3346, %fd3347;
	st.shared.f64 	[%r8+784], %fd3349;
	fma.rn.f64 	%fd3350, %fd643, %fd3276, 0d0000000000000000;
	fma.rn.f64 	%fd3351, %fd644, %fd3277, 0d0000000000000000;
	fma.rn.f64 	%fd3352, %fd645, %fd3280, %fd3350;
	fma.rn.f64 	%fd3353, %fd646, %fd3281, %fd3351;
	fma.rn.f64 	%fd3354, %fd647, %fd3284, %fd3352;
	fma.rn.f64 	%fd3355, %fd3546, %fd3285, %fd3353;
	fma.rn.f64 	%fd3356, %fd3537, %fd3288, %fd3354;
	fma.rn.f64 	%fd3357, %fd3536, %fd3289, %fd3355;
	fma.rn.f64 	%fd3358, %fd3527, %fd3292, %fd3356;
	fma.rn.f64 	%fd3359, %fd3526, %fd3293, %fd3357;
	fma.rn.f64 	%fd3360, %fd3517, %fd3296, %fd3358;
	fma.rn.f64 	%fd3361, %fd3516, %fd3297, %fd3359;
	fma.rn.f64 	%fd3362, %fd3507, %fd3300, %fd3360;
	fma.rn.f64 	%fd3363, %fd3506, %fd3301, %fd3361;
	add.f64 	%fd3364, %fd3362, %fd3363;
	st.shared.f64 	[%r8+336], %fd3364;
	sub.f64 	%fd3365, %fd3362, %fd3363;
	st.shared.f64 	[%r8+672], %fd3365;
	fma.rn.f64 	%fd3366, %fd648, %fd3276, 0d0000000000000000;
	fma.rn.f64 	%fd3367, %fd649, %fd3277, 0d0000000000000000;
	fma.rn.f64 	%fd3368, %fd650, %fd3280, %fd3366;
	fma.rn.f64 	%fd3369, %fd651, %fd3281, %fd3367;
	fma.rn.f64 	%fd3370, %fd3545, %fd3284, %fd3368;
	fma.rn.f64 	%fd3371, %fd3544, %fd3285, %fd3369;
	fma.rn.f64 	%fd3372, %fd3535, %fd3288, %fd3370;
	fma.rn.f64 	%fd3373, %fd3534, %fd3289, %fd3371;
	fma.rn.f64 	%fd3374, %fd3525, %fd3292, %fd3372;
	fma.rn.f64 	%fd3375, %fd3524, %fd3293, %fd3373;
	fma.rn.f64 	%fd3376, %fd3515, %fd3296, %fd3374;
	fma.rn.f64 	%fd3377, %fd3514, %fd3297, %fd3375;
	fma.rn.f64 	%fd3378, %fd3505, %fd3300, %fd3376;
	fma.rn.f64 	%fd3379, %fd3504, %fd3301, %fd3377;
	add.f64 	%fd3380, %fd3378, %fd3379;
	st.shared.f64 	[%r8+448], %fd3380;
	sub.f64 	%fd3381, %fd3378, %fd3379;
	st.shared.f64 	[%r8+560], %fd3381;
$L__BB45_37:
	setp.gt.u32 	%p22, %r19, 99;
	bar.sync 	0;
	@%p22 bra 	$L__BB45_40;
	ld.shared.f64 	%fd3382, [%r7];
	ld.shared.f64 	%fd3383, [%r7+20384];
	add.f64 	%fd3384, %fd3382, %fd3383;
	sub.f64 	%fd3385, %fd3382, %fd3383;
	ld.shared.f64 	%fd3386, [%r7+1568];
	ld.shared.f64 	%fd3387, [%r7+18816];
	add.f64 	%fd3388, %fd3386, %fd3387;
	sub.f64 	%fd3389, %fd3386, %fd3387;
	ld.shared.f64 	%fd3390, [%r7+3136];
	ld.shared.f64 	%fd3391, [%r7+17248];
	add.f64 	%fd3392, %fd3390, %fd3391;
	sub.f64 	%fd3393, %fd3390, %fd3391;
	ld.shared.f64 	%fd3394, [%r7+4704];
	ld.shared.f64 	%fd3395, [%r7+15680];
	add.f64 	%fd3396, %fd3394, %fd3395;
	sub.f64 	%fd3397, %fd3394, %fd3395;
	ld.shared.f64 	%fd3398, [%r7+6272];
	ld.shared.f64 	%fd3399, [%r7+14112];
	add.f64 	%fd3400, %fd3398, %fd3399;
	sub.f64 	%fd3401, %fd3398, %fd3399;
	ld.shared.f64 	%fd3402, [%r7+7840];
	ld.shared.f64 	%fd3403, [%r7+12544];
	add.f64 	%fd3404, %fd3402, %fd3403;
	sub.f64 	%fd3405, %fd3402, %fd3403;
	ld.shared.f64 	%fd3406, [%r7+9408];
	ld.shared.f64 	%fd3407, [%r7+10976];
	add.f64 	%fd3408, %fd3406, %fd3407;
	sub.f64 	%fd3409, %fd3406, %fd3407;
	fma.rn.f64 	%fd3410, %fd625, %fd3384, 0d0000000000000000;
	fma.rn.f64 	%fd3411, %fd626, %fd3385, 0d0000000000000000;
	fma.rn.f64 	%fd3412, %fd627, %fd3388, %fd3410;
	fma.rn.f64 	%fd3413, %fd628, %fd3389, %fd3411;
	fma.rn.f64 	%fd3414, %fd629, %fd3392, %fd3412;
	fma.rn.f64 	%fd3415, %fd630, %fd3393, %fd3413;
	fma.rn.f64 	%fd3416, %fd3543, %fd3396, %fd3414;
	fma.rn.f64 	%fd3417, %fd3542, %fd3397, %fd3415;
	fma.rn.f64 	%fd3418, %fd3533, %fd3400, %fd3416;
	fma.rn.f64 	%fd3419, %fd3532, %fd3401, %fd3417;
	fma.rn.f64 	%fd3420, %fd3523, %fd3404, %fd3418;
	fma.rn.f64 	%fd3421, %fd3522, %fd3405, %fd3419;
	fma.rn.f64 	%fd652, %fd3513, %fd3408, %fd3420;
	fma.rn.f64 	%fd653, %fd3512, %fd3409, %fd3421;
	fma.rn.f64 	%fd3422, %fd631, %fd3384, 0d0000000000000000;
	fma.rn.f64 	%fd3423, %fd632, %fd3385, 0d0000000000000000;
	fma.rn.f64 	%fd3424, %fd633, %fd3388, %fd3422;
	fma.rn.f64 	%fd3425, %fd634, %fd3389, %fd3423;
	fma.rn.f64 	%fd3426, %fd635, %fd3392, %fd3424;
	fma.rn.f64 	%fd3427, %fd636, %fd3393, %fd3425;
	fma.rn.f64 	%fd3428, %fd3541, %fd3396, %fd3426;
	fma.rn.f64 	%fd3429, %fd3540, %fd3397, %fd3427;
	fma.rn.f64 	%fd3430, %fd3531, %fd3400, %fd3428;
	fma.rn.f64 	%fd3431, %fd3530, %fd3401, %fd3429;
	fma.rn.f64 	%fd3432, %fd3521, %fd3404, %fd3430;
	fma.rn.f64 	%fd3433, %fd3520, %fd3405, %fd3431;
	fma.rn.f64 	%fd654, %fd3511, %fd3408, %fd3432;
	fma.rn.f64 	%fd655, %fd3510, %fd3409, %fd3433;
	fma.rn.f64 	%fd3434, %fd637, %fd3384, 0d0000000000000000;
	fma.rn.f64 	%fd3435, %fd638, %fd3385, 0d0000000000000000;
	fma.rn.f64 	%fd3436, %fd639, %fd3388, %fd3434;
	fma.rn.f64 	%fd3437, %fd640, %fd3389, %fd3435;
	fma.rn.f64 	%fd3438, %fd641, %fd3392, %fd3436;
	fma.rn.f64 	%fd3439, %fd642, %fd3393, %fd3437;
	fma.rn.f64 	%fd3440, %fd3539, %fd3396, %fd3438;
	fma.rn.f64 	%fd3441, %fd3538, %fd3397, %fd3439;
	fma.rn.f64 	%fd3442, %fd3529, %fd3400, %fd3440;
	fma.rn.f64 	%fd3443, %fd3528, %fd3401, %fd3441;
	fma.rn.f64 	%fd3444, %fd3519, %fd3404, %fd3442;
	fma.rn.f64 	%fd3445, %fd3518, %fd3405, %fd3443;
	fma.rn.f64 	%fd656, %fd3509, %fd3408, %fd3444;
	fma.rn.f64 	%fd657, %fd3508, %fd3409, %fd3445;
	fma.rn.f64 	%fd3446, %fd643, %fd3384, 0d0000000000000000;
	fma.rn.f64 	%fd3447, %fd644, %fd3385, 0d0000000000000000;
	fma.rn.f64 	%fd3448, %fd645, %fd3388, %fd3446;
	fma.rn.f64 	%fd3449, %fd646, %fd3389, %fd3447;
	fma.rn.f64 	%fd3450, %fd647, %fd3392, %fd3448;
	fma.rn.f64 	%fd3451, %fd3546, %fd3393, %fd3449;
	fma.rn.f64 	%fd3452, %fd3537, %fd3396, %fd3450;
	fma.rn.f64 	%fd3453, %fd3536, %fd3397, %fd3451;
	fma.rn.f64 	%fd3454, %fd3527, %fd3400, %fd3452;
	fma.rn.f64 	%fd3455, %fd3526, %fd3401, %fd3453;
	fma.rn.f64 	%fd3456, %fd3517, %fd3404, %fd3454;
	fma.rn.f64 	%fd3457, %fd3516, %fd3405, %fd3455;
	fma.rn.f64 	%fd658, %fd3507, %fd3408, %fd3456;
	fma.rn.f64 	%fd659, %fd3506, %fd3409, %fd3457;
	fma.rn.f64 	%fd3458, %fd648, %fd3384, 0d0000000000000000;
	fma.rn.f64 	%fd3459, %fd649, %fd3385, 0d0000000000000000;
	fma.rn.f64 	%fd3460, %fd650, %fd3388, %fd3458;
	fma.rn.f64 	%fd3461, %fd651, %fd3389, %fd3459;
	fma.rn.f64 	%fd3462, %fd3545, %fd3392, %fd3460;
	fma.rn.f64 	%fd3463, %fd3544, %fd3393, %fd3461;
	fma.rn.f64 	%fd3464, %fd3535, %fd3396, %fd3462;
	fma.rn.f64 	%fd3465, %fd3534, %fd3397, %fd3463;
	fma.rn.f64 	%fd3466, %fd3525, %fd3400, %fd3464;
	fma.rn.f64 	%fd3467, %fd3524, %fd3401, %fd3465;
	fma.rn.f64 	%fd3468, %fd3515, %fd3404, %fd3466;
	fma.rn.f64 	%fd3469, %fd3514, %fd3405, %fd3467;
	fma.rn.f64 	%fd660, %fd3505, %fd3408, %fd3468;
	fma.rn.f64 	%fd661, %fd3504, %fd3409, %fd3469;
	@%p4 bra 	$L__BB45_40;
	ld.param.u64 	%rd70, [_Z32massMatrixMultiplyConstantKernelILi10ELi14ELi1EEvidPKdS1_S1_S1_S1_S1_S1_Pd_param_9];
	mov.u32 	%r155, %ctaid.x;
	mov.u32 	%r156, %tid.y;
	add.s32 	%r157, %r155, %r156;
	mad.lo.s32 	%r159, %r157, 19208, %r19;
	mad.lo.s32 	%r160, %r157, -18208, %r159;
	cvta.to.global.u64 	%rd53, %rd70;
	mul.wide.s32 	%rd54, %r160, 8;
	add.s64 	%rd55, %rd53, %rd54;
	add.f64 	%fd3470, %fd652, %fd653;
	st.global.f64 	[%rd55], %fd3470;
	add.f64 	%fd3471, %fd654, %fd655;
	st.global.f64 	[%rd55+800], %fd3471;
	add.f64 	%fd3472, %fd656, %fd657;
	st.global.f64 	[%rd55+1600], %fd3472;
	add.f64 	%fd3473, %fd658, %fd659;
	st.global.f64 	[%rd55+2400], %fd3473;
	add.f64 	%fd3474, %fd660, %fd661;
	st.global.f64 	[%rd55+3200], %fd3474;
	sub.f64 	%fd3475, %fd660, %fd661;
	st.global.f64 	[%rd55+4000], %fd3475;
	sub.f64 	%fd3476, %fd658, %fd659;
	st.global.f64 	[%rd55+4800], %fd3476;
	sub.f64 	%fd3477, %fd656, %fd657;
	st.global.f64 	[%rd55+5600], %fd3477;
	sub.f64 	%fd3478, %fd654, %fd655;
	st.global.f64 	[%rd55+6400], %fd3478;
	sub.f64 	%fd3479, %fd652, %fd653;
	st.global.f64 	[%rd55+7200], %fd3479;
$L__BB45_40:
	ret;

}
	// .globl	_Z32massMatrixMultiplyConstantKernelILi11ELi11ELi1EEvidPKdS1_S1_S1_S1_S1_S1_Pd
.visible .entry _Z32massMatrixMultiplyConstantKernelILi11ELi11ELi1EEvidPKdS1_S1_S1_S1_S1_S1_Pd(
	.param .u32 _Z32massMatrixMultiplyConstantKernelILi11ELi11ELi1EEvidPKdS1_S1_S1_S1_S1_S1_Pd_param_0,
	.param .f64 _Z32massMatrixMultiplyConstantKernelILi11ELi11ELi1EEvidPKdS1_S1_S1_S1_S1_S1_Pd_param_1,
	.param .u64 .ptr .align 1 _Z32massMatrixMultiplyConstantKernelILi11ELi11ELi1EEvidPKdS1_S1_S1_S1_S1_S1_Pd_param_2,
	.param .u64 .ptr .align 1 _Z32massMatrixMultiplyConstantKernelILi11ELi11ELi1EEvidPKdS1_S1_S1_S1_S1_S1_Pd_param_3,
	.param .u64 .ptr .align 1 _Z32massMatrixMultiplyConstantKernelILi11ELi11ELi1EEvidPKdS1_S1_S1_S1_S1_S1_Pd_param_4,
	.param .u64 .ptr .align 1 _Z32massMatrixMultiplyConstantKernelILi11ELi11ELi1EEvidPKdS1_S1_S1_S1_S1_S1_Pd_param_5,
	.param .u64 .ptr .align 1 _Z32massMatrixMultiplyConstantKernelILi11ELi11ELi1EEvidPKdS1_S1_S1_S1_S1_S1_Pd_param_6,
	.param .u64 .ptr .align 1 _Z32massMatrixMultiplyConstantKernelILi11ELi11ELi1EEvidPKdS1_S1_S1_S1_S1_S1_Pd_param_7,
	.param .u64 .ptr .align 1 _Z32massMatrixMultiplyConstantKernelILi11ELi11ELi1EEvidPKdS1_S1_S1_S1_S1_S1_Pd_param_8,
	.param .u64 .ptr .align 1 _Z32massMatrixMultiplyConstantKernelILi11ELi11ELi1EEvidPKdS1_S1_S1_S1_S1_S1_Pd_param_9
)
{
	.reg .pred 	%p<21>;
	.reg .b16 	%rs<15>;
	.reg .b32 	%r<149>;
	.reg .b64 	%rd<59>;
	.reg .b64 	%fd<2721>;
	// demoted variable
	.shared .align 8 .b8 _ZZ29stiffnessMatrixMultiplyDeviceILi11ELi11ELi1EEviidPKdS1_S1_S1_PAT0__AT0__AplT0_Li0E_dPdE5s_Gpr[968];
	// demoted variable
	.shared .align 8 .b8 _ZZ29stiffnessMatrixMultiplyDeviceILi11ELi11ELi1EEviidPKdS1_S1_S1_PAT0__AT0__AplT0_Li0E_dPdE5s_Gps[968];
	// demoted variable
	.shared .align 8 .b8 _ZZ32massMatrixMultiplyConstantKernelILi11ELi11ELi1EEvidPKdS1_S1_S1_S1_S1_S1_PdE6s_tmp1[10648];
	// demoted variable
	.shared .align 8 .b8 _ZZ32massMatrixMultiplyConstantKernelILi11ELi11ELi1EEvidPKdS1_S1_S1_S1_S1_S1_PdE13s_QuadToQuadD[968];
	ld.param.u32 	%r19, [_Z32massMatrixMultiplyConstantKernelILi11ELi11ELi1EEvidPKdS1_S1_S1_S1_S1_S1_Pd_param_0];
	ld.param.u64 	%rd5, [_Z32massMatrixMultiplyConstantKernelILi11ELi11ELi1EEvidPKdS1_S1_S1_S1_S1_S1_Pd_param_5];
	ld.param.u64 	%rd3, [_Z32massMatrixMultiplyConstantKernelILi11ELi11ELi1EEvidPKdS1_S1_S1_S1_S1_S1_Pd_param_8];
	cvta.to.global.u64 	%rd6, %rd5;
	mov.u32 	%r1, %tid.x;
	mov.u32 	%r2, %tid.y;
	mov.u32 	%r20, %ctaid.x;
	add.s32 	%r3, %r20, %r2;
	cvt.u16.u32 	%rs1, %r1;
	mul.hi.u16 	%rs2, %rs1, 5958;
	mul.lo.s16 	%rs3, %rs2, 11;
	sub.s16 	%rs4, %rs1, %rs3;
	cvt.u32.u16 	%r4, %rs4;
	mul.wide.u32 	%rd7, %r1, 8;
	add.s64 	%rd8, %rd6, %rd7;
	ld.global.nc.f64 	%fd545, [%rd8];
	shl.b32 	%r21, %r1, 3;
	mov.u32 	%r22, _ZZ32massMatrixMultiplyConstantKernelILi11ELi11ELi1EEvidPKdS1_S1_S1_S1_S1_S1_PdE13s_QuadToQuadD;
	add.s32 	%r23, %r22, %r21;
	st.shared.f64 	[%r23], %fd545;
	setp.lt.s32 	%p2, %r3, %r19;
	setp.lt.u32 	%p3, %r1, 121;
	and.pred  	%p1, %p3, %p2;
	not.pred 	%p4, %p1;
	@%p4 bra 	$L__BB46_2;
	cvta.to.global.u64 	%rd9, %rd3;
	mad.lo.s32 	%r24, %r3, 1331, %r1;
	mul.wide.s32 	%rd10, %r24, 8;
	add.s64 	%rd11, %rd9, %rd10;
	ld.global.nc.f64 	%fd2597, [%rd11];
	ld.global.nc.f64 	%fd2596, [%rd11+968];
	ld.global.nc.f64 	%fd2595, [%rd11+1936];
	ld.global.nc.f64 	%fd2594, [%rd11+2904];
	ld.global.nc.f64 	%fd2593, [%rd11+3872];
	ld.global.nc.f64 	%fd2592, [%rd11+4840];
	ld.global.nc.f64 	%fd2591, [%rd11+5808];
	ld.global.nc.f64 	%fd2590, [%rd11+6776];
	ld.global.nc.f64 	%fd2589, [%rd11+7744];
	ld.global.nc.f64 	%fd2588, [%rd11+8712];
	ld.global.nc.f64 	%fd2587, [%rd11+9680];
$L__BB46_2:
	setp.gt.u32 	%p5, %r1, 120;
	bar.sync 	0;
	ld.const.f64 	%fd23, [const_oddDofToQuad];
	ld.const.f64 	%fd24, [const_evenDofToQuad];
	ld.const.f64 	%fd25, [const_oddDofToQuad+8];
	ld.const.f64 	%fd26, [const_evenDofToQuad+8];
	ld.const.f64 	%fd27, [const_oddDofToQuad+16];
	ld.const.f64 	%fd28, [const_evenDofToQuad+16];
	ld.const.f64 	%fd29, [const_oddDofToQuad+24];
	ld.const.f64 	%fd30, [const_evenDofToQuad+24];
	ld.const.f64 	%fd31, [const_oddDofToQuad+32];
	ld.const.f64 	%fd32, [const_evenDofToQuad+32];
	ld.const.f64 	%fd33, [const_oddDofToQuad+40];
	ld.const.f64 	%fd34, [const_evenDofToQuad+40];
	ld.const.f64 	%fd35, [const_oddDofToQuad+48];
	ld.const.f64 	%fd36, [const_evenDofToQuad+48];
	ld.const.f64 	%fd37, [const_oddDofToQuad+56];
	ld.const.f64 	%fd38, [const_evenDofToQuad+56];
	ld.const.f64 	%fd39, [const_oddDofToQuad+64];
	ld.const.f64 	%fd40, [const_evenDofToQuad+64];
	ld.const.f64 	%fd41, [const_oddDofToQuad+72];
	ld.const.f64 	%fd42, [const_evenDofToQuad+72];
	ld.const.f64 	%fd43, [const_oddDofToQuad+80];
	ld.const.f64 	%fd44, [const_evenDofToQuad+80];
	ld.const.f64 	%fd45, [const_oddDofToQuad+88];
	ld.const.f64 	%fd46, [const_evenDofToQuad+88];
	ld.const.f64 	%fd47, [const_oddDofToQuad+96];
	ld.const.f64 	%fd48, [const_evenDofToQuad+96];
	mov.u32 	%r25, _ZZ32massMatrixMultiplyConstantKernelILi11ELi11ELi1EEvidPKdS1_S1_S1_S1_S1_S1_PdE6s_tmp1;
	mad.lo.s32 	%r5, %r2, 10648, %r25;
	mul.lo.s16 	%rs6, %rs1, 117;
	shr.u16 	%rs7, %rs6, 8;
	sub.s16 	%rs8, %rs1, %rs7;
	and.b16  	%rs9, %rs8, 254;
	shr.u16 	%rs10, %rs9, 1;
	add.s16 	%rs11, %rs10, %rs7;
	and.b16  	%rs12, %rs11, 248;
	shr.u16 	%rs13, %rs12, 3;
	cvt.u32.u16 	%r6, %rs13;
	mul.wide.u16 	%r26, %rs13, 88;
	add.s32 	%r7, %r5, %r26;
	@%p5 bra 	$L__BB46_4;
	add.f64 	%fd546, %fd2597, %fd2587;
	sub.f64 	%fd547, %fd2597, %fd2587;
	add.f64 	%fd548, %fd2596, %fd2588;
	sub.f64 	%fd549, %fd2596, %fd2588;
	add.f64 	%fd550, %fd2595, %fd2589;
	sub.f64 	%fd551, %fd2595, %fd2589;
	add.f64 	%fd552, %fd2594, %fd2590;
	sub.f64 	%fd553, %fd2594, %fd2590;
	add.f64 	%fd554, %fd2593, %fd2591;
	sub.f64 	%fd555, %fd2593, %fd2591;
	add.f64 	%fd556, %fd2592, %fd2592;
	sub.f64 	%fd557, %fd2592, %fd2592;
	mul.f64 	%fd558, %fd556, 0d3FE0000000000000;
	shl.b32 	%r27, %r4, 3;
	add.s32 	%r28, %r7, %r27;
	fma.rn.f64 	%fd559, %fd23, %fd546, 0d0000000000000000;
	fma.rn.f64 	%fd560, %fd24, %fd547, 0d0000000000000000;
	fma.rn.f64 	%fd561, %fd25, %fd548, %fd559;
	fma.rn.f64 	%fd562, %fd26, %fd549, %fd560;
	fma.rn.f64 	%fd563, %fd27, %fd550, %fd561;
	fma.rn.f64 	%fd564, %fd28, %fd551, %fd562;
	fma.rn.f64 	%fd565, %fd29, %fd552, %fd563;
	fma.rn.f64 	%fd566, %fd30, %fd553, %fd564;
	fma.rn.f64 	%fd567, %fd31, %fd554, %fd565;
	fma.rn.f64 	%fd568, %fd32, %fd555, %fd566;
	fma.rn.f64 	%fd569, %fd33, %fd558, %fd567;
	fma.rn.f64 	%fd570, %fd34, %fd557, %fd568;
	add.f64 	%fd571, %fd570, %fd569;
	st.shared.f64 	[%r28], %fd571;
	sub.f64 	%fd572, %fd569, %fd570;
	st.shared.f64 	[%r28+9680], %fd572;
	fma.rn.f64 	%fd573, %fd35, %fd546, 0d0000000000000000;
	fma.rn.f64 	%fd574, %fd36, %fd547, 0d0000000000000000;
	fma.rn.f64 	%fd575, %fd37, %fd548, %fd573;
	fma.rn.f64 	%fd576, %fd38, %fd549, %fd574;
	fma.rn.f64 	%fd577, %fd39, %fd550, %fd575;
	fma.rn.f64 	%fd578, %fd40, %fd551, %fd576;
	fma.rn.f64 	%fd579, %fd41, %fd552, %fd577;
	fma.rn.f64 	%fd580, %fd42, %fd553, %fd578;
	fma.rn.f64 	%fd581, %fd43, %fd554, %fd579;
	fma.rn.f64 	%fd582, %fd44, %fd555, %fd580;
	fma.rn.f64 	%fd583, %fd45, %fd558, %fd581;
	fma.rn.f64 	%fd584, %fd46, %fd557, %fd582;
	add.f64 	%fd585, %fd584, %fd583;
	st.shared.f64 	[%r28+968], %fd585;
	sub.f64 	%fd586, %fd583, %fd584;
	st.shared.f64 	[%r28+8712], %fd586;
	fma.rn.f64 	%fd587, %fd47, %fd546, 0d0000000000000000;
	fma.rn.f64 	%fd588, %fd48, %fd547, 0d0000000000000000;
	ld.const.f64 	%fd589, [const_oddDofToQuad+104];
	fma.rn.f64 	%fd590, %fd589, %fd548, %fd587;
	ld.const.f64 	%fd591, [const_evenDofToQuad+104];
	fma.rn.f64 	%fd592, %fd591, %fd549, %fd588;
	ld.const.f64 	%fd593, [const_oddDofToQuad+112];
	fma.rn.f64 	%fd594, %fd593, %fd550, %fd590;
	ld.const.f64 	%fd595, [const_evenDofToQuad+112];
	fma.rn.f64 	%fd596, %fd595, %fd551, %fd592;
	ld.const.f64 	%fd597, [const_oddDofToQuad+120];
	fma.rn.f64 	%fd598, %fd597, %fd552, %fd594;
	ld.const.f64 	%fd599, [const_evenDofToQuad+120];
	fma.rn.f64 	%fd600, %fd599, %fd553, %fd596;
	ld.const.f64 	%fd601, [const_oddDofToQuad+128];
	fma.rn.f64 	%fd602, %fd601, %fd554, %fd598;
	ld.const.f64 	%fd603, [const_evenDofToQuad+128];
	fma.rn.f64 	%fd604, %fd603, %fd555, %fd600;
	ld.const.f64 	%fd605, [const_oddDofToQuad+136];
	fma.rn.f64 	%fd606, %fd605, %fd558, %fd602;
	ld.const.f64 	%fd607, [const_evenDofToQuad+136];
	fma.rn.f64 	%fd608, %fd607, %fd557, %fd604;
	add.f64 	%fd609, %fd608, %fd606;
	st.shared.f64 	[%r28+1936], %fd609;
	sub.f64 	%fd610, %fd606, %fd608;
	st.shared.f64 	[%r28+7744], %fd610;
	ld.const.f64 	%fd611, [const_oddDofToQuad+144];
	fma.rn.f64 	%fd612, %fd611, %fd546, 0d0000000000000000;
	ld.const.f64 	%fd613, [const_evenDofToQuad+144];
	fma.rn.f64 	%fd614, %fd613, %fd547, 0d0000000000000000;
	ld.const.f64 	%fd615, [const_oddDofToQuad+152];
	fma.rn.f64 	%fd616, %fd615, %fd548, %fd612;
	ld.const.f64 	%fd617, [const_evenDofToQuad+152];
	fma.rn.f64 	%fd618, %fd617, %fd549, %fd614;
	ld.const.f64 	%fd619, [const_oddDofToQuad+160];
	fma.rn.f64 	%fd620, %fd619, %fd550, %fd616;
	ld.const.f64 	%fd621, [const_evenDofToQuad+160];
	fma.rn.f64 	%fd622, %fd621, %fd551, %fd618;
	ld.const.f64 	%fd623, [const_oddDofToQuad+168];
	fma.rn.f64 	%fd624, %fd623, %fd552, %fd620;
	ld.const.f64 	%fd625, [const_evenDofToQuad+168];
	fma.rn.f64 	%fd626, %fd625, %fd553, %fd622;
	ld.const.f64 	%fd627, [const_oddDofToQuad+176];
	fma.rn.f64 	%fd628, %fd627, %fd554, %fd624;
	ld.const.f64 	%fd629, [const_evenDofToQuad+176];
	fma.rn.f64 	%fd630, %fd629, %fd555, %fd626;
	ld.const.f64 	%fd631, [const_oddDofToQuad+184];
	fma.rn.f64 	%fd632, %fd631, %fd558, %fd628;
	ld.const.f64 	%fd633, [const_evenDofToQuad+184];
	fma.rn.f64 	%fd634, %fd633, %fd557, %fd630;
	add.f64 	%fd635, %fd634, %fd632;
	st.shared.f64 	[%r28+2904], %fd635;
	sub.f64 	%fd636, %fd632, %fd634;
	st.shared.f64 	[%r28+6776], %fd636;
	ld.const.f64 	%fd637, [const_oddDofToQuad+192];
	fma.rn.f64 	%fd638, %fd637, %fd546, 0d0000000000000000;
	ld.const.f64 	%fd639, [const_evenDofToQuad+192];
	fma.rn.f64 	%fd640, %fd639, %fd547, 0d0000000000000000;
	ld.const.f64 	%fd641, [const_oddDofToQuad+200];
	fma.rn.f64 	%fd642, %fd641, %fd548, %fd638;
	ld.const.f64 	%fd643, [const_evenDofToQuad+200];
	fma.rn.f64 	%fd644, %fd643, %fd549, %fd640;
	ld.const.f64 	%fd645, [const_oddDofToQuad+208];
	fma.rn.f64 	%fd646, %fd645, %fd550, %fd642;
	ld.const.f64 	%fd647, [const_evenDofToQuad+208];
	fma.rn.f64 	%fd648, %fd647, %fd551, %fd644;
	ld.const.f64 	%fd649, [const_oddDofToQuad+216];
	fma.rn.f64 	%fd650, %fd649, %fd552, %fd646;
	ld.const.f64 	%fd651, [const_evenDofToQuad+216];
	fma.rn.f64 	%fd652, %fd651, %fd553, %fd648;
	ld.const.f64 	%fd653, [const_oddDofToQuad+224];
	fma.rn.f64 	%fd654, %fd653, %fd554, %fd650;
	ld.const.f64 	%fd655, [const_evenDofToQuad+224];
	fma.rn.f64 	%fd656, %fd655, %fd555, %fd652;
	ld.const.f64 	%fd657, [const_oddDofToQuad+232];
	fma.rn.f64 	%fd658, %fd657, %fd558, %fd654;
	ld.const.f64 	%fd659, [const_evenDofToQuad+232];
	fma.rn.f64 	%fd660, %fd659, %fd557, %fd656;
	add.f64 	%fd661, %fd660, %fd658;
	st.shared.f64 	[%r28+3872], %fd661;
	sub.f64 	%fd662, %fd658, %fd660;
	st.shared.f64 	[%r28+5808], %fd662;
	ld.const.f64 	%fd663, [const_oddDofToQuad+240];
	fma.rn.f64 	%fd664, %fd663, %fd546, 0d0000000000000000;
	ld.const.f64 	%fd665, [const_evenDofToQuad+240];
	fma.rn.f64 	%fd666, %fd665, %fd547, 0d0000000000000000;
	ld.const.f64 	%fd667, [const_oddDofToQuad+248];
	fma.rn.f64 	%fd668, %fd667, %fd548, %fd664;
	ld.const.f64 	%fd669, [const_evenDofToQuad+248];
	fma.rn.f64 	%fd670, %fd669, %fd549, %fd666;
	ld.const.f64 	%fd671, [const_oddDofToQuad+256];
	fma.rn.f64 	%fd672, %fd671, %fd550, %fd668;
	ld.const.f64 	%fd673, [const_evenDofToQuad+256];
	fma.rn.f64 	%fd674, %fd673, %fd551, %fd670;
	ld.const.f64 	%fd675, [const_oddDofToQuad+264];
	fma.rn.f64 	%fd676, %fd675, %fd552, %fd672;
	ld.const.f64 	%fd677, [const_evenDofToQuad+264];
	fma.rn.f64 	%fd678, %fd677, %fd553, %fd674;
	ld.const.f64 	%fd679, [const_oddDofToQuad+272];
	fma.rn.f64 	%fd680, %fd679, %fd554, %fd676;
	ld.const.f64 	%fd681, [const_evenDofToQuad+272];
	fma.rn.f64 	%fd682, %fd681, %fd555, %fd678;
	ld.const.f64 	%fd683, [const_oddDofToQuad+280];
	fma.rn.f64 	%fd684, %fd683, %fd558, %fd680;
	ld.const.f64 	%fd685, [const_evenDofToQuad+280];
	fma.rn.f64 	%fd686, %fd685, %fd557, %fd682;
	sub.f64 	%fd687, %fd684, %fd686;
	st.shared.f64 	[%r28+4840], %fd687;
$L__BB46_4:
	setp.lt.u32 	%p6, %r1, 121;
	bar.sync 	0;
	@%p6 bra 	$L__BB46_6;
	ld.const.f64 	%fd2643, [const_oddDofToQuad+104];
	ld.const.f64 	%fd2642, [const_evenDofToQuad+104];
	ld.const.f64 	%fd2641, [const_oddDofToQuad+112];
	ld.const.f64 	%fd2640, [const_evenDofToQuad+112];
	ld.const.f64 	%fd2639, [const_oddDofToQuad+120];
	ld.const.f64 	%fd2638, [const_evenDofToQuad+120];
	ld.const.f64 	%fd2637, [const_oddDofToQuad+128];
	ld.const.f64 	%fd2636, [const_evenDofToQuad+128];
	ld.const.f64 	%fd2635, [const_oddDofToQuad+136];
	ld.const.f64 	%fd2634, [const_evenDofToQuad+136];
	ld.const.f64 	%fd2633, [const_oddDofToQuad+144];
	ld.const.f64 	%fd2632, [const_evenDofToQuad+144];
	ld.const.f64 	%fd2631, [const_oddDofToQuad+152];
	ld.const.f64 	%fd2630, [const_evenDofToQuad+152];
	ld.const.f64 	%fd2629, [const_oddDofToQuad+160];
	ld.const.f64 	%fd2628, [const_evenDofToQuad+160];
	ld.const.f64 	%fd2627, [const_oddDofToQuad+168];
	ld.const.f64 	%fd2626, [const_evenDofToQuad+168];
	ld.const.f64 	%fd2625, [const_oddDofToQuad+176];
	ld.const.f64 	%fd2624, [const_evenDofToQuad+176];
	ld.const.f64 	%fd2623, [const_oddDofToQuad+184];
	ld.const.f64 	%fd2622, [const_evenDofToQuad+184];
	ld.const.f64 	%fd2621, [const_oddDofToQuad+192];
	ld.const.f64 	%fd2620, [const_evenDofToQuad+192];
	ld.const.f64 	%fd2619, [const_oddDofToQuad+200];
	ld.const.f64 	%fd2618, [const_evenDofToQuad+200];
	ld.const.f64 	%fd2617, [const_oddDofToQuad+208];
	ld.const.f64 	%fd2616, [const_evenDofToQuad+208];
	ld.const.f64 	%fd2615, [const_oddDofToQuad+216];
	ld.const.f64 	%fd2614, [const_evenDofToQuad+216];
	ld.const.f64 	%fd2613, [const_oddDofToQuad+224];
	ld.const.f64 	%fd2612, [const_evenDofToQuad+224];
	ld.const.f64 	%fd2611, [const_oddDofToQuad+232];
	ld.const.f64 	%fd2610, [const_evenDofToQuad+232];
	ld.const.f64 	%fd2609, [const_oddDofToQuad+240];
	ld.const.f64 	%fd2608, [const_evenDofToQuad+240];
	ld.const.f64 	%fd2607, [const_oddDofToQuad+248];
	ld.const.f64 	%fd2606, [const_evenDofToQuad+248];
	ld.const.f64 	%fd2605, [const_oddDofToQuad+256];
	ld.const.f64 	%fd2604, [const_evenDofToQuad+256];
	ld.const.f64 	%fd2603, [const_oddDofToQuad+264];
	ld.const.f64 	%fd2602, [const_evenDofToQuad+264];
	ld.const.f64 	%fd2601, [const_oddDofToQuad+272];
	ld.const.f64 	%fd2600, [const_evenDofToQuad+272];
	ld.const.f64 	%fd2599, [const_oddDofToQuad+280];
	ld.const.f64 	%fd2598, [const_evenDofToQuad+280];
	bra.uni 	$L__BB46_7;
$L__BB46_6:
	mad.lo.s32 	%r29, %r6, 880, %r7;
	shl.b32 	%r30, %r4, 3;
	add.s32 	%r31, %r29, %r30;
	ld.shared.f64 	%fd688, [%r31];
	ld.shared.f64 	%fd689, [%r31+880];
	add.f64 	%fd690, %fd688, %fd689;
	sub.f64 	%fd691, %fd688, %fd689;
	ld.shared.f64 	%fd692, [%r31+88];
	ld.shared.f64 	%fd693, [%r31+792];
	add.f64 	%fd694, %fd692, %fd693;
	sub.f64 	%fd695, %fd692, %fd693;
	ld.shared.f64 	%fd696, [%r31+176];
	ld.shared.f64 	%fd697, [%r31+704];
	add.f64 	%fd698, %fd696, %fd697;
	sub.f64 	%fd699, %fd696, %fd697;
	ld.shared.f64 	%fd700, [%r31+264];
	ld.shared.f64 	%fd701, [%r31+616];
	add.f64 	%fd702, %fd700, %fd701;
	sub.f64 	%fd703, %fd700, %fd701;
	ld.shared.f64 	%fd704, [%r31+352];
	ld.shared.f64 	%fd705, [%r31+528];
	add.f64 	%fd706, %fd704, %fd705;
	sub.f64 	%fd707, %fd704, %fd705;
	ld.shared.f64 	%fd708, [%r31+440];
	add.f64 	%fd709, %fd708, %fd708;
	sub.f64 	%fd710, %fd708, %fd708;
	mul.f64 	%fd711, %fd709, 0d3FE0000000000000;
	fma.rn.f64 	%fd712, %fd23, %fd690, 0d0000000000000000;
	fma.rn.f64 	%fd713, %fd24, %fd691, 0d0000000000000000;
	fma.rn.f64 	%fd714, %fd25, %fd694, %fd712;
	fma.rn.f64 	%fd715, %fd26, %fd695, %fd713;
	fma.rn.f64 	%fd716, %fd27, %fd698, %fd714;
	fma.rn.f64 	%fd717, %fd28, %fd699, %fd715;
	fma.rn.f64 	%fd718, %fd29, %fd702, %fd716;
	fma.rn.f64 	%fd719, %fd30, %fd703, %fd717;
	fma.rn.f64 	%fd720, %fd31, %fd706, %fd718;
	fma.rn.f64 	%fd721, %fd32, %fd707, %fd719;
	fma.rn.f64 	%fd722, %fd33, %fd711, %fd720;
	fma.rn.f64 	%fd723, %fd34, %fd710, %fd721;
	add.f64 	%fd724, %fd722, %fd723;
	st.shared.f64 	[%r31], %fd724;
	sub.f64 	%fd725, %fd722, %fd723;
	st.shared.f64 	[%r31+880], %fd725;
	fma.rn.f64 	%fd726, %fd35, %fd690, 0d0000000000000000;
	fma.rn.f64 	%fd727, %fd36, %fd691, 0d0000000000000000;
	fma.rn.f64 	%fd728, %fd37, %fd694, %fd726;
	fma.rn.f64 	%fd729, %fd38, %fd695, %fd727;
	fma.rn.f64 	%fd730, %fd39, %fd698, %fd728;
	fma.rn.f64 	%fd731, %fd40, %fd699, %fd729;
	fma.rn.f64 	%fd732, %fd41, %fd702, %fd730;
	fma.rn.f64 	%fd733, %fd42, %fd703, %fd731;
	fma.rn.f64 	%fd734, %fd43, %fd706, %fd732;
	fma.rn.f64 	%fd735, %fd44, %fd707, %fd733;
	fma.rn.f64 	%fd736, %fd45, %fd711, %fd734;
	fma.rn.f64 	%fd737, %fd46, %fd710, %fd735;
	add.f64 	%fd738, %fd736, %fd737;
	st.shared.f64 	[%r31+88], %fd738;
	sub.f64 	%fd739, %fd736, %fd737;
	st.shared.f64 	[%r31+792], %fd739;
	fma.rn.f64 	%fd740, %fd47, %fd690, 0d0000000000000000;
	fma.rn.f64 	%fd741, %fd48, %fd691, 0d0000000000000000;
	ld.const.f64 	%fd2643, [const_oddDofToQuad+104];
	fma.rn.f64 	%fd742, %fd2643, %fd694, %fd740;
	ld.const.f64 	%fd2642, [const_evenDofToQuad+104];
	fma.rn.f64 	%fd743, %fd2642, %fd695, %fd741;
	ld.const.f64 	%fd2641, [const_oddDofToQuad+112];
	fma.rn.f64 	%fd744, %fd2641, %fd698, %fd742;
	ld.const.f64 	%fd2640, [const_evenDofToQuad+112];
	fma.rn.f64 	%fd745, %fd2640, %fd699, %fd743;
	ld.const.f64 	%fd2639, [const_oddDofToQuad+120];
	fma.rn.f64 	%fd746, %fd2639, %fd702, %fd744;
	ld.const.f64 	%fd2638, [const_evenDofToQuad+120];
	fma.rn.f64 	%fd747, %fd2638, %fd703, %fd745;
	ld.const.f64 	%fd2637, [const_oddDofToQuad+128];
	fma.rn.f64 	%fd748, %fd2637, %fd706, %fd746;
	ld.const.f64 	%fd2636, [const_evenDofToQuad+128];
	fma.rn.f64 	%fd749, %fd2636, %fd707, %fd747;
	ld.const.f64 	%fd2635, [const_oddDofToQuad+136];
	fma.rn.f64 	%fd750, %fd2635, %fd711, %fd748;
	ld.const.f64 	%fd2634, [const_evenDofToQuad+136];
	fma.rn.f64 	%fd751, %fd2634, %fd710, %fd749;
	add.f64 	%fd752, %fd750, %fd751;
	st.shared.f64 	[%r31+176], %fd752;
	sub.f64 	%fd753, %fd750, %fd751;
	st.shared.f64 	[%r31+704], %fd753;
	ld.const.f64 	%fd2633, [const_oddDofToQuad+144];
	fma.rn.f64 	%fd754, %fd2633, %fd690, 0d0000000000000000;
	ld.const.f64 	%fd2632, [const_evenDofToQuad+144];
	fma.rn.f64 	%fd755, %fd2632, %fd691, 0d0000000000000000;
	ld.const.f64 	%fd2631, [const_oddDofToQuad+152];
	fma.rn.f64 	%fd756, %fd2631, %fd694, %fd754;
	ld.const.f64 	%fd2630, [const_evenDofToQuad+152];
	fma.rn.f64 	%fd757, %fd2630, %fd695, %fd755;
	ld.const.f64 	%fd2629, [const_oddDofToQuad+160];
	fma.rn.f64 	%fd758, %fd2629, %fd698, %fd756;
	ld.const.f64 	%fd2628, [const_evenDofToQuad+160];
	fma.rn.f64 	%fd759, %fd2628, %fd699, %fd757;
	ld.const.f64 	%fd2627, [const_oddDofToQuad+168];
	fma.rn.f64 	%fd760, %fd2627, %fd702, %fd758;
	ld.const.f64 	%fd2626, [const_evenDofToQuad+168];
	fma.rn.f64 	%fd761, %fd2626, %fd703, %fd759;
	ld.const.f64 	%fd2625, [const_oddDofToQuad+176];
	fma.rn.f64 	%fd762, %fd2625, %fd706, %fd760;
	ld.const.f64 	%fd2624, [const_evenDofToQuad+176];
	fma.rn.f64 	%fd763, %fd2624, %fd707, %fd761;
	ld.const.f64 	%fd2623, [const_oddDofToQuad+184];
	fma.rn.f64 	%fd764, %fd2623, %fd711, %fd762;
	ld.const.f64 	%fd2622, [const_evenDofToQuad+184];
	fma.rn.f64 	%fd765, %fd2622, %fd710, %fd763;
	add.f64 	%fd766, %fd764, %fd765;
	st.shared.f64 	[%r31+264], %fd766;
	sub.f64 	%fd767, %fd764, %fd765;
	st.shared.f64 	[%r31+616], %fd767;
	ld.const.f64 	%fd2621, [const_oddDofToQuad+192];
	fma.rn.f64 	%fd768, %fd2621, %fd690, 0d0000000000000000;
	ld.const.f64 	%fd2620, [const_evenDofToQuad+192];
	fma.rn.f64 	%fd769, %fd2620, %fd691, 0d0000000000000000;
	ld.const.f64 	%fd2619, [const_oddDofToQuad+200];
	fma.rn.f64 	%fd770, %fd2619, %fd694, %fd768;
	ld.const.f64 	%fd2618, [const_evenDofToQuad+200];
	fma.rn.f64 	%fd771, %fd2618, %fd695, %fd769;
	ld.const.f64 	%fd2617, [const_oddDofToQuad+208];
	fma.rn.f64 	%fd772, %fd2617, %fd698, %fd770;
	ld.const.f64 	%fd2616, [const_evenDofToQuad+208];
	fma.rn.f64 	%fd773, %fd2616, %fd699, %fd771;
	ld.const.f64 	%fd2615, [const_oddDofToQuad+216];
	fma.rn.f64 	%fd774, %fd2615, %fd702, %fd772;
	ld.const.f64 	%fd2614, [const_evenDofToQuad+216];
	fma.rn.f64 	%fd775, %fd2614, %fd703, %fd773;
	ld.const.f64 	%fd2613, [const_oddDofToQuad+224];
	fma.rn.f64 	%fd776, %fd2613, %fd706, %fd774;
	ld.const.f64 	%fd2612, [const_evenDofToQuad+224];
	fma.rn.f64 	%fd777, %fd2612, %fd707, %fd775;
	ld.const.f64 	%fd2611, [const_oddDofToQuad+232];
	fma.rn.f64 	%fd778, %fd2611, %fd711, %fd776;
	ld.const.f64 	%fd2610, [const_evenDofToQuad+232];
	fma.rn.f64 	%fd779, %fd2610, %fd710, %fd777;
	add.f64 	%fd780, %fd778, %fd779;
	st.shared.f64 	[%r31+352], %fd780;
	sub.f64 	%fd781, %fd778, %fd779;
	st.shared.f64 	[%r31+528], %fd781;
	ld.const.f64 	%fd2609, [const_oddDofToQuad+240];
	fma.rn.f64 	%fd782, %fd2609, %fd690, 0d0000000000000000;
	ld.const.f64 	%fd2608, [const_evenDofToQuad+240];
	fma.rn.f64 	%fd783, %fd2608, %fd691, 0d0000000000000000;
	ld.const.f64 	%fd2607, [const_oddDofToQuad+248];
	fma.rn.f64 	%fd784, %fd2607, %fd694, %fd782;
	ld.const.f64 	%fd2606, [const_evenDofToQuad+248];
	fma.rn.f64 	%fd785, %fd2606, %fd695, %fd783;
	ld.const.f64 	%fd2605, [const_oddDofToQuad+256];
	fma.rn.f64 	%fd786, %fd2605, %fd698, %fd784;
	ld.const.f64 	%fd2604, [const_evenDofToQuad+256];
	fma.rn.f64 	%fd787, %fd2604, %fd699, %fd785;
	ld.const.f64 	%fd2603, [const_oddDofToQuad+264];
	fma.rn.f64 	%fd788, %fd2603, %fd702, %fd786;
	ld.const.f64 	%fd2602, [const_evenDofToQuad+264];
	fma.rn.f64 	%fd789, %fd2602, %fd703, %fd787;
	ld.const.f64 	%fd2601, [const_oddDofToQuad+272];
	fma.rn.f64 	%fd790, %fd2601, %fd706, %fd788;
	ld.const.f64 	%fd2600, [const_evenDofToQuad+272];
	fma.rn.f64 	%fd791, %fd2600, %fd707, %fd789;
	ld.const.f64 	%fd2599, [const_oddDofToQuad+280];
	fma.rn.f64 	%fd792, %fd2599, %fd711, %fd790;
	ld.const.f64 	%fd2598, [const_evenDofToQuad+280];
	fma.rn.f64 	%fd793, %fd2598, %fd710, %fd791;
	sub.f64 	%fd794, %fd792, %fd793;
	st.shared.f64 	[%r31+440], %fd794;
$L__BB46_7:
	ld.param.u64 	%rd47, [_Z32massMatrixMultiplyConstantKernelILi11ELi11ELi1EEvidPKdS1_S1_S1_S1_S1_S1_Pd_param_2];
	ld.param.u32 	%r138, [_Z32massMatrixMultiplyConstantKernelILi11ELi11ELi1EEvidPKdS1_S1_S1_S1_S1_S1_Pd_param_0];
	setp.ge.s32 	%p7, %r3, %r138;
	bar.sync 	0;
	cvt.u32.u16 	%r8, %rs2;
	mul.wide.u16 	%r32, %rs2, 968;
	add.s32 	%r33, %r5, %r32;
	mad.lo.s32 	%r9, %r4, 88, %r33;
	ld.shared.f64 	%fd796, [%r9];
	ld.shared.f64 	%fd797, [%r9+80];
	add.f64 	%fd798, %fd796, %fd797;
	sub.f64 	%fd799, %fd796, %fd797;
	ld.shared.f64 	%fd800, [%r9+8];
	ld.shared.f64 	%fd801, [%r9+72];
	add.f64 	%fd802, %fd800, %fd801;
	sub.f64 	%fd803, %fd800, %fd801;
	ld.shared.f64 	%fd804, [%r9+16];
	ld.shared.f64 	%fd805, [%r9+64];
	add.f64 	%fd806, %fd804, %fd805;
	sub.f64 	%fd807, %fd804, %fd805;
	ld.shared.f64 	%fd808, [%r9+24];
	ld.shared.f64 	%fd809, [%r9+56];
	add.f64 	%fd810, %fd808, %fd809;
	sub.f64 	%fd811, %fd808, %fd809;
	ld.shared.f64 	%fd812, [%r9+32];
	ld.shared.f64 	%fd813, [%r9+48];
	add.f64 	%fd814, %fd812, %fd813;
	sub.f64 	%fd815, %fd812, %fd813;
	ld.shared.f64 	%fd816, [%r9+40];
	add.f64 	%fd817, %fd816, %fd816;
	sub.f64 	%fd818, %fd816, %fd816;
	mul.f64 	%fd819, %fd817, 0d3FE0000000000000;
	fma.rn.f64 	%fd820, %fd23, %fd798, 0d0000000000000000;
	fma.rn.f64 	%fd821, %fd24, %fd799, 0d0000000000000000;
	fma.rn.f64 	%fd822, %fd25, %fd802, %fd820;
	fma.rn.f64 	%fd823, %fd26, %fd803, %fd821;
	fma.rn.f64 	%fd824, %fd27, %fd806, %fd822;
	fma.rn.f64 	%fd825, %fd28, %fd807, %fd823;
	fma.rn.f64 	%fd826, %fd29, %fd810, %fd824;
	fma.rn.f64 	%fd827, %fd30, %fd811, %fd825;
	fma.rn.f64 	%fd828, %fd31, %fd814, %fd826;
	fma.rn.f64 	%fd829, %fd32, %fd815, %fd827;
	fma.rn.f64 	%fd830, %fd33, %fd819, %fd828;
	fma.rn.f64 	%fd831, %fd34, %fd818, %fd829;
	add.f64 	%fd832, %fd830, %fd831;
	st.shared.f64 	[%r9], %fd832;
	sub.f64 	%fd833, %fd830, %fd831;
	st.shared.f64 	[%r9+80], %fd833;
	fma.rn.f64 	%fd834, %fd35, %fd798, 0d0000000000000000;
	fma.rn.f64 	%fd835, %fd36, %fd799, 0d0000000000000000;
	fma.rn.f64 	%fd836, %fd37, %fd802, %fd834;
	fma.rn.f64 	%fd837, %fd38, %fd803, %fd835;
	fma.rn.f64 	%fd838, %fd39, %fd806, %fd836;
	fma.rn.f64 	%fd839, %fd40, %fd807, %fd837;
	fma.rn.f64 	%fd840, %fd41, %fd810, %fd838;
	fma.rn.f64 	%fd841, %fd42, %fd811, %fd839;
	fma.rn.f64 	%fd842, %fd43, %fd814, %fd840;
	fma.rn.f64 	%fd843, %fd44, %fd815, %fd841;
	fma.rn.f64 	%fd844, %fd45, %fd819, %fd842;
	fma.rn.f64 	%fd845, %fd46, %fd818, %fd843;
	add.f64 	%fd846, %fd844, %fd845;
	st.shared.f64 	[%r9+8], %fd846;
	sub.f64 	%fd847, %fd844, %fd845;
	st.shared.f64 	[%r9+72], %fd847;
	fma.rn.f64 	%fd848, %fd47, %fd798, 0d0000000000000000;
	fma.rn.f64 	%fd849, %fd48, %fd799, 0d0000000000000000;
	fma.rn.f64 	%fd850, %fd2643, %fd802, %fd848;
	fma.rn.f64 	%fd851, %fd2642, %fd803, %fd849;
	fma.rn.f64 	%fd852, %fd2641, %fd806, %fd850;
	fma.rn.f64 	%fd853, %fd2640, %fd807, %fd851;
	fma.rn.f64 	%fd854, %fd2639, %fd810, %fd852;
	fma.rn.f64 	%fd855, %fd2638, %fd811, %fd853;
	fma.rn.f64 	%fd856, %fd2637, %fd814, %fd854;
	fma.rn.f64 	%fd857, %fd2636, %fd815, %fd855;
	fma.rn.f64 	%fd858, %fd2635, %fd819, %fd856;
	fma.rn.f64 	%fd859, %fd2634, %fd818, %fd857;
	add.f64 	%fd860, %fd858, %fd859;
	st.shared.f64 	[%r9+16], %fd860;
	sub.f64 	%fd861, %fd858, %fd859;
	st.shared.f64 	[%r9+64], %fd861;
	fma.rn.f64 	%fd862, %fd2633, %fd798, 0d0000000000000000;
	fma.rn.f64 	%fd863, %fd2632, %fd799, 0d0000000000000000;
	fma.rn.f64 	%fd864, %fd2631, %fd802, %fd862;
	fma.rn.f64 	%fd865, %fd2630, %fd803, %fd863;
	fma.rn.f64 	%fd866, %fd2629, %fd806, %fd864;
	fma.rn.f64 	%fd867, %fd2628, %fd807, %fd865;
	fma.rn.f64 	%fd868, %fd2627, %fd810, %fd866;
	fma.rn.f64 	%fd869, %fd2626, %fd811, %fd867;
	fma.rn.f64 	%fd870, %fd2625, %fd814, %fd868;
	fma.rn.f64 	%fd871, %fd2624, %fd815, %fd869;
	fma.rn.f64 	%fd872, %fd2623, %fd819, %fd870;
	fma.rn.f64 	%fd873, %fd2622, %fd818, %fd871;
	add.f64 	%fd874, %fd872, %fd873;
	st.shared.f64 	[%r9+24], %fd874;
	sub.f64 	%fd875, %fd872, %fd873;
	st.shared.f64 	[%r9+56], %fd875;
	fma.rn.f64 	%fd876, %fd2621, %fd798, 0d0000000000000000;
	fma.rn.f64 	%fd877, %fd2620, %fd799, 0d0000000000000000;
	fma.rn.f64 	%fd878, %fd2619, %fd802, %fd876;
	fma.rn.f64 	%fd879, %fd2618, %fd803, %fd877;
	fma.rn.f64 	%fd880, %fd2617, %fd806, %fd878;
	fma.rn.f64 	%fd881, %fd2616, %fd807, %fd879;
	fma.rn.f64 	%fd882, %fd2615, %fd810, %fd880;
	fma.rn.f64 	%fd883, %fd2614, %fd811, %fd881;
	fma.rn.f64 	%fd884, %fd2613, %fd814, %fd882;
	fma.rn.f64 	%fd885, %fd2612, %fd815, %fd883;
	fma.rn.f64 	%fd886, %fd2611, %fd819, %fd884;
	fma.rn.f64 	%fd887, %fd2610, %fd818, %fd885;
	add.f64 	%fd888, %fd886, %fd887;
	st.shared.f64 	[%r9+32], %fd888;
	sub.f64 	%fd889, %fd886, %fd887;
	st.shared.f64 	[%r9+48], %fd889;
	fma.rn.f64 	%fd890, %fd2609, %fd798, 0d0000000000000000;
	fma.rn.f64 	%fd891, %fd2608, %fd799, 0d0000000000000000;
	fma.rn.f64 	%fd892, %fd2607, %fd802, %fd890;
	fma.rn.f64 	%fd893, %fd2606, %fd803, %fd891;
	fma.rn.f64 	%fd894, %fd2605, %fd806, %fd892;
	fma.rn.f64 	%fd895, %fd2604, %fd807, %fd893;
	fma.rn.f64 	%fd896, %fd2603, %fd810, %fd894;
	fma.rn.f64 	%fd897, %fd2602, %fd811, %fd895;
	fma.rn.f64 	%fd898, %fd2601, %fd814, %fd896;
	fma.rn.f64 	%fd899, %fd2600, %fd815, %fd897;
	fma.rn.f64 	%fd900, %fd2599, %fd819, %fd898;
	fma.rn.f64 	%fd901, %fd2598, %fd818, %fd899;
	sub.f64 	%fd902, %fd900, %fd901;
	st.shared.f64 	[%r9+40], %fd902;
	bar.sync 	0;
	mad.lo.s32 	%r10, %r8, -880, %r33;
	shl.b32 	%r34, %r4, 3;
	add.s32 	%r11, %r10, %r34;
	ld.shared.f64 	%fd187, [%r11];
	ld.shared.f64 	%fd188, [%r11+968];
	ld.shared.f64 	%fd189, [%r11+1936];
	ld.shared.f64 	%fd190, [%r11+2904];
	ld.shared.f64 	%fd191, [%r11+3872];
	ld.shared.f64 	%fd192, [%r11+4840];
	ld.shared.f64 	%fd193, [%r11+5808];
	ld.shared.f64 	%fd194, [%r11+6776];
	ld.shared.f64 	%fd195, [%r11+7744];
	ld.shared.f64 	%fd196, [%r11+8712];
	ld.shared.f64 	%fd197, [%r11+9680];
	mad.lo.s32 	%r35, %r3, 9317, %r1;
	cvta.to.global.u64 	%rd12, %rd47;
	mul.wide.s32 	%rd13, %r35, 8;
	add.s64 	%rd1, %rd12, %rd13;
	mov.f64 	%fd2644, 0d0000000000000000;
	mov.f64 	%fd2645, %fd2644;
	mov.f64 	%fd2646, %fd2644;
	mov.f64 	%fd2647, %fd2644;
	mov.f64 	%fd2648, %fd2644;
	mov.f64 	%fd2649, %fd2644;
	mov.f64 	%fd2650, %fd2644;
	@%p7 bra 	$L__BB46_9;
	ld.global.nc.f64 	%fd2644, [%rd1];
	ld.global.nc.f64 	%fd2645, [%rd1+10648];
	ld.global.nc.f64 	%fd2646, [%rd1+21296];
	ld.global.nc.f64 	%fd2647, [%rd1+31944];
	ld.global.nc.f64 	%fd2648, [%rd1+42592];
	ld.global.nc.f64 	%fd2649, [%rd1+53240];
	ld.global.nc.f64 	%fd2650, [%rd1+63888];
$L__BB46_9:
	ld.param.f64 	%fd2576, [_Z32massMatrixMultiplyConstantKernelILi11ELi11ELi1EEvidPKdS1_S1_S1_S1_S1_S1_Pd_param_1];
	ld.param.u32 	%r139, [_Z32massMatrixMultiplyConstantKernelILi11ELi11ELi1EEvidPKdS1_S1_S1_S1_S1_S1_Pd_param_0];
	mul.lo.s32 	%r37, %r2, 968;
	mov.u32 	%r38, _ZZ29stiffnessMatrixMultiplyDeviceILi11ELi11ELi1EEviidPKdS1_S1_S1_PAT0__AT0__AplT0_Li0E_dPdE5s_Gpr;
	add.s32 	%r39, %r38, %r37;
	mul.lo.s32 	%r40, %r8, 88;
	add.s32 	%r12, %r39, %r40;
	add.s32 	%r13, %r12, %r34;
	mov.u32 	%r42, _ZZ29stiffnessMatrixMultiplyDeviceILi11ELi11ELi1EEviidPKdS1_S1_S1_PAT0__AT0__AplT0_Li0E_dPdE5s_Gps;
	add.s32 	%r43, %r42, %r37;
	add.s32 	%r15, %r43, %r34;
	add.s32 	%r14, %r15, %r40;
	add.s32 	%r45, %r22, %r34;
	setp.ge.s32 	%p8, %r3, %r139;
	add.s32 	%r16, %r5, %r34;
	mad.lo.s32 	%r50, %r4, 80, %r45;
	ld.shared.f64 	%fd212, [%r50];
	ld.shared.f64 	%fd904, [%r10];
	fma.rn.f64 	%fd905, %fd212, %fd904, 0d0000000000000000;
	add.s32 	%r51, %r22, %r40;
	ld.shared.f64 	%fd213, [%r51];
	ld.shared.f64 	%fd906, [%r16];
	fma.rn.f64 	%fd907, %fd213, %fd906, 0d0000000000000000;
	ld.shared.f64 	%fd908, [_ZZ32massMatrixMultiplyConstantKernelILi11ELi11ELi1EEvidPKdS1_S1_S1_S1_S1_S1_PdE13s_QuadToQuadD];
	fma.rn.f64 	%fd909, %fd908, %fd187, 0d0000000000000000;
	ld.shared.f64 	%fd214, [%r50+8];
	ld.shared.f64 	%fd910, [%r10+8];
	fma.rn.f64 	%fd911, %fd214, %fd910, %fd905;
	ld.shared.f64 	%fd215, [%r51+8];
	ld.shared.f64 	%fd912, [%r16+88];
	fma.rn.f64 	%fd913, %fd215, %fd912, %fd907;
	ld.shared.f64 	%fd914, [_ZZ32massMatrixMultiplyConstantKernelILi11ELi11ELi1EEvidPKdS1_S1_S1_S1_S1_S1_PdE13s_QuadToQuadD+8];
	fma.rn.f64 	%fd915, %fd914, %fd188, %fd909;
	ld.shared.f64 	%fd216, [%r50+16];
	ld.shared.f64 	%fd916, [%r10+16];
	fma.rn.f64 	%fd917, %fd216, %fd916, %fd911;
	ld.shared.f64 	%fd217, [%r51+16];
	ld.shared.f64 	%fd918, [%r16+176];
	fma.rn.f64 	%fd919, %fd217, %fd918, %fd913;
	ld.shared.f64 	%fd920, [_ZZ32massMatrixMultiplyConstantKernelILi11ELi11ELi1EEvidPKdS1_S1_S1_S1_S1_S1_PdE13s_QuadToQuadD+16];
	fma.rn.f64 	%fd921, %fd920, %fd189, %fd915;
	ld.shared.f64 	%fd218, [%r50+24];
	ld.shared.f64 	%fd922, [%r10+24];
	fma.rn.f64 	%fd923, %fd218, %fd922, %fd917;
	ld.shared.f64 	%fd219, [%r51+24];
	ld.shared.f64 	%fd924, [%r16+264];
	fma.rn.f64 	%fd925, %fd219, %fd924, %fd919;
	ld.shared.f64 	%fd926, [_ZZ32massMatrixMultiplyConstantKernelILi11ELi11ELi1EEvidPKdS1_S1_S1_S1_S1_S1_PdE13s_QuadToQuadD+24];
	fma.rn.f64 	%fd927, %fd926, %fd190, %fd921;
	ld.shared.f64 	%fd220, [%r50+32];
	ld.shared.f64 	%fd928, [%r10+32];
	fma.rn.f64 	%fd929, %fd220, %fd928, %fd923;
	ld.shared.f64 	%fd221, [%r51+32];
	ld.shared.f64 	%fd930, [%r16+352];
	fma.rn.f64 	%fd931, %fd221, %fd930, %fd925;
	ld.shared.f64 	%fd932, [_ZZ32massMatrixMultiplyConstantKernelILi11ELi11ELi1EEvidPKdS1_S1_S1_S1_S1_S1_PdE13s_QuadToQuadD+32];
	fma.rn.f64 	%fd933, %fd932, %fd191, %fd927;
	ld.shared.f64 	%fd222, [%r50+40];
	ld.shared.f64 	%fd934, [%r10+40];
	fma.rn.f64 	%fd935, %fd222, %fd934, %fd929;
	ld.shared.f64 	%fd223, [%r51+40];
	ld.shared.f64 	%fd936, [%r16+440];
	fma.rn.f64 	%fd937, %fd223, %fd936, %fd931;
	ld.shared.f64 	%fd938, [_ZZ32massMatrixMultiplyConstantKernelILi11ELi11ELi1EEvidPKdS1_S1_S1_S1_S1_S1_PdE13s_QuadToQuadD+40];
	fma.rn.f64 	%fd939, %fd938, %fd192, %fd933;
	ld.shared.f64 	%fd224, [%r50+48];
	ld.shared.f64 	%fd940, [%r10+48];
	fma.rn.f64 	%fd941, %fd224, %fd940, %fd935;
	ld.shared.f64 	%fd225, [%r51+48];
	ld.shared.f64 	%fd942, [%r16+528];
	fma.rn.f64 	%fd943, %fd225, %fd942, %fd937;
	ld.shared.f64 	%fd944, [_ZZ32massMatrixMultiplyConstantKernelILi11ELi11ELi1EEvidPKdS1_S1_S1_S1_S1_S1_PdE13s_QuadToQuadD+48];
	fma.rn.f64 	%fd945, %fd944, %fd193, %fd939;
	ld.shared.f64 	%fd226, [%r50+56];
	ld.shared.f64 	%fd946, [%r10+56];
	fma.rn.f64 	%fd947, %fd226, %fd946, %fd941;
	ld.shared.f64 	%fd227, [%r51+56];
	ld.shared.f64 	%fd948, [%r16+616];
	fma.rn.f64 	%fd949, %fd227, %fd948, %fd943;
	ld.shared.f64 	%fd950, [_ZZ32massMatrixMultiplyConstantKernelILi11ELi11ELi1EEvidPKdS1_S1_S1_S1_S1_S1_PdE13s_QuadToQuadD+56];
	fma.rn.f64 	%fd951, %fd950, %fd194, %fd945;
	ld.shared.f64 	%fd228, [%r50+64];
	ld.shared.f64 	%fd952, [%r10+64];
	fma.rn.f64 	%fd953, %fd228, %fd952, %fd947;
	ld.shared.f64 	%fd229, [%r51+64];
	ld.shared.f64 	%fd954, [%r16+704];
	fma.rn.f64 	%fd955, %fd229, %fd954, %fd949;
	ld.shared.f64 	%fd956, [_ZZ32massMatrixMultiplyConstantKernelILi11ELi11ELi1EEvidPKdS1_S1_S1_S1_S1_S1_PdE13s_QuadToQuadD+64];
	fma.rn.f64 	%fd957, %fd956, %fd195, %fd951;
	ld.shared.f64 	%fd230, [%r50+72];
	ld.shared.f64 	%fd958, [%r10+72];
	fma.rn.f64 	%fd959, %fd230, %fd958, %fd953;
	ld.shared.f64 	%fd231, [%r51+72];
	ld.shared.f64 	%fd960, [%r16+792];
	fma.rn.f64 	%fd961, %fd231, %fd960, %fd955;
	ld.shared.f64 	%fd962, [_ZZ32massMatrixMultiplyConstantKernelILi11ELi11ELi1EEvidPKdS1_S1_S1_S1_S1_S1_PdE13s_QuadToQuadD+72];
	fma.rn.f64 	%fd963, %fd962, %fd196, %fd957;
	ld.shared.f64 	%fd232, [%r50+80];
	ld.shared.f64 	%fd964, [%r10+80];
	fma.rn.f64 	%fd965, %fd232, %fd964, %fd959;
	ld.shared.f64 	%fd233, [%r51+80];
	ld.shared.f64 	%fd966, [%r16+880];
	fma.rn.f64 	%fd967, %fd233, %fd966, %fd961;
	ld.shared.f64 	%fd968, [_ZZ32massMatrixMultiplyConstantKernelILi11ELi11ELi1EEvidPKdS1_S1_S1_S1_S1_S1_PdE13s_QuadToQuadD+80];
	fma.rn.f64 	%fd969, %fd968, %fd197, %fd963;
	bar.sync 	0;
	mul.f64 	%fd970, %fd2645, %fd967;
	fma.rn.f64 	%fd971, %fd2644, %fd965, %fd970;
	fma.rn.f64 	%fd972, %fd2646, %fd969, %fd971;
	st.shared.f64 	[%r13], %fd972;
	mul.f64 	%fd973, %fd2647, %fd967;
	fma.rn.f64 	%fd974, %fd2645, %fd965, %fd973;
	fma.rn.f64 	%fd975, %fd2648, %fd969, %fd974;
	st.shared.f64 	[%r14], %fd975;
	mul.f64 	%fd976, %fd2648, %fd967;
	fma.rn.f64 	%fd977, %fd2646, %fd965, %fd976;
	fma.rn.f64 	%fd978, %fd2649, %fd969, %fd977;
	mul.f64 	%fd979, %fd2576, %fd2650;
	bar.sync 	0;
	ld.shared.f64 	%fd234, [%r45];
	ld.shared.f64 	%fd980, [%r12];
	mul.f64 	%fd981, %fd234, %fd980;
	fma.rn.f64 	%fd982, %fd979, %fd187, %fd981;
	mad.lo.s32 	%r52, %r8, -80, %r51;
	ld.shared.f64 	%fd235, [%r52];
	ld.shared.f64 	%fd983, [%r15];
	fma.rn.f64 	%fd984, %fd235, %fd983, %fd982;
	fma.rn.f64 	%fd985, %fd978, %fd908, 0d0000000000000000;
	mul.lo.s32 	%r17, %r4, -80;
	add.s32 	%r53, %r50, %r17;
	ld.shared.f64 	%fd236, [%r53+88];
	ld.shared.f64 	%fd986, [%r12+8];
	fma.rn.f64 	%fd987, %fd236, %fd986, %fd984;
	ld.shared.f64 	%fd237, [%r52+88];
	ld.shared.f64 	%fd988, [%r15+88];
	fma.rn.f64 	%fd989, %fd237, %fd988, %fd987;
	fma.rn.f64 	%fd238, %fd978, %fd914, 0d0000000000000000;
	ld.shared.f64 	%fd239, [%r53+176];
	ld.shared.f64 	%fd990, [%r12+16];
	fma.rn.f64 	%fd991, %fd239, %fd990, %fd989;
	ld.shared.f64 	%fd240, [%r52+176];
	ld.shared.f64 	%fd992, [%r15+176];
	fma.rn.f64 	%fd993, %fd240, %fd992, %fd991;
	fma.rn.f64 	%fd241, %fd978, %fd920, 0d0000000000000000;
	ld.shared.f64 	%fd242, [%r53+264];
	ld.shared.f64 	%fd994, [%r12+24];
	fma.rn.f64 	%fd995, %fd242, %fd994, %fd993;
	ld.shared.f64 	%fd243, [%r52+264];
	ld.shared.f64 	%fd996, [%r15+264];
	fma.rn.f64 	%fd997, %fd243, %fd996, %fd995;
	fma.rn.f64 	%fd244, %fd978, %fd926, 0d0000000000000000;
	ld.shared.f64 	%fd245, [%r53+352];
	ld.shared.f64 	%fd998, [%r12+32];
	fma.rn.f64 	%fd999, %fd245, %fd998, %fd997;
	ld.shared.f64 	%fd246, [%r52+352];
	ld.shared.f64 	%fd1000, [%r15+352];
	fma.rn.f64 	%fd1001, %fd246, %fd1000, %fd999;
	fma.rn.f64 	%fd247, %fd978, %fd932, 0d0000000000000000;
	ld.shared.f64 	%fd248, [%r53+440];
	ld.shared.f64 	%fd1002, [%r12+40];
	fma.rn.f64 	%fd1003, %fd248, %fd1002, %fd1001;
	ld.shared.f64 	%fd249, [%r52+440];
	ld.shared.f64 	%fd1004, [%r15+440];
	fma.rn.f64 	%fd1005, %fd249, %fd1004, %fd1003;
	fma.rn.f64 	%fd250, %fd978, %fd938, 0d0000000000000000;
	ld.shared.f64 	%fd251, [%r53+528];
	ld.shared.f64 	%fd1006, [%r12+48];
	fma.rn.f64 	%fd1007, %fd251, %fd1006, %fd1005;
	ld.shared.f64 	%fd252, [%r52+528];
	ld.shared.f64 	%fd1008, [%r15+528];
	fma.rn.f64 	%fd1009, %fd252, %fd1008, %fd1007;
	fma.rn.f64 	%fd253, %fd978, %fd944, 0d0000000000000000;
	ld.shared.f64 	%fd254, [%r53+616];
	ld.shared.f64 	%fd1010, [%r12+56];
	fma.rn.f64 	%fd1011, %fd254, %fd1010, %fd1009;
	ld.shared.f64 	%fd255, [%r52+616];
	ld.shared.f64 	%fd1012, [%r15+616];
	fma.rn.f64 	%fd1013, %fd255, %fd1012, %fd1011;
	fma.rn.f64 	%fd256, %fd978, %fd950, 0d0000000000000000;
	ld.shared.f64 	%fd257, [%r53+704];
	ld.shared.f64 	%fd1014, [%r12+64];
	fma.rn.f64 	%fd1015, %fd257, %fd1014, %fd1013;
	ld.shared.f64 	%fd258, [%r52+704];
	ld.shared.f64 	%fd1016, [%r15+704];
	fma.rn.f64 	%fd1017, %fd258, %fd1016, %fd1015;
	fma.rn.f64 	%fd259, %fd978, %fd956, 0d0000000000000000;
	ld.shared.f64 	%fd260, [%r53+792];
	ld.shared.f64 	%fd1018, [%r12+72];
	fma.rn.f64 	%fd1019, %fd260, %fd1018, %fd1017;
	ld.shared.f64 	%fd261, [%r52+792];
	ld.shared.f64 	%fd1020, [%r15+792];
	fma.rn.f64 	%fd1021, %fd261, %fd1020, %fd1019;
	fma.rn.f64 	%fd262, %fd978, %fd962, 0d0000000000000000;
	ld.shared.f64 	%fd263, [%r53+880];
	ld.shared.f64 	%fd1022, [%r12+80];
	fma.rn.f64 	%fd1023, %fd263, %fd1022, %fd1021;
	ld.shared.f64 	%fd264, [%r52+880];
	ld.shared.f64 	%fd1024, [%r15+880];
	fma.rn.f64 	%fd1025, %fd264, %fd1024, %fd1023;
	fma.rn.f64 	%fd265, %fd978, %fd968, 0d0000000000000000;
	add.f64 	%fd266, %fd1025, %fd985;
	mov.f64 	%fd2651, 0d0000000000000000;
	mov.f64 	%fd2652, %fd2651;
	mov.f64 	%fd2653, %fd2651;
	mov.f64 	%fd2654, %fd2651;
	mov.f64 	%fd2655, %fd2651;
	mov.f64 	%fd2656, %fd2651;
	mov.f64 	%fd2657, %fd2651;
	@%p8 bra 	$L__BB46_11;
	ld.param.u64 	%rd48, [_Z32massMatrixMultiplyConstantKernelILi11ELi11ELi1EEvidPKdS1_S1_S1_S1_S1_S1_Pd_param_2];
	cvta.to.global.u64 	%rd14, %rd48;
	add.s64 	%rd16, %rd14, %rd13;
	ld.global.nc.f64 	%fd2651, [%rd16+968];
	ld.global.nc.f64 	%fd2652, [%rd16+11616];
	ld.global.nc.f64 	%fd2653, [%rd16+22264];
	ld.global.nc.f64 	%fd2654, [%rd16+32912];
	ld.global.nc.f64 	%fd2655, [%rd16+43560];
	ld.global.nc.f64 	%fd2656, [%rd16+54208];
	ld.global.nc.f64 	%fd2657, [%rd16+64856];
$L__BB46_11:
	ld.param.f64 	%fd2577, [_Z32massMatrixMultiplyConstantKernelILi11ELi11ELi1EEvidPKdS1_S1_S1_S1_S1_S1_Pd_param_1];
	ld.param.u32 	%r140, [_Z32massMatrixMultiplyConstantKernelILi11ELi11ELi1EEvidPKdS1_S1_S1_S1_S1_S1_Pd_param_0];
	mov.u32 	%r59, %ctaid.x;
	mov.u32 	%r60, %tid.y;
	add.s32 	%r61, %r59, %r60;
	setp.ge.s32 	%p9, %r61, %r140;
	ld.shared.f64 	%fd1027, [%r10+968];
	fma.rn.f64 	%fd1028, %fd212, %fd1027, 0d0000000000000000;
	ld.shared.f64 	%fd1029, [%r16+968];
	fma.rn.f64 	%fd1030, %fd213, %fd1029, 0d0000000000000000;
	ld.shared.f64 	%fd1031, [_ZZ32massMatrixMultiplyConstantKernelILi11ELi11ELi1EEvidPKdS1_S1_S1_S1_S1_S1_PdE13s_QuadToQuadD+88];
	fma.rn.f64 	%fd1032, %fd1031, %fd187, 0d0000000000000000;
	ld.shared.f64 	%fd1033, [%r10+976];
	fma.rn.f64 	%fd1034, %fd214, %fd1033, %fd1028;
	ld.shared.f64 	%fd1035, [%r16+1056];
	fma.rn.f64 	%fd1036, %fd215, %fd1035, %fd1030;
	ld.shared.f64 	%fd1037, [_ZZ32massMatrixMultiplyConstantKernelILi11ELi11ELi1EEvidPKdS1_S1_S1_S1_S1_S1_PdE13s_QuadToQuadD+96];
	fma.rn.f64 	%fd1038, %fd1037, %fd188, %fd1032;
	ld.shared.f64 	%fd1039, [%r10+984];
	fma.rn.f64 	%fd1040, %fd216, %fd1039, %fd1034;
	ld.shared.f64 	%fd1041, [%r16+1144];
	fma.rn.f64 	%fd1042, %fd217, %fd1041, %fd1036;
	ld.shared.f64 	%fd1043, [_ZZ32massMatrixMultiplyConstantKernelILi11ELi11ELi1EEvidPKdS1_S1_S1_S1_S1_S1_PdE13s_QuadToQuadD+104];
	fma.rn.f64 	%fd1044, %fd1043, %fd189, %fd1038;
	ld.shared.f64 	%fd1045, [%r10+992];
	fma.rn.f64 	%fd1046, %fd218, %fd1045, %fd1040;
	ld.shared.f64 	%fd1047, [%r16+1232];
	fma.rn.f64 	%fd1048, %fd219, %fd1047, %fd1042;
	ld.shared.f64 	%fd1049, [_ZZ32massMatrixMultiplyConstantKernelILi11ELi11ELi1EEvidPKdS1_S1_S1_S1_S1_S1_PdE13s_QuadToQuadD+112];
	fma.rn.f64 	%fd1050, %fd1049, %fd190, %fd1044;
	ld.shared.f64 	%fd1051, [%r10+1000];
	fma.rn.f64 	%fd1052, %fd220, %fd1051, %fd1046;
	ld.shared.f64 	%fd1053, [%r16+1320];
	fma.rn.f64 	%fd1054, %fd221, %fd1053, %fd1048;
	ld.shared.f64 	%fd1055, [_ZZ32massMatrixMultiplyConstantKernelILi11ELi11ELi1EEvidPKdS1_S1_S1_S1_S1_S1_PdE13s_QuadToQuadD+120];
	fma.rn.f64 	%fd1056, %fd1055, %fd191, %fd1050;
	ld.shared.f64 	%fd1057, [%r10+1008];
	fma.rn.f64 	%fd1058, %fd222, %fd1057, %fd1052;
	ld.shared.f64 	%fd1059, [%r16+1408];
	fma.rn.f64 	%fd1060, %fd223, %fd1059, %fd1054;
	ld.shared.f64 	%fd1061, [_ZZ32massMatrixMultiplyConstantKernelILi11ELi11ELi1EEvidPKdS1_S1_S1_S1_S1_S1_PdE13s_QuadToQuadD+128];
	fma.rn.f64 	%fd1062, %fd1061, %fd192, %fd1056;
	ld.shared.f64 	%fd1063, [%r10+1016];
	fma.rn.f64 	%fd1064, %fd224, %fd1063, %fd1058;
	ld.shared.f64 	%fd1065, [%r16+1496];
	fma.rn.f64 	%fd1066, %fd225, %fd1065, %fd1060;
	ld.shared.f64 	%fd1067, [_ZZ32massMatrixMultiplyConstantKernelILi11ELi11ELi1EEvidPKdS1_S1_S1_S1_S1_S1_PdE13s_QuadToQuadD+136];
	fma.rn.f64 	%fd1068, %fd1067, %fd193, %fd1062;
	ld.shared.f64 	%fd1069, [%r10+1024];
	fma.rn.f64 	%fd1070, %fd226, %fd1069, %fd1064;
	ld.shared.f64 	%fd1071, [%r16+1584];
	fma.rn.f64 	%fd1072, %fd227, %fd1071, %fd1066;
	ld.shared.f64 	%fd1073, [_ZZ32massMatrixMultiplyConstantKernelILi11ELi11ELi1EEvidPKdS1_S1_S1_S1_S1_S1_PdE13s_QuadToQuadD+144];
	fma.rn.f64 	%fd1074, %fd1073, %fd194, %fd1068;
	ld.shared.f64 	%fd1075, [%r10+1032];
	fma.rn.f64 	%fd1076, %fd228, %fd1075, %fd1070;
	ld.shared.f64 	%fd1077, [%r16+1672];
	fma.rn.f64 	%fd1078, %fd229, %fd1077, %fd1072;
	ld.shared.f64 	%fd1079, [_ZZ32massMatrixMultiplyConstantKernelILi11ELi11ELi1EEvidPKdS1_S1_S1_S1_S1_S1_PdE13s_QuadToQuadD+152];
	fma.rn.f64 	%fd1080, %fd1079, %fd195, %fd1074;
	ld.shared.f64 	%fd1081, [%r10+1040];
	fma.rn.f64 	%fd1082, %fd230, %fd1081, %fd1076;
	ld.shared.f64 	%fd1083, [%r16+1760];
	fma.rn.f64 	%fd1084, %fd231, %fd1083, %fd1078;
	ld.shared.f64 	%fd1085, [_ZZ32massMatrixMultiplyConstantKernelILi11ELi11ELi1EEvidPKdS1_S1_S1_S1_S1_S1_PdE13s_QuadToQuadD+160];
	fma.rn.f64 	%fd1086, %fd1085, %fd196, %fd1080;
	ld.shared.f64 	%fd1087, [%r10+1048];
	fma.rn.f64 	%fd1088, %fd232, %fd1087, %fd1082;
	ld.shared.f64 	%fd1089, [%r16+1848];
	fma.rn.f64 	%fd1090, %fd233, %fd1089, %fd1084;
	ld.shared.f64 	%fd1091, [_ZZ32massMatrixMultiplyConstantKernelILi11ELi11ELi1EEvidPKdS1_S1_S1_S1_S1_S1_PdE13s_QuadToQuadD+168];
	fma.rn.f64 	%fd1092, %fd1091, %fd197, %fd1086;
	bar.sync 	0;
	mul.f64 	%fd1093, %fd2652, %fd1090;
	fma.rn.f64 	%fd1094, %fd2651, %fd1088, %fd1093;
	fma.rn.f64 	%fd1095, %fd2653, %fd1092, %fd1094;
	st.shared.f64 	[%r13], %fd1095;
	mul.f64 	%fd1096, %fd2654, %fd1090;
	fma.rn.f64 	%fd1097, %fd2652, %fd1088, %fd1096;
	fma.rn.f64 	%fd1098, %fd2655, %fd1092, %fd1097;
	st.shared.f64 	[%r14], %fd1098;
	mul.f64 	%fd1099, %fd2655, %fd1090;
	fma.rn.f64 	%fd1100, %fd2653, %fd1088, %fd1099;
	fma.rn.f64 	%fd1101, %fd2656, %fd1092, %fd1100;
	mul.f64 	%fd1102, %fd2577, %fd2657;
	bar.sync 	0;
	ld.shared.f64 	%fd1103, [%r12];
	mul.f64 	%fd1104, %fd234, %fd1103;
	fma.rn.f64 	%fd1105, %fd1102, %fd188, %fd1104;
	ld.shared.f64 	%fd1106, [%r15];
	fma.rn.f64 	%fd1107, %fd235, %fd1106, %fd1105;
	fma.rn.f64 	%fd281, %fd1101, %fd1031, %fd266;
	ld.shared.f64 	%fd1108, [%r12+8];
	fma.rn.f64 	%fd1109, %fd236, %fd1108, %fd1107;
	ld.shared.f64 	%fd1110, [%r15+88];
	fma.rn.f64 	%fd1111, %fd237, %fd1110, %fd1109;
	fma.rn.f64 	%fd1112, %fd1101, %fd1037, %fd238;
	ld.shared.f64 	%fd1113, [%r12+16];
	fma.rn.f64 	%fd1114, %fd239, %fd1113, %fd1111;
	ld.shared.f64 	%fd1115, [%r15+176];
	fma.rn.f64 	%fd1116, %fd240, %fd1115, %fd1114;
	fma.rn.f64 	%fd282, %fd1101, %fd1043, %fd241;
	ld.shared.f64 	%fd1117, [%r12+24];
	fma.rn.f64 	%fd1118, %fd242, %fd1117, %fd1116;
	ld.shared.f64 	%fd1119, [%r15+264];
	fma.rn.f64 	%fd1120, %fd243, %fd1119, %fd1118;
	fma.rn.f64 	%fd283, %fd1101, %fd1049, %fd244;
	ld.shared.f64 	%fd1121, [%r12+32];
	fma.rn.f64 	%fd1122, %fd245, %fd1121, %fd1120;
	ld.shared.f64 	%fd1123, [%r15+352];
	fma.rn.f64 	%fd1124, %fd246, %fd1123, %fd1122;
	fma.rn.f64 	%fd284, %fd1101, %fd1055, %fd247;
	ld.shared.f64 	%fd1125, [%r12+40];
	fma.rn.f64 	%fd1126, %fd248, %fd1125, %fd1124;
	ld.shared.f64 	%fd1127, [%r15+440];
	fma.rn.f64 	%fd1128, %fd249, %fd1127, %fd1126;
	fma.rn.f64 	%fd285, %fd1101, %fd1061, %fd250;
	ld.shared.f64 	%fd1129, [%r12+48];
	fma.rn.f64 	%fd1130, %fd251, %fd1129, %fd1128;
	ld.shared.f64 	%fd1131, [%r15+528];
	fma.rn.f64 	%fd1132, %fd252, %fd1131, %fd1130;
	fma.rn.f64 	%fd286, %fd1101, %fd1067, %fd253;
	ld.shared.f64 	%fd1133, [%r12+56];
	fma.rn.f64 	%fd1134, %fd254, %fd1133, %fd1132;
	ld.shared.f64 	%fd1135, [%r15+616];
	fma.rn.f64 	%fd1136, %fd255, %fd1135, %fd1134;
	fma.rn.f64 	%fd287, %fd1101, %fd1073, %fd256;
	ld.shared.f64 	%fd1137, [%r12+64];
	fma.rn.f64 	%fd1138, %fd257, %fd1137, %fd1136;
	ld.shared.f64 	%fd1139, [%r15+704];
	fma.rn.f64 	%fd1140, %fd258, %fd1139, %fd1138;
	fma.rn.f64 	%fd288, %fd1101, %fd1079, %fd259;
	ld.shared.f64 	%fd1141, [%r12+72];
	fma.rn.f64 	%fd1142, %fd260, %fd1141, %fd1140;
	ld.shared.f64 	%fd1143, [%r15+792];
	fma.rn.f64 	%fd1144, %fd261, %fd1143, %fd1142;
	fma.rn.f64 	%fd289, %fd1101, %fd1085, %fd262;
	ld.shared.f64 	%fd1145, [%r12+80];
	fma.rn.f64 	%fd1146, %fd263, %fd1145, %fd1144;
	ld.shared.f64 	%fd1147, [%r15+880];
	fma.rn.f64 	%fd1148, %fd264, %fd1147, %fd1146;
	fma.rn.f64 	%fd290, %fd1101, %fd1091, %fd265;
	add.f64 	%fd291, %fd1148, %fd1112;
	mov.f64 	%fd2658, 0d0000000000000000;
	mov.f64 	%fd2659, %fd2658;
	mov.f64 	%fd2660, %fd2658;
	mov.f64 	%fd2661, %fd2658;
	mov.f64 	%fd2662, %fd2658;
	mov.f64 	%fd2663, %fd2658;
	mov.f64 	%fd2664, %fd2658;
	@%p9 bra 	$L__BB46_13;
	ld.param.u64 	%rd49, [_Z32massMatrixMultiplyConstantKernelILi11ELi11ELi1EEvidPKdS1_S1_S1_S1_S1_S1_Pd_param_2];
	cvta.to.global.u64 	%rd17, %rd49;
	mov.u32 	%r65, %tid.x;
	mad.lo.s32 	%r66, %r61, 9317, %r65;
	mul.wide.s32 	%rd18, %r66, 8;
	add.s64 	%rd19, %rd17, %rd18;
	ld.global.nc.f64 	%fd2658, [%rd19+1936];
	ld.global.nc.f64 	%fd2659, [%rd19+12584];
	ld.global.nc.f64 	%fd2660, [%rd19+23232];
	ld.global.nc.f64 	%fd2661, [%rd19+33880];
	ld.global.nc.f64 	%fd2662, [%rd19+44528];
	ld.global.nc.f64 	%fd2663, [%rd19+55176];
	ld.global.nc.f64 	%fd2664, [%rd19+65824];
$L__BB46_13:
	ld.param.f64 	%fd2578, [_Z32massMatrixMultiplyConstantKernelILi11ELi11ELi1EEvidPKdS1_S1_S1_S1_S1_S1_Pd_param_1];
	ld.param.u32 	%r141, [_Z32massMatrixMultiplyConstantKernelILi11ELi11ELi1EEvidPKdS1_S1_S1_S1_S1_S1_Pd_param_0];
	mov.u32 	%r67, %ctaid.x;
	mov.u32 	%r68, %tid.y;
	add.s32 	%r69, %r67, %r68;
	setp.ge.s32 	%p10, %r69, %r141;
	ld.shared.f64 	%fd1150, [%r10+1936];
	fma.rn.f64 	%fd1151, %fd212, %fd1150, 0d0000000000000000;
	ld.shared.f64 	%fd1152, [%r16+1936];
	fma.rn.f64 	%fd1153, %fd213, %fd1152, 0d0000000000000000;
	ld.shared.f64 	%fd1154, [_ZZ32massMatrixMultiplyConstantKernelILi11ELi11ELi1EEvidPKdS1_S1_S1_S1_S1_S1_PdE13s_QuadToQuadD+176];
	fma.rn.f64 	%fd1155, %fd1154, %fd187, 0d0000000000000000;
	ld.shared.f64 	%fd1156, [%r10+1944];
	fma.rn.f64 	%fd1157, %fd214, %fd1156, %fd1151;
	ld.shared.f64 	%fd1158, [%r16+2024];
	fma.rn.f64 	%fd1159, %fd215, %fd1158, %fd1153;
	ld.shared.f64 	%fd1160, [_ZZ32massMatrixMultiplyConstantKernelILi11ELi11ELi1EEvidPKdS1_S1_S1_S1_S1_S1_PdE13s_QuadToQuadD+184];
	fma.rn.f64 	%fd1161, %fd1160, %fd188, %fd1155;
	ld.shared.f64 	%fd1162, [%r10+1952];
	fma.rn.f64 	%fd1163, %fd216, %fd1162, %fd1157;
	ld.shared.f64 	%fd1164, [%r16+2112];
	fma.rn.f64 	%fd1165, %fd217, %fd1164, %fd1159;
	ld.shared.f64 	%fd1166, [_ZZ32massMatrixMultiplyConstantKernelILi11ELi11ELi1EEvidPKdS1_S1_S1_S1_S1_S1_PdE13s_QuadToQuadD+192];
	fma.rn.f64 	%fd1167, %fd1166, %fd189, %fd1161;
	ld.shared.f64 	%fd1168, [%r10+1960];
	fma.rn.f64 	%fd1169, %fd218, %fd1168, %fd1163;
	ld.shared.f64 	%fd1170, [%r16+2200];
	fma.rn.f64 	%fd1171, %fd219, %fd1170, %fd1165;
	ld.shared.f64 	%fd1172, [_ZZ32massMatrixMultiplyConstantKernelILi11ELi11ELi1EEvidPKdS1_S1_S1_S1_S1_S1_PdE13s_QuadToQuadD+200];
	fma.rn.f64 	%fd1173, %fd1172, %fd190, %fd1167;
	ld.shared.f64 	%fd1174, [%r10+1968];
	fma.rn.f64 	%fd1175, %fd220, %fd1174, %fd1169;
	ld.shared.f64 	%fd1176, [%r16+2288];
	fma.rn.f64 	%fd1177, %fd221, %fd1176, %fd1171;
	ld.shared.f64 	%fd1178, [_ZZ32massMatrixMultiplyConstantKernelILi11ELi11ELi1EEvidPKdS1_S1_S1_S1_S1_S1_PdE13s_QuadToQuadD+208];
	fma.rn.f64 	%fd1179, %fd1178, %fd191, %fd1173;
	ld.shared.f64 	%fd1180, [%r10+1976];
	fma.rn.f64 	%fd1181, %fd222, %fd1180, %fd1175;
	ld.shared.f64 	%fd1182, [%r16+2376];
	fma.rn.f64 	%fd1183, %fd223, %fd1182, %fd1177;
	ld.shared.f64 	%fd1184, [_ZZ32massMatrixMultiplyConstantKernelILi11ELi11ELi1EEvidPKdS1_S1_S1_S1_S1_S1_PdE13s_QuadToQuadD+216];
	fma.rn.f64 	%fd1185, %fd1184, %fd192, %fd1179;
	ld.shared.f64 	%fd1186, [%r10+1984];
	fma.rn.f64 	%fd1187, %fd224, %fd1186, %fd1181;
	ld.shared.f64 	%fd1188, [%r16+2464];
	fma.rn.f64 	%fd1189, %fd225, %fd1188, %fd1183;
	ld.shared.f64 	%fd1190, [_ZZ32massMatrixMultiplyConstantKernelILi11ELi11ELi1EEvidPKdS1_S1_S1_S1_S1_S1_PdE13s_QuadToQuadD+224];
	fma.rn.f64 	%fd1191, %fd1190, %fd193, %fd1185;
	ld.shared.f64 	%fd1192, [%r10+1992];
	fma.rn.f64 	%fd1193, %fd226, %fd1192, %fd1187;
	ld.shared.f64 	%fd1194, [%r16+2552];
	fma.rn.f64 	%fd1195, %fd227, %fd1194, %fd1189;
	ld.shared.f64 	%fd1196, [_ZZ32massMatrixMultiplyConstantKernelILi11ELi11ELi1EEvidPKdS1_S1_S1_S1_S1_S1_PdE13s_QuadToQuadD+232];
	fma.rn.f64 	%fd1197, %fd1196, %fd194, %fd1191;
	ld.shared.f64 	%fd1198, [%r10+2000];
	fma.rn.f64 	%fd1199, %fd228, %fd1198, %fd1193;
	ld.shared.f64 	%fd1200, [%r16+2640];
	fma.rn.f64 	%fd1201, %fd229, %fd1200, %fd1195;
	ld.shared.f64 	%fd1202, [_ZZ32massMatrixMultiplyConstantKernelILi11ELi11ELi1EEvidPKdS1_S1_S1_S1_S1_S1_PdE13s_QuadToQuadD+240];
	fma.rn.f64 	%fd1203, %fd1202, %fd195, %fd1197;
	ld.shared.f64 	%fd1204, [%r10+2008];
	fma.rn.f64 	%fd1205, %fd230, %fd1204, %fd1199;
	ld.shared.f64 	%fd1206, [%r16+2728];
	fma.rn.f64 	%fd1207, %fd231, %fd1206, %fd1201;
	ld.shared.f64 	%fd1208, [_ZZ32massMatrixMultiplyConstantKernelILi11ELi11ELi1EEvidPKdS1_S1_S1_S1_S1_S1_PdE13s_QuadToQuadD+248];
	fma.rn.f64 	%fd1209, %fd1208, %fd196, %fd1203;
	ld.shared.f64 	%fd1210, [%r10+2016];
	fma.rn.f64 	%fd1211, %fd232, %fd1210, %fd1205;
	ld.shared.f64 	%fd1212, [%r16+2816];
	fma.rn.f64 	%fd1213, %fd233, %fd1212, %fd1207;
	ld.shared.f64 	%fd1214, [_ZZ32massMatrixMultiplyConstantKernelILi11ELi11ELi1EEvidPKdS1_S1_S1_S1_S1_S1_PdE13s_QuadToQuadD+256];
	fma.rn.f64 	%fd1215, %fd1214, %fd197, %fd1209;
	bar.sync 	0;
	mul.f64 	%fd1216, %fd2659, %fd1213;
	fma.rn.f64 	%fd1217, %fd2658, %fd1211, %fd1216;
	fma.rn.f64 	%fd1218, %fd2660, %fd1215, %fd1217;
	st.shared.f64 	[%r13], %fd1218;
	mul.f64 	%fd1219, %fd2661, %fd1213;
	fma.rn.f64 	%fd1220, %fd2659, %fd1211, %fd1219;
	fma.rn.f64 	%fd1221, %fd2662, %fd1215, %fd1220;
	st.shared.f64 	[%r14], %fd1221;
	mul.f64 	%fd1222, %fd2662, %fd1213;
	fma.rn.f64 	%fd1223, %fd2660, %fd1211, %fd1222;
	fma.rn.f64 	%fd1224, %fd2663, %fd1215, %fd1223;
	mul.f64 	%fd1225, %fd2578, %fd2664;
	bar.sync 	0;
	ld.shared.f64 	%fd1226, [%r12];
	mul.f64 	%fd1227, %fd234, %fd1226;
	fma.rn.f64 	%fd1228, %fd1225, %fd189, %fd1227;
	ld.shared.f64 	%fd1229, [%r15];
	fma.rn.f64 	%fd1230, %fd235, %fd1229, %fd1228;
	fma.rn.f64 	%fd306, %fd1224, %fd1154, %fd281;
	ld.shared.f64 	%fd1231, [%r12+8];
	fma.rn.f64 	%fd1232, %fd236, %fd1231, %fd1230;
	ld.shared.f64 	%fd1233, [%r15+88];
	fma.rn.f64 	%fd1234, %fd237, %fd1233, %fd1232;
	fma.rn.f64 	%fd307, %fd1224, %fd1160, %fd291;
	ld.shared.f64 	%fd1235, [%r12+16];
	fma.rn.f64 	%fd1236, %fd239, %fd1235, %fd1234;
	ld.shared.f64 	%fd1237, [%r15+176];
	fma.rn.f64 	%fd1238, %fd240, %fd1237, %fd1236;
	fma.rn.f64 	%fd1239, %fd1224, %fd1166, %fd282;
	ld.shared.f64 	%fd1240, [%r12+24];
	fma.rn.f64 	%fd1241, %fd242, %fd1240, %fd1238;
	ld.shared.f64 	%fd1242, [%r15+264];
	fma.rn.f64 	%fd1243, %fd243, %fd1242, %fd1241;
	fma.rn.f64 	%fd308, %fd1224, %fd1172, %fd283;
	ld.shared.f64 	%fd1244, [%r12+32];
	fma.rn.f64 	%fd1245, %fd245, %fd1244, %fd1243;
	ld.shared.f64 	%fd1246, [%r15+352];
	fma.rn.f64 	%fd1247, %fd246, %fd1246, %fd1245;
	fma.rn.f64 	%fd309, %fd1224, %fd1178, %fd284;
	ld.shared.f64 	%fd1248, [%r12+40];
	fma.rn.f64 	%fd1249, %fd248, %fd1248, %fd1247;
	ld.shared.f64 	%fd1250, [%r15+440];
	fma.rn.f64 	%fd1251, %fd249, %fd1250, %fd1249;
	fma.rn.f64 	%fd310, %fd1224, %fd1184, %fd285;
	ld.shared.f64 	%fd1252, [%r12+48];
	fma.rn.f64 	%fd1253, %fd251, %fd1252, %fd1251;
	ld.shared.f64 	%fd1254, [%r15+528];
	fma.rn.f64 	%fd1255, %fd252, %fd1254, %fd1253;
	fma.rn.f64 	%fd311, %fd1224, %fd1190, %fd286;
	ld.shared.f64 	%fd1256, [%r12+56];
	fma.rn.f64 	%fd1257, %fd254, %fd1256, %fd1255;
	ld.shared.f64 	%fd1258, [%r15+616];
	fma.rn.f64 	%fd1259, %fd255, %fd1258, %fd1257;
	fma.rn.f64 	%fd312, %fd1224, %fd1196, %fd287;
	ld.shared.f64 	%fd1260, [%r12+64];
	fma.rn.f64 	%fd1261, %fd257, %fd1260, %fd1259;
	ld.shared.f64 	%fd1262, [%r15+704];
	fma.rn.f64 	%fd1263, %fd258, %fd1262, %fd1261;
	fma.rn.f64 	%fd313, %fd1224, %fd1202, %fd288;
	ld.shared.f64 	%fd1264, [%r12+72];
	fma.rn.f64 	%fd1265, %fd260, %fd1264, %fd1263;
	ld.shared.f64 	%fd1266, [%r15+792];
	fma.rn.f64 	%fd1267, %fd261, %fd1266, %fd1265;
	fma.rn.f64 	%fd314, %fd1224, %fd1208, %fd289;
	ld.shared.f64 	%fd1268, [%r12+80];
	fma.rn.f64 	%fd1269, %fd263, %fd1268, %fd1267;
	ld.shared.f64 	%fd1270, [%r15+880];
	fma.rn.f64 	%fd1271, %fd264, %fd1270, %fd1269;
	fma.rn.f64 	%fd315, %fd1224, %fd1214, %fd290;
	add.f64 	%fd316, %fd1271, %fd1239;
	mov.f64 	%fd2665, 0d0000000000000000;
	mov.f64 	%fd2666, %fd2665;
	mov.f64 	%fd2667, %fd2665;
	mov.f64 	%fd2668, %fd2665;
	mov.f64 	%fd2669, %fd2665;
	mov.f64 	%fd2670, %fd2665;
	mov.f64 	%fd2671, %fd2665;
	@%p10 bra 	$L__BB46_15;
	ld.param.u64 	%rd50, [_Z32massMatrixMultiplyConstantKernelILi11ELi11ELi1EEvidPKdS1_S1_S1_S1_S1_S1_Pd_param_2];
	cvta.to.global.u64 	%rd20, %rd50;
	mov.u32 	%r73, %tid.x;
	mad.lo.s32 	%r74, %r69, 9317, %r73;
	mul.wide.s32 	%rd21, %r74, 8;
	add.s64 	%rd22, %rd20, %rd21;
	ld.global.nc.f64 	%fd2665, [%rd22+2904];
	ld.global.nc.f64 	%fd2666, [%rd22+13552];
	ld.global.nc.f64 	%fd2667, [%rd22+24200];
	ld.global.nc.f64 	%fd2668, [%rd22+34848];
	ld.global.nc.f64 	%fd2669, [%rd22+45496];
	ld.global.nc.f64 	%fd2670, [%rd22+56144];
	ld.global.nc.f64 	%fd2671, [%rd22+66792];
$L__BB46_15:
	ld.param.f64 	%fd2579, [_Z32massMatrixMultiplyConstantKernelILi11ELi11ELi1EEvidPKdS1_S1_S1_S1_S1_S1_Pd_param_1];
	ld.param.u32 	%r142, [_Z32massMatrixMultiplyConstantKernelILi11ELi11ELi1EEvidPKdS1_S1_S1_S1_S1_S1_Pd_param_0];
	mov.u32 	%r75, %ctaid.x;
	mov.u32 	%r76, %tid.y;
	add.s32 	%r77, %r75, %r76;
	setp.ge.s32 	%p11, %r77, %r142;
	ld.shared.f64 	%fd1273, [%r10+2904];
	fma.rn.f64 	%fd1274, %fd212, %fd1273, 0d0000000000000000;
	ld.shared.f64 	%fd1275, [%r16+2904];
	fma.rn.f64 	%fd1276, %fd213, %fd1275, 0d0000000000000000;
	ld.shared.f64 	%fd1277, [_ZZ32massMatrixMultiplyConstantKernelILi11ELi11ELi1EEvidPKdS1_S1_S1_S1_S1_S1_PdE13s_QuadToQuadD+264];
	fma.rn.f64 	%fd1278, %fd1277, %fd187, 0d0000000000000000;
	ld.shared.f64 	%fd1279, [%r10+2912];
	fma.rn.f64 	%fd1280, %fd214, %fd1279, %fd1274;
	ld.shared.f64 	%fd1281, [%r16+2992];
	fma.rn.f64 	%fd1282, %fd215, %fd1281, %fd1276;
	ld.shared.f64 	%fd1283, [_ZZ32massMatrixMultiplyConstantKernelILi11ELi11ELi1EEvidPKdS1_S1_S1_S1_S1_S1_PdE13s_QuadToQuadD+272];
	fma.rn.f64 	%fd1284, %fd1283, %fd188, %fd1278;
	ld.shared.f64 	%fd1285, [%r10+2920];
	fma.rn.f64 	%fd1286, %fd216, %fd1285, %fd1280;
	ld.shared.f64 	%fd1287, [%r16+3080];
	fma.rn.f64 	%fd1288, %fd217, %fd1287, %fd1282;
	ld.shared.f64 	%fd1289, [_ZZ32massMatrixMultiplyConstantKernelILi11ELi11ELi1EEvidPKdS1_S1_S1_S1_S1_S1_PdE13s_QuadToQuadD+280];
	fma.rn.f64 	%fd1290, %fd1289, %fd189, %fd1284;
	ld.shared.f64 	%fd1291, [%r10+2928];
	fma.rn.f64 	%fd1292, %fd218, %fd1291, %fd1286;
	ld.shared.f64 	%fd1293, [%r16+3168];
	fma.rn.f64 	%fd1294, %fd219, %fd1293, %fd1288;
	ld.shared.f64 	%fd1295, [_ZZ32massMatrixMultiplyConstantKernelILi11ELi11ELi1EEvidPKdS1_S1_S1_S1_S1_S1_PdE13s_QuadToQuadD+288];
	fma.rn.f64 	%fd1296, %fd1295, %fd190, %fd1290;
	ld.shared.f64 	%fd1297, [%r10+2936];
	fma.rn.f64 	%fd1298, %fd220, %fd1297, %fd1292;
	ld.shared.f64 	%fd1299, [%r16+3256];
	fma.rn.f64 	%fd1300, %fd221, %fd1299, %fd1294;
	ld.shared.f64 	%fd1301, [_ZZ32massMatrixMultiplyConstantKernelILi11ELi11ELi1EEvidPKdS1_S1_S1_S1_S1_S1_PdE13s_QuadToQuadD+296];
	fma.rn.f64 	%fd1302, %fd1301, %fd191, %fd1296;
	ld.shared.f64 	%fd1303, [%r10+2944];
	fma.rn.f64 	%fd1304, %fd222, %fd1303, %fd1298;
	ld.shared.f64 	%fd1305, [%r16+3344];
	fma.rn.f64 	%fd1306, %fd223, %fd1305, %fd1300;
	ld.shared.f64 	%fd1307, [_ZZ32massMatrixMultiplyConstantKernelILi11ELi11ELi1EEvidPKdS1_S1_S1_S1_S1_S1_PdE13s_QuadToQuadD+304];
	fma.rn.f64 	%fd1308, %fd1307, %fd192, %fd1302;
	ld.shared.f64 	%fd1309, [%r10+2952];
	fma.rn.f64 	%fd1310, %fd224, %fd1309, %fd1304;
	ld.shared.f64 	%fd1311, [%r16+3432];
	fma.rn.f64 	%fd1312, %fd225, %fd1311, %fd1306;
	ld.shared.f64 	%fd1313, [_ZZ32massMatrixMultiplyConstantKernelILi11ELi11ELi1EEvidPKdS1_S1_S1_S1_S1_S1_PdE13s_QuadToQuadD+312];
	fma.rn.f64 	%fd1314, %fd1313, %fd193, %fd1308;
	ld.shared.f64 	%fd1315, [%r10+2960];
	fma.rn.f64 	%fd1316, %fd226, %fd1315, %fd1310;
	ld.shared.f64 	%fd1317, [%r16+3520];
	fma.rn.f64 	%fd1318, %fd227, %fd1317, %fd1312;
	ld.shared.f64 	%fd1319, [_ZZ32massMatrixMultiplyConstantKernelILi11ELi11ELi1EEvidPKdS1_S1_S1_S1_S1_S1_PdE13s_QuadToQuadD+320];
	fma.rn.f64 	%fd1320, %fd1319, %fd194, %fd1314;
	ld.shared.f64 	%fd1321, [%r10+2968];
	fma.rn.f64 	%fd1322, %fd228, %fd1321, %fd1316;
	ld.shared.f64 	%fd1323, [%r16+3608];
	fma.rn.f64 	%fd1324, %fd229, %fd1323, %fd1318;
	ld.shared.f64 	%fd1325, [_ZZ32massMatrixMultiplyConstantKernelILi11ELi11ELi1EEvidPKdS1_S1_S1_S1_S1_S1_PdE13s_QuadToQuadD+328];
	fma.rn.f64 	%fd1326, %fd1325, %fd195, %fd1320;
	ld.shared.f64 	%fd1327, [%r10+2976];
	fma.rn.f64 	%fd1328, %fd230, %fd1327, %fd1322;
	ld.shared.f64 	%fd1329, [%r16+3696];
	fma.rn.f64 	%fd1330, %fd231, %fd1329, %fd1324;
	ld.shared.f64 	%fd1331, [_ZZ32massMatrixMultiplyConstantKernelILi11ELi11ELi1EEvidPKdS1_S1_S1_S1_S1_S1_PdE13s_QuadToQuadD+336];
	fma.rn.f64 	%fd1332, %fd1331, %fd196, %fd1326;
	ld.shared.f64 	%fd1333, [%r10+2984];
	fma.rn.f64 	%fd1334, %fd232, %fd1333, %fd1328;
	ld.shared.f64 	%fd1335, [%r16+3784];
	fma.rn.f64 	%fd1336, %fd233, %fd1335, %fd1330;
	ld.shared.f64 	%fd1337, [_ZZ32massMatrixMultiplyConstantKernelILi11ELi11ELi1EEvidPKdS1_S1_S1_S1_S1_S1_PdE13s_QuadToQuadD+344];
	fma.rn.f64 	%fd1338, %fd1337, %fd197, %fd1332;
	bar.sync 	0;
	mul.f64 	%fd1339, %fd2666, %fd1336;
	fma.rn.f64 	%fd1340, %fd2665, %fd1334, %fd1339;
	fma.rn.f64 	%fd1341, %fd2667, %fd1338, %fd1340;
	st.shared.f64 	[%r13], %fd1341;
	mul.f64 	%fd1342, %fd2668, %fd1336;
	fma.rn.f64 	%fd1343, %fd2666, %fd1334, %fd1342;
	fma.rn.f64 	%fd1344, %fd2669, %fd1338, %fd1343;
	st.shared.f64 	[%r14], %fd1344;
	mul.f64 	%fd1345, %fd2669, %fd1336;
	fma.rn.f64 	%fd1346, %fd2667, %fd1334, %fd1345;
	fma.rn.f64 	%fd1347, %fd2670, %fd1338, %fd1346;
	mul.f64 	%fd1348, %fd2579, %fd2671;
	bar.sync 	0;
	ld.shared.f64 	%fd1349, [%r12];
	mul.f64 	%fd1350, %fd234, %fd1349;
	fma.rn.f64 	%fd1351, %fd1348, %fd190, %fd1350;
	ld.shared.f64 	%fd1352, [%r15];
	fma.rn.f64 	%fd1353, %fd235, %fd1352, %fd1351;
	fma.rn.f64 	%fd331, %fd1347, %fd1277, %fd306;
	ld.shared.f64 	%fd1354, [%r12+8];
	fma.rn.f64 	%fd1355, %fd236, %fd1354, %fd1353;
	ld.shared.f64 	%fd1356, [%r15+88];
	fma.rn.f64 	%fd1357, %fd237, %fd1356, %fd1355;
	fma.rn.f64 	%fd332, %fd1347, %fd1283, %fd307;
	ld.shared.f64 	%fd1358, [%r12+16];
	fma.rn.f64 	%fd1359, %fd239, %fd1358, %fd1357;
	ld.shared.f64 	%fd1360, [%r15+176];
	fma.rn.f64 	%fd1361, %fd240, %fd1360, %fd1359;
	fma.rn.f64 	%fd333, %fd1347, %fd1289, %fd316;
	ld.shared.f64 	%fd1362, [%r12+24];
	fma.rn.f64 	%fd1363, %fd242, %fd1362, %fd1361;
	ld.shared.f64 	%fd1364, [%r15+264];
	fma.rn.f64 	%fd1365, %fd243, %fd1364, %fd1363;
	fma.rn.f64 	%fd1366, %fd1347, %fd1295, %fd308;
	ld.shared.f64 	%fd1367, [%r12+32];
	fma.rn.f64 	%fd1368, %fd245, %fd1367, %fd1365;
	ld.shared.f64 	%fd1369, [%r15+352];
	fma.rn.f64 	%fd1370, %fd246, %fd1369, %fd1368;
	fma.rn.f64 	%fd334, %fd1347, %fd1301, %fd309;
	ld.shared.f64 	%fd1371, [%r12+40];
	fma.rn.f64 	%fd1372, %fd248, %fd1371, %fd1370;
	ld.shared.f64 	%fd1373, [%r15+440];
	fma.rn.f64 	%fd1374, %fd249, %fd1373, %fd1372;
	fma.rn.f64 	%fd335, %fd1347, %fd1307, %fd310;
	ld.shared.f64 	%fd1375, [%r12+48];
	fma.rn.f64 	%fd1376, %fd251, %fd1375, %fd1374;
	ld.shared.f64 	%fd1377, [%r15+528];
	fma.rn.f64 	%fd1378, %fd252, %fd1377, %fd1376;
	fma.rn.f64 	%fd336, %fd1347, %fd1313, %fd311;
	ld.shared.f64 	%fd1379, [%r12+56];
	fma.rn.f64 	%fd1380, %fd254, %fd1379, %fd1378;
	ld.shared.f64 	%fd1381, [%r15+616];
	fma.rn.f64 	%fd1382, %fd255, %fd1381, %fd1380;
	fma.rn.f64 	%fd337, %fd1347, %fd1319, %fd312;
	ld.shared.f64 	%fd1383, [%r12+64];
	fma.rn.f64 	%fd1384, %fd257, %fd1383, %fd1382;
	ld.shared.f64 	%fd1385, [%r15+704];
	fma.rn.f64 	%fd1386, %fd258, %fd1385, %fd1384;
	fma.rn.f64 	%fd338, %fd1347, %fd1325, %fd313;
	ld.shared.f64 	%fd1387, [%r12+72];
	fma.rn.f64 	%fd1388, %fd260, %fd1387, %fd1386;
	ld.shared.f64 	%fd1389, [%r15+792];
	fma.rn.f64 	%fd1390, %fd261, %fd1389, %fd1388;
	fma.rn.f64 	%fd339, %fd1347, %fd1331, %fd314;
	ld.shared.f64 	%fd1391, [%r12+80];
	fma.rn.f64 	%fd1392, %fd263, %fd1391, %fd1390;
	ld.shared.f64 	%fd1393, [%r15+880];
	fma.rn.f64 	%fd1394, %fd264, %fd1393, %fd1392;
	fma.rn.f64 	%fd340, %fd1347, %fd1337, %fd315;
	add.f64 	%fd341, %fd1394, %fd1366;
	mov.f64 	%fd2672, 0d0000000000000000;
	mov.f64 	%fd2673, %fd2672;
	mov.f64 	%fd2674, %fd2672;
	mov.f64 	%fd2675, %fd2672;
	mov.f64 	%fd2676, %fd2672;
	mov.f64 	%fd2677, %fd2672;
	mov.f64 	%fd2678, %fd2672;
	@%p11 bra 	$L__BB46_17;
	ld.param.u64 	%rd51, [_Z32massMatrixMultiplyConstantKernelILi11ELi11ELi1EEvidPKdS1_S1_S1_S1_S1_S1_Pd_param_2];
	cvta.to.global.u64 	%rd23, %rd51;
	mov.u32 	%r81, %tid.x;
	mad.lo.s32 	%r82, %r77, 9317, %r81;
	mul.wide.s32 	%rd24, %r82, 8;
	add.s64 	%rd25, %rd23, %rd24;
	ld.global.nc.f64 	%fd2672, [%rd25+3872];
	ld.global.nc.f64 	%fd2673, [%rd25+14520];
	ld.global.nc.f64 	%fd2674, [%rd25+25168];
	ld.global.nc.f64 	%fd2675, [%rd25+35816];
	ld.global.nc.f64 	%fd2676, [%rd25+46464];
	ld.global.nc.f64 	%fd2677, [%rd25+57112];
	ld.global.nc.f64 	%fd2678, [%rd25+67760];
$L__BB46_17:
	ld.param.f64 	%fd2580, [_Z32massMatrixMultiplyConstantKernelILi11ELi11ELi1EEvidPKdS1_S1_S1_S1_S1_S1_Pd_param_1];
	ld.param.u32 	%r143, [_Z32massMatrixMultiplyConstantKernelILi11ELi11ELi1EEvidPKdS1_S1_S1_S1_S1_S1_Pd_param_0];
	mov.u32 	%r83, %ctaid.x;
	mov.u32 	%r84, %tid.y;
	add.s32 	%r85, %r83, %r84;
	setp.ge.s32 	%p12, %r85, %r143;
	ld.shared.f64 	%fd1396, [%r10+3872];
	fma.rn.f64 	%fd1397, %fd212, %fd1396, 0d0000000000000000;
	ld.shared.f64 	%fd1398, [%r16+3872];
	fma.rn.f64 	%fd1399, %fd213, %fd1398, 0d0000000000000000;
	ld.shared.f64 	%fd1400, [_ZZ32massMatrixMultiplyConstantKernelILi11ELi11ELi1EEvidPKdS1_S1_S1_S1_S1_S1_PdE13s_QuadToQuadD+352];
	fma.rn.f64 	%fd1401, %fd1400, %fd187, 0d0000000000000000;
	ld.shared.f64 	%fd1402, [%r10+3880];
	fma.rn.f64 	%fd1403, %fd214, %fd1402, %fd1397;
	ld.shared.f64 	%fd1404, [%r16+3960];
	fma.rn.f64 	%fd1405, %fd215, %fd1404, %fd1399;
	ld.shared.f64 	%fd1406, [_ZZ32massMatrixMultiplyConstantKernelILi11ELi11ELi1EEvidPKdS1_S1_S1_S1_S1_S1_PdE13s_QuadToQuadD+360];
	fma.rn.f64 	%fd1407, %fd1406, %fd188, %fd1401;
	ld.shared.f64 	%fd1408, [%r10+3888];
	fma.rn.f64 	%fd1409, %fd216, %fd1408, %fd1403;
	ld.shared.f64 	%fd1410, [%r16+4048];
	fma.rn.f64 	%fd1411, %fd217, %fd1410, %fd1405;
	ld.shared.f64 	%fd1412, [_ZZ32massMatrixMultiplyConstantKernelILi11ELi11ELi1EEvidPKdS1_S1_S1_S1_S1_S1_PdE13s_QuadToQuadD+368];
	fma.rn.f64 	%fd1413, %fd1412, %fd189, %fd1407;
	ld.shared.f64 	%fd1414, [%r10+3896];
	fma.rn.f64 	%fd1415, %fd218, %fd1414, %fd1409;
	ld.shared.f64 	%fd1416, [%r16+4136];
	fma.rn.f64 	%fd1417, %fd219, %fd1416, %fd1411;
	ld.shared.f64 	%fd1418, [_ZZ32massMatrixMultiplyConstantKernelILi11ELi11ELi1EEvidPKdS1_S1_S1_S1_S1_S1_PdE13s_QuadToQuadD+376];
	fma.rn.f64 	%fd1419, %fd1418, %fd190, %fd1413;
	ld.shared.f64 	%fd1420, [%r10+3904];
	fma.rn.f64 	%fd1421, %fd220, %fd1420, %fd1415;
	ld.shared.f64 	%fd1422, [%r16+4224];
	fma.rn.f64 	%fd1423, %fd221, %fd1422, %fd1417;
	ld.shared.f64 	%fd1424, [_ZZ32massMatrixMultiplyConstantKernelILi11ELi11ELi1EEvidPKdS1_S1_S1_S1_S1_S1_PdE13s_QuadToQuadD+384];
	fma.rn.f64 	%fd1425, %fd1424, %fd191, %fd1419;
	ld.shared.f64 	%fd1426, [%r10+3912];
	fma.rn.f64 	%fd1427, %fd222, %fd1426, %fd1421;
	ld.shared.f64 	%fd1428, [%r16+4312];
	fma.rn.f64 	%fd1429, %fd223, %fd1428, %fd1423;
	ld.shared.f64 	%fd1430, [_ZZ32massMatrixMultiplyConstantKernelILi11ELi11ELi1EEvidPKdS1_S1_S1_S1_S1_S1_PdE13s_QuadToQuadD+392];
	fma.rn.f64 	%fd1431, %fd1430, %fd192, %fd1425;
	ld.shared.f64 	%fd1432, [%r10+3920];
	fma.rn.f64 	%fd1433, %fd224, %fd1432, %fd1427;
	ld.shared.f64 	%fd1434, [%r16+4400];
	fma.rn.f64 	%fd1435, %fd225, %fd1434, %fd1429;
	ld.shared.f64 	%fd1436, [_ZZ32massMatrixMultiplyConstantKernelILi11ELi11ELi1EEvidPKdS1_S1_S1_S1_S1_S1_PdE13s_QuadToQuadD+400];
	fma.rn.f64 	%fd1437, %fd1436, %fd193, %fd1431;
	ld.shared.f64 	%fd1438, [%r10+3928];
	fma.rn.f64 	%fd1439, %fd226, %fd1438, %fd1433;
	ld.shared.f64 	%fd1440, [%r16+4488];
	fma.rn.f64 	%fd1441, %fd227, %fd1440, %fd1435;
	ld.shared.f64 	%fd1442, [_ZZ32massMatrixMultiplyConstantKernelILi11ELi11ELi1EEvidPKdS1_S1_S1_S1_S1_S1_PdE13s_QuadToQuadD+408];
	fma.rn.f64 	%fd1443, %fd1442, %fd194, %fd1437;
	ld.shared.f64 	%fd1444, [%r10+3936];
	fma.rn.f64 	%fd1445, %fd228, %fd1444, %fd1439;
	ld.shared.f64 	%fd1446, [%r16+4576];
	fma.rn.f64 	%fd1447, %fd229, %fd1446, %fd1441;
	ld.shared.f64 	%fd1448, [_ZZ32massMatrixMultiplyConstantKernelILi11ELi11ELi1EEvidPKdS1_S1_S1_S1_S1_S1_PdE13s_QuadToQuadD+416];
	fma.rn.f64 	%fd1449, %fd1448, %fd195, %fd1443;
	ld.shared.f64 	%fd1450, [%r10+3944];
	fma.rn.f64 	%fd1451, %fd230, %fd1450, %fd1445;
	ld.shared.f64 	%fd1452, [%r16+4664];
	fma.rn.f64 	%fd1453, %fd231, %fd1452, %fd1447;
	ld.shared.f64 	%fd1454, [_ZZ32massMatrixMultiplyConstantKernelILi11ELi11ELi1EEvidPKdS1_S1_S1_S1_S1_S1_PdE13s_QuadToQuadD+424];
	fma.rn.f64 	%fd1455, %fd1454, %fd196, %fd1449;
	ld.shared.f64 	%fd1456, [%r10+3952];
	fma.rn.f64 	%fd1457, %fd232, %fd1456, %fd1451;
	ld.shared.f64 	%fd1458, [%r16+4752];
	fma.rn.f64 	%fd1459, %fd233, %fd1458, %fd1453;
	ld.shared.f64 	%fd1460, [_ZZ32massMatrixMultiplyConstantKernelILi11ELi11ELi1EEvidPKdS1_S1_S1_S1_S1_S1_PdE13s_QuadToQuadD+432];
	fma.rn.f64 	%fd1461, %fd1460, %fd197, %fd1455;
	bar.sync 	0;
	mul.f64 	%fd1462, %fd2673, %fd1459;
	fma.rn.f64 	%fd1463, %fd2672, %fd1457, %fd1462;
	fma.rn.f64 	%fd1464, %fd2674, %fd1461, %fd1463;
	st.shared.f64 	[%r13], %fd1464;
	mul.f64 	%fd1465, %fd2675, %fd1459;
	fma.rn.f64 	%fd1466, %fd2673, %fd1457, %fd1465;
	fma.rn.f64 	%fd1467, %fd2676, %fd1461, %fd1466;
	st.shared.f64 	[%r14], %fd1467;
	mul.f64 	%fd1468, %fd2676, %fd1459;
	fma.rn.f64 	%fd1469, %fd2674, %fd1457, %fd1468;
	fma.rn.f64 	%fd1470, %fd2677, %fd1461, %fd1469;
	mul.f64 	%fd1471, %fd2580, %fd2678;
	bar.sync 	0;
	ld.shared.f64 	%fd1472, [%r12];
	mul.f64 	%fd1473, %fd234, %fd1472;
	fma.rn.f64 	%fd1474, %fd1471, %fd191, %fd1473;
	ld.shared.f64 	%fd1475, [%r15];
	fma.rn.f64 	%fd1476, %fd235, %fd1475, %fd1474;
	fma.rn.f64 	%fd356, %fd1470, %fd1400, %fd331;
	ld.shared.f64 	%fd1477, [%r12+8];
	fma.rn.f64 	%fd1478, %fd236, %fd1477, %fd1476;
	ld.shared.f64 	%fd1479, [%r15+88];
	fma.rn.f64 	%fd1480, %fd237, %fd1479, %fd1478;
	fma.rn.f64 	%fd357, %fd1470, %fd1406, %fd332;
	ld.shared.f64 	%fd1481, [%r12+16];
	fma.rn.f64 	%fd1482, %fd239, %fd1481, %fd1480;
	ld.shared.f64 	%fd1483, [%r15+176];
	fma.rn.f64 	%fd1484, %fd240, %fd1483, %fd1482;
	fma.rn.f64 	%fd358, %fd1470, %fd1412, %fd333;
	ld.shared.f64 	%fd1485, [%r12+24];
	fma.rn.f64 	%fd1486, %fd242, %fd1485, %fd1484;
	ld.shared.f64 	%fd1487, [%r15+264];
	fma.rn.f64 	%fd1488, %fd243, %fd1487, %fd1486;
	fma.rn.f64 	%fd359, %fd1470, %fd1418, %fd341;
	ld.shared.f64 	%fd1489, [%r12+32];
	fma.rn.f64 	%fd1490, %fd245, %fd1489, %fd1488;
	ld.shared.f64 	%fd1491, [%r15+352];
	fma.rn.f64 	%fd1492, %fd246, %fd1491, %fd1490;
	fma.rn.f64 	%fd1493, %fd1470, %fd1424, %fd334;
	ld.shared.f64 	%fd1494, [%r12+40];
	fma.rn.f64 	%fd1495, %fd248, %fd1494, %fd1492;
	ld.shared.f64 	%fd1496, [%r15+440];
	fma.rn.f64 	%fd1497, %fd249, %fd1496, %fd1495;
	fma.rn.f64 	%fd360, %fd1470, %fd1430, %fd335;
	ld.shared.f64 	%fd1498, [%r12+48];
	fma.rn.f64 	%fd1499, %fd251, %fd1498, %fd1497;
	ld.shared.f64 	%fd1500, [%r15+528];
	fma.rn.f64 	%fd1501, %fd252, %fd1500, %fd1499;
	fma.rn.f64 	%fd361, %fd1470, %fd1436, %fd336;
	ld.shared.f64 	%fd1502, [%r12+56];
	fma.rn.f64 	%fd1503, %fd254, %fd1502, %fd1501;
	ld.shared.f64 	%fd1504, [%r15+616];
	fma.rn.f64 	%fd1505, %fd255, %fd1504, %fd1503;
	fma.rn.f64 	%fd362, %fd1470, %fd1442, %fd337;
	ld.shared.f64 	%fd1506, [%r12+64];
	fma.rn.f64 	%fd1507, %fd257, %fd1506, %fd1505;
	ld.shared.f64 	%fd1508, [%r15+704];
	fma.rn.f64 	%fd1509, %fd258, %fd1508, %fd1507;
	fma.rn.f64 	%fd363, %fd1470, %fd1448, %fd338;
	ld.shared.f64 	%fd1510, [%r12+72];
	fma.rn.f64 	%fd1511, %fd260, %fd1510, %fd1509;
	ld.shared.f64 	%fd1512, [%r15+792];
	fma.rn.f64 	%fd1513, %fd261, %fd1512, %fd1511;
	fma.rn.f64 	%fd364, %fd1470, %fd1454, %fd339;
	ld.shared.f64 	%fd1514, [%r12+80];
	fma.rn.f64 	%fd1515, %fd263, %fd1514, %fd1513;
	ld.shared.f64 	%fd1516, [%r15+880];
	fma.rn.f64 	%fd1517, %fd264, %fd1516, %fd1515;
	fma.rn.f64 	%fd365, %fd1470, %fd1460, %fd340;
	add.f64 	%fd366, %fd1517, %fd1493;
	mov.f64 	%fd2679, 0d0000000000000000;
	mov.f64 	%fd2680, %fd2679;
	mov.f64 	%fd2681, %fd2679;
	mov.f64 	%fd2682, %fd2679;
	mov.f64 	%fd2683, %fd2679;
	mov.f64 	%fd2684, %fd2679;
	mov.f64 	%fd2685, %fd2679;
	@%p12 bra 	$L__BB46_19;
	ld.param.u64 	%rd52, [_Z32massMatrixMultiplyConstantKernelILi11ELi11ELi1EEvidPKdS1_S1_S1_S1_S1_S1_Pd_param_2];
	cvta.to.global.u64 	%rd26, %rd52;
	mov.u32 	%r89, %tid.x;
	mad.lo.s32 	%r90, %r85, 9317, %r89;
	mul.wide.s32 	%rd27, %r90, 8;
	add.s64 	%rd28, %rd26, %rd27;
	ld.global.nc.f64 	%fd2679, [%rd28+4840];
	ld.global.nc.f64 	%fd2680, [%rd28+15488];
	ld.global.nc.f64 	%fd2681, [%rd28+26136];
	ld.global.nc.f64 	%fd2682, [%rd28+36784];
	ld.global.nc.f64 	%fd2683, [%rd28+47432];
	ld.global.nc.f64 	%fd2684, [%rd28+58080];
	ld.global.nc.f64 	%fd2685, [%rd28+68728];
$L__BB46_19:
	ld.param.f64 	%fd2581, [_Z32massMatrixMultiplyConstantKernelILi11ELi11ELi1EEvidPKdS1_S1_S1_S1_S1_S1_Pd_param_1];
	ld.param.u32 	%r144, [_Z32massMatrixMultiplyConstantKernelILi11ELi11ELi1EEvidPKdS1_S1_S1_S1_S1_S1_Pd_param_0];
	mov.u32 	%r91, %ctaid.x;
	mov.u32 	%r92, %tid.y;
	add.s32 	%r93, %r91, %r92;
	setp.ge.s32 	%p13, %r93, %r144;
	ld.shared.f64 	%fd1519, [%r10+4840];
	fma.rn.f64 	%fd1520, %fd212, %fd1519, 0d0000000000000000;
	ld.shared.f64 	%fd1521, [%r16+4840];
	fma.rn.f64 	%fd1522, %fd213, %fd1521, 0d0000000000000000;
	ld.shared.f64 	%fd1523, [_ZZ32massMatrixMultiplyConstantKernelILi11ELi11ELi1EEvidPKdS1_S1_S1_S1_S1_S1_PdE13s_QuadToQuadD+440];
	fma.rn.f64 	%fd1524, %fd1523, %fd187, 0d0000000000000000;
	ld.shared.f64 	%fd1525, [%r10+4848];
	fma.rn.f64 	%fd1526, %fd214, %fd1525, %fd1520;
	ld.shared.f64 	%fd1527, [%r16+4928];
	fma.rn.f64 	%fd1528, %fd215, %fd1527, %fd1522;
	ld.shared.f64 	%fd1529, [_ZZ32massMatrixMultiplyConstantKernelILi11ELi11ELi1EEvidPKdS1_S1_S1_S1_S1_S1_PdE13s_QuadToQuadD+448];
	fma.rn.f64 	%fd1530, %fd1529, %fd188, %fd1524;
	ld.shared.f64 	%fd1531, [%r10+4856];
	fma.rn.f64 	%fd1532, %fd216, %fd1531, %fd1526;
	ld.shared.f64 	%fd1533, [%r16+5016];
	fma.rn.f64 	%fd1534, %fd217, %fd1533, %fd1528;
	ld.shared.f64 	%fd1535, [_ZZ32massMatrixMultiplyConstantKernelILi11ELi11ELi1EEvidPKdS1_S1_S1_S1_S1_S1_PdE13s_QuadToQuadD+456];
	fma.rn.f64 	%fd1536, %fd1535, %fd189, %fd1530;
	ld.shared.f64 	%fd1537, [%r10+4864];
	fma.rn.f64 	%fd1538, %fd218, %fd1537, %fd1532;
	ld.shared.f64 	%fd1539, [%r16+5104];
	fma.rn.f64 	%fd1540, %fd219, %fd1539, %fd1534;
	ld.shared.f64 	%fd1541, [_ZZ32massMatrixMultiplyConstantKernelILi11ELi11ELi1EEvidPKdS1_S1_S1_S1_S1_S1_PdE13s_QuadToQuadD+464];
	fma.rn.f64 	%fd1542, %fd1541, %fd190, %fd1536;
	ld.shared.f64 	%fd1543, [%r10+4872];
	fma.rn.f64 	%fd1544, %fd220, %fd1543, %fd1538;
	ld.shared.f64 	%fd1545, [%r16+5192];
	fma.rn.f64 	%fd1546, %fd221, %fd1545, %fd1540;
	ld.shared.f64 	%fd1547, [_ZZ32massMatrixMultiplyConstantKernelILi11ELi11ELi1EEvidPKdS1_S1_S1_S1_S1_S1_PdE13s_QuadToQuadD+472];
	fma.rn.f64 	%fd1548, %fd1547, %fd191, %fd1542;
	ld.shared.f64 	%fd1549, [%r10+4880];
	fma.rn.f64 	%fd1550, %fd222, %fd1549, %fd1544;
	ld.shared.f64 	%fd1551, [%r16+5280];
	fma.rn.f64 	%fd1552, %fd223, %fd1551, %fd1546;
	ld.shared.f64 	%fd1553, [_ZZ32massMatrixMultiplyConstantKernelILi11ELi11ELi1EEvidPKdS1_S1_S1_S1_S1_S1_PdE13s_QuadToQuadD+480];
	fma.rn.f64 	%fd1554, %fd1553, %fd192, %fd1548;
	ld.shared.f64 	%fd1555, [%r10+4888];
	fma.rn.f64 	%fd1556, %fd224, %fd1555, %fd1550;
	ld.shared.f64 	%fd1557, [%r16+5368];
	fma.rn.f64 	%fd1558, %fd225, %fd1557, %fd1552;
	ld.shared.f64 	%fd1559, [_ZZ32massMatrixMultiplyConstantKernelILi11ELi11ELi1EEvidPKdS1_S1_S1_S1_S1_S1_PdE13s_QuadToQuadD+488];
	fma.rn.f64 	%fd1560, %fd1559, %fd193, %fd1554;
	ld.shared.f64 	%fd1561, [%r10+4896];
	fma.rn.f64 	%fd1562, %fd226, %fd1561, %fd1556;
	ld.shared.f64 	%fd1563, [%r16+5456];
	fma.rn.f64 	%fd1564, %fd227, %fd1563, %fd1558;
	ld.shared.f64 	%fd1565, [_ZZ32massMatrixMultiplyConstantKernelILi11ELi11ELi1EEvidPKdS1_S1_S1_S1_S1_S1_PdE13s_QuadToQuadD+496];
	fma.rn.f64 	%fd1566, %fd1565, %fd194, %fd1560;
	ld.shared.f64 	%fd1567, [%r10+4904];
	fma.rn.f64 	%fd1568, %fd228, %fd1567, %fd1562;
	ld.shared.f64 	%fd1569, [%r16+5544];
	fma.rn.f64 	%fd1570, %fd229, %fd1569, %fd1564;
	ld.shared.f64 	%fd1571, [_ZZ32massMatrixMultiplyConstantKernelILi11ELi11ELi1EEvidPKdS1_S1_S1_S1_S1_S1_PdE13s_QuadToQuadD+504];
	fma.rn.f64 	%fd1572, %fd1571, %fd195, %fd1566;
	ld.shared.f64 	%fd1573, [%r10+4912];
	fma.rn.f64 	%fd1574, %fd230, %fd1573, %fd1568;
	ld.shared.f64 	%fd1575, [%r16+5632];
	fma.rn.f64 	%fd1576, %fd231, %fd1575, %fd1570;
	ld.shared.f64 	%fd1577, [_ZZ32massMatrixMultiplyConstantKernelILi11ELi11ELi1EEvidPKdS1_S1_S1_S1_S1_S1_PdE13s_QuadToQuadD+512];
	fma.rn.f64 	%fd1578, %fd1577, %fd196, %fd1572;
	ld.shared.f64 	%fd1579, [%r10+4920];
	fma.rn.f64 	%fd1580, %fd232, %fd1579, %fd1574;
	ld.shared.f64 	%fd1581, [%r16+5720];
	fma.rn.f64 	%fd1582, %fd233, %fd1581, %fd1576;
	ld.shared.f64 	%fd1583, [_ZZ32massMatrixMultiplyConstantKernelILi11ELi11ELi1EEvidPKdS1_S1_S1_S1_S1_S1_PdE13s_QuadToQuadD+520];
	fma.rn.f64 	%fd1584, %fd1583, %fd197, %fd1578;
	bar.sync 	0;
	mul.f64 	%fd1585, %fd2680, %fd1582;
	fma.rn.f64 	%fd1586, %fd2679, %fd1580, %fd1585;
	fma.rn.f64 	%fd1587, %fd2681, %fd1584, %fd1586;
	st.shared.f64 	[%r13], %fd1587;
	mul.f64 	%fd1588, %fd2682, %fd1582;
	fma.rn.f64 	%fd1589, %fd2680, %fd1580, %fd1588;
	fma.rn.f64 	%fd1590, %fd2683, %fd1584, %fd1589;
	st.shared.f64 	[%r14], %fd1590;
	mul.f64 	%fd1591, %fd2683, %fd1582;
	fma.rn.f64 	%fd1592, %fd2681, %fd1580, %fd1591;
	fma.rn.f64 	%fd1593, %fd2684, %fd1584, %fd1592;
	mul.f64 	%fd1594, %fd2581, %fd2685;
	bar.sync 	0;
	ld.shared.f64 	%fd1595, [%r12];
	mul.f64 	%fd1596, %fd234, %fd1595;
	fma.rn.f64 	%fd1597, %fd1594, %fd192, %fd1596;
	ld.shared.f64 	%fd1598, [%r15];
	fma.rn.f64 	%fd1599, %fd235, %fd1598, %fd1597;
	fma.rn.f64 	%fd381, %fd1593, %fd1523, %fd356;
	ld.shared.f64 	%fd1600, [%r12+8];
	fma.rn.f64 	%fd1601, %fd236, %fd1600, %fd1599;
	ld.shared.f64 	%fd1602, [%r15+88];
	fma.rn.f64 	%fd1603, %fd237, %fd1602, %fd1601;
	fma.rn.f64 	%fd382, %fd1593, %fd1529, %fd357;
	ld.shared.f64 	%fd1604, [%r12+16];
	fma.rn.f64 	%fd1605, %fd239, %fd1604, %fd1603;
	ld.shared.f64 	%fd1606, [%r15+176];
	fma.rn.f64 	%fd1607, %fd240, %fd1606, %fd1605;
	fma.rn.f64 	%fd383, %fd1593, %fd1535, %fd358;
	ld.shared.f64 	%fd1608, [%r12+24];
	fma.rn.f64 	%fd1609, %fd242, %fd1608, %fd1607;
	ld.shared.f64 	%fd1610, [%r15+264];
	fma.rn.f64 	%fd1611, %fd243, %fd1610, %fd1609;
	fma.rn.f64 	%fd384, %fd1593, %fd1541, %fd359;
	ld.shared.f64 	%fd1612, [%r12+32];
	fma.rn.f64 	%fd1613, %fd245, %fd1612, %fd1611;
	ld.shared.f64 	%fd1614, [%r15+352];
	fma.rn.f64 	%fd1615, %fd246, %fd1614, %fd1613;
	fma.rn.f64 	%fd385, %fd1593, %fd1547, %fd366;
	ld.shared.f64 	%fd1616, [%r12+40];
	fma.rn.f64 	%fd1617, %fd248, %fd1616, %fd1615;
	ld.shared.f64 	%fd1618, [%r15+440];
	fma.rn.f64 	%fd1619, %fd249, %fd1618, %fd1617;
	fma.rn.f64 	%fd1620, %fd1593, %fd1553, %fd360;
	ld.shared.f64 	%fd1621, [%r12+48];
	fma.rn.f64 	%fd1622, %fd251, %fd1621, %fd1619;
	ld.shared.f64 	%fd1623, [%r15+528];
	fma.rn.f64 	%fd1624, %fd252, %fd1623, %fd1622;
	fma.rn.f64 	%fd386, %fd1593, %fd1559, %fd361;
	ld.shared.f64 	%fd1625, [%r12+56];
	fma.rn.f64 	%fd1626, %fd254, %fd1625, %fd1624;
	ld.shared.f64 	%fd1627, [%r15+616];
	fma.rn.f64 	%fd1628, %fd255, %fd1627, %fd1626;
	fma.rn.f64 	%fd387, %fd1593, %fd1565, %fd362;
	ld.shared.f64 	%fd1629, [%r12+64];
	fma.rn.f64 	%fd1630, %fd257, %fd1629, %fd1628;
	ld.shared.f64 	%fd1631, [%r15+704];
	fma.rn.f64 	%fd1632, %fd258, %fd1631, %fd1630;
	fma.rn.f64 	%fd388, %fd1593, %fd1571, %fd363;
	ld.shared.f64 	%fd1633, [%r12+72];
	fma.rn.f64 	%fd1634, %fd260, %fd1633, %fd1632;
	ld.shared.f64 	%fd1635, [%r15+792];
	fma.rn.f64 	%fd1636, %fd261, %fd1635, %fd1634;
	fma.rn.f64 	%fd389, %fd1593, %fd1577, %fd364;
	ld.shared.f64 	%fd1637, [%r12+80];
	fma.rn.f64 	%fd1638, %fd263, %fd1637, %fd1636;
	ld.shared.f64 	%fd1639, [%r15+880];
	fma.rn.f64 	%fd1640, %fd264, %fd1639, %fd1638;
	fma.rn.f64 	%fd390, %fd1593, %fd1583, %fd365;
	add.f64 	%fd391, %fd1640, %fd1620;
	mov.f64 	%fd2686, 0d0000000000000000;
	mov.f64 	%fd2687, %fd2686;
	mov.f64 	%fd2688, %fd2686;
	mov.f64 	%fd2689, %fd2686;
	mov.f64 	%fd2690, %fd2686;
	mov.f64 	%fd2691, %fd2686;
	mov.f64 	%fd2692, %fd2686;
	@%p13 bra 	$L__BB46_21;
	ld.param.u64 	%rd53, [_Z32massMatrixMultiplyConstantKernelILi11ELi11ELi1EEvidPKdS1_S1_S1_S1_S1_S1_Pd_param_2];
	cvta.to.global.u64 	%rd29, %rd53;
	mov.u32 	%r97, %tid.x;
	mad.lo.s32 	%r98, %r93, 9317, %r97;
	mul.wide.s32 	%rd30, %r98, 8;
	add.s64 	%rd31, %rd29, %rd30;
	ld.global.nc.f64 	%fd2686, [%rd31+5808];
	ld.global.nc.f64 	%fd2687, [%rd31+16456];
	ld.global.nc.f64 	%fd2688, [%rd31+27104];
	ld.global.nc.f64 	%fd2689, [%rd31+37752];
	ld.global.nc.f64 	%fd2690, [%rd31+48400];
	ld.global.nc.f64 	%fd2691, [%rd31+59048];
	ld.global.nc.f64 	%fd2692, [%rd31+69696];
$L__BB46_21:
	ld.param.f64 	%fd2582, [_Z32massMatrixMultiplyConstantKernelILi11ELi11ELi1EEvidPKdS1_S1_S1_S1_S1_S1_Pd_param_1];
	ld.param.u32 	%r145, [_Z32massMatrixMultiplyConstantKernelILi11ELi11ELi1EEvidPKdS1_S1_S1_S1_S1_S1_Pd_param_0];
	mov.u32 	%r99, %ctaid.x;
	mov.u32 	%r100, %tid.y;
	add.s32 	%r101, %r99, %r100;
	setp.ge.s32 	%p14, %r101, %r145;
	ld.shared.f64 	%fd1642, [%r10+5808];
	fma.rn.f64 	%fd1643, %fd212, %fd1642, 0d0000000000000000;
	ld.shared.f64 	%fd1644, [%r16+5808];
	fma.rn.f64 	%fd1645, %fd213, %fd1644, 0d0000000000000000;
	ld.shared.f64 	%fd1646, [_ZZ32massMatrixMultiplyConstantKernelILi11ELi11ELi1EEvidPKdS1_S1_S1_S1_S1_S1_PdE13s_QuadToQuadD+528];
	fma.rn.f64 	%fd1647, %fd1646, %fd187, 0d0000000000000000;
	ld.shared.f64 	%fd1648, [%r10+5816];
	fma.rn.f64 	%fd1649, %fd214, %fd1648, %fd1643;
	ld.shared.f64 	%fd1650, [%r16+5896];
	fma.rn.f64 	%fd1651, %fd215, %fd1650, %fd1645;
	ld.shared.f64 	%fd1652, [_ZZ32massMatrixMultiplyConstantKernelILi11ELi11ELi1EEvidPKdS1_S1_S1_S1_S1_S1_PdE13s_QuadToQuadD+536];
	fma.rn.f64 	%fd1653, %fd1652, %fd188, %fd1647;
	ld.shared.f64 	%fd1654, [%r10+5824];
	fma.rn.f64 	%fd1655, %fd216, %fd1654, %fd1649;
	ld.shared.f64 	%fd1656, [%r16+5984];
	fma.rn.f64 	%fd1657, %fd217, %fd1656, %fd1651;
	ld.shared.f64 	%fd1658, [_ZZ32massMatrixMultiplyConstantKernelILi11ELi11ELi1EEvidPKdS1_S1_S1_S1_S1_S1_PdE13s_QuadToQuadD+544];
	fma.rn.f64 	%fd1659, %fd1658, %fd189, %fd1653;
	ld.shared.f64 	%fd1660, [%r10+5832];
	fma.rn.f64 	%fd1661, %fd218, %fd1660, %fd1655;
	ld.shared.f64 	%fd1662, [%r16+6072];
	fma.rn.f64 	%fd1663, %fd219, %fd1662, %fd1657;
	ld.shared.f64 	%fd1664, [_ZZ32massMatrixMultiplyConstantKernelILi11ELi11ELi1EEvidPKdS1_S1_S1_S1_S1_S1_PdE13s_QuadToQuadD+552];
	fma.rn.f64 	%fd1665, %fd1664, %fd190, %fd1659;
	ld.shared.f64 	%fd1666, [%r10+5840];
	fma.rn.f64 	%fd1667, %fd220, %fd1666, %fd1661;
	ld.shared.f64 	%fd1668, [%r16+6160];
	fma.rn.f64 	%fd1669, %fd221, %fd1668, %fd1663;
	ld.shared.f64 	%fd1670, [_ZZ32massMatrixMultiplyConstantKernelILi11ELi11ELi1EEvidPKdS1_S1_S1_S1_S1_S1_PdE13s_QuadToQuadD+560];
	fma.rn.f64 	%fd1671, %fd1670, %fd191, %fd1665;
	ld.shared.f64 	%fd1672, [%r10+5848];
	fma.rn.f64 	%fd1673, %fd222, %fd1672, %fd1667;
	ld.shared.f64 	%fd1674, [%r16+6248];
	fma.rn.f64 	%fd1675, %fd223, %fd1674, %fd1669;
	ld.shared.f64 	%fd1676, [_ZZ32massMatrixMultiplyConstantKernelILi11ELi11ELi1EEvidPKdS1_S1_S1_S1_S1_S1_PdE13s_QuadToQuadD+568];
	fma.rn.f64 	%fd1677, %fd1676, %fd192, %fd1671;
	ld.shared.f64 	%fd1678, [%r10+5856];
	fma.rn.f64 	%fd1679, %fd224, %fd1678, %fd1673;
	ld.shared.f64 	%fd1680, [%r16+6336];
	fma.rn.f64 	%fd1681, %fd225, %fd1680, %fd1675;
	ld.shared.f64 	%fd1682, [_ZZ32massMatrixMultiplyConstantKernelILi11ELi11ELi1EEvidPKdS1_S1_S1_S1_S1_S1_PdE13s_QuadToQuadD+576];
	fma.rn.f64 	%fd1683, %fd1682, %fd193, %fd1677;
	ld.shared.f64 	%fd1684, [%r10+5864];
	fma.rn.f64 	%fd1685, %fd226, %fd1684, %fd1679;
	ld.shared.f64 	%fd1686, [%r16+6424];
	fma.rn.f64 	%fd1687, %fd227, %fd1686, %fd1681;
	ld.shared.f64 	%fd1688, [_ZZ32massMatrixMultiplyConstantKernelILi11ELi11ELi1EEvidPKdS1_S1_S1_S1_S1_S1_PdE13s_QuadToQuadD+584];
	fma.rn.f64 	%fd1689, %fd1688, %fd194, %fd1683;
	ld.shared.f64 	%fd1690, [%r10+5872];
	fma.rn.f64 	%fd1691, %fd228, %fd1690, %fd1685;
	ld.shared.f64 	%fd1692, [%r16+6512];
	fma.rn.f64 	%fd1693, %fd229, %fd1692, %fd1687;
	ld.shared.f64 	%fd1694, [_ZZ32massMatrixMultiplyConstantKernelILi11ELi11ELi1EEvidPKdS1_S1_S1_S1_S1_S1_PdE13s_QuadToQuadD+592];
	fma.rn.f64 	%fd1695, %fd1694, %fd195, %fd1689;
	ld.shared.f64 	%fd1696, [%r10+5880];
	fma.rn.f64 	%fd1697, %fd230, %fd1696, %fd1691;
	ld.shared.f64 	%fd1698, [%r16+6600];
	fma.rn.f64 	%fd1699, %fd231, %fd1698, %fd1693;
	ld.shared.f64 	%fd1700, [_ZZ32massMatrixMultiplyConstantKernelILi11ELi11ELi1EEvidPKdS1_S1_S1_S1_S1_S1_PdE13s_QuadToQuadD+600];
	fma.rn.f64 	%fd1701, %fd1700, %fd196, %fd1695;
	ld.shared.f64 	%fd1702, [%r10+5888];
	fma.rn.f64 	%fd1703, %fd232, %fd1702, %fd1697;
	ld.shared.f64 	%fd1704, [%r16+6688];
	fma.rn.f64 	%fd1705, %fd233, %fd1704, %fd1699;
	ld.shared.f64 	%fd1706, [_ZZ32massMatrixMultiplyConstantKernelILi11ELi11ELi1EEvidPKdS1_S1_S1_S1_S1_S1_PdE13s_QuadToQuadD+608];
	fma.rn.f64 	%fd1707, %fd1706, %fd197, %fd1701;
	bar.sync 	0;
	mul.f64 	%fd1708, %fd2687, %fd1705;
	fma.rn.f64 	%fd1709, %fd2686, %fd1703, %fd1708;
	fma.rn.f64 	%fd1710, %fd2688, %fd1707, %fd1709;
	st.shared.f64 	[%r13], %fd1710;
	mul.f64 	%fd1711, %fd2689, %fd1705;
	fma.rn.f64 	%fd1712, %fd2687, %fd1703, %fd1711;
	fma.rn.f64 	%fd1713, %fd2690, %fd1707, %fd1712;
	st.shared.f64 	[%r14], %fd1713;
	mul.f64 	%fd1714, %fd2690, %fd1705;
	fma.rn.f64 	%fd1715, %fd2688, %fd1703, %fd1714;
	fma.rn.f64 	%fd1716, %fd2691, %fd1707, %fd1715;
	mul.f64 	%fd1717, %fd2582, %fd2692;
	bar.sync 	0;
	ld.shared.f64 	%fd1718, [%r12];
	mul.f64 	%fd1719, %fd234, %fd1718;
	fma.rn.f64 	%fd1720, %fd1717, %fd193, %fd1719;
	ld.shared.f64 	%fd1721, [%r15];
	fma.rn.f64 	%fd1722, %fd235, %fd1721, %fd1720;
	fma.rn.f64 	%fd406, %fd1716, %fd1646, %fd381;
	ld.shared.f64 	%fd1723, [%r12+8];
	fma.rn.f64 	%fd1724, %fd236, %fd1723, %fd1722;
	ld.shared.f64 	%fd1725, [%r15+88];
	fma.rn.f64 	%fd1726, %fd237, %fd1725, %fd1724;
	fma.rn.f64 	%fd407, %fd1716, %fd1652, %fd382;
	ld.shared.f64 	%fd1727, [%r12+16];
	fma.rn.f64 	%fd1728, %fd239, %fd1727, %fd1726;
	ld.shared.f64 	%fd1729, [%r15+176];
	fma.rn.f64 	%fd1730, %fd240, %fd1729, %fd1728;
	fma.rn.f64 	%fd408, %fd1716, %fd1658, %fd383;
	ld.shared.f64 	%fd1731, [%r12+24];
	fma.rn.f64 	%fd1732, %fd242, %fd1731, %fd1730;
	ld.shared.f64 	%fd1733, [%r15+264];
	fma.rn.f64 	%fd1734, %fd243, %fd1733, %fd1732;
	fma.rn.f64 	%fd409, %fd1716, %fd1664, %fd384;
	ld.shared.f64 	%fd1735, [%r12+32];
	fma.rn.f64 	%fd1736, %fd245, %fd1735, %fd1734;
	ld.shared.f64 	%fd1737, [%r15+352];
	fma.rn.f64 	%fd1738, %fd246, %fd1737, %fd1736;
	fma.rn.f64 	%fd410, %fd1716, %fd1670, %fd385;
	ld.shared.f64 	%fd1739, [%r12+40];
	fma.rn.f64 	%fd1740, %fd248, %fd1739, %fd1738;
	ld.shared.f64 	%fd1741, [%r15+440];
	fma.rn.f64 	%fd1742, %fd249, %fd1741, %fd1740;
	fma.rn.f64 	%fd411, %fd1716, %fd1676, %fd391;
	ld.shared.f64 	%fd1743, [%r12+48];
	fma.rn.f64 	%fd1744, %fd251, %fd1743, %fd1742;
	ld.shared.f64 	%fd1745, [%r15+528];
	fma.rn.f64 	%fd1746, %fd252, %fd1745, %fd1744;
	fma.rn.f64 	%fd1747, %fd1716, %fd1682, %fd386;
	ld.shared.f64 	%fd1748, [%r12+56];
	fma.rn.f64 	%fd1749, %fd254, %fd1748, %fd1746;
	ld.shared.f64 	%fd1750, [%r15+616];
	fma.rn.f64 	%fd1751, %fd255, %fd1750, %fd1749;
	fma.rn.f64 	%fd412, %fd1716, %fd1688, %fd387;
	ld.shared.f64 	%fd1752, [%r12+64];
	fma.rn.f64 	%fd1753, %fd257, %fd1752, %fd1751;
	ld.shared.f64 	%fd1754, [%r15+704];
	fma.rn.f64 	%fd1755, %fd258, %fd1754, %fd1753;
	fma.rn.f64 	%fd413, %fd1716, %fd1694, %fd388;
	ld.shared.f64 	%fd1756, [%r12+72];
	fma.rn.f64 	%fd1757, %fd260, %fd1756, %fd1755;
	ld.shared.f64 	%fd1758, [%r15+792];
	fma.rn.f64 	%fd1759, %fd261, %fd1758, %fd1757;
	fma.rn.f64 	%fd414, %fd1716, %fd1700, %fd389;
	ld.shared.f64 	%fd1760, [%r12+80];
	fma.rn.f64 	%fd1761, %fd263, %fd1760, %fd1759;
	ld.shared.f64 	%fd1762, [%r15+880];
	fma.rn.f64 	%fd1763, %fd264, %fd1762, %fd1761;
	fma.rn.f64 	%fd415, %fd1716, %fd1706, %fd390;
	add.f64 	%fd416, %fd1763, %fd1747;
	mov.f64 	%fd2693, 0d0000000000000000;
	mov.f64 	%fd2694, %fd2693;
	mov.f64 	%fd2695, %fd2693;
	mov.f64 	%fd2696, %fd2693;
	mov.f64 	%fd2697, %fd2693;
	mov.f64 	%fd2698, %fd2693;
	mov.f64 	%fd2699, %fd2693;
	@%p14 bra 	$L__BB46_23;
	ld.param.u64 	%rd54, [_Z32massMatrixMultiplyConstantKernelILi11ELi11ELi1EEvidPKdS1_S1_S1_S1_S1_S1_Pd_param_2];
	cvta.to.global.u64 	%rd32, %rd54;
	mov.u32 	%r105, %tid.x;
	mad.lo.s32 	%r106, %r101, 9317, %r105;
	mul.wide.s32 	%rd33, %r106, 8;
	add.s64 	%rd34, %rd32, %rd33;
	ld.global.nc.f64 	%fd2693, [%rd34+6776];
	ld.global.nc.f64 	%fd2694, [%rd34+17424];
	ld.global.nc.f64 	%fd2695, [%rd34+28072];
	ld.global.nc.f64 	%fd2696, [%rd34+38720];
	ld.global.nc.f64 	%fd2697, [%rd34+49368];
	ld.global.nc.f64 	%fd2698, [%rd34+60016];
	ld.global.nc.f64 	%fd2699, [%rd34+70664];
$L__BB46_23:
	ld.param.f64 	%fd2583, [_Z32massMatrixMultiplyConstantKernelILi11ELi11ELi1EEvidPKdS1_S1_S1_S1_S1_S1_Pd_param_1];
	ld.param.u32 	%r146, [_Z32massMatrixMultiplyConstantKernelILi11ELi11ELi1EEvidPKdS1_S1_S1_S1_S1_S1_Pd_param_0];
	mov.u32 	%r107, %ctaid.x;
	mov.u32 	%r108, %tid.y;
	add.s32 	%r109, %r107, %r108;
	setp.ge.s32 	%p15, %r109, %r146;
	ld.shared.f64 	%fd1765, [%r10+6776];
	fma.rn.f64 	%fd1766, %fd212, %fd1765, 0d0000000000000000;
	ld.shared.f64 	%fd1767, [%r16+6776];
	fma.rn.f64 	%fd1768, %fd213, %fd1767, 0d0000000000000000;
	ld.shared.f64 	%fd1769, [_ZZ32massMatrixMultiplyConstantKernelILi11ELi11ELi1EEvidPKdS1_S1_S1_S1_S1_S1_PdE13s_QuadToQuadD+616];
	fma.rn.f64 	%fd1770, %fd1769, %fd187, 0d0000000000000000;
	ld.shared.f64 	%fd1771, [%r10+6784];
	fma.rn.f64 	%fd1772, %fd214, %fd1771, %fd1766;
	ld.shared.f64 	%fd1773, [%r16+6864];
	fma.rn.f64 	%fd1774, %fd215, %fd1773, %fd1768;
	ld.shared.f64 	%fd1775, [_ZZ32massMatrixMultiplyConstantKernelILi11ELi11ELi1EEvidPKdS1_S1_S1_S1_S1_S1_PdE13s_QuadToQuadD+624];
	fma.rn.f64 	%fd1776, %fd1775, %fd188, %fd1770;
	ld.shared.f64 	%fd1777, [%r10+6792];
	fma.rn.f64 	%fd1778, %fd216, %fd1777, %fd1772;
	ld.shared.f64 	%fd1779, [%r16+6952];
	fma.rn.f64 	%fd1780, %fd217, %fd1779, %fd1774;
	ld.shared.f64 	%fd1781, [_ZZ32massMatrixMultiplyConstantKernelILi11ELi11ELi1EEvidPKdS1_S1_S1_S1_S1_S1_PdE13s_QuadToQuadD+632];
	fma.rn.f64 	%fd1782, %fd1781, %fd189, %fd1776;
	ld.shared.f64 	%fd1783, [%r10+6800];
	fma.rn.f64 	%fd1784, %fd218, %fd1783, %fd1778;
	ld.shared.f64 	%fd1785, [%r16+7040];
	fma.rn.f64 	%fd1786, %fd219, %fd1785, %fd1780;
	ld.shared.f64 	%fd1787, [_ZZ32massMatrixMultiplyConstantKernelILi11ELi11ELi1EEvidPKdS1_S1_S1_S1_S1_S1_PdE13s_QuadToQuadD+640];
	fma.rn.f64 	%fd1788, %fd1787, %fd190, %fd1782;
	ld.shared.f64 	%fd1789, [%r10+6808];
	fma.rn.f64 	%fd1790, %fd220, %fd1789, %fd1784;
	ld.shared.f64 	%fd1791, [%r16+7128];
	fma.rn.f64 	%fd1792, %fd221, %fd1791, %fd1786;
	ld.shared.f64 	%fd1793, [_ZZ32massMatrixMultiplyConstantKernelILi11ELi11ELi1EEvidPKdS1_S1_S1_S1_S1_S1_PdE13s_QuadToQuadD+648];
	fma.rn.f64 	%fd1794, %fd1793, %fd191, %fd1788;
	ld.shared.f64 	%fd1795, [%r10+6816];
	fma.rn.f64 	%fd1796, %fd222, %fd1795, %fd1790;
	ld.shared.f64 	%fd1797, [%r16+7216];
	fma.rn.f64 	%fd1798, %fd223, %fd1797, %fd1792;
	ld.shared.f64 	%fd1799, [_ZZ32massMatrixMultiplyConstantKernelILi11ELi11ELi1EEvidPKdS1_S1_S1_S1_S1_S1_PdE13s_QuadToQuadD+656];
	fma.rn.f64 	%fd1800, %fd1799, %fd192, %fd1794;
	ld.shared.f64 	%fd1801, [%r10+6824];
	fma.rn.f64 	%fd1802, %fd224, %fd1801, %fd1796;
	ld.shared.f64 	%fd1803, [%r16+7304];
	fma.rn.f64 	%fd1804, %fd225, %fd1803, %fd1798;
	ld.shared.f64 	%fd1805, [_ZZ32massMatrixMultiplyConstantKernelILi11ELi11ELi1EEvidPKdS1_S1_S1_S1_S1_S1_PdE13s_QuadToQuadD+664];
	fma.rn.f64 	%fd1806, %fd1805, %fd193, %fd1800;
	ld.shared.f64 	%fd1807, [%r10+6832];
	fma.rn.f64 	%fd1808, %fd226, %fd1807, %fd1802;
	ld.shared.f64 	%fd1809, [%r16+7392];
	fma.rn.f64 	%fd1810, %fd227, %fd1809, %fd1804;
	ld.shared.f64 	%fd1811, [_ZZ32massMatrixMultiplyConstantKernelILi11ELi11ELi1EEvidPKdS1_S1_S1_S1_S1_S1_PdE13s_QuadToQuadD+672];
	fma.rn.f64 	%fd1812, %fd1811, %fd194, %fd1806;
	ld.shared.f64 	%fd1813, [%r10+6840];
	fma.rn.f64 	%fd1814, %fd228, %fd1813, %fd1808;
	ld.shared.f64 	%fd1815, [%r16+7480];
	fma.rn.f64 	%fd1816, %fd229, %fd1815, %fd1810;
	ld.shared.f64 	%fd1817, [_ZZ32massMatrixMultiplyConstantKernelILi11ELi11ELi1EEvidPKdS1_S1_S1_S1_S1_S1_PdE13s_QuadToQuadD+680];
	fma.rn.f64 	%fd1818, %fd1817, %fd195, %fd1812;
	ld.shared.f64 	%fd1819, [%r10+6848];
	fma.rn.f64 	%fd1820, %fd230, %fd1819, %fd1814;
	ld.shared.f64 	%fd1821, [%r16+7568];
	fma.rn.f64 	%fd1822, %fd231, %fd1821, %fd1816;
	ld.shared.f64 	%fd1823, [_ZZ32massMatrixMultiplyConstantKernelILi11ELi11ELi1EEvidPKdS1_S1_S1_S1_S1_S1_PdE13s_QuadToQuadD+688];
	fma.rn.f64 	%fd1824, %fd1823, %fd196, %fd1818;
	ld.shared.f64 	%fd1825, [%r10+6856];
	fma.rn.f64 	%fd1826, %fd232, %fd1825, %fd1820;
	ld.shared.f64 	%fd1827, [%r16+7656];
	fma.rn.f64 	%fd1828, %fd233, %fd1827, %fd1822;
	ld.shared.f64 	%fd1829, [_ZZ32massMatrixMultiplyConstantKernelILi11ELi11ELi1EEvidPKdS1_S1_S1_S1_S1_S1_PdE13s_QuadToQuadD+696];
	fma.rn.f64 	%fd1830, %fd1829, %fd197, %fd1824;
	bar.sync 	0;
	mul.f64 	%fd1831, %fd2694, %fd1828;
	fma.rn.f64 	%fd1832, %fd2693, %fd1826, %fd1831;
	fma.rn.f64 	%fd1833, %fd2695, %fd1830, %fd1832;
	st.shared.f64 	[%r13], %fd1833;
	mul.f64 	%fd1834, %fd2696, %fd1828;
	fma.rn.f64 	%fd1835, %fd2694, %fd1826, %fd1834;
	fma.rn.f64 	%fd1836, %fd2697, %fd1830, %fd1835;
	st.shared.f64 	[%r14], %fd1836;
	mul.f64 	%fd1837, %fd2697, %fd1828;
	fma.rn.f64 	%fd1838, %fd2695, %fd1826, %fd1837;
	fma.rn.f64 	%fd1839, %fd2698, %fd1830, %fd1838;
	mul.f64 	%fd1840, %fd2583, %fd2699;
	bar.sync 	0;
	ld.shared.f64 	%fd1841, [%r12];
	mul.f64 	%fd1842, %fd234, %fd1841;
	fma.rn.f64 	%fd1843, %fd1840, %fd194, %fd1842;
	ld.shared.f64 	%fd1844, [%r15];
	fma.rn.f64 	%fd1845, %fd235, %fd1844, %fd1843;
	fma.rn.f64 	%fd431, %fd1839, %fd1769, %fd406;
	ld.shared.f64 	%fd1846, [%r12+8];
	fma.rn.f64 	%fd1847, %fd236, %fd1846, %fd1845;
	ld.shared.f64 	%fd1848, [%r15+88];
	fma.rn.f64 	%fd1849, %fd237, %fd1848, %fd1847;
	fma.rn.f64 	%fd432, %fd1839, %fd1775, %fd407;
	ld.shared.f64 	%fd1850, [%r12+16];
	fma.rn.f64 	%fd1851, %fd239, %fd1850, %fd1849;
	ld.shared.f64 	%fd1852, [%r15+176];
	fma.rn.f64 	%fd1853, %fd240, %fd1852, %fd1851;
	fma.rn.f64 	%fd433, %fd1839, %fd1781, %fd408;
	ld.shared.f64 	%fd1854, [%r12+24];
	fma.rn.f64 	%fd1855, %fd242, %fd1854, %fd1853;
	ld.shared.f64 	%fd1856, [%r15+264];
	fma.rn.f64 	%fd1857, %fd243, %fd1856, %fd1855;
	fma.rn.f64 	%fd434, %fd1839, %fd1787, %fd409;
	ld.shared.f64 	%fd1858, [%r12+32];
	fma.rn.f64 	%fd1859, %fd245, %fd1858, %fd1857;
	ld.shared.f64 	%fd1860, [%r15+352];
	fma.rn.f64 	%fd1861, %fd246, %fd1860, %fd1859;
	fma.rn.f64 	%fd435, %fd1839, %fd1793, %fd410;
	ld.shared.f64 	%fd1862, [%r12+40];
	fma.rn.f64 	%fd1863, %fd248, %fd1862, %fd1861;
	ld.shared.f64 	%fd1864, [%r15+440];
	fma.rn.f64 	%fd1865, %fd249, %fd1864, %fd1863;
	fma.rn.f64 	%fd436, %fd1839, %fd1799, %fd411;
	ld.shared.f64 	%fd1866, [%r12+48];
	fma.rn.f64 	%fd1867, %fd251, %fd1866, %fd1865;
	ld.shared.f64 	%fd1868, [%r15+528];
	fma.rn.f64 	%fd1869, %fd252, %fd1868, %fd1867;
	fma.rn.f64 	%fd437, %fd1839, %fd1805, %fd416;
	ld.shared.f64 	%fd1870, [%r12+56];
	fma.rn.f64 	%fd1871, %fd254, %fd1870, %fd1869;
	ld.shared.f64 	%fd1872, [%r15+616];
	fma.rn.f64 	%fd1873, %fd255, %fd1872, %fd1871;
	fma.rn.f64 	%fd1874, %fd1839, %fd1811, %fd412;
	ld.shared.f64 	%fd1875, [%r12+64];
	fma.rn.f64 	%fd1876, %fd257, %fd1875, %fd1873;
	ld.shared.f64 	%fd1877, [%r15+704];
	fma.rn.f64 	%fd1878, %fd258, %fd1877, %fd1876;
	fma.rn.f64 	%fd438, %fd1839, %fd1817, %fd413;
	ld.shared.f64 	%fd1879, [%r12+72];
	fma.rn.f64 	%fd1880, %fd260, %fd1879, %fd1878;
	ld.shared.f64 	%fd1881, [%r15+792];
	fma.rn.f64 	%fd1882, %fd261, %fd1881, %fd1880;
	fma.rn.f64 	%fd439, %fd1839, %fd1823, %fd414;
	ld.shared.f64 	%fd1883, [%r12+80];
	fma.rn.f64 	%fd1884, %fd263, %fd1883, %fd1882;
	ld.shared.f64 	%fd1885, [%r15+880];
	fma.rn.f64 	%fd1886, %fd264, %fd1885, %fd1884;
	fma.rn.f64 	%fd440, %fd1839, %fd1829, %fd415;
	add.f64 	%fd441, %fd1886, %fd1874;
	mov.f64 	%fd2700, 0d0000000000000000;
	mov.f64 	%fd2701, %fd2700;
	mov.f64 	%fd2702, %fd2700;
	mov.f64 	%fd2703, %fd2700;
	mov.f64 	%fd2704, %fd2700;
	mov.f64 	%fd2705, %fd2700;
	mov.f64 	%fd2706, %fd2700;
	@%p15 bra 	$L__BB46_25;
	ld.param.u64 	%rd55, [_Z32massMatrixMultiplyConstantKernelILi11ELi11ELi1EEvidPKdS1_S1_S1_S1_S1_S1_Pd_param_2];
	cvta.to.global.u64 	%rd35, %rd55;
	mov.u32 	%r113, %tid.x;
	mad.lo.s32 	%r114, %r109, 9317, %r113;
	mul.wide.s32 	%rd36, %r114, 8;
	add.s64 	%rd37, %rd35, %rd36;
	ld.global.nc.f64 	%fd2700, [%rd37+7744];
	ld.global.nc.f64 	%fd2701, [%rd37+18392];
	ld.global.nc.f64 	%fd2702, [%rd37+29040];
	ld.global.nc.f64 	%fd2703, [%rd37+39688];
	ld.global.nc.f64 	%fd2704, [%rd37+50336];
	ld.global.nc.f64 	%fd2705, [%rd37+60984];
	ld.global.nc.f64 	%fd2706, [%rd37+71632];
$L__BB46_25:
	ld.param.f64 	%fd2584, [_Z32massMatrixMultiplyConstantKernelILi11ELi11ELi1EEvidPKdS1_S1_S1_S1_S1_S1_Pd_param_1];
	ld.param.u32 	%r147, [_Z32massMatrixMultiplyConstantKernelILi11ELi11ELi1EEvidPKdS1_S1_S1_S1_S1_S1_Pd_param_0];
	mov.u32 	%r115, %ctaid.x;
	mov.u32 	%r116, %tid.y;
	add.s32 	%r117, %r115, %r116;
	setp.ge.s32 	%p16, %r117, %r147;
	ld.shared.f64 	%fd1888, [%r10+7744];
	fma.rn.f64 	%fd1889, %fd212, %fd1888, 0d0000000000000000;
	ld.shared.f64 	%fd1890, [%r16+7744];
	fma.rn.f64 	%fd1891, %fd213, %fd1890, 0d0000000000000000;
	ld.shared.f64 	%fd1892, [_ZZ32massMatrixMultiplyConstantKernelILi11ELi11ELi1EEvidPKdS1_S1_S1_S1_S1_S1_PdE13s_QuadToQuadD+704];
	fma.rn.f64 	%fd1893, %fd1892, %fd187, 0d0000000000000000;
	ld.shared.f64 	%fd1894, [%r10+7752];
	fma.rn.f64 	%fd1895, %fd214, %fd1894, %fd1889;
	ld.shared.f64 	%fd1896, [%r16+7832];
	fma.rn.f64 	%fd1897, %fd215, %fd1896, %fd1891;
	ld.shared.f64 	%fd1898, [_ZZ32massMatrixMultiplyConstantKernelILi11ELi11ELi1EEvidPKdS1_S1_S1_S1_S1_S1_PdE13s_QuadToQuadD+712];
	fma.rn.f64 	%fd1899, %fd1898, %fd188, %fd1893;
	ld.shared.f64 	%fd1900, [%r10+7760];
	fma.rn.f64 	%fd1901, %fd216, %fd1900, %fd1895;
	ld.shared.f64 	%fd1902, [%r16+7920];
	fma.rn.f64 	%fd1903, %fd217, %fd1902, %fd1897;
	ld.shared.f64 	%fd1904, [_ZZ32massMatrixMultiplyConstantKernelILi11ELi11ELi1EEvidPKdS1_S1_S1_S1_S1_S1_PdE13s_QuadToQuadD+720];
	fma.rn.f64 	%fd1905, %fd1904, %fd189, %fd1899;
	ld.shared.f64 	%fd1906, [%r10+7768];
	fma.rn.f64 	%fd1907, %fd218, %fd1906, %fd1901;
	ld.shared.f64 	%fd1908, [%r16+8008];
	fma.rn.f64 	%fd1909, %fd219, %fd1908, %fd1903;
	ld.shared.f64 	%fd1910, [_ZZ32massMatrixMultiplyConstantKernelILi11ELi11ELi1EEvidPKdS1_S1_S1_S1_S1_S1_PdE13s_QuadToQuadD+728];
	fma.rn.f64 	%fd1911, %fd1910, %fd190, %fd1905;
	ld.shared.f64 	%fd1912, [%r10+7776];
	fma.rn.f64 	%fd1913, %fd220, %fd1912, %fd1907;
	ld.shared.f64 	%fd1914, [%r16+8096];
	fma.rn.f64 	%fd1915, %fd221, %fd1914, %fd1909;
	ld.shared.f64 	%fd1916, [_ZZ32massMatrixMultiplyConstantKernelILi11ELi11ELi1EEvidPKdS1_S1_S1_S1_S1_S1_PdE13s_QuadToQuadD+736];
	fma.rn.f64 	%fd1917, %fd1916, %fd191, %fd1911;
	ld.shared.f64 	%fd1918, [%r10+7784];
	fma.rn.f64 	%fd1919, %fd222, %fd1918, %fd1913;
	ld.shared.f64 	%fd1920, [%r16+8184];
	fma.rn.f64 	%fd1921, %fd223, %fd1920, %fd1915;
	ld.shared.f64 	%fd1922, [_ZZ32massMatrixMultiplyConstantKernelILi11ELi11ELi1EEvidPKdS1_S1_S1_S1_S1_S1_PdE13s_QuadToQuadD+744];
	fma.rn.f64 	%fd1923, %fd1922, %fd192, %fd1917;
	ld.shared.f64 	%fd1924, [%r10+7792];
	fma.rn.f64 	%fd1925, %fd224, %fd1924, %fd1919;
	ld.shared.f64 	%fd1926, [%r16+8272];
	fma.rn.f64 	%fd1927, %fd225, %fd1926, %fd1921;
	ld.shared.f64 	%fd1928, [_ZZ32massMatrixMultiplyConstantKernelILi11ELi11ELi1EEvidPKdS1_S1_S1_S1_S1_S1_PdE13s_QuadToQuadD+752];
	fma.rn.f64 	%fd1929, %fd1928, %fd193, %fd1923;
	ld.shared.f64 	%fd1930, [%r10+7800];
	fma.rn.f64 	%fd1931, %fd226, %fd1930, %fd1925;
	ld.shared.f64 	%fd1932, [%r16+8360];
	fma.rn.f64 	%fd1933, %fd227, %fd1932, %fd1927;
	ld.shared.f64 	%fd1934, [_ZZ32massMatrixMultiplyConstantKernelILi11ELi11ELi1EEvidPKdS1_S1_S1_S1_S1_S1_PdE13s_QuadToQuadD+760];
	fma.rn.f64 	%fd1935, %fd1934, %fd194, %fd1929;
	ld.shared.f64 	%fd1936, [%r10+7808];
	fma.rn.f64 	%fd1937, %fd228, %fd1936, %fd1931;
	ld.shared.f64 	%fd1938, [%r16+8448];
	fma.rn.f64 	%fd1939, %fd229, %fd1938, %fd1933;
	ld.shared.f64 	%fd1940, [_ZZ32massMatrixMultiplyConstantKernelILi11ELi11ELi1EEvidPKdS1_S1_S1_S1_S1_S1_PdE13s_QuadToQuadD+768];
	fma.rn.f64 	%fd1941, %fd1940, %fd195, %fd1935;
	ld.shared.f64 	%fd1942, [%r10+7816];
	fma.rn.f64 	%fd1943, %fd230, %fd1942, %fd1937;
	ld.shared.f64 	%fd1944, [%r16+8536];
	fma.rn.f64 	%fd1945, %fd231, %fd1944, %fd1939;
	ld.shared.f64 	%fd1946, [_ZZ32massMatrixMultiplyConstantKernelILi11ELi11ELi1EEvidPKdS1_S1_S1_S1_S1_S1_PdE13s_QuadToQuadD+776];
	fma.rn.f64 	%fd1947, %fd1946, %fd196, %fd1941;
	ld.shared.f64 	%fd1948, [%r10+7824];
	fma.rn.f64 	%fd1949, %fd232, %fd1948, %fd1943;
	ld.shared.f64 	%fd1950, [%r16+8624];
	fma.rn.f64 	%fd1951, %fd233, %fd1950, %fd1945;
	ld.shared.f64 	%fd1952, [_ZZ32massMatrixMultiplyConstantKernelILi11ELi11ELi1EEvidPKdS1_S1_S1_S1_S1_S1_PdE13s_QuadToQuadD+784];
	fma.rn.f64 	%fd1953, %fd1952, %fd197, %fd1947;
	bar.sync 	0;
	mul.f64 	%fd1954, %fd2701, %fd1951;
	fma.rn.f64 	%fd1955, %fd2700, %fd1949, %fd1954;
	fma.rn.f64 	%fd1956, %fd2702, %fd1953, %fd1955;
	st.shared.f64 	[%r13], %fd1956;
	mul.f64 	%fd1957, %fd2703, %fd1951;
	fma.rn.f64 	%fd1958, %fd2701, %fd1949, %fd1957;
	fma.rn.f64 	%fd1959, %fd2704, %fd1953, %fd1958;
	st.shared.f64 	[%r14], %fd1959;
	mul.f64 	%fd1960, %fd2704, %fd1951;
	fma.rn.f64 	%fd1961, %fd2702, %fd1949, %fd1960;
	fma.rn.f64 	%fd1962, %fd2705, %fd1953, %fd1961;
	mul.f64 	%fd1963, %fd2584, %fd2706;
	bar.sync 	0;
	ld.shared.f64 	%fd1964, [%r12];
	mul.f64 	%fd1965, %fd234, %fd1964;
	fma.rn.f64 	%fd1966, %fd1963, %fd195, %fd1965;
	ld.shared.f64 	%fd1967, [%r15];
	fma.rn.f64 	%fd1968, %fd235, %fd1967, %fd1966;
	fma.rn.f64 	%fd456, %fd1962, %fd1892, %fd431;
	ld.shared.f64 	%fd1969, [%r12+8];
	fma.rn.f64 	%fd1970, %fd236, %fd1969, %fd1968;
	ld.shared.f64 	%fd1971, [%r15+88];
	fma.rn.f64 	%fd1972, %fd237, %fd1971, %fd1970;
	fma.rn.f64 	%fd457, %fd1962, %fd1898, %fd432;
	ld.shared.f64 	%fd1973, [%r12+16];
	fma.rn.f64 	%fd1974, %fd239, %fd1973, %fd1972;
	ld.shared.f64 	%fd1975, [%r15+176];
	fma.rn.f64 	%fd1976, %fd240, %fd1975, %fd1974;
	fma.rn.f64 	%fd458, %fd1962, %fd1904, %fd433;
	ld.shared.f64 	%fd1977, [%r12+24];
	fma.rn.f64 	%fd1978, %fd242, %fd1977, %fd1976;
	ld.shared.f64 	%fd1979, [%r15+264];
	fma.rn.f64 	%fd1980, %fd243, %fd1979, %fd1978;
	fma.rn.f64 	%fd459, %fd1962, %fd1910, %fd434;
	ld.shared.f64 	%fd1981, [%r12+32];
	fma.rn.f64 	%fd1982, %fd245, %fd1981, %fd1980;
	ld.shared.f64 	%fd1983, [%r15+352];
	fma.rn.f64 	%fd1984, %fd246, %fd1983, %fd1982;
	fma.rn.f64 	%fd460, %fd1962, %fd1916, %fd435;
	ld.shared.f64 	%fd1985, [%r12+40];
	fma.rn.f64 	%fd1986, %fd248, %fd1985, %fd1984;
	ld.shared.f64 	%fd1987, [%r15+440];
	fma.rn.f64 	%fd1988, %fd249, %fd1987, %fd1986;
	fma.rn.f64 	%fd461, %fd1962, %fd1922, %fd436;
	ld.shared.f64 	%fd1989, [%r12+48];
	fma.rn.f64 	%fd1990, %fd251, %fd1989, %fd1988;
	ld.shared.f64 	%fd1991, [%r15+528];
	fma.rn.f64 	%fd1992, %fd252, %fd1991, %fd1990;
	fma.rn.f64 	%fd462, %fd1962, %fd1928, %fd437;
	ld.shared.f64 	%fd1993, [%r12+56];
	fma.rn.f64 	%fd1994, %fd254, %fd1993, %fd1992;
	ld.shared.f64 	%fd1995, [%r15+616];
	fma.rn.f64 	%fd1996, %fd255, %fd1995, %fd1994;
	fma.rn.f64 	%fd463, %fd1962, %fd1934, %fd441;
	ld.shared.f64 	%fd1997, [%r12+64];
	fma.rn.f64 	%fd1998, %fd257, %fd1997, %fd1996;
	ld.shared.f64 	%fd1999, [%r15+704];
	fma.rn.f64 	%fd2000, %fd258, %fd1999, %fd1998;
	fma.rn.f64 	%fd2001, %fd1962, %fd1940, %fd438;
	ld.shared.f64 	%fd2002, [%r12+72];
	fma.rn.f64 	%fd2003, %fd260, %fd2002, %fd2000;
	ld.shared.f64 	%fd2004, [%r15+792];
	fma.rn.f64 	%fd2005, %fd261, %fd2004, %fd2003;
	fma.rn.f64 	%fd464, %fd1962, %fd1946, %fd439;
	ld.shared.f64 	%fd2006, [%r12+80];
	fma.rn.f64 	%fd2007, %fd263, %fd2006, %fd2005;
	ld.shared.f64 	%fd2008, [%r15+880];
	fma.rn.f64 	%fd2009, %fd264, %fd2008, %fd2007;
	fma.rn.f64 	%fd465, %fd1962, %fd1952, %fd440;
	add.f64 	%fd466, %fd2009, %fd2001;
	mov.f64 	%fd2707, 0d0000000000000000;
	mov.f64 	%fd2708, %fd2707;
	mov.f64 	%fd2709, %fd2707;
	mov.f64 	%fd2710, %fd2707;
	mov.f64 	%fd2711, %fd2707;
	mov.f64 	%fd2712, %fd2707;
	mov.f64 	%fd2713, %fd2707;
	@%p16 bra 	$L__BB46_27;
	ld.param.u64 	%rd56, [_Z32massMatrixMultiplyConstantKernelILi11ELi11ELi1EEvidPKdS1_S1_S1_S1_S1_S1_Pd_param_2];
	cvta.to.global.u64 	%rd38, %rd56;
	mov.u32 	%r121, %tid.x;
	mad.lo.s32 	%r122, %r117, 9317, %r121;
	mul.wide.s32 	%rd39, %r122, 8;
	add.s64 	%rd40, %rd38, %rd39;
	ld.global.nc.f64 	%fd2707, [%rd40+8712];
	ld.global.nc.f64 	%fd2708, [%rd40+19360];
	ld.global.nc.f64 	%fd2709, [%rd40+30008];
	ld.global.nc.f64 	%fd2710, [%rd40+40656];
	ld.global.nc.f64 	%fd2711, [%rd40+51304];
	ld.global.nc.f64 	%fd2712, [%rd40+61952];
	ld.global.nc.f64 	%fd2713, [%rd40+72600];
$L__BB46_27:
	ld.param.f64 	%fd2585, [_Z32massMatrixMultiplyConstantKernelILi11ELi11ELi1EEvidPKdS1_S1_S1_S1_S1_S1_Pd_param_1];
	ld.param.u32 	%r148, [_Z32massMatrixMultiplyConstantKernelILi11ELi11ELi1EEvidPKdS1_S1_S1_S1_S1_S1_Pd_param_0];
	mov.u32 	%r123, %ctaid.x;
	mov.u32 	%r124, %tid.y;
	add.s32 	%r125, %r123, %r124;
	setp.ge.s32 	%p17, %r125, %r148;
	ld.shared.f64 	%fd2011, [%r10+8712];
	fma.rn.f64 	%fd2012, %fd212, %fd2011, 0d0000000000000000;
	ld.shared.f64 	%fd2013, [%r16+8712];
	fma.rn.f64 	%fd2014, %fd213, %fd2013, 0d0000000000000000;
	ld.shared.f64 	%fd2015, [_ZZ32massMatrixMultiplyConstantKernelILi11ELi11ELi1EEvidPKdS1_S1_S1_S1_S1_S1_PdE13s_QuadToQuadD+792];
	fma.rn.f64 	%fd2016, %fd2015, %fd187, 0d0000000000000000;
	ld.shared.f64 	%fd2017, [%r10+8720];
	fma.rn.f64 	%fd2018, %fd214, %fd2017, %fd2012;
	ld.shared.f64 	%fd2019, [%r16+8800];
	fma.rn.f64 	%fd2020, %fd215, %fd2019, %fd2014;
	ld.shared.f64 	%fd2021, [_ZZ32massMatrixMultiplyConstantKernelILi11ELi11ELi1EEvidPKdS1_S1_S1_S1_S1_S1_PdE13s_QuadToQuadD+800];
	fma.rn.f64 	%fd2022, %fd2021, %fd188, %fd2016;
	ld.shared.f64 	%fd2023, [%r10+8728];
	fma.rn.f64 	%fd2024, %fd216, %fd2023, %fd2018;
	ld.shared.f64 	%fd2025, [%r16+8888];
	fma.rn.f64 	%fd2026, %fd217, %fd2025, %fd2020;
	ld.shared.f64 	%fd2027, [_ZZ32massMatrixMultiplyConstantKernelILi11ELi11ELi1EEvidPKdS1_S1_S1_S1_S1_S1_PdE13s_QuadToQuadD+808];
	fma.rn.f64 	%fd2028, %fd2027, %fd189, %fd2022;
	ld.shared.f64 	%fd2029, [%r10+8736];
	fma.rn.f64 	%fd2030, %fd218, %fd2029, %fd2024;
	ld.shared.f64 	%fd2031, [%r16+8976];
	fma.rn.f64 	%fd2032, %fd219, %fd2031, %fd2026;
	ld.shared.f64 	%fd2033, [_ZZ32massMatrixMultiplyConstantKernelILi11ELi11ELi1EEvidPKdS1_S1_S1_S1_S1_S1_PdE13s_QuadToQuadD+816];
	fma.rn.f64 	%fd2034, %fd2033, %fd190, %fd2028;
	ld.shared.f64 	%fd2035, [%r10+8744];
	fma.rn.f64 	%fd2036, %fd220, %fd2035, %fd2030;
	ld.shared.f64 	%fd2037, [%r16+9064];
	fma.rn.f64 	%fd2038, %fd221, %fd2037, %fd2032;
	ld.shared.f64 	%fd2039, [_ZZ32massMatrixMultiplyConstantKernelILi11ELi11ELi1EEvidPKdS1_S1_S1_S1_S1_S1_PdE13s_QuadToQuadD+824];
	fma.rn.f64 	%fd2040, %fd2039, %fd191, %fd2034;
	ld.shared.f64 	%fd2041, [%r10+8752];
	fma.rn.f64 	%fd2042, %fd222, %fd2041, %fd2036;
	ld.shared.f64 	%fd2043, [%r16+9152];
	fma.rn.f64 	%fd2044, %fd223, %fd2043, %fd2038;
	ld.shared.f64 	%fd2045, [_ZZ32massMatrixMultiplyConstantKernelILi11ELi11ELi1EEvidPKdS1_S1_S1_S1_S1_S1_PdE13s_QuadToQuadD+832];
	fma.rn.f64 	%fd2046, %fd2045, %fd192, %fd2040;
	ld.shared.f64 	%fd2047, [%r10+8760];
	fma.rn.f64 	%fd2048, %fd224, %fd2047, %fd2042;
	ld.shared.f64 	%fd2049, [%r16+9240];
	fma.rn.f64 	%fd2050, %fd225, %fd2049, %fd2044;
	ld.shared.f64 	%fd2051, [_ZZ32massMatrixMultiplyConstantKernelILi11ELi11ELi1EEvidPKdS1_S1_S1_S1_S1_S1_PdE13s_QuadToQuadD+840];
	fma.rn.f64 	%fd2052, %fd2051, %fd193, %fd2046;
	ld.shared.f64 	%fd2053, [%r10+8768];
	fma.rn.f64 	%fd2054, %fd226, %fd2053, %fd2048;
	ld.shared.f64 	%fd2055, [%r16+9328];
	fma.rn.f64 	%fd2056, %fd227, %fd2055, %fd2050;
	ld.shared.f64 	%fd2057, [_ZZ32massMatrixMultiplyConstantKernelILi11ELi11ELi1EEvidPKdS1_S1_S1_S1_S1_S1_PdE13s_QuadToQuadD+848];
	fma.rn.f64 	%fd2058, %fd2057, %fd194, %fd2052;
	ld.shared.f64 	%fd2059, [%r10+8776];
	fma.rn.f64 	%fd2060, %fd228, %fd2059, %fd2054;
	ld.shared.f64 	%fd2061, [%r16+9416];
	fma.rn.f64 	%fd2062, %fd229, %fd2061, %fd2056;
	ld.shared.f64 	%fd2063, [_ZZ32massMatrixMultiplyConstantKernelILi11ELi11ELi1EEvidPKdS1_S1_S1_S1_S1_S1_PdE13s_QuadToQuadD+856];
	fma.rn.f64 	%fd2064, %fd2063, %fd195, %fd2058;
	ld.shared.f64 	%fd2065, [%r10+8784];
	fma.rn.f64 	%fd2066, %fd230, %fd2065, %fd2060;
	ld.shared.f64 	%fd2067, [%r16+9504];
	fma.rn.f64 	%fd2068, %fd231, %fd2067, %fd2062;
	ld.shared.f64 	%fd2069, [_ZZ32massMatrixMultiplyConstantKernelILi11ELi11ELi1EEvidPKdS1_S1_S1_S1_S1_S1_PdE13s_QuadToQuadD+864];
	fma.rn.f64 	%fd2070, %fd2069, %fd196, %fd2064;
	ld.shared.f64 	%fd2071, [%r10+8792];
	fma.rn.f64 	%fd2072, %fd232, %fd2071, %fd2066;
	ld.shared.f64 	%fd2073, [%r16+9592];
	fma.rn.f64 	%fd2074, %fd233, %fd2073, %fd2068;
	ld.shared.f64 	%fd2075, [_ZZ32massMatrixMultiplyConstantKernelILi11ELi11ELi1EEvidPKdS1_S1_S1_S1_S1_S1_PdE13s_QuadToQuadD+872];
	fma.rn.f64 	%fd2076, %fd2075, %fd197, %fd2070;
	bar.sync 	0;
	mul.f64 	%fd2077, %fd2708, %fd2074;
	fma.rn.f64 	%fd2078, %fd2707, %fd2072, %fd2077;
	fma.rn.f64 	%fd2079, %fd2709, %fd2076, %fd2078;
	st.shared.f64 	[%r13], %fd2079;
	mul.f64 	%fd2080, %fd2710, %fd2074;
	fma.rn.f64 	%fd2081, %fd2708, %fd2072, %fd2080;
	fma.rn.f64 	%fd2082, %fd2711, %fd2076, %fd2081;
	st.shared.f64 	[%r14], %fd2082;
	mul.f64 	%fd2083, %fd2711, %fd2074;
	fma.rn.f64 	%fd2084, %fd2709, %fd2072, %fd2083;
	fma.rn.f64 	%fd2085, %fd2712, %fd2076, %fd2084;
	mul.f64 	%fd2086, %fd2585, %fd2713;
	bar.sync 	0;
	ld.shared.f64 	%fd2087, [%r12];
	mul.f64 	%fd2088, %fd234, %fd2087;
	fma.rn.f64 	%fd2089, %fd2086, %fd196, %fd2088;
	ld.shared.f64 	%fd2090, [%r15];
	fma.rn.f64 	%fd2091, %fd235, %fd2090, %fd2089;
	fma.rn.f64 	%fd481, %fd2085, %fd2015, %fd456;
	ld.shared.f64 	%fd2092, [%r12+8];
	fma.rn.f64 	%fd2093, %fd236, %fd2092, %fd2091;
	ld.shared.f64 	%fd2094, [%r15+88];
	fma.rn.f64 	%fd2095, %fd237, %fd2094, %fd2093;
	fma.rn.f64 	%fd482, %fd2085, %fd2021, %fd457;
	ld.shared.f64 	%fd2096, [%r12+16];
	fma.rn.f64 	%fd2097, %fd239, %fd2096, %fd2095;
	ld.shared.f64 	%fd2098, [%r15+176];
	fma.rn.f64 	%fd2099, %fd240, %fd2098, %fd2097;
	fma.rn.f64 	%fd483, %fd2085, %fd2027, %fd458;
	ld.shared.f64 	%fd2100, [%r12+24];
	fma.rn.f64 	%fd2101, %fd242, %fd2100, %fd2099;
	ld.shared.f64 	%fd2102, [%r15+264];
	fma.rn.f64 	%fd2103, %fd243, %fd2102, %fd2101;
	fma.rn.f64 	%fd484, %fd2085, %fd2033, %fd459;
	ld.shared.f64 	%fd2104, [%r12+32];
	fma.rn.f64 	%fd2105, %fd245, %fd2104, %fd2103;
	ld.shared.f64 	%fd2106, [%r15+352];
	fma.rn.f64 	%fd2107, %fd246, %fd2106, %fd2105;
	fma.rn.f64 	%fd485, %fd2085, %fd2039, %fd460;
	ld.shared.f64 	%fd2108, [%r12+40];
	fma.rn.f64 	%fd2109, %fd248, %fd2108, %fd2107;
	ld.shared.f64 	%fd2110, [%r15+440];
	fma.rn.f64 	%fd2111, %fd249, %fd2110, %fd2109;
	fma.rn.f64 	%fd486, %fd2085, %fd2045, %fd461;
	ld.shared.f64 	%fd2112, [%r12+48];
	fma.rn.f64 	%fd2113, %fd251, %fd2112, %fd2111;
	ld.shared.f64 	%fd2114, [%r15+528];
	fma.rn.f64 	%fd2115, %fd252, %fd2114, %fd2113;
	fma.rn.f64 	%fd487, %fd2085, %fd2051, %fd462;
	ld.shared.f64 	%fd2116, [%r12+56];
	fma.rn.f64 	%fd2117, %fd254, %fd2116, %fd2115;
	ld.shared.f64 	%fd2118, [%r15+616];
	fma.rn.f64 	%fd2119, %fd255, %fd2118, %fd2117;
	fma.rn.f64 	%fd488, %fd2085, %fd2057, %fd463;
	ld.shared.f64 	%fd2120, [%r12+64];
	fma.rn.f64 	%fd2121, %fd257, %fd2120, %fd2119;
	ld.shared.f64 	%fd2122, [%r15+704];
	fma.rn.f64 	%fd2123, %fd258, %fd2122, %fd2121;
	fma.rn.f64 	%fd489, %fd2085, %fd2063, %fd466;
	ld.shared.f64 	%fd2124, [%r12+72];
	fma.rn.f64 	%fd2125, %fd260, %fd2124, %fd2123;
	ld.shared.f64 	%fd2126, [%r15+792];
	fma.rn.f64 	%fd2127, %fd261, %fd2126, %fd2125;
	fma.rn.f64 	%fd2128, %fd2085, %fd2069, %fd464;
	ld.shared.f64 	%fd2129, [%r12+80];
	fma.rn.f64 	%fd2130, %fd263, %fd2129, %fd2127;
	ld.shared.f64 	%fd2131, [%r15+880];
	fma.rn.f64 	%fd2132, %fd264, %fd2131, %fd2130;
	fma.rn.f64 	%fd490, %fd2085, %fd2075, %fd465;
	add.f64 	%fd491, %fd2132, %fd2128;
	mov.f64 	%fd2714, 0d0000000000000000;
	mov.f64 	%fd2715, %fd2714;
	mov.f64 	%fd2716, %fd2714;
	mov.f64 	%fd2717, %fd2714;
	mov.f64 	%fd2718, %fd2714;
	mov.f64 	%fd2719, %fd2714;
	mov.f64 	%fd2720, %fd2714;
	@%p17 bra 	$L__BB46_29;
	ld.param.u64 	%rd57, [_Z32massMatrixMultiplyConstantKernelILi11ELi11ELi1EEvidPKdS1_S1_S1_S1_S1_S1_Pd_param_2];
	cvta.to.global.u64 	%rd41, %rd57;
	mov.u32 	%r129, %tid.x;
	mad.lo.s32 	%r130, %r125, 9317, %r129;
	mul.wide.s32 	%rd42, %r130, 8;
	add.s64 	%rd43, %rd41, %rd42;
	ld.global.nc.f64 	%fd2714, [%rd43+9680];
	ld.global.nc.f64 	%fd2715, [%rd43+20328];
	ld.global.nc.f64 	%fd2716, [%rd43+30976];
	ld.global.nc.f64 	%fd2717, [%rd43+41624];
	ld.global.nc.f64 	%fd2718, [%rd43+52272];
	ld.global.nc.f64 	%fd2719, [%rd43+62920];
	ld.global.nc.f64 	%fd2720, [%rd43+73568];
$L__BB46_29:
	ld.param.f64 	%fd2586, [_Z32massMatrixMultiplyConstantKernelILi11ELi11ELi1EEvidPKdS1_S1_S1_S1_S1_S1_Pd_param_1];
	mov.u32 	%r18, %tid.x;
	setp.gt.u32 	%p18, %r18, 120;
	ld.shared.f64 	%fd2133, [%r10+9680];
	fma.rn.f64 	%fd2134, %fd212, %fd2133, 0d0000000000000000;
	ld.shared.f64 	%fd2135, [%r16+9680];
	fma.rn.f64 	%fd2136, %fd213, %fd2135, 0d0000000000000000;
	ld.shared.f64 	%fd2137, [_ZZ32massMatrixMultiplyConstantKernelILi11ELi11ELi1EEvidPKdS1_S1_S1_S1_S1_S1_PdE13s_QuadToQuadD+880];
	fma.rn.f64 	%fd2138, %fd2137, %fd187, 0d0000000000000000;
	ld.shared.f64 	%fd2139, [%r10+9688];
	fma.rn.f64 	%fd2140, %fd214, %fd2139, %fd2134;
	ld.shared.f64 	%fd2141, [%r16+9768];
	fma.rn.f64 	%fd2142, %fd215, %fd2141, %fd2136;
	ld.shared.f64 	%fd2143, [_ZZ32massMatrixMultiplyConstantKernelILi11ELi11ELi1EEvidPKdS1_S1_S1_S1_S1_S1_PdE13s_QuadToQuadD+888];
	fma.rn.f64 	%fd2144, %fd2143, %fd188, %fd2138;
	ld.shared.f64 	%fd2145, [%r10+9696];
	fma.rn.f64 	%fd2146, %fd216, %fd2145, %fd2140;
	ld.shared.f64 	%fd2147, [%r16+9856];
	fma.rn.f64 	%fd2148, %fd217, %fd2147, %fd2142;
	ld.shared.f64 	%fd2149, [_ZZ32massMatrixMultiplyConstantKernelILi11ELi11ELi1EEvidPKdS1_S1_S1_S1_S1_S1_PdE13s_QuadToQuadD+896];
	fma.rn.f64 	%fd2150, %fd2149, %fd189, %fd2144;
	ld.shared.f64 	%fd2151, [%r10+9704];
	fma.rn.f64 	%fd2152, %fd218, %fd2151, %fd2146;
	ld.shared.f64 	%fd2153, [%r16+9944];
	fma.rn.f64 	%fd2154, %fd219, %fd2153, %fd2148;
	ld.shared.f64 	%fd2155, [_ZZ32massMatrixMultiplyConstantKernelILi11ELi11ELi1EEvidPKdS1_S1_S1_S1_S1_S1_PdE13s_QuadToQuadD+904];
	fma.rn.f64 	%fd2156, %fd2155, %fd190, %fd2150;
	ld.shared.f64 	%fd2157, [%r10+9712];
	fma.rn.f64 	%fd2158, %fd220, %fd2157, %fd2152;
	ld.shared.f64 	%fd2159, [%r16+10032];
	fma.rn.f64 	%fd2160, %fd221, %fd2159, %fd2154;
	ld.shared.f64 	%fd2161, [_ZZ32massMatrixMultiplyConstantKernelILi11ELi11ELi1EEvidPKdS1_S1_S1_S1_S1_S1_PdE13s_QuadToQuadD+912];
	fma.rn.f64 	%fd2162, %fd2161, %fd191, %fd2156;
	ld.shared.f64 	%fd2163, [%r10+9720];
	fma.rn.f64 	%fd2164, %fd222, %fd2163, %fd2158;
	ld.shared.f64 	%fd2165, [%r16+10120];
	fma.rn.f64 	%fd2166, %fd223, %fd2165, %fd2160;
	ld.shared.f64 	%fd2167, [_ZZ32massMatrixMultiplyConstantKernelILi11ELi11ELi1EEvidPKdS1_S1_S1_S1_S1_S1_PdE13s_QuadToQuadD+920];
	fma.rn.f64 	%fd2168, %fd2167, %fd192, %fd2162;
	ld.shared.f64 	%fd2169, [%r10+9728];
	fma.rn.f64 	%fd2170, %fd224, %fd2169, %fd2164;
	ld.shared.f64 	%fd2171, [%r16+10208];
	fma.rn.f64 	%fd2172, %fd225, %fd2171, %fd2166;
	ld.shared.f64 	%fd2173, [_ZZ32massMatrixMultiplyConstantKernelILi11ELi11ELi1EEvidPKdS1_S1_S1_S1_S1_S1_PdE13s_QuadToQuadD+928];
	fma.rn.f64 	%fd2174, %fd2173, %fd193, %fd2168;
	ld.shared.f64 	%fd2175, [%r10+9736];
	fma.rn.f64 	%fd2176, %fd226, %fd2175, %fd2170;
	ld.shared.f64 	%fd2177, [%r16+10296];
	fma.rn.f64 	%fd2178, %fd227, %fd2177, %fd2172;
	ld.shared.f64 	%fd2179, [_ZZ32massMatrixMultiplyConstantKernelILi11ELi11ELi1EEvidPKdS1_S1_S1_S1_S1_S1_PdE13s_QuadToQuadD+936];
	fma.rn.f64 	%fd2180, %fd2179, %fd194, %fd2174;
	ld.shared.f64 	%fd2181, [%r10+9744];
	fma.rn.f64 	%fd2182, %fd228, %fd2181, %fd2176;
	ld.shared.f64 	%fd2183, [%r16+10384];
	fma.rn.f64 	%fd2184, %fd229, %fd2183, %fd2178;
	ld.shared.f64 	%fd2185, [_ZZ32massMatrixMultiplyConstantKernelILi11ELi11ELi1EEvidPKdS1_S1_S1_S1_S1_S1_PdE13s_QuadToQuadD+944];
	fma.rn.f64 	%fd2186, %fd2185, %fd195, %fd2180;
	ld.shared.f64 	%fd2187, [%r10+9752];
	fma.rn.f64 	%fd2188, %fd230, %fd2187, %fd2182;
	ld.shared.f64 	%fd2189, [%r16+10472];
	fma.rn.f64 	%fd2190, %fd231, %fd2189, %fd2184;
	ld.shared.f64 	%fd2191, [_ZZ32massMatrixMultiplyConstantKernelILi11ELi11ELi1EEvidPKdS1_S1_S1_S1_S1_S1_PdE13s_QuadToQuadD+952];
	fma.rn.f64 	%fd2192, %fd2191, %fd196, %fd2186;
	ld.shared.f64 	%fd2193, [%r10+9760];
	fma.rn.f64 	%fd2194, %fd232, %fd2193, %fd2188;
	ld.shared.f64 	%fd2195, [%r16+10560];
	fma.rn.f64 	%fd2196, %fd233, %fd2195, %fd2190;
	ld.shared.f64 	%fd2197, [_ZZ32massMatrixMultiplyConstantKernelILi11ELi11ELi1EEvidPKdS1_S1_S1_S1_S1_S1_PdE13s_QuadToQuadD+960];
	fma.rn.f64 	%fd2198, %fd2197, %fd197, %fd2192;
	bar.sync 	0;
	mul.f64 	%fd2199, %fd2715, %fd2196;
	fma.rn.f64 	%fd2200, %fd2714, %fd2194, %fd2199;
	fma.rn.f64 	%fd2201, %fd2716, %fd2198, %fd2200;
	st.shared.f64 	[%r13], %fd2201;
	mul.f64 	%fd2202, %fd2717, %fd2196;
	fma.rn.f64 	%fd2203, %fd2715, %fd2194, %fd2202;
	fma.rn.f64 	%fd2204, %fd2718, %fd2198, %fd2203;
	st.shared.f64 	[%r14], %fd2204;
	mul.f64 	%fd2205, %fd2718, %fd2196;
	fma.rn.f64 	%fd2206, %fd2716, %fd2194, %fd2205;
	fma.rn.f64 	%fd2207, %fd2719, %fd2198, %fd2206;
	mul.f64 	%fd2208, %fd2586, %fd2720;
	bar.sync 	0;
	ld.shared.f64 	%fd2209, [%r12];
	mul.f64 	%fd2210, %fd234, %fd2209;
	fma.rn.f64 	%fd2211, %fd2208, %fd197, %fd2210;
	ld.shared.f64 	%fd2212, [%r15];
	fma.rn.f64 	%fd2213, %fd235, %fd2212, %fd2211;
	fma.rn.f64 	%fd2214, %fd2207, %fd2137, %fd481;
	ld.shared.f64 	%fd2215, [%r12+8];
	fma.rn.f64 	%fd2216, %fd236, %fd2215, %fd2213;
	ld.shared.f64 	%fd2217, [%r15+88];
	fma.rn.f64 	%fd2218, %fd237, %fd2217, %fd2216;
	fma.rn.f64 	%fd2219, %fd2207, %fd2143, %fd482;
	ld.shared.f64 	%fd2220, [%r12+16];
	fma.rn.f64 	%fd2221, %fd239, %fd2220, %fd2218;
	ld.shared.f64 	%fd2222, [%r15+176];
	fma.rn.f64 	%fd2223, %fd240, %fd2222, %fd2221;
	fma.rn.f64 	%fd2224, %fd2207, %fd2149, %fd483;
	ld.shared.f64 	%fd2225, [%r12+24];
	fma.rn.f64 	%fd2226, %fd242, %fd2225, %fd2223;
	ld.shared.f64 	%fd2227, [%r15+264];
	fma.rn.f64 	%fd2228, %fd243, %fd2227, %fd2226;
	fma.rn.f64 	%fd2229, %fd2207, %fd2155, %fd484;
	ld.shared.f64 	%fd2230, [%r12+32];
	fma.rn.f64 	%fd2231, %fd245, %fd2230, %fd2228;
	ld.shared.f64 	%fd2232, [%r15+352];
	fma.rn.f64 	%fd2233, %fd246, %fd2232, %fd2231;
	fma.rn.f64 	%fd2234, %fd2207, %fd2161, %fd485;
	ld.shared.f64 	%fd2235, [%r12+40];
	fma.rn.f64 	%fd2236, %fd248, %fd2235, %fd2233;
	ld.shared.f64 	%fd2237, [%r15+440];
	fma.rn.f64 	%fd2238, %fd249, %fd2237, %fd2236;
	fma.rn.f64 	%fd2239, %fd2207, %fd2167, %fd486;
	ld.shared.f64 	%fd2240, [%r12+48];
	fma.rn.f64 	%fd2241, %fd251, %fd2240, %fd2238;
	ld.shared.f64 	%fd2242, [%r15+528];
	fma.rn.f64 	%fd2243, %fd252, %fd2242, %fd2241;
	fma.rn.f64 	%fd2244, %fd2207, %fd2173, %fd487;
	ld.shared.f64 	%fd2245, [%r12+56];
	fma.rn.f64 	%fd2246, %fd254, %fd2245, %fd2243;
	ld.shared.f64 	%fd2247, [%r15+616];
	fma.rn.f64 	%fd2248, %fd255, %fd2247, %fd2246;
	fma.rn.f64 	%fd2249, %fd2207, %fd2179, %fd488;
	ld.shared.f64 	%fd2250, [%r12+64];
	fma.rn.f64 	%fd2251, %fd257, %fd2250, %fd2248;
	ld.shared.f64 	%fd2252, [%r15+704];
	fma.rn.f64 	%fd2253, %fd258, %fd2252, %fd2251;
	fma.rn.f64 	%fd2254, %fd2207, %fd2185, %fd489;
	ld.shared.f64 	%fd2255, [%r12+72];
	fma.rn.f64 	%fd2256, %fd260, %fd2255, %fd2253;
	ld.shared.f64 	%fd2257, [%r15+792];
	fma.rn.f64 	%fd2258, %fd261, %fd2257, %fd2256;
	fma.rn.f64 	%fd2259, %fd2207, %fd2191, %fd491;
	ld.shared.f64 	%fd2260, [%r12+80];
	fma.rn.f64 	%fd2261, %fd263, %fd2260, %fd2258;
	ld.shared.f64 	%fd2262, [%r15+880];
	fma.rn.f64 	%fd2263, %fd264, %fd2262, %fd2261;
	fma.rn.f64 	%fd2264, %fd2207, %fd2197, %fd490;
	add.f64 	%fd2265, %fd2263, %fd2264;
	bar.sync 	0;
	st.shared.f64 	[%r11], %fd2214;
	st.shared.f64 	[%r11+968], %fd2219;
	st.shared.f64 	[%r11+1936], %fd2224;
	st.shared.f64 	[%r11+2904], %fd2229;
	st.shared.f64 	[%r11+3872], %fd2234;
	st.shared.f64 	[%r11+4840], %fd2239;
	st.shared.f64 	[%r11+5808], %fd2244;
	st.shared.f64 	[%r11+6776], %fd2249;
	st.shared.f64 	[%r11+7744], %fd2254;
	st.shared.f64 	[%r11+8712], %fd2259;
	st.shared.f64 	[%r11+9680], %fd2265;
	bar.sync 	0;
	bar.sync 	0;
	ld.shared.f64 	%fd2266, [%r9];
	ld.shared.f64 	%fd2267, [%r9+80];
	add.f64 	%fd2268, %fd2266, %fd2267;
	sub.f64 	%fd2269, %fd2266, %fd2267;
	ld.shared.f64 	%fd2270, [%r9+8];
	ld.shared.f64 	%fd2271, [%r9+72];
	add.f64 	%fd2272, %fd2270, %fd2271;
	sub.f64 	%fd2273, %fd2270, %fd2271;
	ld.shared.f64 	%fd2274, [%r9+16];
	ld.shared.f64 	%fd2275, [%r9+64];
	add.f64 	%fd2276, %fd2274, %fd2275;
	sub.f64 	%fd2277, %fd2274, %fd2275;
	ld.shared.f64 	%fd2278, [%r9+24];
	ld.shared.f64 	%fd2279, [%r9+56];
	add.f64 	%fd2280, %fd2278, %fd2279;
	sub.f64 	%fd2281, %fd2278, %fd2279;
	ld.shared.f64 	%fd2282, [%r9+32];
	ld.shared.f64 	%fd2283, [%r9+48];
	add.f64 	%fd2284, %fd2282, %fd2283;
	sub.f64 	%fd2285, %fd2282, %fd2283;
	ld.shared.f64 	%fd2286, [%r9+40];
	add.f64 	%fd2287, %fd2286, %fd2286;
	sub.f64 	%fd2288, %fd2286, %fd2286;
	mul.f64 	%fd2289, %fd2287, 0d3FE0000000000000;
	ld.const.f64 	%fd506, [const_oddDofToQuad];
	fma.rn.f64 	%fd2290, %fd506, %fd2268, 0d0000000000000000;
	ld.const.f64 	%fd507, [const_evenDofToQuad];
	fma.rn.f64 	%fd2291, %fd507, %fd2269, 0d0000000000000000;
	ld.const.f64 	%fd508, [const_oddDofToQuad+48];
	fma.rn.f64 	%fd2292, %fd508, %fd2272, %fd2290;
	ld.const.f64 	%fd509, [const_evenDofToQuad+48];
	fma.rn.f64 	%fd2293, %fd509, %fd2273, %fd2291;
	ld.const.f64 	%fd510, [const_oddDofToQuad+96];
	fma.rn.f64 	%fd2294, %fd510, %fd2276, %fd2292;
	ld.const.f64 	%fd511, [const_evenDofToQuad+96];
	fma.rn.f64 	%fd2295, %fd511, %fd2277, %fd2293;
	fma.rn.f64 	%fd2296, %fd2633, %fd2280, %fd2294;
	fma.rn.f64 	%fd2297, %fd2632, %fd2281, %fd2295;
	fma.rn.f64 	%fd2298, %fd2621, %fd2284, %fd2296;
	fma.rn.f64 	%fd2299, %fd2620, %fd2285, %fd2297;
	fma.rn.f64 	%fd2300, %fd2609, %fd2289, %fd2298;
	fma.rn.f64 	%fd2301, %fd2608, %fd2288, %fd2299;
	add.f64 	%fd2302, %fd2300, %fd2301;
	st.shared.f64 	[%r9], %fd2302;
	sub.f64 	%fd2303, %fd2300, %fd2301;
	st.shared.f64 	[%r9+80], %fd2303;
	ld.const.f64 	%fd512, [const_oddDofToQuad+8];
	fma.rn.f64 	%fd2304, %fd512, %fd2268, 0d0000000000000000;
	ld.const.f64 	%fd513, [const_evenDofToQuad+8];
	fma.rn.f64 	%fd2305, %fd513, %fd2269, 0d0000000000000000;
	ld.const.f64 	%fd514, [const_oddDofToQuad+56];
	fma.rn.f64 	%fd2306, %fd514, %fd2272, %fd2304;
	ld.const.f64 	%fd515, [const_evenDofToQuad+56];
	fma.rn.f64 	%fd2307, %fd515, %fd2273, %fd2305;
	fma.rn.f64 	%fd2308, %fd2643, %fd2276, %fd2306;
	fma.rn.f64 	%fd2309, %fd2642, %fd2277, %fd2307;
	fma.rn.f64 	%fd2310, %fd2631, %fd2280, %fd2308;
	fma.rn.f64 	%fd2311, %fd2630, %fd2281, %fd2309;
	fma.rn.f64 	%fd2312, %fd2619, %fd2284, %fd2310;
	fma.rn.f64 	%fd2313, %fd2618, %fd2285, %fd2311;
	fma.rn.f64 	%fd2314, %fd2607, %fd2289, %fd2312;
	fma.rn.f64 	%fd2315, %fd2606, %fd2288, %fd2313;
	add.f64 	%fd2316, %fd2314, %fd2315;
	st.shared.f64 	[%r9+8], %fd2316;
	sub.f64 	%fd2317, %fd2314, %fd2315;
	st.shared.f64 	[%r9+72], %fd2317;
	ld.const.f64 	%fd516, [const_oddDofToQuad+16];
	fma.rn.f64 	%fd2318, %fd516, %fd2268, 0d0000000000000000;
	ld.const.f64 	%fd517, [const_evenDofToQuad+16];
	fma.rn.f64 	%fd2319, %fd517, %fd2269, 0d0000000000000000;
	ld.const.f64 	%fd518, [const_oddDofToQuad+64];
	fma.rn.f64 	%fd2320, %fd518, %fd2272, %fd2318;
	ld.const.f64 	%fd519, [const_evenDofToQuad+64];
	fma.rn.f64 	%fd2321, %fd519, %fd2273, %fd2319;
	fma.rn.f64 	%fd2322, %fd2641, %fd2276, %fd2320;
	fma.rn.f64 	%fd2323, %fd2640, %fd2277, %fd2321;
	fma.rn.f64 	%fd2324, %fd2629, %fd2280, %fd2322;
	fma.rn.f64 	%fd2325, %fd2628, %fd2281, %fd2323;
	fma.rn.f64 	%fd2326, %fd2617, %fd2284, %fd2324;
	fma.rn.f64 	%fd2327, %fd2616, %fd2285, %fd2325;
	fma.rn.f64 	%fd2328, %fd2605, %fd2289, %fd2326;
	fma.rn.f64 	%fd2329, %fd2604, %fd2288, %fd2327;
	add.f64 	%fd2330, %fd2328, %fd2329;
	st.shared.f64 	[%r9+16], %fd2330;
	sub.f64 	%fd2331, %fd2328, %fd2329;
	st.shared.f64 	[%r9+64], %fd2331;
	ld.const.f64 	%fd520, [const_oddDofToQuad+24];
	fma.rn.f64 	%fd2332, %fd520, %fd2268, 0d0000000000000000;
	ld.const.f64 	%fd521, [const_evenDofToQuad+24];
	fma.rn.f64 	%fd2333, %fd521, %fd2269, 0d0000000000000000;
	ld.const.f64 	%fd522, [const_oddDofToQuad+72];
	fma.rn.f64 	%fd2334, %fd522, %fd2272, %fd2332;
	ld.const.f64 	%fd523, [const_evenDofToQuad+72];
	fma.rn.f64 	%fd2335, %fd523, %fd2273, %fd2333;
	fma.rn.f64 	%fd2336, %fd2639, %fd2276, %fd2334;
	fma.rn.f64 	%fd2337, %fd2638, %fd2277, %fd2335;
	fma.rn.f64 	%fd2338, %fd2627, %fd2280, %fd2336;
	fma.rn.f64 	%fd2339, %fd2626, %fd2281, %fd2337;
	fma.rn.f64 	%fd2340, %fd2615, %fd2284, %fd2338;
	fma.rn.f64 	%fd2341, %fd2614, %fd2285, %fd2339;
	fma.rn.f64 	%fd2342, %fd2603, %fd2289, %fd2340;
	fma.rn.f64 	%fd2343, %fd2602, %fd2288, %fd2341;
	add.f64 	%fd2344, %fd2342, %fd2343;
	st.shared.f64 	[%r9+24], %fd2344;
	sub.f64 	%fd2345, %fd2342, %fd2343;
	st.shared.f64 	[%r9+56], %fd2345;
	ld.const.f64 	%fd524, [const_oddDofToQuad+32];
	fma.rn.f64 	%fd2346, %fd524, %fd2268, 0d0000000000000000;
	ld.const.f64 	%fd525, [const_evenDofToQuad+32];
	fma.rn.f64 	%fd2347, %fd525, %fd2269, 0d0000000000000000;
	ld.const.f64 	%fd526, [const_oddDofToQuad+80];
	fma.rn.f64 	%fd2348, %fd526, %fd2272, %fd2346;
	ld.const.f64 	%fd527, [const_evenDofToQuad+80];
	fma.rn.f64 	%fd2349, %fd527, %fd2273, %fd2347;
	fma.rn.f64 	%fd2350, %fd2637, %fd2276, %fd2348;
	fma.rn.f64 	%fd2351, %fd2636, %fd2277, %fd2349;
	fma.rn.f64 	%fd2352, %fd2625, %fd2280, %fd2350;
	fma.rn.f64 	%fd2353, %fd2624, %fd2281, %fd2351;
	fma.rn.f64 	%fd2354, %fd2613, %fd2284, %fd2352;
	fma.rn.f64 	%fd2355, %fd2612, %fd2285, %fd2353;
	fma.rn.f64 	%fd2356, %fd2601, %fd2289, %fd2354;
	fma.rn.f64 	%fd2357, %fd2600, %fd2288, %fd2355;
	add.f64 	%fd2358, %fd2356, %fd2357;
	st.shared.f64 	[%r9+32], %fd2358;
	sub.f64 	%fd2359, %fd2356, %fd2357;
	st.shared.f64 	[%r9+48], %fd2359;
	ld.const.f64 	%fd528, [const_oddDofToQuad+40];
	fma.rn.f64 	%fd2360, %fd528, %fd2268, 0d0000000000000000;
	ld.const.f64 	%fd529, [const_evenDofToQuad+40];
	fma.rn.f64 	%fd2361, %fd529, %fd2269, 0d0000000000000000;
	ld.const.f64 	%fd530, [const_oddDofToQuad+88];
	fma.rn.f64 	%fd2362, %fd530, %fd2272, %fd2360;
	ld.const.f64 	%fd531, [const_evenDofToQuad+88];
	fma.rn.f64 	%fd2363, %fd531, %fd2273, %fd2361;
	fma.rn.f64 	%fd2364, %fd2635, %fd2276, %fd2362;
	fma.rn.f64 	%fd2365, %fd2634, %fd2277, %fd2363;
	fma.rn.f64 	%fd2366, %fd2623, %fd2280, %fd2364;
	fma.rn.f64 	%fd2367, %fd2622, %fd2281, %fd2365;
	fma.rn.f64 	%fd2368, %fd2611, %fd2284, %fd2366;
	fma.rn.f64 	%fd2369, %fd2610, %fd2285, %fd2367;
	fma.rn.f64 	%fd2370, %fd2599, %fd2289, %fd2368;
	fma.rn.f64 	%fd2371, %fd2598, %fd2288, %fd2369;
	sub.f64 	%fd2372, %fd2370, %fd2371;
	st.shared.f64 	[%r9+40], %fd2372;
	bar.sync 	0;
	@%p18 bra 	$L__BB46_31;
	add.s32 	%r131, %r9, %r17;
	ld.shared.f64 	%fd2373, [%r131];
	ld.shared.f64 	%fd2374, [%r131+880];
	add.f64 	%fd2375, %fd2373, %fd2374;
	sub.f64 	%fd2376, %fd2373, %fd2374;
	ld.shared.f64 	%fd2377, [%r131+88];
	ld.shared.f64 	%fd2378, [%r131+792];
	add.f64 	%fd2379, %fd2377, %fd2378;
	sub.f64 	%fd2380, %fd2377, %fd2378;
	ld.shared.f64 	%fd2381, [%r131+176];
	ld.shared.f64 	%fd2382, [%r131+704];
	add.f64 	%fd2383, %fd2381, %fd2382;
	sub.f64 	%fd2384, %fd2381, %fd2382;
	ld.shared.f64 	%fd2385, [%r131+264];
	ld.shared.f64 	%fd2386, [%r131+616];
	add.f64 	%fd2387, %fd2385, %fd2386;
	sub.f64 	%fd2388, %fd2385, %fd2386;
	ld.shared.f64 	%fd2389, [%r131+352];
	ld.shared.f64 	%fd2390, [%r131+528];
	add.f64 	%fd2391, %fd2389, %fd2390;
	sub.f64 	%fd2392, %fd2389, %fd2390;
	ld.shared.f64 	%fd2393, [%r131+440];
	add.f64 	%fd2394, %fd2393, %fd2393;
	sub.f64 	%fd2395, %fd2393, %fd2393;
	mul.f64 	%fd2396, %fd2394, 0d3FE0000000000000;
	fma.rn.f64 	%fd2397, %fd506, %fd2375, 0d0000000000000000;
	fma.rn.f64 	%fd2398, %fd507, %fd2376, 0d0000000000000000;
	fma.rn.f64 	%fd2399, %fd508, %fd2379, %fd2397;
	fma.rn.f64 	%fd2400, %fd509, %fd2380, %fd2398;
	fma.rn.f64 	%fd2401, %fd510, %fd2383, %fd2399;
	fma.rn.f64 	%fd2402, %fd511, %fd2384, %fd2400;
	fma.rn.f64 	%fd2403, %fd2633, %fd2387, %fd2401;
	fma.rn.f64 	%fd2404, %fd2632, %fd2388, %fd2402;
	fma.rn.f64 	%fd2405, %fd2621, %fd2391, %fd2403;
	fma.rn.f64 	%fd2406, %fd2620, %fd2392, %fd2404;
	fma.rn.f64 	%fd2407, %fd2609, %fd2396, %fd2405;
	fma.rn.f64 	%fd2408, %fd2608, %fd2395, %fd2406;
	add.f64 	%fd2409, %fd2407, %fd2408;
	st.shared.f64 	[%r131], %fd2409;
	sub.f64 	%fd2410, %fd2407, %fd2408;
	st.shared.f64 	[%r131+880], %fd2410;
	fma.rn.f64 	%fd2411, %fd512, %fd2375, 0d0000000000000000;
	fma.rn.f64 	%fd2412, %fd513, %fd2376, 0d0000000000000000;
	fma.rn.f64 	%fd2413, %fd514, %fd2379, %fd2411;
	fma.rn.f64 	%fd2414, %fd515, %fd2380, %fd2412;
	fma.rn.f64 	%fd2415, %fd2643, %fd2383, %fd2413;
	fma.rn.f64 	%fd2416, %fd2642, %fd2384, %fd2414;
	fma.rn.f64 	%fd2417, %fd2631, %fd2387, %fd2415;
	fma.rn.f64 	%fd2418, %fd2630, %fd2388, %fd2416;
	fma.rn.f64 	%fd2419, %fd2619, %fd2391, %fd2417;
	fma.rn.f64 	%fd2420, %fd2618, %fd2392, %fd2418;
	fma.rn.f64 	%fd2421, %fd2607, %fd2396, %fd2419;
	fma.rn.f64 	%fd2422, %fd2606, %fd2395, %fd2420;
	add.f64 	%fd2423, %fd2421, %fd2422;
	st.shared.f64 	[%r131+88], %fd2423;
	sub.f64 	%fd2424, %fd2421, %fd2422;
	st.shared.f64 	[%r131+792], %fd2424;
	fma.rn.f64 	%fd2425, %fd516, %fd2375, 0d0000000000000000;
	fma.rn.f64 	%fd2426, %fd517, %fd2376, 0d0000000000000000;
	fma.rn.f64 	%fd2427, %fd518, %fd2379, %fd2425;
	fma.rn.f64 	%fd2428, %fd519, %fd2380, %fd2426;
	fma.rn.f64 	%fd2429, %fd2641, %fd2383, %fd2427;
	fma.rn.f64 	%fd2430, %fd2640, %fd2384, %fd2428;
	fma.rn.f64 	%fd2431, %fd2629, %fd2387, %fd2429;
	fma.rn.f64 	%fd2432, %fd2628, %fd2388, %fd2430;
	fma.rn.f64 	%fd2433, %fd2617, %fd2391, %fd2431;
	fma.rn.f64 	%fd2434, %fd2616, %fd2392, %fd2432;
	fma.rn.f64 	%fd2435, %fd2605, %fd2396, %fd2433;
	fma.rn.f64 	%fd2436, %fd2604, %fd2395, %fd2434;
	add.f64 	%fd2437, %fd2435, %fd2436;
	st.shared.f64 	[%r131+176], %fd2437;
	sub.f64 	%fd2438, %fd2435, %fd2436;
	st.shared.f64 	[%r131+704], %fd2438;
	fma.rn.f64 	%fd2439, %fd520, %fd2375, 0d0000000000000000;
	fma.rn.f64 	%fd2440, %fd521, %fd2376, 0d0000000000000000;
	fma.rn.f64 	%fd2441, %fd522, %fd2379, %fd2439;
	fma.rn.f64 	%fd2442, %fd523, %fd2380, %fd2440;
	fma.rn.f64 	%fd2443, %fd2639, %fd2383, %fd2441;
	fma.rn.f64 	%fd2444, %fd2638, %fd2384, %fd2442;
	fma.rn.f64 	%fd2445, %fd2627, %fd2387, %fd2443;
	fma.rn.f64 	%fd2446, %fd2626, %fd2388, %fd2444;
	fma.rn.f64 	%fd2447, %fd2615, %fd2391, %fd2445;
	fma.rn.f64 	%fd2448, %fd2614, %fd2392, %fd2446;
	fma.rn.f64 	%fd2449, %fd2603, %fd2396, %fd2447;
	fma.rn.f64 	%fd2450, %fd2602, %fd2395, %fd2448;
	add.f64 	%fd2451, %fd2449, %fd2450;
	st.shared.f64 	[%r131+264], %fd2451;
	sub.f64 	%fd2452, %fd2449, %fd2450;
	st.shared.f64 	[%r131+616], %fd2452;
	fma.rn.f64 	%fd2453, %fd524, %fd2375, 0d0000000000000000;
	fma.rn.f64 	%fd2454, %fd525, %fd2376, 0d0000000000000000;
	fma.rn.f64 	%fd2455, %fd526, %fd2379, %fd2453;
	fma.rn.f64 	%fd2456, %fd527, %fd2380, %fd2454;
	fma.rn.f64 	%fd2457, %fd2637, %fd2383, %fd2455;
	fma.rn.f64 	%fd2458, %fd2636, %fd2384, %fd2456;
	fma.rn.f64 	%fd2459, %fd2625, %fd2387, %fd2457;
	fma.rn.f64 	%fd2460, %fd2624, %fd2388, %fd2458;
	fma.rn.f64 	%fd2461, %fd2613, %fd2391, %fd2459;
	fma.rn.f64 	%fd2462, %fd2612, %fd2392, %fd2460;
	fma.rn.f64 	%fd2463, %fd2601, %fd2396, %fd2461;
	fma.rn.f64 	%fd2464, %fd2600, %fd2395, %fd2462;
	add.f64 	%fd2465, %fd2463, %fd2464;
	st.shared.f64 	[%r131+352], %fd2465;
	sub.f64 	%fd2466, %fd2463, %fd2464;
	st.shared.f64 	[%r131+528], %fd2466;
	fma.rn.f64 	%fd2467, %fd528, %fd2375, 0d0000000000000000;
	fma.rn.f64 	%fd2468, %fd529, %fd2376, 0d0000000000000000;
	fma.rn.f64 	%fd2469, %fd530, %fd2379, %fd2467;
	fma.rn.f64 	%fd2470, %fd531, %fd2380, %fd2468;
	fma.rn.f64 	%fd2471, %fd2635, %fd2383, %fd2469;
	fma.rn.f64 	%fd2472, %fd2634, %fd2384, %fd2470;
	fma.rn.f64 	%fd2473, %fd2623, %fd2387, %fd2471;
	fma.rn.f64 	%fd2474, %fd2622, %fd2388, %fd2472;
	fma.rn.f64 	%fd2475, %fd2611, %fd2391, %fd2473;
	fma.rn.f64 	%fd2476, %fd2610, %fd2392, %fd2474;
	fma.rn.f64 	%fd2477, %fd2599, %fd2396, %fd2475;
	fma.rn.f64 	%fd2478, %fd2598, %fd2395, %fd2476;
	sub.f64 	%fd2479, %fd2477, %fd2478;
	st.shared.f64 	[%r131+440], %fd2479;
$L__BB46_31:
	setp.gt.u32 	%p19, %r18, 120;
	bar.sync 	0;
	@%p19 bra 	$L__BB46_34;
	ld.shared.f64 	%fd2480, [%r11];
	ld.shared.f64 	%fd2481, [%r11+9680];
	add.f64 	%fd2482, %fd2480, %fd2481;
	sub.f64 	%fd2483, %fd2480, %fd2481;
	ld.shared.f64 	%fd2484, [%r11+968];
	ld.shared.f64 	%fd2485, [%r11+8712];
	add.f64 	%fd2486, %fd2484, %fd2485;
	sub.f64 	%fd2487, %fd2484, %fd2485;
	ld.shared.f64 	%fd2488, [%r11+1936];
	ld.shared.f64 	%fd2489, [%r11+7744];
	add.f64 	%fd2490, %fd2488, %fd2489;
	sub.f64 	%fd2491, %fd2488, %fd2489;
	ld.shared.f64 	%fd2492, [%r11+2904];
	ld.shared.f64 	%fd2493, [%r11+6776];
	add.f64 	%fd2494, %fd2492, %fd2493;
	sub.f64 	%fd2495, %fd2492, %fd2493;
	ld.shared.f64 	%fd2496, [%r11+3872];
	ld.shared.f64 	%fd2497, [%r11+5808];
	add.f64 	%fd2498, %fd2496, %fd2497;
	sub.f64 	%fd2499, %fd2496, %fd2497;
	ld.shared.f64 	%fd2500, [%r11+4840];
	add.f64 	%fd2501, %fd2500, %fd2500;
	sub.f64 	%fd2502, %fd2500, %fd2500;
	mul.f64 	%fd2503, %fd2501, 0d3FE0000000000000;
	fma.rn.f64 	%fd2504, %fd506, %fd2482, 0d0000000000000000;
	fma.rn.f64 	%fd2505, %fd507, %fd2483, 0d0000000000000000;
	fma.rn.f64 	%fd2506, %fd508, %fd2486, %fd2504;
	fma.rn.f64 	%fd2507, %fd509, %fd2487, %fd2505;
	fma.rn.f64 	%fd2508, %fd510, %fd2490, %fd2506;
	fma.rn.f64 	%fd2509, %fd511, %fd2491, %fd2507;
	fma.rn.f64 	%fd2510, %fd2633, %fd2494, %fd2508;
	fma.rn.f64 	%fd2511, %fd2632, %fd2495, %fd2509;
	fma.rn.f64 	%fd2512, %fd2621, %fd2498, %fd2510;
	fma.rn.f64 	%fd2513, %fd2620, %fd2499, %fd2511;
	fma.rn.f64 	%fd532, %fd2609, %fd2503, %fd2512;
	fma.rn.f64 	%fd533, %fd2608, %fd2502, %fd2513;
	fma.rn.f64 	%fd2514, %fd512, %fd2482, 0d0000000000000000;
	fma.rn.f64 	%fd2515, %fd513, %fd2483, 0d0000000000000000;
	fma.rn.f64 	%fd2516, %fd514, %fd2486, %fd2514;
	fma.rn.f64 	%fd2517, %fd515, %fd2487, %fd2515;
	fma.rn.f64 	%fd2518, %fd2643, %fd2490, %fd2516;
	fma.rn.f64 	%fd2519, %fd2642, %fd2491, %fd2517;
	fma.rn.f64 	%fd2520, %fd2631, %fd2494, %fd2518;
	fma.rn.f64 	%fd2521, %fd2630, %fd2495, %fd2519;
	fma.rn.f64 	%fd2522, %fd2619, %fd2498, %fd2520;
	fma.rn.f64 	%fd2523, %fd2618, %fd2499, %fd2521;
	fma.rn.f64 	%fd534, %fd2607, %fd2503, %fd2522;
	fma.rn.f64 	%fd535, %fd2606, %fd2502, %fd2523;
	fma.rn.f64 	%fd2524, %fd516, %fd2482, 0d0000000000000000;
	fma.rn.f64 	%fd2525, %fd517, %fd2483, 0d0000000000000000;
	fma.rn.f64 	%fd2526, %fd518, %fd2486, %fd2524;
	fma.rn.f64 	%fd2527, %fd519, %fd2487, %fd2525;
	fma.rn.f64 	%fd2528, %fd2641, %fd2490, %fd2526;
	fma.rn.f64 	%fd2529, %fd2640, %fd2491, %fd2527;
	fma.rn.f64 	%fd2530, %fd2629, %fd2494, %fd2528;
	fma.rn.f64 	%fd2531, %fd2628, %fd2495, %fd2529;
	fma.rn.f64 	%fd2532, %fd2617, %fd2498, %fd2530;
	fma.rn.f64 	%fd2533, %fd2616, %fd2499, %fd2531;
	fma.rn.f64 	%fd536, %fd2605, %fd2503, %fd2532;
	fma.rn.f64 	%fd537, %fd2604, %fd2502, %fd2533;
	fma.rn.f64 	%fd2534, %fd520, %fd2482, 0d0000000000000000;
	fma.rn.f64 	%fd2535, %fd521, %fd2483, 0d0000000000000000;
	fma.rn.f64 	%fd2536, %fd522, %fd2486, %fd2534;
	fma.rn.f64 	%fd2537, %fd523, %fd2487, %fd2535;
	fma.rn.f64 	%fd2538, %fd2639, %fd2490, %fd2536;
	fma.rn.f64 	%fd2539, %fd2638, %fd2491, %fd2537;
	fma.rn.f64 	%fd2540, %fd2627, %fd2494, %fd2538;
	fma.rn.f64 	%fd2541, %fd2626, %fd2495, %fd2539;
	fma.rn.f64 	%fd2542, %fd2615, %fd2498, %fd2540;
	fma.rn.f64 	%fd2543, %fd2614, %fd2499, %fd2541;
	fma.rn.f64 	%fd538, %fd2603, %fd2503, %fd2542;
	fma.rn.f64 	%fd539, %fd2602, %fd2502, %fd2543;
	fma.rn.f64 	%fd2544, %fd524, %fd2482, 0d0000000000000000;
	fma.rn.f64 	%fd2545, %fd525, %fd2483, 0d0000000000000000;
	fma.rn.f64 	%fd2546, %fd526, %fd2486, %fd2544;
	fma.rn.f64 	%fd2547, %fd527, %fd2487, %fd2545;
	fma.rn.f64 	%fd2548, %fd2637, %fd2490, %fd2546;
	fma.rn.f64 	%fd2549, %fd2636, %fd2491, %fd2547;
	fma.rn.f64 	%fd2550, %fd2625, %fd2494, %fd2548;
	fma.rn.f64 	%fd2551, %fd2624, %fd2495, %fd2549;
	fma.rn.f64 	%fd2552, %fd2613, %fd2498, %fd2550;
	fma.rn.f64 	%fd2553, %fd2612, %fd2499, %fd2551;
	fma.rn.f64 	%fd540, %fd2601, %fd2503, %fd2552;
	fma.rn.f64 	%fd541, %fd2600, %fd2502, %fd2553;
	fma.rn.f64 	%fd2554, %fd528, %fd2482, 0d0000000000000000;
	fma.rn.f64 	%fd2555, %fd529, %fd2483, 0d0000000000000000;
	fma.rn.f64 	%fd2556, %fd530, %fd2486, %fd2554;
	fma.rn.f64 	%fd2557, %fd531, %fd2487, %fd2555;
	fma.rn.f64 	%fd2558, %fd2635, %fd2490, %fd2556;
	fma.rn.f64 	%fd2559, %fd2634, %fd2491, %fd2557;
	fma.rn.f64 	%fd2560, %fd2623, %fd2494, %fd2558;
	fma.rn.f64 	%fd2561, %fd2622, %fd2495, %fd2559;
	fma.rn.f64 	%fd2562, %fd2611, %fd2498, %fd2560;
	fma.rn.f64 	%fd2563, %fd2610, %fd2499, %fd2561;
	fma.rn.f64 	%fd2564, %fd2599, %fd2503, %fd2562;
	fma.rn.f64 	%fd2565, %fd2598, %fd2502, %fd2563;
	sub.f64 	%fd542, %fd2564, %fd2565;
	@%p4 bra 	$L__BB46_34;
	ld.param.u64 	%rd58, [_Z32massMatrixMultiplyConstantKernelILi11ELi11ELi1EEvidPKdS1_S1_S1_S1_S1_S1_Pd_param_9];
	mov.u32 	%r132, %ctaid.x;
	mov.u32 	%r133, %tid.y;
	add.s32 	%r134, %r132, %r133;
	mad.lo.s32 	%r136, %r134, 9317, %r18;
	mad.lo.s32 	%r137, %r134, -7986, %r136;
	cvta.to.global.u64 	%rd44, %rd58;
	mul.wide.s32 	%rd45, %r137, 8;
	add.s64 	%rd46, %rd44, %rd45;
	add.f64 	%fd2566, %fd532, %fd533;
	st.global.f64 	[%rd46], %fd2566;
	add.f64 	%fd2567, %fd534, %fd535;
	st.global.f64 	[%rd46+968], %fd2567;
	add.f64 	%fd2568, %fd536, %fd537;
	st.global.f64 	[%rd46+1936], %fd2568;
	add.f64 	%fd2569, %fd538, %fd539;
	st.global.f64 	[%rd46+2904], %fd2569;
	add.f64 	%fd2570, %fd540, %fd541;
	st.global.f64 	[%rd46+3872], %fd2570;
	st.global.f64 	[%rd46+4840], %fd542;
	sub.f64 	%fd2571, %fd540, %fd541;
	st.global.f64 	[%rd46+5808], %fd2571;
	sub.f64 	%fd2572, %fd538, %fd539;
	st.global.f64 	[%rd46+6776], %fd2572;
	sub.f64 	%fd2573, %fd536, %fd537;
	st.global.f64 	[%rd46+7744], %fd2573;
	sub.f64 	%fd2574, %fd534, %fd535;
	st.global.f64 	[%rd46+8712], %fd2574;
	sub.f64 	%fd2575, %fd532, %fd533;
	st.global.f64 	[%rd46+9680], %fd2575;
$L__BB46_34:
	ret;

}
	// .globl	_Z32massMatrixMultiplyConstantKernelILi11ELi12ELi1EEvidPKdS1_S1_S1_S1_S1_S1_Pd
.visible .entry _Z32massMatrixMultiplyConstantKernelILi11ELi12ELi1EEvidPKdS1_S1_S1_S1_S1_S1_Pd(
	.param .u32 _Z32massMatrixMultiplyConstantKernelILi11ELi12ELi1EEvidPKdS1_S1_S1_S1_S1_S1_Pd_param_0,
	.param .f64 _Z32massMatrixMultiplyConstantKernelILi11ELi12ELi1EEvidPKdS1_S1_S1_S1_S1_S1_Pd_param_1,
	.param .u64 .ptr .align 1 _Z32massMatrixMultiplyConstantKernelILi11ELi12ELi1EEvidPKdS1_S1_S1_S1_S1_S1_Pd_param_2,
	.param .u64 .ptr .align 1 _Z32massMatrixMultiplyConstantKernelILi11ELi12ELi1EEvidPKdS1_S1_S1_S1_S1_S1_Pd_param_3,
	.param .u64 .ptr .align 1 _Z32massMatrixMultiplyConstantKernelILi11ELi12ELi1EEvidPKdS1_S1_S1_S1_S1_S1_Pd_param_4,
	.param .u64 .ptr .align 1 _Z32massMatrixMultiplyConstantKernelILi11ELi12ELi1EEvidPKdS1_S1_S1_S1_S1_S1_Pd_param_5,
	.param .u64 .ptr .align 1 _Z32massMatrixMultiplyConstantKernelILi11ELi12ELi1EEvidPKdS1_S1_S1_S1_S1_S1_Pd_param_6,
	.param .u64 .ptr .align 1 _Z32massMatrixMultiplyConstantKernelILi11ELi12ELi1EEvidPKdS1_S1_S1_S1_S1_S1_Pd_param_7,
	.param .u64 .ptr .align 1 _Z32massMatrixMultiplyConstantKernelILi11ELi12ELi1EEvidPKdS1_S1_S1_S1_S1_S1_Pd_param_8,
	.param .u64 .ptr .align 1 _Z32massMatrixMultiplyConstantKernelILi11ELi12ELi1EEvidPKdS1_S1_S1_S1_S1_S1_Pd_param_9
)
{
	.reg .pred 	%p<22>;
	.reg .b16 	%rs<17>;
	.reg .b32 	%r<157>;
	.reg .b64 	%rd<63>;
	.reg .b64 	%fd<3020>;
	// demoted variable
	.shared .align 8 .b8 _ZZ29stiffnessMatrixMultiplyDeviceILi11ELi12ELi1EEviidPKdS1_S1_S1_PAT0__AT0__AplT0_Li0E_dPdE5s_Gpr[1152];
	// demoted variable
	.shared .align 8 .b8 _ZZ29stiffnessMatrixMultiplyDeviceILi11ELi12ELi1EEviidPKdS1_S1_S1_PAT0__AT0__AplT0_Li0E_dPdE5s_Gps[1152];
	// demoted variable
	.shared .align 8 .b8 _ZZ32massMatrixMultiplyConstantKernelILi11ELi12ELi1EEvidPKdS1_S1_S1_S1_S1_S1_PdE6s_tmp1[13824];
	// demoted variable
	.shared .align 8 .b8 _ZZ32massMatrixMultiplyConstantKernelILi11ELi12ELi1EEvidPKdS1_S1_S1_S1_S1_S1_PdE13s_QuadToQuadD[1152];
	ld.param.u32 	%r20, [_Z32massMatrixMultiplyConstantKernelILi11ELi12ELi1EEvidPKdS1_S1_S1_S1_S1_S1_Pd_param_0];
	ld.param.u64 	%rd5, [_Z32massMatrixMultiplyConstantKernelILi11ELi12ELi1EEvidPKdS1_S1_S1_S1_S1_S1_Pd_param_5];
	ld.param.u64 	%rd3, [_Z32massMatrixMultiplyConstantKernelILi11ELi12ELi1EEvidPKdS1_S1_S1_S1_S1_S1_Pd_param_8];
	cvta.to.global.u64 	%rd6, %rd5;
	mov.u32 	%r1, %tid.x;
	mov.u32 	%r2, %tid.y;
	mov.u32 	%r21, %ctaid.x;
	add.s32 	%r3, %r21, %r2;
	cvt.u16.u32 	%rs1, %r1;
	mul.hi.u16 	%rs3, %rs1, 5958;
	mul.lo.s16 	%rs4, %rs3, 11;
	sub.s16 	%rs2, %rs1, %rs4;
	mul.wide.u32 	%rd7, %r1, 8;
	add.s64 	%rd8, %rd6, %rd7;
	ld.global.nc.f64 	%fd587, [%rd8];
	shl.b32 	%r22, %r1, 3;
	mov.u32 	%r23, _ZZ32massMatrixMultiplyConstantKernelILi11ELi12ELi1EEvidPKdS1_S1_S1_S1_S1_S1_PdE13s_QuadToQuadD;
	add.s32 	%r24, %r23, %r22;
	st.shared.f64 	[%r24], %fd587;
	setp.lt.s32 	%p2, %r3, %r20;
	setp.lt.u32 	%p3, %r1, 121;
	and.pred  	%p1, %p3, %p2;
	not.pred 	%p4, %p1;
	@%p4 bra 	$L__BB47_2;
	cvta.to.global.u64 	%rd9, %rd3;
	mad.lo.s32 	%r25, %r3, 1331, %r1;
	mul.wide.s32 	%rd10, %r25, 8;
	add.s64 	%rd11, %rd9, %rd10;
	ld.global.nc.f64 	%fd2888, [%rd11];
	ld.global.nc.f64 	%fd2887, [%rd11+968];
	ld.global.nc.f64 	%fd2886, [%rd11+1936];
	ld.global.nc.f64 	%fd2885, [%rd11+2904];
	ld.global.nc.f64 	%fd2884, [%rd11+3872];
	ld.global.nc.f64 	%fd2883, [%rd11+4840];
	ld.global.nc.f64 	%fd2882, [%rd11+5808];
	ld.global.nc.f64 	%fd2881, [%rd11+6776];
	ld.global.nc.f64 	%fd2880, [%rd11+7744];
	ld.global.nc.f64 	%fd2879, [%rd11+8712];
	ld.global.nc.f64 	%fd2878, [%rd11+9680];
$L__BB47_2:
	setp.gt.u32 	%p5, %r1, 120;
	bar.sync 	0;
	ld.const.f64 	%fd23, [const_oddDofToQuad];
	ld.const.f64 	%fd24, [const_evenDofToQuad];
	ld.const.f64 	%fd25, [const_oddDofToQuad+8];
	ld.const.f64 	%fd26, [const_evenDofToQuad+8];
	ld.const.f64 	%fd27, [const_oddDofToQuad+16];
	ld.const.f64 	%fd28, [const_evenDofToQuad+16];
	ld.const.f64 	%fd29, [const_oddDofToQuad+24];
	ld.const.f64 	%fd30, [const_evenDofToQuad+24];
	ld.const.f64 	%fd31, [const_oddDofToQuad+32];
	ld.const.f64 	%fd32, [const_evenDofToQuad+32];
	ld.const.f64 	%fd33, [const_oddDofToQuad+40];
	ld.const.f64 	%fd34, [const_evenDofToQuad+40];
	ld.const.f64 	%fd35, [const_oddDofToQuad+48];
	ld.const.f64 	%fd36, [const_evenDofToQuad+48];
	ld.const.f64 	%fd37, [const_oddDofToQuad+56];
	ld.const.f64 	%fd38, [const_evenDofToQuad+56];
	ld.const.f64 	%fd39, [const_oddDofToQuad+64];
	ld.const.f64 	%fd40, [const_evenDofToQuad+64];
	ld.const.f64 	%fd41, [const_oddDofToQuad+72];
	ld.const.f64 	%fd42, [const_evenDofToQuad+72];
	ld.const.f64 	%fd43, [const_oddDofToQuad+80];
	ld.const.f64 	%fd44, [const_evenDofToQuad+80];
	ld.const.f64 	%fd45, [const_oddDofToQuad+88];
	ld.const.f64 	%fd46, [const_evenDofToQuad+88];
	ld.const.f64 	%fd47, [const_oddDofToQuad+96];
	mov.u32 	%r26, _ZZ32massMatrixMultiplyConstantKernelILi11ELi12ELi1EEvidPKdS1_S1_S1_S1_S1_S1_PdE6s_tmp1;
	mad.lo.s32 	%r4, %r2, 13824, %r26;
	mul.lo.s16 	%rs6, %rs1, 117;
	shr.u16 	%rs7, %rs6, 8;
	sub.s16 	%rs8, %rs1, %rs7;
	and.b16  	%rs9, %rs8, 254;
	shr.u16 	%rs10, %rs9, 1;
	add.s16 	%rs11, %rs10, %rs7;
	and.b16  	%rs12, %rs11, 248;
	shr.u16 	%rs13, %rs12, 3;
	cvt.u32.u16 	%r5, %rs13;
	mul.wide.u16 	%r27, %rs13, 96;
	add.s32 	%r6, %r4, %r27;
	mul.wide.u16 	%r28, %rs2, 8;
	add.s32 	%r7, %r6, %r28;
	@%p5 bra 	$L__BB47_4;
	add.f64 	%fd588, %fd2888, %fd2878;
	sub.f64 	%fd589, %fd2888, %fd2878;
	add.f64 	%fd590, %fd2887, %fd2879;
	sub.f64 	%fd591, %fd2887, %fd2879;
	add.f64 	%fd592, %fd2886, %fd2880;
	sub.f64 	%fd593, %fd2886, %fd2880;
	add.f64 	%fd594, %fd2885, %fd2881;
	sub.f64 	%fd595, %fd2885, %fd2881;
	add.f64 	%fd596, %fd2884, %fd2882;
	sub.f64 	%fd597, %fd2884, %fd2882;
	add.f64 	%fd598, %fd2883, %fd2883;
	sub.f64 	%fd599, %fd2883, %fd2883;
	mul.f64 	%fd600, %fd598, 0d3FE0000000000000;
	fma.rn.f64 	%fd601, %fd23, %fd588, 0d0000000000000000;
	fma.rn.f64 	%fd602, %fd24, %fd589, 0d0000000000000000;
	fma.rn.f64 	%fd603, %fd25, %fd590, %fd601;
	fma.rn.f64 	%fd604, %fd26, %fd591, %fd602;
	fma.rn.f64 	%fd605, %fd27, %fd592, %fd603;
	fma.rn.f64 	%fd606, %fd28, %fd593, %fd604;
	fma.rn.f64 	%fd607, %fd29, %fd594, %fd605;
	fma.rn.f64 	%fd608, %fd30, %fd595, %fd606;
	fma.rn.f64 	%fd609, %fd31, %fd596, %fd607;
	fma.rn.f64 	%fd610, %fd32, %fd597, %fd608;
	fma.rn.f64 	%fd611, %fd33, %fd600, %fd609;
	fma.rn.f64 	%fd612, %fd34, %fd599, %fd610;
	add.f64 	%fd613, %fd612, %fd611;
	st.shared.f64 	[%r7], %fd613;
	sub.f64 	%fd614, %fd611, %fd612;
	st.shared.f64 	[%r7+12672], %fd614;
	fma.rn.f64 	%fd615, %fd35, %fd588, 0d0000000000000000;
	fma.rn.f64 	%fd616, %fd36, %fd589, 0d0000000000000000;
	fma.rn.f64 	%fd617, %fd37, %fd590, %fd615;
	fma.rn.f64 	%fd618, %fd38, %fd591, %fd616;
	fma.rn.f64 	%fd619, %fd39, %fd592, %fd617;
	fma.rn.f64 	%fd620, %fd40, %fd593, %fd618;
	fma.rn.f64 	%fd621, %fd41, %fd594, %fd619;
	fma.rn.f64 	%fd622, %fd42, %fd595, %fd620;
	fma.rn.f64 	%fd623, %fd43, %fd596, %fd621;
	fma.rn.f64 	%fd624, %fd44, %fd597, %fd622;
	fma.rn.f64 	%fd625, %fd45, %fd600, %fd623;
	fma.rn.f64 	%fd626, %fd46, %fd599, %fd624;
	add.f64 	%fd627, %fd626, %fd625;
	st.shared.f64 	[%r7+1152], %fd627;
	sub.f64 	%fd628, %fd625, %fd626;
	st.shared.f64 	[%r7+11520], %fd628;
	fma.rn.f64 	%fd629, %fd47, %fd588, 0d0000000000000000;
	ld.const.f64 	%fd630, [const_evenDofToQuad+96];
	fma.rn.f64 	%fd631, %fd630, %fd589, 0d0000000000000000;
	ld.const.f64 	%fd632, [const_oddDofToQuad+104];
	fma.rn.f64 	%fd633, %fd632, %fd590, %fd629;
	ld.const.f64 	%fd634, [const_evenDofToQuad+104];
	fma.rn.f64 	%fd635, %fd634, %fd591, %fd631;
	ld.const.f64 	%fd636, [const_oddDofToQuad+112];
	fma.rn.f64 	%fd637, %fd636, %fd592, %fd633;
	ld.const.f64 	%fd638, [const_evenDofToQuad+112];
	fma.rn.f64 	%fd639, %fd638, %fd593, %fd635;
	ld.const.f64 	%fd640, [const_oddDofToQuad+120];
	fma.rn.f64 	%fd641, %fd640, %fd594, %fd637;
	ld.const.f64 	%fd642, [const_evenDofToQuad+120];
	fma.rn.f64 	%fd643, %fd642, %fd595, %fd639;
	ld.const.f64 	%fd644, [const_oddDofToQuad+128];
	fma.rn.f64 	%fd645, %fd644, %fd596, %fd641;
	ld.const.f64 	%fd646, [const_evenDofToQuad+128];
	fma.rn.f64 	%fd647, %fd646, %fd597, %fd643;
	ld.const.f64 	%fd648, [const_oddDofToQuad+136];
	fma.rn.f64 	%fd649, %fd648, %fd600, %fd645;
	ld.const.f64 	%fd650, [const_evenDofToQuad+136];
	fma.rn.f64 	%fd651, %fd650, %fd599, %fd647;
	add.f64 	%fd652, %fd651, %fd649;
	st.shared.f64 	[%r7+2304], %fd652;
	sub.f64 	%fd653, %fd649, %fd651;
	st.shared.f64 	[%r7+10368], %fd653;
	ld.const.f64 	%fd654, [const_oddDofToQuad+144];
	fma.rn.f64 	%fd655, %fd654, %fd588, 0d0000000000000000;
	ld.const.f64 	%fd656, [const_evenDofToQuad+144];
	fma.rn.f64 	%fd657, %fd656, %fd589, 0d0000000000000000;
	ld.const.f64 	%fd658, [const_oddDofToQuad+152];
	fma.rn.f64 	%fd659, %fd658, %fd590, %fd655;
	ld.const.f64 	%fd660, [const_evenDofToQuad+152];
	fma.rn.f64 	%fd661, %fd660, %fd591, %fd657;
	ld.const.f64 	%fd662, [const_oddDofToQuad+160];
	fma.rn.f64 	%fd663, %fd662, %fd592, %fd659;
	ld.const.f64 	%fd664, [const_evenDofToQuad+160];
	fma.rn.f64 	%fd665, %fd664, %fd593, %fd661;
	ld.const.f64 	%fd666, [const_oddDofToQuad+168];
	fma.rn.f64 	%fd667, %fd666, %fd594, %fd663;
	ld.const.f64 	%fd668, [const_evenDofToQuad+168];
	fma.rn.f64 	%fd669, %fd668, %fd595, %fd665;
	ld.const.f64 	%fd670, [const_oddDofToQuad+176];
	fma.rn.f64 	%fd671, %fd670, %fd596, %fd667;
	ld.const.f64 	%fd672, [const_evenDofToQuad+176];
	fma.rn.f64 	%fd673, %fd672, %fd597, %fd669;
	ld.const.f64 	%fd674, [const_oddDofToQuad+184];
	fma.rn.f64 	%fd675, %fd674, %fd600, %fd671;
	ld.const.f64 	%fd676, [const_evenDofToQuad+184];
	fma.rn.f64 	%fd677, %fd676, %fd599, %fd673;
	add.f64 	%fd678, %fd677, %fd675;
	st.shared.f64 	[%r7+3456], %fd678;
	sub.f64 	%fd679, %fd675, %fd677;
	st.shared.f64 	[%r7+9216], %fd679;
	ld.const.f64 	%fd680, [const_oddDofToQuad+192];
	fma.rn.f64 	%fd681, %fd680, %fd588, 0d0000000000000000;
	ld.const.f64 	%fd682, [const_evenDofToQuad+192];
	fma.rn.f64 	%fd683, %fd682, %fd589, 0d0000000000000000;
	ld.const.f64 	%fd684, [const_oddDofToQuad+200];
	fma.rn.f64 	%fd685, %fd684, %fd590, %fd681;
	ld.const.f64 	%fd686, [const_evenDofToQuad+200];
	fma.rn.f64 	%fd687, %fd686, %fd591, %fd683;
	ld.const.f64 	%fd688, [const_oddDofToQuad+208];
	fma.rn.f64 	%fd689, %fd688, %fd592, %fd685;
	ld.const.f64 	%fd690, [const_evenDofToQuad+208];
	fma.rn.f64 	%fd691, %fd690, %fd593, %fd687;
	ld.const.f64 	%fd692, [const_oddDofToQuad+216];
	fma.rn.f64 	%fd693, %fd692, %fd594, %fd689;
	ld.const.f64 	%fd694, [const_evenDofToQuad+216];
	fma.rn.f64 	%fd695, %fd694, %fd595, %fd691;
	ld.const.f64 	%fd696, [const_oddDofToQuad+224];
	fma.rn.f64 	%fd697, %fd696, %fd596, %fd693;
	ld.const.f64 	%fd698, [const_evenDofToQuad+224];
	fma.rn.f64 	%fd699, %fd698, %fd597, %fd695;
	ld.const.f64 	%fd700, [const_oddDofToQuad+232];
	fma.rn.f64 	%fd701, %fd700, %fd600, %fd697;
	ld.const.f64 	%fd702, [const_evenDofToQuad+232];
	fma.rn.f64 	%fd703, %fd702, %fd599, %fd699;
	add.f64 	%fd704, %fd703, %fd701;
	st.shared.f64 	[%r7+4608], %fd704;
	sub.f64 	%fd705, %fd701, %fd703;
	st.shared.f64 	[%r7+8064], %fd705;
	ld.const.f64 	%fd706, [const_oddDofToQuad+240];
	fma.rn.f64 	%fd707, %fd706, %fd588, 0d0000000000000000;
	ld.const.f64 	%fd708, [const_evenDofToQuad+240];
	fma.rn.f64 	%fd709, %fd708, %fd589, 0d0000000000000000;
	ld.const.f64 	%fd710, [const_oddDofToQuad+248];
	fma.rn.f64 	%fd711, %fd710, %fd590, %fd707;
	ld.const.f64 	%fd712, [const_evenDofToQuad+248];
	fma.rn.f64 	%fd713, %fd712, %fd591, %fd709;
	ld.const.f64 	%fd714, [const_oddDofToQuad+256];
	fma.rn.f64 	%fd715, %fd714, %fd592, %fd711;
	ld.const.f64 	%fd716, [const_evenDofToQuad+256];
	fma.rn.f64 	%fd717, %fd716, %fd593, %fd713;
	ld.const.f64 	%fd718, [const_oddDofToQuad+264];
	fma.rn.f64 	%fd719, %fd718, %fd594, %fd715;
	ld.const.f64 	%fd720, [const_evenDofToQuad+264];
	fma.rn.f64 	%fd721, %fd720, %fd595, %fd717;
	ld.const.f64 	%fd722, [const_oddDofToQuad+272];
	fma.rn.f64 	%fd723, %fd722, %fd596, %fd719;
	ld.const.f64 	%fd724, [const_evenDofToQuad+272];
	fma.rn.f64 	%fd725, %fd724, %fd597, %fd721;
	ld.const.f64 	%fd726, [const_oddDofToQuad+280];
	fma.rn.f64 	%fd727, %fd726, %fd600, %fd723;
	ld.const.f64 	%fd728, [const_evenDofToQuad+280];
	fma.rn.f64 	%fd729, %fd728, %fd599, %fd725;
	add.f64 	%fd730, %fd729, %fd727;
	st.shared.f64 	[%r7+5760], %fd730;
	sub.f64 	%fd731, %fd727, %fd729;
	st.shared.f64 	[%r7+6912], %fd731;
$L__BB47_4:
	bar.sync 	0;
	setp.lt.u32 	%p6, %r1, 132;
	mad.lo.s32 	%r29, %r5, 1056, %r6;
	add.s32 	%r8, %r29, %r28;
	@%p6 bra 	$L__BB47_6;
	ld.const.f64 	%fd2935, [const_evenDofToQuad+96];
	ld.const.f64 	%fd2934, [const_oddDofToQuad+104];
	ld.const.f64 	%fd2933, [const_evenDofToQuad+104];
	ld.const.f64 	%fd2932, [const_oddDofToQuad+112];
	ld.const.f64 	%fd2931, [const_evenDofToQuad+112];
	ld.const.f64 	%fd2930, [const_oddDofToQuad+120];
	ld.const.f64 	%fd2929, [const_evenDofToQuad+120];
	ld.const.f64 	%fd2928, [const_oddDofToQuad+128];
	ld.const.f64 	%fd2927, [const_evenDofToQuad+128];
	ld.const.f64 	%fd2926, [const_oddDofToQuad+136];
	ld.const.f64 	%fd2925, [const_evenDofToQuad+136];
	ld.const.f64 	%fd2924, [const_oddDofToQuad+144];
	ld.const.f64 	%fd2923, [const_evenDofToQuad+144];
	ld.const.f64 	%fd2922, [const_oddDofToQuad+152];
	ld.const.f64 	%fd2921, [const_evenDofToQuad+152];
	ld.const.f64 	%fd2920, [const_oddDofToQuad+160];
	ld.const.f64 	%fd2919, [const_evenDofToQuad+160];
	ld.const.f64 	%fd2918, [const_oddDofToQuad+168];
	ld.const.f64 	%fd2917, [const_evenDofToQuad+168];
	ld.const.f64 	%fd2916, [const_oddDofToQuad+176];
	ld.const.f64 	%fd2915, [const_evenDofToQuad+176];
	ld.const.f64 	%fd2914, [const_oddDofToQuad+184];
	ld.const.f64 	%fd2913, [const_evenDofToQuad+184];
	ld.const.f64 	%fd2912, [const_oddDofToQuad+192];
	ld.const.f64 	%fd2911, [const_evenDofToQuad+192];
	ld.const.f64 	%fd2910, [const_oddDofToQuad+200];
	ld.const.f64 	%fd2909, [const_evenDofToQuad+200];
	ld.const.f64 	%fd2908, [const_oddDofToQuad+208];
	ld.const.f64 	%fd2907, [const_evenDofToQuad+208];
	ld.const.f64 	%fd2906, [const_oddDofToQuad+216];
	ld.const.f64 	%fd2905, [const_evenDofToQuad+216];
	ld.const.f64 	%fd2904, [const_oddDofToQuad+224];
	ld.const.f64 	%fd2903, [const_evenDofToQuad+224];
	ld.const.f64 	%fd2902, [const_oddDofToQuad+232];
	ld.const.f64 	%fd2901, [const_evenDofToQuad+232];
	ld.const.f64 	%fd2900, [const_oddDofToQuad+240];
	ld.const.f64 	%fd2899, [const_evenDofToQuad+240];
	ld.const.f64 	%fd2898, [const_oddDofToQuad+248];
	ld.const.f64 	%fd2897, [const_evenDofToQuad+248];
	ld.const.f64 	%fd2896, [const_oddDofToQuad+256];
	ld.const.f64 	%fd2895, [const_evenDofToQuad+256];
	ld.const.f64 	%fd2894, [const_oddDofToQuad+264];
	ld.const.f64 	%fd2893, [const_evenDofToQuad+264];
	ld.const.f64 	%fd2892, [const_oddDofToQuad+272];
	ld.const.f64 	%fd2891, [const_evenDofToQuad+272];
	ld.const.f64 	%fd2890, [const_oddDofToQuad+280];
	ld.const.f64 	%fd2889, [const_evenDofToQuad+280];
	bra.uni 	$L__BB47_7;
$L__BB47_6:
	ld.shared.f64 	%fd732, [%r8];
	ld.shared.f64 	%fd733, [%r8+960];
	add.f64 	%fd734, %fd732, %fd733;
	sub.f64 	%fd735, %fd732, %fd733;
	ld.shared.f64 	%fd736, [%r8+96];
	ld.shared.f64 	%fd737, [%r8+864];
	add.f64 	%fd738, %fd736, %fd737;
	sub.f64 	%fd739, %fd736, %fd737;
	ld.shared.f64 	%fd740, [%r8+192];
	ld.shared.f64 	%fd741, [%r8+768];
	add.f64 	%fd742, %fd740, %fd741;
	sub.f64 	%fd743, %fd740, %fd741;
	ld.shared.f64 	%fd744, [%r8+288];
	ld.shared.f64 	%fd745, [%r8+672];
	add.f64 	%fd746, %fd744, %fd745;
	sub.f64 	%fd747, %fd744, %fd745;
	ld.shared.f64 	%fd748, [%r8+384];
	ld.shared.f64 	%fd749, [%r8+576];
	add.f64 	%fd750, %fd748, %fd749;
	sub.f64 	%fd751, %fd748, %fd749;
	ld.shared.f64 	%fd752, [%r8+480];
	add.f64 	%fd753, %fd752, %fd752;
	sub.f64 	%fd754, %fd752, %fd752;
	mul.f64 	%fd755, %fd753, 0d3FE0000000000000;
	fma.rn.f64 	%fd756, %fd23, %fd734, 0d0000000000000000;
	fma.rn.f64 	%fd757, %fd24, %fd735, 0d0000000000000000;
	fma.rn.f64 	%fd758, %fd25, %fd738, %fd756;
	fma.rn.f64 	%fd759, %fd26, %fd739, %fd757;
	fma.rn.f64 	%fd760, %fd27, %fd742, %fd758;
	fma.rn.f64 	%fd761, %fd28, %fd743, %fd759;
	fma.rn.f64 	%fd762, %fd29, %fd746, %fd760;
	fma.rn.f64 	%fd763, %fd30, %fd747, %fd761;
	fma.rn.f64 	%fd764, %fd31, %fd750, %fd762;
	fma.rn.f64 	%fd765, %fd32, %fd751, %fd763;
	fma.rn.f64 	%fd766, %fd33, %fd755, %fd764;
	fma.rn.f64 	%fd767, %fd34, %fd754, %fd765;
	add.f64 	%fd768, %fd766, %fd767;
	st.shared.f64 	[%r8], %fd768;
	sub.f64 	%fd769, %fd766, %fd767;
	st.shared.f64 	[%r8+1056], %fd769;
	fma.rn.f64 	%fd770, %fd35, %fd734, 0d0000000000000000;
	fma.rn.f64 	%fd771, %fd36, %fd735, 0d0000000000000000;
	fma.rn.f64 	%fd772, %fd37, %fd738, %fd770;
	fma.rn.f64 	%fd773, %fd38, %fd739, %fd771;
	fma.rn.f64 	%fd774, %fd39, %fd742, %fd772;
	fma.rn.f64 	%fd775, %fd40, %fd743, %fd773;
	fma.rn.f64 	%fd776, %fd41, %fd746, %fd774;
	fma.rn.f64 	%fd777, %fd42, %fd747, %fd775;
	fma.rn.f64 	%fd778, %fd43, %fd750, %fd776;
	fma.rn.f64 	%fd779, %fd44, %fd751, %fd777;
	fma.rn.f64 	%fd780, %fd45, %fd755, %fd778;
	fma.rn.f64 	%fd781, %fd46, %fd754, %fd779;
	add.f64 	%fd782, %fd780, %fd781;
	st.shared.f64 	[%r8+96], %fd782;
	sub.f64 	%fd783, %fd780, %fd781;
	st.shared.f64 	[%r8+960], %fd783;
	fma.rn.f64 	%fd784, %fd47, %fd734, 0d0000000000000000;
	ld.const.f64 	%fd2935, [const_evenDofToQuad+96];
	fma.rn.f64 	%fd785, %fd2935, %fd735, 0d0000000000000000;
	ld.const.f64 	%fd2934, [const_oddDofToQuad+104];
	fma.rn.f64 	%fd786, %fd2934, %fd738, %fd784;
	ld.const.f64 	%fd2933, [const_evenDofToQuad+104];
	fma.rn.f64 	%fd787, %fd2933, %fd739, %fd785;
	ld.const.f64 	%fd2932, [const_oddDofToQuad+112];
	fma.rn.f64 	%fd788, %fd2932, %fd742, %fd786;
	ld.const.f64 	%fd2931, [const_evenDofToQuad+112];
	fma.rn.f64 	%fd789, %fd2931, %fd743, %fd787;
	ld.const.f64 	%fd2930, [const_oddDofToQuad+120];
	fma.rn.f64 	%fd790, %fd2930, %fd746, %fd788;
	ld.const.f64 	%fd2929, [const_evenDofToQuad+120];
	fma.rn.f64 	%fd791, %fd2929, %fd747, %fd789;
	ld.const.f64 	%fd2928, [const_oddDofToQuad+128];
	fma.rn.f64 	%fd792, %fd2928, %fd750, %fd790;
	ld.const.f64 	%fd2927, [const_evenDofToQuad+128];
	fma.rn.f64 	%fd793, %fd2927, %fd751, %fd791;
	ld.const.f64 	%fd2926, [const_oddDofToQuad+136];
	fma.rn.f64 	%fd794, %fd2926, %fd755, %fd792;
	ld.const.f64 	%fd2925, [const_evenDofToQuad+136];
	fma.rn.f64 	%fd795, %fd2925, %fd754, %fd793;
	add.f64 	%fd796, %fd794, %fd795;
	st.shared.f64 	[%r8+192], %fd796;
	sub.f64 	%fd797, %fd794, %fd795;
	st.shared.f64 	[%r8+864], %fd797;
	ld.const.f64 	%fd2924, [const_oddDofToQuad+144];
	fma.rn.f64 	%fd798, %fd2924, %fd734, 0d0000000000000000;
	ld.const.f64 	%fd2923, [const_evenDofToQuad+144];
	fma.rn.f64 	%fd799, %fd2923, %fd735, 0d0000000000000000;
	ld.const.f64 	%fd2922, [const_oddDofToQuad+152];
	fma.rn.f64 	%fd800, %fd2922, %fd738, %fd798;
	ld.const.f64 	%fd2921, [const_evenDofToQuad+152];
	fma.rn.f64 	%fd801, %fd2921, %fd739, %fd799;
	ld.const.f64 	%fd2920, [const_oddDofToQuad+160];
	fma.rn.f64 	%fd802, %fd2920, %fd742, %fd800;
	ld.const.f64 	%fd2919, [const_evenDofToQuad+160];
	fma.rn.f64 	%fd803, %fd2919, %fd743, %fd801;
	ld.const.f64 	%fd2918, [const_oddDofToQuad+168];
	fma.rn.f64 	%fd804, %fd2918, %fd746, %fd802;
	ld.const.f64 	%fd2917, [const_evenDofToQuad+168];
	fma.rn.f64 	%fd805, %fd2917, %fd747, %fd803;
	ld.const.f64 	%fd2916, [const_oddDofToQuad+176];
	fma.rn.f64 	%fd806, %fd2916, %fd750, %fd804;
	ld.const.f64 	%fd2915, [const_evenDofToQuad+176];
	fma.rn.f64 	%fd807, %fd2915, %fd751, %fd805;
	ld.const.f64 	%fd2914, [const_oddDofToQuad+184];
	fma.rn.f64 	%fd808, %fd2914, %fd755, %fd806;
	ld.const.f64 	%fd2913, [const_evenDofToQuad+184];
	fma.rn.f64 	%fd809, %fd2913, %fd754, %fd807;
	add.f64 	%fd810, %fd808, %fd809;
	st.shared.f64 	[%r8+288], %fd810;
	sub.f64 	%fd811, %fd808, %fd809;
	st.shared.f64 	[%r8+768], %fd811;
	ld.const.f64 	%fd2912, [const_oddDofToQuad+192];
	fma.rn.f64 	%fd812, %fd2912, %fd734, 0d0000000000000000;
	ld.const.f64 	%fd2911, [const_evenDofToQuad+192];
	fma.rn.f64 	%fd813, %fd2911, %fd735, 0d0000000000000000;
	ld.const.f64 	%fd2910, [const_oddDofToQuad+200];
	fma.rn.f64 	%fd814, %fd2910, %fd738, %fd812;
	ld.const.f64 	%fd2909, [const_evenDofToQuad+200];
	fma.rn.f64 	%fd815, %fd2909, %fd739, %fd813;
	ld.const.f64 	%fd2908, [const_oddDofToQuad+208];
	fma.rn.f64 	%fd816, %fd2908, %fd742, %fd814;
	ld.const.f64 	%fd2907, [const_evenDofToQuad+208];
	fma.rn.f64 	%fd817, %fd2907, %fd743, %fd815;
	ld.const.f64 	%fd2906, [const_oddDofToQuad+216];
	fma.rn.f64 	%fd818, %fd2906, %fd746, %fd816;
	ld.const.f64 	%fd2905, [const_evenDofToQuad+216];
	fma.rn.f64 	%fd819, %fd2905, %fd747, %fd817;
	ld.const.f64 	%fd2904, [const_oddDofToQuad+224];
	fma.rn.f64 	%fd820, %fd2904, %fd750, %fd818;
	ld.const.f64 	%fd2903, [const_evenDofToQuad+224];
	fma.rn.f64 	%fd821, %fd2903, %fd751, %fd819;
	ld.const.f64 	%fd2902, [const_oddDofToQuad+232];
	fma.rn.f64 	%fd822, %fd2902, %fd755, %fd820;
	ld.const.f64 	%fd2901, [const_evenDofToQuad+232];
	fma.rn.f64 	%fd823, %fd2901, %fd754, %fd821;
	add.f64 	%fd824, %fd822, %fd823;
	st.shared.f64 	[%r8+384], %fd824;
	sub.f64 	%fd825, %fd822, %fd823;
	st.shared.f64 	[%r8+672], %fd825;
	ld.const.f64 	%fd2900, [const_oddDofToQuad+240];
	fma.rn.f64 	%fd826, %fd2900, %fd734, 0d0000000000000000;
	ld.const.f64 	%fd2899, [const_evenDofToQuad+240];
	fma.rn.f64 	%fd827, %fd2899, %fd735, 0d0000000000000000;
	ld.const.f64 	%fd2898, [const_oddDofToQuad+248];
	fma.rn.f64 	%fd828, %fd2898, %fd738, %fd826;
	ld.const.f64 	%fd2897, [const_evenDofToQuad+248];
	fma.rn.f64 	%fd829, %fd2897, %fd739, %fd827;
	ld.const.f64 	%fd2896, [const_oddDofToQuad+256];
	fma.rn.f64 	%fd830, %fd2896, %fd742, %fd828;
	ld.const.f64 	%fd2895, [const_evenDofToQuad+256];
	fma.rn.f64 	%fd831, %fd2895, %fd743, %fd829;
	ld.const.f64 	%fd2894, [const_oddDofToQuad+264];
	fma.rn.f64 	%fd832, %fd2894, %fd746, %fd830;
	ld.const.f64 	%fd2893, [const_evenDofToQuad+264];
	fma.rn.f64 	%fd833, %fd2893, %fd747, %fd831;
	ld.const.f64 	%fd2892, [const_oddDofToQuad+272];
	fma.rn.f64 	%fd834, %fd2892, %fd750, %fd832;
	ld.const.f64 	%fd2891, [const_evenDofToQuad+272];
	fma.rn.f64 	%fd835, %fd2891, %fd751, %fd833;
	ld.const.f64 	%fd2890, [const_oddDofToQuad+280];
	fma.rn.f64 	%fd836, %fd2890, %fd755, %fd834;
	ld.const.f64 	%fd2889, [const_evenDofToQuad+280];
	fma.rn.f64 	%fd837, %fd2889, %fd754, %fd835;
	add.f64 	%fd838, %fd836, %fd837;
	st.shared.f64 	[%r8+480], %fd838;
	sub.f64 	%fd839, %fd836, %fd837;
	st.shared.f64 	[%r8+576], %fd839;
$L__BB47_7:
	ld.param.u64 	%rd50, [_Z32massMatrixMultiplyConstantKernelILi11ELi12ELi1EEvidPKdS1_S1_S1_S1_S1_S1_Pd_param_2];
	ld.param.u32 	%r145, [_Z32massMatrixMultiplyConstantKernelILi11ELi12ELi1EEvidPKdS1_S1_S1_S1_S1_S1_Pd_param_0];
	setp.ge.s32 	%p7, %r3, %r145;
	bar.sync 	0;
	mul.hi.u16 	%rs14, %rs1, 5462;
	mul.lo.s16 	%rs15, %rs14, 12;
	sub.s16 	%rs16, %rs1, %rs15;
	cvt.u32.u16 	%r9, %rs16;
	cvt.u32.u16 	%r10, %rs14;
	mul.wide.u16 	%r31, %rs14, 1152;
	add.s32 	%r32, %r4, %r31;
	mul.wide.u16 	%r33, %rs16, 96;
	add.s32 	%r11, %r32, %r33;
	ld.shared.f64 	%fd841, [%r11];
	ld.shared.f64 	%fd842, [%r11+80];
	add.f64 	%fd843, %fd841, %fd842;
	sub.f64 	%fd844, %fd841, %fd842;
	ld.shared.f64 	%fd845, [%r11+8];
	ld.shared.f64 	%fd846, [%r11+72];
	add.f64 	%fd847, %fd845, %fd846;
	sub.f64 	%fd848, %fd845, %fd846;
	ld.shared.f64 	%fd849, [%r11+16];
	ld.shared.f64 	%fd850, [%r11+64];
	add.f64 	%fd851, %fd849, %fd850;
	sub.f64 	%fd852, %fd849, %fd850;
	ld.shared.f64 	%fd853, [%r11+24];
	ld.shared.f64 	%fd854, [%r11+56];
	add.f64 	%fd855, %fd853, %fd854;
	sub.f64 	%fd856, %fd853, %fd854;
	ld.shared.f64 	%fd857, [%r11+32];
	ld.shared.f64 	%fd858, [%r11+48];
	add.f64 	%fd859, %fd857, %fd858;
	sub.f64 	%fd860, %fd857, %fd858;
	ld.shared.f64 	%fd861, [%r11+40];
	add.f64 	%fd862, %fd861, %fd861;
	sub.f64 	%fd863, %fd861, %fd861;
	mul.f64 	%fd864, %fd862, 0d3FE0000000000000;
	fma.rn.f64 	%fd865, %fd23, %fd843, 0d0000000000000000;
	fma.rn.f64 	%fd866, %fd24, %fd844, 0d0000000000000000;
	fma.rn.f64 	%fd867, %fd25, %fd847, %fd865;
	fma.rn.f64 	%fd868, %fd26, %fd848, %fd866;
	fma.rn.f64 	%fd869, %fd27, %fd851, %fd867;
	fma.rn.f64 	%fd870, %fd28, %fd852, %fd868;
	fma.rn.f64 	%fd871, %fd29, %fd855, %fd869;
	fma.rn.f64 	%fd872, %fd30, %fd856, %fd870;
	fma.rn.f64 	%fd873, %fd31, %fd859, %fd871;
	fma.rn.f64 	%fd874, %fd32, %fd860, %fd872;
	fma.rn.f64 	%fd875, %fd33, %fd864, %fd873;
	fma.rn.f64 	%fd876, %fd34, %fd863, %fd874;
	add.f64 	%fd877, %fd875, %fd876;
	st.shared.f64 	[%r11], %fd877;
	sub.f64 	%fd878, %fd875, %fd876;
	st.shared.f64 	[%r11+88], %fd878;
	fma.rn.f64 	%fd879, %fd35, %fd843, 0d0000000000000000;
	fma.rn.f64 	%fd880, %fd36, %fd844, 0d0000000000000000;
	fma.rn.f64 	%fd881, %fd37, %fd847, %fd879;
	fma.rn.f64 	%fd882, %fd38, %fd848, %fd880;
	fma.rn.f64 	%fd883, %fd39, %fd851, %fd881;
	fma.rn.f64 	%fd884, %fd40, %fd852, %fd882;
	fma.rn.f64 	%fd885, %fd41, %fd855, %fd883;
	fma.rn.f64 	%fd886, %fd42, %fd856, %fd884;
	fma.rn.f64 	%fd887, %fd43, %fd859, %fd885;
	fma.rn.f64 	%fd888, %fd44, %fd860, %fd886;
	fma.rn.f64 	%fd889, %fd45, %fd864, %fd887;
	fma.rn.f64 	%fd890, %fd46, %fd863, %fd888;
	add.f64 	%fd891, %fd889, %fd890;
	st.shared.f64 	[%r11+8], %fd891;
	sub.f64 	%fd892, %fd889, %fd890;
	st.shared.f64 	[%r11+80], %fd892;
	fma.rn.f64 	%fd893, %fd47, %fd843, 0d0000000000000000;
	fma.rn.f64 	%fd894, %fd2935, %fd844, 0d0000000000000000;
	fma.rn.f64 	%fd895, %fd2934, %fd847, %fd893;
	fma.rn.f64 	%fd896, %fd2933, %fd848, %fd894;
	fma.rn.f64 	%fd897, %fd2932, %fd851, %fd895;
	fma.rn.f64 	%fd898, %fd2931, %fd852, %fd896;
	fma.rn.f64 	%fd899, %fd2930, %fd855, %fd897;
	fma.rn.f64 	%fd900, %fd2929, %fd856, %fd898;
	fma.rn.f64 	%fd901, %fd2928, %fd859, %fd899;
	fma.rn.f64 	%fd902, %fd2927, %fd860, %fd900;
	fma.rn.f64 	%fd903, %fd2926, %fd864, %fd901;
	fma.rn.f64 	%fd904, %fd2925, %fd863, %fd902;
	add.f64 	%fd905, %fd903, %fd904;
	st.shared.f64 	[%r11+16], %fd905;
	sub.f64 	%fd906, %fd903, %fd904;
	st.shared.f64 	[%r11+72], %fd906;
	fma.rn.f64 	%fd907, %fd2924, %fd843, 0d0000000000000000;
	fma.rn.f64 	%fd908, %fd2923, %fd844, 0d0000000000000000;
	fma.rn.f64 	%fd909, %fd2922, %fd847, %fd907;
	fma.rn.f64 	%fd910, %fd2921, %fd848, %fd908;
	fma.rn.f64 	%fd911, %fd2920, %fd851, %fd909;
	fma.rn.f64 	%fd912, %fd2919, %fd852, %fd910;
	fma.rn.f64 	%fd913, %fd2918, %fd855, %fd911;
	fma.rn.f64 	%fd914, %fd2917, %fd856, %fd912;
	fma.rn.f64 	%fd915, %fd2916, %fd859, %fd913;
	fma.rn.f64 	%fd916, %fd2915, %fd860, %fd914;
	fma.rn.f64 	%fd917, %fd2914, %fd864, %fd915;
	fma.rn.f64 	%fd918, %fd2913, %fd863, %fd916;
	add.f64 	%fd919, %fd917, %fd918;
	st.shared.f64 	[%r11+24], %fd919;
	sub.f64 	%fd920, %fd917, %fd918;
	st.shared.f64 	[%r11+64], %fd920;
	fma.rn.f64 	%fd921, %fd2912, %fd843, 0d0000000000000000;
	fma.rn.f64 	%fd922, %fd2911, %fd844, 0d0000000000000000;
	fma.rn.f64 	%fd923, %fd2910, %fd847, %fd921;
	fma.rn.f64 	%fd924, %fd2909, %fd848, %fd922;
	fma.rn.f64 	%fd925, %fd2908, %fd851, %fd923;
	fma.rn.f64 	%fd926, %fd2907, %fd852, %fd924;
	fma.rn.f64 	%fd927, %fd2906, %fd855, %fd925;
	fma.rn.f64 	%fd928, %fd2905, %fd856, %fd926;
	fma.rn.f64 	%fd929, %fd2904, %fd859, %fd927;
	fma.rn.f64 	%fd930, %fd2903, %fd860, %fd928;
	fma.rn.f64 	%fd931, %fd2902, %fd864, %fd929;
	fma.rn.f64 	%fd932, %fd2901, %fd863, %fd930;
	add.f64 	%fd933, %fd931, %fd932;
	st.shared.f64 	[%r11+32], %fd933;
	sub.f64 	%fd934, %fd931, %fd932;
	st.shared.f64 	[%r11+56], %fd934;
	fma.rn.f64 	%fd935, %fd2900, %fd843, 0d0000000000000000;
	fma.rn.f64 	%fd936, %fd2899, %fd844, 0d0000000000000000;
	fma.rn.f64 	%fd937, %fd2898, %fd847, %fd935;
	fma.rn.f64 	%fd938, %fd2897, %fd848, %fd936;
	fma.rn.f64 	%fd939, %fd2896, %fd851, %fd937;
	fma.rn.f64 	%fd940, %fd2895, %fd852, %fd938;
	fma.rn.f64 	%fd941, %fd2894, %fd855, %fd939;
	fma.rn.f64 	%fd942, %fd2893, %fd856, %fd940;
	fma.rn.f64 	%fd943, %fd2892, %fd859, %fd941;
	fma.rn.f64 	%fd944, %fd2891, %fd860, %fd942;
	fma.rn.f64 	%fd945, %fd2890, %fd864, %fd943;
	fma.rn.f64 	%fd946, %fd2889, %fd863, %fd944;
	add.f64 	%fd947, %fd945, %fd946;
	st.shared.f64 	[%r11+40], %fd947;
	sub.f64 	%fd948, %fd945, %fd946;
	st.shared.f64 	[%r11+48], %fd948;
	bar.sync 	0;
	mad.lo.s32 	%r12, %r10, -1056, %r32;
	mul.wide.u16 	%r34, %rs16, 8;
	add.s32 	%r13, %r12, %r34;
	ld.shared.f64 	%fd189, [%r13];
	ld.shared.f64 	%fd190, [%r13+1152];
	ld.shared.f64 	%fd191, [%r13+2304];
	ld.shared.f64 	%fd192, [%r13+3456];
	ld.shared.f64 	%fd193, [%r13+4608];
	ld.shared.f64 	%fd194, [%r13+5760];
	ld.shared.f64 	%fd195, [%r13+6912];
	ld.shared.f64 	%fd196, [%r13+8064];
	ld.shared.f64 	%fd197, [%r13+9216];
	ld.shared.f64 	%fd198, [%r13+10368];
	ld.shared.f64 	%fd199, [%r13+11520];
	ld.shared.f64 	%fd200, [%r13+12672];
	mad.lo.s32 	%r35, %r3, 12096, %r1;
	cvta.to.global.u64 	%rd12, %rd50;
	mul.wide.s32 	%rd13, %r35, 8;
	add.s64 	%rd1, %rd12, %rd13;
	mov.f64 	%fd2936, 0d0000000000000000;
	mov.f64 	%fd2937, %fd2936;
	mov.f64 	%fd2938, %fd2936;
	mov.f64 	%fd2939, %fd2936;
	mov.f64 	%fd2940, %fd2936;
	mov.f64 	%fd2941, %fd2936;
	mov.f64 	%fd2942, %fd2936;
	@%p7 bra 	$L__BB47_9;
	ld.global.nc.f64 	%fd2936, [%rd1];
	ld.global.nc.f64 	%fd2937, [%rd1+13824];
	ld.global.nc.f64 	%fd2938, [%rd1+27648];
	ld.global.nc.f64 	%fd2939, [%rd1+41472];
	ld.global.nc.f64 	%fd2940, [%rd1+55296];
	ld.global.nc.f64 	%fd2941, [%rd1+69120];
	ld.global.nc.f64 	%fd2942, [%rd1+82944];
$L__BB47_9:
	ld.param.f64 	%fd2866, [_Z32massMatrixMultiplyConstantKernelILi11ELi12ELi1EEvidPKdS1_S1_S1_S1_S1_S1_Pd_param_1];
	ld.param.u32 	%r146, [_Z32massMatrixMultiplyConstantKernelILi11ELi12ELi1EEvidPKdS1_S1_S1_S1_S1_S1_Pd_param_0];
	mov.u32 	%r36, %tid.y;
	mul.lo.s32 	%r37, %r36, 1152;
	mov.u32 	%r38, _ZZ29stiffnessMatrixMultiplyDeviceILi11ELi12ELi1EEviidPKdS1_S1_S1_PAT0__AT0__AplT0_Li0E_dPdE5s_Gpr;
	add.s32 	%r39, %r38, %r37;
	mul.lo.s32 	%r40, %r10, 96;
	add.s32 	%r14, %r39, %r40;
	shl.b32 	%r41, %r9, 3;
	add.s32 	%r15, %r14, %r41;
	mov.u32 	%r42, _ZZ29stiffnessMatrixMultiplyDeviceILi11ELi12ELi1EEviidPKdS1_S1_S1_PAT0__AT0__AplT0_Li0E_dPdE5s_Gps;
	add.s32 	%r43, %r42, %r37;
	add.s32 	%r17, %r43, %r41;
	add.s32 	%r16, %r17, %r40;
	mov.u32 	%r44, _ZZ32massMatrixMultiplyConstantKernelILi11ELi12ELi1EEvidPKdS1_S1_S1_S1_S1_S1_PdE13s_QuadToQuadD;
	add.s32 	%r45, %r44, %r41;
	mov.u32 	%r46, %ctaid.x;
	add.s32 	%r47, %r46, %r36;
	setp.ge.s32 	%p8, %r47, %r146;
	mov.u32 	%r48, _ZZ32massMatrixMultiplyConstantKernelILi11ELi12ELi1EEvidPKdS1_S1_S1_S1_S1_S1_PdE6s_tmp1;
	mad.lo.s32 	%r49, %r36, 13824, %r48;
	add.s32 	%r18, %r49, %r41;
	mad.lo.s32 	%r50, %r9, 88, %r45;
	ld.shared.f64 	%fd215, [%r50];
	ld.shared.f64 	%fd950, [%r12];
	fma.rn.f64 	%fd951, %fd215, %fd950, 0d0000000000000000;
	add.s32 	%r51, %r44, %r40;
	ld.shared.f64 	%fd216, [%r51];
	ld.shared.f64 	%fd952, [%r18];
	fma.rn.f64 	%fd953, %fd216, %fd952, 0d0000000000000000;
	ld.shared.f64 	%fd954, [_ZZ32massMatrixMultiplyConstantKernelILi11ELi12ELi1EEvidPKdS1_S1_S1_S1_S1_S1_PdE13s_QuadToQuadD];
	fma.rn.f64 	%fd955, %fd954, %fd189, 0d0000000000000000;
	ld.shared.f64 	%fd217, [%r50+8];
	ld.shared.f64 	%fd956, [%r12+8];
	fma.rn.f64 	%fd957, %fd217, %fd956, %fd951;
	ld.shared.f64 	%fd218, [%r51+8];
	ld.shared.f64 	%fd958, [%r18+96];
	fma.rn.f64 	%fd959, %fd218, %fd958, %fd953;
	ld.shared.f64 	%fd960, [_ZZ32massMatrixMultiplyConstantKernelILi11ELi12ELi1EEvidPKdS1_S1_S1_S1_S1_S1_PdE13s_QuadToQuadD+8];
	fma.rn.f64 	%fd961, %fd960, %fd190, %fd955;
	ld.shared.f64 	%fd219, [%r50+16];
	ld.shared.f64 	%fd962, [%r12+16];
	fma.rn.f64 	%fd963, %fd219, %fd962, %fd957;
	ld.shared.f64 	%fd220, [%r51+16];
	ld.shared.f64 	%fd964, [%r18+192];
	fma.rn.f64 	%fd965, %fd220, %fd964, %fd959;
	ld.shared.f64 	%fd966, [_ZZ32massMatrixMultiplyConstantKernelILi11ELi12ELi1EEvidPKdS1_S1_S1_S1_S1_S1_PdE13s_QuadToQuadD+16];
	fma.rn.f64 	%fd967, %fd966, %fd191, %fd961;
	ld.shared.f64 	%fd221, [%r50+24];
	ld.shared.f64 	%fd968, [%r12+24];
	fma.rn.f64 	%fd969, %fd221, %fd968, %fd963;
	ld.shared.f64 	%fd222, [%r51+24];
	ld.shared.f64 	%fd970, [%r18+288];
	fma.rn.f64 	%fd971, %fd222, %fd970, %fd965;
	ld.shared.f64 	%fd972, [_ZZ32massMatrixMultiplyConstantKernelILi11ELi12ELi1EEvidPKdS1_S1_S1_S1_S1_S1_PdE13s_QuadToQuadD+24];
	fma.rn.f64 	%fd973, %fd972, %fd192, %fd967;
	ld.shared.f64 	%fd223, [%r50+32];
	ld.shared.f64 	%fd974, [%r12+32];
	fma.rn.f64 	%fd975, %fd223, %fd974, %fd969;
	ld.shared.f64 	%fd224, [%r51+32];
	ld.shared.f64 	%fd976, [%r18+384];
	fma.rn.f64 	%fd977, %fd224, %fd976, %fd971;
	ld.shared.f64 	%fd978, [_ZZ32massMatrixMultiplyConstantKernelILi11ELi12ELi1EEvidPKdS1_S1_S1_S1_S1_S1_PdE13s_QuadToQuadD+32];
	fma.rn.f64 	%fd979, %fd978, %fd193, %fd973;
	ld.shared.f64 	%fd225, [%r50+40];
	ld.shared.f64 	%fd980, [%r12+40];
	fma.rn.f64 	%fd981, %fd225, %fd980, %fd975;
	ld.shared.f64 	%fd226, [%r51+40];
	ld.shared.f64 	%fd982, [%r18+480];
	fma.rn.f64 	%fd983, %fd226, %fd982, %fd977;
	ld.shared.f64 	%fd984, [_ZZ32massMatrixMultiplyConstantKernelILi11ELi12ELi1EEvidPKdS1_S1_S1_S1_S1_S1_PdE13s_QuadToQuadD+40];
	fma.rn.f64 	%fd985, %fd984, %fd194, %fd979;
	ld.shared.f64 	%fd227, [%r50+48];
	ld.shared.f64 	%fd986, [%r12+48];
	fma.rn.f64 	%fd987, %fd227, %fd986, %fd981;
	ld.shared.f64 	%fd228, [%r51+48];
	ld.shared.f64 	%fd988, [%r18+576];
	fma.rn.f64 	%fd989, %fd228, %fd988, %fd983;
	ld.shared.f64 	%fd990, [_ZZ32massMatrixMultiplyConstantKernelILi11ELi12ELi1EEvidPKdS1_S1_S1_S1_S1_S1_PdE13s_QuadToQuadD+48];
	fma.rn.f64 	%fd991, %fd990, %fd195, %fd985;
	ld.shared.f64 	%fd229, [%r50+56];
	ld.shared.f64 	%fd992, [%r12+56];
	fma.rn.f64 	%fd993, %fd229, %fd992, %fd987;
	ld.shared.f64 	%fd230, [%r51+56];
	ld.shared.f64 	%fd994, [%r18+672];
	fma.rn.f64 	%fd995, %fd230, %fd994, %fd989;
	ld.shared.f64 	%fd996, [_ZZ32massMatrixMultiplyConstantKernelILi11ELi12ELi1EEvidPKdS1_S1_S1_S1_S1_S1_PdE13s_QuadToQuadD+56];
	fma.rn.f64 	%fd997, %fd996, %fd196, %fd991;
	ld.shared.f64 	%fd231, [%r50+64];
	ld.shared.f64 	%fd998, [%r12+64];
	fma.rn.f64 	%fd999, %fd231, %fd998, %fd993;
	ld.shared.f64 	%fd232, [%r51+64];
	ld.shared.f64 	%fd1000, [%r18+768];
	fma.rn.f64 	%fd1001, %fd232, %fd1000, %fd995;
	ld.shared.f64 	%fd1002, [_ZZ32massMatrixMultiplyConstantKernelILi11ELi12ELi1EEvidPKdS1_S1_S1_S1_S1_S1_PdE13s_QuadToQuadD+64];
	fma.rn.f64 	%fd1003, %fd1002, %fd197, %fd997;
	ld.shared.f64 	%fd233, [%r50+72];
	ld.shared.f64 	%fd1004, [%r12+72];
	fma.rn.f64 	%fd1005, %fd233, %fd1004, %fd999;
	ld.shared.f64 	%fd234, [%r51+72];
	ld.shared.f64 	%fd1006, [%r18+864];
	fma.rn.f64 	%fd1007, %fd234, %fd1006, %fd1001;
	ld.shared.f64 	%fd1008, [_ZZ32massMatrixMultiplyConstantKernelILi11ELi12ELi1EEvidPKdS1_S1_S1_S1_S1_S1_PdE13s_QuadToQuadD+72];
	fma.rn.f64 	%fd1009, %fd1008, %fd198, %fd1003;
	ld.shared.f64 	%fd235, [%r50+80];
	ld.shared.f64 	%fd1010, [%r12+80];
	fma.rn.f64 	%fd1011, %fd235, %fd1010, %fd1005;
	ld.shared.f64 	%fd236, [%r51+80];
	ld.shared.f64 	%fd1012, [%r18+960];
	fma.rn.f64 	%fd1013, %fd236, %fd1012, %fd1007;
	ld.shared.f64 	%fd1014, [_ZZ32massMatrixMultiplyConstantKernelILi11ELi12ELi1EEvidPKdS1_S1_S1_S1_S1_S1_PdE13s_QuadToQuadD+80];
	fma.rn.f64 	%fd1015, %fd1014, %fd199, %fd1009;
	ld.shared.f64 	%fd237, [%r50+88];
	ld.shared.f64 	%fd1016, [%r12+88];
	fma.rn.f64 	%fd1017, %fd237, %fd1016, %fd1011;
	ld.shared.f64 	%fd238, [%r51+88];
	ld.shared.f64 	%fd1018, [%r18+1056];
	fma.rn.f64 	%fd1019, %fd238, %fd1018, %fd1013;
	ld.shared.f64 	%fd1020, [_ZZ32massMatrixMultiplyConstantKernelILi11ELi12ELi1EEvidPKdS1_S1_S1_S1_S1_S1_PdE13s_QuadToQuadD+88];
	fma.rn.f64 	%fd1021, %fd1020, %fd200, %fd1015;
	bar.sync 	0;
	mul.f64 	%fd1022, %fd2937, %fd1019;
	fma.rn.f64 	%fd1023, %fd2936, %fd1017, %fd1022;
	fma.rn.f64 	%fd1024, %fd2938, %fd1021, %fd1023;
	st.shared.f64 	[%r15], %fd1024;
	mul.f64 	%fd1025, %fd2939, %fd1019;
	fma.rn.f64 	%fd1026, %fd2937, %fd1017, %fd1025;
	fma.rn.f64 	%fd1027, %fd2940, %fd1021, %fd1026;
	st.shared.f64 	[%r16], %fd1027;
	mul.f64 	%fd1028, %fd2940, %fd1019;
	fma.rn.f64 	%fd1029, %fd2938, %fd1017, %fd1028;
	fma.rn.f64 	%fd1030, %fd2941, %fd1021, %fd1029;
	mul.f64 	%fd1031, %fd2866, %fd2942;
	bar.sync 	0;
	ld.shared.f64 	%fd239, [%r45];
	ld.shared.f64 	%fd1032, [%r14];
	mul.f64 	%fd1033, %fd239, %fd1032;
	fma.rn.f64 	%fd1034, %fd1031, %fd189, %fd1033;
	mad.lo.s32 	%r52, %r10, -88, %r51;
	ld.shared.f64 	%fd240, [%r52];
	ld.shared.f64 	%fd1035, [%r17];
	fma.rn.f64 	%fd1036, %fd240, %fd1035, %fd1034;
	fma.rn.f64 	%fd1037, %fd1030, %fd954, 0d0000000000000000;
	mad.lo.s32 	%r53, %r9, -88, %r50;
	ld.shared.f64 	%fd241, [%r53+96];
	ld.shared.f64 	%fd1038, [%r14+8];
	fma.rn.f64 	%fd1039, %fd241, %fd1038, %fd1036;
	ld.shared.f64 	%fd242, [%r52+96];
	ld.shared.f64 	%fd1040, [%r17+96];
	fma.rn.f64 	%fd1041, %fd242, %fd1040, %fd1039;
	fma.rn.f64 	%fd243, %fd1030, %fd960, 0d0000000000000000;
	ld.shared.f64 	%fd244, [%r53+192];
	ld.shared.f64 	%fd1042, [%r14+16];
	fma.rn.f64 	%fd1043, %fd244, %fd1042, %fd1041;
	ld.shared.f64 	%fd245, [%r52+192];
	ld.shared.f64 	%fd1044, [%r17+192];
	fma.rn.f64 	%fd1045, %fd245, %fd1044, %fd1043;
	fma.rn.f64 	%fd246, %fd1030, %fd966, 0d0000000000000000;
	ld.shared.f64 	%fd247, [%r53+288];
	ld.shared.f64 	%fd1046, [%r14+24];
	fma.rn.f64 	%fd1047, %fd247, %fd1046, %fd1045;
	ld.shared.f64 	%fd248, [%r52+288];
	ld.shared.f64 	%fd1048, [%r17+288];
	fma.rn.f64 	%fd1049, %fd248, %fd1048, %fd1047;
	fma.rn.f64 	%fd249, %fd1030, %fd972, 0d0000000000000000;
	ld.shared.f64 	%fd250, [%r53+384];
	ld.shared.f64 	%fd1050, [%r14+32];
	fma.rn.f64 	%fd1051, %fd250, %fd1050, %fd1049;
	ld.shared.f64 	%fd251, [%r52+384];
	ld.shared.f64 	%fd1052, [%r17+384];
	fma.rn.f64 	%fd1053, %fd251, %fd1052, %fd1051;
	fma.rn.f64 	%fd252, %fd1030, %fd978, 0d0000000000000000;
	ld.shared.f64 	%fd253, [%r53+480];
	ld.shared.f64 	%fd1054, [%r14+40];
	fma.rn.f64 	%fd1055, %fd253, %fd1054, %fd1053;
	ld.shared.f64 	%fd254, [%r52+480];
	ld.shared.f64 	%fd1056, [%r17+480];
	fma.rn.f64 	%fd1057, %fd254, %fd1056, %fd1055;
	fma.rn.f64 	%fd255, %fd1030, %fd984, 0d0000000000000000;
	ld.shared.f64 	%fd256, [%r53+576];
	ld.shared.f64 	%fd1058, [%r14+48];
	fma.rn.f64 	%fd1059, %fd256, %fd1058, %fd1057;
	ld.shared.f64 	%fd257, [%r52+576];
	ld.shared.f64 	%fd1060, [%r17+576];
	fma.rn.f64 	%fd1061, %fd257, %fd1060, %fd1059;
	fma.rn.f64 	%fd258, %fd1030, %fd990, 0d0000000000000000;
	ld.shared.f64 	%fd259, [%r53+672];
	ld.shared.f64 	%fd1062, [%r14+56];
	fma.rn.f64 	%fd1063, %fd259, %fd1062, %fd1061;
	ld.shared.f64 	%fd260, [%r52+672];
	ld.shared.f64 	%fd1064, [%r17+672];
	fma.rn.f64 	%fd1065, %fd260, %fd1064, %fd1063;
	fma.rn.f64 	%fd261, %fd1030, %fd996, 0d0000000000000000;
	ld.shared.f64 	%fd262, [%r53+768];
	ld.shared.f64 	%fd1066, [%r14+64];
	fma.rn.f64 	%fd1067, %fd262, %fd1066, %fd1065;
	ld.shared.f64 	%fd263, [%r52+768];
	ld.shared.f64 	%fd1068, [%r17+768];
	fma.rn.f64 	%fd1069, %fd263, %fd1068, %fd1067;
	fma.rn.f64 	%fd264, %fd1030, %fd1002, 0d0000000000000000;
	ld.shared.f64 	%fd265, [%r53+864];
	ld.shared.f64 	%fd1070, [%r14+72];
	fma.rn.f64 	%fd1071, %fd265, %fd1070, %fd1069;
	ld.shared.f64 	%fd266, [%r52+864];
	ld.shared.f64 	%fd1072, [%r17+864];
	fma.rn.f64 	%fd1073, %fd266, %fd1072, %fd1071;
	fma.rn.f64 	%fd267, %fd1030, %fd1008, 0d0000000000000000;
	ld.shared.f64 	%fd268, [%r53+960];
	ld.shared.f64 	%fd1074, [%r14+80];
	fma.rn.f64 	%fd1075, %fd268, %fd1074, %fd1073;
	ld.shared.f64 	%fd269, [%r52+960];
	ld.shared.f64 	%fd1076, [%r17+960];
	fma.rn.f64 	%fd1077, %fd269, %fd1076, %fd1075;
	fma.rn.f64 	%fd270, %fd1030, %fd1014, 0d0000000000000000;
	ld.shared.f64 	%fd271, [%r53+1056];
	ld.shared.f64 	%fd1078, [%r14+88];
	fma.rn.f64 	%fd1079, %fd271, %fd1078, %fd1077;
	ld.shared.f64 	%fd272, [%r52+1056];
	ld.shared.f64 	%fd1080, [%r17+1056];
	fma.rn.f64 	%fd1081, %fd272, %fd1080, %fd1079;
	fma.rn.f64 	%fd273, %fd1030, %fd1020, 0d0000000000000000;
	add.f64 	%fd274, %fd1081, %fd1037;
	mov.f64 	%fd2943, 0d0000000000000000;
	mov.f64 	%fd2944, %fd2943;
	mov.f64 	%fd2945, %fd2943;
	mov.f64 	%fd2946, %fd2943;
	mov.f64 	%fd2947, %fd2943;
	mov.f64 	%fd2948, %fd2943;
	mov.f64 	%fd2949, %fd2943;
	@%p8 bra 	$L__BB47_11;
	ld.param.u64 	%rd51, [_Z32massMatrixMultiplyConstantKernelILi11ELi12ELi1EEvidPKdS1_S1_S1_S1_S1_S1_Pd_param_2];
	cvta.to.global.u64 	%rd14, %rd51;
	mov.u32 	%r54, %ctaid.x;
	mov.u32 	%r55, %tid.y;
	add.s32 	%r56, %r54, %r55;
	mov.u32 	%r57, %tid.x;
	mad.lo.s32 	%r58, %r56, 12096, %r57;
	mul.wide.s32 	%rd15, %r58, 8;
	add.s64 	%rd16, %rd14, %rd15;
	ld.global.nc.f64 	%fd2943, [%rd16+1152];
	ld.global.nc.f64 	%fd2944, [%rd16+14976];
	ld.global.nc.f64 	%fd2945, [%rd16+28800];
	ld.global.nc.f64 	%fd2946, [%rd16+42624];
	ld.global.nc.f64 	%fd2947, [%rd16+56448];
	ld.global.nc.f64 	%fd2948, [%rd16+70272];
	ld.global.nc.f64 	%fd2949, [%rd16+84096];
$L__BB47_11:
	ld.param.f64 	%fd2867, [_Z32massMatrixMultiplyConstantKernelILi11ELi12ELi1EEvidPKdS1_S1_S1_S1_S1_S1_Pd_param_1];
	ld.param.u32 	%r147, [_Z32massMatrixMultiplyConstantKernelILi11ELi12ELi1EEvidPKdS1_S1_S1_S1_S1_S1_Pd_param_0];
	mov.u32 	%r59, %ctaid.x;
	mov.u32 	%r60, %tid.y;
	add.s32 	%r61, %r59, %r60;
	setp.ge.s32 	%p9, %r61, %r147;
	ld.shared.f64 	%fd1083, [%r12+1152];
	fma.rn.f64 	%fd1084, %fd215, %fd1083, 0d0000000000000000;
	ld.shared.f64 	%fd1085, [%r18+1152];
	fma.rn.f64 	%fd1086, %fd216, %fd1085, 0d0000000000000000;
	ld.shared.f64 	%fd1087, [_ZZ32massMatrixMultiplyConstantKernelILi11ELi12ELi1EEvidPKdS1_S1_S1_S1_S1_S1_PdE13s_QuadToQuadD+96];
	fma.rn.f64 	%fd1088, %fd1087, %fd189, 0d0000000000000000;
	ld.shared.f64 	%fd1089, [%r12+1160];
	fma.rn.f64 	%fd1090, %fd217, %fd1089, %fd1084;
	ld.shared.f64 	%fd1091, [%r18+1248];
	fma.rn.f64 	%fd1092, %fd218, %fd1091, %fd1086;
	ld.shared.f64 	%fd1093, [_ZZ32massMatrixMultiplyConstantKernelILi11ELi12ELi1EEvidPKdS1_S1_S1_S1_S1_S1_PdE13s_QuadToQuadD+104];
	fma.rn.f64 	%fd1094, %fd1093, %fd190, %fd1088;
	ld.shared.f64 	%fd1095, [%r12+1168];
	fma.rn.f64 	%fd1096, %fd219, %fd1095, %fd1090;
	ld.shared.f64 	%fd1097, [%r18+1344];
	fma.rn.f64 	%fd1098, %fd220, %fd1097, %fd1092;
	ld.shared.f64 	%fd1099, [_ZZ32massMatrixMultiplyConstantKernelILi11ELi12ELi1EEvidPKdS1_S1_S1_S1_S1_S1_PdE13s_QuadToQuadD+112];
	fma.rn.f64 	%fd1100, %fd1099, %fd191, %fd1094;
	ld.shared.f64 	%fd1101, [%r12+1176];
	fma.rn.f64 	%fd1102, %fd221, %fd1101, %fd1096;
	ld.shared.f64 	%fd1103, [%r18+1440];
	fma.rn.f64 	%fd1104, %fd222, %fd1103, %fd1098;
	ld.shared.f64 	%fd1105, [_ZZ32massMatrixMultiplyConstantKernelILi11ELi12ELi1EEvidPKdS1_S1_S1_S1_S1_S1_PdE13s_QuadToQuadD+120];
	fma.rn.f64 	%fd1106, %fd1105, %fd192, %fd1100;
	ld.shared.f64 	%fd1107, [%r12+1184];
	fma.rn.f64 	%fd1108, %fd223, %fd1107, %fd1102;
	ld.shared.f64 	%fd1109, [%r18+1536];
	fma.rn.f64 	%fd1110, %fd224, %fd1109, %fd1104;
	ld.shared.f64 	%fd1111, [_ZZ32massMatrixMultiplyConstantKernelILi11ELi12ELi1EEvidPKdS1_S1_S1_S1_S1_S1_PdE13s_QuadToQuadD+128];
	fma.rn.f64 	%fd1112, %fd1111, %fd193, %fd1106;
	ld.shared.f64 	%fd1113, [%r12+1192];
	fma.rn.f64 	%fd1114, %fd225, %fd1113, %fd1108;
	ld.shared.f64 	%fd1115, [%r18+1632];
	fma.rn.f64 	%fd1116, %fd226, %fd1115, %fd1110;
	ld.shared.f64 	%fd1117, [_ZZ32massMatrixMultiplyConstantKernelILi11ELi12ELi1EEvidPKdS1_S1_S1_S1_S1_S1_PdE13s_QuadToQuadD+136];
	fma.rn.f64 	%fd1118, %fd1117, %fd194, %fd1112;
	ld.shared.f64 	%fd1119, [%r12+1200];
	fma.rn.f64 	%fd1120, %fd227, %fd1119, %fd1114;
	ld.shared.f64 	%fd1121, [%r18+1728];
	fma.rn.f64 	%fd1122, %fd228, %fd1121, %fd1116;
	ld.shared.f64 	%fd1123, [_ZZ32massMatrixMultiplyConstantKernelILi11ELi12ELi1EEvidPKdS1_S1_S1_S1_S1_S1_PdE13s_QuadToQuadD+144];
	fma.rn.f64 	%fd1124, %fd1123, %fd195, %fd1118;
	ld.shared.f64 	%fd1125, [%r12+1208];
	fma.rn.f64 	%fd1126, %fd229, %fd1125, %fd1120;
	ld.shared.f64 	%fd1127, [%r18+1824];
	fma.rn.f64 	%fd1128, %fd230, %fd1127, %fd1122;
	ld.shared.f64 	%fd1129, [_ZZ32massMatrixMultiplyConstantKernelILi11ELi12ELi1EEvidPKdS1_S1_S1_S1_S1_S1_PdE13s_QuadToQuadD+152];
	fma.rn.f64 	%fd1130, %fd1129, %fd196, %fd1124;
	ld.shared.f64 	%fd1131, [%r12+1216];
	fma.rn.f64 	%fd1132, %fd231, %fd1131, %fd1126;
	ld.shared.f64 	%fd1133, [%r18+1920];
	fma.rn.f64 	%fd1134, %fd232, %fd1133, %fd1128;
	ld.shared.f64 	%fd1135, [_ZZ32massMatrixMultiplyConstantKernelILi11ELi12ELi1EEvidPKdS1_S1_S1_S1_S1_S1_PdE13s_QuadToQuadD+160];
	fma.rn.f64 	%fd1136, %fd1135, %fd197, %fd1130;
	ld.shared.f64 	%fd1137, [%r12+1224];
	fma.rn.f64 	%fd1138, %fd233, %fd1137, %fd1132;
	ld.shared.f64 	%fd1139, [%r18+2016];
	fma.rn.f64 	%fd1140, %fd234, %fd1139, %fd1134;
	ld.shared.f64 	%fd1141, [_ZZ32massMatrixMultiplyConstantKernelILi11ELi12ELi1EEvidPKdS1_S1_S1_S1_S1_S1_PdE13s_QuadToQuadD+168];
	fma.rn.f64 	%fd1142, %fd1141, %fd198, %fd1136;
	ld.shared.f64 	%fd1143, [%r12+1232];
	fma.rn.f64 	%fd1144, %fd235, %fd1143, %fd1138;
	ld.shared.f64 	%fd1145, [%r18+2112];
	fma.rn.f64 	%fd1146, %fd236, %fd1145, %fd1140;
	ld.shared.f64 	%fd1147, [_ZZ32massMatrixMultiplyConstantKernelILi11ELi12ELi1EEvidPKdS1_S1_S1_S1_S1_S1_PdE13s_QuadToQuadD+176];
	fma.rn.f64 	%fd1148, %fd1147, %fd199, %fd1142;
	ld.shared.f64 	%fd1149, [%r12+1240];
	fma.rn.f64 	%fd1150, %fd237, %fd1149, %fd1144;
	ld.shared.f64 	%fd1151, [%r18+2208];
	fma.rn.f64 	%fd1152, %fd238, %fd1151, %fd1146;
	ld.shared.f64 	%fd1153, [_ZZ32massMatrixMultiplyConstantKernelILi11ELi12ELi1EEvidPKdS1_S1_S1_S1_S1_S1_PdE13s_QuadToQuadD+184];
	fma.rn.f64 	%fd1154, %fd1153, %fd200, %fd1148;
	bar.sync 	0;
	mul.f64 	%fd1155, %fd2944, %fd1152;
	fma.rn.f64 	%fd1156, %fd2943, %fd1150, %fd1155;
	fma.rn.f64 	%fd1157, %fd2945, %fd1154, %fd1156;
	st.shared.f64 	[%r15], %fd1157;
	mul.f64 	%fd1158, %fd2946, %fd1152;
	fma.rn.f64 	%fd1159, %fd2944, %fd1150, %fd1158;
	fma.rn.f64 	%fd1160, %fd2947, %fd1154, %fd1159;
	st.shared.f64 	[%r16], %fd1160;
	mul.f64 	%fd1161, %fd2947, %fd1152;
	fma.rn.f64 	%fd1162, %fd2945, %fd1150, %fd1161;
	fma.rn.f64 	%fd1163, %fd2948, %fd1154, %fd1162;
	mul.f64 	%fd1164, %fd2867, %fd2949;
	bar.sync 	0;
	ld.shared.f64 	%fd1165, [%r14];
	mul.f64 	%fd1166, %fd239, %fd1165;
	fma.rn.f64 	%fd1167, %fd1164, %fd190, %fd1166;
	ld.shared.f64 	%fd1168, [%r17];
	fma.rn.f64 	%fd1169, %fd240, %fd1168, %fd1167;
	fma.rn.f64 	%fd289, %fd1163, %fd1087, %fd274;
	ld.shared.f64 	%fd1170, [%r14+8];
	fma.rn.f64 	%fd1171, %fd241, %fd1170, %fd1169;
	ld.shared.f64 	%fd1172, [%r17+96];
	fma.rn.f64 	%fd1173, %fd242, %fd1172, %fd1171;
	fma.rn.f64 	%fd1174, %fd1163, %fd1093, %fd243;
	ld.shared.f64 	%fd1175, [%r14+16];
	fma.rn.f64 	%fd1176, %fd244, %fd1175, %fd1173;
	ld.shared.f64 	%fd1177, [%r17+192];
	fma.rn.f64 	%fd1178, %fd245, %fd1177, %fd1176;
	fma.rn.f64 	%fd290, %fd1163, %fd1099, %fd246;
	ld.shared.f64 	%fd1179, [%r14+24];
	fma.rn.f64 	%fd1180, %fd247, %fd1179, %fd1178;
	ld.shared.f64 	%fd1181, [%r17+288];
	fma.rn.f64 	%fd1182, %fd248, %fd1181, %fd1180;
	fma.rn.f64 	%fd291, %fd1163, %fd1105, %fd249;
	ld.shared.f64 	%fd1183, [%r14+32];
	fma.rn.f64 	%fd1184, %fd250, %fd1183, %fd1182;
	ld.shared.f64 	%fd1185, [%r17+384];
	fma.rn.f64 	%fd1186, %fd251, %fd1185, %fd1184;
	fma.rn.f64 	%fd292, %fd1163, %fd1111, %fd252;
	ld.shared.f64 	%fd1187, [%r14+40];
	fma.rn.f64 	%fd1188, %fd253, %fd1187, %fd1186;
	ld.shared.f64 	%fd1189, [%r17+480];
	fma.rn.f64 	%fd1190, %fd254, %fd1189, %fd1188;
	fma.rn.f64 	%fd293, %fd1163, %fd1117, %fd255;
	ld.shared.f64 	%fd1191, [%r14+48];
	fma.rn.f64 	%fd1192, %fd256, %fd1191, %fd1190;
	ld.shared.f64 	%fd1193, [%r17+576];
	fma.rn.f64 	%fd1194, %fd257, %fd1193, %fd1192;
	fma.rn.f64 	%fd294, %fd1163, %fd1123, %fd258;
	ld.shared.f64 	%fd1195, [%r14+56];
	fma.rn.f64 	%fd1196, %fd259, %fd1195, %fd1194;
	ld.shared.f64 	%fd1197, [%r17+672];
	fma.rn.f64 	%fd1198, %fd260, %fd1197, %fd1196;
	fma.rn.f64 	%fd295, %fd1163, %fd1129, %fd261;
	ld.shared.f64 	%fd1199, [%r14+64];
	fma.rn.f64 	%fd1200, %fd262, %fd1199, %fd1198;
	ld.shared.f64 	%fd1201, [%r17+768];
	fma.rn.f64 	%fd1202, %fd263, %fd1201, %fd1200;
	fma.rn.f64 	%fd296, %fd1163, %fd1135, %fd264;
	ld.shared.f64 	%fd1203, [%r14+72];
	fma.rn.f64 	%fd1204, %fd265, %fd1203, %fd1202;
	ld.shared.f64 	%fd1205, [%r17+864];
	fma.rn.f64 	%fd1206, %fd266, %fd1205, %fd1204;
	fma.rn.f64 	%fd297, %fd1163, %fd1141, %fd267;
	ld.shared.f64 	%fd1207, [%r14+80];
	fma.rn.f64 	%fd1208, %fd268, %fd1207, %fd1206;
	ld.shared.f64 	%fd1209, [%r17+960];
	fma.rn.f64 	%fd1210, %fd269, %fd1209, %fd1208;
	fma.rn.f64 	%fd298, %fd1163, %fd1147, %fd270;
	ld.shared.f64 	%fd1211, [%r14+88];
	fma.rn.f64 	%fd1212, %fd271, %fd1211, %fd1210;
	ld.shared.f64 	%fd1213, [%r17+1056];
	fma.rn.f64 	%fd1214, %fd272, %fd1213, %fd1212;
	fma.rn.f64 	%fd299, %fd1163, %fd1153, %fd273;
	add.f64 	%fd300, %fd1214, %fd1174;
	mov.f64 	%fd2950, 0d0000000000000000;
	mov.f64 	%fd2951, %fd2950;
	mov.f64 	%fd2952, %fd2950;
	mov.f64 	%fd2953, %fd2950;
	mov.f64 	%fd2954, %fd2950;
	mov.f64 	%fd2955, %fd2950;
	mov.f64 	%fd2956, %fd2950;
	@%p9 bra 	$L__BB47_13;
	ld.param.u64 	%rd52, [_Z32massMatrixMultiplyConstantKernelILi11ELi12ELi1EEvidPKdS1_S1_S1_S1_S1_S1_Pd_param_2];
	cvta.to.global.u64 	%rd17, %rd52;
	mov.u32 	%r62, %ctaid.x;
	mov.u32 	%r63, %tid.y;
	add.s32 	%r64, %r62, %r63;
	mov.u32 	%r65, %tid.x;
	mad.lo.s32 	%r66, %r64, 12096, %r65;
	mul.wide.s32 	%rd18, %r66, 8;
	add.s64 	%rd19, %rd17, %rd18;
	ld.global.nc.f64 	%fd2950, [%rd19+2304];
	ld.global.nc.f64 	%fd2951, [%rd19+16128];
	ld.global.nc.f64 	%fd2952, [%rd19+29952];
	ld.global.nc.f64 	%fd2953, [%rd19+43776];
	ld.global.nc.f64 	%fd2954, [%rd19+57600];
	ld.global.nc.f64 	%fd2955, [%rd19+71424];
	ld.global.nc.f64 	%fd2956, [%rd19+85248];
$L__BB47_13:
	ld.param.f64 	%fd2868, [_Z32massMatrixMultiplyConstantKernelILi11ELi12ELi1EEvidPKdS1_S1_S1_S1_S1_S1_Pd_param_1];
	ld.param.u32 	%r148, [_Z32massMatrixMultiplyConstantKernelILi11ELi12ELi1EEvidPKdS1_S1_S1_S1_S1_S1_Pd_param_0];
	mov.u32 	%r67, %ctaid.x;
	mov.u32 	%r68, %tid.y;
	add.s32 	%r69, %r67, %r68;
	setp.ge.s32 	%p10, %r69, %r148;
	ld.shared.f64 	%fd1216, [%r12+2304];
	fma.rn.f64 	%fd1217, %fd215, %fd1216, 0d0000000000000000;
	ld.shared.f64 	%fd1218, [%r18+2304];
	fma.rn.f64 	%fd1219, %fd216, %fd1218, 0d0000000000000000;
	ld.shared.f64 	%fd1220, [_ZZ32massMatrixMultiplyConstantKernelILi11ELi12ELi1EEvidPKdS1_S1_S1_S1_S1_S1_PdE13s_QuadToQuadD+192];
	fma.rn.f64 	%fd1221, %fd1220, %fd189, 0d0000000000000000;
	ld.shared.f64 	%fd1222, [%r12+2312];
	fma.rn.f64 	%fd1223, %fd217, %fd1222, %fd1217;
	ld.shared.f64 	%fd1224, [%r18+2400];
	fma.rn.f64 	%fd1225, %fd218, %fd1224, %fd1219;
	ld.shared.f64 	%fd1226, [_ZZ32massMatrixMultiplyConstantKernelILi11ELi12ELi1EEvidPKdS1_S1_S1_S1_S1_S1_PdE13s_QuadToQuadD+200];
	fma.rn.f64 	%fd1227, %fd1226, %fd190, %fd1221;
	ld.shared.f64 	%fd1228, [%r12+2320];
	fma.rn.f64 	%fd1229, %fd219, %fd1228, %fd1223;
	ld.shared.f64 	%fd1230, [%r18+2496];
	fma.rn.f64 	%fd1231, %fd220, %fd1230, %fd1225;
	ld.shared.f64 	%fd1232, [_ZZ32massMatrixMultiplyConstantKernelILi11ELi12ELi1EEvidPKdS1_S1_S1_S1_S1_S1_PdE13s_QuadToQuadD+208];
	fma.rn.f64 	%fd1233, %fd1232, %fd191, %fd1227;
	ld.shared.f64 	%fd1234, [%r12+2328];
	fma.rn.f64 	%fd1235, %fd221, %fd1234, %fd1229;
	ld.shared.f64 	%fd1236, [%r18+2592];
	fma.rn.f64 	%fd1237, %fd222, %fd1236, %fd1231;
	ld.shared.f64 	%fd1238, [_ZZ32massMatrixMultiplyConstantKernelILi11ELi12ELi1EEvidPKdS1_S1_S1_S1_S1_S1_PdE13s_QuadToQuadD+216];
	fma.rn.f64 	%fd1239, %fd1238, %fd192, %fd1233;
	ld.shared.f64 	%fd1240, [%r12+2336];
	fma.rn.f64 	%fd1241, %fd223, %fd1240, %fd1235;
	ld.shared.f64 	%fd1242, [%r18+2688];
	fma.rn.f64 	%fd1243, %fd224, %fd1242, %fd1237;
	ld.shared.f64 	%fd1244, [_ZZ32massMatrixMultiplyConstantKernelILi11ELi12ELi1EEvidPKdS1_S1_S1_S1_S1_S1_PdE13s_QuadToQuadD+224];
	fma.rn.f64 	%fd1245, %fd1244, %fd193, %fd1239;
	ld.shared.f64 	%fd1246, [%r12+2344];
	fma.rn.f64 	%fd1247, %fd225, %fd1246, %fd1241;
	ld.shared.f64 	%fd1248, [%r18+2784];
	fma.rn.f64 	%fd1249, %fd226, %fd1248, %fd1243;
	ld.shared.f64 	%fd1250, [_ZZ32massMatrixMultiplyConstantKernelILi11ELi12ELi1EEvidPKdS1_S1_S1_S1_S1_S1_PdE13s_QuadToQuadD+232];
	fma.rn.f64 	%fd1251, %fd1250, %fd194, %fd1245;
	ld.shared.f64 	%fd1252, [%r12+2352];
	fma.rn.f64 	%fd1253, %fd227, %fd1252, %fd1247;
	ld.shared.f64 	%fd1254, [%r18+2880];
	fma.rn.f64 	%fd1255, %fd228, %fd1254, %fd1249;
	ld.shared.f64 	%fd1256, [_ZZ32massMatrixMultiplyConstantKernelILi11ELi12ELi1EEvidPKdS1_S1_S1_S1_S1_S1_PdE13s_QuadToQuadD+240];
	fma.rn.f64 	%fd1257, %fd1256, %fd195, %fd1251;
	ld.shared.f64 	%fd1258, [%r12+2360];
	fma.rn.f64 	%fd1259, %fd229, %fd1258, %fd1253;
	ld.shared.f64 	%fd1260, [%r18+2976];
	fma.rn.f64 	%fd1261, %fd230, %fd1260, %fd1255;
	ld.shared.f64 	%fd1262, [_ZZ32massMatrixMultiplyConstantKernelILi11ELi12ELi1EEvidPKdS1_S1_S1_S1_S1_S1_PdE13s_QuadToQuadD+248];
	fma.rn.f64 	%fd1263, %fd1262, %fd196, %fd1257;
	ld.shared.f64 	%fd1264, [%r12+2368];
	fma.rn.f64 	%fd1265, %fd231, %fd1264, %fd1259;
	ld.shared.f64 	%fd1266, [%r18+3072];
	fma.rn.f64 	%fd1267, %fd232, %fd1266, %fd1261;
	ld.shared.f64 	%fd1268, [_ZZ32massMatrixMultiplyConstantKernelILi11ELi12ELi1EEvidPKdS1_S1_S1_S1_S1_S1_PdE13s_QuadToQuadD+256];
	fma.rn.f64 	%fd1269, %fd1268, %fd197, %fd1263;
	ld.shared.f64 	%fd1270, [%r12+2376];
	fma.rn.f64 	%fd1271, %fd233, %fd1270, %fd1265;
	ld.shared.f64 	%fd1272, [%r18+3168];
	fma.rn.f64 	%fd1273, %fd234, %fd1272, %fd1267;
	ld.shared.f64 	%fd1274, [_ZZ32massMatrixMultiplyConstantKernelILi11ELi12ELi1EEvidPKdS1_S1_S1_S1_S1_S1_PdE13s_QuadToQuadD+264];
	fma.rn.f64 	%fd1275, %fd1274, %fd198, %fd1269;
	ld.shared.f64 	%fd1276, [%r12+2384];
	fma.rn.f64 	%fd1277, %fd235, %fd1276, %fd1271;
	ld.shared.f64 	%fd1278, [%r18+3264];
	fma.rn.f64 	%fd1279, %fd236, %fd1278, %fd1273;
	ld.shared.f64 	%fd1280, [_ZZ32massMatrixMultiplyConstantKernelILi11ELi12ELi1EEvidPKdS1_S1_S1_S1_S1_S1_PdE13s_QuadToQuadD+272];
	fma.rn.f64 	%fd1281, %fd1280, %fd199, %fd1275;
	ld.shared.f64 	%fd1282, [%r12+2392];
	fma.rn.f64 	%fd1283, %fd237, %fd1282, %fd1277;
	ld.shared.f64 	%fd1284, [%r18+3360];
	fma.rn.f64 	%fd1285, %fd238, %fd1284, %fd1279;
	ld.shared.f64 	%fd1286, [_ZZ32massMatrixMultiplyConstantKernelILi11ELi12ELi1EEvidPKdS1_S1_S1_S1_S1_S1_PdE13s_QuadToQuadD+280];
	fma.rn.f64 	%fd1287, %fd1286, %fd200, %fd1281;
	bar.sync 	0;
	mul.f64 	%fd1288, %fd2951, %fd1285;
	fma.rn.f64 	%fd1289, %fd2950, %fd1283, %fd1288;
	fma.rn.f64 	%fd1290, %fd2952, %fd1287, %fd1289;
	st.shared.f64 	[%r15], %fd1290;
	mul.f64 	%fd1291, %fd2953, %fd1285;
	fma.rn.f64 	%fd1292, %fd2951, %fd1283, %fd1291;
	fma.rn.f64 	%fd1293, %fd2954, %fd1287, %fd1292;
	st.shared.f64 	[%r16], %fd1293;
	mul.f64 	%fd1294, %fd2954, %fd1285;
	fma.rn.f64 	%fd1295, %fd2952, %fd1283, %fd1294;
	fma.rn.f64 	%fd1296, %fd2955, %fd1287, %fd1295;
	mul.f64 	%fd1297, %fd2868, %fd2956;
	bar.sync 	0;
	ld.shared.f64 	%fd1298, [%r14];
	mul.f64 	%fd1299, %fd239, %fd1298;
	fma.rn.f64 	%fd1300, %fd1297, %fd191, %fd1299;
	ld.shared.f64 	%fd1301, [%r17];
	fma.rn.f64 	%fd1302, %fd240, %fd1301, %fd1300;
	fma.rn.f64 	%fd315, %fd1296, %fd1220, %fd289;
	ld.shared.f64 	%fd1303, [%r14+8];
	fma.rn.f64 	%fd1304, %fd241, %fd1303, %fd1302;
	ld.shared.f64 	%fd1305, [%r17+96];
	fma.rn.f64 	%fd1306, %fd242, %fd1305, %fd1304;
	fma.rn.f64 	%fd316, %fd1296, %fd1226, %fd300;
	ld.shared.f64 	%fd1307, [%r14+16];
	fma.rn.f64 	%fd1308, %fd244, %fd1307, %fd1306;
	ld.shared.f64 	%fd1309, [%r17+192];
	fma.rn.f64 	%fd1310, %fd245, %fd1309, %fd1308;
	fma.rn.f64 	%fd1311, %fd1296, %fd1232, %fd290;
	ld.shared.f64 	%fd1312, [%r14+24];
	fma.rn.f64 	%fd1313, %fd247, %fd1312, %fd1310;
	ld.shared.f64 	%fd1314, [%r17+288];
	fma.rn.f64 	%fd1315, %fd248, %fd1314, %fd1313;
	fma.rn.f64 	%fd317, %fd1296, %fd1238, %fd291;
	ld.shared.f64 	%fd1316, [%r14+32];
	fma.rn.f64 	%fd1317, %fd250, %fd1316, %fd1315;
	ld.shared.f64 	%fd1318, [%r17+384];
	fma.rn.f64 	%fd1319, %fd251, %fd1318, %fd1317;
	fma.rn.f64 	%fd318, %fd1296, %fd1244, %fd292;
	ld.shared.f64 	%fd1320, [%r14+40];
	fma.rn.f64 	%fd1321, %fd253, %fd1320, %fd1319;
	ld.shared.f64 	%fd1322, [%r17+480];
	fma.rn.f64 	%fd1323, %fd254, %fd1322, %fd1321;
	fma.rn.f64 	%fd319, %fd1296, %fd1250, %fd293;
	ld.shared.f64 	%fd1324, [%r14+48];
	fma.rn.f64 	%fd1325, %fd256, %fd1324, %fd1323;
	ld.shared.f64 	%fd1326, [%r17+576];
	fma.rn.f64 	%fd1327, %fd257, %fd1326, %fd1325;
	fma.rn.f64 	%fd320, %fd1296, %fd1256, %fd294;
	ld.shared.f64 	%fd1328, [%r14+56];
	fma.rn.f64 	%fd1329, %fd259, %fd1328, %fd1327;
	ld.shared.f64 	%fd1330, [%r17+672];
	fma.rn.f64 	%fd1331, %fd260, %fd1330, %fd1329;
	fma.rn.f64 	%fd321, %fd1296, %fd1262, %fd295;
	ld.shared.f64 	%fd1332, [%r14+64];
	fma.rn.f64 	%fd1333, %fd262, %fd1332, %fd1331;
	ld.shared.f64 	%fd1334, [%r17+768];
	fma.rn.f64 	%fd1335, %fd263, %fd1334, %fd1333;
	fma.rn.f64 	%fd322, %fd1296, %fd1268, %fd296;
	ld.shared.f64 	%fd1336, [%r14+72];
	fma.rn.f64 	%fd1337, %fd265, %fd1336, %fd1335;
	ld.shared.f64 	%fd1338, [%r17+864];
	fma.rn.f64 	%fd1339, %fd266, %fd1338, %fd1337;
	fma.rn.f64 	%fd323, %fd1296, %fd1274, %fd297;
	ld.shared.f64 	%fd1340, [%r14+80];
	fma.rn.f64 	%fd1341, %fd268, %fd1340, %fd1339;
	ld.shared.f64 	%fd1342, [%r17+960];
	fma.rn.f64 	%fd1343, %fd269, %fd1342, %fd1341;
	fma.rn.f64 	%fd324, %fd1296, %fd1280, %fd298;
	ld.shared.f64 	%fd1344, [%r14+88];
	fma.rn.f64 	%fd1345, %fd271, %fd1344, %fd1343;
	ld.shared.f64 	%fd1346, [%r17+1056];
	fma.rn.f64 	%fd1347, %fd272, %fd1346, %fd1345;
	fma.rn.f64 	%fd325, %fd1296, %fd1286, %fd299;
	add.f64 	%fd326, %fd1347, %fd1311;
	mov.f64 	%fd2957, 0d0000000000000000;
	mov.f64 	%fd2958, %fd2957;
	mov.f64 	%fd2959, %fd2957;
	mov.f64 	%fd2960, %fd2957;
	mov.f64 	%fd2961, %fd2957;
	mov.f64 	%fd2962, %fd2957;
	mov.f64 	%fd2963, %fd2957;
	@%p10 bra 	$L__BB47_15;
	ld.param.u64 	%rd53, [_Z32massMatrixMultiplyConstantKernelILi11ELi12ELi1EEvidPKdS1_S1_S1_S1_S1_S1_Pd_param_2];
	cvta.to.global.u64 	%rd20, %rd53;
	mov.u32 	%r70, %ctaid.x;
	mov.u32 	%r71, %tid.y;
	add.s32 	%r72, %r70, %r71;
	mov.u32 	%r73, %tid.x;
	mad.lo.s32 	%r74, %r72, 12096, %r73;
	mul.wide.s32 	%rd21, %r74, 8;
	add.s64 	%rd22, %rd20, %rd21;
	ld.global.nc.f64 	%fd2957, [%rd22+3456];
	ld.global.nc.f64 	%fd2958, [%rd22+17280];
	ld.global.nc.f64 	%fd2959, [%rd22+31104];
	ld.global.nc.f64 	%fd2960, [%rd22+44928];
	ld.global.nc.f64 	%fd2961, [%rd22+58752];
	ld.global.nc.f64 	%fd2962, [%rd22+72576];
	ld.global.nc.f64 	%fd2963, [%rd22+86400];
$L__BB47_15:
	ld.param.f64 	%fd2869, [_Z32massMatrixMultiplyConstantKernelILi11ELi12ELi1EEvidPKdS1_S1_S1_S1_S1_S1_Pd_param_1];
	ld.param.u32 	%r149, [_Z32massMatrixMultiplyConstantKernelILi11ELi12ELi1EEvidPKdS1_S1_S1_S1_S1_S1_Pd_param_0];
	mov.u32 	%r75, %ctaid.x;
	mov.u32 	%r76, %tid.y;
	add.s32 	%r77, %r75, %r76;
	setp.ge.s32 	%p11, %r77, %r149;
	ld.shared.f64 	%fd1349, [%r12+3456];
	fma.rn.f64 	%fd1350, %fd215, %fd1349, 0d0000000000000000;
	ld.shared.f64 	%fd1351, [%r18+3456];
	fma.rn.f64 	%fd1352, %fd216, %fd1351, 0d0000000000000000;
	ld.shared.f64 	%fd1353, [_ZZ32massMatrixMultiplyConstantKernelILi11ELi12ELi1EEvidPKdS1_S1_S1_S1_S1_S1_PdE13s_QuadToQuadD+288];
	fma.rn.f64 	%fd1354, %fd1353, %fd189, 0d0000000000000000;
	ld.shared.f64 	%fd1355, [%r12+3464];
	fma.rn.f64 	%fd1356, %fd217, %fd1355, %fd1350;
	ld.shared.f64 	%fd1357, [%r18+3552];
	fma.rn.f64 	%fd1358, %fd218, %fd1357, %fd1352;
	ld.shared.f64 	%fd1359, [_ZZ32massMatrixMultiplyConstantKernelILi11ELi12ELi1EEvidPKdS1_S1_S1_S1_S1_S1_PdE13s_QuadToQuadD+296];
	fma.rn.f64 	%fd1360, %fd1359, %fd190, %fd1354;
	ld.shared.f64 	%fd1361, [%r12+3472];
	fma.rn.f64 	%fd1362, %fd219, %fd1361, %fd1356;
	ld.shared.f64 	%fd1363, [%r18+3648];
	fma.rn.f64 	%fd1364, %fd220, %fd1363, %fd1358;
	ld.shared.f64 	%fd1365, [_ZZ32massMatrixMultiplyConstantKernelILi11ELi12ELi1EEvidPKdS1_S1_S1_S1_S1_S1_PdE13s_QuadToQuadD+304];
	fma.rn.f64 	%fd1366, %fd1365, %fd191, %fd1360;
	ld.shared.f64 	%fd1367, [%r12+3480];
	fma.rn.f64 	%fd1368, %fd221, %fd1367, %fd1362;
	ld.shared.f64 	%fd1369, [%r18+3744];
	fma.rn.f64 	%fd1370, %fd222, %fd1369, %fd1364;
	ld.shared.f64 	%fd1371, [_ZZ32massMatrixMultiplyConstantKernelILi11ELi12ELi1EEvidPKdS1_S1_S1_S1_S1_S1_PdE13s_QuadToQuadD+312];
	fma.rn.f64 	%fd1372, %fd1371, %fd192, %fd1366;
	ld.shared.f64 	%fd1373, [%r12+3488];
	fma.rn.f64 	%fd1374, %fd223, %fd1373, %fd1368;
	ld.shared.f64 	%fd1375, [%r18+3840];
	fma.rn.f64 	%fd1376, %fd224, %fd1375, %fd1370;
	ld.shared.f64 	%fd1377, [_ZZ32massMatrixMultiplyConstantKernelILi11ELi12ELi1EEvidPKdS1_S1_S1_S1_S1_S1_PdE13s_QuadToQuadD+320];
	fma.rn.f64 	%fd1378, %fd1377, %fd193, %fd1372;
	ld.shared.f64 	%fd1379, [%r12+3496];
	fma.rn.f64 	%fd1380, %fd225, %fd1379, %fd1374;
	ld.shared.f64 	%fd1381, [%r18+3936];
	fma.rn.f64 	%fd1382, %fd226, %fd1381, %fd1376;
	ld.shared.f64 	%fd1383, [_ZZ32massMatrixMultiplyConstantKernelILi11ELi12ELi1EEvidPKdS1_S1_S1_S1_S1_S1_PdE13s_QuadToQuadD+328];
	fma.rn.f64 	%fd1384, %fd1383, %fd194, %fd1378;
	ld.shared.f64 	%fd1385, [%r12+3504];
	fma.rn.f64 	%fd1386, %fd227, %fd1385, %fd1380;
	ld.shared.f64 	%fd1387, [%r18+4032];
	fma.rn.f64 	%fd1388, %fd228, %fd1387, %fd1382;
	ld.shared.f64 	%fd1389, [_ZZ32massMatrixMultiplyConstantKernelILi11ELi12ELi1EEvidPKdS1_S1_S1_S1_S1_S1_PdE13s_QuadToQuadD+336];
	fma.rn.f64 	%fd1390, %fd1389, %fd195, %fd1384;
	ld.shared.f64 	%fd1391, [%r12+3512];
	fma.rn.f64 	%fd1392, %fd229, %fd1391, %fd1386;
	ld.shared.f64 	%fd1393, [%r18+4128];
	fma.rn.f64 	%fd1394, %fd230, %fd1393, %fd1388;
	ld.shared.f64 	%fd1395, [_ZZ32massMatrixMultiplyConstantKernelILi11ELi12ELi1EEvidPKdS1_S1_S1_S1_S1_S1_PdE13s_QuadToQuadD+344];
	fma.rn.f64 	%fd1396, %fd1395, %fd196, %fd1390;
	ld.shared.f64 	%fd1397, [%r12+3520];
	fma.rn.f64 	%fd1398, %fd231, %fd1397, %fd1392;
	ld.shared.f64 	%fd1399, [%r18+4224];
	fma.rn.f64 	%fd1400, %fd232, %fd1399, %fd1394;
	ld.shared.f64 	%fd1401, [_ZZ32massMatrixMultiplyConstantKernelILi11ELi12ELi1EEvidPKdS1_S1_S1_S1_S1_S1_PdE13s_QuadToQuadD+352];
	fma.rn.f64 	%fd1402, %fd1401, %fd197, %fd1396;
	ld.shared.f64 	%fd1403, [%r12+3528];
	fma.rn.f64 	%fd1404, %fd233, %fd1403, %fd1398;
	ld.shared.f64 	%fd1405, [%r18+4320];
	fma.rn.f64 	%fd1406, %fd234, %fd1405, %fd1400;
	ld.shared.f64 	%fd1407, [_ZZ32massMatrixMultiplyConstantKernelILi11ELi12ELi1EEvidPKdS1_S1_S1_S1_S1_S1_PdE13s_QuadToQuadD+360];
	fma.rn.f64 	%fd1408, %fd1407, %fd198, %fd1402;
	ld.shared.f64 	%fd1409, [%r12+3536];
	fma.rn.f64 	%fd1410, %fd235, %fd1409, %fd1404;
	ld.shared.f64 	%fd1411, [%r18+4416];
	fma.rn.f64 	%fd1412, %fd236, %fd1411, %fd1406;
	ld.shared.f64 	%fd1413, [_ZZ32massMatrixMultiplyConstantKernelILi11ELi12ELi1EEvidPKdS1_S1_S1_S1_S1_S1_PdE13s_QuadToQuadD+368];
	fma.rn.f64 	%fd1414, %fd1413, %fd199, %fd1408;
	ld.shared.f64 	%fd1415, [%r12+3544];
	fma.rn.f64 	%fd1416, %fd237, %fd1415, %fd1410;
	ld.shared.f64 	%fd1417, [%r18+4512];
	fma.rn.f64 	%fd1418, %fd238, %fd1417, %fd1412;
	ld.shared.f64 	%fd1419, [_ZZ32massMatrixMultiplyConstantKernelILi11ELi12ELi1EEvidPKdS1_S1_S1_S1_S1_S1_PdE13s_QuadToQuadD+376];
	fma.rn.f64 	%fd1420, %fd1419, %fd200, %fd1414;
	bar.sync 	0;
	mul.f64 	%fd1421, %fd2958, %fd1418;
	fma.rn.f64 	%fd1422, %fd2957, %fd1416, %fd1421;
	fma.rn.f64 	%fd1423, %fd2959, %fd1420, %fd1422;
	st.shared.f64 	[%r15], %fd1423;
	mul.f64 	%fd1424, %fd2960, %fd1418;
	fma.rn.f64 	%fd1425, %fd2958, %fd1416, %fd1424;
	fma.rn.f64 	%fd1426, %fd2961, %fd1420, %fd1425;
	st.shared.f64 	[%r16], %fd1426;
	mul.f64 	%fd1427, %fd2961, %fd1418;
	fma.rn.f64 	%fd1428, %fd2959, %fd1416, %fd1427;
	fma.rn.f64 	%fd1429, %fd2962, %fd1420, %fd1428;
	mul.f64 	%fd1430, %fd2869, %fd2963;
	bar.sync 	0;
	ld.shared.f64 	%fd1431, [%r14];
	mul.f64 	%fd1432, %fd239, %fd1431;
	fma.rn.f64 	%fd1433, %fd1430, %fd192, %fd1432;
	ld.shared.f64 	%fd1434, [%r17];
	fma.rn.f64 	%fd1435, %fd240, %fd1434, %fd1433;
	fma.rn.f64 	%fd341, %fd1429, %fd1353, %fd315;
	ld.shared.f64 	%fd1436, [%r14+8];
	fma.rn.f64 	%fd1437, %fd241, %fd1436, %fd1435;
	ld.shared.f64 	%fd1438, [%r17+96];
	fma.rn.f64 	%fd1439, %fd242, %fd1438, %fd1437;
	fma.rn.f64 	%fd342, %fd1429, %fd1359, %fd316;
	ld.shared.f64 	%fd1440, [%r14+16];
	fma.rn.f64 	%fd1441, %fd244, %fd1440, %fd1439;
	ld.shared.f64 	%fd1442, [%r17+192];
	fma.rn.f64 	%fd1443, %fd245, %fd1442, %fd1441;
	fma.rn.f64 	%fd343, %fd1429, %fd1365, %fd326;
	ld.shared.f64 	%fd1444, [%r14+24];
	fma.rn.f64 	%fd1445, %fd247, %fd1444, %fd1443;
	ld.shared.f64 	%fd1446, [%r17+288];
	fma.rn.f64 	%fd1447, %fd248, %fd1446, %fd1445;
	fma.rn.f64 	%fd1448, %fd1429, %fd1371, %fd317;
	ld.shared.f64 	%fd1449, [%r14+32];
	fma.rn.f64 	%fd1450, %fd250, %fd1449, %fd1447;
	ld.shared.f64 	%fd1451, [%r17+384];
	fma.rn.f64 	%fd1452, %fd251, %fd1451, %fd1450;
	fma.rn.f64 	%fd344, %fd1429, %fd1377, %fd318;
	ld.shared.f64 	%fd1453, [%r14+40];
	fma.rn.f64 	%fd1454, %fd253, %fd1453, %fd1452;
	ld.shared.f64 	%fd1455, [%r17+480];
	fma.rn.f64 	%fd1456, %fd254, %fd1455, %fd1454;
	fma.rn.f64 	%fd345, %fd1429, %fd1383, %fd319;
	ld.shared.f64 	%fd1457, [%r14+48];
	fma.rn.f64 	%fd1458, %fd256, %fd1457, %fd1456;
	ld.shared.f64 	%fd1459, [%r17+576];
	fma.rn.f64 	%fd1460, %fd257, %fd1459, %fd1458;
	fma.rn.f64 	%fd346, %fd1429, %fd1389, %fd320;
	ld.shared.f64 	%fd1461, [%r14+56];
	fma.rn.f64 	%fd1462, %fd259, %fd1461, %fd1460;
	ld.shared.f64 	%fd1463, [%r17+672];
	fma.rn.f64 	%fd1464, %fd260, %fd1463, %fd1462;
	fma.rn.f64 	%fd347, %fd1429, %fd1395, %fd321;
	ld.shared.f64 	%fd1465, [%r14+64];
	fma.rn.f64 	%fd1466, %fd262, %fd1465, %fd1464;
	ld.shared.f64 	%fd1467, [%r17+768];
	fma.rn.f64 	%fd1468, %fd263, %fd1467, %fd1466;
	fma.rn.f64 	%fd348, %fd1429, %fd1401, %fd322;
	ld.shared.f64 	%fd1469, [%r14+72];
	fma.rn.f64 	%fd1470, %fd265, %fd1469, %fd1468;
	ld.shared.f64 	%fd1471, [%r17+864];
	fma.rn.f64 	%fd1472, %fd266, %fd1471, %fd1470;
	fma.rn.f64 	%fd349, %fd1429, %fd1407, %fd323;
	ld.shared.f64 	%fd1473, [%r14+80];
	fma.rn.f64 	%fd1474, %fd268, %fd1473, %fd1472;
	ld.shared.f64 	%fd1475, [%r17+960];
	fma.rn.f64 	%fd1476, %fd269, %fd1475, %fd1474;
	fma.rn.f64 	%fd350, %fd1429, %fd1413, %fd324;
	ld.shared.f64 	%fd1477, [%r14+88];
	fma.rn.f64 	%fd1478, %fd271, %fd1477, %fd1476;
	ld.shared.f64 	%fd1479, [%r17+1056];
	fma.rn.f64 	%fd1480, %fd272, %fd1479, %fd1478;
	fma.rn.f64 	%fd351, %fd1429, %fd1419, %fd325;
	add.f64 	%fd352, %fd1480, %fd1448;
	mov.f64 	%fd2964, 0d0000000000000000;
	mov.f64 	%fd2965, %fd2964;
	mov.f64 	%fd2966, %fd2964;
	mov.f64 	%fd2967, %fd2964;
	mov.f64 	%fd2968, %fd2964;
	mov.f64 	%fd2969, %fd2964;
	mov.f64 	%fd2970, %fd2964;
	@%p11 bra 	$L__BB47_17;
	ld.param.u64 	%rd54, [_Z32massMatrixMultiplyConstantKernelILi11ELi12ELi1EEvidPKdS1_S1_S1_S1_S1_S1_Pd_param_2];
	cvta.to.global.u64 	%rd23, %rd54;
	mov.u32 	%r78, %ctaid.x;
	mov.u32 	%r79, %tid.y;
	add.s32 	%r80, %r78, %r79;
	mov.u32 	%r81, %tid.x;
	mad.lo.s32 	%r82, %r80, 12096, %r81;
	mul.wide.s32 	%rd24, %r82, 8;
	add.s64 	%rd25, %rd23, %rd24;
	ld.global.nc.f64 	%fd2964, [%rd25+4608];
	ld.global.nc.f64 	%fd2965, [%rd25+18432];
	ld.global.nc.f64 	%fd2966, [%rd25+32256];
	ld.global.nc.f64 	%fd2967, [%rd25+46080];
	ld.global.nc.f64 	%fd2968, [%rd25+59904];
	ld.global.nc.f64 	%fd2969, [%rd25+73728];
	ld.global.nc.f64 	%fd2970, [%rd25+87552];
$L__BB47_17:
	ld.param.f64 	%fd2870, [_Z32massMatrixMultiplyConstantKernelILi11ELi12ELi1EEvidPKdS1_S1_S1_S1_S1_S1_Pd_param_1];
	ld.param.u32 	%r150, [_Z32massMatrixMultiplyConstantKernelILi11ELi12ELi1EEvidPKdS1_S1_S1_S1_S1_S1_Pd_param_0];
	mov.u32 	%r83, %ctaid.x;
	mov.u32 	%r84, %tid.y;
	add.s32 	%r85, %r83, %r84;
	setp.ge.s32 	%p12, %r85, %r150;
	ld.shared.f64 	%fd1482, [%r12+4608];
	fma.rn.f64 	%fd1483, %fd215, %fd1482, 0d0000000000000000;
	ld.shared.f64 	%fd1484, [%r18+4608];
	fma.rn.f64 	%fd1485, %fd216, %fd1484, 0d0000000000000000;
	ld.shared.f64 	%fd1486, [_ZZ32massMatrixMultiplyConstantKernelILi11ELi12ELi1EEvidPKdS1_S1_S1_S1_S1_S1_PdE13s_QuadToQuadD+384];
	fma.rn.f64 	%fd1487, %fd1486, %fd189, 0d0000000000000000;
	ld.shared.f64 	%fd1488, [%r12+4616];
	fma.rn.f64 	%fd1489, %fd217, %fd1488, %fd1483;
	ld.shared.f64 	%fd1490, [%r18+4704];
	fma.rn.f64 	%fd1491, %fd218, %fd1490, %fd1485;
	ld.shared.f64 	%fd1492, [_ZZ32massMatrixMultiplyConstantKernelILi11ELi12ELi1EEvidPKdS1_S1_S1_S1_S1_S1_PdE13s_QuadToQuadD+392];
	fma.rn.f64 	%fd1493, %fd1492, %fd190, %fd1487;
	ld.shared.f64 	%fd1494, [%r12+4624];
	fma.rn.f64 	%fd1495, %fd219, %fd1494, %fd1489;
	ld.shared.f64 	%fd1496, [%r18+4800];
	fma.rn.f64 	%fd1497, %fd220, %fd1496, %fd1491;
	ld.shared.f64 	%fd1498, [_ZZ32massMatrixMultiplyConstantKernelILi11ELi12ELi1EEvidPKdS1_S1_S1_S1_S1_S1_PdE13s_QuadToQuadD+400];
	fma.rn.f64 	%fd1499, %fd1498, %fd191, %fd1493;
	ld.shared.f64 	%fd1500, [%r12+4632];
	fma.rn.f64 	%fd1501, %fd221, %fd1500, %fd1495;
	ld.shared.f64 	%fd1502, [%r18+4896];
	fma.rn.f64 	%fd1503, %fd222, %fd1502, %fd1497;
	ld.shared.f64 	%fd1504, [_ZZ32massMatrixMultiplyConstantKernelILi11ELi12ELi1EEvidPKdS1_S1_S1_S1_S1_S1_PdE13s_QuadToQuadD+408];
	fma.rn.f64 	%fd1505, %fd1504, %fd192, %fd1499;
	ld.shared.f64 	%fd1506, [%r12+4640];
	fma.rn.f64 	%fd1507, %fd223, %fd1506, %fd1501;
	ld.shared.f64 	%fd1508, [%r18+4992];
	fma.rn.f64 	%fd1509, %fd224, %fd1508, %fd1503;
	ld.shared.f64 	%fd1510, [_ZZ32massMatrixMultiplyConstantKernelILi11ELi12ELi1EEvidPKdS1_S1_S1_S1_S1_S1_PdE13s_QuadToQuadD+416];
	fma.rn.f64 	%fd1511, %fd1510, %fd193, %fd1505;
	ld.shared.f64 	%fd1512, [%r12+4648];
	fma.rn.f64 	%fd1513, %fd225, %fd1512, %fd1507;
	ld.shared.f64 	%fd1514, [%r18+5088];
	fma.rn.f64 	%fd1515, %fd226, %fd1514, %fd1509;
	ld.shared.f64 	%fd1516, [_ZZ32massMatrixMultiplyConstantKernelILi11ELi12ELi1EEvidPKdS1_S1_S1_S1_S1_S1_PdE13s_QuadToQuadD+424];
	fma.rn.f64 	%fd1517, %fd1516, %fd194, %fd1511;
	ld.shared.f64 	%fd1518, [%r12+4656];
	fma.rn.f64 	%fd1519, %fd227, %fd1518, %fd1513;
	ld.shared.f64 	%fd1520, [%r18+5184];
	fma.rn.f64 	%fd1521, %fd228, %fd1520, %fd1515;
	ld.shared.f64 	%fd1522, [_ZZ32massMatrixMultiplyConstantKernelILi11ELi12ELi1EEvidPKdS1_S1_S1_S1_S1_S1_PdE13s_QuadToQuadD+432];
	fma.rn.f64 	%fd1523, %fd1522, %fd195, %fd1517;
	ld.shared.f64 	%fd1524, [%r12+4664];
	fma.rn.f64 	%fd1525, %fd229, %fd1524, %fd1519;
	ld.shared.f64 	%fd1526, [%r18+5280];
	fma.rn.f64 	%fd1527, %fd230, %fd1526, %fd1521;
	ld.shared.f64 	%fd1528, [_ZZ32massMatrixMultiplyConstantKernelILi11ELi12ELi1EEvidPKdS1_S1_S1_S1_S1_S1_PdE13s_QuadToQuadD+440];
	fma.rn.f64 	%fd1529, %fd1528, %fd196, %fd1523;
	ld.shared.f64 	%fd1530, [%r12+4672];
	fma.rn.f64 	%fd1531, %fd231, %fd1530, %fd1525;
	ld.shared.f64 	%fd1532, [%r18+5376];
	fma.rn.f64 	%fd1533, %fd232, %fd1532, %fd1527;
	ld.shared.f64 	%fd1534, [_ZZ32massMatrixMultiplyConstantKernelILi11ELi12ELi1EEvidPKdS1_S1_S1_S1_S1_S1_PdE13s_QuadToQuadD+448];
	fma.rn.f64 	%fd1535, %fd1534, %fd197, %fd1529;
	ld.shared.f64 	%fd1536, [%r12+4680];
	fma.rn.f64 	%fd1537, %fd233, %fd1536, %fd1531;
	ld.shared.f64 	%fd1538, [%r18+5472];
	fma.rn.f64 	%fd1539, %fd234, %fd1538, %fd1533;
	ld.shared.f64 	%fd1540, [_ZZ32massMatrixMultiplyConstantKernelILi11ELi12ELi1EEvidPKdS1_S1_S1_S1_S1_S1_PdE13s_QuadToQuadD+456];
	fma.rn.f64 	%fd1541, %fd1540, %fd198, %fd1535;
	ld.shared.f64 	%fd1542, [%r12+4688];
	fma.rn.f64 	%fd1543, %fd235, %fd1542, %fd1537;
	ld.shared.f64 	%fd1544, [%r18+5568];
	fma.rn.f64 	%fd1545, %fd236, %fd1544, %fd1539;
	ld.shared.f64 	%fd1546, [_ZZ32massMatrixMultiplyConstantKernelILi11ELi12ELi1EEvidPKdS1_S1_S1_S1_S1_S1_PdE13s_QuadToQuadD+464];
	fma.rn.f64 	%fd1547, %fd1546, %fd199, %fd1541;
	ld.shared.f64 	%fd1548, [%r12+4696];
	fma.rn.f64 	%fd1549, %fd237, %fd1548, %fd1543;
	ld.shared.f64 	%fd1550, [%r18+5664];
	fma.rn.f64 	%fd1551, %fd238, %fd1550, %fd1545;
	ld.shared.f64 	%fd1552, [_ZZ32massMatrixMultiplyConstantKernelILi11ELi12ELi1EEvidPKdS1_S1_S1_S1_S1_S1_PdE13s_QuadToQuadD+472];
	fma.rn.f64 	%fd1553, %fd1552, %fd200, %fd1547;
	bar.sync 	0;
	mul.f64 	%fd1554, %fd2965, %fd1551;
	fma.rn.f64 	%fd1555, %fd2964, %fd1549, %fd1554;
	fma.rn.f64 	%fd1556, %fd2966, %fd1553, %fd1555;
	st.shared.f64 	[%r15], %fd1556;
	mul.f64 	%fd1557, %fd2967, %fd1551;
	fma.rn.f64 	%fd1558, %fd2965, %fd1549, %fd1557;
	fma.rn.f64 	%fd1559, %fd2968, %fd1553, %fd1558;
	st.shared.f64 	[%r16], %fd1559;
	mul.f64 	%fd1560, %fd2968, %fd1551;
	fma.rn.f64 	%fd1561, %fd2966, %fd1549, %fd1560;
	fma.rn.f64 	%fd1562, %fd2969, %fd1553, %fd1561;
	mul.f64 	%fd1563, %fd2870, %fd2970;
	bar.sync 	0;
	ld.shared.f64 	%fd1564, [%r14];
	mul.f64 	%fd1565, %fd239, %fd1564;
	fma.rn.f64 	%fd1566, %fd1563, %fd193, %fd1565;
	ld.shared.f64 	%fd1567, [%r17];
	fma.rn.f64 	%fd1568, %fd240, %fd1567, %fd1566;
	fma.rn.f64 	%fd367, %fd1562, %fd1486, %fd341;
	ld.shared.f64 	%fd1569, [%r14+8];
	fma.rn.f64 	%fd1570, %fd241, %fd1569, %fd1568;
	ld.shared.f64 	%fd1571, [%r17+96];
	fma.rn.f64 	%fd1572, %fd242, %fd1571, %fd1570;
	fma.rn.f64 	%fd368, %fd1562, %fd1492, %fd342;
	ld.shared.f64 	%fd1573, [%r14+16];
	fma.rn.f64 	%fd1574, %fd244, %fd1573, %fd1572;
	ld.shared.f64 	%fd1575, [%r17+192];
	fma.rn.f64 	%fd1576, %fd245, %fd1575, %fd1574;
	fma.rn.f64 	%fd369, %fd1562, %fd1498, %fd343;
	ld.shared.f64 	%fd1577, [%r14+24];
	fma.rn.f64 	%fd1578, %fd247, %fd1577, %fd1576;
	ld.shared.f64 	%fd1579, [%r17+288];
	fma.rn.f64 	%fd1580, %fd248, %fd1579, %fd1578;
	fma.rn.f64 	%fd370, %fd1562, %fd1504, %fd352;
	ld.shared.f64 	%fd1581, [%r14+32];
	fma.rn.f64 	%fd1582, %fd250, %fd1581, %fd1580;
	ld.shared.f64 	%fd1583, [%r17+384];
	fma.rn.f64 	%fd1584, %fd251, %fd1583, %fd1582;
	fma.rn.f64 	%fd1585, %fd1562, %fd1510, %fd344;
	ld.shared.f64 	%fd1586, [%r14+40];
	fma.rn.f64 	%fd1587, %fd253, %fd1586, %fd1584;
	ld.shared.f64 	%fd1588, [%r17+480];
	fma.rn.f64 	%fd1589, %fd254, %fd1588, %fd1587;
	fma.rn.f64 	%fd371, %fd1562, %fd1516, %fd345;
	ld.shared.f64 	%fd1590, [%r14+48];
	fma.rn.f64 	%fd1591, %fd256, %fd1590, %fd1589;
	ld.shared.f64 	%fd1592, [%r17+576];
	fma.rn.f64 	%fd1593, %fd257, %fd1592, %fd1591;
	fma.rn.f64 	%fd372, %fd1562, %fd1522, %fd346;
	ld.shared.f64 	%fd1594, [%r14+56];
	fma.rn.f64 	%fd1595, %fd259, %fd1594, %fd1593;
	ld.shared.f64 	%fd1596, [%r17+672];
	fma.rn.f64 	%fd1597, %fd260, %fd1596, %fd1595;
	fma.rn.f64 	%fd373, %fd1562, %fd1528, %fd347;
	ld.shared.f64 	%fd1598, [%r14+64];
	fma.rn.f64 	%fd1599, %fd262, %fd1598, %fd1597;
	ld.shared.f64 	%fd1600, [%r17+768];
	fma.rn.f64 	%fd1601, %fd263, %fd1600, %fd1599;
	fma.rn.f64 	%fd374, %fd1562, %fd1534, %fd348;
	ld.shared.f64 	%fd1602, [%r14+72];
	fma.rn.f64 	%fd1603, %fd265, %fd1602, %fd1601;
	ld.shared.f64 	%fd1604, [%r17+864];
	fma.rn.f64 	%fd1605, %fd266, %fd1604, %fd1603;
	fma.rn.f64 	%fd375, %fd1562, %fd1540, %fd349;
	ld.shared.f64 	%fd1606, [%r14+80];
	fma.rn.f64 	%fd1607, %fd268, %fd1606, %fd1605;
	ld.shared.f64 	%fd1608, [%r17+960];
	fma.rn.f64 	%fd1609, %fd269, %fd1608, %fd1607;
	fma.rn.f64 	%fd376, %fd1562, %fd1546, %fd350;
	ld.shared.f64 	%fd1610, [%r14+88];
	fma.rn.f64 	%fd1611, %fd271, %fd1610, %fd1609;
	ld.shared.f64 	%fd1612, [%r17+1056];
	fma.rn.f64 	%fd1613, %fd272, %fd1612, %fd1611;
	fma.rn.f64 	%fd377, %fd1562, %fd1552, %fd351;
	add.f64 	%fd378, %fd1613, %fd1585;
	mov.f64 	%fd2971, 0d0000000000000000;
	mov.f64 	%fd2972, %fd2971;
	mov.f64 	%fd2973, %fd2971;
	mov.f64 	%fd2974, %fd2971;
	mov.f64 	%fd2975, %fd2971;
	mov.f64 	%fd2976, %fd2971;
	mov.f64 	%fd2977, %fd2971;
	@%p12 bra 	$L__BB47_19;
	ld.param.u64 	%rd55, [_Z32massMatrixMultiplyConstantKernelILi11ELi12ELi1EEvidPKdS1_S1_S1_S1_S1_S1_Pd_param_2];
	cvta.to.global.u64 	%rd26, %rd55;
	mov.u32 	%r86, %ctaid.x;
	mov.u32 	%r87, %tid.y;
	add.s32 	%r88, %r86, %r87;
	mov.u32 	%r89, %tid.x;
	mad.lo.s32 	%r90, %r88, 12096, %r89;
	mul.wide.s32 	%rd27, %r90, 8;
	add.s64 	%rd28, %rd26, %rd27;
	ld.global.nc.f64 	%fd2971, [%rd28+5760];
	ld.global.nc.f64 	%fd2972, [%rd28+19584];
	ld.global.nc.f64 	%fd2973, [%rd28+33408];
	ld.global.nc.f64 	%fd2974, [%rd28+47232];
	ld.global.nc.f64 	%fd2975, [%rd28+61056];
	ld.global.nc.f64 	%fd2976, [%rd28+74880];
	ld.global.nc.f64 	%fd2977, [%rd28+88704];
$L__BB47_19:
	ld.param.f64 	%fd2871, [_Z32massMatrixMultiplyConstantKernelILi11ELi12ELi1EEvidPKdS1_S1_S1_S1_S1_S1_Pd_param_1];
	ld.param.u32 	%r151, [_Z32massMatrixMultiplyConstantKernelILi11ELi12ELi1EEvidPKdS1_S1_S1_S1_S1_S1_Pd_param_0];
	mov.u32 	%r91, %ctaid.x;
	mov.u32 	%r92, %tid.y;
	add.s32 	%r93, %r91, %r92;
	setp.ge.s32 	%p13, %r93, %r151;
	ld.shared.f64 	%fd1615, [%r12+5760];
	fma.rn.f64 	%fd1616, %fd215, %fd1615, 0d0000000000000000;
	ld.shared.f64 	%fd1617, [%r18+5760];
	fma.rn.f64 	%fd1618, %fd216, %fd1617, 0d0000000000000000;
	ld.shared.f64 	%fd1619, [_ZZ32massMatrixMultiplyConstantKernelILi11ELi12ELi1EEvidPKdS1_S1_S1_S1_S1_S1_PdE13s_QuadToQuadD+480];
	fma.rn.f64 	%fd1620, %fd1619, %fd189, 0d0000000000000000;
	ld.shared.f64 	%fd1621, [%r12+5768];
	fma.rn.f64 	%fd1622, %fd217, %fd1621, %fd1616;
	ld.shared.f64 	%fd1623, [%r18+5856];
	fma.rn.f64 	%fd1624, %fd218, %fd1623, %fd1618;
	ld.shared.f64 	%fd1625, [_ZZ32massMatrixMultiplyConstantKernelILi11ELi12ELi1EEvidPKdS1_S1_S1_S1_S1_S1_PdE13s_QuadToQuadD+488];
	fma.rn.f64 	%fd1626, %fd1625, %fd190, %fd1620;
	ld.shared.f64 	%fd1627, [%r12+5776];
	fma.rn.f64 	%fd1628, %fd219, %fd1627, %fd1622;
	ld.shared.f64 	%fd1629, [%r18+5952];
	fma.rn.f64 	%fd1630, %fd220, %fd1629, %fd1624;
	ld.shared.f64 	%fd1631, [_ZZ32massMatrixMultiplyConstantKernelILi11ELi12ELi1EEvidPKdS1_S1_S1_S1_S1_S1_PdE13s_QuadToQuadD+496];
	fma.rn.f64 	%fd1632, %fd1631, %fd191, %fd1626;
	ld.shared.f64 	%fd1633, [%r12+5784];
	fma.rn.f64 	%fd1634, %fd221, %fd1633, %fd1628;
	ld.shared.f64 	%fd1635, [%r18+6048];
	fma.rn.f64 	%fd1636, %fd222, %fd1635, %fd1630;
	ld.shared.f64 	%fd1637, [_ZZ32massMatrixMultiplyConstantKernelILi11ELi12ELi1EEvidPKdS1_S1_S1_S1_S1_S1_PdE13s_QuadToQuadD+504];
	fma.rn.f64 	%fd1638, %fd1637, %fd192, %fd1632;
	ld.shared.f64 	%fd1639, [%r12+5792];
	fma.rn.f64 	%fd1640, %fd223, %fd1639, %fd1634;
	ld.shared.f64 	%fd1641, [%r18+6144];
	fma.rn.f64 	%fd1642, %fd224, %fd1641, %fd1636;
	ld.shared.f64 	%fd1643, [_ZZ32massMatrixMultiplyConstantKernelILi11ELi12ELi1EEvidPKdS1_S1_S1_S1_S1_S1_PdE13s_QuadToQuadD+512];
	fma.rn.f64 	%fd1644, %fd1643, %fd193, %fd1638;
	ld.shared.f64 	%fd1645, [%r12+5800];
	fma.rn.f64 	%fd1646, %fd225, %fd1645, %fd1640;
	ld.shared.f64 	%fd1647, [%r18+6240];
	fma.rn.f64 	%fd1648, %fd226, %fd1647, %fd1642;
	ld.shared.f64 	%fd1649, [_ZZ32massMatrixMultiplyConstantKernelILi11ELi12ELi1EEvidPKdS1_S1_S1_S1_S1_S1_PdE13s_QuadToQuadD+520];
	fma.rn.f64 	%fd1650, %fd1649, %fd194, %fd1644;
	ld.shared.f64 	%fd1651, [%r12+5808];
	fma.rn.f64 	%fd1652, %fd227, %fd1651, %fd1646;
	ld.shared.f64 	%fd1653, [%r18+6336];
	fma.rn.f64 	%fd1654, %fd228, %fd1653, %fd1648;
	ld.shared.f64 	%fd1655, [_ZZ32massMatrixMultiplyConstantKernelILi11ELi12ELi1EEvidPKdS1_S1_S1_S1_S1_S1_PdE13s_QuadToQuadD+528];
	fma.rn.f64 	%fd1656, %fd1655, %fd195, %fd1650;
	ld.shared.f64 	%fd1657, [%r12+5816];
	fma.rn.f64 	%fd1658, %fd229, %fd1657, %fd1652;
	ld.shared.f64 	%fd1659, [%r18+6432];
	fma.rn.f64 	%fd1660, %fd230, %fd1659, %fd1654;
	ld.shared.f64 	%fd1661, [_ZZ32massMatrixMultiplyConstantKernelILi11ELi12ELi1EEvidPKdS1_S1_S1_S1_S1_S1_PdE13s_QuadToQuadD+536];
	fma.rn.f64 	%fd1662, %fd1661, %fd196, %fd1656;
	ld.shared.f64 	%fd1663, [%r12+5824];
	fma.rn.f64 	%fd1664, %fd231, %fd1663, %fd1658;
	ld.shared.f64 	%fd1665, [%r18+6528];
	fma.rn.f64 	%fd1666, %fd232, %fd1665, %fd1660;
	ld.shared.f64 	%fd1667, [_ZZ32massMatrixMultiplyConstantKernelILi11ELi12ELi1EEvidPKdS1_S1_S1_S1_S1_S1_PdE13s_QuadToQuadD+544];
	fma.rn.f64 	%fd1668, %fd1667, %fd197, %fd1662;
	ld.shared.f64 	%fd1669, [%r12+5832];
	fma.rn.f64 	%fd1670, %fd233, %fd1669, %fd1664;
	ld.shared.f64 	%fd1671, [%r18+6624];
	fma.rn.f64 	%fd1672, %fd234, %fd1671, %fd1666;
	ld.shared.f64 	%fd1673, [_ZZ32massMatrixMultiplyConstantKernelILi11ELi12ELi1EEvidPKdS1_S1_S1_S1_S1_S1_PdE13s_QuadToQuadD+552];
	fma.rn.f64 	%fd1674, %fd1673, %fd198, %fd1668;
	ld.shared.f64 	%fd1675, [%r12+5840];
	fma.rn.f64 	%fd1676, %fd235, %fd1675, %fd1670;
	ld.shared.f64 	%fd1677, [%r18+6720];
	fma.rn.f64 	%fd1678, %fd236, %fd1677, %fd1672;
	ld.shared.f64 	%fd1679, [_ZZ32massMatrixMultiplyConstantKernelILi11ELi12ELi1EEvidPKdS1_S1_S1_S1_S1_S1_PdE13s_QuadToQuadD+560];
	fma.rn.f64 	%fd1680, %fd1679, %fd199, %fd1674;
	ld.shared.f64 	%fd1681, [%r12+5848];
	fma.rn.f64 	%fd1682, %fd237, %fd1681, %fd1676;
	ld.shared.f64 	%fd1683, [%r18+6816];
	fma.rn.f64 	%fd1684, %fd238, %fd1683, %fd1678;
	ld.shared.f64 	%fd1685, [_ZZ32massMatrixMultiplyConstantKernelILi11ELi12ELi1EEvidPKdS1_S1_S1_S1_S1_S1_PdE13s_QuadToQuadD+568];
	fma.rn.f64 	%fd1686, %fd1685, %fd200, %fd1680;
	bar.sync 	0;
	mul.f64 	%fd1687, %fd2972, %fd1684;
	fma.rn.f64 	%fd1688, %fd2971, %fd1682, %fd1687;
	fma.rn.f64 	%fd1689, %fd2973, %fd1686, %fd1688;
	st.shared.f64 	[%r15], %fd1689;
	mul.f64 	%fd1690, %fd2974, %fd1684;
	fma.rn.f64 	%fd1691, %fd2972, %fd1682, %fd1690;
	fma.rn.f64 	%fd1692, %fd2975, %fd1686, %fd1691;
	st.shared.f64 	[%r16], %fd1692;
	mul.f64 	%fd1693, %fd2975, %fd1684;
	fma.rn.f64 	%fd1694, %fd2973, %fd1682, %fd1693;
	fma.rn.f64 	%fd1695, %fd2976, %fd1686, %fd1694;
	mul.f64 	%fd1696, %fd2871, %fd2977;
	bar.sync 	0;
	ld.shared.f64 	%fd1697, [%r14];
	mul.f64 	%fd1698, %fd239, %fd1697;
	fma.rn.f64 	%fd1699, %fd1696, %fd194, %fd1698;
	ld.shared.f64 	%fd1700, [%r17];
	fma.rn.f64 	%fd1701, %fd240, %fd1700, %fd1699;
	fma.rn.f64 	%fd393, %fd1695, %fd1619, %fd367;
	ld.shared.f64 	%fd1702, [%r14+8];
	fma.rn.f64 	%fd1703, %fd241, %fd1702, %fd1701;
	ld.shared.f64 	%fd1704, [%r17+96];
	fma.rn.f64 	%fd1705, %fd242, %fd1704, %fd1703;
	fma.rn.f64 	%fd394, %fd1695, %fd1625, %fd368;
	ld.shared.f64 	%fd1706, [%r14+16];
	fma.rn.f64 	%fd1707, %fd244, %fd1706, %fd1705;
	ld.shared.f64 	%fd1708, [%r17+192];
	fma.rn.f64 	%fd1709, %fd245, %fd1708, %fd1707;
	fma.rn.f64 	%fd395, %fd1695, %fd1631, %fd369;
	ld.shared.f64 	%fd1710, [%r14+24];
	fma.rn.f64 	%fd1711, %fd247, %fd1710, %fd1709;
	ld.shared.f64 	%fd1712, [%r17+288];
	fma.rn.f64 	%fd1713, %fd248, %fd1712, %fd1711;
	fma.rn.f64 	%fd396, %fd1695, %fd1637, %fd370;
	ld.shared.f64 	%fd1714, [%r14+32];
	fma.rn.f64 	%fd1715, %fd250, %fd1714, %fd1713;
	ld.shared.f64 	%fd1716, [%r17+384];
	fma.rn.f64 	%fd1717, %fd251, %fd1716, %fd1715;
	fma.rn.f64 	%fd397, %fd1695, %fd1643, %fd378;
	ld.shared.f64 	%fd1718, [%r14+40];
	fma.rn.f64 	%fd1719, %fd253, %fd1718, %fd1717;
	ld.shared.f64 	%fd1720, [%r17+480];
	fma.rn.f64 	%fd1721, %fd254, %fd1720, %fd1719;
	fma.rn.f64 	%fd1722, %fd1695, %fd1649, %fd371;
	ld.shared.f64 	%fd1723, [%r14+48];
	fma.rn.f64 	%fd1724, %fd256, %fd1723, %fd1721;
	ld.shared.f64 	%fd1725, [%r17+576];
	fma.rn.f64 	%fd1726, %fd257, %fd1725, %fd1724;
	fma.rn.f64 	%fd398, %fd1695, %fd1655, %fd372;
	ld.shared.f64 	%fd1727, [%r14+56];
	fma.rn.f64 	%fd1728, %fd259, %fd1727, %fd1726;
	ld.shared.f64 	%fd1729, [%r17+672];
	fma.rn.f64 	%fd1730, %fd260, %fd1729, %fd1728;
	fma.rn.f64 	%fd399, %fd1695, %fd1661, %fd373;
	ld.shared.f64 	%fd1731, [%r14+64];
	fma.rn.f64 	%fd1732, %fd262, %fd1731, %fd1730;
	ld.shared.f64 	%fd1733, [%r17+768];
	fma.rn.f64 	%fd1734, %fd263, %fd1733, %fd1732;
	fma.rn.f64 	%fd400, %fd1695, %fd1667, %fd374;
	ld.shared.f64 	%fd1735, [%r14+72];
	fma.rn.f64 	%fd1736, %fd265, %fd1735, %fd1734;
	ld.shared.f64 	%fd1737, [%r17+864];
	fma.rn.f64 	%fd1738, %fd266, %fd1737, %fd1736;
	fma.rn.f64 	%fd401, %fd1695, %fd1673, %fd375;
	ld.shared.f64 	%fd1739, [%r14+80];
	fma.rn.f64 	%fd1740, %fd268, %fd1739, %fd1738;
	ld.shared.f64 	%fd1741, [%r17+960];
	fma.rn.f64 	%fd1742, %fd269, %fd1741, %fd1740;
	fma.rn.f64 	%fd402, %fd1695, %fd1679, %fd376;
	ld.shared.f64 	%fd1743, [%r14+88];
	fma.rn.f64 	%fd1744, %fd271, %fd1743, %fd1742;
	ld.shared.f64 	%fd1745, [%r17+1056];
	fma.rn.f64 	%fd1746, %fd272, %fd1745, %fd1744;
	fma.rn.f64 	%fd403, %fd1695, %fd1685, %fd377;
	add.f64 	%fd404, %fd1746, %fd1722;
	mov.f64 	%fd2978, 0d0000000000000000;
	mov.f64 	%fd2979, %fd2978;
	mov.f64 	%fd2980, %fd2978;
	mov.f64 	%fd2981, %fd2978;
	mov.f64 	%fd2982, %fd2978;
	mov.f64 	%fd2983, %fd2978;
	mov.f64 	%fd2984, %fd2978;
	@%p13 bra 	$L__BB47_21;
	ld.param.u64 	%rd56, [_Z32massMatrixMultiplyConstantKernelILi11ELi12ELi1EEvidPKdS1_S1_S1_S1_S1_S1_Pd_param_2];
	cvta.to.global.u64 	%rd29, %rd56;
	mov.u32 	%r94, %ctaid.x;
	mov.u32 	%r95, %tid.y;
	add.s32 	%r96, %r94, %r95;
	mov.u32 	%r97, %tid.x;
	mad.lo.s32 	%r98, %r96, 12096, %r97;
	mul.wide.s32 	%rd30, %r98, 8;
	add.s64 	%rd31, %rd29, %rd30;
	ld.global.nc.f64 	%fd2978, [%rd31+6912];
	ld.global.nc.f64 	%fd2979, [%rd31+20736];
	ld.global.nc.f64 	%fd2980, [%rd31+34560];
	ld.global.nc.f64 	%fd2981, [%rd31+48384];
	ld.global.nc.f64 	%fd2982, [%rd31+62208];
	ld.global.nc.f64 	%fd2983, [%rd31+76032];
	ld.global.nc.f64 	%fd2984, [%rd31+89856];
$L__BB47_21:
	ld.param.f64 	%fd2872, [_Z32massMatrixMultiplyConstantKernelILi11ELi12ELi1EEvidPKdS1_S1_S1_S1_S1_S1_Pd_param_1];
	ld.param.u32 	%r152, [_Z32massMatrixMultiplyConstantKernelILi11ELi12ELi1EEvidPKdS1_S1_S1_S1_S1_S1_Pd_param_0];
	mov.u32 	%r99, %ctaid.x;
	mov.u32 	%r100, %tid.y;
	add.s32 	%r101, %r99, %r100;
	setp.ge.s32 	%p14, %r101, %r152;
	ld.shared.f64 	%fd1748, [%r12+6912];
	fma.rn.f64 	%fd1749, %fd215, %fd1748, 0d0000000000000000;
	ld.shared.f64 	%fd1750, [%r18+6912];
	fma.rn.f64 	%fd1751, %fd216, %fd1750, 0d0000000000000000;
	ld.shared.f64 	%fd1752, [_ZZ32massMatrixMultiplyConstantKernelILi11ELi12ELi1EEvidPKdS1_S1_S1_S1_S1_S1_PdE13s_QuadToQuadD+576];
	fma.rn.f64 	%fd1753, %fd1752, %fd189, 0d0000000000000000;
	ld.shared.f64 	%fd1754, [%r12+6920];
	fma.rn.f64 	%fd1755, %fd217, %fd1754, %fd1749;
	ld.shared.f64 	%fd1756, [%r18+7008];
	fma.rn.f64 	%fd1757, %fd218, %fd1756, %fd1751;
	ld.shared.f64 	%fd1758, [_ZZ32massMatrixMultiplyConstantKernelILi11ELi12ELi1EEvidPKdS1_S1_S1_S1_S1_S1_PdE13s_QuadToQuadD+584];
	fma.rn.f64 	%fd1759, %fd1758, %fd190, %fd1753;
	ld.shared.f64 	%fd1760, [%r12+6928];
	fma.rn.f64 	%fd1761, %fd219, %fd1760, %fd1755;
	ld.shared.f64 	%fd1762, [%r18+7104];
	fma.rn.f64 	%fd1763, %fd220, %fd1762, %fd1757;
	ld.shared.f64 	%fd1764, [_ZZ32massMatrixMultiplyConstantKernelILi11ELi12ELi1EEvidPKdS1_S1_S1_S1_S1_S1_PdE13s_QuadToQuadD+592];
	fma.rn.f64 	%fd1765, %fd1764, %fd191, %fd1759;
	ld.shared.f64 	%fd1766, [%r12+6936];
	fma.rn.f64 	%fd1767, %fd221, %fd1766, %fd1761;
	ld.shared.f64 	%fd1768, [%r18+7200];
	fma.rn.f64 	%fd1769, %fd222, %fd1768, %fd1763;
	ld.shared.f64 	%fd1770, [_ZZ32massMatrixMultiplyConstantKernelILi11ELi12ELi1EEvidPKdS1_S1_S1_S1_S1_S1_PdE13s_QuadToQuadD+600];
	fma.rn.f64 	%fd1771, %fd1770, %fd192, %fd1765;
	ld.shared.f64 	%fd1772, [%r12+6944];
	fma.rn.f64 	%fd1773, %fd223, %fd1772, %fd1767;
	ld.shared.f64 	%fd1774, [%r18+7296];
	fma.rn.f64 	%fd1775, %fd224, %fd1774, %fd1769;
	ld.shared.f64 	%fd1776, [_ZZ32massMatrixMultiplyConstantKernelILi11ELi12ELi1EEvidPKdS1_S1_S1_S1_S1_S1_PdE13s_QuadToQuadD+608];
	fma.rn.f64 	%fd1777, %fd1776, %fd193, %fd1771;
	ld.shared.f64 	%fd1778, [%r12+6952];
	fma.rn.f64 	%fd1779, %fd225, %fd1778, %fd1773;
	ld.shared.f64 	%fd1780, [%r18+7392];
	fma.rn.f64 	%fd1781, %fd226, %fd1780, %fd1775;
	ld.shared.f64 	%fd1782, [_ZZ32massMatrixMultiplyConstantKernelILi11ELi12ELi1EEvidPKdS1_S1_S1_S1_S1_S1_PdE13s_QuadToQuadD+616];
	fma.rn.f64 	%fd1783, %fd1782, %fd194, %fd1777;
	ld.shared.f64 	%fd1784, [%r12+6960];
	fma.rn.f64 	%fd1785, %fd227, %fd1784, %fd1779;
	ld.shared.f64 	%fd1786, [%r18+7488];
	fma.rn.f64 	%fd1787, %fd228, %fd1786, %fd1781;
	ld.shared.f64 	%fd1788, [_ZZ32massMatrixMultiplyConstantKernelILi11ELi12ELi1EEvidPKdS1_S1_S1_S1_S1_S1_PdE13s_QuadToQuadD+624];
	fma.rn.f64 	%fd1789, %fd1788, %fd195, %fd1783;
	ld.shared.f64 	%fd1790, [%r12+6968];
	fma.rn.f64 	%fd1791, %fd229, %fd1790, %fd1785;
	ld.shared.f64 	%fd1792, [%r18+7584];
	fma.rn.f64 	%fd1793, %fd230, %fd1792, %fd1787;
	ld.shared.f64 	%fd1794, [_ZZ32massMatrixMultiplyConstantKernelILi11ELi12ELi1EEvidPKdS1_S1_S1_S1_S1_S1_PdE13s_QuadToQuadD+632];
	fma.rn.f64 	%fd1795, %fd1794, %fd196, %fd1789;
	ld.shared.f64 	%fd1796, [%r12+6976];
	fma.rn.f64 	%fd1797, %fd231, %fd1796, %fd1791;
	ld.shared.f64 	%fd1798, [%r18+7680];
	fma.rn.f64 	%fd1799, %fd232, %fd1798, %fd1793;
	ld.shared.f64 	%fd1800, [_ZZ32massMatrixMultiplyConstantKernelILi11ELi12ELi1EEvidPKdS1_S1_S1_S1_S1_S1_PdE13s_QuadToQuadD+640];
	fma.rn.f64 	%fd1801, %fd1800, %fd197, %fd1795;
	ld.shared.f64 	%fd1802, [%r12+6984];
	fma.rn.f64 	%fd1803, %fd233, %fd1802, %fd1797;
	ld.shared.f64 	%fd1804, [%r18+7776];
	fma.rn.f64 	%fd1805, %fd234, %fd1804, %fd1799;
	ld.shared.f64 	%fd1806, [_ZZ32massMatrixMultiplyConstantKernelILi11ELi12ELi1EEvidPKdS1_S1_S1_S1_S1_S1_PdE13s_QuadToQuadD+648];
	fma.rn.f64 	%fd1807, %fd1806, %fd198, %fd1801;
	ld.shared.f64 	%fd1808, [%r12+6992];
	fma.rn.f64 	%fd1809, %fd235, %fd1808, %fd1803;
	ld.shared.f64 	%fd1810, [%r18+7872];
	fma.rn.f64 	%fd1811, %fd236, %fd1810, %fd1805;
	ld.shared.f64 	%fd1812, [_ZZ32massMatrixMultiplyConstantKernelILi11ELi12ELi1EEvidPKdS1_S1_S1_S1_S1_S1_PdE13s_QuadToQuadD+656];
	fma.rn.f64 	%fd1813, %fd1812, %fd199, %fd1807;
	ld.shared.f64 	%fd1814, [%r12+7000];
	fma.rn.f64 	%fd1815, %fd237, %fd1814, %fd1809;
	ld.shared.f64 	%fd1816, [%r18+7968];
	fma.rn.f64 	%fd1817, %fd238, %fd1816, %fd1811;
	ld.shared.f64 	%fd1818, [_ZZ32massMatrixMultiplyConstantKernelILi11ELi12ELi1EEvidPKdS1_S1_S1_S1_S1_S1_PdE13s_QuadToQuadD+664];
	fma.rn.f64 	%fd1819, %fd1818, %fd200, %fd1813;
	bar.sync 	0;
	mul.f64 	%fd1820, %fd2979, %fd1817;
	fma.rn.f64 	%fd1821, %fd2978, %fd1815, %fd1820;
	fma.rn.f64 	%fd1822, %fd2980, %fd1819, %fd1821;
	st.shared.f64 	[%r15], %fd1822;
	mul.f64 	%fd1823, %fd2981, %fd1817;
	fma.rn.f64 	%fd1824, %fd2979, %fd1815, %fd1823;
	fma.rn.f64 	%fd1825, %fd2982, %fd1819, %fd1824;
	st.shared.f64 	[%r16], %fd1825;
	mul.f64 	%fd1826, %fd2982, %fd1817;
	fma.rn.f64 	%fd1827, %fd2980, %fd1815, %fd1826;
	fma.rn.f64 	%fd1828, %fd2983, %fd1819, %fd1827;
	mul.f64 	%fd1829, %fd2872, %fd2984;
	bar.sync 	0;
	ld.shared.f64 	%fd1830, [%r14];
	mul.f64 	%fd1831, %fd239, %fd1830;
	fma.rn.f64 	%fd1832, %fd1829, %fd195, %fd1831;
	ld.shared.f64 	%fd1833, [%r17];
	fma.rn.f64 	%fd1834, %fd240, %fd1833, %fd1832;
	fma.rn.f64 	%fd419, %fd1828, %fd1752, %fd393;
	ld.shared.f64 	%fd1835, [%r14+8];
	fma.rn.f64 	%fd1836, %fd241, %fd1835, %fd1834;
	ld.shared.f64 	%fd1837, [%r17+96];
	fma.rn.f64 	%fd1838, %fd242, %fd1837, %fd1836;
	fma.rn.f64 	%fd420, %fd1828, %fd1758, %fd394;
	ld.shared.f64 	%fd1839, [%r14+16];
	fma.rn.f64 	%fd1840, %fd244, %fd1839, %fd1838;
	ld.shared.f64 	%fd1841, [%r17+192];
	fma.rn.f64 	%fd1842, %fd245, %fd1841, %fd1840;
	fma.rn.f64 	%fd421, %fd1828, %fd1764, %fd395;
	ld.shared.f64 	%fd1843, [%r14+24];
	fma.rn.f64 	%fd1844, %fd247, %fd1843, %fd1842;
	ld.shared.f64 	%fd1845, [%r17+288];
	fma.rn.f64 	%fd1846, %fd248, %fd1845, %fd1844;
	fma.rn.f64 	%fd422, %fd1828, %fd1770, %fd396;
	ld.shared.f64 	%fd1847, [%r14+32];
	fma.rn.f64 	%fd1848, %fd250, %fd1847, %fd1846;
	ld.shared.f64 	%fd1849, [%r17+384];
	fma.rn.f64 	%fd1850, %fd251, %fd1849, %fd1848;
	fma.rn.f64 	%fd423, %fd1828, %fd1776, %fd397;
	ld.shared.f64 	%fd1851, [%r14+40];
	fma.rn.f64 	%fd1852, %fd253, %fd1851, %fd1850;
	ld.shared.f64 	%fd1853, [%r17+480];
	fma.rn.f64 	%fd1854, %fd254, %fd1853, %fd1852;
	fma.rn.f64 	%fd424, %fd1828, %fd1782, %fd404;
	ld.shared.f64 	%fd1855, [%r14+48];
	fma.rn.f64 	%fd1856, %fd256, %fd1855, %fd1854;
	ld.shared.f64 	%fd1857, [%r17+576];
	fma.rn.f64 	%fd1858, %fd257, %fd1857, %fd1856;
	fma.rn.f64 	%fd1859, %fd1828, %fd1788, %fd398;
	ld.shared.f64 	%fd1860, [%r14+56];
	fma.rn.f64 	%fd1861, %fd259, %fd1860, %fd1858;
	ld.shared.f64 	%fd1862, [%r17+672];
	fma.rn.f64 	%fd1863, %fd260, %fd1862, %fd1861;
	fma.rn.f64 	%fd425, %fd1828, %fd1794, %fd399;
	ld.shared.f64 	%fd1864, [%r14+64];
	fma.rn.f64 	%fd1865, %fd262, %fd1864, %fd1863;
	ld.shared.f64 	%fd1866, [%r17+768];
	fma.rn.f64 	%fd1867, %fd263, %fd1866, %fd1865;
	fma.rn.f64 	%fd426, %fd1828, %fd1800, %fd400;
	ld.shared.f64 	%fd1868, [%r14+72];
	fma.rn.f64 	%fd1869, %fd265, %fd1868, %fd1867;
	ld.shared.f64 	%fd1870, [%r17+864];
	fma.rn.f64 	%fd1871, %fd266, %fd1870, %fd1869;
	fma.rn.f64 	%fd427, %fd1828, %fd1806, %fd401;
	ld.shared.f64 	%fd1872, [%r14+80];
	fma.rn.f64 	%fd1873, %fd268, %fd1872, %fd1871;
	ld.shared.f64 	%fd1874, [%r17+960];
	fma.rn.f64 	%fd1875, %fd269, %fd1874, %fd1873;
	fma.rn.f64 	%fd428, %fd1828, %fd1812, %fd402;
	ld.shared.f64 	%fd1876, [%r14+88];
	fma.rn.f64 	%fd1877, %fd271, %fd1876, %fd1875;
	ld.shared.f64 	%fd1878, [%r17+1056];
	fma.rn.f64 	%fd1879, %fd272, %fd1878, %fd1877;
	fma.rn.f64 	%fd429, %fd1828, %fd1818, %fd403;
	add.f64 	%fd430, %fd1879, %fd1859;
	mov.f64 	%fd2985, 0d0000000000000000;
	mov.f64 	%fd2986, %fd2985;
	mov.f64 	%fd2987, %fd2985;
	mov.f64 	%fd2988, %fd2985;
	mov.f64 	%fd2989, %fd2985;
	mov.f64 	%fd2990, %fd2985;
	mov.f64 	%fd2991, %fd2985;
	@%p14 bra 	$L__BB47_23;
	ld.param.u64 	%rd57, [_Z32massMatrixMultiplyConstantKernelILi11ELi12ELi1EEvidPKdS1_S1_S1_S1_S1_S1_Pd_param_2];
	cvta.to.global.u64 	%rd32, %rd57;
	mov.u32 	%r102, %ctaid.x;
	mov.u32 	%r103, %tid.y;
	add.s32 	%r104, %r102, %r103;
	mov.u32 	%r105, %tid.x;
	mad.lo.s32 	%r106, %r104, 12096, %r105;
	mul.wide.s32 	%rd33, %r106, 8;
	add.s64 	%rd34, %rd32, %rd33;
	ld.global.nc.f64 	%fd2985, [%rd34+8064];
	ld.global.nc.f64 	%fd2986, [%rd34+21888];
	ld.global.nc.f64 	%fd2987, [%rd34+35712];
	ld.global.nc.f64 	%fd2988, [%rd34+49536];
	ld.global.nc.f64 	%fd2989, [%rd34+63360];
	ld.global.nc.f64 	%fd2990, [%rd34+77184];
	ld.global.nc.f64 	%fd2991, [%rd34+91008];
$L__BB47_23:
	ld.param.f64 	%fd2873, [_Z32massMatrixMultiplyConstantKernelILi11ELi12ELi1EEvidPKdS1_S1_S1_S1_S1_S1_Pd_param_1];
	ld.param.u32 	%r153, [_Z32massMatrixMultiplyConstantKernelILi11ELi12ELi1EEvidPKdS1_S1_S1_S1_S1_S1_Pd_param_0];
	mov.u32 	%r107, %ctaid.x;
	mov.u32 	%r108, %tid.y;
	add.s32 	%r109, %r107, %r108;
	setp.ge.s32 	%p15, %r109, %r153;
	ld.shared.f64 	%fd1881, [%r12+8064];
	fma.rn.f64 	%fd1882, %fd215, %fd1881, 0d0000000000000000;
	ld.shared.f64 	%fd1883, [%r18+8064];
	fma.rn.f64 	%fd1884, %fd216, %fd1883, 0d0000000000000000;
	ld.shared.f64 	%fd1885, [_ZZ32massMatrixMultiplyConstantKernelILi11ELi12ELi1EEvidPKdS1_S1_S1_S1_S1_S1_PdE13s_QuadToQuadD+672];
	fma.rn.f64 	%fd1886, %fd1885, %fd189, 0d0000000000000000;
	ld.shared.f64 	%fd1887, [%r12+8072];
	fma.rn.f64 	%fd1888, %fd217, %fd1887, %fd1882;
	ld.shared.f64 	%fd1889, [%r18+8160];
	fma.rn.f64 	%fd1890, %fd218, %fd1889, %fd1884;
	ld.shared.f64 	%fd1891, [_ZZ32massMatrixMultiplyConstantKernelILi11ELi12ELi1EEvidPKdS1_S1_S1_S1_S1_S1_PdE13s_QuadToQuadD+680];
	fma.rn.f64 	%fd1892, %fd1891, %fd190, %fd1886;
	ld.shared.f64 	%fd1893, [%r12+8080];
	fma.rn.f64 	%fd1894, %fd219, %fd1893, %fd1888;
	ld.shared.f64 	%fd1895, [%r18+8256];
	fma.rn.f64 	%fd1896, %fd220, %fd1895, %fd1890;
	ld.shared.f64 	%fd1897, [_ZZ32massMatrixMultiplyConstantKernelILi11ELi12ELi1EEvidPKdS1_S1_S1_S1_S1_S1_PdE13s_QuadToQuadD+688];
	fma.rn.f64 	%fd1898, %fd1897, %fd191, %fd1892;
	ld.shared.f64 	%fd1899, [%r12+8088];
	fma.rn.f64 	%fd1900, %fd221, %fd1899, %fd1894;
	ld.shared.f64 	%fd1901, [%r18+8352];
	fma.rn.f64 	%fd1902, %fd222, %fd1901, %fd1896;
	ld.shared.f64 	%fd1903, [_ZZ32massMatrixMultiplyConstantKernelILi11ELi12ELi1EEvidPKdS1_S1_S1_S1_S1_S1_PdE13s_QuadToQuadD+696];
	fma.rn.f64 	%fd1904, %fd1903, %fd192, %fd1898;
	ld.shared.f64 	%fd1905, [%r12+8096];
	fma.rn.f64 	%fd1906, %fd223, %fd1905, %fd1900;
	ld.shared.f64 	%fd1907, [%r18+8448];
	fma.rn.f64 	%fd1908, %fd224, %fd1907, %fd1902;
	ld.shared.f64 	%fd1909, [_ZZ32massMatrixMultiplyConstantKernelILi11ELi12ELi1EEvidPKdS1_S1_S1_S1_S1_S1_PdE13s_QuadToQuadD+704];
	fma.rn.f64 	%fd1910, %fd1909, %fd193, %fd1904;
	ld.shared.f64 	%fd1911, [%r12+8104];
	fma.rn.f64 	%fd1912, %fd225, %fd1911, %fd1906;
	ld.shared.f64 	%fd1913, [%r18+8544];
	fma.rn.f64 	%fd1914, %fd226, %fd1913, %fd1908;
	ld.shared.f64 	%fd1915, [_ZZ32massMatrixMultiplyConstantKernelILi11ELi12ELi1EEvidPKdS1_S1_S1_S1_S1_S1_PdE13s_QuadToQuadD+712];
	fma.rn.f64 	%fd1916, %fd1915, %fd194, %fd1910;
	ld.shared.f64 	%fd1917, [%r12+8112];
	fma.rn.f64 	%fd1918, %fd227, %fd1917, %fd1912;
	ld.shared.f64 	%fd1919, [%r18+8640];
	fma.rn.f64 	%fd1920, %fd228, %fd1919, %fd1914;
	ld.shared.f64 	%fd1921, [_ZZ32massMatrixMultiplyConstantKernelILi11ELi12ELi1EEvidPKdS1_S1_S1_S1_S1_S1_PdE13s_QuadToQuadD+720];
	fma.rn.f64 	%fd1922, %fd1921, %fd195, %fd1916;
	ld.shared.f64 	%fd1923, [%r12+8120];
	fma.rn.f64 	%fd1924, %fd229, %fd1923, %fd1918;
	ld.shared.f64 	%fd1925, [%r18+8736];
	fma.rn.f64 	%fd1926, %fd230, %fd1925, %fd1920;
	ld.shared.f64 	%fd1927, [_ZZ32massMatrixMultiplyConstantKernelILi11ELi12ELi1EEvidPKdS1_S1_S1_S1_S1_S1_PdE13s_QuadToQuadD+728];
	fma.rn.f64 	%fd1928, %fd1927, %fd196, %fd1922;
	ld.shared.f64 	%fd1929, [%r12+8128];
	fma.rn.f64 	%fd1930, %fd231, %fd1929, %fd1924;
	ld.shared.f64 	%fd1931, [%r18+8832];
	fma.rn.f64 	%fd1932, %fd232, %fd1931, %fd1926;
	ld.shared.f64 	%fd1933, [_ZZ32massMatrixMultiplyConstantKernelILi11ELi12ELi1EEvidPKdS1_S1_S1_S1_S1_S1_PdE13s_QuadToQuadD+736];
	fma.rn.f64 	%fd1934, %fd1933, %fd197, %fd1928;
	ld.shared.f64 	%fd1935, [%r12+8136];
	fma.rn.f64 	%fd1936, %fd233, %fd1935, %fd1930;
	ld.shared.f64 	%fd1937, [%r18+8928];
	fma.rn.f64 	%fd1938, %fd234, %fd1937, %fd1932;
	ld.shared.f64 	%fd1939, [_ZZ32massMatrixMultiplyConstantKernelILi11ELi12ELi1EEvidPKdS1_S1_S1_S1_S1_S1_PdE13s_QuadToQuadD+744];
	fma.rn.f64 	%fd1940, %fd1939, %fd198, %fd1934;
	ld.shared.f64 	%fd1941, [%r12+8144];
	fma.rn.f64 	%fd1942, %fd235, %fd1941, %fd1936;
	ld.shared.f64 	%fd1943, [%r18+9024];
	fma.rn.f64 	%fd1944, %fd236, %fd1943, %fd1938;
	ld.shared.f64 	%fd1945, [_ZZ32massMatrixMultiplyConstantKernelILi11ELi12ELi1EEvidPKdS1_S1_S1_S1_S1_S1_PdE13s_QuadToQuadD+752];
	fma.rn.f64 	%fd1946, %fd1945, %fd199, %fd1940;
	ld.shared.f64 	%fd1947, [%r12+8152];
	fma.rn.f64 	%fd1948, %fd237, %fd1947, %fd1942;
	ld.shared.f64 	%fd1949, [%r18+9120];
	fma.rn.f64 	%fd1950, %fd238, %fd1949, %fd1944;
	ld.shared.f64 	%fd1951, [_ZZ32massMatrixMultiplyConstantKernelILi11ELi12ELi1EEvidPKdS1_S1_S1_S1_S1_S1_PdE13s_QuadToQuadD+760];
	fma.rn.f64 	%fd1952, %fd1951, %fd200, %fd1946;
	bar.sync 	0;
	mul.f64 	%fd1953, %fd2986, %fd1950;
	fma.rn.f64 	%fd1954, %fd2985, %fd1948, %fd1953;
	fma.rn.f64 	%fd1955, %fd2987, %fd1952, %fd1954;
	st.shared.f64 	[%r15], %fd1955;
	mul.f64 	%fd1956, %fd2988, %fd1950;
	fma.rn.f64 	%fd1957, %fd2986, %fd1948, %fd1956;
	fma.rn.f64 	%fd1958, %fd2989, %fd1952, %fd1957;
	st.shared.f64 	[%r16], %fd1958;
	mul.f64 	%fd1959, %fd2989, %fd1950;
	fma.rn.f64 	%fd1960, %fd2987, %fd1948, %fd1959;
	fma.rn.f64 	%fd1961, %fd2990, %fd1952, %fd1960;
	mul.f64 	%fd1962, %fd2873, %fd2991;
	bar.sync 	0;
	ld.shared.f64 	%fd1963, [%r14];
	mul.f64 	%fd1964, %fd239, %fd1963;
	fma.rn.f64 	%fd1965, %fd1962, %fd196, %fd1964;
	ld.shared.f64 	%fd1966, [%r17];
	fma.rn.f64 	%fd1967, %fd240, %fd1966, %fd1965;
	fma.rn.f64 	%fd445, %fd1961, %fd1885, %fd419;
	ld.shared.f64 	%fd1968, [%r14+8];
	fma.rn.f64 	%fd1969, %fd241, %fd1968, %fd1967;
	ld.shared.f64 	%fd1970, [%r17+96];
	fma.rn.f64 	%fd1971, %fd242, %fd1970, %fd1969;
	fma.rn.f64 	%fd446, %fd1961, %fd1891, %fd420;
	ld.shared.f64 	%fd1972, [%r14+16];
	fma.rn.f64 	%fd1973, %fd244, %fd1972, %fd1971;
	ld.shared.f64 	%fd1974, [%r17+192];
	fma.rn.f64 	%fd1975, %fd245, %fd1974, %fd1973;
	fma.rn.f64 	%fd447, %fd1961, %fd1897, %fd421;
	ld.shared.f64 	%fd1976, [%r14+24];
	fma.rn.f64 	%fd1977, %fd247, %fd1976, %fd1975;
	ld.shared.f64 	%fd1978, [%r17+288];
	fma.rn.f64 	%fd1979, %fd248, %fd1978, %fd1977;
	fma.rn.f64 	%fd448, %fd1961, %fd1903, %fd422;
	ld.shared.f64 	%fd1980, [%r14+32];
	fma.rn.f64 	%fd1981, %fd250, %fd1980, %fd1979;
	ld.shared.f64 	%fd1982, [%r17+384];
	fma.rn.f64 	%fd1983, %fd251, %fd1982, %fd1981;
	fma.rn.f64 	%fd449, %fd1961, %fd1909, %fd423;
	ld.shared.f64 	%fd1984, [%r14+40];
	fma.rn.f64 	%fd1985, %fd253, %fd1984, %fd1983;
	ld.shared.f64 	%fd1986, [%r17+480];
	fma.rn.f64 	%fd1987, %fd254, %fd1986, %fd1985;
	fma.rn.f64 	%fd450, %fd1961, %fd1915, %fd424;
	ld.shared.f64 	%fd1988, [%r14+48];
	fma.rn.f64 	%fd1989, %fd256, %fd1988, %fd1987;
	ld.shared.f64 	%fd1990, [%r17+576];
	fma.rn.f64 	%fd1991, %fd257, %fd1990, %fd1989;
	fma.rn.f64 	%fd451, %fd1961, %fd1921, %fd430;
	ld.shared.f64 	%fd1992, [%r14+56];
	fma.rn.f64 	%fd1993, %fd259, %fd1992, %fd1991;
	ld.shared.f64 	%fd1994, [%r17+672];
	fma.rn.f64 	%fd1995, %fd260, %fd1994, %fd1993;
	fma.rn.f64 	%fd1996, %fd1961, %fd1927, %fd425;
	ld.shared.f64 	%fd1997, [%r14+64];
	fma.rn.f64 	%fd1998, %fd262, %fd1997, %fd1995;
	ld.shared.f64 	%fd1999, [%r17+768];
	fma.rn.f64 	%fd2000, %fd263, %fd1999, %fd1998;
	fma.rn.f64 	%fd452, %fd1961, %fd1933, %fd426;
	ld.shared.f64 	%fd2001, [%r14+72];
	fma.rn.f64 	%fd2002, %fd265, %fd2001, %fd2000;
	ld.shared.f64 	%fd2003, [%r17+864];
	fma.rn.f64 	%fd2004, %fd266, %fd2003, %fd2002;
	fma.rn.f64 	%fd453, %fd1961, %fd1939, %fd427;
	ld.shared.f64 	%fd2005, [%r14+80];
	fma.rn.f64 	%fd2006, %fd268, %fd2005, %fd2004;
	ld.shared.f64 	%fd2007, [%r17+960];
	fma.rn.f64 	%fd2008, %fd269, %fd2007, %fd2006;
	fma.rn.f64 	%fd454, %fd1961, %fd1945, %fd428;
	ld.shared.f64 	%fd2009, [%r14+88];
	fma.rn.f64 	%fd2010, %fd271, %fd2009, %fd2008;
	ld.shared.f64 	%fd2011, [%r17+1056];
	fma.rn.f64 	%fd2012, %fd272, %fd2011, %fd2010;
	fma.rn.f64 	%fd455, %fd1961, %fd1951, %fd429;
	add.f64 	%fd456, %fd2012, %fd1996;
	mov.f64 	%fd2992, 0d0000000000000000;
	mov.f64 	%fd2993, %fd2992;
	mov.f64 	%fd2994, %fd2992;
	mov.f64 	%fd2995, %fd2992;
	mov.f64 	%fd2996, %fd2992;
	mov.f64 	%fd2997, %fd2992;
	mov.f64 	%fd2998, %fd2992;
	@%p15 bra 	$L__BB47_25;
	ld.param.u64 	%rd58, [_Z32massMatrixMultiplyConstantKernelILi11ELi12ELi1EEvidPKdS1_S1_S1_S1_S1_S1_Pd_param_2];
	cvta.to.global.u64 	%rd35, %rd58;
	mov.u32 	%r110, %ctaid.x;
	mov.u32 	%r111, %tid.y;
	add.s32 	%r112, %r110, %r111;
	mov.u32 	%r113, %tid.x;
	mad.lo.s32 	%r114, %r112, 12096, %r113;
	mul.wide.s32 	%rd36, %r114, 8;
	add.s64 	%rd37, %rd35, %rd36;
	ld.global.nc.f64 	%fd2992, [%rd37+9216];
	ld.global.nc.f64 	%fd2993, [%rd37+23040];
	ld.global.nc.f64 	%fd2994, [%rd37+36864];
	ld.global.nc.f64 	%fd2995, [%rd37+50688];
	ld.global.nc.f64 	%fd2996, [%rd37+64512];
	ld.global.nc.f64 	%fd2997, [%rd37+78336];
	ld.global.nc.f64 	%fd2998, [%rd37+92160];
$L__BB47_25:
	ld.param.f64 	%fd2874, [_Z32massMatrixMultiplyConstantKernelILi11ELi12ELi1EEvidPKdS1_S1_S1_S1_S1_S1_Pd_param_1];
	ld.param.u32 	%r154, [_Z32massMatrixMultiplyConstantKernelILi11ELi12ELi1EEvidPKdS1_S1_S1_S1_S1_S1_Pd_param_0];
	mov.u32 	%r115, %ctaid.x;
	mov.u32 	%r116, %tid.y;
	add.s32 	%r117, %r115, %r116;
	setp.ge.s32 	%p16, %r117, %r154;
	ld.shared.f64 	%fd2014, [%r12+9216];
	fma.rn.f64 	%fd2015, %fd215, %fd2014, 0d0000000000000000;
	ld.shared.f64 	%fd2016, [%r18+9216];
	fma.rn.f64 	%fd2017, %fd216, %fd2016, 0d0000000000000000;
	ld.shared.f64 	%fd2018, [_ZZ32massMatrixMultiplyConstantKernelILi11ELi12ELi1EEvidPKdS1_S1_S1_S1_S1_S1_PdE13s_QuadToQuadD+768];
	fma.rn.f64 	%fd2019, %fd2018, %fd189, 0d0000000000000000;
	ld.shared.f64 	%fd2020, [%r12+9224];
	fma.rn.f64 	%fd2021, %fd217, %fd2020, %fd2015;
	ld.shared.f64 	%fd2022, [%r18+9312];
	fma.rn.f64 	%fd2023, %fd218, %fd2022, %fd2017;
	ld.shared.f64 	%fd2024, [_ZZ32massMatrixMultiplyConstantKernelILi11ELi12ELi1EEvidPKdS1_S1_S1_S1_S1_S1_PdE13s_QuadToQuadD+776];
	fma.rn.f64 	%fd2025, %fd2024, %fd190, %fd2019;
	ld.shared.f64 	%fd2026, [%r12+9232];
	fma.rn.f64 	%fd2027, %fd219, %fd2026, %fd2021;
	ld.shared.f64 	%fd2028, [%r18+9408];
	fma.rn.f64 	%fd2029, %fd220, %fd2028, %fd2023;
	ld.shared.f64 	%fd2030, [_ZZ32massMatrixMultiplyConstantKernelILi11ELi12ELi1EEvidPKdS1_S1_S1_S1_S1_S1_PdE13s_QuadToQuadD+784];
	fma.rn.f64 	%fd2031, %fd2030, %fd191, %fd2025;
	ld.shared.f64 	%fd2032, [%r12+9240];
	fma.rn.f64 	%fd2033, %fd221, %fd2032, %fd2027;
	ld.shared.f64 	%fd2034, [%r18+9504];
	fma.rn.f64 	%fd2035, %fd222, %fd2034, %fd2029;
	ld.shared.f64 	%fd2036, [_ZZ32massMatrixMultiplyConstantKernelILi11ELi12ELi1EEvidPKdS1_S1_S1_S1_S1_S1_PdE13s_QuadToQuadD+792];
	fma.rn.f64 	%fd2037, %fd2036, %fd192, %fd2031;
	ld.shared.f64 	%fd2038, [%r12+9248];
	fma.rn.f64 	%fd2039, %fd223, %fd2038, %fd2033;
	ld.shared.f64 	%fd2040, [%r18+9600];
	fma.rn.f64 	%fd2041, %fd224, %fd2040, %fd2035;
	ld.shared.f64 	%fd2042, [_ZZ32massMatrixMultiplyConstantKernelILi11ELi12ELi1EEvidPKdS1_S1_S1_S1_S1_S1_PdE13s_QuadToQuadD+800];
	fma.rn.f64 	%fd2043, %fd2042, %fd193, %fd2037;
	ld.shared.f64 	%fd2044, [%r12+9256];
	fma.rn.f64 	%fd2045, %fd225, %fd2044, %fd2039;
	ld.shared.f64 	%fd2046, [%r18+9696];
	fma.rn.f64 	%fd2047, %fd226, %fd2046, %fd2041;
	ld.shared.f64 	%fd2048, [_ZZ32massMatrixMultiplyConstantKernelILi11ELi12ELi1EEvidPKdS1_S1_S1_S1_S1_S1_PdE13s_QuadToQuadD+808];
	fma.rn.f64 	%fd2049, %fd2048, %fd194, %fd2043;
	ld.shared.f64 	%fd2050, [%r12+9264];
	fma.rn.f64 	%fd2051, %fd227, %fd2050, %fd2045;
	ld.shared.f64 	%fd2052, [%r18+9792];
	fma.rn.f64 	%fd2053, %fd228, %fd2052, %fd2047;
	ld.shared.f64 	%fd2054, [_ZZ32massMatrixMultiplyConstantKernelILi11ELi12ELi1EEvidPKdS1_S1_S1_S1_S1_S1_PdE13s_QuadToQuadD+816];
	fma.rn.f64 	%fd2055, %fd2054, %fd195, %fd2049;
	ld.shared.f64 	%fd2056, [%r12+9272];
	fma.rn.f64 	%fd2057, %fd229, %fd2056, %fd2051;
	ld.shared.f64 	%fd2058, [%r18+9888];
	fma.rn.f64 	%fd2059, %fd230, %fd2058, %fd2053;
	ld.shared.f64 	%fd2060, [_ZZ32massMatrixMultiplyConstantKernelILi11ELi12ELi1EEvidPKdS1_S1_S1_S1_S1_S1_PdE13s_QuadToQuadD+824];
	fma.rn.f64 	%fd2061, %fd2060, %fd196, %fd2055;
	ld.shared.f64 	%fd2062, [%r12+9280];
	fma.rn.f64 	%fd2063, %fd231, %fd2062, %fd2057;
	ld.shared.f64 	%fd2064, [%r18+9984];
	fma.rn.f64 	%fd2065, %fd232, %fd2064, %fd2059;
	ld.shared.f64 	%fd2066, [_ZZ32massMatrixMultiplyConstantKernelILi11ELi12ELi1EEvidPKdS1_S1_S1_S1_S1_S1_PdE13s_QuadToQuadD+832];
	fma.rn.f64 	%fd2067, %fd2066, %fd197, %fd2061;
	ld.shared.f64 	%fd2068, [%r12+9288];
	fma.rn.f64 	%fd2069, %fd233, %fd2068, %fd2063;
	ld.shared.f64 	%fd2070, [%r18+10080];
	fma.rn.f64 	%fd2071, %fd234, %fd2070, %fd2065;
	ld.shared.f64 	%fd2072, [_ZZ32massMatrixMultiplyConstantKernelILi11ELi12ELi1EEvidPKdS1_S1_S1_S1_S1_S1_PdE13s_QuadToQuadD+840];
	fma.rn.f64 	%fd2073, %fd2072, %fd198, %fd2067;
	ld.shared.f64 	%fd2074, [%r12+9296];
	fma.rn.f64 	%fd2075, %fd235, %fd2074, %fd2069;
	ld.shared.f64 	%fd2076, [%r18+10176];
	fma.rn.f64 	%fd2077, %fd236, %fd2076, %fd2071;
	ld.shared.f64 	%fd2078, [_ZZ32massMatrixMultiplyConstantKernelILi11ELi12ELi1EEvidPKdS1_S1_S1_S1_S1_S1_PdE13s_QuadToQuadD+848];
	fma.rn.f64 	%fd2079, %fd2078, %fd199, %fd2073;
	ld.shared.f64 	%fd2080, [%r12+9304];
	fma.rn.f64 	%fd2081, %fd237, %fd2080, %fd2075;
	ld.shared.f64 	%fd2082, [%r18+10272];
	fma.rn.f64 	%fd2083, %fd238, %fd2082, %fd2077;
	ld.shared.f64 	%fd2084, [_ZZ32massMatrixMultiplyConstantKernelILi11ELi12ELi1EEvidPKdS1_S1_S1_S1_S1_S1_PdE13s_QuadToQuadD+856];
	fma.rn.f64 	%fd2085, %fd2084, %fd200, %fd2079;
	bar.sync 	0;
	mul.f64 	%fd2086, %fd2993, %fd2083;
	fma.rn.f64 	%fd2087, %fd2992, %fd2081, %fd2086;
	fma.rn.f64 	%fd2088, %fd2994, %fd2085, %fd2087;
	st.shared.f64 	[%r15], %fd2088;
	mul.f64 	%fd2089, %fd2995, %fd2083;
	fma.rn.f64 	%fd2090, %fd2993, %fd2081, %fd2089;
	fma.rn.f64 	%fd2091, %fd2996, %fd2085, %fd2090;
	st.shared.f64 	[%r16], %fd2091;
	mul.f64 	%fd2092, %fd2996, %fd2083;
	fma.rn.f64 	%fd2093, %fd2994, %fd2081, %fd2092;
	fma.rn.f64 	%fd2094, %fd2997, %fd2085, %fd2093;
	mul.f64 	%fd2095, %fd2874, %fd2998;
	bar.sync 	0;
	ld.shared.f64 	%fd2096, [%r14];
	mul.f64 	%fd2097, %fd239, %fd2096;
	fma.rn.f64 	%fd2098, %fd2095, %fd197, %fd2097;
	ld.shared.f64 	%fd2099, [%r17];
	fma.rn.f64 	%fd2100, %fd240, %fd2099, %fd2098;
	fma.rn.f64 	%fd471, %fd2094, %fd2018, %fd445;
	ld.shared.f64 	%fd2101, [%r14+8];
	fma.rn.f64 	%fd2102, %fd241, %fd2101, %fd2100;
	ld.shared.f64 	%fd2103, [%r17+96];
	fma.rn.f64 	%fd2104, %fd242, %fd2103, %fd2102;
	fma.rn.f64 	%fd472, %fd2094, %fd2024, %fd446;
	ld.shared.f64 	%fd2105, [%r14+16];
	fma.rn.f64 	%fd2106, %fd244, %fd2105, %fd2104;
	ld.shared.f64 	%fd2107, [%r17+192];
	fma.rn.f64 	%fd2108, %fd245, %fd2107, %fd2106;
	fma.rn.f64 	%fd473, %fd2094, %fd2030, %fd447;
	ld.shared.f64 	%fd2109, [%r14+24];
	fma.rn.f64 	%fd2110, %fd247, %fd2109, %fd2108;
	ld.shared.f64 	%fd2111, [%r17+288];
	fma.rn.f64 	%fd2112, %fd248, %fd2111, %fd2110;
	fma.rn.f64 	%fd474, %fd2094, %fd2036, %fd448;
	ld.shared.f64 	%fd2113, [%r14+32];
	fma.rn.f64 	%fd2114, %fd250, %fd2113, %fd2112;
	ld.shared.f64 	%fd2115, [%r17+384];
	fma.rn.f64 	%fd2116, %fd251, %fd2115, %fd2114;
	fma.rn.f64 	%fd475, %fd2094, %fd2042, %fd449;
	ld.shared.f64 	%fd2117, [%r14+40];
	fma.rn.f64 	%fd2118, %fd253, %fd2117, %fd2116;
	ld.shared.f64 	%fd2119, [%r17+480];
	fma.rn.f64 	%fd2120, %fd254, %fd2119, %fd2118;
	fma.rn.f64 	%fd476, %fd2094, %fd2048, %fd450;
	ld.shared.f64 	%fd2121, [%r14+48];
	fma.rn.f64 	%fd2122, %fd256, %fd2121, %fd2120;
	ld.shared.f64 	%fd2123, [%r17+576];
	fma.rn.f64 	%fd2124, %fd257, %fd2123, %fd2122;
	fma.rn.f64 	%fd477, %fd2094, %fd2054, %fd451;
	ld.shared.f64 	%fd2125, [%r14+56];
	fma.rn.f64 	%fd2126, %fd259, %fd2125, %fd2124;
	ld.shared.f64 	%fd2127, [%r17+672];
	fma.rn.f64 	%fd2128, %fd260, %fd2127, %fd2126;
	fma.rn.f64 	%fd478, %fd2094, %fd2060, %fd456;
	ld.shared.f64 	%fd2129, [%r14+64];
	fma.rn.f64 	%fd2130, %fd262, %fd2129, %fd2128;
	ld.shared.f64 	%fd2131, [%r17+768];
	fma.rn.f64 	%fd2132, %fd263, %fd2131, %fd2130;
	fma.rn.f64 	%fd2133, %fd2094, %fd2066, %fd452;
	ld.shared.f64 	%fd2134, [%r14+72];
	fma.rn.f64 	%fd2135, %fd265, %fd2134, %fd2132;
	ld.shared.f64 	%fd2136, [%r17+864];
	fma.rn.f64 	%fd2137, %fd266, %fd2136, %fd2135;
	fma.rn.f64 	%fd479, %fd2094, %fd2072, %fd453;
	ld.shared.f64 	%fd2138, [%r14+80];
	fma.rn.f64 	%fd2139, %fd268, %fd2138, %fd2137;
	ld.shared.f64 	%fd2140, [%r17+960];
	fma.rn.f64 	%fd2141, %fd269, %fd2140, %fd2139;
	fma.rn.f64 	%fd480, %fd2094, %fd2078, %fd454;
	ld.shared.f64 	%fd2142, [%r14+88];
	fma.rn.f64 	%fd2143, %fd271, %fd2142, %fd2141;
	ld.shared.f64 	%fd2144, [%r17+1056];
	fma.rn.f64 	%fd2145, %fd272, %fd2144, %fd2143;
	fma.rn.f64 	%fd481, %fd2094, %fd2084, %fd455;
	add.f64 	%fd482, %fd2145, %fd2133;
	mov.f64 	%fd2999, 0d0000000000000000;
	mov.f64 	%fd3000, %fd2999;
	mov.f64 	%fd3001, %fd2999;
	mov.f64 	%fd3002, %fd2999;
	mov.f64 	%fd3003, %fd2999;
	mov.f64 	%fd3004, %fd2999;
	mov.f64 	%fd3005, %fd2999;
	@%p16 bra 	$L__BB47_27;
	ld.param.u64 	%rd59, [_Z32massMatrixMultiplyConstantKernelILi11ELi12ELi1EEvidPKdS1_S1_S1_S1_S1_S1_Pd_param_2];
	cvta.to.global.u64 	%rd38, %rd59;
	mov.u32 	%r118, %ctaid.x;
	mov.u32 	%r119, %tid.y;
	add.s32 	%r120, %r118, %r119;
	mov.u32 	%r121, %tid.x;
	mad.lo.s32 	%r122, %r120, 12096, %r121;
	mul.wide.s32 	%rd39, %r122, 8;
	add.s64 	%rd40, %rd38, %rd39;
	ld.global.nc.f64 	%fd2999, [%rd40+10368];
	ld.global.nc.f64 	%fd3000, [%rd40+24192];
	ld.global.nc.f64 	%fd3001, [%rd40+38016];
	ld.global.nc.f64 	%fd3002, [%rd40+51840];
	ld.global.nc.f64 	%fd3003, [%rd40+65664];
	ld.global.nc.f64 	%fd3004, [%rd40+79488];
	ld.global.nc.f64 	%fd3005, [%rd40+93312];
$L__BB47_27:
	ld.param.f64 	%fd2875, [_Z32massMatrixMultiplyConstantKernelILi11ELi12ELi1EEvidPKdS1_S1_S1_S1_S1_S1_Pd_param_1];
	ld.param.u32 	%r155, [_Z32massMatrixMultiplyConstantKernelILi11ELi12ELi1EEvidPKdS1_S1_S1_S1_S1_S1_Pd_param_0];
	mov.u32 	%r123, %ctaid.x;
	mov.u32 	%r124, %tid.y;
	add.s32 	%r125, %r123, %r124;
	setp.ge.s32 	%p17, %r125, %r155;
	ld.shared.f64 	%fd2147, [%r12+10368];
	fma.rn.f64 	%fd2148, %fd215, %fd2147, 0d0000000000000000;
	ld.shared.f64 	%fd2149, [%r18+10368];
	fma.rn.f64 	%fd2150, %fd216, %fd2149, 0d0000000000000000;
	ld.shared.f64 	%fd2151, [_ZZ32massMatrixMultiplyConstantKernelILi11ELi12ELi1EEvidPKdS1_S1_S1_S1_S1_S1_PdE13s_QuadToQuadD+864];
	fma.rn.f64 	%fd2152, %fd2151, %fd189, 0d0000000000000000;
	ld.shared.f64 	%fd2153, [%r12+10376];
	fma.rn.f64 	%fd2154, %fd217, %fd2153, %fd2148;
	ld.shared.f64 	%fd2155, [%r18+10464];
	fma.rn.f64 	%fd2156, %fd218, %fd2155, %fd2150;
	ld.shared.f64 	%fd2157, [_ZZ32massMatrixMultiplyConstantKernelILi11ELi12ELi1EEvidPKdS1_S1_S1_S1_S1_S1_PdE13s_QuadToQuadD+872];
	fma.rn.f64 	%fd2158, %fd2157, %fd190, %fd2152;
	ld.shared.f64 	%fd2159, [%r12+10384];
	fma.rn.f64 	%fd2160, %fd219, %fd2159, %fd2154;
	ld.shared.f64 	%fd2161, [%r18+10560];
	fma.rn.f64 	%fd2162, %fd220, %fd2161, %fd2156;
	ld.shared.f64 	%fd2163, [_ZZ32massMatrixMultiplyConstantKernelILi11ELi12ELi1EEvidPKdS1_S1_S1_S1_S1_S1_PdE13s_QuadToQuadD+880];
	fma.rn.f64 	%fd2164, %fd2163, %fd191, %fd2158;
	ld.shared.f64 	%fd2165, [%r12+10392];
	fma.rn.f64 	%fd2166, %fd221, %fd2165, %fd2160;
	ld.shared.f64 	%fd2167, [%r18+10656];
	fma.rn.f64 	%fd2168, %fd222, %fd2167, %fd2162;
	ld.shared.f64 	%fd2169, [_ZZ32massMatrixMultiplyConstantKernelILi11ELi12ELi1EEvidPKdS1_S1_S1_S1_S1_S1_PdE13s_QuadToQuadD+888];
	fma.rn.f64 	%fd2170, %fd2169, %fd192, %fd2164;
	ld.shared.f64 	%fd2171, [%r12+10400];
	fma.rn.f64 	%fd2172, %fd223, %fd2171, %fd2166;
	ld.shared.f64 	%fd2173, [%r18+10752];
	fma.rn.f64 	%fd2174, %fd224, %fd2173, %fd2168;
	ld.shared.f64 	%fd2175, [_ZZ32massMatrixMultiplyConstantKernelILi11ELi12ELi1EEvidPKdS1_S1_S1_S1_S1_S1_PdE13s_QuadToQuadD+896];
	fma.rn.f64 	%fd2176, %fd2175, %fd193, %fd2170;
	ld.shared.f64 	%fd2177, [%r12+10408];
	fma.rn.f64 	%fd2178, %fd225, %fd2177, %fd2172;
	ld.shared.f64 	%fd2179, [%r18+10848];
	fma.rn.f64 	%fd2180, %fd226, %fd2179, %fd2174;
	ld.shared.f64 	%fd2181, [_ZZ32massMatrixMultiplyConstantKernelILi11ELi12ELi1EEvidPKdS1_S1_S1_S1_S1_S1_PdE13s_QuadToQuadD+904];
	fma.rn.f64 	%fd2182, %fd2181, %fd194, %fd2176;
	ld.shared.f64 	%fd2183, [%r12+10416];
	fma.rn.f64 	%fd2184, %fd227, %fd2183, %fd2178;
	ld.shared.f64 	%fd2185, [%r18+10944];
	fma.rn.f64 	%fd2186, %fd228, %fd2185, %fd2180;
	ld.shared.f64 	%fd2187, [_ZZ32massMatrixMultiplyConstantKernelILi11ELi12ELi1EEvidPKdS1_S1_S1_S1_S1_S1_PdE13s_QuadToQuadD+912];
	fma.rn.f64 	%fd2188, %fd2187, %fd195, %fd2182;
	ld.shared.f64 	%fd2189, [%r12+10424];
	fma.rn.f64 	%fd2190, %fd229, %fd2189, %fd2184;
	ld.shared.f64 	%fd2191, [%r18+11040];
	fma.rn.f64 	%fd2192, %fd230, %fd2191, %fd2186;
	ld.shared.f64 	%fd2193, [_ZZ32massMatrixMultiplyConstantKernelILi11ELi12ELi1EEvidPKdS1_S1_S1_S1_S1_S1_PdE13s_QuadToQuadD+920];
	fma.rn.f64 	%fd2194, %fd2193, %fd196, %fd2188;
	ld.shared.f64 	%fd2195, [%r12+10432];
	fma.rn.f64 	%fd2196, %fd231, %fd2195, %fd2190;
	ld.shared.f64 	%fd2197, [%r18+11136];
	fma.rn.f64 	%fd2198, %fd232, %fd2197, %fd2192;
	ld.shared.f64 	%fd2199, [_ZZ32massMatrixMultiplyConstantKernelILi11ELi12ELi1EEvidPKdS1_S1_S1_S1_S1_S1_PdE13s_QuadToQuadD+928];
	fma.rn.f64 	%fd2200, %fd2199, %fd197, %fd2194;
	ld.shared.f64 	%fd2201, [%r12+10440];
	fma.rn.f64 	%fd2202, %fd233, %fd2201, %fd2196;
	ld.shared.f64 	%fd2203, [%r18+11232];
	fma.rn.f64 	%fd2204, %fd234, %fd2203, %fd2198;
	ld.shared.f64 	%fd2205, [_ZZ32massMatrixMultiplyConstantKernelILi11ELi12ELi1EEvidPKdS1_S1_S1_S1_S1_S1_PdE13s_QuadToQuadD+936];
	fma.rn.f64 	%fd2206, %fd2205, %fd198, %fd2200;
	ld.shared.f64 	%fd2207, [%r12+10448];
	fma.rn.f64 	%fd2208, %fd235, %fd2207, %fd2202;
	ld.shared.f64 	%fd2209, [%r18+11328];
	fma.rn.f64 	%fd2210, %fd236, %fd2209, %fd2204;
	ld.shared.f64 	%fd2211, [_ZZ32massMatrixMultiplyConstantKernelILi11ELi12ELi1EEvidPKdS1_S1_S1_S1_S1_S1_PdE13s_QuadToQuadD+944];
	fma.rn.f64 	%fd2212, %fd2211, %fd199, %fd2206;
	ld.shared.f64 	%fd2213, [%r12+10456];
	fma.rn.f64 	%fd2214, %fd237, %fd2213, %fd2208;
	ld.shared.f64 	%fd2215, [%r18+11424];
	fma.rn.f64 	%fd2216, %fd238, %fd2215, %fd2210;
	ld.shared.f64 	%fd2217, [_ZZ32massMatrixMultiplyConstantKernelILi11ELi12ELi1EEvidPKdS1_S1_S1_S1_S1_S1_PdE13s_QuadToQuadD+952];
	fma.rn.f64 	%fd2218, %fd2217, %fd200, %fd2212;
	bar.sync 	0;
	mul.f64 	%fd2219, %fd3000, %fd2216;
	fma.rn.f64 	%fd2220, %fd2999, %fd2214, %fd2219;
	fma.rn.f64 	%fd2221, %fd3001, %fd2218, %fd2220;
	st.shared.f64 	[%r15], %fd2221;
	mul.f64 	%fd2222, %fd3002, %fd2216;
	fma.rn.f64 	%fd2223, %fd3000, %fd2214, %fd2222;
	fma.rn.f64 	%fd2224, %fd3003, %fd2218, %fd2223;
	st.shared.f64 	[%r16], %fd2224;
	mul.f64 	%fd2225, %fd3003, %fd2216;
	fma.rn.f64 	%fd2226, %fd3001, %fd2214, %fd2225;
	fma.rn.f64 	%fd2227, %fd3004, %fd2218, %fd2226;
	mul.f64 	%fd2228, %fd2875, %fd3005;
	bar.sync 	0;
	ld.shared.f64 	%fd2229, [%r14];
	mul.f64 	%fd2230, %fd239, %fd2229;
	fma.rn.f64 	%fd2231, %fd2228, %fd198, %fd2230;
	ld.shared.f64 	%fd2232, [%r17];
	fma.rn.f64 	%fd2233, %fd240, %fd2232, %fd2231;
	fma.rn.f64 	%fd497, %fd2227, %fd2151, %fd471;
	ld.shared.f64 	%fd2234, [%r14+8];
	fma.rn.f64 	%fd2235, %fd241, %fd2234, %fd2233;
	ld.shared.f64 	%fd2236, [%r17+96];
	fma.rn.f64 	%fd2237, %fd242, %fd2236, %fd2235;
	fma.rn.f64 	%fd498, %fd2227, %fd2157, %fd472;
	ld.shared.f64 	%fd2238, [%r14+16];
	fma.rn.f64 	%fd2239, %fd244, %fd2238, %fd2237;
	ld.shared.f64 	%fd2240, [%r17+192];
	fma.rn.f64 	%fd2241, %fd245, %fd2240, %fd2239;
	fma.rn.f64 	%fd499, %fd2227, %fd2163, %fd473;
	ld.shared.f64 	%fd2242, [%r14+24];
	fma.rn.f64 	%fd2243, %fd247, %fd2242, %fd2241;
	ld.shared.f64 	%fd2244, [%r17+288];
	fma.rn.f64 	%fd2245, %fd248, %fd2244, %fd2243;
	fma.rn.f64 	%fd500, %fd2227, %fd2169, %fd474;
	ld.shared.f64 	%fd2246, [%r14+32];
	fma.rn.f64 	%fd2247, %fd250, %fd2246, %fd2245;
	ld.shared.f64 	%fd2248, [%r17+384];
	fma.rn.f64 	%fd2249, %fd251, %fd2248, %fd2247;
	fma.rn.f64 	%fd501, %fd2227, %fd2175, %fd475;
	ld.shared.f64 	%fd2250, [%r14+40];
	fma.rn.f64 	%fd2251, %fd253, %fd2250, %fd2249;
	ld.shared.f64 	%fd2252, [%r17+480];
	fma.rn.f64 	%fd2253, %fd254, %fd2252, %fd2251;
	fma.rn.f64 	%fd502, %fd2227, %fd2181, %fd476;
	ld.shared.f64 	%fd2254, [%r14+48];
	fma.rn.f64 	%fd2255, %fd256, %fd2254, %fd2253;
	ld.shared.f64 	%fd2256, [%r17+576];
	fma.rn.f64 	%fd2257, %fd257, %fd2256, %fd2255;
	fma.rn.f64 	%fd503, %fd2227, %fd2187, %fd477;
	ld.shared.f64 	%fd2258, [%r14+56];
	fma.rn.f64 	%fd2259, %fd259, %fd2258, %fd2257;
	ld.shared.f64 	%fd2260, [%r17+672];
	fma.rn.f64 	%fd2261, %fd260, %fd2260, %fd2259;
	fma.rn.f64 	%fd504, %fd2227, %fd2193, %fd478;
	ld.shared.f64 	%fd2262, [%r14+64];
	fma.rn.f64 	%fd2263, %fd262, %fd2262, %fd2261;
	ld.shared.f64 	%fd2264, [%r17+768];
	fma.rn.f64 	%fd2265, %fd263, %fd2264, %fd2263;
	fma.rn.f64 	%fd505, %fd2227, %fd2199, %fd482;
	ld.shared.f64 	%fd2266, [%r14+72];
	fma.rn.f64 	%fd2267, %fd265, %fd2266, %fd2265;
	ld.shared.f64 	%fd2268, [%r17+864];
	fma.rn.f64 	%fd2269, %fd266, %fd2268, %fd2267;
	fma.rn.f64 	%fd2270, %fd2227, %fd2205, %fd479;
	ld.shared.f64 	%fd2271, [%r14+80];
	fma.rn.f64 	%fd2272, %fd268, %fd2271, %fd2269;
	ld.shared.f64 	%fd2273, [%r17+960];
	fma.rn.f64 	%fd2274, %fd269, %fd2273, %fd2272;
	fma.rn.f64 	%fd506, %fd2227, %fd2211, %fd480;
	ld.shared.f64 	%fd2275, [%r14+88];
	fma.rn.f64 	%fd2276, %fd271, %fd2275, %fd2274;
	ld.shared.f64 	%fd2277, [%r17+1056];
	fma.rn.f64 	%fd2278, %fd272, %fd2277, %fd2276;
	fma.rn.f64 	%fd507, %fd2227, %fd2217, %fd481;
	add.f64 	%fd508, %fd2278, %fd2270;
	mov.f64 	%fd3006, 0d0000000000000000;
	mov.f64 	%fd3007, %fd3006;
	mov.f64 	%fd3008, %fd3006;
	mov.f64 	%fd3009, %fd3006;
	mov.f64 	%fd3010, %fd3006;
	mov.f64 	%fd3011, %fd3006;
	mov.f64 	%fd3012, %fd3006;
	@%p17 bra 	$L__BB47_29;
	ld.param.u64 	%rd60, [_Z32massMatrixMultiplyConstantKernelILi11ELi12ELi1EEvidPKdS1_S1_S1_S1_S1_S1_Pd_param_2];
	cvta.to.global.u64 	%rd41, %rd60;
	mov.u32 	%r126, %ctaid.x;
	mov.u32 	%r127, %tid.y;
	add.s32 	%r128, %r126, %r127;
	mov.u32 	%r129, %tid.x;
	mad.lo.s32 	%r130, %r128, 12096, %r129;
	mul.wide.s32 	%rd42, %r130, 8;
	add.s64 	%rd43, %rd41, %rd42;
	ld.global.nc.f64 	%fd3006, [%rd43+11520];
	ld.global.nc.f64 	%fd3007, [%rd43+25344];
	ld.global.nc.f64 	%fd3008, [%rd43+39168];
	ld.global.nc.f64 	%fd3009, [%rd43+52992];
	ld.global.nc.f64 	%fd3010, [%rd43+66816];
	ld.global.nc.f64 	%fd3011, [%rd43+80640];
	ld.global.nc.f64 	%fd3012, [%rd43+94464];
$L__BB47_29:
	ld.param.f64 	%fd2876, [_Z32massMatrixMultiplyConstantKernelILi11ELi12ELi1EEvidPKdS1_S1_S1_S1_S1_S1_Pd_param_1];
	ld.param.u32 	%r156, [_Z32massMatrixMultiplyConstantKernelILi11ELi12ELi1EEvidPKdS1_S1_S1_S1_S1_S1_Pd_param_0];
	mov.u32 	%r131, %ctaid.x;
	mov.u32 	%r132, %tid.y;
	add.s32 	%r133, %r131, %r132;
	setp.ge.s32 	%p18, %r133, %r156;
	ld.shared.f64 	%fd2280, [%r12+11520];
	fma.rn.f64 	%fd2281, %fd215, %fd2280, 0d0000000000000000;
	ld.shared.f64 	%fd2282, [%r18+11520];
	fma.rn.f64 	%fd2283, %fd216, %fd2282, 0d0000000000000000;
	ld.shared.f64 	%fd2284, [_ZZ32massMatrixMultiplyConstantKernelILi11ELi12ELi1EEvidPKdS1_S1_S1_S1_S1_S1_PdE13s_QuadToQuadD+960];
	fma.rn.f64 	%fd2285, %fd2284, %fd189, 0d0000000000000000;
	ld.shared.f64 	%fd2286, [%r12+11528];
	fma.rn.f64 	%fd2287, %fd217, %fd2286, %fd2281;
	ld.shared.f64 	%fd2288, [%r18+11616];
	fma.rn.f64 	%fd2289, %fd218, %fd2288, %fd2283;
	ld.shared.f64 	%fd2290, [_ZZ32massMatrixMultiplyConstantKernelILi11ELi12ELi1EEvidPKdS1_S1_S1_S1_S1_S1_PdE13s_QuadToQuadD+968];
	fma.rn.f64 	%fd2291, %fd2290, %fd190, %fd2285;
	ld.shared.f64 	%fd2292, [%r12+11536];
	fma.rn.f64 	%fd2293, %fd219, %fd2292, %fd2287;
	ld.shared.f64 	%fd2294, [%r18+11712];
	fma.rn.f64 	%fd2295, %fd220, %fd2294, %fd2289;
	ld.shared.f64 	%fd2296, [_ZZ32massMatrixMultiplyConstantKernelILi11ELi12ELi1EEvidPKdS1_S1_S1_S1_S1_S1_PdE13s_QuadToQuadD+976];
	fma.rn.f64 	%fd2297, %fd2296, %fd191, %fd2291;
	ld.shared.f64 	%fd2298, [%r12+11544];
	fma.rn.f64 	%fd2299, %fd221, %fd2298, %fd2293;
	ld.shared.f64 	%fd2300, [%r18+11808];
	fma.rn.f64 	%fd2301, %fd222, %fd2300, %fd2295;
	ld.shared.f64 	%fd2302, [_ZZ32massMatrixMultiplyConstantKernelILi11ELi12ELi1EEvidPKdS1_S1_S1_S1_S1_S1_PdE13s_QuadToQuadD+984];
	fma.rn.f64 	%fd2303, %fd2302, %fd192, %fd2297;
	ld.shared.f64 	%fd2304, [%r12+11552];
	fma.rn.f64 	%fd2305, %fd223, %fd2304, %fd2299;
	ld.shared.f64 	%fd2306, [%r18+11904];
	fma.rn.f64 	%fd2307, %fd224, %fd2306, %fd2301;
	ld.shared.f64 	%fd2308, [_ZZ32massMatrixMultiplyConstantKernelILi11ELi12ELi1EEvidPKdS1_S1_S1_S1_S1_S1_PdE13s_QuadToQuadD+992];
	fma.rn.f64 	%fd2309, %fd2308, %fd193, %fd2303;
	ld.shared.f64 	%fd2310, [%r12+11560];
	fma.rn.f64 	%fd2311, %fd225, %fd2310, %fd2305;
	ld.shared.f64 	%fd2312, [%r18+12000];
	fma.rn.f64 	%fd2313, %fd226, %fd2312, %fd2307;
	ld.shared.f64 	%fd2314, [_ZZ32massMatrixMultiplyConstantKernelILi11ELi12ELi1EEvidPKdS1_S1_S1_S1_S1_S1_PdE13s_QuadToQuadD+1000];
	fma.rn.f64 	%fd2315, %fd2314, %fd194, %fd2309;
	ld.shared.f64 	%fd2316, [%r12+11568];
	fma.rn.f64 	%fd2317, %fd227, %fd2316, %fd2311;
	ld.shared.f64 	%fd2318, [%r18+12096];
	fma.rn.f64 	%fd2319, %fd228, %fd2318, %fd2313;
	ld.shared.f64 	%fd2320, [_ZZ32massMatrixMultiplyConstantKernelILi11ELi12ELi1EEvidPKdS1_S1_S1_S1_S1_S1_PdE13s_QuadToQuadD+1008];
	fma.rn.f64 	%fd2321, %fd2320, %fd195, %fd2315;
	ld.shared.f64 	%fd2322, [%r12+11576];
	fma.rn.f64 	%fd2323, %fd229, %fd2322, %fd2317;
	ld.shared.f64 	%fd2324, [%r18+12192];
	fma.rn.f64 	%fd2325, %fd230, %fd2324, %fd2319;
	ld.shared.f64 	%fd2326, [_ZZ32massMatrixMultiplyConstantKernelILi11ELi12ELi1EEvidPKdS1_S1_S1_S1_S1_S1_PdE13s_QuadToQuadD+1016];
	fma.rn.f64 	%fd2327, %fd2326, %fd196, %fd2321;
	ld.shared.f64 	%fd2328, [%r12+11584];
	fma.rn.f64 	%fd2329, %fd231, %fd2328, %fd2323;
	ld.shared.f64 	%fd2330, [%r18+12288];
	fma.rn.f64 	%fd2331, %fd232, %fd2330, %fd2325;
	ld.shared.f64 	%fd2332, [_ZZ32massMatrixMultiplyConstantKernelILi11ELi12ELi1EEvidPKdS1_S1_S1_S1_S1_S1_PdE13s_QuadToQuadD+1024];
	fma.rn.f64 	%fd2333, %fd2332, %fd197, %fd2327;
	ld.shared.f64 	%fd2334, [%r12+11592];
	fma.rn.f64 	%fd2335, %fd233, %fd2334, %fd2329;
	ld.shared.f64 	%fd2336, [%r18+12384];
	fma.rn.f64 	%fd2337, %fd234, %fd2336, %fd2331;
	ld.shared.f64 	%fd2338, [_ZZ32massMatrixMultiplyConstantKernelILi11ELi12ELi1EEvidPKdS1_S1_S1_S1_S1_S1_PdE13s_QuadToQuadD+1032];
	fma.rn.f64 	%fd2339, %fd2338, %fd198, %fd2333;
	ld.shared.f64 	%fd2340, [%r12+11600];
	fma.rn.f64 	%fd2341, %fd235, %fd2340, %fd2335;
	ld.shared.f64 	%fd2342, [%r18+12480];
	fma.rn.f64 	%fd2343, %fd236, %fd2342, %fd2337;
	ld.shared.f64 	%fd2344, [_ZZ32massMatrixMultiplyConstantKernelILi11ELi12ELi1EEvidPKdS1_S1_S1_S1_S1_S1_PdE13s_QuadToQuadD+1040];
	fma.rn.f64 	%fd2345, %fd2344, %fd199, %fd2339;
	ld.shared.f64 	%fd2346, [%r12+11608];
	fma.rn.f64 	%fd2347, %fd237, %fd2346, %fd2341;
	ld.shared.f64 	%fd2348, [%r18+12576];
	fma.rn.f64 	%fd2349, %fd238, %fd2348, %fd2343;
	ld.shared.f64 	%fd2350, [_ZZ32massMatrixMultiplyConstantKernelILi11ELi12ELi1EEvidPKdS1_S1_S1_S1_S1_S1_PdE13s_QuadToQuadD+1048];
	fma.rn.f64 	%fd2351, %fd2350, %fd200, %fd2345;
	bar.sync 	0;
	mul.f64 	%fd2352, %fd3007, %fd2349;
	fma.rn.f64 	%fd2353, %fd3006, %fd2347, %fd2352;
	fma.rn.f64 	%fd2354, %fd3008, %fd2351, %fd2353;
	st.shared.f64 	[%r15], %fd2354;
	mul.f64 	%fd2355, %fd3009, %fd2349;
	fma.rn.f64 	%fd2356, %fd3007, %fd2347, %fd2355;
	fma.rn.f64 	%fd2357, %fd3010, %fd2351, %fd2356;
	st.shared.f64 	[%r16], %fd2357;
	mul.f64 	%fd2358, %fd3010, %fd2349;
	fma.rn.f64 	%fd2359, %fd3008, %fd2347, %fd2358;
	fma.rn.f64 	%fd2360, %fd3011, %fd2351, %fd2359;
	mul.f64 	%fd2361, %fd2876, %fd3012;
	bar.sync 	0;
	ld.shared.f64 	%fd2362, [%r14];
	mul.f64 	%fd2363, %fd239, %fd2362;
	fma.rn.f64 	%fd2364, %fd2361, %fd199, %fd2363;
	ld.shared.f64 	%fd2365, [%r17];
	fma.rn.f64 	%fd2366, %fd240, %fd2365, %fd2364;
	fma.rn.f64 	%fd523, %fd2360, %fd2284, %fd497;
	ld.shared.f64 	%fd2367, [%r14+8];
	fma.rn.f64 	%fd2368, %fd241, %fd2367, %fd2366;
	ld.shared.f64 	%fd2369, [%r17+96];
	fma.rn.f64 	%fd2370, %fd242, %fd2369, %fd2368;
	fma.rn.f64 	%fd524, %fd2360, %fd2290, %fd498;
	ld.shared.f64 	%fd2371, [%r14+16];
	fma.rn.f64 	%fd2372, %fd244, %fd2371, %fd2370;
	ld.shared.f64 	%fd2373, [%r17+192];
	fma.rn.f64 	%fd2374, %fd245, %fd2373, %fd2372;
	fma.rn.f64 	%fd525, %fd2360, %fd2296, %fd499;
	ld.shared.f64 	%fd2375, [%r14+24];
	fma.rn.f64 	%fd2376, %fd247, %fd2375, %fd2374;
	ld.shared.f64 	%fd2377, [%r17+288];
	fma.rn.f64 	%fd2378, %fd248, %fd2377, %fd2376;
	fma.rn.f64 	%fd526, %fd2360, %fd2302, %fd500;
	ld.shared.f64 	%fd2379, [%r14+32];
	fma.rn.f64 	%fd2380, %fd250, %fd2379, %fd2378;
	ld.shared.f64 	%fd2381, [%r17+384];
	fma.rn.f64 	%fd2382, %fd251, %fd2381, %fd2380;
	fma.rn.f64 	%fd527, %fd2360, %fd2308, %fd501;
	ld.shared.f64 	%fd2383, [%r14+40];
	fma.rn.f64 	%fd2384, %fd253, %fd2383, %fd2382;
	ld.shared.f64 	%fd2385, [%r17+480];
	fma.rn.f64 	%fd2386, %fd254, %fd2385, %fd2384;
	fma.rn.f64 	%fd528, %fd2360, %fd2314, %fd502;
	ld.shared.f64 	%fd2387, [%r14+48];
	fma.rn.f64 	%fd2388, %fd256, %fd2387, %fd2386;
	ld.shared.f64 	%fd2389, [%r17+576];
	fma.rn.f64 	%fd2390, %fd257, %fd2389, %fd2388;
	fma.rn.f64 	%fd529, %fd2360, %fd2320, %fd503;
	ld.shared.f64 	%fd2391, [%r14+56];
	fma.rn.f64 	%fd2392, %fd259, %fd2391, %fd2390;
	ld.shared.f64 	%fd2393, [%r17+672];
	fma.rn.f64 	%fd2394, %fd260, %fd2393, %fd2392;
	fma.rn.f64 	%fd530, %fd2360, %fd2326, %fd504;
	ld.shared.f64 	%fd2395, [%r14+64];
	fma.rn.f64 	%fd2396, %fd262, %fd2395, %fd2394;
	ld.shared.f64 	%fd2397, [%r17+768];
	fma.rn.f64 	%fd2398, %fd263, %fd2397, %fd2396;
	fma.rn.f64 	%fd531, %fd2360, %fd2332, %fd505;
	ld.shared.f64 	%fd2399, [%r14+72];
	fma.rn.f64 	%fd2400, %fd265, %fd2399, %fd2398;
	ld.shared.f64 	%fd2401, [%r17+864];
	fma.rn.f64 	%fd2402, %fd266, %fd2401, %fd2400;
	fma.rn.f64 	%fd532, %fd2360, %fd2338, %fd508;
	ld.shared.f64 	%fd2403, [%r14+80];
	fma.rn.f64 	%fd2404, %fd268, %fd2403, %fd2402;
	ld.shared.f64 	%fd2405, [%r17+960];
	fma.rn.f64 	%fd2406, %fd269, %fd2405, %fd2404;
	fma.rn.f64 	%fd2407, %fd2360, %fd2344, %fd506;
	ld.shared.f64 	%fd2408, [%r14+88];
	fma.rn.f64 	%fd2409, %fd271, %fd2408, %fd2406;
	ld.shared.f64 	%fd2410, [%r17+1056];
	fma.rn.f64 	%fd2411, %fd272, %fd2410, %fd2409;
	fma.rn.f64 	%fd533, %fd2360, %fd2350, %fd507;
	add.f64 	%fd534, %fd2411, %fd2407;
	mov.f64 	%fd3013, 0d0000000000000000;
	mov.f64 	%fd3014, %fd3013;
	mov.f64 	%fd3015, %fd3013;
	mov.f64 	%fd3016, %fd3013;
	mov.f64 	%fd3017, %fd3013;
	mov.f64 	%fd3018, %fd3013;
	mov.f64 	%fd3019, %fd3013;
	@%p18 bra 	$L__BB47_31;
	ld.param.u64 	%rd61, [_Z32massMatrixMultiplyConstantKernelILi11ELi12ELi1EEvidPKdS1_S1_S1_S1_S1_S1_Pd_param_2];
	cvta.to.global.u64 	%rd44, %rd61;
	mov.u32 	%r134, %ctaid.x;
	mov.u32 	%r135, %tid.y;
	add.s32 	%r136, %r134, %r135;
	mov.u32 	%r137, %tid.x;
	mad.lo.s32 	%r138, %r136, 12096, %r137;
	mul.wide.s32 	%rd45, %r138, 8;
	add.s64 	%rd46, %rd44, %rd45;
	ld.global.nc.f64 	%fd3013, [%rd46+12672];
	ld.global.nc.f64 	%fd3014, [%rd46+26496];
	ld.global.nc.f64 	%fd3015, [%rd46+40320];
	ld.global.nc.f64 	%fd3016, [%rd46+54144];
	ld.global.nc.f64 	%fd3017, [%rd46+67968];
	ld.global.nc.f64 	%fd3018, [%rd46+81792];
	ld.global.nc.f64 	%fd3019, [%rd46+95616];
$L__BB47_31:
	ld.param.f64 	%fd2877, [_Z32massMatrixMultiplyConstantKernelILi11ELi12ELi1EEvidPKdS1_S1_S1_S1_S1_S1_Pd_param_1];
	mov.u32 	%r19, %tid.x;
	setp.gt.u32 	%p19, %r19, 131;
	ld.shared.f64 	%fd2412, [%r12+12672];
	fma.rn.f64 	%fd2413, %fd215, %fd2412, 0d0000000000000000;
	ld.shared.f64 	%fd2414, [%r18+12672];
	fma.rn.f64 	%fd2415, %fd216, %fd2414, 0d0000000000000000;
	ld.shared.f64 	%fd2416, [_ZZ32massMatrixMultiplyConstantKernelILi11ELi12ELi1EEvidPKdS1_S1_S1_S1_S1_S1_PdE13s_QuadToQuadD+1056];
	fma.rn.f64 	%fd2417, %fd2416, %fd189, 0d0000000000000000;
	ld.shared.f64 	%fd2418, [%r12+12680];
	fma.rn.f64 	%fd2419, %fd217, %fd2418, %fd2413;
	ld.shared.f64 	%fd2420, [%r18+12768];
	fma.rn.f64 	%fd2421, %fd218, %fd2420, %fd2415;
	ld.shared.f64 	%fd2422, [_ZZ32massMatrixMultiplyConstantKernelILi11ELi12ELi1EEvidPKdS1_S1_S1_S1_S1_S1_PdE13s_QuadToQuadD+1064];
	fma.rn.f64 	%fd2423, %fd2422, %fd190, %fd2417;
	ld.shared.f64 	%fd2424, [%r12+12688];
	fma.rn.f64 	%fd2425, %fd219, %fd2424, %fd2419;
	ld.shared.f64 	%fd2426, [%r18+12864];
	fma.rn.f64 	%fd2427, %fd220, %fd2426, %fd2421;
	ld.shared.f64 	%fd2428, [_ZZ32massMatrixMultiplyConstantKernelILi11ELi12ELi1EEvidPKdS1_S1_S1_S1_S1_S1_PdE13s_QuadToQuadD+1072];
	fma.rn.f64 	%fd2429, %fd2428, %fd191, %fd2423;
	ld.shared.f64 	%fd2430, [%r12+12696];
	fma.rn.f64 	%fd2431, %fd221, %fd2430, %fd2425;
	ld.shared.f64 	%fd2432, [%r18+12960];
	fma.rn.f64 	%fd2433, %fd222, %fd2432, %fd2427;
	ld.shared.f64 	%fd2434, [_ZZ32massMatrixMultiplyConstantKernelILi11ELi12ELi1EEvidPKdS1_S1_S1_S1_S1_S1_PdE13s_QuadToQuadD+1080];
	fma.rn.f64 	%fd2435, %fd2434, %fd192, %fd2429;
	ld.shared.f64 	%fd2436, [%r12+12704];
	fma.rn.f64 	%fd2437, %fd223, %fd2436, %fd2431;
	ld.shared.f64 	%fd2438, [%r18+13056];
	fma.rn.f64 	%fd2439, %fd224, %fd2438, %fd2433;
	ld.shared.f64 	%fd2440, [_ZZ32massMatrixMultiplyConstantKernelILi11ELi12ELi1EEvidPKdS1_S1_S1_S1_S1_S1_PdE13s_QuadToQuadD+1088];
	fma.rn.f64 	%fd2441, %fd2440, %fd193, %fd2435;
	ld.shared.f64 	%fd2442, [%r12+12712];
	fma.rn.f64 	%fd2443, %fd225, %fd2442, %fd2437;
	ld.shared.f64 	%fd2444, [%r18+13152];
	fma.rn.f64 	%fd2445, %fd226, %fd2444, %fd2439;
	ld.shared.f64 	%fd2446, [_ZZ32massMatrixMultiplyConstantKernelILi11ELi12ELi1EEvidPKdS1_S1_S1_S1_S1_S1_PdE13s_QuadToQuadD+1096];
	fma.rn.f64 	%fd2447, %fd2446, %fd194, %fd2441;
	ld.shared.f64 	%fd2448, [%r12+12720];
	fma.rn.f64 	%fd2449, %fd227, %fd2448, %fd2443;
	ld.shared.f64 	%fd2450, [%r18+13248];
	fma.rn.f64 	%fd2451, %fd228, %fd2450, %fd2445;
	ld.shared.f64 	%fd2452, [_ZZ32massMatrixMultiplyConstantKernelILi11ELi12ELi1EEvidPKdS1_S1_S1_S1_S1_S1_PdE13s_QuadToQuadD+1104];
	fma.rn.f64 	%fd2453, %fd2452, %fd195, %fd2447;
	ld.shared.f64 	%fd2454, [%r12+12728];
	fma.rn.f64 	%fd2455, %fd229, %fd2454, %fd2449;
	ld.shared.f64 	%fd2456, [%r18+13344];
	fma.rn.f64 	%fd2457, %fd230, %fd2456, %fd2451;
	ld.shared.f64 	%fd2458, [_ZZ32massMatrixMultiplyConstantKernelILi11ELi12ELi1EEvidPKdS1_S1_S1_S1_S1_S1_PdE13s_QuadToQuadD+1112];
	fma.rn.f64 	%fd2459, %fd2458, %fd196, %fd2453;
	ld.shared.f64 	%fd2460, [%r12+12736];
	fma.rn.f64 	%fd2461, %fd231, %fd2460, %fd2455;
	ld.shared.f64 	%fd2462, [%r18+13440];
	fma.rn.f64 	%fd2463, %fd232, %fd2462, %fd2457;
	ld.shared.f64 	%fd2464, [_ZZ32massMatrixMultiplyConstantKernelILi11ELi12ELi1EEvidPKdS1_S1_S1_S1_S1_S1_PdE13s_QuadToQuadD+1120];
	fma.rn.f64 	%fd2465, %fd2464, %fd197, %fd2459;
	ld.shared.f64 	%fd2466, [%r12+12744];
	fma.rn.f64 	%fd2467, %fd233, %fd2466, %fd2461;
	ld.shared.f64 	%fd2468, [%r18+13536];
	fma.rn.f64 	%fd2469, %fd234, %fd2468, %fd2463;
	ld.shared.f64 	%fd2470, [_ZZ32massMatrixMultiplyConstantKernelILi11ELi12ELi1EEvidPKdS1_S1_S1_S1_S1_S1_PdE13s_QuadToQuadD+1128];
	fma.rn.f64 	%fd2471, %fd2470, %fd198, %fd2465;
	ld.shared.f64 	%fd2472, [%r12+12752];
	fma.rn.f64 	%fd2473, %fd235, %fd2472, %fd2467;
	ld.shared.f64 	%fd2474, [%r18+13632];
	fma.rn.f64 	%fd2475, %fd236, %fd2474, %fd2469;
	ld.shared.f64 	%fd2476, [_ZZ32massMatrixMultiplyConstantKernelILi11ELi12ELi1EEvidPKdS1_S1_S1_S1_S1_S1_PdE13s_QuadToQuadD+1136];
	fma.rn.f64 	%fd2477, %fd2476, %fd199, %fd2471;
	ld.shared.f64 	%fd2478, [%r12+12760];
	fma.rn.f64 	%fd2479, %fd237, %fd2478, %fd2473;
	ld.shared.f64 	%fd2480, [%r18+13728];
	fma.rn.f64 	%fd2481, %fd238, %fd2480, %fd2475;
	ld.shared.f64 	%fd2482, [_ZZ32massMatrixMultiplyConstantKernelILi11ELi12ELi1EEvidPKdS1_S1_S1_S1_S1_S1_PdE13s_QuadToQuadD+1144];
	fma.rn.f64 	%fd2483, %fd2482, %fd200, %fd2477;
	bar.sync 	0;
	mul.f64 	%fd2484, %fd3014, %fd2481;
	fma.rn.f64 	%fd2485, %fd3013, %fd2479, %fd2484;
	fma.rn.f64 	%fd2486, %fd3015, %fd2483, %fd2485;
	st.shared.f64 	[%r15], %fd2486;
	mul.f64 	%fd2487, %fd3016, %fd2481;
	fma.rn.f64 	%fd2488, %fd3014, %fd2479, %fd2487;
	fma.rn.f64 	%fd2489, %fd3017, %fd2483, %fd2488;
	st.shared.f64 	[%r16], %fd2489;
	mul.f64 	%fd2490, %fd3017, %fd2481;
	fma.rn.f64 	%fd2491, %fd3015, %fd2479, %fd2490;
	fma.rn.f64 	%fd2492, %fd3018, %fd2483, %fd2491;
	mul.f64 	%fd2493, %fd2877, %fd3019;
	bar.sync 	0;
	ld.shared.f64 	%fd2494, [%r14];
	mul.f64 	%fd2495, %fd239, %fd2494;
	fma.rn.f64 	%fd2496, %fd2493, %fd200, %fd2495;
	ld.shared.f64 	%fd2497, [%r17];
	fma.rn.f64 	%fd2498, %fd240, %fd2497, %fd2496;
	fma.rn.f64 	%fd2499, %fd2492, %fd2416, %fd523;
	ld.shared.f64 	%fd2500, [%r14+8];
	fma.rn.f64 	%fd2501, %fd241, %fd2500, %fd2498;
	ld.shared.f64 	%fd2502, [%r17+96];
	fma.rn.f64 	%fd2503, %fd242, %fd2502, %fd2501;
	fma.rn.f64 	%fd2504, %fd2492, %fd2422, %fd524;
	ld.shared.f64 	%fd2505, [%r14+16];
	fma.rn.f64 	%fd2506, %fd244, %fd2505, %fd2503;
	ld.shared.f64 	%fd2507, [%r17+192];
	fma.rn.f64 	%fd2508, %fd245, %fd2507, %fd2506;
	fma.rn.f64 	%fd2509, %fd2492, %fd2428, %fd525;
	ld.shared.f64 	%fd2510, [%r14+24];
	fma.rn.f64 	%fd2511, %fd247, %fd2510, %fd2508;
	ld.shared.f64 	%fd2512, [%r17+288];
	fma.rn.f64 	%fd2513, %fd248, %fd2512, %fd2511;
	fma.rn.f64 	%fd2514, %fd2492, %fd2434, %fd526;
	ld.shared.f64 	%fd2515, [%r14+32];
	fma.rn.f64 	%fd2516, %fd250, %fd2515, %fd2513;
	ld.shared.f64 	%fd2517, [%r17+384];
	fma.rn.f64 	%fd2518, %fd251, %fd2517, %fd2516;
	fma.rn.f64 	%fd2519, %fd2492, %fd2440, %fd527;
	ld.shared.f64 	%fd2520, [%r14+40];
	fma.rn.f64 	%fd2521, %fd253, %fd2520, %fd2518;
	ld.shared.f64 	%fd2522, [%r17+480];
	fma.rn.f64 	%fd2523, %fd254, %fd2522, %fd2521;
	fma.rn.f64 	%fd2524, %fd2492, %fd2446, %fd528;
	ld.shared.f64 	%fd2525, [%r14+48];
	fma.rn.f64 	%fd2526, %fd256, %fd2525, %fd2523;
	ld.shared.f64 	%fd2527, [%r17+576];
	fma.rn.f64 	%fd2528, %fd257, %fd2527, %fd2526;
	fma.rn.f64 	%fd2529, %fd2492, %fd2452, %fd529;
	ld.shared.f64 	%fd2530, [%r14+56];
	fma.rn.f64 	%fd2531, %fd259, %fd2530, %fd2528;
	ld.shared.f64 	%fd2532, [%r17+672];
	fma.rn.f64 	%fd2533, %fd260, %fd2532, %fd2531;
	fma.rn.f64 	%fd2534, %fd2492, %fd2458, %fd530;
	ld.shared.f64 	%fd2535, [%r14+64];
	fma.rn.f64 	%fd2536, %fd262, %fd2535, %fd2533;
	ld.shared.f64 	%fd2537, [%r17+768];
	fma.rn.f64 	%fd2538, %fd263, %fd2537, %fd2536;
	fma.rn.f64 	%fd2539, %fd2492, %fd2464, %fd531;
	ld.shared.f64 	%fd2540, [%r14+72];
	fma.rn.f64 	%fd2541, %fd265, %fd2540, %fd2538;
	ld.shared.f64 	%fd2542, [%r17+864];
	fma.rn.f64 	%fd2543, %fd266, %fd2542, %fd2541;
	fma.rn.f64 	%fd2544, %fd2492, %fd2470, %fd532;
	ld.shared.f64 	%fd2545, [%r14+80];
	fma.rn.f64 	%fd2546, %fd268, %fd2545, %fd2543;
	ld.shared.f64 	%fd2547, [%r17+960];
	fma.rn.f64 	%fd2548, %fd269, %fd2547, %fd2546;
	fma.rn.f64 	%fd2549, %fd2492, %fd2476, %fd534;
	ld.shared.f64 	%fd2550, [%r14+88];
	fma.rn.f64 	%fd2551, %fd271, %fd2550, %fd2548;
	ld.shared.f64 	%fd2552, [%r17+1056];
	fma.rn.f64 	%fd2553, %fd272, %fd2552, %fd2551;
	fma.rn.f64 	%fd2554, %fd2492, %fd2482, %fd533;
	add.f64 	%fd2555, %fd2553, %fd2554;
	bar.sync 	0;
	st.shared.f64 	[%r13], %fd2499;
	st.shared.f64 	[%r13+1152], %fd2504;
	st.shared.f64 	[%r13+2304], %fd2509;
	st.shared.f64 	[%r13+3456], %fd2514;
	st.shared.f64 	[%r13+4608], %fd2519;
	st.shared.f64 	[%r13+5760], %fd2524;
	st.shared.f64 	[%r13+6912], %fd2529;
	st.shared.f64 	[%r13+8064], %fd2534;
	st.shared.f64 	[%r13+9216], %fd2539;
	st.shared.f64 	[%r13+10368], %fd2544;
	st.shared.f64 	[%r13+11520], %fd2549;
	st.shared.f64 	[%r13+12672], %fd2555;
	bar.sync 	0;
	bar.sync 	0;
	ld.shared.f64 	%fd2556, [%r11];
	ld.shared.f64 	%fd2557, [%r11+88];
	add.f64 	%fd2558, %fd2556, %fd2557;
	sub.f64 	%fd2559, %fd2556, %fd2557;
	ld.shared.f64 	%fd2560, [%r11+8];
	ld.shared.f64 	%fd2561, [%r11+80];
	add.f64 	%fd2562, %fd2560, %fd2561;
	sub.f64 	%fd2563, %fd2560, %fd2561;
	ld.shared.f64 	%fd2564, [%r11+16];
	ld.shared.f64 	%fd2565, [%r11+72];
	add.f64 	%fd2566, %fd2564, %fd2565;
	sub.f64 	%fd2567, %fd2564, %fd2565;
	ld.shared.f64 	%fd2568, [%r11+24];
	ld.shared.f64 	%fd2569, [%r11+64];
	add.f64 	%fd2570, %fd2568, %fd2569;
	sub.f64 	%fd2571, %fd2568, %fd2569;
	ld.shared.f64 	%fd2572, [%r11+32];
	ld.shared.f64 	%fd2573, [%r11+56];
	add.f64 	%fd2574, %fd2572, %fd2573;
	sub.f64 	%fd2575, %fd2572, %fd2573;
	ld.shared.f64 	%fd2576, [%r11+40];
	ld.shared.f64 	%fd2577, [%r11+48];
	add.f64 	%fd2578, %fd2576, %fd2577;
	sub.f64 	%fd2579, %fd2576, %fd2577;
	ld.const.f64 	%fd549, [const_oddDofToQuad];
	fma.rn.f64 	%fd2580, %fd549, %fd2558, 0d0000000000000000;
	ld.const.f64 	%fd550, [const_evenDofToQuad];
	fma.rn.f64 	%fd2581, %fd550, %fd2559, 0d0000000000000000;
	ld.const.f64 	%fd551, [const_oddDofToQuad+48];
	fma.rn.f64 	%fd2582, %fd551, %fd2562, %fd2580;
	ld.const.f64 	%fd552, [const_evenDofToQuad+48];
	fma.rn.f64 	%fd2583, %fd552, %fd2563, %fd2581;
	ld.const.f64 	%fd553, [const_oddDofToQuad+96];
	fma.rn.f64 	%fd2584, %fd553, %fd2566, %fd2582;
	fma.rn.f64 	%fd2585, %fd2935, %fd2567, %fd2583;
	fma.rn.f64 	%fd2586, %fd2924, %fd2570, %fd2584;
	fma.rn.f64 	%fd2587, %fd2923, %fd2571, %fd2585;
	fma.rn.f64 	%fd2588, %fd2912, %fd2574, %fd2586;
	fma.rn.f64 	%fd2589, %fd2911, %fd2575, %fd2587;
	fma.rn.f64 	%fd2590, %fd2900, %fd2578, %fd2588;
	fma.rn.f64 	%fd2591, %fd2899, %fd2579, %fd2589;
	add.f64 	%fd2592, %fd2590, %fd2591;
	st.shared.f64 	[%r11], %fd2592;
	sub.f64 	%fd2593, %fd2590, %fd2591;
	st.shared.f64 	[%r11+80], %fd2593;
	ld.const.f64 	%fd554, [const_oddDofToQuad+8];
	fma.rn.f64 	%fd2594, %fd554, %fd2558, 0d0000000000000000;
	ld.const.f64 	%fd555, [const_evenDofToQuad+8];
	fma.rn.f64 	%fd2595, %fd555, %fd2559, 0d0000000000000000;
	ld.const.f64 	%fd556, [const_oddDofToQuad+56];
	fma.rn.f64 	%fd2596, %fd556, %fd2562, %fd2594;
	ld.const.f64 	%fd557, [const_evenDofToQuad+56];
	fma.rn.f64 	%fd2597, %fd557, %fd2563, %fd2595;
	fma.rn.f64 	%fd2598, %fd2934, %fd2566, %fd2596;
	fma.rn.f64 	%fd2599, %fd2933, %fd2567, %fd2597;
	fma.rn.f64 	%fd2600, %fd2922, %fd2570, %fd2598;
	fma.rn.f64 	%fd2601, %fd2921, %fd2571, %fd2599;
	fma.rn.f64 	%fd2602, %fd2910, %fd2574, %fd2600;
	fma.rn.f64 	%fd2603, %fd2909, %fd2575, %fd2601;
	fma.rn.f64 	%fd2604, %fd2898, %fd2578, %fd2602;
	fma.rn.f64 	%fd2605, %fd2897, %fd2579, %fd2603;
	add.f64 	%fd2606, %fd2604, %fd2605;
	st.shared.f64 	[%r11+8], %fd2606;
	sub.f64 	%fd2607, %fd2604, %fd2605;
	st.shared.f64 	[%r11+72], %fd2607;
	ld.const.f64 	%fd558, [const_oddDofToQuad+16];
	fma.rn.f64 	%fd2608, %fd558, %fd2558, 0d0000000000000000;
	ld.const.f64 	%fd559, [const_evenDofToQuad+16];
	fma.rn.f64 	%fd2609, %fd559, %fd2559, 0d0000000000000000;
	ld.const.f64 	%fd560, [const_oddDofToQuad+64];
	fma.rn.f64 	%fd2610, %fd560, %fd2562, %fd2608;
	ld.const.f64 	%fd561, [const_evenDofToQuad+64];
	fma.rn.f64 	%fd2611, %fd561, %fd2563, %fd2609;
	fma.rn.f64 	%fd2612, %fd2932, %fd2566, %fd2610;
	fma.rn.f64 	%fd2613, %fd2931, %fd2567, %fd2611;
	fma.rn.f64 	%fd2614, %fd2920, %fd2570, %fd2612;
	fma.rn.f64 	%fd2615, %fd2919, %fd2571, %fd2613;
	fma.rn.f64 	%fd2616, %fd2908, %fd2574, %fd2614;
	fma.rn.f64 	%fd2617, %fd2907, %fd2575, %fd2615;
	fma.rn.f64 	%fd2618, %fd2896, %fd2578, %fd2616;
	fma.rn.f64 	%fd2619, %fd2895, %fd2579, %fd2617;
	add.f64 	%fd2620, %fd2618, %fd2619;
	st.shared.f64 	[%r11+16], %fd2620;
	sub.f64 	%fd2621, %fd2618, %fd2619;
	st.shared.f64 	[%r11+64], %fd2621;
	ld.const.f64 	%fd562, [const_oddDofToQuad+24];
	fma.rn.f64 	%fd2622, %fd562, %fd2558, 0d0000000000000000;
	ld.const.f64 	%fd563, [const_evenDofToQuad+24];
	fma.rn.f64 	%fd2623, %fd563, %fd2559, 0d0000000000000000;
	ld.const.f64 	%fd564, [const_oddDofToQuad+72];
	fma.rn.f64 	%fd2624, %fd564, %fd2562, %fd2622;
	ld.const.f64 	%fd565, [const_evenDofToQuad+72];
	fma.rn.f64 	%fd2625, %fd565, %fd2563, %fd2623;
	fma.rn.f64 	%fd2626, %fd2930, %fd2566, %fd2624;
	fma.rn.f64 	%fd2627, %fd2929, %fd2567, %fd2625;
	fma.rn.f64 	%fd2628, %fd2918, %fd2570, %fd2626;
	fma.rn.f64 	%fd2629, %fd2917, %fd2571, %fd2627;
	fma.rn.f64 	%fd2630, %fd2906, %fd2574, %fd2628;
	fma.rn.f64 	%fd2631, %fd2905, %fd2575, %fd2629;
	fma.rn.f64 	%fd2632, %fd2894, %fd2578, %fd2630;
	fma.rn.f64 	%fd2633, %fd2893, %fd2579, %fd2631;
	add.f64 	%fd2634, %fd2632, %fd2633;
	st.shared.f64 	[%r11+24], %fd2634;
	sub.f64 	%fd2635, %fd2632, %fd2633;
	st.shared.f64 	[%r11+56], %fd2635;
	ld.const.f64 	%fd566, [const_oddDofToQuad+32];
	fma.rn.f64 	%fd2636, %fd566, %fd2558, 0d0000000000000000;
	ld.const.f64 	%fd567, [const_evenDofToQuad+32];
	fma.rn.f64 	%fd2637, %fd567, %fd2559, 0d0000000000000000;
	ld.const.f64 	%fd568, [const_oddDofToQuad+80];
	fma.rn.f64 	%fd2638, %fd568, %fd2562, %fd2636;
	ld.const.f64 	%fd569, [const_evenDofToQuad+80];
	fma.rn.f64 	%fd2639, %fd569, %fd2563, %fd2637;
	fma.rn.f64 	%fd2640, %fd2928, %fd2566, %fd2638;
	fma.rn.f64 	%fd2641, %fd2927, %fd2567, %fd2639;
	fma.rn.f64 	%fd2642, %fd2916, %fd2570, %fd2640;
	fma.rn.f64 	%fd2643, %fd2915, %fd2571, %fd2641;
	fma.rn.f64 	%fd2644, %fd2904, %fd2574, %fd2642;
	fma.rn.f64 	%fd2645, %fd2903, %fd2575, %fd2643;
	fma.rn.f64 	%fd2646, %fd2892, %fd2578, %fd2644;
	fma.rn.f64 	%fd2647, %fd2891, %fd2579, %fd2645;
	add.f64 	%fd2648, %fd2646, %fd2647;
	st.shared.f64 	[%r11+32], %fd2648;
	sub.f64 	%fd2649, %fd2646, %fd2647;
	st.shared.f64 	[%r11+48], %fd2649;
	ld.const.f64 	%fd570, [const_oddDofToQuad+40];
	fma.rn.f64 	%fd2650, %fd570, %fd2558, 0d0000000000000000;
	ld.const.f64 	%fd571, [const_evenDofToQuad+40];
	fma.rn.f64 	%fd2651, %fd571, %fd2559, 0d0000000000000000;
	ld.const.f64 	%fd572, [const_oddDofToQuad+88];
	fma.rn.f64 	%fd2652, %fd572, %fd2562, %fd2650;
	ld.const.f64 	%fd573, [const_evenDofToQuad+88];
	fma.rn.f64 	%fd2653, %fd573, %fd2563, %fd2651;
	fma.rn.f64 	%fd2654, %fd2926, %fd2566, %fd2652;
	fma.rn.f64 	%fd2655, %fd2925, %fd2567, %fd2653;
	fma.rn.f64 	%fd2656, %fd2914, %fd2570, %fd2654;
	fma.rn.f64 	%fd2657, %fd2913, %fd2571, %fd2655;
	fma.rn.f64 	%fd2658, %fd2902, %fd2574, %fd2656;
	fma.rn.f64 	%fd2659, %fd2901, %fd2575, %fd2657;
	fma.rn.f64 	%fd2660, %fd2890, %fd2578, %fd2658;
	fma.rn.f64 	%fd2661, %fd2889, %fd2579, %fd2659;
	sub.f64 	%fd2662, %fd2660, %fd2661;
	st.shared.f64 	[%r11+40], %fd2662;
	bar.sync 	0;
	@%p19 bra 	$L__BB47_33;
	ld.shared.f64 	%fd2663, [%r8];
	ld.shared.f64 	%fd2664, [%r8+1056];
	add.f64 	%fd2665, %fd2663, %fd2664;
	sub.f64 	%fd2666, %fd2663, %fd2664;
	ld.shared.f64 	%fd2667, [%r8+96];
	ld.shared.f64 	%fd2668, [%r8+960];
	add.f64 	%fd2669, %fd2667, %fd2668;
	sub.f64 	%fd2670, %fd2667, %fd2668;
	ld.shared.f64 	%fd2671, [%r8+192];
	ld.shared.f64 	%fd2672, [%r8+864];
	add.f64 	%fd2673, %fd2671, %fd2672;
	sub.f64 	%fd2674, %fd2671, %fd2672;
	ld.shared.f64 	%fd2675, [%r8+288];
	ld.shared.f64 	%fd2676, [%r8+768];
	add.f64 	%fd2677, %fd2675, %fd2676;
	sub.f64 	%fd2678, %fd2675, %fd2676;
	ld.shared.f64 	%fd2679, [%r8+384];
	ld.shared.f64 	%fd2680, [%r8+672];
	add.f64 	%fd2681, %fd2679, %fd2680;
	sub.f64 	%fd2682, %fd2679, %fd2680;
	ld.shared.f64 	%fd2683, [%r8+480];
	ld.shared.f64 	%fd2684, [%r8+576];
	add.f64 	%fd2685, %fd2683, %fd2684;
	sub.f64 	%fd2686, %fd2683, %fd2684;
	fma.rn.f64 	%fd2687, %fd549, %fd2665, 0d0000000000000000;
	fma.rn.f64 	%fd2688, %fd550, %fd2666, 0d0000000000000000;
	fma.rn.f64 	%fd2689, %fd551, %fd2669, %fd2687;
	fma.rn.f64 	%fd2690, %fd552, %fd2670, %fd2688;
	fma.rn.f64 	%fd2691, %fd553, %fd2673, %fd2689;
	fma.rn.f64 	%fd2692, %fd2935, %fd2674, %fd2690;
	fma.rn.f64 	%fd2693, %fd2924, %fd2677, %fd2691;
	fma.rn.f64 	%fd2694, %fd2923, %fd2678, %fd2692;
	fma.rn.f64 	%fd2695, %fd2912, %fd2681, %fd2693;
	fma.rn.f64 	%fd2696, %fd2911, %fd2682, %fd2694;
	fma.rn.f64 	%fd2697, %fd2900, %fd2685, %fd2695;
	fma.rn.f64 	%fd2698, %fd2899, %fd2686, %fd2696;
	add.f64 	%fd2699, %fd2697, %fd2698;
	st.shared.f64 	[%r8], %fd2699;
	sub.f64 	%fd2700, %fd2697, %fd2698;
	st.shared.f64 	[%r8+960], %fd2700;
	fma.rn.f64 	%fd2701, %fd554, %fd2665, 0d0000000000000000;
	fma.rn.f64 	%fd2702, %fd555, %fd2666, 0d0000000000000000;
	fma.rn.f64 	%fd2703, %fd556, %fd2669, %fd2701;
	fma.rn.f64 	%fd2704, %fd557, %fd2670, %fd2702;
	fma.rn.f64 	%fd2705, %fd2934, %fd2673, %fd2703;
	fma.rn.f64 	%fd2706, %fd2933, %fd2674, %fd2704;
	fma.rn.f64 	%fd2707, %fd2922, %fd2677, %fd2705;
	fma.rn.f64 	%fd2708, %fd2921, %fd2678, %fd2706;
	fma.rn.f64 	%fd2709, %fd2910, %fd2681, %fd2707;
	fma.rn.f64 	%fd2710, %fd2909, %fd2682, %fd2708;
	fma.rn.f64 	%fd2711, %fd2898, %fd2685, %fd2709;
	fma.rn.f64 	%fd2712, %fd2897, %fd2686, %fd2710;
	add.f64 	%fd2713, %fd2711, %fd2712;
	st.shared.f64 	[%r8+96], %fd2713;
	sub.f64 	%fd2714, %fd2711, %fd2712;
	st.shared.f64 	[%r8+864], %fd2714;
	fma.rn.f64 	%fd2715, %fd558, %fd2665, 0d0000000000000000;
	fma.rn.f64 	%fd2716, %fd559, %fd2666, 0d0000000000000000;
	fma.rn.f64 	%fd2717, %fd560, %fd2669, %fd2715;
	fma.rn.f64 	%fd2718, %fd561, %fd2670, %fd2716;
	fma.rn.f64 	%fd2719, %fd2932, %fd2673, %fd2717;
	fma.rn.f64 	%fd2720, %fd2931, %fd2674, %fd2718;
	fma.rn.f64 	%fd2721, %fd2920, %fd2677, %fd2719;
	fma.rn.f64 	%fd2722, %fd2919, %fd2678, %fd2720;
	fma.rn.f64 	%fd2723, %fd2908, %fd2681, %fd2721;
	fma.rn.f64 	%fd2724, %fd2907, %fd2682, %fd2722;
	fma.rn.f64 	%fd2725, %fd2896, %fd2685, %fd2723;
	fma.rn.f64 	%fd2726, %fd2895, %fd2686, %fd2724;
	add.f64 	%fd2727, %fd2725, %fd2726;
	st.shared.f64 	[%r8+192], %fd2727;
	sub.f64 	%fd2728, %fd2725, %fd2726;
	st.shared.f64 	[%r8+768], %fd2728;
	fma.rn.f64 	%fd2729, %fd562, %fd2665, 0d0000000000000000;
	fma.rn.f64 	%fd2730, %fd563, %fd2666, 0d0000000000000000;
	fma.rn.f64 	%fd2731, %fd564, %fd2669, %fd2729;
	fma.rn.f64 	%fd2732, %fd565, %fd2670, %fd2730;
	fma.rn.f64 	%fd2733, %fd2930, %fd2673, %fd2731;
	fma.rn.f64 	%fd2734, %fd2929, %fd2674, %fd2732;
	fma.rn.f64 	%fd2735, %fd2918, %fd2677, %fd2733;
	fma.rn.f64 	%fd2736, %fd2917, %fd2678, %fd2734;
	fma.rn.f64 	%fd2737, %fd2906, %fd2681, %fd2735;
	fma.rn.f64 	%fd2738, %fd2905, %fd2682, %fd2736;
	fma.rn.f64 	%fd2739, %fd2894, %fd2685, %fd2737;
	fma.rn.f64 	%fd2740, %fd2893, %fd2686, %fd2738;
	add.f64 	%fd2741, %fd2739, %fd2740;
	st.shared.f64 	[%r8+288], %fd2741;
	sub.f64 	%fd2742, %fd2739, %fd2740;
	st.shared.f64 	[%r8+672], %fd2742;
	fma.rn.f64 	%fd2743, %fd566, %fd2665, 0d0000000000000000;
	fma.rn.f64 	%fd2744, %fd567, %fd2666, 0d0000000000000000;
	fma.rn.f64 	%fd2745, %fd568, %fd2669, %fd2743;
	fma.rn.f64 	%fd2746, %fd569, %fd2670, %fd2744;
	fma.rn.f64 	%fd2747, %fd2928, %fd2673, %fd2745;
	fma.rn.f64 	%fd2748, %fd2927, %fd2674, %fd2746;
	fma.rn.f64 	%fd2749, %fd2916, %fd2677, %fd2747;
	fma.rn.f64 	%fd2750, %fd2915, %fd2678, %fd2748;
	fma.rn.f64 	%fd2751, %fd2904, %fd2681, %fd2749;
	fma.rn.f64 	%fd2752, %fd2903, %fd2682, %fd2750;
	fma.rn.f64 	%fd2753, %fd2892, %fd2685, %fd2751;
	fma.rn.f64 	%fd2754, %fd2891, %fd2686, %fd2752;
	add.f64 	%fd2755, %fd2753, %fd2754;
	st.shared.f64 	[%r8+384], %fd2755;
	sub.f64 	%fd2756, %fd2753, %fd2754;
	st.shared.f64 	[%r8+576], %fd2756;
	fma.rn.f64 	%fd2757, %fd570, %fd2665, 0d0000000000000000;
	fma.rn.f64 	%fd2758, %fd571, %fd2666, 0d0000000000000000;
	fma.rn.f64 	%fd2759, %fd572, %fd2669, %fd2757;
	fma.rn.f64 	%fd2760, %fd573, %fd2670, %fd2758;
	fma.rn.f64 	%fd2761, %fd2926, %fd2673, %fd2759;
	fma.rn.f64 	%fd2762, %fd2925, %fd2674, %fd2760;
	fma.rn.f64 	%fd2763, %fd2914, %fd2677, %fd2761;
	fma.rn.f64 	%fd2764, %fd2913, %fd2678, %fd2762;
	fma.rn.f64 	%fd2765, %fd2902, %fd2681, %fd2763;
	fma.rn.f64 	%fd2766, %fd2901, %fd2682, %fd2764;
	fma.rn.f64 	%fd2767, %fd2890, %fd2685, %fd2765;
	fma.rn.f64 	%fd2768, %fd2889, %fd2686, %fd2766;
	sub.f64 	%fd2769, %fd2767, %fd2768;
	st.shared.f64 	[%r8+480], %fd2769;
$L__BB47_33:
	setp.gt.u32 	%p20, %r19, 120;
	bar.sync 	0;
	@%p20 bra 	$L__BB47_36;
	ld.shared.f64 	%fd2770, [%r7];
	ld.shared.f64 	%fd2771, [%r7+12672];
	add.f64 	%fd2772, %fd2770, %fd2771;
	sub.f64 	%fd2773, %fd2770, %fd2771;
	ld.shared.f64 	%fd2774, [%r7+1152];
	ld.shared.f64 	%fd2775, [%r7+11520];
	add.f64 	%fd2776, %fd2774, %fd2775;
	sub.f64 	%fd2777, %fd2774, %fd2775;
	ld.shared.f64 	%fd2778, [%r7+2304];
	ld.shared.f64 	%fd2779, [%r7+10368];
	add.f64 	%fd2780, %fd2778, %fd2779;
	sub.f64 	%fd2781, %fd2778, %fd2779;
	ld.shared.f64 	%fd2782, [%r7+3456];
	ld.shared.f64 	%fd2783, [%r7+9216];
	add.f64 	%fd2784, %fd2782, %fd2783;
	sub.f64 	%fd2785, %fd2782, %fd2783;
	ld.shared.f64 	%fd2786, [%r7+4608];
	ld.shared.f64 	%fd2787, [%r7+8064];
	add.f64 	%fd2788, %fd2786, %fd2787;
	sub.f64 	%fd2789, %fd2786, %fd2787;
	ld.shared.f64 	%fd2790, [%r7+5760];
	ld.shared.f64 	%fd2791, [%r7+6912];
	add.f64 	%fd2792, %fd2790, %fd2791;
	sub.f64 	%fd2793, %fd2790, %fd2791;
	fma.rn.f64 	%fd2794, %fd549, %fd2772, 0d0000000000000000;
	fma.rn.f64 	%fd2795, %fd550, %fd2773, 0d0000000000000000;
	fma.rn.f64 	%fd2796, %fd551, %fd2776, %fd2794;
	fma.rn.f64 	%fd2797, %fd552, %fd2777, %fd2795;
	fma.rn.f64 	%fd2798, %fd553, %fd2780, %fd2796;
	fma.rn.f64 	%fd2799, %fd2935, %fd2781, %fd2797;
	fma.rn.f64 	%fd2800, %fd2924, %fd2784, %fd2798;
	fma.rn.f64 	%fd2801, %fd2923, %fd2785, %fd2799;
	fma.rn.f64 	%fd2802, %fd2912, %fd2788, %fd2800;
	fma.rn.f64 	%fd2803, %fd2911, %fd2789, %fd2801;
	fma.rn.f64 	%fd574, %fd2900, %fd2792, %fd2802;
	fma.rn.f64 	%fd575, %fd2899, %fd2793, %fd2803;
	fma.rn.f64 	%fd2804, %fd554, %fd2772, 0d0000000000000000;
	fma.rn.f64 	%fd2805, %fd555, %fd2773, 0d0000000000000000;
	fma.rn.f64 	%fd2806, %fd556, %fd2776, %fd2804;
	fma.rn.f64 	%fd2807, %fd557, %fd2777, %fd2805;
	fma.rn.f64 	%fd2808, %fd2934, %fd2780, %fd2806;
	fma.rn.f64 	%fd2809, %fd2933, %fd2781, %fd2807;
	fma.rn.f64 	%fd2810, %fd2922, %fd2784, %fd2808;
	fma.rn.f64 	%fd2811, %fd2921, %fd2785, %fd2809;
	fma.rn.f64 	%fd2812, %fd2910, %fd2788, %fd2810;
	fma.rn.f64 	%fd2813, %fd2909, %fd2789, %fd2811;
	fma.rn.f64 	%fd576, %fd2898, %fd2792, %fd2812;
	fma.rn.f64 	%fd577, %fd2897, %fd2793, %fd2813;
	fma.rn.f64 	%fd2814, %fd558, %fd2772, 0d0000000000000000;
	fma.rn.f64 	%fd2815, %fd559, %fd2773, 0d0000000000000000;
	fma.rn.f64 	%fd2816, %fd560, %fd2776, %fd2814;
	fma.rn.f64 	%fd2817, %fd561, %fd2777, %fd2815;
	fma.rn.f64 	%fd2818, %fd2932, %fd2780, %fd2816;
	fma.rn.f64 	%fd2819, %fd2931, %fd2781, %fd2817;
	fma.rn.f64 	%fd2820, %fd2920, %fd2784, %fd2818;
	fma.rn.f64 	%fd2821, %fd2919, %fd2785, %fd2819;
	fma.rn.f64 	%fd2822, %fd2908, %fd2788, %fd2820;
	fma.rn.f64 	%fd2823, %fd2907, %fd2789, %fd2821;
	fma.rn.f64 	%fd578, %fd2896, %fd2792, %fd2822;
	fma.rn.f64 	%fd579, %fd2895, %fd2793, %fd2823;
	fma.rn.f64 	%fd2824, %fd562, %fd2772, 0d0000000000000000;
	fma.rn.f64 	%fd2825, %fd563, %fd2773, 0d0000000000000000;
	fma.rn.f64 	%fd2826, %fd564, %fd2776, %fd2824;
	fma.rn.f64 	%fd2827, %fd565, %fd2777, %fd2825;
	fma.rn.f64 	%fd2828, %fd2930, %fd2780, %fd2826;
	fma.rn.f64 	%fd2829, %fd2929, %fd2781, %fd2827;
	fma.rn.f64 	%fd2830, %fd2918, %fd2784, %fd2828;
	fma.rn.f64 	%fd2831, %fd2917, %fd2785, %fd2829;
	fma.rn.f64 	%fd2832, %fd2906, %fd2788, %fd2830;
	fma.rn.f64 	%fd2833, %fd2905, %fd2789, %fd2831;
	fma.rn.f64 	%fd580, %fd2894, %fd2792, %fd2832;
	fma.rn.f64 	%fd581, %fd2893, %fd2793, %fd2833;
	fma.rn.f64 	%fd2834, %fd566, %fd2772, 0d0000000000000000;
	fma.rn.f64 	%fd2835, %fd567, %fd2773, 0d0000000000000000;
	fma.rn.f64 	%fd2836, %fd568, %fd2776, %fd2834;
	fma.rn.f64 	%fd2837, %fd569, %fd2777, %fd2835;
	fma.rn.f64 	%fd2838, %fd2928, %fd2780, %fd2836;
	fma.rn.f64 	%fd2839, %fd2927, %fd2781, %fd2837;
	fma.rn.f64 	%fd2840, %fd2916, %fd2784, %fd2838;
	fma.rn.f64 	%fd2841, %fd2915, %fd2785, %fd2839;
	fma.rn.f64 	%fd2842, %fd2904, %fd2788, %fd2840;
	fma.rn.f64 	%fd2843, %fd2903, %fd2789, %fd2841;
	fma.rn.f64 	%fd582, %fd2892, %fd2792, %fd2842;
	fma.rn.f64 	%fd583, %fd2891, %fd2793, %fd2843;
	fma.rn.f64 	%fd2844, %fd570, %fd2772, 0d0000000000000000;
	fma.rn.f64 	%fd2845, %fd571, %fd2773, 0d0000000000000000;
	fma.rn.f64 	%fd2846, %fd572, %fd2776, %fd2844;
	fma.rn.f64 	%fd2847, %fd573, %fd2777, %fd2845;
	fma.rn.f64 	%fd2848, %fd2926, %fd2780, %fd2846;
	fma.rn.f64 	%fd2849, %fd2925, %fd2781, %fd2847;
	fma.rn.f64 	%fd2850, %fd2914, %fd2784, %fd2848;
	fma.rn.f64 	%fd2851, %fd2913, %fd2785, %fd2849;
	fma.rn.f64 	%fd2852, %fd2902, %fd2788, %fd2850;
	fma.rn.f64 	%fd2853, %fd2901, %fd2789, %fd2851;
	fma.rn.f64 	%fd2854, %fd2890, %fd2792, %fd2852;
	fma.rn.f64 	%fd2855, %fd2889, %fd2793, %fd2853;
	sub.f64 	%fd584, %fd2854, %fd2855;
	@%p4 bra 	$L__BB47_36;
	ld.param.u64 	%rd62, [_Z32massMatrixMultiplyConstantKernelILi11ELi12ELi1EEvidPKdS1_S1_S1_S1_S1_S1_Pd_param_9];
	mov.u32 	%r139, %ctaid.x;
	mov.u32 	%r140, %tid.y;
	add.s32 	%r141, %r139, %r140;
	mad.lo.s32 	%r143, %r141, 12096, %r19;
	mad.lo.s32 	%r144, %r141, -10765, %r143;
	cvta.to.global.u64 	%rd47, %rd62;
	mul.wide.s32 	%rd48, %r144, 8;
	add.s64 	%rd49, %rd47, %rd48;
	add.f64 	%fd2856, %fd574, %fd575;
	st.global.f64 	[%rd49], %fd2856;
	add.f64 	%fd2857, %fd576, %fd577;
	st.global.f64 	[%rd49+968], %fd2857;
	add.f64 	%fd2858, %fd578, %fd579;
	st.global.f64 	[%rd49+1936], %fd2858;
	add.f64 	%fd2859, %fd580, %fd581;
	st.global.f64 	[%rd49+2904], %fd2859;
	add.f64 	%fd2860, %fd582, %fd583;
	st.global.f64 	[%rd49+3872], %fd2860;
	st.global.f64 	[%rd49+4840], %fd584;
	sub.f64 	%fd2861, %fd582, %fd583;
	st.global.f64 	[%rd49+5808], %fd2861;
	sub.f64 	%fd2862, %fd580, %fd581;
	st.global.f64 	[%rd49+6776], %fd2862;
	sub.f64 	%fd2863, %fd578, %fd579;
	st.global.f64 	[%rd49+7744], %fd2863;
	sub.f64 	%fd2864, %fd576, %fd577;
	st.global.f64 	[%rd49+8712], %fd2864;
	sub.f64 	%fd2865, %fd574, %fd575;
	st.global.f64 	[%rd49+9680], %fd2865;
$L__BB47_36:
	ret;

}
	// .globl	_Z32massMatrixMultiplyConstantKernelILi11ELi13ELi1EEvidPKdS1_S1_S1_S1_S1_S1_Pd
.visible .entry _Z32massMatrixMultiplyConstantKernelILi11ELi13ELi1EEvidPKdS1_S1_S1_S1_S1_S1_Pd(
	.param .u32 _Z32massMatrixMultiplyConstantKernelILi11ELi13ELi1EEvidPKdS1_S1_S1_S1_S1_S1_Pd_param_0,
	.param .f64 _Z32massMatrixMultiplyConstantKernelILi11ELi13ELi1EEvidPKdS1_S1_S1_S1_S1_S1_Pd_param_1,
	.param .u64 .ptr .align 1 _Z32massMatrixMultiplyConstantKernelILi11ELi13ELi1EEvidPKdS1_S1_S1_S1_S1_S1_Pd_param_2,
	.param .u64 .ptr .align 1 _Z32massMatrixMultiplyConstantKernelILi11ELi13ELi1EEvidPKdS1_S1_S1_S1_S1_S1_Pd_param_3,
	.param .u64 .ptr .align 1 _Z32massMatrixMultiplyConstantKernelILi11ELi13ELi1EEvidPKdS1_S1_S1_S1_S1_S1_Pd_param_4,
	.param .u64 .ptr .align 1 _Z32massMatrixMultiplyConstantKernelILi11ELi13ELi1EEvidPKdS1_S1_S1_S1_S1_S1_Pd_param_5,
	.param .u64 .ptr .align 1 _Z32massMatrixMultiplyConstantKernelILi11ELi13ELi1EEvidPKdS1_S1_S1_S1_S1_S1_Pd_param_6,
	.param .u64 .ptr .align 1 _Z32massMatrixMultiplyConstantKernelILi11ELi13ELi1EEvidPKdS1_S1_S1_S1_S1_S1_Pd_param_7,
	.param .u64 .ptr .align 1 _Z32massMatrixMultiplyConstantKernelILi11ELi13ELi1EEvidPKdS1_S1_S1_S1_S1_S1_Pd_param_8,
	.param .u64 .ptr .align 1 _Z32massMatrixMultiplyConstantKernelILi11ELi13ELi1EEvidPKdS1_S1_S1_S1_S1_S1_Pd_param_9
)
{
	.reg .pred 	%p<23>;
	.reg .b16 	%rs<17>;
	.reg .b32 	%r<166>;
	.reg .b64 	%rd<67>;
	.reg .b64 	%fd<3482>;
	// demoted variable
	.shared .align 8 .b8 _ZZ29stiffnessMatrixMultiplyDeviceILi11ELi13ELi1EEviidPKdS1_S1_S1_PAT0__AT0__AplT0_Li0E_dPdE5s_Gpr[1352];
	// demoted variable
	.shared .align 8 .b8 _ZZ29stiffnessMatrixMultiplyDeviceILi11ELi13ELi1EEviidPKdS1_S1_S1_PAT0__AT0__AplT0_Li0E_dPdE5s_Gps[1352];
	// demoted variable
	.shared .align 8 .b8 _ZZ32massMatrixMultiplyConstantKernelILi11ELi13ELi1EEvidPKdS1_S1_S1_S1_S1_S1_PdE6s_tmp1[17576];
	// demoted variable
	.shared .align 8 .b8 _ZZ32massMatrixMultiplyConstantKernelILi11ELi13ELi1EEvidPKdS1_S1_S1_S1_S1_S1_PdE13s_QuadToQuadD[1352];
	ld.param.u32 	%r20, [_Z32massMatrixMultiplyConstantKernelILi11ELi13ELi1EEvidPKdS1_S1_S1_S1_S1_S1_Pd_param_0];
	ld.param.u64 	%rd5, [_Z32massMatrixMultiplyConstantKernelILi11ELi13ELi1EEvidPKdS1_S1_S1_S1_S1_S1_Pd_param_5];
	ld.param.u64 	%rd3, [_Z32massMatrixMultiplyConstantKernelILi11ELi13ELi1EEvidPKdS1_S1_S1_S1_S1_S1_Pd_param_8];
	cvta.to.global.u64 	%rd6, %rd5;
	mov.u32 	%r1, %tid.x;
	mov.u32 	%r2, %tid.y;
	mov.u32 	%r21, %ctaid.x;
	add.s32 	%r3, %r21, %r2;
	cvt.u16.u32 	%rs1, %r1;
	mul.hi.u16 	%rs3, %rs1, 5958;
	mul.lo.s16 	%rs4, %rs3, 11;
	sub.s16 	%rs2, %rs1, %rs4;
	mul.wide.u32 	%rd7, %r1, 8;
	add.s64 	%rd8, %rd6, %rd7;
	ld.global.nc.f64 	%fd666, [%rd8];
	shl.b32 	%r22, %r1, 3;
	mov.u32 	%r23, _ZZ32massMatrixMultiplyConstantKernelILi11ELi13ELi1EEvidPKdS1_S1_S1_S1_S1_S1_PdE13s_QuadToQuadD;
	add.s32 	%r24, %r23, %r22;
	st.shared.f64 	[%r24], %fd666;
	setp.lt.s32 	%p2, %r3, %r20;
	setp.lt.u32 	%p3, %r1, 121;
	and.pred  	%p1, %p3, %p2;
	not.pred 	%p4, %p1;
	@%p4 bra 	$L__BB48_2;
	cvta.to.global.u64 	%rd9, %rd3;
	mad.lo.s32 	%r25, %r3, 1331, %r1;
	mul.wide.s32 	%rd10, %r25, 8;
	add.s64 	%rd11, %rd9, %rd10;
	ld.global.nc.f64 	%fd3331, [%rd11];
	ld.global.nc.f64 	%fd3330, [%rd11+968];
	ld.global.nc.f64 	%fd3329, [%rd11+1936];
	ld.global.nc.f64 	%fd3328, [%rd11+2904];
	ld.global.nc.f64 	%fd3327, [%rd11+3872];
	ld.global.nc.f64 	%fd3326, [%rd11+4840];
	ld.global.nc.f64 	%fd3325, [%rd11+5808];
	ld.global.nc.f64 	%fd3324, [%rd11+6776];
	ld.global.nc.f64 	%fd3323, [%rd11+7744];
	ld.global.nc.f64 	%fd3322, [%rd11+8712];
	ld.global.nc.f64 	%fd3321, [%rd11+9680];
$L__BB48_2:
	setp.gt.u32 	%p5, %r1, 120;
	bar.sync 	0;
	ld.const.f64 	%fd23, [const_oddDofToQuad];
	ld.const.f64 	%fd24, [const_evenDofToQuad];
	ld.const.f64 	%fd25, [const_oddDofToQuad+8];
	ld.const.f64 	%fd26, [const_evenDofToQuad+8];
	ld.const.f64 	%fd27, [const_oddDofToQuad+16];
	ld.const.f64 	%fd28, [const_evenDofToQuad+16];
	ld.const.f64 	%fd29, [const_oddDofToQuad+24];
	ld.const.f64 	%fd30, [const_evenDofToQuad+24];
	ld.const.f64 	%fd31, [const_oddDofToQuad+32];
	ld.const.f64 	%fd32, [const_evenDofToQuad+32];
	ld.const.f64 	%fd33, [const_oddDofToQuad+40];
	ld.const.f64 	%fd34, [const_evenDofToQuad+40];
	ld.const.f64 	%fd35, [const_oddDofToQuad+48];
	ld.const.f64 	%fd36, [const_evenDofToQuad+48];
	ld.const.f64 	%fd37, [const_oddDofToQuad+56];
	ld.const.f64 	%fd38, [const_evenDofToQuad+56];
	ld.const.f64 	%fd39, [const_oddDofToQuad+64];
	ld.const.f64 	%fd40, [const_evenDofToQuad+64];
	ld.const.f64 	%fd41, [const_oddDofToQuad+72];
	ld.const.f64 	%fd42, [const_evenDofToQuad+72];
	ld.const.f64 	%fd43, [const_oddDofToQuad+80];
	ld.const.f64 	%fd44, [const_evenDofToQuad+80];
	ld.const.f64 	%fd45, [const_oddDofToQuad+88];
	ld.const.f64 	%fd46, [const_evenDofToQuad+88];
	ld.const.f64 	%fd47, [const_oddDofToQuad+96];
	mov.u32 	%r26, _ZZ32massMatrixMultiplyConstantKernelILi11ELi13ELi1EEvidPKdS1_S1_S1_S1_S1_S1_PdE6s_tmp1;
	mad.lo.s32 	%r4, %r2, 17576, %r26;
	mul.lo.s16 	%rs6, %rs1, 117;
	shr.u16 	%rs7, %rs6, 8;
	sub.s16 	%rs8, %rs1, %rs7;
	and.b16  	%rs9, %rs8, 254;
	shr.u16 	%rs10, %rs9, 1;
	add.s16 	%rs11, %rs10, %rs7;
	and.b16  	%rs12, %rs11, 248;
	shr.u16 	%rs13, %rs12, 3;
	cvt.u32.u16 	%r5, %rs13;
	mul.wide.u16 	%r27, %rs13, 104;
	add.s32 	%r6, %r4, %r27;
	mul.wide.u16 	%r28, %rs2, 8;
	add.s32 	%r7, %r6, %r28;
	@%p5 bra 	$L__BB48_4;
	add.f64 	%fd667, %fd3331, %fd3321;
	sub.f64 	%fd668, %fd3331, %fd3321;
	add.f64 	%fd669, %fd3330, %fd3322;
	sub.f64 	%fd670, %fd3330, %fd3322;
	add.f64 	%fd671, %fd3329, %fd3323;
	sub.f64 	%fd672, %fd3329, %fd3323;
	add.f64 	%fd673, %fd3328, %fd3324;
	sub.f64 	%fd674, %fd3328, %fd3324;
	add.f64 	%fd675, %fd3327, %fd3325;
	sub.f64 	%fd676, %fd3327, %fd3325;
	add.f64 	%fd677, %fd3326, %fd3326;
	sub.f64 	%fd678, %fd3326, %fd3326;
	mul.f64 	%fd679, %fd677, 0d3FE0000000000000;
	fma.rn.f64 	%fd680, %fd23, %fd667, 0d0000000000000000;
	fma.rn.f64 	%fd681, %fd24, %fd668, 0d0000000000000000;
	fma.rn.f64 	%fd682, %fd25, %fd669, %fd680;
	fma.rn.f64 	%fd683, %fd26, %fd670, %fd681;
	fma.rn.f64 	%fd684, %fd27, %fd671, %fd682;
	fma.rn.f64 	%fd685, %fd28, %fd672, %fd683;
	fma.rn.f64 	%fd686, %fd29, %fd673, %fd684;
	fma.rn.f64 	%fd687, %fd30, %fd674, %fd685;
	fma.rn.f64 	%fd688, %fd31, %fd675, %fd686;
	fma.rn.f64 	%fd689, %fd32, %fd676, %fd687;
	fma.rn.f64 	%fd690, %fd33, %fd679, %fd688;
	fma.rn.f64 	%fd691, %fd34, %fd678, %fd689;
	add.f64 	%fd692, %fd691, %fd690;
	st.shared.f64 	[%r7], %fd692;
	sub.f64 	%fd693, %fd690, %fd691;
	st.shared.f64 	[%r7+16224], %fd693;
	fma.rn.f64 	%fd694, %fd35, %fd667, 0d0000000000000000;
	fma.rn.f64 	%fd695, %fd36, %fd668, 0d0000000000000000;
	fma.rn.f64 	%fd696, %fd37, %fd669, %fd694;
	fma.rn.f64 	%fd697, %fd38, %fd670, %fd695;
	fma.rn.f64 	%fd698, %fd39, %fd671, %fd696;
	fma.rn.f64 	%fd699, %fd40, %fd672, %fd697;
	fma.rn.f64 	%fd700, %fd41, %fd673, %fd698;
	fma.rn.f64 	%fd701, %fd42, %fd674, %fd699;
	fma.rn.f64 	%fd702, %fd43, %fd675, %fd700;
	fma.rn.f64 	%fd703, %fd44, %fd676, %fd701;
	fma.rn.f64 	%fd704, %fd45, %fd679, %fd702;
	fma.rn.f64 	%fd705, %fd46, %fd678, %fd703;
	add.f64 	%fd706, %fd705, %fd704;
	st.shared.f64 	[%r7+1352], %fd706;
	sub.f64 	%fd707, %fd704, %fd705;
	st.shared.f64 	[%r7+14872], %fd707;
	fma.rn.f64 	%fd708, %fd47, %fd667, 0d0000000000000000;
	ld.const.f64 	%fd709, [const_evenDofToQuad+96];
	fma.rn.f64 	%fd710, %fd709, %fd668, 0d0000000000000000;
	ld.const.f64 	%fd711, [const_oddDofToQuad+104];
	fma.rn.f64 	%fd712, %fd711, %fd669, %fd708;
	ld.const.f64 	%fd713, [const_evenDofToQuad+104];
	fma.rn.f64 	%fd714, %fd713, %fd670, %fd710;
	ld.const.f64 	%fd715, [const_oddDofToQuad+112];
	fma.rn.f64 	%fd716, %fd715, %fd671, %fd712;
	ld.const.f64 	%fd717, [const_evenDofToQuad+112];
	fma.rn.f64 	%fd718, %fd717, %fd672, %fd714;
	ld.const.f64 	%fd719, [const_oddDofToQuad+120];
	fma.rn.f64 	%fd720, %fd719, %fd673, %fd716;
	ld.const.f64 	%fd721, [const_evenDofToQuad+120];
	fma.rn.f64 	%fd722, %fd721, %fd674, %fd718;
	ld.const.f64 	%fd723, [const_oddDofToQuad+128];
	fma.rn.f64 	%fd724, %fd723, %fd675, %fd720;
	ld.const.f64 	%fd725, [const_evenDofToQuad+128];
	fma.rn.f64 	%fd726, %fd725, %fd676, %fd722;
	ld.const.f64 	%fd727, [const_oddDofToQuad+136];
	fma.rn.f64 	%fd728, %fd727, %fd679, %fd724;
	ld.const.f64 	%fd729, [const_evenDofToQuad+136];
	fma.rn.f64 	%fd730, %fd729, %fd678, %fd726;
	add.f64 	%fd731, %fd730, %fd728;
	st.shared.f64 	[%r7+2704], %fd731;
	sub.f64 	%fd732, %fd728, %fd730;
	st.shared.f64 	[%r7+13520], %fd732;
	ld.const.f64 	%fd733, [const_oddDofToQuad+144];
	fma.rn.f64 	%fd734, %fd733, %fd667, 0d0000000000000000;
	ld.const.f64 	%fd735, [const_evenDofToQuad+144];
	fma.rn.f64 	%fd736, %fd735, %fd668, 0d0000000000000000;
	ld.const.f64 	%fd737, [const_oddDofToQuad+152];
	fma.rn.f64 	%fd738, %fd737, %fd669, %fd734;
	ld.const.f64 	%fd739, [const_evenDofToQuad+152];
	fma.rn.f64 	%fd740, %fd739, %fd670, %fd736;
	ld.const.f64 	%fd741, [const_oddDofToQuad+160];
	fma.rn.f64 	%fd742, %fd741, %fd671, %fd738;
	ld.const.f64 	%fd743, [const_evenDofToQuad+160];
	fma.rn.f64 	%fd744, %fd743, %fd672, %fd740;
	ld.const.f64 	%fd745, [const_oddDofToQuad+168];
	fma.rn.f64 	%fd746, %fd745, %fd673, %fd742;
	ld.const.f64 	%fd747, [const_evenDofToQuad+168];
	fma.rn.f64 	%fd748, %fd747, %fd674, %fd744;
	ld.const.f64 	%fd749, [const_oddDofToQuad+176];
	fma.rn.f64 	%fd750, %fd749, %fd675, %fd746;
	ld.const.f64 	%fd751, [const_evenDofToQuad+176];
	fma.rn.f64 	%fd752, %fd751, %fd676, %fd748;
	ld.const.f64 	%fd753, [const_oddDofToQuad+184];
	fma.rn.f64 	%fd754, %fd753, %fd679, %fd750;
	ld.const.f64 	%fd755, [const_evenDofToQuad+184];
	fma.rn.f64 	%fd756, %fd755, %fd678, %fd752;
	add.f64 	%fd757, %fd756, %fd754;
	st.shared.f64 	[%r7+4056], %fd757;
	sub.f64 	%fd758, %fd754, %fd756;
	st.shared.f64 	[%r7+12168], %fd758;
	ld.const.f64 	%fd759, [const_oddDofToQuad+192];
	fma.rn.f64 	%fd760, %fd759, %fd667, 0d0000000000000000;
	ld.const.f64 	%fd761, [const_evenDofToQuad+192];
	fma.rn.f64 	%fd762, %fd761, %fd668, 0d0000000000000000;
	ld.const.f64 	%fd763, [const_oddDofToQuad+200];
	fma.rn.f64 	%fd764, %fd763, %fd669, %fd760;
	ld.const.f64 	%fd765, [const_evenDofToQuad+200];
	fma.rn.f64 	%fd766, %fd765, %fd670, %fd762;
	ld.const.f64 	%fd767, [const_oddDofToQuad+208];
	fma.rn.f64 	%fd768, %fd767, %fd671, %fd764;
	ld.const.f64 	%fd769, [const_evenDofToQuad+208];
	fma.rn.f64 	%fd770, %fd769, %fd672, %fd766;
	ld.const.f64 	%fd771, [const_oddDofToQuad+216];
	fma.rn.f64 	%fd772, %fd771, %fd673, %fd768;
	ld.const.f64 	%fd773, [const_evenDofToQuad+216];
	fma.rn.f64 	%fd774, %fd773, %fd674, %fd770;
	ld.const.f64 	%fd775, [const_oddDofToQuad+224];
	fma.rn.f64 	%fd776, %fd775, %fd675, %fd772;
	ld.const.f64 	%fd777, [const_evenDofToQuad+224];
	fma.rn.f64 	%fd778, %fd777, %fd676, %fd774;
	ld.const.f64 	%fd779, [const_oddDofToQuad+232];
	fma.rn.f64 	%fd780, %fd779, %fd679, %fd776;
	ld.const.f64 	%fd781, [const_evenDofToQuad+232];
	fma.rn.f64 	%fd782, %fd781, %fd678, %fd778;
	add.f64 	%fd783, %fd782, %fd780;
	st.shared.f64 	[%r7+5408], %fd783;
	sub.f64 	%fd784, %fd780, %fd782;
	st.shared.f64 	[%r7+10816], %fd784;
	ld.const.f64 	%fd785, [const_oddDofToQuad+240];
	fma.rn.f64 	%fd786, %fd785, %fd667, 0d0000000000000000;
	ld.const.f64 	%fd787, [const_evenDofToQuad+240];
	fma.rn.f64 	%fd788, %fd787, %fd668, 0d0000000000000000;
	ld.const.f64 	%fd789, [const_oddDofToQuad+248];
	fma.rn.f64 	%fd790, %fd789, %fd669, %fd786;
	ld.const.f64 	%fd791, [const_evenDofToQuad+248];
	fma.rn.f64 	%fd792, %fd791, %fd670, %fd788;
	ld.const.f64 	%fd793, [const_oddDofToQuad+256];
	fma.rn.f64 	%fd794, %fd793, %fd671, %fd790;
	ld.const.f64 	%fd795, [const_evenDofToQuad+256];
	fma.rn.f64 	%fd796, %fd795, %fd672, %fd792;
	ld.const.f64 	%fd797, [const_oddDofToQuad+264];
	fma.rn.f64 	%fd798, %fd797, %fd673, %fd794;
	ld.const.f64 	%fd799, [const_evenDofToQuad+264];
	fma.rn.f64 	%fd800, %fd799, %fd674, %fd796;
	ld.const.f64 	%fd801, [const_oddDofToQuad+272];
	fma.rn.f64 	%fd802, %fd801, %fd675, %fd798;
	ld.const.f64 	%fd803, [const_evenDofToQuad+272];
	fma.rn.f64 	%fd804, %fd803, %fd676, %fd800;
	ld.const.f64 	%fd805, [const_oddDofToQuad+280];
	fma.rn.f64 	%fd806, %fd805, %fd679, %fd802;
	ld.const.f64 	%fd807, [const_evenDofToQuad+280];
	fma.rn.f64 	%fd808, %fd807, %fd678, %fd804;
	add.f64 	%fd809, %fd808, %fd806;
	st.shared.f64 	[%r7+6760], %fd809;
	sub.f64 	%fd810, %fd806, %fd808;
	st.shared.f64 	[%r7+9464], %fd810;
	ld.const.f64 	%fd811, [const_oddDofToQuad+288];
	fma.rn.f64 	%fd812, %fd811, %fd667, 0d0000000000000000;
	ld.const.f64 	%fd813, [const_evenDofToQuad+288];
	fma.rn.f64 	%fd814, %fd813, %fd668, 0d0000000000000000;
	ld.const.f64 	%fd815, [const_oddDofToQuad+296];
	fma.rn.f64 	%fd816, %fd815, %fd669, %fd812;
	ld.const.f64 	%fd817, [const_evenDofToQuad+296];
	fma.rn.f64 	%fd818, %fd817, %fd670, %fd814;
	ld.const.f64 	%fd819, [const_oddDofToQuad+304];
	fma.rn.f64 	%fd820, %fd819, %fd671, %fd816;
	ld.const.f64 	%fd821, [const_evenDofToQuad+304];
	fma.rn.f64 	%fd822, %fd821, %fd672, %fd818;
	ld.const.f64 	%fd823, [const_oddDofToQuad+312];
	fma.rn.f64 	%fd824, %fd823, %fd673, %fd820;
	ld.const.f64 	%fd825, [const_evenDofToQuad+312];
	fma.rn.f64 	%fd826, %fd825, %fd674, %fd822;
	ld.const.f64 	%fd827, [const_oddDofToQuad+320];
	fma.rn.f64 	%fd828, %fd827, %fd675, %fd824;
	ld.const.f64 	%fd829, [const_evenDofToQuad+320];
	fma.rn.f64 	%fd830, %fd829, %fd676, %fd826;
	ld.const.f64 	%fd831, [const_oddDofToQuad+328];
	fma.rn.f64 	%fd832, %fd831, %fd679, %fd828;
	ld.const.f64 	%fd833, [const_evenDofToQuad+328];
	fma.rn.f64 	%fd834, %fd833, %fd678, %fd830;
	sub.f64 	%fd835, %fd832, %fd834;
	st.shared.f64 	[%r7+8112], %fd835;
$L__BB48_4:
	bar.sync 	0;
	setp.lt.u32 	%p6, %r1, 143;
	mad.lo.s32 	%r29, %r5, 1248, %r6;
	add.s32 	%r8, %r29, %r28;
	@%p6 bra 	$L__BB48_6;
	ld.const.f64 	%fd3390, [const_evenDofToQuad+96];
	ld.const.f64 	%fd3389, [const_oddDofToQuad+104];
	ld.const.f64 	%fd3388, [const_evenDofToQuad+104];
	ld.const.f64 	%fd3387, [const_oddDofToQuad+112];
	ld.const.f64 	%fd3386, [const_evenDofToQuad+112];
	ld.const.f64 	%fd3385, [const_oddDofToQuad+120];
	ld.const.f64 	%fd3384, [const_evenDofToQuad+120];
	ld.const.f64 	%fd3383, [const_oddDofToQuad+128];
	ld.const.f64 	%fd3382, [const_evenDofToQuad+128];
	ld.const.f64 	%fd3381, [const_oddDofToQuad+136];
	ld.const.f64 	%fd3380, [const_evenDofToQuad+136];
	ld.const.f64 	%fd3379, [const_oddDofToQuad+144];
	ld.const.f64 	%fd3378, [const_evenDofToQuad+144];
	ld.const.f64 	%fd3377, [const_oddDofToQuad+152];
	ld.const.f64 	%fd3376, [const_evenDofToQuad+152];
	ld.const.f64 	%fd3375, [const_oddDofToQuad+160];
	ld.const.f64 	%fd3374, [const_evenDofToQuad+160];
	ld.const.f64 	%fd3373, [const_oddDofToQuad+168];
	ld.const.f64 	%fd3372, [const_evenDofToQuad+168];
	ld.const.f64 	%fd3371, [const_oddDofToQuad+176];
	ld.const.f64 	%fd3370, [const_evenDofToQuad+176];
	ld.const.f64 	%fd3369, [const_oddDofToQuad+184];
	ld.const.f64 	%fd3368, [const_evenDofToQuad+184];
	ld.const.f64 	%fd3367, [const_oddDofToQuad+192];
	ld.const.f64 	%fd3366, [const_evenDofToQuad+192];
	ld.const.f64 	%fd3365, [const_oddDofToQuad+200];
	ld.const.f64 	%fd3364, [const_evenDofToQuad+200];
	ld.const.f64 	%fd3363, [const_oddDofToQuad+208];
	ld.const.f64 	%fd3362, [const_evenDofToQuad+208];
	ld.const.f64 	%fd3361, [const_oddDofToQuad+216];
	ld.const.f64 	%fd3360, [const_evenDofToQuad+216];
	ld.const.f64 	%fd3359, [const_oddDofToQuad+224];
	ld.const.f64 	%fd3358, [const_evenDofToQuad+224];
	ld.const.f64 	%fd3357, [const_oddDofToQuad+232];
	ld.const.f64 	%fd3356, [const_evenDofToQuad+232];
	ld.const.f64 	%fd3355, [const_oddDofToQuad+240];
	ld.const.f64 	%fd3354, [const_evenDofToQuad+240];
	ld.const.f64 	%fd3353, [const_oddDofToQuad+248];
	ld.const.f64 	%fd3352, [const_evenDofToQuad+248];
	ld.const.f64 	%fd3351, [const_oddDofToQuad+256];
	ld.const.f64 	%fd3350, [const_evenDofToQuad+256];
	ld.const.f64 	%fd3349, [const_oddDofToQuad+264];
	ld.const.f64 	%fd3348, [const_evenDofToQuad+264];
	ld.const.f64 	%fd3347, [const_oddDofToQuad+272];
	ld.const.f64 	%fd3346, [const_evenDofToQuad+272];
	ld.const.f64 	%fd3345, [const_oddDofToQuad+280];
	ld.const.f64 	%fd3344, [const_evenDofToQuad+280];
	ld.const.f64 	%fd3343, [const_oddDofToQuad+288];
	ld.const.f64 	%fd3342, [const_evenDofToQuad+288];
	ld.const.f64 	%fd3341, [const_oddDofToQuad+296];
	ld.const.f64 	%fd3340, [const_evenDofToQuad+296];
	ld.const.f64 	%fd3339, [const_oddDofToQuad+304];
	ld.const.f64 	%fd3338, [const_evenDofToQuad+304];
	ld.const.f64 	%fd3337, [const_oddDofToQuad+312];
	ld.const.f64 	%fd3336, [const_evenDofToQuad+312];
	ld.const.f64 	%fd3335, [const_oddDofToQuad+320];
	ld.const.f64 	%fd3334, [const_evenDofToQuad+320];
	ld.const.f64 	%fd3333, [const_oddDofToQuad+328];
	ld.const.f64 	%fd3332, [const_evenDofToQuad+328];
	bra.uni 	$L__BB48_7;
$L__BB48_6:
	ld.shared.f64 	%fd836, [%r8];
	ld.shared.f64 	%fd837, [%r8+1040];
	add.f64 	%fd838, %fd836, %fd837;
	sub.f64 	%fd839, %fd836, %fd837;
	ld.shared.f64 	%fd840, [%r8+104];
	ld.shared.f64 	%fd841, [%r8+936];
	add.f64 	%fd842, %fd840, %fd841;
	sub.f64 	%fd843, %fd840, %fd841;
	ld.shared.f64 	%fd844, [%r8+208];
	ld.shared.f64 	%fd845, [%r8+832];
	add.f64 	%fd846, %fd844, %fd845;
	sub.f64 	%fd847, %fd844, %fd845;
	ld.shared.f64 	%fd848, [%r8+312];
	ld.shared.f64 	%fd849, [%r8+728];
	add.f64 	%fd850, %fd848, %fd849;
	sub.f64 	%fd851, %fd848, %fd849;
	ld.shared.f64 	%fd852, [%r8+416];
	ld.shared.f64 	%fd853, [%r8+624];
	add.f64 	%fd854, %fd852, %fd853;
	sub.f64 	%fd855, %fd852, %fd853;
	ld.shared.f64 	%fd856, [%r8+520];
	add.f64 	%fd857, %fd856, %fd856;
	sub.f64 	%fd858, %fd856, %fd856;
	mul.f64 	%fd859, %fd857, 0d3FE0000000000000;
	fma.rn.f64 	%fd860, %fd23, %fd838, 0d0000000000000000;
	fma.rn.f64 	%fd861, %fd24, %fd839, 0d0000000000000000;
	fma.rn.f64 	%fd862, %fd25, %fd842, %fd860;
	fma.rn.f64 	%fd863, %fd26, %fd843, %fd861;
	fma.rn.f64 	%fd864, %fd27, %fd846, %fd862;
	fma.rn.f64 	%fd865, %fd28, %fd847, %fd863;
	fma.rn.f64 	%fd866, %fd29, %fd850, %fd864;
	fma.rn.f64 	%fd867, %fd30, %fd851, %fd865;
	fma.rn.f64 	%fd868, %fd31, %fd854, %fd866;
	fma.rn.f64 	%fd869, %fd32, %fd855, %fd867;
	fma.rn.f64 	%fd870, %fd33, %fd859, %fd868;
	fma.rn.f64 	%fd871, %fd34, %fd858, %fd869;
	add.f64 	%fd872, %fd870, %fd871;
	st.shared.f64 	[%r8], %fd872;
	sub.f64 	%fd873, %fd870, %fd871;
	st.shared.f64 	[%r8+1248], %fd873;
	fma.rn.f64 	%fd874, %fd35, %fd838, 0d0000000000000000;
	fma.rn.f64 	%fd875, %fd36, %fd839, 0d0000000000000000;
	fma.rn.f64 	%fd876, %fd37, %fd842, %fd874;
	fma.rn.f64 	%fd877, %fd38, %fd843, %fd875;
	fma.rn.f64 	%fd878, %fd39, %fd846, %fd876;
	fma.rn.f64 	%fd879, %fd40, %fd847, %fd877;
	fma.rn.f64 	%fd880, %fd41, %fd850, %fd878;
	fma.rn.f64 	%fd881, %fd42, %fd851, %fd879;
	fma.rn.f64 	%fd882, %fd43, %fd854, %fd880;
	fma.rn.f64 	%fd883, %fd44, %fd855, %fd881;
	fma.rn.f64 	%fd884, %fd45, %fd859, %fd882;
	fma.rn.f64 	%fd885, %fd46, %fd858, %fd883;
	add.f64 	%fd886, %fd884, %fd885;
	st.shared.f64 	[%r8+104], %fd886;
	sub.f64 	%fd887, %fd884, %fd885;
	st.shared.f64 	[%r8+1144], %fd887;
	fma.rn.f64 	%fd888, %fd47, %fd838, 0d0000000000000000;
	ld.const.f64 	%fd3390, [const_evenDofToQuad+96];
	fma.rn.f64 	%fd889, %fd3390, %fd839, 0d0000000000000000;
	ld.const.f64 	%fd3389, [const_oddDofToQuad+104];
	fma.rn.f64 	%fd890, %fd3389, %fd842, %fd888;
	ld.const.f64 	%fd3388, [const_evenDofToQuad+104];
	fma.rn.f64 	%fd891, %fd3388, %fd843, %fd889;
	ld.const.f64 	%fd3387, [const_oddDofToQuad+112];
	fma.rn.f64 	%fd892, %fd3387, %fd846, %fd890;
	ld.const.f64 	%fd3386, [const_evenDofToQuad+112];
	fma.rn.f64 	%fd893, %fd3386, %fd847, %fd891;
	ld.const.f64 	%fd3385, [const_oddDofToQuad+120];
	fma.rn.f64 	%fd894, %fd3385, %fd850, %fd892;
	ld.const.f64 	%fd3384, [const_evenDofToQuad+120];
	fma.rn.f64 	%fd895, %fd3384, %fd851, %fd893;
	ld.const.f64 	%fd3383, [const_oddDofToQuad+128];
	fma.rn.f64 	%fd896, %fd3383, %fd854, %fd894;
	ld.const.f64 	%fd3382, [const_evenDofToQuad+128];
	fma.rn.f64 	%fd897, %fd3382, %fd855, %fd895;
	ld.const.f64 	%fd3381, [const_oddDofToQuad+136];
	fma.rn.f64 	%fd898, %fd3381, %fd859, %fd896;
	ld.const.f64 	%fd3380, [const_evenDofToQuad+136];
	fma.rn.f64 	%fd899, %fd3380, %fd858, %fd897;
	add.f64 	%fd900, %fd898, %fd899;
	st.shared.f64 	[%r8+208], %fd900;
	sub.f64 	%fd901, %fd898, %fd899;
	st.shared.f64 	[%r8+1040], %fd901;
	ld.const.f64 	%fd3379, [const_oddDofToQuad+144];
	fma.rn.f64 	%fd902, %fd3379, %fd838, 0d0000000000000000;
	ld.const.f64 	%fd3378, [const_evenDofToQuad+144];
	fma.rn.f64 	%fd903, %fd3378, %fd839, 0d0000000000000000;
	ld.const.f64 	%fd3377, [const_oddDofToQuad+152];
	fma.rn.f64 	%fd904, %fd3377, %fd842, %fd902;
	ld.const.f64 	%fd3376, [const_evenDofToQuad+152];
	fma.rn.f64 	%fd905, %fd3376, %fd843, %fd903;
	ld.const.f64 	%fd3375, [const_oddDofToQuad+160];
	fma.rn.f64 	%fd906, %fd3375, %fd846, %fd904;
	ld.const.f64 	%fd3374, [const_evenDofToQuad+160];
	fma.rn.f64 	%fd907, %fd3374, %fd847, %fd905;
	ld.const.f64 	%fd3373, [const_oddDofToQuad+168];
	fma.rn.f64 	%fd908, %fd3373, %fd850, %fd906;
	ld.const.f64 	%fd3372, [const_evenDofToQuad+168];
	fma.rn.f64 	%fd909, %fd3372, %fd851, %fd907;
	ld.const.f64 	%fd3371, [const_oddDofToQuad+176];
	fma.rn.f64 	%fd910, %fd3371, %fd854, %fd908;
	ld.const.f64 	%fd3370, [const_evenDofToQuad+176];
	fma.rn.f64 	%fd911, %fd3370, %fd855, %fd909;
	ld.const.f64 	%fd3369, [const_oddDofToQuad+184];
	fma.rn.f64 	%fd912, %fd3369, %fd859, %fd910;
	ld.const.f64 	%fd3368, [const_evenDofToQuad+184];
	fma.rn.f64 	%fd913, %fd3368, %fd858, %fd911;
	add.f64 	%fd914, %fd912, %fd913;
	st.shared.f64 	[%r8+312], %fd914;
	sub.f64 	%fd915, %fd912, %fd913;
	st.shared.f64 	[%r8+936], %fd915;
	ld.const.f64 	%fd3367, [const_oddDofToQuad+192];
	fma.rn.f64 	%fd916, %fd3367, %fd838, 0d0000000000000000;
	ld.const.f64 	%fd3366, [const_evenDofToQuad+192];
	fma.rn.f64 	%fd917, %fd3366, %fd839, 0d0000000000000000;
	ld.const.f64 	%fd3365, [const_oddDofToQuad+200];
	fma.rn.f64 	%fd918, %fd3365, %fd842, %fd916;
	ld.const.f64 	%fd3364, [const_evenDofToQuad+200];
	fma.rn.f64 	%fd919, %fd3364, %fd843, %fd917;
	ld.const.f64 	%fd3363, [const_oddDofToQuad+208];
	fma.rn.f64 	%fd920, %fd3363, %fd846, %fd918;
	ld.const.f64 	%fd3362, [const_evenDofToQuad+208];
	fma.rn.f64 	%fd921, %fd3362, %fd847, %fd919;
	ld.const.f64 	%fd3361, [const_oddDofToQuad+216];
	fma.rn.f64 	%fd922, %fd3361, %fd850, %fd920;
	ld.const.f64 	%fd3360, [const_evenDofToQuad+216];
	fma.rn.f64 	%fd923, %fd3360, %fd851, %fd921;
	ld.const.f64 	%fd3359, [const_oddDofToQuad+224];
	fma.rn.f64 	%fd924, %fd3359, %fd854, %fd922;
	ld.const.f64 	%fd3358, [const_evenDofToQuad+224];
	fma.rn.f64 	%fd925, %fd3358, %fd855, %fd923;
	ld.const.f64 	%fd3357, [const_oddDofToQuad+232];
	fma.rn.f64 	%fd926, %fd3357, %fd859, %fd924;
	ld.const.f64 	%fd3356, [const_evenDofToQuad+232];
	fma.rn.f64 	%fd927, %fd3356, %fd858, %fd925;
	add.f64 	%fd928, %fd926, %fd927;
	st.shared.f64 	[%r8+416], %fd928;
	sub.f64 	%fd929, %fd926, %fd927;
	st.shared.f64 	[%r8+832], %fd929;
	ld.const.f64 	%fd3355, [const_oddDofToQuad+240];
	fma.rn.f64 	%fd930, %fd3355, %fd838, 0d0000000000000000;
	ld.const.f64 	%fd3354, [const_evenDofToQuad+240];
	fma.rn.f64 	%fd931, %fd3354, %fd839, 0d0000000000000000;
	ld.const.f64 	%fd3353, [const_oddDofToQuad+248];
	fma.rn.f64 	%fd932, %fd3353, %fd842, %fd930;
	ld.const.f64 	%fd3352, [const_evenDofToQuad+248];
	fma.rn.f64 	%fd933, %fd3352, %fd843, %fd931;
	ld.const.f64 	%fd3351, [const_oddDofToQuad+256];
	fma.rn.f64 	%fd934, %fd3351, %fd846, %fd932;
	ld.const.f64 	%fd3350, [const_evenDofToQuad+256];
	fma.rn.f64 	%fd935, %fd3350, %fd847, %fd933;
	ld.const.f64 	%fd3349, [const_oddDofToQuad+264];
	fma.rn.f64 	%fd936, %fd3349, %fd850, %fd934;
	ld.const.f64 	%fd3348, [const_evenDofToQuad+264];
	fma.rn.f64 	%fd937, %fd3348, %fd851, %fd935;
	ld.const.f64 	%fd3347, [const_oddDofToQuad+272];
	fma.rn.f64 	%fd938, %fd3347, %fd854, %fd936;
	ld.const.f64 	%fd3346, [const_evenDofToQuad+272];
	fma.rn.f64 	%fd939, %fd3346, %fd855, %fd937;
	ld.const.f64 	%fd3345, [const_oddDofToQuad+280];
	fma.rn.f64 	%fd940, %fd3345, %fd859, %fd938;
	ld.const.f64 	%fd3344, [const_evenDofToQuad+280];
	fma.rn.f64 	%fd941, %fd3344, %fd858, %fd939;
	add.f64 	%fd942, %fd940, %fd941;
	st.shared.f64 	[%r8+520], %fd942;
	sub.f64 	%fd943, %fd940, %fd941;
	st.shared.f64 	[%r8+728], %fd943;
	ld.const.f64 	%fd3343, [const_oddDofToQuad+288];
	fma.rn.f64 	%fd944, %fd3343, %fd838, 0d0000000000000000;
	ld.const.f64 	%fd3342, [const_evenDofToQuad+288];
	fma.rn.f64 	%fd945, %fd3342, %fd839, 0d0000000000000000;
	ld.const.f64 	%fd3341, [const_oddDofToQuad+296];
	fma.rn.f64 	%fd946, %fd3341, %fd842, %fd944;
	ld.const.f64 	%fd3340, [const_evenDofToQuad+296];
	fma.rn.f64 	%fd947, %fd3340, %fd843, %fd945;
	ld.const.f64 	%fd3339, [const_oddDofToQuad+304];
	fma.rn.f64 	%fd948, %fd3339, %fd846, %fd946;
	ld.const.f64 	%fd3338, [const_evenDofToQuad+304];
	fma.rn.f64 	%fd949, %fd3338, %fd847, %fd947;
	ld.const.f64 	%fd3337, [const_oddDofToQuad+312];
	fma.rn.f64 	%fd950, %fd3337, %fd850, %fd948;
	ld.const.f64 	%fd3336, [const_evenDofToQuad+312];
	fma.rn.f64 	%fd951, %fd3336, %fd851, %fd949;
	ld.const.f64 	%fd3335, [const_oddDofToQuad+320];
	fma.rn.f64 	%fd952, %fd3335, %fd854, %fd950;
	ld.const.f64 	%fd3334, [const_evenDofToQuad+320];
	fma.rn.f64 	%fd953, %fd3334, %fd855, %fd951;
	ld.const.f64 	%fd3333, [const_oddDofToQuad+328];
	fma.rn.f64 	%fd954, %fd3333, %fd859, %fd952;
	ld.const.f64 	%fd3332, [const_evenDofToQuad+328];
	fma.rn.f64 	%fd955, %fd3332, %fd858, %fd953;
	sub.f64 	%fd956, %fd954, %fd955;
	st.shared.f64 	[%r8+624], %fd956;
$L__BB48_7:
	ld.param.u64 	%rd53, [_Z32massMatrixMultiplyConstantKernelILi11ELi13ELi1EEvidPKdS1_S1_S1_S1_S1_S1_Pd_param_2];
	ld.param.u32 	%r153, [_Z32massMatrixMultiplyConstantKernelILi11ELi13ELi1EEvidPKdS1_S1_S1_S1_S1_S1_Pd_param_0];
	setp.ge.s32 	%p7, %r3, %r153;
	bar.sync 	0;
	mul.hi.u16 	%rs14, %rs1, 5042;
	mul.lo.s16 	%rs15, %rs14, 13;
	sub.s16 	%rs16, %rs1, %rs15;
	cvt.u32.u16 	%r9, %rs16;
	cvt.u32.u16 	%r10, %rs14;
	mul.wide.u16 	%r31, %rs14, 1352;
	add.s32 	%r32, %r4, %r31;
	mul.wide.u16 	%r33, %rs16, 104;
	add.s32 	%r11, %r32, %r33;
	ld.shared.f64 	%fd958, [%r11];
	ld.shared.f64 	%fd959, [%r11+80];
	add.f64 	%fd960, %fd958, %fd959;
	sub.f64 	%fd961, %fd958, %fd959;
	ld.shared.f64 	%fd962, [%r11+8];
	ld.shared.f64 	%fd963, [%r11+72];
	add.f64 	%fd964, %fd962, %fd963;
	sub.f64 	%fd965, %fd962, %fd963;
	ld.shared.f64 	%fd966, [%r11+16];
	ld.shared.f64 	%fd967, [%r11+64];
	add.f64 	%fd968, %fd966, %fd967;
	sub.f64 	%fd969, %fd966, %fd967;
	ld.shared.f64 	%fd970, [%r11+24];
	ld.shared.f64 	%fd971, [%r11+56];
	add.f64 	%fd972, %fd970, %fd971;
	sub.f64 	%fd973, %fd970, %fd971;
	ld.shared.f64 	%fd974, [%r11+32];
	ld.shared.f64 	%fd975, [%r11+48];
	add.f64 	%fd976, %fd974, %fd975;
	sub.f64 	%fd977, %fd974, %fd975;
	ld.shared.f64 	%fd978, [%r11+40];
	add.f64 	%fd979, %fd978, %fd978;
	sub.f64 	%fd980, %fd978, %fd978;
	mul.f64 	%fd981, %fd979, 0d3FE0000000000000;
	fma.rn.f64 	%fd982, %fd23, %fd960, 0d0000000000000000;
	fma.rn.f64 	%fd983, %fd24, %fd961, 0d0000000000000000;
	fma.rn.f64 	%fd984, %fd25, %fd964, %fd982;
	fma.rn.f64 	%fd985, %fd26, %fd965, %fd983;
	fma.rn.f64 	%fd986, %fd27, %fd968, %fd984;
	fma.rn.f64 	%fd987, %fd28, %fd969, %fd985;
	fma.rn.f64 	%fd988, %fd29, %fd972, %fd986;
	fma.rn.f64 	%fd989, %fd30, %fd973, %fd987;
	fma.rn.f64 	%fd990, %fd31, %fd976, %fd988;
	fma.rn.f64 	%fd991, %fd32, %fd977, %fd989;
	fma.rn.f64 	%fd992, %fd33, %fd981, %fd990;
	fma.rn.f64 	%fd993, %fd34, %fd980, %fd991;
	add.f64 	%fd994, %fd992, %fd993;
	st.shared.f64 	[%r11], %fd994;
	sub.f64 	%fd995, %fd992, %fd993;
	st.shared.f64 	[%r11+96], %fd995;
	fma.rn.f64 	%fd996, %fd35, %fd960, 0d0000000000000000;
	fma.rn.f64 	%fd997, %fd36, %fd961, 0d0000000000000000;
	fma.rn.f64 	%fd998, %fd37, %fd964, %fd996;
	fma.rn.f64 	%fd999, %fd38, %fd965, %fd997;
	fma.rn.f64 	%fd1000, %fd39, %fd968, %fd998;
	fma.rn.f64 	%fd1001, %fd40, %fd969, %fd999;
	fma.rn.f64 	%fd1002, %fd41, %fd972, %fd1000;
	fma.rn.f64 	%fd1003, %fd42, %fd973, %fd1001;
	fma.rn.f64 	%fd1004, %fd43, %fd976, %fd1002;
	fma.rn.f64 	%fd1005, %fd44, %fd977, %fd1003;
	fma.rn.f64 	%fd1006, %fd45, %fd981, %fd1004;
	fma.rn.f64 	%fd1007, %fd46, %fd980, %fd1005;
	add.f64 	%fd1008, %fd1006, %fd1007;
	st.shared.f64 	[%r11+8], %fd1008;
	sub.f64 	%fd1009, %fd1006, %fd1007;
	st.shared.f64 	[%r11+88], %fd1009;
	fma.rn.f64 	%fd1010, %fd47, %fd960, 0d0000000000000000;
	fma.rn.f64 	%fd1011, %fd3390, %fd961, 0d0000000000000000;
	fma.rn.f64 	%fd1012, %fd3389, %fd964, %fd1010;
	fma.rn.f64 	%fd1013, %fd3388, %fd965, %fd1011;
	fma.rn.f64 	%fd1014, %fd3387, %fd968, %fd1012;
	fma.rn.f64 	%fd1015, %fd3386, %fd969, %fd1013;
	fma.rn.f64 	%fd1016, %fd3385, %fd972, %fd1014;
	fma.rn.f64 	%fd1017, %fd3384, %fd973, %fd1015;
	fma.rn.f64 	%fd1018, %fd3383, %fd976, %fd1016;
	fma.rn.f64 	%fd1019, %fd3382, %fd977, %fd1017;
	fma.rn.f64 	%fd1020, %fd3381, %fd981, %fd1018;
	fma.rn.f64 	%fd1021, %fd3380, %fd980, %fd1019;
	add.f64 	%fd1022, %fd1020, %fd1021;
	st.shared.f64 	[%r11+16], %fd1022;
	sub.f64 	%fd1023, %fd1020, %fd1021;
	st.shared.f64 	[%r11+80], %fd1023;
	fma.rn.f64 	%fd1024, %fd3379, %fd960, 0d0000000000000000;
	fma.rn.f64 	%fd1025, %fd3378, %fd961, 0d0000000000000000;
	fma.rn.f64 	%fd1026, %fd3377, %fd964, %fd1024;
	fma.rn.f64 	%fd1027, %fd3376, %fd965, %fd1025;
	fma.rn.f64 	%fd1028, %fd3375, %fd968, %fd1026;
	fma.rn.f64 	%fd1029, %fd3374, %fd969, %fd1027;
	fma.rn.f64 	%fd1030, %fd3373, %fd972, %fd1028;
	fma.rn.f64 	%fd1031, %fd3372, %fd973, %fd1029;
	fma.rn.f64 	%fd1032, %fd3371, %fd976, %fd1030;
	fma.rn.f64 	%fd1033, %fd3370, %fd977, %fd1031;
	fma.rn.f64 	%fd1034, %fd3369, %fd981, %fd1032;
	fma.rn.f64 	%fd1035, %fd3368, %fd980, %fd1033;
	add.f64 	%fd1036, %fd1034, %fd1035;
	st.shared.f64 	[%r11+24], %fd1036;
	sub.f64 	%fd1037, %fd1034, %fd1035;
	st.shared.f64 	[%r11+72], %fd1037;
	fma.rn.f64 	%fd1038, %fd3367, %fd960, 0d0000000000000000;
	fma.rn.f64 	%fd1039, %fd3366, %fd961, 0d0000000000000000;
	fma.rn.f64 	%fd1040, %fd3365, %fd964, %fd1038;
	fma.rn.f64 	%fd1041, %fd3364, %fd965, %fd1039;
	fma.rn.f64 	%fd1042, %fd3363, %fd968, %fd1040;
	fma.rn.f64 	%fd1043, %fd3362, %fd969, %fd1041;
	fma.rn.f64 	%fd1044, %fd3361, %fd972, %fd1042;
	fma.rn.f64 	%fd1045, %fd3360, %fd973, %fd1043;
	fma.rn.f64 	%fd1046, %fd3359, %fd976, %fd1044;
	fma.rn.f64 	%fd1047, %fd3358, %fd977, %fd1045;
	fma.rn.f64 	%fd1048, %fd3357, %fd981, %fd1046;
	fma.rn.f64 	%fd1049, %fd3356, %fd980, %fd1047;
	add.f64 	%fd1050, %fd1048, %fd1049;
	st.shared.f64 	[%r11+32], %fd1050;
	sub.f64 	%fd1051, %fd1048, %fd1049;
	st.shared.f64 	[%r11+64], %fd1051;
	fma.rn.f64 	%fd1052, %fd3355, %fd960, 0d0000000000000000;
	fma.rn.f64 	%fd1053, %fd3354, %fd961, 0d0000000000000000;
	fma.rn.f64 	%fd1054, %fd3353, %fd964, %fd1052;
	fma.rn.f64 	%fd1055, %fd3352, %fd965, %fd1053;
	fma.rn.f64 	%fd1056, %fd3351, %fd968, %fd1054;
	fma.rn.f64 	%fd1057, %fd3350, %fd969, %fd1055;
	fma.rn.f64 	%fd1058, %fd3349, %fd972, %fd1056;
	fma.rn.f64 	%fd1059, %fd3348, %fd973, %fd1057;
	fma.rn.f64 	%fd1060, %fd3347, %fd976, %fd1058;
	fma.rn.f64 	%fd1061, %fd3346, %fd977, %fd1059;
	fma.rn.f64 	%fd1062, %fd3345, %fd981, %fd1060;
	fma.rn.f64 	%fd1063, %fd3344, %fd980, %fd1061;
	add.f64 	%fd1064, %fd1062, %fd1063;
	st.shared.f64 	[%r11+40], %fd1064;
	sub.f64 	%fd1065, %fd1062, %fd1063;
	st.shared.f64 	[%r11+56], %fd1065;
	fma.rn.f64 	%fd1066, %fd3343, %fd960, 0d0000000000000000;
	fma.rn.f64 	%fd1067, %fd3342, %fd961, 0d0000000000000000;
	fma.rn.f64 	%fd1068, %fd3341, %fd964, %fd1066;
	fma.rn.f64 	%fd1069, %fd3340, %fd965, %fd1067;
	fma.rn.f64 	%fd1070, %fd3339, %fd968, %fd1068;
	fma.rn.f64 	%fd1071, %fd3338, %fd969, %fd1069;
	fma.rn.f64 	%fd1072, %fd3337, %fd972, %fd1070;
	fma.rn.f64 	%fd1073, %fd3336, %fd973, %fd1071;
	fma.rn.f64 	%fd1074, %fd3335, %fd976, %fd1072;
	fma.rn.f64 	%fd1075, %fd3334, %fd977, %fd1073;
	fma.rn.f64 	%fd1076, %fd3333, %fd981, %fd1074;
	fma.rn.f64 	%fd1077, %fd3332, %fd980, %fd1075;
	sub.f64 	%fd1078, %fd1076, %fd1077;
	st.shared.f64 	[%r11+48], %fd1078;
	bar.sync 	0;
	mad.lo.s32 	%r12, %r10, -1248, %r32;
	mul.wide.u16 	%r34, %rs16, 8;
	add.s32 	%r13, %r12, %r34;
	ld.shared.f64 	%fd225, [%r13];
	ld.shared.f64 	%fd226, [%r13+1352];
	ld.shared.f64 	%fd227, [%r13+2704];
	ld.shared.f64 	%fd228, [%r13+4056];
	ld.shared.f64 	%fd229, [%r13+5408];
	ld.shared.f64 	%fd230, [%r13+6760];
	ld.shared.f64 	%fd231, [%r13+8112];
	ld.shared.f64 	%fd232, [%r13+9464];
	ld.shared.f64 	%fd233, [%r13+10816];
	ld.shared.f64 	%fd234, [%r13+12168];
	ld.shared.f64 	%fd235, [%r13+13520];
	ld.shared.f64 	%fd236, [%r13+14872];
	ld.shared.f64 	%fd237, [%r13+16224];
	mad.lo.s32 	%r35, %r3, 15379, %r1;
	cvta.to.global.u64 	%rd12, %rd53;
	mul.wide.s32 	%rd13, %r35, 8;
	add.s64 	%rd1, %rd12, %rd13;
	mov.f64 	%fd3391, 0d0000000000000000;
	mov.f64 	%fd3392, %fd3391;
	mov.f64 	%fd3393, %fd3391;
	mov.f64 	%fd3394, %fd3391;
	mov.f64 	%fd3395, %fd3391;
	mov.f64 	%fd3396, %fd3391;
	mov.f64 	%fd3397, %fd3391;
	@%p7 bra 	$L__BB48_9;
	ld.global.nc.f64 	%fd3391, [%rd1];
	ld.global.nc.f64 	%fd3392, [%rd1+17576];
	ld.global.nc.f64 	%fd3393, [%rd1+35152];
	ld.global.nc.f64 	%fd3394, [%rd1+52728];
	ld.global.nc.f64 	%fd3395, [%rd1+70304];
	ld.global.nc.f64 	%fd3396, [%rd1+87880];
	ld.global.nc.f64 	%fd3397, [%rd1+105456];
$L__BB48_9:
	ld.param.f64 	%fd3308, [_Z32massMatrixMultiplyConstantKernelILi11ELi13ELi1EEvidPKdS1_S1_S1_S1_S1_S1_Pd_param_1];
	ld.param.u32 	%r154, [_Z32massMatrixMultiplyConstantKernelILi11ELi13ELi1EEvidPKdS1_S1_S1_S1_S1_S1_Pd_param_0];
	mov.u32 	%r36, %tid.y;
	mul.lo.s32 	%r37, %r36, 1352;
	mov.u32 	%r38, _ZZ29stiffnessMatrixMultiplyDeviceILi11ELi13ELi1EEviidPKdS1_S1_S1_PAT0__AT0__AplT0_Li0E_dPdE5s_Gpr;
	add.s32 	%r39, %r38, %r37;
	mul.lo.s32 	%r40, %r10, 104;
	add.s32 	%r14, %r39, %r40;
	shl.b32 	%r41, %r9, 3;
	add.s32 	%r15, %r14, %r41;
	mov.u32 	%r42, _ZZ29stiffnessMatrixMultiplyDeviceILi11ELi13ELi1EEviidPKdS1_S1_S1_PAT0__AT0__AplT0_Li0E_dPdE5s_Gps;
	add.s32 	%r43, %r42, %r37;
	add.s32 	%r17, %r43, %r41;
	add.s32 	%r16, %r17, %r40;
	mov.u32 	%r44, _ZZ32massMatrixMultiplyConstantKernelILi11ELi13ELi1EEvidPKdS1_S1_S1_S1_S1_S1_PdE13s_QuadToQuadD;
	add.s32 	%r45, %r44, %r41;
	mov.u32 	%r46, %ctaid.x;
	add.s32 	%r47, %r46, %r36;
	setp.ge.s32 	%p8, %r47, %r154;
	mov.u32 	%r48, _ZZ32massMatrixMultiplyConstantKernelILi11ELi13ELi1EEvidPKdS1_S1_S1_S1_S1_S1_PdE6s_tmp1;
	mad.lo.s32 	%r49, %r36, 17576, %r48;
	add.s32 	%r18, %r49, %r41;
	mad.lo.s32 	%r50, %r9, 96, %r45;
	ld.shared.f64 	%fd252, [%r50];
	ld.shared.f64 	%fd1080, [%r12];
	fma.rn.f64 	%fd1081, %fd252, %fd1080, 0d0000000000000000;
	add.s32 	%r51, %r44, %r40;
	ld.shared.f64 	%fd253, [%r51];
	ld.shared.f64 	%fd1082, [%r18];
	fma.rn.f64 	%fd1083, %fd253, %fd1082, 0d0000000000000000;
	ld.shared.f64 	%fd1084, [_ZZ32massMatrixMultiplyConstantKernelILi11ELi13ELi1EEvidPKdS1_S1_S1_S1_S1_S1_PdE13s_QuadToQuadD];
	fma.rn.f64 	%fd1085, %fd1084, %fd225, 0d0000000000000000;
	ld.shared.f64 	%fd254, [%r50+8];
	ld.shared.f64 	%fd1086, [%r12+8];
	fma.rn.f64 	%fd1087, %fd254, %fd1086, %fd1081;
	ld.shared.f64 	%fd255, [%r51+8];
	ld.shared.f64 	%fd1088, [%r18+104];
	fma.rn.f64 	%fd1089, %fd255, %fd1088, %fd1083;
	ld.shared.f64 	%fd1090, [_ZZ32massMatrixMultiplyConstantKernelILi11ELi13ELi1EEvidPKdS1_S1_S1_S1_S1_S1_PdE13s_QuadToQuadD+8];
	fma.rn.f64 	%fd1091, %fd1090, %fd226, %fd1085;
	ld.shared.f64 	%fd256, [%r50+16];
	ld.shared.f64 	%fd1092, [%r12+16];
	fma.rn.f64 	%fd1093, %fd256, %fd1092, %fd1087;
	ld.shared.f64 	%fd257, [%r51+16];
	ld.shared.f64 	%fd1094, [%r18+208];
	fma.rn.f64 	%fd1095, %fd257, %fd1094, %fd1089;
	ld.shared.f64 	%fd1096, [_ZZ32massMatrixMultiplyConstantKernelILi11ELi13ELi1EEvidPKdS1_S1_S1_S1_S1_S1_PdE13s_QuadToQuadD+16];
	fma.rn.f64 	%fd1097, %fd1096, %fd227, %fd1091;
	ld.shared.f64 	%fd258, [%r50+24];
	ld.shared.f64 	%fd1098, [%r12+24];
	fma.rn.f64 	%fd1099, %fd258, %fd1098, %fd1093;
	ld.shared.f64 	%fd259, [%r51+24];
	ld.shared.f64 	%fd1100, [%r18+312];
	fma.rn.f64 	%fd1101, %fd259, %fd1100, %fd1095;
	ld.shared.f64 	%fd1102, [_ZZ32massMatrixMultiplyConstantKernelILi11ELi13ELi1EEvidPKdS1_S1_S1_S1_S1_S1_PdE13s_QuadToQuadD+24];
	fma.rn.f64 	%fd1103, %fd1102, %fd228, %fd1097;
	ld.shared.f64 	%fd260, [%r50+32];
	ld.shared.f64 	%fd1104, [%r12+32];
	fma.rn.f64 	%fd1105, %fd260, %fd1104, %fd1099;
	ld.shared.f64 	%fd261, [%r51+32];
	ld.shared.f64 	%fd1106, [%r18+416];
	fma.rn.f64 	%fd1107, %fd261, %fd1106, %fd1101;
	ld.shared.f64 	%fd1108, [_ZZ32massMatrixMultiplyConstantKernelILi11ELi13ELi1EEvidPKdS1_S1_S1_S1_S1_S1_PdE13s_QuadToQuadD+32];
	fma.rn.f64 	%fd1109, %fd1108, %fd229, %fd1103;
	ld.shared.f64 	%fd262, [%r50+40];
	ld.shared.f64 	%fd1110, [%r12+40];
	fma.rn.f64 	%fd1111, %fd262, %fd1110, %fd1105;
	ld.shared.f64 	%fd263, [%r51+40];
	ld.shared.f64 	%fd1112, [%r18+520];
	fma.rn.f64 	%fd1113, %fd263, %fd1112, %fd1107;
	ld.shared.f64 	%fd1114, [_ZZ32massMatrixMultiplyConstantKernelILi11ELi13ELi1EEvidPKdS1_S1_S1_S1_S1_S1_PdE13s_QuadToQuadD+40];
	fma.rn.f64 	%fd1115, %fd1114, %fd230, %fd1109;
	ld.shared.f64 	%fd264, [%r50+48];
	ld.shared.f64 	%fd1116, [%r12+48];
	fma.rn.f64 	%fd1117, %fd264, %fd1116, %fd1111;
	ld.shared.f64 	%fd265, [%r51+48];
	ld.shared.f64 	%fd1118, [%r18+624];
	fma.rn.f64 	%fd1119, %fd265, %fd1118, %fd1113;
	ld.shared.f64 	%fd1120, [_ZZ32massMatrixMultiplyConstantKernelILi11ELi13ELi1EEvidPKdS1_S1_S1_S1_S1_S1_PdE13s_QuadToQuadD+48];
	fma.rn.f64 	%fd1121, %fd1120, %fd231, %fd1115;
	ld.shared.f64 	%fd266, [%r50+56];
	ld.shared.f64 	%fd1122, [%r12+56];
	fma.rn.f64 	%fd1123, %fd266, %fd1122, %fd1117;
	ld.shared.f64 	%fd267, [%r51+56];
	ld.shared.f64 	%fd1124, [%r18+728];
	fma.rn.f64 	%fd1125, %fd267, %fd1124, %fd1119;
	ld.shared.f64 	%fd1126, [_ZZ32massMatrixMultiplyConstantKernelILi11ELi13ELi1EEvidPKdS1_S1_S1_S1_S1_S1_PdE13s_QuadToQuadD+56];
	fma.rn.f64 	%fd1127, %fd1126, %fd232, %fd1121;
	ld.shared.f64 	%fd268, [%r50+64];
	ld.shared.f64 	%fd1128, [%r12+64];
	fma.rn.f64 	%fd1129, %fd268, %fd1128, %fd1123;
	ld.shared.f64 	%fd269, [%r51+64];
	ld.shared.f64 	%fd1130, [%r18+832];
	fma.rn.f64 	%fd1131, %fd269, %fd1130, %fd1125;
	ld.shared.f64 	%fd1132, [_ZZ32massMatrixMultiplyConstantKernelILi11ELi13ELi1EEvidPKdS1_S1_S1_S1_S1_S1_PdE13s_QuadToQuadD+64];
	fma.rn.f64 	%fd1133, %fd1132, %fd233, %fd1127;
	ld.shared.f64 	%fd270, [%r50+72];
	ld.shared.f64 	%fd1134, [%r12+72];
	fma.rn.f64 	%fd1135, %fd270, %fd1134, %fd1129;
	ld.shared.f64 	%fd271, [%r51+72];
	ld.shared.f64 	%fd1136, [%r18+936];
	fma.rn.f64 	%fd1137, %fd271, %fd1136, %fd1131;
	ld.shared.f64 	%fd1138, [_ZZ32massMatrixMultiplyConstantKernelILi11ELi13ELi1EEvidPKdS1_S1_S1_S1_S1_S1_PdE13s_QuadToQuadD+72];
	fma.rn.f64 	%fd1139, %fd1138, %fd234, %fd1133;
	ld.shared.f64 	%fd272, [%r50+80];
	ld.shared.f64 	%fd1140, [%r12+80];
	fma.rn.f64 	%fd1141, %fd272, %fd1140, %fd1135;
	ld.shared.f64 	%fd273, [%r51+80];
	ld.shared.f64 	%fd1142, [%r18+1040];
	fma.rn.f64 	%fd1143, %fd273, %fd1142, %fd1137;
	ld.shared.f64 	%fd1144, [_ZZ32massMatrixMultiplyConstantKernelILi11ELi13ELi1EEvidPKdS1_S1_S1_S1_S1_S1_PdE13s_QuadToQuadD+80];
	fma.rn.f64 	%fd1145, %fd1144, %fd235, %fd1139;
	ld.shared.f64 	%fd274, [%r50+88];
	ld.shared.f64 	%fd1146, [%r12+88];
	fma.rn.f64 	%fd1147, %fd274, %fd1146, %fd1141;
	ld.shared.f64 	%fd275, [%r51+88];
	ld.shared.f64 	%fd1148, [%r18+1144];
	fma.rn.f64 	%fd1149, %fd275, %fd1148, %fd1143;
	ld.shared.f64 	%fd1150, [_ZZ32massMatrixMultiplyConstantKernelILi11ELi13ELi1EEvidPKdS1_S1_S1_S1_S1_S1_PdE13s_QuadToQuadD+88];
	fma.rn.f64 	%fd1151, %fd1150, %fd236, %fd1145;
	ld.shared.f64 	%fd276, [%r50+96];
	ld.shared.f64 	%fd1152, [%r12+96];
	fma.rn.f64 	%fd1153, %fd276, %fd1152, %fd1147;
	ld.shared.f64 	%fd277, [%r51+96];
	ld.shared.f64 	%fd1154, [%r18+1248];
	fma.rn.f64 	%fd1155, %fd277, %fd1154, %fd1149;
	ld.shared.f64 	%fd1156, [_ZZ32massMatrixMultiplyConstantKernelILi11ELi13ELi1EEvidPKdS1_S1_S1_S1_S1_S1_PdE13s_QuadToQuadD+96];
	fma.rn.f64 	%fd1157, %fd1156, %fd237, %fd1151;
	bar.sync 	0;
	mul.f64 	%fd1158, %fd3392, %fd1155;
	fma.rn.f64 	%fd1159, %fd3391, %fd1153, %fd1158;
	fma.rn.f64 	%fd1160, %fd3393, %fd1157, %fd1159;
	st.shared.f64 	[%r15], %fd1160;
	mul.f64 	%fd1161, %fd3394, %fd1155;
	fma.rn.f64 	%fd1162, %fd3392, %fd1153, %fd1161;
	fma.rn.f64 	%fd1163, %fd3395, %fd1157, %fd1162;
	st.shared.f64 	[%r16], %fd1163;
	mul.f64 	%fd1164, %fd3395, %fd1155;
	fma.rn.f64 	%fd1165, %fd3393, %fd1153, %fd1164;
	fma.rn.f64 	%fd1166, %fd3396, %fd1157, %fd1165;
	mul.f64 	%fd1167, %fd3308, %fd3397;
	bar.sync 	0;
	ld.shared.f64 	%fd278, [%r45];
	ld.shared.f64 	%fd1168, [%r14];
	mul.f64 	%fd1169, %fd278, %fd1168;
	fma.rn.f64 	%fd1170, %fd1167, %fd225, %fd1169;
	mad.lo.s32 	%r52, %r10, -96, %r51;
	ld.shared.f64 	%fd279, [%r52];
	ld.shared.f64 	%fd1171, [%r17];
	fma.rn.f64 	%fd1172, %fd279, %fd1171, %fd1170;
	fma.rn.f64 	%fd1173, %fd1166, %fd1084, 0d0000000000000000;
	mad.lo.s32 	%r53, %r9, -96, %r50;
	ld.shared.f64 	%fd280, [%r53+104];
	ld.shared.f64 	%fd1174, [%r14+8];
	fma.rn.f64 	%fd1175, %fd280, %fd1174, %fd1172;
	ld.shared.f64 	%fd281, [%r52+104];
	ld.shared.f64 	%fd1176, [%r17+104];
	fma.rn.f64 	%fd1177, %fd281, %fd1176, %fd1175;
	fma.rn.f64 	%fd282, %fd1166, %fd1090, 0d0000000000000000;
	ld.shared.f64 	%fd283, [%r53+208];
	ld.shared.f64 	%fd1178, [%r14+16];
	fma.rn.f64 	%fd1179, %fd283, %fd1178, %fd1177;
	ld.shared.f64 	%fd284, [%r52+208];
	ld.shared.f64 	%fd1180, [%r17+208];
	fma.rn.f64 	%fd1181, %fd284, %fd1180, %fd1179;
	fma.rn.f64 	%fd285, %fd1166, %fd1096, 0d0000000000000000;
	ld.shared.f64 	%fd286, [%r53+312];
	ld.shared.f64 	%fd1182, [%r14+24];
	fma.rn.f64 	%fd1183, %fd286, %fd1182, %fd1181;
	ld.shared.f64 	%fd287, [%r52+312];
	ld.shared.f64 	%fd1184, [%r17+312];
	fma.rn.f64 	%fd1185, %fd287, %fd1184, %fd1183;
	fma.rn.f64 	%fd288, %fd1166, %fd1102, 0d0000000000000000;
	ld.shared.f64 	%fd289, [%r53+416];
	ld.shared.f64 	%fd1186, [%r14+32];
	fma.rn.f64 	%fd1187, %fd289, %fd1186, %fd1185;
	ld.shared.f64 	%fd290, [%r52+416];
	ld.shared.f64 	%fd1188, [%r17+416];
	fma.rn.f64 	%fd1189, %fd290, %fd1188, %fd1187;
	fma.rn.f64 	%fd291, %fd1166, %fd1108, 0d0000000000000000;
	ld.shared.f64 	%fd292, [%r53+520];
	ld.shared.f64 	%fd1190, [%r14+40];
	fma.rn.f64 	%fd1191, %fd292, %fd1190, %fd1189;
	ld.shared.f64 	%fd293, [%r52+520];
	ld.shared.f64 	%fd1192, [%r17+520];
	fma.rn.f64 	%fd1193, %fd293, %fd1192, %fd1191;
	fma.rn.f64 	%fd294, %fd1166, %fd1114, 0d0000000000000000;
	ld.shared.f64 	%fd295, [%r53+624];
	ld.shared.f64 	%fd1194, [%r14+48];
	fma.rn.f64 	%fd1195, %fd295, %fd1194, %fd1193;
	ld.shared.f64 	%fd296, [%r52+624];
	ld.shared.f64 	%fd1196, [%r17+624];
	fma.rn.f64 	%fd1197, %fd296, %fd1196, %fd1195;
	fma.rn.f64 	%fd297, %fd1166, %fd1120, 0d0000000000000000;
	ld.shared.f64 	%fd298, [%r53+728];
	ld.shared.f64 	%fd1198, [%r14+56];
	fma.rn.f64 	%fd1199, %fd298, %fd1198, %fd1197;
	ld.shared.f64 	%fd299, [%r52+728];
	ld.shared.f64 	%fd1200, [%r17+728];
	fma.rn.f64 	%fd1201, %fd299, %fd1200, %fd1199;
	fma.rn.f64 	%fd300, %fd1166, %fd1126, 0d0000000000000000;
	ld.shared.f64 	%fd301, [%r53+832];
	ld.shared.f64 	%fd1202, [%r14+64];
	fma.rn.f64 	%fd1203, %fd301, %fd1202, %fd1201;
	ld.shared.f64 	%fd302, [%r52+832];
	ld.shared.f64 	%fd1204, [%r17+832];
	fma.rn.f64 	%fd1205, %fd302, %fd1204, %fd1203;
	fma.rn.f64 	%fd303, %fd1166, %fd1132, 0d0000000000000000;
	ld.shared.f64 	%fd304, [%r53+936];
	ld.shared.f64 	%fd1206, [%r14+72];
	fma.rn.f64 	%fd1207, %fd304, %fd1206, %fd1205;
	ld.shared.f64 	%fd305, [%r52+936];
	ld.shared.f64 	%fd1208, [%r17+936];
	fma.rn.f64 	%fd1209, %fd305, %fd1208, %fd1207;
	fma.rn.f64 	%fd306, %fd1166, %fd1138, 0d0000000000000000;
	ld.shared.f64 	%fd307, [%r53+1040];
	ld.shared.f64 	%fd1210, [%r14+80];
	fma.rn.f64 	%fd1211, %fd307, %fd1210, %fd1209;
	ld.shared.f64 	%fd308, [%r52+1040];
	ld.shared.f64 	%fd1212, [%r17+1040];
	fma.rn.f64 	%fd1213, %fd308, %fd1212, %fd1211;
	fma.rn.f64 	%fd309, %fd1166, %fd1144, 0d0000000000000000;
	ld.shared.f64 	%fd310, [%r53+1144];
	ld.shared.f64 	%fd1214, [%r14+88];
	fma.rn.f64 	%fd1215, %fd310, %fd1214, %fd1213;
	ld.shared.f64 	%fd311, [%r52+1144];
	ld.shared.f64 	%fd1216, [%r17+1144];
	fma.rn.f64 	%fd1217, %fd311, %fd1216, %fd1215;
	fma.rn.f64 	%fd312, %fd1166, %fd1150, 0d0000000000000000;
	ld.shared.f64 	%fd313, [%r53+1248];
	ld.shared.f64 	%fd1218, [%r14+96];
	fma.rn.f64 	%fd1219, %fd313, %fd1218, %fd1217;
	ld.shared.f64 	%fd314, [%r52+1248];
	ld.shared.f64 	%fd1220, [%r17+1248];
	fma.rn.f64 	%fd1221, %fd314, %fd1220, %fd1219;
	fma.rn.f64 	%fd315, %fd1166, %fd1156, 0d0000000000000000;
	add.f64 	%fd316, %fd1221, %fd1173;
	mov.f64 	%fd3398, 0d0000000000000000;
	mov.f64 	%fd3399, %fd3398;
	mov.f64 	%fd3400, %fd3398;
	mov.f64 	%fd3401, %fd3398;
	mov.f64 	%fd3402, %fd3398;
	mov.f64 	%fd3403, %fd3398;
	mov.f64 	%fd3404, %fd3398;
	@%p8 bra 	$L__BB48_11;
	ld.param.u64 	%rd54, [_Z32massMatrixMultiplyConstantKernelILi11ELi13ELi1EEvidPKdS1_S1_S1_S1_S1_S1_Pd_param_2];
	cvta.to.global.u64 	%rd14, %rd54;
	mov.u32 	%r54, %ctaid.x;
	mov.u32 	%r55, %tid.y;
	add.s32 	%r56, %r54, %r55;
	mov.u32 	%r57, %tid.x;
	mad.lo.s32 	%r58, %r56, 15379, %r57;
	mul.wide.s32 	%rd15, %r58, 8;
	add.s64 	%rd16, %rd14, %rd15;
	ld.global.nc.f64 	%fd3398, [%rd16+1352];
	ld.global.nc.f64 	%fd3399, [%rd16+18928];
	ld.global.nc.f64 	%fd3400, [%rd16+36504];
	ld.global.nc.f64 	%fd3401, [%rd16+54080];
	ld.global.nc.f64 	%fd3402, [%rd16+71656];
	ld.global.nc.f64 	%fd3403, [%rd16+89232];
	ld.global.nc.f64 	%fd3404, [%rd16+106808];
$L__BB48_11:
	ld.param.f64 	%fd3309, [_Z32massMatrixMultiplyConstantKernelILi11ELi13ELi1EEvidPKdS1_S1_S1_S1_S1_S1_Pd_param_1];
	ld.param.u32 	%r155, [_Z32massMatrixMultiplyConstantKernelILi11ELi13ELi1EEvidPKdS1_S1_S1_S1_S1_S1_Pd_param_0];
	mov.u32 	%r59, %ctaid.x;
	mov.u32 	%r60, %tid.y;
	add.s32 	%r61, %r59, %r60;
	setp.ge.s32 	%p9, %r61, %r155;
	ld.shared.f64 	%fd1223, [%r12+1352];
	fma.rn.f64 	%fd1224, %fd252, %fd1223, 0d0000000000000000;
	ld.shared.f64 	%fd1225, [%r18+1352];
	fma.rn.f64 	%fd1226, %fd253, %fd1225, 0d0000000000000000;
	ld.shared.f64 	%fd1227, [_ZZ32massMatrixMultiplyConstantKernelILi11ELi13ELi1EEvidPKdS1_S1_S1_S1_S1_S1_PdE13s_QuadToQuadD+104];
	fma.rn.f64 	%fd1228, %fd1227, %fd225, 0d0000000000000000;
	ld.shared.f64 	%fd1229, [%r12+1360];
	fma.rn.f64 	%fd1230, %fd254, %fd1229, %fd1224;
	ld.shared.f64 	%fd1231, [%r18+1456];
	fma.rn.f64 	%fd1232, %fd255, %fd1231, %fd1226;
	ld.shared.f64 	%fd1233, [_ZZ32massMatrixMultiplyConstantKernelILi11ELi13ELi1EEvidPKdS1_S1_S1_S1_S1_S1_PdE13s_QuadToQuadD+112];
	fma.rn.f64 	%fd1234, %fd1233, %fd226, %fd1228;
	ld.shared.f64 	%fd1235, [%r12+1368];
	fma.rn.f64 	%fd1236, %fd256, %fd1235, %fd1230;
	ld.shared.f64 	%fd1237, [%r18+1560];
	fma.rn.f64 	%fd1238, %fd257, %fd1237, %fd1232;
	ld.shared.f64 	%fd1239, [_ZZ32massMatrixMultiplyConstantKernelILi11ELi13ELi1EEvidPKdS1_S1_S1_S1_S1_S1_PdE13s_QuadToQuadD+120];
	fma.rn.f64 	%fd1240, %fd1239, %fd227, %fd1234;
	ld.shared.f64 	%fd1241, [%r12+1376];
	fma.rn.f64 	%fd1242, %fd258, %fd1241, %fd1236;
	ld.shared.f64 	%fd1243, [%r18+1664];
	fma.rn.f64 	%fd1244, %fd259, %fd1243, %fd1238;
	ld.shared.f64 	%fd1245, [_ZZ32massMatrixMultiplyConstantKernelILi11ELi13ELi1EEvidPKdS1_S1_S1_S1_S1_S1_PdE13s_QuadToQuadD+128];
	fma.rn.f64 	%fd1246, %fd1245, %fd228, %fd1240;
	ld.shared.f64 	%fd1247, [%r12+1384];
	fma.rn.f64 	%fd1248, %fd260, %fd1247, %fd1242;
	ld.shared.f64 	%fd1249, [%r18+1768];
	fma.rn.f64 	%fd1250, %fd261, %fd1249, %fd1244;
	ld.shared.f64 	%fd1251, [_ZZ32massMatrixMultiplyConstantKernelILi11ELi13ELi1EEvidPKdS1_S1_S1_S1_S1_S1_PdE13s_QuadToQuadD+136];
	fma.rn.f64 	%fd1252, %fd1251, %fd229, %fd1246;
	ld.shared.f64 	%fd1253, [%r12+1392];
	fma.rn.f64 	%fd1254, %fd262, %fd1253, %fd1248;
	ld.shared.f64 	%fd1255, [%r18+1872];
	fma.rn.f64 	%fd1256, %fd263, %fd1255, %fd1250;
	ld.shared.f64 	%fd1257, [_ZZ32massMatrixMultiplyConstantKernelILi11ELi13ELi1EEvidPKdS1_S1_S1_S1_S1_S1_PdE13s_QuadToQuadD+144];
	fma.rn.f64 	%fd1258, %fd1257, %fd230, %fd1252;
	ld.shared.f64 	%fd1259, [%r12+1400];
	fma.rn.f64 	%fd1260, %fd264, %fd1259, %fd1254;
	ld.shared.f64 	%fd1261, [%r18+1976];
	fma.rn.f64 	%fd1262, %fd265, %fd1261, %fd1256;
	ld.shared.f64 	%fd1263, [_ZZ32massMatrixMultiplyConstantKernelILi11ELi13ELi1EEvidPKdS1_S1_S1_S1_S1_S1_PdE13s_QuadToQuadD+152];
	fma.rn.f64 	%fd1264, %fd1263, %fd231, %fd1258;
	ld.shared.f64 	%fd1265, [%r12+1408];
	fma.rn.f64 	%fd1266, %fd266, %fd1265, %fd1260;
	ld.shared.f64 	%fd1267, [%r18+2080];
	fma.rn.f64 	%fd1268, %fd267, %fd1267, %fd1262;
	ld.shared.f64 	%fd1269, [_ZZ32massMatrixMultiplyConstantKernelILi11ELi13ELi1EEvidPKdS1_S1_S1_S1_S1_S1_PdE13s_QuadToQuadD+160];
	fma.rn.f64 	%fd1270, %fd1269, %fd232, %fd1264;
	ld.shared.f64 	%fd1271, [%r12+1416];
	fma.rn.f64 	%fd1272, %fd268, %fd1271, %fd1266;
	ld.shared.f64 	%fd1273, [%r18+2184];
	fma.rn.f64 	%fd1274, %fd269, %fd1273, %fd1268;
	ld.shared.f64 	%fd1275, [_ZZ32massMatrixMultiplyConstantKernelILi11ELi13ELi1EEvidPKdS1_S1_S1_S1_S1_S1_PdE13s_QuadToQuadD+168];
	fma.rn.f64 	%fd1276, %fd1275, %fd233, %fd1270;
	ld.shared.f64 	%fd1277, [%r12+1424];
	fma.rn.f64 	%fd1278, %fd270, %fd1277, %fd1272;
	ld.shared.f64 	%fd1279, [%r18+2288];
	fma.rn.f64 	%fd1280, %fd271, %fd1279, %fd1274;
	ld.shared.f64 	%fd1281, [_ZZ32massMatrixMultiplyConstantKernelILi11ELi13ELi1EEvidPKdS1_S1_S1_S1_S1_S1_PdE13s_QuadToQuadD+176];
	fma.rn.f64 	%fd1282, %fd1281, %fd234, %fd1276;
	ld.shared.f64 	%fd1283, [%r12+1432];
	fma.rn.f64 	%fd1284, %fd272, %fd1283, %fd1278;
	ld.shared.f64 	%fd1285, [%r18+2392];
	fma.rn.f64 	%fd1286, %fd273, %fd1285, %fd1280;
	ld.shared.f64 	%fd1287, [_ZZ32massMatrixMultiplyConstantKernelILi11ELi13ELi1EEvidPKdS1_S1_S1_S1_S1_S1_PdE13s_QuadToQuadD+184];
	fma.rn.f64 	%fd1288, %fd1287, %fd235, %fd1282;
	ld.shared.f64 	%fd1289, [%r12+1440];
	fma.rn.f64 	%fd1290, %fd274, %fd1289, %fd1284;
	ld.shared.f64 	%fd1291, [%r18+2496];
	fma.rn.f64 	%fd1292, %fd275, %fd1291, %fd1286;
	ld.shared.f64 	%fd1293, [_ZZ32massMatrixMultiplyConstantKernelILi11ELi13ELi1EEvidPKdS1_S1_S1_S1_S1_S1_PdE13s_QuadToQuadD+192];
	fma.rn.f64 	%fd1294, %fd1293, %fd236, %fd1288;
	ld.shared.f64 	%fd1295, [%r12+1448];
	fma.rn.f64 	%fd1296, %fd276, %fd1295, %fd1290;
	ld.shared.f64 	%fd1297, [%r18+2600];
	fma.rn.f64 	%fd1298, %fd277, %fd1297, %fd1292;
	ld.shared.f64 	%fd1299, [_ZZ32massMatrixMultiplyConstantKernelILi11ELi13ELi1EEvidPKdS1_S1_S1_S1_S1_S1_PdE13s_QuadToQuadD+200];
	fma.rn.f64 	%fd1300, %fd1299, %fd237, %fd1294;
	bar.sync 	0;
	mul.f64 	%fd1301, %fd3399, %fd1298;
	fma.rn.f64 	%fd1302, %fd3398, %fd1296, %fd1301;
	fma.rn.f64 	%fd1303, %fd3400, %fd1300, %fd1302;
	st.shared.f64 	[%r15], %fd1303;
	mul.f64 	%fd1304, %fd3401, %fd1298;
	fma.rn.f64 	%fd1305, %fd3399, %fd1296, %fd1304;
	fma.rn.f64 	%fd1306, %fd3402, %fd1300, %fd1305;
	st.shared.f64 	[%r16], %fd1306;
	mul.f64 	%fd1307, %fd3402, %fd1298;
	fma.rn.f64 	%fd1308, %fd3400, %fd1296, %fd1307;
	fma.rn.f64 	%fd1309, %fd3403, %fd1300, %fd1308;
	mul.f64 	%fd1310, %fd3309, %fd3404;
	bar.sync 	0;
	ld.shared.f64 	%fd1311, [%r14];
	mul.f64 	%fd1312, %fd278, %fd1311;
	fma.rn.f64 	%fd1313, %fd1310, %fd226, %fd1312;
	ld.shared.f64 	%fd1314, [%r17];
	fma.rn.f64 	%fd1315, %fd279, %fd1314, %fd1313;
	fma.rn.f64 	%fd331, %fd1309, %fd1227, %fd316;
	ld.shared.f64 	%fd1316, [%r14+8];
	fma.rn.f64 	%fd1317, %fd280, %fd1316, %fd1315;
	ld.shared.f64 	%fd1318, [%r17+104];
	fma.rn.f64 	%fd1319, %fd281, %fd1318, %fd1317;
	fma.rn.f64 	%fd1320, %fd1309, %fd1233, %fd282;
	ld.shared.f64 	%fd1321, [%r14+16];
	fma.rn.f64 	%fd1322, %fd283, %fd1321, %fd1319;
	ld.shared.f64 	%fd1323, [%r17+208];
	fma.rn.f64 	%fd1324, %fd284, %fd1323, %fd1322;
	fma.rn.f64 	%fd332, %fd1309, %fd1239, %fd285;
	ld.shared.f64 	%fd1325, [%r14+24];
	fma.rn.f64 	%fd1326, %fd286, %fd1325, %fd1324;
	ld.shared.f64 	%fd1327, [%r17+312];
	fma.rn.f64 	%fd1328, %fd287, %fd1327, %fd1326;
	fma.rn.f64 	%fd333, %fd1309, %fd1245, %fd288;
	ld.shared.f64 	%fd1329, [%r14+32];
	fma.rn.f64 	%fd1330, %fd289, %fd1329, %fd1328;
	ld.shared.f64 	%fd1331, [%r17+416];
	fma.rn.f64 	%fd1332, %fd290, %fd1331, %fd1330;
	fma.rn.f64 	%fd334, %fd1309, %fd1251, %fd291;
	ld.shared.f64 	%fd1333, [%r14+40];
	fma.rn.f64 	%fd1334, %fd292, %fd1333, %fd1332;
	ld.shared.f64 	%fd1335, [%r17+520];
	fma.rn.f64 	%fd1336, %fd293, %fd1335, %fd1334;
	fma.rn.f64 	%fd335, %fd1309, %fd1257, %fd294;
	ld.shared.f64 	%fd1337, [%r14+48];
	fma.rn.f64 	%fd1338, %fd295, %fd1337, %fd1336;
	ld.shared.f64 	%fd1339, [%r17+624];
	fma.rn.f64 	%fd1340, %fd296, %fd1339, %fd1338;
	fma.rn.f64 	%fd336, %fd1309, %fd1263, %fd297;
	ld.shared.f64 	%fd1341, [%r14+56];
	fma.rn.f64 	%fd1342, %fd298, %fd1341, %fd1340;
	ld.shared.f64 	%fd1343, [%r17+728];
	fma.rn.f64 	%fd1344, %fd299, %fd1343, %fd1342;
	fma.rn.f64 	%fd337, %fd1309, %fd1269, %fd300;
	ld.shared.f64 	%fd1345, [%r14+64];
	fma.rn.f64 	%fd1346, %fd301, %fd1345, %fd1344;
	ld.shared.f64 	%fd1347, [%r17+832];
	fma.rn.f64 	%fd1348, %fd302, %fd1347, %fd1346;
	fma.rn.f64 	%fd338, %fd1309, %fd1275, %fd303;
	ld.shared.f64 	%fd1349, [%r14+72];
	fma.rn.f64 	%fd1350, %fd304, %fd1349, %fd1348;
	ld.shared.f64 	%fd1351, [%r17+936];
	fma.rn.f64 	%fd1352, %fd305, %fd1351, %fd1350;
	fma.rn.f64 	%fd339, %fd1309, %fd1281, %fd306;
	ld.shared.f64 	%fd1353, [%r14+80];
	fma.rn.f64 	%fd1354, %fd307, %fd1353, %fd1352;
	ld.shared.f64 	%fd1355, [%r17+1040];
	fma.rn.f64 	%fd1356, %fd308, %fd1355, %fd1354;
	fma.rn.f64 	%fd340, %fd1309, %fd1287, %fd309;
	ld.shared.f64 	%fd1357, [%r14+88];
	fma.rn.f64 	%fd1358, %fd310, %fd1357, %fd1356;
	ld.shared.f64 	%fd1359, [%r17+1144];
	fma.rn.f64 	%fd1360, %fd311, %fd1359, %fd1358;
	fma.rn.f64 	%fd341, %fd1309, %fd1293, %fd312;
	ld.shared.f64 	%fd1361, [%r14+96];
	fma.rn.f64 	%fd1362, %fd313, %fd1361, %fd1360;
	ld.shared.f64 	%fd1363, [%r17+1248];
	fma.rn.f64 	%fd1364, %fd314, %fd1363, %fd1362;
	fma.rn.f64 	%fd342, %fd1309, %fd1299, %fd315;
	add.f64 	%fd343, %fd1364, %fd1320;
	mov.f64 	%fd3405, 0d0000000000000000;
	mov.f64 	%fd3406, %fd3405;
	mov.f64 	%fd3407, %fd3405;
	mov.f64 	%fd3408, %fd3405;
	mov.f64 	%fd3409, %fd3405;
	mov.f64 	%fd3410, %fd3405;
	mov.f64 	%fd3411, %fd3405;
	@%p9 bra 	$L__BB48_13;
	ld.param.u64 	%rd55, [_Z32massMatrixMultiplyConstantKernelILi11ELi13ELi1EEvidPKdS1_S1_S1_S1_S1_S1_Pd_param_2];
	cvta.to.global.u64 	%rd17, %rd55;
	mov.u32 	%r62, %ctaid.x;
	mov.u32 	%r63, %tid.y;
	add.s32 	%r64, %r62, %r63;
	mov.u32 	%r65, %tid.x;
	mad.lo.s32 	%r66, %r64, 15379, %r65;
	mul.wide.s32 	%rd18, %r66, 8;
	add.s64 	%rd19, %rd17, %rd18;
	ld.global.nc.f64 	%fd3405, [%rd19+2704];
	ld.global.nc.f64 	%fd3406, [%rd19+20280];
	ld.global.nc.f64 	%fd3407, [%rd19+37856];
	ld.global.nc.f64 	%fd3408, [%rd19+55432];
	ld.global.nc.f64 	%fd3409, [%rd19+73008];
	ld.global.nc.f64 	%fd3410, [%rd19+90584];
	ld.global.nc.f64 	%fd3411, [%rd19+108160];
$L__BB48_13:
	ld.param.f64 	%fd3310, [_Z32massMatrixMultiplyConstantKernelILi11ELi13ELi1EEvidPKdS1_S1_S1_S1_S1_S1_Pd_param_1];
	ld.param.u32 	%r156, [_Z32massMatrixMultiplyConstantKernelILi11ELi13ELi1EEvidPKdS1_S1_S1_S1_S1_S1_Pd_param_0];
	mov.u32 	%r67, %ctaid.x;
	mov.u32 	%r68, %tid.y;
	add.s32 	%r69, %r67, %r68;
	setp.ge.s32 	%p10, %r69, %r156;
	ld.shared.f64 	%fd1366, [%r12+2704];
	fma.rn.f64 	%fd1367, %fd252, %fd1366, 0d0000000000000000;
	ld.shared.f64 	%fd1368, [%r18+2704];
	fma.rn.f64 	%fd1369, %fd253, %fd1368, 0d0000000000000000;
	ld.shared.f64 	%fd1370, [_ZZ32massMatrixMultiplyConstantKernelILi11ELi13ELi1EEvidPKdS1_S1_S1_S1_S1_S1_PdE13s_QuadToQuadD+208];
	fma.rn.f64 	%fd1371, %fd1370, %fd225, 0d0000000000000000;
	ld.shared.f64 	%fd1372, [%r12+2712];
	fma.rn.f64 	%fd1373, %fd254, %fd1372, %fd1367;
	ld.shared.f64 	%fd1374, [%r18+2808];
	fma.rn.f64 	%fd1375, %fd255, %fd1374, %fd1369;
	ld.shared.f64 	%fd1376, [_ZZ32massMatrixMultiplyConstantKernelILi11ELi13ELi1EEvidPKdS1_S1_S1_S1_S1_S1_PdE13s_QuadToQuadD+216];
	fma.rn.f64 	%fd1377, %fd1376, %fd226, %fd1371;
	ld.shared.f64 	%fd1378, [%r12+2720];
	fma.rn.f64 	%fd1379, %fd256, %fd1378, %fd1373;
	ld.shared.f64 	%fd1380, [%r18+2912];
	fma.rn.f64 	%fd1381, %fd257, %fd1380, %fd1375;
	ld.shared.f64 	%fd1382, [_ZZ32massMatrixMultiplyConstantKernelILi11ELi13ELi1EEvidPKdS1_S1_S1_S1_S1_S1_PdE13s_QuadToQuadD+224];
	fma.rn.f64 	%fd1383, %fd1382, %fd227, %fd1377;
	ld.shared.f64 	%fd1384, [%r12+2728];
	fma.rn.f64 	%fd1385, %fd258, %fd1384, %fd1379;
	ld.shared.f64 	%fd1386, [%r18+3016];
	fma.rn.f64 	%fd1387, %fd259, %fd1386, %fd1381;
	ld.shared.f64 	%fd1388, [_ZZ32massMatrixMultiplyConstantKernelILi11ELi13ELi1EEvidPKdS1_S1_S1_S1_S1_S1_PdE13s_QuadToQuadD+232];
	fma.rn.f64 	%fd1389, %fd1388, %fd228, %fd1383;
	ld.shared.f64 	%fd1390, [%r12+2736];
	fma.rn.f64 	%fd1391, %fd260, %fd1390, %fd1385;
	ld.shared.f64 	%fd1392, [%r18+3120];
	fma.rn.f64 	%fd1393, %fd261, %fd1392, %fd1387;
	ld.shared.f64 	%fd1394, [_ZZ32massMatrixMultiplyConstantKernelILi11ELi13ELi1EEvidPKdS1_S1_S1_S1_S1_S1_PdE13s_QuadToQuadD+240];
	fma.rn.f64 	%fd1395, %fd1394, %fd229, %fd1389;
	ld.shared.f64 	%fd1396, [%r12+2744];
	fma.rn.f64 	%fd1397, %fd262, %fd1396, %fd1391;
	ld.shared.f64 	%fd1398, [%r18+3224];
	fma.rn.f64 	%fd1399, %fd263, %fd1398, %fd1393;
	ld.shared.f64 	%fd1400, [_ZZ32massMatrixMultiplyConstantKernelILi11ELi13ELi1EEvidPKdS1_S1_S1_S1_S1_S1_PdE13s_QuadToQuadD+248];
	fma.rn.f64 	%fd1401, %fd1400, %fd230, %fd1395;
	ld.shared.f64 	%fd1402, [%r12+2752];
	fma.rn.f64 	%fd1403, %fd264, %fd1402, %fd1397;
	ld.shared.f64 	%fd1404, [%r18+3328];
	fma.rn.f64 	%fd1405, %fd265, %fd1404, %fd1399;
	ld.shared.f64 	%fd1406, [_ZZ32massMatrixMultiplyConstantKernelILi11ELi13ELi1EEvidPKdS1_S1_S1_S1_S1_S1_PdE13s_QuadToQuadD+256];
	fma.rn.f64 	%fd1407, %fd1406, %fd231, %fd1401;
	ld.shared.f64 	%fd1408, [%r12+2760];
	fma.rn.f64 	%fd1409, %fd266, %fd1408, %fd1403;
	ld.shared.f64 	%fd1410, [%r18+3432];
	fma.rn.f64 	%fd1411, %fd267, %fd1410, %fd1405;
	ld.shared.f64 	%fd1412, [_ZZ32massMatrixMultiplyConstantKernelILi11ELi13ELi1EEvidPKdS1_S1_S1_S1_S1_S1_PdE13s_QuadToQuadD+264];
	fma.rn.f64 	%fd1413, %fd1412, %fd232, %fd1407;
	ld.shared.f64 	%fd1414, [%r12+2768];
	fma.rn.f64 	%fd1415, %fd268, %fd1414, %fd1409;
	ld.shared.f64 	%fd1416, [%r18+3536];
	fma.rn.f64 	%fd1417, %fd269, %fd1416, %fd1411;
	ld.shared.f64 	%fd1418, [_ZZ32massMatrixMultiplyConstantKernelILi11ELi13ELi1EEvidPKdS1_S1_S1_S1_S1_S1_PdE13s_QuadToQuadD+272];
	fma.rn.f64 	%fd1419, %fd1418, %fd233, %fd1413;
	ld.shared.f64 	%fd1420, [%r12+2776];
	fma.rn.f64 	%fd1421, %fd270, %fd1420, %fd1415;
	ld.shared.f64 	%fd1422, [%r18+3640];
	fma.rn.f64 	%fd1423, %fd271, %fd1422, %fd1417;
	ld.shared.f64 	%fd1424, [_ZZ32massMatrixMultiplyConstantKernelILi11ELi13ELi1EEvidPKdS1_S1_S1_S1_S1_S1_PdE13s_QuadToQuadD+280];
	fma.rn.f64 	%fd1425, %fd1424, %fd234, %fd1419;
	ld.shared.f64 	%fd1426, [%r12+2784];
	fma.rn.f64 	%fd1427, %fd272, %fd1426, %fd1421;
	ld.shared.f64 	%fd1428, [%r18+3744];
	fma.rn.f64 	%fd1429, %fd273, %fd1428, %fd1423;
	ld.shared.f64 	%fd1430, [_ZZ32massMatrixMultiplyConstantKernelILi11ELi13ELi1EEvidPKdS1_S1_S1_S1_S1_S1_PdE13s_QuadToQuadD+288];
	fma.rn.f64 	%fd1431, %fd1430, %fd235, %fd1425;
	ld.shared.f64 	%fd1432, [%r12+2792];
	fma.rn.f64 	%fd1433, %fd274, %fd1432, %fd1427;
	ld.shared.f64 	%fd1434, [%r18+3848];
	fma.rn.f64 	%fd1435, %fd275, %fd1434, %fd1429;
	ld.shared.f64 	%fd1436, [_ZZ32massMatrixMultiplyConstantKernelILi11ELi13ELi1EEvidPKdS1_S1_S1_S1_S1_S1_PdE13s_QuadToQuadD+296];
	fma.rn.f64 	%fd1437, %fd1436, %fd236, %fd1431;
	ld.shared.f64 	%fd1438, [%r12+2800];
	fma.rn.f64 	%fd1439, %fd276, %fd1438, %fd1433;
	ld.shared.f64 	%fd1440, [%r18+3952];
	fma.rn.f64 	%fd1441, %fd277, %fd1440, %fd1435;
	ld.shared.f64 	%fd1442, [_ZZ32massMatrixMultiplyConstantKernelILi11ELi13ELi1EEvidPKdS1_S1_S1_S1_S1_S1_PdE13s_QuadToQuadD+304];
	fma.rn.f64 	%fd1443, %fd1442, %fd237, %fd1437;
	bar.sync 	0;
	mul.f64 	%fd1444, %fd3406, %fd1441;
	fma.rn.f64 	%fd1445, %fd3405, %fd1439, %fd1444;
	fma.rn.f64 	%fd1446, %fd3407, %fd1443, %fd1445;
	st.shared.f64 	[%r15], %fd1446;
	mul.f64 	%fd1447, %fd3408, %fd1441;
	fma.rn.f64 	%fd1448, %fd3406, %fd1439, %fd1447;
	fma.rn.f64 	%fd1449, %fd3409, %fd1443, %fd1448;
	st.shared.f64 	[%r16], %fd1449;
	mul.f64 	%fd1450, %fd3409, %fd1441;
	fma.rn.f64 	%fd1451, %fd3407, %fd1439, %fd1450;
	fma.rn.f64 	%fd1452, %fd3410, %fd1443, %fd1451;
	mul.f64 	%fd1453, %fd3310, %fd3411;
	bar.sync 	0;
	ld.shared.f64 	%fd1454, [%r14];
	mul.f64 	%fd1455, %fd278, %fd1454;
	fma.rn.f64 	%fd1456, %fd1453, %fd227, %fd1455;
	ld.shared.f64 	%fd1457, [%r17];
	fma.rn.f64 	%fd1458, %fd279, %fd1457, %fd1456;
	fma.rn.f64 	%fd358, %fd1452, %fd1370, %fd331;
	ld.shared.f64 	%fd1459, [%r14+8];
	fma.rn.f64 	%fd1460, %fd280, %fd1459, %fd1458;
	ld.shared.f64 	%fd1461, [%r17+104];
	fma.rn.f64 	%fd1462, %fd281, %fd1461, %fd1460;
	fma.rn.f64 	%fd359, %fd1452, %fd1376, %fd343;
	ld.shared.f64 	%fd1463, [%r14+16];
	fma.rn.f64 	%fd1464, %fd283, %fd1463, %fd1462;
	ld.shared.f64 	%fd1465, [%r17+208];
	fma.rn.f64 	%fd1466, %fd284, %fd1465, %fd1464;
	fma.rn.f64 	%fd1467, %fd1452, %fd1382, %fd332;
	ld.shared.f64 	%fd1468, [%r14+24];
	fma.rn.f64 	%fd1469, %fd286, %fd1468, %fd1466;
	ld.shared.f64 	%fd1470, [%r17+312];
	fma.rn.f64 	%fd1471, %fd287, %fd1470, %fd1469;
	fma.rn.f64 	%fd360, %fd1452, %fd1388, %fd333;
	ld.shared.f64 	%fd1472, [%r14+32];
	fma.rn.f64 	%fd1473, %fd289, %fd1472, %fd1471;
	ld.shared.f64 	%fd1474, [%r17+416];
	fma.rn.f64 	%fd1475, %fd290, %fd1474, %fd1473;
	fma.rn.f64 	%fd361, %fd1452, %fd1394, %fd334;
	ld.shared.f64 	%fd1476, [%r14+40];
	fma.rn.f64 	%fd1477, %fd292, %fd1476, %fd1475;
	ld.shared.f64 	%fd1478, [%r17+520];
	fma.rn.f64 	%fd1479, %fd293, %fd1478, %fd1477;
	fma.rn.f64 	%fd362, %fd1452, %fd1400, %fd335;
	ld.shared.f64 	%fd1480, [%r14+48];
	fma.rn.f64 	%fd1481, %fd295, %fd1480, %fd1479;
	ld.shared.f64 	%fd1482, [%r17+624];
	fma.rn.f64 	%fd1483, %fd296, %fd1482, %fd1481;
	fma.rn.f64 	%fd363, %fd1452, %fd1406, %fd336;
	ld.shared.f64 	%fd1484, [%r14+56];
	fma.rn.f64 	%fd1485, %fd298, %fd1484, %fd1483;
	ld.shared.f64 	%fd1486, [%r17+728];
	fma.rn.f64 	%fd1487, %fd299, %fd1486, %fd1485;
	fma.rn.f64 	%fd364, %fd1452, %fd1412, %fd337;
	ld.shared.f64 	%fd1488, [%r14+64];
	fma.rn.f64 	%fd1489, %fd301, %fd1488, %fd1487;
	ld.shared.f64 	%fd1490, [%r17+832];
	fma.rn.f64 	%fd1491, %fd302, %fd1490, %fd1489;
	fma.rn.f64 	%fd365, %fd1452, %fd1418, %fd338;
	ld.shared.f64 	%fd1492, [%r14+72];
	fma.rn.f64 	%fd1493, %fd304, %fd1492, %fd1491;
	ld.shared.f64 	%fd1494, [%r17+936];
	fma.rn.f64 	%fd1495, %fd305, %fd1494, %fd1493;
	fma.rn.f64 	%fd366, %fd1452, %fd1424, %fd339;
	ld.shared.f64 	%fd1496, [%r14+80];
	fma.rn.f64 	%fd1497, %fd307, %fd1496, %fd1495;
	ld.shared.f64 	%fd1498, [%r17+1040];
	fma.rn.f64 	%fd1499, %fd308, %fd1498, %fd1497;
	fma.rn.f64 	%fd367, %fd1452, %fd1430, %fd340;
	ld.shared.f64 	%fd1500, [%r14+88];
	fma.rn.f64 	%fd1501, %fd310, %fd1500, %fd1499;
	ld.shared.f64 	%fd1502, [%r17+1144];
	fma.rn.f64 	%fd1503, %fd311, %fd1502, %fd1501;
	fma.rn.f64 	%fd368, %fd1452, %fd1436, %fd341;
	ld.shared.f64 	%fd1504, [%r14+96];
	fma.rn.f64 	%fd1505, %fd313, %fd1504, %fd1503;
	ld.shared.f64 	%fd1506, [%r17+1248];
	fma.rn.f64 	%fd1507, %fd314, %fd1506, %fd1505;
	fma.rn.f64 	%fd369, %fd1452, %fd1442, %fd342;
	add.f64 	%fd370, %fd1507, %fd1467;
	mov.f64 	%fd3412, 0d0000000000000000;
	mov.f64 	%fd3413, %fd3412;
	mov.f64 	%fd3414, %fd3412;
	mov.f64 	%fd3415, %fd3412;
	mov.f64 	%fd3416, %fd3412;
	mov.f64 	%fd3417, %fd3412;
	mov.f64 	%fd3418, %fd3412;
	@%p10 bra 	$L__BB48_15;
	ld.param.u64 	%rd56, [_Z32massMatrixMultiplyConstantKernelILi11ELi13ELi1EEvidPKdS1_S1_S1_S1_S1_S1_Pd_param_2];
	cvta.to.global.u64 	%rd20, %rd56;
	mov.u32 	%r70, %ctaid.x;
	mov.u32 	%r71, %tid.y;
	add.s32 	%r72, %r70, %r71;
	mov.u32 	%r73, %tid.x;
	mad.lo.s32 	%r74, %r72, 15379, %r73;
	mul.wide.s32 	%rd21, %r74, 8;
	add.s64 	%rd22, %rd20, %rd21;
	ld.global.nc.f64 	%fd3412, [%rd22+4056];
	ld.global.nc.f64 	%fd3413, [%rd22+21632];
	ld.global.nc.f64 	%fd3414, [%rd22+39208];
	ld.global.nc.f64 	%fd3415, [%rd22+56784];
	ld.global.nc.f64 	%fd3416, [%rd22+74360];
	ld.global.nc.f64 	%fd3417, [%rd22+91936];
	ld.global.nc.f64 	%fd3418, [%rd22+109512];
$L__BB48_15:
	ld.param.f64 	%fd3311, [_Z32massMatrixMultiplyConstantKernelILi11ELi13ELi1EEvidPKdS1_S1_S1_S1_S1_S1_Pd_param_1];
	ld.param.u32 	%r157, [_Z32massMatrixMultiplyConstantKernelILi11ELi13ELi1EEvidPKdS1_S1_S1_S1_S1_S1_Pd_param_0];
	mov.u32 	%r75, %ctaid.x;
	mov.u32 	%r76, %tid.y;
	add.s32 	%r77, %r75, %r76;
	setp.ge.s32 	%p11, %r77, %r157;
	ld.shared.f64 	%fd1509, [%r12+4056];
	fma.rn.f64 	%fd1510, %fd252, %fd1509, 0d0000000000000000;
	ld.shared.f64 	%fd1511, [%r18+4056];
	fma.rn.f64 	%fd1512, %fd253, %fd1511, 0d0000000000000000;
	ld.shared.f64 	%fd1513, [_ZZ32massMatrixMultiplyConstantKernelILi11ELi13ELi1EEvidPKdS1_S1_S1_S1_S1_S1_PdE13s_QuadToQuadD+312];
	fma.rn.f64 	%fd1514, %fd1513, %fd225, 0d0000000000000000;
	ld.shared.f64 	%fd1515, [%r12+4064];
	fma.rn.f64 	%fd1516, %fd254, %fd1515, %fd1510;
	ld.shared.f64 	%fd1517, [%r18+4160];
	fma.rn.f64 	%fd1518, %fd255, %fd1517, %fd1512;
	ld.shared.f64 	%fd1519, [_ZZ32massMatrixMultiplyConstantKernelILi11ELi13ELi1EEvidPKdS1_S1_S1_S1_S1_S1_PdE13s_QuadToQuadD+320];
	fma.rn.f64 	%fd1520, %fd1519, %fd226, %fd1514;
	ld.shared.f64 	%fd1521, [%r12+4072];
	fma.rn.f64 	%fd1522, %fd256, %fd1521, %fd1516;
	ld.shared.f64 	%fd1523, [%r18+4264];
	fma.rn.f64 	%fd1524, %fd257, %fd1523, %fd1518;
	ld.shared.f64 	%fd1525, [_ZZ32massMatrixMultiplyConstantKernelILi11ELi13ELi1EEvidPKdS1_S1_S1_S1_S1_S1_PdE13s_QuadToQuadD+328];
	fma.rn.f64 	%fd1526, %fd1525, %fd227, %fd1520;
	ld.shared.f64 	%fd1527, [%r12+4080];
	fma.rn.f64 	%fd1528, %fd258, %fd1527, %fd1522;
	ld.shared.f64 	%fd1529, [%r18+4368];
	fma.rn.f64 	%fd1530, %fd259, %fd1529, %fd1524;
	ld.shared.f64 	%fd1531, [_ZZ32massMatrixMultiplyConstantKernelILi11ELi13ELi1EEvidPKdS1_S1_S1_S1_S1_S1_PdE13s_QuadToQuadD+336];
	fma.rn.f64 	%fd1532, %fd1531, %fd228, %fd1526;
	ld.shared.f64 	%fd1533, [%r12+4088];
	fma.rn.f64 	%fd1534, %fd260, %fd1533, %fd1528;
	ld.shared.f64 	%fd1535, [%r18+4472];
	fma.rn.f64 	%fd1536, %fd261, %fd1535, %fd1530;
	ld.shared.f64 	%fd1537, [_ZZ32massMatrixMultiplyConstantKernelILi11ELi13ELi1EEvidPKdS1_S1_S1_S1_S1_S1_PdE13s_QuadToQuadD+344];
	fma.rn.f64 	%fd1538, %fd1537, %fd229, %fd1532;
	ld.shared.f64 	%fd1539, [%r12+4096];
	fma.rn.f64 	%fd1540, %fd262, %fd1539, %fd1534;
	ld.shared.f64 	%fd1541, [%r18+4576];
	fma.rn.f64 	%fd1542, %fd263, %fd1541, %fd1536;
	ld.shared.f64 	%fd1543, [_ZZ32massMatrixMultiplyConstantKernelILi11ELi13ELi1EEvidPKdS1_S1_S1_S1_S1_S1_PdE13s_QuadToQuadD+352];
	fma.rn.f64 	%fd1544, %fd1543, %fd230, %fd1538;
	ld.shared.f64 	%fd1545, [%r12+4104];
	fma.rn.f64 	%fd1546, %fd264, %fd1545, %fd1540;
	ld.shared.f64 	%fd1547, [%r18+4680];
	fma.rn.f64 	%fd1548, %fd265, %fd1547, %fd1542;
	ld.shared.f64 	%fd1549, [_ZZ32massMatrixMultiplyConstantKernelILi11ELi13ELi1EEvidPKdS1_S1_S1_S1_S1_S1_PdE13s_QuadToQuadD+360];
	fma.rn.f64 	%fd1550, %fd1549, %fd231, %fd1544;
	ld.shared.f64 	%fd1551, [%r12+4112];
	fma.rn.f64 	%fd1552, %fd266, %fd1551, %fd1546;
	ld.shared.f64 	%fd1553, [%r18+4784];
	fma.rn.f64 	%fd1554, %fd267, %fd1553, %fd1548;
	ld.shared.f64 	%fd1555, [_ZZ32massMatrixMultiplyConstantKernelILi11ELi13ELi1EEvidPKdS1_S1_S1_S1_S1_S1_PdE13s_QuadToQuadD+368];
	fma.rn.f64 	%fd1556, %fd1555, %fd232, %fd1550;
	ld.shared.f64 	%fd1557, [%r12+4120];
	fma.rn.f64 	%fd1558, %fd268, %fd1557, %fd1552;
	ld.shared.f64 	%fd1559, [%r18+4888];
	fma.rn.f64 	%fd1560, %fd269, %fd1559, %fd1554;
	ld.shared.f64 	%fd1561, [_ZZ32massMatrixMultiplyConstantKernelILi11ELi13ELi1EEvidPKdS1_S1_S1_S1_S1_S1_PdE13s_QuadToQuadD+376];
	fma.rn.f64 	%fd1562, %fd1561, %fd233, %fd1556;
	ld.shared.f64 	%fd1563, [%r12+4128];
	fma.rn.f64 	%fd1564, %fd270, %fd1563, %fd1558;
	ld.shared.f64 	%fd1565, [%r18+4992];
	fma.rn.f64 	%fd1566, %fd271, %fd1565, %fd1560;
	ld.shared.f64 	%fd1567, [_ZZ32massMatrixMultiplyConstantKernelILi11ELi13ELi1EEvidPKdS1_S1_S1_S1_S1_S1_PdE13s_QuadToQuadD+384];
	fma.rn.f64 	%fd1568, %fd1567, %fd234, %fd1562;
	ld.shared.f64 	%fd1569, [%r12+4136];
	fma.rn.f64 	%fd1570, %fd272, %fd1569, %fd1564;
	ld.shared.f64 	%fd1571, [%r18+5096];
	fma.rn.f64 	%fd1572, %fd273, %fd1571, %fd1566;
	ld.shared.f64 	%fd1573, [_ZZ32massMatrixMultiplyConstantKernelILi11ELi13ELi1EEvidPKdS1_S1_S1_S1_S1_S1_PdE13s_QuadToQuadD+392];
	fma.rn.f64 	%fd1574, %fd1573, %fd235, %fd1568;
	ld.shared.f64 	%fd1575, [%r12+4144];
	fma.rn.f64 	%fd1576, %fd274, %fd1575, %fd1570;
	ld.shared.f64 	%fd1577, [%r18+5200];
	fma.rn.f64 	%fd1578, %fd275, %fd1577, %fd1572;
	ld.shared.f64 	%fd1579, [_ZZ32massMatrixMultiplyConstantKernelILi11ELi13ELi1EEvidPKdS1_S1_S1_S1_S1_S1_PdE13s_QuadToQuadD+400];
	fma.rn.f64 	%fd1580, %fd1579, %fd236, %fd1574;
	ld.shared.f64 	%fd1581, [%r12+4152];
	fma.rn.f64 	%fd1582, %fd276, %fd1581, %fd1576;
	ld.shared.f64 	%fd1583, [%r18+5304];
	fma.rn.f64 	%fd1584, %fd277, %fd1583, %fd1578;
	ld.shared.f64 	%fd1585, [_ZZ32massMatrixMultiplyConstantKernelILi11ELi13ELi1EEvidPKdS1_S1_S1_S1_S1_S1_PdE13s_QuadToQuadD+408];
	fma.rn.f64 	%fd1586, %fd1585, %fd237, %fd1580;
	bar.sync 	0;
	mul.f64 	%fd1587, %fd3413, %fd1584;
	fma.rn.f64 	%fd1588, %fd3412, %fd1582, %fd1587;
	fma.rn.f64 	%fd1589, %fd3414, %fd1586, %fd1588;
	st.shared.f64 	[%r15], %fd1589;
	mul.f64 	%fd1590, %fd3415, %fd1584;
	fma.rn.f64 	%fd1591, %fd3413, %fd1582, %fd1590;
	fma.rn.f64 	%fd1592, %fd3416, %fd1586, %fd1591;
	st.shared.f64 	[%r16], %fd1592;
	mul.f64 	%fd1593, %fd3416, %fd1584;
	fma.rn.f64 	%fd1594, %fd3414, %fd1582, %fd1593;
	fma.rn.f64 	%fd1595, %fd3417, %fd1586, %fd1594;
	mul.f64 	%fd1596, %fd3311, %fd3418;
	bar.sync 	0;
	ld.shared.f64 	%fd1597, [%r14];
	mul.f64 	%fd1598, %fd278, %fd1597;
	fma.rn.f64 	%fd1599, %fd1596, %fd228, %fd1598;
	ld.shared.f64 	%fd1600, [%r17];
	fma.rn.f64 	%fd1601, %fd279, %fd1600, %fd1599;
	fma.rn.f64 	%fd385, %fd1595, %fd1513, %fd358;
	ld.shared.f64 	%fd1602, [%r14+8];
	fma.rn.f64 	%fd1603, %fd280, %fd1602, %fd1601;
	ld.shared.f64 	%fd1604, [%r17+104];
	fma.rn.f64 	%fd1605, %fd281, %fd1604, %fd1603;
	fma.rn.f64 	%fd386, %fd1595, %fd1519, %fd359;
	ld.shared.f64 	%fd1606, [%r14+16];
	fma.rn.f64 	%fd1607, %fd283, %fd1606, %fd1605;
	ld.shared.f64 	%fd1608, [%r17+208];
	fma.rn.f64 	%fd1609, %fd284, %fd1608, %fd1607;
	fma.rn.f64 	%fd387, %fd1595, %fd1525, %fd370;
	ld.shared.f64 	%fd1610, [%r14+24];
	fma.rn.f64 	%fd1611, %fd286, %fd1610, %fd1609;
	ld.shared.f64 	%fd1612, [%r17+312];
	fma.rn.f64 	%fd1613, %fd287, %fd1612, %fd1611;
	fma.rn.f64 	%fd1614, %fd1595, %fd1531, %fd360;
	ld.shared.f64 	%fd1615, [%r14+32];
	fma.rn.f64 	%fd1616, %fd289, %fd1615, %fd1613;
	ld.shared.f64 	%fd1617, [%r17+416];
	fma.rn.f64 	%fd1618, %fd290, %fd1617, %fd1616;
	fma.rn.f64 	%fd388, %fd1595, %fd1537, %fd361;
	ld.shared.f64 	%fd1619, [%r14+40];
	fma.rn.f64 	%fd1620, %fd292, %fd1619, %fd1618;
	ld.shared.f64 	%fd1621, [%r17+520];
	fma.rn.f64 	%fd1622, %fd293, %fd1621, %fd1620;
	fma.rn.f64 	%fd389, %fd1595, %fd1543, %fd362;
	ld.shared.f64 	%fd1623, [%r14+48];
	fma.rn.f64 	%fd1624, %fd295, %fd1623, %fd1622;
	ld.shared.f64 	%fd1625, [%r17+624];
	fma.rn.f64 	%fd1626, %fd296, %fd1625, %fd1624;
	fma.rn.f64 	%fd390, %fd1595, %fd1549, %fd363;
	ld.shared.f64 	%fd1627, [%r14+56];
	fma.rn.f64 	%fd1628, %fd298, %fd1627, %fd1626;
	ld.shared.f64 	%fd1629, [%r17+728];
	fma.rn.f64 	%fd1630, %fd299, %fd1629, %fd1628;
	fma.rn.f64 	%fd391, %fd1595, %fd1555, %fd364;
	ld.shared.f64 	%fd1631, [%r14+64];
	fma.rn.f64 	%fd1632, %fd301, %fd1631, %fd1630;
	ld.shared.f64 	%fd1633, [%r17+832];
	fma.rn.f64 	%fd1634, %fd302, %fd1633, %fd1632;
	fma.rn.f64 	%fd392, %fd1595, %fd1561, %fd365;
	ld.shared.f64 	%fd1635, [%r14+72];
	fma.rn.f64 	%fd1636, %fd304, %fd1635, %fd1634;
	ld.shared.f64 	%fd1637, [%r17+936];
	fma.rn.f64 	%fd1638, %fd305, %fd1637, %fd1636;
	fma.rn.f64 	%fd393, %fd1595, %fd1567, %fd366;
	ld.shared.f64 	%fd1639, [%r14+80];
	fma.rn.f64 	%fd1640, %fd307, %fd1639, %fd1638;
	ld.shared.f64 	%fd1641, [%r17+1040];
	fma.rn.f64 	%fd1642, %fd308, %fd1641, %fd1640;
	fma.rn.f64 	%fd394, %fd1595, %fd1573, %fd367;
	ld.shared.f64 	%fd1643, [%r14+88];
	fma.rn.f64 	%fd1644, %fd310, %fd1643, %fd1642;
	ld.shared.f64 	%fd1645, [%r17+1144];
	fma.rn.f64 	%fd1646, %fd311, %fd1645, %fd1644;
	fma.rn.f64 	%fd395, %fd1595, %fd1579, %fd368;
	ld.shared.f64 	%fd1647, [%r14+96];
	fma.rn.f64 	%fd1648, %fd313, %fd1647, %fd1646;
	ld.shared.f64 	%fd1649, [%r17+1248];
	fma.rn.f64 	%fd1650, %fd314, %fd1649, %fd1648;
	fma.rn.f64 	%fd396, %fd1595, %fd1585, %fd369;
	add.f64 	%fd397, %fd1650, %fd1614;
	mov.f64 	%fd3419, 0d0000000000000000;
	mov.f64 	%fd3420, %fd3419;
	mov.f64 	%fd3421, %fd3419;
	mov.f64 	%fd3422, %fd3419;
	mov.f64 	%fd3423, %fd3419;
	mov.f64 	%fd3424, %fd3419;
	mov.f64 	%fd3425, %fd3419;
	@%p11 bra 	$L__BB48_17;
	ld.param.u64 	%rd57, [_Z32massMatrixMultiplyConstantKernelILi11ELi13ELi1EEvidPKdS1_S1_S1_S1_S1_S1_Pd_param_2];
	cvta.to.global.u64 	%rd23, %rd57;
	mov.u32 	%r78, %ctaid.x;
	mov.u32 	%r79, %tid.y;
	add.s32 	%r80, %r78, %r79;
	mov.u32 	%r81, %tid.x;
	mad.lo.s32 	%r82, %r80, 15379, %r81;
	mul.wide.s32 	%rd24, %r82, 8;
	add.s64 	%rd25, %rd23, %rd24;
	ld.global.nc.f64 	%fd3419, [%rd25+5408];
	ld.global.nc.f64 	%fd3420, [%rd25+22984];
	ld.global.nc.f64 	%fd3421, [%rd25+40560];
	ld.global.nc.f64 	%fd3422, [%rd25+58136];
	ld.global.nc.f64 	%fd3423, [%rd25+75712];
	ld.global.nc.f64 	%fd3424, [%rd25+93288];
	ld.global.nc.f64 	%fd3425, [%rd25+110864];
$L__BB48_17:
	ld.param.f64 	%fd3312, [_Z32massMatrixMultiplyConstantKernelILi11ELi13ELi1EEvidPKdS1_S1_S1_S1_S1_S1_Pd_param_1];
	ld.param.u32 	%r158, [_Z32massMatrixMultiplyConstantKernelILi11ELi13ELi1EEvidPKdS1_S1_S1_S1_S1_S1_Pd_param_0];
	mov.u32 	%r83, %ctaid.x;
	mov.u32 	%r84, %tid.y;
	add.s32 	%r85, %r83, %r84;
	setp.ge.s32 	%p12, %r85, %r158;
	ld.shared.f64 	%fd1652, [%r12+5408];
	fma.rn.f64 	%fd1653, %fd252, %fd1652, 0d0000000000000000;
	ld.shared.f64 	%fd1654, [%r18+5408];
	fma.rn.f64 	%fd1655, %fd253, %fd1654, 0d0000000000000000;
	ld.shared.f64 	%fd1656, [_ZZ32massMatrixMultiplyConstantKernelILi11ELi13ELi1EEvidPKdS1_S1_S1_S1_S1_S1_PdE13s_QuadToQuadD+416];
	fma.rn.f64 	%fd1657, %fd1656, %fd225, 0d0000000000000000;
	ld.shared.f64 	%fd1658, [%r12+5416];
	fma.rn.f64 	%fd1659, %fd254, %fd1658, %fd1653;
	ld.shared.f64 	%fd1660, [%r18+5512];
	fma.rn.f64 	%fd1661, %fd255, %fd1660, %fd1655;
	ld.shared.f64 	%fd1662, [_ZZ32massMatrixMultiplyConstantKernelILi11ELi13ELi1EEvidPKdS1_S1_S1_S1_S1_S1_PdE13s_QuadToQuadD+424];
	fma.rn.f64 	%fd1663, %fd1662, %fd226, %fd1657;
	ld.shared.f64 	%fd1664, [%r12+5424];
	fma.rn.f64 	%fd1665, %fd256, %fd1664, %fd1659;
	ld.shared.f64 	%fd1666, [%r18+5616];
	fma.rn.f64 	%fd1667, %fd257, %fd1666, %fd1661;
	ld.shared.f64 	%fd1668, [_ZZ32massMatrixMultiplyConstantKernelILi11ELi13ELi1EEvidPKdS1_S1_S1_S1_S1_S1_PdE13s_QuadToQuadD+432];
	fma.rn.f64 	%fd1669, %fd1668, %fd227, %fd1663;
	ld.shared.f64 	%fd1670, [%r12+5432];
	fma.rn.f64 	%fd1671, %fd258, %fd1670, %fd1665;
	ld.shared.f64 	%fd1672, [%r18+5720];
	fma.rn.f64 	%fd1673, %fd259, %fd1672, %fd1667;
	ld.shared.f64 	%fd1674, [_ZZ32massMatrixMultiplyConstantKernelILi11ELi13ELi1EEvidPKdS1_S1_S1_S1_S1_S1_PdE13s_QuadToQuadD+440];
	fma.rn.f64 	%fd1675, %fd1674, %fd228, %fd1669;
	ld.shared.f64 	%fd1676, [%r12+5440];
	fma.rn.f64 	%fd1677, %fd260, %fd1676, %fd1671;
	ld.shared.f64 	%fd1678, [%r18+5824];
	fma.rn.f64 	%fd1679, %fd261, %fd1678, %fd1673;
	ld.shared.f64 	%fd1680, [_ZZ32massMatrixMultiplyConstantKernelILi11ELi13ELi1EEvidPKdS1_S1_S1_S1_S1_S1_PdE13s_QuadToQuadD+448];
	fma.rn.f64 	%fd1681, %fd1680, %fd229, %fd1675;
	ld.shared.f64 	%fd1682, [%r12+5448];
	fma.rn.f64 	%fd1683, %fd262, %fd1682, %fd1677;
	ld.shared.f64 	%fd1684, [%r18+5928];
	fma.rn.f64 	%fd1685, %fd263, %fd1684, %fd1679;
	ld.shared.f64 	%fd1686, [_ZZ32massMatrixMultiplyConstantKernelILi11ELi13ELi1EEvidPKdS1_S1_S1_S1_S1_S1_PdE13s_QuadToQuadD+456];
	fma.rn.f64 	%fd1687, %fd1686, %fd230, %fd1681;
	ld.shared.f64 	%fd1688, [%r12+5456];
	fma.rn.f64 	%fd1689, %fd264, %fd1688, %fd1683;
	ld.shared.f64 	%fd1690, [%r18+6032];
	fma.rn.f64 	%fd1691, %fd265, %fd1690, %fd1685;
	ld.shared.f64 	%fd1692, [_ZZ32massMatrixMultiplyConstantKernelILi11ELi13ELi1EEvidPKdS1_S1_S1_S1_S1_S1_PdE13s_QuadToQuadD+464];
	fma.rn.f64 	%fd1693, %fd1692, %fd231, %fd1687;
	ld.shared.f64 	%fd1694, [%r12+5464];
	fma.rn.f64 	%fd1695, %fd266, %fd1694, %fd1689;
	ld.shared.f64 	%fd1696, [%r18+6136];
	fma.rn.f64 	%fd1697, %fd267, %fd1696, %fd1691;
	ld.shared.f64 	%fd1698, [_ZZ32massMatrixMultiplyConstantKernelILi11ELi13ELi1EEvidPKdS1_S1_S1_S1_S1_S1_PdE13s_QuadToQuadD+472];
	fma.rn.f64 	%fd1699, %fd1698, %fd232, %fd1693;
	ld.shared.f64 	%fd1700, [%r12+5472];
	fma.rn.f64 	%fd1701, %fd268, %fd1700, %fd1695;
	ld.shared.f64 	%fd1702, [%r18+6240];
	fma.rn.f64 	%fd1703, %fd269, %fd1702, %fd1697;
	ld.shared.f64 	%fd1704, [_ZZ32massMatrixMultiplyConstantKernelILi11ELi13ELi1EEvidPKdS1_S1_S1_S1_S1_S1_PdE13s_QuadToQuadD+480];
	fma.rn.f64 	%fd1705, %fd1704, %fd233, %fd1699;
	ld.shared.f64 	%fd1706, [%r12+5480];
	fma.rn.f64 	%fd1707, %fd270, %fd1706, %fd1701;
	ld.shared.f64 	%fd1708, [%r18+6344];
	fma.rn.f64 	%fd1709, %fd271, %fd1708, %fd1703;
	ld.shared.f64 	%fd1710, [_ZZ32massMatrixMultiplyConstantKernelILi11ELi13ELi1EEvidPKdS1_S1_S1_S1_S1_S1_PdE13s_QuadToQuadD+488];
	fma.rn.f64 	%fd1711, %fd1710, %fd234, %fd1705;
	ld.shared.f64 	%fd1712, [%r12+5488];
	fma.rn.f64 	%fd1713, %fd272, %fd1712, %fd1707;
	ld.shared.f64 	%fd1714, [%r18+6448];
	fma.rn.f64 	%fd1715, %fd273, %fd1714, %fd1709;
	ld.shared.f64 	%fd1716, [_ZZ32massMatrixMultiplyConstantKernelILi11ELi13ELi1EEvidPKdS1_S1_S1_S1_S1_S1_PdE13s_QuadToQuadD+496];
	fma.rn.f64 	%fd1717, %fd1716, %fd235, %fd1711;
	ld.shared.f64 	%fd1718, [%r12+5496];
	fma.rn.f64 	%fd1719, %fd274, %fd1718, %fd1713;
	ld.shared.f64 	%fd1720, [%r18+6552];
	fma.rn.f64 	%fd1721, %fd275, %fd1720, %fd1715;
	ld.shared.f64 	%fd1722, [_ZZ32massMatrixMultiplyConstantKernelILi11ELi13ELi1EEvidPKdS1_S1_S1_S1_S1_S1_PdE13s_QuadToQuadD+504];
	fma.rn.f64 	%fd1723, %fd1722, %fd236, %fd1717;
	ld.shared.f64 	%fd1724, [%r12+5504];
	fma.rn.f64 	%fd1725, %fd276, %fd1724, %fd1719;
	ld.shared.f64 	%fd1726, [%r18+6656];
	fma.rn.f64 	%fd1727, %fd277, %fd1726, %fd1721;
	ld.shared.f64 	%fd1728, [_ZZ32massMatrixMultiplyConstantKernelILi11ELi13ELi1EEvidPKdS1_S1_S1_S1_S1_S1_PdE13s_QuadToQuadD+512];
	fma.rn.f64 	%fd1729, %fd1728, %fd237, %fd1723;
	bar.sync 	0;
	mul.f64 	%fd1730, %fd3420, %fd1727;
	fma.rn.f64 	%fd1731, %fd3419, %fd1725, %fd1730;
	fma.rn.f64 	%fd1732, %fd3421, %fd1729, %fd1731;
	st.shared.f64 	[%r15], %fd1732;
	mul.f64 	%fd1733, %fd3422, %fd1727;
	fma.rn.f64 	%fd1734, %fd3420, %fd1725, %fd1733;
	fma.rn.f64 	%fd1735, %fd3423, %fd1729, %fd1734;
	st.shared.f64 	[%r16], %fd1735;
	mul.f64 	%fd1736, %fd3423, %fd1727;
	fma.rn.f64 	%fd1737, %fd3421, %fd1725, %fd1736;
	fma.rn.f64 	%fd1738, %fd3424, %fd1729, %fd1737;
	mul.f64 	%fd1739, %fd3312, %fd3425;
	bar.sync 	0;
	ld.shared.f64 	%fd1740, [%r14];
	mul.f64 	%fd1741, %fd278, %fd1740;
	fma.rn.f64 	%fd1742, %fd1739, %fd229, %fd1741;
	ld.shared.f64 	%fd1743, [%r17];
	fma.rn.f64 	%fd1744, %fd279, %fd1743, %fd1742;
	fma.rn.f64 	%fd412, %fd1738, %fd1656, %fd385;
	ld.shared.f64 	%fd1745, [%r14+8];
	fma.rn.f64 	%fd1746, %fd280, %fd1745, %fd1744;
	ld.shared.f64 	%fd1747, [%r17+104];
	fma.rn.f64 	%fd1748, %fd281, %fd1747, %fd1746;
	fma.rn.f64 	%fd413, %fd1738, %fd1662, %fd386;
	ld.shared.f64 	%fd1749, [%r14+16];
	fma.rn.f64 	%fd1750, %fd283, %fd1749, %fd1748;
	ld.shared.f64 	%fd1751, [%r17+208];
	fma.rn.f64 	%fd1752, %fd284, %fd1751, %fd1750;
	fma.rn.f64 	%fd414, %fd1738, %fd1668, %fd387;
	ld.shared.f64 	%fd1753, [%r14+24];
	fma.rn.f64 	%fd1754, %fd286, %fd1753, %fd1752;
	ld.shared.f64 	%fd1755, [%r17+312];
	fma.rn.f64 	%fd1756, %fd287, %fd1755, %fd1754;
	fma.rn.f64 	%fd415, %fd1738, %fd1674, %fd397;
	ld.shared.f64 	%fd1757, [%r14+32];
	fma.rn.f64 	%fd1758, %fd289, %fd1757, %fd1756;
	ld.shared.f64 	%fd1759, [%r17+416];
	fma.rn.f64 	%fd1760, %fd290, %fd1759, %fd1758;
	fma.rn.f64 	%fd1761, %fd1738, %fd1680, %fd388;
	ld.shared.f64 	%fd1762, [%r14+40];
	fma.rn.f64 	%fd1763, %fd292, %fd1762, %fd1760;
	ld.shared.f64 	%fd1764, [%r17+520];
	fma.rn.f64 	%fd1765, %fd293, %fd1764, %fd1763;
	fma.rn.f64 	%fd416, %fd1738, %fd1686, %fd389;
	ld.shared.f64 	%fd1766, [%r14+48];
	fma.rn.f64 	%fd1767, %fd295, %fd1766, %fd1765;
	ld.shared.f64 	%fd1768, [%r17+624];
	fma.rn.f64 	%fd1769, %fd296, %fd1768, %fd1767;
	fma.rn.f64 	%fd417, %fd1738, %fd1692, %fd390;
	ld.shared.f64 	%fd1770, [%r14+56];
	fma.rn.f64 	%fd1771, %fd298, %fd1770, %fd1769;
	ld.shared.f64 	%fd1772, [%r17+728];
	fma.rn.f64 	%fd1773, %fd299, %fd1772, %fd1771;
	fma.rn.f64 	%fd418, %fd1738, %fd1698, %fd391;
	ld.shared.f64 	%fd1774, [%r14+64];
	fma.rn.f64 	%fd1775, %fd301, %fd1774, %fd1773;
	ld.shared.f64 	%fd1776, [%r17+832];
	fma.rn.f64 	%fd1777, %fd302, %fd1776, %fd1775;
	fma.rn.f64 	%fd419, %fd1738, %fd1704, %fd392;
	ld.shared.f64 	%fd1778, [%r14+72];
	fma.rn.f64 	%fd1779, %fd304, %fd1778, %fd1777;
	ld.shared.f64 	%fd1780, [%r17+936];
	fma.rn.f64 	%fd1781, %fd305, %fd1780, %fd1779;
	fma.rn.f64 	%fd420, %fd1738, %fd1710, %fd393;
	ld.shared.f64 	%fd1782, [%r14+80];
	fma.rn.f64 	%fd1783, %fd307, %fd1782, %fd1781;
	ld.shared.f64 	%fd1784, [%r17+1040];
	fma.rn.f64 	%fd1785, %fd308, %fd1784, %fd1783;
	fma.rn.f64 	%fd421, %fd1738, %fd1716, %fd394;
	ld.shared.f64 	%fd1786, [%r14+88];
	fma.rn.f64 	%fd1787, %fd310, %fd1786, %fd1785;
	ld.shared.f64 	%fd1788, [%r17+1144];
	fma.rn.f64 	%fd1789, %fd311, %fd1788, %fd1787;
	fma.rn.f64 	%fd422, %fd1738, %fd1722, %fd395;
	ld.shared.f64 	%fd1790, [%r14+96];
	fma.rn.f64 	%fd1791, %fd313, %fd1790, %fd1789;
	ld.shared.f64 	%fd1792, [%r17+1248];
	fma.rn.f64 	%fd1793, %fd314, %fd1792, %fd1791;
	fma.rn.f64 	%fd423, %fd1738, %fd1728, %fd396;
	add.f64 	%fd424, %fd1793, %fd1761;
	mov.f64 	%fd3426, 0d0000000000000000;
	mov.f64 	%fd3427, %fd3426;
	mov.f64 	%fd3428, %fd3426;
	mov.f64 	%fd3429, %fd3426;
	mov.f64 	%fd3430, %fd3426;
	mov.f64 	%fd3431, %fd3426;
	mov.f64 	%fd3432, %fd3426;
	@%p12 bra 	$L__BB48_19;
	ld.param.u64 	%rd58, [_Z32massMatrixMultiplyConstantKernelILi11ELi13ELi1EEvidPKdS1_S1_S1_S1_S1_S1_Pd_param_2];
	cvta.to.global.u64 	%rd26, %rd58;
	mov.u32 	%r86, %ctaid.x;
	mov.u32 	%r87, %tid.y;
	add.s32 	%r88, %r86, %r87;
	mov.u32 	%r89, %tid.x;
	mad.lo.s32 	%r90, %r88, 15379, %r89;
	mul.wide.s32 	%rd27, %r90, 8;
	add.s64 	%rd28, %rd26, %rd27;
	ld.global.nc.f64 	%fd3426, [%rd28+6760];
	ld.global.nc.f64 	%fd3427, [%rd28+24336];
	ld.global.nc.f64 	%fd3428, [%rd28+41912];
	ld.global.nc.f64 	%fd3429, [%rd28+59488];
	ld.global.nc.f64 	%fd3430, [%rd28+77064];
	ld.global.nc.f64 	%fd3431, [%rd28+94640];
	ld.global.nc.f64 	%fd3432, [%rd28+112216];
$L__BB48_19:
	ld.param.f64 	%fd3313, [_Z32massMatrixMultiplyConstantKernelILi11ELi13ELi1EEvidPKdS1_S1_S1_S1_S1_S1_Pd_param_1];
	ld.param.u32 	%r159, [_Z32massMatrixMultiplyConstantKernelILi11ELi13ELi1EEvidPKdS1_S1_S1_S1_S1_S1_Pd_param_0];
	mov.u32 	%r91, %ctaid.x;
	mov.u32 	%r92, %tid.y;
	add.s32 	%r93, %r91, %r92;
	setp.ge.s32 	%p13, %r93, %r159;
	ld.shared.f64 	%fd1795, [%r12+6760];
	fma.rn.f64 	%fd1796, %fd252, %fd1795, 0d0000000000000000;
	ld.shared.f64 	%fd1797, [%r18+6760];
	fma.rn.f64 	%fd1798, %fd253, %fd1797, 0d0000000000000000;
	ld.shared.f64 	%fd1799, [_ZZ32massMatrixMultiplyConstantKernelILi11ELi13ELi1EEvidPKdS1_S1_S1_S1_S1_S1_PdE13s_QuadToQuadD+520];
	fma.rn.f64 	%fd1800, %fd1799, %fd225, 0d0000000000000000;
	ld.shared.f64 	%fd1801, [%r12+6768];
	fma.rn.f64 	%fd1802, %fd254, %fd1801, %fd1796;
	ld.shared.f64 	%fd1803, [%r18+6864];
	fma.rn.f64 	%fd1804, %fd255, %fd1803, %fd1798;
	ld.shared.f64 	%fd1805, [_ZZ32massMatrixMultiplyConstantKernelILi11ELi13ELi1EEvidPKdS1_S1_S1_S1_S1_S1_PdE13s_QuadToQuadD+528];
	fma.rn.f64 	%fd1806, %fd1805, %fd226, %fd1800;
	ld.shared.f64 	%fd1807, [%r12+6776];
	fma.rn.f64 	%fd1808, %fd256, %fd1807, %fd1802;
	ld.shared.f64 	%fd1809, [%r18+6968];
	fma.rn.f64 	%fd1810, %fd257, %fd1809, %fd1804;
	ld.shared.f64 	%fd1811, [_ZZ32massMatrixMultiplyConstantKernelILi11ELi13ELi1EEvidPKdS1_S1_S1_S1_S1_S1_PdE13s_QuadToQuadD+536];
	fma.rn.f64 	%fd1812, %fd1811, %fd227, %fd1806;
	ld.shared.f64 	%fd1813, [%r12+6784];
	fma.rn.f64 	%fd1814, %fd258, %fd1813, %fd1808;
	ld.shared.f64 	%fd1815, [%r18+7072];
	fma.rn.f64 	%fd1816, %fd259, %fd1815, %fd1810;
	ld.shared.f64 	%fd1817, [_ZZ32massMatrixMultiplyConstantKernelILi11ELi13ELi1EEvidPKdS1_S1_S1_S1_S1_S1_PdE13s_QuadToQuadD+544];
	fma.rn.f64 	%fd1818, %fd1817, %fd228, %fd1812;
	ld.shared.f64 	%fd1819, [%r12+6792];
	fma.rn.f64 	%fd1820, %fd260, %fd1819, %fd1814;
	ld.shared.f64 	%fd1821, [%r18+7176];
	fma.rn.f64 	%fd1822, %fd261, %fd1821, %fd1816;
	ld.shared.f64 	%fd1823, [_ZZ32massMatrixMultiplyConstantKernelILi11ELi13ELi1EEvidPKdS1_S1_S1_S1_S1_S1_PdE13s_QuadToQuadD+552];
	fma.rn.f64 	%fd1824, %fd1823, %fd229, %fd1818;
	ld.shared.f64 	%fd1825, [%r12+6800];
	fma.rn.f64 	%fd1826, %fd262, %fd1825, %fd1820;
	ld.shared.f64 	%fd1827, [%r18+7280];
	fma.rn.f64 	%fd1828, %fd263, %fd1827, %fd1822;
	ld.shared.f64 	%fd1829, [_ZZ32massMatrixMultiplyConstantKernelILi11ELi13ELi1EEvidPKdS1_S1_S1_S1_S1_S1_PdE13s_QuadToQuadD+560];
	fma.rn.f64 	%fd1830, %fd1829, %fd230, %fd1824;
	ld.shared.f64 	%fd1831, [%r12+6808];
	fma.rn.f64 	%fd1832, %fd264, %fd1831, %fd1826;
	ld.shared.f64 	%fd1833, [%r18+7384];
	fma.rn.f64 	%fd1834, %fd265, %fd1833, %fd1828;
	ld.shared.f64 	%fd1835, [_ZZ32massMatrixMultiplyConstantKernelILi11ELi13ELi1EEvidPKdS1_S1_S1_S1_S1_S1_PdE13s_QuadToQuadD+568];
	fma.rn.f64 	%fd1836, %fd1835, %fd231, %fd1830;
	ld.shared.f64 	%fd1837, [%r12+6816];
	fma.rn.f64 	%fd1838, %fd266, %fd1837, %fd1832;
	ld.shared.f64 	%fd1839, [%r18+7488];
	fma.rn.f64 	%fd1840, %fd267, %fd1839, %fd1834;
	ld.shared.f64 	%fd1841, [_ZZ32massMatrixMultiplyConstantKernelILi11ELi13ELi1EEvidPKdS1_S1_S1_S1_S1_S1_PdE13s_QuadToQuadD+576];
	fma.rn.f64 	%fd1842, %fd1841, %fd232, %fd1836;
	ld.shared.f64 	%fd1843, [%r12+6824];
	fma.rn.f64 	%fd1844, %fd268, %fd1843, %fd1838;
	ld.shared.f64 	%fd1845, [%r18+7592];
	fma.rn.f64 	%fd1846, %fd269, %fd1845, %fd1840;
	ld.shared.f64 	%fd1847, [_ZZ32massMatrixMultiplyConstantKernelILi11ELi13ELi1EEvidPKdS1_S1_S1_S1_S1_S1_PdE13s_QuadToQuadD+584];
	fma.rn.f64 	%fd1848, %fd1847, %fd233, %fd1842;
	ld.shared.f64 	%fd1849, [%r12+6832];
	fma.rn.f64 	%fd1850, %fd270, %fd1849, %fd1844;
	ld.shared.f64 	%fd1851, [%r18+7696];
	fma.rn.f64 	%fd1852, %fd271, %fd1851, %fd1846;
	ld.shared.f64 	%fd1853, [_ZZ32massMatrixMultiplyConstantKernelILi11ELi13ELi1EEvidPKdS1_S1_S1_S1_S1_S1_PdE13s_QuadToQuadD+592];
	fma.rn.f64 	%fd1854, %fd1853, %fd234, %fd1848;
	ld.shared.f64 	%fd1855, [%r12+6840];
	fma.rn.f64 	%fd1856, %fd272, %fd1855, %fd1850;
	ld.shared.f64 	%fd1857, [%r18+7800];
	fma.rn.f64 	%fd1858, %fd273, %fd1857, %fd1852;
	ld.shared.f64 	%fd1859, [_ZZ32massMatrixMultiplyConstantKernelILi11ELi13ELi1EEvidPKdS1_S1_S1_S1_S1_S1_PdE13s_QuadToQuadD+600];
	fma.rn.f64 	%fd1860, %fd1859, %fd235, %fd1854;
	ld.shared.f64 	%fd1861, [%r12+6848];
	fma.rn.f64 	%fd1862, %fd274, %fd1861, %fd1856;
	ld.shared.f64 	%fd1863, [%r18+7904];
	fma.rn.f64 	%fd1864, %fd275, %fd1863, %fd1858;
	ld.shared.f64 	%fd1865, [_ZZ32massMatrixMultiplyConstantKernelILi11ELi13ELi1EEvidPKdS1_S1_S1_S1_S1_S1_PdE13s_QuadToQuadD+608];
	fma.rn.f64 	%fd1866, %fd1865, %fd236, %fd1860;
	ld.shared.f64 	%fd1867, [%r12+6856];
	fma.rn.f64 	%fd1868, %fd276, %fd1867, %fd1862;
	ld.shared.f64 	%fd1869, [%r18+8008];
	fma.rn.f64 	%fd1870, %fd277, %fd1869, %fd1864;
	ld.shared.f64 	%fd1871, [_ZZ32massMatrixMultiplyConstantKernelILi11ELi13ELi1EEvidPKdS1_S1_S1_S1_S1_S1_PdE13s_QuadToQuadD+616];
	fma.rn.f64 	%fd1872, %fd1871, %fd237, %fd1866;
	bar.sync 	0;
	mul.f64 	%fd1873, %fd3427, %fd1870;
	fma.rn.f64 	%fd1874, %fd3426, %fd1868, %fd1873;
	fma.rn.f64 	%fd1875, %fd3428, %fd1872, %fd1874;
	st.shared.f64 	[%r15], %fd1875;
	mul.f64 	%fd1876, %fd3429, %fd1870;
	fma.rn.f64 	%fd1877, %fd3427, %fd1868, %fd1876;
	fma.rn.f64 	%fd1878, %fd3430, %fd1872, %fd1877;
	st.shared.f64 	[%r16], %fd1878;
	mul.f64 	%fd1879, %fd3430, %fd1870;
	fma.rn.f64 	%fd1880, %fd3428, %fd1868, %fd1879;
	fma.rn.f64 	%fd1881, %fd3431, %fd1872, %fd1880;
	mul.f64 	%fd1882, %fd3313, %fd3432;
	bar.sync 	0;
	ld.shared.f64 	%fd1883, [%r14];
	mul.f64 	%fd1884, %fd278, %fd1883;
	fma.rn.f64 	%fd1885, %fd1882, %fd230, %fd1884;
	ld.shared.f64 	%fd1886, [%r17];
	fma.rn.f64 	%fd1887, %fd279, %fd1886, %fd1885;
	fma.rn.f64 	%fd439, %fd1881, %fd1799, %fd412;
	ld.shared.f64 	%fd1888, [%r14+8];
	fma.rn.f64 	%fd1889, %fd280, %fd1888, %fd1887;
	ld.shared.f64 	%fd1890, [%r17+104];
	fma.rn.f64 	%fd1891, %fd281, %fd1890, %fd1889;
	fma.rn.f64 	%fd440, %fd1881, %fd1805, %fd413;
	ld.shared.f64 	%fd1892, [%r14+16];
	fma.rn.f64 	%fd1893, %fd283, %fd1892, %fd1891;
	ld.shared.f64 	%fd1894, [%r17+208];
	fma.rn.f64 	%fd1895, %fd284, %fd1894, %fd1893;
	fma.rn.f64 	%fd441, %fd1881, %fd1811, %fd414;
	ld.shared.f64 	%fd1896, [%r14+24];
	fma.rn.f64 	%fd1897, %fd286, %fd1896, %fd1895;
	ld.shared.f64 	%fd1898, [%r17+312];
	fma.rn.f64 	%fd1899, %fd287, %fd1898, %fd1897;
	fma.rn.f64 	%fd442, %fd1881, %fd1817, %fd415;
	ld.shared.f64 	%fd1900, [%r14+32];
	fma.rn.f64 	%fd1901, %fd289, %fd1900, %fd1899;
	ld.shared.f64 	%fd1902, [%r17+416];
	fma.rn.f64 	%fd1903, %fd290, %fd1902, %fd1901;
	fma.rn.f64 	%fd443, %fd1881, %fd1823, %fd424;
	ld.shared.f64 	%fd1904, [%r14+40];
	fma.rn.f64 	%fd1905, %fd292, %fd1904, %fd1903;
	ld.shared.f64 	%fd1906, [%r17+520];
	fma.rn.f64 	%fd1907, %fd293, %fd1906, %fd1905;
	fma.rn.f64 	%fd1908, %fd1881, %fd1829, %fd416;
	ld.shared.f64 	%fd1909, [%r14+48];
	fma.rn.f64 	%fd1910, %fd295, %fd1909, %fd1907;
	ld.shared.f64 	%fd1911, [%r17+624];
	fma.rn.f64 	%fd1912, %fd296, %fd1911, %fd1910;
	fma.rn.f64 	%fd444, %fd1881, %fd1835, %fd417;
	ld.shared.f64 	%fd1913, [%r14+56];
	fma.rn.f64 	%fd1914, %fd298, %fd1913, %fd1912;
	ld.shared.f64 	%fd1915, [%r17+728];
	fma.rn.f64 	%fd1916, %fd299, %fd1915, %fd1914;
	fma.rn.f64 	%fd445, %fd1881, %fd1841, %fd418;
	ld.shared.f64 	%fd1917, [%r14+64];
	fma.rn.f64 	%fd1918, %fd301, %fd1917, %fd1916;
	ld.shared.f64 	%fd1919, [%r17+832];
	fma.rn.f64 	%fd1920, %fd302, %fd1919, %fd1918;
	fma.rn.f64 	%fd446, %fd1881, %fd1847, %fd419;
	ld.shared.f64 	%fd1921, [%r14+72];
	fma.rn.f64 	%fd1922, %fd304, %fd1921, %fd1920;
	ld.shared.f64 	%fd1923, [%r17+936];
	fma.rn.f64 	%fd1924, %fd305, %fd1923, %fd1922;
	fma.rn.f64 	%fd447, %fd1881, %fd1853, %fd420;
	ld.shared.f64 	%fd1925, [%r14+80];
	fma.rn.f64 	%fd1926, %fd307, %fd1925, %fd1924;
	ld.shared.f64 	%fd1927, [%r17+1040];
	fma.rn.f64 	%fd1928, %fd308, %fd1927, %fd1926;
	fma.rn.f64 	%fd448, %fd1881, %fd1859, %fd421;
	ld.shared.f64 	%fd1929, [%r14+88];
	fma.rn.f64 	%fd1930, %fd310, %fd1929, %fd1928;
	ld.shared.f64 	%fd1931, [%r17+1144];
	fma.rn.f64 	%fd1932, %fd311, %fd1931, %fd1930;
	fma.rn.f64 	%fd449, %fd1881, %fd1865, %fd422;
	ld.shared.f64 	%fd1933, [%r14+96];
	fma.rn.f64 	%fd1934, %fd313, %fd1933, %fd1932;
	ld.shared.f64 	%fd1935, [%r17+1248];
	fma.rn.f64 	%fd1936, %fd314, %fd1935, %fd1934;
	fma.rn.f64 	%fd450, %fd1881, %fd1871, %fd423;
	add.f64 	%fd451, %fd1936, %fd1908;
	mov.f64 	%fd3433, 0d0000000000000000;
	mov.f64 	%fd3434, %fd3433;
	mov.f64 	%fd3435, %fd3433;
	mov.f64 	%fd3436, %fd3433;
	mov.f64 	%fd3437, %fd3433;
	mov.f64 	%fd3438, %fd3433;
	mov.f64 	%fd3439, %fd3433;
	@%p13 bra 	$L__BB48_21;
	ld.param.u64 	%rd59, [_Z32massMatrixMultiplyConstantKernelILi11ELi13ELi1EEvidPKdS1_S1_S1_S1_S1_S1_Pd_param_2];
	cvta.to.global.u64 	%rd29, %rd59;
	mov.u32 	%r94, %ctaid.x;
	mov.u32 	%r95, %tid.y;
	add.s32 	%r96, %r94, %r95;
	mov.u32 	%r97, %tid.x;
	mad.lo.s32 	%r98, %r96, 15379, %r97;
	mul.wide.s32 	%rd30, %r98, 8;
	add.s64 	%rd31, %rd29, %rd30;
	ld.global.nc.f64 	%fd3433, [%rd31+8112];
	ld.global.nc.f64 	%fd3434, [%rd31+25688];
	ld.global.nc.f64 	%fd3435, [%rd31+43264];
	ld.global.nc.f64 	%fd3436, [%rd31+60840];
	ld.global.nc.f64 	%fd3437, [%rd31+78416];
	ld.global.nc.f64 	%fd3438, [%rd31+95992];
	ld.global.nc.f64 	%fd3439, [%rd31+113568];
$L__BB48_21:
	ld.param.f64 	%fd3314, [_Z32massMatrixMultiplyConstantKernelILi11ELi13ELi1EEvidPKdS1_S1_S1_S1_S1_S1_Pd_param_1];
	ld.param.u32 	%r160, [_Z32massMatrixMultiplyConstantKernelILi11ELi13ELi1EEvidPKdS1_S1_S1_S1_S1_S1_Pd_param_0];
	mov.u32 	%r99, %ctaid.x;
	mov.u32 	%r100, %tid.y;
	add.s32 	%r101, %r99, %r100;
	setp.ge.s32 	%p14, %r101, %r160;
	ld.shared.f64 	%fd1938, [%r12+8112];
	fma.rn.f64 	%fd1939, %fd252, %fd1938, 0d0000000000000000;
	ld.shared.f64 	%fd1940, [%r18+8112];
	fma.rn.f64 	%fd1941, %fd253, %fd1940, 0d0000000000000000;
	ld.shared.f64 	%fd1942, [_ZZ32massMatrixMultiplyConstantKernelILi11ELi13ELi1EEvidPKdS1_S1_S1_S1_S1_S1_PdE13s_QuadToQuadD+624];
	fma.rn.f64 	%fd1943, %fd1942, %fd225, 0d0000000000000000;
	ld.shared.f64 	%fd1944, [%r12+8120];
	fma.rn.f64 	%fd1945, %fd254, %fd1944, %fd1939;
	ld.shared.f64 	%fd1946, [%r18+8216];
	fma.rn.f64 	%fd1947, %fd255, %fd1946, %fd1941;
	ld.shared.f64 	%fd1948, [_ZZ32massMatrixMultiplyConstantKernelILi11ELi13ELi1EEvidPKdS1_S1_S1_S1_S1_S1_PdE13s_QuadToQuadD+632];
	fma.rn.f64 	%fd1949, %fd1948, %fd226, %fd1943;
	ld.shared.f64 	%fd1950, [%r12+8128];
	fma.rn.f64 	%fd1951, %fd256, %fd1950, %fd1945;
	ld.shared.f64 	%fd1952, [%r18+8320];
	fma.rn.f64 	%fd1953, %fd257, %fd1952, %fd1947;
	ld.shared.f64 	%fd1954, [_ZZ32massMatrixMultiplyConstantKernelILi11ELi13ELi1EEvidPKdS1_S1_S1_S1_S1_S1_PdE13s_QuadToQuadD+640];
	fma.rn.f64 	%fd1955, %fd1954, %fd227, %fd1949;
	ld.shared.f64 	%fd1956, [%r12+8136];
	fma.rn.f64 	%fd1957, %fd258, %fd1956, %fd1951;
	ld.shared.f64 	%fd1958, [%r18+8424];
	fma.rn.f64 	%fd1959, %fd259, %fd1958, %fd1953;
	ld.shared.f64 	%fd1960, [_ZZ32massMatrixMultiplyConstantKernelILi11ELi13ELi1EEvidPKdS1_S1_S1_S1_S1_S1_PdE13s_QuadToQuadD+648];
	fma.rn.f64 	%fd1961, %fd1960, %fd228, %fd1955;
	ld.shared.f64 	%fd1962, [%r12+8144];
	fma.rn.f64 	%fd1963, %fd260, %fd1962, %fd1957;
	ld.shared.f64 	%fd1964, [%r18+8528];
	fma.rn.f64 	%fd1965, %fd261, %fd1964, %fd1959;
	ld.shared.f64 	%fd1966, [_ZZ32massMatrixMultiplyConstantKernelILi11ELi13ELi1EEvidPKdS1_S1_S1_S1_S1_S1_PdE13s_QuadToQuadD+656];
	fma.rn.f64 	%fd1967, %fd1966, %fd229, %fd1961;
	ld.shared.f64 	%fd1968, [%r12+8152];
	fma.rn.f64 	%fd1969, %fd262, %fd1968, %fd1963;
	ld.shared.f64 	%fd1970, [%r18+8632];
	fma.rn.f64 	%fd1971, %fd263, %fd1970, %fd1965;
	ld.shared.f64 	%fd1972, [_ZZ32massMatrixMultiplyConstantKernelILi11ELi13ELi1EEvidPKdS1_S1_S1_S1_S1_S1_PdE13s_QuadToQuadD+664];
	fma.rn.f64 	%fd1973, %fd1972, %fd230, %fd1967;
	ld.shared.f64 	%fd1974, [%r12+8160];
	fma.rn.f64 	%fd1975, %fd264, %fd1974, %fd1969;
	ld.shared.f64 	%fd1976, [%r18+8736];
	fma.rn.f64 	%fd1977, %fd265, %fd1976, %fd1971;
	ld.shared.f64 	%fd1978, [_ZZ32massMatrixMultiplyConstantKernelILi11ELi13ELi1EEvidPKdS1_S1_S1_S1_S1_S1_PdE13s_QuadToQuadD+672];
	fma.rn.f64 	%fd1979, %fd1978, %fd231, %fd1973;
	ld.shared.f64 	%fd1980, [%r12+8168];
	fma.rn.f64 	%fd1981, %fd266, %fd1980, %fd1975;
	ld.shared.f64 	%fd1982, [%r18+8840];
	fma.rn.f64 	%fd1983, %fd267, %fd1982, %fd1977;
	ld.shared.f64 	%fd1984, [_ZZ32massMatrixMultiplyConstantKernelILi11ELi13ELi1EEvidPKdS1_S1_S1_S1_S1_S1_PdE13s_QuadToQuadD+680];
	fma.rn.f64 	%fd1985, %fd1984, %fd232, %fd1979;
	ld.shared.f64 	%fd1986, [%r12+8176];
	fma.rn.f64 	%fd1987, %fd268, %fd1986, %fd1981;
	ld.shared.f64 	%fd1988, [%r18+8944];
	fma.rn.f64 	%fd1989, %fd269, %fd1988, %fd1983;
	ld.shared.f64 	%fd1990, [_ZZ32massMatrixMultiplyConstantKernelILi11ELi13ELi1EEvidPKdS1_S1_S1_S1_S1_S1_PdE13s_QuadToQuadD+688];
	fma.rn.f64 	%fd1991, %fd1990, %fd233, %fd1985;
	ld.shared.f64 	%fd1992, [%r12+8184];
	fma.rn.f64 	%fd1993, %fd270, %fd1992, %fd1987;
	ld.shared.f64 	%fd1994, [%r18+9048];
	fma.rn.f64 	%fd1995, %fd271, %fd1994, %fd1989;
	ld.shared.f64 	%fd1996, [_ZZ32massMatrixMultiplyConstantKernelILi11ELi13ELi1EEvidPKdS1_S1_S1_S1_S1_S1_PdE13s_QuadToQuadD+696];
	fma.rn.f64 	%fd1997, %fd1996, %fd234, %fd1991;
	ld.shared.f64 	%fd1998, [%r12+8192];
	fma.rn.f64 	%fd1999, %fd272, %fd1998, %fd1993;
	ld.shared.f64 	%fd2000, [%r18+9152];
	fma.rn.f64 	%fd2001, %fd273, %fd2000, %fd1995;
	ld.shared.f64 	%fd2002, [_ZZ32massMatrixMultiplyConstantKernelILi11ELi13ELi1EEvidPKdS1_S1_S1_S1_S1_S1_PdE13s_QuadToQuadD+704];
	fma.rn.f64 	%fd2003, %fd2002, %fd235, %fd1997;
	ld.shared.f64 	%fd2004, [%r12+8200];
	fma.rn.f64 	%fd2005, %fd274, %fd2004, %fd1999;
	ld.shared.f64 	%fd2006, [%r18+9256];
	fma.rn.f64 	%fd2007, %fd275, %fd2006, %fd2001;
	ld.shared.f64 	%fd2008, [_ZZ32massMatrixMultiplyConstantKernelILi11ELi13ELi1EEvidPKdS1_S1_S1_S1_S1_S1_PdE13s_QuadToQuadD+712];
	fma.rn.f64 	%fd2009, %fd2008, %fd236, %fd2003;
	ld.shared.f64 	%fd2010, [%r12+8208];
	fma.rn.f64 	%fd2011, %fd276, %fd2010, %fd2005;
	ld.shared.f64 	%fd2012, [%r18+9360];
	fma.rn.f64 	%fd2013, %fd277, %fd2012, %fd2007;
	ld.shared.f64 	%fd2014, [_ZZ32massMatrixMultiplyConstantKernelILi11ELi13ELi1EEvidPKdS1_S1_S1_S1_S1_S1_PdE13s_QuadToQuadD+720];
	fma.rn.f64 	%fd2015, %fd2014, %fd237, %fd2009;
	bar.sync 	0;
	mul.f64 	%fd2016, %fd3434, %fd2013;
	fma.rn.f64 	%fd2017, %fd3433, %fd2011, %fd2016;
	fma.rn.f64 	%fd2018, %fd3435, %fd2015, %fd2017;
	st.shared.f64 	[%r15], %fd2018;
	mul.f64 	%fd2019, %fd3436, %fd2013;
	fma.rn.f64 	%fd2020, %fd3434, %fd2011, %fd2019;
	fma.rn.f64 	%fd2021, %fd3437, %fd2015, %fd2020;
	st.shared.f64 	[%r16], %fd2021;
	mul.f64 	%fd2022, %fd3437, %fd2013;
	fma.rn.f64 	%fd2023, %fd3435, %fd2011, %fd2022;
	fma.rn.f64 	%fd2024, %fd3438, %fd2015, %fd2023;
	mul.f64 	%fd2025, %fd3314, %fd3439;
	bar.sync 	0;
	ld.shared.f64 	%fd2026, [%r14];
	mul.f64 	%fd2027, %fd278, %fd2026;
	fma.rn.f64 	%fd2028, %fd2025, %fd231, %fd2027;
	ld.shared.f64 	%fd2029, [%r17];
	fma.rn.f64 	%fd2030, %fd279, %fd2029, %fd2028;
	fma.rn.f64 	%fd466, %fd2024, %fd1942, %fd439;
	ld.shared.f64 	%fd2031, [%r14+8];
	fma.rn.f64 	%fd2032, %fd280, %fd2031, %fd2030;
	ld.shared.f64 	%fd2033, [%r17+104];
	fma.rn.f64 	%fd2034, %fd281, %fd2033, %fd2032;
	fma.rn.f64 	%fd467, %fd2024, %fd1948, %fd440;
	ld.shared.f64 	%fd2035, [%r14+16];
	fma.rn.f64 	%fd2036, %fd283, %fd2035, %fd2034;
	ld.shared.f64 	%fd2037, [%r17+208];
	fma.rn.f64 	%fd2038, %fd284, %fd2037, %fd2036;
	fma.rn.f64 	%fd468, %fd2024, %fd1954, %fd441;
	ld.shared.f64 	%fd2039, [%r14+24];
	fma.rn.f64 	%fd2040, %fd286, %fd2039, %fd2038;
	ld.shared.f64 	%fd2041, [%r17+312];
	fma.rn.f64 	%fd2042, %fd287, %fd2041, %fd2040;
	fma.rn.f64 	%fd469, %fd2024, %fd1960, %fd442;
	ld.shared.f64 	%fd2043, [%r14+32];
	fma.rn.f64 	%fd2044, %fd289, %fd2043, %fd2042;
	ld.shared.f64 	%fd2045, [%r17+416];
	fma.rn.f64 	%fd2046, %fd290, %fd2045, %fd2044;
	fma.rn.f64 	%fd470, %fd2024, %fd1966, %fd443;
	ld.shared.f64 	%fd2047, [%r14+40];
	fma.rn.f64 	%fd2048, %fd292, %fd2047, %fd2046;
	ld.shared.f64 	%fd2049, [%r17+520];
	fma.rn.f64 	%fd2050, %fd293, %fd2049, %fd2048;
	fma.rn.f64 	%fd471, %fd2024, %fd1972, %fd451;
	ld.shared.f64 	%fd2051, [%r14+48];
	fma.rn.f64 	%fd2052, %fd295, %fd2051, %fd2050;
	ld.shared.f64 	%fd2053, [%r17+624];
	fma.rn.f64 	%fd2054, %fd296, %fd2053, %fd2052;
	fma.rn.f64 	%fd2055, %fd2024, %fd1978, %fd444;
	ld.shared.f64 	%fd2056, [%r14+56];
	fma.rn.f64 	%fd2057, %fd298, %fd2056, %fd2054;
	ld.shared.f64 	%fd2058, [%r17+728];
	fma.rn.f64 	%fd2059, %fd299, %fd2058, %fd2057;
	fma.rn.f64 	%fd472, %fd2024, %fd1984, %fd445;
	ld.shared.f64 	%fd2060, [%r14+64];
	fma.rn.f64 	%fd2061, %fd301, %fd2060, %fd2059;
	ld.shared.f64 	%fd2062, [%r17+832];
	fma.rn.f64 	%fd2063, %fd302, %fd2062, %fd2061;
	fma.rn.f64 	%fd473, %fd2024, %fd1990, %fd446;
	ld.shared.f64 	%fd2064, [%r14+72];
	fma.rn.f64 	%fd2065, %fd304, %fd2064, %fd2063;
	ld.shared.f64 	%fd2066, [%r17+936];
	fma.rn.f64 	%fd2067, %fd305, %fd2066, %fd2065;
	fma.rn.f64 	%fd474, %fd2024, %fd1996, %fd447;
	ld.shared.f64 	%fd2068, [%r14+80];
	fma.rn.f64 	%fd2069, %fd307, %fd2068, %fd2067;
	ld.shared.f64 	%fd2070, [%r17+1040];
	fma.rn.f64 	%fd2071, %fd308, %fd2070, %fd2069;
	fma.rn.f64 	%fd475, %fd2024, %fd2002, %fd448;
	ld.shared.f64 	%fd2072, [%r14+88];
	fma.rn.f64 	%fd2073, %fd310, %fd2072, %fd2071;
	ld.shared.f64 	%fd2074, [%r17+1144];
	fma.rn.f64 	%fd2075, %fd311, %fd2074, %fd2073;
	fma.rn.f64 	%fd476, %fd2024, %fd2008, %fd449;
	ld.shared.f64 	%fd2076, [%r14+96];
	fma.rn.f64 	%fd2077, %fd313, %fd2076, %fd2075;
	ld.shared.f64 	%fd2078, [%r17+1248];
	fma.rn.f64 	%fd2079, %fd314, %fd2078, %fd2077;
	fma.rn.f64 	%fd477, %fd2024, %fd2014, %fd450;
	add.f64 	%fd478, %fd2079, %fd2055;
	mov.f64 	%fd3440, 0d0000000000000000;
	mov.f64 	%fd3441, %fd3440;
	mov.f64 	%fd3442, %fd3440;
	mov.f64 	%fd3443, %fd3440;
	mov.f64 	%fd3444, %fd3440;
	mov.f64 	%fd3445, %fd3440;
	mov.f64 	%fd3446, %fd3440;
	@%p14 bra 	$L__BB48_23;
	ld.param.u64 	%rd60, [_Z32massMatrixMultiplyConstantKernelILi11ELi13ELi1EEvidPKdS1_S1_S1_S1_S1_S1_Pd_param_2];
	cvta.to.global.u64 	%rd32, %rd60;
	mov.u32 	%r102, %ctaid.x;
	mov.u32 	%r103, %tid.y;
	add.s32 	%r104, %r102, %r103;
	mov.u32 	%r105, %tid.x;
	mad.lo.s32 	%r106, %r104, 15379, %r105;
	mul.wide.s32 	%rd33, %r106, 8;
	add.s64 	%rd34, %rd32, %rd33;
	ld.global.nc.f64 	%fd3440, [%rd34+9464];
	ld.global.nc.f64 	%fd3441, [%rd34+27040];
	ld.global.nc.f64 	%fd3442, [%rd34+44616];
	ld.global.nc.f64 	%fd3443, [%rd34+62192];
	ld.global.nc.f64 	%fd3444, [%rd34+79768];
	ld.global.nc.f64 	%fd3445, [%rd34+97344];
	ld.global.nc.f64 	%fd3446, [%rd34+114920];
$L__BB48_23:
	ld.param.f64 	%fd3315, [_Z32massMatrixMultiplyConstantKernelILi11ELi13ELi1EEvidPKdS1_S1_S1_S1_S1_S1_Pd_param_1];
	ld.param.u32 	%r161, [_Z32massMatrixMultiplyConstantKernelILi11ELi13ELi1EEvidPKdS1_S1_S1_S1_S1_S1_Pd_param_0];
	mov.u32 	%r107, %ctaid.x;
	mov.u32 	%r108, %tid.y;
	add.s32 	%r109, %r107, %r108;
	setp.ge.s32 	%p15, %r109, %r161;
	ld.shared.f64 	%fd2081, [%r12+9464];
	fma.rn.f64 	%fd2082, %fd252, %fd2081, 0d0000000000000000;
	ld.shared.f64 	%fd2083, [%r18+9464];
	fma.rn.f64 	%fd2084, %fd253, %fd2083, 0d0000000000000000;
	ld.shared.f64 	%fd2085, [_ZZ32massMatrixMultiplyConstantKernelILi11ELi13ELi1EEvidPKdS1_S1_S1_S1_S1_S1_PdE13s_QuadToQuadD+728];
	fma.rn.f64 	%fd2086, %fd2085, %fd225, 0d0000000000000000;
	ld.shared.f64 	%fd2087, [%r12+9472];
	fma.rn.f64 	%fd2088, %fd254, %fd2087, %fd2082;
	ld.shared.f64 	%fd2089, [%r18+9568];
	fma.rn.f64 	%fd2090, %fd255, %fd2089, %fd2084;
	ld.shared.f64 	%fd2091, [_ZZ32massMatrixMultiplyConstantKernelILi11ELi13ELi1EEvidPKdS1_S1_S1_S1_S1_S1_PdE13s_QuadToQuadD+736];
	fma.rn.f64 	%fd2092, %fd2091, %fd226, %fd2086;
	ld.shared.f64 	%fd2093, [%r12+9480];
	fma.rn.f64 	%fd2094, %fd256, %fd2093, %fd2088;
	ld.shared.f64 	%fd2095, [%r18+9672];
	fma.rn.f64 	%fd2096, %fd257, %fd2095, %fd2090;
	ld.shared.f64 	%fd2097, [_ZZ32massMatrixMultiplyConstantKernelILi11ELi13ELi1EEvidPKdS1_S1_S1_S1_S1_S1_PdE13s_QuadToQuadD+744];
	fma.rn.f64 	%fd2098, %fd2097, %fd227, %fd2092;
	ld.shared.f64 	%fd2099, [%r12+9488];
	fma.rn.f64 	%fd2100, %fd258, %fd2099, %fd2094;
	ld.shared.f64 	%fd2101, [%r18+9776];
	fma.rn.f64 	%fd2102, %fd259, %fd2101, %fd2096;
	ld.shared.f64 	%fd2103, [_ZZ32massMatrixMultiplyConstantKernelILi11ELi13ELi1EEvidPKdS1_S1_S1_S1_S1_S1_PdE13s_QuadToQuadD+752];
	fma.rn.f64 	%fd2104, %fd2103, %fd228, %fd2098;
	ld.shared.f64 	%fd2105, [%r12+9496];
	fma.rn.f64 	%fd2106, %fd260, %fd2105, %fd2100;
	ld.shared.f64 	%fd2107, [%r18+9880];
	fma.rn.f64 	%fd2108, %fd261, %fd2107, %fd2102;
	ld.shared.f64 	%fd2109, [_ZZ32massMatrixMultiplyConstantKernelILi11ELi13ELi1EEvidPKdS1_S1_S1_S1_S1_S1_PdE13s_QuadToQuadD+760];
	fma.rn.f64 	%fd2110, %fd2109, %fd229, %fd2104;
	ld.shared.f64 	%fd2111, [%r12+9504];
	fma.rn.f64 	%fd2112, %fd262, %fd2111, %fd2106;
	ld.shared.f64 	%fd2113, [%r18+9984];
	fma.rn.f64 	%fd2114, %fd263, %fd2113, %fd2108;
	ld.shared.f64 	%fd2115, [_ZZ32massMatrixMultiplyConstantKernelILi11ELi13ELi1EEvidPKdS1_S1_S1_S1_S1_S1_PdE13s_QuadToQuadD+768];
	fma.rn.f64 	%fd2116, %fd2115, %fd230, %fd2110;
	ld.shared.f64 	%fd2117, [%r12+9512];
	fma.rn.f64 	%fd2118, %fd264, %fd2117, %fd2112;
	ld.shared.f64 	%fd2119, [%r18+10088];
	fma.rn.f64 	%fd2120, %fd265, %fd2119, %fd2114;
	ld.shared.f64 	%fd2121, [_ZZ32massMatrixMultiplyConstantKernelILi11ELi13ELi1EEvidPKdS1_S1_S1_S1_S1_S1_PdE13s_QuadToQuadD+776];
	fma.rn.f64 	%fd2122, %fd2121, %fd231, %fd2116;
	ld.shared.f64 	%fd2123, [%r12+9520];
	fma.rn.f64 	%fd2124, %fd266, %fd2123, %fd2118;
	ld.shared.f64 	%fd2125, [%r18+10192];
	fma.rn.f64 	%fd2126, %fd267, %fd2125, %fd2120;
	ld.shared.f64 	%fd2127, [_ZZ32massMatrixMultiplyConstantKernelILi11ELi13ELi1EEvidPKdS1_S1_S1_S1_S1_S1_PdE13s_QuadToQuadD+784];
	fma.rn.f64 	%fd2128, %fd2127, %fd232, %fd2122;
	ld.shared.f64 	%fd2129, [%r12+9528];
	fma.rn.f64 	%fd2130, %fd268, %fd2129, %fd2124;
	ld.shared.f64 	%fd2131, [%r18+10296];
	fma.rn.f64 	%fd2132, %fd269, %fd2131, %fd2126;
	ld.shared.f64 	%fd2133, [_ZZ32massMatrixMultiplyConstantKernelILi11ELi13ELi1EEvidPKdS1_S1_S1_S1_S1_S1_PdE13s_QuadToQuadD+792];
	fma.rn.f64 	%fd2134, %fd2133, %fd233, %fd2128;
	ld.shared.f64 	%fd2135, [%r12+9536];
	fma.rn.f64 	%fd2136, %fd270, %fd2135, %fd2130;
	ld.shared.f64 	%fd2137, [%r18+10400];
	fma.rn.f64 	%fd2138, %fd271, %fd2137, %fd2132;
	ld.shared.f64 	%fd2139, [_ZZ32massMatrixMultiplyConstantKernelILi11ELi13ELi1EEvidPKdS1_S1_S1_S1_S1_S1_PdE13s_QuadToQuadD+800];
	fma.rn.f64 	%fd2140, %fd2139, %fd234, %fd2134;
	ld.shared.f64 	%fd2141, [%r12+9544];
	fma.rn.f64 	%fd2142, %fd272, %fd2141, %fd2136;
	ld.shared.f64 	%fd2143, [%r18+10504];
	fma.rn.f64 	%fd2144, %fd273, %fd2143, %fd2138;
	ld.shared.f64 	%fd2145, [_ZZ32massMatrixMultiplyConstantKernelILi11ELi13ELi1EEvidPKdS1_S1_S1_S1_S1_S1_PdE13s_QuadToQuadD+808];
	fma.rn.f64 	%fd2146, %fd2145, %fd235, %fd2140;
	ld.shared.f64 	%fd2147, [%r12+9552];
	fma.rn.f64 	%fd2148, %fd274, %fd2147, %fd2142;
	ld.shared.f64 	%fd2149, [%r18+10608];
	fma.rn.f64 	%fd2150, %fd275, %fd2149, %fd2144;
	ld.shared.f64 	%fd2151, [_ZZ32massMatrixMultiplyConstantKernelILi11ELi13ELi1EEvidPKdS1_S1_S1_S1_S1_S1_PdE13s_QuadToQuadD+816];
	fma.rn.f64 	%fd2152, %fd2151, %fd236, %fd2146;
	ld.shared.f64 	%fd2153, [%r12+9560];
	fma.rn.f64 	%fd2154, %fd276, %fd2153, %fd2148;
	ld.shared.f64 	%fd2155, [%r18+10712];
	fma.rn.f64 	%fd2156, %fd277, %fd2155, %fd2150;
	ld.shared.f64 	%fd2157, [_ZZ32massMatrixMultiplyConstantKernelILi11ELi13ELi1EEvidPKdS1_S1_S1_S1_S1_S1_PdE13s_QuadToQuadD+824];
	fma.rn.f64 	%fd2158, %fd2157, %fd237, %fd2152;
	bar.sync 	0;
	mul.f64 	%fd2159, %fd3441, %fd2156;
	fma.rn.f64 	%fd2160, %fd3440, %fd2154, %fd2159;
	fma.rn.f64 	%fd2161, %fd3442, %fd2158, %fd2160;
	st.shared.f64 	[%r15], %fd2161;
	mul.f64 	%fd2162, %fd3443, %fd2156;
	fma.rn.f64 	%fd2163, %fd3441, %fd2154, %fd2162;
	fma.rn.f64 	%fd2164, %fd3444, %fd2158, %fd2163;
	st.shared.f64 	[%r16], %fd2164;
	mul.f64 	%fd2165, %fd3444, %fd2156;
	fma.rn.f64 	%fd2166, %fd3442, %fd2154, %fd2165;
	fma.rn.f64 	%fd2167, %fd3445, %fd2158, %fd2166;
	mul.f64 	%fd2168, %fd3315, %fd3446;
	bar.sync 	0;
	ld.shared.f64 	%fd2169, [%r14];
	mul.f64 	%fd2170, %fd278, %fd2169;
	fma.rn.f64 	%fd2171, %fd2168, %fd232, %fd2170;
	ld.shared.f64 	%fd2172, [%r17];
	fma.rn.f64 	%fd2173, %fd279, %fd2172, %fd2171;
	fma.rn.f64 	%fd493, %fd2167, %fd2085, %fd466;
	ld.shared.f64 	%fd2174, [%r14+8];
	fma.rn.f64 	%fd2175, %fd280, %fd2174, %fd2173;
	ld.shared.f64 	%fd2176, [%r17+104];
	fma.rn.f64 	%fd2177, %fd281, %fd2176, %fd2175;
	fma.rn.f64 	%fd494, %fd2167, %fd2091, %fd467;
	ld.shared.f64 	%fd2178, [%r14+16];
	fma.rn.f64 	%fd2179, %fd283, %fd2178, %fd2177;
	ld.shared.f64 	%fd2180, [%r17+208];
	fma.rn.f64 	%fd2181, %fd284, %fd2180, %fd2179;
	fma.rn.f64 	%fd495, %fd2167, %fd2097, %fd468;
	ld.shared.f64 	%fd2182, [%r14+24];
	fma.rn.f64 	%fd2183, %fd286, %fd2182, %fd2181;
	ld.shared.f64 	%fd2184, [%r17+312];
	fma.rn.f64 	%fd2185, %fd287, %fd2184, %fd2183;
	fma.rn.f64 	%fd496, %fd2167, %fd2103, %fd469;
	ld.shared.f64 	%fd2186, [%r14+32];
	fma.rn.f64 	%fd2187, %fd289, %fd2186, %fd2185;
	ld.shared.f64 	%fd2188, [%r17+416];
	fma.rn.f64 	%fd2189, %fd290, %fd2188, %fd2187;
	fma.rn.f64 	%fd497, %fd2167, %fd2109, %fd470;
	ld.shared.f64 	%fd2190, [%r14+40];
	fma.rn.f64 	%fd2191, %fd292, %fd2190, %fd2189;
	ld.shared.f64 	%fd2192, [%r17+520];
	fma.rn.f64 	%fd2193, %fd293, %fd2192, %fd2191;
	fma.rn.f64 	%fd498, %fd2167, %fd2115, %fd471;
	ld.shared.f64 	%fd2194, [%r14+48];
	fma.rn.f64 	%fd2195, %fd295, %fd2194, %fd2193;
	ld.shared.f64 	%fd2196, [%r17+624];
	fma.rn.f64 	%fd2197, %fd296, %fd2196, %fd2195;
	fma.rn.f64 	%fd499, %fd2167, %fd2121, %fd478;
	ld.shared.f64 	%fd2198, [%r14+56];
	fma.rn.f64 	%fd2199, %fd298, %fd2198, %fd2197;
	ld.shared.f64 	%fd2200, [%r17+728];
	fma.rn.f64 	%fd2201, %fd299, %fd2200, %fd2199;
	fma.rn.f64 	%fd2202, %fd2167, %fd2127, %fd472;
	ld.shared.f64 	%fd2203, [%r14+64];
	fma.rn.f64 	%fd2204, %fd301, %fd2203, %fd2201;
	ld.shared.f64 	%fd2205, [%r17+832];
	fma.rn.f64 	%fd2206, %fd302, %fd2205, %fd2204;
	fma.rn.f64 	%fd500, %fd2167, %fd2133, %fd473;
	ld.shared.f64 	%fd2207, [%r14+72];
	fma.rn.f64 	%fd2208, %fd304, %fd2207, %fd2206;
	ld.shared.f64 	%fd2209, [%r17+936];
	fma.rn.f64 	%fd2210, %fd305, %fd2209, %fd2208;
	fma.rn.f64 	%fd501, %fd2167, %fd2139, %fd474;
	ld.shared.f64 	%fd2211, [%r14+80];
	fma.rn.f64 	%fd2212, %fd307, %fd2211, %fd2210;
	ld.shared.f64 	%fd2213, [%r17+1040];
	fma.rn.f64 	%fd2214, %fd308, %fd2213, %fd2212;
	fma.rn.f64 	%fd502, %fd2167, %fd2145, %fd475;
	ld.shared.f64 	%fd2215, [%r14+88];
	fma.rn.f64 	%fd2216, %fd310, %fd2215, %fd2214;
	ld.shared.f64 	%fd2217, [%r17+1144];
	fma.rn.f64 	%fd2218, %fd311, %fd2217, %fd2216;
	fma.rn.f64 	%fd503, %fd2167, %fd2151, %fd476;
	ld.shared.f64 	%fd2219, [%r14+96];
	fma.rn.f64 	%fd2220, %fd313, %fd2219, %fd2218;
	ld.shared.f64 	%fd2221, [%r17+1248];
	fma.rn.f64 	%fd2222, %fd314, %fd2221, %fd2220;
	fma.rn.f64 	%fd504, %fd2167, %fd2157, %fd477;
	add.f64 	%fd505, %fd2222, %fd2202;
	mov.f64 	%fd3447, 0d0000000000000000;
	mov.f64 	%fd3448, %fd3447;
	mov.f64 	%fd3449, %fd3447;
	mov.f64 	%fd3450, %fd3447;
	mov.f64 	%fd3451, %fd3447;
	mov.f64 	%fd3452, %fd3447;
	mov.f64 	%fd3453, %fd3447;
	@%p15 bra 	$L__BB48_25;
	ld.param.u64 	%rd61, [_Z32massMatrixMultiplyConstantKernelILi11ELi13ELi1EEvidPKdS1_S1_S1_S1_S1_S1_Pd_param_2];
	cvta.to.global.u64 	%rd35, %rd61;
	mov.u32 	%r110, %ctaid.x;
	mov.u32 	%r111, %tid.y;
	add.s32 	%r112, %r110, %r111;
	mov.u32 	%r113, %tid.x;
	mad.lo.s32 	%r114, %r112, 15379, %r113;
	mul.wide.s32 	%rd36, %r114, 8;
	add.s64 	%rd37, %rd35, %rd36;
	ld.global.nc.f64 	%fd3447, [%rd37+10816];
	ld.global.nc.f64 	%fd3448, [%rd37+28392];
	ld.global.nc.f64 	%fd3449, [%rd37+45968];
	ld.global.nc.f64 	%fd3450, [%rd37+63544];
	ld.global.nc.f64 	%fd3451, [%rd37+81120];
	ld.global.nc.f64 	%fd3452, [%rd37+98696];
	ld.global.nc.f64 	%fd3453, [%rd37+116272];
$L__BB48_25:
	ld.param.f64 	%fd3316, [_Z32massMatrixMultiplyConstantKernelILi11ELi13ELi1EEvidPKdS1_S1_S1_S1_S1_S1_Pd_param_1];
	ld.param.u32 	%r162, [_Z32massMatrixMultiplyConstantKernelILi11ELi13ELi1EEvidPKdS1_S1_S1_S1_S1_S1_Pd_param_0];
	mov.u32 	%r115, %ctaid.x;
	mov.u32 	%r116, %tid.y;
	add.s32 	%r117, %r115, %r116;
	setp.ge.s32 	%p16, %r117, %r162;
	ld.shared.f64 	%fd2224, [%r12+10816];
	fma.rn.f64 	%fd2225, %fd252, %fd2224, 0d0000000000000000;
	ld.shared.f64 	%fd2226, [%r18+10816];
	fma.rn.f64 	%fd2227, %fd253, %fd2226, 0d0000000000000000;
	ld.shared.f64 	%fd2228, [_ZZ32massMatrixMultiplyConstantKernelILi11ELi13ELi1EEvidPKdS1_S1_S1_S1_S1_S1_PdE13s_QuadToQuadD+832];
	fma.rn.f64 	%fd2229, %fd2228, %fd225, 0d0000000000000000;
	ld.shared.f64 	%fd2230, [%r12+10824];
	fma.rn.f64 	%fd2231, %fd254, %fd2230, %fd2225;
	ld.shared.f64 	%fd2232, [%r18+10920];
	fma.rn.f64 	%fd2233, %fd255, %fd2232, %fd2227;
	ld.shared.f64 	%fd2234, [_ZZ32massMatrixMultiplyConstantKernelILi11ELi13ELi1EEvidPKdS1_S1_S1_S1_S1_S1_PdE13s_QuadToQuadD+840];
	fma.rn.f64 	%fd2235, %fd2234, %fd226, %fd2229;
	ld.shared.f64 	%fd2236, [%r12+10832];
	fma.rn.f64 	%fd2237, %fd256, %fd2236, %fd2231;
	ld.shared.f64 	%fd2238, [%r18+11024];
	fma.rn.f64 	%fd2239, %fd257, %fd2238, %fd2233;
	ld.shared.f64 	%fd2240, [_ZZ32massMatrixMultiplyConstantKernelILi11ELi13ELi1EEvidPKdS1_S1_S1_S1_S1_S1_PdE13s_QuadToQuadD+848];
	fma.rn.f64 	%fd2241, %fd2240, %fd227, %fd2235;
	ld.shared.f64 	%fd2242, [%r12+10840];
	fma.rn.f64 	%fd2243, %fd258, %fd2242, %fd2237;
	ld.shared.f64 	%fd2244, [%r18+11128];
	fma.rn.f64 	%fd2245, %fd259, %fd2244, %fd2239;
	ld.shared.f64 	%fd2246, [_ZZ32massMatrixMultiplyConstantKernelILi11ELi13ELi1EEvidPKdS1_S1_S1_S1_S1_S1_PdE13s_QuadToQuadD+856];
	fma.rn.f64 	%fd2247, %fd2246, %fd228, %fd2241;
	ld.shared.f64 	%fd2248, [%r12+10848];
	fma.rn.f64 	%fd2249, %fd260, %fd2248, %fd2243;
	ld.shared.f64 	%fd2250, [%r18+11232];
	fma.rn.f64 	%fd2251, %fd261, %fd2250, %fd2245;
	ld.shared.f64 	%fd2252, [_ZZ32massMatrixMultiplyConstantKernelILi11ELi13ELi1EEvidPKdS1_S1_S1_S1_S1_S1_PdE13s_QuadToQuadD+864];
	fma.rn.f64 	%fd2253, %fd2252, %fd229, %fd2247;
	ld.shared.f64 	%fd2254, [%r12+10856];
	fma.rn.f64 	%fd2255, %fd262, %fd2254, %fd2249;
	ld.shared.f64 	%fd2256, [%r18+11336];
	fma.rn.f64 	%fd2257, %fd263, %fd2256, %fd2251;
	ld.shared.f64 	%fd2258, [_ZZ32massMatrixMultiplyConstantKernelILi11ELi13ELi1EEvidPKdS1_S1_S1_S1_S1_S1_PdE13s_QuadToQuadD+872];
	fma.rn.f64 	%fd2259, %fd2258, %fd230, %fd2253;
	ld.shared.f64 	%fd2260, [%r12+10864];
	fma.rn.f64 	%fd2261, %fd264, %fd2260, %fd2255;
	ld.shared.f64 	%fd2262, [%r18+11440];
	fma.rn.f64 	%fd2263, %fd265, %fd2262, %fd2257;
	ld.shared.f64 	%fd2264, [_ZZ32massMatrixMultiplyConstantKernelILi11ELi13ELi1EEvidPKdS1_S1_S1_S1_S1_S1_PdE13s_QuadToQuadD+880];
	fma.rn.f64 	%fd2265, %fd2264, %fd231, %fd2259;
	ld.shared.f64 	%fd2266, [%r12+10872];
	fma.rn.f64 	%fd2267, %fd266, %fd2266, %fd2261;
	ld.shared.f64 	%fd2268, [%r18+11544];
	fma.rn.f64 	%fd2269, %fd267, %fd2268, %fd2263;
	ld.shared.f64 	%fd2270, [_ZZ32massMatrixMultiplyConstantKernelILi11ELi13ELi1EEvidPKdS1_S1_S1_S1_S1_S1_PdE13s_QuadToQuadD+888];
	fma.rn.f64 	%fd2271, %fd2270, %fd232, %fd2265;
	ld.shared.f64 	%fd2272, [%r12+10880];
	fma.rn.f64 	%fd2273, %fd268, %fd2272, %fd2267;
	ld.shared.f64 	%fd2274, [%r18+11648];
	fma.rn.f64 	%fd2275, %fd269, %fd2274, %fd2269;
	ld.shared.f64 	%fd2276, [_ZZ32massMatrixMultiplyConstantKernelILi11ELi13ELi1EEvidPKdS1_S1_S1_S1_S1_S1_PdE13s_QuadToQuadD+896];
	fma.rn.f64 	%fd2277, %fd2276, %fd233, %fd2271;
	ld.shared.f64 	%fd2278, [%r12+10888];
	fma.rn.f64 	%fd2279, %fd270, %fd2278, %fd2273;
	ld.shared.f64 	%fd2280, [%r18+11752];
	fma.rn.f64 	%fd2281, %fd271, %fd2280, %fd2275;
	ld.shared.f64 	%fd2282, [_ZZ32massMatrixMultiplyConstantKernelILi11ELi13ELi1EEvidPKdS1_S1_S1_S1_S1_S1_PdE13s_QuadToQuadD+904];
	fma.rn.f64 	%fd2283, %fd2282, %fd234, %fd2277;
	ld.shared.f64 	%fd2284, [%r12+10896];
	fma.rn.f64 	%fd2285, %fd272, %fd2284, %fd2279;
	ld.shared.f64 	%fd2286, [%r18+11856];
	fma.rn.f64 	%fd2287, %fd273, %fd2286, %fd2281;
	ld.shared.f64 	%fd2288, [_ZZ32massMatrixMultiplyConstantKernelILi11ELi13ELi1EEvidPKdS1_S1_S1_S1_S1_S1_PdE13s_QuadToQuadD+912];
	fma.rn.f64 	%fd2289, %fd2288, %fd235, %fd2283;
	ld.shared.f64 	%fd2290, [%r12+10904];
	fma.rn.f64 	%fd2291, %fd274, %fd2290, %fd2285;
	ld.shared.f64 	%fd2292, [%r18+11960];
	fma.rn.f64 	%fd2293, %fd275, %fd2292, %fd2287;
	ld.shared.f64 	%fd2294, [_ZZ32massMatrixMultiplyConstantKernelILi11ELi13ELi1EEvidPKdS1_S1_S1_S1_S1_S1_PdE13s_QuadToQuadD+920];
	fma.rn.f64 	%fd2295, %fd2294, %fd236, %fd2289;
	ld.shared.f64 	%fd2296, [%r12+10912];
	fma.rn.f64 	%fd2297, %fd276, %fd2296, %fd2291;
	ld.shared.f64 	%fd2298, [%r18+12064];
	fma.rn.f64 	%fd2299, %fd277, %fd2298, %fd2293;
	ld.shared.f64 	%fd2300, [_ZZ32massMatrixMultiplyConstantKernelILi11ELi13ELi1EEvidPKdS1_S1_S1_S1_S1_S1_PdE13s_QuadToQuadD+928];
	fma.rn.f64 	%fd2301, %fd2300, %fd237, %fd2295;
	bar.sync 	0;
	mul.f64 	%fd2302, %fd3448, %fd2299;
	fma.rn.f64 	%fd2303, %fd3447, %fd2297, %fd2302;
	fma.rn.f64 	%fd2304, %fd3449, %fd2301, %fd2303;
	st.shared.f64 	[%r15], %fd2304;
	mul.f64 	%fd2305, %fd3450, %fd2299;
	fma.rn.f64 	%fd2306, %fd3448, %fd2297, %fd2305;
	fma.rn.f64 	%fd2307, %fd3451, %fd2301, %fd2306;
	st.shared.f64 	[%r16], %fd2307;
	mul.f64 	%fd2308, %fd3451, %fd2299;
	fma.rn.f64 	%fd2309, %fd3449, %fd2297, %fd2308;
	fma.rn.f64 	%fd2310, %fd3452, %fd2301, %fd2309;
	mul.f64 	%fd2311, %fd3316, %fd3453;
	bar.sync 	0;
	ld.shared.f64 	%fd2312, [%r14];
	mul.f64 	%fd2313, %fd278, %fd2312;
	fma.rn.f64 	%fd2314, %fd2311, %fd233, %fd2313;
	ld.shared.f64 	%fd2315, [%r17];
	fma.rn.f64 	%fd2316, %fd279, %fd2315, %fd2314;
	fma.rn.f64 	%fd520, %fd2310, %fd2228, %fd493;
	ld.shared.f64 	%fd2317, [%r14+8];
	fma.rn.f64 	%fd2318, %fd280, %fd2317, %fd2316;
	ld.shared.f64 	%fd2319, [%r17+104];
	fma.rn.f64 	%fd2320, %fd281, %fd2319, %fd2318;
	fma.rn.f64 	%fd521, %fd2310, %fd2234, %fd494;
	ld.shared.f64 	%fd2321, [%r14+16];
	fma.rn.f64 	%fd2322, %fd283, %fd2321, %fd2320;
	ld.shared.f64 	%fd2323, [%r17+208];
	fma.rn.f64 	%fd2324, %fd284, %fd2323, %fd2322;
	fma.rn.f64 	%fd522, %fd2310, %fd2240, %fd495;
	ld.shared.f64 	%fd2325, [%r14+24];
	fma.rn.f64 	%fd2326, %fd286, %fd2325, %fd2324;
	ld.shared.f64 	%fd2327, [%r17+312];
	fma.rn.f64 	%fd2328, %fd287, %fd2327, %fd2326;
	fma.rn.f64 	%fd523, %fd2310, %fd2246, %fd496;
	ld.shared.f64 	%fd2329, [%r14+32];
	fma.rn.f64 	%fd2330, %fd289, %fd2329, %fd2328;
	ld.shared.f64 	%fd2331, [%r17+416];
	fma.rn.f64 	%fd2332, %fd290, %fd2331, %fd2330;
	fma.rn.f64 	%fd524, %fd2310, %fd2252, %fd497;
	ld.shared.f64 	%fd2333, [%r14+40];
	fma.rn.f64 	%fd2334, %fd292, %fd2333, %fd2332;
	ld.shared.f64 	%fd2335, [%r17+520];
	fma.rn.f64 	%fd2336, %fd293, %fd2335, %fd2334;
	fma.rn.f64 	%fd525, %fd2310, %fd2258, %fd498;
	ld.shared.f64 	%fd2337, [%r14+48];
	fma.rn.f64 	%fd2338, %fd295, %fd2337, %fd2336;
	ld.shared.f64 	%fd2339, [%r17+624];
	fma.rn.f64 	%fd2340, %fd296, %fd2339, %fd2338;
	fma.rn.f64 	%fd526, %fd2310, %fd2264, %fd499;
	ld.shared.f64 	%fd2341, [%r14+56];
	fma.rn.f64 	%fd2342, %fd298, %fd2341, %fd2340;
	ld.shared.f64 	%fd2343, [%r17+728];
	fma.rn.f64 	%fd2344, %fd299, %fd2343, %fd2342;
	fma.rn.f64 	%fd527, %fd2310, %fd2270, %fd505;
	ld.shared.f64 	%fd2345, [%r14+64];
	fma.rn.f64 	%fd2346, %fd301, %fd2345, %fd2344;
	ld.shared.f64 	%fd2347, [%r17+832];
	fma.rn.f64 	%fd2348, %fd302, %fd2347, %fd2346;
	fma.rn.f64 	%fd2349, %fd2310, %fd2276, %fd500;
	ld.shared.f64 	%fd2350, [%r14+72];
	fma.rn.f64 	%fd2351, %fd304, %fd2350, %fd2348;
	ld.shared.f64 	%fd2352, [%r17+936];
	fma.rn.f64 	%fd2353, %fd305, %fd2352, %fd2351;
	fma.rn.f64 	%fd528, %fd2310, %fd2282, %fd501;
	ld.shared.f64 	%fd2354, [%r14+80];
	fma.rn.f64 	%fd2355, %fd307, %fd2354, %fd2353;
	ld.shared.f64 	%fd2356, [%r17+1040];
	fma.rn.f64 	%fd2357, %fd308, %fd2356, %fd2355;
	fma.rn.f64 	%fd529, %fd2310, %fd2288, %fd502;
	ld.shared.f64 	%fd2358, [%r14+88];
	fma.rn.f64 	%fd2359, %fd310, %fd2358, %fd2357;
	ld.shared.f64 	%fd2360, [%r17+1144];
	fma.rn.f64 	%fd2361, %fd311, %fd2360, %fd2359;
	fma.rn.f64 	%fd530, %fd2310, %fd2294, %fd503;
	ld.shared.f64 	%fd2362, [%r14+96];
	fma.rn.f64 	%fd2363, %fd313, %fd2362, %fd2361;
	ld.shared.f64 	%fd2364, [%r17+1248];
	fma.rn.f64 	%fd2365, %fd314, %fd2364, %fd2363;
	fma.rn.f64 	%fd531, %fd2310, %fd2300, %fd504;
	add.f64 	%fd532, %fd2365, %fd2349;
	mov.f64 	%fd3454, 0d0000000000000000;
	mov.f64 	%fd3455, %fd3454;
	mov.f64 	%fd3456, %fd3454;
	mov.f64 	%fd3457, %fd3454;
	mov.f64 	%fd3458, %fd3454;
	mov.f64 	%fd3459, %fd3454;
	mov.f64 	%fd3460, %fd3454;
	@%p16 bra 	$L__BB48_27;
	ld.param.u64 	%rd62, [_Z32massMatrixMultiplyConstantKernelILi11ELi13ELi1EEvidPKdS1_S1_S1_S1_S1_S1_Pd_param_2];
	cvta.to.global.u64 	%rd38, %rd62;
	mov.u32 	%r118, %ctaid.x;
	mov.u32 	%r119, %tid.y;
	add.s32 	%r120, %r118, %r119;
	mov.u32 	%r121, %tid.x;
	mad.lo.s32 	%r122, %r120, 15379, %r121;
	mul.wide.s32 	%rd39, %r122, 8;
	add.s64 	%rd40, %rd38, %rd39;
	ld.global.nc.f64 	%fd3454, [%rd40+12168];
	ld.global.nc.f64 	%fd3455, [%rd40+29744];
	ld.global.nc.f64 	%fd3456, [%rd40+47320];
	ld.global.nc.f64 	%fd3457, [%rd40+64896];
	ld.global.nc.f64 	%fd3458, [%rd40+82472];
	ld.global.nc.f64 	%fd3459, [%rd40+100048];
	ld.global.nc.f64 	%fd3460, [%rd40+117624];
$L__BB48_27:
	ld.param.f64 	%fd3317, [_Z32massMatrixMultiplyConstantKernelILi11ELi13ELi1EEvidPKdS1_S1_S1_S1_S1_S1_Pd_param_1];
	ld.param.u32 	%r163, [_Z32massMatrixMultiplyConstantKernelILi11ELi13ELi1EEvidPKdS1_S1_S1_S1_S1_S1_Pd_param_0];
	mov.u32 	%r123, %ctaid.x;
	mov.u32 	%r124, %tid.y;
	add.s32 	%r125, %r123, %r124;
	setp.ge.s32 	%p17, %r125, %r163;
	ld.shared.f64 	%fd2367, [%r12+12168];
	fma.rn.f64 	%fd2368, %fd252, %fd2367, 0d0000000000000000;
	ld.shared.f64 	%fd2369, [%r18+12168];
	fma.rn.f64 	%fd2370, %fd253, %fd2369, 0d0000000000000000;
	ld.shared.f64 	%fd2371, [_ZZ32massMatrixMultiplyConstantKernelILi11ELi13ELi1EEvidPKdS1_S1_S1_S1_S1_S1_PdE13s_QuadToQuadD+936];
	fma.rn.f64 	%fd2372, %fd2371, %fd225, 0d0000000000000000;
	ld.shared.f64 	%fd2373, [%r12+12176];
	fma.rn.f64 	%fd2374, %fd254, %fd2373, %fd2368;
	ld.shared.f64 	%fd2375, [%r18+12272];
	fma.rn.f64 	%fd2376, %fd255, %fd2375, %fd2370;
	ld.shared.f64 	%fd2377, [_ZZ32massMatrixMultiplyConstantKernelILi11ELi13ELi1EEvidPKdS1_S1_S1_S1_S1_S1_PdE13s_QuadToQuadD+944];
	fma.rn.f64 	%fd2378, %fd2377, %fd226, %fd2372;
	ld.shared.f64 	%fd2379, [%r12+12184];
	fma.rn.f64 	%fd2380, %fd256, %fd2379, %fd2374;
	ld.shared.f64 	%fd2381, [%r18+12376];
	fma.rn.f64 	%fd2382, %fd257, %fd2381, %fd2376;
	ld.shared.f64 	%fd2383, [_ZZ32massMatrixMultiplyConstantKernelILi11ELi13ELi1EEvidPKdS1_S1_S1_S1_S1_S1_PdE13s_QuadToQuadD+952];
	fma.rn.f64 	%fd2384, %fd2383, %fd227, %fd2378;
	ld.shared.f64 	%fd2385, [%r12+12192];
	fma.rn.f64 	%fd2386, %fd258, %fd2385, %fd2380;
	ld.shared.f64 	%fd2387, [%r18+12480];
	fma.rn.f64 	%fd2388, %fd259, %fd2387, %fd2382;
	ld.shared.f64 	%fd2389, [_ZZ32massMatrixMultiplyConstantKernelILi11ELi13ELi1EEvidPKdS1_S1_S1_S1_S1_S1_PdE13s_QuadToQuadD+960];
	fma.rn.f64 	%fd2390, %fd2389, %fd228, %fd2384;
	ld.shared.f64 	%fd2391, [%r12+12200];
	fma.rn.f64 	%fd2392, %fd260, %fd2391, %fd2386;
	ld.shared.f64 	%fd2393, [%r18+12584];
	fma.rn.f64 	%fd2394, %fd261, %fd2393, %fd2388;
	ld.shared.f64 	%fd2395, [_ZZ32massMatrixMultiplyConstantKernelILi11ELi13ELi1EEvidPKdS1_S1_S1_S1_S1_S1_PdE13s_QuadToQuadD+968];
	fma.rn.f64 	%fd2396, %fd2395, %fd229, %fd2390;
	ld.shared.f64 	%fd2397, [%r12+12208];
	fma.rn.f64 	%fd2398, %fd262, %fd2397, %fd2392;
	ld.shared.f64 	%fd2399, [%r18+12688];
	fma.rn.f64 	%fd2400, %fd263, %fd2399, %fd2394;
	ld.shared.f64 	%fd2401, [_ZZ32massMatrixMultiplyConstantKernelILi11ELi13ELi1EEvidPKdS1_S1_S1_S1_S1_S1_PdE13s_QuadToQuadD+976];
	fma.rn.f64 	%fd2402, %fd2401, %fd230, %fd2396;
	ld.shared.f64 	%fd2403, [%r12+12216];
	fma.rn.f64 	%fd2404, %fd264, %fd2403, %fd2398;
	ld.shared.f64 	%fd2405, [%r18+12792];
	fma.rn.f64 	%fd2406, %fd265, %fd2405, %fd2400;
	ld.shared.f64 	%fd2407, [_ZZ32massMatrixMultiplyConstantKernelILi11ELi13ELi1EEvidPKdS1_S1_S1_S1_S1_S1_PdE13s_QuadToQuadD+984];
	fma.rn.f64 	%fd2408, %fd2407, %fd231, %fd2402;
	ld.shared.f64 	%fd2409, [%r12+12224];
	fma.rn.f64 	%fd2410, %fd266, %fd2409, %fd2404;
	ld.shared.f64 	%fd2411, [%r18+12896];
	fma.rn.f64 	%fd2412, %fd267, %fd2411, %fd2406;
	ld.shared.f64 	%fd2413, [_ZZ32massMatrixMultiplyConstantKernelILi11ELi13ELi1EEvidPKdS1_S1_S1_S1_S1_S1_PdE13s_QuadToQuadD+992];
	fma.rn.f64 	%fd2414, %fd2413, %fd232, %fd2408;
	ld.shared.f64 	%fd2415, [%r12+12232];
	fma.rn.f64 	%fd2416, %fd268, %fd2415, %fd2410;
	ld.shared.f64 	%fd2417, [%r18+13000];
	fma.rn.f64 	%fd2418, %fd269, %fd2417, %fd2412;
	ld.shared.f64 	%fd2419, [_ZZ32massMatrixMultiplyConstantKernelILi11ELi13ELi1EEvidPKdS1_S1_S1_S1_S1_S1_PdE13s_QuadToQuadD+1000];
	fma.rn.f64 	%fd2420, %fd2419, %fd233, %fd2414;
	ld.shared.f64 	%fd2421, [%r12+12240];
	fma.rn.f64 	%fd2422, %fd270, %fd2421, %fd2416;
	ld.shared.f64 	%fd2423, [%r18+13104];
	fma.rn.f64 	%fd2424, %fd271, %fd2423, %fd2418;
	ld.shared.f64 	%fd2425, [_ZZ32massMatrixMultiplyConstantKernelILi11ELi13ELi1EEvidPKdS1_S1_S1_S1_S1_S1_PdE13s_QuadToQuadD+1008];
	fma.rn.f64 	%fd2426, %fd2425, %fd234, %fd2420;
	ld.shared.f64 	%fd2427, [%r12+12248];
	fma.rn.f64 	%fd2428, %fd272, %fd2427, %fd2422;
	ld.shared.f64 	%fd2429, [%r18+13208];
	fma.rn.f64 	%fd2430, %fd273, %fd2429, %fd2424;
	ld.shared.f64 	%fd2431, [_ZZ32massMatrixMultiplyConstantKernelILi11ELi13ELi1EEvidPKdS1_S1_S1_S1_S1_S1_PdE13s_QuadToQuadD+1016];
	fma.rn.f64 	%fd2432, %fd2431, %fd235, %fd2426;
	ld.shared.f64 	%fd2433, [%r12+12256];
	fma.rn.f64 	%fd2434, %fd274, %fd2433, %fd2428;
	ld.shared.f64 	%fd2435, [%r18+13312];
	fma.rn.f64 	%fd2436, %fd275, %fd2435, %fd2430;
	ld.shared.f64 	%fd2437, [_ZZ32massMatrixMultiplyConstantKernelILi11ELi13ELi1EEvidPKdS1_S1_S1_S1_S1_S1_PdE13s_QuadToQuadD+1024];
	fma.rn.f64 	%fd2438, %fd2437, %fd236, %fd2432;
	ld.shared.f64 	%fd2439, [%r12+12264];
	fma.rn.f64 	%fd2440, %fd276, %fd2439, %fd2434;
	ld.shared.f64 	%fd2441, [%r18+13416];
	fma.rn.f64 	%fd2442, %fd277, %fd2441, %fd2436;
	ld.shared.f64 	%fd2443, [_ZZ32massMatrixMultiplyConstantKernelILi11ELi13ELi1EEvidPKdS1_S1_S1_S1_S1_S1_PdE13s_QuadToQuadD+1032];
	fma.rn.f64 	%fd2444, %fd2443, %fd237, %fd2438;
	bar.sync 	0;
	mul.f64 	%fd2445, %fd3455, %fd2442;
	fma.rn.f64 	%fd2446, %fd3454, %fd2440, %fd2445;
	fma.rn.f64 	%fd2447, %fd3456, %fd2444, %fd2446;
	st.shared.f64 	[%r15], %fd2447;
	mul.f64 	%fd2448, %fd3457, %fd2442;
	fma.rn.f64 	%fd2449, %fd3455, %fd2440, %fd2448;
	fma.rn.f64 	%fd2450, %fd3458, %fd2444, %fd2449;
	st.shared.f64 	[%r16], %fd2450;
	mul.f64 	%fd2451, %fd3458, %fd2442;
	fma.rn.f64 	%fd2452, %fd3456, %fd2440, %fd2451;
	fma.rn.f64 	%fd2453, %fd3459, %fd2444, %fd2452;
	mul.f64 	%fd2454, %fd3317, %fd3460;
	bar.sync 	0;
	ld.shared.f64 	%fd2455, [%r14];
	mul.f64 	%fd2456, %fd278, %fd2455;
	fma.rn.f64 	%fd2457, %fd2454, %fd234, %fd2456;
	ld.shared.f64 	%fd2458, [%r17];
	fma.rn.f64 	%fd2459, %fd279, %fd2458, %fd2457;
	fma.rn.f64 	%fd547, %fd2453, %fd2371, %fd520;
	ld.shared.f64 	%fd2460, [%r14+8];
	fma.rn.f64 	%fd2461, %fd280, %fd2460, %fd2459;
	ld.shared.f64 	%fd2462, [%r17+104];
	fma.rn.f64 	%fd2463, %fd281, %fd2462, %fd2461;
	fma.rn.f64 	%fd548, %fd2453, %fd2377, %fd521;
	ld.shared.f64 	%fd2464, [%r14+16];
	fma.rn.f64 	%fd2465, %fd283, %fd2464, %fd2463;
	ld.shared.f64 	%fd2466, [%r17+208];
	fma.rn.f64 	%fd2467, %fd284, %fd2466, %fd2465;
	fma.rn.f64 	%fd549, %fd2453, %fd2383, %fd522;
	ld.shared.f64 	%fd2468, [%r14+24];
	fma.rn.f64 	%fd2469, %fd286, %fd2468, %fd2467;
	ld.shared.f64 	%fd2470, [%r17+312];
	fma.rn.f64 	%fd2471, %fd287, %fd2470, %fd2469;
	fma.rn.f64 	%fd550, %fd2453, %fd2389, %fd523;
	ld.shared.f64 	%fd2472, [%r14+32];
	fma.rn.f64 	%fd2473, %fd289, %fd2472, %fd2471;
	ld.shared.f64 	%fd2474, [%r17+416];
	fma.rn.f64 	%fd2475, %fd290, %fd2474, %fd2473;
	fma.rn.f64 	%fd551, %fd2453, %fd2395, %fd524;
	ld.shared.f64 	%fd2476, [%r14+40];
	fma.rn.f64 	%fd2477, %fd292, %fd2476, %fd2475;
	ld.shared.f64 	%fd2478, [%r17+520];
	fma.rn.f64 	%fd2479, %fd293, %fd2478, %fd2477;
	fma.rn.f64 	%fd552, %fd2453, %fd2401, %fd525;
	ld.shared.f64 	%fd2480, [%r14+48];
	fma.rn.f64 	%fd2481, %fd295, %fd2480, %fd2479;
	ld.shared.f64 	%fd2482, [%r17+624];
	fma.rn.f64 	%fd2483, %fd296, %fd2482, %fd2481;
	fma.rn.f64 	%fd553, %fd2453, %fd2407, %fd526;
	ld.shared.f64 	%fd2484, [%r14+56];
	fma.rn.f64 	%fd2485, %fd298, %fd2484, %fd2483;
	ld.shared.f64 	%fd2486, [%r17+728];
	fma.rn.f64 	%fd2487, %fd299, %fd2486, %fd2485;
	fma.rn.f64 	%fd554, %fd2453, %fd2413, %fd527;
	ld.shared.f64 	%fd2488, [%r14+64];
	fma.rn.f64 	%fd2489, %fd301, %fd2488, %fd2487;
	ld.shared.f64 	%fd2490, [%r17+832];
	fma.rn.f64 	%fd2491, %fd302, %fd2490, %fd2489;
	fma.rn.f64 	%fd555, %fd2453, %fd2419, %fd532;
	ld.shared.f64 	%fd2492, [%r14+72];
	fma.rn.f64 	%fd2493, %fd304, %fd2492, %fd2491;
	ld.shared.f64 	%fd2494, [%r17+936];
	fma.rn.f64 	%fd2495, %fd305, %fd2494, %fd2493;
	fma.rn.f64 	%fd2496, %fd2453, %fd2425, %fd528;
	ld.shared.f64 	%fd2497, [%r14+80];
	fma.rn.f64 	%fd2498, %fd307, %fd2497, %fd2495;
	ld.shared.f64 	%fd2499, [%r17+1040];
	fma.rn.f64 	%fd2500, %fd308, %fd2499, %fd2498;
	fma.rn.f64 	%fd556, %fd2453, %fd2431, %fd529;
	ld.shared.f64 	%fd2501, [%r14+88];
	fma.rn.f64 	%fd2502, %fd310, %fd2501, %fd2500;
	ld.shared.f64 	%fd2503, [%r17+1144];
	fma.rn.f64 	%fd2504, %fd311, %fd2503, %fd2502;
	fma.rn.f64 	%fd557, %fd2453, %fd2437, %fd530;
	ld.shared.f64 	%fd2505, [%r14+96];
	fma.rn.f64 	%fd2506, %fd313, %fd2505, %fd2504;
	ld.shared.f64 	%fd2507, [%r17+1248];
	fma.rn.f64 	%fd2508, %fd314, %fd2507, %fd2506;
	fma.rn.f64 	%fd558, %fd2453, %fd2443, %fd531;
	add.f64 	%fd559, %fd2508, %fd2496;
	mov.f64 	%fd3461, 0d0000000000000000;
	mov.f64 	%fd3462, %fd3461;
	mov.f64 	%fd3463, %fd3461;
	mov.f64 	%fd3464, %fd3461;
	mov.f64 	%fd3465, %fd3461;
	mov.f64 	%fd3466, %fd3461;
	mov.f64 	%fd3467, %fd3461;
	@%p17 bra 	$L__BB48_29;
	ld.param.u64 	%rd63, [_Z32massMatrixMultiplyConstantKernelILi11ELi13ELi1EEvidPKdS1_S1_S1_S1_S1_S1_Pd_param_2];
	cvta.to.global.u64 	%rd41, %rd63;
	mov.u32 	%r126, %ctaid.x;
	mov.u32 	%r127, %tid.y;
	add.s32 	%r128, %r126, %r127;
	mov.u32 	%r129, %tid.x;
	mad.lo.s32 	%r130, %r128, 15379, %r129;
	mul.wide.s32 	%rd42, %r130, 8;
	add.s64 	%rd43, %rd41, %rd42;
	ld.global.nc.f64 	%fd3461, [%rd43+13520];
	ld.global.nc.f64 	%fd3462, [%rd43+31096];
	ld.global.nc.f64 	%fd3463, [%rd43+48672];
	ld.global.nc.f64 	%fd3464, [%rd43+66248];
	ld.global.nc.f64 	%fd3465, [%rd43+83824];
	ld.global.nc.f64 	%fd3466, [%rd43+101400];
	ld.global.nc.f64 	%fd3467, [%rd43+118976];
$L__BB48_29:
	ld.param.f64 	%fd3318, [_Z32massMatrixMultiplyConstantKernelILi11ELi13ELi1EEvidPKdS1_S1_S1_S1_S1_S1_Pd_param_1];
	ld.param.u32 	%r164, [_Z32massMatrixMultiplyConstantKernelILi11ELi13ELi1EEvidPKdS1_S1_S1_S1_S1_S1_Pd_param_0];
	mov.u32 	%r131, %ctaid.x;
	mov.u32 	%r132, %tid.y;
	add.s32 	%r133, %r131, %r132;
	setp.ge.s32 	%p18, %r133, %r164;
	ld.shared.f64 	%fd2510, [%r12+13520];
	fma.rn.f64 	%fd2511, %fd252, %fd2510, 0d0000000000000000;
	ld.shared.f64 	%fd2512, [%r18+13520];
	fma.rn.f64 	%fd2513, %fd253, %fd2512, 0d0000000000000000;
	ld.shared.f64 	%fd2514, [_ZZ32massMatrixMultiplyConstantKernelILi11ELi13ELi1EEvidPKdS1_S1_S1_S1_S1_S1_PdE13s_QuadToQuadD+1040];
	fma.rn.f64 	%fd2515, %fd2514, %fd225, 0d0000000000000000;
	ld.shared.f64 	%fd2516, [%r12+13528];
	fma.rn.f64 	%fd2517, %fd254, %fd2516, %fd2511;
	ld.shared.f64 	%fd2518, [%r18+13624];
	fma.rn.f64 	%fd2519, %fd255, %fd2518, %fd2513;
	ld.shared.f64 	%fd2520, [_ZZ32massMatrixMultiplyConstantKernelILi11ELi13ELi1EEvidPKdS1_S1_S1_S1_S1_S1_PdE13s_QuadToQuadD+1048];
	fma.rn.f64 	%fd2521, %fd2520, %fd226, %fd2515;
	ld.shared.f64 	%fd2522, [%r12+13536];
	fma.rn.f64 	%fd2523, %fd256, %fd2522, %fd2517;
	ld.shared.f64 	%fd2524, [%r18+13728];
	fma.rn.f64 	%fd2525, %fd257, %fd2524, %fd2519;
	ld.shared.f64 	%fd2526, [_ZZ32massMatrixMultiplyConstantKernelILi11ELi13ELi1EEvidPKdS1_S1_S1_S1_S1_S1_PdE13s_QuadToQuadD+1056];
	fma.rn.f64 	%fd2527, %fd2526, %fd227, %fd2521;
	ld.shared.f64 	%fd2528, [%r12+13544];
	fma.rn.f64 	%fd2529, %fd258, %fd2528, %fd2523;
	ld.shared.f64 	%fd2530, [%r18+13832];
	fma.rn.f64 	%fd2531, %fd259, %fd2530, %fd2525;
	ld.shared.f64 	%fd2532, [_ZZ32massMatrixMultiplyConstantKernelILi11ELi13ELi1EEvidPKdS1_S1_S1_S1_S1_S1_PdE13s_QuadToQuadD+1064];
	fma.rn.f64 	%fd2533, %fd2532, %fd228, %fd2527;
	ld.shared.f64 	%fd2534, [%r12+13552];
	fma.rn.f64 	%fd2535, %fd260, %fd2534, %fd2529;
	ld.shared.f64 	%fd2536, [%r18+13936];
	fma.rn.f64 	%fd2537, %fd261, %fd2536, %fd2531;
	ld.shared.f64 	%fd2538, [_ZZ32massMatrixMultiplyConstantKernelILi11ELi13ELi1EEvidPKdS1_S1_S1_S1_S1_S1_PdE13s_QuadToQuadD+1072];
	fma.rn.f64 	%fd2539, %fd2538, %fd229, %fd2533;
	ld.shared.f64 	%fd2540, [%r12+13560];
	fma.rn.f64 	%fd2541, %fd262, %fd2540, %fd2535;
	ld.shared.f64 	%fd2542, [%r18+14040];
	fma.rn.f64 	%fd2543, %fd263, %fd2542, %fd2537;
	ld.shared.f64 	%fd2544, [_ZZ32massMatrixMultiplyConstantKernelILi11ELi13ELi1EEvidPKdS1_S1_S1_S1_S1_S1_PdE13s_QuadToQuadD+1080];
	fma.rn.f64 	%fd2545, %fd2544, %fd230, %fd2539;
	ld.shared.f64 	%fd2546, [%r12+13568];
	fma.rn.f64 	%fd2547, %fd264, %fd2546, %fd2541;
	ld.shared.f64 	%fd2548, [%r18+14144];
	fma.rn.f64 	%fd2549, %fd265, %fd2548, %fd2543;
	ld.shared.f64 	%fd2550, [_ZZ32massMatrixMultiplyConstantKernelILi11ELi13ELi1EEvidPKdS1_S1_S1_S1_S1_S1_PdE13s_QuadToQuadD+1088];
	fma.rn.f64 	%fd2551, %fd2550, %fd231, %fd2545;
	ld.shared.f64 	%fd2552, [%r12+13576];
	fma.rn.f64 	%fd2553, %fd266, %fd2552, %fd2547;
	ld.shared.f64 	%fd2554, [%r18+14248];
	fma.rn.f64 	%fd2555, %fd267, %fd2554, %fd2549;
	ld.shared.f64 	%fd2556, [_ZZ32massMatrixMultiplyConstantKernelILi11ELi13ELi1EEvidPKdS1_S1_S1_S1_S1_S1_PdE13s_QuadToQuadD+1096];
	fma.rn.f64 	%fd2557, %fd2556, %fd232, %fd2551;
	ld.shared.f64 	%fd2558, [%r12+13584];
	fma.rn.f64 	%fd2559, %fd268, %fd2558, %fd2553;
	ld.shared.f64 	%fd2560, [%r18+14352];
	fma.rn.f64 	%fd2561, %fd269, %fd2560, %fd2555;
	ld.shared.f64 	%fd2562, [_ZZ32massMatrixMultiplyConstantKernelILi11ELi13ELi1EEvidPKdS1_S1_S1_S1_S1_S1_PdE13s_QuadToQuadD+1104];
	fma.rn.f64 	%fd2563, %fd2562, %fd233, %fd2557;
	ld.shared.f64 	%fd2564, [%r12+13592];
	fma.rn.f64 	%fd2565, %fd270, %fd2564, %fd2559;
	ld.shared.f64 	%fd2566, [%r18+14456];
	fma.rn.f64 	%fd2567, %fd271, %fd2566, %fd2561;
	ld.shared.f64 	%fd2568, [_ZZ32massMatrixMultiplyConstantKernelILi11ELi13ELi1EEvidPKdS1_S1_S1_S1_S1_S1_PdE13s_QuadToQuadD+1112];
	fma.rn.f64 	%fd2569, %fd2568, %fd234, %fd2563;
	ld.shared.f64 	%fd2570, [%r12+13600];
	fma.rn.f64 	%fd2571, %fd272, %fd2570, %fd2565;
	ld.shared.f64 	%fd2572, [%r18+14560];
	fma.rn.f64 	%fd2573, %fd273, %fd2572, %fd2567;
	ld.shared.f64 	%fd2574, [_ZZ32massMatrixMultiplyConstantKernelILi11ELi13ELi1EEvidPKdS1_S1_S1_S1_S1_S1_PdE13s_QuadToQuadD+1120];
	fma.rn.f64 	%fd2575, %fd2574, %fd235, %fd2569;
	ld.shared.f64 	%fd2576, [%r12+13608];
	fma.rn.f64 	%fd2577, %fd274, %fd2576, %fd2571;
	ld.shared.f64 	%fd2578, [%r18+14664];
	fma.rn.f64 	%fd2579, %fd275, %fd2578, %fd2573;
	ld.shared.f64 	%fd2580, [_ZZ32massMatrixMultiplyConstantKernelILi11ELi13ELi1EEvidPKdS1_S1_S1_S1_S1_S1_PdE13s_QuadToQuadD+1128];
	fma.rn.f64 	%fd2581, %fd2580, %fd236, %fd2575;
	ld.shared.f64 	%fd2582, [%r12+13616];
	fma.rn.f64 	%fd2583, %fd276, %fd2582, %fd2577;
	ld.shared.f64 	%fd2584, [%r18+14768];
	fma.rn.f64 	%fd2585, %fd277, %fd2584, %fd2579;
	ld.shared.f64 	%fd2586, [_ZZ32massMatrixMultiplyConstantKernelILi11ELi13ELi1EEvidPKdS1_S1_S1_S1_S1_S1_PdE13s_QuadToQuadD+1136];
	fma.rn.f64 	%fd2587, %fd2586, %fd237, %fd2581;
	bar.sync 	0;
	mul.f64 	%fd2588, %fd3462, %fd2585;
	fma.rn.f64 	%fd2589, %fd3461, %fd2583, %fd2588;
	fma.rn.f64 	%fd2590, %fd3463, %fd2587, %fd2589;
	st.shared.f64 	[%r15], %fd2590;
	mul.f64 	%fd2591, %fd3464, %fd2585;
	fma.rn.f64 	%fd2592, %fd3462, %fd2583, %fd2591;
	fma.rn.f64 	%fd2593, %fd3465, %fd2587, %fd2592;
	st.shared.f64 	[%r16], %fd2593;
	mul.f64 	%fd2594, %fd3465, %fd2585;
	fma.rn.f64 	%fd2595, %fd3463, %fd2583, %fd2594;
	fma.rn.f64 	%fd2596, %fd3466, %fd2587, %fd2595;
	mul.f64 	%fd2597, %fd3318, %fd3467;
	bar.sync 	0;
	ld.shared.f64 	%fd2598, [%r14];
	mul.f64 	%fd2599, %fd278, %fd2598;
	fma.rn.f64 	%fd2600, %fd2597, %fd235, %fd2599;
	ld.shared.f64 	%fd2601, [%r17];
	fma.rn.f64 	%fd2602, %fd279, %fd2601, %fd2600;
	fma.rn.f64 	%fd574, %fd2596, %fd2514, %fd547;
	ld.shared.f64 	%fd2603, [%r14+8];
	fma.rn.f64 	%fd2604, %fd280, %fd2603, %fd2602;
	ld.shared.f64 	%fd2605, [%r17+104];
	fma.rn.f64 	%fd2606, %fd281, %fd2605, %fd2604;
	fma.rn.f64 	%fd575, %fd2596, %fd2520, %fd548;
	ld.shared.f64 	%fd2607, [%r14+16];
	fma.rn.f64 	%fd2608, %fd283, %fd2607, %fd2606;
	ld.shared.f64 	%fd2609, [%r17+208];
	fma.rn.f64 	%fd2610, %fd284, %fd2609, %fd2608;
	fma.rn.f64 	%fd576, %fd2596, %fd2526, %fd549;
	ld.shared.f64 	%fd2611, [%r14+24];
	fma.rn.f64 	%fd2612, %fd286, %fd2611, %fd2610;
	ld.shared.f64 	%fd2613, [%r17+312];
	fma.rn.f64 	%fd2614, %fd287, %fd2613, %fd2612;
	fma.rn.f64 	%fd577, %fd2596, %fd2532, %fd550;
	ld.shared.f64 	%fd2615, [%r14+32];
	fma.rn.f64 	%fd2616, %fd289, %fd2615, %fd2614;
	ld.shared.f64 	%fd2617, [%r17+416];
	fma.rn.f64 	%fd2618, %fd290, %fd2617, %fd2616;
	fma.rn.f64 	%fd578, %fd2596, %fd2538, %fd551;
	ld.shared.f64 	%fd2619, [%r14+40];
	fma.rn.f64 	%fd2620, %fd292, %fd2619, %fd2618;
	ld.shared.f64 	%fd2621, [%r17+520];
	fma.rn.f64 	%fd2622, %fd293, %fd2621, %fd2620;
	fma.rn.f64 	%fd579, %fd2596, %fd2544, %fd552;
	ld.shared.f64 	%fd2623, [%r14+48];
	fma.rn.f64 	%fd2624, %fd295, %fd2623, %fd2622;
	ld.shared.f64 	%fd2625, [%r17+624];
	fma.rn.f64 	%fd2626, %fd296, %fd2625, %fd2624;
	fma.rn.f64 	%fd580, %fd2596, %fd2550, %fd553;
	ld.shared.f64 	%fd2627, [%r14+56];
	fma.rn.f64 	%fd2628, %fd298, %fd2627, %fd2626;
	ld.shared.f64 	%fd2629, [%r17+728];
	fma.rn.f64 	%fd2630, %fd299, %fd2629, %fd2628;
	fma.rn.f64 	%fd581, %fd2596, %fd2556, %fd554;
	ld.shared.f64 	%fd2631, [%r14+64];
	fma.rn.f64 	%fd2632, %fd301, %fd2631, %fd2630;
	ld.shared.f64 	%fd2633, [%r17+832];
	fma.rn.f64 	%fd2634, %fd302, %fd2633, %fd2632;
	fma.rn.f64 	%fd582, %fd2596, %fd2562, %fd555;
	ld.shared.f64 	%fd2635, [%r14+72];
	fma.rn.f64 	%fd2636, %fd304, %fd2635, %fd2634;
	ld.shared.f64 	%fd2637, [%r17+936];
	fma.rn.f64 	%fd2638, %fd305, %fd2637, %fd2636;
	fma.rn.f64 	%fd583, %fd2596, %fd2568, %fd559;
	ld.shared.f64 	%fd2639, [%r14+80];
	fma.rn.f64 	%fd2640, %fd307, %fd2639, %fd2638;
	ld.shared.f64 	%fd2641, [%r17+1040];
	fma.rn.f64 	%fd2642, %fd308, %fd2641, %fd2640;
	fma.rn.f64 	%fd2643, %fd2596, %fd2574, %fd556;
	ld.shared.f64 	%fd2644, [%r14+88];
	fma.rn.f64 	%fd2645, %fd310, %fd2644, %fd2642;
	ld.shared.f64 	%fd2646, [%r17+1144];
	fma.rn.f64 	%fd2647, %fd311, %fd2646, %fd2645;
	fma.rn.f64 	%fd584, %fd2596, %fd2580, %fd557;
	ld.shared.f64 	%fd2648, [%r14+96];
	fma.rn.f64 	%fd2649, %fd313, %fd2648, %fd2647;
	ld.shared.f64 	%fd2650, [%r17+1248];
	fma.rn.f64 	%fd2651, %fd314, %fd2650, %fd2649;
	fma.rn.f64 	%fd585, %fd2596, %fd2586, %fd558;
	add.f64 	%fd586, %fd2651, %fd2643;
	mov.f64 	%fd3468, 0d0000000000000000;
	mov.f64 	%fd3469, %fd3468;
	mov.f64 	%fd3470, %fd3468;
	mov.f64 	%fd3471, %fd3468;
	mov.f64 	%fd3472, %fd3468;
	mov.f64 	%fd3473, %fd3468;
	mov.f64 	%fd3474, %fd3468;
	@%p18 bra 	$L__BB48_31;
	ld.param.u64 	%rd64, [_Z32massMatrixMultiplyConstantKernelILi11ELi13ELi1EEvidPKdS1_S1_S1_S1_S1_S1_Pd_param_2];
	cvta.to.global.u64 	%rd44, %rd64;
	mov.u32 	%r134, %ctaid.x;
	mov.u32 	%r135, %tid.y;
	add.s32 	%r136, %r134, %r135;
	mov.u32 	%r137, %tid.x;
	mad.lo.s32 	%r138, %r136, 15379, %r137;
	mul.wide.s32 	%rd45, %r138, 8;
	add.s64 	%rd46, %rd44, %rd45;
	ld.global.nc.f64 	%fd3468, [%rd46+14872];
	ld.global.nc.f64 	%fd3469, [%rd46+32448];
	ld.global.nc.f64 	%fd3470, [%rd46+50024];
	ld.global.nc.f64 	%fd3471, [%rd46+67600];
	ld.global.nc.f64 	%fd3472, [%rd46+85176];
	ld.global.nc.f64 	%fd3473, [%rd46+102752];
	ld.global.nc.f64 	%fd3474, [%rd46+120328];
$L__BB48_31:
	ld.param.f64 	%fd3319, [_Z32massMatrixMultiplyConstantKernelILi11ELi13ELi1EEvidPKdS1_S1_S1_S1_S1_S1_Pd_param_1];
	ld.param.u32 	%r165, [_Z32massMatrixMultiplyConstantKernelILi11ELi13ELi1EEvidPKdS1_S1_S1_S1_S1_S1_Pd_param_0];
	mov.u32 	%r139, %ctaid.x;
	mov.u32 	%r140, %tid.y;
	add.s32 	%r141, %r139, %r140;
	setp.ge.s32 	%p19, %r141, %r165;
	ld.shared.f64 	%fd2653, [%r12+14872];
	fma.rn.f64 	%fd2654, %fd252, %fd2653, 0d0000000000000000;
	ld.shared.f64 	%fd2655, [%r18+14872];
	fma.rn.f64 	%fd2656, %fd253, %fd2655, 0d0000000000000000;
	ld.shared.f64 	%fd2657, [_ZZ32massMatrixMultiplyConstantKernelILi11ELi13ELi1EEvidPKdS1_S1_S1_S1_S1_S1_PdE13s_QuadToQuadD+1144];
	fma.rn.f64 	%fd2658, %fd2657, %fd225, 0d0000000000000000;
	ld.shared.f64 	%fd2659, [%r12+14880];
	fma.rn.f64 	%fd2660, %fd254, %fd2659, %fd2654;
	ld.shared.f64 	%fd2661, [%r18+14976];
	fma.rn.f64 	%fd2662, %fd255, %fd2661, %fd2656;
	ld.shared.f64 	%fd2663, [_ZZ32massMatrixMultiplyConstantKernelILi11ELi13ELi1EEvidPKdS1_S1_S1_S1_S1_S1_PdE13s_QuadToQuadD+1152];
	fma.rn.f64 	%fd2664, %fd2663, %fd226, %fd2658;
	ld.shared.f64 	%fd2665, [%r12+14888];
	fma.rn.f64 	%fd2666, %fd256, %fd2665, %fd2660;
	ld.shared.f64 	%fd2667, [%r18+15080];
	fma.rn.f64 	%fd2668, %fd257, %fd2667, %fd2662;
	ld.shared.f64 	%fd2669, [_ZZ32massMatrixMultiplyConstantKernelILi11ELi13ELi1EEvidPKdS1_S1_S1_S1_S1_S1_PdE13s_QuadToQuadD+1160];
	fma.rn.f64 	%fd2670, %fd2669, %fd227, %fd2664;
	ld.shared.f64 	%fd2671, [%r12+14896];
	fma.rn.f64 	%fd2672, %fd258, %fd2671, %fd2666;
	ld.shared.f64 	%fd2673, [%r18+15184];
	fma.rn.f64 	%fd2674, %fd259, %fd2673, %fd2668;
	ld.shared.f64 	%fd2675, [_ZZ32massMatrixMultiplyConstantKernelILi11ELi13ELi1EEvidPKdS1_S1_S1_S1_S1_S1_PdE13s_QuadToQuadD+1168];
	fma.rn.f64 	%fd2676, %fd2675, %fd228, %fd2670;
	ld.shared.f64 	%fd2677, [%r12+14904];
	fma.rn.f64 	%fd2678, %fd260, %fd2677, %fd2672;
	ld.shared.f64 	%fd2679, [%r18+15288];
	fma.rn.f64 	%fd2680, %fd261, %fd2679, %fd2674;
	ld.shared.f64 	%fd2681, [_ZZ32massMatrixMultiplyConstantKernelILi11ELi13ELi1EEvidPKdS1_S1_S1_S1_S1_S1_PdE13s_QuadToQuadD+1176];
	fma.rn.f64 	%fd2682, %fd2681, %fd229, %fd2676;
	ld.shared.f64 	%fd2683, [%r12+14912];
	fma.rn.f64 	%fd2684, %fd262, %fd2683, %fd2678;
	ld.shared.f64 	%fd2685, [%r18+15392];
	fma.rn.f64 	%fd2686, %fd263, %fd2685, %fd2680;
	ld.shared.f64 	%fd2687, [_ZZ32massMatrixMultiplyConstantKernelILi11ELi13ELi1EEvidPKdS1_S1_S1_S1_S1_S1_PdE13s_QuadToQuadD+1184];
	fma.rn.f64 	%fd2688, %fd2687, %fd230, %fd2682;
	ld.shared.f64 	%fd2689, [%r12+14920];
	fma.rn.f64 	%fd2690, %fd264, %fd2689, %fd2684;
	ld.shared.f64 	%fd2691, [%r18+15496];
	fma.rn.f64 	%fd2692, %fd265, %fd2691, %fd2686;
	ld.shared.f64 	%fd2693, [_ZZ32massMatrixMultiplyConstantKernelILi11ELi13ELi1EEvidPKdS1_S1_S1_S1_S1_S1_PdE13s_QuadToQuadD+1192];
	fma.rn.f64 	%fd2694, %fd2693, %fd231, %fd2688;
	ld.shared.f64 	%fd2695, [%r12+14928];
	fma.rn.f64 	%fd2696, %fd266, %fd2695, %fd2690;
	ld.shared.f64 	%fd2697, [%r18+15600];
	fma.rn.f64 	%fd2698, %fd267, %fd2697, %fd2692;
	ld.shared.f64 	%fd2699, [_ZZ32massMatrixMultiplyConstantKernelILi11ELi13ELi1EEvidPKdS1_S1_S1_S1_S1_S1_PdE13s_QuadToQuadD+1200];
	fma.rn.f64 	%fd2700, %fd2699, %fd232, %fd2694;
	ld.shared.f64 	%fd2701, [%r12+14936];
	fma.rn.f64 	%fd2702, %fd268, %fd2701, %fd2696;
	ld.shared.f64 	%fd2703, [%r18+15704];
	fma.rn.f64 	%fd2704, %fd269, %fd2703, %fd2698;
	ld.shared.f64 	%fd2705, [_ZZ32massMatrixMultiplyConstantKernelILi11ELi13ELi1EEvidPKdS1_S1_S1_S1_S1_S1_PdE13s_QuadToQuadD+1208];
	fma.rn.f64 	%fd2706, %fd2705, %fd233, %fd2700;
	ld.shared.f64 	%fd2707, [%r12+14944];
	fma.rn.f64 	%fd2708, %fd270, %fd2707, %fd2702;
	ld.shared.f64 	%fd2709, [%r18+15808];
	fma.rn.f64 	%fd2710, %fd271, %fd2709, %fd2704;
	ld.shared.f64 	%fd2711, [_ZZ32massMatrixMultiplyConstantKernelILi11ELi13ELi1EEvidPKdS1_S1_S1_S1_S1_S1_PdE13s_QuadToQuadD+1216];
	fma.rn.f64 	%fd2712, %fd2711, %fd234, %fd2706;
	ld.shared.f64 	%fd2713, [%r12+14952];
	fma.rn.f64 	%fd2714, %fd272, %fd2713, %fd2708;
	ld.shared.f64 	%fd2715, [%r18+15912];
	fma.rn.f64 	%fd2716, %fd273, %fd2715, %fd2710;
	ld.shared.f64 	%fd2717, [_ZZ32massMatrixMultiplyConstantKernelILi11ELi13ELi1EEvidPKdS1_S1_S1_S1_S1_S1_PdE13s_QuadToQuadD+1224];
	fma.rn.f64 	%fd2718, %fd2717, %fd235, %fd2712;
	ld.shared.f64 	%fd2719, [%r12+14960];
	fma.rn.f64 	%fd2720, %fd274, %fd2719, %fd2714;
	ld.shared.f64 	%fd2721, [%r18+16016];
	fma.rn.f64 	%fd2722, %fd275, %fd2721, %fd2716;
	ld.shared.f64 	%fd2723, [_ZZ32massMatrixMultiplyConstantKernelILi11ELi13ELi1EEvidPKdS1_S1_S1_S1_S1_S1_PdE13s_QuadToQuadD+1232];
	fma.rn.f64 	%fd2724, %fd2723, %fd236, %fd2718;
	ld.shared.f64 	%fd2725, [%r12+14968];
	fma.rn.f64 	%fd2726, %fd276, %fd2725, %fd2720;
	ld.shared.f64 	%fd2727, [%r18+16120];
	fma.rn.f64 	%fd2728, %fd277, %fd2727, %fd2722;
	ld.shared.f64 	%fd2729, [_ZZ32massMatrixMultiplyConstantKernelILi11ELi13ELi1EEvidPKdS1_S1_S1_S1_S1_S1_PdE13s_QuadToQuadD+1240];
	fma.rn.f64 	%fd2730, %fd2729, %fd237, %fd2724;
	bar.sync 	0;
	mul.f64 	%fd2731, %fd3469, %fd2728;
	fma.rn.f64 	%fd2732, %fd3468, %fd2726, %fd2731;
	fma.rn.f64 	%fd2733, %fd3470, %fd2730, %fd2732;
	st.shared.f64 	[%r15], %fd2733;
	mul.f64 	%fd2734, %fd3471, %fd2728;
	fma.rn.f64 	%fd2735, %fd3469, %fd2726, %fd2734;
	fma.rn.f64 	%fd2736, %fd3472, %fd2730, %fd2735;
	st.shared.f64 	[%r16], %fd2736;
	mul.f64 	%fd2737, %fd3472, %fd2728;
	fma.rn.f64 	%fd2738, %fd3470, %fd2726, %fd2737;
	fma.rn.f64 	%fd2739, %fd3473, %fd2730, %fd2738;
	mul.f64 	%fd2740, %fd3319, %fd3474;
	bar.sync 	0;
	ld.shared.f64 	%fd2741, [%r14];
	mul.f64 	%fd2742, %fd278, %fd2741;
	fma.rn.f64 	%fd2743, %fd2740, %fd236, %fd2742;
	ld.shared.f64 	%fd2744, [%r17];
	fma.rn.f64 	%fd2745, %fd279, %fd2744, %fd2743;
	fma.rn.f64 	%fd601, %fd2739, %fd2657, %fd574;
	ld.shared.f64 	%fd2746, [%r14+8];
	fma.rn.f64 	%fd2747, %fd280, %fd2746, %fd2745;
	ld.shared.f64 	%fd2748, [%r17+104];
	fma.rn.f64 	%fd2749, %fd281, %fd2748, %fd2747;
	fma.rn.f64 	%fd602, %fd2739, %fd2663, %fd575;
	ld.shared.f64 	%fd2750, [%r14+16];
	fma.rn.f64 	%fd2751, %fd283, %fd2750, %fd2749;
	ld.shared.f64 	%fd2752, [%r17+208];
	fma.rn.f64 	%fd2753, %fd284, %fd2752, %fd2751;
	fma.rn.f64 	%fd603, %fd2739, %fd2669, %fd576;
	ld.shared.f64 	%fd2754, [%r14+24];
	fma.rn.f64 	%fd2755, %fd286, %fd2754, %fd2753;
	ld.shared.f64 	%fd2756, [%r17+312];
	fma.rn.f64 	%fd2757, %fd287, %fd2756, %fd2755;
	fma.rn.f64 	%fd604, %fd2739, %fd2675, %fd577;
	ld.shared.f64 	%fd2758, [%r14+32];
	fma.rn.f64 	%fd2759, %fd289, %fd2758, %fd2757;
	ld.shared.f64 	%fd2760, [%r17+416];
	fma.rn.f64 	%fd2761, %fd290, %fd2760, %fd2759;
	fma.rn.f64 	%fd605, %fd2739, %fd2681, %fd578;
	ld.shared.f64 	%fd2762, [%r14+40];
	fma.rn.f64 	%fd2763, %fd292, %fd2762, %fd2761;
	ld.shared.f64 	%fd2764, [%r17+520];
	fma.rn.f64 	%fd2765, %fd293, %fd2764, %fd2763;
	fma.rn.f64 	%fd606, %fd2739, %fd2687, %fd579;
	ld.shared.f64 	%fd2766, [%r14+48];
	fma.rn.f64 	%fd2767, %fd295, %fd2766, %fd2765;
	ld.shared.f64 	%fd2768, [%r17+624];
	fma.rn.f64 	%fd2769, %fd296, %fd2768, %fd2767;
	fma.rn.f64 	%fd607, %fd2739, %fd2693, %fd580;
	ld.shared.f64 	%fd2770, [%r14+56];
	fma.rn.f64 	%fd2771, %fd298, %fd2770, %fd2769;
	ld.shared.f64 	%fd2772, [%r17+728];
	fma.rn.f64 	%fd2773, %fd299, %fd2772, %fd2771;
	fma.rn.f64 	%fd608, %fd2739, %fd2699, %fd581;
	ld.shared.f64 	%fd2774, [%r14+64];
	fma.rn.f64 	%fd2775, %fd301, %fd2774, %fd2773;
	ld.shared.f64 	%fd2776, [%r17+832];
	fma.rn.f64 	%fd2777, %fd302, %fd2776, %fd2775;
	fma.rn.f64 	%fd609, %fd2739, %fd2705, %fd582;
	ld.shared.f64 	%fd2778, [%r14+72];
	fma.rn.f64 	%fd2779, %fd304, %fd2778, %fd2777;
	ld.shared.f64 	%fd2780, [%r17+936];
	fma.rn.f64 	%fd2781, %fd305, %fd2780, %fd2779;
	fma.rn.f64 	%fd610, %fd2739, %fd2711, %fd583;
	ld.shared.f64 	%fd2782, [%r14+80];
	fma.rn.f64 	%fd2783, %fd307, %fd2782, %fd2781;
	ld.shared.f64 	%fd2784, [%r17+1040];
	fma.rn.f64 	%fd2785, %fd308, %fd2784, %fd2783;
	fma.rn.f64 	%fd611, %fd2739, %fd2717, %fd586;
	ld.shared.f64 	%fd2786, [%r14+88];
	fma.rn.f64 	%fd2787, %fd310, %fd2786, %fd2785;
	ld.shared.f64 	%fd2788, [%r17+1144];
	fma.rn.f64 	%fd2789, %fd311, %fd2788, %fd2787;
	fma.rn.f64 	%fd2790, %fd2739, %fd2723, %fd584;
	ld.shared.f64 	%fd2791, [%r14+96];
	fma.rn.f64 	%fd2792, %fd313, %fd2791, %fd2789;
	ld.shared.f64 	%fd2793, [%r17+1248];
	fma.rn.f64 	%fd2794, %fd314, %fd2793, %fd2792;
	fma.rn.f64 	%fd612, %fd2739, %fd2729, %fd585;
	add.f64 	%fd613, %fd2794, %fd2790;
	mov.f64 	%fd3475, 0d0000000000000000;
	mov.f64 	%fd3476, %fd3475;
	mov.f64 	%fd3477, %fd3475;
	mov.f64 	%fd3478, %fd3475;
	mov.f64 	%fd3479, %fd3475;
	mov.f64 	%fd3480, %fd3475;
	mov.f64 	%fd3481, %fd3475;
	@%p19 bra 	$L__BB48_33;
	ld.param.u64 	%rd65, [_Z32massMatrixMultiplyConstantKernelILi11ELi13ELi1EEvidPKdS1_S1_S1_S1_S1_S1_Pd_param_2];
	cvta.to.global.u64 	%rd47, %rd65;
	mov.u32 	%r142, %ctaid.x;
	mov.u32 	%r143, %tid.y;
	add.s32 	%r144, %r142, %r143;
	mov.u32 	%r145, %tid.x;
	mad.lo.s32 	%r146, %r144, 15379, %r145;
	mul.wide.s32 	%rd48, %r146, 8;
	add.s64 	%rd49, %rd47, %rd48;
	ld.global.nc.f64 	%fd3475, [%rd49+16224];
	ld.global.nc.f64 	%fd3476, [%rd49+33800];
	ld.global.nc.f64 	%fd3477, [%rd49+51376];
	ld.global.nc.f64 	%fd3478, [%rd49+68952];
	ld.global.nc.f64 	%fd3479, [%rd49+86528];
	ld.global.nc.f64 	%fd3480, [%rd49+104104];
	ld.global.nc.f64 	%fd3481, [%rd49+121680];
$L__BB48_33:
	ld.param.f64 	%fd3320, [_Z32massMatrixMultiplyConstantKernelILi11ELi13ELi1EEvidPKdS1_S1_S1_S1_S1_S1_Pd_param_1];
	mov.u32 	%r19, %tid.x;
	setp.gt.u32 	%p20, %r19, 142;
	ld.shared.f64 	%fd2795, [%r12+16224];
	fma.rn.f64 	%fd2796, %fd252, %fd2795, 0d0000000000000000;
	ld.shared.f64 	%fd2797, [%r18+16224];
	fma.rn.f64 	%fd2798, %fd253, %fd2797, 0d0000000000000000;
	ld.shared.f64 	%fd2799, [_ZZ32massMatrixMultiplyConstantKernelILi11ELi13ELi1EEvidPKdS1_S1_S1_S1_S1_S1_PdE13s_QuadToQuadD+1248];
	fma.rn.f64 	%fd2800, %fd2799, %fd225, 0d0000000000000000;
	ld.shared.f64 	%fd2801, [%r12+16232];
	fma.rn.f64 	%fd2802, %fd254, %fd2801, %fd2796;
	ld.shared.f64 	%fd2803, [%r18+16328];
	fma.rn.f64 	%fd2804, %fd255, %fd2803, %fd2798;
	ld.shared.f64 	%fd2805, [_ZZ32massMatrixMultiplyConstantKernelILi11ELi13ELi1EEvidPKdS1_S1_S1_S1_S1_S1_PdE13s_QuadToQuadD+1256];
	fma.rn.f64 	%fd2806, %fd2805, %fd226, %fd2800;
	ld.shared.f64 	%fd2807, [%r12+16240];
	fma.rn.f64 	%fd2808, %fd256, %fd2807, %fd2802;
	ld.shared.f64 	%fd2809, [%r18+16432];
	fma.rn.f64 	%fd2810, %fd257, %fd2809, %fd2804;
	ld.shared.f64 	%fd2811, [_ZZ32massMatrixMultiplyConstantKernelILi11ELi13ELi1EEvidPKdS1_S1_S1_S1_S1_S1_PdE13s_QuadToQuadD+1264];
	fma.rn.f64 	%fd2812, %fd2811, %fd227, %fd2806;
	ld.shared.f64 	%fd2813, [%r12+16248];
	fma.rn.f64 	%fd2814, %fd258, %fd2813, %fd2808;
	ld.shared.f64 	%fd2815, [%r18+16536];
	fma.rn.f64 	%fd2816, %fd259, %fd2815, %fd2810;
	ld.shared.f64 	%fd2817, [_ZZ32massMatrixMultiplyConstantKernelILi11ELi13ELi1EEvidPKdS1_S1_S1_S1_S1_S1_PdE13s_QuadToQuadD+1272];
	fma.rn.f64 	%fd2818, %fd2817, %fd228, %fd2812;
	ld.shared.f64 	%fd2819, [%r12+16256];
	fma.rn.f64 	%fd2820, %fd260, %fd2819, %fd2814;
	ld.shared.f64 	%fd2821, [%r18+16640];
	fma.rn.f64 	%fd2822, %fd261, %fd2821, %fd2816;
	ld.shared.f64 	%fd2823, [_ZZ32massMatrixMultiplyConstantKernelILi11ELi13ELi1EEvidPKdS1_S1_S1_S1_S1_S1_PdE13s_QuadToQuadD+1280];
	fma.rn.f64 	%fd2824, %fd2823, %fd229, %fd2818;
	ld.shared.f64 	%fd2825, [%r12+16264];
	fma.rn.f64 	%fd2826, %fd262, %fd2825, %fd2820;
	ld.shared.f64 	%fd2827, [%r18+16744];
	fma.rn.f64 	%fd2828, %fd263, %fd2827, %fd2822;
	ld.shared.f64 	%fd2829, [_ZZ32massMatrixMultiplyConstantKernelILi11ELi13ELi1EEvidPKdS1_S1_S1_S1_S1_S1_PdE13s_QuadToQuadD+1288];
	fma.rn.f64 	%fd2830, %fd2829, %fd230, %fd2824;
	ld.shared.f64 	%fd2831, [%r12+16272];
	fma.rn.f64 	%fd2832, %fd264, %fd2831, %fd2826;
	ld.shared.f64 	%fd2833, [%r18+16848];
	fma.rn.f64 	%fd2834, %fd265, %fd2833, %fd2828;
	ld.shared.f64 	%fd2835, [_ZZ32massMatrixMultiplyConstantKernelILi11ELi13ELi1EEvidPKdS1_S1_S1_S1_S1_S1_PdE13s_QuadToQuadD+1296];
	fma.rn.f64 	%fd2836, %fd2835, %fd231, %fd2830;
	ld.shared.f64 	%fd2837, [%r12+16280];
	fma.rn.f64 	%fd2838, %fd266, %fd2837, %fd2832;
	ld.shared.f64 	%fd2839, [%r18+16952];
	fma.rn.f64 	%fd2840, %fd267, %fd2839, %fd2834;
	ld.shared.f64 	%fd2841, [_ZZ32massMatrixMultiplyConstantKernelILi11ELi13ELi1EEvidPKdS1_S1_S1_S1_S1_S1_PdE13s_QuadToQuadD+1304];
	fma.rn.f64 	%fd2842, %fd2841, %fd232, %fd2836;
	ld.shared.f64 	%fd2843, [%r12+16288];
	fma.rn.f64 	%fd2844, %fd268, %fd2843, %fd2838;
	ld.shared.f64 	%fd2845, [%r18+17056];
	fma.rn.f64 	%fd2846, %fd269, %fd2845, %fd2840;
	ld.shared.f64 	%fd2847, [_ZZ32massMatrixMultiplyConstantKernelILi11ELi13ELi1EEvidPKdS1_S1_S1_S1_S1_S1_PdE13s_QuadToQuadD+1312];
	fma.rn.f64 	%fd2848, %fd2847, %fd233, %fd2842;
	ld.shared.f64 	%fd2849, [%r12+16296];
	fma.rn.f64 	%fd2850, %fd270, %fd2849, %fd2844;
	ld.shared.f64 	%fd2851, [%r18+17160];
	fma.rn.f64 	%fd2852, %fd271, %fd2851, %fd2846;
	ld.shared.f64 	%fd2853, [_ZZ32massMatrixMultiplyConstantKernelILi11ELi13ELi1EEvidPKdS1_S1_S1_S1_S1_S1_PdE13s_QuadToQuadD+1320];
	fma.rn.f64 	%fd2854, %fd2853, %fd234, %fd2848;
	ld.shared.f64 	%fd2855, [%r12+16304];
	fma.rn.f64 	%fd2856, %fd272, %fd2855, %fd2850;
	ld.shared.f64 	%fd2857, [%r18+17264];
	fma.rn.f64 	%fd2858, %fd273, %fd2857, %fd2852;
	ld.shared.f64 	%fd2859, [_ZZ32massMatrixMultiplyConstantKernelILi11ELi13ELi1EEvidPKdS1_S1_S1_S1_S1_S1_PdE13s_QuadToQuadD+1328];
	fma.rn.f64 	%fd2860, %fd2859, %fd235, %fd2854;
	ld.shared.f64 	%fd2861, [%r12+16312];
	fma.rn.f64 	%fd2862, %fd274, %fd2861, %fd2856;
	ld.shared.f64 	%fd2863, [%r18+17368];
	fma.rn.f64 	%fd2864, %fd275, %fd2863, %fd2858;
	ld.shared.f64 	%fd2865, [_ZZ32massMatrixMultiplyConstantKernelILi11ELi13ELi1EEvidPKdS1_S1_S1_S1_S1_S1_PdE13s_QuadToQuadD+1336];
	fma.rn.f64 	%fd2866, %fd2865, %fd236, %fd2860;
	ld.shared.f64 	%fd2867, [%r12+16320];
	fma.rn.f64 	%fd2868, %fd276, %fd2867, %fd2862;
	ld.shared.f64 	%fd2869, [%r18+17472];
	fma.rn.f64 	%fd2870, %fd277, %fd2869, %fd2864;
	ld.shared.f64 	%fd2871, [_ZZ32massMatrixMultiplyConstantKernelILi11ELi13ELi1EEvidPKdS1_S1_S1_S1_S1_S1_PdE13s_QuadToQuadD+1344];
	fma.rn.f64 	%fd2872, %fd2871, %fd237, %fd2866;
	bar.sync 	0;
	mul.f64 	%fd2873, %fd3476, %fd2870;
	fma.rn.f64 	%fd2874, %fd3475, %fd2868, %fd2873;
	fma.rn.f64 	%fd2875, %fd3477, %fd2872, %fd2874;
	st.shared.f64 	[%r15], %fd2875;
	mul.f64 	%fd2876, %fd3478, %fd2870;
	fma.rn.f64 	%fd2877, %fd3476, %fd2868, %fd2876;
	fma.rn.f64 	%fd2878, %fd3479, %fd2872, %fd2877;
	st.shared.f64 	[%r16], %fd2878;
	mul.f64 	%fd2879, %fd3479, %fd2870;
	fma.rn.f64 	%fd2880, %fd3477, %fd2868, %fd2879;
	fma.rn.f64 	%fd2881, %fd3480, %fd2872, %fd2880;
	mul.f64 	%fd2882, %fd3320, %fd3481;
	bar.sync 	0;
	ld.shared.f64 	%fd2883, [%r14];
	mul.f64 	%fd2884, %fd278, %fd2883;
	fma.rn.f64 	%fd2885, %fd2882, %fd237, %fd2884;
	ld.shared.f64 	%fd2886, [%r17];
	fma.rn.f64 	%fd2887, %fd279, %fd2886, %fd2885;
	fma.rn.f64 	%fd2888, %fd2881, %fd2799, %fd601;
	ld.shared.f64 	%fd2889, [%r14+8];
	fma.rn.f64 	%fd2890, %fd280, %fd2889, %fd2887;
	ld.shared.f64 	%fd2891, [%r17+104];
	fma.rn.f64 	%fd2892, %fd281, %fd2891, %fd2890;
	fma.rn.f64 	%fd2893, %fd2881, %fd2805, %fd602;
	ld.shared.f64 	%fd2894, [%r14+16];
	fma.rn.f64 	%fd2895, %fd283, %fd2894, %fd2892;
	ld.shared.f64 	%fd2896, [%r17+208];
	fma.rn.f64 	%fd2897, %fd284, %fd2896, %fd2895;
	fma.rn.f64 	%fd2898, %fd2881, %fd2811, %fd603;
	ld.shared.f64 	%fd2899, [%r14+24];
	fma.rn.f64 	%fd2900, %fd286, %fd2899, %fd2897;
	ld.shared.f64 	%fd2901, [%r17+312];
	fma.rn.f64 	%fd2902, %fd287, %fd2901, %fd2900;
	fma.rn.f64 	%fd2903, %fd2881, %fd2817, %fd604;
	ld.shared.f64 	%fd2904, [%r14+32];
	fma.rn.f64 	%fd2905, %fd289, %fd2904, %fd2902;
	ld.shared.f64 	%fd2906, [%r17+416];
	fma.rn.f64 	%fd2907, %fd290, %fd2906, %fd2905;
	fma.rn.f64 	%fd2908, %fd2881, %fd2823, %fd605;
	ld.shared.f64 	%fd2909, [%r14+40];
	fma.rn.f64 	%fd2910, %fd292, %fd2909, %fd2907;
	ld.shared.f64 	%fd2911, [%r17+520];
	fma.rn.f64 	%fd2912, %fd293, %fd2911, %fd2910;
	fma.rn.f64 	%fd2913, %fd2881, %fd2829, %fd606;
	ld.shared.f64 	%fd2914, [%r14+48];
	fma.rn.f64 	%fd2915, %fd295, %fd2914, %fd2912;
	ld.shared.f64 	%fd2916, [%r17+624];
	fma.rn.f64 	%fd2917, %fd296, %fd2916, %fd2915;
	fma.rn.f64 	%fd2918, %fd2881, %fd2835, %fd607;
	ld.shared.f64 	%fd2919, [%r14+56];
	fma.rn.f64 	%fd2920, %fd298, %fd2919, %fd2917;
	ld.shared.f64 	%fd2921, [%r17+728];
	fma.rn.f64 	%fd2922, %fd299, %fd2921, %fd2920;
	fma.rn.f64 	%fd2923, %fd2881, %fd2841, %fd608;
	ld.shared.f64 	%fd2924, [%r14+64];
	fma.rn.f64 	%fd2925, %fd301, %fd2924, %fd2922;
	ld.shared.f64 	%fd2926, [%r17+832];
	fma.rn.f64 	%fd2927, %fd302, %fd2926, %fd2925;
	fma.rn.f64 	%fd2928, %fd2881, %fd2847, %fd609;
	ld.shared.f64 	%fd2929, [%r14+72];
	fma.rn.f64 	%fd2930, %fd304, %fd2929, %fd2927;
	ld.shared.f64 	%fd2931, [%r17+936];
	fma.rn.f64 	%fd2932, %fd305, %fd2931, %fd2930;
	fma.rn.f64 	%fd2933, %fd2881, %fd2853, %fd610;
	ld.shared.f64 	%fd2934, [%r14+80];
	fma.rn.f64 	%fd2935, %fd307, %fd2934, %fd2932;
	ld.shared.f64 	%fd2936, [%r17+1040];
	fma.rn.f64 	%fd2937, %fd308, %fd2936, %fd2935;
	fma.rn.f64 	%fd2938, %fd2881, %fd2859, %fd611;
	ld.shared.f64 	%fd2939, [%r14+88];
	fma.rn.f64 	%fd2940, %fd310, %fd2939, %fd2937;
	ld.shared.f64 	%fd2941, [%r17+1144];
	fma.rn.f64 	%fd2942, %fd311, %fd2941, %fd2940;
	fma.rn.f64 	%fd2943, %fd2881, %fd2865, %fd613;
	ld.shared.f64 	%fd2944, [%r14+96];
	fma.rn.f64 	%fd2945, %fd313, %fd2944, %fd2942;
	ld.shared.f64 	%fd2946, [%r17+1248];
	fma.rn.f64 	%fd2947, %fd314, %fd2946, %fd2945;
	fma.rn.f64 	%fd2948, %fd2881, %fd2871, %fd612;
	add.f64 	%fd2949, %fd2947, %fd2948;
	bar.sync 	0;
	st.shared.f64 	[%r13], %fd2888;
	st.shared.f64 	[%r13+1352], %fd2893;
	st.shared.f64 	[%r13+2704], %fd2898;
	st.shared.f64 	[%r13+4056], %fd2903;
	st.shared.f64 	[%r13+5408], %fd2908;
	st.shared.f64 	[%r13+6760], %fd2913;
	st.shared.f64 	[%r13+8112], %fd2918;
	st.shared.f64 	[%r13+9464], %fd2923;
	st.shared.f64 	[%r13+10816], %fd2928;
	st.shared.f64 	[%r13+12168], %fd2933;
	st.shared.f64 	[%r13+13520], %fd2938;
	st.shared.f64 	[%r13+14872], %fd2943;
	st.shared.f64 	[%r13+16224], %fd2949;
	bar.sync 	0;
	bar.sync 	0;
	ld.shared.f64 	%fd2950, [%r11];
	ld.shared.f64 	%fd2951, [%r11+96];
	add.f64 	%fd2952, %fd2950, %fd2951;
	sub.f64 	%fd2953, %fd2950, %fd2951;
	ld.shared.f64 	%fd2954, [%r11+8];
	ld.shared.f64 	%fd2955, [%r11+88];
	add.f64 	%fd2956, %fd2954, %fd2955;
	sub.f64 	%fd2957, %fd2954, %fd2955;
	ld.shared.f64 	%fd2958, [%r11+16];
	ld.shared.f64 	%fd2959, [%r11+80];
	add.f64 	%fd2960, %fd2958, %fd2959;
	sub.f64 	%fd2961, %fd2958, %fd2959;
	ld.shared.f64 	%fd2962, [%r11+24];
	ld.shared.f64 	%fd2963, [%r11+72];
	add.f64 	%fd2964, %fd2962, %fd2963;
	sub.f64 	%fd2965, %fd2962, %fd2963;
	ld.shared.f64 	%fd2966, [%r11+32];
	ld.shared.f64 	%fd2967, [%r11+64];
	add.f64 	%fd2968, %fd2966, %fd2967;
	sub.f64 	%fd2969, %fd2966, %fd2967;
	ld.shared.f64 	%fd2970, [%r11+40];
	ld.shared.f64 	%fd2971, [%r11+56];
	add.f64 	%fd2972, %fd2970, %fd2971;
	sub.f64 	%fd2973, %fd2970, %fd2971;
	ld.shared.f64 	%fd2974, [%r11+48];
	add.f64 	%fd2975, %fd2974, %fd2974;
	sub.f64 	%fd2976, %fd2974, %fd2974;
	mul.f64 	%fd2977, %fd2975, 0d3FE0000000000000;
	ld.const.f64 	%fd628, [const_oddDofToQuad];
	fma.rn.f64 	%fd2978, %fd628, %fd2952, 0d0000000000000000;
	ld.const.f64 	%fd629, [const_evenDofToQuad];
	fma.rn.f64 	%fd2979, %fd629, %fd2953, 0d0000000000000000;
	ld.const.f64 	%fd630, [const_oddDofToQuad+48];
	fma.rn.f64 	%fd2980, %fd630, %fd2956, %fd2978;
	ld.const.f64 	%fd631, [const_evenDofToQuad+48];
	fma.rn.f64 	%fd2981, %fd631, %fd2957, %fd2979;
	ld.const.f64 	%fd632, [const_oddDofToQuad+96];
	fma.rn.f64 	%fd2982, %fd632, %fd2960, %fd2980;
	fma.rn.f64 	%fd2983, %fd3390, %fd2961, %fd2981;
	fma.rn.f64 	%fd2984, %fd3379, %fd2964, %fd2982;
	fma.rn.f64 	%fd2985, %fd3378, %fd2965, %fd2983;
	fma.rn.f64 	%fd2986, %fd3367, %fd2968, %fd2984;
	fma.rn.f64 	%fd2987, %fd3366, %fd2969, %fd2985;
	fma.rn.f64 	%fd2988, %fd3355, %fd2972, %fd2986;
	fma.rn.f64 	%fd2989, %fd3354, %fd2973, %fd2987;
	fma.rn.f64 	%fd2990, %fd3343, %fd2977, %fd2988;
	fma.rn.f64 	%fd2991, %fd3342, %fd2976, %fd2989;
	add.f64 	%fd2992, %fd2990, %fd2991;
	st.shared.f64 	[%r11], %fd2992;
	sub.f64 	%fd2993, %fd2990, %fd2991;
	st.shared.f64 	[%r11+80], %fd2993;
	ld.const.f64 	%fd633, [const_oddDofToQuad+8];
	fma.rn.f64 	%fd2994, %fd633, %fd2952, 0d0000000000000000;
	ld.const.f64 	%fd634, [const_evenDofToQuad+8];
	fma.rn.f64 	%fd2995, %fd634, %fd2953, 0d0000000000000000;
	ld.const.f64 	%fd635, [const_oddDofToQuad+56];
	fma.rn.f64 	%fd2996, %fd635, %fd2956, %fd2994;
	ld.const.f64 	%fd636, [const_evenDofToQuad+56];
	fma.rn.f64 	%fd2997, %fd636, %fd2957, %fd2995;
	fma.rn.f64 	%fd2998, %fd3389, %fd2960, %fd2996;
	fma.rn.f64 	%fd2999, %fd3388, %fd2961, %fd2997;
	fma.rn.f64 	%fd3000, %fd3377, %fd2964, %fd2998;
	fma.rn.f64 	%fd3001, %fd3376, %fd2965, %fd2999;
	fma.rn.f64 	%fd3002, %fd3365, %fd2968, %fd3000;
	fma.rn.f64 	%fd3003, %fd3364, %fd2969, %fd3001;
	fma.rn.f64 	%fd3004, %fd3353, %fd2972, %fd3002;
	fma.rn.f64 	%fd3005, %fd3352, %fd2973, %fd3003;
	fma.rn.f64 	%fd3006, %fd3341, %fd2977, %fd3004;
	fma.rn.f64 	%fd3007, %fd3340, %fd2976, %fd3005;
	add.f64 	%fd3008, %fd3006, %fd3007;
	st.shared.f64 	[%r11+8], %fd3008;
	sub.f64 	%fd3009, %fd3006, %fd3007;
	st.shared.f64 	[%r11+72], %fd3009;
	ld.const.f64 	%fd637, [const_oddDofToQuad+16];
	fma.rn.f64 	%fd3010, %fd637, %fd2952, 0d0000000000000000;
	ld.const.f64 	%fd638, [const_evenDofToQuad+16];
	fma.rn.f64 	%fd3011, %fd638, %fd2953, 0d0000000000000000;
	ld.const.f64 	%fd639, [const_oddDofToQuad+64];
	fma.rn.f64 	%fd3012, %fd639, %fd2956, %fd3010;
	ld.const.f64 	%fd640, [const_evenDofToQuad+64];
	fma.rn.f64 	%fd3013, %fd640, %fd2957, %fd3011;
	fma.rn.f64 	%fd3014, %fd3387, %fd2960, %fd3012;
	fma.rn.f64 	%fd3015, %fd3386, %fd2961, %fd3013;
	fma.rn.f64 	%fd3016, %fd3375, %fd2964, %fd3014;
	fma.rn.f64 	%fd3017, %fd3374, %fd2965, %fd3015;
	fma.rn.f64 	%fd3018, %fd3363, %fd2968, %fd3016;
	fma.rn.f64 	%fd3019, %fd3362, %fd2969, %fd3017;
	fma.rn.f64 	%fd3020, %fd3351, %fd2972, %fd3018;
	fma.rn.f64 	%fd3021, %fd3350, %fd2973, %fd3019;
	fma.rn.f64 	%fd3022, %fd3339, %fd2977, %fd3020;
	fma.rn.f64 	%fd3023, %fd3338, %fd2976, %fd3021;
	add.f64 	%fd3024, %fd3022, %fd3023;
	st.shared.f64 	[%r11+16], %fd3024;
	sub.f64 	%fd3025, %fd3022, %fd3023;
	st.shared.f64 	[%r11+64], %fd3025;
	ld.const.f64 	%fd641, [const_oddDofToQuad+24];
	fma.rn.f64 	%fd3026, %fd641, %fd2952, 0d0000000000000000;
	ld.const.f64 	%fd642, [const_evenDofToQuad+24];
	fma.rn.f64 	%fd3027, %fd642, %fd2953, 0d0000000000000000;
	ld.const.f64 	%fd643, [const_oddDofToQuad+72];
	fma.rn.f64 	%fd3028, %fd643, %fd2956, %fd3026;
	ld.const.f64 	%fd644, [const_evenDofToQuad+72];
	fma.rn.f64 	%fd3029, %fd644, %fd2957, %fd3027;
	fma.rn.f64 	%fd3030, %fd3385, %fd2960, %fd3028;
	fma.rn.f64 	%fd3031, %fd3384, %fd2961, %fd3029;
	fma.rn.f64 	%fd3032, %fd3373, %fd2964, %fd3030;
	fma.rn.f64 	%fd3033, %fd3372, %fd2965, %fd3031;
	fma.rn.f64 	%fd3034, %fd3361, %fd2968, %fd3032;
	fma.rn.f64 	%fd3035, %fd3360, %fd2969, %fd3033;
	fma.rn.f64 	%fd3036, %fd3349, %fd2972, %fd3034;
	fma.rn.f64 	%fd3037, %fd3348, %fd2973, %fd3035;
	fma.rn.f64 	%fd3038, %fd3337, %fd2977, %fd3036;
	fma.rn.f64 	%fd3039, %fd3336, %fd2976, %fd3037;
	add.f64 	%fd3040, %fd3038, %fd3039;
	st.shared.f64 	[%r11+24], %fd3040;
	sub.f64 	%fd3041, %fd3038, %fd3039;
	st.shared.f64 	[%r11+56], %fd3041;
	ld.const.f64 	%fd645, [const_oddDofToQuad+32];
	fma.rn.f64 	%fd3042, %fd645, %fd2952, 0d0000000000000000;
	ld.const.f64 	%fd646, [const_evenDofToQuad+32];
	fma.rn.f64 	%fd3043, %fd646, %fd2953, 0d0000000000000000;
	ld.const.f64 	%fd647, [const_oddDofToQuad+80];
	fma.rn.f64 	%fd3044, %fd647, %fd2956, %fd3042;
	ld.const.f64 	%fd648, [const_evenDofToQuad+80];
	fma.rn.f64 	%fd3045, %fd648, %fd2957, %fd3043;
	fma.rn.f64 	%fd3046, %fd3383, %fd2960, %fd3044;
	fma.rn.f64 	%fd3047, %fd3382, %fd2961, %fd3045;
	fma.rn.f64 	%fd3048, %fd3371, %fd2964, %fd3046;
	fma.rn.f64 	%fd3049, %fd3370, %fd2965, %fd3047;
	fma.rn.f64 	%fd3050, %fd3359, %fd2968, %fd3048;
	fma.rn.f64 	%fd3051, %fd3358, %fd2969, %fd3049;
	fma.rn.f64 	%fd3052, %fd3347, %fd2972, %fd3050;
	fma.rn.f64 	%fd3053, %fd3346, %fd2973, %fd3051;
	fma.rn.f64 	%fd3054, %fd3335, %fd2977, %fd3052;
	fma.rn.f64 	%fd3055, %fd3334, %fd2976, %fd3053;
	add.f64 	%fd3056, %fd3054, %fd3055;
	st.shared.f64 	[%r11+32], %fd3056;
	sub.f64 	%fd3057, %fd3054, %fd3055;
	st.shared.f64 	[%r11+48], %fd3057;
	ld.const.f64 	%fd649, [const_oddDofToQuad+40];
	fma.rn.f64 	%fd3058, %fd649, %fd2952, 0d0000000000000000;
	ld.const.f64 	%fd650, [const_evenDofToQuad+40];
	fma.rn.f64 	%fd3059, %fd650, %fd2953, 0d0000000000000000;
	ld.const.f64 	%fd651, [const_oddDofToQuad+88];
	fma.rn.f64 	%fd3060, %fd651, %fd2956, %fd3058;
	ld.const.f64 	%fd652, [const_evenDofToQuad+88];
	fma.rn.f64 	%fd3061, %fd652, %fd2957, %fd3059;
	fma.rn.f64 	%fd3062, %fd3381, %fd2960, %fd3060;
	fma.rn.f64 	%fd3063, %fd3380, %fd2961, %fd3061;
	fma.rn.f64 	%fd3064, %fd3369, %fd2964, %fd3062;
	fma.rn.f64 	%fd3065, %fd3368, %fd2965, %fd3063;
	fma.rn.f64 	%fd3066, %fd3357, %fd2968, %fd3064;
	fma.rn.f64 	%fd3067, %fd3356, %fd2969, %fd3065;
	fma.rn.f64 	%fd3068, %fd3345, %fd2972, %fd3066;
	fma.rn.f64 	%fd3069, %fd3344, %fd2973, %fd3067;
	fma.rn.f64 	%fd3070, %fd3333, %fd2977, %fd3068;
	fma.rn.f64 	%fd3071, %fd3332, %fd2976, %fd3069;
	sub.f64 	%fd3072, %fd3070, %fd3071;
	st.shared.f64 	[%r11+40], %fd3072;
	bar.sync 	0;
	@%p20 bra 	$L__BB48_35;
	ld.shared.f64 	%fd3073, [%r8];
	ld.shared.f64 	%fd3074, [%r8+1248];
	add.f64 	%fd3075, %fd3073, %fd3074;
	sub.f64 	%fd3076, %fd3073, %fd3074;
	ld.shared.f64 	%fd3077, [%r8+104];
	ld.shared.f64 	%fd3078, [%r8+1144];
	add.f64 	%fd3079, %fd3077, %fd3078;
	sub.f64 	%fd3080, %fd3077, %fd3078;
	ld.shared.f64 	%fd3081, [%r8+208];
	ld.shared.f64 	%fd3082, [%r8+1040];
	add.f64 	%fd3083, %fd3081, %fd3082;
	sub.f64 	%fd3084, %fd3081, %fd3082;
	ld.shared.f64 	%fd3085, [%r8+312];
	ld.shared.f64 	%fd3086, [%r8+936];
	add.f64 	%fd3087, %fd3085, %fd3086;
	sub.f64 	%fd3088, %fd3085, %fd3086;
	ld.shared.f64 	%fd3089, [%r8+416];
	ld.shared.f64 	%fd3090, [%r8+832];
	add.f64 	%fd3091, %fd3089, %fd3090;
	sub.f64 	%fd3092, %fd3089, %fd3090;
	ld.shared.f64 	%fd3093, [%r8+520];
	ld.shared.f64 	%fd3094, [%r8+728];
	add.f64 	%fd3095, %fd3093, %fd3094;
	sub.f64 	%fd3096, %fd3093, %fd3094;
	ld.shared.f64 	%fd3097, [%r8+624];
	add.f64 	%fd3098, %fd3097, %fd3097;
	sub.f64 	%fd3099, %fd3097, %fd3097;
	mul.f64 	%fd3100, %fd3098, 0d3FE0000000000000;
	fma.rn.f64 	%fd3101, %fd628, %fd3075, 0d0000000000000000;
	fma.rn.f64 	%fd3102, %fd629, %fd3076, 0d0000000000000000;
	fma.rn.f64 	%fd3103, %fd630, %fd3079, %fd3101;
	fma.rn.f64 	%fd3104, %fd631, %fd3080, %fd3102;
	fma.rn.f64 	%fd3105, %fd632, %fd3083, %fd3103;
	fma.rn.f64 	%fd3106, %fd3390, %fd3084, %fd3104;
	fma.rn.f64 	%fd3107, %fd3379, %fd3087, %fd3105;
	fma.rn.f64 	%fd3108, %fd3378, %fd3088, %fd3106;
	fma.rn.f64 	%fd3109, %fd3367, %fd3091, %fd3107;
	fma.rn.f64 	%fd3110, %fd3366, %fd3092, %fd3108;
	fma.rn.f64 	%fd3111, %fd3355, %fd3095, %fd3109;
	fma.rn.f64 	%fd3112, %fd3354, %fd3096, %fd3110;
	fma.rn.f64 	%fd3113, %fd3343, %fd3100, %fd3111;
	fma.rn.f64 	%fd3114, %fd3342, %fd3099, %fd3112;
	add.f64 	%fd3115, %fd3113, %fd3114;
	st.shared.f64 	[%r8], %fd3115;
	sub.f64 	%fd3116, %fd3113, %fd3114;
	st.shared.f64 	[%r8+1040], %fd3116;
	fma.rn.f64 	%fd3117, %fd633, %fd3075, 0d0000000000000000;
	fma.rn.f64 	%fd3118, %fd634, %fd3076, 0d0000000000000000;
	fma.rn.f64 	%fd3119, %fd635, %fd3079, %fd3117;
	fma.rn.f64 	%fd3120, %fd636, %fd3080, %fd3118;
	fma.rn.f64 	%fd3121, %fd3389, %fd3083, %fd3119;
	fma.rn.f64 	%fd3122, %fd3388, %fd3084, %fd3120;
	fma.rn.f64 	%fd3123, %fd3377, %fd3087, %fd3121;
	fma.rn.f64 	%fd3124, %fd3376, %fd3088, %fd3122;
	fma.rn.f64 	%fd3125, %fd3365, %fd3091, %fd3123;
	fma.rn.f64 	%fd3126, %fd3364, %fd3092, %fd3124;
	fma.rn.f64 	%fd3127, %fd3353, %fd3095, %fd3125;
	fma.rn.f64 	%fd3128, %fd3352, %fd3096, %fd3126;
	fma.rn.f64 	%fd3129, %fd3341, %fd3100, %fd3127;
	fma.rn.f64 	%fd3130, %fd3340, %fd3099, %fd3128;
	add.f64 	%fd3131, %fd3129, %fd3130;
	st.shared.f64 	[%r8+104], %fd3131;
	sub.f64 	%fd3132, %fd3129, %fd3130;
	st.shared.f64 	[%r8+936], %fd3132;
	fma.rn.f64 	%fd3133, %fd637, %fd3075, 0d0000000000000000;
	fma.rn.f64 	%fd3134, %fd638, %fd3076, 0d0000000000000000;
	fma.rn.f64 	%fd3135, %fd639, %fd3079, %fd3133;
	fma.rn.f64 	%fd3136, %fd640, %fd3080, %fd3134;
	fma.rn.f64 	%fd3137, %fd3387, %fd3083, %fd3135;
	fma.rn.f64 	%fd3138, %fd3386, %fd3084, %fd3136;
	fma.rn.f64 	%fd3139, %fd3375, %fd3087, %fd3137;
	fma.rn.f64 	%fd3140, %fd3374, %fd3088, %fd3138;
	fma.rn.f64 	%fd3141, %fd3363, %fd3091, %fd3139;
	fma.rn.f64 	%fd3142, %fd3362, %fd3092, %fd3140;
	fma.rn.f64 	%fd3143, %fd3351, %fd3095, %fd3141;
	fma.rn.f64 	%fd3144, %fd3350, %fd3096, %fd3142;
	fma.rn.f64 	%fd3145, %fd3339, %fd3100, %fd3143;
	fma.rn.f64 	%fd3146, %fd3338, %fd3099, %fd3144;
	add.f64 	%fd3147, %fd3145, %fd3146;
	st.shared.f64 	[%r8+208], %fd3147;
	sub.f64 	%fd3148, %fd3145, %fd3146;
	st.shared.f64 	[%r8+832], %fd3148;
	fma.rn.f64 	%fd3149, %fd641, %fd3075, 0d0000000000000000;
	fma.rn.f64 	%fd3150, %fd642, %fd3076, 0d0000000000000000;
	fma.rn.f64 	%fd3151, %fd643, %fd3079, %fd3149;
	fma.rn.f64 	%fd3152, %fd644, %fd3080, %fd3150;
	fma.rn.f64 	%fd3153, %fd3385, %fd3083, %fd3151;
	fma.rn.f64 	%fd3154, %fd3384, %fd3084, %fd3152;
	fma.rn.f64 	%fd3155, %fd3373, %fd3087, %fd3153;
	fma.rn.f64 	%fd3156, %fd3372, %fd3088, %fd3154;
	fma.rn.f64 	%fd3157, %fd3361, %fd3091, %fd3155;
	fma.rn.f64 	%fd3158, %fd3360, %fd3092, %fd3156;
	fma.rn.f64 	%fd3159, %fd3349, %fd3095, %fd3157;
	fma.rn.f64 	%fd3160, %fd3348, %fd3096, %fd3158;
	fma.rn.f64 	%fd3161, %fd3337, %fd3100, %fd3159;
	fma.rn.f64 	%fd3162, %fd3336, %fd3099, %fd3160;
	add.f64 	%fd3163, %fd3161, %fd3162;
	st.shared.f64 	[%r8+312], %fd3163;
	sub.f64 	%fd3164, %fd3161, %fd3162;
	st.shared.f64 	[%r8+728], %fd3164;
	fma.rn.f64 	%fd3165, %fd645, %fd3075, 0d0000000000000000;
	fma.rn.f64 	%fd3166, %fd646, %fd3076, 0d0000000000000000;
	fma.rn.f64 	%fd3167, %fd647, %fd3079, %fd3165;
	fma.rn.f64 	%fd3168, %fd648, %fd3080, %fd3166;
	fma.rn.f64 	%fd3169, %fd3383, %fd3083, %fd3167;
	fma.rn.f64 	%fd3170, %fd3382, %fd3084, %fd3168;
	fma.rn.f64 	%fd3171, %fd3371, %fd3087, %fd3169;
	fma.rn.f64 	%fd3172, %fd3370, %fd3088, %fd3170;
	fma.rn.f64 	%fd3173, %fd3359, %fd3091, %fd3171;
	fma.rn.f64 	%fd3174, %fd3358, %fd3092, %fd3172;
	fma.rn.f64 	%fd3175, %fd3347, %fd3095, %fd3173;
	fma.rn.f64 	%fd3176, %fd3346, %fd3096, %fd3174;
	fma.rn.f64 	%fd3177, %fd3335, %fd3100, %fd3175;
	fma.rn.f64 	%fd3178, %fd3334, %fd3099, %fd3176;
	add.f64 	%fd3179, %fd3177, %fd3178;
	st.shared.f64 	[%r8+416], %fd3179;
	sub.f64 	%fd3180, %fd3177, %fd3178;
	st.shared.f64 	[%r8+624], %fd3180;
	fma.rn.f64 	%fd3181, %fd649, %fd3075, 0d0000000000000000;
	fma.rn.f64 	%fd3182, %fd650, %fd3076, 0d0000000000000000;
	fma.rn.f64 	%fd3183, %fd651, %fd3079, %fd3181;
	fma.rn.f64 	%fd3184, %fd652, %fd3080, %fd3182;
	fma.rn.f64 	%fd3185, %fd3381, %fd3083, %fd3183;
	fma.rn.f64 	%fd3186, %fd3380, %fd3084, %fd3184;
	fma.rn.f64 	%fd3187, %fd3369, %fd3087, %fd3185;
	fma.rn.f64 	%fd3188, %fd3368, %fd3088, %fd3186;
	fma.rn.f64 	%fd3189, %fd3357, %fd3091, %fd3187;
	fma.rn.f64 	%fd3190, %fd3356, %fd3092, %fd3188;
	fma.rn.f64 	%fd3191, %fd3345, %fd3095, %fd3189;
	fma.rn.f64 	%fd3192, %fd3344, %fd3096, %fd3190;
	fma.rn.f64 	%fd3193, %fd3333, %fd3100, %fd3191;
	fma.rn.f64 	%fd3194, %fd3332, %fd3099, %fd3192;
	sub.f64 	%fd3195, %fd3193, %fd3194;
	st.shared.f64 	[%r8+520], %fd3195;
$L__BB48_35:
	setp.gt.u32 	%p21, %r19, 120;
	bar.sync 	0;
	@%p21 bra 	$L__BB48_38;
	ld.shared.f64 	%fd3196, [%r7];
	ld.shared.f64 	%fd3197, [%r7+16224];
	add.f64 	%fd3198, %fd3196, %fd3197;
	sub.f64 	%fd3199, %fd3196, %fd3197;
	ld.shared.f64 	%fd3200, [%r7+1352];
	ld.shared.f64 	%fd3201, [%r7+14872];
	add.f64 	%fd3202, %fd3200, %fd3201;
	sub.f64 	%fd3203, %fd3200, %fd3201;
	ld.shared.f64 	%fd3204, [%r7+2704];
	ld.shared.f64 	%fd3205, [%r7+13520];
	add.f64 	%fd3206, %fd3204, %fd3205;
	sub.f64 	%fd3207, %fd3204, %fd3205;
	ld.shared.f64 	%fd3208, [%r7+4056];
	ld.shared.f64 	%fd3209, [%r7+12168];
	add.f64 	%fd3210, %fd3208, %fd3209;
	sub.f64 	%fd3211, %fd3208, %fd3209;
	ld.shared.f64 	%fd3212, [%r7+5408];
	ld.shared.f64 	%fd3213, [%r7+10816];
	add.f64 	%fd3214, %fd3212, %fd3213;
	sub.f64 	%fd3215, %fd3212, %fd3213;
	ld.shared.f64 	%fd3216, [%r7+6760];
	ld.shared.f64 	%fd3217, [%r7+9464];
	add.f64 	%fd3218, %fd3216, %fd3217;
	sub.f64 	%fd3219, %fd3216, %fd3217;
	ld.shared.f64 	%fd3220, [%r7+8112];
	add.f64 	%fd3221, %fd3220, %fd3220;
	sub.f64 	%fd3222, %fd3220, %fd3220;
	mul.f64 	%fd3223, %fd3221, 0d3FE0000000000000;
	fma.rn.f64 	%fd3224, %fd628, %fd3198, 0d0000000000000000;
	fma.rn.f64 	%fd3225, %fd629, %fd3199, 0d0000000000000000;
	fma.rn.f64 	%fd3226, %fd630, %fd3202, %fd3224;
	fma.rn.f64 	%fd3227, %fd631, %fd3203, %fd3225;
	fma.rn.f64 	%fd3228, %fd632, %fd3206, %fd3226;
	fma.rn.f64 	%fd3229, %fd3390, %fd3207, %fd3227;
	fma.rn.f64 	%fd3230, %fd3379, %fd3210, %fd3228;
	fma.rn.f64 	%fd3231, %fd3378, %fd3211, %fd3229;
	fma.rn.f64 	%fd3232, %fd3367, %fd3214, %fd3230;
	fma.rn.f64 	%fd3233, %fd3366, %fd3215, %fd3231;
	fma.rn.f64 	%fd3234, %fd3355, %fd3218, %fd3232;
	fma.rn.f64 	%fd3235, %fd3354, %fd3219, %fd3233;
	fma.rn.f64 	%fd653, %fd3343, %fd3223, %fd3234;
	fma.rn.f64 	%fd654, %fd3342, %fd3222, %fd3235;
	fma.rn.f64 	%fd3236, %fd633, %fd3198, 0d0000000000000000;
	fma.rn.f64 	%fd3237, %fd634, %fd3199, 0d0000000000000000;
	fma.rn.f64 	%fd3238, %fd635, %fd3202, %fd3236;
	fma.rn.f64 	%fd3239, %fd636, %fd3203, %fd3237;
	fma.rn.f64 	%fd3240, %fd3389, %fd3206, %fd3238;
	fma.rn.f64 	%fd3241, %fd3388, %fd3207, %fd3239;
	fma.rn.f64 	%fd3242, %fd3377, %fd3210, %fd3240;
	fma.rn.f64 	%fd3243, %fd3376, %fd3211, %fd3241;
	fma.rn.f64 	%fd3244, %fd3365, %fd3214, %fd3242;
	fma.rn.f64 	%fd3245, %fd3364, %fd3215, %fd3243;
	fma.rn.f64 	%fd3246, %fd3353, %fd3218, %fd3244;
	fma.rn.f64 	%fd3247, %fd3352, %fd3219, %fd3245;
	fma.rn.f64 	%fd655, %fd3341, %fd3223, %fd3246;
	fma.rn.f64 	%fd656, %fd3340, %fd3222, %fd3247;
	fma.rn.f64 	%fd3248, %fd637, %fd3198, 0d0000000000000000;
	fma.rn.f64 	%fd3249, %fd638, %fd3199, 0d0000000000000000;
	fma.rn.f64 	%fd3250, %fd639, %fd3202, %fd3248;
	fma.rn.f64 	%fd3251, %fd640, %fd3203, %fd3249;
	fma.rn.f64 	%fd3252, %fd3387, %fd3206, %fd3250;
	fma.rn.f64 	%fd3253, %fd3386, %fd3207, %fd3251;
	fma.rn.f64 	%fd3254, %fd3375, %fd3210, %fd3252;
	fma.rn.f64 	%fd3255, %fd3374, %fd3211, %fd3253;
	fma.rn.f64 	%fd3256, %fd3363, %fd3214, %fd3254;
	fma.rn.f64 	%fd3257, %fd3362, %fd3215, %fd3255;
	fma.rn.f64 	%fd3258, %fd3351, %fd3218, %fd3256;
	fma.rn.f64 	%fd3259, %fd3350, %fd3219, %fd3257;
	fma.rn.f64 	%fd657, %fd3339, %fd3223, %fd3258;
	fma.rn.f64 	%fd658, %fd3338, %fd3222, %fd3259;
	fma.rn.f64 	%fd3260, %fd641, %fd3198, 0d0000000000000000;
	fma.rn.f64 	%fd3261, %fd642, %fd3199, 0d0000000000000000;
	fma.rn.f64 	%fd3262, %fd643, %fd3202, %fd3260;
	fma.rn.f64 	%fd3263, %fd644, %fd3203, %fd3261;
	fma.rn.f64 	%fd3264, %fd3385, %fd3206, %fd3262;
	fma.rn.f64 	%fd3265, %fd3384, %fd3207, %fd3263;
	fma.rn.f64 	%fd3266, %fd3373, %fd3210, %fd3264;
	fma.rn.f64 	%fd3267, %fd3372, %fd3211, %fd3265;
	fma.rn.f64 	%fd3268, %fd3361, %fd3214, %fd3266;
	fma.rn.f64 	%fd3269, %fd3360, %fd3215, %fd3267;
	fma.rn.f64 	%fd3270, %fd3349, %fd3218, %fd3268;
	fma.rn.f64 	%fd3271, %fd3348, %fd3219, %fd3269;
	fma.rn.f64 	%fd659, %fd3337, %fd3223, %fd3270;
	fma.rn.f64 	%fd660, %fd3336, %fd3222, %fd3271;
	fma.rn.f64 	%fd3272, %fd645, %fd3198, 0d0000000000000000;
	fma.rn.f64 	%fd3273, %fd646, %fd3199, 0d0000000000000000;
	fma.rn.f64 	%fd3274, %fd647, %fd3202, %fd3272;
	fma.rn.f64 	%fd3275, %fd648, %fd3203, %fd3273;
	fma.rn.f64 	%fd3276, %fd3383, %fd3206, %fd3274;
	fma.rn.f64 	%fd3277, %fd3382, %fd3207, %fd3275;
	fma.rn.f64 	%fd3278, %fd3371, %fd3210, %fd3276;
	fma.rn.f64 	%fd3279, %fd3370, %fd3211, %fd3277;
	fma.rn.f64 	%fd3280, %fd3359, %fd3214, %fd3278;
	fma.rn.f64 	%fd3281, %fd3358, %fd3215, %fd3279;
	fma.rn.f64 	%fd3282, %fd3347, %fd3218, %fd3280;
	fma.rn.f64 	%fd3283, %fd3346, %fd3219, %fd3281;
	fma.rn.f64 	%fd661, %fd3335, %fd3223, %fd3282;
	fma.rn.f64 	%fd662, %fd3334, %fd3222, %fd3283;
	fma.rn.f64 	%fd3284, %fd649, %fd3198, 0d0000000000000000;
	fma.rn.f64 	%fd3285, %fd650, %fd3199, 0d0000000000000000;
	fma.rn.f64 	%fd3286, %fd651, %fd3202, %fd3284;
	fma.rn.f64 	%fd3287, %fd652, %fd3203, %fd3285;
	fma.rn.f64 	%fd3288, %fd3381, %fd3206, %fd3286;
	fma.rn.f64 	%fd3289, %fd3380, %fd3207, %fd3287;
	fma.rn.f64 	%fd3290, %fd3369, %fd3210, %fd3288;
	fma.rn.f64 	%fd3291, %fd3368, %fd3211, %fd3289;
	fma.rn.f64 	%fd3292, %fd3357, %fd3214, %fd3290;
	fma.rn.f64 	%fd3293, %fd3356, %fd3215, %fd3291;
	fma.rn.f64 	%fd3294, %fd3345, %fd3218, %fd3292;
	fma.rn.f64 	%fd3295, %fd3344, %fd3219, %fd3293;
	fma.rn.f64 	%fd3296, %fd3333, %fd3223, %fd3294;
	fma.rn.f64 	%fd3297, %fd3332, %fd3222, %fd3295;
	sub.f64 	%fd663, %fd3296, %fd3297;
	@%p4 bra 	$L__BB48_38;
	ld.param.u64 	%rd66, [_Z32massMatrixMultiplyConstantKernelILi11ELi13ELi1EEvidPKdS1_S1_S1_S1_S1_S1_Pd_param_9];
	mov.u32 	%r147, %ctaid.x;
	mov.u32 	%r148, %tid.y;
	add.s32 	%r149, %r147, %r148;
	mad.lo.s32 	%r151, %r149, 15379, %r19;
	mad.lo.s32 	%r152, %r149, -14048, %r151;
	cvta.to.global.u64 	%rd50, %rd66;
	mul.wide.s32 	%rd51, %r152, 8;
	add.s64 	%rd52, %rd50, %rd51;
	add.f64 	%fd3298, %fd653, %fd654;
	st.global.f64 	[%rd52], %fd3298;
	add.f64 	%fd3299, %fd655, %fd656;
	st.global.f64 	[%rd52+968], %fd3299;
	add.f64 	%fd3300, %fd657, %fd658;
	st.global.f64 	[%rd52+1936], %fd3300;
	add.f64 	%fd3301, %fd659, %fd660;
	st.global.f64 	[%rd52+2904], %fd3301;
	add.f64 	%fd3302, %fd661, %fd662;
	st.global.f64 	[%rd52+3872], %fd3302;
	st.global.f64 	[%rd52+4840], %fd663;
	sub.f64 	%fd3303, %fd661, %fd662;
	st.global.f64 	[%rd52+5808], %fd3303;
	sub.f64 	%fd3304, %fd659, %fd660;
	st.global.f64 	[%rd52+6776], %fd3304;
	sub.f64 	%fd3305, %fd657, %fd658;
	st.global.f64 	[%rd52+7744], %fd3305;
	sub.f64 	%fd3306, %fd655, %fd656;
	st.global.f64 	[%rd52+8712], %fd3306;
	sub.f64 	%fd3307, %fd653, %fd654;
	st.global.f64 	[%rd52+9680], %fd3307;
$L__BB48_38:
	ret;

}
	// .globl	_Z32massMatrixMultiplyConstantKernelILi11ELi14ELi1EEvidPKdS1_S1_S1_S1_S1_S1_Pd
.visible .entry _Z32massMatrixMultiplyConstantKernelILi11ELi14ELi1EEvidPKdS1_S1_S1_S1_S1_S1_Pd(
	.param .u32 _Z32massMatrixMultiplyConstantKernelILi11ELi14ELi1EEvidPKdS1_S1_S1_S1_S1_S1_Pd_param_0,
	.param .f64 _Z32massMatrixMultiplyConstantKernelILi11ELi14ELi1EEvidPKdS1_S1_S1_S1_S1_S1_Pd_param_1,
	.param .u64 .ptr .align 1 _Z32massMatrixMultiplyConstantKernelILi11ELi14ELi1EEvidPKdS1_S1_S1_S1_S1_S1_Pd_param_2,
	.param .u64 .ptr .align 1 _Z32massMatrixMultiplyConstantKernelILi11ELi14ELi1EEvidPKdS1_S1_S1_S1_S1_S1_Pd_param_3,
	.param .u64 .ptr .align 1 _Z32massMatrixMultiplyConstantKernelILi11ELi14ELi1EEvidPKdS1_S1_S1_S1_S1_S1_Pd_param_4,
	.param .u64 .ptr .align 1 _Z32massMatrixMultiplyConstantKernelILi11ELi14ELi1EEvidPKdS1_S1_S1_S1_S1_S1_Pd_param_5,
	.param .u64 .ptr .align 1 _Z32massMatrixMultiplyConstantKernelILi11ELi14ELi1EEvidPKdS1_S1_S1_S1_S1_S1_Pd_param_6,
	.param .u64 .ptr .align 1 _Z32massMatrixMultiplyConstantKernelILi11ELi14ELi1EEvidPKdS1_S1_S1_S1_S1_S1_Pd_param_7,
	.param .u64 .ptr .align 1 _Z32massMatrixMultiplyConstantKernelILi11ELi14ELi1EEvidPKdS1_S1_S1_S1_S1_S1_Pd_param_8,
	.param .u64 .ptr .align 1 _Z32massMatrixMultiplyConstantKernelILi11ELi14ELi1EEvidPKdS1_S1_S1_S1_S1_S1_Pd_param_9
)
{
	.reg .pred 	%p<24>;
	.reg .b16 	%rs<17>;
	.reg .b32 	%r<175>;
	.reg .b64 	%rd<71>;
	.reg .b64 	%fd<3822>;
	// demoted variable
	.shared .align 8 .b8 _ZZ29stiffnessMatrixMultiplyDeviceILi11ELi14ELi1EEviidPKdS1_S1_S1_PAT0__AT0__AplT0_Li0E_dPdE5s_Gpr[1568];
	// demoted variable
	.shared .align 8 .b8 _ZZ29stiffnessMatrixMultiplyDeviceILi11ELi14ELi1EEviidPKdS1_S1_S1_PAT0__AT0__AplT0_Li0E_dPdE5s_Gps[1568];
	// demoted variable
	.shared .align 8 .b8 _ZZ32massMatrixMultiplyConstantKernelILi11ELi14ELi1EEvidPKdS1_S1_S1_S1_S1_S1_PdE6s_tmp1[21952];
	// demoted variable
	.shared .align 8 .b8 _ZZ32massMatrixMultiplyConstantKernelILi11ELi14ELi1EEvidPKdS1_S1_S1_S1_S1_S1_PdE13s_QuadToQuadD[1568];
	ld.param.u32 	%r20, [_Z32massMatrixMultiplyConstantKernelILi11ELi14ELi1EEvidPKdS1_S1_S1_S1_S1_S1_Pd_param_0];
	ld.param.u64 	%rd5, [_Z32massMatrixMultiplyConstantKernelILi11ELi14ELi1EEvidPKdS1_S1_S1_S1_S1_S1_Pd_param_5];
	ld.param.u64 	%rd3, [_Z32massMatrixMultiplyConstantKernelILi11ELi14ELi1EEvidPKdS1_S1_S1_S1_S1_S1_Pd_param_8];
	cvta.to.global.u64 	%rd6, %rd5;
	mov.u32 	%r1, %tid.x;
	mov.u32 	%r2, %tid.y;
	mov.u32 	%r21, %ctaid.x;
	add.s32 	%r3, %r21, %r2;
	cvt.u16.u32 	%rs1, %r1;
	mul.hi.u16 	%rs3, %rs1, 5958;
	mul.lo.s16 	%rs4, %rs3, 11;
	sub.s16 	%rs2, %rs1, %rs4;
	mul.wide.u32 	%rd7, %r1, 8;
	add.s64 	%rd8, %rd6, %rd7;
	ld.global.nc.f64 	%fd711, [%rd8];
	shl.b32 	%r22, %r1, 3;
	mov.u32 	%r23, _ZZ32massMatrixMultiplyConstantKernelILi11ELi14ELi1EEvidPKdS1_S1_S1_S1_S1_S1_PdE13s_QuadToQuadD;
	add.s32 	%r24, %r23, %r22;
	st.shared.f64 	[%r24], %fd711;
	setp.lt.s32 	%p2, %r3, %r20;
	setp.lt.u32 	%p3, %r1, 121;
	and.pred  	%p1, %p3, %p2;
	not.pred 	%p4, %p1;
	@%p4 bra 	$L__BB49_2;
	cvta.to.global.u64 	%rd9, %rd3;
	mad.lo.s32 	%r25, %r3, 1331, %r1;
	mul.wide.s32 	%rd10, %r25, 8;
	add.s64 	%rd11, %rd9, %rd10;
	ld.global.nc.f64 	%fd3664, [%rd11];
	ld.global.nc.f64 	%fd3663, [%rd11+968];
	ld.global.nc.f64 	%fd3662, [%rd11+1936];
	ld.global.nc.f64 	%fd3661, [%rd11+2904];
	ld.global.nc.f64 	%fd3660, [%rd11+3872];
	ld.global.nc.f64 	%fd3659, [%rd11+4840];
	ld.global.nc.f64 	%fd3658, [%rd11+5808];
	ld.global.nc.f64 	%fd3657, [%rd11+6776];
	ld.global.nc.f64 	%fd3656, [%rd11+7744];
	ld.global.nc.f64 	%fd3655, [%rd11+8712];
	ld.global.nc.f64 	%fd3654, [%rd11+9680];
$L__BB49_2:
	setp.gt.u32 	%p5, %r1, 120;
	bar.sync 	0;
	ld.const.f64 	%fd23, [const_oddDofToQuad];
	ld.const.f64 	%fd24, [const_evenDofToQuad];
	ld.const.f64 	%fd25, [const_oddDofToQuad+8];
	ld.const.f64 	%fd26, [const_evenDofToQuad+8];
	ld.const.f64 	%fd27, [const_oddDofToQuad+16];
	ld.const.f64 	%fd28, [const_evenDofToQuad+16];
	ld.const.f64 	%fd29, [const_oddDofToQuad+24];
	ld.const.f64 	%fd30, [const_evenDofToQuad+24];
	ld.const.f64 	%fd31, [const_oddDofToQuad+32];
	ld.const.f64 	%fd32, [const_evenDofToQuad+32];
	ld.const.f64 	%fd33, [const_oddDofToQuad+40];
	ld.const.f64 	%fd34, [const_evenDofToQuad+40];
	ld.const.f64 	%fd35, [const_oddDofToQuad+48];
	ld.const.f64 	%fd36, [const_evenDofToQuad+48];
	ld.const.f64 	%fd37, [const_oddDofToQuad+56];
	ld.const.f64 	%fd38, [const_evenDofToQuad+56];
	ld.const.f64 	%fd39, [const_oddDofToQuad+64];
	ld.const.f64 	%fd40, [const_evenDofToQuad+64];
	ld.const.f64 	%fd41, [const_oddDofToQuad+72];
	ld.const.f64 	%fd42, [const_evenDofToQuad+72];
	ld.const.f64 	%fd43, [const_oddDofToQuad+80];
	ld.const.f64 	%fd44, [const_evenDofToQuad+80];
	ld.const.f64 	%fd45, [const_oddDofToQuad+88];
	ld.const.f64 	%fd46, [const_evenDofToQuad+88];
	ld.const.f64 	%fd47, [const_oddDofToQuad+96];
	mov.u32 	%r26, _ZZ32massMatrixMultiplyConstantKernelILi11ELi14ELi1EEvidPKdS1_S1_S1_S1_S1_S1_PdE6s_tmp1;
	mad.lo.s32 	%r4, %r2, 21952, %r26;
	mul.lo.s16 	%rs6, %rs1, 117;
	shr.u16 	%rs7, %rs6, 8;
	sub.s16 	%rs8, %rs1, %rs7;
	and.b16  	%rs9, %rs8, 254;
	shr.u16 	%rs10, %rs9, 1;
	add.s16 	%rs11, %rs10, %rs7;
	and.b16  	%rs12, %rs11, 248;
	shr.u16 	%rs13, %rs12, 3;
	cvt.u32.u16 	%r5, %rs13;
	mul.wide.u16 	%r27, %rs13, 112;
	add.s32 	%r6, %r4, %r27;
	mul.wide.u16 	%r28, %rs2, 8;
	add.s32 	%r7, %r6, %r28;
	@%p5 bra 	$L__BB49_4;
	add.f64 	%fd712, %fd3664, %fd3654;
	sub.f64 	%fd713, %fd3664, %fd3654;
	add.f64 	%fd714, %fd3663, %fd3655;
	sub.f64 	%fd715, %fd3663, %fd3655;
	add.f64 	%fd716, %fd3662, %fd3656;
	sub.f64 	%fd717, %fd3662, %fd3656;
	add.f64 	%fd718, %fd3661, %fd3657;
	sub.f64 	%fd719, %fd3661, %fd3657;
	add.f64 	%fd720, %fd3660, %fd3658;
	sub.f64 	%fd721, %fd3660, %fd3658;
	add.f64 	%fd722, %fd3659, %fd3659;
	sub.f64 	%fd723, %fd3659, %fd3659;
	mul.f64 	%fd724, %fd722, 0d3FE0000000000000;
	fma.rn.f64 	%fd725, %fd23, %fd712, 0d0000000000000000;
	fma.rn.f64 	%fd726, %fd24, %fd713, 0d0000000000000000;
	fma.rn.f64 	%fd727, %fd25, %fd714, %fd725;
	fma.rn.f64 	%fd728, %fd26, %fd715, %fd726;
	fma.rn.f64 	%fd729, %fd27, %fd716, %fd727;
	fma.rn.f64 	%fd730, %fd28, %fd717, %fd728;
	fma.rn.f64 	%fd731, %fd29, %fd718, %fd729;
	fma.rn.f64 	%fd732, %fd30, %fd719, %fd730;
	fma.rn.f64 	%fd733, %fd31, %fd720, %fd731;
	fma.rn.f64 	%fd734, %fd32, %fd721, %fd732;
	fma.rn.f64 	%fd735, %fd33, %fd724, %fd733;
	fma.rn.f64 	%fd736, %fd34, %fd723, %fd734;
	add.f64 	%fd737, %fd736, %fd735;
	st.shared.f64 	[%r7], %fd737;
	sub.f64 	%fd738, %fd735, %fd736;
	st.shared.f64 	[%r7+20384], %fd738;
	fma.rn.f64 	%fd739, %fd35, %fd712, 0d0000000000000000;
	fma.rn.f64 	%fd740, %fd36, %fd713, 0d0000000000000000;
	fma.rn.f64 	%fd741, %fd37, %fd714, %fd739;
	fma.rn.f64 	%fd742, %fd38, %fd715, %fd740;
	fma.rn.f64 	%fd743, %fd39, %fd716, %fd741;
	fma.rn.f64 	%fd744, %fd40, %fd717, %fd742;
	fma.rn.f64 	%fd745, %fd41, %fd718, %fd743;
	fma.rn.f64 	%fd746, %fd42, %fd719, %fd744;
	fma.rn.f64 	%fd747, %fd43, %fd720, %fd745;
	fma.rn.f64 	%fd748, %fd44, %fd721, %fd746;
	fma.rn.f64 	%fd749, %fd45, %fd724, %fd747;
	fma.rn.f64 	%fd750, %fd46, %fd723, %fd748;
	add.f64 	%fd751, %fd750, %fd749;
	st.shared.f64 	[%r7+1568], %fd751;
	sub.f64 	%fd752, %fd749, %fd750;
	st.shared.f64 	[%r7+18816], %fd752;
	fma.rn.f64 	%fd753, %fd47, %fd712, 0d0000000000000000;
	ld.const.f64 	%fd754, [const_evenDofToQuad+96];
	fma.rn.f64 	%fd755, %fd754, %fd713, 0d0000000000000000;
	ld.const.f64 	%fd756, [const_oddDofToQuad+104];
	fma.rn.f64 	%fd757, %fd756, %fd714, %fd753;
	ld.const.f64 	%fd758, [const_evenDofToQuad+104];
	fma.rn.f64 	%fd759, %fd758, %fd715, %fd755;
	ld.const.f64 	%fd760, [const_oddDofToQuad+112];
	fma.rn.f64 	%fd761, %fd760, %fd716, %fd757;
	ld.const.f64 	%fd762, [const_evenDofToQuad+112];
	fma.rn.f64 	%fd763, %fd762, %fd717, %fd759;
	ld.const.f64 	%fd764, [const_oddDofToQuad+120];
	fma.rn.f64 	%fd765, %fd764, %fd718, %fd761;
	ld.const.f64 	%fd766, [const_evenDofToQuad+120];
	fma.rn.f64 	%fd767, %fd766, %fd719, %fd763;
	ld.const.f64 	%fd768, [const_oddDofToQuad+128];
	fma.rn.f64 	%fd769, %fd768, %fd720, %fd765;
	ld.const.f64 	%fd770, [const_evenDofToQuad+128];
	fma.rn.f64 	%fd771, %fd770, %fd721, %fd767;
	ld.const.f64 	%fd772, [const_oddDofToQuad+136];
	fma.rn.f64 	%fd773, %fd772, %fd724, %fd769;
	ld.const.f64 	%fd774, [const_evenDofToQuad+136];
	fma.rn.f64 	%fd775, %fd774, %fd723, %fd771;
	add.f64 	%fd776, %fd775, %fd773;
	st.shared.f64 	[%r7+3136], %fd776;
	sub.f64 	%fd777, %fd773, %fd775;
	st.shared.f64 	[%r7+17248], %fd777;
	ld.const.f64 	%fd778, [const_oddDofToQuad+144];
	fma.rn.f64 	%fd779, %fd778, %fd712, 0d0000000000000000;
	ld.const.f64 	%fd780, [const_evenDofToQuad+144];
	fma.rn.f64 	%fd781, %fd780, %fd713, 0d0000000000000000;
	ld.const.f64 	%fd782, [const_oddDofToQuad+152];
	fma.rn.f64 	%fd783, %fd782, %fd714, %fd779;
	ld.const.f64 	%fd784, [const_evenDofToQuad+152];
	fma.rn.f64 	%fd785, %fd784, %fd715, %fd781;
	ld.const.f64 	%fd786, [const_oddDofToQuad+160];
	fma.rn.f64 	%fd787, %fd786, %fd716, %fd783;
	ld.const.f64 	%fd788, [const_evenDofToQuad+160];
	fma.rn.f64 	%fd789, %fd788, %fd717, %fd785;
	ld.const.f64 	%fd790, [const_oddDofToQuad+168];
	fma.rn.f64 	%fd791, %fd790, %fd718, %fd787;
	ld.const.f64 	%fd792, [const_evenDofToQuad+168];
	fma.rn.f64 	%fd793, %fd792, %fd719, %fd789;
	ld.const.f64 	%fd794, [const_oddDofToQuad+176];
	fma.rn.f64 	%fd795, %fd794, %fd720, %fd791;
	ld.const.f64 	%fd796, [const_evenDofToQuad+176];
	fma.rn.f64 	%fd797, %fd796, %fd721, %fd793;
	ld.const.f64 	%fd798, [const_oddDofToQuad+184];
	fma.rn.f64 	%fd799, %fd798, %fd724, %fd795;
	ld.const.f64 	%fd800, [const_evenDofToQuad+184];
	fma.rn.f64 	%fd801, %fd800, %fd723, %fd797;
	add.f64 	%fd802, %fd801, %fd799;
	st.shared.f64 	[%r7+4704], %fd802;
	sub.f64 	%fd803, %fd799, %fd801;
	st.shared.f64 	[%r7+15680], %fd803;
	ld.const.f64 	%fd804, [const_oddDofToQuad+192];
	fma.rn.f64 	%fd805, %fd804, %fd712, 0d0000000000000000;
	ld.const.f64 	%fd806, [const_evenDofToQuad+192];
	fma.rn.f64 	%fd807, %fd806, %fd713, 0d0000000000000000;
	ld.const.f64 	%fd808, [const_oddDofToQuad+200];
	fma.rn.f64 	%fd809, %fd808, %fd714, %fd805;
	ld.const.f64 	%fd810, [const_evenDofToQuad+200];
	fma.rn.f64 	%fd811, %fd810, %fd715, %fd807;
	ld.const.f64 	%fd812, [const_oddDofToQuad+208];
	fma.rn.f64 	%fd813, %fd812, %fd716, %fd809;
	ld.const.f64 	%fd814, [const_evenDofToQuad+208];
	fma.rn.f64 	%fd815, %fd814, %fd717, %fd811;
	ld.const.f64 	%fd816, [const_oddDofToQuad+216];
	fma.rn.f64 	%fd817, %fd816, %fd718, %fd813;
	ld.const.f64 	%fd818, [const_evenDofToQuad+216];
	fma.rn.f64 	%fd819, %fd818, %fd719, %fd815;
	ld.const.f64 	%fd820, [const_oddDofToQuad+224];
	fma.rn.f64 	%fd821, %fd820, %fd720, %fd817;
	ld.const.f64 	%fd822, [const_evenDofToQuad+224];
	fma.rn.f64 	%fd823, %fd822, %fd721, %fd819;
	ld.const.f64 	%fd824, [const_oddDofToQuad+232];
	fma.rn.f64 	%fd825, %fd824, %fd724, %fd821;
	ld.const.f64 	%fd826, [const_evenDofToQuad+232];
	fma.rn.f64 	%fd827, %fd826, %fd723, %fd823;
	add.f64 	%fd828, %fd827, %fd825;
	st.shared.f64 	[%r7+6272], %fd828;
	sub.f64 	%fd829, %fd825, %fd827;
	st.shared.f64 	[%r7+14112], %fd829;
	ld.const.f64 	%fd830, [const_oddDofToQuad+240];
	fma.rn.f64 	%fd831, %fd830, %fd712, 0d0000000000000000;
	ld.const.f64 	%fd832, [const_evenDofToQuad+240];
	fma.rn.f64 	%fd833, %fd832, %fd713, 0d0000000000000000;
	ld.const.f64 	%fd834, [const_oddDofToQuad+248];
	fma.rn.f64 	%fd835, %fd834, %fd714, %fd831;
	ld.const.f64 	%fd836, [const_evenDofToQuad+248];
	fma.rn.f64 	%fd837, %fd836, %fd715, %fd833;
	ld.const.f64 	%fd838, [const_oddDofToQuad+256];
	fma.rn.f64 	%fd839, %fd838, %fd716, %fd835;
	ld.const.f64 	%fd840, [const_evenDofToQuad+256];
	fma.rn.f64 	%fd841, %fd840, %fd717, %fd837;
	ld.const.f64 	%fd842, [const_oddDofToQuad+264];
	fma.rn.f64 	%fd843, %fd842, %fd718, %fd839;
	ld.const.f64 	%fd844, [const_evenDofToQuad+264];
	fma.rn.f64 	%fd845, %fd844, %fd719, %fd841;
	ld.const.f64 	%fd846, [const_oddDofToQuad+272];
	fma.rn.f64 	%fd847, %fd846, %fd720, %fd843;
	ld.const.f64 	%fd848, [const_evenDofToQuad+272];
	fma.rn.f64 	%fd849, %fd848, %fd721, %fd845;
	ld.const.f64 	%fd850, [const_oddDofToQuad+280];
	fma.rn.f64 	%fd851, %fd850, %fd724, %fd847;
	ld.const.f64 	%fd852, [const_evenDofToQuad+280];
	fma.rn.f64 	%fd853, %fd852, %fd723, %fd849;
	add.f64 	%fd854, %fd853, %fd851;
	st.shared.f64 	[%r7+7840], %fd854;
	sub.f64 	%fd855, %fd851, %fd853;
	st.shared.f64 	[%r7+12544], %fd855;
	ld.const.f64 	%fd856, [const_oddDofToQuad+288];
	fma.rn.f64 	%fd857, %fd856, %fd712, 0d0000000000000000;
	ld.const.f64 	%fd858, [const_evenDofToQuad+288];
	fma.rn.f64 	%fd859, %fd858, %fd713, 0d0000000000000000;
	ld.const.f64 	%fd860, [const_oddDofToQuad+296];
	fma.rn.f64 	%fd861, %fd860, %fd714, %fd857;
	ld.const.f64 	%fd862, [const_evenDofToQuad+296];
	fma.rn.f64 	%fd863, %fd862, %fd715, %fd859;
	ld.const.f64 	%fd864, [const_oddDofToQuad+304];
	fma.rn.f64 	%fd865, %fd864, %fd716, %fd861;
	ld.const.f64 	%fd866, [const_evenDofToQuad+304];
	fma.rn.f64 	%fd867, %fd866, %fd717, %fd863;
	ld.const.f64 	%fd868, [const_oddDofToQuad+312];
	fma.rn.f64 	%fd869, %fd868, %fd718, %fd865;
	ld.const.f64 	%fd870, [const_evenDofToQuad+312];
	fma.rn.f64 	%fd871, %fd870, %fd719, %fd867;
	ld.const.f64 	%fd872, [const_oddDofToQuad+320];
	fma.rn.f64 	%fd873, %fd872, %fd720, %fd869;
	ld.const.f64 	%fd874, [const_evenDofToQuad+320];
	fma.rn.f64 	%fd875, %fd874, %fd721, %fd871;
	ld.const.f64 	%fd876, [const_oddDofToQuad+328];
	fma.rn.f64 	%fd877, %fd876, %fd724, %fd873;
	ld.const.f64 	%fd878, [const_evenDofToQuad+328];
	fma.rn.f64 	%fd879, %fd878, %fd723, %fd875;
	add.f64 	%fd880, %fd879, %fd877;
	st.shared.f64 	[%r7+9408], %fd880;
	sub.f64 	%fd881, %fd877, %fd879;
	st.shared.f64 	[%r7+10976], %fd881;
$L__BB49_4:
	bar.sync 	0;
	setp.lt.u32 	%p6, %r1, 154;
	mad.lo.s32 	%r29, %r5, 1456, %r6;
	add.s32 	%r8, %r29, %r28;
	@%p6 bra 	$L__BB49_6;
	ld.const.f64 	%fd3723, [const_evenDofToQuad+96];
	ld.const.f64 	%fd3722, [const_oddDofToQuad+104];
	ld.const.f64 	%fd3721, [const_evenDofToQuad+104];
	ld.const.f64 	%fd3720, [const_oddDofToQuad+112];
	ld.const.f64 	%fd3719, [const_evenDofToQuad+112];
	ld.const.f64 	%fd3718, [const_oddDofToQuad+120];
	ld.const.f64 	%fd3717, [const_evenDofToQuad+120];
	ld.const.f64 	%fd3716, [const_oddDofToQuad+128];
	ld.const.f64 	%fd3715, [const_evenDofToQuad+128];
	ld.const.f64 	%fd3714, [const_oddDofToQuad+136];
	ld.const.f64 	%fd3713, [const_evenDofToQuad+136];
	ld.const.f64 	%fd3712, [const_oddDofToQuad+144];
	ld.const.f64 	%fd3711, [const_evenDofToQuad+144];
	ld.const.f64 	%fd3710, [const_oddDofToQuad+152];
	ld.const.f64 	%fd3709, [const_evenDofToQuad+152];
	ld.const.f64 	%fd3708, [const_oddDofToQuad+160];
	ld.const.f64 	%fd3707, [const_evenDofToQuad+160];
	ld.const.f64 	%fd3706, [const_oddDofToQuad+168];
	ld.const.f64 	%fd3705, [const_evenDofToQuad+168];
	ld.const.f64 	%fd3704, [const_oddDofToQuad+176];
	ld.const.f64 	%fd3703, [const_evenDofToQuad+176];
	ld.const.f64 	%fd3702, [const_oddDofToQuad+184];
	ld.const.f64 	%fd3701, [const_evenDofToQuad+184];
	ld.const.f64 	%fd3700, [const_oddDofToQuad+192];
	ld.const.f64 	%fd3699, [const_evenDofToQuad+192];
	ld.const.f64 	%fd3698, [const_oddDofToQuad+200];
	ld.const.f64 	%fd3697, [const_evenDofToQuad+200];
	ld.const.f64 	%fd3696, [const_oddDofToQuad+208];
	ld.const.f64 	%fd3695, [const_evenDofToQuad+208];
	ld.const.f64 	%fd3694, [const_oddDofToQuad+216];
	ld.const.f64 	%fd3693, [const_evenDofToQuad+216];
	ld.const.f64 	%fd3692, [const_oddDofToQuad+224];
	ld.const.f64 	%fd3691, [const_evenDofToQuad+224];
	ld.const.f64 	%fd3690, [const_oddDofToQuad+232];
	ld.const.f64 	%fd3689, [const_evenDofToQuad+232];
	ld.const.f64 	%fd3688, [const_oddDofToQuad+240];
	ld.const.f64 	%fd3687, [const_evenDofToQuad+240];
	ld.const.f64 	%fd3686, [const_oddDofToQuad+248];
	ld.const.f64 	%fd3685, [const_evenDofToQuad+248];
	ld.const.f64 	%fd3684, [const_oddDofToQuad+256];
	ld.const.f64 	%fd3683, [const_evenDofToQuad+256];
	ld.const.f64 	%fd3682, [const_oddDofToQuad+264];
	ld.const.f64 	%fd3681, [const_evenDofToQuad+264];
	ld.const.f64 	%fd3680, [const_oddDofToQuad+272];
	ld.const.f64 	%fd3679, [const_evenDofToQuad+272];
	ld.const.f64 	%fd3678, [const_oddDofToQuad+280];
	ld.const.f64 	%fd3677, [const_evenDofToQuad+280];
	ld.const.f64 	%fd3676, [const_oddDofToQuad+288];
	ld.const.f64 	%fd3675, [const_evenDofToQuad+288];
	ld.const.f64 	%fd3674, [const_oddDofToQuad+296];
	ld.const.f64 	%fd3673, [const_evenDofToQuad+296];
	ld.const.f64 	%fd3672, [const_oddDofToQuad+304];
	ld.const.f64 	%fd3671, [const_evenDofToQuad+304];
	ld.const.f64 	%fd3670, [const_oddDofToQuad+312];
	ld.const.f64 	%fd3669, [const_evenDofToQuad+312];
	ld.const.f64 	%fd3668, [const_oddDofToQuad+320];
	ld.const.f64 	%fd3667, [const_evenDofToQuad+320];
	ld.const.f64 	%fd3666, [const_oddDofToQuad+328];
	ld.const.f64 	%fd3665, [const_evenDofToQuad+328];
	bra.uni 	$L__BB49_7;
$L__BB49_6:
	ld.shared.f64 	%fd882, [%r8];
	ld.shared.f64 	%fd883, [%r8+1120];
	add.f64 	%fd884, %fd882, %fd883;
	sub.f64 	%fd885, %fd882, %fd883;
	ld.shared.f64 	%fd886, [%r8+112];
	ld.shared.f64 	%fd887, [%r8+1008];
	add.f64 	%fd888, %fd886, %fd887;
	sub.f64 	%fd889, %fd886, %fd887;
	ld.shared.f64 	%fd890, [%r8+224];
	ld.shared.f64 	%fd891, [%r8+896];
	add.f64 	%fd892, %fd890, %fd891;
	sub.f64 	%fd893, %fd890, %fd891;
	ld.shared.f64 	%fd894, [%r8+336];
	ld.shared.f64 	%fd895, [%r8+784];
	add.f64 	%fd896, %fd894, %fd895;
	sub.f64 	%fd897, %fd894, %fd895;
	ld.shared.f64 	%fd898, [%r8+448];
	ld.shared.f64 	%fd899, [%r8+672];
	add.f64 	%fd900, %fd898, %fd899;
	sub.f64 	%fd901, %fd898, %fd899;
	ld.shared.f64 	%fd902, [%r8+560];
	add.f64 	%fd903, %fd902, %fd902;
	sub.f64 	%fd904, %fd902, %fd902;
	mul.f64 	%fd905, %fd903, 0d3FE0000000000000;
	fma.rn.f64 	%fd906, %fd23, %fd884, 0d0000000000000000;
	fma.rn.f64 	%fd907, %fd24, %fd885, 0d0000000000000000;
	fma.rn.f64 	%fd908, %fd25, %fd888, %fd906;
	fma.rn.f64 	%fd909, %fd26, %fd889, %fd907;
	fma.rn.f64 	%fd910, %fd27, %fd892, %fd908;
	fma.rn.f64 	%fd911, %fd28, %fd893, %fd909;
	fma.rn.f64 	%fd912, %fd29, %fd896, %fd910;
	fma.rn.f64 	%fd913, %fd30, %fd897, %fd911;
	fma.rn.f64 	%fd914, %fd31, %fd900, %fd912;
	fma.rn.f64 	%fd915, %fd32, %fd901, %fd913;
	fma.rn.f64 	%fd916, %fd33, %fd905, %fd914;
	fma.rn.f64 	%fd917, %fd34, %fd904, %fd915;
	add.f64 	%fd918, %fd916, %fd917;
	st.shared.f64 	[%r8], %fd918;
	sub.f64 	%fd919, %fd916, %fd917;
	st.shared.f64 	[%r8+1456], %fd919;
	fma.rn.f64 	%fd920, %fd35, %fd884, 0d0000000000000000;
	fma.rn.f64 	%fd921, %fd36, %fd885, 0d0000000000000000;
	fma.rn.f64 	%fd922, %fd37, %fd888, %fd920;
	fma.rn.f64 	%fd923, %fd38, %fd889, %fd921;
	fma.rn.f64 	%fd924, %fd39, %fd892, %fd922;
	fma.rn.f64 	%fd925, %fd40, %fd893, %fd923;
	fma.rn.f64 	%fd926, %fd41, %fd896, %fd924;
	fma.rn.f64 	%fd927, %fd42, %fd897, %fd925;
	fma.rn.f64 	%fd928, %fd43, %fd900, %fd926;
	fma.rn.f64 	%fd929, %fd44, %fd901, %fd927;
	fma.rn.f64 	%fd930, %fd45, %fd905, %fd928;
	fma.rn.f64 	%fd931, %fd46, %fd904, %fd929;
	add.f64 	%fd932, %fd930, %fd931;
	st.shared.f64 	[%r8+112], %fd932;
	sub.f64 	%fd933, %fd930, %fd931;
	st.shared.f64 	[%r8+1344], %fd933;
	fma.rn.f64 	%fd934, %fd47, %fd884, 0d0000000000000000;
	ld.const.f64 	%fd3723, [const_evenDofToQuad+96];
	fma.rn.f64 	%fd935, %fd3723, %fd885, 0d0000000000000000;
	ld.const.f64 	%fd3722, [const_oddDofToQuad+104];
	fma.rn.f64 	%fd936, %fd3722, %fd888, %fd934;
	ld.const.f64 	%fd3721, [const_evenDofToQuad+104];
	fma.rn.f64 	%fd937, %fd3721, %fd889, %fd935;
	ld.const.f64 	%fd3720, [const_oddDofToQuad+112];
	fma.rn.f64 	%fd938, %fd3720, %fd892, %fd936;
	ld.const.f64 	%fd3719, [const_evenDofToQuad+112];
	fma.rn.f64 	%fd939, %fd3719, %fd893, %fd937;
	ld.const.f64 	%fd3718, [const_oddDofToQuad+120];
	fma.rn.f64 	%fd940, %fd3718, %fd896, %fd938;
	ld.const.f64 	%fd3717, [const_evenDofToQuad+120];
	fma.rn.f64 	%fd941, %fd3717, %fd897, %fd939;
	ld.const.f64 	%fd3716, [const_oddDofToQuad+128];
	fma.rn.f64 	%fd942, %fd3716, %fd900, %fd940;
	ld.const.f64 	%fd3715, [const_evenDofToQuad+128];
	fma.rn.f64 	%fd943, %fd3715, %fd901, %fd941;
	ld.const.f64 	%fd3714, [const_oddDofToQuad+136];
	fma.rn.f64 	%fd944, %fd3714, %fd905, %fd942;
	ld.const.f64 	%fd3713, [const_evenDofToQuad+136];
	fma.rn.f64 	%fd945, %fd3713, %fd904, %fd943;
	add.f64 	%fd946, %fd944, %fd945;
	st.shared.f64 	[%r8+224], %fd946;
	sub.f64 	%fd947, %fd944, %fd945;
	st.shared.f64 	[%r8+1232], %fd947;
	ld.const.f64 	%fd3712, [const_oddDofToQuad+144];
	fma.rn.f64 	%fd948, %fd3712, %fd884, 0d0000000000000000;
	ld.const.f64 	%fd3711, [const_evenDofToQuad+144];
	fma.rn.f64 	%fd949, %fd3711, %fd885, 0d0000000000000000;
	ld.const.f64 	%fd3710, [const_oddDofToQuad+152];
	fma.rn.f64 	%fd950, %fd3710, %fd888, %fd948;
	ld.const.f64 	%fd3709, [const_evenDofToQuad+152];
	fma.rn.f64 	%fd951, %fd3709, %fd889, %fd949;
	ld.const.f64 	%fd3708, [const_oddDofToQuad+160];
	fma.rn.f64 	%fd952, %fd3708, %fd892, %fd950;
	ld.const.f64 	%fd3707, [const_evenDofToQuad+160];
	fma.rn.f64 	%fd953, %fd3707, %fd893, %fd951;
	ld.const.f64 	%fd3706, [const_oddDofToQuad+168];
	fma.rn.f64 	%fd954, %fd3706, %fd896, %fd952;
	ld.const.f64 	%fd3705, [const_evenDofToQuad+168];
	fma.rn.f64 	%fd955, %fd3705, %fd897, %fd953;
	ld.const.f64 	%fd3704, [const_oddDofToQuad+176];
	fma.rn.f64 	%fd956, %fd3704, %fd900, %fd954;
	ld.const.f64 	%fd3703, [const_evenDofToQuad+176];
	fma.rn.f64 	%fd957, %fd3703, %fd901, %fd955;
	ld.const.f64 	%fd3702, [const_oddDofToQuad+184];
	fma.rn.f64 	%fd958, %fd3702, %fd905, %fd956;
	ld.const.f64 	%fd3701, [const_evenDofToQuad+184];
	fma.rn.f64 	%fd959, %fd3701, %fd904, %fd957;
	add.f64 	%fd960, %fd958, %fd959;
	st.shared.f64 	[%r8+336], %fd960;
	sub.f64 	%fd961, %fd958, %fd959;
	st.shared.f64 	[%r8+1120], %fd961;
	ld.const.f64 	%fd3700, [const_oddDofToQuad+192];
	fma.rn.f64 	%fd962, %fd3700, %fd884, 0d0000000000000000;
	ld.const.f64 	%fd3699, [const_evenDofToQuad+192];
	fma.rn.f64 	%fd963, %fd3699, %fd885, 0d0000000000000000;
	ld.const.f64 	%fd3698, [const_oddDofToQuad+200];
	fma.rn.f64 	%fd964, %fd3698, %fd888, %fd962;
	ld.const.f64 	%fd3697, [const_evenDofToQuad+200];
	fma.rn.f64 	%fd965, %fd3697, %fd889, %fd963;
	ld.const.f64 	%fd3696, [const_oddDofToQuad+208];
	fma.rn.f64 	%fd966, %fd3696, %fd892, %fd964;
	ld.const.f64 	%fd3695, [const_evenDofToQuad+208];
	fma.rn.f64 	%fd967, %fd3695, %fd893, %fd965;
	ld.const.f64 	%fd3694, [const_oddDofToQuad+216];
	fma.rn.f64 	%fd968, %fd3694, %fd896, %fd966;
	ld.const.f64 	%fd3693, [const_evenDofToQuad+216];
	fma.rn.f64 	%fd969, %fd3693, %fd897, %fd967;
	ld.const.f64 	%fd3692, [const_oddDofToQuad+224];
	fma.rn.f64 	%fd970, %fd3692, %fd900, %fd968;
	ld.const.f64 	%fd3691, [const_evenDofToQuad+224];
	fma.rn.f64 	%fd971, %fd3691, %fd901, %fd969;
	ld.const.f64 	%fd3690, [const_oddDofToQuad+232];
	fma.rn.f64 	%fd972, %fd3690, %fd905, %fd970;
	ld.const.f64 	%fd3689, [const_evenDofToQuad+232];
	fma.rn.f64 	%fd973, %fd3689, %fd904, %fd971;
	add.f64 	%fd974, %fd972, %fd973;
	st.shared.f64 	[%r8+448], %fd974;
	sub.f64 	%fd975, %fd972, %fd973;
	st.shared.f64 	[%r8+1008], %fd975;
	ld.const.f64 	%fd3688, [const_oddDofToQuad+240];
	fma.rn.f64 	%fd976, %fd3688, %fd884, 0d0000000000000000;
	ld.const.f64 	%fd3687, [const_evenDofToQuad+240];
	fma.rn.f64 	%fd977, %fd3687, %fd885, 0d0000000000000000;
	ld.const.f64 	%fd3686, [const_oddDofToQuad+248];
	fma.rn.f64 	%fd978, %fd3686, %fd888, %fd976;
	ld.const.f64 	%fd3685, [const_evenDofToQuad+248];
	fma.rn.f64 	%fd979, %fd3685, %fd889, %fd977;
	ld.const.f64 	%fd3684, [const_oddDofToQuad+256];
	fma.rn.f64 	%fd980, %fd3684, %fd892, %fd978;
	ld.const.f64 	%fd3683, [const_evenDofToQuad+256];
	fma.rn.f64 	%fd981, %fd3683, %fd893, %fd979;
	ld.const.f64 	%fd3682, [const_oddDofToQuad+264];
	fma.rn.f64 	%fd982, %fd3682, %fd896, %fd980;
	ld.const.f64 	%fd3681, [const_evenDofToQuad+264];
	fma.rn.f64 	%fd983, %fd3681, %fd897, %fd981;
	ld.const.f64 	%fd3680, [const_oddDofToQuad+272];
	fma.rn.f64 	%fd984, %fd3680, %fd900, %fd982;
	ld.const.f64 	%fd3679, [const_evenDofToQuad+272];
	fma.rn.f64 	%fd985, %fd3679, %fd901, %fd983;
	ld.const.f64 	%fd3678, [const_oddDofToQuad+280];
	fma.rn.f64 	%fd986, %fd3678, %fd905, %fd984;
	ld.const.f64 	%fd3677, [const_evenDofToQuad+280];
	fma.rn.f64 	%fd987, %fd3677, %fd904, %fd985;
	add.f64 	%fd988, %fd986, %fd987;
	st.shared.f64 	[%r8+560], %fd988;
	sub.f64 	%fd989, %fd986, %fd987;
	st.shared.f64 	[%r8+896], %fd989;
	ld.const.f64 	%fd3676, [const_oddDofToQuad+288];
	fma.rn.f64 	%fd990, %fd3676, %fd884, 0d0000000000000000;
	ld.const.f64 	%fd3675, [const_evenDofToQuad+288];
	fma.rn.f64 	%fd991, %fd3675, %fd885, 0d0000000000000000;
	ld.const.f64 	%fd3674, [const_oddDofToQuad+296];
	fma.rn.f64 	%fd992, %fd3674, %fd888, %fd990;
	ld.const.f64 	%fd3673, [const_evenDofToQuad+296];
	fma.rn.f64 	%fd993, %fd3673, %fd889, %fd991;
	ld.const.f64 	%fd3672, [const_oddDofToQuad+304];
	fma.rn.f64 	%fd994, %fd3672, %fd892, %fd992;
	ld.const.f64 	%fd3671, [const_evenDofToQuad+304];
	fma.rn.f64 	%fd995, %fd3671, %fd893, %fd993;
	ld.const.f64 	%fd3670, [const_oddDofToQuad+312];
	fma.rn.f64 	%fd996, %fd3670, %fd896, %fd994;
	ld.const.f64 	%fd3669, [const_evenDofToQuad+312];
	fma.rn.f64 	%fd997, %fd3669, %fd897, %fd995;
	ld.const.f64 	%fd3668, [const_oddDofToQuad+320];
	fma.rn.f64 	%fd998, %fd3668, %fd900, %fd996;
	ld.const.f64 	%fd3667, [const_evenDofToQuad+320];
	fma.rn.f64 	%fd999, %fd3667, %fd901, %fd997;
	ld.const.f64 	%fd3666, [const_oddDofToQuad+328];
	fma.rn.f64 	%fd1000, %fd3666, %fd905, %fd998;
	ld.const.f64 	%fd3665, [const_evenDofToQuad+328];
	fma.rn.f64 	%fd1001, %fd3665, %fd904, %fd999;
	add.f64 	%fd1002, %fd1000, %fd1001;
	st.shared.f64 	[%r8+672], %fd1002;
	sub.f64 	%fd1003, %fd1000, %fd1001;
	st.shared.f64 	[%r8+784], %fd1003;
$L__BB49_7:
	ld.param.u64 	%rd56, [_Z32massMatrixMultiplyConstantKernelILi11ELi14ELi1EEvidPKdS1_S1_S1_S1_S1_S1_Pd_param_2];
	ld.param.u32 	%r161, [_Z32massMatrixMultiplyConstantKernelILi11ELi14ELi1EEvidPKdS1_S1_S1_S1_S1_S1_Pd_param_0];
	setp.ge.s32 	%p7, %r3, %r161;
	bar.sync 	0;
	mul.hi.u16 	%rs14, %rs1, 4682;
	mul.lo.s16 	%rs15, %rs14, 14;
	sub.s16 	%rs16, %rs1, %rs15;
	cvt.u32.u16 	%r9, %rs16;
	cvt.u32.u16 	%r10, %rs14;
	mul.wide.u16 	%r31, %rs14, 1568;
	add.s32 	%r32, %r4, %r31;
	mul.wide.u16 	%r33, %rs16, 112;
	add.s32 	%r11, %r32, %r33;
	ld.shared.f64 	%fd1005, [%r11];
	ld.shared.f64 	%fd1006, [%r11+80];
	add.f64 	%fd1007, %fd1005, %fd1006;
	sub.f64 	%fd1008, %fd1005, %fd1006;
	ld.shared.f64 	%fd1009, [%r11+8];
	ld.shared.f64 	%fd1010, [%r11+72];
	add.f64 	%fd1011, %fd1009, %fd1010;
	sub.f64 	%fd1012, %fd1009, %fd1010;
	ld.shared.f64 	%fd1013, [%r11+16];
	ld.shared.f64 	%fd1014, [%r11+64];
	add.f64 	%fd1015, %fd1013, %fd1014;
	sub.f64 	%fd1016, %fd1013, %fd1014;
	ld.shared.f64 	%fd1017, [%r11+24];
	ld.shared.f64 	%fd1018, [%r11+56];
	add.f64 	%fd1019, %fd1017, %fd1018;
	sub.f64 	%fd1020, %fd1017, %fd1018;
	ld.shared.f64 	%fd1021, [%r11+32];
	ld.shared.f64 	%fd1022, [%r11+48];
	add.f64 	%fd1023, %fd1021, %fd1022;
	sub.f64 	%fd1024, %fd1021, %fd1022;
	ld.shared.f64 	%fd1025, [%r11+40];
	add.f64 	%fd1026, %fd1025, %fd1025;
	sub.f64 	%fd1027, %fd1025, %fd1025;
	mul.f64 	%fd1028, %fd1026, 0d3FE0000000000000;
	fma.rn.f64 	%fd1029, %fd23, %fd1007, 0d0000000000000000;
	fma.rn.f64 	%fd1030, %fd24, %fd1008, 0d0000000000000000;
	fma.rn.f64 	%fd1031, %fd25, %fd1011, %fd1029;
	fma.rn.f64 	%fd1032, %fd26, %fd1012, %fd1030;
	fma.rn.f64 	%fd1033, %fd27, %fd1015, %fd1031;
	fma.rn.f64 	%fd1034, %fd28, %fd1016, %fd1032;
	fma.rn.f64 	%fd1035, %fd29, %fd1019, %fd1033;
	fma.rn.f64 	%fd1036, %fd30, %fd1020, %fd1034;
	fma.rn.f64 	%fd1037, %fd31, %fd1023, %fd1035;
	fma.rn.f64 	%fd1038, %fd32, %fd1024, %fd1036;
	fma.rn.f64 	%fd1039, %fd33, %fd1028, %fd1037;
	fma.rn.f64 	%fd1040, %fd34, %fd1027, %fd1038;
	add.f64 	%fd1041, %fd1039, %fd1040;
	st.shared.f64 	[%r11], %fd1041;
	sub.f64 	%fd1042, %fd1039, %fd1040;
	st.shared.f64 	[%r11+104], %fd1042;
	fma.rn.f64 	%fd1043, %fd35, %fd1007, 0d0000000000000000;
	fma.rn.f64 	%fd1044, %fd36, %fd1008, 0d0000000000000000;
	fma.rn.f64 	%fd1045, %fd37, %fd1011, %fd1043;
	fma.rn.f64 	%fd1046, %fd38, %fd1012, %fd1044;
	fma.rn.f64 	%fd1047, %fd39, %fd1015, %fd1045;
	fma.rn.f64 	%fd1048, %fd40, %fd1016, %fd1046;
	fma.rn.f64 	%fd1049, %fd41, %fd1019, %fd1047;
	fma.rn.f64 	%fd1050, %fd42, %fd1020, %fd1048;
	fma.rn.f64 	%fd1051, %fd43, %fd1023, %fd1049;
	fma.rn.f64 	%fd1052, %fd44, %fd1024, %fd1050;
	fma.rn.f64 	%fd1053, %fd45, %fd1028, %fd1051;
	fma.rn.f64 	%fd1054, %fd46, %fd1027, %fd1052;
	add.f64 	%fd1055, %fd1053, %fd1054;
	st.shared.f64 	[%r11+8], %fd1055;
	sub.f64 	%fd1056, %fd1053, %fd1054;
	st.shared.f64 	[%r11+96], %fd1056;
	fma.rn.f64 	%fd1057, %fd47, %fd1007, 0d0000000000000000;
	fma.rn.f64 	%fd1058, %fd3723, %fd1008, 0d0000000000000000;
	fma.rn.f64 	%fd1059, %fd3722, %fd1011, %fd1057;
	fma.rn.f64 	%fd1060, %fd3721, %fd1012, %fd1058;
	fma.rn.f64 	%fd1061, %fd3720, %fd1015, %fd1059;
	fma.rn.f64 	%fd1062, %fd3719, %fd1016, %fd1060;
	fma.rn.f64 	%fd1063, %fd3718, %fd1019, %fd1061;
	fma.rn.f64 	%fd1064, %fd3717, %fd1020, %fd1062;
	fma.rn.f64 	%fd1065, %fd3716, %fd1023, %fd1063;
	fma.rn.f64 	%fd1066, %fd3715, %fd1024, %fd1064;
	fma.rn.f64 	%fd1067, %fd3714, %fd1028, %fd1065;
	fma.rn.f64 	%fd1068, %fd3713, %fd1027, %fd1066;
	add.f64 	%fd1069, %fd1067, %fd1068;
	st.shared.f64 	[%r11+16], %fd1069;
	sub.f64 	%fd1070, %fd1067, %fd1068;
	st.shared.f64 	[%r11+88], %fd1070;
	fma.rn.f64 	%fd1071, %fd3712, %fd1007, 0d0000000000000000;
	fma.rn.f64 	%fd1072, %fd3711, %fd1008, 0d0000000000000000;
	fma.rn.f64 	%fd1073, %fd3710, %fd1011, %fd1071;
	fma.rn.f64 	%fd1074, %fd3709, %fd1012, %fd1072;
	fma.rn.f64 	%fd1075, %fd3708, %fd1015, %fd1073;
	fma.rn.f64 	%fd1076, %fd3707, %fd1016, %fd1074;
	fma.rn.f64 	%fd1077, %fd3706, %fd1019, %fd1075;
	fma.rn.f64 	%fd1078, %fd3705, %fd1020, %fd1076;
	fma.rn.f64 	%fd1079, %fd3704, %fd1023, %fd1077;
	fma.rn.f64 	%fd1080, %fd3703, %fd1024, %fd1078;
	fma.rn.f64 	%fd1081, %fd3702, %fd1028, %fd1079;
	fma.rn.f64 	%fd1082, %fd3701, %fd1027, %fd1080;
	add.f64 	%fd1083, %fd1081, %fd1082;
	st.shared.f64 	[%r11+24], %fd1083;
	sub.f64 	%fd1084, %fd1081, %fd1082;
	st.shared.f64 	[%r11+80], %fd1084;
	fma.rn.f64 	%fd1085, %fd3700, %fd1007, 0d0000000000000000;
	fma.rn.f64 	%fd1086, %fd3699, %fd1008, 0d0000000000000000;
	fma.rn.f64 	%fd1087, %fd3698, %fd1011, %fd1085;
	fma.rn.f64 	%fd1088, %fd3697, %fd1012, %fd1086;
	fma.rn.f64 	%fd1089, %fd3696, %fd1015, %fd1087;
	fma.rn.f64 	%fd1090, %fd3695, %fd1016, %fd1088;
	fma.rn.f64 	%fd1091, %fd3694, %fd1019, %fd1089;
	fma.rn.f64 	%fd1092, %fd3693, %fd1020, %fd1090;
	fma.rn.f64 	%fd1093, %fd3692, %fd1023, %fd1091;
	fma.rn.f64 	%fd1094, %fd3691, %fd1024, %fd1092;
	fma.rn.f64 	%fd1095, %fd3690, %fd1028, %fd1093;
	fma.rn.f64 	%fd1096, %fd3689, %fd1027, %fd1094;
	add.f64 	%fd1097, %fd1095, %fd1096;
	st.shared.f64 	[%r11+32], %fd1097;
	sub.f64 	%fd1098, %fd1095, %fd1096;
	st.shared.f64 	[%r11+72], %fd1098;
	fma.rn.f64 	%fd1099, %fd3688, %fd1007, 0d0000000000000000;
	fma.rn.f64 	%fd1100, %fd3687, %fd1008, 0d0000000000000000;
	fma.rn.f64 	%fd1101, %fd3686, %fd1011, %fd1099;
	fma.rn.f64 	%fd1102, %fd3685, %fd1012, %fd1100;
	fma.rn.f64 	%fd1103, %fd3684, %fd1015, %fd1101;
	fma.rn.f64 	%fd1104, %fd3683, %fd1016, %fd1102;
	fma.rn.f64 	%fd1105, %fd3682, %fd1019, %fd1103;
	fma.rn.f64 	%fd1106, %fd3681, %fd1020, %fd1104;
	fma.rn.f64 	%fd1107, %fd3680, %fd1023, %fd1105;
	fma.rn.f64 	%fd1108, %fd3679, %fd1024, %fd1106;
	fma.rn.f64 	%fd1109, %fd3678, %fd1028, %fd1107;
	fma.rn.f64 	%fd1110, %fd3677, %fd1027, %fd1108;
	add.f64 	%fd1111, %fd1109, %fd1110;
	st.shared.f64 	[%r11+40], %fd1111;
	sub.f64 	%fd1112, %fd1109, %fd1110;
	st.shared.f64 	[%r11+64], %fd1112;
	fma.rn.f64 	%fd1113, %fd3676, %fd1007, 0d0000000000000000;
	fma.rn.f64 	%fd1114, %fd3675, %fd1008, 0d0000000000000000;
	fma.rn.f64 	%fd1115, %fd3674, %fd1011, %fd1113;
	fma.rn.f64 	%fd1116, %fd3673, %fd1012, %fd1114;
	fma.rn.f64 	%fd1117, %fd3672, %fd1015, %fd1115;
	fma.rn.f64 	%fd1118, %fd3671, %fd1016, %fd1116;
	fma.rn.f64 	%fd1119, %fd3670, %fd1019, %fd1117;
	fma.rn.f64 	%fd1120, %fd3669, %fd1020, %fd1118;
	fma.rn.f64 	%fd1121, %fd3668, %fd1023, %fd1119;
	fma.rn.f64 	%fd1122, %fd3667, %fd1024, %fd1120;
	fma.rn.f64 	%fd1123, %fd3666, %fd1028, %fd1121;
	fma.rn.f64 	%fd1124, %fd3665, %fd1027, %fd1122;
	add.f64 	%fd1125, %fd1123, %fd1124;
	st.shared.f64 	[%r11+48], %fd1125;
	sub.f64 	%fd1126, %fd1123, %fd1124;
	st.shared.f64 	[%r11+56], %fd1126;
	bar.sync 	0;
	mad.lo.s32 	%r12, %r10, -1456, %r32;
	mul.wide.u16 	%r34, %rs16, 8;
	add.s32 	%r13, %r12, %r34;
	ld.shared.f64 	%fd225, [%r13];
	ld.shared.f64 	%fd226, [%r13+1568];
	ld.shared.f64 	%fd227, [%r13+3136];
	ld.shared.f64 	%fd228, [%r13+4704];
	ld.shared.f64 	%fd229, [%r13+6272];
	ld.shared.f64 	%fd230, [%r13+7840];
	ld.shared.f64 	%fd231, [%r13+9408];
	ld.shared.f64 	%fd232, [%r13+10976];
	ld.shared.f64 	%fd233, [%r13+12544];
	ld.shared.f64 	%fd234, [%r13+14112];
	ld.shared.f64 	%fd235, [%r13+15680];
	ld.shared.f64 	%fd236, [%r13+17248];
	ld.shared.f64 	%fd237, [%r13+18816];
	ld.shared.f64 	%fd238, [%r13+20384];
	mad.lo.s32 	%r35, %r3, 19208, %r1;
	cvta.to.global.u64 	%rd12, %rd56;
	mul.wide.s32 	%rd13, %r35, 8;
	add.s64 	%rd1, %rd12, %rd13;
	mov.f64 	%fd3724, 0d0000000000000000;
	mov.f64 	%fd3725, %fd3724;
	mov.f64 	%fd3726, %fd3724;
	mov.f64 	%fd3727, %fd3724;
	mov.f64 	%fd3728, %fd3724;
	mov.f64 	%fd3729, %fd3724;
	mov.f64 	%fd3730, %fd3724;
	@%p7 bra 	$L__BB49_9;
	ld.global.nc.f64 	%fd3724, [%rd1];
	ld.global.nc.f64 	%fd3725, [%rd1+21952];
	ld.global.nc.f64 	%fd3726, [%rd1+43904];
	ld.global.nc.f64 	%fd3727, [%rd1+65856];
	ld.global.nc.f64 	%fd3728, [%rd1+87808];
	ld.global.nc.f64 	%fd3729, [%rd1+109760];
	ld.global.nc.f64 	%fd3730, [%rd1+131712];
$L__BB49_9:
	ld.param.f64 	%fd3640, [_Z32massMatrixMultiplyConstantKernelILi11ELi14ELi1EEvidPKdS1_S1_S1_S1_S1_S1_Pd_param_1];
	ld.param.u32 	%r162, [_Z32massMatrixMultiplyConstantKernelILi11ELi14ELi1EEvidPKdS1_S1_S1_S1_S1_S1_Pd_param_0];
	mov.u32 	%r36, %tid.y;
	mul.lo.s32 	%r37, %r36, 1568;
	mov.u32 	%r38, _ZZ29stiffnessMatrixMultiplyDeviceILi11ELi14ELi1EEviidPKdS1_S1_S1_PAT0__AT0__AplT0_Li0E_dPdE5s_Gpr;
	add.s32 	%r39, %r38, %r37;
	mul.lo.s32 	%r40, %r10, 112;
	add.s32 	%r14, %r39, %r40;
	shl.b32 	%r41, %r9, 3;
	add.s32 	%r15, %r14, %r41;
	mov.u32 	%r42, _ZZ29stiffnessMatrixMultiplyDeviceILi11ELi14ELi1EEviidPKdS1_S1_S1_PAT0__AT0__AplT0_Li0E_dPdE5s_Gps;
	add.s32 	%r43, %r42, %r37;
	add.s32 	%r17, %r43, %r41;
	add.s32 	%r16, %r17, %r40;
	mov.u32 	%r44, _ZZ32massMatrixMultiplyConstantKernelILi11ELi14ELi1EEvidPKdS1_S1_S1_S1_S1_S1_PdE13s_QuadToQuadD;
	add.s32 	%r45, %r44, %r41;
	mov.u32 	%r46, %ctaid.x;
	add.s32 	%r47, %r46, %r36;
	setp.ge.s32 	%p8, %r47, %r162;
	mov.u32 	%r48, _ZZ32massMatrixMultiplyConstantKernelILi11ELi14ELi1EEvidPKdS1_S1_S1_S1_S1_S1_PdE6s_tmp1;
	mad.lo.s32 	%r49, %r36, 21952, %r48;
	add.s32 	%r18, %r49, %r41;
	mad.lo.s32 	%r50, %r9, 104, %r45;
	ld.shared.f64 	%fd253, [%r50];
	ld.shared.f64 	%fd1128, [%r12];
	fma.rn.f64 	%fd1129, %fd253, %fd1128, 0d0000000000000000;
	add.s32 	%r51, %r44, %r40;
	ld.shared.f64 	%fd254, [%r51];
	ld.shared.f64 	%fd1130, [%r18];
	fma.rn.f64 	%fd1131, %fd254, %fd1130, 0d0000000000000000;
	ld.shared.f64 	%fd1132, [_ZZ32massMatrixMultiplyConstantKernelILi11ELi14ELi1EEvidPKdS1_S1_S1_S1_S1_S1_PdE13s_QuadToQuadD];
	fma.rn.f64 	%fd1133, %fd1132, %fd225, 0d0000000000000000;
	ld.shared.f64 	%fd255, [%r50+8];
	ld.shared.f64 	%fd1134, [%r12+8];
	fma.rn.f64 	%fd1135, %fd255, %fd1134, %fd1129;
	ld.shared.f64 	%fd256, [%r51+8];
	ld.shared.f64 	%fd1136, [%r18+112];
	fma.rn.f64 	%fd1137, %fd256, %fd1136, %fd1131;
	ld.shared.f64 	%fd1138, [_ZZ32massMatrixMultiplyConstantKernelILi11ELi14ELi1EEvidPKdS1_S1_S1_S1_S1_S1_PdE13s_QuadToQuadD+8];
	fma.rn.f64 	%fd1139, %fd1138, %fd226, %fd1133;
	ld.shared.f64 	%fd257, [%r50+16];
	ld.shared.f64 	%fd1140, [%r12+16];
	fma.rn.f64 	%fd1141, %fd257, %fd1140, %fd1135;
	ld.shared.f64 	%fd258, [%r51+16];
	ld.shared.f64 	%fd1142, [%r18+224];
	fma.rn.f64 	%fd1143, %fd258, %fd1142, %fd1137;
	ld.shared.f64 	%fd1144, [_ZZ32massMatrixMultiplyConstantKernelILi11ELi14ELi1EEvidPKdS1_S1_S1_S1_S1_S1_PdE13s_QuadToQuadD+16];
	fma.rn.f64 	%fd1145, %fd1144, %fd227, %fd1139;
	ld.shared.f64 	%fd259, [%r50+24];
	ld.shared.f64 	%fd1146, [%r12+24];
	fma.rn.f64 	%fd1147, %fd259, %fd1146, %fd1141;
	ld.shared.f64 	%fd260, [%r51+24];
	ld.shared.f64 	%fd1148, [%r18+336];
	fma.rn.f64 	%fd1149, %fd260, %fd1148, %fd1143;
	ld.shared.f64 	%fd1150, [_ZZ32massMatrixMultiplyConstantKernelILi11ELi14ELi1EEvidPKdS1_S1_S1_S1_S1_S1_PdE13s_QuadToQuadD+24];
	fma.rn.f64 	%fd1151, %fd1150, %fd228, %fd1145;
	ld.shared.f64 	%fd261, [%r50+32];
	ld.shared.f64 	%fd1152, [%r12+32];
	fma.rn.f64 	%fd1153, %fd261, %fd1152, %fd1147;
	ld.shared.f64 	%fd262, [%r51+32];
	ld.shared.f64 	%fd1154, [%r18+448];
	fma.rn.f64 	%fd1155, %fd262, %fd1154, %fd1149;
	ld.shared.f64 	%fd1156, [_ZZ32massMatrixMultiplyConstantKernelILi11ELi14ELi1EEvidPKdS1_S1_S1_S1_S1_S1_PdE13s_QuadToQuadD+32];
	fma.rn.f64 	%fd1157, %fd1156, %fd229, %fd1151;
	ld.shared.f64 	%fd263, [%r50+40];
	ld.shared.f64 	%fd1158, [%r12+40];
	fma.rn.f64 	%fd1159, %fd263, %fd1158, %fd1153;
	ld.shared.f64 	%fd264, [%r51+40];
	ld.shared.f64 	%fd1160, [%r18+560];
	fma.rn.f64 	%fd1161, %fd264, %fd1160, %fd1155;
	ld.shared.f64 	%fd1162, [_ZZ32massMatrixMultiplyConstantKernelILi11ELi14ELi1EEvidPKdS1_S1_S1_S1_S1_S1_PdE13s_QuadToQuadD+40];
	fma.rn.f64 	%fd1163, %fd1162, %fd230, %fd1157;
	ld.shared.f64 	%fd265, [%r50+48];
	ld.shared.f64 	%fd1164, [%r12+48];
	fma.rn.f64 	%fd1165, %fd265, %fd1164, %fd1159;
	ld.shared.f64 	%fd266, [%r51+48];
	ld.shared.f64 	%fd1166, [%r18+672];
	fma.rn.f64 	%fd1167, %fd266, %fd1166, %fd1161;
	ld.shared.f64 	%fd1168, [_ZZ32massMatrixMultiplyConstantKernelILi11ELi14ELi1EEvidPKdS1_S1_S1_S1_S1_S1_PdE13s_QuadToQuadD+48];
	fma.rn.f64 	%fd1169, %fd1168, %fd231, %fd1163;
	ld.shared.f64 	%fd267, [%r50+56];
	ld.shared.f64 	%fd1170, [%r12+56];
	fma.rn.f64 	%fd1171, %fd267, %fd1170, %fd1165;
	ld.shared.f64 	%fd268, [%r51+56];
	ld.shared.f64 	%fd1172, [%r18+784];
	fma.rn.f64 	%fd1173, %fd268, %fd1172, %fd1167;
	ld.shared.f64 	%fd1174, [_ZZ32massMatrixMultiplyConstantKernelILi11ELi14ELi1EEvidPKdS1_S1_S1_S1_S1_S1_PdE13s_QuadToQuadD+56];
	fma.rn.f64 	%fd1175, %fd1174, %fd232, %fd1169;
	ld.shared.f64 	%fd269, [%r50+64];
	ld.shared.f64 	%fd1176, [%r12+64];
	fma.rn.f64 	%fd1177, %fd269, %fd1176, %fd1171;
	ld.shared.f64 	%fd270, [%r51+64];
	ld.shared.f64 	%fd1178, [%r18+896];
	fma.rn.f64 	%fd1179, %fd270, %fd1178, %fd1173;
	ld.shared.f64 	%fd1180, [_ZZ32massMatrixMultiplyConstantKernelILi11ELi14ELi1EEvidPKdS1_S1_S1_S1_S1_S1_PdE13s_QuadToQuadD+64];
	fma.rn.f64 	%fd1181, %fd1180, %fd233, %fd1175;
	ld.shared.f64 	%fd271, [%r50+72];
	ld.shared.f64 	%fd1182, [%r12+72];
	fma.rn.f64 	%fd1183, %fd271, %fd1182, %fd1177;
	ld.shared.f64 	%fd272, [%r51+72];
	ld.shared.f64 	%fd1184, [%r18+1008];
	fma.rn.f64 	%fd1185, %fd272, %fd1184, %fd1179;
	ld.shared.f64 	%fd1186, [_ZZ32massMatrixMultiplyConstantKernelILi11ELi14ELi1EEvidPKdS1_S1_S1_S1_S1_S1_PdE13s_QuadToQuadD+72];
	fma.rn.f64 	%fd1187, %fd1186, %fd234, %fd1181;
	ld.shared.f64 	%fd273, [%r50+80];
	ld.shared.f64 	%fd1188, [%r12+80];
	fma.rn.f64 	%fd1189, %fd273, %fd1188, %fd1183;
	ld.shared.f64 	%fd274, [%r51+80];
	ld.shared.f64 	%fd1190, [%r18+1120];
	fma.rn.f64 	%fd1191, %fd274, %fd1190, %fd1185;
	ld.shared.f64 	%fd1192, [_ZZ32massMatrixMultiplyConstantKernelILi11ELi14ELi1EEvidPKdS1_S1_S1_S1_S1_S1_PdE13s_QuadToQuadD+80];
	fma.rn.f64 	%fd1193, %fd1192, %fd235, %fd1187;
	ld.shared.f64 	%fd275, [%r50+88];
	ld.shared.f64 	%fd1194, [%r12+88];
	fma.rn.f64 	%fd1195, %fd275, %fd1194, %fd1189;
	ld.shared.f64 	%fd276, [%r51+88];
	ld.shared.f64 	%fd1196, [%r18+1232];
	fma.rn.f64 	%fd1197, %fd276, %fd1196, %fd1191;
	ld.shared.f64 	%fd1198, [_ZZ32massMatrixMultiplyConstantKernelILi11ELi14ELi1EEvidPKdS1_S1_S1_S1_S1_S1_PdE13s_QuadToQuadD+88];
	fma.rn.f64 	%fd1199, %fd1198, %fd236, %fd1193;
	ld.shared.f64 	%fd277, [%r50+96];
	ld.shared.f64 	%fd1200, [%r12+96];
	fma.rn.f64 	%fd1201, %fd277, %fd1200, %fd1195;
	ld.shared.f64 	%fd278, [%r51+96];
	ld.shared.f64 	%fd1202, [%r18+1344];
	fma.rn.f64 	%fd1203, %fd278, %fd1202, %fd1197;
	ld.shared.f64 	%fd1204, [_ZZ32massMatrixMultiplyConstantKernelILi11ELi14ELi1EEvidPKdS1_S1_S1_S1_S1_S1_PdE13s_QuadToQuadD+96];
	fma.rn.f64 	%fd1205, %fd1204, %fd237, %fd1199;
	ld.shared.f64 	%fd279, [%r50+104];
	ld.shared.f64 	%fd1206, [%r12+104];
	fma.rn.f64 	%fd1207, %fd279, %fd1206, %fd1201;
	ld.shared.f64 	%fd280, [%r51+104];
	ld.shared.f64 	%fd1208, [%r18+1456];
	fma.rn.f64 	%fd1209, %fd280, %fd1208, %fd1203;
	ld.shared.f64 	%fd1210, [_ZZ32massMatrixMultiplyConstantKernelILi11ELi14ELi1EEvidPKdS1_S1_S1_S1_S1_S1_PdE13s_QuadToQuadD+104];
	fma.rn.f64 	%fd1211, %fd1210, %fd238, %fd1205;
	bar.sync 	0;
	mul.f64 	%fd1212, %fd3725, %fd1209;
	fma.rn.f64 	%fd1213, %fd3724, %fd1207, %fd1212;
	fma.rn.f64 	%fd1214, %fd3726, %fd1211, %fd1213;
	st.shared.f64 	[%r15], %fd1214;
	mul.f64 	%fd1215, %fd3727, %fd1209;
	fma.rn.f64 	%fd1216, %fd3725, %fd1207, %fd1215;
	fma.rn.f64 	%fd1217, %fd3728, %fd1211, %fd1216;
	st.shared.f64 	[%r16], %fd1217;
	mul.f64 	%fd1218, %fd3728, %fd1209;
	fma.rn.f64 	%fd1219, %fd3726, %fd1207, %fd1218;
	fma.rn.f64 	%fd1220, %fd3729, %fd1211, %fd1219;
	mul.f64 	%fd1221, %fd3640, %fd3730;
	bar.sync 	0;
	ld.shared.f64 	%fd281, [%r45];
	ld.shared.f64 	%fd1222, [%r14];
	mul.f64 	%fd1223, %fd281, %fd1222;
	fma.rn.f64 	%fd1224, %fd1221, %fd225, %fd1223;
	mad.lo.s32 	%r52, %r10, -104, %r51;
	ld.shared.f64 	%fd282, [%r52];
	ld.shared.f64 	%fd1225, [%r17];
	fma.rn.f64 	%fd1226, %fd282, %fd1225, %fd1224;
	fma.rn.f64 	%fd1227, %fd1220, %fd1132, 0d0000000000000000;
	mad.lo.s32 	%r53, %r9, -104, %r50;
	ld.shared.f64 	%fd283, [%r53+112];
	ld.shared.f64 	%fd1228, [%r14+8];
	fma.rn.f64 	%fd1229, %fd283, %fd1228, %fd1226;
	ld.shared.f64 	%fd284, [%r52+112];
	ld.shared.f64 	%fd1230, [%r17+112];
	fma.rn.f64 	%fd1231, %fd284, %fd1230, %fd1229;
	fma.rn.f64 	%fd285, %fd1220, %fd1138, 0d0000000000000000;
	ld.shared.f64 	%fd286, [%r53+224];
	ld.shared.f64 	%fd1232, [%r14+16];
	fma.rn.f64 	%fd1233, %fd286, %fd1232, %fd1231;
	ld.shared.f64 	%fd287, [%r52+224];
	ld.shared.f64 	%fd1234, [%r17+224];
	fma.rn.f64 	%fd1235, %fd287, %fd1234, %fd1233;
	fma.rn.f64 	%fd288, %fd1220, %fd1144, 0d0000000000000000;
	ld.shared.f64 	%fd289, [%r53+336];
	ld.shared.f64 	%fd1236, [%r14+24];
	fma.rn.f64 	%fd1237, %fd289, %fd1236, %fd1235;
	ld.shared.f64 	%fd290, [%r52+336];
	ld.shared.f64 	%fd1238, [%r17+336];
	fma.rn.f64 	%fd1239, %fd290, %fd1238, %fd1237;
	fma.rn.f64 	%fd291, %fd1220, %fd1150, 0d0000000000000000;
	ld.shared.f64 	%fd292, [%r53+448];
	ld.shared.f64 	%fd1240, [%r14+32];
	fma.rn.f64 	%fd1241, %fd292, %fd1240, %fd1239;
	ld.shared.f64 	%fd293, [%r52+448];
	ld.shared.f64 	%fd1242, [%r17+448];
	fma.rn.f64 	%fd1243, %fd293, %fd1242, %fd1241;
	fma.rn.f64 	%fd294, %fd1220, %fd1156, 0d0000000000000000;
	ld.shared.f64 	%fd295, [%r53+560];
	ld.shared.f64 	%fd1244, [%r14+40];
	fma.rn.f64 	%fd1245, %fd295, %fd1244, %fd1243;
	ld.shared.f64 	%fd296, [%r52+560];
	ld.shared.f64 	%fd1246, [%r17+560];
	fma.rn.f64 	%fd1247, %fd296, %fd1246, %fd1245;
	fma.rn.f64 	%fd297, %fd1220, %fd1162, 0d0000000000000000;
	ld.shared.f64 	%fd298, [%r53+672];
	ld.shared.f64 	%fd1248, [%r14+48];
	fma.rn.f64 	%fd1249, %fd298, %fd1248, %fd1247;
	ld.shared.f64 	%fd299, [%r52+672];
	ld.shared.f64 	%fd1250, [%r17+672];
	fma.rn.f64 	%fd1251, %fd299, %fd1250, %fd1249;
	fma.rn.f64 	%fd300, %fd1220, %fd1168, 0d0000000000000000;
	ld.shared.f64 	%fd301, [%r53+784];
	ld.shared.f64 	%fd1252, [%r14+56];
	fma.rn.f64 	%fd1253, %fd301, %fd1252, %fd1251;
	ld.shared.f64 	%fd302, [%r52+784];
	ld.shared.f64 	%fd1254, [%r17+784];
	fma.rn.f64 	%fd1255, %fd302, %fd1254, %fd1253;
	fma.rn.f64 	%fd303, %fd1220, %fd1174, 0d0000000000000000;
	ld.shared.f64 	%fd304, [%r53+896];
	ld.shared.f64 	%fd1256, [%r14+64];
	fma.rn.f64 	%fd1257, %fd304, %fd1256, %fd1255;
	ld.shared.f64 	%fd305, [%r52+896];
	ld.shared.f64 	%fd1258, [%r17+896];
	fma.rn.f64 	%fd1259, %fd305, %fd1258, %fd1257;
	fma.rn.f64 	%fd306, %fd1220, %fd1180, 0d0000000000000000;
	ld.shared.f64 	%fd307, [%r53+1008];
	ld.shared.f64 	%fd1260, [%r14+72];
	fma.rn.f64 	%fd1261, %fd307, %fd1260, %fd1259;
	ld.shared.f64 	%fd308, [%r52+1008];
	ld.shared.f64 	%fd1262, [%r17+1008];
	fma.rn.f64 	%fd1263, %fd308, %fd1262, %fd1261;
	fma.rn.f64 	%fd309, %fd1220, %fd1186, 0d0000000000000000;
	ld.shared.f64 	%fd310, [%r53+1120];
	ld.shared.f64 	%fd1264, [%r14+80];
	fma.rn.f64 	%fd1265, %fd310, %fd1264, %fd1263;
	ld.shared.f64 	%fd311, [%r52+1120];
	ld.shared.f64 	%fd1266, [%r17+1120];
	fma.rn.f64 	%fd1267, %fd311, %fd1266, %fd1265;
	fma.rn.f64 	%fd312, %fd1220, %fd1192, 0d0000000000000000;
	ld.shared.f64 	%fd313, [%r53+1232];
	ld.shared.f64 	%fd1268, [%r14+88];
	fma.rn.f64 	%fd1269, %fd313, %fd1268, %fd1267;
	ld.shared.f64 	%fd314, [%r52+1232];
	ld.shared.f64 	%fd1270, [%r17+1232];
	fma.rn.f64 	%fd1271, %fd314, %fd1270, %fd1269;
	fma.rn.f64 	%fd315, %fd1220, %fd1198, 0d0000000000000000;
	ld.shared.f64 	%fd316, [%r53+1344];
	ld.shared.f64 	%fd1272, [%r14+96];
	fma.rn.f64 	%fd1273, %fd316, %fd1272, %fd1271;
	ld.shared.f64 	%fd317, [%r52+1344];
	ld.shared.f64 	%fd1274, [%r17+1344];
	fma.rn.f64 	%fd1275, %fd317, %fd1274, %fd1273;
	fma.rn.f64 	%fd318, %fd1220, %fd1204, 0d0000000000000000;
	ld.shared.f64 	%fd319, [%r53+1456];
	ld.shared.f64 	%fd1276, [%r14+104];
	fma.rn.f64 	%fd1277, %fd319, %fd1276, %fd1275;
	ld.shared.f64 	%fd320, [%r52+1456];
	ld.shared.f64 	%fd1278, [%r17+1456];
	fma.rn.f64 	%fd1279, %fd320, %fd1278, %fd1277;
	fma.rn.f64 	%fd321, %fd1220, %fd1210, 0d0000000000000000;
	add.f64 	%fd322, %fd1279, %fd1227;
	mov.f64 	%fd3731, 0d0000000000000000;
	mov.f64 	%fd3732, %fd3731;
	mov.f64 	%fd3733, %fd3731;
	mov.f64 	%fd3734, %fd3731;
	mov.f64 	%fd3735, %fd3731;
	mov.f64 	%fd3736, %fd3731;
	mov.f64 	%fd3737, %fd3731;
	@%p8 bra 	$L__BB49_11;
	ld.param.u64 	%rd57, [_Z32massMatrixMultiplyConstantKernelILi11ELi14ELi1EEvidPKdS1_S1_S1_S1_S1_S1_Pd_param_2];
	cvta.to.global.u64 	%rd14, %rd57;
	mov.u32 	%r54, %ctaid.x;
	mov.u32 	%r55, %tid.y;
	add.s32 	%r56, %r54, %r55;
	mov.u32 	%r57, %tid.x;
	mad.lo.s32 	%r58, %r56, 19208, %r57;
	mul.wide.s32 	%rd15, %r58, 8;
	add.s64 	%rd16, %rd14, %rd15;
	ld.global.nc.f64 	%fd3731, [%rd16+1568];
	ld.global.nc.f64 	%fd3732, [%rd16+23520];
	ld.global.nc.f64 	%fd3733, [%rd16+45472];
	ld.global.nc.f64 	%fd3734, [%rd16+67424];
	ld.global.nc.f64 	%fd3735, [%rd16+89376];
	ld.global.nc.f64 	%fd3736, [%rd16+111328];
	ld.global.nc.f64 	%fd3737, [%rd16+133280];
$L__BB49_11:
	ld.param.f64 	%fd3641, [_Z32massMatrixMultiplyConstantKernelILi11ELi14ELi1EEvidPKdS1_S1_S1_S1_S1_S1_Pd_param_1];
	ld.param.u32 	%r163, [_Z32massMatrixMultiplyConstantKernelILi11ELi14ELi1EEvidPKdS1_S1_S1_S1_S1_S1_Pd_param_0];
	mov.u32 	%r59, %ctaid.x;
	mov.u32 	%r60, %tid.y;
	add.s32 	%r61, %r59, %r60;
	setp.ge.s32 	%p9, %r61, %r163;
	ld.shared.f64 	%fd1281, [%r12+1568];
	fma.rn.f64 	%fd1282, %fd253, %fd1281, 0d0000000000000000;
	ld.shared.f64 	%fd1283, [%r18+1568];
	fma.rn.f64 	%fd1284, %fd254, %fd1283, 0d0000000000000000;
	ld.shared.f64 	%fd1285, [_ZZ32massMatrixMultiplyConstantKernelILi11ELi14ELi1EEvidPKdS1_S1_S1_S1_S1_S1_PdE13s_QuadToQuadD+112];
	fma.rn.f64 	%fd1286, %fd1285, %fd225, 0d0000000000000000;
	ld.shared.f64 	%fd1287, [%r12+1576];
	fma.rn.f64 	%fd1288, %fd255, %fd1287, %fd1282;
	ld.shared.f64 	%fd1289, [%r18+1680];
	fma.rn.f64 	%fd1290, %fd256, %fd1289, %fd1284;
	ld.shared.f64 	%fd1291, [_ZZ32massMatrixMultiplyConstantKernelILi11ELi14ELi1EEvidPKdS1_S1_S1_S1_S1_S1_PdE13s_QuadToQuadD+120];
	fma.rn.f64 	%fd1292, %fd1291, %fd226, %fd1286;
	ld.shared.f64 	%fd1293, [%r12+1584];
	fma.rn.f64 	%fd1294, %fd257, %fd1293, %fd1288;
	ld.shared.f64 	%fd1295, [%r18+1792];
	fma.rn.f64 	%fd1296, %fd258, %fd1295, %fd1290;
	ld.shared.f64 	%fd1297, [_ZZ32massMatrixMultiplyConstantKernelILi11ELi14ELi1EEvidPKdS1_S1_S1_S1_S1_S1_PdE13s_QuadToQuadD+128];
	fma.rn.f64 	%fd1298, %fd1297, %fd227, %fd1292;
	ld.shared.f64 	%fd1299, [%r12+1592];
	fma.rn.f64 	%fd1300, %fd259, %fd1299, %fd1294;
	ld.shared.f64 	%fd1301, [%r18+1904];
	fma.rn.f64 	%fd1302, %fd260, %fd1301, %fd1296;
	ld.shared.f64 	%fd1303, [_ZZ32massMatrixMultiplyConstantKernelILi11ELi14ELi1EEvidPKdS1_S1_S1_S1_S1_S1_PdE13s_QuadToQuadD+136];
	fma.rn.f64 	%fd1304, %fd1303, %fd228, %fd1298;
	ld.shared.f64 	%fd1305, [%r12+1600];
	fma.rn.f64 	%fd1306, %fd261, %fd1305, %fd1300;
	ld.shared.f64 	%fd1307, [%r18+2016];
	fma.rn.f64 	%fd1308, %fd262, %fd1307, %fd1302;
	ld.shared.f64 	%fd1309, [_ZZ32massMatrixMultiplyConstantKernelILi11ELi14ELi1EEvidPKdS1_S1_S1_S1_S1_S1_PdE13s_QuadToQuadD+144];
	fma.rn.f64 	%fd1310, %fd1309, %fd229, %fd1304;
	ld.shared.f64 	%fd1311, [%r12+1608];
	fma.rn.f64 	%fd1312, %fd263, %fd1311, %fd1306;
	ld.shared.f64 	%fd1313, [%r18+2128];
	fma.rn.f64 	%fd1314, %fd264, %fd1313, %fd1308;
	ld.shared.f64 	%fd1315, [_ZZ32massMatrixMultiplyConstantKernelILi11ELi14ELi1EEvidPKdS1_S1_S1_S1_S1_S1_PdE13s_QuadToQuadD+152];
	fma.rn.f64 	%fd1316, %fd1315, %fd230, %fd1310;
	ld.shared.f64 	%fd1317, [%r12+1616];
	fma.rn.f64 	%fd1318, %fd265, %fd1317, %fd1312;
	ld.shared.f64 	%fd1319, [%r18+2240];
	fma.rn.f64 	%fd1320, %fd266, %fd1319, %fd1314;
	ld.shared.f64 	%fd1321, [_ZZ32massMatrixMultiplyConstantKernelILi11ELi14ELi1EEvidPKdS1_S1_S1_S1_S1_S1_PdE13s_QuadToQuadD+160];
	fma.rn.f64 	%fd1322, %fd1321, %fd231, %fd1316;
	ld.shared.f64 	%fd1323, [%r12+1624];
	fma.rn.f64 	%fd1324, %fd267, %fd1323, %fd1318;
	ld.shared.f64 	%fd1325, [%r18+2352];
	fma.rn.f64 	%fd1326, %fd268, %fd1325, %fd1320;
	ld.shared.f64 	%fd1327, [_ZZ32massMatrixMultiplyConstantKernelILi11ELi14ELi1EEvidPKdS1_S1_S1_S1_S1_S1_PdE13s_QuadToQuadD+168];
	fma.rn.f64 	%fd1328, %fd1327, %fd232, %fd1322;
	ld.shared.f64 	%fd1329, [%r12+1632];
	fma.rn.f64 	%fd1330, %fd269, %fd1329, %fd1324;
	ld.shared.f64 	%fd1331, [%r18+2464];
	fma.rn.f64 	%fd1332, %fd270, %fd1331, %fd1326;
	ld.shared.f64 	%fd1333, [_ZZ32massMatrixMultiplyConstantKernelILi11ELi14ELi1EEvidPKdS1_S1_S1_S1_S1_S1_PdE13s_QuadToQuadD+176];
	fma.rn.f64 	%fd1334, %fd1333, %fd233, %fd1328;
	ld.shared.f64 	%fd1335, [%r12+1640];
	fma.rn.f64 	%fd1336, %fd271, %fd1335, %fd1330;
	ld.shared.f64 	%fd1337, [%r18+2576];
	fma.rn.f64 	%fd1338, %fd272, %fd1337, %fd1332;
	ld.shared.f64 	%fd1339, [_ZZ32massMatrixMultiplyConstantKernelILi11ELi14ELi1EEvidPKdS1_S1_S1_S1_S1_S1_PdE13s_QuadToQuadD+184];
	fma.rn.f64 	%fd1340, %fd1339, %fd234, %fd1334;
	ld.shared.f64 	%fd1341, [%r12+1648];
	fma.rn.f64 	%fd1342, %fd273, %fd1341, %fd1336;
	ld.shared.f64 	%fd1343, [%r18+2688];
	fma.rn.f64 	%fd1344, %fd274, %fd1343, %fd1338;
	ld.shared.f64 	%fd1345, [_ZZ32massMatrixMultiplyConstantKernelILi11ELi14ELi1EEvidPKdS1_S1_S1_S1_S1_S1_PdE13s_QuadToQuadD+192];
	fma.rn.f64 	%fd1346, %fd1345, %fd235, %fd1340;
	ld.shared.f64 	%fd1347, [%r12+1656];
	fma.rn.f64 	%fd1348, %fd275, %fd1347, %fd1342;
	ld.shared.f64 	%fd1349, [%r18+2800];
	fma.rn.f64 	%fd1350, %fd276, %fd1349, %fd1344;
	ld.shared.f64 	%fd1351, [_ZZ32massMatrixMultiplyConstantKernelILi11ELi14ELi1EEvidPKdS1_S1_S1_S1_S1_S1_PdE13s_QuadToQuadD+200];
	fma.rn.f64 	%fd1352, %fd1351, %fd236, %fd1346;
	ld.shared.f64 	%fd1353, [%r12+1664];
	fma.rn.f64 	%fd1354, %fd277, %fd1353, %fd1348;
	ld.shared.f64 	%fd1355, [%r18+2912];
	fma.rn.f64 	%fd1356, %fd278, %fd1355, %fd1350;
	ld.shared.f64 	%fd1357, [_ZZ32massMatrixMultiplyConstantKernelILi11ELi14ELi1EEvidPKdS1_S1_S1_S1_S1_S1_PdE13s_QuadToQuadD+208];
	fma.rn.f64 	%fd1358, %fd1357, %fd237, %fd1352;
	ld.shared.f64 	%fd1359, [%r12+1672];
	fma.rn.f64 	%fd1360, %fd279, %fd1359, %fd1354;
	ld.shared.f64 	%fd1361, [%r18+3024];
	fma.rn.f64 	%fd1362, %fd280, %fd1361, %fd1356;
	ld.shared.f64 	%fd1363, [_ZZ32massMatrixMultiplyConstantKernelILi11ELi14ELi1EEvidPKdS1_S1_S1_S1_S1_S1_PdE13s_QuadToQuadD+216];
	fma.rn.f64 	%fd1364, %fd1363, %fd238, %fd1358;
	bar.sync 	0;
	mul.f64 	%fd1365, %fd3732, %fd1362;
	fma.rn.f64 	%fd1366, %fd3731, %fd1360, %fd1365;
	fma.rn.f64 	%fd1367, %fd3733, %fd1364, %fd1366;
	st.shared.f64 	[%r15], %fd1367;
	mul.f64 	%fd1368, %fd3734, %fd1362;
	fma.rn.f64 	%fd1369, %fd3732, %fd1360, %fd1368;
	fma.rn.f64 	%fd1370, %fd3735, %fd1364, %fd1369;
	st.shared.f64 	[%r16], %fd1370;
	mul.f64 	%fd1371, %fd3735, %fd1362;
	fma.rn.f64 	%fd1372, %fd3733, %fd1360, %fd1371;
	fma.rn.f64 	%fd1373, %fd3736, %fd1364, %fd1372;
	mul.f64 	%fd1374, %fd3641, %fd3737;
	bar.sync 	0;
	ld.shared.f64 	%fd1375, [%r14];
	mul.f64 	%fd1376, %fd281, %fd1375;
	fma.rn.f64 	%fd1377, %fd1374, %fd226, %fd1376;
	ld.shared.f64 	%fd1378, [%r17];
	fma.rn.f64 	%fd1379, %fd282, %fd1378, %fd1377;
	fma.rn.f64 	%fd337, %fd1373, %fd1285, %fd322;
	ld.shared.f64 	%fd1380, [%r14+8];
	fma.rn.f64 	%fd1381, %fd283, %fd1380, %fd1379;
	ld.shared.f64 	%fd1382, [%r17+112];
	fma.rn.f64 	%fd1383, %fd284, %fd1382, %fd1381;
	fma.rn.f64 	%fd1384, %fd1373, %fd1291, %fd285;
	ld.shared.f64 	%fd1385, [%r14+16];
	fma.rn.f64 	%fd1386, %fd286, %fd1385, %fd1383;
	ld.shared.f64 	%fd1387, [%r17+224];
	fma.rn.f64 	%fd1388, %fd287, %fd1387, %fd1386;
	fma.rn.f64 	%fd338, %fd1373, %fd1297, %fd288;
	ld.shared.f64 	%fd1389, [%r14+24];
	fma.rn.f64 	%fd1390, %fd289, %fd1389, %fd1388;
	ld.shared.f64 	%fd1391, [%r17+336];
	fma.rn.f64 	%fd1392, %fd290, %fd1391, %fd1390;
	fma.rn.f64 	%fd339, %fd1373, %fd1303, %fd291;
	ld.shared.f64 	%fd1393, [%r14+32];
	fma.rn.f64 	%fd1394, %fd292, %fd1393, %fd1392;
	ld.shared.f64 	%fd1395, [%r17+448];
	fma.rn.f64 	%fd1396, %fd293, %fd1395, %fd1394;
	fma.rn.f64 	%fd340, %fd1373, %fd1309, %fd294;
	ld.shared.f64 	%fd1397, [%r14+40];
	fma.rn.f64 	%fd1398, %fd295, %fd1397, %fd1396;
	ld.shared.f64 	%fd1399, [%r17+560];
	fma.rn.f64 	%fd1400, %fd296, %fd1399, %fd1398;
	fma.rn.f64 	%fd341, %fd1373, %fd1315, %fd297;
	ld.shared.f64 	%fd1401, [%r14+48];
	fma.rn.f64 	%fd1402, %fd298, %fd1401, %fd1400;
	ld.shared.f64 	%fd1403, [%r17+672];
	fma.rn.f64 	%fd1404, %fd299, %fd1403, %fd1402;
	fma.rn.f64 	%fd342, %fd1373, %fd1321, %fd300;
	ld.shared.f64 	%fd1405, [%r14+56];
	fma.rn.f64 	%fd1406, %fd301, %fd1405, %fd1404;
	ld.shared.f64 	%fd1407, [%r17+784];
	fma.rn.f64 	%fd1408, %fd302, %fd1407, %fd1406;
	fma.rn.f64 	%fd343, %fd1373, %fd1327, %fd303;
	ld.shared.f64 	%fd1409, [%r14+64];
	fma.rn.f64 	%fd1410, %fd304, %fd1409, %fd1408;
	ld.shared.f64 	%fd1411, [%r17+896];
	fma.rn.f64 	%fd1412, %fd305, %fd1411, %fd1410;
	fma.rn.f64 	%fd344, %fd1373, %fd1333, %fd306;
	ld.shared.f64 	%fd1413, [%r14+72];
	fma.rn.f64 	%fd1414, %fd307, %fd1413, %fd1412;
	ld.shared.f64 	%fd1415, [%r17+1008];
	fma.rn.f64 	%fd1416, %fd308, %fd1415, %fd1414;
	fma.rn.f64 	%fd345, %fd1373, %fd1339, %fd309;
	ld.shared.f64 	%fd1417, [%r14+80];
	fma.rn.f64 	%fd1418, %fd310, %fd1417, %fd1416;
	ld.shared.f64 	%fd1419, [%r17+1120];
	fma.rn.f64 	%fd1420, %fd311, %fd1419, %fd1418;
	fma.rn.f64 	%fd346, %fd1373, %fd1345, %fd312;
	ld.shared.f64 	%fd1421, [%r14+88];
	fma.rn.f64 	%fd1422, %fd313, %fd1421, %fd1420;
	ld.shared.f64 	%fd1423, [%r17+1232];
	fma.rn.f64 	%fd1424, %fd314, %fd1423, %fd1422;
	fma.rn.f64 	%fd347, %fd1373, %fd1351, %fd315;
	ld.shared.f64 	%fd1425, [%r14+96];
	fma.rn.f64 	%fd1426, %fd316, %fd1425, %fd1424;
	ld.shared.f64 	%fd1427, [%r17+1344];
	fma.rn.f64 	%fd1428, %fd317, %fd1427, %fd1426;
	fma.rn.f64 	%fd348, %fd1373, %fd1357, %fd318;
	ld.shared.f64 	%fd1429, [%r14+104];
	fma.rn.f64 	%fd1430, %fd319, %fd1429, %fd1428;
	ld.shared.f64 	%fd1431, [%r17+1456];
	fma.rn.f64 	%fd1432, %fd320, %fd1431, %fd1430;
	fma.rn.f64 	%fd349, %fd1373, %fd1363, %fd321;
	add.f64 	%fd350, %fd1432, %fd1384;
	mov.f64 	%fd3738, 0d0000000000000000;
	mov.f64 	%fd3739, %fd3738;
	mov.f64 	%fd3740, %fd3738;
	mov.f64 	%fd3741, %fd3738;
	mov.f64 	%fd3742, %fd3738;
	mov.f64 	%fd3743, %fd3738;
	mov.f64 	%fd3744, %fd3738;
	@%p9 bra 	$L__BB49_13;
	ld.param.u64 	%rd58, [_Z32massMatrixMultiplyConstantKernelILi11ELi14ELi1EEvidPKdS1_S1_S1_S1_S1_S1_Pd_param_2];
	cvta.to.global.u64 	%rd17, %rd58;
	mov.u32 	%r62, %ctaid.x;
	mov.u32 	%r63, %tid.y;
	add.s32 	%r64, %r62, %r63;
	mov.u32 	%r65, %tid.x;
	mad.lo.s32 	%r66, %r64, 19208, %r65;
	mul.wide.s32 	%rd18, %r66, 8;
	add.s64 	%rd19, %rd17, %rd18;
	ld.global.nc.f64 	%fd3738, [%rd19+3136];
	ld.global.nc.f64 	%fd3739, [%rd19+25088];
	ld.global.nc.f64 	%fd3740, [%rd19+47040];
	ld.global.nc.f64 	%fd3741, [%rd19+68992];
	ld.global.nc.f64 	%fd3742, [%rd19+90944];
	ld.global.nc.f64 	%fd3743, [%rd19+112896];
	ld.global.nc.f64 	%fd3744, [%rd19+134848];
$L__BB49_13:
	ld.param.f64 	%fd3642, [_Z32massMatrixMultiplyConstantKernelILi11ELi14ELi1EEvidPKdS1_S1_S1_S1_S1_S1_Pd_param_1];
	ld.param.u32 	%r164, [_Z32massMatrixMultiplyConstantKernelILi11ELi14ELi1EEvidPKdS1_S1_S1_S1_S1_S1_Pd_param_0];
	mov.u32 	%r67, %ctaid.x;
	mov.u32 	%r68, %tid.y;
	add.s32 	%r69, %r67, %r68;
	setp.ge.s32 	%p10, %r69, %r164;
	ld.shared.f64 	%fd1434, [%r12+3136];
	fma.rn.f64 	%fd1435, %fd253, %fd1434, 0d0000000000000000;
	ld.shared.f64 	%fd1436, [%r18+3136];
	fma.rn.f64 	%fd1437, %fd254, %fd1436, 0d0000000000000000;
	ld.shared.f64 	%fd1438, [_ZZ32massMatrixMultiplyConstantKernelILi11ELi14ELi1EEvidPKdS1_S1_S1_S1_S1_S1_PdE13s_QuadToQuadD+224];
	fma.rn.f64 	%fd1439, %fd1438, %fd225, 0d0000000000000000;
	ld.shared.f64 	%fd1440, [%r12+3144];
	fma.rn.f64 	%fd1441, %fd255, %fd1440, %fd1435;
	ld.shared.f64 	%fd1442, [%r18+3248];
	fma.rn.f64 	%fd1443, %fd256, %fd1442, %fd1437;
	ld.shared.f64 	%fd1444, [_ZZ32massMatrixMultiplyConstantKernelILi11ELi14ELi1EEvidPKdS1_S1_S1_S1_S1_S1_PdE13s_QuadToQuadD+232];
	fma.rn.f64 	%fd1445, %fd1444, %fd226, %fd1439;
	ld.shared.f64 	%fd1446, [%r12+3152];
	fma.rn.f64 	%fd1447, %fd257, %fd1446, %fd1441;
	ld.shared.f64 	%fd1448, [%r18+3360];
	fma.rn.f64 	%fd1449, %fd258, %fd1448, %fd1443;
	ld.shared.f64 	%fd1450, [_ZZ32massMatrixMultiplyConstantKernelILi11ELi14ELi1EEvidPKdS1_S1_S1_S1_S1_S1_PdE13s_QuadToQuadD+240];
	fma.rn.f64 	%fd1451, %fd1450, %fd227, %fd1445;
	ld.shared.f64 	%fd1452, [%r12+3160];
	fma.rn.f64 	%fd1453, %fd259, %fd1452, %fd1447;
	ld.shared.f64 	%fd1454, [%r18+3472];
	fma.rn.f64 	%fd1455, %fd260, %fd1454, %fd1449;
	ld.shared.f64 	%fd1456, [_ZZ32massMatrixMultiplyConstantKernelILi11ELi14ELi1EEvidPKdS1_S1_S1_S1_S1_S1_PdE13s_QuadToQuadD+248];
	fma.rn.f64 	%fd1457, %fd1456, %fd228, %fd1451;
	ld.shared.f64 	%fd1458, [%r12+3168];
	fma.rn.f64 	%fd1459, %fd261, %fd1458, %fd1453;
	ld.shared.f64 	%fd1460, [%r18+3584];
	fma.rn.f64 	%fd1461, %fd262, %fd1460, %fd1455;
	ld.shared.f64 	%fd1462, [_ZZ32massMatrixMultiplyConstantKernelILi11ELi14ELi1EEvidPKdS1_S1_S1_S1_S1_S1_PdE13s_QuadToQuadD+256];
	fma.rn.f64 	%fd1463, %fd1462, %fd229, %fd1457;
	ld.shared.f64 	%fd1464, [%r12+3176];
	fma.rn.f64 	%fd1465, %fd263, %fd1464, %fd1459;
	ld.shared.f64 	%fd1466, [%r18+3696];
	fma.rn.f64 	%fd1467, %fd264, %fd1466, %fd1461;
	ld.shared.f64 	%fd1468, [_ZZ32massMatrixMultiplyConstantKernelILi11ELi14ELi1EEvidPKdS1_S1_S1_S1_S1_S1_PdE13s_QuadToQuadD+264];
	fma.rn.f64 	%fd1469, %fd1468, %fd230, %fd1463;
	ld.shared.f64 	%fd1470, [%r12+3184];
	fma.rn.f64 	%fd1471, %fd265, %fd1470, %fd1465;
	ld.shared.f64 	%fd1472, [%r18+3808];
	fma.rn.f64 	%fd1473, %fd266, %fd1472, %fd1467;
	ld.shared.f64 	%fd1474, [_ZZ32massMatrixMultiplyConstantKernelILi11ELi14ELi1EEvidPKdS1_S1_S1_S1_S1_S1_PdE13s_QuadToQuadD+272];
	fma.rn.f64 	%fd1475, %fd1474, %fd231, %fd1469;
	ld.shared.f64 	%fd1476, [%r12+3192];
	fma.rn.f64 	%fd1477, %fd267, %fd1476, %fd1471;
	ld.shared.f64 	%fd1478, [%r18+3920];
	fma.rn.f64 	%fd1479, %fd268, %fd1478, %fd1473;
	ld.shared.f64 	%fd1480, [_ZZ32massMatrixMultiplyConstantKernelILi11ELi14ELi1EEvidPKdS1_S1_S1_S1_S1_S1_PdE13s_QuadToQuadD+280];
	fma.rn.f64 	%fd1481, %fd1480, %fd232, %fd1475;
	ld.shared.f64 	%fd1482, [%r12+3200];
	fma.rn.f64 	%fd1483, %fd269, %fd1482, %fd1477;
	ld.shared.f64 	%fd1484, [%r18+4032];
	fma.rn.f64 	%fd1485, %fd270, %fd1484, %fd1479;
	ld.shared.f64 	%fd1486, [_ZZ32massMatrixMultiplyConstantKernelILi11ELi14ELi1EEvidPKdS1_S1_S1_S1_S1_S1_PdE13s_QuadToQuadD+288];
	fma.rn.f64 	%fd1487, %fd1486, %fd233, %fd1481;
	ld.shared.f64 	%fd1488, [%r12+3208];
	fma.rn.f64 	%fd1489, %fd271, %fd1488, %fd1483;
	ld.shared.f64 	%fd1490, [%r18+4144];
	fma.rn.f64 	%fd1491, %fd272, %fd1490, %fd1485;
	ld.shared.f64 	%fd1492, [_ZZ32massMatrixMultiplyConstantKernelILi11ELi14ELi1EEvidPKdS1_S1_S1_S1_S1_S1_PdE13s_QuadToQuadD+296];
	fma.rn.f64 	%fd1493, %fd1492, %fd234, %fd1487;
	ld.shared.f64 	%fd1494, [%r12+3216];
	fma.rn.f64 	%fd1495, %fd273, %fd1494, %fd1489;
	ld.shared.f64 	%fd1496, [%r18+4256];
	fma.rn.f64 	%fd1497, %fd274, %fd1496, %fd1491;
	ld.shared.f64 	%fd1498, [_ZZ32massMatrixMultiplyConstantKernelILi11ELi14ELi1EEvidPKdS1_S1_S1_S1_S1_S1_PdE13s_QuadToQuadD+304];
	fma.rn.f64 	%fd1499, %fd1498, %fd235, %fd1493;
	ld.shared.f64 	%fd1500, [%r12+3224];
	fma.rn.f64 	%fd1501, %fd275, %fd1500, %fd1495;
	ld.shared.f64 	%fd1502, [%r18+4368];
	fma.rn.f64 	%fd1503, %fd276, %fd1502, %fd1497;
	ld.shared.f64 	%fd1504, [_ZZ32massMatrixMultiplyConstantKernelILi11ELi14ELi1EEvidPKdS1_S1_S1_S1_S1_S1_PdE13s_QuadToQuadD+312];
	fma.rn.f64 	%fd1505, %fd1504, %fd236, %fd1499;
	ld.shared.f64 	%fd1506, [%r12+3232];
	fma.rn.f64 	%fd1507, %fd277, %fd1506, %fd1501;
	ld.shared.f64 	%fd1508, [%r18+4480];
	fma.rn.f64 	%fd1509, %fd278, %fd1508, %fd1503;
	ld.shared.f64 	%fd1510, [_ZZ32massMatrixMultiplyConstantKernelILi11ELi14ELi1EEvidPKdS1_S1_S1_S1_S1_S1_PdE13s_QuadToQuadD+320];
	fma.rn.f64 	%fd1511, %fd1510, %fd237, %fd1505;
	ld.shared.f64 	%fd1512, [%r12+3240];
	fma.rn.f64 	%fd1513, %fd279, %fd1512, %fd1507;
	ld.shared.f64 	%fd1514, [%r18+4592];
	fma.rn.f64 	%fd1515, %fd280, %fd1514, %fd1509;
	ld.shared.f64 	%fd1516, [_ZZ32massMatrixMultiplyConstantKernelILi11ELi14ELi1EEvidPKdS1_S1_S1_S1_S1_S1_PdE13s_QuadToQuadD+328];
	fma.rn.f64 	%fd1517, %fd1516, %fd238, %fd1511;
	bar.sync 	0;
	mul.f64 	%fd1518, %fd3739, %fd1515;
	fma.rn.f64 	%fd1519, %fd3738, %fd1513, %fd1518;
	fma.rn.f64 	%fd1520, %fd3740, %fd1517, %fd1519;
	st.shared.f64 	[%r15], %fd1520;
	mul.f64 	%fd1521, %fd3741, %fd1515;
	fma.rn.f64 	%fd1522, %fd3739, %fd1513, %fd1521;
	fma.rn.f64 	%fd1523, %fd3742, %fd1517, %fd1522;
	st.shared.f64 	[%r16], %fd1523;
	mul.f64 	%fd1524, %fd3742, %fd1515;
	fma.rn.f64 	%fd1525, %fd3740, %fd1513, %fd1524;
	fma.rn.f64 	%fd1526, %fd3743, %fd1517, %fd1525;
	mul.f64 	%fd1527, %fd3642, %fd3744;
	bar.sync 	0;
	ld.shared.f64 	%fd1528, [%r14];
	mul.f64 	%fd1529, %fd281, %fd1528;
	fma.rn.f64 	%fd1530, %fd1527, %fd227, %fd1529;
	ld.shared.f64 	%fd1531, [%r17];
	fma.rn.f64 	%fd1532, %fd282, %fd1531, %fd1530;
	fma.rn.f64 	%fd365, %fd1526, %fd1438, %fd337;
	ld.shared.f64 	%fd1533, [%r14+8];
	fma.rn.f64 	%fd1534, %fd283, %fd1533, %fd1532;
	ld.shared.f64 	%fd1535, [%r17+112];
	fma.rn.f64 	%fd1536, %fd284, %fd1535, %fd1534;
	fma.rn.f64 	%fd366, %fd1526, %fd1444, %fd350;
	ld.shared.f64 	%fd1537, [%r14+16];
	fma.rn.f64 	%fd1538, %fd286, %fd1537, %fd1536;
	ld.shared.f64 	%fd1539, [%r17+224];
	fma.rn.f64 	%fd1540, %fd287, %fd1539, %fd1538;
	fma.rn.f64 	%fd1541, %fd1526, %fd1450, %fd338;
	ld.shared.f64 	%fd1542, [%r14+24];
	fma.rn.f64 	%fd1543, %fd289, %fd1542, %fd1540;
	ld.shared.f64 	%fd1544, [%r17+336];
	fma.rn.f64 	%fd1545, %fd290, %fd1544, %fd1543;
	fma.rn.f64 	%fd367, %fd1526, %fd1456, %fd339;
	ld.shared.f64 	%fd1546, [%r14+32];
	fma.rn.f64 	%fd1547, %fd292, %fd1546, %fd1545;
	ld.shared.f64 	%fd1548, [%r17+448];
	fma.rn.f64 	%fd1549, %fd293, %fd1548, %fd1547;
	fma.rn.f64 	%fd368, %fd1526, %fd1462, %fd340;
	ld.shared.f64 	%fd1550, [%r14+40];
	fma.rn.f64 	%fd1551, %fd295, %fd1550, %fd1549;
	ld.shared.f64 	%fd1552, [%r17+560];
	fma.rn.f64 	%fd1553, %fd296, %fd1552, %fd1551;
	fma.rn.f64 	%fd369, %fd1526, %fd1468, %fd341;
	ld.shared.f64 	%fd1554, [%r14+48];
	fma.rn.f64 	%fd1555, %fd298, %fd1554, %fd1553;
	ld.shared.f64 	%fd1556, [%r17+672];
	fma.rn.f64 	%fd1557, %fd299, %fd1556, %fd1555;
	fma.rn.f64 	%fd370, %fd1526, %fd1474, %fd342;
	ld.shared.f64 	%fd1558, [%r14+56];
	fma.rn.f64 	%fd1559, %fd301, %fd1558, %fd1557;
	ld.shared.f64 	%fd1560, [%r17+784];
	fma.rn.f64 	%fd1561, %fd302, %fd1560, %fd1559;
	fma.rn.f64 	%fd371, %fd1526, %fd1480, %fd343;
	ld.shared.f64 	%fd1562, [%r14+64];
	fma.rn.f64 	%fd1563, %fd304, %fd1562, %fd1561;
	ld.shared.f64 	%fd1564, [%r17+896];
	fma.rn.f64 	%fd1565, %fd305, %fd1564, %fd1563;
	fma.rn.f64 	%fd372, %fd1526, %fd1486, %fd344;
	ld.shared.f64 	%fd1566, [%r14+72];
	fma.rn.f64 	%fd1567, %fd307, %fd1566, %fd1565;
	ld.shared.f64 	%fd1568, [%r17+1008];
	fma.rn.f64 	%fd1569, %fd308, %fd1568, %fd1567;
	fma.rn.f64 	%fd373, %fd1526, %fd1492, %fd345;
	ld.shared.f64 	%fd1570, [%r14+80];
	fma.rn.f64 	%fd1571, %fd310, %fd1570, %fd1569;
	ld.shared.f64 	%fd1572, [%r17+1120];
	fma.rn.f64 	%fd1573, %fd311, %fd1572, %fd1571;
	fma.rn.f64 	%fd374, %fd1526, %fd1498, %fd346;
	ld.shared.f64 	%fd1574, [%r14+88];
	fma.rn.f64 	%fd1575, %fd313, %fd1574, %fd1573;
	ld.shared.f64 	%fd1576, [%r17+1232];
	fma.rn.f64 	%fd1577, %fd314, %fd1576, %fd1575;
	fma.rn.f64 	%fd375, %fd1526, %fd1504, %fd347;
	ld.shared.f64 	%fd1578, [%r14+96];
	fma.rn.f64 	%fd1579, %fd316, %fd1578, %fd1577;
	ld.shared.f64 	%fd1580, [%r17+1344];
	fma.rn.f64 	%fd1581, %fd317, %fd1580, %fd1579;
	fma.rn.f64 	%fd376, %fd1526, %fd1510, %fd348;
	ld.shared.f64 	%fd1582, [%r14+104];
	fma.rn.f64 	%fd1583, %fd319, %fd1582, %fd1581;
	ld.shared.f64 	%fd1584, [%r17+1456];
	fma.rn.f64 	%fd1585, %fd320, %fd1584, %fd1583;
	fma.rn.f64 	%fd377, %fd1526, %fd1516, %fd349;
	add.f64 	%fd378, %fd1585, %fd1541;
	mov.f64 	%fd3745, 0d0000000000000000;
	mov.f64 	%fd3746, %fd3745;
	mov.f64 	%fd3747, %fd3745;
	mov.f64 	%fd3748, %fd3745;
	mov.f64 	%fd3749, %fd3745;
	mov.f64 	%fd3750, %fd3745;
	mov.f64 	%fd3751, %fd3745;
	@%p10 bra 	$L__BB49_15;
	ld.param.u64 	%rd59, [_Z32massMatrixMultiplyConstantKernelILi11ELi14ELi1EEvidPKdS1_S1_S1_S1_S1_S1_Pd_param_2];
	cvta.to.global.u64 	%rd20, %rd59;
	mov.u32 	%r70, %ctaid.x;
	mov.u32 	%r71, %tid.y;
	add.s32 	%r72, %r70, %r71;
	mov.u32 	%r73, %tid.x;
	mad.lo.s32 	%r74, %r72, 19208, %r73;
	mul.wide.s32 	%rd21, %r74, 8;
	add.s64 	%rd22, %rd20, %rd21;
	ld.global.nc.f64 	%fd3745, [%rd22+4704];
	ld.global.nc.f64 	%fd3746, [%rd22+26656];
	ld.global.nc.f64 	%fd3747, [%rd22+48608];
	ld.global.nc.f64 	%fd3748, [%rd22+70560];
	ld.global.nc.f64 	%fd3749, [%rd22+92512];
	ld.global.nc.f64 	%fd3750, [%rd22+114464];
	ld.global.nc.f64 	%fd3751, [%rd22+136416];
$L__BB49_15:
	ld.param.f64 	%fd3643, [_Z32massMatrixMultiplyConstantKernelILi11ELi14ELi1EEvidPKdS1_S1_S1_S1_S1_S1_Pd_param_1];
	ld.param.u32 	%r165, [_Z32massMatrixMultiplyConstantKernelILi11ELi14ELi1EEvidPKdS1_S1_S1_S1_S1_S1_Pd_param_0];
	mov.u32 	%r75, %ctaid.x;
	mov.u32 	%r76, %tid.y;
	add.s32 	%r77, %r75, %r76;
	setp.ge.s32 	%p11, %r77, %r165;
	ld.shared.f64 	%fd1587, [%r12+4704];
	fma.rn.f64 	%fd1588, %fd253, %fd1587, 0d0000000000000000;
	ld.shared.f64 	%fd1589, [%r18+4704];
	fma.rn.f64 	%fd1590, %fd254, %fd1589, 0d0000000000000000;
	ld.shared.f64 	%fd1591, [_ZZ32massMatrixMultiplyConstantKernelILi11ELi14ELi1EEvidPKdS1_S1_S1_S1_S1_S1_PdE13s_QuadToQuadD+336];
	fma.rn.f64 	%fd1592, %fd1591, %fd225, 0d0000000000000000;
	ld.shared.f64 	%fd1593, [%r12+4712];
	fma.rn.f64 	%fd1594, %fd255, %fd1593, %fd1588;
	ld.shared.f64 	%fd1595, [%r18+4816];
	fma.rn.f64 	%fd1596, %fd256, %fd1595, %fd1590;
	ld.shared.f64 	%fd1597, [_ZZ32massMatrixMultiplyConstantKernelILi11ELi14ELi1EEvidPKdS1_S1_S1_S1_S1_S1_PdE13s_QuadToQuadD+344];
	fma.rn.f64 	%fd1598, %fd1597, %fd226, %fd1592;
	ld.shared.f64 	%fd1599, [%r12+4720];
	fma.rn.f64 	%fd1600, %fd257, %fd1599, %fd1594;
	ld.shared.f64 	%fd1601, [%r18+4928];
	fma.rn.f64 	%fd1602, %fd258, %fd1601, %fd1596;
	ld.shared.f64 	%fd1603, [_ZZ32massMatrixMultiplyConstantKernelILi11ELi14ELi1EEvidPKdS1_S1_S1_S1_S1_S1_PdE13s_QuadToQuadD+352];
	fma.rn.f64 	%fd1604, %fd1603, %fd227, %fd1598;
	ld.shared.f64 	%fd1605, [%r12+4728];
	fma.rn.f64 	%fd1606, %fd259, %fd1605, %fd1600;
	ld.shared.f64 	%fd1607, [%r18+5040];
	fma.rn.f64 	%fd1608, %fd260, %fd1607, %fd1602;
	ld.shared.f64 	%fd1609, [_ZZ32massMatrixMultiplyConstantKernelILi11ELi14ELi1EEvidPKdS1_S1_S1_S1_S1_S1_PdE13s_QuadToQuadD+360];
	fma.rn.f64 	%fd1610, %fd1609, %fd228, %fd1604;
	ld.shared.f64 	%fd1611, [%r12+4736];
	fma.rn.f64 	%fd1612, %fd261, %fd1611, %fd1606;
	ld.shared.f64 	%fd1613, [%r18+5152];
	fma.rn.f64 	%fd1614, %fd262, %fd1613, %fd1608;
	ld.shared.f64 	%fd1615, [_ZZ32massMatrixMultiplyConstantKernelILi11ELi14ELi1EEvidPKdS1_S1_S1_S1_S1_S1_PdE13s_QuadToQuadD+368];
	fma.rn.f64 	%fd1616, %fd1615, %fd229, %fd1610;
	ld.shared.f64 	%fd1617, [%r12+4744];
	fma.rn.f64 	%fd1618, %fd263, %fd1617, %fd1612;
	ld.shared.f64 	%fd1619, [%r18+5264];
	fma.rn.f64 	%fd1620, %fd264, %fd1619, %fd1614;
	ld.shared.f64 	%fd1621, [_ZZ32massMatrixMultiplyConstantKernelILi11ELi14ELi1EEvidPKdS1_S1_S1_S1_S1_S1_PdE13s_QuadToQuadD+376];
	fma.rn.f64 	%fd1622, %fd1621, %fd230, %fd1616;
	ld.shared.f64 	%fd1623, [%r12+4752];
	fma.rn.f64 	%fd1624, %fd265, %fd1623, %fd1618;
	ld.shared.f64 	%fd1625, [%r18+5376];
	fma.rn.f64 	%fd1626, %fd266, %fd1625, %fd1620;
	ld.shared.f64 	%fd1627, [_ZZ32massMatrixMultiplyConstantKernelILi11ELi14ELi1EEvidPKdS1_S1_S1_S1_S1_S1_PdE13s_QuadToQuadD+384];
	fma.rn.f64 	%fd1628, %fd1627, %fd231, %fd1622;
	ld.shared.f64 	%fd1629, [%r12+4760];
	fma.rn.f64 	%fd1630, %fd267, %fd1629, %fd1624;
	ld.shared.f64 	%fd1631, [%r18+5488];
	fma.rn.f64 	%fd1632, %fd268, %fd1631, %fd1626;
	ld.shared.f64 	%fd1633, [_ZZ32massMatrixMultiplyConstantKernelILi11ELi14ELi1EEvidPKdS1_S1_S1_S1_S1_S1_PdE13s_QuadToQuadD+392];
	fma.rn.f64 	%fd1634, %fd1633, %fd232, %fd1628;
	ld.shared.f64 	%fd1635, [%r12+4768];
	fma.rn.f64 	%fd1636, %fd269, %fd1635, %fd1630;
	ld.shared.f64 	%fd1637, [%r18+5600];
	fma.rn.f64 	%fd1638, %fd270, %fd1637, %fd1632;
	ld.shared.f64 	%fd1639, [_ZZ32massMatrixMultiplyConstantKernelILi11ELi14ELi1EEvidPKdS1_S1_S1_S1_S1_S1_PdE13s_QuadToQuadD+400];
	fma.rn.f64 	%fd1640, %fd1639, %fd233, %fd1634;
	ld.shared.f64 	%fd1641, [%r12+4776];
	fma.rn.f64 	%fd1642, %fd271, %fd1641, %fd1636;
	ld.shared.f64 	%fd1643, [%r18+5712];
	fma.rn.f64 	%fd1644, %fd272, %fd1643, %fd1638;
	ld.shared.f64 	%fd1645, [_ZZ32massMatrixMultiplyConstantKernelILi11ELi14ELi1EEvidPKdS1_S1_S1_S1_S1_S1_PdE13s_QuadToQuadD+408];
	fma.rn.f64 	%fd1646, %fd1645, %fd234, %fd1640;
	ld.shared.f64 	%fd1647, [%r12+4784];
	fma.rn.f64 	%fd1648, %fd273, %fd1647, %fd1642;
	ld.shared.f64 	%fd1649, [%r18+5824];
	fma.rn.f64 	%fd1650, %fd274, %fd1649, %fd1644;
	ld.shared.f64 	%fd1651, [_ZZ32massMatrixMultiplyConstantKernelILi11ELi14ELi1EEvidPKdS1_S1_S1_S1_S1_S1_PdE13s_QuadToQuadD+416];
	fma.rn.f64 	%fd1652, %fd1651, %fd235, %fd1646;
	ld.shared.f64 	%fd1653, [%r12+4792];
	fma.rn.f64 	%fd1654, %fd275, %fd1653, %fd1648;
	ld.shared.f64 	%fd1655, [%r18+5936];
	fma.rn.f64 	%fd1656, %fd276, %fd1655, %fd1650;
	ld.shared.f64 	%fd1657, [_ZZ32massMatrixMultiplyConstantKernelILi11ELi14ELi1EEvidPKdS1_S1_S1_S1_S1_S1_PdE13s_QuadToQuadD+424];
	fma.rn.f64 	%fd1658, %fd1657, %fd236, %fd1652;
	ld.shared.f64 	%fd1659, [%r12+4800];
	fma.rn.f64 	%fd1660, %fd277, %fd1659, %fd1654;
	ld.shared.f64 	%fd1661, [%r18+6048];
	fma.rn.f64 	%fd1662, %fd278, %fd1661, %fd1656;
	ld.shared.f64 	%fd1663, [_ZZ32massMatrixMultiplyConstantKernelILi11ELi14ELi1EEvidPKdS1_S1_S1_S1_S1_S1_PdE13s_QuadToQuadD+432];
	fma.rn.f64 	%fd1664, %fd1663, %fd237, %fd1658;
	ld.shared.f64 	%fd1665, [%r12+4808];
	fma.rn.f64 	%fd1666, %fd279, %fd1665, %fd1660;
	ld.shared.f64 	%fd1667, [%r18+6160];
	fma.rn.f64 	%fd1668, %fd280, %fd1667, %fd1662;
	ld.shared.f64 	%fd1669, [_ZZ32massMatrixMultiplyConstantKernelILi11ELi14ELi1EEvidPKdS1_S1_S1_S1_S1_S1_PdE13s_QuadToQuadD+440];
	fma.rn.f64 	%fd1670, %fd1669, %fd238, %fd1664;
	bar.sync 	0;
	mul.f64 	%fd1671, %fd3746, %fd1668;
	fma.rn.f64 	%fd1672, %fd3745, %fd1666, %fd1671;
	fma.rn.f64 	%fd1673, %fd3747, %fd1670, %fd1672;
	st.shared.f64 	[%r15], %fd1673;
	mul.f64 	%fd1674, %fd3748, %fd1668;
	fma.rn.f64 	%fd1675, %fd3746, %fd1666, %fd1674;
	fma.rn.f64 	%fd1676, %fd3749, %fd1670, %fd1675;
	st.shared.f64 	[%r16], %fd1676;
	mul.f64 	%fd1677, %fd3749, %fd1668;
	fma.rn.f64 	%fd1678, %fd3747, %fd1666, %fd1677;
	fma.rn.f64 	%fd1679, %fd3750, %fd1670, %fd1678;
	mul.f64 	%fd1680, %fd3643, %fd3751;
	bar.sync 	0;
	ld.shared.f64 	%fd1681, [%r14];
	mul.f64 	%fd1682, %fd281, %fd1681;
	fma.rn.f64 	%fd1683, %fd1680, %fd228, %fd1682;
	ld.shared.f64 	%fd1684, [%r17];
	fma.rn.f64 	%fd1685, %fd282, %fd1684, %fd1683;
	fma.rn.f64 	%fd393, %fd1679, %fd1591, %fd365;
	ld.shared.f64 	%fd1686, [%r14+8];
	fma.rn.f64 	%fd1687, %fd283, %fd1686, %fd1685;
	ld.shared.f64 	%fd1688, [%r17+112];
	fma.rn.f64 	%fd1689, %fd284, %fd1688, %fd1687;
	fma.rn.f64 	%fd394, %fd1679, %fd1597, %fd366;
	ld.shared.f64 	%fd1690, [%r14+16];
	fma.rn.f64 	%fd1691, %fd286, %fd1690, %fd1689;
	ld.shared.f64 	%fd1692, [%r17+224];
	fma.rn.f64 	%fd1693, %fd287, %fd1692, %fd1691;
	fma.rn.f64 	%fd395, %fd1679, %fd1603, %fd378;
	ld.shared.f64 	%fd1694, [%r14+24];
	fma.rn.f64 	%fd1695, %fd289, %fd1694, %fd1693;
	ld.shared.f64 	%fd1696, [%r17+336];
	fma.rn.f64 	%fd1697, %fd290, %fd1696, %fd1695;
	fma.rn.f64 	%fd1698, %fd1679, %fd1609, %fd367;
	ld.shared.f64 	%fd1699, [%r14+32];
	fma.rn.f64 	%fd1700, %fd292, %fd1699, %fd1697;
	ld.shared.f64 	%fd1701, [%r17+448];
	fma.rn.f64 	%fd1702, %fd293, %fd1701, %fd1700;
	fma.rn.f64 	%fd396, %fd1679, %fd1615, %fd368;
	ld.shared.f64 	%fd1703, [%r14+40];
	fma.rn.f64 	%fd1704, %fd295, %fd1703, %fd1702;
	ld.shared.f64 	%fd1705, [%r17+560];
	fma.rn.f64 	%fd1706, %fd296, %fd1705, %fd1704;
	fma.rn.f64 	%fd397, %fd1679, %fd1621, %fd369;
	ld.shared.f64 	%fd1707, [%r14+48];
	fma.rn.f64 	%fd1708, %fd298, %fd1707, %fd1706;
	ld.shared.f64 	%fd1709, [%r17+672];
	fma.rn.f64 	%fd1710, %fd299, %fd1709, %fd1708;
	fma.rn.f64 	%fd398, %fd1679, %fd1627, %fd370;
	ld.shared.f64 	%fd1711, [%r14+56];
	fma.rn.f64 	%fd1712, %fd301, %fd1711, %fd1710;
	ld.shared.f64 	%fd1713, [%r17+784];
	fma.rn.f64 	%fd1714, %fd302, %fd1713, %fd1712;
	fma.rn.f64 	%fd399, %fd1679, %fd1633, %fd371;
	ld.shared.f64 	%fd1715, [%r14+64];
	fma.rn.f64 	%fd1716, %fd304, %fd1715, %fd1714;
	ld.shared.f64 	%fd1717, [%r17+896];
	fma.rn.f64 	%fd1718, %fd305, %fd1717, %fd1716;
	fma.rn.f64 	%fd400, %fd1679, %fd1639, %fd372;
	ld.shared.f64 	%fd1719, [%r14+72];
	fma.rn.f64 	%fd1720, %fd307, %fd1719, %fd1718;
	ld.shared.f64 	%fd1721, [%r17+1008];
	fma.rn.f64 	%fd1722, %fd308, %fd1721, %fd1720;
	fma.rn.f64 	%fd401, %fd1679, %fd1645, %fd373;
	ld.shared.f64 	%fd1723, [%r14+80];
	fma.rn.f64 	%fd1724, %fd310, %fd1723, %fd1722;
	ld.shared.f64 	%fd1725, [%r17+1120];
	fma.rn.f64 	%fd1726, %fd311, %fd1725, %fd1724;
	fma.rn.f64 	%fd402, %fd1679, %fd1651, %fd374;
	ld.shared.f64 	%fd1727, [%r14+88];
	fma.rn.f64 	%fd1728, %fd313, %fd1727, %fd1726;
	ld.shared.f64 	%fd1729, [%r17+1232];
	fma.rn.f64 	%fd1730, %fd314, %fd1729, %fd1728;
	fma.rn.f64 	%fd403, %fd1679, %fd1657, %fd375;
	ld.shared.f64 	%fd1731, [%r14+96];
	fma.rn.f64 	%fd1732, %fd316, %fd1731, %fd1730;
	ld.shared.f64 	%fd1733, [%r17+1344];
	fma.rn.f64 	%fd1734, %fd317, %fd1733, %fd1732;
	fma.rn.f64 	%fd404, %fd1679, %fd1663, %fd376;
	ld.shared.f64 	%fd1735, [%r14+104];
	fma.rn.f64 	%fd1736, %fd319, %fd1735, %fd1734;
	ld.shared.f64 	%fd1737, [%r17+1456];
	fma.rn.f64 	%fd1738, %fd320, %fd1737, %fd1736;
	fma.rn.f64 	%fd405, %fd1679, %fd1669, %fd377;
	add.f64 	%fd406, %fd1738, %fd1698;
	mov.f64 	%fd3752, 0d0000000000000000;
	mov.f64 	%fd3753, %fd3752;
	mov.f64 	%fd3754, %fd3752;
	mov.f64 	%fd3755, %fd3752;
	mov.f64 	%fd3756, %fd3752;
	mov.f64 	%fd3757, %fd3752;
	mov.f64 	%fd3758, %fd3752;
	@%p11 bra 	$L__BB49_17;
	ld.param.u64 	%rd60, [_Z32massMatrixMultiplyConstantKernelILi11ELi14ELi1EEvidPKdS1_S1_S1_S1_S1_S1_Pd_param_2];
	cvta.to.global.u64 	%rd23, %rd60;
	mov.u32 	%r78, %ctaid.x;
	mov.u32 	%r79, %tid.y;
	add.s32 	%r80, %r78, %r79;
	mov.u32 	%r81, %tid.x;
	mad.lo.s32 	%r82, %r80, 19208, %r81;
	mul.wide.s32 	%rd24, %r82, 8;
	add.s64 	%rd25, %rd23, %rd24;
	ld.global.nc.f64 	%fd3752, [%rd25+6272];
	ld.global.nc.f64 	%fd3753, [%rd25+28224];
	ld.global.nc.f64 	%fd3754, [%rd25+50176];
	ld.global.nc.f64 	%fd3755, [%rd25+72128];
	ld.global.nc.f64 	%fd3756, [%rd25+94080];
	ld.global.nc.f64 	%fd3757, [%rd25+116032];
	ld.global.nc.f64 	%fd3758, [%rd25+137984];
$L__BB49_17:
	ld.param.f64 	%fd3644, [_Z32massMatrixMultiplyConstantKernelILi11ELi14ELi1EEvidPKdS1_S1_S1_S1_S1_S1_Pd_param_1];
	ld.param.u32 	%r166, [_Z32massMatrixMultiplyConstantKernelILi11ELi14ELi1EEvidPKdS1_S1_S1_S1_S1_S1_Pd_param_0];
	mov.u32 	%r83, %ctaid.x;
	mov.u32 	%r84, %tid.y;
	add.s32 	%r85, %r83, %r84;
	setp.ge.s32 	%p12, %r85, %r166;
	ld.shared.f64 	%fd1740, [%r12+6272];
	fma.rn.f64 	%fd1741, %fd253, %fd1740, 0d0000000000000000;
	ld.shared.f64 	%fd1742, [%r18+6272];
	fma.rn.f64 	%fd1743, %fd254, %fd1742, 0d0000000000000000;
	ld.shared.f64 	%fd1744, [_ZZ32massMatrixMultiplyConstantKernelILi11ELi14ELi1EEvidPKdS1_S1_S1_S1_S1_S1_PdE13s_QuadToQuadD+448];
	fma.rn.f64 	%fd1745, %fd1744, %fd225, 0d0000000000000000;
	ld.shared.f64 	%fd1746, [%r12+6280];
	fma.rn.f64 	%fd1747, %fd255, %fd1746, %fd1741;
	ld.shared.f64 	%fd1748, [%r18+6384];
	fma.rn.f64 	%fd1749, %fd256, %fd1748, %fd1743;
	ld.shared.f64 	%fd1750, [_ZZ32massMatrixMultiplyConstantKernelILi11ELi14ELi1EEvidPKdS1_S1_S1_S1_S1_S1_PdE13s_QuadToQuadD+456];
	fma.rn.f64 	%fd1751, %fd1750, %fd226, %fd1745;
	ld.shared.f64 	%fd1752, [%r12+6288];
	fma.rn.f64 	%fd1753, %fd257, %fd1752, %fd1747;
	ld.shared.f64 	%fd1754, [%r18+6496];
	fma.rn.f64 	%fd1755, %fd258, %fd1754, %fd1749;
	ld.shared.f64 	%fd1756, [_ZZ32massMatrixMultiplyConstantKernelILi11ELi14ELi1EEvidPKdS1_S1_S1_S1_S1_S1_PdE13s_QuadToQuadD+464];
	fma.rn.f64 	%fd1757, %fd1756, %fd227, %fd1751;
	ld.shared.f64 	%fd1758, [%r12+6296];
	fma.rn.f64 	%fd1759, %fd259, %fd1758, %fd1753;
	ld.shared.f64 	%fd1760, [%r18+6608];
	fma.rn.f64 	%fd1761, %fd260, %fd1760, %fd1755;
	ld.shared.f64 	%fd1762, [_ZZ32massMatrixMultiplyConstantKernelILi11ELi14ELi1EEvidPKdS1_S1_S1_S1_S1_S1_PdE13s_QuadToQuadD+472];
	fma.rn.f64 	%fd1763, %fd1762, %fd228, %fd1757;
	ld.shared.f64 	%fd1764, [%r12+6304];
	fma.rn.f64 	%fd1765, %fd261, %fd1764, %fd1759;
	ld.shared.f64 	%fd1766, [%r18+6720];
	fma.rn.f64 	%fd1767, %fd262, %fd1766, %fd1761;
	ld.shared.f64 	%fd1768, [_ZZ32massMatrixMultiplyConstantKernelILi11ELi14ELi1EEvidPKdS1_S1_S1_S1_S1_S1_PdE13s_QuadToQuadD+480];
	fma.rn.f64 	%fd1769, %fd1768, %fd229, %fd1763;
	ld.shared.f64 	%fd1770, [%r12+6312];
	fma.rn.f64 	%fd1771, %fd263, %fd1770, %fd1765;
	ld.shared.f64 	%fd1772, [%r18+6832];
	fma.rn.f64 	%fd1773, %fd264, %fd1772, %fd1767;
	ld.shared.f64 	%fd1774, [_ZZ32massMatrixMultiplyConstantKernelILi11ELi14ELi1EEvidPKdS1_S1_S1_S1_S1_S1_PdE13s_QuadToQuadD+488];
	fma.rn.f64 	%fd1775, %fd1774, %fd230, %fd1769;
	ld.shared.f64 	%fd1776, [%r12+6320];
	fma.rn.f64 	%fd1777, %fd265, %fd1776, %fd1771;
	ld.shared.f64 	%fd1778, [%r18+6944];
	fma.rn.f64 	%fd1779, %fd266, %fd1778, %fd1773;
	ld.shared.f64 	%fd1780, [_ZZ32massMatrixMultiplyConstantKernelILi11ELi14ELi1EEvidPKdS1_S1_S1_S1_S1_S1_PdE13s_QuadToQuadD+496];
	fma.rn.f64 	%fd1781, %fd1780, %fd231, %fd1775;
	ld.shared.f64 	%fd1782, [%r12+6328];
	fma.rn.f64 	%fd1783, %fd267, %fd1782, %fd1777;
	ld.shared.f64 	%fd1784, [%r18+7056];
	fma.rn.f64 	%fd1785, %fd268, %fd1784, %fd1779;
	ld.shared.f64 	%fd1786, [_ZZ32massMatrixMultiplyConstantKernelILi11ELi14ELi1EEvidPKdS1_S1_S1_S1_S1_S1_PdE13s_QuadToQuadD+504];
	fma.rn.f64 	%fd1787, %fd1786, %fd232, %fd1781;
	ld.shared.f64 	%fd1788, [%r12+6336];
	fma.rn.f64 	%fd1789, %fd269, %fd1788, %fd1783;
	ld.shared.f64 	%fd1790, [%r18+7168];
	fma.rn.f64 	%fd1791, %fd270, %fd1790, %fd1785;
	ld.shared.f64 	%fd1792, [_ZZ32massMatrixMultiplyConstantKernelILi11ELi14ELi1EEvidPKdS1_S1_S1_S1_S1_S1_PdE13s_QuadToQuadD+512];
	fma.rn.f64 	%fd1793, %fd1792, %fd233, %fd1787;
	ld.shared.f64 	%fd1794, [%r12+6344];
	fma.rn.f64 	%fd1795, %fd271, %fd1794, %fd1789;
	ld.shared.f64 	%fd1796, [%r18+7280];
	fma.rn.f64 	%fd1797, %fd272, %fd1796, %fd1791;
	ld.shared.f64 	%fd1798, [_ZZ32massMatrixMultiplyConstantKernelILi11ELi14ELi1EEvidPKdS1_S1_S1_S1_S1_S1_PdE13s_QuadToQuadD+520];
	fma.rn.f64 	%fd1799, %fd1798, %fd234, %fd1793;
	ld.shared.f64 	%fd1800, [%r12+6352];
	fma.rn.f64 	%fd1801, %fd273, %fd1800, %fd1795;
	ld.shared.f64 	%fd1802, [%r18+7392];
	fma.rn.f64 	%fd1803, %fd274, %fd1802, %fd1797;
	ld.shared.f64 	%fd1804, [_ZZ32massMatrixMultiplyConstantKernelILi11ELi14ELi1EEvidPKdS1_S1_S1_S1_S1_S1_PdE13s_QuadToQuadD+528];
	fma.rn.f64 	%fd1805, %fd1804, %fd235, %fd1799;
	ld.shared.f64 	%fd1806, [%r12+6360];
	fma.rn.f64 	%fd1807, %fd275, %fd1806, %fd1801;
	ld.shared.f64 	%fd1808, [%r18+7504];
	fma.rn.f64 	%fd1809, %fd276, %fd1808, %fd1803;
	ld.shared.f64 	%fd1810, [_ZZ32massMatrixMultiplyConstantKernelILi11ELi14ELi1EEvidPKdS1_S1_S1_S1_S1_S1_PdE13s_QuadToQuadD+536];
	fma.rn.f64 	%fd1811, %fd1810, %fd236, %fd1805;
	ld.shared.f64 	%fd1812, [%r12+6368];
	fma.rn.f64 	%fd1813, %fd277, %fd1812, %fd1807;
	ld.shared.f64 	%fd1814, [%r18+7616];
	fma.rn.f64 	%fd1815, %fd278, %fd1814, %fd1809;
	ld.shared.f64 	%fd1816, [_ZZ32massMatrixMultiplyConstantKernelILi11ELi14ELi1EEvidPKdS1_S1_S1_S1_S1_S1_PdE13s_QuadToQuadD+544];
	fma.rn.f64 	%fd1817, %fd1816, %fd237, %fd1811;
	ld.shared.f64 	%fd1818, [%r12+6376];
	fma.rn.f64 	%fd1819, %fd279, %fd1818, %fd1813;
	ld.shared.f64 	%fd1820, [%r18+7728];
	fma.rn.f64 	%fd1821, %fd280, %fd1820, %fd1815;
	ld.shared.f64 	%fd1822, [_ZZ32massMatrixMultiplyConstantKernelILi11ELi14ELi1EEvidPKdS1_S1_S1_S1_S1_S1_PdE13s_QuadToQuadD+552];
	fma.rn.f64 	%fd1823, %fd1822, %fd238, %fd1817;
	bar.sync 	0;
	mul.f64 	%fd1824, %fd3753, %fd1821;
	fma.rn.f64 	%fd1825, %fd3752, %fd1819, %fd1824;
	fma.rn.f64 	%fd1826, %fd3754, %fd1823, %fd1825;
	st.shared.f64 	[%r15], %fd1826;
	mul.f64 	%fd1827, %fd3755, %fd1821;
	fma.rn.f64 	%fd1828, %fd3753, %fd1819, %fd1827;
	fma.rn.f64 	%fd1829, %fd3756, %fd1823, %fd1828;
	st.shared.f64 	[%r16], %fd1829;
	mul.f64 	%fd1830, %fd3756, %fd1821;
	fma.rn.f64 	%fd1831, %fd3754, %fd1819, %fd1830;
	fma.rn.f64 	%fd1832, %fd3757, %fd1823, %fd1831;
	mul.f64 	%fd1833, %fd3644, %fd3758;
	bar.sync 	0;
	ld.shared.f64 	%fd1834, [%r14];
	mul.f64 	%fd1835, %fd281, %fd1834;
	fma.rn.f64 	%fd1836, %fd1833, %fd229, %fd1835;
	ld.shared.f64 	%fd1837, [%r17];
	fma.rn.f64 	%fd1838, %fd282, %fd1837, %fd1836;
	fma.rn.f64 	%fd421, %fd1832, %fd1744, %fd393;
	ld.shared.f64 	%fd1839, [%r14+8];
	fma.rn.f64 	%fd1840, %fd283, %fd1839, %fd1838;
	ld.shared.f64 	%fd1841, [%r17+112];
	fma.rn.f64 	%fd1842, %fd284, %fd1841, %fd1840;
	fma.rn.f64 	%fd422, %fd1832, %fd1750, %fd394;
	ld.shared.f64 	%fd1843, [%r14+16];
	fma.rn.f64 	%fd1844, %fd286, %fd1843, %fd1842;
	ld.shared.f64 	%fd1845, [%r17+224];
	fma.rn.f64 	%fd1846, %fd287, %fd1845, %fd1844;
	fma.rn.f64 	%fd423, %fd1832, %fd1756, %fd395;
	ld.shared.f64 	%fd1847, [%r14+24];
	fma.rn.f64 	%fd1848, %fd289, %fd1847, %fd1846;
	ld.shared.f64 	%fd1849, [%r17+336];
	fma.rn.f64 	%fd1850, %fd290, %fd1849, %fd1848;
	fma.rn.f64 	%fd424, %fd1832, %fd1762, %fd406;
	ld.shared.f64 	%fd1851, [%r14+32];
	fma.rn.f64 	%fd1852, %fd292, %fd1851, %fd1850;
	ld.shared.f64 	%fd1853, [%r17+448];
	fma.rn.f64 	%fd1854, %fd293, %fd1853, %fd1852;
	fma.rn.f64 	%fd1855, %fd1832, %fd1768, %fd396;
	ld.shared.f64 	%fd1856, [%r14+40];
	fma.rn.f64 	%fd1857, %fd295, %fd1856, %fd1854;
	ld.shared.f64 	%fd1858, [%r17+560];
	fma.rn.f64 	%fd1859, %fd296, %fd1858, %fd1857;
	fma.rn.f64 	%fd425, %fd1832, %fd1774, %fd397;
	ld.shared.f64 	%fd1860, [%r14+48];
	fma.rn.f64 	%fd1861, %fd298, %fd1860, %fd1859;
	ld.shared.f64 	%fd1862, [%r17+672];
	fma.rn.f64 	%fd1863, %fd299, %fd1862, %fd1861;
	fma.rn.f64 	%fd426, %fd1832, %fd1780, %fd398;
	ld.shared.f64 	%fd1864, [%r14+56];
	fma.rn.f64 	%fd1865, %fd301, %fd1864, %fd1863;
	ld.shared.f64 	%fd1866, [%r17+784];
	fma.rn.f64 	%fd1867, %fd302, %fd1866, %fd1865;
	fma.rn.f64 	%fd427, %fd1832, %fd1786, %fd399;
	ld.shared.f64 	%fd1868, [%r14+64];
	fma.rn.f64 	%fd1869, %fd304, %fd1868, %fd1867;
	ld.shared.f64 	%fd1870, [%r17+896];
	fma.rn.f64 	%fd1871, %fd305, %fd1870, %fd1869;
	fma.rn.f64 	%fd428, %fd1832, %fd1792, %fd400;
	ld.shared.f64 	%fd1872, [%r14+72];
	fma.rn.f64 	%fd1873, %fd307, %fd1872, %fd1871;
	ld.shared.f64 	%fd1874, [%r17+1008];
	fma.rn.f64 	%fd1875, %fd308, %fd1874, %fd1873;
	fma.rn.f64 	%fd429, %fd1832, %fd1798, %fd401;
	ld.shared.f64 	%fd1876, [%r14+80];
	fma.rn.f64 	%fd1877, %fd310, %fd1876, %fd1875;
	ld.shared.f64 	%fd1878, [%r17+1120];
	fma.rn.f64 	%fd1879, %fd311, %fd1878, %fd1877;
	fma.rn.f64 	%fd430, %fd1832, %fd1804, %fd402;
	ld.shared.f64 	%fd1880, [%r14+88];
	fma.rn.f64 	%fd1881, %fd313, %fd1880, %fd1879;
	ld.shared.f64 	%fd1882, [%r17+1232];
	fma.rn.f64 	%fd1883, %fd314, %fd1882, %fd1881;
	fma.rn.f64 	%fd431, %fd1832, %fd1810, %fd403;
	ld.shared.f64 	%fd1884, [%r14+96];
	fma.rn.f64 	%fd1885, %fd316, %fd1884, %fd1883;
	ld.shared.f64 	%fd1886, [%r17+1344];
	fma.rn.f64 	%fd1887, %fd317, %fd1886, %fd1885;
	fma.rn.f64 	%fd432, %fd1832, %fd1816, %fd404;
	ld.shared.f64 	%fd1888, [%r14+104];
	fma.rn.f64 	%fd1889, %fd319, %fd1888, %fd1887;
	ld.shared.f64 	%fd1890, [%r17+1456];
	fma.rn.f64 	%fd1891, %fd320, %fd1890, %fd1889;
	fma.rn.f64 	%fd433, %fd1832, %fd1822, %fd405;
	add.f64 	%fd434, %fd1891, %fd1855;
	mov.f64 	%fd3759, 0d0000000000000000;
	mov.f64 	%fd3760, %fd3759;
	mov.f64 	%fd3761, %fd3759;
	mov.f64 	%fd3762, %fd3759;
	mov.f64 	%fd3763, %fd3759;
	mov.f64 	%fd3764, %fd3759;
	mov.f64 	%fd3765, %fd3759;
	@%p12 bra 	$L__BB49_19;
	ld.param.u64 	%rd61, [_Z32massMatrixMultiplyConstantKernelILi11ELi14ELi1EEvidPKdS1_S1_S1_S1_S1_S1_Pd_param_2];
	cvta.to.global.u64 	%rd26, %rd61;
	mov.u32 	%r86, %ctaid.x;
	mov.u32 	%r87, %tid.y;
	add.s32 	%r88, %r86, %r87;
	mov.u32 	%r89, %tid.x;
	mad.lo.s32 	%r90, %r88, 19208, %r89;
	mul.wide.s32 	%rd27, %r90, 8;
	add.s64 	%rd28, %rd26, %rd27;
	ld.global.nc.f64 	%fd3759, [%rd28+7840];
	ld.global.nc.f64 	%fd3760, [%rd28+29792];
	ld.global.nc.f64 	%fd3761, [%rd28+51744];
	ld.global.nc.f64 	%fd3762, [%rd28+73696];
	ld.global.nc.f64 	%fd3763, [%rd28+95648];
	ld.global.nc.f64 	%fd3764, [%rd28+117600];
	ld.global.nc.f64 	%fd3765, [%rd28+139552];
$L__BB49_19:
	ld.param.f64 	%fd3645, [_Z32massMatrixMultiplyConstantKernelILi11ELi14ELi1EEvidPKdS1_S1_S1_S1_S1_S1_Pd_param_1];
	ld.param.u32 	%r167, [_Z32massMatrixMultiplyConstantKernelILi11ELi14ELi1EEvidPKdS1_S1_S1_S1_S1_S1_Pd_param_0];
	mov.u32 	%r91, %ctaid.x;
	mov.u32 	%r92, %tid.y;
	add.s32 	%r93, %r91, %r92;
	setp.ge.s32 	%p13, %r93, %r167;
	ld.shared.f64 	%fd1893, [%r12+7840];
	fma.rn.f64 	%fd1894, %fd253, %fd1893, 0d0000000000000000;
	ld.shared.f64 	%fd1895, [%r18+7840];
	fma.rn.f64 	%fd1896, %fd254, %fd1895, 0d0000000000000000;
	ld.shared.f64 	%fd1897, [_ZZ32massMatrixMultiplyConstantKernelILi11ELi14ELi1EEvidPKdS1_S1_S1_S1_S1_S1_PdE13s_QuadToQuadD+560];
	fma.rn.f64 	%fd1898, %fd1897, %fd225, 0d0000000000000000;
	ld.shared.f64 	%fd1899, [%r12+7848];
	fma.rn.f64 	%fd1900, %fd255, %fd1899, %fd1894;
	ld.shared.f64 	%fd1901, [%r18+7952];
	fma.rn.f64 	%fd1902, %fd256, %fd1901, %fd1896;
	ld.shared.f64 	%fd1903, [_ZZ32massMatrixMultiplyConstantKernelILi11ELi14ELi1EEvidPKdS1_S1_S1_S1_S1_S1_PdE13s_QuadToQuadD+568];
	fma.rn.f64 	%fd1904, %fd1903, %fd226, %fd1898;
	ld.shared.f64 	%fd1905, [%r12+7856];
	fma.rn.f64 	%fd1906, %fd257, %fd1905, %fd1900;
	ld.shared.f64 	%fd1907, [%r18+8064];
	fma.rn.f64 	%fd1908, %fd258, %fd1907, %fd1902;
	ld.shared.f64 	%fd1909, [_ZZ32massMatrixMultiplyConstantKernelILi11ELi14ELi1EEvidPKdS1_S1_S1_S1_S1_S1_PdE13s_QuadToQuadD+576];
	fma.rn.f64 	%fd1910, %fd1909, %fd227, %fd1904;
	ld.shared.f64 	%fd1911, [%r12+7864];
	fma.rn.f64 	%fd1912, %fd259, %fd1911, %fd1906;
	ld.shared.f64 	%fd1913, [%r18+8176];
	fma.rn.f64 	%fd1914, %fd260, %fd1913, %fd1908;
	ld.shared.f64 	%fd1915, [_ZZ32massMatrixMultiplyConstantKernelILi11ELi14ELi1EEvidPKdS1_S1_S1_S1_S1_S1_PdE13s_QuadToQuadD+584];
	fma.rn.f64 	%fd1916, %fd1915, %fd228, %fd1910;
	ld.shared.f64 	%fd1917, [%r12+7872];
	fma.rn.f64 	%fd1918, %fd261, %fd1917, %fd1912;
	ld.shared.f64 	%fd1919, [%r18+8288];
	fma.rn.f64 	%fd1920, %fd262, %fd1919, %fd1914;
	ld.shared.f64 	%fd1921, [_ZZ32massMatrixMultiplyConstantKernelILi11ELi14ELi1EEvidPKdS1_S1_S1_S1_S1_S1_PdE13s_QuadToQuadD+592];
	fma.rn.f64 	%fd1922, %fd1921, %fd229, %fd1916;
	ld.shared.f64 	%fd1923, [%r12+7880];
	fma.rn.f64 	%fd1924, %fd263, %fd1923, %fd1918;
	ld.shared.f64 	%fd1925, [%r18+8400];
	fma.rn.f64 	%fd1926, %fd264, %fd1925, %fd1920;
	ld.shared.f64 	%fd1927, [_ZZ32massMatrixMultiplyConstantKernelILi11ELi14ELi1EEvidPKdS1_S1_S1_S1_S1_S1_PdE13s_QuadToQuadD+600];
	fma.rn.f64 	%fd1928, %fd1927, %fd230, %fd1922;
	ld.shared.f64 	%fd1929, [%r12+7888];
	fma.rn.f64 	%fd1930, %fd265, %fd1929, %fd1924;
	ld.shared.f64 	%fd1931, [%r18+8512];
	fma.rn.f64 	%fd1932, %fd266, %fd1931, %fd1926;
	ld.shared.f64 	%fd1933, [_ZZ32massMatrixMultiplyConstantKernelILi11ELi14ELi1EEvidPKdS1_S1_S1_S1_S1_S1_PdE13s_QuadToQuadD+608];
	fma.rn.f64 	%fd1934, %fd1933, %fd231, %fd1928;
	ld.shared.f64 	%fd1935, [%r12+7896];
	fma.rn.f64 	%fd1936, %fd267, %fd1935, %fd1930;
	ld.shared.f64 	%fd1937, [%r18+8624];
	fma.rn.f64 	%fd1938, %fd268, %fd1937, %fd1932;
	ld.shared.f64 	%fd1939, [_ZZ32massMatrixMultiplyConstantKernelILi11ELi14ELi1EEvidPKdS1_S1_S1_S1_S1_S1_PdE13s_QuadToQuadD+616];
	fma.rn.f64 	%fd1940, %fd1939, %fd232, %fd1934;
	ld.shared.f64 	%fd1941, [%r12+7904];
	fma.rn.f64 	%fd1942, %fd269, %fd1941, %fd1936;
	ld.shared.f64 	%fd1943, [%r18+8736];
	fma.rn.f64 	%fd1944, %fd270, %fd1943, %fd1938;
	ld.shared.f64 	%fd1945, [_ZZ32massMatrixMultiplyConstantKernelILi11ELi14ELi1EEvidPKdS1_S1_S1_S1_S1_S1_PdE13s_QuadToQuadD+624];
	fma.rn.f64 	%fd1946, %fd1945, %fd233, %fd1940;
	ld.shared.f64 	%fd1947, [%r12+7912];
	fma.rn.f64 	%fd1948, %fd271, %fd1947, %fd1942;
	ld.shared.f64 	%fd1949, [%r18+8848];
	fma.rn.f64 	%fd1950, %fd272, %fd1949, %fd1944;
	ld.shared.f64 	%fd1951, [_ZZ32massMatrixMultiplyConstantKernelILi11ELi14ELi1EEvidPKdS1_S1_S1_S1_S1_S1_PdE13s_QuadToQuadD+632];
	fma.rn.f64 	%fd1952, %fd1951, %fd234, %fd1946;
	ld.shared.f64 	%fd1953, [%r12+7920];
	fma.rn.f64 	%fd1954, %fd273, %fd1953, %fd1948;
	ld.shared.f64 	%fd1955, [%r18+8960];
	fma.rn.f64 	%fd1956, %fd274, %fd1955, %fd1950;
	ld.shared.f64 	%fd1957, [_ZZ32massMatrixMultiplyConstantKernelILi11ELi14ELi1EEvidPKdS1_S1_S1_S1_S1_S1_PdE13s_QuadToQuadD+640];
	fma.rn.f64 	%fd1958, %fd1957, %fd235, %fd1952;
	ld.shared.f64 	%fd1959, [%r12+7928];
	fma.rn.f64 	%fd1960, %fd275, %fd1959, %fd1954;
	ld.shared.f64 	%fd1961, [%r18+9072];
	fma.rn.f64 	%fd1962, %fd276, %fd1961, %fd1956;
	ld.shared.f64 	%fd1963, [_ZZ32massMatrixMultiplyConstantKernelILi11ELi14ELi1EEvidPKdS1_S1_S1_S1_S1_S1_PdE13s_QuadToQuadD+648];
	fma.rn.f64 	%fd1964, %fd1963, %fd236, %fd1958;
	ld.shared.f64 	%fd1965, [%r12+7936];
	fma.rn.f64 	%fd1966, %fd277, %fd1965, %fd1960;
	ld.shared.f64 	%fd1967, [%r18+9184];
	fma.rn.f64 	%fd1968, %fd278, %fd1967, %fd1962;
	ld.shared.f64 	%fd1969, [_ZZ32massMatrixMultiplyConstantKernelILi11ELi14ELi1EEvidPKdS1_S1_S1_S1_S1_S1_PdE13s_QuadToQuadD+656];
	fma.rn.f64 	%fd1970, %fd1969, %fd237, %fd1964;
	ld.shared.f64 	%fd1971, [%r12+7944];
	fma.rn.f64 	%fd1972, %fd279, %fd1971, %fd1966;
	ld.shared.f64 	%fd1973, [%r18+9296];
	fma.rn.f64 	%fd1974, %fd280, %fd1973, %fd1968;
	ld.shared.f64 	%fd1975, [_ZZ32massMatrixMultiplyConstantKernelILi11ELi14ELi1EEvidPKdS1_S1_S1_S1_S1_S1_PdE13s_QuadToQuadD+664];
	fma.rn.f64 	%fd1976, %fd1975, %fd238, %fd1970;
	bar.sync 	0;
	mul.f64 	%fd1977, %fd3760, %fd1974;
	fma.rn.f64 	%fd1978, %fd3759, %fd1972, %fd1977;
	fma.rn.f64 	%fd1979, %fd3761, %fd1976, %fd1978;
	st.shared.f64 	[%r15], %fd1979;
	mul.f64 	%fd1980, %fd3762, %fd1974;
	fma.rn.f64 	%fd1981, %fd3760, %fd1972, %fd1980;
	fma.rn.f64 	%fd1982, %fd3763, %fd1976, %fd1981;
	st.shared.f64 	[%r16], %fd1982;
	mul.f64 	%fd1983, %fd3763, %fd1974;
	fma.rn.f64 	%fd1984, %fd3761, %fd1972, %fd1983;
	fma.rn.f64 	%fd1985, %fd3764, %fd1976, %fd1984;
	mul.f64 	%fd1986, %fd3645, %fd3765;
	bar.sync 	0;
	ld.shared.f64 	%fd1987, [%r14];
	mul.f64 	%fd1988, %fd281, %fd1987;
	fma.rn.f64 	%fd1989, %fd1986, %fd230, %fd1988;
	ld.shared.f64 	%fd1990, [%r17];
	fma.rn.f64 	%fd1991, %fd282, %fd1990, %fd1989;
	fma.rn.f64 	%fd449, %fd1985, %fd1897, %fd421;
	ld.shared.f64 	%fd1992, [%r14+8];
	fma.rn.f64 	%fd1993, %fd283, %fd1992, %fd1991;
	ld.shared.f64 	%fd1994, [%r17+112];
	fma.rn.f64 	%fd1995, %fd284, %fd1994, %fd1993;
	fma.rn.f64 	%fd450, %fd1985, %fd1903, %fd422;
	ld.shared.f64 	%fd1996, [%r14+16];
	fma.rn.f64 	%fd1997, %fd286, %fd1996, %fd1995;
	ld.shared.f64 	%fd1998, [%r17+224];
	fma.rn.f64 	%fd1999, %fd287, %fd1998, %fd1997;
	fma.rn.f64 	%fd451, %fd1985, %fd1909, %fd423;
	ld.shared.f64 	%fd2000, [%r14+24];
	fma.rn.f64 	%fd2001, %fd289, %fd2000, %fd1999;
	ld.shared.f64 	%fd2002, [%r17+336];
	fma.rn.f64 	%fd2003, %fd290, %fd2002, %fd2001;
	fma.rn.f64 	%fd452, %fd1985, %fd1915, %fd424;
	ld.shared.f64 	%fd2004, [%r14+32];
	fma.rn.f64 	%fd2005, %fd292, %fd2004, %fd2003;
	ld.shared.f64 	%fd2006, [%r17+448];
	fma.rn.f64 	%fd2007, %fd293, %fd2006, %fd2005;
	fma.rn.f64 	%fd453, %fd1985, %fd1921, %fd434;
	ld.shared.f64 	%fd2008, [%r14+40];
	fma.rn.f64 	%fd2009, %fd295, %fd2008, %fd2007;
	ld.shared.f64 	%fd2010, [%r17+560];
	fma.rn.f64 	%fd2011, %fd296, %fd2010, %fd2009;
	fma.rn.f64 	%fd2012, %fd1985, %fd1927, %fd425;
	ld.shared.f64 	%fd2013, [%r14+48];
	fma.rn.f64 	%fd2014, %fd298, %fd2013, %fd2011;
	ld.shared.f64 	%fd2015, [%r17+672];
	fma.rn.f64 	%fd2016, %fd299, %fd2015, %fd2014;
	fma.rn.f64 	%fd454, %fd1985, %fd1933, %fd426;
	ld.shared.f64 	%fd2017, [%r14+56];
	fma.rn.f64 	%fd2018, %fd301, %fd2017, %fd2016;
	ld.shared.f64 	%fd2019, [%r17+784];
	fma.rn.f64 	%fd2020, %fd302, %fd2019, %fd2018;
	fma.rn.f64 	%fd455, %fd1985, %fd1939, %fd427;
	ld.shared.f64 	%fd2021, [%r14+64];
	fma.rn.f64 	%fd2022, %fd304, %fd2021, %fd2020;
	ld.shared.f64 	%fd2023, [%r17+896];
	fma.rn.f64 	%fd2024, %fd305, %fd2023, %fd2022;
	fma.rn.f64 	%fd456, %fd1985, %fd1945, %fd428;
	ld.shared.f64 	%fd2025, [%r14+72];
	fma.rn.f64 	%fd2026, %fd307, %fd2025, %fd2024;
	ld.shared.f64 	%fd2027, [%r17+1008];
	fma.rn.f64 	%fd2028, %fd308, %fd2027, %fd2026;
	fma.rn.f64 	%fd457, %fd1985, %fd1951, %fd429;
	ld.shared.f64 	%fd2029, [%r14+80];
	fma.rn.f64 	%fd2030, %fd310, %fd2029, %fd2028;
	ld.shared.f64 	%fd2031, [%r17+1120];
	fma.rn.f64 	%fd2032, %fd311, %fd2031, %fd2030;
	fma.rn.f64 	%fd458, %fd1985, %fd1957, %fd430;
	ld.shared.f64 	%fd2033, [%r14+88];
	fma.rn.f64 	%fd2034, %fd313, %fd2033, %fd2032;
	ld.shared.f64 	%fd2035, [%r17+1232];
	fma.rn.f64 	%fd2036, %fd314, %fd2035, %fd2034;
	fma.rn.f64 	%fd459, %fd1985, %fd1963, %fd431;
	ld.shared.f64 	%fd2037, [%r14+96];
	fma.rn.f64 	%fd2038, %fd316, %fd2037, %fd2036;
	ld.shared.f64 	%fd2039, [%r17+1344];
	fma.rn.f64 	%fd2040, %fd317, %fd2039, %fd2038;
	fma.rn.f64 	%fd460, %fd1985, %fd1969, %fd432;
	ld.shared.f64 	%fd2041, [%r14+104];
	fma.rn.f64 	%fd2042, %fd319, %fd2041, %fd2040;
	ld.shared.f64 	%fd2043, [%r17+1456];
	fma.rn.f64 	%fd2044, %fd320, %fd2043, %fd2042;
	fma.rn.f64 	%fd461, %fd1985, %fd1975, %fd433;
	add.f64 	%fd462, %fd2044, %fd2012;
	mov.f64 	%fd3766, 0d0000000000000000;
	mov.f64 	%fd3767, %fd3766;
	mov.f64 	%fd3768, %fd3766;
	mov.f64 	%fd3769, %fd3766;
	mov.f64 	%fd3770, %fd3766;
	mov.f64 	%fd3771, %fd3766;
	mov.f64 	%fd3772, %fd3766;
	@%p13 bra 	$L__BB49_21;
	ld.param.u64 	%rd62, [_Z32massMatrixMultiplyConstantKernelILi11ELi14ELi1EEvidPKdS1_S1_S1_S1_S1_S1_Pd_param_2];
	cvta.to.global.u64 	%rd29, %rd62;
	mov.u32 	%r94, %ctaid.x;
	mov.u32 	%r95, %tid.y;
	add.s32 	%r96, %r94, %r95;
	mov.u32 	%r97, %tid.x;
	mad.lo.s32 	%r98, %r96, 19208, %r97;
	mul.wide.s32 	%rd30, %r98, 8;
	add.s64 	%rd31, %rd29, %rd30;
	ld.global.nc.f64 	%fd3766, [%rd31+9408];
	ld.global.nc.f64 	%fd3767, [%rd31+31360];
	ld.global.nc.f64 	%fd3768, [%rd31+53312];
	ld.global.nc.f64 	%fd3769, [%rd31+75264];
	ld.global.nc.f64 	%fd3770, [%rd31+97216];
	ld.global.nc.f64 	%fd3771, [%rd31+119168];
	ld.global.nc.f64 	%fd3772, [%rd31+141120];
$L__BB49_21:
	ld.param.f64 	%fd3646, [_Z32massMatrixMultiplyConstantKernelILi11ELi14ELi1EEvidPKdS1_S1_S1_S1_S1_S1_Pd_param_1];
	ld.param.u32 	%r168, [_Z32massMatrixMultiplyConstantKernelILi11ELi14ELi1EEvidPKdS1_S1_S1_S1_S1_S1_Pd_param_0];
	mov.u32 	%r99, %ctaid.x;
	mov.u32 	%r100, %tid.y;
	add.s32 	%r101, %r99, %r100;
	setp.ge.s32 	%p14, %r101, %r168;
	ld.shared.f64 	%fd2046, [%r12+9408];
	fma.rn.f64 	%fd2047, %fd253, %fd2046, 0d0000000000000000;
	ld.shared.f64 	%fd2048, [%r18+9408];
	fma.rn.f64 	%fd2049, %fd254, %fd2048, 0d0000000000000000;
	ld.shared.f64 	%fd2050, [_ZZ32massMatrixMultiplyConstantKernelILi11ELi14ELi1EEvidPKdS1_S1_S1_S1_S1_S1_PdE13s_QuadToQuadD+672];
	fma.rn.f64 	%fd2051, %fd2050, %fd225, 0d0000000000000000;
	ld.shared.f64 	%fd2052, [%r12+9416];
	fma.rn.f64 	%fd2053, %fd255, %fd2052, %fd2047;
	ld.shared.f64 	%fd2054, [%r18+9520];
	fma.rn.f64 	%fd2055, %fd256, %fd2054, %fd2049;
	ld.shared.f64 	%fd2056, [_ZZ32massMatrixMultiplyConstantKernelILi11ELi14ELi1EEvidPKdS1_S1_S1_S1_S1_S1_PdE13s_QuadToQuadD+680];
	fma.rn.f64 	%fd2057, %fd2056, %fd226, %fd2051;
	ld.shared.f64 	%fd2058, [%r12+9424];
	fma.rn.f64 	%fd2059, %fd257, %fd2058, %fd2053;
	ld.shared.f64 	%fd2060, [%r18+9632];
	fma.rn.f64 	%fd2061, %fd258, %fd2060, %fd2055;
	ld.shared.f64 	%fd2062, [_ZZ32massMatrixMultiplyConstantKernelILi11ELi14ELi1EEvidPKdS1_S1_S1_S1_S1_S1_PdE13s_QuadToQuadD+688];
	fma.rn.f64 	%fd2063, %fd2062, %fd227, %fd2057;
	ld.shared.f64 	%fd2064, [%r12+9432];
	fma.rn.f64 	%fd2065, %fd259, %fd2064, %fd2059;
	ld.shared.f64 	%fd2066, [%r18+9744];
	fma.rn.f64 	%fd2067, %fd260, %fd2066, %fd2061;
	ld.shared.f64 	%fd2068, [_ZZ32massMatrixMultiplyConstantKernelILi11ELi14ELi1EEvidPKdS1_S1_S1_S1_S1_S1_PdE13s_QuadToQuadD+696];
	fma.rn.f64 	%fd2069, %fd2068, %fd228, %fd2063;
	ld.shared.f64 	%fd2070, [%r12+9440];
	fma.rn.f64 	%fd2071, %fd261, %fd2070, %fd2065;
	ld.shared.f64 	%fd2072, [%r18+9856];
	fma.rn.f64 	%fd2073, %fd262, %fd2072, %fd2067;
	ld.shared.f64 	%fd2074, [_ZZ32massMatrixMultiplyConstantKernelILi11ELi14ELi1EEvidPKdS1_S1_S1_S1_S1_S1_PdE13s_QuadToQuadD+704];
	fma.rn.f64 	%fd2075, %fd2074, %fd229, %fd2069;
	ld.shared.f64 	%fd2076, [%r12+9448];
	fma.rn.f64 	%fd2077, %fd263, %fd2076, %fd2071;
	ld.shared.f64 	%fd2078, [%r18+9968];
	fma.rn.f64 	%fd2079, %fd264, %fd2078, %fd2073;
	ld.shared.f64 	%fd2080, [_ZZ32massMatrixMultiplyConstantKernelILi11ELi14ELi1EEvidPKdS1_S1_S1_S1_S1_S1_PdE13s_QuadToQuadD+712];
	fma.rn.f64 	%fd2081, %fd2080, %fd230, %fd2075;
	ld.shared.f64 	%fd2082, [%r12+9456];
	fma.rn.f64 	%fd2083, %fd265, %fd2082, %fd2077;
	ld.shared.f64 	%fd2084, [%r18+10080];
	fma.rn.f64 	%fd2085, %fd266, %fd2084, %fd2079;
	ld.shared.f64 	%fd2086, [_ZZ32massMatrixMultiplyConstantKernelILi11ELi14ELi1EEvidPKdS1_S1_S1_S1_S1_S1_PdE13s_QuadToQuadD+720];
	fma.rn.f64 	%fd2087, %fd2086, %fd231, %fd2081;
	ld.shared.f64 	%fd2088, [%r12+9464];
	fma.rn.f64 	%fd2089, %fd267, %fd2088, %fd2083;
	ld.shared.f64 	%fd2090, [%r18+10192];
	fma.rn.f64 	%fd2091, %fd268, %fd2090, %fd2085;
	ld.shared.f64 	%fd2092, [_ZZ32massMatrixMultiplyConstantKernelILi11ELi14ELi1EEvidPKdS1_S1_S1_S1_S1_S1_PdE13s_QuadToQuadD+728];
	fma.rn.f64 	%fd2093, %fd2092, %fd232, %fd2087;
	ld.shared.f64 	%fd2094, [%r12+9472];
	fma.rn.f64 	%fd2095, %fd269, %fd2094, %fd2089;
	ld.shared.f64 	%fd2096, [%r18+10304];
	fma.rn.f64 	%fd2097, %fd270, %fd2096, %fd2091;
	ld.shared.f64 	%fd2098, [_ZZ32massMatrixMultiplyConstantKernelILi11ELi14ELi1EEvidPKdS1_S1_S1_S1_S1_S1_PdE13s_QuadToQuadD+736];
	fma.rn.f64 	%fd2099, %fd2098, %fd233, %fd2093;
	ld.shared.f64 	%fd2100, [%r12+9480];
	fma.rn.f64 	%fd2101, %fd271, %fd2100, %fd2095;
	ld.shared.f64 	%fd2102, [%r18+10416];
	fma.rn.f64 	%fd2103, %fd272, %fd2102, %fd2097;
	ld.shared.f64 	%fd2104, [_ZZ32massMatrixMultiplyConstantKernelILi11ELi14ELi1EEvidPKdS1_S1_S1_S1_S1_S1_PdE13s_QuadToQuadD+744];
	fma.rn.f64 	%fd2105, %fd2104, %fd234, %fd2099;
	ld.shared.f64 	%fd2106, [%r12+9488];
	fma.rn.f64 	%fd2107, %fd273, %fd2106, %fd2101;
	ld.shared.f64 	%fd2108, [%r18+10528];
	fma.rn.f64 	%fd2109, %fd274, %fd2108, %fd2103;
	ld.shared.f64 	%fd2110, [_ZZ32massMatrixMultiplyConstantKernelILi11ELi14ELi1EEvidPKdS1_S1_S1_S1_S1_S1_PdE13s_QuadToQuadD+752];
	fma.rn.f64 	%fd2111, %fd2110, %fd235, %fd2105;
	ld.shared.f64 	%fd2112, [%r12+9496];
	fma.rn.f64 	%fd2113, %fd275, %fd2112, %fd2107;
	ld.shared.f64 	%fd2114, [%r18+10640];
	fma.rn.f64 	%fd2115, %fd276, %fd2114, %fd2109;
	ld.shared.f64 	%fd2116, [_ZZ32massMatrixMultiplyConstantKernelILi11ELi14ELi1EEvidPKdS1_S1_S1_S1_S1_S1_PdE13s_QuadToQuadD+760];
	fma.rn.f64 	%fd2117, %fd2116, %fd236, %fd2111;
	ld.shared.f64 	%fd2118, [%r12+9504];
	fma.rn.f64 	%fd2119, %fd277, %fd2118, %fd2113;
	ld.shared.f64 	%fd2120, [%r18+10752];
	fma.rn.f64 	%fd2121, %fd278, %fd2120, %fd2115;
	ld.shared.f64 	%fd2122, [_ZZ32massMatrixMultiplyConstantKernelILi11ELi14ELi1EEvidPKdS1_S1_S1_S1_S1_S1_PdE13s_QuadToQuadD+768];
	fma.rn.f64 	%fd2123, %fd2122, %fd237, %fd2117;
	ld.shared.f64 	%fd2124, [%r12+9512];
	fma.rn.f64 	%fd2125, %fd279, %fd2124, %fd2119;
	ld.shared.f64 	%fd2126, [%r18+10864];
	fma.rn.f64 	%fd2127, %fd280, %fd2126, %fd2121;
	ld.shared.f64 	%fd2128, [_ZZ32massMatrixMultiplyConstantKernelILi11ELi14ELi1EEvidPKdS1_S1_S1_S1_S1_S1_PdE13s_QuadToQuadD+776];
	fma.rn.f64 	%fd2129, %fd2128, %fd238, %fd2123;
	bar.sync 	0;
	mul.f64 	%fd2130, %fd3767, %fd2127;
	fma.rn.f64 	%fd2131, %fd3766, %fd2125, %fd2130;
	fma.rn.f64 	%fd2132, %fd3768, %fd2129, %fd2131;
	st.shared.f64 	[%r15], %fd2132;
	mul.f64 	%fd2133, %fd3769, %fd2127;
	fma.rn.f64 	%fd2134, %fd3767, %fd2125, %fd2133;
	fma.rn.f64 	%fd2135, %fd3770, %fd2129, %fd2134;
	st.shared.f64 	[%r16], %fd2135;
	mul.f64 	%fd2136, %fd3770, %fd2127;
	fma.rn.f64 	%fd2137, %fd3768, %fd2125, %fd2136;
	fma.rn.f64 	%fd2138, %fd3771, %fd2129, %fd2137;
	mul.f64 	%fd2139, %fd3646, %fd3772;
	bar.sync 	0;
	ld.shared.f64 	%fd2140, [%r14];
	mul.f64 	%fd2141, %fd281, %fd2140;
	fma.rn.f64 	%fd2142, %fd2139, %fd231, %fd2141;
	ld.shared.f64 	%fd2143, [%r17];
	fma.rn.f64 	%fd2144, %fd282, %fd2143, %fd2142;
	fma.rn.f64 	%fd477, %fd2138, %fd2050, %fd449;
	ld.shared.f64 	%fd2145, [%r14+8];
	fma.rn.f64 	%fd2146, %fd283, %fd2145, %fd2144;
	ld.shared.f64 	%fd2147, [%r17+112];
	fma.rn.f64 	%fd2148, %fd284, %fd2147, %fd2146;
	fma.rn.f64 	%fd478, %fd2138, %fd2056, %fd450;
	ld.shared.f64 	%fd2149, [%r14+16];
	fma.rn.f64 	%fd2150, %fd286, %fd2149, %fd2148;
	ld.shared.f64 	%fd2151, [%r17+224];
	fma.rn.f64 	%fd2152, %fd287, %fd2151, %fd2150;
	fma.rn.f64 	%fd479, %fd2138, %fd2062, %fd451;
	ld.shared.f64 	%fd2153, [%r14+24];
	fma.rn.f64 	%fd2154, %fd289, %fd2153, %fd2152;
	ld.shared.f64 	%fd2155, [%r17+336];
	fma.rn.f64 	%fd2156, %fd290, %fd2155, %fd2154;
	fma.rn.f64 	%fd480, %fd2138, %fd2068, %fd452;
	ld.shared.f64 	%fd2157, [%r14+32];
	fma.rn.f64 	%fd2158, %fd292, %fd2157, %fd2156;
	ld.shared.f64 	%fd2159, [%r17+448];
	fma.rn.f64 	%fd2160, %fd293, %fd2159, %fd2158;
	fma.rn.f64 	%fd481, %fd2138, %fd2074, %fd453;
	ld.shared.f64 	%fd2161, [%r14+40];
	fma.rn.f64 	%fd2162, %fd295, %fd2161, %fd2160;
	ld.shared.f64 	%fd2163, [%r17+560];
	fma.rn.f64 	%fd2164, %fd296, %fd2163, %fd2162;
	fma.rn.f64 	%fd482, %fd2138, %fd2080, %fd462;
	ld.shared.f64 	%fd2165, [%r14+48];
	fma.rn.f64 	%fd2166, %fd298, %fd2165, %fd2164;
	ld.shared.f64 	%fd2167, [%r17+672];
	fma.rn.f64 	%fd2168, %fd299, %fd2167, %fd2166;
	fma.rn.f64 	%fd2169, %fd2138, %fd2086, %fd454;
	ld.shared.f64 	%fd2170, [%r14+56];
	fma.rn.f64 	%fd2171, %fd301, %fd2170, %fd2168;
	ld.shared.f64 	%fd2172, [%r17+784];
	fma.rn.f64 	%fd2173, %fd302, %fd2172, %fd2171;
	fma.rn.f64 	%fd483, %fd2138, %fd2092, %fd455;
	ld.shared.f64 	%fd2174, [%r14+64];
	fma.rn.f64 	%fd2175, %fd304, %fd2174, %fd2173;
	ld.shared.f64 	%fd2176, [%r17+896];
	fma.rn.f64 	%fd2177, %fd305, %fd2176, %fd2175;
	fma.rn.f64 	%fd484, %fd2138, %fd2098, %fd456;
	ld.shared.f64 	%fd2178, [%r14+72];
	fma.rn.f64 	%fd2179, %fd307, %fd2178, %fd2177;
	ld.shared.f64 	%fd2180, [%r17+1008];
	fma.rn.f64 	%fd2181, %fd308, %fd2180, %fd2179;
	fma.rn.f64 	%fd485, %fd2138, %fd2104, %fd457;
	ld.shared.f64 	%fd2182, [%r14+80];
	fma.rn.f64 	%fd2183, %fd310, %fd2182, %fd2181;
	ld.shared.f64 	%fd2184, [%r17+1120];
	fma.rn.f64 	%fd2185, %fd311, %fd2184, %fd2183;
	fma.rn.f64 	%fd486, %fd2138, %fd2110, %fd458;
	ld.shared.f64 	%fd2186, [%r14+88];
	fma.rn.f64 	%fd2187, %fd313, %fd2186, %fd2185;
	ld.shared.f64 	%fd2188, [%r17+1232];
	fma.rn.f64 	%fd2189, %fd314, %fd2188, %fd2187;
	fma.rn.f64 	%fd487, %fd2138, %fd2116, %fd459;
	ld.shared.f64 	%fd2190, [%r14+96];
	fma.rn.f64 	%fd2191, %fd316, %fd2190, %fd2189;
	ld.shared.f64 	%fd2192, [%r17+1344];
	fma.rn.f64 	%fd2193, %fd317, %fd2192, %fd2191;
	fma.rn.f64 	%fd488, %fd2138, %fd2122, %fd460;
	ld.shared.f64 	%fd2194, [%r14+104];
	fma.rn.f64 	%fd2195, %fd319, %fd2194, %fd2193;
	ld.shared.f64 	%fd2196, [%r17+1456];
	fma.rn.f64 	%fd2197, %fd320, %fd2196, %fd2195;
	fma.rn.f64 	%fd489, %fd2138, %fd2128, %fd461;
	add.f64 	%fd490, %fd2197, %fd2169;
	mov.f64 	%fd3773, 0d0000000000000000;
	mov.f64 	%fd3774, %fd3773;
	mov.f64 	%fd3775, %fd3773;
	mov.f64 	%fd3776, %fd3773;
	mov.f64 	%fd3777, %fd3773;
	mov.f64 	%fd3778, %fd3773;
	mov.f64 	%fd3779, %fd3773;
	@%p14 bra 	$L__BB49_23;
	ld.param.u64 	%rd63, [_Z32massMatrixMultiplyConstantKernelILi11ELi14ELi1EEvidPKdS1_S1_S1_S1_S1_S1_Pd_param_2];
	cvta.to.global.u64 	%rd32, %rd63;
	mov.u32 	%r102, %ctaid.x;
	mov.u32 	%r103, %tid.y;
	add.s32 	%r104, %r102, %r103;
	mov.u32 	%r105, %tid.x;
	mad.lo.s32 	%r106, %r104, 19208, %r105;
	mul.wide.s32 	%rd33, %r106, 8;
	add.s64 	%rd34, %rd32, %rd33;
	ld.global.nc.f64 	%fd3773, [%rd34+10976];
	ld.global.nc.f64 	%fd3774, [%rd34+32928];
	ld.global.nc.f64 	%fd3775, [%rd34+54880];
	ld.global.nc.f64 	%fd3776, [%rd34+76832];
	ld.global.nc.f64 	%fd3777, [%rd34+98784];
	ld.global.nc.f64 	%fd3778, [%rd34+120736];
	ld.global.nc.f64 	%fd3779, [%rd34+142688];
$L__BB49_23:
	ld.param.f64 	%fd3647, [_Z32massMatrixMultiplyConstantKernelILi11ELi14ELi1EEvidPKdS1_S1_S1_S1_S1_S1_Pd_param_1];
	ld.param.u32 	%r169, [_Z32massMatrixMultiplyConstantKernelILi11ELi14ELi1EEvidPKdS1_S1_S1_S1_S1_S1_Pd_param_0];
	mov.u32 	%r107, %ctaid.x;
	mov.u32 	%r108, %tid.y;
	add.s32 	%r109, %r107, %r108;
	setp.ge.s32 	%p15, %r109, %r169;
	ld.shared.f64 	%fd2199, [%r12+10976];
	fma.rn.f64 	%fd2200, %fd253, %fd2199, 0d0000000000000000;
	ld.shared.f64 	%fd2201, [%r18+10976];
	fma.rn.f64 	%fd2202, %fd254, %fd2201, 0d0000000000000000;
	ld.shared.f64 	%fd2203, [_ZZ32massMatrixMultiplyConstantKernelILi11ELi14ELi1EEvidPKdS1_S1_S1_S1_S1_S1_PdE13s_QuadToQuadD+784];
	fma.rn.f64 	%fd2204, %fd2203, %fd225, 0d0000000000000000;
	ld.shared.f64 	%fd2205, [%r12+10984];
	fma.rn.f64 	%fd2206, %fd255, %fd2205, %fd2200;
	ld.shared.f64 	%fd2207, [%r18+11088];
	fma.rn.f64 	%fd2208, %fd256, %fd2207, %fd2202;
	ld.shared.f64 	%fd2209, [_ZZ32massMatrixMultiplyConstantKernelILi11ELi14ELi1EEvidPKdS1_S1_S1_S1_S1_S1_PdE13s_QuadToQuadD+792];
	fma.rn.f64 	%fd2210, %fd2209, %fd226, %fd2204;
	ld.shared.f64 	%fd2211, [%r12+10992];
	fma.rn.f64 	%fd2212, %fd257, %fd2211, %fd2206;
	ld.shared.f64 	%fd2213, [%r18+11200];
	fma.rn.f64 	%fd2214, %fd258, %fd2213, %fd2208;
	ld.shared.f64 	%fd2215, [_ZZ32massMatrixMultiplyConstantKernelILi11ELi14ELi1EEvidPKdS1_S1_S1_S1_S1_S1_PdE13s_QuadToQuadD+800];
	fma.rn.f64 	%fd2216, %fd2215, %fd227, %fd2210;
	ld.shared.f64 	%fd2217, [%r12+11000];
	fma.rn.f64 	%fd2218, %fd259, %fd2217, %fd2212;
	ld.shared.f64 	%fd2219, [%r18+11312];
	fma.rn.f64 	%fd2220, %fd260, %fd2219, %fd2214;
	ld.shared.f64 	%fd2221, [_ZZ32massMatrixMultiplyConstantKernelILi11ELi14ELi1EEvidPKdS1_S1_S1_S1_S1_S1_PdE13s_QuadToQuadD+808];
	fma.rn.f64 	%fd2222, %fd2221, %fd228, %fd2216;
	ld.shared.f64 	%fd2223, [%r12+11008];
	fma.rn.f64 	%fd2224, %fd261, %fd2223, %fd2218;
	ld.shared.f64 	%fd2225, [%r18+11424];
	fma.rn.f64 	%fd2226, %fd262, %fd2225, %fd2220;
	ld.shared.f64 	%fd2227, [_ZZ32massMatrixMultiplyConstantKernelILi11ELi14ELi1EEvidPKdS1_S1_S1_S1_S1_S1_PdE13s_QuadToQuadD+816];
	fma.rn.f64 	%fd2228, %fd2227, %fd229, %fd2222;
	ld.shared.f64 	%fd2229, [%r12+11016];
	fma.rn.f64 	%fd2230, %fd263, %fd2229, %fd2224;
	ld.shared.f64 	%fd2231, [%r18+11536];
	fma.rn.f64 	%fd2232, %fd264, %fd2231, %fd2226;
	ld.shared.f64 	%fd2233, [_ZZ32massMatrixMultiplyConstantKernelILi11ELi14ELi1EEvidPKdS1_S1_S1_S1_S1_S1_PdE13s_QuadToQuadD+824];
	fma.rn.f64 	%fd2234, %fd2233, %fd230, %fd2228;
	ld.shared.f64 	%fd2235, [%r12+11024];
	fma.rn.f64 	%fd2236, %fd265, %fd2235, %fd2230;
	ld.shared.f64 	%fd2237, [%r18+11648];
	fma.rn.f64 	%fd2238, %fd266, %fd2237, %fd2232;
	ld.shared.f64 	%fd2239, [_ZZ32massMatrixMultiplyConstantKernelILi11ELi14ELi1EEvidPKdS1_S1_S1_S1_S1_S1_PdE13s_QuadToQuadD+832];
	fma.rn.f64 	%fd2240, %fd2239, %fd231, %fd2234;
	ld.shared.f64 	%fd2241, [%r12+11032];
	fma.rn.f64 	%fd2242, %fd267, %fd2241, %fd2236;
	ld.shared.f64 	%fd2243, [%r18+11760];
	fma.rn.f64 	%fd2244, %fd268, %fd2243, %fd2238;
	ld.shared.f64 	%fd2245, [_ZZ32massMatrixMultiplyConstantKernelILi11ELi14ELi1EEvidPKdS1_S1_S1_S1_S1_S1_PdE13s_QuadToQuadD+840];
	fma.rn.f64 	%fd2246, %fd2245, %fd232, %fd2240;
	ld.shared.f64 	%fd2247, [%r12+11040];
	fma.rn.f64 	%fd2248, %fd269, %fd2247, %fd2242;
	ld.shared.f64 	%fd2249, [%r18+11872];
	fma.rn.f64 	%fd2250, %fd270, %fd2249, %fd2244;
	ld.shared.f64 	%fd2251, [_ZZ32massMatrixMultiplyConstantKernelILi11ELi14ELi1EEvidPKdS1_S1_S1_S1_S1_S1_PdE13s_QuadToQuadD+848];
	fma.rn.f64 	%fd2252, %fd2251, %fd233, %fd2246;
	ld.shared.f64 	%fd2253, [%r12+11048];
	fma.rn.f64 	%fd2254, %fd271, %fd2253, %fd2248;
	ld.shared.f64 	%fd2255, [%r18+11984];
	fma.rn.f64 	%fd2256, %fd272, %fd2255, %fd2250;
	ld.shared.f64 	%fd2257, [_ZZ32massMatrixMultiplyConstantKernelILi11ELi14ELi1EEvidPKdS1_S1_S1_S1_S1_S1_PdE13s_QuadToQuadD+856];
	fma.rn.f64 	%fd2258, %fd2257, %fd234, %fd2252;
	ld.shared.f64 	%fd2259, [%r12+11056];
	fma.rn.f64 	%fd2260, %fd273, %fd2259, %fd2254;
	ld.shared.f64 	%fd2261, [%r18+12096];
	fma.rn.f64 	%fd2262, %fd274, %fd2261, %fd2256;
	ld.shared.f64 	%fd2263, [_ZZ32massMatrixMultiplyConstantKernelILi11ELi14ELi1EEvidPKdS1_S1_S1_S1_S1_S1_PdE13s_QuadToQuadD+864];
	fma.rn.f64 	%fd2264, %fd2263, %fd235, %fd2258;
	ld.shared.f64 	%fd2265, [%r12+11064];
	fma.rn.f64 	%fd2266, %fd275, %fd2265, %fd2260;
	ld.shared.f64 	%fd2267, [%r18+12208];
	fma.rn.f64 	%fd2268, %fd276, %fd2267, %fd2262;
	ld.shared.f64 	%fd2269, [_ZZ32massMatrixMultiplyConstantKernelILi11ELi14ELi1EEvidPKdS1_S1_S1_S1_S1_S1_PdE13s_QuadToQuadD+872];
	fma.rn.f64 	%fd2270, %fd2269, %fd236, %fd2264;
	ld.shared.f64 	%fd2271, [%r12+11072];
	fma.rn.f64 	%fd2272, %fd277, %fd2271, %fd2266;
	ld.shared.f64 	%fd2273, [%r18+12320];
	fma.rn.f64 	%fd2274, %fd278, %fd2273, %fd2268;
	ld.shared.f64 	%fd2275, [_ZZ32massMatrixMultiplyConstantKernelILi11ELi14ELi1EEvidPKdS1_S1_S1_S1_S1_S1_PdE13s_QuadToQuadD+880];
	fma.rn.f64 	%fd2276, %fd2275, %fd237, %fd2270;
	ld.shared.f64 	%fd2277, [%r12+11080];
	fma.rn.f64 	%fd2278, %fd279, %fd2277, %fd2272;
	ld.shared.f64 	%fd2279, [%r18+12432];
	fma.rn.f64 	%fd2280, %fd280, %fd2279, %fd2274;
	ld.shared.f64 	%fd2281, [_ZZ32massMatrixMultiplyConstantKernelILi11ELi14ELi1EEvidPKdS1_S1_S1_S1_S1_S1_PdE13s_QuadToQuadD+888];
	fma.rn.f64 	%fd2282, %fd2281, %fd238, %fd2276;
	bar.sync 	0;
	mul.f64 	%fd2283, %fd3774, %fd2280;
	fma.rn.f64 	%fd2284, %fd3773, %fd2278, %fd2283;
	fma.rn.f64 	%fd2285, %fd3775, %fd2282, %fd2284;
	st.shared.f64 	[%r15], %fd2285;
	mul.f64 	%fd2286, %fd3776, %fd2280;
	fma.rn.f64 	%fd2287, %fd3774, %fd2278, %fd2286;
	fma.rn.f64 	%fd2288, %fd3777, %fd2282, %fd2287;
	st.shared.f64 	[%r16], %fd2288;
	mul.f64 	%fd2289, %fd3777, %fd2280;
	fma.rn.f64 	%fd2290, %fd3775, %fd2278, %fd2289;
	fma.rn.f64 	%fd2291, %fd3778, %fd2282, %fd2290;
	mul.f64 	%fd2292, %fd3647, %fd3779;
	bar.sync 	0;
	ld.shared.f64 	%fd2293, [%r14];
	mul.f64 	%fd2294, %fd281, %fd2293;
	fma.rn.f64 	%fd2295, %fd2292, %fd232, %fd2294;
	ld.shared.f64 	%fd2296, [%r17];
	fma.rn.f64 	%fd2297, %fd282, %fd2296, %fd2295;
	fma.rn.f64 	%fd505, %fd2291, %fd2203, %fd477;
	ld.shared.f64 	%fd2298, [%r14+8];
	fma.rn.f64 	%fd2299, %fd283, %fd2298, %fd2297;
	ld.shared.f64 	%fd2300, [%r17+112];
	fma.rn.f64 	%fd2301, %fd284, %fd2300, %fd2299;
	fma.rn.f64 	%fd506, %fd2291, %fd2209, %fd478;
	ld.shared.f64 	%fd2302, [%r14+16];
	fma.rn.f64 	%fd2303, %fd286, %fd2302, %fd2301;
	ld.shared.f64 	%fd2304, [%r17+224];
	fma.rn.f64 	%fd2305, %fd287, %fd2304, %fd2303;
	fma.rn.f64 	%fd507, %fd2291, %fd2215, %fd479;
	ld.shared.f64 	%fd2306, [%r14+24];
	fma.rn.f64 	%fd2307, %fd289, %fd2306, %fd2305;
	ld.shared.f64 	%fd2308, [%r17+336];
	fma.rn.f64 	%fd2309, %fd290, %fd2308, %fd2307;
	fma.rn.f64 	%fd508, %fd2291, %fd2221, %fd480;
	ld.shared.f64 	%fd2310, [%r14+32];
	fma.rn.f64 	%fd2311, %fd292, %fd2310, %fd2309;
	ld.shared.f64 	%fd2312, [%r17+448];
	fma.rn.f64 	%fd2313, %fd293, %fd2312, %fd2311;
	fma.rn.f64 	%fd509, %fd2291, %fd2227, %fd481;
	ld.shared.f64 	%fd2314, [%r14+40];
	fma.rn.f64 	%fd2315, %fd295, %fd2314, %fd2313;
	ld.shared.f64 	%fd2316, [%r17+560];
	fma.rn.f64 	%fd2317, %fd296, %fd2316, %fd2315;
	fma.rn.f64 	%fd510, %fd2291, %fd2233, %fd482;
	ld.shared.f64 	%fd2318, [%r14+48];
	fma.rn.f64 	%fd2319, %fd298, %fd2318, %fd2317;
	ld.shared.f64 	%fd2320, [%r17+672];
	fma.rn.f64 	%fd2321, %fd299, %fd2320, %fd2319;
	fma.rn.f64 	%fd511, %fd2291, %fd2239, %fd490;
	ld.shared.f64 	%fd2322, [%r14+56];
	fma.rn.f64 	%fd2323, %fd301, %fd2322, %fd2321;
	ld.shared.f64 	%fd2324, [%r17+784];
	fma.rn.f64 	%fd2325, %fd302, %fd2324, %fd2323;
	fma.rn.f64 	%fd2326, %fd2291, %fd2245, %fd483;
	ld.shared.f64 	%fd2327, [%r14+64];
	fma.rn.f64 	%fd2328, %fd304, %fd2327, %fd2325;
	ld.shared.f64 	%fd2329, [%r17+896];
	fma.rn.f64 	%fd2330, %fd305, %fd2329, %fd2328;
	fma.rn.f64 	%fd512, %fd2291, %fd2251, %fd484;
	ld.shared.f64 	%fd2331, [%r14+72];
	fma.rn.f64 	%fd2332, %fd307, %fd2331, %fd2330;
	ld.shared.f64 	%fd2333, [%r17+1008];
	fma.rn.f64 	%fd2334, %fd308, %fd2333, %fd2332;
	fma.rn.f64 	%fd513, %fd2291, %fd2257, %fd485;
	ld.shared.f64 	%fd2335, [%r14+80];
	fma.rn.f64 	%fd2336, %fd310, %fd2335, %fd2334;
	ld.shared.f64 	%fd2337, [%r17+1120];
	fma.rn.f64 	%fd2338, %fd311, %fd2337, %fd2336;
	fma.rn.f64 	%fd514, %fd2291, %fd2263, %fd486;
	ld.shared.f64 	%fd2339, [%r14+88];
	fma.rn.f64 	%fd2340, %fd313, %fd2339, %fd2338;
	ld.shared.f64 	%fd2341, [%r17+1232];
	fma.rn.f64 	%fd2342, %fd314, %fd2341, %fd2340;
	fma.rn.f64 	%fd515, %fd2291, %fd2269, %fd487;
	ld.shared.f64 	%fd2343, [%r14+96];
	fma.rn.f64 	%fd2344, %fd316, %fd2343, %fd2342;
	ld.shared.f64 	%fd2345, [%r17+1344];
	fma.rn.f64 	%fd2346, %fd317, %fd2345, %fd2344;
	fma.rn.f64 	%fd516, %fd2291, %fd2275, %fd488;
	ld.shared.f64 	%fd2347, [%r14+104];
	fma.rn.f64 	%fd2348, %fd319, %fd2347, %fd2346;
	ld.shared.f64 	%fd2349, [%r17+1456];
	fma.rn.f64 	%fd2350, %fd320, %fd2349, %fd2348;
	fma.rn.f64 	%fd517, %fd2291, %fd2281, %fd489;
	add.f64 	%fd518, %fd2350, %fd2326;
	mov.f64 	%fd3780, 0d0000000000000000;
	mov.f64 	%fd3781, %fd3780;
	mov.f64 	%fd3782, %fd3780;
	mov.f64 	%fd3783, %fd3780;
	mov.f64 	%fd3784, %fd3780;
	mov.f64 	%fd3785, %fd3780;
	mov.f64 	%fd3786, %fd3780;
	@%p15 bra 	$L__BB49_25;
	ld.param.u64 	%rd64, [_Z32massMatrixMultiplyConstantKernelILi11ELi14ELi1EEvidPKdS1_S1_S1_S1_S1_S1_Pd_param_2];
	cvta.to.global.u64 	%rd35, %rd64;
	mov.u32 	%r110, %ctaid.x;
	mov.u32 	%r111, %tid.y;
	add.s32 	%r112, %r110, %r111;
	mov.u32 	%r113, %tid.x;
	mad.lo.s32 	%r114, %r112, 19208, %r113;
	mul.wide.s32 	%rd36, %r114, 8;
	add.s64 	%rd37, %rd35, %rd36;
	ld.global.nc.f64 	%fd3780, [%rd37+12544];
	ld.global.nc.f64 	%fd3781, [%rd37+34496];
	ld.global.nc.f64 	%fd3782, [%rd37+56448];
	ld.global.nc.f64 	%fd3783, [%rd37+78400];
	ld.global.nc.f64 	%fd3784, [%rd37+100352];
	ld.global.nc.f64 	%fd3785, [%rd37+122304];
	ld.global.nc.f64 	%fd3786, [%rd37+144256];
$L__BB49_25:
	ld.param.f64 	%fd3648, [_Z32massMatrixMultiplyConstantKernelILi11ELi14ELi1EEvidPKdS1_S1_S1_S1_S1_S1_Pd_param_1];
	ld.param.u32 	%r170, [_Z32massMatrixMultiplyConstantKernelILi11ELi14ELi1EEvidPKdS1_S1_S1_S1_S1_S1_Pd_param_0];
	mov.u32 	%r115, %ctaid.x;
	mov.u32 	%r116, %tid.y;
	add.s32 	%r117, %r115, %r116;
	setp.ge.s32 	%p16, %r117, %r170;
	ld.shared.f64 	%fd2352, [%r12+12544];
	fma.rn.f64 	%fd2353, %fd253, %fd2352, 0d0000000000000000;
	ld.shared.f64 	%fd2354, [%r18+12544];
	fma.rn.f64 	%fd2355, %fd254, %fd2354, 0d0000000000000000;
	ld.shared.f64 	%fd2356, [_ZZ32massMatrixMultiplyConstantKernelILi11ELi14ELi1EEvidPKdS1_S1_S1_S1_S1_S1_PdE13s_QuadToQuadD+896];
	fma.rn.f64 	%fd2357, %fd2356, %fd225, 0d0000000000000000;
	ld.shared.f64 	%fd2358, [%r12+12552];
	fma.rn.f64 	%fd2359, %fd255, %fd2358, %fd2353;
	ld.shared.f64 	%fd2360, [%r18+12656];
	fma.rn.f64 	%fd2361, %fd256, %fd2360, %fd2355;
	ld.shared.f64 	%fd2362, [_ZZ32massMatrixMultiplyConstantKernelILi11ELi14ELi1EEvidPKdS1_S1_S1_S1_S1_S1_PdE13s_QuadToQuadD+904];
	fma.rn.f64 	%fd2363, %fd2362, %fd226, %fd2357;
	ld.shared.f64 	%fd2364, [%r12+12560];
	fma.rn.f64 	%fd2365, %fd257, %fd2364, %fd2359;
	ld.shared.f64 	%fd2366, [%r18+12768];
	fma.rn.f64 	%fd2367, %fd258, %fd2366, %fd2361;
	ld.shared.f64 	%fd2368, [_ZZ32massMatrixMultiplyConstantKernelILi11ELi14ELi1EEvidPKdS1_S1_S1_S1_S1_S1_PdE13s_QuadToQuadD+912];
	fma.rn.f64 	%fd2369, %fd2368, %fd227, %fd2363;
	ld.shared.f64 	%fd2370, [%r12+12568];
	fma.rn.f64 	%fd2371, %fd259, %fd2370, %fd2365;
	ld.shared.f64 	%fd2372, [%r18+12880];
	fma.rn.f64 	%fd2373, %fd260, %fd2372, %fd2367;
	ld.shared.f64 	%fd2374, [_ZZ32massMatrixMultiplyConstantKernelILi11ELi14ELi1EEvidPKdS1_S1_S1_S1_S1_S1_PdE13s_QuadToQuadD+920];
	fma.rn.f64 	%fd2375, %fd2374, %fd228, %fd2369;
	ld.shared.f64 	%fd2376, [%r12+12576];
	fma.rn.f64 	%fd2377, %fd261, %fd2376, %fd2371;
	ld.shared.f64 	%fd2378, [%r18+12992];
	fma.rn.f64 	%fd2379, %fd262, %fd2378, %fd2373;
	ld.shared.f64 	%fd2380, [_ZZ32massMatrixMultiplyConstantKernelILi11ELi14ELi1EEvidPKdS1_S1_S1_S1_S1_S1_PdE13s_QuadToQuadD+928];
	fma.rn.f64 	%fd2381, %fd2380, %fd229, %fd2375;
	ld.shared.f64 	%fd2382, [%r12+12584];
	fma.rn.f64 	%fd2383, %fd263, %fd2382, %fd2377;
	ld.shared.f64 	%fd2384, [%r18+13104];
	fma.rn.f64 	%fd2385, %fd264, %fd2384, %fd2379;
	ld.shared.f64 	%fd2386, [_ZZ32massMatrixMultiplyConstantKernelILi11ELi14ELi1EEvidPKdS1_S1_S1_S1_S1_S1_PdE13s_QuadToQuadD+936];
	fma.rn.f64 	%fd2387, %fd2386, %fd230, %fd2381;
	ld.shared.f64 	%fd2388, [%r12+12592];
	fma.rn.f64 	%fd2389, %fd265, %fd2388, %fd2383;
	ld.shared.f64 	%fd2390, [%r18+13216];
	fma.rn.f64 	%fd2391, %fd266, %fd2390, %fd2385;
	ld.shared.f64 	%fd2392, [_ZZ32massMatrixMultiplyConstantKernelILi11ELi14ELi1EEvidPKdS1_S1_S1_S1_S1_S1_PdE13s_QuadToQuadD+944];
	fma.rn.f64 	%fd2393, %fd2392, %fd231, %fd2387;
	ld.shared.f64 	%fd2394, [%r12+12600];
	fma.rn.f64 	%fd2395, %fd267, %fd2394, %fd2389;
	ld.shared.f64 	%fd2396, [%r18+13328];
	fma.rn.f64 	%fd2397, %fd268, %fd2396, %fd2391;
	ld.shared.f64 	%fd2398, [_ZZ32massMatrixMultiplyConstantKernelILi11ELi14ELi1EEvidPKdS1_S1_S1_S1_S1_S1_PdE13s_QuadToQuadD+952];
	fma.rn.f64 	%fd2399, %fd2398, %fd232, %fd2393;
	ld.shared.f64 	%fd2400, [%r12+12608];
	fma.rn.f64 	%fd2401, %fd269, %fd2400, %fd2395;
	ld.shared.f64 	%fd2402, [%r18+13440];
	fma.rn.f64 	%fd2403, %fd270, %fd2402, %fd2397;
	ld.shared.f64 	%fd2404, [_ZZ32massMatrixMultiplyConstantKernelILi11ELi14ELi1EEvidPKdS1_S1_S1_S1_S1_S1_PdE13s_QuadToQuadD+960];
	fma.rn.f64 	%fd2405, %fd2404, %fd233, %fd2399;
	ld.shared.f64 	%fd2406, [%r12+12616];
	fma.rn.f64 	%fd2407, %fd271, %fd2406, %fd2401;
	ld.shared.f64 	%fd2408, [%r18+13552];
	fma.rn.f64 	%fd2409, %fd272, %fd2408, %fd2403;
	ld.shared.f64 	%fd2410, [_ZZ32massMatrixMultiplyConstantKernelILi11ELi14ELi1EEvidPKdS1_S1_S1_S1_S1_S1_PdE13s_QuadToQuadD+968];
	fma.rn.f64 	%fd2411, %fd2410, %fd234, %fd2405;
	ld.shared.f64 	%fd2412, [%r12+12624];
	fma.rn.f64 	%fd2413, %fd273, %fd2412, %fd2407;
	ld.shared.f64 	%fd2414, [%r18+13664];
	fma.rn.f64 	%fd2415, %fd274, %fd2414, %fd2409;
	ld.shared.f64 	%fd2416, [_ZZ32massMatrixMultiplyConstantKernelILi11ELi14ELi1EEvidPKdS1_S1_S1_S1_S1_S1_PdE13s_QuadToQuadD+976];
	fma.rn.f64 	%fd2417, %fd2416, %fd235, %fd2411;
	ld.shared.f64 	%fd2418, [%r12+12632];
	fma.rn.f64 	%fd2419, %fd275, %fd2418, %fd2413;
	ld.shared.f64 	%fd2420, [%r18+13776];
	fma.rn.f64 	%fd2421, %fd276, %fd2420, %fd2415;
	ld.shared.f64 	%fd2422, [_ZZ32massMatrixMultiplyConstantKernelILi11ELi14ELi1EEvidPKdS1_S1_S1_S1_S1_S1_PdE13s_QuadToQuadD+984];
	fma.rn.f64 	%fd2423, %fd2422, %fd236, %fd2417;
	ld.shared.f64 	%fd2424, [%r12+12640];
	fma.rn.f64 	%fd2425, %fd277, %fd2424, %fd2419;
	ld.shared.f64 	%fd2426, [%r18+13888];
	fma.rn.f64 	%fd2427, %fd278, %fd2426, %fd2421;
	ld.shared.f64 	%fd2428, [_ZZ32massMatrixMultiplyConstantKernelILi11ELi14ELi1EEvidPKdS1_S1_S1_S1_S1_S1_PdE13s_QuadToQuadD+992];
	fma.rn.f64 	%fd2429, %fd2428, %fd237, %fd2423;
	ld.shared.f64 	%fd2430, [%r12+12648];
	fma.rn.f64 	%fd2431, %fd279, %fd2430, %fd2425;
	ld.shared.f64 	%fd2432, [%r18+14000];
	fma.rn.f64 	%fd2433, %fd280, %fd2432, %fd2427;
	ld.shared.f64 	%fd2434, [_ZZ32massMatrixMultiplyConstantKernelILi11ELi14ELi1EEvidPKdS1_S1_S1_S1_S1_S1_PdE13s_QuadToQuadD+1000];
	fma.rn.f64 	%fd2435, %fd2434, %fd238, %fd2429;
	bar.sync 	0;
	mul.f64 	%fd2436, %fd3781, %fd2433;
	fma.rn.f64 	%fd2437, %fd3780, %fd2431, %fd2436;
	fma.rn.f64 	%fd2438, %fd3782, %fd2435, %fd2437;
	st.shared.f64 	[%r15], %fd2438;
	mul.f64 	%fd2439, %fd3783, %fd2433;
	fma.rn.f64 	%fd2440, %fd3781, %fd2431, %fd2439;
	fma.rn.f64 	%fd2441, %fd3784, %fd2435, %fd2440;
	st.shared.f64 	[%r16], %fd2441;
	mul.f64 	%fd2442, %fd3784, %fd2433;
	fma.rn.f64 	%fd2443, %fd3782, %fd2431, %fd2442;
	fma.rn.f64 	%fd2444, %fd3785, %fd2435, %fd2443;
	mul.f64 	%fd2445, %fd3648, %fd3786;
	bar.sync 	0;
	ld.shared.f64 	%fd2446, [%r14];
	mul.f64 	%fd2447, %fd281, %fd2446;
	fma.rn.f64 	%fd2448, %fd2445, %fd233, %fd2447;
	ld.shared.f64 	%fd2449, [%r17];
	fma.rn.f64 	%fd2450, %fd282, %fd2449, %fd2448;
	fma.rn.f64 	%fd533, %fd2444, %fd2356, %fd505;
	ld.shared.f64 	%fd2451, [%r14+8];
	fma.rn.f64 	%fd2452, %fd283, %fd2451, %fd2450;
	ld.shared.f64 	%fd2453, [%r17+112];
	fma.rn.f64 	%fd2454, %fd284, %fd2453, %fd2452;
	fma.rn.f64 	%fd534, %fd2444, %fd2362, %fd506;
	ld.shared.f64 	%fd2455, [%r14+16];
	fma.rn.f64 	%fd2456, %fd286, %fd2455, %fd2454;
	ld.shared.f64 	%fd2457, [%r17+224];
	fma.rn.f64 	%fd2458, %fd287, %fd2457, %fd2456;
	fma.rn.f64 	%fd535, %fd2444, %fd2368, %fd507;
	ld.shared.f64 	%fd2459, [%r14+24];
	fma.rn.f64 	%fd2460, %fd289, %fd2459, %fd2458;
	ld.shared.f64 	%fd2461, [%r17+336];
	fma.rn.f64 	%fd2462, %fd290, %fd2461, %fd2460;
	fma.rn.f64 	%fd536, %fd2444, %fd2374, %fd508;
	ld.shared.f64 	%fd2463, [%r14+32];
	fma.rn.f64 	%fd2464, %fd292, %fd2463, %fd2462;
	ld.shared.f64 	%fd2465, [%r17+448];
	fma.rn.f64 	%fd2466, %fd293, %fd2465, %fd2464;
	fma.rn.f64 	%fd537, %fd2444, %fd2380, %fd509;
	ld.shared.f64 	%fd2467, [%r14+40];
	fma.rn.f64 	%fd2468, %fd295, %fd2467, %fd2466;
	ld.shared.f64 	%fd2469, [%r17+560];
	fma.rn.f64 	%fd2470, %fd296, %fd2469, %fd2468;
	fma.rn.f64 	%fd538, %fd2444, %fd2386, %fd510;
	ld.shared.f64 	%fd2471, [%r14+48];
	fma.rn.f64 	%fd2472, %fd298, %fd2471, %fd2470;
	ld.shared.f64 	%fd2473, [%r17+672];
	fma.rn.f64 	%fd2474, %fd299, %fd2473, %fd2472;
	fma.rn.f64 	%fd539, %fd2444, %fd2392, %fd511;
	ld.shared.f64 	%fd2475, [%r14+56];
	fma.rn.f64 	%fd2476, %fd301, %fd2475, %fd2474;
	ld.shared.f64 	%fd2477, [%r17+784];
	fma.rn.f64 	%fd2478, %fd302, %fd2477, %fd2476;
	fma.rn.f64 	%fd540, %fd2444, %fd2398, %fd518;
	ld.shared.f64 	%fd2479, [%r14+64];
	fma.rn.f64 	%fd2480, %fd304, %fd2479, %fd2478;
	ld.shared.f64 	%fd2481, [%r17+896];
	fma.rn.f64 	%fd2482, %fd305, %fd2481, %fd2480;
	fma.rn.f64 	%fd2483, %fd2444, %fd2404, %fd512;
	ld.shared.f64 	%fd2484, [%r14+72];
	fma.rn.f64 	%fd2485, %fd307, %fd2484, %fd2482;
	ld.shared.f64 	%fd2486, [%r17+1008];
	fma.rn.f64 	%fd2487, %fd308, %fd2486, %fd2485;
	fma.rn.f64 	%fd541, %fd2444, %fd2410, %fd513;
	ld.shared.f64 	%fd2488, [%r14+80];
	fma.rn.f64 	%fd2489, %fd310, %fd2488, %fd2487;
	ld.shared.f64 	%fd2490, [%r17+1120];
	fma.rn.f64 	%fd2491, %fd311, %fd2490, %fd2489;
	fma.rn.f64 	%fd542, %fd2444, %fd2416, %fd514;
	ld.shared.f64 	%fd2492, [%r14+88];
	fma.rn.f64 	%fd2493, %fd313, %fd2492, %fd2491;
	ld.shared.f64 	%fd2494, [%r17+1232];
	fma.rn.f64 	%fd2495, %fd314, %fd2494, %fd2493;
	fma.rn.f64 	%fd543, %fd2444, %fd2422, %fd515;
	ld.shared.f64 	%fd2496, [%r14+96];
	fma.rn.f64 	%fd2497, %fd316, %fd2496, %fd2495;
	ld.shared.f64 	%fd2498, [%r17+1344];
	fma.rn.f64 	%fd2499, %fd317, %fd2498, %fd2497;
	fma.rn.f64 	%fd544, %fd2444, %fd2428, %fd516;
	ld.shared.f64 	%fd2500, [%r14+104];
	fma.rn.f64 	%fd2501, %fd319, %fd2500, %fd2499;
	ld.shared.f64 	%fd2502, [%r17+1456];
	fma.rn.f64 	%fd2503, %fd320, %fd2502, %fd2501;
	fma.rn.f64 	%fd545, %fd2444, %fd2434, %fd517;
	add.f64 	%fd546, %fd2503, %fd2483;
	mov.f64 	%fd3787, 0d0000000000000000;
	mov.f64 	%fd3788, %fd3787;
	mov.f64 	%fd3789, %fd3787;
	mov.f64 	%fd3790, %fd3787;
	mov.f64 	%fd3791, %fd3787;
	mov.f64 	%fd3792, %fd3787;
	mov.f64 	%fd3793, %fd3787;
	@%p16 bra 	$L__BB49_27;
	ld.param.u64 	%rd65, [_Z32massMatrixMultiplyConstantKernelILi11ELi14ELi1EEvidPKdS1_S1_S1_S1_S1_S1_Pd_param_2];
	cvta.to.global.u64 	%rd38, %rd65;
	mov.u32 	%r118, %ctaid.x;
	mov.u32 	%r119, %tid.y;
	add.s32 	%r120, %r118, %r119;
	mov.u32 	%r121, %tid.x;
	mad.lo.s32 	%r122, %r120, 19208, %r121;
	mul.wide.s32 	%rd39, %r122, 8;
	add.s64 	%rd40, %rd38, %rd39;
	ld.global.nc.f64 	%fd3787, [%rd40+14112];
	ld.global.nc.f64 	%fd3788, [%rd40+36064];
	ld.global.nc.f64 	%fd3789, [%rd40+58016];
	ld.global.nc.f64 	%fd3790, [%rd40+79968];
	ld.global.nc.f64 	%fd3791, [%rd40+101920];
	ld.global.nc.f64 	%fd3792, [%rd40+123872];
	ld.global.nc.f64 	%fd3793, [%rd40+145824];
$L__BB49_27:
	ld.param.f64 	%fd3649, [_Z32massMatrixMultiplyConstantKernelILi11ELi14ELi1EEvidPKdS1_S1_S1_S1_S1_S1_Pd_param_1];
	ld.param.u32 	%r171, [_Z32massMatrixMultiplyConstantKernelILi11ELi14ELi1EEvidPKdS1_S1_S1_S1_S1_S1_Pd_param_0];
	mov.u32 	%r123, %ctaid.x;
	mov.u32 	%r124, %tid.y;
	add.s32 	%r125, %r123, %r124;
	setp.ge.s32 	%p17, %r125, %r171;
	ld.shared.f64 	%fd2505, [%r12+14112];
	fma.rn.f64 	%fd2506, %fd253, %fd2505, 0d0000000000000000;
	ld.shared.f64 	%fd2507, [%r18+14112];
	fma.rn.f64 	%fd2508, %fd254, %fd2507, 0d0000000000000000;
	ld.shared.f64 	%fd2509, [_ZZ32massMatrixMultiplyConstantKernelILi11ELi14ELi1EEvidPKdS1_S1_S1_S1_S1_S1_PdE13s_QuadToQuadD+1008];
	fma.rn.f64 	%fd2510, %fd2509, %fd225, 0d0000000000000000;
	ld.shared.f64 	%fd2511, [%r12+14120];
	fma.rn.f64 	%fd2512, %fd255, %fd2511, %fd2506;
	ld.shared.f64 	%fd2513, [%r18+14224];
	fma.rn.f64 	%fd2514, %fd256, %fd2513, %fd2508;
	ld.shared.f64 	%fd2515, [_ZZ32massMatrixMultiplyConstantKernelILi11ELi14ELi1EEvidPKdS1_S1_S1_S1_S1_S1_PdE13s_QuadToQuadD+1016];
	fma.rn.f64 	%fd2516, %fd2515, %fd226, %fd2510;
	ld.shared.f64 	%fd2517, [%r12+14128];
	fma.rn.f64 	%fd2518, %fd257, %fd2517, %fd2512;
	ld.shared.f64 	%fd2519, [%r18+14336];
	fma.rn.f64 	%fd2520, %fd258, %fd2519, %fd2514;
	ld.shared.f64 	%fd2521, [_ZZ32massMatrixMultiplyConstantKernelILi11ELi14ELi1EEvidPKdS1_S1_S1_S1_S1_S1_PdE13s_QuadToQuadD+1024];
	fma.rn.f64 	%fd2522, %fd2521, %fd227, %fd2516;
	ld.shared.f64 	%fd2523, [%r12+14136];
	fma.rn.f64 	%fd2524, %fd259, %fd2523, %fd2518;
	ld.shared.f64 	%fd2525, [%r18+14448];
	fma.rn.f64 	%fd2526, %fd260, %fd2525, %fd2520;
	ld.shared.f64 	%fd2527, [_ZZ32massMatrixMultiplyConstantKernelILi11ELi14ELi1EEvidPKdS1_S1_S1_S1_S1_S1_PdE13s_QuadToQuadD+1032];
	fma.rn.f64 	%fd2528, %fd2527, %fd228, %fd2522;
	ld.shared.f64 	%fd2529, [%r12+14144];
	fma.rn.f64 	%fd2530, %fd261, %fd2529, %fd2524;
	ld.shared.f64 	%fd2531, [%r18+14560];
	fma.rn.f64 	%fd2532, %fd262, %fd2531, %fd2526;
	ld.shared.f64 	%fd2533, [_ZZ32massMatrixMultiplyConstantKernelILi11ELi14ELi1EEvidPKdS1_S1_S1_S1_S1_S1_PdE13s_QuadToQuadD+1040];
	fma.rn.f64 	%fd2534, %fd2533, %fd229, %fd2528;
	ld.shared.f64 	%fd2535, [%r12+14152];
	fma.rn.f64 	%fd2536, %fd263, %fd2535, %fd2530;
	ld.shared.f64 	%fd2537, [%r18+14672];
	fma.rn.f64 	%fd2538, %fd264, %fd2537, %fd2532;
	ld.shared.f64 	%fd2539, [_ZZ32massMatrixMultiplyConstantKernelILi11ELi14ELi1EEvidPKdS1_S1_S1_S1_S1_S1_PdE13s_QuadToQuadD+1048];
	fma.rn.f64 	%fd2540, %fd2539, %fd230, %fd2534;
	ld.shared.f64 	%fd2541, [%r12+14160];
	fma.rn.f64 	%fd2542, %fd265, %fd2541, %fd2536;
	ld.shared.f64 	%fd2543, [%r18+14784];
	fma.rn.f64 	%fd2544, %fd266, %fd2543, %fd2538;
	ld.shared.f64 	%fd2545, [_ZZ32massMatrixMultiplyConstantKernelILi11ELi14ELi1EEvidPKdS1_S1_S1_S1_S1_S1_PdE13s_QuadToQuadD+1056];
	fma.rn.f64 	%fd2546, %fd2545, %fd231, %fd2540;
	ld.shared.f64 	%fd2547, [%r12+14168];
	fma.rn.f64 	%fd2548, %fd267, %fd2547, %fd2542;
	ld.shared.f64 	%fd2549, [%r18+14896];
	fma.rn.f64 	%fd2550, %fd268, %fd2549, %fd2544;
	ld.shared.f64 	%fd2551, [_ZZ32massMatrixMultiplyConstantKernelILi11ELi14ELi1EEvidPKdS1_S1_S1_S1_S1_S1_PdE13s_QuadToQuadD+1064];
	fma.rn.f64 	%fd2552, %fd2551, %fd232, %fd2546;
	ld.shared.f64 	%fd2553, [%r12+14176];
	fma.rn.f64 	%fd2554, %fd269, %fd2553, %fd2548;
	ld.shared.f64 	%fd2555, [%r18+15008];
	fma.rn.f64 	%fd2556, %fd270, %fd2555, %fd2550;
	ld.shared.f64 	%fd2557, [_ZZ32massMatrixMultiplyConstantKernelILi11ELi14ELi1EEvidPKdS1_S1_S1_S1_S1_S1_PdE13s_QuadToQuadD+1072];
	fma.rn.f64 	%fd2558, %fd2557, %fd233, %fd2552;
	ld.shared.f64 	%fd2559, [%r12+14184];
	fma.rn.f64 	%fd2560, %fd271, %fd2559, %fd2554;
	ld.shared.f64 	%fd2561, [%r18+15120];
	fma.rn.f64 	%fd2562, %fd272, %fd2561, %fd2556;
	ld.shared.f64 	%fd2563, [_ZZ32massMatrixMultiplyConstantKernelILi11ELi14ELi1EEvidPKdS1_S1_S1_S1_S1_S1_PdE13s_QuadToQuadD+1080];
	fma.rn.f64 	%fd2564, %fd2563, %fd234, %fd2558;
	ld.shared.f64 	%fd2565, [%r12+14192];
	fma.rn.f64 	%fd2566, %fd273, %fd2565, %fd2560;
	ld.shared.f64 	%fd2567, [%r18+15232];
	fma.rn.f64 	%fd2568, %fd274, %fd2567, %fd2562;
	ld.shared.f64 	%fd2569, [_ZZ32massMatrixMultiplyConstantKernelILi11ELi14ELi1EEvidPKdS1_S1_S1_S1_S1_S1_PdE13s_QuadToQuadD+1088];
	fma.rn.f64 	%fd2570, %fd2569, %fd235, %fd2564;
	ld.shared.f64 	%fd2571, [%r12+14200];
	fma.rn.f64 	%fd2572, %fd275, %fd2571, %fd2566;
	ld.shared.f64 	%fd2573, [%r18+15344];
	fma.rn.f64 	%fd2574, %fd276, %fd2573, %fd2568;
	ld.shared.f64 	%fd2575, [_ZZ32massMatrixMultiplyConstantKernelILi11ELi14ELi1EEvidPKdS1_S1_S1_S1_S1_S1_PdE13s_QuadToQuadD+1096];
	fma.rn.f64 	%fd2576, %fd2575, %fd236, %fd2570;
	ld.shared.f64 	%fd2577, [%r12+14208];
	fma.rn.f64 	%fd2578, %fd277, %fd2577, %fd2572;
	ld.shared.f64 	%fd2579, [%r18+15456];
	fma.rn.f64 	%fd2580, %fd278, %fd2579, %fd2574;
	ld.shared.f64 	%fd2581, [_ZZ32massMatrixMultiplyConstantKernelILi11ELi14ELi1EEvidPKdS1_S1_S1_S1_S1_S1_PdE13s_QuadToQuadD+1104];
	fma.rn.f64 	%fd2582, %fd2581, %fd237, %fd2576;
	ld.shared.f64 	%fd2583, [%r12+14216];
	fma.rn.f64 	%fd2584, %fd279, %fd2583, %fd2578;
	ld.shared.f64 	%fd2585, [%r18+15568];
	fma.rn.f64 	%fd2586, %fd280, %fd2585, %fd2580;
	ld.shared.f64 	%fd2587, [_ZZ32massMatrixMultiplyConstantKernelILi11ELi14ELi1EEvidPKdS1_S1_S1_S1_S1_S1_PdE13s_QuadToQuadD+1112];
	fma.rn.f64 	%fd2588, %fd2587, %fd238, %fd2582;
	bar.sync 	0;
	mul.f64 	%fd2589, %fd3788, %fd2586;
	fma.rn.f64 	%fd2590, %fd3787, %fd2584, %fd2589;
	fma.rn.f64 	%fd2591, %fd3789, %fd2588, %fd2590;
	st.shared.f64 	[%r15], %fd2591;
	mul.f64 	%fd2592, %fd3790, %fd2586;
	fma.rn.f64 	%fd2593, %fd3788, %fd2584, %fd2592;
	fma.rn.f64 	%fd2594, %fd3791, %fd2588, %fd2593;
	st.shared.f64 	[%r16], %fd2594;
	mul.f64 	%fd2595, %fd3791, %fd2586;
	fma.rn.f64 	%fd2596, %fd3789, %fd2584, %fd2595;
	fma.rn.f64 	%fd2597, %fd3792, %fd2588, %fd2596;
	mul.f64 	%fd2598, %fd3649, %fd3793;
	bar.sync 	0;
	ld.shared.f64 	%fd2599, [%r14];
	mul.f64 	%fd2600, %fd281, %fd2599;
	fma.rn.f64 	%fd2601, %fd2598, %fd234, %fd2600;
	ld.shared.f64 	%fd2602, [%r17];
	fma.rn.f64 	%fd2603, %fd282, %fd2602, %fd2601;
	fma.rn.f64 	%fd561, %fd2597, %fd2509, %fd533;
	ld.shared.f64 	%fd2604, [%r14+8];
	fma.rn.f64 	%fd2605, %fd283, %fd2604, %fd2603;
	ld.shared.f64 	%fd2606, [%r17+112];
	fma.rn.f64 	%fd2607, %fd284, %fd2606, %fd2605;
	fma.rn.f64 	%fd562, %fd2597, %fd2515, %fd534;
	ld.shared.f64 	%fd2608, [%r14+16];
	fma.rn.f64 	%fd2609, %fd286, %fd2608, %fd2607;
	ld.shared.f64 	%fd2610, [%r17+224];
	fma.rn.f64 	%fd2611, %fd287, %fd2610, %fd2609;
	fma.rn.f64 	%fd563, %fd2597, %fd2521, %fd535;
	ld.shared.f64 	%fd2612, [%r14+24];
	fma.rn.f64 	%fd2613, %fd289, %fd2612, %fd2611;
	ld.shared.f64 	%fd2614, [%r17+336];
	fma.rn.f64 	%fd2615, %fd290, %fd2614, %fd2613;
	fma.rn.f64 	%fd564, %fd2597, %fd2527, %fd536;
	ld.shared.f64 	%fd2616, [%r14+32];
	fma.rn.f64 	%fd2617, %fd292, %fd2616, %fd2615;
	ld.shared.f64 	%fd2618, [%r17+448];
	fma.rn.f64 	%fd2619, %fd293, %fd2618, %fd2617;
	fma.rn.f64 	%fd565, %fd2597, %fd2533, %fd537;
	ld.shared.f64 	%fd2620, [%r14+40];
	fma.rn.f64 	%fd2621, %fd295, %fd2620, %fd2619;
	ld.shared.f64 	%fd2622, [%r17+560];
	fma.rn.f64 	%fd2623, %fd296, %fd2622, %fd2621;
	fma.rn.f64 	%fd566, %fd2597, %fd2539, %fd538;
	ld.shared.f64 	%fd2624, [%r14+48];
	fma.rn.f64 	%fd2625, %fd298, %fd2624, %fd2623;
	ld.shared.f64 	%fd2626, [%r17+672];
	fma.rn.f64 	%fd2627, %fd299, %fd2626, %fd2625;
	fma.rn.f64 	%fd567, %fd2597, %fd2545, %fd539;
	ld.shared.f64 	%fd2628, [%r14+56];
	fma.rn.f64 	%fd2629, %fd301, %fd2628, %fd2627;
	ld.shared.f64 	%fd2630, [%r17+784];
	fma.rn.f64 	%fd2631, %fd302, %fd2630, %fd2629;
	fma.rn.f64 	%fd568, %fd2597, %fd2551, %fd540;
	ld.shared.f64 	%fd2632, [%r14+64];
	fma.rn.f64 	%fd2633, %fd304, %fd2632, %fd2631;
	ld.shared.f64 	%fd2634, [%r17+896];
	fma.rn.f64 	%fd2635, %fd305, %fd2634, %fd2633;
	fma.rn.f64 	%fd569, %fd2597, %fd2557, %fd546;
	ld.shared.f64 	%fd2636, [%r14+72];
	fma.rn.f64 	%fd2637, %fd307, %fd2636, %fd2635;
	ld.shared.f64 	%fd2638, [%r17+1008];
	fma.rn.f64 	%fd2639, %fd308, %fd2638, %fd2637;
	fma.rn.f64 	%fd2640, %fd2597, %fd2563, %fd541;
	ld.shared.f64 	%fd2641, [%r14+80];
	fma.rn.f64 	%fd2642, %fd310, %fd2641, %fd2639;
	ld.shared.f64 	%fd2643, [%r17+1120];
	fma.rn.f64 	%fd2644, %fd311, %fd2643, %fd2642;
	fma.rn.f64 	%fd570, %fd2597, %fd2569, %fd542;
	ld.shared.f64 	%fd2645, [%r14+88];
	fma.rn.f64 	%fd2646, %fd313, %fd2645, %fd2644;
	ld.shared.f64 	%fd2647, [%r17+1232];
	fma.rn.f64 	%fd2648, %fd314, %fd2647, %fd2646;
	fma.rn.f64 	%fd571, %fd2597, %fd2575, %fd543;
	ld.shared.f64 	%fd2649, [%r14+96];
	fma.rn.f64 	%fd2650, %fd316, %fd2649, %fd2648;
	ld.shared.f64 	%fd2651, [%r17+1344];
	fma.rn.f64 	%fd2652, %fd317, %fd2651, %fd2650;
	fma.rn.f64 	%fd572, %fd2597, %fd2581, %fd544;
	ld.shared.f64 	%fd2653, [%r14+104];
	fma.rn.f64 	%fd2654, %fd319, %fd2653, %fd2652;
	ld.shared.f64 	%fd2655, [%r17+1456];
	fma.rn.f64 	%fd2656, %fd320, %fd2655, %fd2654;
	fma.rn.f64 	%fd573, %fd2597, %fd2587, %fd545;
	add.f64 	%fd574, %fd2656, %fd2640;
	mov.f64 	%fd3794, 0d0000000000000000;
	mov.f64 	%fd3795, %fd3794;
	mov.f64 	%fd3796, %fd3794;
	mov.f64 	%fd3797, %fd3794;
	mov.f64 	%fd3798, %fd3794;
	mov.f64 	%fd3799, %fd3794;
	mov.f64 	%fd3800, %fd3794;
	@%p17 bra 	$L__BB49_29;
	ld.param.u64 	%rd66, [_Z32massMatrixMultiplyConstantKernelILi11ELi14ELi1EEvidPKdS1_S1_S1_S1_S1_S1_Pd_param_2];
	cvta.to.global.u64 	%rd41, %rd66;
	mov.u32 	%r126, %ctaid.x;
	mov.u32 	%r127, %tid.y;
	add.s32 	%r128, %r126, %r127;
	mov.u32 	%r129, %tid.x;
	mad.lo.s32 	%r130, %r128, 19208, %r129;
	mul.wide.s32 	%rd42, %r130, 8;
	add.s64 	%rd43, %rd41, %rd42;
	ld.global.nc.f64 	%fd3794, [%rd43+15680];
	ld.global.nc.f64 	%fd3795, [%rd43+37632];
	ld.global.nc.f64 	%fd3796, [%rd43+59584];
	ld.global.nc.f64 	%fd3797, [%rd43+81536];
	ld.global.nc.f64 	%fd3798, [%rd43+103488];
	ld.global.nc.f64 	%fd3799, [%rd43+125440];
	ld.global.nc.f64 	%fd3800, [%rd43+147392];
$L__BB49_29:
	ld.param.f64 	%fd3650, [_Z32massMatrixMultiplyConstantKernelILi11ELi14ELi1EEvidPKdS1_S1_S1_S1_S1_S1_Pd_param_1];
	ld.param.u32 	%r172, [_Z32massMatrixMultiplyConstantKernelILi11ELi14ELi1EEvidPKdS1_S1_S1_S1_S1_S1_Pd_param_0];
	mov.u32 	%r131, %ctaid.x;
	mov.u32 	%r132, %tid.y;
	add.s32 	%r133, %r131, %r132;
	setp.ge.s32 	%p18, %r133, %r172;
	ld.shared.f64 	%fd2658, [%r12+15680];
	fma.rn.f64 	%fd2659, %fd253, %fd2658, 0d0000000000000000;
	ld.shared.f64 	%fd2660, [%r18+15680];
	fma.rn.f64 	%fd2661, %fd254, %fd2660, 0d0000000000000000;
	ld.shared.f64 	%fd2662, [_ZZ32massMatrixMultiplyConstantKernelILi11ELi14ELi1EEvidPKdS1_S1_S1_S1_S1_S1_PdE13s_QuadToQuadD+1120];
	fma.rn.f64 	%fd2663, %fd2662, %fd225, 0d0000000000000000;
	ld.shared.f64 	%fd2664, [%r12+15688];
	fma.rn.f64 	%fd2665, %fd255, %fd2664, %fd2659;
	ld.shared.f64 	%fd2666, [%r18+15792];
	fma.rn.f64 	%fd2667, %fd256, %fd2666, %fd2661;
	ld.shared.f64 	%fd2668, [_ZZ32massMatrixMultiplyConstantKernelILi11ELi14ELi1EEvidPKdS1_S1_S1_S1_S1_S1_PdE13s_QuadToQuadD+1128];
	fma.rn.f64 	%fd2669, %fd2668, %fd226, %fd2663;
	ld.shared.f64 	%fd2670, [%r12+15696];
	fma.rn.f64 	%fd2671, %fd257, %fd2670, %fd2665;
	ld.shared.f64 	%fd2672, [%r18+15904];
	fma.rn.f64 	%fd2673, %fd258, %fd2672, %fd2667;
	ld.shared.f64 	%fd2674, [_ZZ32massMatrixMultiplyConstantKernelILi11ELi14ELi1EEvidPKdS1_S1_S1_S1_S1_S1_PdE13s_QuadToQuadD+1136];
	fma.rn.f64 	%fd2675, %fd2674, %fd227, %fd2669;
	ld.shared.f64 	%fd2676, [%r12+15704];
	fma.rn.f64 	%fd2677, %fd259, %fd2676, %fd2671;
	ld.shared.f64 	%fd2678, [%r18+16016];
	fma.rn.f64 	%fd2679, %fd260, %fd2678, %fd2673;
	ld.shared.f64 	%fd2680, [_ZZ32massMatrixMultiplyConstantKernelILi11ELi14ELi1EEvidPKdS1_S1_S1_S1_S1_S1_PdE13s_QuadToQuadD+1144];
	fma.rn.f64 	%fd2681, %fd2680, %fd228, %fd2675;
	ld.shared.f64 	%fd2682, [%r12+15712];
	fma.rn.f64 	%fd2683, %fd261, %fd2682, %fd2677;
	ld.shared.f64 	%fd2684, [%r18+16128];
	fma.rn.f64 	%fd2685, %fd262, %fd2684, %fd2679;
	ld.shared.f64 	%fd2686, [_ZZ32massMatrixMultiplyConstantKernelILi11ELi14ELi1EEvidPKdS1_S1_S1_S1_S1_S1_PdE13s_QuadToQuadD+1152];
	fma.rn.f64 	%fd2687, %fd2686, %fd229, %fd2681;
	ld.shared.f64 	%fd2688, [%r12+15720];
	fma.rn.f64 	%fd2689, %fd263, %fd2688, %fd2683;
	ld.shared.f64 	%fd2690, [%r18+16240];
	fma.rn.f64 	%fd2691, %fd264, %fd2690, %fd2685;
	ld.shared.f64 	%fd2692, [_ZZ32massMatrixMultiplyConstantKernelILi11ELi14ELi1EEvidPKdS1_S1_S1_S1_S1_S1_PdE13s_QuadToQuadD+1160];
	fma.rn.f64 	%fd2693, %fd2692, %fd230, %fd2687;
	ld.shared.f64 	%fd2694, [%r12+15728];
	fma.rn.f64 	%fd2695, %fd265, %fd2694, %fd2689;
	ld.shared.f64 	%fd2696, [%r18+16352];
	fma.rn.f64 	%fd2697, %fd266, %fd2696, %fd2691;
	ld.shared.f64 	%fd2698, [_ZZ32massMatrixMultiplyConstantKernelILi11ELi14ELi1EEvidPKdS1_S1_S1_S1_S1_S1_PdE13s_QuadToQuadD+1168];
	fma.rn.f64 	%fd2699, %fd2698, %fd231, %fd2693;
	ld.shared.f64 	%fd2700, [%r12+15736];
	fma.rn.f64 	%fd2701, %fd267, %fd2700, %fd2695;
	ld.shared.f64 	%fd2702, [%r18+16464];
	fma.rn.f64 	%fd2703, %fd268, %fd2702, %fd2697;
	ld.shared.f64 	%fd2704, [_ZZ32massMatrixMultiplyConstantKernelILi11ELi14ELi1EEvidPKdS1_S1_S1_S1_S1_S1_PdE13s_QuadToQuadD+1176];
	fma.rn.f64 	%fd2705, %fd2704, %fd232, %fd2699;
	ld.shared.f64 	%fd2706, [%r12+15744];
	fma.rn.f64 	%fd2707, %fd269, %fd2706, %fd2701;
	ld.shared.f64 	%fd2708, [%r18+16576];
	fma.rn.f64 	%fd2709, %fd270, %fd2708, %fd2703;
	ld.shared.f64 	%fd2710, [_ZZ32massMatrixMultiplyConstantKernelILi11ELi14ELi1EEvidPKdS1_S1_S1_S1_S1_S1_PdE13s_QuadToQuadD+1184];
	fma.rn.f64 	%fd2711, %fd2710, %fd233, %fd2705;
	ld.shared.f64 	%fd2712, [%r12+15752];
	fma.rn.f64 	%fd2713, %fd271, %fd2712, %fd2707;
	ld.shared.f64 	%fd2714, [%r18+16688];
	fma.rn.f64 	%fd2715, %fd272, %fd2714, %fd2709;
	ld.shared.f64 	%fd2716, [_ZZ32massMatrixMultiplyConstantKernelILi11ELi14ELi1EEvidPKdS1_S1_S1_S1_S1_S1_PdE13s_QuadToQuadD+1192];
	fma.rn.f64 	%fd2717, %fd2716, %fd234, %fd2711;
	ld.shared.f64 	%fd2718, [%r12+15760];
	fma.rn.f64 	%fd2719, %fd273, %fd2718, %fd2713;
	ld.shared.f64 	%fd2720, [%r18+16800];
	fma.rn.f64 	%fd2721, %fd274, %fd2720, %fd2715;
	ld.shared.f64 	%fd2722, [_ZZ32massMatrixMultiplyConstantKernelILi11ELi14ELi1EEvidPKdS1_S1_S1_S1_S1_S1_PdE13s_QuadToQuadD+1200];
	fma.rn.f64 	%fd2723, %fd2722, %fd235, %fd2717;
	ld.shared.f64 	%fd2724, [%r12+15768];
	fma.rn.f64 	%fd2725, %fd275, %fd2724, %fd2719;
	ld.shared.f64 	%fd2726, [%r18+16912];
	fma.rn.f64 	%fd2727, %fd276, %fd2726, %fd2721;
	ld.shared.f64 	%fd2728, [_ZZ32massMatrixMultiplyConstantKernelILi11ELi14ELi1EEvidPKdS1_S1_S1_S1_S1_S1_PdE13s_QuadToQuadD+1208];
	fma.rn.f64 	%fd2729, %fd2728, %fd236, %fd2723;
	ld.shared.f64 	%fd2730, [%r12+15776];
	fma.rn.f64 	%fd2731, %fd277, %fd2730, %fd2725;
	ld.shared.f64 	%fd2732, [%r18+17024];
	fma.rn.f64 	%fd2733, %fd278, %fd2732, %fd2727;
	ld.shared.f64 	%fd2734, [_ZZ32massMatrixMultiplyConstantKernelILi11ELi14ELi1EEvidPKdS1_S1_S1_S1_S1_S1_PdE13s_QuadToQuadD+1216];
	fma.rn.f64 	%fd2735, %fd2734, %fd237, %fd2729;
	ld.shared.f64 	%fd2736, [%r12+15784];
	fma.rn.f64 	%fd2737, %fd279, %fd2736, %fd2731;
	ld.shared.f64 	%fd2738, [%r18+17136];
	fma.rn.f64 	%fd2739, %fd280, %fd2738, %fd2733;
	ld.shared.f64 	%fd2740, [_ZZ32massMatrixMultiplyConstantKernelILi11ELi14ELi1EEvidPKdS1_S1_S1_S1_S1_S1_PdE13s_QuadToQuadD+1224];
	fma.rn.f64 	%fd2741, %fd2740, %fd238, %fd2735;
	bar.sync 	0;
	mul.f64 	%fd2742, %fd3795, %fd2739;
	fma.rn.f64 	%fd2743, %fd3794, %fd2737, %fd2742;
	fma.rn.f64 	%fd2744, %fd3796, %fd2741, %fd2743;
	st.shared.f64 	[%r15], %fd2744;
	mul.f64 	%fd2745, %fd3797, %fd2739;
	fma.rn.f64 	%fd2746, %fd3795, %fd2737, %fd2745;
	fma.rn.f64 	%fd2747, %fd3798, %fd2741, %fd2746;
	st.shared.f64 	[%r16], %fd2747;
	mul.f64 	%fd2748, %fd3798, %fd2739;
	fma.rn.f64 	%fd2749, %fd3796, %fd2737, %fd2748;
	fma.rn.f64 	%fd2750, %fd3799, %fd2741, %fd2749;
	mul.f64 	%fd2751, %fd3650, %fd3800;
	bar.sync 	0;
	ld.shared.f64 	%fd2752, [%r14];
	mul.f64 	%fd2753, %fd281, %fd2752;
	fma.rn.f64 	%fd2754, %fd2751, %fd235, %fd2753;
	ld.shared.f64 	%fd2755, [%r17];
	fma.rn.f64 	%fd2756, %fd282, %fd2755, %fd2754;
	fma.rn.f64 	%fd589, %fd2750, %fd2662, %fd561;
	ld.shared.f64 	%fd2757, [%r14+8];
	fma.rn.f64 	%fd2758, %fd283, %fd2757, %fd2756;
	ld.shared.f64 	%fd2759, [%r17+112];
	fma.rn.f64 	%fd2760, %fd284, %fd2759, %fd2758;
	fma.rn.f64 	%fd590, %fd2750, %fd2668, %fd562;
	ld.shared.f64 	%fd2761, [%r14+16];
	fma.rn.f64 	%fd2762, %fd286, %fd2761, %fd2760;
	ld.shared.f64 	%fd2763, [%r17+224];
	fma.rn.f64 	%fd2764, %fd287, %fd2763, %fd2762;
	fma.rn.f64 	%fd591, %fd2750, %fd2674, %fd563;
	ld.shared.f64 	%fd2765, [%r14+24];
	fma.rn.f64 	%fd2766, %fd289, %fd2765, %fd2764;
	ld.shared.f64 	%fd2767, [%r17+336];
	fma.rn.f64 	%fd2768, %fd290, %fd2767, %fd2766;
	fma.rn.f64 	%fd592, %fd2750, %fd2680, %fd564;
	ld.shared.f64 	%fd2769, [%r14+32];
	fma.rn.f64 	%fd2770, %fd292, %fd2769, %fd2768;
	ld.shared.f64 	%fd2771, [%r17+448];
	fma.rn.f64 	%fd2772, %fd293, %fd2771, %fd2770;
	fma.rn.f64 	%fd593, %fd2750, %fd2686, %fd565;
	ld.shared.f64 	%fd2773, [%r14+40];
	fma.rn.f64 	%fd2774, %fd295, %fd2773, %fd2772;
	ld.shared.f64 	%fd2775, [%r17+560];
	fma.rn.f64 	%fd2776, %fd296, %fd2775, %fd2774;
	fma.rn.f64 	%fd594, %fd2750, %fd2692, %fd566;
	ld.shared.f64 	%fd2777, [%r14+48];
	fma.rn.f64 	%fd2778, %fd298, %fd2777, %fd2776;
	ld.shared.f64 	%fd2779, [%r17+672];
	fma.rn.f64 	%fd2780, %fd299, %fd2779, %fd2778;
	fma.rn.f64 	%fd595, %fd2750, %fd2698, %fd567;
	ld.shared.f64 	%fd2781, [%r14+56];
	fma.rn.f64 	%fd2782, %fd301, %fd2781, %fd2780;
	ld.shared.f64 	%fd2783, [%r17+784];
	fma.rn.f64 	%fd2784, %fd302, %fd2783, %fd2782;
	fma.rn.f64 	%fd596, %fd2750, %fd2704, %fd568;
	ld.shared.f64 	%fd2785, [%r14+64];
	fma.rn.f64 	%fd2786, %fd304, %fd2785, %fd2784;
	ld.shared.f64 	%fd2787, [%r17+896];
	fma.rn.f64 	%fd2788, %fd305, %fd2787, %fd2786;
	fma.rn.f64 	%fd597, %fd2750, %fd2710, %fd569;
	ld.shared.f64 	%fd2789, [%r14+72];
	fma.rn.f64 	%fd2790, %fd307, %fd2789, %fd2788;
	ld.shared.f64 	%fd2791, [%r17+1008];
	fma.rn.f64 	%fd2792, %fd308, %fd2791, %fd2790;
	fma.rn.f64 	%fd598, %fd2750, %fd2716, %fd574;
	ld.shared.f64 	%fd2793, [%r14+80];
	fma.rn.f64 	%fd2794, %fd310, %fd2793, %fd2792;
	ld.shared.f64 	%fd2795, [%r17+1120];
	fma.rn.f64 	%fd2796, %fd311, %fd2795, %fd2794;
	fma.rn.f64 	%fd2797, %fd2750, %fd2722, %fd570;
	ld.shared.f64 	%fd2798, [%r14+88];
	fma.rn.f64 	%fd2799, %fd313, %fd2798, %fd2796;
	ld.shared.f64 	%fd2800, [%r17+1232];
	fma.rn.f64 	%fd2801, %fd314, %fd2800, %fd2799;
	fma.rn.f64 	%fd599, %fd2750, %fd2728, %fd571;
	ld.shared.f64 	%fd2802, [%r14+96];
	fma.rn.f64 	%fd2803, %fd316, %fd2802, %fd2801;
	ld.shared.f64 	%fd2804, [%r17+1344];
	fma.rn.f64 	%fd2805, %fd317, %fd2804, %fd2803;
	fma.rn.f64 	%fd600, %fd2750, %fd2734, %fd572;
	ld.shared.f64 	%fd2806, [%r14+104];
	fma.rn.f64 	%fd2807, %fd319, %fd2806, %fd2805;
	ld.shared.f64 	%fd2808, [%r17+1456];
	fma.rn.f64 	%fd2809, %fd320, %fd2808, %fd2807;
	fma.rn.f64 	%fd601, %fd2750, %fd2740, %fd573;
	add.f64 	%fd602, %fd2809, %fd2797;
	mov.f64 	%fd3801, 0d0000000000000000;
	mov.f64 	%fd3802, %fd3801;
	mov.f64 	%fd3803, %fd3801;
	mov.f64 	%fd3804, %fd3801;
	mov.f64 	%fd3805, %fd3801;
	mov.f64 	%fd3806, %fd3801;
	mov.f64 	%fd3807, %fd3801;
	@%p18 bra 	$L__BB49_31;
	ld.param.u64 	%rd67, [_Z32massMatrixMultiplyConstantKernelILi11ELi14ELi1EEvidPKdS1_S1_S1_S1_S1_S1_Pd_param_2];
	cvta.to.global.u64 	%rd44, %rd67;
	mov.u32 	%r134, %ctaid.x;
	mov.u32 	%r135, %tid.y;
	add.s32 	%r136, %r134, %r135;
	mov.u32 	%r137, %tid.x;
	mad.lo.s32 	%r138, %r136, 19208, %r137;
	mul.wide.s32 	%rd45, %r138, 8;
	add.s64 	%rd46, %rd44, %rd45;
	ld.global.nc.f64 	%fd3801, [%rd46+17248];
	ld.global.nc.f64 	%fd3802, [%rd46+39200];
	ld.global.nc.f64 	%fd3803, [%rd46+61152];
	ld.global.nc.f64 	%fd3804, [%rd46+83104];
	ld.global.nc.f64 	%fd3805, [%rd46+105056];
	ld.global.nc.f64 	%fd3806, [%rd46+127008];
	ld.global.nc.f64 	%fd3807, [%rd46+148960];
$L__BB49_31:
	ld.param.f64 	%fd3651, [_Z32massMatrixMultiplyConstantKernelILi11ELi14ELi1EEvidPKdS1_S1_S1_S1_S1_S1_Pd_param_1];
	ld.param.u32 	%r173, [_Z32massMatrixMultiplyConstantKernelILi11ELi14ELi1EEvidPKdS1_S1_S1_S1_S1_S1_Pd_param_0];
	mov.u32 	%r139, %ctaid.x;
	mov.u32 	%r140, %tid.y;
	add.s32 	%r141, %r139, %r140;
	setp.ge.s32 	%p19, %r141, %r173;
	ld.shared.f64 	%fd2811, [%r12+17248];
	fma.rn.f64 	%fd2812, %fd253, %fd2811, 0d0000000000000000;
	ld.shared.f64 	%fd2813, [%r18+17248];
	fma.rn.f64 	%fd2814, %fd254, %fd2813, 0d0000000000000000;
	ld.shared.f64 	%fd2815, [_ZZ32massMatrixMultiplyConstantKernelILi11ELi14ELi1EEvidPKdS1_S1_S1_S1_S1_S1_PdE13s_QuadToQuadD+1232];
	fma.rn.f64 	%fd2816, %fd2815, %fd225, 0d0000000000000000;
	ld.shared.f64 	%fd2817, [%r12+17256];
	fma.rn.f64 	%fd2818, %fd255, %fd2817, %fd2812;
	ld.shared.f64 	%fd2819, [%r18+17360];
	fma.rn.f64 	%fd2820, %fd256, %fd2819, %fd2814;
	ld.shared.f64 	%fd2821, [_ZZ32massMatrixMultiplyConstantKernelILi11ELi14ELi1EEvidPKdS1_S1_S1_S1_S1_S1_PdE13s_QuadToQuadD+1240];
	fma.rn.f64 	%fd2822, %fd2821, %fd226, %fd2816;
	ld.shared.f64 	%fd2823, [%r12+17264];
	fma.rn.f64 	%fd2824, %fd257, %fd2823, %fd2818;
	ld.shared.f64 	%fd2825, [%r18+17472];
	fma.rn.f64 	%fd2826, %fd258, %fd2825, %fd2820;
	ld.shared.f64 	%fd2827, [_ZZ32massMatrixMultiplyConstantKernelILi11ELi14ELi1EEvidPKdS1_S1_S1_S1_S1_S1_PdE13s_QuadToQuadD+1248];
	fma.rn.f64 	%fd2828, %fd2827, %fd227, %fd2822;
	ld.shared.f64 	%fd2829, [%r12+17272];
	fma.rn.f64 	%fd2830, %fd259, %fd2829, %fd2824;
	ld.shared.f64 	%fd2831, [%r18+17584];
	fma.rn.f64 	%fd2832, %fd260, %fd2831, %fd2826;
	ld.shared.f64 	%fd2833, [_ZZ32massMatrixMultiplyConstantKernelILi11ELi14ELi1EEvidPKdS1_S1_S1_S1_S1_S1_PdE13s_QuadToQuadD+1256];
	fma.rn.f64 	%fd2834, %fd2833, %fd228, %fd2828;
	ld.shared.f64 	%fd2835, [%r12+17280];
	fma.rn.f64 	%fd2836, %fd261, %fd2835, %fd2830;
	ld.shared.f64 	%fd2837, [%r18+17696];
	fma.rn.f64 	%fd2838, %fd262, %fd2837, %fd2832;
	ld.shared.f64 	%fd2839, [_ZZ32massMatrixMultiplyConstantKernelILi11ELi14ELi1EEvidPKdS1_S1_S1_S1_S1_S1_PdE13s_QuadToQuadD+1264];
	fma.rn.f64 	%fd2840, %fd2839, %fd229, %fd2834;
	ld.shared.f64 	%fd2841, [%r12+17288];
	fma.rn.f64 	%fd2842, %fd263, %fd2841, %fd2836;
	ld.shared.f64 	%fd2843, [%r18+17808];
	fma.rn.f64 	%fd2844, %fd264, %fd2843, %fd2838;
	ld.shared.f64 	%fd2845, [_ZZ32massMatrixMultiplyConstantKernelILi11ELi14ELi1EEvidPKdS1_S1_S1_S1_S1_S1_PdE13s_QuadToQuadD+1272];
	fma.rn.f64 	%fd2846, %fd2845, %fd230, %fd2840;
	ld.shared.f64 	%fd2847, [%r12+17296];
	fma.rn.f64 	%fd2848, %fd265, %fd2847, %fd2842;
	ld.shared.f64 	%fd2849, [%r18+17920];
	fma.rn.f64 	%fd2850, %fd266, %fd2849, %fd2844;
	ld.shared.f64 	%fd2851, [_ZZ32massMatrixMultiplyConstantKernelILi11ELi14ELi1EEvidPKdS1_S1_S1_S1_S1_S1_PdE13s_QuadToQuadD+1280];
	fma.rn.f64 	%fd2852, %fd2851, %fd231, %fd2846;
	ld.shared.f64 	%fd2853, [%r12+17304];
	fma.rn.f64 	%fd2854, %fd267, %fd2853, %fd2848;
	ld.shared.f64 	%fd2855, [%r18+18032];
	fma.rn.f64 	%fd2856, %fd268, %fd2855, %fd2850;
	ld.shared.f64 	%fd2857, [_ZZ32massMatrixMultiplyConstantKernelILi11ELi14ELi1EEvidPKdS1_S1_S1_S1_S1_S1_PdE13s_QuadToQuadD+1288];
	fma.rn.f64 	%fd2858, %fd2857, %fd232, %fd2852;
	ld.shared.f64 	%fd2859, [%r12+17312];
	fma.rn.f64 	%fd2860, %fd269, %fd2859, %fd2854;
	ld.shared.f64 	%fd2861, [%r18+18144];
	fma.rn.f64 	%fd2862, %fd270, %fd2861, %fd2856;
	ld.shared.f64 	%fd2863, [_ZZ32massMatrixMultiplyConstantKernelILi11ELi14ELi1EEvidPKdS1_S1_S1_S1_S1_S1_PdE13s_QuadToQuadD+1296];
	fma.rn.f64 	%fd2864, %fd2863, %fd233, %fd2858;
	ld.shared.f64 	%fd2865, [%r12+17320];
	fma.rn.f64 	%fd2866, %fd271, %fd2865, %fd2860;
	ld.shared.f64 	%fd2867, [%r18+18256];
	fma.rn.f64 	%fd2868, %fd272, %fd2867, %fd2862;
	ld.shared.f64 	%fd2869, [_ZZ32massMatrixMultiplyConstantKernelILi11ELi14ELi1EEvidPKdS1_S1_S1_S1_S1_S1_PdE13s_QuadToQuadD+1304];
	fma.rn.f64 	%fd2870, %fd2869, %fd234, %fd2864;
	ld.shared.f64 	%fd2871, [%r12+17328];
	fma.rn.f64 	%fd2872, %fd273, %fd2871, %fd2866;
	ld.shared.f64 	%fd2873, [%r18+18368];
	fma.rn.f64 	%fd2874, %fd274, %fd2873, %fd2868;
	ld.shared.f64 	%fd2875, [_ZZ32massMatrixMultiplyConstantKernelILi11ELi14ELi1EEvidPKdS1_S1_S1_S1_S1_S1_PdE13s_QuadToQuadD+1312];
	fma.rn.f64 	%fd2876, %fd2875, %fd235, %fd2870;
	ld.shared.f64 	%fd2877, [%r12+17336];
	fma.rn.f64 	%fd2878, %fd275, %fd2877, %fd2872;
	ld.shared.f64 	%fd2879, [%r18+18480];
	fma.rn.f64 	%fd2880, %fd276, %fd2879, %fd2874;
	ld.shared.f64 	%fd2881, [_ZZ32massMatrixMultiplyConstantKernelILi11ELi14ELi1EEvidPKdS1_S1_S1_S1_S1_S1_PdE13s_QuadToQuadD+1320];
	fma.rn.f64 	%fd2882, %fd2881, %fd236, %fd2876;
	ld.shared.f64 	%fd2883, [%r12+17344];
	fma.rn.f64 	%fd2884, %fd277, %fd2883, %fd2878;
	ld.shared.f64 	%fd2885, [%r18+18592];
	fma.rn.f64 	%fd2886, %fd278, %fd2885, %fd2880;
	ld.shared.f64 	%fd2887, [_ZZ32massMatrixMultiplyConstantKernelILi11ELi14ELi1EEvidPKdS1_S1_S1_S1_S1_S1_PdE13s_QuadToQuadD+1328];
	fma.rn.f64 	%fd2888, %fd2887, %fd237, %fd2882;
	ld.shared.f64 	%fd2889, [%r12+17352];
	fma.rn.f64 	%fd2890, %fd279, %fd2889, %fd2884;
	ld.shared.f64 	%fd2891, [%r18+18704];
	fma.rn.f64 	%fd2892, %fd280, %fd2891, %fd2886;
	ld.shared.f64 	%fd2893, [_ZZ32massMatrixMultiplyConstantKernelILi11ELi14ELi1EEvidPKdS1_S1_S1_S1_S1_S1_PdE13s_QuadToQuadD+1336];
	fma.rn.f64 	%fd2894, %fd2893, %fd238, %fd2888;
	bar.sync 	0;
	mul.f64 	%fd2895, %fd3802, %fd2892;
	fma.rn.f64 	%fd2896, %fd3801, %fd2890, %fd2895;
	fma.rn.f64 	%fd2897, %fd3803, %fd2894, %fd2896;
	st.shared.f64 	[%r15], %fd2897;
	mul.f64 	%fd2898, %fd3804, %fd2892;
	fma.rn.f64 	%fd2899, %fd3802, %fd2890, %fd2898;
	fma.rn.f64 	%fd2900, %fd3805, %fd2894, %fd2899;
	st.shared.f64 	[%r16], %fd2900;
	mul.f64 	%fd2901, %fd3805, %fd2892;
	fma.rn.f64 	%fd2902, %fd3803, %fd2890, %fd2901;
	fma.rn.f64 	%fd2903, %fd3806, %fd2894, %fd2902;
	mul.f64 	%fd2904, %fd3651, %fd3807;
	bar.sync 	0;
	ld.shared.f64 	%fd2905, [%r14];
	mul.f64 	%fd2906, %fd281, %fd2905;
	fma.rn.f64 	%fd2907, %fd2904, %fd236, %fd2906;
	ld.shared.f64 	%fd2908, [%r17];
	fma.rn.f64 	%fd2909, %fd282, %fd2908, %fd2907;
	fma.rn.f64 	%fd617, %fd2903, %fd2815, %fd589;
	ld.shared.f64 	%fd2910, [%r14+8];
	fma.rn.f64 	%fd2911, %fd283, %fd2910, %fd2909;
	ld.shared.f64 	%fd2912, [%r17+112];
	fma.rn.f64 	%fd2913, %fd284, %fd2912, %fd2911;
	fma.rn.f64 	%fd618, %fd2903, %fd2821, %fd590;
	ld.shared.f64 	%fd2914, [%r14+16];
	fma.rn.f64 	%fd2915, %fd286, %fd2914, %fd2913;
	ld.shared.f64 	%fd2916, [%r17+224];
	fma.rn.f64 	%fd2917, %fd287, %fd2916, %fd2915;
	fma.rn.f64 	%fd619, %fd2903, %fd2827, %fd591;
	ld.shared.f64 	%fd2918, [%r14+24];
	fma.rn.f64 	%fd2919, %fd289, %fd2918, %fd2917;
	ld.shared.f64 	%fd2920, [%r17+336];
	fma.rn.f64 	%fd2921, %fd290, %fd2920, %fd2919;
	fma.rn.f64 	%fd620, %fd2903, %fd2833, %fd592;
	ld.shared.f64 	%fd2922, [%r14+32];
	fma.rn.f64 	%fd2923, %fd292, %fd2922, %fd2921;
	ld.shared.f64 	%fd2924, [%r17+448];
	fma.rn.f64 	%fd2925, %fd293, %fd2924, %fd2923;
	fma.rn.f64 	%fd621, %fd2903, %fd2839, %fd593;
	ld.shared.f64 	%fd2926, [%r14+40];
	fma.rn.f64 	%fd2927, %fd295, %fd2926, %fd2925;
	ld.shared.f64 	%fd2928, [%r17+560];
	fma.rn.f64 	%fd2929, %fd296, %fd2928, %fd2927;
	fma.rn.f64 	%fd622, %fd2903, %fd2845, %fd594;
	ld.shared.f64 	%fd2930, [%r14+48];
	fma.rn.f64 	%fd2931, %fd298, %fd2930, %fd2929;
	ld.shared.f64 	%fd2932, [%r17+672];
	fma.rn.f64 	%fd2933, %fd299, %fd2932, %fd2931;
	fma.rn.f64 	%fd623, %fd2903, %fd2851, %fd595;
	ld.shared.f64 	%fd2934, [%r14+56];
	fma.rn.f64 	%fd2935, %fd301, %fd2934, %fd2933;
	ld.shared.f64 	%fd2936, [%r17+784];
	fma.rn.f64 	%fd2937, %fd302, %fd2936, %fd2935;
	fma.rn.f64 	%fd624, %fd2903, %fd2857, %fd596;
	ld.shared.f64 	%fd2938, [%r14+64];
	fma.rn.f64 	%fd2939, %fd304, %fd2938, %fd2937;
	ld.shared.f64 	%fd2940, [%r17+896];
	fma.rn.f64 	%fd2941, %fd305, %fd2940, %fd2939;
	fma.rn.f64 	%fd625, %fd2903, %fd2863, %fd597;
	ld.shared.f64 	%fd2942, [%r14+72];
	fma.rn.f64 	%fd2943, %fd307, %fd2942, %fd2941;
	ld.shared.f64 	%fd2944, [%r17+1008];
	fma.rn.f64 	%fd2945, %fd308, %fd2944, %fd2943;
	fma.rn.f64 	%fd626, %fd2903, %fd2869, %fd598;
	ld.shared.f64 	%fd2946, [%r14+80];
	fma.rn.f64 	%fd2947, %fd310, %fd2946, %fd2945;
	ld.shared.f64 	%fd2948, [%r17+1120];
	fma.rn.f64 	%fd2949, %fd311, %fd2948, %fd2947;
	fma.rn.f64 	%fd627, %fd2903, %fd2875, %fd602;
	ld.shared.f64 	%fd2950, [%r14+88];
	fma.rn.f64 	%fd2951, %fd313, %fd2950, %fd2949;
	ld.shared.f64 	%fd2952, [%r17+1232];
	fma.rn.f64 	%fd2953, %fd314, %fd2952, %fd2951;
	fma.rn.f64 	%fd2954, %fd2903, %fd2881, %fd599;
	ld.shared.f64 	%fd2955, [%r14+96];
	fma.rn.f64 	%fd2956, %fd316, %fd2955, %fd2953;
	ld.shared.f64 	%fd2957, [%r17+1344];
	fma.rn.f64 	%fd2958, %fd317, %fd2957, %fd2956;
	fma.rn.f64 	%fd628, %fd2903, %fd2887, %fd600;
	ld.shared.f64 	%fd2959, [%r14+104];
	fma.rn.f64 	%fd2960, %fd319, %fd2959, %fd2958;
	ld.shared.f64 	%fd2961, [%r17+1456];
	fma.rn.f64 	%fd2962, %fd320, %fd2961, %fd2960;
	fma.rn.f64 	%fd629, %fd2903, %fd2893, %fd601;
	add.f64 	%fd630, %fd2962, %fd2954;
	mov.f64 	%fd3808, 0d0000000000000000;
	mov.f64 	%fd3809, %fd3808;
	mov.f64 	%fd3810, %fd3808;
	mov.f64 	%fd3811, %fd3808;
	mov.f64 	%fd3812, %fd3808;
	mov.f64 	%fd3813, %fd3808;
	mov.f64 	%fd3814, %fd3808;
	@%p19 bra 	$L__BB49_33;
	ld.param.u64 	%rd68, [_Z32massMatrixMultiplyConstantKernelILi11ELi14ELi1EEvidPKdS1_S1_S1_S1_S1_S1_Pd_param_2];
	cvta.to.global.u64 	%rd47, %rd68;
	mov.u32 	%r142, %ctaid.x;
	mov.u32 	%r143, %tid.y;
	add.s32 	%r144, %r142, %r143;
	mov.u32 	%r145, %tid.x;
	mad.lo.s32 	%r146, %r144, 19208, %r145;
	mul.wide.s32 	%rd48, %r146, 8;
	add.s64 	%rd49, %rd47, %rd48;
	ld.global.nc.f64 	%fd3808, [%rd49+18816];
	ld.global.nc.f64 	%fd3809, [%rd49+40768];
	ld.global.nc.f64 	%fd3810, [%rd49+62720];
	ld.global.nc.f64 	%fd3811, [%rd49+84672];
	ld.global.nc.f64 	%fd3812, [%rd49+106624];
	ld.global.nc.f64 	%fd3813, [%rd49+128576];
	ld.global.nc.f64 	%fd3814, [%rd49+150528];
$L__BB49_33:
	ld.param.f64 	%fd3652, [_Z32massMatrixMultiplyConstantKernelILi11ELi14ELi1EEvidPKdS1_S1_S1_S1_S1_S1_Pd_param_1];
	ld.param.u32 	%r174, [_Z32massMatrixMultiplyConstantKernelILi11ELi14ELi1EEvidPKdS1_S1_S1_S1_S1_S1_Pd_param_0];
	mov.u32 	%r147, %ctaid.x;
	mov.u32 	%r148, %tid.y;
	add.s32 	%r149, %r147, %r148;
	setp.ge.s32 	%p20, %r149, %r174;
	ld.shared.f64 	%fd2964, [%r12+18816];
	fma.rn.f64 	%fd2965, %fd253, %fd2964, 0d0000000000000000;
	ld.shared.f64 	%fd2966, [%r18+18816];
	fma.rn.f64 	%fd2967, %fd254, %fd2966, 0d0000000000000000;
	ld.shared.f64 	%fd2968, [_ZZ32massMatrixMultiplyConstantKernelILi11ELi14ELi1EEvidPKdS1_S1_S1_S1_S1_S1_PdE13s_QuadToQuadD+1344];
	fma.rn.f64 	%fd2969, %fd2968, %fd225, 0d0000000000000000;
	ld.shared.f64 	%fd2970, [%r12+18824];
	fma.rn.f64 	%fd2971, %fd255, %fd2970, %fd2965;
	ld.shared.f64 	%fd2972, [%r18+18928];
	fma.rn.f64 	%fd2973, %fd256, %fd2972, %fd2967;
	ld.shared.f64 	%fd2974, [_ZZ32massMatrixMultiplyConstantKernelILi11ELi14ELi1EEvidPKdS1_S1_S1_S1_S1_S1_PdE13s_QuadToQuadD+1352];
	fma.rn.f64 	%fd2975, %fd2974, %fd226, %fd2969;
	ld.shared.f64 	%fd2976, [%r12+18832];
	fma.rn.f64 	%fd2977, %fd257, %fd2976, %fd2971;
	ld.shared.f64 	%fd2978, [%r18+19040];
	fma.rn.f64 	%fd2979, %fd258, %fd2978, %fd2973;
	ld.shared.f64 	%fd2980, [_ZZ32massMatrixMultiplyConstantKernelILi11ELi14ELi1EEvidPKdS1_S1_S1_S1_S1_S1_PdE13s_QuadToQuadD+1360];
	fma.rn.f64 	%fd2981, %fd2980, %fd227, %fd2975;
	ld.shared.f64 	%fd2982, [%r12+18840];
	fma.rn.f64 	%fd2983, %fd259, %fd2982, %fd2977;
	ld.shared.f64 	%fd2984, [%r18+19152];
	fma.rn.f64 	%fd2985, %fd260, %fd2984, %fd2979;
	ld.shared.f64 	%fd2986, [_ZZ32massMatrixMultiplyConstantKernelILi11ELi14ELi1EEvidPKdS1_S1_S1_S1_S1_S1_PdE13s_QuadToQuadD+1368];
	fma.rn.f64 	%fd2987, %fd2986, %fd228, %fd2981;
	ld.shared.f64 	%fd2988, [%r12+18848];
	fma.rn.f64 	%fd2989, %fd261, %fd2988, %fd2983;
	ld.shared.f64 	%fd2990, [%r18+19264];
	fma.rn.f64 	%fd2991, %fd262, %fd2990, %fd2985;
	ld.shared.f64 	%fd2992, [_ZZ32massMatrixMultiplyConstantKernelILi11ELi14ELi1EEvidPKdS1_S1_S1_S1_S1_S1_PdE13s_QuadToQuadD+1376];
	fma.rn.f64 	%fd2993, %fd2992, %fd229, %fd2987;
	ld.shared.f64 	%fd2994, [%r12+18856];
	fma.rn.f64 	%fd2995, %fd263, %fd2994, %fd2989;
	ld.shared.f64 	%fd2996, [%r18+19376];
	fma.rn.f64 	%fd2997, %fd264, %fd2996, %fd2991;
	ld.shared.f64 	%fd2998, [_ZZ32massMatrixMultiplyConstantKernelILi11ELi14ELi1EEvidPKdS1_S1_S1_S1_S1_S1_PdE13s_QuadToQuadD+1384];
	fma.rn.f64 	%fd2999, %fd2998, %fd230, %fd2993;
	ld.shared.f64 	%fd3000, [%r12+18864];
	fma.rn.f64 	%fd3001, %fd265, %fd3000, %fd2995;
	ld.shared.f64 	%fd3002, [%r18+19488];
	fma.rn.f64 	%fd3003, %fd266, %fd3002, %fd2997;
	ld.shared.f64 	%fd3004, [_ZZ32massMatrixMultiplyConstantKernelILi11ELi14ELi1EEvidPKdS1_S1_S1_S1_S1_S1_PdE13s_QuadToQuadD+1392];
	fma.rn.f64 	%fd3005, %fd3004, %fd231, %fd2999;
	ld.shared.f64 	%fd3006, [%r12+18872];
	fma.rn.f64 	%fd3007, %fd267, %fd3006, %fd3001;
	ld.shared.f64 	%fd3008, [%r18+19600];
	fma.rn.f64 	%fd3009, %fd268, %fd3008, %fd3003;
	ld.shared.f64 	%fd3010, [_ZZ32massMatrixMultiplyConstantKernelILi11ELi14ELi1EEvidPKdS1_S1_S1_S1_S1_S1_PdE13s_QuadToQuadD+1400];
	fma.rn.f64 	%fd3011, %fd3010, %fd232, %fd3005;
	ld.shared.f64 	%fd3012, [%r12+18880];
	fma.rn.f64 	%fd3013, %fd269, %fd3012, %fd3007;
	ld.shared.f64 	%fd3014, [%r18+19712];
	fma.rn.f64 	%fd3015, %fd270, %fd3014, %fd3009;
	ld.shared.f64 	%fd3016, [_ZZ32massMatrixMultiplyConstantKernelILi11ELi14ELi1EEvidPKdS1_S1_S1_S1_S1_S1_PdE13s_QuadToQuadD+1408];
	fma.rn.f64 	%fd3017, %fd3016, %fd233, %fd3011;
	ld.shared.f64 	%fd3018, [%r12+18888];
	fma.rn.f64 	%fd3019, %fd271, %fd3018, %fd3013;
	ld.shared.f64 	%fd3020, [%r18+19824];
	fma.rn.f64 	%fd3021, %fd272, %fd3020, %fd3015;
	ld.shared.f64 	%fd3022, [_ZZ32massMatrixMultiplyConstantKernelILi11ELi14ELi1EEvidPKdS1_S1_S1_S1_S1_S1_PdE13s_QuadToQuadD+1416];
	fma.rn.f64 	%fd3023, %fd3022, %fd234, %fd3017;
	ld.shared.f64 	%fd3024, [%r12+18896];
	fma.rn.f64 	%fd3025, %fd273, %fd3024, %fd3019;
	ld.shared.f64 	%fd3026, [%r18+19936];
	fma.rn.f64 	%fd3027, %fd274, %fd3026, %fd3021;
	ld.shared.f64 	%fd3028, [_ZZ32massMatrixMultiplyConstantKernelILi11ELi14ELi1EEvidPKdS1_S1_S1_S1_S1_S1_PdE13s_QuadToQuadD+1424];
	fma.rn.f64 	%fd3029, %fd3028, %fd235, %fd3023;
	ld.shared.f64 	%fd3030, [%r12+18904];
	fma.rn.f64 	%fd3031, %fd275, %fd3030, %fd3025;
	ld.shared.f64 	%fd3032, [%r18+20048];
	fma.rn.f64 	%fd3033, %fd276, %fd3032, %fd3027;
	ld.shared.f64 	%fd3034, [_ZZ32massMatrixMultiplyConstantKernelILi11ELi14ELi1EEvidPKdS1_S1_S1_S1_S1_S1_PdE13s_QuadToQuadD+1432];
	fma.rn.f64 	%fd3035, %fd3034, %fd236, %fd3029;
	ld.shared.f64 	%fd3036, [%r12+18912];
	fma.rn.f64 	%fd3037, %fd277, %fd3036, %fd3031;
	ld.shared.f64 	%fd3038, [%r18+20160];
	fma.rn.f64 	%fd3039, %fd278, %fd3038, %fd3033;
	ld.shared.f64 	%fd3040, [_ZZ32massMatrixMultiplyConstantKernelILi11ELi14ELi1EEvidPKdS1_S1_S1_S1_S1_S1_PdE13s_QuadToQuadD+1440];
	fma.rn.f64 	%fd3041, %fd3040, %fd237, %fd3035;
	ld.shared.f64 	%fd3042, [%r12+18920];
	fma.rn.f64 	%fd3043, %fd279, %fd3042, %fd3037;
	ld.shared.f64 	%fd3044, [%r18+20272];
	fma.rn.f64 	%fd3045, %fd280, %fd3044, %fd3039;
	ld.shared.f64 	%fd3046, [_ZZ32massMatrixMultiplyConstantKernelILi11ELi14ELi1EEvidPKdS1_S1_S1_S1_S1_S1_PdE13s_QuadToQuadD+1448];
	fma.rn.f64 	%fd3047, %fd3046, %fd238, %fd3041;
	bar.sync 	0;
	mul.f64 	%fd3048, %fd3809, %fd3045;
	fma.rn.f64 	%fd3049, %fd3808, %fd3043, %fd3048;
	fma.rn.f64 	%fd3050, %fd3810, %fd3047, %fd3049;
	st.shared.f64 	[%r15], %fd3050;
	mul.f64 	%fd3051, %fd3811, %fd3045;
	fma.rn.f64 	%fd3052, %fd3809, %fd3043, %fd3051;
	fma.rn.f64 	%fd3053, %fd3812, %fd3047, %fd3052;
	st.shared.f64 	[%r16], %fd3053;
	mul.f64 	%fd3054, %fd3812, %fd3045;
	fma.rn.f64 	%fd3055, %fd3810, %fd3043, %fd3054;
	fma.rn.f64 	%fd3056, %fd3813, %fd3047, %fd3055;
	mul.f64 	%fd3057, %fd3652, %fd3814;
	bar.sync 	0;
	ld.shared.f64 	%fd3058, [%r14];
	mul.f64 	%fd3059, %fd281, %fd3058;
	fma.rn.f64 	%fd3060, %fd3057, %fd237, %fd3059;
	ld.shared.f64 	%fd3061, [%r17];
	fma.rn.f64 	%fd3062, %fd282, %fd3061, %fd3060;
	fma.rn.f64 	%fd645, %fd3056, %fd2968, %fd617;
	ld.shared.f64 	%fd3063, [%r14+8];
	fma.rn.f64 	%fd3064, %fd283, %fd3063, %fd3062;
	ld.shared.f64 	%fd3065, [%r17+112];
	fma.rn.f64 	%fd3066, %fd284, %fd3065, %fd3064;
	fma.rn.f64 	%fd646, %fd3056, %fd2974, %fd618;
	ld.shared.f64 	%fd3067, [%r14+16];
	fma.rn.f64 	%fd3068, %fd286, %fd3067, %fd3066;
	ld.shared.f64 	%fd3069, [%r17+224];
	fma.rn.f64 	%fd3070, %fd287, %fd3069, %fd3068;
	fma.rn.f64 	%fd647, %fd3056, %fd2980, %fd619;
	ld.shared.f64 	%fd3071, [%r14+24];
	fma.rn.f64 	%fd3072, %fd289, %fd3071, %fd3070;
	ld.shared.f64 	%fd3073, [%r17+336];
	fma.rn.f64 	%fd3074, %fd290, %fd3073, %fd3072;
	fma.rn.f64 	%fd648, %fd3056, %fd2986, %fd620;
	ld.shared.f64 	%fd3075, [%r14+32];
	fma.rn.f64 	%fd3076, %fd292, %fd3075, %fd3074;
	ld.shared.f64 	%fd3077, [%r17+448];
	fma.rn.f64 	%fd3078, %fd293, %fd3077, %fd3076;
	fma.rn.f64 	%fd649, %fd3056, %fd2992, %fd621;
	ld.shared.f64 	%fd3079, [%r14+40];
	fma.rn.f64 	%fd3080, %fd295, %fd3079, %fd3078;
	ld.shared.f64 	%fd3081, [%r17+560];
	fma.rn.f64 	%fd3082, %fd296, %fd3081, %fd3080;
	fma.rn.f64 	%fd650, %fd3056, %fd2998, %fd622;
	ld.shared.f64 	%fd3083, [%r14+48];
	fma.rn.f64 	%fd3084, %fd298, %fd3083, %fd3082;
	ld.shared.f64 	%fd3085, [%r17+672];
	fma.rn.f64 	%fd3086, %fd299, %fd3085, %fd3084;
	fma.rn.f64 	%fd651, %fd3056, %fd3004, %fd623;
	ld.shared.f64 	%fd3087, [%r14+56];
	fma.rn.f64 	%fd3088, %fd301, %fd3087, %fd3086;
	ld.shared.f64 	%fd3089, [%r17+784];
	fma.rn.f64 	%fd3090, %fd302, %fd3089, %fd3088;
	fma.rn.f64 	%fd652, %fd3056, %fd3010, %fd624;
	ld.shared.f64 	%fd3091, [%r14+64];
	fma.rn.f64 	%fd3092, %fd304, %fd3091, %fd3090;
	ld.shared.f64 	%fd3093, [%r17+896];
	fma.rn.f64 	%fd3094, %fd305, %fd3093, %fd3092;
	fma.rn.f64 	%fd653, %fd3056, %fd3016, %fd625;
	ld.shared.f64 	%fd3095, [%r14+72];
	fma.rn.f64 	%fd3096, %fd307, %fd3095, %fd3094;
	ld.shared.f64 	%fd3097, [%r17+1008];
	fma.rn.f64 	%fd3098, %fd308, %fd3097, %fd3096;
	fma.rn.f64 	%fd654, %fd3056, %fd3022, %fd626;
	ld.shared.f64 	%fd3099, [%r14+80];
	fma.rn.f64 	%fd3100, %fd310, %fd3099, %fd3098;
	ld.shared.f64 	%fd3101, [%r17+1120];
	fma.rn.f64 	%fd3102, %fd311, %fd3101, %fd3100;
	fma.rn.f64 	%fd655, %fd3056, %fd3028, %fd627;
	ld.shared.f64 	%fd3103, [%r14+88];
	fma.rn.f64 	%fd3104, %fd313, %fd3103, %fd3102;
	ld.shared.f64 	%fd3105, [%r17+1232];
	fma.rn.f64 	%fd3106, %fd314, %fd3105, %fd3104;
	fma.rn.f64 	%fd656, %fd3056, %fd3034, %fd630;
	ld.shared.f64 	%fd3107, [%r14+96];
	fma.rn.f64 	%fd3108, %fd316, %fd3107, %fd3106;
	ld.shared.f64 	%fd3109, [%r17+1344];
	fma.rn.f64 	%fd3110, %fd317, %fd3109, %fd3108;
	fma.rn.f64 	%fd3111, %fd3056, %fd3040, %fd628;
	ld.shared.f64 	%fd3112, [%r14+104];
	fma.rn.f64 	%fd3113, %fd319, %fd3112, %fd3110;
	ld.shared.f64 	%fd3114, [%r17+1456];
	fma.rn.f64 	%fd3115, %fd320, %fd3114, %fd3113;
	fma.rn.f64 	%fd657, %fd3056, %fd3046, %fd629;
	add.f64 	%fd658, %fd3115, %fd3111;
	mov.f64 	%fd3815, 0d0000000000000000;
	mov.f64 	%fd3816, %fd3815;
	mov.f64 	%fd3817, %fd3815;
	mov.f64 	%fd3818, %fd3815;
	mov.f64 	%fd3819, %fd3815;
	mov.f64 	%fd3820, %fd3815;
	mov.f64 	%fd3821, %fd3815;
	@%p20 bra 	$L__BB49_35;
	ld.param.u64 	%rd69, [_Z32massMatrixMultiplyConstantKernelILi11ELi14ELi1EEvidPKdS1_S1_S1_S1_S1_S1_Pd_param_2];
	cvta.to.global.u64 	%rd50, %rd69;
	mov.u32 	%r150, %ctaid.x;
	mov.u32 	%r151, %tid.y;
	add.s32 	%r152, %r150, %r151;
	mov.u32 	%r153, %tid.x;
	mad.lo.s32 	%r154, %r152, 19208, %r153;
	mul.wide.s32 	%rd51, %r154, 8;
	add.s64 	%rd52, %rd50, %rd51;
	ld.global.nc.f64 	%fd3815, [%rd52+20384];
	ld.global.nc.f64 	%fd3816, [%rd52+42336];
	ld.global.nc.f64 	%fd3817, [%rd52+64288];
	ld.global.nc.f64 	%fd3818, [%rd52+86240];
	ld.global.nc.f64 	%fd3819, [%rd52+108192];
	ld.global.nc.f64 	%fd3820, [%rd52+130144];
	ld.global.nc.f64 	%fd3821, [%rd52+152096];
$L__BB49_35:
	ld.param.f64 	%fd3653, [_Z32massMatrixMultiplyConstantKernelILi11ELi14ELi1EEvidPKdS1_S1_S1_S1_S1_S1_Pd_param_1];
	mov.u32 	%r19, %tid.x;
	setp.gt.u32 	%p21, %r19, 153;
	ld.shared.f64 	%fd3116, [%r12+20384];
	fma.rn.f64 	%fd3117, %fd253, %fd3116, 0d0000000000000000;
	ld.shared.f64 	%fd3118, [%r18+20384];
	fma.rn.f64 	%fd3119, %fd254, %fd3118, 0d0000000000000000;
	ld.shared.f64 	%fd3120, [_ZZ32massMatrixMultiplyConstantKernelILi11ELi14ELi1EEvidPKdS1_S1_S1_S1_S1_S1_PdE13s_QuadToQuadD+1456];
	fma.rn.f64 	%fd3121, %fd3120, %fd225, 0d0000000000000000;
	ld.shared.f64 	%fd3122, [%r12+20392];
	fma.rn.f64 	%fd3123, %fd255, %fd3122, %fd3117;
	ld.shared.f64 	%fd3124, [%r18+20496];
	fma.rn.f64 	%fd3125, %fd256, %fd3124, %fd3119;
	ld.shared.f64 	%fd3126, [_ZZ32massMatrixMultiplyConstantKernelILi11ELi14ELi1EEvidPKdS1_S1_S1_S1_S1_S1_PdE13s_QuadToQuadD+1464];
	fma.rn.f64 	%fd3127, %fd3126, %fd226, %fd3121;
	ld.shared.f64 	%fd3128, [%r12+20400];
	fma.rn.f64 	%fd3129, %fd257, %fd3128, %fd3123;
	ld.shared.f64 	%fd3130, [%r18+20608];
	fma.rn.f64 	%fd3131, %fd258, %fd3130, %fd3125;
	ld.shared.f64 	%fd3132, [_ZZ32massMatrixMultiplyConstantKernelILi11ELi14ELi1EEvidPKdS1_S1_S1_S1_S1_S1_PdE13s_QuadToQuadD+1472];
	fma.rn.f64 	%fd3133, %fd3132, %fd227, %fd3127;
	ld.shared.f64 	%fd3134, [%r12+20408];
	fma.rn.f64 	%fd3135, %fd259, %fd3134, %fd3129;
	ld.shared.f64 	%fd3136, [%r18+20720];
	fma.rn.f64 	%fd3137, %fd260, %fd3136, %fd3131;
	ld.shared.f64 	%fd3138, [_ZZ32massMatrixMultiplyConstantKernelILi11ELi14ELi1EEvidPKdS1_S1_S1_S1_S1_S1_PdE13s_QuadToQuadD+1480];
	fma.rn.f64 	%fd3139, %fd3138, %fd228, %fd3133;
	ld.shared.f64 	%fd3140, [%r12+20416];
	fma.rn.f64 	%fd3141, %fd261, %fd3140, %fd3135;
	ld.shared.f64 	%fd3142, [%r18+20832];
	fma.rn.f64 	%fd3143, %fd262, %fd3142, %fd3137;
	ld.shared.f64 	%fd3144, [_ZZ32massMatrixMultiplyConstantKernelILi11ELi14ELi1EEvidPKdS1_S1_S1_S1_S1_S1_PdE13s_QuadToQuadD+1488];
	fma.rn.f64 	%fd3145, %fd3144, %fd229, %fd3139;
	ld.shared.f64 	%fd3146, [%r12+20424];
	fma.rn.f64 	%fd3147, %fd263, %fd3146, %fd3141;
	ld.shared.f64 	%fd3148, [%r18+20944];
	fma.rn.f64 	%fd3149, %fd264, %fd3148, %fd3143;
	ld.shared.f64 	%fd3150, [_ZZ32massMatrixMultiplyConstantKernelILi11ELi14ELi1EEvidPKdS1_S1_S1_S1_S1_S1_PdE13s_QuadToQuadD+1496];
	fma.rn.f64 	%fd3151, %fd3150, %fd230, %fd3145;
	ld.shared.f64 	%fd3152, [%r12+20432];
	fma.rn.f64 	%fd3153, %fd265, %fd3152, %fd3147;
	ld.shared.f64 	%fd3154, [%r18+21056];
	fma.rn.f64 	%fd3155, %fd266, %fd3154, %fd3149;
	ld.shared.f64 	%fd3156, [_ZZ32massMatrixMultiplyConstantKernelILi11ELi14ELi1EEvidPKdS1_S1_S1_S1_S1_S1_PdE13s_QuadToQuadD+1504];
	fma.rn.f64 	%fd3157, %fd3156, %fd231, %fd3151;
	ld.shared.f64 	%fd3158, [%r12+20440];
	fma.rn.f64 	%fd3159, %fd267, %fd3158, %fd3153;
	ld.shared.f64 	%fd3160, [%r18+21168];
	fma.rn.f64 	%fd3161, %fd268, %fd3160, %fd3155;
	ld.shared.f64 	%fd3162, [_ZZ32massMatrixMultiplyConstantKernelILi11ELi14ELi1EEvidPKdS1_S1_S1_S1_S1_S1_PdE13s_QuadToQuadD+1512];
	fma.rn.f64 	%fd3163, %fd3162, %fd232, %fd3157;
	ld.shared.f64 	%fd3164, [%r12+20448];
	fma.rn.f64 	%fd3165, %fd269, %fd3164, %fd3159;
	ld.shared.f64 	%fd3166, [%r18+21280];
	fma.rn.f64 	%fd3167, %fd270, %fd3166, %fd3161;
	ld.shared.f64 	%fd3168, [_ZZ32massMatrixMultiplyConstantKernelILi11ELi14ELi1EEvidPKdS1_S1_S1_S1_S1_S1_PdE13s_QuadToQuadD+1520];
	fma.rn.f64 	%fd3169, %fd3168, %fd233, %fd3163;
	ld.shared.f64 	%fd3170, [%r12+20456];
	fma.rn.f64 	%fd3171, %fd271, %fd3170, %fd3165;
	ld.shared.f64 	%fd3172, [%r18+21392];
	fma.rn.f64 	%fd3173, %fd272, %fd3172, %fd3167;
	ld.shared.f64 	%fd3174, [_ZZ32massMatrixMultiplyConstantKernelILi11ELi14ELi1EEvidPKdS1_S1_S1_S1_S1_S1_PdE13s_QuadToQuadD+1528];
	fma.rn.f64 	%fd3175, %fd3174, %fd234, %fd3169;
	ld.shared.f64 	%fd3176, [%r12+20464];
	fma.rn.f64 	%fd3177, %fd273, %fd3176, %fd3171;
	ld.shared.f64 	%fd3178, [%r18+21504];
	fma.rn.f64 	%fd3179, %fd274, %fd3178, %fd3173;
	ld.shared.f64 	%fd3180, [_ZZ32massMatrixMultiplyConstantKernelILi11ELi14ELi1EEvidPKdS1_S1_S1_S1_S1_S1_PdE13s_QuadToQuadD+1536];
	fma.rn.f64 	%fd3181, %fd3180, %fd235, %fd3175;
	ld.shared.f64 	%fd3182, [%r12+20472];
	fma.rn.f64 	%fd3183, %fd275, %fd3182, %fd3177;
	ld.shared.f64 	%fd3184, [%r18+21616];
	fma.rn.f64 	%fd3185, %fd276, %fd3184, %fd3179;
	ld.shared.f64 	%fd3186, [_ZZ32massMatrixMultiplyConstantKernelILi11ELi14ELi1EEvidPKdS1_S1_S1_S1_S1_S1_PdE13s_QuadToQuadD+1544];
	fma.rn.f64 	%fd3187, %fd3186, %fd236, %fd3181;
	ld.shared.f64 	%fd3188, [%r12+20480];
	fma.rn.f64 	%fd3189, %fd277, %fd3188, %fd3183;
	ld.shared.f64 	%fd3190, [%r18+21728];
	fma.rn.f64 	%fd3191, %fd278, %fd3190, %fd3185;
	ld.shared.f64 	%fd3192, [_ZZ32massMatrixMultiplyConstantKernelILi11ELi14ELi1EEvidPKdS1_S1_S1_S1_S1_S1_PdE13s_QuadToQuadD+1552];
	fma.rn.f64 	%fd3193, %fd3192, %fd237, %fd3187;
	ld.shared.f64 	%fd3194, [%r12+20488];
	fma.rn.f64 	%fd3195, %fd279, %fd3194, %fd3189;
	ld.shared.f64 	%fd3196, [%r18+21840];
	fma.rn.f64 	%fd3197, %fd280, %fd3196, %fd3191;
	ld.shared.f64 	%fd3198, [_ZZ32massMatrixMultiplyConstantKernelILi11ELi14ELi1EEvidPKdS1_S1_S1_S1_S1_S1_PdE13s_QuadToQuadD+1560];
	fma.rn.f64 	%fd3199, %fd3198, %fd238, %fd3193;
	bar.sync 	0;
	mul.f64 	%fd3200, %fd3816, %fd3197;
	fma.rn.f64 	%fd3201, %fd3815, %fd3195, %fd3200;
	fma.rn.f64 	%fd3202, %fd3817, %fd3199, %fd3201;
	st.shared.f64 	[%r15], %fd3202;
	mul.f64 	%fd3203, %fd3818, %fd3197;
	fma.rn.f64 	%fd3204, %fd3816, %fd3195, %fd3203;
	fma.rn.f64 	%fd3205, %fd3819, %fd3199, %fd3204;
	st.shared.f64 	[%r16], %fd3205;
	mul.f64 	%fd3206, %fd3819, %fd3197;
	fma.rn.f64 	%fd3207, %fd3817, %fd3195, %fd3206;
	fma.rn.f64 	%fd3208, %fd3820, %fd3199, %fd3207;
	mul.f64 	%fd3209, %fd3653, %fd3821;
	bar.sync 	0;
	ld.shared.f64 	%fd3210, [%r14];
	mul.f64 	%fd3211, %fd281, %fd3210;
	fma.rn.f64 	%fd3212, %fd3209, %fd238, %fd3211;
	ld.shared.f64 	%fd3213, [%r17];
	fma.rn.f64 	%fd3214, %fd282, %fd3213, %fd3212;
	fma.rn.f64 	%fd3215, %fd3208, %fd3120, %fd645;
	ld.shared.f64 	%fd3216, [%r14+8];
	fma.rn.f64 	%fd3217, %fd283, %fd3216, %fd3214;
	ld.shared.f64 	%fd3218, [%r17+112];
	fma.rn.f64 	%fd3219, %fd284, %fd3218, %fd3217;
	fma.rn.f64 	%fd3220, %fd3208, %fd3126, %fd646;
	ld.shared.f64 	%fd3221, [%r14+16];
	fma.rn.f64 	%fd3222, %fd286, %fd3221, %fd3219;
	ld.shared.f64 	%fd3223, [%r17+224];
	fma.rn.f64 	%fd3224, %fd287, %fd3223, %fd3222;
	fma.rn.f64 	%fd3225, %fd3208, %fd3132, %fd647;
	ld.shared.f64 	%fd3226, [%r14+24];
	fma.rn.f64 	%fd3227, %fd289, %fd3226, %fd3224;
	ld.shared.f64 	%fd3228, [%r17+336];
	fma.rn.f64 	%fd3229, %fd290, %fd3228, %fd3227;
	fma.rn.f64 	%fd3230, %fd3208, %fd3138, %fd648;
	ld.shared.f64 	%fd3231, [%r14+32];
	fma.rn.f64 	%fd3232, %fd292, %fd3231, %fd3229;
	ld.shared.f64 	%fd3233, [%r17+448];
	fma.rn.f64 	%fd3234, %fd293, %fd3233, %fd3232;
	fma.rn.f64 	%fd3235, %fd3208, %fd3144, %fd649;
	ld.shared.f64 	%fd3236, [%r14+40];
	fma.rn.f64 	%fd3237, %fd295, %fd3236, %fd3234;
	ld.shared.f64 	%fd3238, [%r17+560];
	fma.rn.f64 	%fd3239, %fd296, %fd3238, %fd3237;
	fma.rn.f64 	%fd3240, %fd3208, %fd3150, %fd650;
	ld.shared.f64 	%fd3241, [%r14+48];
	fma.rn.f64 	%fd3242, %fd298, %fd3241, %fd3239;
	ld.shared.f64 	%fd3243, [%r17+672];
	fma.rn.f64 	%fd3244, %fd299, %fd3243, %fd3242;
	fma.rn.f64 	%fd3245, %fd3208, %fd3156, %fd651;
	ld.shared.f64 	%fd3246, [%r14+56];
	fma.rn.f64 	%fd3247, %fd301, %fd3246, %fd3244;
	ld.shared.f64 	%fd3248, [%r17+784];
	fma.rn.f64 	%fd3249, %fd302, %fd3248, %fd3247;
	fma.rn.f64 	%fd3250, %fd3208, %fd3162, %fd652;
	ld.shared.f64 	%fd3251, [%r14+64];
	fma.rn.f64 	%fd3252, %fd304, %fd3251, %fd3249;
	ld.shared.f64 	%fd3253, [%r17+896];
	fma.rn.f64 	%fd3254, %fd305, %fd3253, %fd3252;
	fma.rn.f64 	%fd3255, %fd3208, %fd3168, %fd653;
	ld.shared.f64 	%fd3256, [%r14+72];
	fma.rn.f64 	%fd3257, %fd307, %fd3256, %fd3254;
	ld.shared.f64 	%fd3258, [%r17+1008];
	fma.rn.f64 	%fd3259, %fd308, %fd3258, %fd3257;
	fma.rn.f64 	%fd3260, %fd3208, %fd3174, %fd654;
	ld.shared.f64 	%fd3261, [%r14+80];
	fma.rn.f64 	%fd3262, %fd310, %fd3261, %fd3259;
	ld.shared.f64 	%fd3263, [%r17+1120];
	fma.rn.f64 	%fd3264, %fd311, %fd3263, %fd3262;
	fma.rn.f64 	%fd3265, %fd3208, %fd3180, %fd655;
	ld.shared.f64 	%fd3266, [%r14+88];
	fma.rn.f64 	%fd3267, %fd313, %fd3266, %fd3264;
	ld.shared.f64 	%fd3268, [%r17+1232];
	fma.rn.f64 	%fd3269, %fd314, %fd3268, %fd3267;
	fma.rn.f64 	%fd3270, %fd3208, %fd3186, %fd656;
	ld.shared.f64 	%fd3271, [%r14+96];
	fma.rn.f64 	%fd3272, %fd316, %fd3271, %fd3269;
	ld.shared.f64 	%fd3273, [%r17+1344];
	fma.rn.f64 	%fd3274, %fd317, %fd3273, %fd3272;
	fma.rn.f64 	%fd3275, %fd3208, %fd3192, %fd658;
	ld.shared.f64 	%fd3276, [%r14+104];
	fma.rn.f64 	%fd3277, %fd319, %fd3276, %fd3274;
	ld.shared.f64 	%fd3278, [%r17+1456];
	fma.rn.f64 	%fd3279, %fd320, %fd3278, %fd3277;
	fma.rn.f64 	%fd3280, %fd3208, %fd3198, %fd657;
	add.f64 	%fd3281, %fd3279, %fd3280;
	bar.sync 	0;
	st.shared.f64 	[%r13], %fd3215;
	st.shared.f64 	[%r13+1568], %fd3220;
	st.shared.f64 	[%r13+3136], %fd3225;
	st.shared.f64 	[%r13+4704], %fd3230;
	st.shared.f64 	[%r13+6272], %fd3235;
	st.shared.f64 	[%r13+7840], %fd3240;
	st.shared.f64 	[%r13+9408], %fd3245;
	st.shared.f64 	[%r13+10976], %fd3250;
	st.shared.f64 	[%r13+12544], %fd3255;
	st.shared.f64 	[%r13+14112], %fd3260;
	st.shared.f64 	[%r13+15680], %fd3265;
	st.shared.f64 	[%r13+17248], %fd3270;
	st.shared.f64 	[%r13+18816], %fd3275;
	st.shared.f64 	[%r13+20384], %fd3281;
	bar.sync 	0;
	bar.sync 	0;
	ld.shared.f64 	%fd3282, [%r11];
	ld.shared.f64 	%fd3283, [%r11+104];
	add.f64 	%fd3284, %fd3282, %fd3283;
	sub.f64 	%fd3285, %fd3282, %fd3283;
	ld.shared.f64 	%fd3286, [%r11+8];
	ld.shared.f64 	%fd3287, [%r11+96];
	add.f64 	%fd3288, %fd3286, %fd3287;
	sub.f64 	%fd3289, %fd3286, %fd3287;
	ld.shared.f64 	%fd3290, [%r11+16];
	ld.shared.f64 	%fd3291, [%r11+88];
	add.f64 	%fd3292, %fd3290, %fd3291;
	sub.f64 	%fd3293, %fd3290, %fd3291;
	ld.shared.f64 	%fd3294, [%r11+24];
	ld.shared.f64 	%fd3295, [%r11+80];
	add.f64 	%fd3296, %fd3294, %fd3295;
	sub.f64 	%fd3297, %fd3294, %fd3295;
	ld.shared.f64 	%fd3298, [%r11+32];
	ld.shared.f64 	%fd3299, [%r11+72];
	add.f64 	%fd3300, %fd3298, %fd3299;
	sub.f64 	%fd3301, %fd3298, %fd3299;
	ld.shared.f64 	%fd3302, [%r11+40];
	ld.shared.f64 	%fd3303, [%r11+64];
	add.f64 	%fd3304, %fd3302, %fd3303;
	sub.f64 	%fd3305, %fd3302, %fd3303;
	ld.shared.f64 	%fd3306, [%r11+48];
	ld.shared.f64 	%fd3307, [%r11+56];
	add.f64 	%fd3308, %fd3306, %fd3307;
	sub.f64 	%fd3309, %fd3306, %fd3307;
	ld.const.f64 	%fd673, [const_oddDofToQuad];
	fma.rn.f64 	%fd3310, %fd673, %fd3284, 0d0000000000000000;
	ld.const.f64 	%fd674, [const_evenDofToQuad];
	fma.rn.f64 	%fd3311, %fd674, %fd3285, 0d0000000000000000;
	ld.const.f64 	%fd675, [const_oddDofToQuad+48];
	fma.rn.f64 	%fd3312, %fd675, %fd3288, %fd3310;
	ld.const.f64 	%fd676, [const_evenDofToQuad+48];
	fma.rn.f64 	%fd3313, %fd676, %fd3289, %fd3311;
	ld.const.f64 	%fd677, [const_oddDofToQuad+96];
	fma.rn.f64 	%fd3314, %fd677, %fd3292, %fd3312;
	fma.rn.f64 	%fd3315, %fd3723, %fd3293, %fd3313;
	fma.rn.f64 	%fd3316, %fd3712, %fd3296, %fd3314;
	fma.rn.f64 	%fd3317, %fd3711, %fd3297, %fd3315;
	fma.rn.f64 	%fd3318, %fd3700, %fd3300, %fd3316;
	fma.rn.f64 	%fd3319, %fd3699, %fd3301, %fd3317;
	fma.rn.f64 	%fd3320, %fd3688, %fd3304, %fd3318;
	fma.rn.f64 	%fd3321, %fd3687, %fd3305, %fd3319;
	fma.rn.f64 	%fd3322, %fd3676, %fd3308, %fd3320;
	fma.rn.f64 	%fd3323, %fd3675, %fd3309, %fd3321;
	add.f64 	%fd3324, %fd3322, %fd3323;
	st.shared.f64 	[%r11], %fd3324;
	sub.f64 	%fd3325, %fd3322, %fd3323;
	st.shared.f64 	[%r11+80], %fd3325;
	ld.const.f64 	%fd678, [const_oddDofToQuad+8];
	fma.rn.f64 	%fd3326, %fd678, %fd3284, 0d0000000000000000;
	ld.const.f64 	%fd679, [const_evenDofToQuad+8];
	fma.rn.f64 	%fd3327, %fd679, %fd3285, 0d0000000000000000;
	ld.const.f64 	%fd680, [const_oddDofToQuad+56];
	fma.rn.f64 	%fd3328, %fd680, %fd3288, %fd3326;
	ld.const.f64 	%fd681, [const_evenDofToQuad+56];
	fma.rn.f64 	%fd3329, %fd681, %fd3289, %fd3327;
	fma.rn.f64 	%fd3330, %fd3722, %fd3292, %fd3328;
	fma.rn.f64 	%fd3331, %fd3721, %fd3293, %fd3329;
	fma.rn.f64 	%fd3332, %fd3710, %fd3296, %fd3330;
	fma.rn.f64 	%fd3333, %fd3709, %fd3297, %fd3331;
	fma.rn.f64 	%fd3334, %fd3698, %fd3300, %fd3332;
	fma.rn.f64 	%fd3335, %fd3697, %fd3301, %fd3333;
	fma.rn.f64 	%fd3336, %fd3686, %fd3304, %fd3334;
	fma.rn.f64 	%fd3337, %fd3685, %fd3305, %fd3335;
	fma.rn.f64 	%fd3338, %fd3674, %fd3308, %fd3336;
	fma.rn.f64 	%fd3339, %fd3673, %fd3309, %fd3337;
	add.f64 	%fd3340, %fd3338, %fd3339;
	st.shared.f64 	[%r11+8], %fd3340;
	sub.f64 	%fd3341, %fd3338, %fd3339;
	st.shared.f64 	[%r11+72], %fd3341;
	ld.const.f64 	%fd682, [const_oddDofToQuad+16];
	fma.rn.f64 	%fd3342, %fd682, %fd3284, 0d0000000000000000;
	ld.const.f64 	%fd683, [const_evenDofToQuad+16];
	fma.rn.f64 	%fd3343, %fd683, %fd3285, 0d0000000000000000;
	ld.const.f64 	%fd684, [const_oddDofToQuad+64];
	fma.rn.f64 	%fd3344, %fd684, %fd3288, %fd3342;
	ld.const.f64 	%fd685, [const_evenDofToQuad+64];
	fma.rn.f64 	%fd3345, %fd685, %fd3289, %fd3343;
	fma.rn.f64 	%fd3346, %fd3720, %fd3292, %fd3344;
	fma.rn.f64 	%fd3347, %fd3719, %fd3293, %fd3345;
	fma.rn.f64 	%fd3348, %fd3708, %fd3296, %fd3346;
	fma.rn.f64 	%fd3349, %fd3707, %fd3297, %fd3347;
	fma.rn.f64 	%fd3350, %fd3696, %fd3300, %fd3348;
	fma.rn.f64 	%fd3351, %fd3695, %fd3301, %fd3349;
	fma.rn.f64 	%fd3352, %fd3684, %fd3304, %fd3350;
	fma.rn.f64 	%fd3353, %fd3683, %fd3305, %fd3351;
	fma.rn.f64 	%fd3354, %fd3672, %fd3308, %fd3352;
	fma.rn.f64 	%fd3355, %fd3671, %fd3309, %fd3353;
	add.f64 	%fd3356, %fd3354, %fd3355;
	st.shared.f64 	[%r11+16], %fd3356;
	sub.f64 	%fd3357, %fd3354, %fd3355;
	st.shared.f64 	[%r11+64], %fd3357;
	ld.const.f64 	%fd686, [const_oddDofToQuad+24];
	fma.rn.f64 	%fd3358, %fd686, %fd3284, 0d0000000000000000;
	ld.const.f64 	%fd687, [const_evenDofToQuad+24];
	fma.rn.f64 	%fd3359, %fd687, %fd3285, 0d0000000000000000;
	ld.const.f64 	%fd688, [const_oddDofToQuad+72];
	fma.rn.f64 	%fd3360, %fd688, %fd3288, %fd3358;
	ld.const.f64 	%fd689, [const_evenDofToQuad+72];
	fma.rn.f64 	%fd3361, %fd689, %fd3289, %fd3359;
	fma.rn.f64 	%fd3362, %fd3718, %fd3292, %fd3360;
	fma.rn.f64 	%fd3363, %fd3717, %fd3293, %fd3361;
	fma.rn.f64 	%fd3364, %fd3706, %fd3296, %fd3362;
	fma.rn.f64 	%fd3365, %fd3705, %fd3297, %fd3363;
	fma.rn.f64 	%fd3366, %fd3694, %fd3300, %fd3364;
	fma.rn.f64 	%fd3367, %fd3693, %fd3301, %fd3365;
	fma.rn.f64 	%fd3368, %fd3682, %fd3304, %fd3366;
	fma.rn.f64 	%fd3369, %fd3681, %fd3305, %fd3367;
	fma.rn.f64 	%fd3370, %fd3670, %fd3308, %fd3368;
	fma.rn.f64 	%fd3371, %fd3669, %fd3309, %fd3369;
	add.f64 	%fd3372, %fd3370, %fd3371;
	st.shared.f64 	[%r11+24], %fd3372;
	sub.f64 	%fd3373, %fd3370, %fd3371;
	st.shared.f64 	[%r11+56], %fd3373;
	ld.const.f64 	%fd690, [const_oddDofToQuad+32];
	fma.rn.f64 	%fd3374, %fd690, %fd3284, 0d0000000000000000;
	ld.const.f64 	%fd691, [const_evenDofToQuad+32];
	fma.rn.f64 	%fd3375, %fd691, %fd3285, 0d0000000000000000;
	ld.const.f64 	%fd692, [const_oddDofToQuad+80];
	fma.rn.f64 	%fd3376, %fd692, %fd3288, %fd3374;
	ld.const.f64 	%fd693, [const_evenDofToQuad+80];
	fma.rn.f64 	%fd3377, %fd693, %fd3289, %fd3375;
	fma.rn.f64 	%fd3378, %fd3716, %fd3292, %fd3376;
	fma.rn.f64 	%fd3379, %fd3715, %fd3293, %fd3377;
	fma.rn.f64 	%fd3380, %fd3704, %fd3296, %fd3378;
	fma.rn.f64 	%fd3381, %fd3703, %fd3297, %fd3379;
	fma.rn.f64 	%fd3382, %fd3692, %fd3300, %fd3380;
	fma.rn.f64 	%fd3383, %fd3691, %fd3301, %fd3381;
	fma.rn.f64 	%fd3384, %fd3680, %fd3304, %fd3382;
	fma.rn.f64 	%fd3385, %fd3679, %fd3305, %fd3383;
	fma.rn.f64 	%fd3386, %fd3668, %fd3308, %fd3384;
	fma.rn.f64 	%fd3387, %fd3667, %fd3309, %fd3385;
	add.f64 	%fd3388, %fd3386, %fd3387;
	st.shared.f64 	[%r11+32], %fd3388;
	sub.f64 	%fd3389, %fd3386, %fd3387;
	st.shared.f64 	[%r11+48], %fd3389;
	ld.const.f64 	%fd694, [const_oddDofToQuad+40];
	fma.rn.f64 	%fd3390, %fd694, %fd3284, 0d0000000000000000;
	ld.const.f64 	%fd695, [const_evenDofToQuad+40];
	fma.rn.f64 	%fd3391, %fd695, %fd3285, 0d0000000000000000;
	ld.const.f64 	%fd696, [const_oddDofToQuad+88];
	fma.rn.f64 	%fd3392, %fd696, %fd3288, %fd3390;
	ld.const.f64 	%fd697, [const_evenDofToQuad+88];
	fma.rn.f64 	%fd3393, %fd697, %fd3289, %fd3391;
	fma.rn.f64 	%fd3394, %fd3714, %fd3292, %fd3392;
	fma.rn.f64 	%fd3395, %fd3713, %fd3293, %fd3393;
	fma.rn.f64 	%fd3396, %fd3702, %fd3296, %fd3394;
	fma.rn.f64 	%fd3397, %fd3701, %fd3297, %fd3395;
	fma.rn.f64 	%fd3398, %fd3690, %fd3300, %fd3396;
	fma.rn.f64 	%fd3399, %fd3689, %fd3301, %fd3397;
	fma.rn.f64 	%fd3400, %fd3678, %fd3304, %fd3398;
	fma.rn.f64 	%fd3401, %fd3677, %fd3305, %fd3399;
	fma.rn.f64 	%fd3402, %fd3666, %fd3308, %fd3400;
	fma.rn.f64 	%fd3403, %fd3665, %fd3309, %fd3401;
	sub.f64 	%fd3404, %fd3402, %fd3403;
	st.shared.f64 	[%r11+40], %fd3404;
	bar.sync 	0;
	@%p21 bra 	$L__BB49_37;
	ld.shared.f64 	%fd3405, [%r8];
	ld.shared.f64 	%fd3406, [%r8+1456];
	add.f64 	%fd3407, %fd3405, %fd3406;
	sub.f64 	%fd3408, %fd3405, %fd3406;
	ld.shared.f64 	%fd3409, [%r8+112];
	ld.shared.f64 	%fd3410, [%r8+1344];
	add.f64 	%fd3411, %fd3409, %fd3410;
	sub.f64 	%fd3412, %fd3409, %fd3410;
	ld.shared.f64 	%fd3413, [%r8+224];
	ld.shared.f64 	%fd3414, [%r8+1232];
	add.f64 	%fd3415, %fd3413, %fd3414;
	sub.f64 	%fd3416, %fd3413, %fd3414;
	ld.shared.f64 	%fd3417, [%r8+336];
	ld.shared.f64 	%fd3418, [%r8+1120];
	add.f64 	%fd3419, %fd3417, %fd3418;
	sub.f64 	%fd3420, %fd3417, %fd3418;
	ld.shared.f64 	%fd3421, [%r8+448];
	ld.shared.f64 	%fd3422, [%r8+1008];
	add.f64 	%fd3423, %fd3421, %fd3422;
	sub.f64 	%fd3424, %fd3421, %fd3422;
	ld.shared.f64 	%fd3425, [%r8+560];
	ld.shared.f64 	%fd3426, [%r8+896];
	add.f64 	%fd3427, %fd3425, %fd3426;
	sub.f64 	%fd3428, %fd3425, %fd3426;
	ld.shared.f64 	%fd3429, [%r8+672];
	ld.shared.f64 	%fd3430, [%r8+784];
	add.f64 	%fd3431, %fd3429, %fd3430;
	sub.f64 	%fd3432, %fd3429, %fd3430;
	fma.rn.f64 	%fd3433, %fd673, %fd3407, 0d0000000000000000;
	fma.rn.f64 	%fd3434, %fd674, %fd3408, 0d0000000000000000;
	fma.rn.f64 	%fd3435, %fd675, %fd3411, %fd3433;
	fma.rn.f64 	%fd3436, %fd676, %fd3412, %fd3434;
	fma.rn.f64 	%fd3437, %fd677, %fd3415, %fd3435;
	fma.rn.f64 	%fd3438, %fd3723, %fd3416, %fd3436;
	fma.rn.f64 	%fd3439, %fd3712, %fd3419, %fd3437;
	fma.rn.f64 	%fd3440, %fd3711, %fd3420, %fd3438;
	fma.rn.f64 	%fd3441, %fd3700, %fd3423, %fd3439;
	fma.rn.f64 	%fd3442, %fd3699, %fd3424, %fd3440;
	fma.rn.f64 	%fd3443, %fd3688, %fd3427, %fd3441;
	fma.rn.f64 	%fd3444, %fd3687, %fd3428, %fd3442;
	fma.rn.f64 	%fd3445, %fd3676, %fd3431, %fd3443;
	fma.rn.f64 	%fd3446, %fd3675, %fd3432, %fd3444;
	add.f64 	%fd3447, %fd3445, %fd3446;
	st.shared.f64 	[%r8], %fd3447;
	sub.f64 	%fd3448, %fd3445, %fd3446;
	st.shared.f64 	[%r8+1120], %fd3448;
	fma.rn.f64 	%fd3449, %fd678, %fd3407, 0d0000000000000000;
	fma.rn.f64 	%fd3450, %fd679, %fd3408, 0d0000000000000000;
	fma.rn.f64 	%fd3451, %fd680, %fd3411, %fd3449;
	fma.rn.f64 	%fd3452, %fd681, %fd3412, %fd3450;
	fma.rn.f64 	%fd3453, %fd3722, %fd3415, %fd3451;
	fma.rn.f64 	%fd3454, %fd3721, %fd3416, %fd3452;
	fma.rn.f64 	%fd3455, %fd3710, %fd3419, %fd3453;
	fma.rn.f64 	%fd3456, %fd3709, %fd3420, %fd3454;
	fma.rn.f64 	%fd3457, %fd3698, %fd3423, %fd3455;
	fma.rn.f64 	%fd3458, %fd3697, %fd3424, %fd3456;
	fma.rn.f64 	%fd3459, %fd3686, %fd3427, %fd3457;
	fma.rn.f64 	%fd3460, %fd3685, %fd3428, %fd3458;
	fma.rn.f64 	%fd3461, %fd3674, %fd3431, %fd3459;
	fma.rn.f64 	%fd3462, %fd3673, %fd3432, %fd3460;
	add.f64 	%fd3463, %fd3461, %fd3462;
	st.shared.f64 	[%r8+112], %fd3463;
	sub.f64 	%fd3464, %fd3461, %fd3462;
	st.shared.f64 	[%r8+1008], %fd3464;
	fma.rn.f64 	%fd3465, %fd682, %fd3407, 0d0000000000000000;
	fma.rn.f64 	%fd3466, %fd683, %fd3408, 0d0000000000000000;
	fma.rn.f64 	%fd3467, %fd684, %fd3411, %fd3465;
	fma.rn.f64 	%fd3468, %fd685, %fd3412, %fd3466;
	fma.rn.f64 	%fd3469, %fd3720, %fd3415, %fd3467;
	fma.rn.f64 	%fd3470, %fd3719, %fd3416, %fd3468;
	fma.rn.f64 	%fd3471, %fd3708, %fd3419, %fd3469;
	fma.rn.f64 	%fd3472, %fd3707, %fd3420, %fd3470;
	fma.rn.f64 	%fd3473, %fd3696, %fd3423, %fd3471;
	fma.rn.f64 	%fd3474, %fd3695, %fd3424, %fd3472;
	fma.rn.f64 	%fd3475, %fd3684, %fd3427, %fd3473;
	fma.rn.f64 	%fd3476, %fd3683, %fd3428, %fd3474;
	fma.rn.f64 	%fd3477, %fd3672, %fd3431, %fd3475;
	fma.rn.f64 	%fd3478, %fd3671, %fd3432, %fd3476;
	add.f64 	%fd3479, %fd3477, %fd3478;
	st.shared.f64 	[%r8+224], %fd3479;
	sub.f64 	%fd3480, %fd3477, %fd3478;
	st.shared.f64 	[%r8+896], %fd3480;
	fma.rn.f64 	%fd3481, %fd686, %fd3407, 0d0000000000000000;
	fma.rn.f64 	%fd3482, %fd687, %fd3408, 0d0000000000000000;
	fma.rn.f64 	%fd3483, %fd688, %fd3411, %fd3481;
	fma.rn.f64 	%fd3484, %fd689, %fd3412, %fd3482;
	fma.rn.f64 	%fd3485, %fd3718, %fd3415, %fd3483;
	fma.rn.f64 	%fd3486, %fd3717, %fd3416, %fd3484;
	fma.rn.f64 	%fd3487, %fd3706, %fd3419, %fd3485;
	fma.rn.f64 	%fd3488, %fd3705, %fd3420, %fd3486;
	fma.rn.f64 	%fd3489, %fd3694, %fd3423, %fd3487;
	fma.rn.f64 	%fd3490, %fd3693, %fd3424, %fd3488;
	fma.rn.f64 	%fd3491, %fd3682, %fd3427, %fd3489;
	fma.rn.f64 	%fd3492, %fd3681, %fd3428, %fd3490;
	fma.rn.f64 	%fd3493, %fd3670, %fd3431, %fd3491;
	fma.rn.f64 	%fd3494, %fd3669, %fd3432, %fd3492;
	add.f64 	%fd3495, %fd3493, %fd3494;
	st.shared.f64 	[%r8+336], %fd3495;
	sub.f64 	%fd3496, %fd3493, %fd3494;
	st.shared.f64 	[%r8+784], %fd3496;
	fma.rn.f64 	%fd3497, %fd690, %fd3407, 0d0000000000000000;
	fma.rn.f64 	%fd3498, %fd691, %fd3408, 0d0000000000000000;
	fma.rn.f64 	%fd3499, %fd692, %fd3411, %fd3497;
	fma.rn.f64 	%fd3500, %fd693, %fd3412, %fd3498;
	fma.rn.f64 	%fd3501, %fd3716, %fd3415, %fd3499;
	fma.rn.f64 	%fd3502, %fd3715, %fd3416, %fd3500;
	fma.rn.f64 	%fd3503, %fd3704, %fd3419, %fd3501;
	fma.rn.f64 	%fd3504, %fd3703, %fd3420, %fd3502;
	fma.rn.f64 	%fd3505, %fd3692, %fd3423, %fd3503;
	fma.rn.f64 	%fd3506, %fd3691, %fd3424, %fd3504;
	fma.rn.f64 	%fd3507, %fd3680, %fd3427, %fd3505;
	fma.rn.f64 	%fd3508, %fd3679, %fd3428, %fd3506;
	fma.rn.f64 	%fd3509, %fd3668, %fd3431, %fd3507;
	fma.rn.f64 	%fd3510, %fd3667, %fd3432, %fd3508;
	add.f64 	%fd3511, %fd3509, %fd3510;
	st.shared.f64 	[%r8+448], %fd3511;
	sub.f64 	%fd3512, %fd3509, %fd3510;
	st.shared.f64 	[%r8+672], %fd3512;
	fma.rn.f64 	%fd3513, %fd694, %fd3407, 0d0000000000000000;
	fma.rn.f64 	%fd3514, %fd695, %fd3408, 0d0000000000000000;
	fma.rn.f64 	%fd3515, %fd696, %fd3411, %fd3513;
	fma.rn.f64 	%fd3516, %fd697, %fd3412, %fd3514;
	fma.rn.f64 	%fd3517, %fd3714, %fd3415, %fd3515;
	fma.rn.f64 	%fd3518, %fd3713, %fd3416, %fd3516;
	fma.rn.f64 	%fd3519, %fd3702, %fd3419, %fd3517;
	fma.rn.f64 	%fd3520, %fd3701, %fd3420, %fd3518;
	fma.rn.f64 	%fd3521, %fd3690, %fd3423, %fd3519;
	fma.rn.f64 	%fd3522, %fd3689, %fd3424, %fd3520;
	fma.rn.f64 	%fd3523, %fd3678, %fd3427, %fd3521;
	fma.rn.f64 	%fd3524, %fd3677, %fd3428, %fd3522;
	fma.rn.f64 	%fd3525, %fd3666, %fd3431, %fd3523;
	fma.rn.f64 	%fd3526, %fd3665, %fd3432, %fd3524;
	sub.f64 	%fd3527, %fd3525, %fd3526;
	st.shared.f64 	[%r8+560], %fd3527;
$L__BB49_37:
	setp.gt.u32 	%p22, %r19, 120;
	bar.sync 	0;
	@%p22 bra 	$L__BB49_40;
	ld.shared.f64 	%fd3528, [%r7];
	ld.shared.f64 	%fd3529, [%r7+20384];
	add.f64 	%fd3530, %fd3528, %fd3529;
	sub.f64 	%fd3531, %fd3528, %fd3529;
	ld.shared.f64 	%fd3532, [%r7+1568];
	ld.shared.f64 	%fd3533, [%r7+18816];
	add.f64 	%fd3534, %fd3532, %fd3533;
	sub.f64 	%fd3535, %fd3532, %fd3533;
	ld.shared.f64 	%fd3536, [%r7+3136];
	ld.shared.f64 	%fd3537, [%r7+17248];
	add.f64 	%fd3538, %fd3536, %fd3537;
	sub.f64 	%fd3539, %fd3536, %fd3537;
	ld.shared.f64 	%fd3540, [%r7+4704];
	ld.shared.f64 	%fd3541, [%r7+15680];
	add.f64 	%fd3542, %fd3540, %fd3541;
	sub.f64 	%fd3543, %fd3540, %fd3541;
	ld.shared.f64 	%fd3544, [%r7+6272];
	ld.shared.f64 	%fd3545, [%r7+14112];
	add.f64 	%fd3546, %fd3544, %fd3545;
	sub.f64 	%fd3547, %fd3544, %fd3545;
	ld.shared.f64 	%fd3548, [%r7+7840];
	ld.shared.f64 	%fd3549, [%r7+12544];
	add.f64 	%fd3550, %fd3548, %fd3549;
	sub.f64 	%fd3551, %fd3548, %fd3549;
	ld.shared.f64 	%fd3552, [%r7+9408];
	ld.shared.f64 	%fd3553, [%r7+10976];
	add.f64 	%fd3554, %fd3552, %fd3553;
	sub.f64 	%fd3555, %fd3552, %fd3553;
	fma.rn.f64 	%fd3556, %fd673, %fd3530, 0d0000000000000000;
	fma.rn.f64 	%fd3557, %fd674, %fd3531, 0d0000000000000000;
	fma.rn.f64 	%fd3558, %fd675, %fd3534, %fd3556;
	fma.rn.f64 	%fd3559, %fd676, %fd3535, %fd3557;
	fma.rn.f64 	%fd3560, %fd677, %fd3538, %fd3558;
	fma.rn.f64 	%fd3561, %fd3723, %fd3539, %fd3559;
	fma.rn.f64 	%fd3562, %fd3712, %fd3542, %fd3560;
	fma.rn.f64 	%fd3563, %fd3711, %fd3543, %fd3561;
	fma.rn.f64 	%fd3564, %fd3700, %fd3546, %fd3562;
	fma.rn.f64 	%fd3565, %fd3699, %fd3547, %fd3563;
	fma.rn.f64 	%fd3566, %fd3688, %fd3550, %fd3564;
	fma.rn.f64 	%fd3567, %fd3687, %fd3551, %fd3565;
	fma.rn.f64 	%fd698, %fd3676, %fd3554, %fd3566;
	fma.rn.f64 	%fd699, %fd3675, %fd3555, %fd3567;
	fma.rn.f64 	%fd3568, %fd678, %fd3530, 0d0000000000000000;
	fma.rn.f64 	%fd3569, %fd679, %fd3531, 0d0000000000000000;
	fma.rn.f64 	%fd3570, %fd680, %fd3534, %fd3568;
	fma.rn.f64 	%fd3571, %fd681, %fd3535, %fd3569;
	fma.rn.f64 	%fd3572, %fd3722, %fd3538, %fd3570;
	fma.rn.f64 	%fd3573, %fd3721, %fd3539, %fd3571;
	fma.rn.f64 	%fd3574, %fd3710, %fd3542, %fd3572;
	fma.rn.f64 	%fd3575, %fd3709, %fd3543, %fd3573;
	fma.rn.f64 	%fd3576, %fd3698, %fd3546, %fd3574;
	fma.rn.f64 	%fd3577, %fd3697, %fd3547, %fd3575;
	fma.rn.f64 	%fd3578, %fd3686, %fd3550, %fd3576;
	fma.rn.f64 	%fd3579, %fd3685, %fd3551, %fd3577;
	fma.rn.f64 	%fd700, %fd3674, %fd3554, %fd3578;
	fma.rn.f64 	%fd701, %fd3673, %fd3555, %fd3579;
	fma.rn.f64 	%fd3580, %fd682, %fd3530, 0d0000000000000000;
	fma.rn.f64 	%fd3581, %fd683, %fd3531, 0d0000000000000000;
	fma.rn.f64 	%fd3582, %fd684, %fd3534, %fd3580;
	fma.rn.f64 	%fd3583, %fd685, %fd3535, %fd3581;
	fma.rn.f64 	%fd3584, %fd3720, %fd3538, %fd3582;
	fma.rn.f64 	%fd3585, %fd3719, %fd3539, %fd3583;
	fma.rn.f64 	%fd3586, %fd3708, %fd3542, %fd3584;
	fma.rn.f64 	%fd3587, %fd3707, %fd3543, %fd3585;
	fma.rn.f64 	%fd3588, %fd3696, %fd3546, %fd3586;
	fma.rn.f64 	%fd3589, %fd3695, %fd3547, %fd3587;
	fma.rn.f64 	%fd3590, %fd3684, %fd3550, %fd3588;
	fma.rn.f64 	%fd3591, %fd3683, %fd3551, %fd3589;
	fma.rn.f64 	%fd702, %fd3672, %fd3554, %fd3590;
	fma.rn.f64 	%fd703, %fd3671, %fd3555, %fd3591;
	fma.rn.f64 	%fd3592, %fd686, %fd3530, 0d0000000000000000;
	fma.rn.f64 	%fd3593, %fd687, %fd3531, 0d0000000000000000;
	fma.rn.f64 	%fd3594, %fd688, %fd3534, %fd3592;
	fma.rn.f64 	%fd3595, %fd689, %fd3535, %fd3593;
	fma.rn.f64 	%fd3596, %fd3718, %fd3538, %fd3594;
	fma.rn.f64 	%fd3597, %fd3717, %fd3539, %fd3595;
	fma.rn.f64 	%fd3598, %fd3706, %fd3542, %fd3596;
	fma.rn.f64 	%fd3599, %fd3705, %fd3543, %fd3597;
	fma.rn.f64 	%fd3600, %fd3694, %fd3546, %fd3598;
	fma.rn.f64 	%fd3601, %fd3693, %fd3547, %fd3599;
	fma.rn.f64 	%fd3602, %fd3682, %fd3550, %fd3600;
	fma.rn.f64 	%fd3603, %fd3681, %fd3551, %fd3601;
	fma.rn.f64 	%fd704, %fd3670, %fd3554, %fd3602;
	fma.rn.f64 	%fd705, %fd3669, %fd3555, %fd3603;
	fma.rn.f64 	%fd3604, %fd690, %fd3530, 0d0000000000000000;
	fma.rn.f64 	%fd3605, %fd691, %fd3531, 0d0000000000000000;
	fma.rn.f64 	%fd3606, %fd692, %fd3534, %fd3604;
	fma.rn.f64 	%fd3607, %fd693, %fd3535, %fd3605;
	fma.rn.f64 	%fd3608, %fd3716, %fd3538, %fd3606;
	fma.rn.f64 	%fd3609, %fd3715, %fd3539, %fd3607;
	fma.rn.f64 	%fd3610, %fd3704, %fd3542, %fd3608;
	fma.rn.f64 	%fd3611, %fd3703, %fd3543, %fd3609;
	fma.rn.f64 	%fd3612, %fd3692, %fd3546, %fd3610;
	fma.rn.f64 	%fd3613, %fd3691, %fd3547, %fd3611;
	fma.rn.f64 	%fd3614, %fd3680, %fd3550, %fd3612;
	fma.rn.f64 	%fd3615, %fd3679, %fd3551, %fd3613;
	fma.rn.f64 	%fd706, %fd3668, %fd3554, %fd3614;
	fma.rn.f64 	%fd707, %fd3667, %fd3555, %fd3615;
	fma.rn.f64 	%fd3616, %fd694, %fd3530, 0d0000000000000000;
	fma.rn.f64 	%fd3617, %fd695, %fd3531, 0d0000000000000000;
	fma.rn.f64 	%fd3618, %fd696, %fd3534, %fd3616;
	fma.rn.f64 	%fd3619, %fd697, %fd3535, %fd3617;
	fma.rn.f64 	%fd3620, %fd3714, %fd3538, %fd3618;
	fma.rn.f64 	%fd3621, %fd3713, %fd3539, %fd3619;
	fma.rn.f64 	%fd3622, %fd3702, %fd3542, %fd3620;
	fma.rn.f64 	%fd3623, %fd3701, %fd3543, %fd3621;
	fma.rn.f64 	%fd3624, %fd3690, %fd3546, %fd3622;
	fma.rn.f64 	%fd3625, %fd3689, %fd3547, %fd3623;
	fma.rn.f64 	%fd3626, %fd3678, %fd3550, %fd3624;
	fma.rn.f64 	%fd3627, %fd3677, %fd3551, %fd3625;
	fma.rn.f64 	%fd3628, %fd3666, %fd3554, %fd3626;
	fma.rn.f64 	%fd3629, %fd3665, %fd3555, %fd3627;
	sub.f64 	%fd708, %fd3628, %fd3629;
	@%p4 bra 	$L__BB49_40;
	ld.param.u64 	%rd70, [_Z32massMatrixMultiplyConstantKernelILi11ELi14ELi1EEvidPKdS1_S1_S1_S1_S1_S1_Pd_param_9];
	mov.u32 	%r155, %ctaid.x;
	mov.u32 	%r156, %tid.y;
	add.s32 	%r157, %r155, %r156;
	mad.lo.s32 	%r159, %r157, 19208, %r19;
	mad.lo.s32 	%r160, %r157, -17877, %r159;
	cvta.to.global.u64 	%rd53, %rd70;
	mul.wide.s32 	%rd54, %r160, 8;
	add.s64 	%rd55, %rd53, %rd54;
	add.f64 	%fd3630, %fd698, %fd699;
	st.global.f64 	[%rd55], %fd3630;
	add.f64 	%fd3631, %fd700, %fd701;
	st.global.f64 	[%rd55+968], %fd3631;
	add.f64 	%fd3632, %fd702, %fd703;
	st.global.f64 	[%rd55+1936], %fd3632;
	add.f64 	%fd3633, %fd704, %fd705;
	st.global.f64 	[%rd55+2904], %fd3633;
	add.f64 	%fd3634, %fd706, %fd707;
	st.global.f64 	[%rd55+3872], %fd3634;
	st.global.f64 	[%rd55+4840], %fd708;
	sub.f64 	%fd3635, %fd706, %fd707;
	st.global.f64 	[%rd55+5808], %fd3635;
	sub.f64 	%fd3636, %fd704, %fd705;
	st.global.f64 	[%rd55+6776], %fd3636;
	sub.f64 	%fd3637, %fd702, %fd703;
	st.global.f64 	[%rd55+7744], %fd3637;
	sub.f64 	%fd3638, %fd700, %fd701;
	st.global.f64 	[%rd55+8712], %fd3638;
	sub.f64 	%fd3639, %fd698, %fd699;
	st.global.f64 	[%rd55+9680], %fd3639;
$L__BB49_40:
	ret;

}
	// .globl	_Z32massMatrixMultiplyConstantKernelILi11ELi15ELi1EEvidPKdS1_S1_S1_S1_S1_S1_Pd
.visible .entry _Z32massMatrixMultiplyConstantKernelILi11ELi15ELi1EEvidPKdS1_S1_S1_S1_S1_S1_Pd(
	.param .u32 _Z32massMatrixMultiplyConstantKernelILi11ELi15ELi1EEvidPKdS1_S1_S1_S1_S1_S1_Pd_param_0,
	.param .f64 _Z32massMatrixMultiplyConstantKernelILi11ELi15ELi1EEvidPKdS1_S1_S1_S1_S1_S1_Pd_param_1,
	.param .u64 .ptr .align 1 _Z32massMatrixMultiplyConstantKernelILi11ELi15ELi1EEvidPKdS1_S1_S1_S1_S1_S1_Pd_param_2,
	.param .u64 .ptr .align 1 _Z32massMatrixMultiplyConstantKernelILi11ELi15ELi1EEvidPKdS1_S1_S1_S1_S1_S1_Pd_param_3,
	.param .u64 .ptr .align 1 _Z32massMatrixMultiplyConstantKernelILi11ELi15ELi1EEvidPKdS1_S1_S1_S1_S1_S1_Pd_param_4,
	.param .u64 .ptr .align 1 _Z32massMatrixMultiplyConstantKernelILi11ELi15ELi1EEvidPKdS1_S1_S1_S1_S1_S1_Pd_param_5,
	.param .u64 .ptr .align 1 _Z32massMatrixMultiplyConstantKernelILi11ELi15ELi1EEvidPKdS1_S1_S1_S1_S1_S1_Pd_param_6,
	.param .u64 .ptr .align 1 _Z32massMatrixMultiplyConstantKernelILi11ELi15ELi1EEvidPKdS1_S1_S1_S1_S1_S1_Pd_param_7,
	.param .u64 .ptr .align 1 _Z32massMatrixMultiplyConstantKernelILi11ELi15ELi1EEvidPKdS1_S1_S1_S1_S1_S1_Pd_param_8,
	.param .u64 .ptr .align 1 _Z32massMatrixMultiplyConstantKernelILi11ELi15ELi1EEvidPKdS1_S1_S1_S1_S1_S1_Pd_param_9
)
{
	.reg .pred 	%p<25>;
	.reg .b16 	%rs<17>;
	.reg .b32 	%r<184>;
	.reg .b64 	%rd<75>;
	.reg .b64 	%fd<4351>;
	// demoted variable
	.shared .align 8 .b8 _ZZ29stiffnessMatrixMultiplyDeviceILi11ELi15ELi1EEviidPKdS1_S1_S1_PAT0__AT0__AplT0_Li0E_dPdE5s_Gpr[1800];
	// demoted variable
	.shared .align 8 .b8 _ZZ29stiffnessMatrixMultiplyDeviceILi11ELi15ELi1EEviidPKdS1_S1_S1_PAT0__AT0__AplT0_Li0E_dPdE5s_Gps[1800];
	// demoted variable
	.shared .align 8 .b8 _ZZ32massMatrixMultiplyConstantKernelILi11ELi15ELi1EEvidPKdS1_S1_S1_S1_S1_S1_PdE6s_tmp1[27000];
	// demoted variable
	.shared .align 8 .b8 _ZZ32massMatrixMultiplyConstantKernelILi11ELi15ELi1EEvidPKdS1_S1_S1_S1_S1_S1_PdE13s_QuadToQuadD[1800];
	ld.param.u32 	%r20, [_Z32massMatrixMultiplyConstantKernelILi11ELi15ELi1EEvidPKdS1_S1_S1_S1_S1_S1_Pd_param_0];
	ld.param.u64 	%rd5, [_Z32massMatrixMultiplyConstantKernelILi11ELi15ELi1EEvidPKdS1_S1_S1_S1_S1_S1_Pd_param_5];
	ld.param.u64 	%rd3, [_Z32massMatrixMultiplyConstantKernelILi11ELi15ELi1EEvidPKdS1_S1_S1_S1_S1_S1_Pd_param_8];
	cvta.to.global.u64 	%rd6, %rd5;
	mov.u32 	%r1, %tid.x;
	mov.u32 	%r2, %tid.y;
	mov.u32 	%r21, %ctaid.x;
	add.s32 	%r3, %r21, %r2;
	cvt.u16.u32 	%rs1, %r1;
	mul.hi.u16 	%rs3, %rs1, 5958;
	mul.lo.s16 	%rs4, %rs3, 11;
	sub.s16 	%rs2, %rs1, %rs4;
	mul.wide.u32 	%rd7, %r1, 8;
	add.s64 	%rd8, %rd6, %rd7;
	ld.global.nc.f64 	%fd787, [%rd8];
	shl.b32 	%r22, %r1, 3;
	mov.u32 	%r23, _ZZ32massMatrixMultiplyConstantKernelILi11ELi15ELi1EEvidPKdS1_S1_S1_S1_S1_S1_PdE13s_QuadToQuadD;
	add.s32 	%r24, %r23, %r22;
	st.shared.f64 	[%r24], %fd787;
	setp.lt.s32 	%p2, %r3, %r20;
	setp.lt.u32 	%p3, %r1, 121;
	and.pred  	%p1, %p3, %p2;
	not.pred 	%p4, %p1;
	@%p4 bra 	$L__BB50_2;
	cvta.to.global.u64 	%rd9, %rd3;
	mad.lo.s32 	%r25, %r3, 1331, %r1;
	mul.wide.s32 	%rd10, %r25, 8;
	add.s64 	%rd11, %rd9, %rd10;
	ld.global.nc.f64 	%fd4174, [%rd11];
	ld.global.nc.f64 	%fd4173, [%rd11+968];
	ld.global.nc.f64 	%fd4172, [%rd11+1936];
	ld.global.nc.f64 	%fd4171, [%rd11+2904];
	ld.global.nc.f64 	%fd4170, [%rd11+3872];
	ld.global.nc.f64 	%fd4169, [%rd11+4840];
	ld.global.nc.f64 	%fd4168, [%rd11+5808];
	ld.global.nc.f64 	%fd4167, [%rd11+6776];
	ld.global.nc.f64 	%fd4166, [%rd11+7744];
	ld.global.nc.f64 	%fd4165, [%rd11+8712];
	ld.global.nc.f64 	%fd4164, [%rd11+9680];
$L__BB50_2:
	setp.gt.u32 	%p5, %r1, 120;
	bar.sync 	0;
	ld.const.f64 	%fd23, [const_oddDofToQuad];
	ld.const.f64 	%fd24, [const_evenDofToQuad];
	ld.const.f64 	%fd25, [const_oddDofToQuad+8];
	ld.const.f64 	%fd26, [const_evenDofToQuad+8];
	ld.const.f64 	%fd27, [const_oddDofToQuad+16];
	ld.const.f64 	%fd28, [const_evenDofToQuad+16];
	ld.const.f64 	%fd29, [const_oddDofToQuad+24];
	ld.const.f64 	%fd30, [const_evenDofToQuad+24];
	ld.const.f64 	%fd31, [const_oddDofToQuad+32];
	ld.const.f64 	%fd32, [const_evenDofToQuad+32];
	ld.const.f64 	%fd33, [const_oddDofToQuad+40];
	ld.const.f64 	%fd34, [const_evenDofToQuad+40];
	ld.const.f64 	%fd35, [const_oddDofToQuad+48];
	ld.const.f64 	%fd36, [const_evenDofToQuad+48];
	ld.const.f64 	%fd37, [const_oddDofToQuad+56];
	ld.const.f64 	%fd38, [const_evenDofToQuad+56];
	ld.const.f64 	%fd39, [const_oddDofToQuad+64];
	ld.const.f64 	%fd40, [const_evenDofToQuad+64];
	ld.const.f64 	%fd41, [const_oddDofToQuad+72];
	ld.const.f64 	%fd42, [const_evenDofToQuad+72];
	ld.const.f64 	%fd43, [const_oddDofToQuad+80];
	ld.const.f64 	%fd44, [const_evenDofToQuad+80];
	ld.const.f64 	%fd45, [const_oddDofToQuad+88];
	ld.const.f64 	%fd46, [const_evenDofToQuad+88];
	ld.const.f64 	%fd47, [const_oddDofToQuad+96];
	mov.u32 	%r26, _ZZ32massMatrixMultiplyConstantKernelILi11ELi15ELi1EEvidPKdS1_S1_S1_S1_S1_S1_PdE6s_tmp1;
	mad.lo.s32 	%r4, %r2, 27000, %r26;
	mul.lo.s16 	%rs6, %rs1, 117;
	shr.u16 	%rs7, %rs6, 8;
	sub.s16 	%rs8, %rs1, %rs7;
	and.b16  	%rs9, %rs8, 254;
	shr.u16 	%rs10, %rs9, 1;
	add.s16 	%rs11, %rs10, %rs7;
	and.b16  	%rs12, %rs11, 248;
	shr.u16 	%rs13, %rs12, 3;
	cvt.u32.u16 	%r5, %rs13;
	mul.wide.u16 	%r27, %rs13, 120;
	add.s32 	%r6, %r4, %r27;
	mul.wide.u16 	%r28, %rs2, 8;
	add.s32 	%r7, %r6, %r28;
	@%p5 bra 	$L__BB50_4;
	add.f64 	%fd788, %fd4174, %fd4164;
	sub.f64 	%fd789, %fd4174, %fd4164;
	add.f64 	%fd790, %fd4173, %fd4165;
	sub.f64 	%fd791, %fd4173, %fd4165;
	add.f64 	%fd792, %fd4172, %fd4166;
	sub.f64 	%fd793, %fd4172, %fd4166;
	add.f64 	%fd794, %fd4171, %fd4167;
	sub.f64 	%fd795, %fd4171, %fd4167;
	add.f64 	%fd796, %fd4170, %fd4168;
	sub.f64 	%fd797, %fd4170, %fd4168;
	add.f64 	%fd798, %fd4169, %fd4169;
	sub.f64 	%fd799, %fd4169, %fd4169;
	mul.f64 	%fd800, %fd798, 0d3FE0000000000000;
	fma.rn.f64 	%fd801, %fd23, %fd788, 0d0000000000000000;
	fma.rn.f64 	%fd802, %fd24, %fd789, 0d0000000000000000;
	fma.rn.f64 	%fd803, %fd25, %fd790, %fd801;
	fma.rn.f64 	%fd804, %fd26, %fd791, %fd802;
	fma.rn.f64 	%fd805, %fd27, %fd792, %fd803;
	fma.rn.f64 	%fd806, %fd28, %fd793, %fd804;
	fma.rn.f64 	%fd807, %fd29, %fd794, %fd805;
	fma.rn.f64 	%fd808, %fd30, %fd795, %fd806;
	fma.rn.f64 	%fd809, %fd31, %fd796, %fd807;
	fma.rn.f64 	%fd810, %fd32, %fd797, %fd808;
	fma.rn.f64 	%fd811, %fd33, %fd800, %fd809;
	fma.rn.f64 	%fd812, %fd34, %fd799, %fd810;
	add.f64 	%fd813, %fd812, %fd811;
	st.shared.f64 	[%r7], %fd813;
	sub.f64 	%fd814, %fd811, %fd812;
	st.shared.f64 	[%r7+25200], %fd814;
	fma.rn.f64 	%fd815, %fd35, %fd788, 0d0000000000000000;
	fma.rn.f64 	%fd816, %fd36, %fd789, 0d0000000000000000;
	fma.rn.f64 	%fd817, %fd37, %fd790, %fd815;
	fma.rn.f64 	%fd818, %fd38, %fd791, %fd816;
	fma.rn.f64 	%fd819, %fd39, %fd792, %fd817;
	fma.rn.f64 	%fd820, %fd40, %fd793, %fd818;
	fma.rn.f64 	%fd821, %fd41, %fd794, %fd819;
	fma.rn.f64 	%fd822, %fd42, %fd795, %fd820;
	fma.rn.f64 	%fd823, %fd43, %fd796, %fd821;
	fma.rn.f64 	%fd824, %fd44, %fd797, %fd822;
	fma.rn.f64 	%fd825, %fd45, %fd800, %fd823;
	fma.rn.f64 	%fd826, %fd46, %fd799, %fd824;
	add.f64 	%fd827, %fd826, %fd825;
	st.shared.f64 	[%r7+1800], %fd827;
	sub.f64 	%fd828, %fd825, %fd826;
	st.shared.f64 	[%r7+23400], %fd828;
	fma.rn.f64 	%fd829, %fd47, %fd788, 0d0000000000000000;
	ld.const.f64 	%fd830, [const_evenDofToQuad+96];
	fma.rn.f64 	%fd831, %fd830, %fd789, 0d0000000000000000;
	ld.const.f64 	%fd832, [const_oddDofToQuad+104];
	fma.rn.f64 	%fd833, %fd832, %fd790, %fd829;
	ld.const.f64 	%fd834, [const_evenDofToQuad+104];
	fma.rn.f64 	%fd835, %fd834, %fd791, %fd831;
	ld.const.f64 	%fd836, [const_oddDofToQuad+112];
	fma.rn.f64 	%fd837, %fd836, %fd792, %fd833;
	ld.const.f64 	%fd838, [const_evenDofToQuad+112];
	fma.rn.f64 	%fd839, %fd838, %fd793, %fd835;
	ld.const.f64 	%fd840, [const_oddDofToQuad+120];
	fma.rn.f64 	%fd841, %fd840, %fd794, %fd837;
	ld.const.f64 	%fd842, [const_evenDofToQuad+120];
	fma.rn.f64 	%fd843, %fd842, %fd795, %fd839;
	ld.const.f64 	%fd844, [const_oddDofToQuad+128];
	fma.rn.f64 	%fd845, %fd844, %fd796, %fd841;
	ld.const.f64 	%fd846, [const_evenDofToQuad+128];
	fma.rn.f64 	%fd847, %fd846, %fd797, %fd843;
	ld.const.f64 	%fd848, [const_oddDofToQuad+136];
	fma.rn.f64 	%fd849, %fd848, %fd800, %fd845;
	ld.const.f64 	%fd850, [const_evenDofToQuad+136];
	fma.rn.f64 	%fd851, %fd850, %fd799, %fd847;
	add.f64 	%fd852, %fd851, %fd849;
	st.shared.f64 	[%r7+3600], %fd852;
	sub.f64 	%fd853, %fd849, %fd851;
	st.shared.f64 	[%r7+21600], %fd853;
	ld.const.f64 	%fd854, [const_oddDofToQuad+144];
	fma.rn.f64 	%fd855, %fd854, %fd788, 0d0000000000000000;
	ld.const.f64 	%fd856, [const_evenDofToQuad+144];
	fma.rn.f64 	%fd857, %fd856, %fd789, 0d0000000000000000;
	ld.const.f64 	%fd858, [const_oddDofToQuad+152];
	fma.rn.f64 	%fd859, %fd858, %fd790, %fd855;
	ld.const.f64 	%fd860, [const_evenDofToQuad+152];
	fma.rn.f64 	%fd861, %fd860, %fd791, %fd857;
	ld.const.f64 	%fd862, [const_oddDofToQuad+160];
	fma.rn.f64 	%fd863, %fd862, %fd792, %fd859;
	ld.const.f64 	%fd864, [const_evenDofToQuad+160];
	fma.rn.f64 	%fd865, %fd864, %fd793, %fd861;
	ld.const.f64 	%fd866, [const_oddDofToQuad+168];
	fma.rn.f64 	%fd867, %fd866, %fd794, %fd863;
	ld.const.f64 	%fd868, [const_evenDofToQuad+168];
	fma.rn.f64 	%fd869, %fd868, %fd795, %fd865;
	ld.const.f64 	%fd870, [const_oddDofToQuad+176];
	fma.rn.f64 	%fd871, %fd870, %fd796, %fd867;
	ld.const.f64 	%fd872, [const_evenDofToQuad+176];
	fma.rn.f64 	%fd873, %fd872, %fd797, %fd869;
	ld.const.f64 	%fd874, [const_oddDofToQuad+184];
	fma.rn.f64 	%fd875, %fd874, %fd800, %fd871;
	ld.const.f64 	%fd876, [const_evenDofToQuad+184];
	fma.rn.f64 	%fd877, %fd876, %fd799, %fd873;
	add.f64 	%fd878, %fd877, %fd875;
	st.shared.f64 	[%r7+5400], %fd878;
	sub.f64 	%fd879, %fd875, %fd877;
	st.shared.f64 	[%r7+19800], %fd879;
	ld.const.f64 	%fd880, [const_oddDofToQuad+192];
	fma.rn.f64 	%fd881, %fd880, %fd788, 0d0000000000000000;
	ld.const.f64 	%fd882, [const_evenDofToQuad+192];
	fma.rn.f64 	%fd883, %fd882, %fd789, 0d0000000000000000;
	ld.const.f64 	%fd884, [const_oddDofToQuad+200];
	fma.rn.f64 	%fd885, %fd884, %fd790, %fd881;
	ld.const.f64 	%fd886, [const_evenDofToQuad+200];
	fma.rn.f64 	%fd887, %fd886, %fd791, %fd883;
	ld.const.f64 	%fd888, [const_oddDofToQuad+208];
	fma.rn.f64 	%fd889, %fd888, %fd792, %fd885;
	ld.const.f64 	%fd890, [const_evenDofToQuad+208];
	fma.rn.f64 	%fd891, %fd890, %fd793, %fd887;
	ld.const.f64 	%fd892, [const_oddDofToQuad+216];
	fma.rn.f64 	%fd893, %fd892, %fd794, %fd889;
	ld.const.f64 	%fd894, [const_evenDofToQuad+216];
	fma.rn.f64 	%fd895, %fd894, %fd795, %fd891;
	ld.const.f64 	%fd896, [const_oddDofToQuad+224];
	fma.rn.f64 	%fd897, %fd896, %fd796, %fd893;
	ld.const.f64 	%fd898, [const_evenDofToQuad+224];
	fma.rn.f64 	%fd899, %fd898, %fd797, %fd895;
	ld.const.f64 	%fd900, [const_oddDofToQuad+232];
	fma.rn.f64 	%fd901, %fd900, %fd800, %fd897;
	ld.const.f64 	%fd902, [const_evenDofToQuad+232];
	fma.rn.f64 	%fd903, %fd902, %fd799, %fd899;
	add.f64 	%fd904, %fd903, %fd901;
	st.shared.f64 	[%r7+7200], %fd904;
	sub.f64 	%fd905, %fd901, %fd903;
	st.shared.f64 	[%r7+18000], %fd905;
	ld.const.f64 	%fd906, [const_oddDofToQuad+240];
	fma.rn.f64 	%fd907, %fd906, %fd788, 0d0000000000000000;
	ld.const.f64 	%fd908, [const_evenDofToQuad+240];
	fma.rn.f64 	%fd909, %fd908, %fd789, 0d0000000000000000;
	ld.const.f64 	%fd910, [const_oddDofToQuad+248];
	fma.rn.f64 	%fd911, %fd910, %fd790, %fd907;
	ld.const.f64 	%fd912, [const_evenDofToQuad+248];
	fma.rn.f64 	%fd913, %fd912, %fd791, %fd909;
	ld.const.f64 	%fd914, [const_oddDofToQuad+256];
	fma.rn.f64 	%fd915, %fd914, %fd792, %fd911;
	ld.const.f64 	%fd916, [const_evenDofToQuad+256];
	fma.rn.f64 	%fd917, %fd916, %fd793, %fd913;
	ld.const.f64 	%fd918, [const_oddDofToQuad+264];
	fma.rn.f64 	%fd919, %fd918, %fd794, %fd915;
	ld.const.f64 	%fd920, [const_evenDofToQuad+264];
	fma.rn.f64 	%fd921, %fd920, %fd795, %fd917;
	ld.const.f64 	%fd922, [const_oddDofToQuad+272];
	fma.rn.f64 	%fd923, %fd922, %fd796, %fd919;
	ld.const.f64 	%fd924, [const_evenDofToQuad+272];
	fma.rn.f64 	%fd925, %fd924, %fd797, %fd921;
	ld.const.f64 	%fd926, [const_oddDofToQuad+280];
	fma.rn.f64 	%fd927, %fd926, %fd800, %fd923;
	ld.const.f64 	%fd928, [const_evenDofToQuad+280];
	fma.rn.f64 	%fd929, %fd928, %fd799, %fd925;
	add.f64 	%fd930, %fd929, %fd927;
	st.shared.f64 	[%r7+9000], %fd930;
	sub.f64 	%fd931, %fd927, %fd929;
	st.shared.f64 	[%r7+16200], %fd931;
	ld.const.f64 	%fd932, [const_oddDofToQuad+288];
	fma.rn.f64 	%fd933, %fd932, %fd788, 0d0000000000000000;
	ld.const.f64 	%fd934, [const_evenDofToQuad+288];
	fma.rn.f64 	%fd935, %fd934, %fd789, 0d0000000000000000;
	ld.const.f64 	%fd936, [const_oddDofToQuad+296];
	fma.rn.f64 	%fd937, %fd936, %fd790, %fd933;
	ld.const.f64 	%fd938, [const_evenDofToQuad+296];
	fma.rn.f64 	%fd939, %fd938, %fd791, %fd935;
	ld.const.f64 	%fd940, [const_oddDofToQuad+304];
	fma.rn.f64 	%fd941, %fd940, %fd792, %fd937;
	ld.const.f64 	%fd942, [const_evenDofToQuad+304];
	fma.rn.f64 	%fd943, %fd942, %fd793, %fd939;
	ld.const.f64 	%fd944, [const_oddDofToQuad+312];
	fma.rn.f64 	%fd945, %fd944, %fd794, %fd941;
	ld.const.f64 	%fd946, [const_evenDofToQuad+312];
	fma.rn.f64 	%fd947, %fd946, %fd795, %fd943;
	ld.const.f64 	%fd948, [const_oddDofToQuad+320];
	fma.rn.f64 	%fd949, %fd948, %fd796, %fd945;
	ld.const.f64 	%fd950, [const_evenDofToQuad+320];
	fma.rn.f64 	%fd951, %fd950, %fd797, %fd947;
	ld.const.f64 	%fd952, [const_oddDofToQuad+328];
	fma.rn.f64 	%fd953, %fd952, %fd800, %fd949;
	ld.const.f64 	%fd954, [const_evenDofToQuad+328];
	fma.rn.f64 	%fd955, %fd954, %fd799, %fd951;
	add.f64 	%fd956, %fd955, %fd953;
	st.shared.f64 	[%r7+10800], %fd956;
	sub.f64 	%fd957, %fd953, %fd955;
	st.shared.f64 	[%r7+14400], %fd957;
	ld.const.f64 	%fd958, [const_oddDofToQuad+336];
	fma.rn.f64 	%fd959, %fd958, %fd788, 0d0000000000000000;
	ld.const.f64 	%fd960, [const_evenDofToQuad+336];
	fma.rn.f64 	%fd961, %fd960, %fd789, 0d0000000000000000;
	ld.const.f64 	%fd962, [const_oddDofToQuad+344];
	fma.rn.f64 	%fd963, %fd962, %fd790, %fd959;
	ld.const.f64 	%fd964, [const_evenDofToQuad+344];
	fma.rn.f64 	%fd965, %fd964, %fd791, %fd961;
	ld.const.f64 	%fd966, [const_oddDofToQuad+352];
	fma.rn.f64 	%fd967, %fd966, %fd792, %fd963;
	ld.const.f64 	%fd968, [const_evenDofToQuad+352];
	fma.rn.f64 	%fd969, %fd968, %fd793, %fd965;
	ld.const.f64 	%fd970, [const_oddDofToQuad+360];
	fma.rn.f64 	%fd971, %fd970, %fd794, %fd967;
	ld.const.f64 	%fd972, [const_evenDofToQuad+360];
	fma.rn.f64 	%fd973, %fd972, %fd795, %fd969;
	ld.const.f64 	%fd974, [const_oddDofToQuad+368];
	fma.rn.f64 	%fd975, %fd974, %fd796, %fd971;
	ld.const.f64 	%fd976, [const_evenDofToQuad+368];
	fma.rn.f64 	%fd977, %fd976, %fd797, %fd973;
	ld.const.f64 	%fd978, [const_oddDofToQuad+376];
	fma.rn.f64 	%fd979, %fd978, %fd800, %fd975;
	ld.const.f64 	%fd980, [const_evenDofToQuad+376];
	fma.rn.f64 	%fd981, %fd980, %fd799, %fd977;
	sub.f64 	%fd982, %fd979, %fd981;
	st.shared.f64 	[%r7+12600], %fd982;
$L__BB50_4:
	bar.sync 	0;
	setp.lt.u32 	%p6, %r1, 165;
	mad.lo.s32 	%r29, %r5, 1680, %r6;
	add.s32 	%r8, %r29, %r28;
	@%p6 bra 	$L__BB50_6;
	ld.const.f64 	%fd4245, [const_evenDofToQuad+96];
	ld.const.f64 	%fd4244, [const_oddDofToQuad+104];
	ld.const.f64 	%fd4243, [const_evenDofToQuad+104];
	ld.const.f64 	%fd4242, [const_oddDofToQuad+112];
	ld.const.f64 	%fd4241, [const_evenDofToQuad+112];
	ld.const.f64 	%fd4240, [const_oddDofToQuad+120];
	ld.const.f64 	%fd4239, [const_evenDofToQuad+120];
	ld.const.f64 	%fd4238, [const_oddDofToQuad+128];
	ld.const.f64 	%fd4237, [const_evenDofToQuad+128];
	ld.const.f64 	%fd4236, [const_oddDofToQuad+136];
	ld.const.f64 	%fd4235, [const_evenDofToQuad+136];
	ld.const.f64 	%fd4234, [const_oddDofToQuad+144];
	ld.const.f64 	%fd4233, [const_evenDofToQuad+144];
	ld.const.f64 	%fd4232, [const_oddDofToQuad+152];
	ld.const.f64 	%fd4231, [const_evenDofToQuad+152];
	ld.const.f64 	%fd4230, [const_oddDofToQuad+160];
	ld.const.f64 	%fd4229, [const_evenDofToQuad+160];
	ld.const.f64 	%fd4228, [const_oddDofToQuad+168];
	ld.const.f64 	%fd4227, [const_evenDofToQuad+168];
	ld.const.f64 	%fd4226, [const_oddDofToQuad+176];
	ld.const.f64 	%fd4225, [const_evenDofToQuad+176];
	ld.const.f64 	%fd4224, [const_oddDofToQuad+184];
	ld.const.f64 	%fd4223, [const_evenDofToQuad+184];
	ld.const.f64 	%fd4222, [const_oddDofToQuad+192];
	ld.const.f64 	%fd4221, [const_evenDofToQuad+192];
	ld.const.f64 	%fd4220, [const_oddDofToQuad+200];
	ld.const.f64 	%fd4219, [const_evenDofToQuad+200];
	ld.const.f64 	%fd4218, [const_oddDofToQuad+208];
	ld.const.f64 	%fd4217, [const_evenDofToQuad+208];
	ld.const.f64 	%fd4216, [const_oddDofToQuad+216];
	ld.const.f64 	%fd4215, [const_evenDofToQuad+216];
	ld.const.f64 	%fd4214, [const_oddDofToQuad+224];
	ld.const.f64 	%fd4213, [const_evenDofToQuad+224];
	ld.const.f64 	%fd4212, [const_oddDofToQuad+232];
	ld.const.f64 	%fd4211, [const_evenDofToQuad+232];
	ld.const.f64 	%fd4210, [const_oddDofToQuad+240];
	ld.const.f64 	%fd4209, [const_evenDofToQuad+240];
	ld.const.f64 	%fd4208, [const_oddDofToQuad+248];
	ld.const.f64 	%fd4207, [const_evenDofToQuad+248];
	ld.const.f64 	%fd4206, [const_oddDofToQuad+256];
	ld.const.f64 	%fd4205, [const_evenDofToQuad+256];
	ld.const.f64 	%fd4204, [const_oddDofToQuad+264];
	ld.const.f64 	%fd4203, [const_evenDofToQuad+264];
	ld.const.f64 	%fd4202, [const_oddDofToQuad+272];
	ld.const.f64 	%fd4201, [const_evenDofToQuad+272];
	ld.const.f64 	%fd4200, [const_oddDofToQuad+280];
	ld.const.f64 	%fd4199, [const_evenDofToQuad+280];
	ld.const.f64 	%fd4198, [const_oddDofToQuad+288];
	ld.const.f64 	%fd4197, [const_evenDofToQuad+288];
	ld.const.f64 	%fd4196, [const_oddDofToQuad+296];
	ld.const.f64 	%fd4195, [const_evenDofToQuad+296];
	ld.const.f64 	%fd4194, [const_oddDofToQuad+304];
	ld.const.f64 	%fd4193, [const_evenDofToQuad+304];
	ld.const.f64 	%fd4192, [const_oddDofToQuad+312];
	ld.const.f64 	%fd4191, [const_evenDofToQuad+312];
	ld.const.f64 	%fd4190, [const_oddDofToQuad+320];
	ld.const.f64 	%fd4189, [const_evenDofToQuad+320];
	ld.const.f64 	%fd4188, [const_oddDofToQuad+328];
	ld.const.f64 	%fd4187, [const_evenDofToQuad+328];
	ld.const.f64 	%fd4186, [const_oddDofToQuad+336];
	ld.const.f64 	%fd4185, [const_evenDofToQuad+336];
	ld.const.f64 	%fd4184, [const_oddDofToQuad+344];
	ld.const.f64 	%fd4183, [const_evenDofToQuad+344];
	ld.const.f64 	%fd4182, [const_oddDofToQuad+352];
	ld.const.f64 	%fd4181, [const_evenDofToQuad+352];
	ld.const.f64 	%fd4180, [const_oddDofToQuad+360];
	ld.const.f64 	%fd4179, [const_evenDofToQuad+360];
	ld.const.f64 	%fd4178, [const_oddDofToQuad+368];
	ld.const.f64 	%fd4177, [const_evenDofToQuad+368];
	ld.const.f64 	%fd4176, [const_oddDofToQuad+376];
	ld.const.f64 	%fd4175, [const_evenDofToQuad+376];
	bra.uni 	$L__BB50_7;
$L__BB50_6:
	ld.shared.f64 	%fd983, [%r8];
	ld.shared.f64 	%fd984, [%r8+1200];
	add.f64 	%fd985, %fd983, %fd984;
	sub.f64 	%fd986, %fd983, %fd984;
	ld.shared.f64 	%fd987, [%r8+120];
	ld.shared.f64 	%fd988, [%r8+1080];
	add.f64 	%fd989, %fd987, %fd988;
	sub.f64 	%fd990, %fd987, %fd988;
	ld.shared.f64 	%fd991, [%r8+240];
	ld.shared.f64 	%fd992, [%r8+960];
	add.f64 	%fd993, %fd991, %fd992;
	sub.f64 	%fd994, %fd991, %fd992;
	ld.shared.f64 	%fd995, [%r8+360];
	ld.shared.f64 	%fd996, [%r8+840];
	add.f64 	%fd997, %fd995, %fd996;
	sub.f64 	%fd998, %fd995, %fd996;
	ld.shared.f64 	%fd999, [%r8+480];
	ld.shared.f64 	%fd1000, [%r8+720];
	add.f64 	%fd1001, %fd999, %fd1000;
	sub.f64 	%fd1002, %fd999, %fd1000;
	ld.shared.f64 	%fd1003, [%r8+600];
	add.f64 	%fd1004, %fd1003, %fd1003;
	sub.f64 	%fd1005, %fd1003, %fd1003;
	mul.f64 	%fd1006, %fd1004, 0d3FE0000000000000;
	fma.rn.f64 	%fd1007, %fd23, %fd985, 0d0000000000000000;
	fma.rn.f64 	%fd1008, %fd24, %fd986, 0d0000000000000000;
	fma.rn.f64 	%fd1009, %fd25, %fd989, %fd1007;
	fma.rn.f64 	%fd1010, %fd26, %fd990, %fd1008;
	fma.rn.f64 	%fd1011, %fd27, %fd993, %fd1009;
	fma.rn.f64 	%fd1012, %fd28, %fd994, %fd1010;
	fma.rn.f64 	%fd1013, %fd29, %fd997, %fd1011;
	fma.rn.f64 	%fd1014, %fd30, %fd998, %fd1012;
	fma.rn.f64 	%fd1015, %fd31, %fd1001, %fd1013;
	fma.rn.f64 	%fd1016, %fd32, %fd1002, %fd1014;
	fma.rn.f64 	%fd1017, %fd33, %fd1006, %fd1015;
	fma.rn.f64 	%fd1018, %fd34, %fd1005, %fd1016;
	add.f64 	%fd1019, %fd1017, %fd1018;
	st.shared.f64 	[%r8], %fd1019;
	sub.f64 	%fd1020, %fd1017, %fd1018;
	st.shared.f64 	[%r8+1680], %fd1020;
	fma.rn.f64 	%fd1021, %fd35, %fd985, 0d0000000000000000;
	fma.rn.f64 	%fd1022, %fd36, %fd986, 0d0000000000000000;
	fma.rn.f64 	%fd1023, %fd37, %fd989, %fd1021;
	fma.rn.f64 	%fd1024, %fd38, %fd990, %fd1022;
	fma.rn.f64 	%fd1025, %fd39, %fd993, %fd1023;
	fma.rn.f64 	%fd1026, %fd40, %fd994, %fd1024;
	fma.rn.f64 	%fd1027, %fd41, %fd997, %fd1025;
	fma.rn.f64 	%fd1028, %fd42, %fd998, %fd1026;
	fma.rn.f64 	%fd1029, %fd43, %fd1001, %fd1027;
	fma.rn.f64 	%fd1030, %fd44, %fd1002, %fd1028;
	fma.rn.f64 	%fd1031, %fd45, %fd1006, %fd1029;
	fma.rn.f64 	%fd1032, %fd46, %fd1005, %fd1030;
	add.f64 	%fd1033, %fd1031, %fd1032;
	st.shared.f64 	[%r8+120], %fd1033;
	sub.f64 	%fd1034, %fd1031, %fd1032;
	st.shared.f64 	[%r8+1560], %fd1034;
	fma.rn.f64 	%fd1035, %fd47, %fd985, 0d0000000000000000;
	ld.const.f64 	%fd4245, [const_evenDofToQuad+96];
	fma.rn.f64 	%fd1036, %fd4245, %fd986, 0d0000000000000000;
	ld.const.f64 	%fd4244, [const_oddDofToQuad+104];
	fma.rn.f64 	%fd1037, %fd4244, %fd989, %fd1035;
	ld.const.f64 	%fd4243, [const_evenDofToQuad+104];
	fma.rn.f64 	%fd1038, %fd4243, %fd990, %fd1036;
	ld.const.f64 	%fd4242, [const_oddDofToQuad+112];
	fma.rn.f64 	%fd1039, %fd4242, %fd993, %fd1037;
	ld.const.f64 	%fd4241, [const_evenDofToQuad+112];
	fma.rn.f64 	%fd1040, %fd4241, %fd994, %fd1038;
	ld.const.f64 	%fd4240, [const_oddDofToQuad+120];
	fma.rn.f64 	%fd1041, %fd4240, %fd997, %fd1039;
	ld.const.f64 	%fd4239, [const_evenDofToQuad+120];
	fma.rn.f64 	%fd1042, %fd4239, %fd998, %fd1040;
	ld.const.f64 	%fd4238, [const_oddDofToQuad+128];
	fma.rn.f64 	%fd1043, %fd4238, %fd1001, %fd1041;
	ld.const.f64 	%fd4237, [const_evenDofToQuad+128];
	fma.rn.f64 	%fd1044, %fd4237, %fd1002, %fd1042;
	ld.const.f64 	%fd4236, [const_oddDofToQuad+136];
	fma.rn.f64 	%fd1045, %fd4236, %fd1006, %fd1043;
	ld.const.f64 	%fd4235, [const_evenDofToQuad+136];
	fma.rn.f64 	%fd1046, %fd4235, %fd1005, %fd1044;
	add.f64 	%fd1047, %fd1045, %fd1046;
	st.shared.f64 	[%r8+240], %fd1047;
	sub.f64 	%fd1048, %fd1045, %fd1046;
	st.shared.f64 	[%r8+1440], %fd1048;
	ld.const.f64 	%fd4234, [const_oddDofToQuad+144];
	fma.rn.f64 	%fd1049, %fd4234, %fd985, 0d0000000000000000;
	ld.const.f64 	%fd4233, [const_evenDofToQuad+144];
	fma.rn.f64 	%fd1050, %fd4233, %fd986, 0d0000000000000000;
	ld.const.f64 	%fd4232, [const_oddDofToQuad+152];
	fma.rn.f64 	%fd1051, %fd4232, %fd989, %fd1049;
	ld.const.f64 	%fd4231, [const_evenDofToQuad+152];
	fma.rn.f64 	%fd1052, %fd4231, %fd990, %fd1050;
	ld.const.f64 	%fd4230, [const_oddDofToQuad+160];
	fma.rn.f64 	%fd1053, %fd4230, %fd993, %fd1051;
	ld.const.f64 	%fd4229, [const_evenDofToQuad+160];
	fma.rn.f64 	%fd1054, %fd4229, %fd994, %fd1052;
	ld.const.f64 	%fd4228, [const_oddDofToQuad+168];
	fma.rn.f64 	%fd1055, %fd4228, %fd997, %fd1053;
	ld.const.f64 	%fd4227, [const_evenDofToQuad+168];
	fma.rn.f64 	%fd1056, %fd4227, %fd998, %fd1054;
	ld.const.f64 	%fd4226, [const_oddDofToQuad+176];
	fma.rn.f64 	%fd1057, %fd4226, %fd1001, %fd1055;
	ld.const.f64 	%fd4225, [const_evenDofToQuad+176];
	fma.rn.f64 	%fd1058, %fd4225, %fd1002, %fd1056;
	ld.const.f64 	%fd4224, [const_oddDofToQuad+184];
	fma.rn.f64 	%fd1059, %fd4224, %fd1006, %fd1057;
	ld.const.f64 	%fd4223, [const_evenDofToQuad+184];
	fma.rn.f64 	%fd1060, %fd4223, %fd1005, %fd1058;
	add.f64 	%fd1061, %fd1059, %fd1060;
	st.shared.f64 	[%r8+360], %fd1061;
	sub.f64 	%fd1062, %fd1059, %fd1060;
	st.shared.f64 	[%r8+1320], %fd1062;
	ld.const.f64 	%fd4222, [const_oddDofToQuad+192];
	fma.rn.f64 	%fd1063, %fd4222, %fd985, 0d0000000000000000;
	ld.const.f64 	%fd4221, [const_evenDofToQuad+192];
	fma.rn.f64 	%fd1064, %fd4221, %fd986, 0d0000000000000000;
	ld.const.f64 	%fd4220, [const_oddDofToQuad+200];
	fma.rn.f64 	%fd1065, %fd4220, %fd989, %fd1063;
	ld.const.f64 	%fd4219, [const_evenDofToQuad+200];
	fma.rn.f64 	%fd1066, %fd4219, %fd990, %fd1064;
	ld.const.f64 	%fd4218, [const_oddDofToQuad+208];
	fma.rn.f64 	%fd1067, %fd4218, %fd993, %fd1065;
	ld.const.f64 	%fd4217, [const_evenDofToQuad+208];
	fma.rn.f64 	%fd1068, %fd4217, %fd994, %fd1066;
	ld.const.f64 	%fd4216, [const_oddDofToQuad+216];
	fma.rn.f64 	%fd1069, %fd4216, %fd997, %fd1067;
	ld.const.f64 	%fd4215, [const_evenDofToQuad+216];
	fma.rn.f64 	%fd1070, %fd4215, %fd998, %fd1068;
	ld.const.f64 	%fd4214, [const_oddDofToQuad+224];
	fma.rn.f64 	%fd1071, %fd4214, %fd1001, %fd1069;
	ld.const.f64 	%fd4213, [const_evenDofToQuad+224];
	fma.rn.f64 	%fd1072, %fd4213, %fd1002, %fd1070;
	ld.const.f64 	%fd4212, [const_oddDofToQuad+232];
	fma.rn.f64 	%fd1073, %fd4212, %fd1006, %fd1071;
	ld.const.f64 	%fd4211, [const_evenDofToQuad+232];
	fma.rn.f64 	%fd1074, %fd4211, %fd1005, %fd1072;
	add.f64 	%fd1075, %fd1073, %fd1074;
	st.shared.f64 	[%r8+480], %fd1075;
	sub.f64 	%fd1076, %fd1073, %fd1074;
	st.shared.f64 	[%r8+1200], %fd1076;
	ld.const.f64 	%fd4210, [const_oddDofToQuad+240];
	fma.rn.f64 	%fd1077, %fd4210, %fd985, 0d0000000000000000;
	ld.const.f64 	%fd4209, [const_evenDofToQuad+240];
	fma.rn.f64 	%fd1078, %fd4209, %fd986, 0d0000000000000000;
	ld.const.f64 	%fd4208, [const_oddDofToQuad+248];
	fma.rn.f64 	%fd1079, %fd4208, %fd989, %fd1077;
	ld.const.f64 	%fd4207, [const_evenDofToQuad+248];
	fma.rn.f64 	%fd1080, %fd4207, %fd990, %fd1078;
	ld.const.f64 	%fd4206, [const_oddDofToQuad+256];
	fma.rn.f64 	%fd1081, %fd4206, %fd993, %fd1079;
	ld.const.f64 	%fd4205, [const_evenDofToQuad+256];
	fma.rn.f64 	%fd1082, %fd4205, %fd994, %fd1080;
	ld.const.f64 	%fd4204, [const_oddDofToQuad+264];
	fma.rn.f64 	%fd1083, %fd4204, %fd997, %fd1081;
	ld.const.f64 	%fd4203, [const_evenDofToQuad+264];
	fma.rn.f64 	%fd1084, %fd4203, %fd998, %fd1082;
	ld.const.f64 	%fd4202, [const_oddDofToQuad+272];
	fma.rn.f64 	%fd1085, %fd4202, %fd1001, %fd1083;
	ld.const.f64 	%fd4201, [const_evenDofToQuad+272];
	fma.rn.f64 	%fd1086, %fd4201, %fd1002, %fd1084;
	ld.const.f64 	%fd4200, [const_oddDofToQuad+280];
	fma.rn.f64 	%fd1087, %fd4200, %fd1006, %fd1085;
	ld.const.f64 	%fd4199, [const_evenDofToQuad+280];
	fma.rn.f64 	%fd1088, %fd4199, %fd1005, %fd1086;
	add.f64 	%fd1089, %fd1087, %fd1088;
	st.shared.f64 	[%r8+600], %fd1089;
	sub.f64 	%fd1090, %fd1087, %fd1088;
	st.shared.f64 	[%r8+1080], %fd1090;
	ld.const.f64 	%fd4198, [const_oddDofToQuad+288];
	fma.rn.f64 	%fd1091, %fd4198, %fd985, 0d0000000000000000;
	ld.const.f64 	%fd4197, [const_evenDofToQuad+288];
	fma.rn.f64 	%fd1092, %fd4197, %fd986, 0d0000000000000000;
	ld.const.f64 	%fd4196, [const_oddDofToQuad+296];
	fma.rn.f64 	%fd1093, %fd4196, %fd989, %fd1091;
	ld.const.f64 	%fd4195, [const_evenDofToQuad+296];
	fma.rn.f64 	%fd1094, %fd4195, %fd990, %fd1092;
	ld.const.f64 	%fd4194, [const_oddDofToQuad+304];
	fma.rn.f64 	%fd1095, %fd4194, %fd993, %fd1093;
	ld.const.f64 	%fd4193, [const_evenDofToQuad+304];
	fma.rn.f64 	%fd1096, %fd4193, %fd994, %fd1094;
	ld.const.f64 	%fd4192, [const_oddDofToQuad+312];
	fma.rn.f64 	%fd1097, %fd4192, %fd997, %fd1095;
	ld.const.f64 	%fd4191, [const_evenDofToQuad+312];
	fma.rn.f64 	%fd1098, %fd4191, %fd998, %fd1096;
	ld.const.f64 	%fd4190, [const_oddDofToQuad+320];
	fma.rn.f64 	%fd1099, %fd4190, %fd1001, %fd1097;
	ld.const.f64 	%fd4189, [const_evenDofToQuad+320];
	fma.rn.f64 	%fd1100, %fd4189, %fd1002, %fd1098;
	ld.const.f64 	%fd4188, [const_oddDofToQuad+328];
	fma.rn.f64 	%fd1101, %fd4188, %fd1006, %fd1099;
	ld.const.f64 	%fd4187, [const_evenDofToQuad+328];
	fma.rn.f64 	%fd1102, %fd4187, %fd1005, %fd1100;
	add.f64 	%fd1103, %fd1101, %fd1102;
	st.shared.f64 	[%r8+720], %fd1103;
	sub.f64 	%fd1104, %fd1101, %fd1102;
	st.shared.f64 	[%r8+960], %fd1104;
	ld.const.f64 	%fd4186, [const_oddDofToQuad+336];
	fma.rn.f64 	%fd1105, %fd4186, %fd985, 0d0000000000000000;
	ld.const.f64 	%fd4185, [const_evenDofToQuad+336];
	fma.rn.f64 	%fd1106, %fd4185, %fd986, 0d0000000000000000;
	ld.const.f64 	%fd4184, [const_oddDofToQuad+344];
	fma.rn.f64 	%fd1107, %fd4184, %fd989, %fd1105;
	ld.const.f64 	%fd4183, [const_evenDofToQuad+344];
	fma.rn.f64 	%fd1108, %fd4183, %fd990, %fd1106;
	ld.const.f64 	%fd4182, [const_oddDofToQuad+352];
	fma.rn.f64 	%fd1109, %fd4182, %fd993, %fd1107;
	ld.const.f64 	%fd4181, [const_evenDofToQuad+352];
	fma.rn.f64 	%fd1110, %fd4181, %fd994, %fd1108;
	ld.const.f64 	%fd4180, [const_oddDofToQuad+360];
	fma.rn.f64 	%fd1111, %fd4180, %fd997, %fd1109;
	ld.const.f64 	%fd4179, [const_evenDofToQuad+360];
	fma.rn.f64 	%fd1112, %fd4179, %fd998, %fd1110;
	ld.const.f64 	%fd4178, [const_oddDofToQuad+368];
	fma.rn.f64 	%fd1113, %fd4178, %fd1001, %fd1111;
	ld.const.f64 	%fd4177, [const_evenDofToQuad+368];
	fma.rn.f64 	%fd1114, %fd4177, %fd1002, %fd1112;
	ld.const.f64 	%fd4176, [const_oddDofToQuad+376];
	fma.rn.f64 	%fd1115, %fd4176, %fd1006, %fd1113;
	ld.const.f64 	%fd4175, [const_evenDofToQuad+376];
	fma.rn.f64 	%fd1116, %fd4175, %fd1005, %fd1114;
	sub.f64 	%fd1117, %fd1115, %fd1116;
	st.shared.f64 	[%r8+840], %fd1117;
$L__BB50_7:
	ld.param.u64 	%rd59, [_Z32massMatrixMultiplyConstantKernelILi11ELi15ELi1EEvidPKdS1_S1_S1_S1_S1_S1_Pd_param_2];
	ld.param.u32 	%r169, [_Z32massMatrixMultiplyConstantKernelILi11ELi15ELi1EEvidPKdS1_S1_S1_S1_S1_S1_Pd_param_0];
	setp.ge.s32 	%p7, %r3, %r169;
	bar.sync 	0;
	mul.hi.u16 	%rs14, %rs1, 4370;
	mul.lo.s16 	%rs15, %rs14, 15;
	sub.s16 	%rs16, %rs1, %rs15;
	cvt.u32.u16 	%r9, %rs16;
	cvt.u32.u16 	%r10, %rs14;
	mul.wide.u16 	%r31, %rs14, 1800;
	add.s32 	%r32, %r4, %r31;
	mul.wide.u16 	%r33, %rs16, 120;
	add.s32 	%r11, %r32, %r33;
	ld.shared.f64 	%fd1119, [%r11];
	ld.shared.f64 	%fd1120, [%r11+80];
	add.f64 	%fd1121, %fd1119, %fd1120;
	sub.f64 	%fd1122, %fd1119, %fd1120;
	ld.shared.f64 	%fd1123, [%r11+8];
	ld.shared.f64 	%fd1124, [%r11+72];
	add.f64 	%fd1125, %fd1123, %fd1124;
	sub.f64 	%fd1126, %fd1123, %fd1124;
	ld.shared.f64 	%fd1127, [%r11+16];
	ld.shared.f64 	%fd1128, [%r11+64];
	add.f64 	%fd1129, %fd1127, %fd1128;
	sub.f64 	%fd1130, %fd1127, %fd1128;
	ld.shared.f64 	%fd1131, [%r11+24];
	ld.shared.f64 	%fd1132, [%r11+56];
	add.f64 	%fd1133, %fd1131, %fd1132;
	sub.f64 	%fd1134, %fd1131, %fd1132;
	ld.shared.f64 	%fd1135, [%r11+32];
	ld.shared.f64 	%fd1136, [%r11+48];
	add.f64 	%fd1137, %fd1135, %fd1136;
	sub.f64 	%fd1138, %fd1135, %fd1136;
	ld.shared.f64 	%fd1139, [%r11+40];
	add.f64 	%fd1140, %fd1139, %fd1139;
	sub.f64 	%fd1141, %fd1139, %fd1139;
	mul.f64 	%fd1142, %fd1140, 0d3FE0000000000000;
	fma.rn.f64 	%fd1144, %fd23, %fd1121, 0d0000000000000000;
	fma.rn.f64 	%fd1146, %fd24, %fd1122, 0d0000000000000000;
	fma.rn.f64 	%fd1147, %fd25, %fd1125, %fd1144;
	fma.rn.f64 	%fd1148, %fd26, %fd1126, %fd1146;
	fma.rn.f64 	%fd1149, %fd27, %fd1129, %fd1147;
	fma.rn.f64 	%fd1151, %fd28, %fd1130, %fd1148;
	fma.rn.f64 	%fd1152, %fd29, %fd1133, %fd1149;
	fma.rn.f64 	%fd1154, %fd30, %fd1134, %fd1151;
	fma.rn.f64 	%fd1156, %fd31, %fd1137, %fd1152;
	fma.rn.f64 	%fd1157, %fd32, %fd1138, %fd1154;
	fma.rn.f64 	%fd1158, %fd33, %fd1142, %fd1156;
	fma.rn.f64 	%fd1159, %fd34, %fd1141, %fd1157;
	add.f64 	%fd1160, %fd1158, %fd1159;
	st.shared.f64 	[%r11], %fd1160;
	sub.f64 	%fd1161, %fd1158, %fd1159;
	st.shared.f64 	[%r11+112], %fd1161;
	fma.rn.f64 	%fd1162, %fd35, %fd1121, 0d0000000000000000;
	fma.rn.f64 	%fd1163, %fd36, %fd1122, 0d0000000000000000;
	fma.rn.f64 	%fd1164, %fd37, %fd1125, %fd1162;
	fma.rn.f64 	%fd1165, %fd38, %fd1126, %fd1163;
	fma.rn.f64 	%fd1166, %fd39, %fd1129, %fd1164;
	fma.rn.f64 	%fd1167, %fd40, %fd1130, %fd1165;
	fma.rn.f64 	%fd1168, %fd41, %fd1133, %fd1166;
	fma.rn.f64 	%fd1169, %fd42, %fd1134, %fd1167;
	fma.rn.f64 	%fd1171, %fd43, %fd1137, %fd1168;
	fma.rn.f64 	%fd1173, %fd44, %fd1138, %fd1169;
	fma.rn.f64 	%fd1175, %fd45, %fd1142, %fd1171;
	fma.rn.f64 	%fd1177, %fd46, %fd1141, %fd1173;
	add.f64 	%fd1178, %fd1175, %fd1177;
	st.shared.f64 	[%r11+8], %fd1178;
	sub.f64 	%fd1179, %fd1175, %fd1177;
	st.shared.f64 	[%r11+104], %fd1179;
	fma.rn.f64 	%fd1180, %fd47, %fd1121, 0d0000000000000000;
	fma.rn.f64 	%fd1181, %fd4245, %fd1122, 0d0000000000000000;
	fma.rn.f64 	%fd1182, %fd4244, %fd1125, %fd1180;
	fma.rn.f64 	%fd1183, %fd4243, %fd1126, %fd1181;
	fma.rn.f64 	%fd1184, %fd4242, %fd1129, %fd1182;
	fma.rn.f64 	%fd1185, %fd4241, %fd1130, %fd1183;
	fma.rn.f64 	%fd1186, %fd4240, %fd1133, %fd1184;
	fma.rn.f64 	%fd1187, %fd4239, %fd1134, %fd1185;
	fma.rn.f64 	%fd1188, %fd4238, %fd1137, %fd1186;
	fma.rn.f64 	%fd1189, %fd4237, %fd1138, %fd1187;
	fma.rn.f64 	%fd1190, %fd4236, %fd1142, %fd1188;
	fma.rn.f64 	%fd1191, %fd4235, %fd1141, %fd1189;
	add.f64 	%fd1192, %fd1190, %fd1191;
	st.shared.f64 	[%r11+16], %fd1192;
	sub.f64 	%fd1193, %fd1190, %fd1191;
	st.shared.f64 	[%r11+96], %fd1193;
	fma.rn.f64 	%fd1194, %fd4234, %fd1121, 0d0000000000000000;
	fma.rn.f64 	%fd1195, %fd4233, %fd1122, 0d0000000000000000;
	fma.rn.f64 	%fd1196, %fd4232, %fd1125, %fd1194;
	fma.rn.f64 	%fd1197, %fd4231, %fd1126, %fd1195;
	fma.rn.f64 	%fd1198, %fd4230, %fd1129, %fd1196;
	fma.rn.f64 	%fd1199, %fd4229, %fd1130, %fd1197;
	fma.rn.f64 	%fd1200, %fd4228, %fd1133, %fd1198;
	fma.rn.f64 	%fd1201, %fd4227, %fd1134, %fd1199;
	fma.rn.f64 	%fd1202, %fd4226, %fd1137, %fd1200;
	fma.rn.f64 	%fd1203, %fd4225, %fd1138, %fd1201;
	fma.rn.f64 	%fd1204, %fd4224, %fd1142, %fd1202;
	fma.rn.f64 	%fd1205, %fd4223, %fd1141, %fd1203;
	add.f64 	%fd1206, %fd1204, %fd1205;
	st.shared.f64 	[%r11+24], %fd1206;
	sub.f64 	%fd1207, %fd1204, %fd1205;
	st.shared.f64 	[%r11+88], %fd1207;
	fma.rn.f64 	%fd1208, %fd4222, %fd1121, 0d0000000000000000;
	fma.rn.f64 	%fd1209, %fd4221, %fd1122, 0d0000000000000000;
	fma.rn.f64 	%fd1210, %fd4220, %fd1125, %fd1208;
	fma.rn.f64 	%fd1211, %fd4219, %fd1126, %fd1209;
	fma.rn.f64 	%fd1212, %fd4218, %fd1129, %fd1210;
	fma.rn.f64 	%fd1213, %fd4217, %fd1130, %fd1211;
	fma.rn.f64 	%fd1214, %fd4216, %fd1133, %fd1212;
	fma.rn.f64 	%fd1215, %fd4215, %fd1134, %fd1213;
	fma.rn.f64 	%fd1216, %fd4214, %fd1137, %fd1214;
	fma.rn.f64 	%fd1217, %fd4213, %fd1138, %fd1215;
	fma.rn.f64 	%fd1218, %fd4212, %fd1142, %fd1216;
	fma.rn.f64 	%fd1219, %fd4211, %fd1141, %fd1217;
	add.f64 	%fd1220, %fd1218, %fd1219;
	st.shared.f64 	[%r11+32], %fd1220;
	sub.f64 	%fd1221, %fd1218, %fd1219;
	st.shared.f64 	[%r11+80], %fd1221;
	fma.rn.f64 	%fd1222, %fd4210, %fd1121, 0d0000000000000000;
	fma.rn.f64 	%fd1223, %fd4209, %fd1122, 0d0000000000000000;
	fma.rn.f64 	%fd1224, %fd4208, %fd1125, %fd1222;
	fma.rn.f64 	%fd1225, %fd4207, %fd1126, %fd1223;
	fma.rn.f64 	%fd1226, %fd4206, %fd1129, %fd1224;
	fma.rn.f64 	%fd1227, %fd4205, %fd1130, %fd1225;
	fma.rn.f64 	%fd1228, %fd4204, %fd1133, %fd1226;
	fma.rn.f64 	%fd1229, %fd4203, %fd1134, %fd1227;
	fma.rn.f64 	%fd1230, %fd4202, %fd1137, %fd1228;
	fma.rn.f64 	%fd1231, %fd4201, %fd1138, %fd1229;
	fma.rn.f64 	%fd1232, %fd4200, %fd1142, %fd1230;
	fma.rn.f64 	%fd1233, %fd4199, %fd1141, %fd1231;
	add.f64 	%fd1234, %fd1232, %fd1233;
	st.shared.f64 	[%r11+40], %fd1234;
	sub.f64 	%fd1235, %fd1232, %fd1233;
	st.shared.f64 	[%r11+72], %fd1235;
	fma.rn.f64 	%fd1236, %fd4198, %fd1121, 0d0000000000000000;
	fma.rn.f64 	%fd1237, %fd4197, %fd1122, 0d0000000000000000;
	fma.rn.f64 	%fd1238, %fd4196, %fd1125, %fd1236;
	fma.rn.f64 	%fd1239, %fd4195, %fd1126, %fd1237;
	fma.rn.f64 	%fd1240, %fd4194, %fd1129, %fd1238;
	fma.rn.f64 	%fd1241, %fd4193, %fd1130, %fd1239;
	fma.rn.f64 	%fd1242, %fd4192, %fd1133, %fd1240;
	fma.rn.f64 	%fd1243, %fd4191, %fd1134, %fd1241;
	fma.rn.f64 	%fd1244, %fd4190, %fd1137, %fd1242;
	fma.rn.f64 	%fd1245, %fd4189, %fd1138, %fd1243;
	fma.rn.f64 	%fd1246, %fd4188, %fd1142, %fd1244;
	fma.rn.f64 	%fd1247, %fd4187, %fd1141, %fd1245;
	add.f64 	%fd1248, %fd1246, %fd1247;
	st.shared.f64 	[%r11+48], %fd1248;
	sub.f64 	%fd1249, %fd1246, %fd1247;
	st.shared.f64 	[%r11+64], %fd1249;
	fma.rn.f64 	%fd1250, %fd4186, %fd1121, 0d0000000000000000;
	fma.rn.f64 	%fd1251, %fd4185, %fd1122, 0d0000000000000000;
	fma.rn.f64 	%fd1252, %fd4184, %fd1125, %fd1250;
	fma.rn.f64 	%fd1253, %fd4183, %fd1126, %fd1251;
	fma.rn.f64 	%fd1254, %fd4182, %fd1129, %fd1252;
	fma.rn.f64 	%fd1255, %fd4181, %fd1130, %fd1253;
	fma.rn.f64 	%fd1256, %fd4180, %fd1133, %fd1254;
	fma.rn.f64 	%fd1257, %fd4179, %fd1134, %fd1255;
	fma.rn.f64 	%fd1258, %fd4178, %fd1137, %fd1256;
	fma.rn.f64 	%fd1259, %fd4177, %fd1138, %fd1257;
	fma.rn.f64 	%fd1260, %fd4176, %fd1142, %fd1258;
	fma.rn.f64 	%fd1261, %fd4175, %fd1141, %fd1259;
	sub.f64 	%fd1262, %fd1260, %fd1261;
	st.shared.f64 	[%r11+56], %fd1262;
	bar.sync 	0;
	mad.lo.s32 	%r12, %r10, -1680, %r32;
	mul.wide.u16 	%r34, %rs16, 8;
	add.s32 	%r13, %r12, %r34;
	ld.shared.f64 	%fd261, [%r13];
	ld.shared.f64 	%fd262, [%r13+1800];
	ld.shared.f64 	%fd263, [%r13+3600];
	ld.shared.f64 	%fd264, [%r13+5400];
	ld.shared.f64 	%fd265, [%r13+7200];
	ld.shared.f64 	%fd266, [%r13+9000];
	ld.shared.f64 	%fd267, [%r13+10800];
	ld.shared.f64 	%fd268, [%r13+12600];
	ld.shared.f64 	%fd269, [%r13+14400];
	ld.shared.f64 	%fd270, [%r13+16200];
	ld.shared.f64 	%fd271, [%r13+18000];
	ld.shared.f64 	%fd272, [%r13+19800];
	ld.shared.f64 	%fd273, [%r13+21600];
	ld.shared.f64 	%fd274, [%r13+23400];
	ld.shared.f64 	%fd275, [%r13+25200];
	mad.lo.s32 	%r35, %r3, 23625, %r1;
	cvta.to.global.u64 	%rd12, %rd59;
	mul.wide.s32 	%rd13, %r35, 8;
	add.s64 	%rd1, %rd12, %rd13;
	mov.f64 	%fd4246, 0d0000000000000000;
	mov.f64 	%fd4247, %fd4246;
	mov.f64 	%fd4248, %fd4246;
	mov.f64 	%fd4249, %fd4246;
	mov.f64 	%fd4250, %fd4246;
	mov.f64 	%fd4251, %fd4246;
	mov.f64 	%fd4252, %fd4246;
	@%p7 bra 	$L__BB50_9;
	ld.global.nc.f64 	%fd4246, [%rd1];
	ld.global.nc.f64 	%fd4247, [%rd1+27000];
	ld.global.nc.f64 	%fd4248, [%rd1+54000];
	ld.global.nc.f64 	%fd4249, [%rd1+81000];
	ld.global.nc.f64 	%fd4250, [%rd1+108000];
	ld.global.nc.f64 	%fd4251, [%rd1+135000];
	ld.global.nc.f64 	%fd4252, [%rd1+162000];
$L__BB50_9:
	ld.param.f64 	%fd4149, [_Z32massMatrixMultiplyConstantKernelILi11ELi15ELi1EEvidPKdS1_S1_S1_S1_S1_S1_Pd_param_1];
	ld.param.u32 	%r170, [_Z32massMatrixMultiplyConstantKernelILi11ELi15ELi1EEvidPKdS1_S1_S1_S1_S1_S1_Pd_param_0];
	mov.u32 	%r36, %tid.y;
	mul.lo.s32 	%r37, %r36, 1800;
	mov.u32 	%r38, _ZZ29stiffnessMatrixMultiplyDeviceILi11ELi15ELi1EEviidPKdS1_S1_S1_PAT0__AT0__AplT0_Li0E_dPdE5s_Gpr;
	add.s32 	%r39, %r38, %r37;
	mul.lo.s32 	%r40, %r10, 120;
	add.s32 	%r14, %r39, %r40;
	shl.b32 	%r41, %r9, 3;
	add.s32 	%r15, %r14, %r41;
	mov.u32 	%r42, _ZZ29stiffnessMatrixMultiplyDeviceILi11ELi15ELi1EEviidPKdS1_S1_S1_PAT0__AT0__AplT0_Li0E_dPdE5s_Gps;
	add.s32 	%r43, %r42, %r37;
	add.s32 	%r17, %r43, %r41;
	add.s32 	%r16, %r17, %r40;
	mov.u32 	%r44, _ZZ32massMatrixMultiplyConstantKernelILi11ELi15ELi1EEvidPKdS1_S1_S1_S1_S1_S1_PdE13s_QuadToQuadD;
	add.s32 	%r45, %r44, %r41;
	mov.u32 	%r46, %ctaid.x;
	add.s32 	%r47, %r46, %r36;
	setp.ge.s32 	%p8, %r47, %r170;
	mov.u32 	%r48, _ZZ32massMatrixMultiplyConstantKernelILi11ELi15ELi1EEvidPKdS1_S1_S1_S1_S1_S1_PdE6s_tmp1;
	mad.lo.s32 	%r49, %r36, 27000, %r48;
	add.s32 	%r18, %r49, %r41;
	mad.lo.s32 	%r50, %r9, 112, %r45;
	ld.shared.f64 	%fd290, [%r50];
	ld.shared.f64 	%fd1264, [%r12];
	fma.rn.f64 	%fd1265, %fd290, %fd1264, 0d0000000000000000;
	add.s32 	%r51, %r44, %r40;
	ld.shared.f64 	%fd291, [%r51];
	ld.shared.f64 	%fd1266, [%r18];
	fma.rn.f64 	%fd1267, %fd291, %fd1266, 0d0000000000000000;
	ld.shared.f64 	%fd1268, [_ZZ32massMatrixMultiplyConstantKernelILi11ELi15ELi1EEvidPKdS1_S1_S1_S1_S1_S1_PdE13s_QuadToQuadD];
	fma.rn.f64 	%fd1269, %fd1268, %fd261, 0d0000000000000000;
	ld.shared.f64 	%fd292, [%r50+8];
	ld.shared.f64 	%fd1270, [%r12+8];
	fma.rn.f64 	%fd1271, %fd292, %fd1270, %fd1265;
	ld.shared.f64 	%fd293, [%r51+8];
	ld.shared.f64 	%fd1272, [%r18+120];
	fma.rn.f64 	%fd1273, %fd293, %fd1272, %fd1267;
	ld.shared.f64 	%fd1274, [_ZZ32massMatrixMultiplyConstantKernelILi11ELi15ELi1EEvidPKdS1_S1_S1_S1_S1_S1_PdE13s_QuadToQuadD+8];
	fma.rn.f64 	%fd1275, %fd1274, %fd262, %fd1269;
	ld.shared.f64 	%fd294, [%r50+16];
	ld.shared.f64 	%fd1276, [%r12+16];
	fma.rn.f64 	%fd1277, %fd294, %fd1276, %fd1271;
	ld.shared.f64 	%fd295, [%r51+16];
	ld.shared.f64 	%fd1278, [%r18+240];
	fma.rn.f64 	%fd1279, %fd295, %fd1278, %fd1273;
	ld.shared.f64 	%fd1280, [_ZZ32massMatrixMultiplyConstantKernelILi11ELi15ELi1EEvidPKdS1_S1_S1_S1_S1_S1_PdE13s_QuadToQuadD+16];
	fma.rn.f64 	%fd1281, %fd1280, %fd263, %fd1275;
	ld.shared.f64 	%fd296, [%r50+24];
	ld.shared.f64 	%fd1282, [%r12+24];
	fma.rn.f64 	%fd1283, %fd296, %fd1282, %fd1277;
	ld.shared.f64 	%fd297, [%r51+24];
	ld.shared.f64 	%fd1284, [%r18+360];
	fma.rn.f64 	%fd1285, %fd297, %fd1284, %fd1279;
	ld.shared.f64 	%fd1286, [_ZZ32massMatrixMultiplyConstantKernelILi11ELi15ELi1EEvidPKdS1_S1_S1_S1_S1_S1_PdE13s_QuadToQuadD+24];
	fma.rn.f64 	%fd1287, %fd1286, %fd264, %fd1281;
	ld.shared.f64 	%fd298, [%r50+32];
	ld.shared.f64 	%fd1288, [%r12+32];
	fma.rn.f64 	%fd1289, %fd298, %fd1288, %fd1283;
	ld.shared.f64 	%fd299, [%r51+32];
	ld.shared.f64 	%fd1290, [%r18+480];
	fma.rn.f64 	%fd1291, %fd299, %fd1290, %fd1285;
	ld.shared.f64 	%fd1292, [_ZZ32massMatrixMultiplyConstantKernelILi11ELi15ELi1EEvidPKdS1_S1_S1_S1_S1_S1_PdE13s_QuadToQuadD+32];
	fma.rn.f64 	%fd1293, %fd1292, %fd265, %fd1287;
	ld.shared.f64 	%fd300, [%r50+40];
	ld.shared.f64 	%fd1294, [%r12+40];
	fma.rn.f64 	%fd1295, %fd300, %fd1294, %fd1289;
	ld.shared.f64 	%fd301, [%r51+40];
	ld.shared.f64 	%fd1296, [%r18+600];
	fma.rn.f64 	%fd1297, %fd301, %fd1296, %fd1291;
	ld.shared.f64 	%fd1298, [_ZZ32massMatrixMultiplyConstantKernelILi11ELi15ELi1EEvidPKdS1_S1_S1_S1_S1_S1_PdE13s_QuadToQuadD+40];
	fma.rn.f64 	%fd1299, %fd1298, %fd266, %fd1293;
	ld.shared.f64 	%fd302, [%r50+48];
	ld.shared.f64 	%fd1300, [%r12+48];
	fma.rn.f64 	%fd1301, %fd302, %fd1300, %fd1295;
	ld.shared.f64 	%fd303, [%r51+48];
	ld.shared.f64 	%fd1302, [%r18+720];
	fma.rn.f64 	%fd1303, %fd303, %fd1302, %fd1297;
	ld.shared.f64 	%fd1304, [_ZZ32massMatrixMultiplyConstantKernelILi11ELi15ELi1EEvidPKdS1_S1_S1_S1_S1_S1_PdE13s_QuadToQuadD+48];
	fma.rn.f64 	%fd1305, %fd1304, %fd267, %fd1299;
	ld.shared.f64 	%fd304, [%r50+56];
	ld.shared.f64 	%fd1306, [%r12+56];
	fma.rn.f64 	%fd1307, %fd304, %fd1306, %fd1301;
	ld.shared.f64 	%fd305, [%r51+56];
	ld.shared.f64 	%fd1308, [%r18+840];
	fma.rn.f64 	%fd1309, %fd305, %fd1308, %fd1303;
	ld.shared.f64 	%fd1310, [_ZZ32massMatrixMultiplyConstantKernelILi11ELi15ELi1EEvidPKdS1_S1_S1_S1_S1_S1_PdE13s_QuadToQuadD+56];
	fma.rn.f64 	%fd1311, %fd1310, %fd268, %fd1305;
	ld.shared.f64 	%fd306, [%r50+64];
	ld.shared.f64 	%fd1312, [%r12+64];
	fma.rn.f64 	%fd1313, %fd306, %fd1312, %fd1307;
	ld.shared.f64 	%fd307, [%r51+64];
	ld.shared.f64 	%fd1314, [%r18+960];
	fma.rn.f64 	%fd1315, %fd307, %fd1314, %fd1309;
	ld.shared.f64 	%fd1316, [_ZZ32massMatrixMultiplyConstantKernelILi11ELi15ELi1EEvidPKdS1_S1_S1_S1_S1_S1_PdE13s_QuadToQuadD+64];
	fma.rn.f64 	%fd1317, %fd1316, %fd269, %fd1311;
	ld.shared.f64 	%fd308, [%r50+72];
	ld.shared.f64 	%fd1318, [%r12+72];
	fma.rn.f64 	%fd1319, %fd308, %fd1318, %fd1313;
	ld.shared.f64 	%fd309, [%r51+72];
	ld.shared.f64 	%fd1320, [%r18+1080];
	fma.rn.f64 	%fd1321, %fd309, %fd1320, %fd1315;
	ld.shared.f64 	%fd1322, [_ZZ32massMatrixMultiplyConstantKernelILi11ELi15ELi1EEvidPKdS1_S1_S1_S1_S1_S1_PdE13s_QuadToQuadD+72];
	fma.rn.f64 	%fd1323, %fd1322, %fd270, %fd1317;
	ld.shared.f64 	%fd310, [%r50+80];
	ld.shared.f64 	%fd1324, [%r12+80];
	fma.rn.f64 	%fd1325, %fd310, %fd1324, %fd1319;
	ld.shared.f64 	%fd311, [%r51+80];
	ld.shared.f64 	%fd1326, [%r18+1200];
	fma.rn.f64 	%fd1327, %fd311, %fd1326, %fd1321;
	ld.shared.f64 	%fd1328, [_ZZ32massMatrixMultiplyConstantKernelILi11ELi15ELi1EEvidPKdS1_S1_S1_S1_S1_S1_PdE13s_QuadToQuadD+80];
	fma.rn.f64 	%fd1329, %fd1328, %fd271, %fd1323;
	ld.shared.f64 	%fd312, [%r50+88];
	ld.shared.f64 	%fd1330, [%r12+88];
	fma.rn.f64 	%fd1331, %fd312, %fd1330, %fd1325;
	ld.shared.f64 	%fd313, [%r51+88];
	ld.shared.f64 	%fd1332, [%r18+1320];
	fma.rn.f64 	%fd1333, %fd313, %fd1332, %fd1327;
	ld.shared.f64 	%fd1334, [_ZZ32massMatrixMultiplyConstantKernelILi11ELi15ELi1EEvidPKdS1_S1_S1_S1_S1_S1_PdE13s_QuadToQuadD+88];
	fma.rn.f64 	%fd1335, %fd1334, %fd272, %fd1329;
	ld.shared.f64 	%fd314, [%r50+96];
	ld.shared.f64 	%fd1336, [%r12+96];
	fma.rn.f64 	%fd1337, %fd314, %fd1336, %fd1331;
	ld.shared.f64 	%fd315, [%r51+96];
	ld.shared.f64 	%fd1338, [%r18+1440];
	fma.rn.f64 	%fd1339, %fd315, %fd1338, %fd1333;
	ld.shared.f64 	%fd1340, [_ZZ32massMatrixMultiplyConstantKernelILi11ELi15ELi1EEvidPKdS1_S1_S1_S1_S1_S1_PdE13s_QuadToQuadD+96];
	fma.rn.f64 	%fd1341, %fd1340, %fd273, %fd1335;
	ld.shared.f64 	%fd316, [%r50+104];
	ld.shared.f64 	%fd1342, [%r12+104];
	fma.rn.f64 	%fd1343, %fd316, %fd1342, %fd1337;
	ld.shared.f64 	%fd317, [%r51+104];
	ld.shared.f64 	%fd1344, [%r18+1560];
	fma.rn.f64 	%fd1345, %fd317, %fd1344, %fd1339;
	ld.shared.f64 	%fd1346, [_ZZ32massMatrixMultiplyConstantKernelILi11ELi15ELi1EEvidPKdS1_S1_S1_S1_S1_S1_PdE13s_QuadToQuadD+104];
	fma.rn.f64 	%fd1347, %fd1346, %fd274, %fd1341;
	ld.shared.f64 	%fd318, [%r50+112];
	ld.shared.f64 	%fd1348, [%r12+112];
	fma.rn.f64 	%fd1349, %fd318, %fd1348, %fd1343;
	ld.shared.f64 	%fd319, [%r51+112];
	ld.shared.f64 	%fd1350, [%r18+1680];
	fma.rn.f64 	%fd1351, %fd319, %fd1350, %fd1345;
	ld.shared.f64 	%fd1352, [_ZZ32massMatrixMultiplyConstantKernelILi11ELi15ELi1EEvidPKdS1_S1_S1_S1_S1_S1_PdE13s_QuadToQuadD+112];
	fma.rn.f64 	%fd1353, %fd1352, %fd275, %fd1347;
	bar.sync 	0;
	mul.f64 	%fd1354, %fd4247, %fd1351;
	fma.rn.f64 	%fd1355, %fd4246, %fd1349, %fd1354;
	fma.rn.f64 	%fd1356, %fd4248, %fd1353, %fd1355;
	st.shared.f64 	[%r15], %fd1356;
	mul.f64 	%fd1357, %fd4249, %fd1351;
	fma.rn.f64 	%fd1358, %fd4247, %fd1349, %fd1357;
	fma.rn.f64 	%fd1359, %fd4250, %fd1353, %fd1358;
	st.shared.f64 	[%r16], %fd1359;
	mul.f64 	%fd1360, %fd4250, %fd1351;
	fma.rn.f64 	%fd1361, %fd4248, %fd1349, %fd1360;
	fma.rn.f64 	%fd1362, %fd4251, %fd1353, %fd1361;
	mul.f64 	%fd1363, %fd4149, %fd4252;
	bar.sync 	0;
	ld.shared.f64 	%fd320, [%r45];
	ld.shared.f64 	%fd1364, [%r14];
	mul.f64 	%fd1365, %fd320, %fd1364;
	fma.rn.f64 	%fd1366, %fd1363, %fd261, %fd1365;
	mad.lo.s32 	%r52, %r10, -112, %r51;
	ld.shared.f64 	%fd321, [%r52];
	ld.shared.f64 	%fd1367, [%r17];
	fma.rn.f64 	%fd1368, %fd321, %fd1367, %fd1366;
	fma.rn.f64 	%fd1369, %fd1362, %fd1268, 0d0000000000000000;
	mad.lo.s32 	%r53, %r9, -112, %r50;
	ld.shared.f64 	%fd322, [%r53+120];
	ld.shared.f64 	%fd1370, [%r14+8];
	fma.rn.f64 	%fd1371, %fd322, %fd1370, %fd1368;
	ld.shared.f64 	%fd323, [%r52+120];
	ld.shared.f64 	%fd1372, [%r17+120];
	fma.rn.f64 	%fd1373, %fd323, %fd1372, %fd1371;
	fma.rn.f64 	%fd324, %fd1362, %fd1274, 0d0000000000000000;
	ld.shared.f64 	%fd325, [%r53+240];
	ld.shared.f64 	%fd1374, [%r14+16];
	fma.rn.f64 	%fd1375, %fd325, %fd1374, %fd1373;
	ld.shared.f64 	%fd326, [%r52+240];
	ld.shared.f64 	%fd1376, [%r17+240];
	fma.rn.f64 	%fd1377, %fd326, %fd1376, %fd1375;
	fma.rn.f64 	%fd327, %fd1362, %fd1280, 0d0000000000000000;
	ld.shared.f64 	%fd328, [%r53+360];
	ld.shared.f64 	%fd1378, [%r14+24];
	fma.rn.f64 	%fd1379, %fd328, %fd1378, %fd1377;
	ld.shared.f64 	%fd329, [%r52+360];
	ld.shared.f64 	%fd1380, [%r17+360];
	fma.rn.f64 	%fd1381, %fd329, %fd1380, %fd1379;
	fma.rn.f64 	%fd330, %fd1362, %fd1286, 0d0000000000000000;
	ld.shared.f64 	%fd331, [%r53+480];
	ld.shared.f64 	%fd1382, [%r14+32];
	fma.rn.f64 	%fd1383, %fd331, %fd1382, %fd1381;
	ld.shared.f64 	%fd332, [%r52+480];
	ld.shared.f64 	%fd1384, [%r17+480];
	fma.rn.f64 	%fd1385, %fd332, %fd1384, %fd1383;
	fma.rn.f64 	%fd333, %fd1362, %fd1292, 0d0000000000000000;
	ld.shared.f64 	%fd334, [%r53+600];
	ld.shared.f64 	%fd1386, [%r14+40];
	fma.rn.f64 	%fd1387, %fd334, %fd1386, %fd1385;
	ld.shared.f64 	%fd335, [%r52+600];
	ld.shared.f64 	%fd1388, [%r17+600];
	fma.rn.f64 	%fd1389, %fd335, %fd1388, %fd1387;
	fma.rn.f64 	%fd336, %fd1362, %fd1298, 0d0000000000000000;
	ld.shared.f64 	%fd337, [%r53+720];
	ld.shared.f64 	%fd1390, [%r14+48];
	fma.rn.f64 	%fd1391, %fd337, %fd1390, %fd1389;
	ld.shared.f64 	%fd338, [%r52+720];
	ld.shared.f64 	%fd1392, [%r17+720];
	fma.rn.f64 	%fd1393, %fd338, %fd1392, %fd1391;
	fma.rn.f64 	%fd339, %fd1362, %fd1304, 0d0000000000000000;
	ld.shared.f64 	%fd340, [%r53+840];
	ld.shared.f64 	%fd1394, [%r14+56];
	fma.rn.f64 	%fd1395, %fd340, %fd1394, %fd1393;
	ld.shared.f64 	%fd341, [%r52+840];
	ld.shared.f64 	%fd1396, [%r17+840];
	fma.rn.f64 	%fd1397, %fd341, %fd1396, %fd1395;
	fma.rn.f64 	%fd342, %fd1362, %fd1310, 0d0000000000000000;
	ld.shared.f64 	%fd343, [%r53+960];
	ld.shared.f64 	%fd1398, [%r14+64];
	fma.rn.f64 	%fd1399, %fd343, %fd1398, %fd1397;
	ld.shared.f64 	%fd344, [%r52+960];
	ld.shared.f64 	%fd1400, [%r17+960];
	fma.rn.f64 	%fd1401, %fd344, %fd1400, %fd1399;
	fma.rn.f64 	%fd345, %fd1362, %fd1316, 0d0000000000000000;
	ld.shared.f64 	%fd346, [%r53+1080];
	ld.shared.f64 	%fd1402, [%r14+72];
	fma.rn.f64 	%fd1403, %fd346, %fd1402, %fd1401;
	ld.shared.f64 	%fd347, [%r52+1080];
	ld.shared.f64 	%fd1404, [%r17+1080];
	fma.rn.f64 	%fd1405, %fd347, %fd1404, %fd1403;
	fma.rn.f64 	%fd348, %fd1362, %fd1322, 0d0000000000000000;
	ld.shared.f64 	%fd349, [%r53+1200];
	ld.shared.f64 	%fd1406, [%r14+80];
	fma.rn.f64 	%fd1407, %fd349, %fd1406, %fd1405;
	ld.shared.f64 	%fd350, [%r52+1200];
	ld.shared.f64 	%fd1408, [%r17+1200];
	fma.rn.f64 	%fd1409, %fd350, %fd1408, %fd1407;
	fma.rn.f64 	%fd351, %fd1362, %fd1328, 0d0000000000000000;
	ld.shared.f64 	%fd352, [%r53+1320];
	ld.shared.f64 	%fd1410, [%r14+88];
	fma.rn.f64 	%fd1411, %fd352, %fd1410, %fd1409;
	ld.shared.f64 	%fd353, [%r52+1320];
	ld.shared.f64 	%fd1412, [%r17+1320];
	fma.rn.f64 	%fd1413, %fd353, %fd1412, %fd1411;
	fma.rn.f64 	%fd354, %fd1362, %fd1334, 0d0000000000000000;
	ld.shared.f64 	%fd355, [%r53+1440];
	ld.shared.f64 	%fd1414, [%r14+96];
	fma.rn.f64 	%fd1415, %fd355, %fd1414, %fd1413;
	ld.shared.f64 	%fd356, [%r52+1440];
	ld.shared.f64 	%fd1416, [%r17+1440];
	fma.rn.f64 	%fd1417, %fd356, %fd1416, %fd1415;
	fma.rn.f64 	%fd357, %fd1362, %fd1340, 0d0000000000000000;
	ld.shared.f64 	%fd358, [%r53+1560];
	ld.shared.f64 	%fd1418, [%r14+104];
	fma.rn.f64 	%fd1419, %fd358, %fd1418, %fd1417;
	ld.shared.f64 	%fd359, [%r52+1560];
	ld.shared.f64 	%fd1420, [%r17+1560];
	fma.rn.f64 	%fd1421, %fd359, %fd1420, %fd1419;
	fma.rn.f64 	%fd360, %fd1362, %fd1346, 0d0000000000000000;
	ld.shared.f64 	%fd361, [%r53+1680];
	ld.shared.f64 	%fd1422, [%r14+112];
	fma.rn.f64 	%fd1423, %fd361, %fd1422, %fd1421;
	ld.shared.f64 	%fd362, [%r52+1680];
	ld.shared.f64 	%fd1424, [%r17+1680];
	fma.rn.f64 	%fd1425, %fd362, %fd1424, %fd1423;
	fma.rn.f64 	%fd363, %fd1362, %fd1352, 0d0000000000000000;
	add.f64 	%fd364, %fd1425, %fd1369;
	mov.f64 	%fd4253, 0d0000000000000000;
	mov.f64 	%fd4254, %fd4253;
	mov.f64 	%fd4255, %fd4253;
	mov.f64 	%fd4256, %fd4253;
	mov.f64 	%fd4257, %fd4253;
	mov.f64 	%fd4258, %fd4253;
	mov.f64 	%fd4259, %fd4253;
	@%p8 bra 	$L__BB50_11;
	ld.param.u64 	%rd60, [_Z32massMatrixMultiplyConstantKernelILi11ELi15ELi1EEvidPKdS1_S1_S1_S1_S1_S1_Pd_param_2];
	cvta.to.global.u64 	%rd14, %rd60;
	mov.u32 	%r54, %ctaid.x;
	mov.u32 	%r55, %tid.y;
	add.s32 	%r56, %r54, %r55;
	mov.u32 	%r57, %tid.x;
	mad.lo.s32 	%r58, %r56, 23625, %r57;
	mul.wide.s32 	%rd15, %r58, 8;
	add.s64 	%rd16, %rd14, %rd15;
	ld.global.nc.f64 	%fd4253, [%rd16+1800];
	ld.global.nc.f64 	%fd4254, [%rd16+28800];
	ld.global.nc.f64 	%fd4255, [%rd16+55800];
	ld.global.nc.f64 	%fd4256, [%rd16+82800];
	ld.global.nc.f64 	%fd4257, [%rd16+109800];
	ld.global.nc.f64 	%fd4258, [%rd16+136800];
	ld.global.nc.f64 	%fd4259, [%rd16+163800];
$L__BB50_11:
	ld.param.f64 	%fd4150, [_Z32massMatrixMultiplyConstantKernelILi11ELi15ELi1EEvidPKdS1_S1_S1_S1_S1_S1_Pd_param_1];
	ld.param.u32 	%r171, [_Z32massMatrixMultiplyConstantKernelILi11ELi15ELi1EEvidPKdS1_S1_S1_S1_S1_S1_Pd_param_0];
	mov.u32 	%r59, %ctaid.x;
	mov.u32 	%r60, %tid.y;
	add.s32 	%r61, %r59, %r60;
	setp.ge.s32 	%p9, %r61, %r171;
	ld.shared.f64 	%fd1427, [%r12+1800];
	fma.rn.f64 	%fd1428, %fd290, %fd1427, 0d0000000000000000;
	ld.shared.f64 	%fd1429, [%r18+1800];
	fma.rn.f64 	%fd1430, %fd291, %fd1429, 0d0000000000000000;
	ld.shared.f64 	%fd1431, [_ZZ32massMatrixMultiplyConstantKernelILi11ELi15ELi1EEvidPKdS1_S1_S1_S1_S1_S1_PdE13s_QuadToQuadD+120];
	fma.rn.f64 	%fd1432, %fd1431, %fd261, 0d0000000000000000;
	ld.shared.f64 	%fd1433, [%r12+1808];
	fma.rn.f64 	%fd1434, %fd292, %fd1433, %fd1428;
	ld.shared.f64 	%fd1435, [%r18+1920];
	fma.rn.f64 	%fd1436, %fd293, %fd1435, %fd1430;
	ld.shared.f64 	%fd1437, [_ZZ32massMatrixMultiplyConstantKernelILi11ELi15ELi1EEvidPKdS1_S1_S1_S1_S1_S1_PdE13s_QuadToQuadD+128];
	fma.rn.f64 	%fd1438, %fd1437, %fd262, %fd1432;
	ld.shared.f64 	%fd1439, [%r12+1816];
	fma.rn.f64 	%fd1440, %fd294, %fd1439, %fd1434;
	ld.shared.f64 	%fd1441, [%r18+2040];
	fma.rn.f64 	%fd1442, %fd295, %fd1441, %fd1436;
	ld.shared.f64 	%fd1443, [_ZZ32massMatrixMultiplyConstantKernelILi11ELi15ELi1EEvidPKdS1_S1_S1_S1_S1_S1_PdE13s_QuadToQuadD+136];
	fma.rn.f64 	%fd1444, %fd1443, %fd263, %fd1438;
	ld.shared.f64 	%fd1445, [%r12+1824];
	fma.rn.f64 	%fd1446, %fd296, %fd1445, %fd1440;
	ld.shared.f64 	%fd1447, [%r18+2160];
	fma.rn.f64 	%fd1448, %fd297, %fd1447, %fd1442;
	ld.shared.f64 	%fd1449, [_ZZ32massMatrixMultiplyConstantKernelILi11ELi15ELi1EEvidPKdS1_S1_S1_S1_S1_S1_PdE13s_QuadToQuadD+144];
	fma.rn.f64 	%fd1450, %fd1449, %fd264, %fd1444;
	ld.shared.f64 	%fd1451, [%r12+1832];
	fma.rn.f64 	%fd1452, %fd298, %fd1451, %fd1446;
	ld.shared.f64 	%fd1453, [%r18+2280];
	fma.rn.f64 	%fd1454, %fd299, %fd1453, %fd1448;
	ld.shared.f64 	%fd1455, [_ZZ32massMatrixMultiplyConstantKernelILi11ELi15ELi1EEvidPKdS1_S1_S1_S1_S1_S1_PdE13s_QuadToQuadD+152];
	fma.rn.f64 	%fd1456, %fd1455, %fd265, %fd1450;
	ld.shared.f64 	%fd1457, [%r12+1840];
	fma.rn.f64 	%fd1458, %fd300, %fd1457, %fd1452;
	ld.shared.f64 	%fd1459, [%r18+2400];
	fma.rn.f64 	%fd1460, %fd301, %fd1459, %fd1454;
	ld.shared.f64 	%fd1461, [_ZZ32massMatrixMultiplyConstantKernelILi11ELi15ELi1EEvidPKdS1_S1_S1_S1_S1_S1_PdE13s_QuadToQuadD+160];
	fma.rn.f64 	%fd1462, %fd1461, %fd266, %fd1456;
	ld.shared.f64 	%fd1463, [%r12+1848];
	fma.rn.f64 	%fd1464, %fd302, %fd1463, %fd1458;
	ld.shared.f64 	%fd1465, [%r18+2520];
	fma.rn.f64 	%fd1466, %fd303, %fd1465, %fd1460;
	ld.shared.f64 	%fd1467, [_ZZ32massMatrixMultiplyConstantKernelILi11ELi15ELi1EEvidPKdS1_S1_S1_S1_S1_S1_PdE13s_QuadToQuadD+168];
	fma.rn.f64 	%fd1468, %fd1467, %fd267, %fd1462;
	ld.shared.f64 	%fd1469, [%r12+1856];
	fma.rn.f64 	%fd1470, %fd304, %fd1469, %fd1464;
	ld.shared.f64 	%fd1471, [%r18+2640];
	fma.rn.f64 	%fd1472, %fd305, %fd1471, %fd1466;
	ld.shared.f64 	%fd1473, [_ZZ32massMatrixMultiplyConstantKernelILi11ELi15ELi1EEvidPKdS1_S1_S1_S1_S1_S1_PdE13s_QuadToQuadD+176];
	fma.rn.f64 	%fd1474, %fd1473, %fd268, %fd1468;
	ld.shared.f64 	%fd1475, [%r12+1864];
	fma.rn.f64 	%fd1476, %fd306, %fd1475, %fd1470;
	ld.shared.f64 	%fd1477, [%r18+2760];
	fma.rn.f64 	%fd1478, %fd307, %fd1477, %fd1472;
	ld.shared.f64 	%fd1479, [_ZZ32massMatrixMultiplyConstantKernelILi11ELi15ELi1EEvidPKdS1_S1_S1_S1_S1_S1_PdE13s_QuadToQuadD+184];
	fma.rn.f64 	%fd1480, %fd1479, %fd269, %fd1474;
	ld.shared.f64 	%fd1481, [%r12+1872];
	fma.rn.f64 	%fd1482, %fd308, %fd1481, %fd1476;
	ld.shared.f64 	%fd1483, [%r18+2880];
	fma.rn.f64 	%fd1484, %fd309, %fd1483, %fd1478;
	ld.shared.f64 	%fd1485, [_ZZ32massMatrixMultiplyConstantKernelILi11ELi15ELi1EEvidPKdS1_S1_S1_S1_S1_S1_PdE13s_QuadToQuadD+192];
	fma.rn.f64 	%fd1486, %fd1485, %fd270, %fd1480;
	ld.shared.f64 	%fd1487, [%r12+1880];
	fma.rn.f64 	%fd1488, %fd310, %fd1487, %fd1482;
	ld.shared.f64 	%fd1489, [%r18+3000];
	fma.rn.f64 	%fd1490, %fd311, %fd1489, %fd1484;
	ld.shared.f64 	%fd1491, [_ZZ32massMatrixMultiplyConstantKernelILi11ELi15ELi1EEvidPKdS1_S1_S1_S1_S1_S1_PdE13s_QuadToQuadD+200];
	fma.rn.f64 	%fd1492, %fd1491, %fd271, %fd1486;
	ld.shared.f64 	%fd1493, [%r12+1888];
	fma.rn.f64 	%fd1494, %fd312, %fd1493, %fd1488;
	ld.shared.f64 	%fd1495, [%r18+3120];
	fma.rn.f64 	%fd1496, %fd313, %fd1495, %fd1490;
	ld.shared.f64 	%fd1497, [_ZZ32massMatrixMultiplyConstantKernelILi11ELi15ELi1EEvidPKdS1_S1_S1_S1_S1_S1_PdE13s_QuadToQuadD+208];
	fma.rn.f64 	%fd1498, %fd1497, %fd272, %fd1492;
	ld.shared.f64 	%fd1499, [%r12+1896];
	fma.rn.f64 	%fd1500, %fd314, %fd1499, %fd1494;
	ld.shared.f64 	%fd1501, [%r18+3240];
	fma.rn.f64 	%fd1502, %fd315, %fd1501, %fd1496;
	ld.shared.f64 	%fd1503, [_ZZ32massMatrixMultiplyConstantKernelILi11ELi15ELi1EEvidPKdS1_S1_S1_S1_S1_S1_PdE13s_QuadToQuadD+216];
	fma.rn.f64 	%fd1504, %fd1503, %fd273, %fd1498;
	ld.shared.f64 	%fd1505, [%r12+1904];
	fma.rn.f64 	%fd1506, %fd316, %fd1505, %fd1500;
	ld.shared.f64 	%fd1507, [%r18+3360];
	fma.rn.f64 	%fd1508, %fd317, %fd1507, %fd1502;
	ld.shared.f64 	%fd1509, [_ZZ32massMatrixMultiplyConstantKernelILi11ELi15ELi1EEvidPKdS1_S1_S1_S1_S1_S1_PdE13s_QuadToQuadD+224];
	fma.rn.f64 	%fd1510, %fd1509, %fd274, %fd1504;
	ld.shared.f64 	%fd1511, [%r12+1912];
	fma.rn.f64 	%fd1512, %fd318, %fd1511, %fd1506;
	ld.shared.f64 	%fd1513, [%r18+3480];
	fma.rn.f64 	%fd1514, %fd319, %fd1513, %fd1508;
	ld.shared.f64 	%fd1515, [_ZZ32massMatrixMultiplyConstantKernelILi11ELi15ELi1EEvidPKdS1_S1_S1_S1_S1_S1_PdE13s_QuadToQuadD+232];
	fma.rn.f64 	%fd1516, %fd1515, %fd275, %fd1510;
	bar.sync 	0;
	mul.f64 	%fd1517, %fd4254, %fd1514;
	fma.rn.f64 	%fd1518, %fd4253, %fd1512, %fd1517;
	fma.rn.f64 	%fd1519, %fd4255, %fd1516, %fd1518;
	st.shared.f64 	[%r15], %fd1519;
	mul.f64 	%fd1520, %fd4256, %fd1514;
	fma.rn.f64 	%fd1521, %fd4254, %fd1512, %fd1520;
	fma.rn.f64 	%fd1522, %fd4257, %fd1516, %fd1521;
	st.shared.f64 	[%r16], %fd1522;
	mul.f64 	%fd1523, %fd4257, %fd1514;
	fma.rn.f64 	%fd1524, %fd4255, %fd1512, %fd1523;
	fma.rn.f64 	%fd1525, %fd4258, %fd1516, %fd1524;
	mul.f64 	%fd1526, %fd4150, %fd4259;
	bar.sync 	0;
	ld.shared.f64 	%fd1527, [%r14];
	mul.f64 	%fd1528, %fd320, %fd1527;
	fma.rn.f64 	%fd1529, %fd1526, %fd262, %fd1528;
	ld.shared.f64 	%fd1530, [%r17];
	fma.rn.f64 	%fd1531, %fd321, %fd1530, %fd1529;
	fma.rn.f64 	%fd379, %fd1525, %fd1431, %fd364;
	ld.shared.f64 	%fd1532, [%r14+8];
	fma.rn.f64 	%fd1533, %fd322, %fd1532, %fd1531;
	ld.shared.f64 	%fd1534, [%r17+120];
	fma.rn.f64 	%fd1535, %fd323, %fd1534, %fd1533;
	fma.rn.f64 	%fd1536, %fd1525, %fd1437, %fd324;
	ld.shared.f64 	%fd1537, [%r14+16];
	fma.rn.f64 	%fd1538, %fd325, %fd1537, %fd1535;
	ld.shared.f64 	%fd1539, [%r17+240];
	fma.rn.f64 	%fd1540, %fd326, %fd1539, %fd1538;
	fma.rn.f64 	%fd380, %fd1525, %fd1443, %fd327;
	ld.shared.f64 	%fd1541, [%r14+24];
	fma.rn.f64 	%fd1542, %fd328, %fd1541, %fd1540;
	ld.shared.f64 	%fd1543, [%r17+360];
	fma.rn.f64 	%fd1544, %fd329, %fd1543, %fd1542;
	fma.rn.f64 	%fd381, %fd1525, %fd1449, %fd330;
	ld.shared.f64 	%fd1545, [%r14+32];
	fma.rn.f64 	%fd1546, %fd331, %fd1545, %fd1544;
	ld.shared.f64 	%fd1547, [%r17+480];
	fma.rn.f64 	%fd1548, %fd332, %fd1547, %fd1546;
	fma.rn.f64 	%fd382, %fd1525, %fd1455, %fd333;
	ld.shared.f64 	%fd1549, [%r14+40];
	fma.rn.f64 	%fd1550, %fd334, %fd1549, %fd1548;
	ld.shared.f64 	%fd1551, [%r17+600];
	fma.rn.f64 	%fd1552, %fd335, %fd1551, %fd1550;
	fma.rn.f64 	%fd383, %fd1525, %fd1461, %fd336;
	ld.shared.f64 	%fd1553, [%r14+48];
	fma.rn.f64 	%fd1554, %fd337, %fd1553, %fd1552;
	ld.shared.f64 	%fd1555, [%r17+720];
	fma.rn.f64 	%fd1556, %fd338, %fd1555, %fd1554;
	fma.rn.f64 	%fd384, %fd1525, %fd1467, %fd339;
	ld.shared.f64 	%fd1557, [%r14+56];
	fma.rn.f64 	%fd1558, %fd340, %fd1557, %fd1556;
	ld.shared.f64 	%fd1559, [%r17+840];
	fma.rn.f64 	%fd1560, %fd341, %fd1559, %fd1558;
	fma.rn.f64 	%fd385, %fd1525, %fd1473, %fd342;
	ld.shared.f64 	%fd1561, [%r14+64];
	fma.rn.f64 	%fd1562, %fd343, %fd1561, %fd1560;
	ld.shared.f64 	%fd1563, [%r17+960];
	fma.rn.f64 	%fd1564, %fd344, %fd1563, %fd1562;
	fma.rn.f64 	%fd386, %fd1525, %fd1479, %fd345;
	ld.shared.f64 	%fd1565, [%r14+72];
	fma.rn.f64 	%fd1566, %fd346, %fd1565, %fd1564;
	ld.shared.f64 	%fd1567, [%r17+1080];
	fma.rn.f64 	%fd1568, %fd347, %fd1567, %fd1566;
	fma.rn.f64 	%fd387, %fd1525, %fd1485, %fd348;
	ld.shared.f64 	%fd1569, [%r14+80];
	fma.rn.f64 	%fd1570, %fd349, %fd1569, %fd1568;
	ld.shared.f64 	%fd1571, [%r17+1200];
	fma.rn.f64 	%fd1572, %fd350, %fd1571, %fd1570;
	fma.rn.f64 	%fd388, %fd1525, %fd1491, %fd351;
	ld.shared.f64 	%fd1573, [%r14+88];
	fma.rn.f64 	%fd1574, %fd352, %fd1573, %fd1572;
	ld.shared.f64 	%fd1575, [%r17+1320];
	fma.rn.f64 	%fd1576, %fd353, %fd1575, %fd1574;
	fma.rn.f64 	%fd389, %fd1525, %fd1497, %fd354;
	ld.shared.f64 	%fd1577, [%r14+96];
	fma.rn.f64 	%fd1578, %fd355, %fd1577, %fd1576;
	ld.shared.f64 	%fd1579, [%r17+1440];
	fma.rn.f64 	%fd1580, %fd356, %fd1579, %fd1578;
	fma.rn.f64 	%fd390, %fd1525, %fd1503, %fd357;
	ld.shared.f64 	%fd1581, [%r14+104];
	fma.rn.f64 	%fd1582, %fd358, %fd1581, %fd1580;
	ld.shared.f64 	%fd1583, [%r17+1560];
	fma.rn.f64 	%fd1584, %fd359, %fd1583, %fd1582;
	fma.rn.f64 	%fd391, %fd1525, %fd1509, %fd360;
	ld.shared.f64 	%fd1585, [%r14+112];
	fma.rn.f64 	%fd1586, %fd361, %fd1585, %fd1584;
	ld.shared.f64 	%fd1587, [%r17+1680];
	fma.rn.f64 	%fd1588, %fd362, %fd1587, %fd1586;
	fma.rn.f64 	%fd392, %fd1525, %fd1515, %fd363;
	add.f64 	%fd393, %fd1588, %fd1536;
	mov.f64 	%fd4260, 0d0000000000000000;
	mov.f64 	%fd4261, %fd4260;
	mov.f64 	%fd4262, %fd4260;
	mov.f64 	%fd4263, %fd4260;
	mov.f64 	%fd4264, %fd4260;
	mov.f64 	%fd4265, %fd4260;
	mov.f64 	%fd4266, %fd4260;
	@%p9 bra 	$L__BB50_13;
	ld.param.u64 	%rd61, [_Z32massMatrixMultiplyConstantKernelILi11ELi15ELi1EEvidPKdS1_S1_S1_S1_S1_S1_Pd_param_2];
	cvta.to.global.u64 	%rd17, %rd61;
	mov.u32 	%r62, %ctaid.x;
	mov.u32 	%r63, %tid.y;
	add.s32 	%r64, %r62, %r63;
	mov.u32 	%r65, %tid.x;
	mad.lo.s32 	%r66, %r64, 23625, %r65;
	mul.wide.s32 	%rd18, %r66, 8;
	add.s64 	%rd19, %rd17, %rd18;
	ld.global.nc.f64 	%fd4260, [%rd19+3600];
	ld.global.nc.f64 	%fd4261, [%rd19+30600];
	ld.global.nc.f64 	%fd4262, [%rd19+57600];
	ld.global.nc.f64 	%fd4263, [%rd19+84600];
	ld.global.nc.f64 	%fd4264, [%rd19+111600];
	ld.global.nc.f64 	%fd4265, [%rd19+138600];
	ld.global.nc.f64 	%fd4266, [%rd19+165600];
$L__BB50_13:
	ld.param.f64 	%fd4151, [_Z32massMatrixMultiplyConstantKernelILi11ELi15ELi1EEvidPKdS1_S1_S1_S1_S1_S1_Pd_param_1];
	ld.param.u32 	%r172, [_Z32massMatrixMultiplyConstantKernelILi11ELi15ELi1EEvidPKdS1_S1_S1_S1_S1_S1_Pd_param_0];
	mov.u32 	%r67, %ctaid.x;
	mov.u32 	%r68, %tid.y;
	add.s32 	%r69, %r67, %r68;
	setp.ge.s32 	%p10, %r69, %r172;
	ld.shared.f64 	%fd1590, [%r12+3600];
	fma.rn.f64 	%fd1591, %fd290, %fd1590, 0d0000000000000000;
	ld.shared.f64 	%fd1592, [%r18+3600];
	fma.rn.f64 	%fd1593, %fd291, %fd1592, 0d0000000000000000;
	ld.shared.f64 	%fd1594, [_ZZ32massMatrixMultiplyConstantKernelILi11ELi15ELi1EEvidPKdS1_S1_S1_S1_S1_S1_PdE13s_QuadToQuadD+240];
	fma.rn.f64 	%fd1595, %fd1594, %fd261, 0d0000000000000000;
	ld.shared.f64 	%fd1596, [%r12+3608];
	fma.rn.f64 	%fd1597, %fd292, %fd1596, %fd1591;
	ld.shared.f64 	%fd1598, [%r18+3720];
	fma.rn.f64 	%fd1599, %fd293, %fd1598, %fd1593;
	ld.shared.f64 	%fd1600, [_ZZ32massMatrixMultiplyConstantKernelILi11ELi15ELi1EEvidPKdS1_S1_S1_S1_S1_S1_PdE13s_QuadToQuadD+248];
	fma.rn.f64 	%fd1601, %fd1600, %fd262, %fd1595;
	ld.shared.f64 	%fd1602, [%r12+3616];
	fma.rn.f64 	%fd1603, %fd294, %fd1602, %fd1597;
	ld.shared.f64 	%fd1604, [%r18+3840];
	fma.rn.f64 	%fd1605, %fd295, %fd1604, %fd1599;
	ld.shared.f64 	%fd1606, [_ZZ32massMatrixMultiplyConstantKernelILi11ELi15ELi1EEvidPKdS1_S1_S1_S1_S1_S1_PdE13s_QuadToQuadD+256];
	fma.rn.f64 	%fd1607, %fd1606, %fd263, %fd1601;
	ld.shared.f64 	%fd1608, [%r12+3624];
	fma.rn.f64 	%fd1609, %fd296, %fd1608, %fd1603;
	ld.shared.f64 	%fd1610, [%r18+3960];
	fma.rn.f64 	%fd1611, %fd297, %fd1610, %fd1605;
	ld.shared.f64 	%fd1612, [_ZZ32massMatrixMultiplyConstantKernelILi11ELi15ELi1EEvidPKdS1_S1_S1_S1_S1_S1_PdE13s_QuadToQuadD+264];
	fma.rn.f64 	%fd1613, %fd1612, %fd264, %fd1607;
	ld.shared.f64 	%fd1614, [%r12+3632];
	fma.rn.f64 	%fd1615, %fd298, %fd1614, %fd1609;
	ld.shared.f64 	%fd1616, [%r18+4080];
	fma.rn.f64 	%fd1617, %fd299, %fd1616, %fd1611;
	ld.shared.f64 	%fd1618, [_ZZ32massMatrixMultiplyConstantKernelILi11ELi15ELi1EEvidPKdS1_S1_S1_S1_S1_S1_PdE13s_QuadToQuadD+272];
	fma.rn.f64 	%fd1619, %fd1618, %fd265, %fd1613;
	ld.shared.f64 	%fd1620, [%r12+3640];
	fma.rn.f64 	%fd1621, %fd300, %fd1620, %fd1615;
	ld.shared.f64 	%fd1622, [%r18+4200];
	fma.rn.f64 	%fd1623, %fd301, %fd1622, %fd1617;
	ld.shared.f64 	%fd1624, [_ZZ32massMatrixMultiplyConstantKernelILi11ELi15ELi1EEvidPKdS1_S1_S1_S1_S1_S1_PdE13s_QuadToQuadD+280];
	fma.rn.f64 	%fd1625, %fd1624, %fd266, %fd1619;
	ld.shared.f64 	%fd1626, [%r12+3648];
	fma.rn.f64 	%fd1627, %fd302, %fd1626, %fd1621;
	ld.shared.f64 	%fd1628, [%r18+4320];
	fma.rn.f64 	%fd1629, %fd303, %fd1628, %fd1623;
	ld.shared.f64 	%fd1630, [_ZZ32massMatrixMultiplyConstantKernelILi11ELi15ELi1EEvidPKdS1_S1_S1_S1_S1_S1_PdE13s_QuadToQuadD+288];
	fma.rn.f64 	%fd1631, %fd1630, %fd267, %fd1625;
	ld.shared.f64 	%fd1632, [%r12+3656];
	fma.rn.f64 	%fd1633, %fd304, %fd1632, %fd1627;
	ld.shared.f64 	%fd1634, [%r18+4440];
	fma.rn.f64 	%fd1635, %fd305, %fd1634, %fd1629;
	ld.shared.f64 	%fd1636, [_ZZ32massMatrixMultiplyConstantKernelILi11ELi15ELi1EEvidPKdS1_S1_S1_S1_S1_S1_PdE13s_QuadToQuadD+296];
	fma.rn.f64 	%fd1637, %fd1636, %fd268, %fd1631;
	ld.shared.f64 	%fd1638, [%r12+3664];
	fma.rn.f64 	%fd1639, %fd306, %fd1638, %fd1633;
	ld.shared.f64 	%fd1640, [%r18+4560];
	fma.rn.f64 	%fd1641, %fd307, %fd1640, %fd1635;
	ld.shared.f64 	%fd1642, [_ZZ32massMatrixMultiplyConstantKernelILi11ELi15ELi1EEvidPKdS1_S1_S1_S1_S1_S1_PdE13s_QuadToQuadD+304];
	fma.rn.f64 	%fd1643, %fd1642, %fd269, %fd1637;
	ld.shared.f64 	%fd1644, [%r12+3672];
	fma.rn.f64 	%fd1645, %fd308, %fd1644, %fd1639;
	ld.shared.f64 	%fd1646, [%r18+4680];
	fma.rn.f64 	%fd1647, %fd309, %fd1646, %fd1641;
	ld.shared.f64 	%fd1648, [_ZZ32massMatrixMultiplyConstantKernelILi11ELi15ELi1EEvidPKdS1_S1_S1_S1_S1_S1_PdE13s_QuadToQuadD+312];
	fma.rn.f64 	%fd1649, %fd1648, %fd270, %fd1643;
	ld.shared.f64 	%fd1650, [%r12+3680];
	fma.rn.f64 	%fd1651, %fd310, %fd1650, %fd1645;
	ld.shared.f64 	%fd1652, [%r18+4800];
	fma.rn.f64 	%fd1653, %fd311, %fd1652, %fd1647;
	ld.shared.f64 	%fd1654, [_ZZ32massMatrixMultiplyConstantKernelILi11ELi15ELi1EEvidPKdS1_S1_S1_S1_S1_S1_PdE13s_QuadToQuadD+320];
	fma.rn.f64 	%fd1655, %fd1654, %fd271, %fd1649;
	ld.shared.f64 	%fd1656, [%r12+3688];
	fma.rn.f64 	%fd1657, %fd312, %fd1656, %fd1651;
	ld.shared.f64 	%fd1658, [%r18+4920];
	fma.rn.f64 	%fd1659, %fd313, %fd1658, %fd1653;
	ld.shared.f64 	%fd1660, [_ZZ32massMatrixMultiplyConstantKernelILi11ELi15ELi1EEvidPKdS1_S1_S1_S1_S1_S1_PdE13s_QuadToQuadD+328];
	fma.rn.f64 	%fd1661, %fd1660, %fd272, %fd1655;
	ld.shared.f64 	%fd1662, [%r12+3696];
	fma.rn.f64 	%fd1663, %fd314, %fd1662, %fd1657;
	ld.shared.f64 	%fd1664, [%r18+5040];
	fma.rn.f64 	%fd1665, %fd315, %fd1664, %fd1659;
	ld.shared.f64 	%fd1666, [_ZZ32massMatrixMultiplyConstantKernelILi11ELi15ELi1EEvidPKdS1_S1_S1_S1_S1_S1_PdE13s_QuadToQuadD+336];
	fma.rn.f64 	%fd1667, %fd1666, %fd273, %fd1661;
	ld.shared.f64 	%fd1668, [%r12+3704];
	fma.rn.f64 	%fd1669, %fd316, %fd1668, %fd1663;
	ld.shared.f64 	%fd1670, [%r18+5160];
	fma.rn.f64 	%fd1671, %fd317, %fd1670, %fd1665;
	ld.shared.f64 	%fd1672, [_ZZ32massMatrixMultiplyConstantKernelILi11ELi15ELi1EEvidPKdS1_S1_S1_S1_S1_S1_PdE13s_QuadToQuadD+344];
	fma.rn.f64 	%fd1673, %fd1672, %fd274, %fd1667;
	ld.shared.f64 	%fd1674, [%r12+3712];
	fma.rn.f64 	%fd1675, %fd318, %fd1674, %fd1669;
	ld.shared.f64 	%fd1676, [%r18+5280];
	fma.rn.f64 	%fd1677, %fd319, %fd1676, %fd1671;
	ld.shared.f64 	%fd1678, [_ZZ32massMatrixMultiplyConstantKernelILi11ELi15ELi1EEvidPKdS1_S1_S1_S1_S1_S1_PdE13s_QuadToQuadD+352];
	fma.rn.f64 	%fd1679, %fd1678, %fd275, %fd1673;
	bar.sync 	0;
	mul.f64 	%fd1680, %fd4261, %fd1677;
	fma.rn.f64 	%fd1681, %fd4260, %fd1675, %fd1680;
	fma.rn.f64 	%fd1682, %fd4262, %fd1679, %fd1681;
	st.shared.f64 	[%r15], %fd1682;
	mul.f64 	%fd1683, %fd4263, %fd1677;
	fma.rn.f64 	%fd1684, %fd4261, %fd1675, %fd1683;
	fma.rn.f64 	%fd1685, %fd4264, %fd1679, %fd1684;
	st.shared.f64 	[%r16], %fd1685;
	mul.f64 	%fd1686, %fd4264, %fd1677;
	fma.rn.f64 	%fd1687, %fd4262, %fd1675, %fd1686;
	fma.rn.f64 	%fd1688, %fd4265, %fd1679, %fd1687;
	mul.f64 	%fd1689, %fd4151, %fd4266;
	bar.sync 	0;
	ld.shared.f64 	%fd1690, [%r14];
	mul.f64 	%fd1691, %fd320, %fd1690;
	fma.rn.f64 	%fd1692, %fd1689, %fd263, %fd1691;
	ld.shared.f64 	%fd1693, [%r17];
	fma.rn.f64 	%fd1694, %fd321, %fd1693, %fd1692;
	fma.rn.f64 	%fd408, %fd1688, %fd1594, %fd379;
	ld.shared.f64 	%fd1695, [%r14+8];
	fma.rn.f64 	%fd1696, %fd322, %fd1695, %fd1694;
	ld.shared.f64 	%fd1697, [%r17+120];
	fma.rn.f64 	%fd1698, %fd323, %fd1697, %fd1696;
	fma.rn.f64 	%fd409, %fd1688, %fd1600, %fd393;
	ld.shared.f64 	%fd1699, [%r14+16];
	fma.rn.f64 	%fd1700, %fd325, %fd1699, %fd1698;
	ld.shared.f64 	%fd1701, [%r17+240];
	fma.rn.f64 	%fd1702, %fd326, %fd1701, %fd1700;
	fma.rn.f64 	%fd1703, %fd1688, %fd1606, %fd380;
	ld.shared.f64 	%fd1704, [%r14+24];
	fma.rn.f64 	%fd1705, %fd328, %fd1704, %fd1702;
	ld.shared.f64 	%fd1706, [%r17+360];
	fma.rn.f64 	%fd1707, %fd329, %fd1706, %fd1705;
	fma.rn.f64 	%fd410, %fd1688, %fd1612, %fd381;
	ld.shared.f64 	%fd1708, [%r14+32];
	fma.rn.f64 	%fd1709, %fd331, %fd1708, %fd1707;
	ld.shared.f64 	%fd1710, [%r17+480];
	fma.rn.f64 	%fd1711, %fd332, %fd1710, %fd1709;
	fma.rn.f64 	%fd411, %fd1688, %fd1618, %fd382;
	ld.shared.f64 	%fd1712, [%r14+40];
	fma.rn.f64 	%fd1713, %fd334, %fd1712, %fd1711;
	ld.shared.f64 	%fd1714, [%r17+600];
	fma.rn.f64 	%fd1715, %fd335, %fd1714, %fd1713;
	fma.rn.f64 	%fd412, %fd1688, %fd1624, %fd383;
	ld.shared.f64 	%fd1716, [%r14+48];
	fma.rn.f64 	%fd1717, %fd337, %fd1716, %fd1715;
	ld.shared.f64 	%fd1718, [%r17+720];
	fma.rn.f64 	%fd1719, %fd338, %fd1718, %fd1717;
	fma.rn.f64 	%fd413, %fd1688, %fd1630, %fd384;
	ld.shared.f64 	%fd1720, [%r14+56];
	fma.rn.f64 	%fd1721, %fd340, %fd1720, %fd1719;
	ld.shared.f64 	%fd1722, [%r17+840];
	fma.rn.f64 	%fd1723, %fd341, %fd1722, %fd1721;
	fma.rn.f64 	%fd414, %fd1688, %fd1636, %fd385;
	ld.shared.f64 	%fd1724, [%r14+64];
	fma.rn.f64 	%fd1725, %fd343, %fd1724, %fd1723;
	ld.shared.f64 	%fd1726, [%r17+960];
	fma.rn.f64 	%fd1727, %fd344, %fd1726, %fd1725;
	fma.rn.f64 	%fd415, %fd1688, %fd1642, %fd386;
	ld.shared.f64 	%fd1728, [%r14+72];
	fma.rn.f64 	%fd1729, %fd346, %fd1728, %fd1727;
	ld.shared.f64 	%fd1730, [%r17+1080];
	fma.rn.f64 	%fd1731, %fd347, %fd1730, %fd1729;
	fma.rn.f64 	%fd416, %fd1688, %fd1648, %fd387;
	ld.shared.f64 	%fd1732, [%r14+80];
	fma.rn.f64 	%fd1733, %fd349, %fd1732, %fd1731;
	ld.shared.f64 	%fd1734, [%r17+1200];
	fma.rn.f64 	%fd1735, %fd350, %fd1734, %fd1733;
	fma.rn.f64 	%fd417, %fd1688, %fd1654, %fd388;
	ld.shared.f64 	%fd1736, [%r14+88];
	fma.rn.f64 	%fd1737, %fd352, %fd1736, %fd1735;
	ld.shared.f64 	%fd1738, [%r17+1320];
	fma.rn.f64 	%fd1739, %fd353, %fd1738, %fd1737;
	fma.rn.f64 	%fd418, %fd1688, %fd1660, %fd389;
	ld.shared.f64 	%fd1740, [%r14+96];
	fma.rn.f64 	%fd1741, %fd355, %fd1740, %fd1739;
	ld.shared.f64 	%fd1742, [%r17+1440];
	fma.rn.f64 	%fd1743, %fd356, %fd1742, %fd1741;
	fma.rn.f64 	%fd419, %fd1688, %fd1666, %fd390;
	ld.shared.f64 	%fd1744, [%r14+104];
	fma.rn.f64 	%fd1745, %fd358, %fd1744, %fd1743;
	ld.shared.f64 	%fd1746, [%r17+1560];
	fma.rn.f64 	%fd1747, %fd359, %fd1746, %fd1745;
	fma.rn.f64 	%fd420, %fd1688, %fd1672, %fd391;
	ld.shared.f64 	%fd1748, [%r14+112];
	fma.rn.f64 	%fd1749, %fd361, %fd1748, %fd1747;
	ld.shared.f64 	%fd1750, [%r17+1680];
	fma.rn.f64 	%fd1751, %fd362, %fd1750, %fd1749;
	fma.rn.f64 	%fd421, %fd1688, %fd1678, %fd392;
	add.f64 	%fd422, %fd1751, %fd1703;
	mov.f64 	%fd4267, 0d0000000000000000;
	mov.f64 	%fd4268, %fd4267;
	mov.f64 	%fd4269, %fd4267;
	mov.f64 	%fd4270, %fd4267;
	mov.f64 	%fd4271, %fd4267;
	mov.f64 	%fd4272, %fd4267;
	mov.f64 	%fd4273, %fd4267;
	@%p10 bra 	$L__BB50_15;
	ld.param.u64 	%rd62, [_Z32massMatrixMultiplyConstantKernelILi11ELi15ELi1EEvidPKdS1_S1_S1_S1_S1_S1_Pd_param_2];
	cvta.to.global.u64 	%rd20, %rd62;
	mov.u32 	%r70, %ctaid.x;
	mov.u32 	%r71, %tid.y;
	add.s32 	%r72, %r70, %r71;
	mov.u32 	%r73, %tid.x;
	mad.lo.s32 	%r74, %r72, 23625, %r73;
	mul.wide.s32 	%rd21, %r74, 8;
	add.s64 	%rd22, %rd20, %rd21;
	ld.global.nc.f64 	%fd4267, [%rd22+5400];
	ld.global.nc.f64 	%fd4268, [%rd22+32400];
	ld.global.nc.f64 	%fd4269, [%rd22+59400];
	ld.global.nc.f64 	%fd4270, [%rd22+86400];
	ld.global.nc.f64 	%fd4271, [%rd22+113400];
	ld.global.nc.f64 	%fd4272, [%rd22+140400];
	ld.global.nc.f64 	%fd4273, [%rd22+167400];
$L__BB50_15:
	ld.param.f64 	%fd4152, [_Z32massMatrixMultiplyConstantKernelILi11ELi15ELi1EEvidPKdS1_S1_S1_S1_S1_S1_Pd_param_1];
	ld.param.u32 	%r173, [_Z32massMatrixMultiplyConstantKernelILi11ELi15ELi1EEvidPKdS1_S1_S1_S1_S1_S1_Pd_param_0];
	mov.u32 	%r75, %ctaid.x;
	mov.u32 	%r76, %tid.y;
	add.s32 	%r77, %r75, %r76;
	setp.ge.s32 	%p11, %r77, %r173;
	ld.shared.f64 	%fd1753, [%r12+5400];
	fma.rn.f64 	%fd1754, %fd290, %fd1753, 0d0000000000000000;
	ld.shared.f64 	%fd1755, [%r18+5400];
	fma.rn.f64 	%fd1756, %fd291, %fd1755, 0d0000000000000000;
	ld.shared.f64 	%fd1757, [_ZZ32massMatrixMultiplyConstantKernelILi11ELi15ELi1EEvidPKdS1_S1_S1_S1_S1_S1_PdE13s_QuadToQuadD+360];
	fma.rn.f64 	%fd1758, %fd1757, %fd261, 0d0000000000000000;
	ld.shared.f64 	%fd1759, [%r12+5408];
	fma.rn.f64 	%fd1760, %fd292, %fd1759, %fd1754;
	ld.shared.f64 	%fd1761, [%r18+5520];
	fma.rn.f64 	%fd1762, %fd293, %fd1761, %fd1756;
	ld.shared.f64 	%fd1763, [_ZZ32massMatrixMultiplyConstantKernelILi11ELi15ELi1EEvidPKdS1_S1_S1_S1_S1_S1_PdE13s_QuadToQuadD+368];
	fma.rn.f64 	%fd1764, %fd1763, %fd262, %fd1758;
	ld.shared.f64 	%fd1765, [%r12+5416];
	fma.rn.f64 	%fd1766, %fd294, %fd1765, %fd1760;
	ld.shared.f64 	%fd1767, [%r18+5640];
	fma.rn.f64 	%fd1768, %fd295, %fd1767, %fd1762;
	ld.shared.f64 	%fd1769, [_ZZ32massMatrixMultiplyConstantKernelILi11ELi15ELi1EEvidPKdS1_S1_S1_S1_S1_S1_PdE13s_QuadToQuadD+376];
	fma.rn.f64 	%fd1770, %fd1769, %fd263, %fd1764;
	ld.shared.f64 	%fd1771, [%r12+5424];
	fma.rn.f64 	%fd1772, %fd296, %fd1771, %fd1766;
	ld.shared.f64 	%fd1773, [%r18+5760];
	fma.rn.f64 	%fd1774, %fd297, %fd1773, %fd1768;
	ld.shared.f64 	%fd1775, [_ZZ32massMatrixMultiplyConstantKernelILi11ELi15ELi1EEvidPKdS1_S1_S1_S1_S1_S1_PdE13s_QuadToQuadD+384];
	fma.rn.f64 	%fd1776, %fd1775, %fd264, %fd1770;
	ld.shared.f64 	%fd1777, [%r12+5432];
	fma.rn.f64 	%fd1778, %fd298, %fd1777, %fd1772;
	ld.shared.f64 	%fd1779, [%r18+5880];
	fma.rn.f64 	%fd1780, %fd299, %fd1779, %fd1774;
	ld.shared.f64 	%fd1781, [_ZZ32massMatrixMultiplyConstantKernelILi11ELi15ELi1EEvidPKdS1_S1_S1_S1_S1_S1_PdE13s_QuadToQuadD+392];
	fma.rn.f64 	%fd1782, %fd1781, %fd265, %fd1776;
	ld.shared.f64 	%fd1783, [%r12+5440];
	fma.rn.f64 	%fd1784, %fd300, %fd1783, %fd1778;
	ld.shared.f64 	%fd1785, [%r18+6000];
	fma.rn.f64 	%fd1786, %fd301, %fd1785, %fd1780;
	ld.shared.f64 	%fd1787, [_ZZ32massMatrixMultiplyConstantKernelILi11ELi15ELi1EEvidPKdS1_S1_S1_S1_S1_S1_PdE13s_QuadToQuadD+400];
	fma.rn.f64 	%fd1788, %fd1787, %fd266, %fd1782;
	ld.shared.f64 	%fd1789, [%r12+5448];
	fma.rn.f64 	%fd1790, %fd302, %fd1789, %fd1784;
	ld.shared.f64 	%fd1791, [%r18+6120];
	fma.rn.f64 	%fd1792, %fd303, %fd1791, %fd1786;
	ld.shared.f64 	%fd1793, [_ZZ32massMatrixMultiplyConstantKernelILi11ELi15ELi1EEvidPKdS1_S1_S1_S1_S1_S1_PdE13s_QuadToQuadD+408];
	fma.rn.f64 	%fd1794, %fd1793, %fd267, %fd1788;
	ld.shared.f64 	%fd1795, [%r12+5456];
	fma.rn.f64 	%fd1796, %fd304, %fd1795, %fd1790;
	ld.shared.f64 	%fd1797, [%r18+6240];
	fma.rn.f64 	%fd1798, %fd305, %fd1797, %fd1792;
	ld.shared.f64 	%fd1799, [_ZZ32massMatrixMultiplyConstantKernelILi11ELi15ELi1EEvidPKdS1_S1_S1_S1_S1_S1_PdE13s_QuadToQuadD+416];
	fma.rn.f64 	%fd1800, %fd1799, %fd268, %fd1794;
	ld.shared.f64 	%fd1801, [%r12+5464];
	fma.rn.f64 	%fd1802, %fd306, %fd1801, %fd1796;
	ld.shared.f64 	%fd1803, [%r18+6360];
	fma.rn.f64 	%fd1804, %fd307, %fd1803, %fd1798;
	ld.shared.f64 	%fd1805, [_ZZ32massMatrixMultiplyConstantKernelILi11ELi15ELi1EEvidPKdS1_S1_S1_S1_S1_S1_PdE13s_QuadToQuadD+424];
	fma.rn.f64 	%fd1806, %fd1805, %fd269, %fd1800;
	ld.shared.f64 	%fd1807, [%r12+5472];
	fma.rn.f64 	%fd1808, %fd308, %fd1807, %fd1802;
	ld.shared.f64 	%fd1809, [%r18+6480];
	fma.rn.f64 	%fd1810, %fd309, %fd1809, %fd1804;
	ld.shared.f64 	%fd1811, [_ZZ32massMatrixMultiplyConstantKernelILi11ELi15ELi1EEvidPKdS1_S1_S1_S1_S1_S1_PdE13s_QuadToQuadD+432];
	fma.rn.f64 	%fd1812, %fd1811, %fd270, %fd1806;
	ld.shared.f64 	%fd1813, [%r12+5480];
	fma.rn.f64 	%fd1814, %fd310, %fd1813, %fd1808;
	ld.shared.f64 	%fd1815, [%r18+6600];
	fma.rn.f64 	%fd1816, %fd311, %fd1815, %fd1810;
	ld.shared.f64 	%fd1817, [_ZZ32massMatrixMultiplyConstantKernelILi11ELi15ELi1EEvidPKdS1_S1_S1_S1_S1_S1_PdE13s_QuadToQuadD+440];
	fma.rn.f64 	%fd1818, %fd1817, %fd271, %fd1812;
	ld.shared.f64 	%fd1819, [%r12+5488];
	fma.rn.f64 	%fd1820, %fd312, %fd1819, %fd1814;
	ld.shared.f64 	%fd1821, [%r18+6720];
	fma.rn.f64 	%fd1822, %fd313, %fd1821, %fd1816;
	ld.shared.f64 	%fd1823, [_ZZ32massMatrixMultiplyConstantKernelILi11ELi15ELi1EEvidPKdS1_S1_S1_S1_S1_S1_PdE13s_QuadToQuadD+448];
	fma.rn.f64 	%fd1824, %fd1823, %fd272, %fd1818;
	ld.shared.f64 	%fd1825, [%r12+5496];
	fma.rn.f64 	%fd1826, %fd314, %fd1825, %fd1820;
	ld.shared.f64 	%fd1827, [%r18+6840];
	fma.rn.f64 	%fd1828, %fd315, %fd1827, %fd1822;
	ld.shared.f64 	%fd1829, [_ZZ32massMatrixMultiplyConstantKernelILi11ELi15ELi1EEvidPKdS1_S1_S1_S1_S1_S1_PdE13s_QuadToQuadD+456];
	fma.rn.f64 	%fd1830, %fd1829, %fd273, %fd1824;
	ld.shared.f64 	%fd1831, [%r12+5504];
	fma.rn.f64 	%fd1832, %fd316, %fd1831, %fd1826;
	ld.shared.f64 	%fd1833, [%r18+6960];
	fma.rn.f64 	%fd1834, %fd317, %fd1833, %fd1828;
	ld.shared.f64 	%fd1835, [_ZZ32massMatrixMultiplyConstantKernelILi11ELi15ELi1EEvidPKdS1_S1_S1_S1_S1_S1_PdE13s_QuadToQuadD+464];
	fma.rn.f64 	%fd1836, %fd1835, %fd274, %fd1830;
	ld.shared.f64 	%fd1837, [%r12+5512];
	fma.rn.f64 	%fd1838, %fd318, %fd1837, %fd1832;
	ld.shared.f64 	%fd1839, [%r18+7080];
	fma.rn.f64 	%fd1840, %fd319, %fd1839, %fd1834;
	ld.shared.f64 	%fd1841, [_ZZ32massMatrixMultiplyConstantKernelILi11ELi15ELi1EEvidPKdS1_S1_S1_S1_S1_S1_PdE13s_QuadToQuadD+472];
	fma.rn.f64 	%fd1842, %fd1841, %fd275, %fd1836;
	bar.sync 	0;
	mul.f64 	%fd1843, %fd4268, %fd1840;
	fma.rn.f64 	%fd1844, %fd4267, %fd1838, %fd1843;
	fma.rn.f64 	%fd1845, %fd4269, %fd1842, %fd1844;
	st.shared.f64 	[%r15], %fd1845;
	mul.f64 	%fd1846, %fd4270, %fd1840;
	fma.rn.f64 	%fd1847, %fd4268, %fd1838, %fd1846;
	fma.rn.f64 	%fd1848, %fd4271, %fd1842, %fd1847;
	st.shared.f64 	[%r16], %fd1848;
	mul.f64 	%fd1849, %fd4271, %fd1840;
	fma.rn.f64 	%fd1850, %fd4269, %fd1838, %fd1849;
	fma.rn.f64 	%fd1851, %fd4272, %fd1842, %fd1850;
	mul.f64 	%fd1852, %fd4152, %fd4273;
	bar.sync 	0;
	ld.shared.f64 	%fd1853, [%r14];
	mul.f64 	%fd1854, %fd320, %fd1853;
	fma.rn.f64 	%fd1855, %fd1852, %fd264, %fd1854;
	ld.shared.f64 	%fd1856, [%r17];
	fma.rn.f64 	%fd1857, %fd321, %fd1856, %fd1855;
	fma.rn.f64 	%fd437, %fd1851, %fd1757, %fd408;
	ld.shared.f64 	%fd1858, [%r14+8];
	fma.rn.f64 	%fd1859, %fd322, %fd1858, %fd1857;
	ld.shared.f64 	%fd1860, [%r17+120];
	fma.rn.f64 	%fd1861, %fd323, %fd1860, %fd1859;
	fma.rn.f64 	%fd438, %fd1851, %fd1763, %fd409;
	ld.shared.f64 	%fd1862, [%r14+16];
	fma.rn.f64 	%fd1863, %fd325, %fd1862, %fd1861;
	ld.shared.f64 	%fd1864, [%r17+240];
	fma.rn.f64 	%fd1865, %fd326, %fd1864, %fd1863;
	fma.rn.f64 	%fd439, %fd1851, %fd1769, %fd422;
	ld.shared.f64 	%fd1866, [%r14+24];
	fma.rn.f64 	%fd1867, %fd328, %fd1866, %fd1865;
	ld.shared.f64 	%fd1868, [%r17+360];
	fma.rn.f64 	%fd1869, %fd329, %fd1868, %fd1867;
	fma.rn.f64 	%fd1870, %fd1851, %fd1775, %fd410;
	ld.shared.f64 	%fd1871, [%r14+32];
	fma.rn.f64 	%fd1872, %fd331, %fd1871, %fd1869;
	ld.shared.f64 	%fd1873, [%r17+480];
	fma.rn.f64 	%fd1874, %fd332, %fd1873, %fd1872;
	fma.rn.f64 	%fd440, %fd1851, %fd1781, %fd411;
	ld.shared.f64 	%fd1875, [%r14+40];
	fma.rn.f64 	%fd1876, %fd334, %fd1875, %fd1874;
	ld.shared.f64 	%fd1877, [%r17+600];
	fma.rn.f64 	%fd1878, %fd335, %fd1877, %fd1876;
	fma.rn.f64 	%fd441, %fd1851, %fd1787, %fd412;
	ld.shared.f64 	%fd1879, [%r14+48];
	fma.rn.f64 	%fd1880, %fd337, %fd1879, %fd1878;
	ld.shared.f64 	%fd1881, [%r17+720];
	fma.rn.f64 	%fd1882, %fd338, %fd1881, %fd1880;
	fma.rn.f64 	%fd442, %fd1851, %fd1793, %fd413;
	ld.shared.f64 	%fd1883, [%r14+56];
	fma.rn.f64 	%fd1884, %fd340, %fd1883, %fd1882;
	ld.shared.f64 	%fd1885, [%r17+840];
	fma.rn.f64 	%fd1886, %fd341, %fd1885, %fd1884;
	fma.rn.f64 	%fd443, %fd1851, %fd1799, %fd414;
	ld.shared.f64 	%fd1887, [%r14+64];
	fma.rn.f64 	%fd1888, %fd343, %fd1887, %fd1886;
	ld.shared.f64 	%fd1889, [%r17+960];
	fma.rn.f64 	%fd1890, %fd344, %fd1889, %fd1888;
	fma.rn.f64 	%fd444, %fd1851, %fd1805, %fd415;
	ld.shared.f64 	%fd1891, [%r14+72];
	fma.rn.f64 	%fd1892, %fd346, %fd1891, %fd1890;
	ld.shared.f64 	%fd1893, [%r17+1080];
	fma.rn.f64 	%fd1894, %fd347, %fd1893, %fd1892;
	fma.rn.f64 	%fd445, %fd1851, %fd1811, %fd416;
	ld.shared.f64 	%fd1895, [%r14+80];
	fma.rn.f64 	%fd1896, %fd349, %fd1895, %fd1894;
	ld.shared.f64 	%fd1897, [%r17+1200];
	fma.rn.f64 	%fd1898, %fd350, %fd1897, %fd1896;
	fma.rn.f64 	%fd446, %fd1851, %fd1817, %fd417;
	ld.shared.f64 	%fd1899, [%r14+88];
	fma.rn.f64 	%fd1900, %fd352, %fd1899, %fd1898;
	ld.shared.f64 	%fd1901, [%r17+1320];
	fma.rn.f64 	%fd1902, %fd353, %fd1901, %fd1900;
	fma.rn.f64 	%fd447, %fd1851, %fd1823, %fd418;
	ld.shared.f64 	%fd1903, [%r14+96];
	fma.rn.f64 	%fd1904, %fd355, %fd1903, %fd1902;
	ld.shared.f64 	%fd1905, [%r17+1440];
	fma.rn.f64 	%fd1906, %fd356, %fd1905, %fd1904;
	fma.rn.f64 	%fd448, %fd1851, %fd1829, %fd419;
	ld.shared.f64 	%fd1907, [%r14+104];
	fma.rn.f64 	%fd1908, %fd358, %fd1907, %fd1906;
	ld.shared.f64 	%fd1909, [%r17+1560];
	fma.rn.f64 	%fd1910, %fd359, %fd1909, %fd1908;
	fma.rn.f64 	%fd449, %fd1851, %fd1835, %fd420;
	ld.shared.f64 	%fd1911, [%r14+112];
	fma.rn.f64 	%fd1912, %fd361, %fd1911, %fd1910;
	ld.shared.f64 	%fd1913, [%r17+1680];
	fma.rn.f64 	%fd1914, %fd362, %fd1913, %fd1912;
	fma.rn.f64 	%fd450, %fd1851, %fd1841, %fd421;
	add.f64 	%fd451, %fd1914, %fd1870;
	mov.f64 	%fd4274, 0d0000000000000000;
	mov.f64 	%fd4275, %fd4274;
	mov.f64 	%fd4276, %fd4274;
	mov.f64 	%fd4277, %fd4274;
	mov.f64 	%fd4278, %fd4274;
	mov.f64 	%fd4279, %fd4274;
	mov.f64 	%fd4280, %fd4274;
	@%p11 bra 	$L__BB50_17;
	ld.param.u64 	%rd63, [_Z32massMatrixMultiplyConstantKernelILi11ELi15ELi1EEvidPKdS1_S1_S1_S1_S1_S1_Pd_param_2];
	cvta.to.global.u64 	%rd23, %rd63;
	mov.u32 	%r78, %ctaid.x;
	mov.u32 	%r79, %tid.y;
	add.s32 	%r80, %r78, %r79;
	mov.u32 	%r81, %tid.x;
	mad.lo.s32 	%r82, %r80, 23625, %r81;
	mul.wide.s32 	%rd24, %r82, 8;
	add.s64 	%rd25, %rd23, %rd24;
	ld.global.nc.f64 	%fd4274, [%rd25+7200];
	ld.global.nc.f64 	%fd4275, [%rd25+34200];
	ld.global.nc.f64 	%fd4276, [%rd25+61200];
	ld.global.nc.f64 	%fd4277, [%rd25+88200];
	ld.global.nc.f64 	%fd4278, [%rd25+115200];
	ld.global.nc.f64 	%fd4279, [%rd25+142200];
	ld.global.nc.f64 	%fd4280, [%rd25+169200];
$L__BB50_17:
	ld.param.f64 	%fd4153, [_Z32massMatrixMultiplyConstantKernelILi11ELi15ELi1EEvidPKdS1_S1_S1_S1_S1_S1_Pd_param_1];
	ld.param.u32 	%r174, [_Z32massMatrixMultiplyConstantKernelILi11ELi15ELi1EEvidPKdS1_S1_S1_S1_S1_S1_Pd_param_0];
	mov.u32 	%r83, %ctaid.x;
	mov.u32 	%r84, %tid.y;
	add.s32 	%r85, %r83, %r84;
	setp.ge.s32 	%p12, %r85, %r174;
	ld.shared.f64 	%fd1916, [%r12+7200];
	fma.rn.f64 	%fd1917, %fd290, %fd1916, 0d0000000000000000;
	ld.shared.f64 	%fd1918, [%r18+7200];
	fma.rn.f64 	%fd1919, %fd291, %fd1918, 0d0000000000000000;
	ld.shared.f64 	%fd1920, [_ZZ32massMatrixMultiplyConstantKernelILi11ELi15ELi1EEvidPKdS1_S1_S1_S1_S1_S1_PdE13s_QuadToQuadD+480];
	fma.rn.f64 	%fd1921, %fd1920, %fd261, 0d0000000000000000;
	ld.shared.f64 	%fd1922, [%r12+7208];
	fma.rn.f64 	%fd1923, %fd292, %fd1922, %fd1917;
	ld.shared.f64 	%fd1924, [%r18+7320];
	fma.rn.f64 	%fd1925, %fd293, %fd1924, %fd1919;
	ld.shared.f64 	%fd1926, [_ZZ32massMatrixMultiplyConstantKernelILi11ELi15ELi1EEvidPKdS1_S1_S1_S1_S1_S1_PdE13s_QuadToQuadD+488];
	fma.rn.f64 	%fd1927, %fd1926, %fd262, %fd1921;
	ld.shared.f64 	%fd1928, [%r12+7216];
	fma.rn.f64 	%fd1929, %fd294, %fd1928, %fd1923;
	ld.shared.f64 	%fd1930, [%r18+7440];
	fma.rn.f64 	%fd1931, %fd295, %fd1930, %fd1925;
	ld.shared.f64 	%fd1932, [_ZZ32massMatrixMultiplyConstantKernelILi11ELi15ELi1EEvidPKdS1_S1_S1_S1_S1_S1_PdE13s_QuadToQuadD+496];
	fma.rn.f64 	%fd1933, %fd1932, %fd263, %fd1927;
	ld.shared.f64 	%fd1934, [%r12+7224];
	fma.rn.f64 	%fd1935, %fd296, %fd1934, %fd1929;
	ld.shared.f64 	%fd1936, [%r18+7560];
	fma.rn.f64 	%fd1937, %fd297, %fd1936, %fd1931;
	ld.shared.f64 	%fd1938, [_ZZ32massMatrixMultiplyConstantKernelILi11ELi15ELi1EEvidPKdS1_S1_S1_S1_S1_S1_PdE13s_QuadToQuadD+504];
	fma.rn.f64 	%fd1939, %fd1938, %fd264, %fd1933;
	ld.shared.f64 	%fd1940, [%r12+7232];
	fma.rn.f64 	%fd1941, %fd298, %fd1940, %fd1935;
	ld.shared.f64 	%fd1942, [%r18+7680];
	fma.rn.f64 	%fd1943, %fd299, %fd1942, %fd1937;
	ld.shared.f64 	%fd1944, [_ZZ32massMatrixMultiplyConstantKernelILi11ELi15ELi1EEvidPKdS1_S1_S1_S1_S1_S1_PdE13s_QuadToQuadD+512];
	fma.rn.f64 	%fd1945, %fd1944, %fd265, %fd1939;
	ld.shared.f64 	%fd1946, [%r12+7240];
	fma.rn.f64 	%fd1947, %fd300, %fd1946, %fd1941;
	ld.shared.f64 	%fd1948, [%r18+7800];
	fma.rn.f64 	%fd1949, %fd301, %fd1948, %fd1943;
	ld.shared.f64 	%fd1950, [_ZZ32massMatrixMultiplyConstantKernelILi11ELi15ELi1EEvidPKdS1_S1_S1_S1_S1_S1_PdE13s_QuadToQuadD+520];
	fma.rn.f64 	%fd1951, %fd1950, %fd266, %fd1945;
	ld.shared.f64 	%fd1952, [%r12+7248];
	fma.rn.f64 	%fd1953, %fd302, %fd1952, %fd1947;
	ld.shared.f64 	%fd1954, [%r18+7920];
	fma.rn.f64 	%fd1955, %fd303, %fd1954, %fd1949;
	ld.shared.f64 	%fd1956, [_ZZ32massMatrixMultiplyConstantKernelILi11ELi15ELi1EEvidPKdS1_S1_S1_S1_S1_S1_PdE13s_QuadToQuadD+528];
	fma.rn.f64 	%fd1957, %fd1956, %fd267, %fd1951;
	ld.shared.f64 	%fd1958, [%r12+7256];
	fma.rn.f64 	%fd1959, %fd304, %fd1958, %fd1953;
	ld.shared.f64 	%fd1960, [%r18+8040];
	fma.rn.f64 	%fd1961, %fd305, %fd1960, %fd1955;
	ld.shared.f64 	%fd1962, [_ZZ32massMatrixMultiplyConstantKernelILi11ELi15ELi1EEvidPKdS1_S1_S1_S1_S1_S1_PdE13s_QuadToQuadD+536];
	fma.rn.f64 	%fd1963, %fd1962, %fd268, %fd1957;
	ld.shared.f64 	%fd1964, [%r12+7264];
	fma.rn.f64 	%fd1965, %fd306, %fd1964, %fd1959;
	ld.shared.f64 	%fd1966, [%r18+8160];
	fma.rn.f64 	%fd1967, %fd307, %fd1966, %fd1961;
	ld.shared.f64 	%fd1968, [_ZZ32massMatrixMultiplyConstantKernelILi11ELi15ELi1EEvidPKdS1_S1_S1_S1_S1_S1_PdE13s_QuadToQuadD+544];
	fma.rn.f64 	%fd1969, %fd1968, %fd269, %fd1963;
	ld.shared.f64 	%fd1970, [%r12+7272];
	fma.rn.f64 	%fd1971, %fd308, %fd1970, %fd1965;
	ld.shared.f64 	%fd1972, [%r18+8280];
	fma.rn.f64 	%fd1973, %fd309, %fd1972, %fd1967;
	ld.shared.f64 	%fd1974, [_ZZ32massMatrixMultiplyConstantKernelILi11ELi15ELi1EEvidPKdS1_S1_S1_S1_S1_S1_PdE13s_QuadToQuadD+552];
	fma.rn.f64 	%fd1975, %fd1974, %fd270, %fd1969;
	ld.shared.f64 	%fd1976, [%r12+7280];
	fma.rn.f64 	%fd1977, %fd310, %fd1976, %fd1971;
	ld.shared.f64 	%fd1978, [%r18+8400];
	fma.rn.f64 	%fd1979, %fd311, %fd1978, %fd1973;
	ld.shared.f64 	%fd1980, [_ZZ32massMatrixMultiplyConstantKernelILi11ELi15ELi1EEvidPKdS1_S1_S1_S1_S1_S1_PdE13s_QuadToQuadD+560];
	fma.rn.f64 	%fd1981, %fd1980, %fd271, %fd1975;
	ld.shared.f64 	%fd1982, [%r12+7288];
	fma.rn.f64 	%fd1983, %fd312, %fd1982, %fd1977;
	ld.shared.f64 	%fd1984, [%r18+8520];
	fma.rn.f64 	%fd1985, %fd313, %fd1984, %fd1979;
	ld.shared.f64 	%fd1986, [_ZZ32massMatrixMultiplyConstantKernelILi11ELi15ELi1EEvidPKdS1_S1_S1_S1_S1_S1_PdE13s_QuadToQuadD+568];
	fma.rn.f64 	%fd1987, %fd1986, %fd272, %fd1981;
	ld.shared.f64 	%fd1988, [%r12+7296];
	fma.rn.f64 	%fd1989, %fd314, %fd1988, %fd1983;
	ld.shared.f64 	%fd1990, [%r18+8640];
	fma.rn.f64 	%fd1991, %fd315, %fd1990, %fd1985;
	ld.shared.f64 	%fd1992, [_ZZ32massMatrixMultiplyConstantKernelILi11ELi15ELi1EEvidPKdS1_S1_S1_S1_S1_S1_PdE13s_QuadToQuadD+576];
	fma.rn.f64 	%fd1993, %fd1992, %fd273, %fd1987;
	ld.shared.f64 	%fd1994, [%r12+7304];
	fma.rn.f64 	%fd1995, %fd316, %fd1994, %fd1989;
	ld.shared.f64 	%fd1996, [%r18+8760];
	fma.rn.f64 	%fd1997, %fd317, %fd1996, %fd1991;
	ld.shared.f64 	%fd1998, [_ZZ32massMatrixMultiplyConstantKernelILi11ELi15ELi1EEvidPKdS1_S1_S1_S1_S1_S1_PdE13s_QuadToQuadD+584];
	fma.rn.f64 	%fd1999, %fd1998, %fd274, %fd1993;
	ld.shared.f64 	%fd2000, [%r12+7312];
	fma.rn.f64 	%fd2001, %fd318, %fd2000, %fd1995;
	ld.shared.f64 	%fd2002, [%r18+8880];
	fma.rn.f64 	%fd2003, %fd319, %fd2002, %fd1997;
	ld.shared.f64 	%fd2004, [_ZZ32massMatrixMultiplyConstantKernelILi11ELi15ELi1EEvidPKdS1_S1_S1_S1_S1_S1_PdE13s_QuadToQuadD+592];
	fma.rn.f64 	%fd2005, %fd2004, %fd275, %fd1999;
	bar.sync 	0;
	mul.f64 	%fd2006, %fd4275, %fd2003;
	fma.rn.f64 	%fd2007, %fd4274, %fd2001, %fd2006;
	fma.rn.f64 	%fd2008, %fd4276, %fd2005, %fd2007;
	st.shared.f64 	[%r15], %fd2008;
	mul.f64 	%fd2009, %fd4277, %fd2003;
	fma.rn.f64 	%fd2010, %fd4275, %fd2001, %fd2009;
	fma.rn.f64 	%fd2011, %fd4278, %fd2005, %fd2010;
	st.shared.f64 	[%r16], %fd2011;
	mul.f64 	%fd2012, %fd4278, %fd2003;
	fma.rn.f64 	%fd2013, %fd4276, %fd2001, %fd2012;
	fma.rn.f64 	%fd2014, %fd4279, %fd2005, %fd2013;
	mul.f64 	%fd2015, %fd4153, %fd4280;
	bar.sync 	0;
	ld.shared.f64 	%fd2016, [%r14];
	mul.f64 	%fd2017, %fd320, %fd2016;
	fma.rn.f64 	%fd2018, %fd2015, %fd265, %fd2017;
	ld.shared.f64 	%fd2019, [%r17];
	fma.rn.f64 	%fd2020, %fd321, %fd2019, %fd2018;
	fma.rn.f64 	%fd466, %fd2014, %fd1920, %fd437;
	ld.shared.f64 	%fd2021, [%r14+8];
	fma.rn.f64 	%fd2022, %fd322, %fd2021, %fd2020;
	ld.shared.f64 	%fd2023, [%r17+120];
	fma.rn.f64 	%fd2024, %fd323, %fd2023, %fd2022;
	fma.rn.f64 	%fd467, %fd2014, %fd1926, %fd438;
	ld.shared.f64 	%fd2025, [%r14+16];
	fma.rn.f64 	%fd2026, %fd325, %fd2025, %fd2024;
	ld.shared.f64 	%fd2027, [%r17+240];
	fma.rn.f64 	%fd2028, %fd326, %fd2027, %fd2026;
	fma.rn.f64 	%fd468, %fd2014, %fd1932, %fd439;
	ld.shared.f64 	%fd2029, [%r14+24];
	fma.rn.f64 	%fd2030, %fd328, %fd2029, %fd2028;
	ld.shared.f64 	%fd2031, [%r17+360];
	fma.rn.f64 	%fd2032, %fd329, %fd2031, %fd2030;
	fma.rn.f64 	%fd469, %fd2014, %fd1938, %fd451;
	ld.shared.f64 	%fd2033, [%r14+32];
	fma.rn.f64 	%fd2034, %fd331, %fd2033, %fd2032;
	ld.shared.f64 	%fd2035, [%r17+480];
	fma.rn.f64 	%fd2036, %fd332, %fd2035, %fd2034;
	fma.rn.f64 	%fd2037, %fd2014, %fd1944, %fd440;
	ld.shared.f64 	%fd2038, [%r14+40];
	fma.rn.f64 	%fd2039, %fd334, %fd2038, %fd2036;
	ld.shared.f64 	%fd2040, [%r17+600];
	fma.rn.f64 	%fd2041, %fd335, %fd2040, %fd2039;
	fma.rn.f64 	%fd470, %fd2014, %fd1950, %fd441;
	ld.shared.f64 	%fd2042, [%r14+48];
	fma.rn.f64 	%fd2043, %fd337, %fd2042, %fd2041;
	ld.shared.f64 	%fd2044, [%r17+720];
	fma.rn.f64 	%fd2045, %fd338, %fd2044, %fd2043;
	fma.rn.f64 	%fd471, %fd2014, %fd1956, %fd442;
	ld.shared.f64 	%fd2046, [%r14+56];
	fma.rn.f64 	%fd2047, %fd340, %fd2046, %fd2045;
	ld.shared.f64 	%fd2048, [%r17+840];
	fma.rn.f64 	%fd2049, %fd341, %fd2048, %fd2047;
	fma.rn.f64 	%fd472, %fd2014, %fd1962, %fd443;
	ld.shared.f64 	%fd2050, [%r14+64];
	fma.rn.f64 	%fd2051, %fd343, %fd2050, %fd2049;
	ld.shared.f64 	%fd2052, [%r17+960];
	fma.rn.f64 	%fd2053, %fd344, %fd2052, %fd2051;
	fma.rn.f64 	%fd473, %fd2014, %fd1968, %fd444;
	ld.shared.f64 	%fd2054, [%r14+72];
	fma.rn.f64 	%fd2055, %fd346, %fd2054, %fd2053;
	ld.shared.f64 	%fd2056, [%r17+1080];
	fma.rn.f64 	%fd2057, %fd347, %fd2056, %fd2055;
	fma.rn.f64 	%fd474, %fd2014, %fd1974, %fd445;
	ld.shared.f64 	%fd2058, [%r14+80];
	fma.rn.f64 	%fd2059, %fd349, %fd2058, %fd2057;
	ld.shared.f64 	%fd2060, [%r17+1200];
	fma.rn.f64 	%fd2061, %fd350, %fd2060, %fd2059;
	fma.rn.f64 	%fd475, %fd2014, %fd1980, %fd446;
	ld.shared.f64 	%fd2062, [%r14+88];
	fma.rn.f64 	%fd2063, %fd352, %fd2062, %fd2061;
	ld.shared.f64 	%fd2064, [%r17+1320];
	fma.rn.f64 	%fd2065, %fd353, %fd2064, %fd2063;
	fma.rn.f64 	%fd476, %fd2014, %fd1986, %fd447;
	ld.shared.f64 	%fd2066, [%r14+96];
	fma.rn.f64 	%fd2067, %fd355, %fd2066, %fd2065;
	ld.shared.f64 	%fd2068, [%r17+1440];
	fma.rn.f64 	%fd2069, %fd356, %fd2068, %fd2067;
	fma.rn.f64 	%fd477, %fd2014, %fd1992, %fd448;
	ld.shared.f64 	%fd2070, [%r14+104];
	fma.rn.f64 	%fd2071, %fd358, %fd2070, %fd2069;
	ld.shared.f64 	%fd2072, [%r17+1560];
	fma.rn.f64 	%fd2073, %fd359, %fd2072, %fd2071;
	fma.rn.f64 	%fd478, %fd2014, %fd1998, %fd449;
	ld.shared.f64 	%fd2074, [%r14+112];
	fma.rn.f64 	%fd2075, %fd361, %fd2074, %fd2073;
	ld.shared.f64 	%fd2076, [%r17+1680];
	fma.rn.f64 	%fd2077, %fd362, %fd2076, %fd2075;
	fma.rn.f64 	%fd479, %fd2014, %fd2004, %fd450;
	add.f64 	%fd480, %fd2077, %fd2037;
	mov.f64 	%fd4281, 0d0000000000000000;
	mov.f64 	%fd4282, %fd4281;
	mov.f64 	%fd4283, %fd4281;
	mov.f64 	%fd4284, %fd4281;
	mov.f64 	%fd4285, %fd4281;
	mov.f64 	%fd4286, %fd4281;
	mov.f64 	%fd4287, %fd4281;
	@%p12 bra 	$L__BB50_19;
	ld.param.u64 	%rd64, [_Z32massMatrixMultiplyConstantKernelILi11ELi15ELi1EEvidPKdS1_S1_S1_S1_S1_S1_Pd_param_2];
	cvta.to.global.u64 	%rd26, %rd64;
	mov.u32 	%r86, %ctaid.x;
	mov.u32 	%r87, %tid.y;
	add.s32 	%r88, %r86, %r87;
	mov.u32 	%r89, %tid.x;
	mad.lo.s32 	%r90, %r88, 23625, %r89;
	mul.wide.s32 	%rd27, %r90, 8;
	add.s64 	%rd28, %rd26, %rd27;
	ld.global.nc.f64 	%fd4281, [%rd28+9000];
	ld.global.nc.f64 	%fd4282, [%rd28+36000];
	ld.global.nc.f64 	%fd4283, [%rd28+63000];
	ld.global.nc.f64 	%fd4284, [%rd28+90000];
	ld.global.nc.f64 	%fd4285, [%rd28+117000];
	ld.global.nc.f64 	%fd4286, [%rd28+144000];
	ld.global.nc.f64 	%fd4287, [%rd28+171000];
$L__BB50_19:
	ld.param.f64 	%fd4154, [_Z32massMatrixMultiplyConstantKernelILi11ELi15ELi1EEvidPKdS1_S1_S1_S1_S1_S1_Pd_param_1];
	ld.param.u32 	%r175, [_Z32massMatrixMultiplyConstantKernelILi11ELi15ELi1EEvidPKdS1_S1_S1_S1_S1_S1_Pd_param_0];
	mov.u32 	%r91, %ctaid.x;
	mov.u32 	%r92, %tid.y;
	add.s32 	%r93, %r91, %r92;
	setp.ge.s32 	%p13, %r93, %r175;
	ld.shared.f64 	%fd2079, [%r12+9000];
	fma.rn.f64 	%fd2080, %fd290, %fd2079, 0d0000000000000000;
	ld.shared.f64 	%fd2081, [%r18+9000];
	fma.rn.f64 	%fd2082, %fd291, %fd2081, 0d0000000000000000;
	ld.shared.f64 	%fd2083, [_ZZ32massMatrixMultiplyConstantKernelILi11ELi15ELi1EEvidPKdS1_S1_S1_S1_S1_S1_PdE13s_QuadToQuadD+600];
	fma.rn.f64 	%fd2084, %fd2083, %fd261, 0d0000000000000000;
	ld.shared.f64 	%fd2085, [%r12+9008];
	fma.rn.f64 	%fd2086, %fd292, %fd2085, %fd2080;
	ld.shared.f64 	%fd2087, [%r18+9120];
	fma.rn.f64 	%fd2088, %fd293, %fd2087, %fd2082;
	ld.shared.f64 	%fd2089, [_ZZ32massMatrixMultiplyConstantKernelILi11ELi15ELi1EEvidPKdS1_S1_S1_S1_S1_S1_PdE13s_QuadToQuadD+608];
	fma.rn.f64 	%fd2090, %fd2089, %fd262, %fd2084;
	ld.shared.f64 	%fd2091, [%r12+9016];
	fma.rn.f64 	%fd2092, %fd294, %fd2091, %fd2086;
	ld.shared.f64 	%fd2093, [%r18+9240];
	fma.rn.f64 	%fd2094, %fd295, %fd2093, %fd2088;
	ld.shared.f64 	%fd2095, [_ZZ32massMatrixMultiplyConstantKernelILi11ELi15ELi1EEvidPKdS1_S1_S1_S1_S1_S1_PdE13s_QuadToQuadD+616];
	fma.rn.f64 	%fd2096, %fd2095, %fd263, %fd2090;
	ld.shared.f64 	%fd2097, [%r12+9024];
	fma.rn.f64 	%fd2098, %fd296, %fd2097, %fd2092;
	ld.shared.f64 	%fd2099, [%r18+9360];
	fma.rn.f64 	%fd2100, %fd297, %fd2099, %fd2094;
	ld.shared.f64 	%fd2101, [_ZZ32massMatrixMultiplyConstantKernelILi11ELi15ELi1EEvidPKdS1_S1_S1_S1_S1_S1_PdE13s_QuadToQuadD+624];
	fma.rn.f64 	%fd2102, %fd2101, %fd264, %fd2096;
	ld.shared.f64 	%fd2103, [%r12+9032];
	fma.rn.f64 	%fd2104, %fd298, %fd2103, %fd2098;
	ld.shared.f64 	%fd2105, [%r18+9480];
	fma.rn.f64 	%fd2106, %fd299, %fd2105, %fd2100;
	ld.shared.f64 	%fd2107, [_ZZ32massMatrixMultiplyConstantKernelILi11ELi15ELi1EEvidPKdS1_S1_S1_S1_S1_S1_PdE13s_QuadToQuadD+632];
	fma.rn.f64 	%fd2108, %fd2107, %fd265, %fd2102;
	ld.shared.f64 	%fd2109, [%r12+9040];
	fma.rn.f64 	%fd2110, %fd300, %fd2109, %fd2104;
	ld.shared.f64 	%fd2111, [%r18+9600];
	fma.rn.f64 	%fd2112, %fd301, %fd2111, %fd2106;
	ld.shared.f64 	%fd2113, [_ZZ32massMatrixMultiplyConstantKernelILi11ELi15ELi1EEvidPKdS1_S1_S1_S1_S1_S1_PdE13s_QuadToQuadD+640];
	fma.rn.f64 	%fd2114, %fd2113, %fd266, %fd2108;
	ld.shared.f64 	%fd2115, [%r12+9048];
	fma.rn.f64 	%fd2116, %fd302, %fd2115, %fd2110;
	ld.shared.f64 	%fd2117, [%r18+9720];
	fma.rn.f64 	%fd2118, %fd303, %fd2117, %fd2112;
	ld.shared.f64 	%fd2119, [_ZZ32massMatrixMultiplyConstantKernelILi11ELi15ELi1EEvidPKdS1_S1_S1_S1_S1_S1_PdE13s_QuadToQuadD+648];
	fma.rn.f64 	%fd2120, %fd2119, %fd267, %fd2114;
	ld.shared.f64 	%fd2121, [%r12+9056];
	fma.rn.f64 	%fd2122, %fd304, %fd2121, %fd2116;
	ld.shared.f64 	%fd2123, [%r18+9840];
	fma.rn.f64 	%fd2124, %fd305, %fd2123, %fd2118;
	ld.shared.f64 	%fd2125, [_ZZ32massMatrixMultiplyConstantKernelILi11ELi15ELi1EEvidPKdS1_S1_S1_S1_S1_S1_PdE13s_QuadToQuadD+656];
	fma.rn.f64 	%fd2126, %fd2125, %fd268, %fd2120;
	ld.shared.f64 	%fd2127, [%r12+9064];
	fma.rn.f64 	%fd2128, %fd306, %fd2127, %fd2122;
	ld.shared.f64 	%fd2129, [%r18+9960];
	fma.rn.f64 	%fd2130, %fd307, %fd2129, %fd2124;
	ld.shared.f64 	%fd2131, [_ZZ32massMatrixMultiplyConstantKernelILi11ELi15ELi1EEvidPKdS1_S1_S1_S1_S1_S1_PdE13s_QuadToQuadD+664];
	fma.rn.f64 	%fd2132, %fd2131, %fd269, %fd2126;
	ld.shared.f64 	%fd2133, [%r12+9072];
	fma.rn.f64 	%fd2134, %fd308, %fd2133, %fd2128;
	ld.shared.f64 	%fd2135, [%r18+10080];
	fma.rn.f64 	%fd2136, %fd309, %fd2135, %fd2130;
	ld.shared.f64 	%fd2137, [_ZZ32massMatrixMultiplyConstantKernelILi11ELi15ELi1EEvidPKdS1_S1_S1_S1_S1_S1_PdE13s_QuadToQuadD+672];
	fma.rn.f64 	%fd2138, %fd2137, %fd270, %fd2132;
	ld.shared.f64 	%fd2139, [%r12+9080];
	fma.rn.f64 	%fd2140, %fd310, %fd2139, %fd2134;
	ld.shared.f64 	%fd2141, [%r18+10200];
	fma.rn.f64 	%fd2142, %fd311, %fd2141, %fd2136;
	ld.shared.f64 	%fd2143, [_ZZ32massMatrixMultiplyConstantKernelILi11ELi15ELi1EEvidPKdS1_S1_S1_S1_S1_S1_PdE13s_QuadToQuadD+680];
	fma.rn.f64 	%fd2144, %fd2143, %fd271, %fd2138;
	ld.shared.f64 	%fd2145, [%r12+9088];
	fma.rn.f64 	%fd2146, %fd312, %fd2145, %fd2140;
	ld.shared.f64 	%fd2147, [%r18+10320];
	fma.rn.f64 	%fd2148, %fd313, %fd2147, %fd2142;
	ld.shared.f64 	%fd2149, [_ZZ32massMatrixMultiplyConstantKernelILi11ELi15ELi1EEvidPKdS1_S1_S1_S1_S1_S1_PdE13s_QuadToQuadD+688];
	fma.rn.f64 	%fd2150, %fd2149, %fd272, %fd2144;
	ld.shared.f64 	%fd2151, [%r12+9096];
	fma.rn.f64 	%fd2152, %fd314, %fd2151, %fd2146;
	ld.shared.f64 	%fd2153, [%r18+10440];
	fma.rn.f64 	%fd2154, %fd315, %fd2153, %fd2148;
	ld.shared.f64 	%fd2155, [_ZZ32massMatrixMultiplyConstantKernelILi11ELi15ELi1EEvidPKdS1_S1_S1_S1_S1_S1_PdE13s_QuadToQuadD+696];
	fma.rn.f64 	%fd2156, %fd2155, %fd273, %fd2150;
	ld.shared.f64 	%fd2157, [%r12+9104];
	fma.rn.f64 	%fd2158, %fd316, %fd2157, %fd2152;
	ld.shared.f64 	%fd2159, [%r18+10560];
	fma.rn.f64 	%fd2160, %fd317, %fd2159, %fd2154;
	ld.shared.f64 	%fd2161, [_ZZ32massMatrixMultiplyConstantKernelILi11ELi15ELi1EEvidPKdS1_S1_S1_S1_S1_S1_PdE13s_QuadToQuadD+704];
	fma.rn.f64 	%fd2162, %fd2161, %fd274, %fd2156;
	ld.shared.f64 	%fd2163, [%r12+9112];
	fma.rn.f64 	%fd2164, %fd318, %fd2163, %fd2158;
	ld.shared.f64 	%fd2165, [%r18+10680];
	fma.rn.f64 	%fd2166, %fd319, %fd2165, %fd2160;
	ld.shared.f64 	%fd2167, [_ZZ32massMatrixMultiplyConstantKernelILi11ELi15ELi1EEvidPKdS1_S1_S1_S1_S1_S1_PdE13s_QuadToQuadD+712];
	fma.rn.f64 	%fd2168, %fd2167, %fd275, %fd2162;
	bar.sync 	0;
	mul.f64 	%fd2169, %fd4282, %fd2166;
	fma.rn.f64 	%fd2170, %fd4281, %fd2164, %fd2169;
	fma.rn.f64 	%fd2171, %fd4283, %fd2168, %fd2170;
	st.shared.f64 	[%r15], %fd2171;
	mul.f64 	%fd2172, %fd4284, %fd2166;
	fma.rn.f64 	%fd2173, %fd4282, %fd2164, %fd2172;
	fma.rn.f64 	%fd2174, %fd4285, %fd2168, %fd2173;
	st.shared.f64 	[%r16], %fd2174;
	mul.f64 	%fd2175, %fd4285, %fd2166;
	fma.rn.f64 	%fd2176, %fd4283, %fd2164, %fd2175;
	fma.rn.f64 	%fd2177, %fd4286, %fd2168, %fd2176;
	mul.f64 	%fd2178, %fd4154, %fd4287;
	bar.sync 	0;
	ld.shared.f64 	%fd2179, [%r14];
	mul.f64 	%fd2180, %fd320, %fd2179;
	fma.rn.f64 	%fd2181, %fd2178, %fd266, %fd2180;
	ld.shared.f64 	%fd2182, [%r17];
	fma.rn.f64 	%fd2183, %fd321, %fd2182, %fd2181;
	fma.rn.f64 	%fd495, %fd2177, %fd2083, %fd466;
	ld.shared.f64 	%fd2184, [%r14+8];
	fma.rn.f64 	%fd2185, %fd322, %fd2184, %fd2183;
	ld.shared.f64 	%fd2186, [%r17+120];
	fma.rn.f64 	%fd2187, %fd323, %fd2186, %fd2185;
	fma.rn.f64 	%fd496, %fd2177, %fd2089, %fd467;
	ld.shared.f64 	%fd2188, [%r14+16];
	fma.rn.f64 	%fd2189, %fd325, %fd2188, %fd2187;
	ld.shared.f64 	%fd2190, [%r17+240];
	fma.rn.f64 	%fd2191, %fd326, %fd2190, %fd2189;
	fma.rn.f64 	%fd497, %fd2177, %fd2095, %fd468;
	ld.shared.f64 	%fd2192, [%r14+24];
	fma.rn.f64 	%fd2193, %fd328, %fd2192, %fd2191;
	ld.shared.f64 	%fd2194, [%r17+360];
	fma.rn.f64 	%fd2195, %fd329, %fd2194, %fd2193;
	fma.rn.f64 	%fd498, %fd2177, %fd2101, %fd469;
	ld.shared.f64 	%fd2196, [%r14+32];
	fma.rn.f64 	%fd2197, %fd331, %fd2196, %fd2195;
	ld.shared.f64 	%fd2198, [%r17+480];
	fma.rn.f64 	%fd2199, %fd332, %fd2198, %fd2197;
	fma.rn.f64 	%fd499, %fd2177, %fd2107, %fd480;
	ld.shared.f64 	%fd2200, [%r14+40];
	fma.rn.f64 	%fd2201, %fd334, %fd2200, %fd2199;
	ld.shared.f64 	%fd2202, [%r17+600];
	fma.rn.f64 	%fd2203, %fd335, %fd2202, %fd2201;
	fma.rn.f64 	%fd2204, %fd2177, %fd2113, %fd470;
	ld.shared.f64 	%fd2205, [%r14+48];
	fma.rn.f64 	%fd2206, %fd337, %fd2205, %fd2203;
	ld.shared.f64 	%fd2207, [%r17+720];
	fma.rn.f64 	%fd2208, %fd338, %fd2207, %fd2206;
	fma.rn.f64 	%fd500, %fd2177, %fd2119, %fd471;
	ld.shared.f64 	%fd2209, [%r14+56];
	fma.rn.f64 	%fd2210, %fd340, %fd2209, %fd2208;
	ld.shared.f64 	%fd2211, [%r17+840];
	fma.rn.f64 	%fd2212, %fd341, %fd2211, %fd2210;
	fma.rn.f64 	%fd501, %fd2177, %fd2125, %fd472;
	ld.shared.f64 	%fd2213, [%r14+64];
	fma.rn.f64 	%fd2214, %fd343, %fd2213, %fd2212;
	ld.shared.f64 	%fd2215, [%r17+960];
	fma.rn.f64 	%fd2216, %fd344, %fd2215, %fd2214;
	fma.rn.f64 	%fd502, %fd2177, %fd2131, %fd473;
	ld.shared.f64 	%fd2217, [%r14+72];
	fma.rn.f64 	%fd2218, %fd346, %fd2217, %fd2216;
	ld.shared.f64 	%fd2219, [%r17+1080];
	fma.rn.f64 	%fd2220, %fd347, %fd2219, %fd2218;
	fma.rn.f64 	%fd503, %fd2177, %fd2137, %fd474;
	ld.shared.f64 	%fd2221, [%r14+80];
	fma.rn.f64 	%fd2222, %fd349, %fd2221, %fd2220;
	ld.shared.f64 	%fd2223, [%r17+1200];
	fma.rn.f64 	%fd2224, %fd350, %fd2223, %fd2222;
	fma.rn.f64 	%fd504, %fd2177, %fd2143, %fd475;
	ld.shared.f64 	%fd2225, [%r14+88];
	fma.rn.f64 	%fd2226, %fd352, %fd2225, %fd2224;
	ld.shared.f64 	%fd2227, [%r17+1320];
	fma.rn.f64 	%fd2228, %fd353, %fd2227, %fd2226;
	fma.rn.f64 	%fd505, %fd2177, %fd2149, %fd476;
	ld.shared.f64 	%fd2229, [%r14+96];
	fma.rn.f64 	%fd2230, %fd355, %fd2229, %fd2228;
	ld.shared.f64 	%fd2231, [%r17+1440];
	fma.rn.f64 	%fd2232, %fd356, %fd2231, %fd2230;
	fma.rn.f64 	%fd506, %fd2177, %fd2155, %fd477;
	ld.shared.f64 	%fd2233, [%r14+104];
	fma.rn.f64 	%fd2234, %fd358, %fd2233, %fd2232;
	ld.shared.f64 	%fd2235, [%r17+1560];
	fma.rn.f64 	%fd2236, %fd359, %fd2235, %fd2234;
	fma.rn.f64 	%fd507, %fd2177, %fd2161, %fd478;
	ld.shared.f64 	%fd2237, [%r14+112];
	fma.rn.f64 	%fd2238, %fd361, %fd2237, %fd2236;
	ld.shared.f64 	%fd2239, [%r17+1680];
	fma.rn.f64 	%fd2240, %fd362, %fd2239, %fd2238;
	fma.rn.f64 	%fd508, %fd2177, %fd2167, %fd479;
	add.f64 	%fd509, %fd2240, %fd2204;
	mov.f64 	%fd4288, 0d0000000000000000;
	mov.f64 	%fd4289, %fd4288;
	mov.f64 	%fd4290, %fd4288;
	mov.f64 	%fd4291, %fd4288;
	mov.f64 	%fd4292, %fd4288;
	mov.f64 	%fd4293, %fd4288;
	mov.f64 	%fd4294, %fd4288;
	@%p13 bra 	$L__BB50_21;
	ld.param.u64 	%rd65, [_Z32massMatrixMultiplyConstantKernelILi11ELi15ELi1EEvidPKdS1_S1_S1_S1_S1_S1_Pd_param_2];
	cvta.to.global.u64 	%rd29, %rd65;
	mov.u32 	%r94, %ctaid.x;
	mov.u32 	%r95, %tid.y;
	add.s32 	%r96, %r94, %r95;
	mov.u32 	%r97, %tid.x;
	mad.lo.s32 	%r98, %r96, 23625, %r97;
	mul.wide.s32 	%rd30, %r98, 8;
	add.s64 	%rd31, %rd29, %rd30;
	ld.global.nc.f64 	%fd4288, [%rd31+10800];
	ld.global.nc.f64 	%fd4289, [%rd31+37800];
	ld.global.nc.f64 	%fd4290, [%rd31+64800];
	ld.global.nc.f64 	%fd4291, [%rd31+91800];
	ld.global.nc.f64 	%fd4292, [%rd31+118800];
	ld.global.nc.f64 	%fd4293, [%rd31+145800];
	ld.global.nc.f64 	%fd4294, [%rd31+172800];
$L__BB50_21:
	ld.param.f64 	%fd4155, [_Z32massMatrixMultiplyConstantKernelILi11ELi15ELi1EEvidPKdS1_S1_S1_S1_S1_S1_Pd_param_1];
	ld.param.u32 	%r176, [_Z32massMatrixMultiplyConstantKernelILi11ELi15ELi1EEvidPKdS1_S1_S1_S1_S1_S1_Pd_param_0];
	mov.u32 	%r99, %ctaid.x;
	mov.u32 	%r100, %tid.y;
	add.s32 	%r101, %r99, %r100;
	setp.ge.s32 	%p14, %r101, %r176;
	ld.shared.f64 	%fd2242, [%r12+10800];
	fma.rn.f64 	%fd2243, %fd290, %fd2242, 0d0000000000000000;
	ld.shared.f64 	%fd2244, [%r18+10800];
	fma.rn.f64 	%fd2245, %fd291, %fd2244, 0d0000000000000000;
	ld.shared.f64 	%fd2246, [_ZZ32massMatrixMultiplyConstantKernelILi11ELi15ELi1EEvidPKdS1_S1_S1_S1_S1_S1_PdE13s_QuadToQuadD+720];
	fma.rn.f64 	%fd2247, %fd2246, %fd261, 0d0000000000000000;
	ld.shared.f64 	%fd2248, [%r12+10808];
	fma.rn.f64 	%fd2249, %fd292, %fd2248, %fd2243;
	ld.shared.f64 	%fd2250, [%r18+10920];
	fma.rn.f64 	%fd2251, %fd293, %fd2250, %fd2245;
	ld.shared.f64 	%fd2252, [_ZZ32massMatrixMultiplyConstantKernelILi11ELi15ELi1EEvidPKdS1_S1_S1_S1_S1_S1_PdE13s_QuadToQuadD+728];
	fma.rn.f64 	%fd2253, %fd2252, %fd262, %fd2247;
	ld.shared.f64 	%fd2254, [%r12+10816];
	fma.rn.f64 	%fd2255, %fd294, %fd2254, %fd2249;
	ld.shared.f64 	%fd2256, [%r18+11040];
	fma.rn.f64 	%fd2257, %fd295, %fd2256, %fd2251;
	ld.shared.f64 	%fd2258, [_ZZ32massMatrixMultiplyConstantKernelILi11ELi15ELi1EEvidPKdS1_S1_S1_S1_S1_S1_PdE13s_QuadToQuadD+736];
	fma.rn.f64 	%fd2259, %fd2258, %fd263, %fd2253;
	ld.shared.f64 	%fd2260, [%r12+10824];
	fma.rn.f64 	%fd2261, %fd296, %fd2260, %fd2255;
	ld.shared.f64 	%fd2262, [%r18+11160];
	fma.rn.f64 	%fd2263, %fd297, %fd2262, %fd2257;
	ld.shared.f64 	%fd2264, [_ZZ32massMatrixMultiplyConstantKernelILi11ELi15ELi1EEvidPKdS1_S1_S1_S1_S1_S1_PdE13s_QuadToQuadD+744];
	fma.rn.f64 	%fd2265, %fd2264, %fd264, %fd2259;
	ld.shared.f64 	%fd2266, [%r12+10832];
	fma.rn.f64 	%fd2267, %fd298, %fd2266, %fd2261;
	ld.shared.f64 	%fd2268, [%r18+11280];
	fma.rn.f64 	%fd2269, %fd299, %fd2268, %fd2263;
	ld.shared.f64 	%fd2270, [_ZZ32massMatrixMultiplyConstantKernelILi11ELi15ELi1EEvidPKdS1_S1_S1_S1_S1_S1_PdE13s_QuadToQuadD+752];
	fma.rn.f64 	%fd2271, %fd2270, %fd265, %fd2265;
	ld.shared.f64 	%fd2272, [%r12+10840];
	fma.rn.f64 	%fd2273, %fd300, %fd2272, %fd2267;
	ld.shared.f64 	%fd2274, [%r18+11400];
	fma.rn.f64 	%fd2275, %fd301, %fd2274, %fd2269;
	ld.shared.f64 	%fd2276, [_ZZ32massMatrixMultiplyConstantKernelILi11ELi15ELi1EEvidPKdS1_S1_S1_S1_S1_S1_PdE13s_QuadToQuadD+760];
	fma.rn.f64 	%fd2277, %fd2276, %fd266, %fd2271;
	ld.shared.f64 	%fd2278, [%r12+10848];
	fma.rn.f64 	%fd2279, %fd302, %fd2278, %fd2273;
	ld.shared.f64 	%fd2280, [%r18+11520];
	fma.rn.f64 	%fd2281, %fd303, %fd2280, %fd2275;
	ld.shared.f64 	%fd2282, [_ZZ32massMatrixMultiplyConstantKernelILi11ELi15ELi1EEvidPKdS1_S1_S1_S1_S1_S1_PdE13s_QuadToQuadD+768];
	fma.rn.f64 	%fd2283, %fd2282, %fd267, %fd2277;
	ld.shared.f64 	%fd2284, [%r12+10856];
	fma.rn.f64 	%fd2285, %fd304, %fd2284, %fd2279;
	ld.shared.f64 	%fd2286, [%r18+11640];
	fma.rn.f64 	%fd2287, %fd305, %fd2286, %fd2281;
	ld.shared.f64 	%fd2288, [_ZZ32massMatrixMultiplyConstantKernelILi11ELi15ELi1EEvidPKdS1_S1_S1_S1_S1_S1_PdE13s_QuadToQuadD+776];
	fma.rn.f64 	%fd2289, %fd2288, %fd268, %fd2283;
	ld.shared.f64 	%fd2290, [%r12+10864];
	fma.rn.f64 	%fd2291, %fd306, %fd2290, %fd2285;
	ld.shared.f64 	%fd2292, [%r18+11760];
	fma.rn.f64 	%fd2293, %fd307, %fd2292, %fd2287;
	ld.shared.f64 	%fd2294, [_ZZ32massMatrixMultiplyConstantKernelILi11ELi15ELi1EEvidPKdS1_S1_S1_S1_S1_S1_PdE13s_QuadToQuadD+784];
	fma.rn.f64 	%fd2295, %fd2294, %fd269, %fd2289;
	ld.shared.f64 	%fd2296, [%r12+10872];
	fma.rn.f64 	%fd2297, %fd308, %fd2296, %fd2291;
	ld.shared.f64 	%fd2298, [%r18+11880];
	fma.rn.f64 	%fd2299, %fd309, %fd2298, %fd2293;
	ld.shared.f64 	%fd2300, [_ZZ32massMatrixMultiplyConstantKernelILi11ELi15ELi1EEvidPKdS1_S1_S1_S1_S1_S1_PdE13s_QuadToQuadD+792];
	fma.rn.f64 	%fd2301, %fd2300, %fd270, %fd2295;
	ld.shared.f64 	%fd2302, [%r12+10880];
	fma.rn.f64 	%fd2303, %fd310, %fd2302, %fd2297;
	ld.shared.f64 	%fd2304, [%r18+12000];
	fma.rn.f64 	%fd2305, %fd311, %fd2304, %fd2299;
	ld.shared.f64 	%fd2306, [_ZZ32massMatrixMultiplyConstantKernelILi11ELi15ELi1EEvidPKdS1_S1_S1_S1_S1_S1_PdE13s_QuadToQuadD+800];
	fma.rn.f64 	%fd2307, %fd2306, %fd271, %fd2301;
	ld.shared.f64 	%fd2308, [%r12+10888];
	fma.rn.f64 	%fd2309, %fd312, %fd2308, %fd2303;
	ld.shared.f64 	%fd2310, [%r18+12120];
	fma.rn.f64 	%fd2311, %fd313, %fd2310, %fd2305;
	ld.shared.f64 	%fd2312, [_ZZ32massMatrixMultiplyConstantKernelILi11ELi15ELi1EEvidPKdS1_S1_S1_S1_S1_S1_PdE13s_QuadToQuadD+808];
	fma.rn.f64 	%fd2313, %fd2312, %fd272, %fd2307;
	ld.shared.f64 	%fd2314, [%r12+10896];
	fma.rn.f64 	%fd2315, %fd314, %fd2314, %fd2309;
	ld.shared.f64 	%fd2316, [%r18+12240];
	fma.rn.f64 	%fd2317, %fd315, %fd2316, %fd2311;
	ld.shared.f64 	%fd2318, [_ZZ32massMatrixMultiplyConstantKernelILi11ELi15ELi1EEvidPKdS1_S1_S1_S1_S1_S1_PdE13s_QuadToQuadD+816];
	fma.rn.f64 	%fd2319, %fd2318, %fd273, %fd2313;
	ld.shared.f64 	%fd2320, [%r12+10904];
	fma.rn.f64 	%fd2321, %fd316, %fd2320, %fd2315;
	ld.shared.f64 	%fd2322, [%r18+12360];
	fma.rn.f64 	%fd2323, %fd317, %fd2322, %fd2317;
	ld.shared.f64 	%fd2324, [_ZZ32massMatrixMultiplyConstantKernelILi11ELi15ELi1EEvidPKdS1_S1_S1_S1_S1_S1_PdE13s_QuadToQuadD+824];
	fma.rn.f64 	%fd2325, %fd2324, %fd274, %fd2319;
	ld.shared.f64 	%fd2326, [%r12+10912];
	fma.rn.f64 	%fd2327, %fd318, %fd2326, %fd2321;
	ld.shared.f64 	%fd2328, [%r18+12480];
	fma.rn.f64 	%fd2329, %fd319, %fd2328, %fd2323;
	ld.shared.f64 	%fd2330, [_ZZ32massMatrixMultiplyConstantKernelILi11ELi15ELi1EEvidPKdS1_S1_S1_S1_S1_S1_PdE13s_QuadToQuadD+832];
	fma.rn.f64 	%fd2331, %fd2330, %fd275, %fd2325;
	bar.sync 	0;
	mul.f64 	%fd2332, %fd4289, %fd2329;
	fma.rn.f64 	%fd2333, %fd4288, %fd2327, %fd2332;
	fma.rn.f64 	%fd2334, %fd4290, %fd2331, %fd2333;
	st.shared.f64 	[%r15], %fd2334;
	mul.f64 	%fd2335, %fd4291, %fd2329;
	fma.rn.f64 	%fd2336, %fd4289, %fd2327, %fd2335;
	fma.rn.f64 	%fd2337, %fd4292, %fd2331, %fd2336;
	st.shared.f64 	[%r16], %fd2337;
	mul.f64 	%fd2338, %fd4292, %fd2329;
	fma.rn.f64 	%fd2339, %fd4290, %fd2327, %fd2338;
	fma.rn.f64 	%fd2340, %fd4293, %fd2331, %fd2339;
	mul.f64 	%fd2341, %fd4155, %fd4294;
	bar.sync 	0;
	ld.shared.f64 	%fd2342, [%r14];
	mul.f64 	%fd2343, %fd320, %fd2342;
	fma.rn.f64 	%fd2344, %fd2341, %fd267, %fd2343;
	ld.shared.f64 	%fd2345, [%r17];
	fma.rn.f64 	%fd2346, %fd321, %fd2345, %fd2344;
	fma.rn.f64 	%fd524, %fd2340, %fd2246, %fd495;
	ld.shared.f64 	%fd2347, [%r14+8];
	fma.rn.f64 	%fd2348, %fd322, %fd2347, %fd2346;
	ld.shared.f64 	%fd2349, [%r17+120];
	fma.rn.f64 	%fd2350, %fd323, %fd2349, %fd2348;
	fma.rn.f64 	%fd525, %fd2340, %fd2252, %fd496;
	ld.shared.f64 	%fd2351, [%r14+16];
	fma.rn.f64 	%fd2352, %fd325, %fd2351, %fd2350;
	ld.shared.f64 	%fd2353, [%r17+240];
	fma.rn.f64 	%fd2354, %fd326, %fd2353, %fd2352;
	fma.rn.f64 	%fd526, %fd2340, %fd2258, %fd497;
	ld.shared.f64 	%fd2355, [%r14+24];
	fma.rn.f64 	%fd2356, %fd328, %fd2355, %fd2354;
	ld.shared.f64 	%fd2357, [%r17+360];
	fma.rn.f64 	%fd2358, %fd329, %fd2357, %fd2356;
	fma.rn.f64 	%fd527, %fd2340, %fd2264, %fd498;
	ld.shared.f64 	%fd2359, [%r14+32];
	fma.rn.f64 	%fd2360, %fd331, %fd2359, %fd2358;
	ld.shared.f64 	%fd2361, [%r17+480];
	fma.rn.f64 	%fd2362, %fd332, %fd2361, %fd2360;
	fma.rn.f64 	%fd528, %fd2340, %fd2270, %fd499;
	ld.shared.f64 	%fd2363, [%r14+40];
	fma.rn.f64 	%fd2364, %fd334, %fd2363, %fd2362;
	ld.shared.f64 	%fd2365, [%r17+600];
	fma.rn.f64 	%fd2366, %fd335, %fd2365, %fd2364;
	fma.rn.f64 	%fd529, %fd2340, %fd2276, %fd509;
	ld.shared.f64 	%fd2367, [%r14+48];
	fma.rn.f64 	%fd2368, %fd337, %fd2367, %fd2366;
	ld.shared.f64 	%fd2369, [%r17+720];
	fma.rn.f64 	%fd2370, %fd338, %fd2369, %fd2368;
	fma.rn.f64 	%fd2371, %fd2340, %fd2282, %fd500;
	ld.shared.f64 	%fd2372, [%r14+56];
	fma.rn.f64 	%fd2373, %fd340, %fd2372, %fd2370;
	ld.shared.f64 	%fd2374, [%r17+840];
	fma.rn.f64 	%fd2375, %fd341, %fd2374, %fd2373;
	fma.rn.f64 	%fd530, %fd2340, %fd2288, %fd501;
	ld.shared.f64 	%fd2376, [%r14+64];
	fma.rn.f64 	%fd2377, %fd343, %fd2376, %fd2375;
	ld.shared.f64 	%fd2378, [%r17+960];
	fma.rn.f64 	%fd2379, %fd344, %fd2378, %fd2377;
	fma.rn.f64 	%fd531, %fd2340, %fd2294, %fd502;
	ld.shared.f64 	%fd2380, [%r14+72];
	fma.rn.f64 	%fd2381, %fd346, %fd2380, %fd2379;
	ld.shared.f64 	%fd2382, [%r17+1080];
	fma.rn.f64 	%fd2383, %fd347, %fd2382, %fd2381;
	fma.rn.f64 	%fd532, %fd2340, %fd2300, %fd503;
	ld.shared.f64 	%fd2384, [%r14+80];
	fma.rn.f64 	%fd2385, %fd349, %fd2384, %fd2383;
	ld.shared.f64 	%fd2386, [%r17+1200];
	fma.rn.f64 	%fd2387, %fd350, %fd2386, %fd2385;
	fma.rn.f64 	%fd533, %fd2340, %fd2306, %fd504;
	ld.shared.f64 	%fd2388, [%r14+88];
	fma.rn.f64 	%fd2389, %fd352, %fd2388, %fd2387;
	ld.shared.f64 	%fd2390, [%r17+1320];
	fma.rn.f64 	%fd2391, %fd353, %fd2390, %fd2389;
	fma.rn.f64 	%fd534, %fd2340, %fd2312, %fd505;
	ld.shared.f64 	%fd2392, [%r14+96];
	fma.rn.f64 	%fd2393, %fd355, %fd2392, %fd2391;
	ld.shared.f64 	%fd2394, [%r17+1440];
	fma.rn.f64 	%fd2395, %fd356, %fd2394, %fd2393;
	fma.rn.f64 	%fd535, %fd2340, %fd2318, %fd506;
	ld.shared.f64 	%fd2396, [%r14+104];
	fma.rn.f64 	%fd2397, %fd358, %fd2396, %fd2395;
	ld.shared.f64 	%fd2398, [%r17+1560];
	fma.rn.f64 	%fd2399, %fd359, %fd2398, %fd2397;
	fma.rn.f64 	%fd536, %fd2340, %fd2324, %fd507;
	ld.shared.f64 	%fd2400, [%r14+112];
	fma.rn.f64 	%fd2401, %fd361, %fd2400, %fd2399;
	ld.shared.f64 	%fd2402, [%r17+1680];
	fma.rn.f64 	%fd2403, %fd362, %fd2402, %fd2401;
	fma.rn.f64 	%fd537, %fd2340, %fd2330, %fd508;
	add.f64 	%fd538, %fd2403, %fd2371;
	mov.f64 	%fd4295, 0d0000000000000000;
	mov.f64 	%fd4296, %fd4295;
	mov.f64 	%fd4297, %fd4295;
	mov.f64 	%fd4298, %fd4295;
	mov.f64 	%fd4299, %fd4295;
	mov.f64 	%fd4300, %fd4295;
	mov.f64 	%fd4301, %fd4295;
	@%p14 bra 	$L__BB50_23;
	ld.param.u64 	%rd66, [_Z32massMatrixMultiplyConstantKernelILi11ELi15ELi1EEvidPKdS1_S1_S1_S1_S1_S1_Pd_param_2];
	cvta.to.global.u64 	%rd32, %rd66;
	mov.u32 	%r102, %ctaid.x;
	mov.u32 	%r103, %tid.y;
	add.s32 	%r104, %r102, %r103;
	mov.u32 	%r105, %tid.x;
	mad.lo.s32 	%r106, %r104, 23625, %r105;
	mul.wide.s32 	%rd33, %r106, 8;
	add.s64 	%rd34, %rd32, %rd33;
	ld.global.nc.f64 	%fd4295, [%rd34+12600];
	ld.global.nc.f64 	%fd4296, [%rd34+39600];
	ld.global.nc.f64 	%fd4297, [%rd34+66600];
	ld.global.nc.f64 	%fd4298, [%rd34+93600];
	ld.global.nc.f64 	%fd4299, [%rd34+120600];
	ld.global.nc.f64 	%fd4300, [%rd34+147600];
	ld.global.nc.f64 	%fd4301, [%rd34+174600];
$L__BB50_23:
	ld.param.f64 	%fd4156, [_Z32massMatrixMultiplyConstantKernelILi11ELi15ELi1EEvidPKdS1_S1_S1_S1_S1_S1_Pd_param_1];
	ld.param.u32 	%r177, [_Z32massMatrixMultiplyConstantKernelILi11ELi15ELi1EEvidPKdS1_S1_S1_S1_S1_S1_Pd_param_0];
	mov.u32 	%r107, %ctaid.x;
	mov.u32 	%r108, %tid.y;
	add.s32 	%r109, %r107, %r108;
	setp.ge.s32 	%p15, %r109, %r177;
	ld.shared.f64 	%fd2405, [%r12+12600];
	fma.rn.f64 	%fd2406, %fd290, %fd2405, 0d0000000000000000;
	ld.shared.f64 	%fd2407, [%r18+12600];
	fma.rn.f64 	%fd2408, %fd291, %fd2407, 0d0000000000000000;
	ld.shared.f64 	%fd2409, [_ZZ32massMatrixMultiplyConstantKernelILi11ELi15ELi1EEvidPKdS1_S1_S1_S1_S1_S1_PdE13s_QuadToQuadD+840];
	fma.rn.f64 	%fd2410, %fd2409, %fd261, 0d0000000000000000;
	ld.shared.f64 	%fd2411, [%r12+12608];
	fma.rn.f64 	%fd2412, %fd292, %fd2411, %fd2406;
	ld.shared.f64 	%fd2413, [%r18+12720];
	fma.rn.f64 	%fd2414, %fd293, %fd2413, %fd2408;
	ld.shared.f64 	%fd2415, [_ZZ32massMatrixMultiplyConstantKernelILi11ELi15ELi1EEvidPKdS1_S1_S1_S1_S1_S1_PdE13s_QuadToQuadD+848];
	fma.rn.f64 	%fd2416, %fd2415, %fd262, %fd2410;
	ld.shared.f64 	%fd2417, [%r12+12616];
	fma.rn.f64 	%fd2418, %fd294, %fd2417, %fd2412;
	ld.shared.f64 	%fd2419, [%r18+12840];
	fma.rn.f64 	%fd2420, %fd295, %fd2419, %fd2414;
	ld.shared.f64 	%fd2421, [_ZZ32massMatrixMultiplyConstantKernelILi11ELi15ELi1EEvidPKdS1_S1_S1_S1_S1_S1_PdE13s_QuadToQuadD+856];
	fma.rn.f64 	%fd2422, %fd2421, %fd263, %fd2416;
	ld.shared.f64 	%fd2423, [%r12+12624];
	fma.rn.f64 	%fd2424, %fd296, %fd2423, %fd2418;
	ld.shared.f64 	%fd2425, [%r18+12960];
	fma.rn.f64 	%fd2426, %fd297, %fd2425, %fd2420;
	ld.shared.f64 	%fd2427, [_ZZ32massMatrixMultiplyConstantKernelILi11ELi15ELi1EEvidPKdS1_S1_S1_S1_S1_S1_PdE13s_QuadToQuadD+864];
	fma.rn.f64 	%fd2428, %fd2427, %fd264, %fd2422;
	ld.shared.f64 	%fd2429, [%r12+12632];
	fma.rn.f64 	%fd2430, %fd298, %fd2429, %fd2424;
	ld.shared.f64 	%fd2431, [%r18+13080];
	fma.rn.f64 	%fd2432, %fd299, %fd2431, %fd2426;
	ld.shared.f64 	%fd2433, [_ZZ32massMatrixMultiplyConstantKernelILi11ELi15ELi1EEvidPKdS1_S1_S1_S1_S1_S1_PdE13s_QuadToQuadD+872];
	fma.rn.f64 	%fd2434, %fd2433, %fd265, %fd2428;
	ld.shared.f64 	%fd2435, [%r12+12640];
	fma.rn.f64 	%fd2436, %fd300, %fd2435, %fd2430;
	ld.shared.f64 	%fd2437, [%r18+13200];
	fma.rn.f64 	%fd2438, %fd301, %fd2437, %fd2432;
	ld.shared.f64 	%fd2439, [_ZZ32massMatrixMultiplyConstantKernelILi11ELi15ELi1EEvidPKdS1_S1_S1_S1_S1_S1_PdE13s_QuadToQuadD+880];
	fma.rn.f64 	%fd2440, %fd2439, %fd266, %fd2434;
	ld.shared.f64 	%fd2441, [%r12+12648];
	fma.rn.f64 	%fd2442, %fd302, %fd2441, %fd2436;
	ld.shared.f64 	%fd2443, [%r18+13320];
	fma.rn.f64 	%fd2444, %fd303, %fd2443, %fd2438;
	ld.shared.f64 	%fd2445, [_ZZ32massMatrixMultiplyConstantKernelILi11ELi15ELi1EEvidPKdS1_S1_S1_S1_S1_S1_PdE13s_QuadToQuadD+888];
	fma.rn.f64 	%fd2446, %fd2445, %fd267, %fd2440;
	ld.shared.f64 	%fd2447, [%r12+12656];
	fma.rn.f64 	%fd2448, %fd304, %fd2447, %fd2442;
	ld.shared.f64 	%fd2449, [%r18+13440];
	fma.rn.f64 	%fd2450, %fd305, %fd2449, %fd2444;
	ld.shared.f64 	%fd2451, [_ZZ32massMatrixMultiplyConstantKernelILi11ELi15ELi1EEvidPKdS1_S1_S1_S1_S1_S1_PdE13s_QuadToQuadD+896];
	fma.rn.f64 	%fd2452, %fd2451, %fd268, %fd2446;
	ld.shared.f64 	%fd2453, [%r12+12664];
	fma.rn.f64 	%fd2454, %fd306, %fd2453, %fd2448;
	ld.shared.f64 	%fd2455, [%r18+13560];
	fma.rn.f64 	%fd2456, %fd307, %fd2455, %fd2450;
	ld.shared.f64 	%fd2457, [_ZZ32massMatrixMultiplyConstantKernelILi11ELi15ELi1EEvidPKdS1_S1_S1_S1_S1_S1_PdE13s_QuadToQuadD+904];
	fma.rn.f64 	%fd2458, %fd2457, %fd269, %fd2452;
	ld.shared.f64 	%fd2459, [%r12+12672];
	fma.rn.f64 	%fd2460, %fd308, %fd2459, %fd2454;
	ld.shared.f64 	%fd2461, [%r18+13680];
	fma.rn.f64 	%fd2462, %fd309, %fd2461, %fd2456;
	ld.shared.f64 	%fd2463, [_ZZ32massMatrixMultiplyConstantKernelILi11ELi15ELi1EEvidPKdS1_S1_S1_S1_S1_S1_PdE13s_QuadToQuadD+912];
	fma.rn.f64 	%fd2464, %fd2463, %fd270, %fd2458;
	ld.shared.f64 	%fd2465, [%r12+12680];
	fma.rn.f64 	%fd2466, %fd310, %fd2465, %fd2460;
	ld.shared.f64 	%fd2467, [%r18+13800];
	fma.rn.f64 	%fd2468, %fd311, %fd2467, %fd2462;
	ld.shared.f64 	%fd2469, [_ZZ32massMatrixMultiplyConstantKernelILi11ELi15ELi1EEvidPKdS1_S1_S1_S1_S1_S1_PdE13s_QuadToQuadD+920];
	fma.rn.f64 	%fd2470, %fd2469, %fd271, %fd2464;
	ld.shared.f64 	%fd2471, [%r12+12688];
	fma.rn.f64 	%fd2472, %fd312, %fd2471, %fd2466;
	ld.shared.f64 	%fd2473, [%r18+13920];
	fma.rn.f64 	%fd2474, %fd313, %fd2473, %fd2468;
	ld.shared.f64 	%fd2475, [_ZZ32massMatrixMultiplyConstantKernelILi11ELi15ELi1EEvidPKdS1_S1_S1_S1_S1_S1_PdE13s_QuadToQuadD+928];
	fma.rn.f64 	%fd2476, %fd2475, %fd272, %fd2470;
	ld.shared.f64 	%fd2477, [%r12+12696];
	fma.rn.f64 	%fd2478, %fd314, %fd2477, %fd2472;
	ld.shared.f64 	%fd2479, [%r18+14040];
	fma.rn.f64 	%fd2480, %fd315, %fd2479, %fd2474;
	ld.shared.f64 	%fd2481, [_ZZ32massMatrixMultiplyConstantKernelILi11ELi15ELi1EEvidPKdS1_S1_S1_S1_S1_S1_PdE13s_QuadToQuadD+936];
	fma.rn.f64 	%fd2482, %fd2481, %fd273, %fd2476;
	ld.shared.f64 	%fd2483, [%r12+12704];
	fma.rn.f64 	%fd2484, %fd316, %fd2483, %fd2478;
	ld.shared.f64 	%fd2485, [%r18+14160];
	fma.rn.f64 	%fd2486, %fd317, %fd2485, %fd2480;
	ld.shared.f64 	%fd2487, [_ZZ32massMatrixMultiplyConstantKernelILi11ELi15ELi1EEvidPKdS1_S1_S1_S1_S1_S1_PdE13s_QuadToQuadD+944];
	fma.rn.f64 	%fd2488, %fd2487, %fd274, %fd2482;
	ld.shared.f64 	%fd2489, [%r12+12712];
	fma.rn.f64 	%fd2490, %fd318, %fd2489, %fd2484;
	ld.shared.f64 	%fd2491, [%r18+14280];
	fma.rn.f64 	%fd2492, %fd319, %fd2491, %fd2486;
	ld.shared.f64 	%fd2493, [_ZZ32massMatrixMultiplyConstantKernelILi11ELi15ELi1EEvidPKdS1_S1_S1_S1_S1_S1_PdE13s_QuadToQuadD+952];
	fma.rn.f64 	%fd2494, %fd2493, %fd275, %fd2488;
	bar.sync 	0;
	mul.f64 	%fd2495, %fd4296, %fd2492;
	fma.rn.f64 	%fd2496, %fd4295, %fd2490, %fd2495;
	fma.rn.f64 	%fd2497, %fd4297, %fd2494, %fd2496;
	st.shared.f64 	[%r15], %fd2497;
	mul.f64 	%fd2498, %fd4298, %fd2492;
	fma.rn.f64 	%fd2499, %fd4296, %fd2490, %fd2498;
	fma.rn.f64 	%fd2500, %fd4299, %fd2494, %fd2499;
	st.shared.f64 	[%r16], %fd2500;
	mul.f64 	%fd2501, %fd4299, %fd2492;
	fma.rn.f64 	%fd2502, %fd4297, %fd2490, %fd2501;
	fma.rn.f64 	%fd2503, %fd4300, %fd2494, %fd2502;
	mul.f64 	%fd2504, %fd4156, %fd4301;
	bar.sync 	0;
	ld.shared.f64 	%fd2505, [%r14];
	mul.f64 	%fd2506, %fd320, %fd2505;
	fma.rn.f64 	%fd2507, %fd2504, %fd268, %fd2506;
	ld.shared.f64 	%fd2508, [%r17];
	fma.rn.f64 	%fd2509, %fd321, %fd2508, %fd2507;
	fma.rn.f64 	%fd553, %fd2503, %fd2409, %fd524;
	ld.shared.f64 	%fd2510, [%r14+8];
	fma.rn.f64 	%fd2511, %fd322, %fd2510, %fd2509;
	ld.shared.f64 	%fd2512, [%r17+120];
	fma.rn.f64 	%fd2513, %fd323, %fd2512, %fd2511;
	fma.rn.f64 	%fd554, %fd2503, %fd2415, %fd525;
	ld.shared.f64 	%fd2514, [%r14+16];
	fma.rn.f64 	%fd2515, %fd325, %fd2514, %fd2513;
	ld.shared.f64 	%fd2516, [%r17+240];
	fma.rn.f64 	%fd2517, %fd326, %fd2516, %fd2515;
	fma.rn.f64 	%fd555, %fd2503, %fd2421, %fd526;
	ld.shared.f64 	%fd2518, [%r14+24];
	fma.rn.f64 	%fd2519, %fd328, %fd2518, %fd2517;
	ld.shared.f64 	%fd2520, [%r17+360];
	fma.rn.f64 	%fd2521, %fd329, %fd2520, %fd2519;
	fma.rn.f64 	%fd556, %fd2503, %fd2427, %fd527;
	ld.shared.f64 	%fd2522, [%r14+32];
	fma.rn.f64 	%fd2523, %fd331, %fd2522, %fd2521;
	ld.shared.f64 	%fd2524, [%r17+480];
	fma.rn.f64 	%fd2525, %fd332, %fd2524, %fd2523;
	fma.rn.f64 	%fd557, %fd2503, %fd2433, %fd528;
	ld.shared.f64 	%fd2526, [%r14+40];
	fma.rn.f64 	%fd2527, %fd334, %fd2526, %fd2525;
	ld.shared.f64 	%fd2528, [%r17+600];
	fma.rn.f64 	%fd2529, %fd335, %fd2528, %fd2527;
	fma.rn.f64 	%fd558, %fd2503, %fd2439, %fd529;
	ld.shared.f64 	%fd2530, [%r14+48];
	fma.rn.f64 	%fd2531, %fd337, %fd2530, %fd2529;
	ld.shared.f64 	%fd2532, [%r17+720];
	fma.rn.f64 	%fd2533, %fd338, %fd2532, %fd2531;
	fma.rn.f64 	%fd559, %fd2503, %fd2445, %fd538;
	ld.shared.f64 	%fd2534, [%r14+56];
	fma.rn.f64 	%fd2535, %fd340, %fd2534, %fd2533;
	ld.shared.f64 	%fd2536, [%r17+840];
	fma.rn.f64 	%fd2537, %fd341, %fd2536, %fd2535;
	fma.rn.f64 	%fd2538, %fd2503, %fd2451, %fd530;
	ld.shared.f64 	%fd2539, [%r14+64];
	fma.rn.f64 	%fd2540, %fd343, %fd2539, %fd2537;
	ld.shared.f64 	%fd2541, [%r17+960];
	fma.rn.f64 	%fd2542, %fd344, %fd2541, %fd2540;
	fma.rn.f64 	%fd560, %fd2503, %fd2457, %fd531;
	ld.shared.f64 	%fd2543, [%r14+72];
	fma.rn.f64 	%fd2544, %fd346, %fd2543, %fd2542;
	ld.shared.f64 	%fd2545, [%r17+1080];
	fma.rn.f64 	%fd2546, %fd347, %fd2545, %fd2544;
	fma.rn.f64 	%fd561, %fd2503, %fd2463, %fd532;
	ld.shared.f64 	%fd2547, [%r14+80];
	fma.rn.f64 	%fd2548, %fd349, %fd2547, %fd2546;
	ld.shared.f64 	%fd2549, [%r17+1200];
	fma.rn.f64 	%fd2550, %fd350, %fd2549, %fd2548;
	fma.rn.f64 	%fd562, %fd2503, %fd2469, %fd533;
	ld.shared.f64 	%fd2551, [%r14+88];
	fma.rn.f64 	%fd2552, %fd352, %fd2551, %fd2550;
	ld.shared.f64 	%fd2553, [%r17+1320];
	fma.rn.f64 	%fd2554, %fd353, %fd2553, %fd2552;
	fma.rn.f64 	%fd563, %fd2503, %fd2475, %fd534;
	ld.shared.f64 	%fd2555, [%r14+96];
	fma.rn.f64 	%fd2556, %fd355, %fd2555, %fd2554;
	ld.shared.f64 	%fd2557, [%r17+1440];
	fma.rn.f64 	%fd2558, %fd356, %fd2557, %fd2556;
	fma.rn.f64 	%fd564, %fd2503, %fd2481, %fd535;
	ld.shared.f64 	%fd2559, [%r14+104];
	fma.rn.f64 	%fd2560, %fd358, %fd2559, %fd2558;
	ld.shared.f64 	%fd2561, [%r17+1560];
	fma.rn.f64 	%fd2562, %fd359, %fd2561, %fd2560;
	fma.rn.f64 	%fd565, %fd2503, %fd2487, %fd536;
	ld.shared.f64 	%fd2563, [%r14+112];
	fma.rn.f64 	%fd2564, %fd361, %fd2563, %fd2562;
	ld.shared.f64 	%fd2565, [%r17+1680];
	fma.rn.f64 	%fd2566, %fd362, %fd2565, %fd2564;
	fma.rn.f64 	%fd566, %fd2503, %fd2493, %fd537;
	add.f64 	%fd567, %fd2566, %fd2538;
	mov.f64 	%fd4302, 0d0000000000000000;
	mov.f64 	%fd4303, %fd4302;
	mov.f64 	%fd4304, %fd4302;
	mov.f64 	%fd4305, %fd4302;
	mov.f64 	%fd4306, %fd4302;
	mov.f64 	%fd4307, %fd4302;
	mov.f64 	%fd4308, %fd4302;
	@%p15 bra 	$L__BB50_25;
	ld.param.u64 	%rd67, [_Z32massMatrixMultiplyConstantKernelILi11ELi15ELi1EEvidPKdS1_S1_S1_S1_S1_S1_Pd_param_2];
	cvta.to.global.u64 	%rd35, %rd67;
	mov.u32 	%r110, %ctaid.x;
	mov.u32 	%r111, %tid.y;
	add.s32 	%r112, %r110, %r111;
	mov.u32 	%r113, %tid.x;
	mad.lo.s32 	%r114, %r112, 23625, %r113;
	mul.wide.s32 	%rd36, %r114, 8;
	add.s64 	%rd37, %rd35, %rd36;
	ld.global.nc.f64 	%fd4302, [%rd37+14400];
	ld.global.nc.f64 	%fd4303, [%rd37+41400];
	ld.global.nc.f64 	%fd4304, [%rd37+68400];
	ld.global.nc.f64 	%fd4305, [%rd37+95400];
	ld.global.nc.f64 	%fd4306, [%rd37+122400];
	ld.global.nc.f64 	%fd4307, [%rd37+149400];
	ld.global.nc.f64 	%fd4308, [%rd37+176400];
$L__BB50_25:
	ld.param.f64 	%fd4157, [_Z32massMatrixMultiplyConstantKernelILi11ELi15ELi1EEvidPKdS1_S1_S1_S1_S1_S1_Pd_param_1];
	ld.param.u32 	%r178, [_Z32massMatrixMultiplyConstantKernelILi11ELi15ELi1EEvidPKdS1_S1_S1_S1_S1_S1_Pd_param_0];
	mov.u32 	%r115, %ctaid.x;
	mov.u32 	%r116, %tid.y;
	add.s32 	%r117, %r115, %r116;
	setp.ge.s32 	%p16, %r117, %r178;
	ld.shared.f64 	%fd2568, [%r12+14400];
	fma.rn.f64 	%fd2569, %fd290, %fd2568, 0d0000000000000000;
	ld.shared.f64 	%fd2570, [%r18+14400];
	fma.rn.f64 	%fd2571, %fd291, %fd2570, 0d0000000000000000;
	ld.shared.f64 	%fd2572, [_ZZ32massMatrixMultiplyConstantKernelILi11ELi15ELi1EEvidPKdS1_S1_S1_S1_S1_S1_PdE13s_QuadToQuadD+960];
	fma.rn.f64 	%fd2573, %fd2572, %fd261, 0d0000000000000000;
	ld.shared.f64 	%fd2574, [%r12+14408];
	fma.rn.f64 	%fd2575, %fd292, %fd2574, %fd2569;
	ld.shared.f64 	%fd2576, [%r18+14520];
	fma.rn.f64 	%fd2577, %fd293, %fd2576, %fd2571;
	ld.shared.f64 	%fd2578, [_ZZ32massMatrixMultiplyConstantKernelILi11ELi15ELi1EEvidPKdS1_S1_S1_S1_S1_S1_PdE13s_QuadToQuadD+968];
	fma.rn.f64 	%fd2579, %fd2578, %fd262, %fd2573;
	ld.shared.f64 	%fd2580, [%r12+14416];
	fma.rn.f64 	%fd2581, %fd294, %fd2580, %fd2575;
	ld.shared.f64 	%fd2582, [%r18+14640];
	fma.rn.f64 	%fd2583, %fd295, %fd2582, %fd2577;
	ld.shared.f64 	%fd2584, [_ZZ32massMatrixMultiplyConstantKernelILi11ELi15ELi1EEvidPKdS1_S1_S1_S1_S1_S1_PdE13s_QuadToQuadD+976];
	fma.rn.f64 	%fd2585, %fd2584, %fd263, %fd2579;
	ld.shared.f64 	%fd2586, [%r12+14424];
	fma.rn.f64 	%fd2587, %fd296, %fd2586, %fd2581;
	ld.shared.f64 	%fd2588, [%r18+14760];
	fma.rn.f64 	%fd2589, %fd297, %fd2588, %fd2583;
	ld.shared.f64 	%fd2590, [_ZZ32massMatrixMultiplyConstantKernelILi11ELi15ELi1EEvidPKdS1_S1_S1_S1_S1_S1_PdE13s_QuadToQuadD+984];
	fma.rn.f64 	%fd2591, %fd2590, %fd264, %fd2585;
	ld.shared.f64 	%fd2592, [%r12+14432];
	fma.rn.f64 	%fd2593, %fd298, %fd2592, %fd2587;
	ld.shared.f64 	%fd2594, [%r18+14880];
	fma.rn.f64 	%fd2595, %fd299, %fd2594, %fd2589;
	ld.shared.f64 	%fd2596, [_ZZ32massMatrixMultiplyConstantKernelILi11ELi15ELi1EEvidPKdS1_S1_S1_S1_S1_S1_PdE13s_QuadToQuadD+992];
	fma.rn.f64 	%fd2597, %fd2596, %fd265, %fd2591;
	ld.shared.f64 	%fd2598, [%r12+14440];
	fma.rn.f64 	%fd2599, %fd300, %fd2598, %fd2593;
	ld.shared.f64 	%fd2600, [%r18+15000];
	fma.rn.f64 	%fd2601, %fd301, %fd2600, %fd2595;
	ld.shared.f64 	%fd2602, [_ZZ32massMatrixMultiplyConstantKernelILi11ELi15ELi1EEvidPKdS1_S1_S1_S1_S1_S1_PdE13s_QuadToQuadD+1000];
	fma.rn.f64 	%fd2603, %fd2602, %fd266, %fd2597;
	ld.shared.f64 	%fd2604, [%r12+14448];
	fma.rn.f64 	%fd2605, %fd302, %fd2604, %fd2599;
	ld.shared.f64 	%fd2606, [%r18+15120];
	fma.rn.f64 	%fd2607, %fd303, %fd2606, %fd2601;
	ld.shared.f64 	%fd2608, [_ZZ32massMatrixMultiplyConstantKernelILi11ELi15ELi1EEvidPKdS1_S1_S1_S1_S1_S1_PdE13s_QuadToQuadD+1008];
	fma.rn.f64 	%fd2609, %fd2608, %fd267, %fd2603;
	ld.shared.f64 	%fd2610, [%r12+14456];
	fma.rn.f64 	%fd2611, %fd304, %fd2610, %fd2605;
	ld.shared.f64 	%fd2612, [%r18+15240];
	fma.rn.f64 	%fd2613, %fd305, %fd2612, %fd2607;
	ld.shared.f64 	%fd2614, [_ZZ32massMatrixMultiplyConstantKernelILi11ELi15ELi1EEvidPKdS1_S1_S1_S1_S1_S1_PdE13s_QuadToQuadD+1016];
	fma.rn.f64 	%fd2615, %fd2614, %fd268, %fd2609;
	ld.shared.f64 	%fd2616, [%r12+14464];
	fma.rn.f64 	%fd2617, %fd306, %fd2616, %fd2611;
	ld.shared.f64 	%fd2618, [%r18+15360];
	fma.rn.f64 	%fd2619, %fd307, %fd2618, %fd2613;
	ld.shared.f64 	%fd2620, [_ZZ32massMatrixMultiplyConstantKernelILi11ELi15ELi1EEvidPKdS1_S1_S1_S1_S1_S1_PdE13s_QuadToQuadD+1024];
	fma.rn.f64 	%fd2621, %fd2620, %fd269, %fd2615;
	ld.shared.f64 	%fd2622, [%r12+14472];
	fma.rn.f64 	%fd2623, %fd308, %fd2622, %fd2617;
	ld.shared.f64 	%fd2624, [%r18+15480];
	fma.rn.f64 	%fd2625, %fd309, %fd2624, %fd2619;
	ld.shared.f64 	%fd2626, [_ZZ32massMatrixMultiplyConstantKernelILi11ELi15ELi1EEvidPKdS1_S1_S1_S1_S1_S1_PdE13s_QuadToQuadD+1032];
	fma.rn.f64 	%fd2627, %fd2626, %fd270, %fd2621;
	ld.shared.f64 	%fd2628, [%r12+14480];
	fma.rn.f64 	%fd2629, %fd310, %fd2628, %fd2623;
	ld.shared.f64 	%fd2630, [%r18+15600];
	fma.rn.f64 	%fd2631, %fd311, %fd2630, %fd2625;
	ld.shared.f64 	%fd2632, [_ZZ32massMatrixMultiplyConstantKernelILi11ELi15ELi1EEvidPKdS1_S1_S1_S1_S1_S1_PdE13s_QuadToQuadD+1040];
	fma.rn.f64 	%fd2633, %fd2632, %fd271, %fd2627;
	ld.shared.f64 	%fd2634, [%r12+14488];
	fma.rn.f64 	%fd2635, %fd312, %fd2634, %fd2629;
	ld.shared.f64 	%fd2636, [%r18+15720];
	fma.rn.f64 	%fd2637, %fd313, %fd2636, %fd2631;
	ld.shared.f64 	%fd2638, [_ZZ32massMatrixMultiplyConstantKernelILi11ELi15ELi1EEvidPKdS1_S1_S1_S1_S1_S1_PdE13s_QuadToQuadD+1048];
	fma.rn.f64 	%fd2639, %fd2638, %fd272, %fd2633;
	ld.shared.f64 	%fd2640, [%r12+14496];
	fma.rn.f64 	%fd2641, %fd314, %fd2640, %fd2635;
	ld.shared.f64 	%fd2642, [%r18+15840];
	fma.rn.f64 	%fd2643, %fd315, %fd2642, %fd2637;
	ld.shared.f64 	%fd2644, [_ZZ32massMatrixMultiplyConstantKernelILi11ELi15ELi1EEvidPKdS1_S1_S1_S1_S1_S1_PdE13s_QuadToQuadD+1056];
	fma.rn.f64 	%fd2645, %fd2644, %fd273, %fd2639;
	ld.shared.f64 	%fd2646, [%r12+14504];
	fma.rn.f64 	%fd2647, %fd316, %fd2646, %fd2641;
	ld.shared.f64 	%fd2648, [%r18+15960];
	fma.rn.f64 	%fd2649, %fd317, %fd2648, %fd2643;
	ld.shared.f64 	%fd2650, [_ZZ32massMatrixMultiplyConstantKernelILi11ELi15ELi1EEvidPKdS1_S1_S1_S1_S1_S1_PdE13s_QuadToQuadD+1064];
	fma.rn.f64 	%fd2651, %fd2650, %fd274, %fd2645;
	ld.shared.f64 	%fd2652, [%r12+14512];
	fma.rn.f64 	%fd2653, %fd318, %fd2652, %fd2647;
	ld.shared.f64 	%fd2654, [%r18+16080];
	fma.rn.f64 	%fd2655, %fd319, %fd2654, %fd2649;
	ld.shared.f64 	%fd2656, [_ZZ32massMatrixMultiplyConstantKernelILi11ELi15ELi1EEvidPKdS1_S1_S1_S1_S1_S1_PdE13s_QuadToQuadD+1072];
	fma.rn.f64 	%fd2657, %fd2656, %fd275, %fd2651;
	bar.sync 	0;
	mul.f64 	%fd2658, %fd4303, %fd2655;
	fma.rn.f64 	%fd2659, %fd4302, %fd2653, %fd2658;
	fma.rn.f64 	%fd2660, %fd4304, %fd2657, %fd2659;
	st.shared.f64 	[%r15], %fd2660;
	mul.f64 	%fd2661, %fd4305, %fd2655;
	fma.rn.f64 	%fd2662, %fd4303, %fd2653, %fd2661;
	fma.rn.f64 	%fd2663, %fd4306, %fd2657, %fd2662;
	st.shared.f64 	[%r16], %fd2663;
	mul.f64 	%fd2664, %fd4306, %fd2655;
	fma.rn.f64 	%fd2665, %fd4304, %fd2653, %fd2664;
	fma.rn.f64 	%fd2666, %fd4307, %fd2657, %fd2665;
	mul.f64 	%fd2667, %fd4157, %fd4308;
	bar.sync 	0;
	ld.shared.f64 	%fd2668, [%r14];
	mul.f64 	%fd2669, %fd320, %fd2668;
	fma.rn.f64 	%fd2670, %fd2667, %fd269, %fd2669;
	ld.shared.f64 	%fd2671, [%r17];
	fma.rn.f64 	%fd2672, %fd321, %fd2671, %fd2670;
	fma.rn.f64 	%fd582, %fd2666, %fd2572, %fd553;
	ld.shared.f64 	%fd2673, [%r14+8];
	fma.rn.f64 	%fd2674, %fd322, %fd2673, %fd2672;
	ld.shared.f64 	%fd2675, [%r17+120];
	fma.rn.f64 	%fd2676, %fd323, %fd2675, %fd2674;
	fma.rn.f64 	%fd583, %fd2666, %fd2578, %fd554;
	ld.shared.f64 	%fd2677, [%r14+16];
	fma.rn.f64 	%fd2678, %fd325, %fd2677, %fd2676;
	ld.shared.f64 	%fd2679, [%r17+240];
	fma.rn.f64 	%fd2680, %fd326, %fd2679, %fd2678;
	fma.rn.f64 	%fd584, %fd2666, %fd2584, %fd555;
	ld.shared.f64 	%fd2681, [%r14+24];
	fma.rn.f64 	%fd2682, %fd328, %fd2681, %fd2680;
	ld.shared.f64 	%fd2683, [%r17+360];
	fma.rn.f64 	%fd2684, %fd329, %fd2683, %fd2682;
	fma.rn.f64 	%fd585, %fd2666, %fd2590, %fd556;
	ld.shared.f64 	%fd2685, [%r14+32];
	fma.rn.f64 	%fd2686, %fd331, %fd2685, %fd2684;
	ld.shared.f64 	%fd2687, [%r17+480];
	fma.rn.f64 	%fd2688, %fd332, %fd2687, %fd2686;
	fma.rn.f64 	%fd586, %fd2666, %fd2596, %fd557;
	ld.shared.f64 	%fd2689, [%r14+40];
	fma.rn.f64 	%fd2690, %fd334, %fd2689, %fd2688;
	ld.shared.f64 	%fd2691, [%r17+600];
	fma.rn.f64 	%fd2692, %fd335, %fd2691, %fd2690;
	fma.rn.f64 	%fd587, %fd2666, %fd2602, %fd558;
	ld.shared.f64 	%fd2693, [%r14+48];
	fma.rn.f64 	%fd2694, %fd337, %fd2693, %fd2692;
	ld.shared.f64 	%fd2695, [%r17+720];
	fma.rn.f64 	%fd2696, %fd338, %fd2695, %fd2694;
	fma.rn.f64 	%fd588, %fd2666, %fd2608, %fd559;
	ld.shared.f64 	%fd2697, [%r14+56];
	fma.rn.f64 	%fd2698, %fd340, %fd2697, %fd2696;
	ld.shared.f64 	%fd2699, [%r17+840];
	fma.rn.f64 	%fd2700, %fd341, %fd2699, %fd2698;
	fma.rn.f64 	%fd589, %fd2666, %fd2614, %fd567;
	ld.shared.f64 	%fd2701, [%r14+64];
	fma.rn.f64 	%fd2702, %fd343, %fd2701, %fd2700;
	ld.shared.f64 	%fd2703, [%r17+960];
	fma.rn.f64 	%fd2704, %fd344, %fd2703, %fd2702;
	fma.rn.f64 	%fd2705, %fd2666, %fd2620, %fd560;
	ld.shared.f64 	%fd2706, [%r14+72];
	fma.rn.f64 	%fd2707, %fd346, %fd2706, %fd2704;
	ld.shared.f64 	%fd2708, [%r17+1080];
	fma.rn.f64 	%fd2709, %fd347, %fd2708, %fd2707;
	fma.rn.f64 	%fd590, %fd2666, %fd2626, %fd561;
	ld.shared.f64 	%fd2710, [%r14+80];
	fma.rn.f64 	%fd2711, %fd349, %fd2710, %fd2709;
	ld.shared.f64 	%fd2712, [%r17+1200];
	fma.rn.f64 	%fd2713, %fd350, %fd2712, %fd2711;
	fma.rn.f64 	%fd591, %fd2666, %fd2632, %fd562;
	ld.shared.f64 	%fd2714, [%r14+88];
	fma.rn.f64 	%fd2715, %fd352, %fd2714, %fd2713;
	ld.shared.f64 	%fd2716, [%r17+1320];
	fma.rn.f64 	%fd2717, %fd353, %fd2716, %fd2715;
	fma.rn.f64 	%fd592, %fd2666, %fd2638, %fd563;
	ld.shared.f64 	%fd2718, [%r14+96];
	fma.rn.f64 	%fd2719, %fd355, %fd2718, %fd2717;
	ld.shared.f64 	%fd2720, [%r17+1440];
	fma.rn.f64 	%fd2721, %fd356, %fd2720, %fd2719;
	fma.rn.f64 	%fd593, %fd2666, %fd2644, %fd564;
	ld.shared.f64 	%fd2722, [%r14+104];
	fma.rn.f64 	%fd2723, %fd358, %fd2722, %fd2721;
	ld.shared.f64 	%fd2724, [%r17+1560];
	fma.rn.f64 	%fd2725, %fd359, %fd2724, %fd2723;
	fma.rn.f64 	%fd594, %fd2666, %fd2650, %fd565;
	ld.shared.f64 	%fd2726, [%r14+112];
	fma.rn.f64 	%fd2727, %fd361, %fd2726, %fd2725;
	ld.shared.f64 	%fd2728, [%r17+1680];
	fma.rn.f64 	%fd2729, %fd362, %fd2728, %fd2727;
	fma.rn.f64 	%fd595, %fd2666, %fd2656, %fd566;
	add.f64 	%fd596, %fd2729, %fd2705;
	mov.f64 	%fd4309, 0d0000000000000000;
	mov.f64 	%fd4310, %fd4309;
	mov.f64 	%fd4311, %fd4309;
	mov.f64 	%fd4312, %fd4309;
	mov.f64 	%fd4313, %fd4309;
	mov.f64 	%fd4314, %fd4309;
	mov.f64 	%fd4315, %fd4309;
	@%p16 bra 	$L__BB50_27;
	ld.param.u64 	%rd68, [_Z32massMatrixMultiplyConstantKernelILi11ELi15ELi1EEvidPKdS1_S1_S1_S1_S1_S1_Pd_param_2];
	cvta.to.global.u64 	%rd38, %rd68;
	mov.u32 	%r118, %ctaid.x;
	mov.u32 	%r119, %tid.y;
	add.s32 	%r120, %r118, %r119;
	mov.u32 	%r121, %tid.x;
	mad.lo.s32 	%r122, %r120, 23625, %r121;
	mul.wide.s32 	%rd39, %r122, 8;
	add.s64 	%rd40, %rd38, %rd39;
	ld.global.nc.f64 	%fd4309, [%rd40+16200];
	ld.global.nc.f64 	%fd4310, [%rd40+43200];
	ld.global.nc.f64 	%fd4311, [%rd40+70200];
	ld.global.nc.f64 	%fd4312, [%rd40+97200];
	ld.global.nc.f64 	%fd4313, [%rd40+124200];
	ld.global.nc.f64 	%fd4314, [%rd40+151200];
	ld.global.nc.f64 	%fd4315, [%rd40+178200];
$L__BB50_27:
	ld.param.f64 	%fd4158, [_Z32massMatrixMultiplyConstantKernelILi11ELi15ELi1EEvidPKdS1_S1_S1_S1_S1_S1_Pd_param_1];
	ld.param.u32 	%r179, [_Z32massMatrixMultiplyConstantKernelILi11ELi15ELi1EEvidPKdS1_S1_S1_S1_S1_S1_Pd_param_0];
	mov.u32 	%r123, %ctaid.x;
	mov.u32 	%r124, %tid.y;
	add.s32 	%r125, %r123, %r124;
	setp.ge.s32 	%p17, %r125, %r179;
	ld.shared.f64 	%fd2731, [%r12+16200];
	fma.rn.f64 	%fd2732, %fd290, %fd2731, 0d0000000000000000;
	ld.shared.f64 	%fd2733, [%r18+16200];
	fma.rn.f64 	%fd2734, %fd291, %fd2733, 0d0000000000000000;
	ld.shared.f64 	%fd2735, [_ZZ32massMatrixMultiplyConstantKernelILi11ELi15ELi1EEvidPKdS1_S1_S1_S1_S1_S1_PdE13s_QuadToQuadD+1080];
	fma.rn.f64 	%fd2736, %fd2735, %fd261, 0d0000000000000000;
	ld.shared.f64 	%fd2737, [%r12+16208];
	fma.rn.f64 	%fd2738, %fd292, %fd2737, %fd2732;
	ld.shared.f64 	%fd2739, [%r18+16320];
	fma.rn.f64 	%fd2740, %fd293, %fd2739, %fd2734;
	ld.shared.f64 	%fd2741, [_ZZ32massMatrixMultiplyConstantKernelILi11ELi15ELi1EEvidPKdS1_S1_S1_S1_S1_S1_PdE13s_QuadToQuadD+1088];
	fma.rn.f64 	%fd2742, %fd2741, %fd262, %fd2736;
	ld.shared.f64 	%fd2743, [%r12+16216];
	fma.rn.f64 	%fd2744, %fd294, %fd2743, %fd2738;
	ld.shared.f64 	%fd2745, [%r18+16440];
	fma.rn.f64 	%fd2746, %fd295, %fd2745, %fd2740;
	ld.shared.f64 	%fd2747, [_ZZ32massMatrixMultiplyConstantKernelILi11ELi15ELi1EEvidPKdS1_S1_S1_S1_S1_S1_PdE13s_QuadToQuadD+1096];
	fma.rn.f64 	%fd2748, %fd2747, %fd263, %fd2742;
	ld.shared.f64 	%fd2749, [%r12+16224];
	fma.rn.f64 	%fd2750, %fd296, %fd2749, %fd2744;
	ld.shared.f64 	%fd2751, [%r18+16560];
	fma.rn.f64 	%fd2752, %fd297, %fd2751, %fd2746;
	ld.shared.f64 	%fd2753, [_ZZ32massMatrixMultiplyConstantKernelILi11ELi15ELi1EEvidPKdS1_S1_S1_S1_S1_S1_PdE13s_QuadToQuadD+1104];
	fma.rn.f64 	%fd2754, %fd2753, %fd264, %fd2748;
	ld.shared.f64 	%fd2755, [%r12+16232];
	fma.rn.f64 	%fd2756, %fd298, %fd2755, %fd2750;
	ld.shared.f64 	%fd2757, [%r18+16680];
	fma.rn.f64 	%fd2758, %fd299, %fd2757, %fd2752;
	ld.shared.f64 	%fd2759, [_ZZ32massMatrixMultiplyConstantKernelILi11ELi15ELi1EEvidPKdS1_S1_S1_S1_S1_S1_PdE13s_QuadToQuadD+1112];
	fma.rn.f64 	%fd2760, %fd2759, %fd265, %fd2754;
	ld.shared.f64 	%fd2761, [%r12+16240];
	fma.rn.f64 	%fd2762, %fd300, %fd2761, %fd2756;
	ld.shared.f64 	%fd2763, [%r18+16800];
	fma.rn.f64 	%fd2764, %fd301, %fd2763, %fd2758;
	ld.shared.f64 	%fd2765, [_ZZ32massMatrixMultiplyConstantKernelILi11ELi15ELi1EEvidPKdS1_S1_S1_S1_S1_S1_PdE13s_QuadToQuadD+1120];
	fma.rn.f64 	%fd2766, %fd2765, %fd266, %fd2760;
	ld.shared.f64 	%fd2767, [%r12+16248];
	fma.rn.f64 	%fd2768, %fd302, %fd2767, %fd2762;
	ld.shared.f64 	%fd2769, [%r18+16920];
	fma.rn.f64 	%fd2770, %fd303, %fd2769, %fd2764;
	ld.shared.f64 	%fd2771, [_ZZ32massMatrixMultiplyConstantKernelILi11ELi15ELi1EEvidPKdS1_S1_S1_S1_S1_S1_PdE13s_QuadToQuadD+1128];
	fma.rn.f64 	%fd2772, %fd2771, %fd267, %fd2766;
	ld.shared.f64 	%fd2773, [%r12+16256];
	fma.rn.f64 	%fd2774, %fd304, %fd2773, %fd2768;
	ld.shared.f64 	%fd2775, [%r18+17040];
	fma.rn.f64 	%fd2776, %fd305, %fd2775, %fd2770;
	ld.shared.f64 	%fd2777, [_ZZ32massMatrixMultiplyConstantKernelILi11ELi15ELi1EEvidPKdS1_S1_S1_S1_S1_S1_PdE13s_QuadToQuadD+1136];
	fma.rn.f64 	%fd2778, %fd2777, %fd268, %fd2772;
	ld.shared.f64 	%fd2779, [%r12+16264];
	fma.rn.f64 	%fd2780, %fd306, %fd2779, %fd2774;
	ld.shared.f64 	%fd2781, [%r18+17160];
	fma.rn.f64 	%fd2782, %fd307, %fd2781, %fd2776;
	ld.shared.f64 	%fd2783, [_ZZ32massMatrixMultiplyConstantKernelILi11ELi15ELi1EEvidPKdS1_S1_S1_S1_S1_S1_PdE13s_QuadToQuadD+1144];
	fma.rn.f64 	%fd2784, %fd2783, %fd269, %fd2778;
	ld.shared.f64 	%fd2785, [%r12+16272];
	fma.rn.f64 	%fd2786, %fd308, %fd2785, %fd2780;
	ld.shared.f64 	%fd2787, [%r18+17280];
	fma.rn.f64 	%fd2788, %fd309, %fd2787, %fd2782;
	ld.shared.f64 	%fd2789, [_ZZ32massMatrixMultiplyConstantKernelILi11ELi15ELi1EEvidPKdS1_S1_S1_S1_S1_S1_PdE13s_QuadToQuadD+1152];
	fma.rn.f64 	%fd2790, %fd2789, %fd270, %fd2784;
	ld.shared.f64 	%fd2791, [%r12+16280];
	fma.rn.f64 	%fd2792, %fd310, %fd2791, %fd2786;
	ld.shared.f64 	%fd2793, [%r18+17400];
	fma.rn.f64 	%fd2794, %fd311, %fd2793, %fd2788;
	ld.shared.f64 	%fd2795, [_ZZ32massMatrixMultiplyConstantKernelILi11ELi15ELi1EEvidPKdS1_S1_S1_S1_S1_S1_PdE13s_QuadToQuadD+1160];
	fma.rn.f64 	%fd2796, %fd2795, %fd271, %fd2790;
	ld.shared.f64 	%fd2797, [%r12+16288];
	fma.rn.f64 	%fd2798, %fd312, %fd2797, %fd2792;
	ld.shared.f64 	%fd2799, [%r18+17520];
	fma.rn.f64 	%fd2800, %fd313, %fd2799, %fd2794;
	ld.shared.f64 	%fd2801, [_ZZ32massMatrixMultiplyConstantKernelILi11ELi15ELi1EEvidPKdS1_S1_S1_S1_S1_S1_PdE13s_QuadToQuadD+1168];
	fma.rn.f64 	%fd2802, %fd2801, %fd272, %fd2796;
	ld.shared.f64 	%fd2803, [%r12+16296];
	fma.rn.f64 	%fd2804, %fd314, %fd2803, %fd2798;
	ld.shared.f64 	%fd2805, [%r18+17640];
	fma.rn.f64 	%fd2806, %fd315, %fd2805, %fd2800;
	ld.shared.f64 	%fd2807, [_ZZ32massMatrixMultiplyConstantKernelILi11ELi15ELi1EEvidPKdS1_S1_S1_S1_S1_S1_PdE13s_QuadToQuadD+1176];
	fma.rn.f64 	%fd2808, %fd2807, %fd273, %fd2802;
	ld.shared.f64 	%fd2809, [%r12+16304];
	fma.rn.f64 	%fd2810, %fd316, %fd2809, %fd2804;
	ld.shared.f64 	%fd2811, [%r18+17760];
	fma.rn.f64 	%fd2812, %fd317, %fd2811, %fd2806;
	ld.shared.f64 	%fd2813, [_ZZ32massMatrixMultiplyConstantKernelILi11ELi15ELi1EEvidPKdS1_S1_S1_S1_S1_S1_PdE13s_QuadToQuadD+1184];
	fma.rn.f64 	%fd2814, %fd2813, %fd274, %fd2808;
	ld.shared.f64 	%fd2815, [%r12+16312];
	fma.rn.f64 	%fd2816, %fd318, %fd2815, %fd2810;
	ld.shared.f64 	%fd2817, [%r18+17880];
	fma.rn.f64 	%fd2818, %fd319, %fd2817, %fd2812;
	ld.shared.f64 	%fd2819, [_ZZ32massMatrixMultiplyConstantKernelILi11ELi15ELi1EEvidPKdS1_S1_S1_S1_S1_S1_PdE13s_QuadToQuadD+1192];
	fma.rn.f64 	%fd2820, %fd2819, %fd275, %fd2814;
	bar.sync 	0;
	mul.f64 	%fd2821, %fd4310, %fd2818;
	fma.rn.f64 	%fd2822, %fd4309, %fd2816, %fd2821;
	fma.rn.f64 	%fd2823, %fd4311, %fd2820, %fd2822;
	st.shared.f64 	[%r15], %fd2823;
	mul.f64 	%fd2824, %fd4312, %fd2818;
	fma.rn.f64 	%fd2825, %fd4310, %fd2816, %fd2824;
	fma.rn.f64 	%fd2826, %fd4313, %fd2820, %fd2825;
	st.shared.f64 	[%r16], %fd2826;
	mul.f64 	%fd2827, %fd4313, %fd2818;
	fma.rn.f64 	%fd2828, %fd4311, %fd2816, %fd2827;
	fma.rn.f64 	%fd2829, %fd4314, %fd2820, %fd2828;
	mul.f64 	%fd2830, %fd4158, %fd4315;
	bar.sync 	0;
	ld.shared.f64 	%fd2831, [%r14];
	mul.f64 	%fd2832, %fd320, %fd2831;
	fma.rn.f64 	%fd2833, %fd2830, %fd270, %fd2832;
	ld.shared.f64 	%fd2834, [%r17];
	fma.rn.f64 	%fd2835, %fd321, %fd2834, %fd2833;
	fma.rn.f64 	%fd611, %fd2829, %fd2735, %fd582;
	ld.shared.f64 	%fd2836, [%r14+8];
	fma.rn.f64 	%fd2837, %fd322, %fd2836, %fd2835;
	ld.shared.f64 	%fd2838, [%r17+120];
	fma.rn.f64 	%fd2839, %fd323, %fd2838, %fd2837;
	fma.rn.f64 	%fd612, %fd2829, %fd2741, %fd583;
	ld.shared.f64 	%fd2840, [%r14+16];
	fma.rn.f64 	%fd2841, %fd325, %fd2840, %fd2839;
	ld.shared.f64 	%fd2842, [%r17+240];
	fma.rn.f64 	%fd2843, %fd326, %fd2842, %fd2841;
	fma.rn.f64 	%fd613, %fd2829, %fd2747, %fd584;
	ld.shared.f64 	%fd2844, [%r14+24];
	fma.rn.f64 	%fd2845, %fd328, %fd2844, %fd2843;
	ld.shared.f64 	%fd2846, [%r17+360];
	fma.rn.f64 	%fd2847, %fd329, %fd2846, %fd2845;
	fma.rn.f64 	%fd614, %fd2829, %fd2753, %fd585;
	ld.shared.f64 	%fd2848, [%r14+32];
	fma.rn.f64 	%fd2849, %fd331, %fd2848, %fd2847;
	ld.shared.f64 	%fd2850, [%r17+480];
	fma.rn.f64 	%fd2851, %fd332, %fd2850, %fd2849;
	fma.rn.f64 	%fd615, %fd2829, %fd2759, %fd586;
	ld.shared.f64 	%fd2852, [%r14+40];
	fma.rn.f64 	%fd2853, %fd334, %fd2852, %fd2851;
	ld.shared.f64 	%fd2854, [%r17+600];
	fma.rn.f64 	%fd2855, %fd335, %fd2854, %fd2853;
	fma.rn.f64 	%fd616, %fd2829, %fd2765, %fd587;
	ld.shared.f64 	%fd2856, [%r14+48];
	fma.rn.f64 	%fd2857, %fd337, %fd2856, %fd2855;
	ld.shared.f64 	%fd2858, [%r17+720];
	fma.rn.f64 	%fd2859, %fd338, %fd2858, %fd2857;
	fma.rn.f64 	%fd617, %fd2829, %fd2771, %fd588;
	ld.shared.f64 	%fd2860, [%r14+56];
	fma.rn.f64 	%fd2861, %fd340, %fd2860, %fd2859;
	ld.shared.f64 	%fd2862, [%r17+840];
	fma.rn.f64 	%fd2863, %fd341, %fd2862, %fd2861;
	fma.rn.f64 	%fd618, %fd2829, %fd2777, %fd589;
	ld.shared.f64 	%fd2864, [%r14+64];
	fma.rn.f64 	%fd2865, %fd343, %fd2864, %fd2863;
	ld.shared.f64 	%fd2866, [%r17+960];
	fma.rn.f64 	%fd2867, %fd344, %fd2866, %fd2865;
	fma.rn.f64 	%fd619, %fd2829, %fd2783, %fd596;
	ld.shared.f64 	%fd2868, [%r14+72];
	fma.rn.f64 	%fd2869, %fd346, %fd2868, %fd2867;
	ld.shared.f64 	%fd2870, [%r17+1080];
	fma.rn.f64 	%fd2871, %fd347, %fd2870, %fd2869;
	fma.rn.f64 	%fd2872, %fd2829, %fd2789, %fd590;
	ld.shared.f64 	%fd2873, [%r14+80];
	fma.rn.f64 	%fd2874, %fd349, %fd2873, %fd2871;
	ld.shared.f64 	%fd2875, [%r17+1200];
	fma.rn.f64 	%fd2876, %fd350, %fd2875, %fd2874;
	fma.rn.f64 	%fd620, %fd2829, %fd2795, %fd591;
	ld.shared.f64 	%fd2877, [%r14+88];
	fma.rn.f64 	%fd2878, %fd352, %fd2877, %fd2876;
	ld.shared.f64 	%fd2879, [%r17+1320];
	fma.rn.f64 	%fd2880, %fd353, %fd2879, %fd2878;
	fma.rn.f64 	%fd621, %fd2829, %fd2801, %fd592;
	ld.shared.f64 	%fd2881, [%r14+96];
	fma.rn.f64 	%fd2882, %fd355, %fd2881, %fd2880;
	ld.shared.f64 	%fd2883, [%r17+1440];
	fma.rn.f64 	%fd2884, %fd356, %fd2883, %fd2882;
	fma.rn.f64 	%fd622, %fd2829, %fd2807, %fd593;
	ld.shared.f64 	%fd2885, [%r14+104];
	fma.rn.f64 	%fd2886, %fd358, %fd2885, %fd2884;
	ld.shared.f64 	%fd2887, [%r17+1560];
	fma.rn.f64 	%fd2888, %fd359, %fd2887, %fd2886;
	fma.rn.f64 	%fd623, %fd2829, %fd2813, %fd594;
	ld.shared.f64 	%fd2889, [%r14+112];
	fma.rn.f64 	%fd2890, %fd361, %fd2889, %fd2888;
	ld.shared.f64 	%fd2891, [%r17+1680];
	fma.rn.f64 	%fd2892, %fd362, %fd2891, %fd2890;
	fma.rn.f64 	%fd624, %fd2829, %fd2819, %fd595;
	add.f64 	%fd625, %fd2892, %fd2872;
	mov.f64 	%fd4316, 0d0000000000000000;
	mov.f64 	%fd4317, %fd4316;
	mov.f64 	%fd4318, %fd4316;
	mov.f64 	%fd4319, %fd4316;
	mov.f64 	%fd4320, %fd4316;
	mov.f64 	%fd4321, %fd4316;
	mov.f64 	%fd4322, %fd4316;
	@%p17 bra 	$L__BB50_29;
	ld.param.u64 	%rd69, [_Z32massMatrixMultiplyConstantKernelILi11ELi15ELi1EEvidPKdS1_S1_S1_S1_S1_S1_Pd_param_2];
	cvta.to.global.u64 	%rd41, %rd69;
	mov.u32 	%r126, %ctaid.x;
	mov.u32 	%r127, %tid.y;
	add.s32 	%r128, %r126, %r127;
	mov.u32 	%r129, %tid.x;
	mad.lo.s32 	%r130, %r128, 23625, %r129;
	mul.wide.s32 	%rd42, %r130, 8;
	add.s64 	%rd43, %rd41, %rd42;
	ld.global.nc.f64 	%fd4316, [%rd43+18000];
	ld.global.nc.f64 	%fd4317, [%rd43+45000];
	ld.global.nc.f64 	%fd4318, [%rd43+72000];
	ld.global.nc.f64 	%fd4319, [%rd43+99000];
	ld.global.nc.f64 	%fd4320, [%rd43+126000];
	ld.global.nc.f64 	%fd4321, [%rd43+153000];
	ld.global.nc.f64 	%fd4322, [%rd43+180000];
$L__BB50_29:
	ld.param.f64 	%fd4159, [_Z32massMatrixMultiplyConstantKernelILi11ELi15ELi1EEvidPKdS1_S1_S1_S1_S1_S1_Pd_param_1];
	ld.param.u32 	%r180, [_Z32massMatrixMultiplyConstantKernelILi11ELi15ELi1EEvidPKdS1_S1_S1_S1_S1_S1_Pd_param_0];
	mov.u32 	%r131, %ctaid.x;
	mov.u32 	%r132, %tid.y;
	add.s32 	%r133, %r131, %r132;
	setp.ge.s32 	%p18, %r133, %r180;
	ld.shared.f64 	%fd2894, [%r12+18000];
	fma.rn.f64 	%fd2895, %fd290, %fd2894, 0d0000000000000000;
	ld.shared.f64 	%fd2896, [%r18+18000];
	fma.rn.f64 	%fd2897, %fd291, %fd2896, 0d0000000000000000;
	ld.shared.f64 	%fd2898, [_ZZ32massMatrixMultiplyConstantKernelILi11ELi15ELi1EEvidPKdS1_S1_S1_S1_S1_S1_PdE13s_QuadToQuadD+1200];
	fma.rn.f64 	%fd2899, %fd2898, %fd261, 0d0000000000000000;
	ld.shared.f64 	%fd2900, [%r12+18008];
	fma.rn.f64 	%fd2901, %fd292, %fd2900, %fd2895;
	ld.shared.f64 	%fd2902, [%r18+18120];
	fma.rn.f64 	%fd2903, %fd293, %fd2902, %fd2897;
	ld.shared.f64 	%fd2904, [_ZZ32massMatrixMultiplyConstantKernelILi11ELi15ELi1EEvidPKdS1_S1_S1_S1_S1_S1_PdE13s_QuadToQuadD+1208];
	fma.rn.f64 	%fd2905, %fd2904, %fd262, %fd2899;
	ld.shared.f64 	%fd2906, [%r12+18016];
	fma.rn.f64 	%fd2907, %fd294, %fd2906, %fd2901;
	ld.shared.f64 	%fd2908, [%r18+18240];
	fma.rn.f64 	%fd2909, %fd295, %fd2908, %fd2903;
	ld.shared.f64 	%fd2910, [_ZZ32massMatrixMultiplyConstantKernelILi11ELi15ELi1EEvidPKdS1_S1_S1_S1_S1_S1_PdE13s_QuadToQuadD+1216];
	fma.rn.f64 	%fd2911, %fd2910, %fd263, %fd2905;
	ld.shared.f64 	%fd2912, [%r12+18024];
	fma.rn.f64 	%fd2913, %fd296, %fd2912, %fd2907;
	ld.shared.f64 	%fd2914, [%r18+18360];
	fma.rn.f64 	%fd2915, %fd297, %fd2914, %fd2909;
	ld.shared.f64 	%fd2916, [_ZZ32massMatrixMultiplyConstantKernelILi11ELi15ELi1EEvidPKdS1_S1_S1_S1_S1_S1_PdE13s_QuadToQuadD+1224];
	fma.rn.f64 	%fd2917, %fd2916, %fd264, %fd2911;
	ld.shared.f64 	%fd2918, [%r12+18032];
	fma.rn.f64 	%fd2919, %fd298, %fd2918, %fd2913;
	ld.shared.f64 	%fd2920, [%r18+18480];
	fma.rn.f64 	%fd2921, %fd299, %fd2920, %fd2915;
	ld.shared.f64 	%fd2922, [_ZZ32massMatrixMultiplyConstantKernelILi11ELi15ELi1EEvidPKdS1_S1_S1_S1_S1_S1_PdE13s_QuadToQuadD+1232];
	fma.rn.f64 	%fd2923, %fd2922, %fd265, %fd2917;
	ld.shared.f64 	%fd2924, [%r12+18040];
	fma.rn.f64 	%fd2925, %fd300, %fd2924, %fd2919;
	ld.shared.f64 	%fd2926, [%r18+18600];
	fma.rn.f64 	%fd2927, %fd301, %fd2926, %fd2921;
	ld.shared.f64 	%fd2928, [_ZZ32massMatrixMultiplyConstantKernelILi11ELi15ELi1EEvidPKdS1_S1_S1_S1_S1_S1_PdE13s_QuadToQuadD+1240];
	fma.rn.f64 	%fd2929, %fd2928, %fd266, %fd2923;
	ld.shared.f64 	%fd2930, [%r12+18048];
	fma.rn.f64 	%fd2931, %fd302, %fd2930, %fd2925;
	ld.shared.f64 	%fd2932, [%r18+18720];
	fma.rn.f64 	%fd2933, %fd303, %fd2932, %fd2927;
	ld.shared.f64 	%fd2934, [_ZZ32massMatrixMultiplyConstantKernelILi11ELi15ELi1EEvidPKdS1_S1_S1_S1_S1_S1_PdE13s_QuadToQuadD+1248];
	fma.rn.f64 	%fd2935, %fd2934, %fd267, %fd2929;
	ld.shared.f64 	%fd2936, [%r12+18056];
	fma.rn.f64 	%fd2937, %fd304, %fd2936, %fd2931;
	ld.shared.f64 	%fd2938, [%r18+18840];
	fma.rn.f64 	%fd2939, %fd305, %fd2938, %fd2933;
	ld.shared.f64 	%fd2940, [_ZZ32massMatrixMultiplyConstantKernelILi11ELi15ELi1EEvidPKdS1_S1_S1_S1_S1_S1_PdE13s_QuadToQuadD+1256];
	fma.rn.f64 	%fd2941, %fd2940, %fd268, %fd2935;
	ld.shared.f64 	%fd2942, [%r12+18064];
	fma.rn.f64 	%fd2943, %fd306, %fd2942, %fd2937;
	ld.shared.f64 	%fd2944, [%r18+18960];
	fma.rn.f64 	%fd2945, %fd307, %fd2944, %fd2939;
	ld.shared.f64 	%fd2946, [_ZZ32massMatrixMultiplyConstantKernelILi11ELi15ELi1EEvidPKdS1_S1_S1_S1_S1_S1_PdE13s_QuadToQuadD+1264];
	fma.rn.f64 	%fd2947, %fd2946, %fd269, %fd2941;
	ld.shared.f64 	%fd2948, [%r12+18072];
	fma.rn.f64 	%fd2949, %fd308, %fd2948, %fd2943;
	ld.shared.f64 	%fd2950, [%r18+19080];
	fma.rn.f64 	%fd2951, %fd309, %fd2950, %fd2945;
	ld.shared.f64 	%fd2952, [_ZZ32massMatrixMultiplyConstantKernelILi11ELi15ELi1EEvidPKdS1_S1_S1_S1_S1_S1_PdE13s_QuadToQuadD+1272];
	fma.rn.f64 	%fd2953, %fd2952, %fd270, %fd2947;
	ld.shared.f64 	%fd2954, [%r12+18080];
	fma.rn.f64 	%fd2955, %fd310, %fd2954, %fd2949;
	ld.shared.f64 	%fd2956, [%r18+19200];
	fma.rn.f64 	%fd2957, %fd311, %fd2956, %fd2951;
	ld.shared.f64 	%fd2958, [_ZZ32massMatrixMultiplyConstantKernelILi11ELi15ELi1EEvidPKdS1_S1_S1_S1_S1_S1_PdE13s_QuadToQuadD+1280];
	fma.rn.f64 	%fd2959, %fd2958, %fd271, %fd2953;
	ld.shared.f64 	%fd2960, [%r12+18088];
	fma.rn.f64 	%fd2961, %fd312, %fd2960, %fd2955;
	ld.shared.f64 	%fd2962, [%r18+19320];
	fma.rn.f64 	%fd2963, %fd313, %fd2962, %fd2957;
	ld.shared.f64 	%fd2964, [_ZZ32massMatrixMultiplyConstantKernelILi11ELi15ELi1EEvidPKdS1_S1_S1_S1_S1_S1_PdE13s_QuadToQuadD+1288];
	fma.rn.f64 	%fd2965, %fd2964, %fd272, %fd2959;
	ld.shared.f64 	%fd2966, [%r12+18096];
	fma.rn.f64 	%fd2967, %fd314, %fd2966, %fd2961;
	ld.shared.f64 	%fd2968, [%r18+19440];
	fma.rn.f64 	%fd2969, %fd315, %fd2968, %fd2963;
	ld.shared.f64 	%fd2970, [_ZZ32massMatrixMultiplyConstantKernelILi11ELi15ELi1EEvidPKdS1_S1_S1_S1_S1_S1_PdE13s_QuadToQuadD+1296];
	fma.rn.f64 	%fd2971, %fd2970, %fd273, %fd2965;
	ld.shared.f64 	%fd2972, [%r12+18104];
	fma.rn.f64 	%fd2973, %fd316, %fd2972, %fd2967;
	ld.shared.f64 	%fd2974, [%r18+19560];
	fma.rn.f64 	%fd2975, %fd317, %fd2974, %fd2969;
	ld.shared.f64 	%fd2976, [_ZZ32massMatrixMultiplyConstantKernelILi11ELi15ELi1EEvidPKdS1_S1_S1_S1_S1_S1_PdE13s_QuadToQuadD+1304];
	fma.rn.f64 	%fd2977, %fd2976, %fd274, %fd2971;
	ld.shared.f64 	%fd2978, [%r12+18112];
	fma.rn.f64 	%fd2979, %fd318, %fd2978, %fd2973;
	ld.shared.f64 	%fd2980, [%r18+19680];
	fma.rn.f64 	%fd2981, %fd319, %fd2980, %fd2975;
	ld.shared.f64 	%fd2982, [_ZZ32massMatrixMultiplyConstantKernelILi11ELi15ELi1EEvidPKdS1_S1_S1_S1_S1_S1_PdE13s_QuadToQuadD+1312];
	fma.rn.f64 	%fd2983, %fd2982, %fd275, %fd2977;
	bar.sync 	0;
	mul.f64 	%fd2984, %fd4317, %fd2981;
	fma.rn.f64 	%fd2985, %fd4316, %fd2979, %fd2984;
	fma.rn.f64 	%fd2986, %fd4318, %fd2983, %fd2985;
	st.shared.f64 	[%r15], %fd2986;
	mul.f64 	%fd2987, %fd4319, %fd2981;
	fma.rn.f64 	%fd2988, %fd4317, %fd2979, %fd2987;
	fma.rn.f64 	%fd2989, %fd4320, %fd2983, %fd2988;
	st.shared.f64 	[%r16], %fd2989;
	mul.f64 	%fd2990, %fd4320, %fd2981;
	fma.rn.f64 	%fd2991, %fd4318, %fd2979, %fd2990;
	fma.rn.f64 	%fd2992, %fd4321, %fd2983, %fd2991;
	mul.f64 	%fd2993, %fd4159, %fd4322;
	bar.sync 	0;
	ld.shared.f64 	%fd2994, [%r14];
	mul.f64 	%fd2995, %fd320, %fd2994;
	fma.rn.f64 	%fd2996, %fd2993, %fd271, %fd2995;
	ld.shared.f64 	%fd2997, [%r17];
	fma.rn.f64 	%fd2998, %fd321, %fd2997, %fd2996;
	fma.rn.f64 	%fd640, %fd2992, %fd2898, %fd611;
	ld.shared.f64 	%fd2999, [%r14+8];
	fma.rn.f64 	%fd3000, %fd322, %fd2999, %fd2998;
	ld.shared.f64 	%fd3001, [%r17+120];
	fma.rn.f64 	%fd3002, %fd323, %fd3001, %fd3000;
	fma.rn.f64 	%fd641, %fd2992, %fd2904, %fd612;
	ld.shared.f64 	%fd3003, [%r14+16];
	fma.rn.f64 	%fd3004, %fd325, %fd3003, %fd3002;
	ld.shared.f64 	%fd3005, [%r17+240];
	fma.rn.f64 	%fd3006, %fd326, %fd3005, %fd3004;
	fma.rn.f64 	%fd642, %fd2992, %fd2910, %fd613;
	ld.shared.f64 	%fd3007, [%r14+24];
	fma.rn.f64 	%fd3008, %fd328, %fd3007, %fd3006;
	ld.shared.f64 	%fd3009, [%r17+360];
	fma.rn.f64 	%fd3010, %fd329, %fd3009, %fd3008;
	fma.rn.f64 	%fd643, %fd2992, %fd2916, %fd614;
	ld.shared.f64 	%fd3011, [%r14+32];
	fma.rn.f64 	%fd3012, %fd331, %fd3011, %fd3010;
	ld.shared.f64 	%fd3013, [%r17+480];
	fma.rn.f64 	%fd3014, %fd332, %fd3013, %fd3012;
	fma.rn.f64 	%fd644, %fd2992, %fd2922, %fd615;
	ld.shared.f64 	%fd3015, [%r14+40];
	fma.rn.f64 	%fd3016, %fd334, %fd3015, %fd3014;
	ld.shared.f64 	%fd3017, [%r17+600];
	fma.rn.f64 	%fd3018, %fd335, %fd3017, %fd3016;
	fma.rn.f64 	%fd645, %fd2992, %fd2928, %fd616;
	ld.shared.f64 	%fd3019, [%r14+48];
	fma.rn.f64 	%fd3020, %fd337, %fd3019, %fd3018;
	ld.shared.f64 	%fd3021, [%r17+720];
	fma.rn.f64 	%fd3022, %fd338, %fd3021, %fd3020;
	fma.rn.f64 	%fd646, %fd2992, %fd2934, %fd617;
	ld.shared.f64 	%fd3023, [%r14+56];
	fma.rn.f64 	%fd3024, %fd340, %fd3023, %fd3022;
	ld.shared.f64 	%fd3025, [%r17+840];
	fma.rn.f64 	%fd3026, %fd341, %fd3025, %fd3024;
	fma.rn.f64 	%fd647, %fd2992, %fd2940, %fd618;
	ld.shared.f64 	%fd3027, [%r14+64];
	fma.rn.f64 	%fd3028, %fd343, %fd3027, %fd3026;
	ld.shared.f64 	%fd3029, [%r17+960];
	fma.rn.f64 	%fd3030, %fd344, %fd3029, %fd3028;
	fma.rn.f64 	%fd648, %fd2992, %fd2946, %fd619;
	ld.shared.f64 	%fd3031, [%r14+72];
	fma.rn.f64 	%fd3032, %fd346, %fd3031, %fd3030;
	ld.shared.f64 	%fd3033, [%r17+1080];
	fma.rn.f64 	%fd3034, %fd347, %fd3033, %fd3032;
	fma.rn.f64 	%fd649, %fd2992, %fd2952, %fd625;
	ld.shared.f64 	%fd3035, [%r14+80];
	fma.rn.f64 	%fd3036, %fd349, %fd3035, %fd3034;
	ld.shared.f64 	%fd3037, [%r17+1200];
	fma.rn.f64 	%fd3038, %fd350, %fd3037, %fd3036;
	fma.rn.f64 	%fd3039, %fd2992, %fd2958, %fd620;
	ld.shared.f64 	%fd3040, [%r14+88];
	fma.rn.f64 	%fd3041, %fd352, %fd3040, %fd3038;
	ld.shared.f64 	%fd3042, [%r17+1320];
	fma.rn.f64 	%fd3043, %fd353, %fd3042, %fd3041;
	fma.rn.f64 	%fd650, %fd2992, %fd2964, %fd621;
	ld.shared.f64 	%fd3044, [%r14+96];
	fma.rn.f64 	%fd3045, %fd355, %fd3044, %fd3043;
	ld.shared.f64 	%fd3046, [%r17+1440];
	fma.rn.f64 	%fd3047, %fd356, %fd3046, %fd3045;
	fma.rn.f64 	%fd651, %fd2992, %fd2970, %fd622;
	ld.shared.f64 	%fd3048, [%r14+104];
	fma.rn.f64 	%fd3049, %fd358, %fd3048, %fd3047;
	ld.shared.f64 	%fd3050, [%r17+1560];
	fma.rn.f64 	%fd3051, %fd359, %fd3050, %fd3049;
	fma.rn.f64 	%fd652, %fd2992, %fd2976, %fd623;
	ld.shared.f64 	%fd3052, [%r14+112];
	fma.rn.f64 	%fd3053, %fd361, %fd3052, %fd3051;
	ld.shared.f64 	%fd3054, [%r17+1680];
	fma.rn.f64 	%fd3055, %fd362, %fd3054, %fd3053;
	fma.rn.f64 	%fd653, %fd2992, %fd2982, %fd624;
	add.f64 	%fd654, %fd3055, %fd3039;
	mov.f64 	%fd4323, 0d0000000000000000;
	mov.f64 	%fd4324, %fd4323;
	mov.f64 	%fd4325, %fd4323;
	mov.f64 	%fd4326, %fd4323;
	mov.f64 	%fd4327, %fd4323;
	mov.f64 	%fd4328, %fd4323;
	mov.f64 	%fd4329, %fd4323;
	@%p18 bra 	$L__BB50_31;
	ld.param.u64 	%rd70, [_Z32massMatrixMultiplyConstantKernelILi11ELi15ELi1EEvidPKdS1_S1_S1_S1_S1_S1_Pd_param_2];
	cvta.to.global.u64 	%rd44, %rd70;
	mov.u32 	%r134, %ctaid.x;
	mov.u32 	%r135, %tid.y;
	add.s32 	%r136, %r134, %r135;
	mov.u32 	%r137, %tid.x;
	mad.lo.s32 	%r138, %r136, 23625, %r137;
	mul.wide.s32 	%rd45, %r138, 8;
	add.s64 	%rd46, %rd44, %rd45;
	ld.global.nc.f64 	%fd4323, [%rd46+19800];
	ld.global.nc.f64 	%fd4324, [%rd46+46800];
	ld.global.nc.f64 	%fd4325, [%rd46+73800];
	ld.global.nc.f64 	%fd4326, [%rd46+100800];
	ld.global.nc.f64 	%fd4327, [%rd46+127800];
	ld.global.nc.f64 	%fd4328, [%rd46+154800];
	ld.global.nc.f64 	%fd4329, [%rd46+181800];
$L__BB50_31:
	ld.param.f64 	%fd4160, [_Z32massMatrixMultiplyConstantKernelILi11ELi15ELi1EEvidPKdS1_S1_S1_S1_S1_S1_Pd_param_1];
	ld.param.u32 	%r181, [_Z32massMatrixMultiplyConstantKernelILi11ELi15ELi1EEvidPKdS1_S1_S1_S1_S1_S1_Pd_param_0];
	mov.u32 	%r139, %ctaid.x;
	mov.u32 	%r140, %tid.y;
	add.s32 	%r141, %r139, %r140;
	setp.ge.s32 	%p19, %r141, %r181;
	ld.shared.f64 	%fd3057, [%r12+19800];
	fma.rn.f64 	%fd3058, %fd290, %fd3057, 0d0000000000000000;
	ld.shared.f64 	%fd3059, [%r18+19800];
	fma.rn.f64 	%fd3060, %fd291, %fd3059, 0d0000000000000000;
	ld.shared.f64 	%fd3061, [_ZZ32massMatrixMultiplyConstantKernelILi11ELi15ELi1EEvidPKdS1_S1_S1_S1_S1_S1_PdE13s_QuadToQuadD+1320];
	fma.rn.f64 	%fd3062, %fd3061, %fd261, 0d0000000000000000;
	ld.shared.f64 	%fd3063, [%r12+19808];
	fma.rn.f64 	%fd3064, %fd292, %fd3063, %fd3058;
	ld.shared.f64 	%fd3065, [%r18+19920];
	fma.rn.f64 	%fd3066, %fd293, %fd3065, %fd3060;
	ld.shared.f64 	%fd3067, [_ZZ32massMatrixMultiplyConstantKernelILi11ELi15ELi1EEvidPKdS1_S1_S1_S1_S1_S1_PdE13s_QuadToQuadD+1328];
	fma.rn.f64 	%fd3068, %fd3067, %fd262, %fd3062;
	ld.shared.f64 	%fd3069, [%r12+19816];
	fma.rn.f64 	%fd3070, %fd294, %fd3069, %fd3064;
	ld.shared.f64 	%fd3071, [%r18+20040];
	fma.rn.f64 	%fd3072, %fd295, %fd3071, %fd3066;
	ld.shared.f64 	%fd3073, [_ZZ32massMatrixMultiplyConstantKernelILi11ELi15ELi1EEvidPKdS1_S1_S1_S1_S1_S1_PdE13s_QuadToQuadD+1336];
	fma.rn.f64 	%fd3074, %fd3073, %fd263, %fd3068;
	ld.shared.f64 	%fd3075, [%r12+19824];
	fma.rn.f64 	%fd3076, %fd296, %fd3075, %fd3070;
	ld.shared.f64 	%fd3077, [%r18+20160];
	fma.rn.f64 	%fd3078, %fd297, %fd3077, %fd3072;
	ld.shared.f64 	%fd3079, [_ZZ32massMatrixMultiplyConstantKernelILi11ELi15ELi1EEvidPKdS1_S1_S1_S1_S1_S1_PdE13s_QuadToQuadD+1344];
	fma.rn.f64 	%fd3080, %fd3079, %fd264, %fd3074;
	ld.shared.f64 	%fd3081, [%r12+19832];
	fma.rn.f64 	%fd3082, %fd298, %fd3081, %fd3076;
	ld.shared.f64 	%fd3083, [%r18+20280];
	fma.rn.f64 	%fd3084, %fd299, %fd3083, %fd3078;
	ld.shared.f64 	%fd3085, [_ZZ32massMatrixMultiplyConstantKernelILi11ELi15ELi1EEvidPKdS1_S1_S1_S1_S1_S1_PdE13s_QuadToQuadD+1352];
	fma.rn.f64 	%fd3086, %fd3085, %fd265, %fd3080;
	ld.shared.f64 	%fd3087, [%r12+19840];
	fma.rn.f64 	%fd3088, %fd300, %fd3087, %fd3082;
	ld.shared.f64 	%fd3089, [%r18+20400];
	fma.rn.f64 	%fd3090, %fd301, %fd3089, %fd3084;
	ld.shared.f64 	%fd3091, [_ZZ32massMatrixMultiplyConstantKernelILi11ELi15ELi1EEvidPKdS1_S1_S1_S1_S1_S1_PdE13s_QuadToQuadD+1360];
	fma.rn.f64 	%fd3092, %fd3091, %fd266, %fd3086;
	ld.shared.f64 	%fd3093, [%r12+19848];
	fma.rn.f64 	%fd3094, %fd302, %fd3093, %fd3088;
	ld.shared.f64 	%fd3095, [%r18+20520];
	fma.rn.f64 	%fd3096, %fd303, %fd3095, %fd3090;
	ld.shared.f64 	%fd3097, [_ZZ32massMatrixMultiplyConstantKernelILi11ELi15ELi1EEvidPKdS1_S1_S1_S1_S1_S1_PdE13s_QuadToQuadD+1368];
	fma.rn.f64 	%fd3098, %fd3097, %fd267, %fd3092;
	ld.shared.f64 	%fd3099, [%r12+19856];
	fma.rn.f64 	%fd3100, %fd304, %fd3099, %fd3094;
	ld.shared.f64 	%fd3101, [%r18+20640];
	fma.rn.f64 	%fd3102, %fd305, %fd3101, %fd3096;
	ld.shared.f64 	%fd3103, [_ZZ32massMatrixMultiplyConstantKernelILi11ELi15ELi1EEvidPKdS1_S1_S1_S1_S1_S1_PdE13s_QuadToQuadD+1376];
	fma.rn.f64 	%fd3104, %fd3103, %fd268, %fd3098;
	ld.shared.f64 	%fd3105, [%r12+19864];
	fma.rn.f64 	%fd3106, %fd306, %fd3105, %fd3100;
	ld.shared.f64 	%fd3107, [%r18+20760];
	fma.rn.f64 	%fd3108, %fd307, %fd3107, %fd3102;
	ld.shared.f64 	%fd3109, [_ZZ32massMatrixMultiplyConstantKernelILi11ELi15ELi1EEvidPKdS1_S1_S1_S1_S1_S1_PdE13s_QuadToQuadD+1384];
	fma.rn.f64 	%fd3110, %fd3109, %fd269, %fd3104;
	ld.shared.f64 	%fd3111, [%r12+19872];
	fma.rn.f64 	%fd3112, %fd308, %fd3111, %fd3106;
	ld.shared.f64 	%fd3113, [%r18+20880];
	fma.rn.f64 	%fd3114, %fd309, %fd3113, %fd3108;
	ld.shared.f64 	%fd3115, [_ZZ32massMatrixMultiplyConstantKernelILi11ELi15ELi1EEvidPKdS1_S1_S1_S1_S1_S1_PdE13s_QuadToQuadD+1392];
	fma.rn.f64 	%fd3116, %fd3115, %fd270, %fd3110;
	ld.shared.f64 	%fd3117, [%r12+19880];
	fma.rn.f64 	%fd3118, %fd310, %fd3117, %fd3112;
	ld.shared.f64 	%fd3119, [%r18+21000];
	fma.rn.f64 	%fd3120, %fd311, %fd3119, %fd3114;
	ld.shared.f64 	%fd3121, [_ZZ32massMatrixMultiplyConstantKernelILi11ELi15ELi1EEvidPKdS1_S1_S1_S1_S1_S1_PdE13s_QuadToQuadD+1400];
	fma.rn.f64 	%fd3122, %fd3121, %fd271, %fd3116;
	ld.shared.f64 	%fd3123, [%r12+19888];
	fma.rn.f64 	%fd3124, %fd312, %fd3123, %fd3118;
	ld.shared.f64 	%fd3125, [%r18+21120];
	fma.rn.f64 	%fd3126, %fd313, %fd3125, %fd3120;
	ld.shared.f64 	%fd3127, [_ZZ32massMatrixMultiplyConstantKernelILi11ELi15ELi1EEvidPKdS1_S1_S1_S1_S1_S1_PdE13s_QuadToQuadD+1408];
	fma.rn.f64 	%fd3128, %fd3127, %fd272, %fd3122;
	ld.shared.f64 	%fd3129, [%r12+19896];
	fma.rn.f64 	%fd3130, %fd314, %fd3129, %fd3124;
	ld.shared.f64 	%fd3131, [%r18+21240];
	fma.rn.f64 	%fd3132, %fd315, %fd3131, %fd3126;
	ld.shared.f64 	%fd3133, [_ZZ32massMatrixMultiplyConstantKernelILi11ELi15ELi1EEvidPKdS1_S1_S1_S1_S1_S1_PdE13s_QuadToQuadD+1416];
	fma.rn.f64 	%fd3134, %fd3133, %fd273, %fd3128;
	ld.shared.f64 	%fd3135, [%r12+19904];
	fma.rn.f64 	%fd3136, %fd316, %fd3135, %fd3130;
	ld.shared.f64 	%fd3137, [%r18+21360];
	fma.rn.f64 	%fd3138, %fd317, %fd3137, %fd3132;
	ld.shared.f64 	%fd3139, [_ZZ32massMatrixMultiplyConstantKernelILi11ELi15ELi1EEvidPKdS1_S1_S1_S1_S1_S1_PdE13s_QuadToQuadD+1424];
	fma.rn.f64 	%fd3140, %fd3139, %fd274, %fd3134;
	ld.shared.f64 	%fd3141, [%r12+19912];
	fma.rn.f64 	%fd3142, %fd318, %fd3141, %fd3136;
	ld.shared.f64 	%fd3143, [%r18+21480];
	fma.rn.f64 	%fd3144, %fd319, %fd3143, %fd3138;
	ld.shared.f64 	%fd3145, [_ZZ32massMatrixMultiplyConstantKernelILi11ELi15ELi1EEvidPKdS1_S1_S1_S1_S1_S1_PdE13s_QuadToQuadD+1432];
	fma.rn.f64 	%fd3146, %fd3145, %fd275, %fd3140;
	bar.sync 	0;
	mul.f64 	%fd3147, %fd4324, %fd3144;
	fma.rn.f64 	%fd3148, %fd4323, %fd3142, %fd3147;
	fma.rn.f64 	%fd3149, %fd4325, %fd3146, %fd3148;
	st.shared.f64 	[%r15], %fd3149;
	mul.f64 	%fd3150, %fd4326, %fd3144;
	fma.rn.f64 	%fd3151, %fd4324, %fd3142, %fd3150;
	fma.rn.f64 	%fd3152, %fd4327, %fd3146, %fd3151;
	st.shared.f64 	[%r16], %fd3152;
	mul.f64 	%fd3153, %fd4327, %fd3144;
	fma.rn.f64 	%fd3154, %fd4325, %fd3142, %fd3153;
	fma.rn.f64 	%fd3155, %fd4328, %fd3146, %fd3154;
	mul.f64 	%fd3156, %fd4160, %fd4329;
	bar.sync 	0;
	ld.shared.f64 	%fd3157, [%r14];
	mul.f64 	%fd3158, %fd320, %fd3157;
	fma.rn.f64 	%fd3159, %fd3156, %fd272, %fd3158;
	ld.shared.f64 	%fd3160, [%r17];
	fma.rn.f64 	%fd3161, %fd321, %fd3160, %fd3159;
	fma.rn.f64 	%fd669, %fd3155, %fd3061, %fd640;
	ld.shared.f64 	%fd3162, [%r14+8];
	fma.rn.f64 	%fd3163, %fd322, %fd3162, %fd3161;
	ld.shared.f64 	%fd3164, [%r17+120];
	fma.rn.f64 	%fd3165, %fd323, %fd3164, %fd3163;
	fma.rn.f64 	%fd670, %fd3155, %fd3067, %fd641;
	ld.shared.f64 	%fd3166, [%r14+16];
	fma.rn.f64 	%fd3167, %fd325, %fd3166, %fd3165;
	ld.shared.f64 	%fd3168, [%r17+240];
	fma.rn.f64 	%fd3169, %fd326, %fd3168, %fd3167;
	fma.rn.f64 	%fd671, %fd3155, %fd3073, %fd642;
	ld.shared.f64 	%fd3170, [%r14+24];
	fma.rn.f64 	%fd3171, %fd328, %fd3170, %fd3169;
	ld.shared.f64 	%fd3172, [%r17+360];
	fma.rn.f64 	%fd3173, %fd329, %fd3172, %fd3171;
	fma.rn.f64 	%fd672, %fd3155, %fd3079, %fd643;
	ld.shared.f64 	%fd3174, [%r14+32];
	fma.rn.f64 	%fd3175, %fd331, %fd3174, %fd3173;
	ld.shared.f64 	%fd3176, [%r17+480];
	fma.rn.f64 	%fd3177, %fd332, %fd3176, %fd3175;
	fma.rn.f64 	%fd673, %fd3155, %fd3085, %fd644;
	ld.shared.f64 	%fd3178, [%r14+40];
	fma.rn.f64 	%fd3179, %fd334, %fd3178, %fd3177;
	ld.shared.f64 	%fd3180, [%r17+600];
	fma.rn.f64 	%fd3181, %fd335, %fd3180, %fd3179;
	fma.rn.f64 	%fd674, %fd3155, %fd3091, %fd645;
	ld.shared.f64 	%fd3182, [%r14+48];
	fma.rn.f64 	%fd3183, %fd337, %fd3182, %fd3181;
	ld.shared.f64 	%fd3184, [%r17+720];
	fma.rn.f64 	%fd3185, %fd338, %fd3184, %fd3183;
	fma.rn.f64 	%fd675, %fd3155, %fd3097, %fd646;
	ld.shared.f64 	%fd3186, [%r14+56];
	fma.rn.f64 	%fd3187, %fd340, %fd3186, %fd3185;
	ld.shared.f64 	%fd3188, [%r17+840];
	fma.rn.f64 	%fd3189, %fd341, %fd3188, %fd3187;
	fma.rn.f64 	%fd676, %fd3155, %fd3103, %fd647;
	ld.shared.f64 	%fd3190, [%r14+64];
	fma.rn.f64 	%fd3191, %fd343, %fd3190, %fd3189;
	ld.shared.f64 	%fd3192, [%r17+960];
	fma.rn.f64 	%fd3193, %fd344, %fd3192, %fd3191;
	fma.rn.f64 	%fd677, %fd3155, %fd3109, %fd648;
	ld.shared.f64 	%fd3194, [%r14+72];
	fma.rn.f64 	%fd3195, %fd346, %fd3194, %fd3193;
	ld.shared.f64 	%fd3196, [%r17+1080];
	fma.rn.f64 	%fd3197, %fd347, %fd3196, %fd3195;
	fma.rn.f64 	%fd678, %fd3155, %fd3115, %fd649;
	ld.shared.f64 	%fd3198, [%r14+80];
	fma.rn.f64 	%fd3199, %fd349, %fd3198, %fd3197;
	ld.shared.f64 	%fd3200, [%r17+1200];
	fma.rn.f64 	%fd3201, %fd350, %fd3200, %fd3199;
	fma.rn.f64 	%fd679, %fd3155, %fd3121, %fd654;
	ld.shared.f64 	%fd3202, [%r14+88];
	fma.rn.f64 	%fd3203, %fd352, %fd3202, %fd3201;
	ld.shared.f64 	%fd3204, [%r17+1320];
	fma.rn.f64 	%fd3205, %fd353, %fd3204, %fd3203;
	fma.rn.f64 	%fd3206, %fd3155, %fd3127, %fd650;
	ld.shared.f64 	%fd3207, [%r14+96];
	fma.rn.f64 	%fd3208, %fd355, %fd3207, %fd3205;
	ld.shared.f64 	%fd3209, [%r17+1440];
	fma.rn.f64 	%fd3210, %fd356, %fd3209, %fd3208;
	fma.rn.f64 	%fd680, %fd3155, %fd3133, %fd651;
	ld.shared.f64 	%fd3211, [%r14+104];
	fma.rn.f64 	%fd3212, %fd358, %fd3211, %fd3210;
	ld.shared.f64 	%fd3213, [%r17+1560];
	fma.rn.f64 	%fd3214, %fd359, %fd3213, %fd3212;
	fma.rn.f64 	%fd681, %fd3155, %fd3139, %fd652;
	ld.shared.f64 	%fd3215, [%r14+112];
	fma.rn.f64 	%fd3216, %fd361, %fd3215, %fd3214;
	ld.shared.f64 	%fd3217, [%r17+1680];
	fma.rn.f64 	%fd3218, %fd362, %fd3217, %fd3216;
	fma.rn.f64 	%fd682, %fd3155, %fd3145, %fd653;
	add.f64 	%fd683, %fd3218, %fd3206;
	mov.f64 	%fd4330, 0d0000000000000000;
	mov.f64 	%fd4331, %fd4330;
	mov.f64 	%fd4332, %fd4330;
	mov.f64 	%fd4333, %fd4330;
	mov.f64 	%fd4334, %fd4330;
	mov.f64 	%fd4335, %fd4330;
	mov.f64 	%fd4336, %fd4330;
	@%p19 bra 	$L__BB50_33;
	ld.param.u64 	%rd71, [_Z32massMatrixMultiplyConstantKernelILi11ELi15ELi1EEvidPKdS1_S1_S1_S1_S1_S1_Pd_param_2];
	cvta.to.global.u64 	%rd47, %rd71;
	mov.u32 	%r142, %ctaid.x;
	mov.u32 	%r143, %tid.y;
	add.s32 	%r144, %r142, %r143;
	mov.u32 	%r145, %tid.x;
	mad.lo.s32 	%r146, %r144, 23625, %r145;
	mul.wide.s32 	%rd48, %r146, 8;
	add.s64 	%rd49, %rd47, %rd48;
	ld.global.nc.f64 	%fd4330, [%rd49+21600];
	ld.global.nc.f64 	%fd4331, [%rd49+48600];
	ld.global.nc.f64 	%fd4332, [%rd49+75600];
	ld.global.nc.f64 	%fd4333, [%rd49+102600];
	ld.global.nc.f64 	%fd4334, [%rd49+129600];
	ld.global.nc.f64 	%fd4335, [%rd49+156600];
	ld.global.nc.f64 	%fd4336, [%rd49+183600];
$L__BB50_33:
	ld.param.f64 	%fd4161, [_Z32massMatrixMultiplyConstantKernelILi11ELi15ELi1EEvidPKdS1_S1_S1_S1_S1_S1_Pd_param_1];
	ld.param.u32 	%r182, [_Z32massMatrixMultiplyConstantKernelILi11ELi15ELi1EEvidPKdS1_S1_S1_S1_S1_S1_Pd_param_0];
	mov.u32 	%r147, %ctaid.x;
	mov.u32 	%r148, %tid.y;
	add.s32 	%r149, %r147, %r148;
	setp.ge.s32 	%p20, %r149, %r182;
	ld.shared.f64 	%fd3220, [%r12+21600];
	fma.rn.f64 	%fd3221, %fd290, %fd3220, 0d0000000000000000;
	ld.shared.f64 	%fd3222, [%r18+21600];
	fma.rn.f64 	%fd3223, %fd291, %fd3222, 0d0000000000000000;
	ld.shared.f64 	%fd3224, [_ZZ32massMatrixMultiplyConstantKernelILi11ELi15ELi1EEvidPKdS1_S1_S1_S1_S1_S1_PdE13s_QuadToQuadD+1440];
	fma.rn.f64 	%fd3225, %fd3224, %fd261, 0d0000000000000000;
	ld.shared.f64 	%fd3226, [%r12+21608];
	fma.rn.f64 	%fd3227, %fd292, %fd3226, %fd3221;
	ld.shared.f64 	%fd3228, [%r18+21720];
	fma.rn.f64 	%fd3229, %fd293, %fd3228, %fd3223;
	ld.shared.f64 	%fd3230, [_ZZ32massMatrixMultiplyConstantKernelILi11ELi15ELi1EEvidPKdS1_S1_S1_S1_S1_S1_PdE13s_QuadToQuadD+1448];
	fma.rn.f64 	%fd3231, %fd3230, %fd262, %fd3225;
	ld.shared.f64 	%fd3232, [%r12+21616];
	fma.rn.f64 	%fd3233, %fd294, %fd3232, %fd3227;
	ld.shared.f64 	%fd3234, [%r18+21840];
	fma.rn.f64 	%fd3235, %fd295, %fd3234, %fd3229;
	ld.shared.f64 	%fd3236, [_ZZ32massMatrixMultiplyConstantKernelILi11ELi15ELi1EEvidPKdS1_S1_S1_S1_S1_S1_PdE13s_QuadToQuadD+1456];
	fma.rn.f64 	%fd3237, %fd3236, %fd263, %fd3231;
	ld.shared.f64 	%fd3238, [%r12+21624];
	fma.rn.f64 	%fd3239, %fd296, %fd3238, %fd3233;
	ld.shared.f64 	%fd3240, [%r18+21960];
	fma.rn.f64 	%fd3241, %fd297, %fd3240, %fd3235;
	ld.shared.f64 	%fd3242, [_ZZ32massMatrixMultiplyConstantKernelILi11ELi15ELi1EEvidPKdS1_S1_S1_S1_S1_S1_PdE13s_QuadToQuadD+1464];
	fma.rn.f64 	%fd3243, %fd3242, %fd264, %fd3237;
	ld.shared.f64 	%fd3244, [%r12+21632];
	fma.rn.f64 	%fd3245, %fd298, %fd3244, %fd3239;
	ld.shared.f64 	%fd3246, [%r18+22080];
	fma.rn.f64 	%fd3247, %fd299, %fd3246, %fd3241;
	ld.shared.f64 	%fd3248, [_ZZ32massMatrixMultiplyConstantKernelILi11ELi15ELi1EEvidPKdS1_S1_S1_S1_S1_S1_PdE13s_QuadToQuadD+1472];
	fma.rn.f64 	%fd3249, %fd3248, %fd265, %fd3243;
	ld.shared.f64 	%fd3250, [%r12+21640];
	fma.rn.f64 	%fd3251, %fd300, %fd3250, %fd3245;
	ld.shared.f64 	%fd3252, [%r18+22200];
	fma.rn.f64 	%fd3253, %fd301, %fd3252, %fd3247;
	ld.shared.f64 	%fd3254, [_ZZ32massMatrixMultiplyConstantKernelILi11ELi15ELi1EEvidPKdS1_S1_S1_S1_S1_S1_PdE13s_QuadToQuadD+1480];
	fma.rn.f64 	%fd3255, %fd3254, %fd266, %fd3249;
	ld.shared.f64 	%fd3256, [%r12+21648];
	fma.rn.f64 	%fd3257, %fd302, %fd3256, %fd3251;
	ld.shared.f64 	%fd3258, [%r18+22320];
	fma.rn.f64 	%fd3259, %fd303, %fd3258, %fd3253;
	ld.shared.f64 	%fd3260, [_ZZ32massMatrixMultiplyConstantKernelILi11ELi15ELi1EEvidPKdS1_S1_S1_S1_S1_S1_PdE13s_QuadToQuadD+1488];
	fma.rn.f64 	%fd3261, %fd3260, %fd267, %fd3255;
	ld.shared.f64 	%fd3262, [%r12+21656];
	fma.rn.f64 	%fd3263, %fd304, %fd3262, %fd3257;
	ld.shared.f64 	%fd3264, [%r18+22440];
	fma.rn.f64 	%fd3265, %fd305, %fd3264, %fd3259;
	ld.shared.f64 	%fd3266, [_ZZ32massMatrixMultiplyConstantKernelILi11ELi15ELi1EEvidPKdS1_S1_S1_S1_S1_S1_PdE13s_QuadToQuadD+1496];
	fma.rn.f64 	%fd3267, %fd3266, %fd268, %fd3261;
	ld.shared.f64 	%fd3268, [%r12+21664];
	fma.rn.f64 	%fd3269, %fd306, %fd3268, %fd3263;
	ld.shared.f64 	%fd3270, [%r18+22560];
	fma.rn.f64 	%fd3271, %fd307, %fd3270, %fd3265;
	ld.shared.f64 	%fd3272, [_ZZ32massMatrixMultiplyConstantKernelILi11ELi15ELi1EEvidPKdS1_S1_S1_S1_S1_S1_PdE13s_QuadToQuadD+1504];
	fma.rn.f64 	%fd3273, %fd3272, %fd269, %fd3267;
	ld.shared.f64 	%fd3274, [%r12+21672];
	fma.rn.f64 	%fd3275, %fd308, %fd3274, %fd3269;
	ld.shared.f64 	%fd3276, [%r18+22680];
	fma.rn.f64 	%fd3277, %fd309, %fd3276, %fd3271;
	ld.shared.f64 	%fd3278, [_ZZ32massMatrixMultiplyConstantKernelILi11ELi15ELi1EEvidPKdS1_S1_S1_S1_S1_S1_PdE13s_QuadToQuadD+1512];
	fma.rn.f64 	%fd3279, %fd3278, %fd270, %fd3273;
	ld.shared.f64 	%fd3280, [%r12+21680];
	fma.rn.f64 	%fd3281, %fd310, %fd3280, %fd3275;
	ld.shared.f64 	%fd3282, [%r18+22800];
	fma.rn.f64 	%fd3283, %fd311, %fd3282, %fd3277;
	ld.shared.f64 	%fd3284, [_ZZ32massMatrixMultiplyConstantKernelILi11ELi15ELi1EEvidPKdS1_S1_S1_S1_S1_S1_PdE13s_QuadToQuadD+1520];
	fma.rn.f64 	%fd3285, %fd3284, %fd271, %fd3279;
	ld.shared.f64 	%fd3286, [%r12+21688];
	fma.rn.f64 	%fd3287, %fd312, %fd3286, %fd3281;
	ld.shared.f64 	%fd3288, [%r18+22920];
	fma.rn.f64 	%fd3289, %fd313, %fd3288, %fd3283;
	ld.shared.f64 	%fd3290, [_ZZ32massMatrixMultiplyConstantKernelILi11ELi15ELi1EEvidPKdS1_S1_S1_S1_S1_S1_PdE13s_QuadToQuadD+1528];
	fma.rn.f64 	%fd3291, %fd3290, %fd272, %fd3285;
	ld.shared.f64 	%fd3292, [%r12+21696];
	fma.rn.f64 	%fd3293, %fd314, %fd3292, %fd3287;
	ld.shared.f64 	%fd3294, [%r18+23040];
	fma.rn.f64 	%fd3295, %fd315, %fd3294, %fd3289;
	ld.shared.f64 	%fd3296, [_ZZ32massMatrixMultiplyConstantKernelILi11ELi15ELi1EEvidPKdS1_S1_S1_S1_S1_S1_PdE13s_QuadToQuadD+1536];
	fma.rn.f64 	%fd3297, %fd3296, %fd273, %fd3291;
	ld.shared.f64 	%fd3298, [%r12+21704];
	fma.rn.f64 	%fd3299, %fd316, %fd3298, %fd3293;
	ld.shared.f64 	%fd3300, [%r18+23160];
	fma.rn.f64 	%fd3301, %fd317, %fd3300, %fd3295;
	ld.shared.f64 	%fd3302, [_ZZ32massMatrixMultiplyConstantKernelILi11ELi15ELi1EEvidPKdS1_S1_S1_S1_S1_S1_PdE13s_QuadToQuadD+1544];
	fma.rn.f64 	%fd3303, %fd3302, %fd274, %fd3297;
	ld.shared.f64 	%fd3304, [%r12+21712];
	fma.rn.f64 	%fd3305, %fd318, %fd3304, %fd3299;
	ld.shared.f64 	%fd3306, [%r18+23280];
	fma.rn.f64 	%fd3307, %fd319, %fd3306, %fd3301;
	ld.shared.f64 	%fd3308, [_ZZ32massMatrixMultiplyConstantKernelILi11ELi15ELi1EEvidPKdS1_S1_S1_S1_S1_S1_PdE13s_QuadToQuadD+1552];
	fma.rn.f64 	%fd3309, %fd3308, %fd275, %fd3303;
	bar.sync 	0;
	mul.f64 	%fd3310, %fd4331, %fd3307;
	fma.rn.f64 	%fd3311, %fd4330, %fd3305, %fd3310;
	fma.rn.f64 	%fd3312, %fd4332, %fd3309, %fd3311;
	st.shared.f64 	[%r15], %fd3312;
	mul.f64 	%fd3313, %fd4333, %fd3307;
	fma.rn.f64 	%fd3314, %fd4331, %fd3305, %fd3313;
	fma.rn.f64 	%fd3315, %fd4334, %fd3309, %fd3314;
	st.shared.f64 	[%r16], %fd3315;
	mul.f64 	%fd3316, %fd4334, %fd3307;
	fma.rn.f64 	%fd3317, %fd4332, %fd3305, %fd3316;
	fma.rn.f64 	%fd3318, %fd4335, %fd3309, %fd3317;
	mul.f64 	%fd3319, %fd4161, %fd4336;
	bar.sync 	0;
	ld.shared.f64 	%fd3320, [%r14];
	mul.f64 	%fd3321, %fd320, %fd3320;
	fma.rn.f64 	%fd3322, %fd3319, %fd273, %fd3321;
	ld.shared.f64 	%fd3323, [%r17];
	fma.rn.f64 	%fd3324, %fd321, %fd3323, %fd3322;
	fma.rn.f64 	%fd698, %fd3318, %fd3224, %fd669;
	ld.shared.f64 	%fd3325, [%r14+8];
	fma.rn.f64 	%fd3326, %fd322, %fd3325, %fd3324;
	ld.shared.f64 	%fd3327, [%r17+120];
	fma.rn.f64 	%fd3328, %fd323, %fd3327, %fd3326;
	fma.rn.f64 	%fd699, %fd3318, %fd3230, %fd670;
	ld.shared.f64 	%fd3329, [%r14+16];
	fma.rn.f64 	%fd3330, %fd325, %fd3329, %fd3328;
	ld.shared.f64 	%fd3331, [%r17+240];
	fma.rn.f64 	%fd3332, %fd326, %fd3331, %fd3330;
	fma.rn.f64 	%fd700, %fd3318, %fd3236, %fd671;
	ld.shared.f64 	%fd3333, [%r14+24];
	fma.rn.f64 	%fd3334, %fd328, %fd3333, %fd3332;
	ld.shared.f64 	%fd3335, [%r17+360];
	fma.rn.f64 	%fd3336, %fd329, %fd3335, %fd3334;
	fma.rn.f64 	%fd701, %fd3318, %fd3242, %fd672;
	ld.shared.f64 	%fd3337, [%r14+32];
	fma.rn.f64 	%fd3338, %fd331, %fd3337, %fd3336;
	ld.shared.f64 	%fd3339, [%r17+480];
	fma.rn.f64 	%fd3340, %fd332, %fd3339, %fd3338;
	fma.rn.f64 	%fd702, %fd3318, %fd3248, %fd673;
	ld.shared.f64 	%fd3341, [%r14+40];
	fma.rn.f64 	%fd3342, %fd334, %fd3341, %fd3340;
	ld.shared.f64 	%fd3343, [%r17+600];
	fma.rn.f64 	%fd3344, %fd335, %fd3343, %fd3342;
	fma.rn.f64 	%fd703, %fd3318, %fd3254, %fd674;
	ld.shared.f64 	%fd3345, [%r14+48];
	fma.rn.f64 	%fd3346, %fd337, %fd3345, %fd3344;
	ld.shared.f64 	%fd3347, [%r17+720];
	fma.rn.f64 	%fd3348, %fd338, %fd3347, %fd3346;
	fma.rn.f64 	%fd704, %fd3318, %fd3260, %fd675;
	ld.shared.f64 	%fd3349, [%r14+56];
	fma.rn.f64 	%fd3350, %fd340, %fd3349, %fd3348;
	ld.shared.f64 	%fd3351, [%r17+840];
	fma.rn.f64 	%fd3352, %fd341, %fd3351, %fd3350;
	fma.rn.f64 	%fd705, %fd3318, %fd3266, %fd676;
	ld.shared.f64 	%fd3353, [%r14+64];
	fma.rn.f64 	%fd3354, %fd343, %fd3353, %fd3352;
	ld.shared.f64 	%fd3355, [%r17+960];
	fma.rn.f64 	%fd3356, %fd344, %fd3355, %fd3354;
	fma.rn.f64 	%fd706, %fd3318, %fd3272, %fd677;
	ld.shared.f64 	%fd3357, [%r14+72];
	fma.rn.f64 	%fd3358, %fd346, %fd3357, %fd3356;
	ld.shared.f64 	%fd3359, [%r17+1080];
	fma.rn.f64 	%fd3360, %fd347, %fd3359, %fd3358;
	fma.rn.f64 	%fd707, %fd3318, %fd3278, %fd678;
	ld.shared.f64 	%fd3361, [%r14+80];
	fma.rn.f64 	%fd3362, %fd349, %fd3361, %fd3360;
	ld.shared.f64 	%fd3363, [%r17+1200];
	fma.rn.f64 	%fd3364, %fd350, %fd3363, %fd3362;
	fma.rn.f64 	%fd708, %fd3318, %fd3284, %fd679;
	ld.shared.f64 	%fd3365, [%r14+88];
	fma.rn.f64 	%fd3366, %fd352, %fd3365, %fd3364;
	ld.shared.f64 	%fd3367, [%r17+1320];
	fma.rn.f64 	%fd3368, %fd353, %fd3367, %fd3366;
	fma.rn.f64 	%fd709, %fd3318, %fd3290, %fd683;
	ld.shared.f64 	%fd3369, [%r14+96];
	fma.rn.f64 	%fd3370, %fd355, %fd3369, %fd3368;
	ld.shared.f64 	%fd3371, [%r17+1440];
	fma.rn.f64 	%fd3372, %fd356, %fd3371, %fd3370;
	fma.rn.f64 	%fd3373, %fd3318, %fd3296, %fd680;
	ld.shared.f64 	%fd3374, [%r14+104];
	fma.rn.f64 	%fd3375, %fd358, %fd3374, %fd3372;
	ld.shared.f64 	%fd3376, [%r17+1560];
	fma.rn.f64 	%fd3377, %fd359, %fd3376, %fd3375;
	fma.rn.f64 	%fd710, %fd3318, %fd3302, %fd681;
	ld.shared.f64 	%fd3378, [%r14+112];
	fma.rn.f64 	%fd3379, %fd361, %fd3378, %fd3377;
	ld.shared.f64 	%fd3380, [%r17+1680];
	fma.rn.f64 	%fd3381, %fd362, %fd3380, %fd3379;
	fma.rn.f64 	%fd711, %fd3318, %fd3308, %fd682;
	add.f64 	%fd712, %fd3381, %fd3373;
	mov.f64 	%fd4337, 0d0000000000000000;
	mov.f64 	%fd4338, %fd4337;
	mov.f64 	%fd4339, %fd4337;
	mov.f64 	%fd4340, %fd4337;
	mov.f64 	%fd4341, %fd4337;
	mov.f64 	%fd4342, %fd4337;
	mov.f64 	%fd4343, %fd4337;
	@%p20 bra 	$L__BB50_35;
	ld.param.u64 	%rd72, [_Z32massMatrixMultiplyConstantKernelILi11ELi15ELi1EEvidPKdS1_S1_S1_S1_S1_S1_Pd_param_2];
	cvta.to.global.u64 	%rd50, %rd72;
	mov.u32 	%r150, %ctaid.x;
	mov.u32 	%r151, %tid.y;
	add.s32 	%r152, %r150, %r151;
	mov.u32 	%r153, %tid.x;
	mad.lo.s32 	%r154, %r152, 23625, %r153;
	mul.wide.s32 	%rd51, %r154, 8;
	add.s64 	%rd52, %rd50, %rd51;
	ld.global.nc.f64 	%fd4337, [%rd52+23400];
	ld.global.nc.f64 	%fd4338, [%rd52+50400];
	ld.global.nc.f64 	%fd4339, [%rd52+77400];
	ld.global.nc.f64 	%fd4340, [%rd52+104400];
	ld.global.nc.f64 	%fd4341, [%rd52+131400];
	ld.global.nc.f64 	%fd4342, [%rd52+158400];
	ld.global.nc.f64 	%fd4343, [%rd52+185400];
$L__BB50_35:
	ld.param.f64 	%fd4162, [_Z32massMatrixMultiplyConstantKernelILi11ELi15ELi1EEvidPKdS1_S1_S1_S1_S1_S1_Pd_param_1];
	ld.param.u32 	%r183, [_Z32massMatrixMultiplyConstantKernelILi11ELi15ELi1EEvidPKdS1_S1_S1_S1_S1_S1_Pd_param_0];
	mov.u32 	%r155, %ctaid.x;
	mov.u32 	%r156, %tid.y;
	add.s32 	%r157, %r155, %r156;
	setp.ge.s32 	%p21, %r157, %r183;
	ld.shared.f64 	%fd3383, [%r12+23400];
	fma.rn.f64 	%fd3384, %fd290, %fd3383, 0d0000000000000000;
	ld.shared.f64 	%fd3385, [%r18+23400];
	fma.rn.f64 	%fd3386, %fd291, %fd3385, 0d0000000000000000;
	ld.shared.f64 	%fd3387, [_ZZ32massMatrixMultiplyConstantKernelILi11ELi15ELi1EEvidPKdS1_S1_S1_S1_S1_S1_PdE13s_QuadToQuadD+1560];
	fma.rn.f64 	%fd3388, %fd3387, %fd261, 0d0000000000000000;
	ld.shared.f64 	%fd3389, [%r12+23408];
	fma.rn.f64 	%fd3390, %fd292, %fd3389, %fd3384;
	ld.shared.f64 	%fd3391, [%r18+23520];
	fma.rn.f64 	%fd3392, %fd293, %fd3391, %fd3386;
	ld.shared.f64 	%fd3393, [_ZZ32massMatrixMultiplyConstantKernelILi11ELi15ELi1EEvidPKdS1_S1_S1_S1_S1_S1_PdE13s_QuadToQuadD+1568];
	fma.rn.f64 	%fd3394, %fd3393, %fd262, %fd3388;
	ld.shared.f64 	%fd3395, [%r12+23416];
	fma.rn.f64 	%fd3396, %fd294, %fd3395, %fd3390;
	ld.shared.f64 	%fd3397, [%r18+23640];
	fma.rn.f64 	%fd3398, %fd295, %fd3397, %fd3392;
	ld.shared.f64 	%fd3399, [_ZZ32massMatrixMultiplyConstantKernelILi11ELi15ELi1EEvidPKdS1_S1_S1_S1_S1_S1_PdE13s_QuadToQuadD+1576];
	fma.rn.f64 	%fd3400, %fd3399, %fd263, %fd3394;
	ld.shared.f64 	%fd3401, [%r12+23424];
	fma.rn.f64 	%fd3402, %fd296, %fd3401, %fd3396;
	ld.shared.f64 	%fd3403, [%r18+23760];
	fma.rn.f64 	%fd3404, %fd297, %fd3403, %fd3398;
	ld.shared.f64 	%fd3405, [_ZZ32massMatrixMultiplyConstantKernelILi11ELi15ELi1EEvidPKdS1_S1_S1_S1_S1_S1_PdE13s_QuadToQuadD+1584];
	fma.rn.f64 	%fd3406, %fd3405, %fd264, %fd3400;
	ld.shared.f64 	%fd3407, [%r12+23432];
	fma.rn.f64 	%fd3408, %fd298, %fd3407, %fd3402;
	ld.shared.f64 	%fd3409, [%r18+23880];
	fma.rn.f64 	%fd3410, %fd299, %fd3409, %fd3404;
	ld.shared.f64 	%fd3411, [_ZZ32massMatrixMultiplyConstantKernelILi11ELi15ELi1EEvidPKdS1_S1_S1_S1_S1_S1_PdE13s_QuadToQuadD+1592];
	fma.rn.f64 	%fd3412, %fd3411, %fd265, %fd3406;
	ld.shared.f64 	%fd3413, [%r12+23440];
	fma.rn.f64 	%fd3414, %fd300, %fd3413, %fd3408;
	ld.shared.f64 	%fd3415, [%r18+24000];
	fma.rn.f64 	%fd3416, %fd301, %fd3415, %fd3410;
	ld.shared.f64 	%fd3417, [_ZZ32massMatrixMultiplyConstantKernelILi11ELi15ELi1EEvidPKdS1_S1_S1_S1_S1_S1_PdE13s_QuadToQuadD+1600];
	fma.rn.f64 	%fd3418, %fd3417, %fd266, %fd3412;
	ld.shared.f64 	%fd3419, [%r12+23448];
	fma.rn.f64 	%fd3420, %fd302, %fd3419, %fd3414;
	ld.shared.f64 	%fd3421, [%r18+24120];
	fma.rn.f64 	%fd3422, %fd303, %fd3421, %fd3416;
	ld.shared.f64 	%fd3423, [_ZZ32massMatrixMultiplyConstantKernelILi11ELi15ELi1EEvidPKdS1_S1_S1_S1_S1_S1_PdE13s_QuadToQuadD+1608];
	fma.rn.f64 	%fd3424, %fd3423, %fd267, %fd3418;
	ld.shared.f64 	%fd3425, [%r12+23456];
	fma.rn.f64 	%fd3426, %fd304, %fd3425, %fd3420;
	ld.shared.f64 	%fd3427, [%r18+24240];
	fma.rn.f64 	%fd3428, %fd305, %fd3427, %fd3422;
	ld.shared.f64 	%fd3429, [_ZZ32massMatrixMultiplyConstantKernelILi11ELi15ELi1EEvidPKdS1_S1_S1_S1_S1_S1_PdE13s_QuadToQuadD+1616];
	fma.rn.f64 	%fd3430, %fd3429, %fd268, %fd3424;
	ld.shared.f64 	%fd3431, [%r12+23464];
	fma.rn.f64 	%fd3432, %fd306, %fd3431, %fd3426;
	ld.shared.f64 	%fd3433, [%r18+24360];
	fma.rn.f64 	%fd3434, %fd307, %fd3433, %fd3428;
	ld.shared.f64 	%fd3435, [_ZZ32massMatrixMultiplyConstantKernelILi11ELi15ELi1EEvidPKdS1_S1_S1_S1_S1_S1_PdE13s_QuadToQuadD+1624];
	fma.rn.f64 	%fd3436, %fd3435, %fd269, %fd3430;
	ld.shared.f64 	%fd3437, [%r12+23472];
	fma.rn.f64 	%fd3438, %fd308, %fd3437, %fd3432;
	ld.shared.f64 	%fd3439, [%r18+24480];
	fma.rn.f64 	%fd3440, %fd309, %fd3439, %fd3434;
	ld.shared.f64 	%fd3441, [_ZZ32massMatrixMultiplyConstantKernelILi11ELi15ELi1EEvidPKdS1_S1_S1_S1_S1_S1_PdE13s_QuadToQuadD+1632];
	fma.rn.f64 	%fd3442, %fd3441, %fd270, %fd3436;
	ld.shared.f64 	%fd3443, [%r12+23480];
	fma.rn.f64 	%fd3444, %fd310, %fd3443, %fd3438;
	ld.shared.f64 	%fd3445, [%r18+24600];
	fma.rn.f64 	%fd3446, %fd311, %fd3445, %fd3440;
	ld.shared.f64 	%fd3447, [_ZZ32massMatrixMultiplyConstantKernelILi11ELi15ELi1EEvidPKdS1_S1_S1_S1_S1_S1_PdE13s_QuadToQuadD+1640];
	fma.rn.f64 	%fd3448, %fd3447, %fd271, %fd3442;
	ld.shared.f64 	%fd3449, [%r12+23488];
	fma.rn.f64 	%fd3450, %fd312, %fd3449, %fd3444;
	ld.shared.f64 	%fd3451, [%r18+24720];
	fma.rn.f64 	%fd3452, %fd313, %fd3451, %fd3446;
	ld.shared.f64 	%fd3453, [_ZZ32massMatrixMultiplyConstantKernelILi11ELi15ELi1EEvidPKdS1_S1_S1_S1_S1_S1_PdE13s_QuadToQuadD+1648];
	fma.rn.f64 	%fd3454, %fd3453, %fd272, %fd3448;
	ld.shared.f64 	%fd3455, [%r12+23496];
	fma.rn.f64 	%fd3456, %fd314, %fd3455, %fd3450;
	ld.shared.f64 	%fd3457, [%r18+24840];
	fma.rn.f64 	%fd3458, %fd315, %fd3457, %fd3452;
	ld.shared.f64 	%fd3459, [_ZZ32massMatrixMultiplyConstantKernelILi11ELi15ELi1EEvidPKdS1_S1_S1_S1_S1_S1_PdE13s_QuadToQuadD+1656];
	fma.rn.f64 	%fd3460, %fd3459, %fd273, %fd3454;
	ld.shared.f64 	%fd3461, [%r12+23504];
	fma.rn.f64 	%fd3462, %fd316, %fd3461, %fd3456;
	ld.shared.f64 	%fd3463, [%r18+24960];
	fma.rn.f64 	%fd3464, %fd317, %fd3463, %fd3458;
	ld.shared.f64 	%fd3465, [_ZZ32massMatrixMultiplyConstantKernelILi11ELi15ELi1EEvidPKdS1_S1_S1_S1_S1_S1_PdE13s_QuadToQuadD+1664];
	fma.rn.f64 	%fd3466, %fd3465, %fd274, %fd3460;
	ld.shared.f64 	%fd3467, [%r12+23512];
	fma.rn.f64 	%fd3468, %fd318, %fd3467, %fd3462;
	ld.shared.f64 	%fd3469, [%r18+25080];
	fma.rn.f64 	%fd3470, %fd319, %fd3469, %fd3464;
	ld.shared.f64 	%fd3471, [_ZZ32massMatrixMultiplyConstantKernelILi11ELi15ELi1EEvidPKdS1_S1_S1_S1_S1_S1_PdE13s_QuadToQuadD+1672];
	fma.rn.f64 	%fd3472, %fd3471, %fd275, %fd3466;
	bar.sync 	0;
	mul.f64 	%fd3473, %fd4338, %fd3470;
	fma.rn.f64 	%fd3474, %fd4337, %fd3468, %fd3473;
	fma.rn.f64 	%fd3475, %fd4339, %fd3472, %fd3474;
	st.shared.f64 	[%r15], %fd3475;
	mul.f64 	%fd3476, %fd4340, %fd3470;
	fma.rn.f64 	%fd3477, %fd4338, %fd3468, %fd3476;
	fma.rn.f64 	%fd3478, %fd4341, %fd3472, %fd3477;
	st.shared.f64 	[%r16], %fd3478;
	mul.f64 	%fd3479, %fd4341, %fd3470;
	fma.rn.f64 	%fd3480, %fd4339, %fd3468, %fd3479;
	fma.rn.f64 	%fd3481, %fd4342, %fd3472, %fd3480;
	mul.f64 	%fd3482, %fd4162, %fd4343;
	bar.sync 	0;
	ld.shared.f64 	%fd3483, [%r14];
	mul.f64 	%fd3484, %fd320, %fd3483;
	fma.rn.f64 	%fd3485, %fd3482, %fd274, %fd3484;
	ld.shared.f64 	%fd3486, [%r17];
	fma.rn.f64 	%fd3487, %fd321, %fd3486, %fd3485;
	fma.rn.f64 	%fd727, %fd3481, %fd3387, %fd698;
	ld.shared.f64 	%fd3488, [%r14+8];
	fma.rn.f64 	%fd3489, %fd322, %fd3488, %fd3487;
	ld.shared.f64 	%fd3490, [%r17+120];
	fma.rn.f64 	%fd3491, %fd323, %fd3490, %fd3489;
	fma.rn.f64 	%fd728, %fd3481, %fd3393, %fd699;
	ld.shared.f64 	%fd3492, [%r14+16];
	fma.rn.f64 	%fd3493, %fd325, %fd3492, %fd3491;
	ld.shared.f64 	%fd3494, [%r17+240];
	fma.rn.f64 	%fd3495, %fd326, %fd3494, %fd3493;
	fma.rn.f64 	%fd729, %fd3481, %fd3399, %fd700;
	ld.shared.f64 	%fd3496, [%r14+24];
	fma.rn.f64 	%fd3497, %fd328, %fd3496, %fd3495;
	ld.shared.f64 	%fd3498, [%r17+360];
	fma.rn.f64 	%fd3499, %fd329, %fd3498, %fd3497;
	fma.rn.f64 	%fd730, %fd3481, %fd3405, %fd701;
	ld.shared.f64 	%fd3500, [%r14+32];
	fma.rn.f64 	%fd3501, %fd331, %fd3500, %fd3499;
	ld.shared.f64 	%fd3502, [%r17+480];
	fma.rn.f64 	%fd3503, %fd332, %fd3502, %fd3501;
	fma.rn.f64 	%fd731, %fd3481, %fd3411, %fd702;
	ld.shared.f64 	%fd3504, [%r14+40];
	fma.rn.f64 	%fd3505, %fd334, %fd3504, %fd3503;
	ld.shared.f64 	%fd3506, [%r17+600];
	fma.rn.f64 	%fd3507, %fd335, %fd3506, %fd3505;
	fma.rn.f64 	%fd732, %fd3481, %fd3417, %fd703;
	ld.shared.f64 	%fd3508, [%r14+48];
	fma.rn.f64 	%fd3509, %fd337, %fd3508, %fd3507;
	ld.shared.f64 	%fd3510, [%r17+720];
	fma.rn.f64 	%fd3511, %fd338, %fd3510, %fd3509;
	fma.rn.f64 	%fd733, %fd3481, %fd3423, %fd704;
	ld.shared.f64 	%fd3512, [%r14+56];
	fma.rn.f64 	%fd3513, %fd340, %fd3512, %fd3511;
	ld.shared.f64 	%fd3514, [%r17+840];
	fma.rn.f64 	%fd3515, %fd341, %fd3514, %fd3513;
	fma.rn.f64 	%fd734, %fd3481, %fd3429, %fd705;
	ld.shared.f64 	%fd3516, [%r14+64];
	fma.rn.f64 	%fd3517, %fd343, %fd3516, %fd3515;
	ld.shared.f64 	%fd3518, [%r17+960];
	fma.rn.f64 	%fd3519, %fd344, %fd3518, %fd3517;
	fma.rn.f64 	%fd735, %fd3481, %fd3435, %fd706;
	ld.shared.f64 	%fd3520, [%r14+72];
	fma.rn.f64 	%fd3521, %fd346, %fd3520, %fd3519;
	ld.shared.f64 	%fd3522, [%r17+1080];
	fma.rn.f64 	%fd3523, %fd347, %fd3522, %fd3521;
	fma.rn.f64 	%fd736, %fd3481, %fd3441, %fd707;
	ld.shared.f64 	%fd3524, [%r14+80];
	fma.rn.f64 	%fd3525, %fd349, %fd3524, %fd3523;
	ld.shared.f64 	%fd3526, [%r17+1200];
	fma.rn.f64 	%fd3527, %fd350, %fd3526, %fd3525;
	fma.rn.f64 	%fd737, %fd3481, %fd3447, %fd708;
	ld.shared.f64 	%fd3528, [%r14+88];
	fma.rn.f64 	%fd3529, %fd352, %fd3528, %fd3527;
	ld.shared.f64 	%fd3530, [%r17+1320];
	fma.rn.f64 	%fd3531, %fd353, %fd3530, %fd3529;
	fma.rn.f64 	%fd738, %fd3481, %fd3453, %fd709;
	ld.shared.f64 	%fd3532, [%r14+96];
	fma.rn.f64 	%fd3533, %fd355, %fd3532, %fd3531;
	ld.shared.f64 	%fd3534, [%r17+1440];
	fma.rn.f64 	%fd3535, %fd356, %fd3534, %fd3533;
	fma.rn.f64 	%fd739, %fd3481, %fd3459, %fd712;
	ld.shared.f64 	%fd3536, [%r14+104];
	fma.rn.f64 	%fd3537, %fd358, %fd3536, %fd3535;
	ld.shared.f64 	%fd3538, [%r17+1560];
	fma.rn.f64 	%fd3539, %fd359, %fd3538, %fd3537;
	fma.rn.f64 	%fd3540, %fd3481, %fd3465, %fd710;
	ld.shared.f64 	%fd3541, [%r14+112];
	fma.rn.f64 	%fd3542, %fd361, %fd3541, %fd3539;
	ld.shared.f64 	%fd3543, [%r17+1680];
	fma.rn.f64 	%fd3544, %fd362, %fd3543, %fd3542;
	fma.rn.f64 	%fd740, %fd3481, %fd3471, %fd711;
	add.f64 	%fd741, %fd3544, %fd3540;
	mov.f64 	%fd4344, 0d0000000000000000;
	mov.f64 	%fd4345, %fd4344;
	mov.f64 	%fd4346, %fd4344;
	mov.f64 	%fd4347, %fd4344;
	mov.f64 	%fd4348, %fd4344;
	mov.f64 	%fd4349, %fd4344;
	mov.f64 	%fd4350, %fd4344;
	@%p21 bra 	$L__BB50_37;
	ld.param.u64 	%rd73, [_Z32massMatrixMultiplyConstantKernelILi11ELi15ELi1EEvidPKdS1_S1_S1_S1_S1_S1_Pd_param_2];
	cvta.to.global.u64 	%rd53, %rd73;
	mov.u32 	%r158, %ctaid.x;
	mov.u32 	%r159, %tid.y;
	add.s32 	%r160, %r158, %r159;
	mov.u32 	%r161, %tid.x;
	mad.lo.s32 	%r162, %r160, 23625, %r161;
	mul.wide.s32 	%rd54, %r162, 8;
	add.s64 	%rd55, %rd53, %rd54;
	ld.global.nc.f64 	%fd4344, [%rd55+25200];
	ld.global.nc.f64 	%fd4345, [%rd55+52200];
	ld.global.nc.f64 	%fd4346, [%rd55+79200];
	ld.global.nc.f64 	%fd4347, [%rd55+106200];
	ld.global.nc.f64 	%fd4348, [%rd55+133200];
	ld.global.nc.f64 	%fd4349, [%rd55+160200];
	ld.global.nc.f64 	%fd4350, [%rd55+187200];
$L__BB50_37:
	ld.param.f64 	%fd4163, [_Z32massMatrixMultiplyConstantKernelILi11ELi15ELi1EEvidPKdS1_S1_S1_S1_S1_S1_Pd_param_1];
	mov.u32 	%r19, %tid.x;
	setp.gt.u32 	%p22, %r19, 164;
	ld.shared.f64 	%fd3545, [%r12+25200];
	fma.rn.f64 	%fd3546, %fd290, %fd3545, 0d0000000000000000;
	ld.shared.f64 	%fd3547, [%r18+25200];
	fma.rn.f64 	%fd3548, %fd291, %fd3547, 0d0000000000000000;
	ld.shared.f64 	%fd3549, [_ZZ32massMatrixMultiplyConstantKernelILi11ELi15ELi1EEvidPKdS1_S1_S1_S1_S1_S1_PdE13s_QuadToQuadD+1680];
	fma.rn.f64 	%fd3550, %fd3549, %fd261, 0d0000000000000000;
	ld.shared.f64 	%fd3551, [%r12+25208];
	fma.rn.f64 	%fd3552, %fd292, %fd3551, %fd3546;
	ld.shared.f64 	%fd3553, [%r18+25320];
	fma.rn.f64 	%fd3554, %fd293, %fd3553, %fd3548;
	ld.shared.f64 	%fd3555, [_ZZ32massMatrixMultiplyConstantKernelILi11ELi15ELi1EEvidPKdS1_S1_S1_S1_S1_S1_PdE13s_QuadToQuadD+1688];
	fma.rn.f64 	%fd3556, %fd3555, %fd262, %fd3550;
	ld.shared.f64 	%fd3557, [%r12+25216];
	fma.rn.f64 	%fd3558, %fd294, %fd3557, %fd3552;
	ld.shared.f64 	%fd3559, [%r18+25440];
	fma.rn.f64 	%fd3560, %fd295, %fd3559, %fd3554;
	ld.shared.f64 	%fd3561, [_ZZ32massMatrixMultiplyConstantKernelILi11ELi15ELi1EEvidPKdS1_S1_S1_S1_S1_S1_PdE13s_QuadToQuadD+1696];
	fma.rn.f64 	%fd3562, %fd3561, %fd263, %fd3556;
	ld.shared.f64 	%fd3563, [%r12+25224];
	fma.rn.f64 	%fd3564, %fd296, %fd3563, %fd3558;
	ld.shared.f64 	%fd3565, [%r18+25560];
	fma.rn.f64 	%fd3566, %fd297, %fd3565, %fd3560;
	ld.shared.f64 	%fd3567, [_ZZ32massMatrixMultiplyConstantKernelILi11ELi15ELi1EEvidPKdS1_S1_S1_S1_S1_S1_PdE13s_QuadToQuadD+1704];
	fma.rn.f64 	%fd3568, %fd3567, %fd264, %fd3562;
	ld.shared.f64 	%fd3569, [%r12+25232];
	fma.rn.f64 	%fd3570, %fd298, %fd3569, %fd3564;
	ld.shared.f64 	%fd3571, [%r18+25680];
	fma.rn.f64 	%fd3572, %fd299, %fd3571, %fd3566;
	ld.shared.f64 	%fd3573, [_ZZ32massMatrixMultiplyConstantKernelILi11ELi15ELi1EEvidPKdS1_S1_S1_S1_S1_S1_PdE13s_QuadToQuadD+1712];
	fma.rn.f64 	%fd3574, %fd3573, %fd265, %fd3568;
	ld.shared.f64 	%fd3575, [%r12+25240];
	fma.rn.f64 	%fd3576, %fd300, %fd3575, %fd3570;
	ld.shared.f64 	%fd3577, [%r18+25800];
	fma.rn.f64 	%fd3578, %fd301, %fd3577, %fd3572;
	ld.shared.f64 	%fd3579, [_ZZ32massMatrixMultiplyConstantKernelILi11ELi15ELi1EEvidPKdS1_S1_S1_S1_S1_S1_PdE13s_QuadToQuadD+1720];
	fma.rn.f64 	%fd3580, %fd3579, %fd266, %fd3574;
	ld.shared.f64 	%fd3581, [%r12+25248];
	fma.rn.f64 	%fd3582, %fd302, %fd3581, %fd3576;
	ld.shared.f64 	%fd3583, [%r18+25920];
	fma.rn.f64 	%fd3584, %fd303, %fd3583, %fd3578;
	ld.shared.f64 	%fd3585, [_ZZ32massMatrixMultiplyConstantKernelILi11ELi15ELi1EEvidPKdS1_S1_S1_S1_S1_S1_PdE13s_QuadToQuadD+1728];
	fma.rn.f64 	%fd3586, %fd3585, %fd267, %fd3580;
	ld.shared.f64 	%fd3587, [%r12+25256];
	fma.rn.f64 	%fd3588, %fd304, %fd3587, %fd3582;
	ld.shared.f64 	%fd3589, [%r18+26040];
	fma.rn.f64 	%fd3590, %fd305, %fd3589, %fd3584;
	ld.shared.f64 	%fd3591, [_ZZ32massMatrixMultiplyConstantKernelILi11ELi15ELi1EEvidPKdS1_S1_S1_S1_S1_S1_PdE13s_QuadToQuadD+1736];
	fma.rn.f64 	%fd3592, %fd3591, %fd268, %fd3586;
	ld.shared.f64 	%fd3593, [%r12+25264];
	fma.rn.f64 	%fd3594, %fd306, %fd3593, %fd3588;
	ld.shared.f64 	%fd3595, [%r18+26160];
	fma.rn.f64 	%fd3596, %fd307, %fd3595, %fd3590;
	ld.shared.f64 	%fd3597, [_ZZ32massMatrixMultiplyConstantKernelILi11ELi15ELi1EEvidPKdS1_S1_S1_S1_S1_S1_PdE13s_QuadToQuadD+1744];
	fma.rn.f64 	%fd3598, %fd3597, %fd269, %fd3592;
	ld.shared.f64 	%fd3599, [%r12+25272];
	fma.rn.f64 	%fd3600, %fd308, %fd3599, %fd3594;
	ld.shared.f64 	%fd3601, [%r18+26280];
	fma.rn.f64 	%fd3602, %fd309, %fd3601, %fd3596;
	ld.shared.f64 	%fd3603, [_ZZ32massMatrixMultiplyConstantKernelILi11ELi15ELi1EEvidPKdS1_S1_S1_S1_S1_S1_PdE13s_QuadToQuadD+1752];
	fma.rn.f64 	%fd3604, %fd3603, %fd270, %fd3598;
	ld.shared.f64 	%fd3605, [%r12+25280];
	fma.rn.f64 	%fd3606, %fd310, %fd3605, %fd3600;
	ld.shared.f64 	%fd3607, [%r18+26400];
	fma.rn.f64 	%fd3608, %fd311, %fd3607, %fd3602;
	ld.shared.f64 	%fd3609, [_ZZ32massMatrixMultiplyConstantKernelILi11ELi15ELi1EEvidPKdS1_S1_S1_S1_S1_S1_PdE13s_QuadToQuadD+1760];
	fma.rn.f64 	%fd3610, %fd3609, %fd271, %fd3604;
	ld.shared.f64 	%fd3611, [%r12+25288];
	fma.rn.f64 	%fd3612, %fd312, %fd3611, %fd3606;
	ld.shared.f64 	%fd3613, [%r18+26520];
	fma.rn.f64 	%fd3614, %fd313, %fd3613, %fd3608;
	ld.shared.f64 	%fd3615, [_ZZ32massMatrixMultiplyConstantKernelILi11ELi15ELi1EEvidPKdS1_S1_S1_S1_S1_S1_PdE13s_QuadToQuadD+1768];
	fma.rn.f64 	%fd3616, %fd3615, %fd272, %fd3610;
	ld.shared.f64 	%fd3617, [%r12+25296];
	fma.rn.f64 	%fd3618, %fd314, %fd3617, %fd3612;
	ld.shared.f64 	%fd3619, [%r18+26640];
	fma.rn.f64 	%fd3620, %fd315, %fd3619, %fd3614;
	ld.shared.f64 	%fd3621, [_ZZ32massMatrixMultiplyConstantKernelILi11ELi15ELi1EEvidPKdS1_S1_S1_S1_S1_S1_PdE13s_QuadToQuadD+1776];
	fma.rn.f64 	%fd3622, %fd3621, %fd273, %fd3616;
	ld.shared.f64 	%fd3623, [%r12+25304];
	fma.rn.f64 	%fd3624, %fd316, %fd3623, %fd3618;
	ld.shared.f64 	%fd3625, [%r18+26760];
	fma.rn.f64 	%fd3626, %fd317, %fd3625, %fd3620;
	ld.shared.f64 	%fd3627, [_ZZ32massMatrixMultiplyConstantKernelILi11ELi15ELi1EEvidPKdS1_S1_S1_S1_S1_S1_PdE13s_QuadToQuadD+1784];
	fma.rn.f64 	%fd3628, %fd3627, %fd274, %fd3622;
	ld.shared.f64 	%fd3629, [%r12+25312];
	fma.rn.f64 	%fd3630, %fd318, %fd3629, %fd3624;
	ld.shared.f64 	%fd3631, [%r18+26880];
	fma.rn.f64 	%fd3632, %fd319, %fd3631, %fd3626;
	ld.shared.f64 	%fd3633, [_ZZ32massMatrixMultiplyConstantKernelILi11ELi15ELi1EEvidPKdS1_S1_S1_S1_S1_S1_PdE13s_QuadToQuadD+1792];
	fma.rn.f64 	%fd3634, %fd3633, %fd275, %fd3628;
	bar.sync 	0;
	mul.f64 	%fd3635, %fd4345, %fd3632;
	fma.rn.f64 	%fd3636, %fd4344, %fd3630, %fd3635;
	fma.rn.f64 	%fd3637, %fd4346, %fd3634, %fd3636;
	st.shared.f64 	[%r15], %fd3637;
	mul.f64 	%fd3638, %fd4347, %fd3632;
	fma.rn.f64 	%fd3639, %fd4345, %fd3630, %fd3638;
	fma.rn.f64 	%fd3640, %fd4348, %fd3634, %fd3639;
	st.shared.f64 	[%r16], %fd3640;
	mul.f64 	%fd3641, %fd4348, %fd3632;
	fma.rn.f64 	%fd3642, %fd4346, %fd3630, %fd3641;
	fma.rn.f64 	%fd3643, %fd4349, %fd3634, %fd3642;
	mul.f64 	%fd3644, %fd4163, %fd4350;
	bar.sync 	0;
	ld.shared.f64 	%fd3645, [%r14];
	mul.f64 	%fd3646, %fd320, %fd3645;
	fma.rn.f64 	%fd3647, %fd3644, %fd275, %fd3646;
	ld.shared.f64 	%fd3648, [%r17];
	fma.rn.f64 	%fd3649, %fd321, %fd3648, %fd3647;
	fma.rn.f64 	%fd3650, %fd3643, %fd3549, %fd727;
	ld.shared.f64 	%fd3651, [%r14+8];
	fma.rn.f64 	%fd3652, %fd322, %fd3651, %fd3649;
	ld.shared.f64 	%fd3653, [%r17+120];
	fma.rn.f64 	%fd3654, %fd323, %fd3653, %fd3652;
	fma.rn.f64 	%fd3655, %fd3643, %fd3555, %fd728;
	ld.shared.f64 	%fd3656, [%r14+16];
	fma.rn.f64 	%fd3657, %fd325, %fd3656, %fd3654;
	ld.shared.f64 	%fd3658, [%r17+240];
	fma.rn.f64 	%fd3659, %fd326, %fd3658, %fd3657;
	fma.rn.f64 	%fd3660, %fd3643, %fd3561, %fd729;
	ld.shared.f64 	%fd3661, [%r14+24];
	fma.rn.f64 	%fd3662, %fd328, %fd3661, %fd3659;
	ld.shared.f64 	%fd3663, [%r17+360];
	fma.rn.f64 	%fd3664, %fd329, %fd3663, %fd3662;
	fma.rn.f64 	%fd3665, %fd3643, %fd3567, %fd730;
	ld.shared.f64 	%fd3666, [%r14+32];
	fma.rn.f64 	%fd3667, %fd331, %fd3666, %fd3664;
	ld.shared.f64 	%fd3668, [%r17+480];
	fma.rn.f64 	%fd3669, %fd332, %fd3668, %fd3667;
	fma.rn.f64 	%fd3670, %fd3643, %fd3573, %fd731;
	ld.shared.f64 	%fd3671, [%r14+40];
	fma.rn.f64 	%fd3672, %fd334, %fd3671, %fd3669;
	ld.shared.f64 	%fd3673, [%r17+600];
	fma.rn.f64 	%fd3674, %fd335, %fd3673, %fd3672;
	fma.rn.f64 	%fd3675, %fd3643, %fd3579, %fd732;
	ld.shared.f64 	%fd3676, [%r14+48];
	fma.rn.f64 	%fd3677, %fd337, %fd3676, %fd3674;
	ld.shared.f64 	%fd3678, [%r17+720];
	fma.rn.f64 	%fd3679, %fd338, %fd3678, %fd3677;
	fma.rn.f64 	%fd3680, %fd3643, %fd3585, %fd733;
	ld.shared.f64 	%fd3681, [%r14+56];
	fma.rn.f64 	%fd3682, %fd340, %fd3681, %fd3679;
	ld.shared.f64 	%fd3683, [%r17+840];
	fma.rn.f64 	%fd3684, %fd341, %fd3683, %fd3682;
	fma.rn.f64 	%fd3685, %fd3643, %fd3591, %fd734;
	ld.shared.f64 	%fd3686, [%r14+64];
	fma.rn.f64 	%fd3687, %fd343, %fd3686, %fd3684;
	ld.shared.f64 	%fd3688, [%r17+960];
	fma.rn.f64 	%fd3689, %fd344, %fd3688, %fd3687;
	fma.rn.f64 	%fd3690, %fd3643, %fd3597, %fd735;
	ld.shared.f64 	%fd3691, [%r14+72];
	fma.rn.f64 	%fd3692, %fd346, %fd3691, %fd3689;
	ld.shared.f64 	%fd3693, [%r17+1080];
	fma.rn.f64 	%fd3694, %fd347, %fd3693, %fd3692;
	fma.rn.f64 	%fd3695, %fd3643, %fd3603, %fd736;
	ld.shared.f64 	%fd3696, [%r14+80];
	fma.rn.f64 	%fd3697, %fd349, %fd3696, %fd3694;
	ld.shared.f64 	%fd3698, [%r17+1200];
	fma.rn.f64 	%fd3699, %fd350, %fd3698, %fd3697;
	fma.rn.f64 	%fd3700, %fd3643, %fd3609, %fd737;
	ld.shared.f64 	%fd3701, [%r14+88];
	fma.rn.f64 	%fd3702, %fd352, %fd3701, %fd3699;
	ld.shared.f64 	%fd3703, [%r17+1320];
	fma.rn.f64 	%fd3704, %fd353, %fd3703, %fd3702;
	fma.rn.f64 	%fd3705, %fd3643, %fd3615, %fd738;
	ld.shared.f64 	%fd3706, [%r14+96];
	fma.rn.f64 	%fd3707, %fd355, %fd3706, %fd3704;
	ld.shared.f64 	%fd3708, [%r17+1440];
	fma.rn.f64 	%fd3709, %fd356, %fd3708, %fd3707;
	fma.rn.f64 	%fd3710, %fd3643, %fd3621, %fd739;
	ld.shared.f64 	%fd3711, [%r14+104];
	fma.rn.f64 	%fd3712, %fd358, %fd3711, %fd3709;
	ld.shared.f64 	%fd3713, [%r17+1560];
	fma.rn.f64 	%fd3714, %fd359, %fd3713, %fd3712;
	fma.rn.f64 	%fd3715, %fd3643, %fd3627, %fd741;
	ld.shared.f64 	%fd3716, [%r14+112];
	fma.rn.f64 	%fd3717, %fd361, %fd3716, %fd3714;
	ld.shared.f64 	%fd3718, [%r17+1680];
	fma.rn.f64 	%fd3719, %fd362, %fd3718, %fd3717;
	fma.rn.f64 	%fd3720, %fd3643, %fd3633, %fd740;
	add.f64 	%fd3721, %fd3719, %fd3720;
	bar.sync 	0;
	st.shared.f64 	[%r13], %fd3650;
	st.shared.f64 	[%r13+1800], %fd3655;
	st.shared.f64 	[%r13+3600], %fd3660;
	st.shared.f64 	[%r13+5400], %fd3665;
	st.shared.f64 	[%r13+7200], %fd3670;
	st.shared.f64 	[%r13+9000], %fd3675;
	st.shared.f64 	[%r13+10800], %fd3680;
	st.shared.f64 	[%r13+12600], %fd3685;
	st.shared.f64 	[%r13+14400], %fd3690;
	st.shared.f64 	[%r13+16200], %fd3695;
	st.shared.f64 	[%r13+18000], %fd3700;
	st.shared.f64 	[%r13+19800], %fd3705;
	st.shared.f64 	[%r13+21600], %fd3710;
	st.shared.f64 	[%r13+23400], %fd3715;
	st.shared.f64 	[%r13+25200], %fd3721;
	bar.sync 	0;
	bar.sync 	0;
	ld.shared.f64 	%fd3722, [%r11];
	ld.shared.f64 	%fd3723, [%r11+112];
	add.f64 	%fd3724, %fd3722, %fd3723;
	sub.f64 	%fd3725, %fd3722, %fd3723;
	ld.shared.f64 	%fd3726, [%r11+8];
	ld.shared.f64 	%fd3727, [%r11+104];
	add.f64 	%fd3728, %fd3726, %fd3727;
	sub.f64 	%fd3729, %fd3726, %fd3727;
	ld.shared.f64 	%fd3730, [%r11+16];
	ld.shared.f64 	%fd3731, [%r11+96];
	add.f64 	%fd3732, %fd3730, %fd3731;
	sub.f64 	%fd3733, %fd3730, %fd3731;
	ld.shared.f64 	%fd3734, [%r11+24];
	ld.shared.f64 	%fd3735, [%r11+88];
	add.f64 	%fd3736, %fd3734, %fd3735;
	sub.f64 	%fd3737, %fd3734, %fd3735;
	ld.shared.f64 	%fd3738, [%r11+32];
	ld.shared.f64 	%fd3739, [%r11+80];
	add.f64 	%fd3740, %fd3738, %fd3739;
	sub.f64 	%fd3741, %fd3738, %fd3739;
	ld.shared.f64 	%fd3742, [%r11+40];
	ld.shared.f64 	%fd3743, [%r11+72];
	add.f64 	%fd3744, %fd3742, %fd3743;
	sub.f64 	%fd3745, %fd3742, %fd3743;
	ld.shared.f64 	%fd3746, [%r11+48];
	ld.shared.f64 	%fd3747, [%r11+64];
	add.f64 	%fd3748, %fd3746, %fd3747;
	sub.f64 	%fd3749, %fd3746, %fd3747;
	ld.shared.f64 	%fd3750, [%r11+56];
	add.f64 	%fd3751, %fd3750, %fd3750;
	sub.f64 	%fd3752, %fd3750, %fd3750;
	mul.f64 	%fd3753, %fd3751, 0d3FE0000000000000;
	ld.const.f64 	%fd3754, [const_oddDofToQuad];
	fma.rn.f64 	%fd3755, %fd3754, %fd3724, 0d0000000000000000;
	ld.const.f64 	%fd3756, [const_evenDofToQuad];
	fma.rn.f64 	%fd3757, %fd3756, %fd3725, 0d0000000000000000;
	ld.const.f64 	%fd756, [const_oddDofToQuad+48];
	fma.rn.f64 	%fd3758, %fd756, %fd3728, %fd3755;
	ld.const.f64 	%fd757, [const_evenDofToQuad+48];
	fma.rn.f64 	%fd3759, %fd757, %fd3729, %fd3757;
	ld.const.f64 	%fd758, [const_oddDofToQuad+96];
	fma.rn.f64 	%fd3760, %fd758, %fd3732, %fd3758;
	fma.rn.f64 	%fd3761, %fd4245, %fd3733, %fd3759;
	fma.rn.f64 	%fd3762, %fd4234, %fd3736, %fd3760;
	fma.rn.f64 	%fd3763, %fd4233, %fd3737, %fd3761;
	fma.rn.f64 	%fd3764, %fd4222, %fd3740, %fd3762;
	fma.rn.f64 	%fd3765, %fd4221, %fd3741, %fd3763;
	fma.rn.f64 	%fd3766, %fd4210, %fd3744, %fd3764;
	fma.rn.f64 	%fd3767, %fd4209, %fd3745, %fd3765;
	fma.rn.f64 	%fd3768, %fd4198, %fd3748, %fd3766;
	fma.rn.f64 	%fd3769, %fd4197, %fd3749, %fd3767;
	fma.rn.f64 	%fd3770, %fd4186, %fd3753, %fd3768;
	fma.rn.f64 	%fd3771, %fd4185, %fd3752, %fd3769;
	add.f64 	%fd3772, %fd3770, %fd3771;
	st.shared.f64 	[%r11], %fd3772;
	sub.f64 	%fd3773, %fd3770, %fd3771;
	st.shared.f64 	[%r11+80], %fd3773;
	ld.const.f64 	%fd759, [const_oddDofToQuad+8];
	fma.rn.f64 	%fd3774, %fd759, %fd3724, 0d0000000000000000;
	ld.const.f64 	%fd760, [const_evenDofToQuad+8];
	fma.rn.f64 	%fd3775, %fd760, %fd3725, 0d0000000000000000;
	ld.const.f64 	%fd761, [const_oddDofToQuad+56];
	fma.rn.f64 	%fd3776, %fd761, %fd3728, %fd3774;
	ld.const.f64 	%fd762, [const_evenDofToQuad+56];
	fma.rn.f64 	%fd3777, %fd762, %fd3729, %fd3775;
	fma.rn.f64 	%fd3778, %fd4244, %fd3732, %fd3776;
	fma.rn.f64 	%fd3779, %fd4243, %fd3733, %fd3777;
	fma.rn.f64 	%fd3780, %fd4232, %fd3736, %fd3778;
	fma.rn.f64 	%fd3781, %fd4231, %fd3737, %fd3779;
	fma.rn.f64 	%fd3782, %fd4220, %fd3740, %fd3780;
	fma.rn.f64 	%fd3783, %fd4219, %fd3741, %fd3781;
	fma.rn.f64 	%fd3784, %fd4208, %fd3744, %fd3782;
	fma.rn.f64 	%fd3785, %fd4207, %fd3745, %fd3783;
	fma.rn.f64 	%fd3786, %fd4196, %fd3748, %fd3784;
	fma.rn.f64 	%fd3787, %fd4195, %fd3749, %fd3785;
	fma.rn.f64 	%fd3788, %fd4184, %fd3753, %fd3786;
	fma.rn.f64 	%fd3789, %fd4183, %fd3752, %fd3787;
	add.f64 	%fd3790, %fd3788, %fd3789;
	st.shared.f64 	[%r11+8], %fd3790;
	sub.f64 	%fd3791, %fd3788, %fd3789;
	st.shared.f64 	[%r11+72], %fd3791;
	ld.const.f64 	%fd763, [const_oddDofToQuad+16];
	fma.rn.f64 	%fd3792, %fd763, %fd3724, 0d0000000000000000;
	ld.const.f64 	%fd764, [const_evenDofToQuad+16];
	fma.rn.f64 	%fd3793, %fd764, %fd3725, 0d0000000000000000;
	ld.const.f64 	%fd765, [const_oddDofToQuad+64];
	fma.rn.f64 	%fd3794, %fd765, %fd3728, %fd3792;
	ld.const.f64 	%fd766, [const_evenDofToQuad+64];
	fma.rn.f64 	%fd3795, %fd766, %fd3729, %fd3793;
	fma.rn.f64 	%fd3796, %fd4242, %fd3732, %fd3794;
	fma.rn.f64 	%fd3797, %fd4241, %fd3733, %fd3795;
	fma.rn.f64 	%fd3798, %fd4230, %fd3736, %fd3796;
	fma.rn.f64 	%fd3799, %fd4229, %fd3737, %fd3797;
	fma.rn.f64 	%fd3800, %fd4218, %fd3740, %fd3798;
	fma.rn.f64 	%fd3801, %fd4217, %fd3741, %fd3799;
	fma.rn.f64 	%fd3802, %fd4206, %fd3744, %fd3800;
	fma.rn.f64 	%fd3803, %fd4205, %fd3745, %fd3801;
	fma.rn.f64 	%fd3804, %fd4194, %fd3748, %fd3802;
	fma.rn.f64 	%fd3805, %fd4193, %fd3749, %fd3803;
	fma.rn.f64 	%fd3806, %fd4182, %fd3753, %fd3804;
	fma.rn.f64 	%fd3807, %fd4181, %fd3752, %fd3805;
	add.f64 	%fd3808, %fd3806, %fd3807;
	st.shared.f64 	[%r11+16], %fd3808;
	sub.f64 	%fd3809, %fd3806, %fd3807;
	st.shared.f64 	[%r11+64], %fd3809;
	ld.const.f64 	%fd767, [const_oddDofToQuad+24];
	fma.rn.f64 	%fd3810, %fd767, %fd3724, 0d0000000000000000;
	ld.const.f64 	%fd3811, [const_evenDofToQuad+24];
	fma.rn.f64 	%fd3812, %fd3811, %fd3725, 0d0000000000000000;
	ld.const.f64 	%fd768, [const_oddDofToQuad+72];
	fma.rn.f64 	%fd3813, %fd768, %fd3728, %fd3810;
	ld.const.f64 	%fd769, [const_evenDofToQuad+72];
	fma.rn.f64 	%fd3814, %fd769, %fd3729, %fd3812;
	fma.rn.f64 	%fd3815, %fd4240, %fd3732, %fd3813;
	fma.rn.f64 	%fd3816, %fd4239, %fd3733, %fd3814;
	fma.rn.f64 	%fd3817, %fd4228, %fd3736, %fd3815;
	fma.rn.f64 	%fd3818, %fd4227, %fd3737, %fd3816;
	fma.rn.f64 	%fd3819, %fd4216, %fd3740, %fd3817;
	fma.rn.f64 	%fd3820, %fd4215, %fd3741, %fd3818;
	fma.rn.f64 	%fd3821, %fd4204, %fd3744, %fd3819;
	fma.rn.f64 	%fd3822, %fd4203, %fd3745, %fd3820;
	fma.rn.f64 	%fd3823, %fd4192, %fd3748, %fd3821;
	fma.rn.f64 	%fd3824, %fd4191, %fd3749, %fd3822;
	fma.rn.f64 	%fd3825, %fd4180, %fd3753, %fd3823;
	fma.rn.f64 	%fd3826, %fd4179, %fd3752, %fd3824;
	add.f64 	%fd3827, %fd3825, %fd3826;
	st.shared.f64 	[%r11+24], %fd3827;
	sub.f64 	%fd3828, %fd3825, %fd3826;
	st.shared.f64 	[%r11+56], %fd3828;
	ld.const.f64 	%fd3829, [const_oddDofToQuad+32];
	fma.rn.f64 	%fd3830, %fd3829, %fd3724, 0d0000000000000000;
	ld.const.f64 	%fd770, [const_evenDofToQuad+32];
	fma.rn.f64 	%fd3831, %fd770, %fd3725, 0d0000000000000000;
	ld.const.f64 	%fd3832, [const_oddDofToQuad+80];
	fma.rn.f64 	%fd3833, %fd3832, %fd3728, %fd3830;
	ld.const.f64 	%fd771, [const_evenDofToQuad+80];
	fma.rn.f64 	%fd3834, %fd771, %fd3729, %fd3831;
	fma.rn.f64 	%fd3835, %fd4238, %fd3732, %fd3833;
	fma.rn.f64 	%fd3836, %fd4237, %fd3733, %fd3834;
	fma.rn.f64 	%fd3837, %fd4226, %fd3736, %fd3835;
	fma.rn.f64 	%fd3838, %fd4225, %fd3737, %fd3836;
	fma.rn.f64 	%fd3839, %fd4214, %fd3740, %fd3837;
	fma.rn.f64 	%fd3840, %fd4213, %fd3741, %fd3838;
	fma.rn.f64 	%fd3841, %fd4202, %fd3744, %fd3839;
	fma.rn.f64 	%fd3842, %fd4201, %fd3745, %fd3840;
	fma.rn.f64 	%fd3843, %fd4190, %fd3748, %fd3841;
	fma.rn.f64 	%fd3844, %fd4189, %fd3749, %fd3842;
	fma.rn.f64 	%fd3845, %fd4178, %fd3753, %fd3843;
	fma.rn.f64 	%fd3846, %fd4177, %fd3752, %fd3844;
	add.f64 	%fd3847, %fd3845, %fd3846;
	st.shared.f64 	[%r11+32], %fd3847;
	sub.f64 	%fd3848, %fd3845, %fd3846;
	st.shared.f64 	[%r11+48], %fd3848;
	ld.const.f64 	%fd772, [const_oddDofToQuad+40];
	fma.rn.f64 	%fd3849, %fd772, %fd3724, 0d0000000000000000;
	ld.const.f64 	%fd773, [const_evenDofToQuad+40];
	fma.rn.f64 	%fd3850, %fd773, %fd3725, 0d0000000000000000;
	ld.const.f64 	%fd3851, [const_oddDofToQuad+88];
	fma.rn.f64 	%fd3852, %fd3851, %fd3728, %fd3849;
	ld.const.f64 	%fd3853, [const_evenDofToQuad+88];
	fma.rn.f64 	%fd3854, %fd3853, %fd3729, %fd3850;
	fma.rn.f64 	%fd3855, %fd4236, %fd3732, %fd3852;
	fma.rn.f64 	%fd3856, %fd4235, %fd3733, %fd3854;
	fma.rn.f64 	%fd3857, %fd4224, %fd3736, %fd3855;
	fma.rn.f64 	%fd3858, %fd4223, %fd3737, %fd3856;
	fma.rn.f64 	%fd3859, %fd4212, %fd3740, %fd3857;
	fma.rn.f64 	%fd3860, %fd4211, %fd3741, %fd3858;
	fma.rn.f64 	%fd3861, %fd4200, %fd3744, %fd3859;
	fma.rn.f64 	%fd3862, %fd4199, %fd3745, %fd3860;
	fma.rn.f64 	%fd3863, %fd4188, %fd3748, %fd3861;
	fma.rn.f64 	%fd3864, %fd4187, %fd3749, %fd3862;
	fma.rn.f64 	%fd3865, %fd4176, %fd3753, %fd3863;
	fma.rn.f64 	%fd3866, %fd4175, %fd3752, %fd3864;
	sub.f64 	%fd3867, %fd3865, %fd3866;
	st.shared.f64 	[%r11+40], %fd3867;
	bar.sync 	0;
	@%p22 bra 	$L__BB50_39;
	ld.shared.f64 	%fd3868, [%r8];
	ld.shared.f64 	%fd3869, [%r8+1680];
	add.f64 	%fd3870, %fd3868, %fd3869;
	sub.f64 	%fd3871, %fd3868, %fd3869;
	ld.shared.f64 	%fd3872, [%r8+120];
	ld.shared.f64 	%fd3873, [%r8+1560];
	add.f64 	%fd3874, %fd3872, %fd3873;
	sub.f64 	%fd3875, %fd3872, %fd3873;
	ld.shared.f64 	%fd3876, [%r8+240];
	ld.shared.f64 	%fd3877, [%r8+1440];
	add.f64 	%fd3878, %fd3876, %fd3877;
	sub.f64 	%fd3879, %fd3876, %fd3877;
	ld.shared.f64 	%fd3880, [%r8+360];
	ld.shared.f64 	%fd3881, [%r8+1320];
	add.f64 	%fd3882, %fd3880, %fd3881;
	sub.f64 	%fd3883, %fd3880, %fd3881;
	ld.shared.f64 	%fd3884, [%r8+480];
	ld.shared.f64 	%fd3885, [%r8+1200];
	add.f64 	%fd3886, %fd3884, %fd3885;
	sub.f64 	%fd3887, %fd3884, %fd3885;
	ld.shared.f64 	%fd3888, [%r8+600];
	ld.shared.f64 	%fd3889, [%r8+1080];
	add.f64 	%fd3890, %fd3888, %fd3889;
	sub.f64 	%fd3891, %fd3888, %fd3889;
	ld.shared.f64 	%fd3892, [%r8+720];
	ld.shared.f64 	%fd3893, [%r8+960];
	add.f64 	%fd3894, %fd3892, %fd3893;
	sub.f64 	%fd3895, %fd3892, %fd3893;
	ld.shared.f64 	%fd3896, [%r8+840];
	add.f64 	%fd3897, %fd3896, %fd3896;
	sub.f64 	%fd3898, %fd3896, %fd3896;
	mul.f64 	%fd3899, %fd3897, 0d3FE0000000000000;
	fma.rn.f64 	%fd3901, %fd3754, %fd3870, 0d0000000000000000;
	fma.rn.f64 	%fd3903, %fd3756, %fd3871, 0d0000000000000000;
	fma.rn.f64 	%fd3904, %fd756, %fd3874, %fd3901;
	fma.rn.f64 	%fd3905, %fd757, %fd3875, %fd3903;
	fma.rn.f64 	%fd3906, %fd758, %fd3878, %fd3904;
	fma.rn.f64 	%fd3907, %fd4245, %fd3879, %fd3905;
	fma.rn.f64 	%fd3908, %fd4234, %fd3882, %fd3906;
	fma.rn.f64 	%fd3909, %fd4233, %fd3883, %fd3907;
	fma.rn.f64 	%fd3910, %fd4222, %fd3886, %fd3908;
	fma.rn.f64 	%fd3911, %fd4221, %fd3887, %fd3909;
	fma.rn.f64 	%fd3912, %fd4210, %fd3890, %fd3910;
	fma.rn.f64 	%fd3913, %fd4209, %fd3891, %fd3911;
	fma.rn.f64 	%fd3914, %fd4198, %fd3894, %fd3912;
	fma.rn.f64 	%fd3915, %fd4197, %fd3895, %fd3913;
	fma.rn.f64 	%fd3916, %fd4186, %fd3899, %fd3914;
	fma.rn.f64 	%fd3917, %fd4185, %fd3898, %fd3915;
	add.f64 	%fd3918, %fd3916, %fd3917;
	st.shared.f64 	[%r8], %fd3918;
	sub.f64 	%fd3919, %fd3916, %fd3917;
	st.shared.f64 	[%r8+1200], %fd3919;
	fma.rn.f64 	%fd3920, %fd759, %fd3870, 0d0000000000000000;
	fma.rn.f64 	%fd3921, %fd760, %fd3871, 0d0000000000000000;
	fma.rn.f64 	%fd3922, %fd761, %fd3874, %fd3920;
	fma.rn.f64 	%fd3923, %fd762, %fd3875, %fd3921;
	fma.rn.f64 	%fd3924, %fd4244, %fd3878, %fd3922;
	fma.rn.f64 	%fd3925, %fd4243, %fd3879, %fd3923;
	fma.rn.f64 	%fd3926, %fd4232, %fd3882, %fd3924;
	fma.rn.f64 	%fd3927, %fd4231, %fd3883, %fd3925;
	fma.rn.f64 	%fd3928, %fd4220, %fd3886, %fd3926;
	fma.rn.f64 	%fd3929, %fd4219, %fd3887, %fd3927;
	fma.rn.f64 	%fd3930, %fd4208, %fd3890, %fd3928;
	fma.rn.f64 	%fd3931, %fd4207, %fd3891, %fd3929;
	fma.rn.f64 	%fd3932, %fd4196, %fd3894, %fd3930;
	fma.rn.f64 	%fd3933, %fd4195, %fd3895, %fd3931;
	fma.rn.f64 	%fd3934, %fd4184, %fd3899, %fd3932;
	fma.rn.f64 	%fd3935, %fd4183, %fd3898, %fd3933;
	add.f64 	%fd3936, %fd3934, %fd3935;
	st.shared.f64 	[%r8+120], %fd3936;
	sub.f64 	%fd3937, %fd3934, %fd3935;
	st.shared.f64 	[%r8+1080], %fd3937;
	fma.rn.f64 	%fd3938, %fd763, %fd3870, 0d0000000000000000;
	fma.rn.f64 	%fd3939, %fd764, %fd3871, 0d0000000000000000;
	fma.rn.f64 	%fd3940, %fd765, %fd3874, %fd3938;
	fma.rn.f64 	%fd3941, %fd766, %fd3875, %fd3939;
	fma.rn.f64 	%fd3942, %fd4242, %fd3878, %fd3940;
	fma.rn.f64 	%fd3943, %fd4241, %fd3879, %fd3941;
	fma.rn.f64 	%fd3944, %fd4230, %fd3882, %fd3942;
	fma.rn.f64 	%fd3945, %fd4229, %fd3883, %fd3943;
	fma.rn.f64 	%fd3946, %fd4218, %fd3886, %fd3944;
	fma.rn.f64 	%fd3947, %fd4217, %fd3887, %fd3945;
	fma.rn.f64 	%fd3948, %fd4206, %fd3890, %fd3946;
	fma.rn.f64 	%fd3949, %fd4205, %fd3891, %fd3947;
	fma.rn.f64 	%fd3950, %fd4194, %fd3894, %fd3948;
	fma.rn.f64 	%fd3951, %fd4193, %fd3895, %fd3949;
	fma.rn.f64 	%fd3952, %fd4182, %fd3899, %fd3950;
	fma.rn.f64 	%fd3953, %fd4181, %fd3898, %fd3951;
	add.f64 	%fd3954, %fd3952, %fd3953;
	st.shared.f64 	[%r8+240], %fd3954;
	sub.f64 	%fd3955, %fd3952, %fd3953;
	st.shared.f64 	[%r8+960], %fd3955;
	fma.rn.f64 	%fd3956, %fd767, %fd3870, 0d0000000000000000;
	fma.rn.f64 	%fd3958, %fd3811, %fd3871, 0d0000000000000000;
	fma.rn.f64 	%fd3959, %fd768, %fd3874, %fd3956;
	fma.rn.f64 	%fd3960, %fd769, %fd3875, %fd3958;
	fma.rn.f64 	%fd3961, %fd4240, %fd3878, %fd3959;
	fma.rn.f64 	%fd3962, %fd4239, %fd3879, %fd3960;
	fma.rn.f64 	%fd3963, %fd4228, %fd3882, %fd3961;
	fma.rn.f64 	%fd3964, %fd4227, %fd3883, %fd3962;
	fma.rn.f64 	%fd3965, %fd4216, %fd3886, %fd3963;
	fma.rn.f64 	%fd3966, %fd4215, %fd3887, %fd3964;
	fma.rn.f64 	%fd3967, %fd4204, %fd3890, %fd3965;
	fma.rn.f64 	%fd3968, %fd4203, %fd3891, %fd3966;
	fma.rn.f64 	%fd3969, %fd4192, %fd3894, %fd3967;
	fma.rn.f64 	%fd3970, %fd4191, %fd3895, %fd3968;
	fma.rn.f64 	%fd3971, %fd4180, %fd3899, %fd3969;
	fma.rn.f64 	%fd3972, %fd4179, %fd3898, %fd3970;
	add.f64 	%fd3973, %fd3971, %fd3972;
	st.shared.f64 	[%r8+360], %fd3973;
	sub.f64 	%fd3974, %fd3971, %fd3972;
	st.shared.f64 	[%r8+840], %fd3974;
	fma.rn.f64 	%fd3976, %fd3829, %fd3870, 0d0000000000000000;
	fma.rn.f64 	%fd3977, %fd770, %fd3871, 0d0000000000000000;
	fma.rn.f64 	%fd3979, %fd3832, %fd3874, %fd3976;
	fma.rn.f64 	%fd3980, %fd771, %fd3875, %fd3977;
	fma.rn.f64 	%fd3981, %fd4238, %fd3878, %fd3979;
	fma.rn.f64 	%fd3982, %fd4237, %fd3879, %fd3980;
	fma.rn.f64 	%fd3983, %fd4226, %fd3882, %fd3981;
	fma.rn.f64 	%fd3984, %fd4225, %fd3883, %fd3982;
	fma.rn.f64 	%fd3985, %fd4214, %fd3886, %fd3983;
	fma.rn.f64 	%fd3986, %fd4213, %fd3887, %fd3984;
	fma.rn.f64 	%fd3987, %fd4202, %fd3890, %fd3985;
	fma.rn.f64 	%fd3988, %fd4201, %fd3891, %fd3986;
	fma.rn.f64 	%fd3989, %fd4190, %fd3894, %fd3987;
	fma.rn.f64 	%fd3990, %fd4189, %fd3895, %fd3988;
	fma.rn.f64 	%fd3991, %fd4178, %fd3899, %fd3989;
	fma.rn.f64 	%fd3992, %fd4177, %fd3898, %fd3990;
	add.f64 	%fd3993, %fd3991, %fd3992;
	st.shared.f64 	[%r8+480], %fd3993;
	sub.f64 	%fd3994, %fd3991, %fd3992;
	st.shared.f64 	[%r8+720], %fd3994;
	fma.rn.f64 	%fd3995, %fd772, %fd3870, 0d0000000000000000;
	fma.rn.f64 	%fd3996, %fd773, %fd3871, 0d0000000000000000;
	fma.rn.f64 	%fd3998, %fd3851, %fd3874, %fd3995;
	fma.rn.f64 	%fd4000, %fd3853, %fd3875, %fd3996;
	fma.rn.f64 	%fd4001, %fd4236, %fd3878, %fd3998;
	fma.rn.f64 	%fd4002, %fd4235, %fd3879, %fd4000;
	fma.rn.f64 	%fd4003, %fd4224, %fd3882, %fd4001;
	fma.rn.f64 	%fd4004, %fd4223, %fd3883, %fd4002;
	fma.rn.f64 	%fd4005, %fd4212, %fd3886, %fd4003;
	fma.rn.f64 	%fd4006, %fd4211, %fd3887, %fd4004;
	fma.rn.f64 	%fd4007, %fd4200, %fd3890, %fd4005;
	fma.rn.f64 	%fd4008, %fd4199, %fd3891, %fd4006;
	fma.rn.f64 	%fd4009, %fd4188, %fd3894, %fd4007;
	fma.rn.f64 	%fd4010, %fd4187, %fd3895, %fd4008;
	fma.rn.f64 	%fd4011, %fd4176, %fd3899, %fd4009;
	fma.rn.f64 	%fd4012, %fd4175, %fd3898, %fd4010;
	sub.f64 	%fd4013, %fd4011, %fd4012;
	st.shared.f64 	[%r8+600], %fd4013;
$L__BB50_39:
	setp.gt.u32 	%p23, %r19, 120;
	bar.sync 	0;
	@%p23 bra 	$L__BB50_42;
	ld.shared.f64 	%fd4014, [%r7];
	ld.shared.f64 	%fd4015, [%r7+25200];
	add.f64 	%fd4016, %fd4014, %fd4015;
	sub.f64 	%fd4017, %fd4014, %fd4015;
	ld.shared.f64 	%fd4018, [%r7+1800];
	ld.shared.f64 	%fd4019, [%r7+23400];
	add.f64 	%fd4020, %fd4018, %fd4019;
	sub.f64 	%fd4021, %fd4018, %fd4019;
	ld.shared.f64 	%fd4022, [%r7+3600];
	ld.shared.f64 	%fd4023, [%r7+21600];
	add.f64 	%fd4024, %fd4022, %fd4023;
	sub.f64 	%fd4025, %fd4022, %fd4023;
	ld.shared.f64 	%fd4026, [%r7+5400];
	ld.shared.f64 	%fd4027, [%r7+19800];
	add.f64 	%fd4028, %fd4026, %fd4027;
	sub.f64 	%fd4029, %fd4026, %fd4027;
	ld.shared.f64 	%fd4030, [%r7+7200];
	ld.shared.f64 	%fd4031, [%r7+18000];
	add.f64 	%fd4032, %fd4030, %fd4031;
	sub.f64 	%fd4033, %fd4030, %fd4031;
	ld.shared.f64 	%fd4034, [%r7+9000];
	ld.shared.f64 	%fd4035, [%r7+16200];
	add.f64 	%fd4036, %fd4034, %fd4035;
	sub.f64 	%fd4037, %fd4034, %fd4035;
	ld.shared.f64 	%fd4038, [%r7+10800];
	ld.shared.f64 	%fd4039, [%r7+14400];
	add.f64 	%fd4040, %fd4038, %fd4039;
	sub.f64 	%fd4041, %fd4038, %fd4039;
	ld.shared.f64 	%fd4042, [%r7+12600];
	add.f64 	%fd4043, %fd4042, %fd4042;
	sub.f64 	%fd4044, %fd4042, %fd4042;
	mul.f64 	%fd4045, %fd4043, 0d3FE0000000000000;
	fma.rn.f64 	%fd4047, %fd3754, %fd4016, 0d0000000000000000;
	fma.rn.f64 	%fd4049, %fd3756, %fd4017, 0d0000000000000000;
	fma.rn.f64 	%fd4050, %fd756, %fd4020, %fd4047;
	fma.rn.f64 	%fd4051, %fd757, %fd4021, %fd4049;
	fma.rn.f64 	%fd4052, %fd758, %fd4024, %fd4050;
	fma.rn.f64 	%fd4053, %fd4245, %fd4025, %fd4051;
	fma.rn.f64 	%fd4054, %fd4234, %fd4028, %fd4052;
	fma.rn.f64 	%fd4055, %fd4233, %fd4029, %fd4053;
	fma.rn.f64 	%fd4056, %fd4222, %fd4032, %fd4054;
	fma.rn.f64 	%fd4057, %fd4221, %fd4033, %fd4055;
	fma.rn.f64 	%fd4058, %fd4210, %fd4036, %fd4056;
	fma.rn.f64 	%fd4059, %fd4209, %fd4037, %fd4057;
	fma.rn.f64 	%fd4060, %fd4198, %fd4040, %fd4058;
	fma.rn.f64 	%fd4061, %fd4197, %fd4041, %fd4059;
	fma.rn.f64 	%fd774, %fd4186, %fd4045, %fd4060;
	fma.rn.f64 	%fd775, %fd4185, %fd4044, %fd4061;
	fma.rn.f64 	%fd4062, %fd759, %fd4016, 0d0000000000000000;
	fma.rn.f64 	%fd4063, %fd760, %fd4017, 0d0000000000000000;
	fma.rn.f64 	%fd4064, %fd761, %fd4020, %fd4062;
	fma.rn.f64 	%fd4065, %fd762, %fd4021, %fd4063;
	fma.rn.f64 	%fd4066, %fd4244, %fd4024, %fd4064;
	fma.rn.f64 	%fd4067, %fd4243, %fd4025, %fd4065;
	fma.rn.f64 	%fd4068, %fd4232, %fd4028, %fd4066;
	fma.rn.f64 	%fd4069, %fd4231, %fd4029, %fd4067;
	fma.rn.f64 	%fd4070, %fd4220, %fd4032, %fd4068;
	fma.rn.f64 	%fd4071, %fd4219, %fd4033, %fd4069;
	fma.rn.f64 	%fd4072, %fd4208, %fd4036, %fd4070;
	fma.rn.f64 	%fd4073, %fd4207, %fd4037, %fd4071;
	fma.rn.f64 	%fd4074, %fd4196, %fd4040, %fd4072;
	fma.rn.f64 	%fd4075, %fd4195, %fd4041, %fd4073;
	fma.rn.f64 	%fd776, %fd4184, %fd4045, %fd4074;
	fma.rn.f64 	%fd777, %fd4183, %fd4044, %fd4075;
	fma.rn.f64 	%fd4076, %fd763, %fd4016, 0d0000000000000000;
	fma.rn.f64 	%fd4077, %fd764, %fd4017, 0d0000000000000000;
	fma.rn.f64 	%fd4078, %fd765, %fd4020, %fd4076;
	fma.rn.f64 	%fd4079, %fd766, %fd4021, %fd4077;
	fma.rn.f64 	%fd4080, %fd4242, %fd4024, %fd4078;
	fma.rn.f64 	%fd4081, %fd4241, %fd4025, %fd4079;
	fma.rn.f64 	%fd4082, %fd4230, %fd4028, %fd4080;
	fma.rn.f64 	%fd4083, %fd4229, %fd4029, %fd4081;
	fma.rn.f64 	%fd4084, %fd4218, %fd4032, %fd4082;
	fma.rn.f64 	%fd4085, %fd4217, %fd4033, %fd4083;
	fma.rn.f64 	%fd4086, %fd4206, %fd4036, %fd4084;
	fma.rn.f64 	%fd4087, %fd4205, %fd4037, %fd4085;
	fma.rn.f64 	%fd4088, %fd4194, %fd4040, %fd4086;
	fma.rn.f64 	%fd4089, %fd4193, %fd4041, %fd4087;
	fma.rn.f64 	%fd778, %fd4182, %fd4045, %fd4088;
	fma.rn.f64 	%fd779, %fd4181, %fd4044, %fd4089;
	fma.rn.f64 	%fd4090, %fd767, %fd4016, 0d0000000000000000;
	fma.rn.f64 	%fd4092, %fd3811, %fd4017, 0d0000000000000000;
	fma.rn.f64 	%fd4093, %fd768, %fd4020, %fd4090;
	fma.rn.f64 	%fd4094, %fd769, %fd4021, %fd4092;
	fma.rn.f64 	%fd4095, %fd4240, %fd4024, %fd4093;
	fma.rn.f64 	%fd4096, %fd4239, %fd4025, %fd4094;
	fma.rn.f64 	%fd4097, %fd4228, %fd4028, %fd4095;
	fma.rn.f64 	%fd4098, %fd4227, %fd4029, %fd4096;
	fma.rn.f64 	%fd4099, %fd4216, %fd4032, %fd4097;
	fma.rn.f64 	%fd4100, %fd4215, %fd4033, %fd4098;
	fma.rn.f64 	%fd4101, %fd4204, %fd4036, %fd4099;
	fma.rn.f64 	%fd4102, %fd4203, %fd4037, %fd4100;
	fma.rn.f64 	%fd4103, %fd4192, %fd4040, %fd4101;
	fma.rn.f64 	%fd4104, %fd4191, %fd4041, %fd4102;
	fma.rn.f64 	%fd780, %fd4180, %fd4045, %fd4103;
	fma.rn.f64 	%fd781, %fd4179, %fd4044, %fd4104;
	fma.rn.f64 	%fd4106, %fd3829, %fd4016, 0d0000000000000000;
	fma.rn.f64 	%fd4107, %fd770, %fd4017, 0d0000000000000000;
	fma.rn.f64 	%fd4109, %fd3832, %fd4020, %fd4106;
	fma.rn.f64 	%fd4110, %fd771, %fd4021, %fd4107;
	fma.rn.f64 	%fd4111, %fd4238, %fd4024, %fd4109;
	fma.rn.f64 	%fd4112, %fd4237, %fd4025, %fd4110;
	fma.rn.f64 	%fd4113, %fd4226, %fd4028, %fd4111;
	fma.rn.f64 	%fd4114, %fd4225, %fd4029, %fd4112;
	fma.rn.f64 	%fd4115, %fd4214, %fd4032, %fd4113;
	fma.rn.f64 	%fd4116, %fd4213, %fd4033, %fd4114;
	fma.rn.f64 	%fd4117, %fd4202, %fd4036, %fd4115;
	fma.rn.f64 	%fd4118, %fd4201, %fd4037, %fd4116;
	fma.rn.f64 	%fd4119, %fd4190, %fd4040, %fd4117;
	fma.rn.f64 	%fd4120, %fd4189, %fd4041, %fd4118;
	fma.rn.f64 	%fd782, %fd4178, %fd4045, %fd4119;
	fma.rn.f64 	%fd783, %fd4177, %fd4044, %fd4120;
	fma.rn.f64 	%fd4121, %fd772, %fd4016, 0d0000000000000000;
	fma.rn.f64 	%fd4122, %fd773, %fd4017, 0d0000000000000000;
	fma.rn.f64 	%fd4124, %fd3851, %fd4020, %fd4121;
	fma.rn.f64 	%fd4126, %fd3853, %fd4021, %fd4122;
	fma.rn.f64 	%fd4127, %fd4236, %fd4024, %fd4124;
	fma.rn.f64 	%fd4128, %fd4235, %fd4025, %fd4126;
	fma.rn.f64 	%fd4129, %fd4224, %fd4028, %fd4127;
	fma.rn.f64 	%fd4130, %fd4223, %fd4029, %fd4128;
	fma.rn.f64 	%fd4131, %fd4212, %fd4032, %fd4129;
	fma.rn.f64 	%fd4132, %fd4211, %fd4033, %fd4130;
	fma.rn.f64 	%fd4133, %fd4200, %fd4036, %fd4131;
	fma.rn.f64 	%fd4134, %fd4199, %fd4037, %fd4132;
	fma.rn.f64 	%fd4135, %fd4188, %fd4040, %fd4133;
	fma.rn.f64 	%fd4136, %fd4187, %fd4041, %fd4134;
	fma.rn.f64 	%fd4137, %fd4176, %fd4045, %fd4135;
	fma.rn.f64 	%fd4138, %fd4175, %fd4044, %fd4136;
	sub.f64 	%fd784, %fd4137, %fd4138;
	@%p4 bra 	$L__BB50_42;
	ld.param.u64 	%rd74, [_Z32massMatrixMultiplyConstantKernelILi11ELi15ELi1EEvidPKdS1_S1_S1_S1_S1_S1_Pd_param_9];
	mov.u32 	%r163, %ctaid.x;
	mov.u32 	%r164, %tid.y;
	add.s32 	%r165, %r163, %r164;
	mad.lo.s32 	%r167, %r165, 23625, %r19;
	mad.lo.s32 	%r168, %r165, -22294, %r167;
	cvta.to.global.u64 	%rd56, %rd74;
	mul.wide.s32 	%rd57, %r168, 8;
	add.s64 	%rd58, %rd56, %rd57;
	add.f64 	%fd4139, %fd774, %fd775;
	st.global.f64 	[%rd58], %fd4139;
	add.f64 	%fd4140, %fd776, %fd777;
	st.global.f64 	[%rd58+968], %fd4140;
	add.f64 	%fd4141, %fd778, %fd779;
	st.global.f64 	[%rd58+1936], %fd4141;
	add.f64 	%fd4142, %fd780, %fd781;
	st.global.f64 	[%rd58+2904], %fd4142;
	add.f64 	%fd4143, %fd782, %fd783;
	st.global.f64 	[%rd58+3872], %fd4143;
	st.global.f64 	[%rd58+4840], %fd784;
	sub.f64 	%fd4144, %fd782, %fd783;
	st.global.f64 	[%rd58+5808], %fd4144;
	sub.f64 	%fd4145, %fd780, %fd781;
	st.global.f64 	[%rd58+6776], %fd4145;
	sub.f64 	%fd4146, %fd778, %fd779;
	st.global.f64 	[%rd58+7744], %fd4146;
	sub.f64 	%fd4147, %fd776, %fd777;
	st.global.f64 	[%rd58+8712], %fd4147;
	sub.f64 	%fd4148, %fd774, %fd775;
	st.global.f64 	[%rd58+9680], %fd4148;
$L__BB50_42:
	ret;

}
	// .globl	_Z32massMatrixMultiplyConstantKernelILi12ELi12ELi1EEvidPKdS1_S1_S1_S1_S1_S1_Pd
.visible .entry _Z32massMatrixMultiplyConstantKernelILi12ELi12ELi1EEvidPKdS1_S1_S1_S1_S1_S1_Pd(
	.param .u32 _Z32massMatrixMultiplyConstantKernelILi12ELi12ELi1EEvidPKdS1_S1_S1_S1_S1_S1_Pd_param_0,
	.param .f64 _Z32massMatrixMultiplyConstantKernelILi12ELi12ELi1EEvidPKdS1_S1_S1_S1_S1_S1_Pd_param_1,
	.param .u64 .ptr .align 1 _Z32massMatrixMultiplyConstantKernelILi12ELi12ELi1EEvidPKdS1_S1_S1_S1_S1_S1_Pd_param_2,
	.param .u64 .ptr .align 1 _Z32massMatrixMultiplyConstantKernelILi12ELi12ELi1EEvidPKdS1_S1_S1_S1_S1_S1_Pd_param_3,
	.param .u64 .ptr .align 1 _Z32massMatrixMultiplyConstantKernelILi12ELi12ELi1EEvidPKdS1_S1_S1_S1_S1_S1_Pd_param_4,
	.param .u64 .ptr .align 1 _Z32massMatrixMultiplyConstantKernelILi12ELi12ELi1EEvidPKdS1_S1_S1_S1_S1_S1_Pd_param_5,
	.param .u64 .ptr .align 1 _Z32massMatrixMultiplyConstantKernelILi12ELi12ELi1EEvidPKdS1_S1_S1_S1_S1_S1_Pd_param_6,
	.param .u64 .ptr .align 1 _Z32massMatrixMultiplyConstantKernelILi12ELi12ELi1EEvidPKdS1_S1_S1_S1_S1_S1_Pd_param_7,
	.param .u64 .ptr .align 1 _Z32massMatrixMultiplyConstantKernelILi12ELi12ELi1EEvidPKdS1_S1_S1_S1_S1_S1_Pd_param_8,
	.param .u64 .ptr .align 1 _Z32massMatrixMultiplyConstantKernelILi12ELi12ELi1EEvidPKdS1_S1_S1_S1_S1_S1_Pd_param_9
)
{
	.reg .pred 	%p<22>;
	.reg .b16 	%rs<9>;
	.reg .b32 	%r<158>;
	.reg .b64 	%rd<63>;
	.reg .b64 	%fd<3025>;
	// demoted variable
	.shared .align 8 .b8 _ZZ29stiffnessMatrixMultiplyDeviceILi12ELi12ELi1EEviidPKdS1_S1_S1_PAT0__AT0__AplT0_Li0E_dPdE5s_Gpr[1152];
	// demoted variable
	.shared .align 8 .b8 _ZZ29stiffnessMatrixMultiplyDeviceILi12ELi12ELi1EEviidPKdS1_S1_S1_PAT0__AT0__AplT0_Li0E_dPdE5s_Gps[1152];
	// demoted variable
	.shared .align 8 .b8 _ZZ32massMatrixMultiplyConstantKernelILi12ELi12ELi1EEvidPKdS1_S1_S1_S1_S1_S1_PdE6s_tmp1[13824];
	// demoted variable
	.shared .align 8 .b8 _ZZ32massMatrixMultiplyConstantKernelILi12ELi12ELi1EEvidPKdS1_S1_S1_S1_S1_S1_PdE13s_QuadToQuadD[1152];
	ld.param.u32 	%r19, [_Z32massMatrixMultiplyConstantKernelILi12ELi12ELi1EEvidPKdS1_S1_S1_S1_S1_S1_Pd_param_0];
	ld.param.u64 	%rd5, [_Z32massMatrixMultiplyConstantKernelILi12ELi12ELi1EEvidPKdS1_S1_S1_S1_S1_S1_Pd_param_5];
	ld.param.u64 	%rd3, [_Z32massMatrixMultiplyConstantKernelILi12ELi12ELi1EEvidPKdS1_S1_S1_S1_S1_S1_Pd_param_8];
	cvta.to.global.u64 	%rd6, %rd5;
	mov.u32 	%r1, %tid.x;
	mov.u32 	%r2, %tid.y;
	mov.u32 	%r20, %ctaid.x;
	add.s32 	%r3, %r20, %r2;
	cvt.u16.u32 	%rs1, %r1;
	mul.hi.u16 	%rs2, %rs1, 5462;
	mul.lo.s16 	%rs3, %rs2, 12;
	sub.s16 	%rs4, %rs1, %rs3;
	cvt.u32.u16 	%r4, %rs4;
	mul.wide.u32 	%rd7, %r1, 8;
	add.s64 	%rd8, %rd6, %rd7;
	ld.global.nc.f64 	%fd590, [%rd8];
	shl.b32 	%r21, %r1, 3;
	mov.u32 	%r22, _ZZ32massMatrixMultiplyConstantKernelILi12ELi12ELi1EEvidPKdS1_S1_S1_S1_S1_S1_PdE13s_QuadToQuadD;
	add.s32 	%r23, %r22, %r21;
	st.shared.f64 	[%r23], %fd590;
	setp.lt.s32 	%p2, %r3, %r19;
	setp.lt.u32 	%p3, %r1, 144;
	and.pred  	%p1, %p3, %p2;
	not.pred 	%p4, %p1;
	@%p4 bra 	$L__BB51_2;
	cvta.to.global.u64 	%rd9, %rd3;
	mad.lo.s32 	%r24, %r3, 1728, %r1;
	mul.wide.s32 	%rd10, %r24, 8;
	add.s64 	%rd11, %rd9, %rd10;
	ld.global.nc.f64 	%fd2893, [%rd11];
	ld.global.nc.f64 	%fd2892, [%rd11+1152];
	ld.global.nc.f64 	%fd2891, [%rd11+2304];
	ld.global.nc.f64 	%fd2890, [%rd11+3456];
	ld.global.nc.f64 	%fd2889, [%rd11+4608];
	ld.global.nc.f64 	%fd2888, [%rd11+5760];
	ld.global.nc.f64 	%fd2887, [%rd11+6912];
	ld.global.nc.f64 	%fd2886, [%rd11+8064];
	ld.global.nc.f64 	%fd2885, [%rd11+9216];
	ld.global.nc.f64 	%fd2884, [%rd11+10368];
	ld.global.nc.f64 	%fd2883, [%rd11+11520];
	ld.global.nc.f64 	%fd2882, [%rd11+12672];
$L__BB51_2:
	setp.gt.u32 	%p5, %r1, 143;
	bar.sync 	0;
	ld.const.f64 	%fd25, [const_oddDofToQuad];
	ld.const.f64 	%fd26, [const_evenDofToQuad];
	ld.const.f64 	%fd27, [const_oddDofToQuad+8];
	ld.const.f64 	%fd28, [const_evenDofToQuad+8];
	ld.const.f64 	%fd29, [const_oddDofToQuad+16];
	ld.const.f64 	%fd30, [const_evenDofToQuad+16];
	ld.const.f64 	%fd31, [const_oddDofToQuad+24];
	ld.const.f64 	%fd32, [const_evenDofToQuad+24];
	ld.const.f64 	%fd33, [const_oddDofToQuad+32];
	ld.const.f64 	%fd34, [const_evenDofToQuad+32];
	ld.const.f64 	%fd35, [const_oddDofToQuad+40];
	ld.const.f64 	%fd36, [const_evenDofToQuad+40];
	ld.const.f64 	%fd37, [const_oddDofToQuad+48];
	ld.const.f64 	%fd38, [const_evenDofToQuad+48];
	ld.const.f64 	%fd39, [const_oddDofToQuad+56];
	ld.const.f64 	%fd40, [const_evenDofToQuad+56];
	ld.const.f64 	%fd41, [const_oddDofToQuad+64];
	ld.const.f64 	%fd42, [const_evenDofToQuad+64];
	ld.const.f64 	%fd43, [const_oddDofToQuad+72];
	ld.const.f64 	%fd44, [const_evenDofToQuad+72];
	ld.const.f64 	%fd45, [const_oddDofToQuad+80];
	ld.const.f64 	%fd46, [const_evenDofToQuad+80];
	ld.const.f64 	%fd47, [const_oddDofToQuad+88];
	ld.const.f64 	%fd48, [const_evenDofToQuad+88];
	ld.const.f64 	%fd49, [const_oddDofToQuad+96];
	mov.u32 	%r25, _ZZ32massMatrixMultiplyConstantKernelILi12ELi12ELi1EEvidPKdS1_S1_S1_S1_S1_S1_PdE6s_tmp1;
	mad.lo.s32 	%r5, %r2, 13824, %r25;
	mul.lo.s16 	%rs6, %rs1, 171;
	shr.u16 	%rs7, %rs6, 11;
	cvt.u32.u16 	%r6, %rs7;
	mul.wide.u16 	%r26, %rs7, 96;
	add.s32 	%r7, %r5, %r26;
	@%p5 bra 	$L__BB51_4;
	add.f64 	%fd591, %fd2893, %fd2882;
	sub.f64 	%fd592, %fd2893, %fd2882;
	add.f64 	%fd593, %fd2892, %fd2883;
	sub.f64 	%fd594, %fd2892, %fd2883;
	add.f64 	%fd595, %fd2891, %fd2884;
	sub.f64 	%fd596, %fd2891, %fd2884;
	add.f64 	%fd597, %fd2890, %fd2885;
	sub.f64 	%fd598, %fd2890, %fd2885;
	add.f64 	%fd599, %fd2889, %fd2886;
	sub.f64 	%fd600, %fd2889, %fd2886;
	add.f64 	%fd601, %fd2888, %fd2887;
	sub.f64 	%fd602, %fd2888, %fd2887;
	shl.b32 	%r27, %r4, 3;
	add.s32 	%r28, %r7, %r27;
	fma.rn.f64 	%fd603, %fd25, %fd591, 0d0000000000000000;
	fma.rn.f64 	%fd604, %fd26, %fd592, 0d0000000000000000;
	fma.rn.f64 	%fd605, %fd27, %fd593, %fd603;
	fma.rn.f64 	%fd606, %fd28, %fd594, %fd604;
	fma.rn.f64 	%fd607, %fd29, %fd595, %fd605;
	fma.rn.f64 	%fd608, %fd30, %fd596, %fd606;
	fma.rn.f64 	%fd609, %fd31, %fd597, %fd607;
	fma.rn.f64 	%fd610, %fd32, %fd598, %fd608;
	fma.rn.f64 	%fd611, %fd33, %fd599, %fd609;
	fma.rn.f64 	%fd612, %fd34, %fd600, %fd610;
	fma.rn.f64 	%fd613, %fd35, %fd601, %fd611;
	fma.rn.f64 	%fd614, %fd36, %fd602, %fd612;
	add.f64 	%fd615, %fd614, %fd613;
	st.shared.f64 	[%r28], %fd615;
	sub.f64 	%fd616, %fd613, %fd614;
	st.shared.f64 	[%r28+12672], %fd616;
	fma.rn.f64 	%fd617, %fd37, %fd591, 0d0000000000000000;
	fma.rn.f64 	%fd618, %fd38, %fd592, 0d0000000000000000;
	fma.rn.f64 	%fd619, %fd39, %fd593, %fd617;
	fma.rn.f64 	%fd620, %fd40, %fd594, %fd618;
	fma.rn.f64 	%fd621, %fd41, %fd595, %fd619;
	fma.rn.f64 	%fd622, %fd42, %fd596, %fd620;
	fma.rn.f64 	%fd623, %fd43, %fd597, %fd621;
	fma.rn.f64 	%fd624, %fd44, %fd598, %fd622;
	fma.rn.f64 	%fd625, %fd45, %fd599, %fd623;
	fma.rn.f64 	%fd626, %fd46, %fd600, %fd624;
	fma.rn.f64 	%fd627, %fd47, %fd601, %fd625;
	fma.rn.f64 	%fd628, %fd48, %fd602, %fd626;
	add.f64 	%fd629, %fd628, %fd627;
	st.shared.f64 	[%r28+1152], %fd629;
	sub.f64 	%fd630, %fd627, %fd628;
	st.shared.f64 	[%r28+11520], %fd630;
	fma.rn.f64 	%fd631, %fd49, %fd591, 0d0000000000000000;
	ld.const.f64 	%fd632, [const_evenDofToQuad+96];
	fma.rn.f64 	%fd633, %fd632, %fd592, 0d0000000000000000;
	ld.const.f64 	%fd634, [const_oddDofToQuad+104];
	fma.rn.f64 	%fd635, %fd634, %fd593, %fd631;
	ld.const.f64 	%fd636, [const_evenDofToQuad+104];
	fma.rn.f64 	%fd637, %fd636, %fd594, %fd633;
	ld.const.f64 	%fd638, [const_oddDofToQuad+112];
	fma.rn.f64 	%fd639, %fd638, %fd595, %fd635;
	ld.const.f64 	%fd640, [const_evenDofToQuad+112];
	fma.rn.f64 	%fd641, %fd640, %fd596, %fd637;
	ld.const.f64 	%fd642, [const_oddDofToQuad+120];
	fma.rn.f64 	%fd643, %fd642, %fd597, %fd639;
	ld.const.f64 	%fd644, [const_evenDofToQuad+120];
	fma.rn.f64 	%fd645, %fd644, %fd598, %fd641;
	ld.const.f64 	%fd646, [const_oddDofToQuad+128];
	fma.rn.f64 	%fd647, %fd646, %fd599, %fd643;
	ld.const.f64 	%fd648, [const_evenDofToQuad+128];
	fma.rn.f64 	%fd649, %fd648, %fd600, %fd645;
	ld.const.f64 	%fd650, [const_oddDofToQuad+136];
	fma.rn.f64 	%fd651, %fd650, %fd601, %fd647;
	ld.const.f64 	%fd652, [const_evenDofToQuad+136];
	fma.rn.f64 	%fd653, %fd652, %fd602, %fd649;
	add.f64 	%fd654, %fd653, %fd651;
	st.shared.f64 	[%r28+2304], %fd654;
	sub.f64 	%fd655, %fd651, %fd653;
	st.shared.f64 	[%r28+10368], %fd655;
	ld.const.f64 	%fd656, [const_oddDofToQuad+144];
	fma.rn.f64 	%fd657, %fd656, %fd591, 0d0000000000000000;
	ld.const.f64 	%fd658, [const_evenDofToQuad+144];
	fma.rn.f64 	%fd659, %fd658, %fd592, 0d0000000000000000;
	ld.const.f64 	%fd660, [const_oddDofToQuad+152];
	fma.rn.f64 	%fd661, %fd660, %fd593, %fd657;
	ld.const.f64 	%fd662, [const_evenDofToQuad+152];
	fma.rn.f64 	%fd663, %fd662, %fd594, %fd659;
	ld.const.f64 	%fd664, [const_oddDofToQuad+160];
	fma.rn.f64 	%fd665, %fd664, %fd595, %fd661;
	ld.const.f64 	%fd666, [const_evenDofToQuad+160];
	fma.rn.f64 	%fd667, %fd666, %fd596, %fd663;
	ld.const.f64 	%fd668, [const_oddDofToQuad+168];
	fma.rn.f64 	%fd669, %fd668, %fd597, %fd665;
	ld.const.f64 	%fd670, [const_evenDofToQuad+168];
	fma.rn.f64 	%fd671, %fd670, %fd598, %fd667;
	ld.const.f64 	%fd672, [const_oddDofToQuad+176];
	fma.rn.f64 	%fd673, %fd672, %fd599, %fd669;
	ld.const.f64 	%fd674, [const_evenDofToQuad+176];
	fma.rn.f64 	%fd675, %fd674, %fd600, %fd671;
	ld.const.f64 	%fd676, [const_oddDofToQuad+184];
	fma.rn.f64 	%fd677, %fd676, %fd601, %fd673;
	ld.const.f64 	%fd678, [const_evenDofToQuad+184];
	fma.rn.f64 	%fd679, %fd678, %fd602, %fd675;
	add.f64 	%fd680, %fd679, %fd677;
	st.shared.f64 	[%r28+3456], %fd680;
	sub.f64 	%fd681, %fd677, %fd679;
	st.shared.f64 	[%r28+9216], %fd681;
	ld.const.f64 	%fd682, [const_oddDofToQuad+192];
	fma.rn.f64 	%fd683, %fd682, %fd591, 0d0000000000000000;
	ld.const.f64 	%fd684, [const_evenDofToQuad+192];
	fma.rn.f64 	%fd685, %fd684, %fd592, 0d0000000000000000;
	ld.const.f64 	%fd686, [const_oddDofToQuad+200];
	fma.rn.f64 	%fd687, %fd686, %fd593, %fd683;
	ld.const.f64 	%fd688, [const_evenDofToQuad+200];
	fma.rn.f64 	%fd689, %fd688, %fd594, %fd685;
	ld.const.f64 	%fd690, [const_oddDofToQuad+208];
	fma.rn.f64 	%fd691, %fd690, %fd595, %fd687;
	ld.const.f64 	%fd692, [const_evenDofToQuad+208];
	fma.rn.f64 	%fd693, %fd692, %fd596, %fd689;
	ld.const.f64 	%fd694, [const_oddDofToQuad+216];
	fma.rn.f64 	%fd695, %fd694, %fd597, %fd691;
	ld.const.f64 	%fd696, [const_evenDofToQuad+216];
	fma.rn.f64 	%fd697, %fd696, %fd598, %fd693;
	ld.const.f64 	%fd698, [const_oddDofToQuad+224];
	fma.rn.f64 	%fd699, %fd698, %fd599, %fd695;
	ld.const.f64 	%fd700, [const_evenDofToQuad+224];
	fma.rn.f64 	%fd701, %fd700, %fd600, %fd697;
	ld.const.f64 	%fd702, [const_oddDofToQuad+232];
	fma.rn.f64 	%fd703, %fd702, %fd601, %fd699;
	ld.const.f64 	%fd704, [const_evenDofToQuad+232];
	fma.rn.f64 	%fd705, %fd704, %fd602, %fd701;
	add.f64 	%fd706, %fd705, %fd703;
	st.shared.f64 	[%r28+4608], %fd706;
	sub.f64 	%fd707, %fd703, %fd705;
	st.shared.f64 	[%r28+8064], %fd707;
	ld.const.f64 	%fd708, [const_oddDofToQuad+240];
	fma.rn.f64 	%fd709, %fd708, %fd591, 0d0000000000000000;
	ld.const.f64 	%fd710, [const_evenDofToQuad+240];
	fma.rn.f64 	%fd711, %fd710, %fd592, 0d0000000000000000;
	ld.const.f64 	%fd712, [const_oddDofToQuad+248];
	fma.rn.f64 	%fd713, %fd712, %fd593, %fd709;
	ld.const.f64 	%fd714, [const_evenDofToQuad+248];
	fma.rn.f64 	%fd715, %fd714, %fd594, %fd711;
	ld.const.f64 	%fd716, [const_oddDofToQuad+256];
	fma.rn.f64 	%fd717, %fd716, %fd595, %fd713;
	ld.const.f64 	%fd718, [const_evenDofToQuad+256];
	fma.rn.f64 	%fd719, %fd718, %fd596, %fd715;
	ld.const.f64 	%fd720, [const_oddDofToQuad+264];
	fma.rn.f64 	%fd721, %fd720, %fd597, %fd717;
	ld.const.f64 	%fd722, [const_evenDofToQuad+264];
	fma.rn.f64 	%fd723, %fd722, %fd598, %fd719;
	ld.const.f64 	%fd724, [const_oddDofToQuad+272];
	fma.rn.f64 	%fd725, %fd724, %fd599, %fd721;
	ld.const.f64 	%fd726, [const_evenDofToQuad+272];
	fma.rn.f64 	%fd727, %fd726, %fd600, %fd723;
	ld.const.f64 	%fd728, [const_oddDofToQuad+280];
	fma.rn.f64 	%fd729, %fd728, %fd601, %fd725;
	ld.const.f64 	%fd730, [const_evenDofToQuad+280];
	fma.rn.f64 	%fd731, %fd730, %fd602, %fd727;
	add.f64 	%fd732, %fd731, %fd729;
	st.shared.f64 	[%r28+5760], %fd732;
	sub.f64 	%fd733, %fd729, %fd731;
	st.shared.f64 	[%r28+6912], %fd733;
$L__BB51_4:
	setp.lt.u32 	%p6, %r1, 144;
	bar.sync 	0;
	@%p6 bra 	$L__BB51_6;
	ld.const.f64 	%fd2940, [const_evenDofToQuad+96];
	ld.const.f64 	%fd2939, [const_oddDofToQuad+104];
	ld.const.f64 	%fd2938, [const_evenDofToQuad+104];
	ld.const.f64 	%fd2937, [const_oddDofToQuad+112];
	ld.const.f64 	%fd2936, [const_evenDofToQuad+112];
	ld.const.f64 	%fd2935, [const_oddDofToQuad+120];
	ld.const.f64 	%fd2934, [const_evenDofToQuad+120];
	ld.const.f64 	%fd2933, [const_oddDofToQuad+128];
	ld.const.f64 	%fd2932, [const_evenDofToQuad+128];
	ld.const.f64 	%fd2931, [const_oddDofToQuad+136];
	ld.const.f64 	%fd2930, [const_evenDofToQuad+136];
	ld.const.f64 	%fd2929, [const_oddDofToQuad+144];
	ld.const.f64 	%fd2928, [const_evenDofToQuad+144];
	ld.const.f64 	%fd2927, [const_oddDofToQuad+152];
	ld.const.f64 	%fd2926, [const_evenDofToQuad+152];
	ld.const.f64 	%fd2925, [const_oddDofToQuad+160];
	ld.const.f64 	%fd2924, [const_evenDofToQuad+160];
	ld.const.f64 	%fd2923, [const_oddDofToQuad+168];
	ld.const.f64 	%fd2922, [const_evenDofToQuad+168];
	ld.const.f64 	%fd2921, [const_oddDofToQuad+176];
	ld.const.f64 	%fd2920, [const_evenDofToQuad+176];
	ld.const.f64 	%fd2919, [const_oddDofToQuad+184];
	ld.const.f64 	%fd2918, [const_evenDofToQuad+184];
	ld.const.f64 	%fd2917, [const_oddDofToQuad+192];
	ld.const.f64 	%fd2916, [const_evenDofToQuad+192];
	ld.const.f64 	%fd2915, [const_oddDofToQuad+200];
	ld.const.f64 	%fd2914, [const_evenDofToQuad+200];
	ld.const.f64 	%fd2913, [const_oddDofToQuad+208];
	ld.const.f64 	%fd2912, [const_evenDofToQuad+208];
	ld.const.f64 	%fd2911, [const_oddDofToQuad+216];
	ld.const.f64 	%fd2910, [const_evenDofToQuad+216];
	ld.const.f64 	%fd2909, [const_oddDofToQuad+224];
	ld.const.f64 	%fd2908, [const_evenDofToQuad+224];
	ld.const.f64 	%fd2907, [const_oddDofToQuad+232];
	ld.const.f64 	%fd2906, [const_evenDofToQuad+232];
	ld.const.f64 	%fd2905, [const_oddDofToQuad+240];
	ld.const.f64 	%fd2904, [const_evenDofToQuad+240];
	ld.const.f64 	%fd2903, [const_oddDofToQuad+248];
	ld.const.f64 	%fd2902, [const_evenDofToQuad+248];
	ld.const.f64 	%fd2901, [const_oddDofToQuad+256];
	ld.const.f64 	%fd2900, [const_evenDofToQuad+256];
	ld.const.f64 	%fd2899, [const_oddDofToQuad+264];
	ld.const.f64 	%fd2898, [const_evenDofToQuad+264];
	ld.const.f64 	%fd2897, [const_oddDofToQuad+272];
	ld.const.f64 	%fd2896, [const_evenDofToQuad+272];
	ld.const.f64 	%fd2895, [const_oddDofToQuad+280];
	ld.const.f64 	%fd2894, [const_evenDofToQuad+280];
	bra.uni 	$L__BB51_7;
$L__BB51_6:
	mad.lo.s32 	%r29, %r6, 1056, %r7;
	shl.b32 	%r30, %r4, 3;
	add.s32 	%r31, %r29, %r30;
	ld.shared.f64 	%fd734, [%r31];
	ld.shared.f64 	%fd735, [%r31+1056];
	add.f64 	%fd736, %fd734, %fd735;
	sub.f64 	%fd737, %fd734, %fd735;
	ld.shared.f64 	%fd738, [%r31+96];
	ld.shared.f64 	%fd739, [%r31+960];
	add.f64 	%fd740, %fd738, %fd739;
	sub.f64 	%fd741, %fd738, %fd739;
	ld.shared.f64 	%fd742, [%r31+192];
	ld.shared.f64 	%fd743, [%r31+864];
	add.f64 	%fd744, %fd742, %fd743;
	sub.f64 	%fd745, %fd742, %fd743;
	ld.shared.f64 	%fd746, [%r31+288];
	ld.shared.f64 	%fd747, [%r31+768];
	add.f64 	%fd748, %fd746, %fd747;
	sub.f64 	%fd749, %fd746, %fd747;
	ld.shared.f64 	%fd750, [%r31+384];
	ld.shared.f64 	%fd751, [%r31+672];
	add.f64 	%fd752, %fd750, %fd751;
	sub.f64 	%fd753, %fd750, %fd751;
	ld.shared.f64 	%fd754, [%r31+480];
	ld.shared.f64 	%fd755, [%r31+576];
	add.f64 	%fd756, %fd754, %fd755;
	sub.f64 	%fd757, %fd754, %fd755;
	fma.rn.f64 	%fd758, %fd25, %fd736, 0d0000000000000000;
	fma.rn.f64 	%fd759, %fd26, %fd737, 0d0000000000000000;
	fma.rn.f64 	%fd760, %fd27, %fd740, %fd758;
	fma.rn.f64 	%fd761, %fd28, %fd741, %fd759;
	fma.rn.f64 	%fd762, %fd29, %fd744, %fd760;
	fma.rn.f64 	%fd763, %fd30, %fd745, %fd761;
	fma.rn.f64 	%fd764, %fd31, %fd748, %fd762;
	fma.rn.f64 	%fd765, %fd32, %fd749, %fd763;
	fma.rn.f64 	%fd766, %fd33, %fd752, %fd764;
	fma.rn.f64 	%fd767, %fd34, %fd753, %fd765;
	fma.rn.f64 	%fd768, %fd35, %fd756, %fd766;
	fma.rn.f64 	%fd769, %fd36, %fd757, %fd767;
	add.f64 	%fd770, %fd768, %fd769;
	st.shared.f64 	[%r31], %fd770;
	sub.f64 	%fd771, %fd768, %fd769;
	st.shared.f64 	[%r31+1056], %fd771;
	fma.rn.f64 	%fd772, %fd37, %fd736, 0d0000000000000000;
	fma.rn.f64 	%fd773, %fd38, %fd737, 0d0000000000000000;
	fma.rn.f64 	%fd774, %fd39, %fd740, %fd772;
	fma.rn.f64 	%fd775, %fd40, %fd741, %fd773;
	fma.rn.f64 	%fd776, %fd41, %fd744, %fd774;
	fma.rn.f64 	%fd777, %fd42, %fd745, %fd775;
	fma.rn.f64 	%fd778, %fd43, %fd748, %fd776;
	fma.rn.f64 	%fd779, %fd44, %fd749, %fd777;
	fma.rn.f64 	%fd780, %fd45, %fd752, %fd778;
	fma.rn.f64 	%fd781, %fd46, %fd753, %fd779;
	fma.rn.f64 	%fd782, %fd47, %fd756, %fd780;
	fma.rn.f64 	%fd783, %fd48, %fd757, %fd781;
	add.f64 	%fd784, %fd782, %fd783;
	st.shared.f64 	[%r31+96], %fd784;
	sub.f64 	%fd785, %fd782, %fd783;
	st.shared.f64 	[%r31+960], %fd785;
	fma.rn.f64 	%fd786, %fd49, %fd736, 0d0000000000000000;
	ld.const.f64 	%fd2940, [const_evenDofToQuad+96];
	fma.rn.f64 	%fd787, %fd2940, %fd737, 0d0000000000000000;
	ld.const.f64 	%fd2939, [const_oddDofToQuad+104];
	fma.rn.f64 	%fd788, %fd2939, %fd740, %fd786;
	ld.const.f64 	%fd2938, [const_evenDofToQuad+104];
	fma.rn.f64 	%fd789, %fd2938, %fd741, %fd787;
	ld.const.f64 	%fd2937, [const_oddDofToQuad+112];
	fma.rn.f64 	%fd790, %fd2937, %fd744, %fd788;
	ld.const.f64 	%fd2936, [const_evenDofToQuad+112];
	fma.rn.f64 	%fd791, %fd2936, %fd745, %fd789;
	ld.const.f64 	%fd2935, [const_oddDofToQuad+120];
	fma.rn.f64 	%fd792, %fd2935, %fd748, %fd790;
	ld.const.f64 	%fd2934, [const_evenDofToQuad+120];
	fma.rn.f64 	%fd793, %fd2934, %fd749, %fd791;
	ld.const.f64 	%fd2933, [const_oddDofToQuad+128];
	fma.rn.f64 	%fd794, %fd2933, %fd752, %fd792;
	ld.const.f64 	%fd2932, [const_evenDofToQuad+128];
	fma.rn.f64 	%fd795, %fd2932, %fd753, %fd793;
	ld.const.f64 	%fd2931, [const_oddDofToQuad+136];
	fma.rn.f64 	%fd796, %fd2931, %fd756, %fd794;
	ld.const.f64 	%fd2930, [const_evenDofToQuad+136];
	fma.rn.f64 	%fd797, %fd2930, %fd757, %fd795;
	add.f64 	%fd798, %fd796, %fd797;
	st.shared.f64 	[%r31+192], %fd798;
	sub.f64 	%fd799, %fd796, %fd797;
	st.shared.f64 	[%r31+864], %fd799;
	ld.const.f64 	%fd2929, [const_oddDofToQuad+144];
	fma.rn.f64 	%fd800, %fd2929, %fd736, 0d0000000000000000;
	ld.const.f64 	%fd2928, [const_evenDofToQuad+144];
	fma.rn.f64 	%fd801, %fd2928, %fd737, 0d0000000000000000;
	ld.const.f64 	%fd2927, [const_oddDofToQuad+152];
	fma.rn.f64 	%fd802, %fd2927, %fd740, %fd800;
	ld.const.f64 	%fd2926, [const_evenDofToQuad+152];
	fma.rn.f64 	%fd803, %fd2926, %fd741, %fd801;
	ld.const.f64 	%fd2925, [const_oddDofToQuad+160];
	fma.rn.f64 	%fd804, %fd2925, %fd744, %fd802;
	ld.const.f64 	%fd2924, [const_evenDofToQuad+160];
	fma.rn.f64 	%fd805, %fd2924, %fd745, %fd803;
	ld.const.f64 	%fd2923, [const_oddDofToQuad+168];
	fma.rn.f64 	%fd806, %fd2923, %fd748, %fd804;
	ld.const.f64 	%fd2922, [const_evenDofToQuad+168];
	fma.rn.f64 	%fd807, %fd2922, %fd749, %fd805;
	ld.const.f64 	%fd2921, [const_oddDofToQuad+176];
	fma.rn.f64 	%fd808, %fd2921, %fd752, %fd806;
	ld.const.f64 	%fd2920, [const_evenDofToQuad+176];
	fma.rn.f64 	%fd809, %fd2920, %fd753, %fd807;
	ld.const.f64 	%fd2919, [const_oddDofToQuad+184];
	fma.rn.f64 	%fd810, %fd2919, %fd756, %fd808;
	ld.const.f64 	%fd2918, [const_evenDofToQuad+184];
	fma.rn.f64 	%fd811, %fd2918, %fd757, %fd809;
	add.f64 	%fd812, %fd810, %fd811;
	st.shared.f64 	[%r31+288], %fd812;
	sub.f64 	%fd813, %fd810, %fd811;
	st.shared.f64 	[%r31+768], %fd813;
	ld.const.f64 	%fd2917, [const_oddDofToQuad+192];
	fma.rn.f64 	%fd814, %fd2917, %fd736, 0d0000000000000000;
	ld.const.f64 	%fd2916, [const_evenDofToQuad+192];
	fma.rn.f64 	%fd815, %fd2916, %fd737, 0d0000000000000000;
	ld.const.f64 	%fd2915, [const_oddDofToQuad+200];
	fma.rn.f64 	%fd816, %fd2915, %fd740, %fd814;
	ld.const.f64 	%fd2914, [const_evenDofToQuad+200];
	fma.rn.f64 	%fd817, %fd2914, %fd741, %fd815;
	ld.const.f64 	%fd2913, [const_oddDofToQuad+208];
	fma.rn.f64 	%fd818, %fd2913, %fd744, %fd816;
	ld.const.f64 	%fd2912, [const_evenDofToQuad+208];
	fma.rn.f64 	%fd819, %fd2912, %fd745, %fd817;
	ld.const.f64 	%fd2911, [const_oddDofToQuad+216];
	fma.rn.f64 	%fd820, %fd2911, %fd748, %fd818;
	ld.const.f64 	%fd2910, [const_evenDofToQuad+216];
	fma.rn.f64 	%fd821, %fd2910, %fd749, %fd819;
	ld.const.f64 	%fd2909, [const_oddDofToQuad+224];
	fma.rn.f64 	%fd822, %fd2909, %fd752, %fd820;
	ld.const.f64 	%fd2908, [const_evenDofToQuad+224];
	fma.rn.f64 	%fd823, %fd2908, %fd753, %fd821;
	ld.const.f64 	%fd2907, [const_oddDofToQuad+232];
	fma.rn.f64 	%fd824, %fd2907, %fd756, %fd822;
	ld.const.f64 	%fd2906, [const_evenDofToQuad+232];
	fma.rn.f64 	%fd825, %fd2906, %fd757, %fd823;
	add.f64 	%fd826, %fd824, %fd825;
	st.shared.f64 	[%r31+384], %fd826;
	sub.f64 	%fd827, %fd824, %fd825;
	st.shared.f64 	[%r31+672], %fd827;
	ld.const.f64 	%fd2905, [const_oddDofToQuad+240];
	fma.rn.f64 	%fd828, %fd2905, %fd736, 0d0000000000000000;
	ld.const.f64 	%fd2904, [const_evenDofToQuad+240];
	fma.rn.f64 	%fd829, %fd2904, %fd737, 0d0000000000000000;
	ld.const.f64 	%fd2903, [const_oddDofToQuad+248];
	fma.rn.f64 	%fd830, %fd2903, %fd740, %fd828;
	ld.const.f64 	%fd2902, [const_evenDofToQuad+248];
	fma.rn.f64 	%fd831, %fd2902, %fd741, %fd829;
	ld.const.f64 	%fd2901, [const_oddDofToQuad+256];
	fma.rn.f64 	%fd832, %fd2901, %fd744, %fd830;
	ld.const.f64 	%fd2900, [const_evenDofToQuad+256];
	fma.rn.f64 	%fd833, %fd2900, %fd745, %fd831;
	ld.const.f64 	%fd2899, [const_oddDofToQuad+264];
	fma.rn.f64 	%fd834, %fd2899, %fd748, %fd832;
	ld.const.f64 	%fd2898, [const_evenDofToQuad+264];
	fma.rn.f64 	%fd835, %fd2898, %fd749, %fd833;
	ld.const.f64 	%fd2897, [const_oddDofToQuad+272];
	fma.rn.f64 	%fd836, %fd2897, %fd752, %fd834;
	ld.const.f64 	%fd2896, [const_evenDofToQuad+272];
	fma.rn.f64 	%fd837, %fd2896, %fd753, %fd835;
	ld.const.f64 	%fd2895, [const_oddDofToQuad+280];
	fma.rn.f64 	%fd838, %fd2895, %fd756, %fd836;
	ld.const.f64 	%fd2894, [const_evenDofToQuad+280];
	fma.rn.f64 	%fd839, %fd2894, %fd757, %fd837;
	add.f64 	%fd840, %fd838, %fd839;
	st.shared.f64 	[%r31+480], %fd840;
	sub.f64 	%fd841, %fd838, %fd839;
	st.shared.f64 	[%r31+576], %fd841;
$L__BB51_7:
	ld.param.u64 	%rd50, [_Z32massMatrixMultiplyConstantKernelILi12ELi12ELi1EEvidPKdS1_S1_S1_S1_S1_S1_Pd_param_2];
	ld.param.u32 	%r146, [_Z32massMatrixMultiplyConstantKernelILi12ELi12ELi1EEvidPKdS1_S1_S1_S1_S1_S1_Pd_param_0];
	setp.ge.s32 	%p7, %r3, %r146;
	bar.sync 	0;
	cvt.u32.u16 	%r8, %rs2;
	mul.wide.u16 	%r32, %rs2, 1152;
	add.s32 	%r33, %r5, %r32;
	mad.lo.s32 	%r9, %r4, 96, %r33;
	ld.shared.f64 	%fd843, [%r9];
	ld.shared.f64 	%fd844, [%r9+88];
	add.f64 	%fd845, %fd843, %fd844;
	sub.f64 	%fd846, %fd843, %fd844;
	ld.shared.f64 	%fd847, [%r9+8];
	ld.shared.f64 	%fd848, [%r9+80];
	add.f64 	%fd849, %fd847, %fd848;
	sub.f64 	%fd850, %fd847, %fd848;
	ld.shared.f64 	%fd851, [%r9+16];
	ld.shared.f64 	%fd852, [%r9+72];
	add.f64 	%fd853, %fd851, %fd852;
	sub.f64 	%fd854, %fd851, %fd852;
	ld.shared.f64 	%fd855, [%r9+24];
	ld.shared.f64 	%fd856, [%r9+64];
	add.f64 	%fd857, %fd855, %fd856;
	sub.f64 	%fd858, %fd855, %fd856;
	ld.shared.f64 	%fd859, [%r9+32];
	ld.shared.f64 	%fd860, [%r9+56];
	add.f64 	%fd861, %fd859, %fd860;
	sub.f64 	%fd862, %fd859, %fd860;
	ld.shared.f64 	%fd863, [%r9+40];
	ld.shared.f64 	%fd864, [%r9+48];
	add.f64 	%fd865, %fd863, %fd864;
	sub.f64 	%fd866, %fd863, %fd864;
	fma.rn.f64 	%fd867, %fd25, %fd845, 0d0000000000000000;
	fma.rn.f64 	%fd868, %fd26, %fd846, 0d0000000000000000;
	fma.rn.f64 	%fd869, %fd27, %fd849, %fd867;
	fma.rn.f64 	%fd870, %fd28, %fd850, %fd868;
	fma.rn.f64 	%fd871, %fd29, %fd853, %fd869;
	fma.rn.f64 	%fd872, %fd30, %fd854, %fd870;
	fma.rn.f64 	%fd873, %fd31, %fd857, %fd871;
	fma.rn.f64 	%fd874, %fd32, %fd858, %fd872;
	fma.rn.f64 	%fd875, %fd33, %fd861, %fd873;
	fma.rn.f64 	%fd876, %fd34, %fd862, %fd874;
	fma.rn.f64 	%fd877, %fd35, %fd865, %fd875;
	fma.rn.f64 	%fd878, %fd36, %fd866, %fd876;
	add.f64 	%fd879, %fd877, %fd878;
	st.shared.f64 	[%r9], %fd879;
	sub.f64 	%fd880, %fd877, %fd878;
	st.shared.f64 	[%r9+88], %fd880;
	fma.rn.f64 	%fd881, %fd37, %fd845, 0d0000000000000000;
	fma.rn.f64 	%fd882, %fd38, %fd846, 0d0000000000000000;
	fma.rn.f64 	%fd883, %fd39, %fd849, %fd881;
	fma.rn.f64 	%fd884, %fd40, %fd850, %fd882;
	fma.rn.f64 	%fd885, %fd41, %fd853, %fd883;
	fma.rn.f64 	%fd886, %fd42, %fd854, %fd884;
	fma.rn.f64 	%fd887, %fd43, %fd857, %fd885;
	fma.rn.f64 	%fd888, %fd44, %fd858, %fd886;
	fma.rn.f64 	%fd889, %fd45, %fd861, %fd887;
	fma.rn.f64 	%fd890, %fd46, %fd862, %fd888;
	fma.rn.f64 	%fd891, %fd47, %fd865, %fd889;
	fma.rn.f64 	%fd892, %fd48, %fd866, %fd890;
	add.f64 	%fd893, %fd891, %fd892;
	st.shared.f64 	[%r9+8], %fd893;
	sub.f64 	%fd894, %fd891, %fd892;
	st.shared.f64 	[%r9+80], %fd894;
	fma.rn.f64 	%fd895, %fd49, %fd845, 0d0000000000000000;
	fma.rn.f64 	%fd896, %fd2940, %fd846, 0d0000000000000000;
	fma.rn.f64 	%fd897, %fd2939, %fd849, %fd895;
	fma.rn.f64 	%fd898, %fd2938, %fd850, %fd896;
	fma.rn.f64 	%fd899, %fd2937, %fd853, %fd897;
	fma.rn.f64 	%fd900, %fd2936, %fd854, %fd898;
	fma.rn.f64 	%fd901, %fd2935, %fd857, %fd899;
	fma.rn.f64 	%fd902, %fd2934, %fd858, %fd900;
	fma.rn.f64 	%fd903, %fd2933, %fd861, %fd901;
	fma.rn.f64 	%fd904, %fd2932, %fd862, %fd902;
	fma.rn.f64 	%fd905, %fd2931, %fd865, %fd903;
	fma.rn.f64 	%fd906, %fd2930, %fd866, %fd904;
	add.f64 	%fd907, %fd905, %fd906;
	st.shared.f64 	[%r9+16], %fd907;
	sub.f64 	%fd908, %fd905, %fd906;
	st.shared.f64 	[%r9+72], %fd908;
	fma.rn.f64 	%fd909, %fd2929, %fd845, 0d0000000000000000;
	fma.rn.f64 	%fd910, %fd2928, %fd846, 0d0000000000000000;
	fma.rn.f64 	%fd911, %fd2927, %fd849, %fd909;
	fma.rn.f64 	%fd912, %fd2926, %fd850, %fd910;
	fma.rn.f64 	%fd913, %fd2925, %fd853, %fd911;
	fma.rn.f64 	%fd914, %fd2924, %fd854, %fd912;
	fma.rn.f64 	%fd915, %fd2923, %fd857, %fd913;
	fma.rn.f64 	%fd916, %fd2922, %fd858, %fd914;
	fma.rn.f64 	%fd917, %fd2921, %fd861, %fd915;
	fma.rn.f64 	%fd918, %fd2920, %fd862, %fd916;
	fma.rn.f64 	%fd919, %fd2919, %fd865, %fd917;
	fma.rn.f64 	%fd920, %fd2918, %fd866, %fd918;
	add.f64 	%fd921, %fd919, %fd920;
	st.shared.f64 	[%r9+24], %fd921;
	sub.f64 	%fd922, %fd919, %fd920;
	st.shared.f64 	[%r9+64], %fd922;
	fma.rn.f64 	%fd923, %fd2917, %fd845, 0d0000000000000000;
	fma.rn.f64 	%fd924, %fd2916, %fd846, 0d0000000000000000;
	fma.rn.f64 	%fd925, %fd2915, %fd849, %fd923;
	fma.rn.f64 	%fd926, %fd2914, %fd850, %fd924;
	fma.rn.f64 	%fd927, %fd2913, %fd853, %fd925;
	fma.rn.f64 	%fd928, %fd2912, %fd854, %fd926;
	fma.rn.f64 	%fd929, %fd2911, %fd857, %fd927;
	fma.rn.f64 	%fd930, %fd2910, %fd858, %fd928;
	fma.rn.f64 	%fd931, %fd2909, %fd861, %fd929;
	fma.rn.f64 	%fd932, %fd2908, %fd862, %fd930;
	fma.rn.f64 	%fd933, %fd2907, %fd865, %fd931;
	fma.rn.f64 	%fd934, %fd2906, %fd866, %fd932;
	add.f64 	%fd935, %fd933, %fd934;
	st.shared.f64 	[%r9+32], %fd935;
	sub.f64 	%fd936, %fd933, %fd934;
	st.shared.f64 	[%r9+56], %fd936;
	fma.rn.f64 	%fd937, %fd2905, %fd845, 0d0000000000000000;
	fma.rn.f64 	%fd938, %fd2904, %fd846, 0d0000000000000000;
	fma.rn.f64 	%fd939, %fd2903, %fd849, %fd937;
	fma.rn.f64 	%fd940, %fd2902, %fd850, %fd938;
	fma.rn.f64 	%fd941, %fd2901, %fd853, %fd939;
	fma.rn.f64 	%fd942, %fd2900, %fd854, %fd940;
	fma.rn.f64 	%fd943, %fd2899, %fd857, %fd941;
	fma.rn.f64 	%fd944, %fd2898, %fd858, %fd942;
	fma.rn.f64 	%fd945, %fd2897, %fd861, %fd943;
	fma.rn.f64 	%fd946, %fd2896, %fd862, %fd944;
	fma.rn.f64 	%fd947, %fd2895, %fd865, %fd945;
	fma.rn.f64 	%fd948, %fd2894, %fd866, %fd946;
	add.f64 	%fd949, %fd947, %fd948;
	st.shared.f64 	[%r9+40], %fd949;
	sub.f64 	%fd950, %fd947, %fd948;
	st.shared.f64 	[%r9+48], %fd950;
	bar.sync 	0;
	mad.lo.s32 	%r10, %r8, -1056, %r33;
	shl.b32 	%r34, %r4, 3;
	add.s32 	%r11, %r10, %r34;
	ld.shared.f64 	%fd191, [%r11];
	ld.shared.f64 	%fd192, [%r11+1152];
	ld.shared.f64 	%fd193, [%r11+2304];
	ld.shared.f64 	%fd194, [%r11+3456];
	ld.shared.f64 	%fd195, [%r11+4608];
	ld.shared.f64 	%fd196, [%r11+5760];
	ld.shared.f64 	%fd197, [%r11+6912];
	ld.shared.f64 	%fd198, [%r11+8064];
	ld.shared.f64 	%fd199, [%r11+9216];
	ld.shared.f64 	%fd200, [%r11+10368];
	ld.shared.f64 	%fd201, [%r11+11520];
	ld.shared.f64 	%fd202, [%r11+12672];
	mad.lo.s32 	%r35, %r3, 12096, %r1;
	cvta.to.global.u64 	%rd12, %rd50;
	mul.wide.s32 	%rd13, %r35, 8;
	add.s64 	%rd1, %rd12, %rd13;
	mov.f64 	%fd2941, 0d0000000000000000;
	mov.f64 	%fd2942, %fd2941;
	mov.f64 	%fd2943, %fd2941;
	mov.f64 	%fd2944, %fd2941;
	mov.f64 	%fd2945, %fd2941;
	mov.f64 	%fd2946, %fd2941;
	mov.f64 	%fd2947, %fd2941;
	@%p7 bra 	$L__BB51_9;
	ld.global.nc.f64 	%fd2941, [%rd1];
	ld.global.nc.f64 	%fd2942, [%rd1+13824];
	ld.global.nc.f64 	%fd2943, [%rd1+27648];
	ld.global.nc.f64 	%fd2944, [%rd1+41472];
	ld.global.nc.f64 	%fd2945, [%rd1+55296];
	ld.global.nc.f64 	%fd2946, [%rd1+69120];
	ld.global.nc.f64 	%fd2947, [%rd1+82944];
$L__BB51_9:
	ld.param.f64 	%fd2870, [_Z32massMatrixMultiplyConstantKernelILi12ELi12ELi1EEvidPKdS1_S1_S1_S1_S1_S1_Pd_param_1];
	ld.param.u32 	%r147, [_Z32massMatrixMultiplyConstantKernelILi12ELi12ELi1EEvidPKdS1_S1_S1_S1_S1_S1_Pd_param_0];
	mul.lo.s32 	%r37, %r2, 1152;
	mov.u32 	%r38, _ZZ29stiffnessMatrixMultiplyDeviceILi12ELi12ELi1EEviidPKdS1_S1_S1_PAT0__AT0__AplT0_Li0E_dPdE5s_Gpr;
	add.s32 	%r39, %r38, %r37;
	mul.lo.s32 	%r40, %r8, 96;
	add.s32 	%r12, %r39, %r40;
	shl.b32 	%r41, %r4, 3;
	add.s32 	%r13, %r12, %r41;
	mov.u32 	%r42, _ZZ29stiffnessMatrixMultiplyDeviceILi12ELi12ELi1EEviidPKdS1_S1_S1_PAT0__AT0__AplT0_Li0E_dPdE5s_Gps;
	add.s32 	%r43, %r42, %r37;
	add.s32 	%r15, %r43, %r41;
	add.s32 	%r14, %r15, %r40;
	mov.u32 	%r44, _ZZ32massMatrixMultiplyConstantKernelILi12ELi12ELi1EEvidPKdS1_S1_S1_S1_S1_S1_PdE13s_QuadToQuadD;
	add.s32 	%r45, %r44, %r41;
	mov.u32 	%r46, %ctaid.x;
	add.s32 	%r47, %r46, %r2;
	setp.ge.s32 	%p8, %r47, %r147;
	mov.u32 	%r48, _ZZ32massMatrixMultiplyConstantKernelILi12ELi12ELi1EEvidPKdS1_S1_S1_S1_S1_S1_PdE6s_tmp1;
	mad.lo.s32 	%r49, %r2, 13824, %r48;
	add.s32 	%r16, %r49, %r41;
	mad.lo.s32 	%r50, %r4, 88, %r45;
	ld.shared.f64 	%fd217, [%r50];
	ld.shared.f64 	%fd952, [%r10];
	fma.rn.f64 	%fd953, %fd217, %fd952, 0d0000000000000000;
	add.s32 	%r51, %r44, %r40;
	ld.shared.f64 	%fd218, [%r51];
	ld.shared.f64 	%fd954, [%r16];
	fma.rn.f64 	%fd955, %fd218, %fd954, 0d0000000000000000;
	ld.shared.f64 	%fd956, [_ZZ32massMatrixMultiplyConstantKernelILi12ELi12ELi1EEvidPKdS1_S1_S1_S1_S1_S1_PdE13s_QuadToQuadD];
	fma.rn.f64 	%fd957, %fd956, %fd191, 0d0000000000000000;
	ld.shared.f64 	%fd219, [%r50+8];
	ld.shared.f64 	%fd958, [%r10+8];
	fma.rn.f64 	%fd959, %fd219, %fd958, %fd953;
	ld.shared.f64 	%fd220, [%r51+8];
	ld.shared.f64 	%fd960, [%r16+96];
	fma.rn.f64 	%fd961, %fd220, %fd960, %fd955;
	ld.shared.f64 	%fd962, [_ZZ32massMatrixMultiplyConstantKernelILi12ELi12ELi1EEvidPKdS1_S1_S1_S1_S1_S1_PdE13s_QuadToQuadD+8];
	fma.rn.f64 	%fd963, %fd962, %fd192, %fd957;
	ld.shared.f64 	%fd221, [%r50+16];
	ld.shared.f64 	%fd964, [%r10+16];
	fma.rn.f64 	%fd965, %fd221, %fd964, %fd959;
	ld.shared.f64 	%fd222, [%r51+16];
	ld.shared.f64 	%fd966, [%r16+192];
	fma.rn.f64 	%fd967, %fd222, %fd966, %fd961;
	ld.shared.f64 	%fd968, [_ZZ32massMatrixMultiplyConstantKernelILi12ELi12ELi1EEvidPKdS1_S1_S1_S1_S1_S1_PdE13s_QuadToQuadD+16];
	fma.rn.f64 	%fd969, %fd968, %fd193, %fd963;
	ld.shared.f64 	%fd223, [%r50+24];
	ld.shared.f64 	%fd970, [%r10+24];
	fma.rn.f64 	%fd971, %fd223, %fd970, %fd965;
	ld.shared.f64 	%fd224, [%r51+24];
	ld.shared.f64 	%fd972, [%r16+288];
	fma.rn.f64 	%fd973, %fd224, %fd972, %fd967;
	ld.shared.f64 	%fd974, [_ZZ32massMatrixMultiplyConstantKernelILi12ELi12ELi1EEvidPKdS1_S1_S1_S1_S1_S1_PdE13s_QuadToQuadD+24];
	fma.rn.f64 	%fd975, %fd974, %fd194, %fd969;
	ld.shared.f64 	%fd225, [%r50+32];
	ld.shared.f64 	%fd976, [%r10+32];
	fma.rn.f64 	%fd977, %fd225, %fd976, %fd971;
	ld.shared.f64 	%fd226, [%r51+32];
	ld.shared.f64 	%fd978, [%r16+384];
	fma.rn.f64 	%fd979, %fd226, %fd978, %fd973;
	ld.shared.f64 	%fd980, [_ZZ32massMatrixMultiplyConstantKernelILi12ELi12ELi1EEvidPKdS1_S1_S1_S1_S1_S1_PdE13s_QuadToQuadD+32];
	fma.rn.f64 	%fd981, %fd980, %fd195, %fd975;
	ld.shared.f64 	%fd227, [%r50+40];
	ld.shared.f64 	%fd982, [%r10+40];
	fma.rn.f64 	%fd983, %fd227, %fd982, %fd977;
	ld.shared.f64 	%fd228, [%r51+40];
	ld.shared.f64 	%fd984, [%r16+480];
	fma.rn.f64 	%fd985, %fd228, %fd984, %fd979;
	ld.shared.f64 	%fd986, [_ZZ32massMatrixMultiplyConstantKernelILi12ELi12ELi1EEvidPKdS1_S1_S1_S1_S1_S1_PdE13s_QuadToQuadD+40];
	fma.rn.f64 	%fd987, %fd986, %fd196, %fd981;
	ld.shared.f64 	%fd229, [%r50+48];
	ld.shared.f64 	%fd988, [%r10+48];
	fma.rn.f64 	%fd989, %fd229, %fd988, %fd983;
	ld.shared.f64 	%fd230, [%r51+48];
	ld.shared.f64 	%fd990, [%r16+576];
	fma.rn.f64 	%fd991, %fd230, %fd990, %fd985;
	ld.shared.f64 	%fd992, [_ZZ32massMatrixMultiplyConstantKernelILi12ELi12ELi1EEvidPKdS1_S1_S1_S1_S1_S1_PdE13s_QuadToQuadD+48];
	fma.rn.f64 	%fd993, %fd992, %fd197, %fd987;
	ld.shared.f64 	%fd231, [%r50+56];
	ld.shared.f64 	%fd994, [%r10+56];
	fma.rn.f64 	%fd995, %fd231, %fd994, %fd989;
	ld.shared.f64 	%fd232, [%r51+56];
	ld.shared.f64 	%fd996, [%r16+672];
	fma.rn.f64 	%fd997, %fd232, %fd996, %fd991;
	ld.shared.f64 	%fd998, [_ZZ32massMatrixMultiplyConstantKernelILi12ELi12ELi1EEvidPKdS1_S1_S1_S1_S1_S1_PdE13s_QuadToQuadD+56];
	fma.rn.f64 	%fd999, %fd998, %fd198, %fd993;
	ld.shared.f64 	%fd233, [%r50+64];
	ld.shared.f64 	%fd1000, [%r10+64];
	fma.rn.f64 	%fd1001, %fd233, %fd1000, %fd995;
	ld.shared.f64 	%fd234, [%r51+64];
	ld.shared.f64 	%fd1002, [%r16+768];
	fma.rn.f64 	%fd1003, %fd234, %fd1002, %fd997;
	ld.shared.f64 	%fd1004, [_ZZ32massMatrixMultiplyConstantKernelILi12ELi12ELi1EEvidPKdS1_S1_S1_S1_S1_S1_PdE13s_QuadToQuadD+64];
	fma.rn.f64 	%fd1005, %fd1004, %fd199, %fd999;
	ld.shared.f64 	%fd235, [%r50+72];
	ld.shared.f64 	%fd1006, [%r10+72];
	fma.rn.f64 	%fd1007, %fd235, %fd1006, %fd1001;
	ld.shared.f64 	%fd236, [%r51+72];
	ld.shared.f64 	%fd1008, [%r16+864];
	fma.rn.f64 	%fd1009, %fd236, %fd1008, %fd1003;
	ld.shared.f64 	%fd1010, [_ZZ32massMatrixMultiplyConstantKernelILi12ELi12ELi1EEvidPKdS1_S1_S1_S1_S1_S1_PdE13s_QuadToQuadD+72];
	fma.rn.f64 	%fd1011, %fd1010, %fd200, %fd1005;
	ld.shared.f64 	%fd237, [%r50+80];
	ld.shared.f64 	%fd1012, [%r10+80];
	fma.rn.f64 	%fd1013, %fd237, %fd1012, %fd1007;
	ld.shared.f64 	%fd238, [%r51+80];
	ld.shared.f64 	%fd1014, [%r16+960];
	fma.rn.f64 	%fd1015, %fd238, %fd1014, %fd1009;
	ld.shared.f64 	%fd1016, [_ZZ32massMatrixMultiplyConstantKernelILi12ELi12ELi1EEvidPKdS1_S1_S1_S1_S1_S1_PdE13s_QuadToQuadD+80];
	fma.rn.f64 	%fd1017, %fd1016, %fd201, %fd1011;
	ld.shared.f64 	%fd239, [%r50+88];
	ld.shared.f64 	%fd1018, [%r10+88];
	fma.rn.f64 	%fd1019, %fd239, %fd1018, %fd1013;
	ld.shared.f64 	%fd240, [%r51+88];
	ld.shared.f64 	%fd1020, [%r16+1056];
	fma.rn.f64 	%fd1021, %fd240, %fd1020, %fd1015;
	ld.shared.f64 	%fd1022, [_ZZ32massMatrixMultiplyConstantKernelILi12ELi12ELi1EEvidPKdS1_S1_S1_S1_S1_S1_PdE13s_QuadToQuadD+88];
	fma.rn.f64 	%fd1023, %fd1022, %fd202, %fd1017;
	bar.sync 	0;
	mul.f64 	%fd1024, %fd2942, %fd1021;
	fma.rn.f64 	%fd1025, %fd2941, %fd1019, %fd1024;
	fma.rn.f64 	%fd1026, %fd2943, %fd1023, %fd1025;
	st.shared.f64 	[%r13], %fd1026;
	mul.f64 	%fd1027, %fd2944, %fd1021;
	fma.rn.f64 	%fd1028, %fd2942, %fd1019, %fd1027;
	fma.rn.f64 	%fd1029, %fd2945, %fd1023, %fd1028;
	st.shared.f64 	[%r14], %fd1029;
	mul.f64 	%fd1030, %fd2945, %fd1021;
	fma.rn.f64 	%fd1031, %fd2943, %fd1019, %fd1030;
	fma.rn.f64 	%fd1032, %fd2946, %fd1023, %fd1031;
	mul.f64 	%fd1033, %fd2870, %fd2947;
	bar.sync 	0;
	ld.shared.f64 	%fd241, [%r45];
	ld.shared.f64 	%fd1034, [%r12];
	mul.f64 	%fd1035, %fd241, %fd1034;
	fma.rn.f64 	%fd1036, %fd1033, %fd191, %fd1035;
	mad.lo.s32 	%r52, %r8, -88, %r51;
	ld.shared.f64 	%fd242, [%r52];
	ld.shared.f64 	%fd1037, [%r15];
	fma.rn.f64 	%fd1038, %fd242, %fd1037, %fd1036;
	fma.rn.f64 	%fd1039, %fd1032, %fd956, 0d0000000000000000;
	mul.lo.s32 	%r17, %r4, -88;
	add.s32 	%r53, %r50, %r17;
	ld.shared.f64 	%fd243, [%r53+96];
	ld.shared.f64 	%fd1040, [%r12+8];
	fma.rn.f64 	%fd1041, %fd243, %fd1040, %fd1038;
	ld.shared.f64 	%fd244, [%r52+96];
	ld.shared.f64 	%fd1042, [%r15+96];
	fma.rn.f64 	%fd1043, %fd244, %fd1042, %fd1041;
	fma.rn.f64 	%fd245, %fd1032, %fd962, 0d0000000000000000;
	ld.shared.f64 	%fd246, [%r53+192];
	ld.shared.f64 	%fd1044, [%r12+16];
	fma.rn.f64 	%fd1045, %fd246, %fd1044, %fd1043;
	ld.shared.f64 	%fd247, [%r52+192];
	ld.shared.f64 	%fd1046, [%r15+192];
	fma.rn.f64 	%fd1047, %fd247, %fd1046, %fd1045;
	fma.rn.f64 	%fd248, %fd1032, %fd968, 0d0000000000000000;
	ld.shared.f64 	%fd249, [%r53+288];
	ld.shared.f64 	%fd1048, [%r12+24];
	fma.rn.f64 	%fd1049, %fd249, %fd1048, %fd1047;
	ld.shared.f64 	%fd250, [%r52+288];
	ld.shared.f64 	%fd1050, [%r15+288];
	fma.rn.f64 	%fd1051, %fd250, %fd1050, %fd1049;
	fma.rn.f64 	%fd251, %fd1032, %fd974, 0d0000000000000000;
	ld.shared.f64 	%fd252, [%r53+384];
	ld.shared.f64 	%fd1052, [%r12+32];
	fma.rn.f64 	%fd1053, %fd252, %fd1052, %fd1051;
	ld.shared.f64 	%fd253, [%r52+384];
	ld.shared.f64 	%fd1054, [%r15+384];
	fma.rn.f64 	%fd1055, %fd253, %fd1054, %fd1053;
	fma.rn.f64 	%fd254, %fd1032, %fd980, 0d0000000000000000;
	ld.shared.f64 	%fd255, [%r53+480];
	ld.shared.f64 	%fd1056, [%r12+40];
	fma.rn.f64 	%fd1057, %fd255, %fd1056, %fd1055;
	ld.shared.f64 	%fd256, [%r52+480];
	ld.shared.f64 	%fd1058, [%r15+480];
	fma.rn.f64 	%fd1059, %fd256, %fd1058, %fd1057;
	fma.rn.f64 	%fd257, %fd1032, %fd986, 0d0000000000000000;
	ld.shared.f64 	%fd258, [%r53+576];
	ld.shared.f64 	%fd1060, [%r12+48];
	fma.rn.f64 	%fd1061, %fd258, %fd1060, %fd1059;
	ld.shared.f64 	%fd259, [%r52+576];
	ld.shared.f64 	%fd1062, [%r15+576];
	fma.rn.f64 	%fd1063, %fd259, %fd1062, %fd1061;
	fma.rn.f64 	%fd260, %fd1032, %fd992, 0d0000000000000000;
	ld.shared.f64 	%fd261, [%r53+672];
	ld.shared.f64 	%fd1064, [%r12+56];
	fma.rn.f64 	%fd1065, %fd261, %fd1064, %fd1063;
	ld.shared.f64 	%fd262, [%r52+672];
	ld.shared.f64 	%fd1066, [%r15+672];
	fma.rn.f64 	%fd1067, %fd262, %fd1066, %fd1065;
	fma.rn.f64 	%fd263, %fd1032, %fd998, 0d0000000000000000;
	ld.shared.f64 	%fd264, [%r53+768];
	ld.shared.f64 	%fd1068, [%r12+64];
	fma.rn.f64 	%fd1069, %fd264, %fd1068, %fd1067;
	ld.shared.f64 	%fd265, [%r52+768];
	ld.shared.f64 	%fd1070, [%r15+768];
	fma.rn.f64 	%fd1071, %fd265, %fd1070, %fd1069;
	fma.rn.f64 	%fd266, %fd1032, %fd1004, 0d0000000000000000;
	ld.shared.f64 	%fd267, [%r53+864];
	ld.shared.f64 	%fd1072, [%r12+72];
	fma.rn.f64 	%fd1073, %fd267, %fd1072, %fd1071;
	ld.shared.f64 	%fd268, [%r52+864];
	ld.shared.f64 	%fd1074, [%r15+864];
	fma.rn.f64 	%fd1075, %fd268, %fd1074, %fd1073;
	fma.rn.f64 	%fd269, %fd1032, %fd1010, 0d0000000000000000;
	ld.shared.f64 	%fd270, [%r53+960];
	ld.shared.f64 	%fd1076, [%r12+80];
	fma.rn.f64 	%fd1077, %fd270, %fd1076, %fd1075;
	ld.shared.f64 	%fd271, [%r52+960];
	ld.shared.f64 	%fd1078, [%r15+960];
	fma.rn.f64 	%fd1079, %fd271, %fd1078, %fd1077;
	fma.rn.f64 	%fd272, %fd1032, %fd1016, 0d0000000000000000;
	ld.shared.f64 	%fd273, [%r53+1056];
	ld.shared.f64 	%fd1080, [%r12+88];
	fma.rn.f64 	%fd1081, %fd273, %fd1080, %fd1079;
	ld.shared.f64 	%fd274, [%r52+1056];
	ld.shared.f64 	%fd1082, [%r15+1056];
	fma.rn.f64 	%fd1083, %fd274, %fd1082, %fd1081;
	fma.rn.f64 	%fd275, %fd1032, %fd1022, 0d0000000000000000;
	add.f64 	%fd276, %fd1083, %fd1039;
	mov.f64 	%fd2948, 0d0000000000000000;
	mov.f64 	%fd2949, %fd2948;
	mov.f64 	%fd2950, %fd2948;
	mov.f64 	%fd2951, %fd2948;
	mov.f64 	%fd2952, %fd2948;
	mov.f64 	%fd2953, %fd2948;
	mov.f64 	%fd2954, %fd2948;
	@%p8 bra 	$L__BB51_11;
	ld.param.u64 	%rd51, [_Z32massMatrixMultiplyConstantKernelILi12ELi12ELi1EEvidPKdS1_S1_S1_S1_S1_S1_Pd_param_2];
	cvta.to.global.u64 	%rd14, %rd51;
	mov.u32 	%r54, %ctaid.x;
	mov.u32 	%r55, %tid.y;
	add.s32 	%r56, %r54, %r55;
	mov.u32 	%r57, %tid.x;
	mad.lo.s32 	%r58, %r56, 12096, %r57;
	mul.wide.s32 	%rd15, %r58, 8;
	add.s64 	%rd16, %rd14, %rd15;
	ld.global.nc.f64 	%fd2948, [%rd16+1152];
	ld.global.nc.f64 	%fd2949, [%rd16+14976];
	ld.global.nc.f64 	%fd2950, [%rd16+28800];
	ld.global.nc.f64 	%fd2951, [%rd16+42624];
	ld.global.nc.f64 	%fd2952, [%rd16+56448];
	ld.global.nc.f64 	%fd2953, [%rd16+70272];
	ld.global.nc.f64 	%fd2954, [%rd16+84096];
$L__BB51_11:
	ld.param.f64 	%fd2871, [_Z32massMatrixMultiplyConstantKernelILi12ELi12ELi1EEvidPKdS1_S1_S1_S1_S1_S1_Pd_param_1];
	ld.param.u32 	%r148, [_Z32massMatrixMultiplyConstantKernelILi12ELi12ELi1EEvidPKdS1_S1_S1_S1_S1_S1_Pd_param_0];
	mov.u32 	%r59, %ctaid.x;
	mov.u32 	%r60, %tid.y;
	add.s32 	%r61, %r59, %r60;
	setp.ge.s32 	%p9, %r61, %r148;
	ld.shared.f64 	%fd1085, [%r10+1152];
	fma.rn.f64 	%fd1086, %fd217, %fd1085, 0d0000000000000000;
	ld.shared.f64 	%fd1087, [%r16+1152];
	fma.rn.f64 	%fd1088, %fd218, %fd1087, 0d0000000000000000;
	ld.shared.f64 	%fd1089, [_ZZ32massMatrixMultiplyConstantKernelILi12ELi12ELi1EEvidPKdS1_S1_S1_S1_S1_S1_PdE13s_QuadToQuadD+96];
	fma.rn.f64 	%fd1090, %fd1089, %fd191, 0d0000000000000000;
	ld.shared.f64 	%fd1091, [%r10+1160];
	fma.rn.f64 	%fd1092, %fd219, %fd1091, %fd1086;
	ld.shared.f64 	%fd1093, [%r16+1248];
	fma.rn.f64 	%fd1094, %fd220, %fd1093, %fd1088;
	ld.shared.f64 	%fd1095, [_ZZ32massMatrixMultiplyConstantKernelILi12ELi12ELi1EEvidPKdS1_S1_S1_S1_S1_S1_PdE13s_QuadToQuadD+104];
	fma.rn.f64 	%fd1096, %fd1095, %fd192, %fd1090;
	ld.shared.f64 	%fd1097, [%r10+1168];
	fma.rn.f64 	%fd1098, %fd221, %fd1097, %fd1092;
	ld.shared.f64 	%fd1099, [%r16+1344];
	fma.rn.f64 	%fd1100, %fd222, %fd1099, %fd1094;
	ld.shared.f64 	%fd1101, [_ZZ32massMatrixMultiplyConstantKernelILi12ELi12ELi1EEvidPKdS1_S1_S1_S1_S1_S1_PdE13s_QuadToQuadD+112];
	fma.rn.f64 	%fd1102, %fd1101, %fd193, %fd1096;
	ld.shared.f64 	%fd1103, [%r10+1176];
	fma.rn.f64 	%fd1104, %fd223, %fd1103, %fd1098;
	ld.shared.f64 	%fd1105, [%r16+1440];
	fma.rn.f64 	%fd1106, %fd224, %fd1105, %fd1100;
	ld.shared.f64 	%fd1107, [_ZZ32massMatrixMultiplyConstantKernelILi12ELi12ELi1EEvidPKdS1_S1_S1_S1_S1_S1_PdE13s_QuadToQuadD+120];
	fma.rn.f64 	%fd1108, %fd1107, %fd194, %fd1102;
	ld.shared.f64 	%fd1109, [%r10+1184];
	fma.rn.f64 	%fd1110, %fd225, %fd1109, %fd1104;
	ld.shared.f64 	%fd1111, [%r16+1536];
	fma.rn.f64 	%fd1112, %fd226, %fd1111, %fd1106;
	ld.shared.f64 	%fd1113, [_ZZ32massMatrixMultiplyConstantKernelILi12ELi12ELi1EEvidPKdS1_S1_S1_S1_S1_S1_PdE13s_QuadToQuadD+128];
	fma.rn.f64 	%fd1114, %fd1113, %fd195, %fd1108;
	ld.shared.f64 	%fd1115, [%r10+1192];
	fma.rn.f64 	%fd1116, %fd227, %fd1115, %fd1110;
	ld.shared.f64 	%fd1117, [%r16+1632];
	fma.rn.f64 	%fd1118, %fd228, %fd1117, %fd1112;
	ld.shared.f64 	%fd1119, [_ZZ32massMatrixMultiplyConstantKernelILi12ELi12ELi1EEvidPKdS1_S1_S1_S1_S1_S1_PdE13s_QuadToQuadD+136];
	fma.rn.f64 	%fd1120, %fd1119, %fd196, %fd1114;
	ld.shared.f64 	%fd1121, [%r10+1200];
	fma.rn.f64 	%fd1122, %fd229, %fd1121, %fd1116;
	ld.shared.f64 	%fd1123, [%r16+1728];
	fma.rn.f64 	%fd1124, %fd230, %fd1123, %fd1118;
	ld.shared.f64 	%fd1125, [_ZZ32massMatrixMultiplyConstantKernelILi12ELi12ELi1EEvidPKdS1_S1_S1_S1_S1_S1_PdE13s_QuadToQuadD+144];
	fma.rn.f64 	%fd1126, %fd1125, %fd197, %fd1120;
	ld.shared.f64 	%fd1127, [%r10+1208];
	fma.rn.f64 	%fd1128, %fd231, %fd1127, %fd1122;
	ld.shared.f64 	%fd1129, [%r16+1824];
	fma.rn.f64 	%fd1130, %fd232, %fd1129, %fd1124;
	ld.shared.f64 	%fd1131, [_ZZ32massMatrixMultiplyConstantKernelILi12ELi12ELi1EEvidPKdS1_S1_S1_S1_S1_S1_PdE13s_QuadToQuadD+152];
	fma.rn.f64 	%fd1132, %fd1131, %fd198, %fd1126;
	ld.shared.f64 	%fd1133, [%r10+1216];
	fma.rn.f64 	%fd1134, %fd233, %fd1133, %fd1128;
	ld.shared.f64 	%fd1135, [%r16+1920];
	fma.rn.f64 	%fd1136, %fd234, %fd1135, %fd1130;
	ld.shared.f64 	%fd1137, [_ZZ32massMatrixMultiplyConstantKernelILi12ELi12ELi1EEvidPKdS1_S1_S1_S1_S1_S1_PdE13s_QuadToQuadD+160];
	fma.rn.f64 	%fd1138, %fd1137, %fd199, %fd1132;
	ld.shared.f64 	%fd1139, [%r10+1224];
	fma.rn.f64 	%fd1140, %fd235, %fd1139, %fd1134;
	ld.shared.f64 	%fd1141, [%r16+2016];
	fma.rn.f64 	%fd1142, %fd236, %fd1141, %fd1136;
	ld.shared.f64 	%fd1143, [_ZZ32massMatrixMultiplyConstantKernelILi12ELi12ELi1EEvidPKdS1_S1_S1_S1_S1_S1_PdE13s_QuadToQuadD+168];
	fma.rn.f64 	%fd1144, %fd1143, %fd200, %fd1138;
	ld.shared.f64 	%fd1145, [%r10+1232];
	fma.rn.f64 	%fd1146, %fd237, %fd1145, %fd1140;
	ld.shared.f64 	%fd1147, [%r16+2112];
	fma.rn.f64 	%fd1148, %fd238, %fd1147, %fd1142;
	ld.shared.f64 	%fd1149, [_ZZ32massMatrixMultiplyConstantKernelILi12ELi12ELi1EEvidPKdS1_S1_S1_S1_S1_S1_PdE13s_QuadToQuadD+176];
	fma.rn.f64 	%fd1150, %fd1149, %fd201, %fd1144;
	ld.shared.f64 	%fd1151, [%r10+1240];
	fma.rn.f64 	%fd1152, %fd239, %fd1151, %fd1146;
	ld.shared.f64 	%fd1153, [%r16+2208];
	fma.rn.f64 	%fd1154, %fd240, %fd1153, %fd1148;
	ld.shared.f64 	%fd1155, [_ZZ32massMatrixMultiplyConstantKernelILi12ELi12ELi1EEvidPKdS1_S1_S1_S1_S1_S1_PdE13s_QuadToQuadD+184];
	fma.rn.f64 	%fd1156, %fd1155, %fd202, %fd1150;
	bar.sync 	0;
	mul.f64 	%fd1157, %fd2949, %fd1154;
	fma.rn.f64 	%fd1158, %fd2948, %fd1152, %fd1157;
	fma.rn.f64 	%fd1159, %fd2950, %fd1156, %fd1158;
	st.shared.f64 	[%r13], %fd1159;
	mul.f64 	%fd1160, %fd2951, %fd1154;
	fma.rn.f64 	%fd1161, %fd2949, %fd1152, %fd1160;
	fma.rn.f64 	%fd1162, %fd2952, %fd1156, %fd1161;
	st.shared.f64 	[%r14], %fd1162;
	mul.f64 	%fd1163, %fd2952, %fd1154;
	fma.rn.f64 	%fd1164, %fd2950, %fd1152, %fd1163;
	fma.rn.f64 	%fd1165, %fd2953, %fd1156, %fd1164;
	mul.f64 	%fd1166, %fd2871, %fd2954;
	bar.sync 	0;
	ld.shared.f64 	%fd1167, [%r12];
	mul.f64 	%fd1168, %fd241, %fd1167;
	fma.rn.f64 	%fd1169, %fd1166, %fd192, %fd1168;
	ld.shared.f64 	%fd1170, [%r15];
	fma.rn.f64 	%fd1171, %fd242, %fd1170, %fd1169;
	fma.rn.f64 	%fd291, %fd1165, %fd1089, %fd276;
	ld.shared.f64 	%fd1172, [%r12+8];
	fma.rn.f64 	%fd1173, %fd243, %fd1172, %fd1171;
	ld.shared.f64 	%fd1174, [%r15+96];
	fma.rn.f64 	%fd1175, %fd244, %fd1174, %fd1173;
	fma.rn.f64 	%fd1176, %fd1165, %fd1095, %fd245;
	ld.shared.f64 	%fd1177, [%r12+16];
	fma.rn.f64 	%fd1178, %fd246, %fd1177, %fd1175;
	ld.shared.f64 	%fd1179, [%r15+192];
	fma.rn.f64 	%fd1180, %fd247, %fd1179, %fd1178;
	fma.rn.f64 	%fd292, %fd1165, %fd1101, %fd248;
	ld.shared.f64 	%fd1181, [%r12+24];
	fma.rn.f64 	%fd1182, %fd249, %fd1181, %fd1180;
	ld.shared.f64 	%fd1183, [%r15+288];
	fma.rn.f64 	%fd1184, %fd250, %fd1183, %fd1182;
	fma.rn.f64 	%fd293, %fd1165, %fd1107, %fd251;
	ld.shared.f64 	%fd1185, [%r12+32];
	fma.rn.f64 	%fd1186, %fd252, %fd1185, %fd1184;
	ld.shared.f64 	%fd1187, [%r15+384];
	fma.rn.f64 	%fd1188, %fd253, %fd1187, %fd1186;
	fma.rn.f64 	%fd294, %fd1165, %fd1113, %fd254;
	ld.shared.f64 	%fd1189, [%r12+40];
	fma.rn.f64 	%fd1190, %fd255, %fd1189, %fd1188;
	ld.shared.f64 	%fd1191, [%r15+480];
	fma.rn.f64 	%fd1192, %fd256, %fd1191, %fd1190;
	fma.rn.f64 	%fd295, %fd1165, %fd1119, %fd257;
	ld.shared.f64 	%fd1193, [%r12+48];
	fma.rn.f64 	%fd1194, %fd258, %fd1193, %fd1192;
	ld.shared.f64 	%fd1195, [%r15+576];
	fma.rn.f64 	%fd1196, %fd259, %fd1195, %fd1194;
	fma.rn.f64 	%fd296, %fd1165, %fd1125, %fd260;
	ld.shared.f64 	%fd1197, [%r12+56];
	fma.rn.f64 	%fd1198, %fd261, %fd1197, %fd1196;
	ld.shared.f64 	%fd1199, [%r15+672];
	fma.rn.f64 	%fd1200, %fd262, %fd1199, %fd1198;
	fma.rn.f64 	%fd297, %fd1165, %fd1131, %fd263;
	ld.shared.f64 	%fd1201, [%r12+64];
	fma.rn.f64 	%fd1202, %fd264, %fd1201, %fd1200;
	ld.shared.f64 	%fd1203, [%r15+768];
	fma.rn.f64 	%fd1204, %fd265, %fd1203, %fd1202;
	fma.rn.f64 	%fd298, %fd1165, %fd1137, %fd266;
	ld.shared.f64 	%fd1205, [%r12+72];
	fma.rn.f64 	%fd1206, %fd267, %fd1205, %fd1204;
	ld.shared.f64 	%fd1207, [%r15+864];
	fma.rn.f64 	%fd1208, %fd268, %fd1207, %fd1206;
	fma.rn.f64 	%fd299, %fd1165, %fd1143, %fd269;
	ld.shared.f64 	%fd1209, [%r12+80];
	fma.rn.f64 	%fd1210, %fd270, %fd1209, %fd1208;
	ld.shared.f64 	%fd1211, [%r15+960];
	fma.rn.f64 	%fd1212, %fd271, %fd1211, %fd1210;
	fma.rn.f64 	%fd300, %fd1165, %fd1149, %fd272;
	ld.shared.f64 	%fd1213, [%r12+88];
	fma.rn.f64 	%fd1214, %fd273, %fd1213, %fd1212;
	ld.shared.f64 	%fd1215, [%r15+1056];
	fma.rn.f64 	%fd1216, %fd274, %fd1215, %fd1214;
	fma.rn.f64 	%fd301, %fd1165, %fd1155, %fd275;
	add.f64 	%fd302, %fd1216, %fd1176;
	mov.f64 	%fd2955, 0d0000000000000000;
	mov.f64 	%fd2956, %fd2955;
	mov.f64 	%fd2957, %fd2955;
	mov.f64 	%fd2958, %fd2955;
	mov.f64 	%fd2959, %fd2955;
	mov.f64 	%fd2960, %fd2955;
	mov.f64 	%fd2961, %fd2955;
	@%p9 bra 	$L__BB51_13;
	ld.param.u64 	%rd52, [_Z32massMatrixMultiplyConstantKernelILi12ELi12ELi1EEvidPKdS1_S1_S1_S1_S1_S1_Pd_param_2];
	cvta.to.global.u64 	%rd17, %rd52;
	mov.u32 	%r62, %ctaid.x;
	mov.u32 	%r63, %tid.y;
	add.s32 	%r64, %r62, %r63;
	mov.u32 	%r65, %tid.x;
	mad.lo.s32 	%r66, %r64, 12096, %r65;
	mul.wide.s32 	%rd18, %r66, 8;
	add.s64 	%rd19, %rd17, %rd18;
	ld.global.nc.f64 	%fd2955, [%rd19+2304];
	ld.global.nc.f64 	%fd2956, [%rd19+16128];
	ld.global.nc.f64 	%fd2957, [%rd19+29952];
	ld.global.nc.f64 	%fd2958, [%rd19+43776];
	ld.global.nc.f64 	%fd2959, [%rd19+57600];
	ld.global.nc.f64 	%fd2960, [%rd19+71424];
	ld.global.nc.f64 	%fd2961, [%rd19+85248];
$L__BB51_13:
	ld.param.f64 	%fd2872, [_Z32massMatrixMultiplyConstantKernelILi12ELi12ELi1EEvidPKdS1_S1_S1_S1_S1_S1_Pd_param_1];
	ld.param.u32 	%r149, [_Z32massMatrixMultiplyConstantKernelILi12ELi12ELi1EEvidPKdS1_S1_S1_S1_S1_S1_Pd_param_0];
	mov.u32 	%r67, %ctaid.x;
	mov.u32 	%r68, %tid.y;
	add.s32 	%r69, %r67, %r68;
	setp.ge.s32 	%p10, %r69, %r149;
	ld.shared.f64 	%fd1218, [%r10+2304];
	fma.rn.f64 	%fd1219, %fd217, %fd1218, 0d0000000000000000;
	ld.shared.f64 	%fd1220, [%r16+2304];
	fma.rn.f64 	%fd1221, %fd218, %fd1220, 0d0000000000000000;
	ld.shared.f64 	%fd1222, [_ZZ32massMatrixMultiplyConstantKernelILi12ELi12ELi1EEvidPKdS1_S1_S1_S1_S1_S1_PdE13s_QuadToQuadD+192];
	fma.rn.f64 	%fd1223, %fd1222, %fd191, 0d0000000000000000;
	ld.shared.f64 	%fd1224, [%r10+2312];
	fma.rn.f64 	%fd1225, %fd219, %fd1224, %fd1219;
	ld.shared.f64 	%fd1226, [%r16+2400];
	fma.rn.f64 	%fd1227, %fd220, %fd1226, %fd1221;
	ld.shared.f64 	%fd1228, [_ZZ32massMatrixMultiplyConstantKernelILi12ELi12ELi1EEvidPKdS1_S1_S1_S1_S1_S1_PdE13s_QuadToQuadD+200];
	fma.rn.f64 	%fd1229, %fd1228, %fd192, %fd1223;
	ld.shared.f64 	%fd1230, [%r10+2320];
	fma.rn.f64 	%fd1231, %fd221, %fd1230, %fd1225;
	ld.shared.f64 	%fd1232, [%r16+2496];
	fma.rn.f64 	%fd1233, %fd222, %fd1232, %fd1227;
	ld.shared.f64 	%fd1234, [_ZZ32massMatrixMultiplyConstantKernelILi12ELi12ELi1EEvidPKdS1_S1_S1_S1_S1_S1_PdE13s_QuadToQuadD+208];
	fma.rn.f64 	%fd1235, %fd1234, %fd193, %fd1229;
	ld.shared.f64 	%fd1236, [%r10+2328];
	fma.rn.f64 	%fd1237, %fd223, %fd1236, %fd1231;
	ld.shared.f64 	%fd1238, [%r16+2592];
	fma.rn.f64 	%fd1239, %fd224, %fd1238, %fd1233;
	ld.shared.f64 	%fd1240, [_ZZ32massMatrixMultiplyConstantKernelILi12ELi12ELi1EEvidPKdS1_S1_S1_S1_S1_S1_PdE13s_QuadToQuadD+216];
	fma.rn.f64 	%fd1241, %fd1240, %fd194, %fd1235;
	ld.shared.f64 	%fd1242, [%r10+2336];
	fma.rn.f64 	%fd1243, %fd225, %fd1242, %fd1237;
	ld.shared.f64 	%fd1244, [%r16+2688];
	fma.rn.f64 	%fd1245, %fd226, %fd1244, %fd1239;
	ld.shared.f64 	%fd1246, [_ZZ32massMatrixMultiplyConstantKernelILi12ELi12ELi1EEvidPKdS1_S1_S1_S1_S1_S1_PdE13s_QuadToQuadD+224];
	fma.rn.f64 	%fd1247, %fd1246, %fd195, %fd1241;
	ld.shared.f64 	%fd1248, [%r10+2344];
	fma.rn.f64 	%fd1249, %fd227, %fd1248, %fd1243;
	ld.shared.f64 	%fd1250, [%r16+2784];
	fma.rn.f64 	%fd1251, %fd228, %fd1250, %fd1245;
	ld.shared.f64 	%fd1252, [_ZZ32massMatrixMultiplyConstantKernelILi12ELi12ELi1EEvidPKdS1_S1_S1_S1_S1_S1_PdE13s_QuadToQuadD+232];
	fma.rn.f64 	%fd1253, %fd1252, %fd196, %fd1247;
	ld.shared.f64 	%fd1254, [%r10+2352];
	fma.rn.f64 	%fd1255, %fd229, %fd1254, %fd1249;
	ld.shared.f64 	%fd1256, [%r16+2880];
	fma.rn.f64 	%fd1257, %fd230, %fd1256, %fd1251;
	ld.shared.f64 	%fd1258, [_ZZ32massMatrixMultiplyConstantKernelILi12ELi12ELi1EEvidPKdS1_S1_S1_S1_S1_S1_PdE13s_QuadToQuadD+240];
	fma.rn.f64 	%fd1259, %fd1258, %fd197, %fd1253;
	ld.shared.f64 	%fd1260, [%r10+2360];
	fma.rn.f64 	%fd1261, %fd231, %fd1260, %fd1255;
	ld.shared.f64 	%fd1262, [%r16+2976];
	fma.rn.f64 	%fd1263, %fd232, %fd1262, %fd1257;
	ld.shared.f64 	%fd1264, [_ZZ32massMatrixMultiplyConstantKernelILi12ELi12ELi1EEvidPKdS1_S1_S1_S1_S1_S1_PdE13s_QuadToQuadD+248];
	fma.rn.f64 	%fd1265, %fd1264, %fd198, %fd1259;
	ld.shared.f64 	%fd1266, [%r10+2368];
	fma.rn.f64 	%fd1267, %fd233, %fd1266, %fd1261;
	ld.shared.f64 	%fd1268, [%r16+3072];
	fma.rn.f64 	%fd1269, %fd234, %fd1268, %fd1263;
	ld.shared.f64 	%fd1270, [_ZZ32massMatrixMultiplyConstantKernelILi12ELi12ELi1EEvidPKdS1_S1_S1_S1_S1_S1_PdE13s_QuadToQuadD+256];
	fma.rn.f64 	%fd1271, %fd1270, %fd199, %fd1265;
	ld.shared.f64 	%fd1272, [%r10+2376];
	fma.rn.f64 	%fd1273, %fd235, %fd1272, %fd1267;
	ld.shared.f64 	%fd1274, [%r16+3168];
	fma.rn.f64 	%fd1275, %fd236, %fd1274, %fd1269;
	ld.shared.f64 	%fd1276, [_ZZ32massMatrixMultiplyConstantKernelILi12ELi12ELi1EEvidPKdS1_S1_S1_S1_S1_S1_PdE13s_QuadToQuadD+264];
	fma.rn.f64 	%fd1277, %fd1276, %fd200, %fd1271;
	ld.shared.f64 	%fd1278, [%r10+2384];
	fma.rn.f64 	%fd1279, %fd237, %fd1278, %fd1273;
	ld.shared.f64 	%fd1280, [%r16+3264];
	fma.rn.f64 	%fd1281, %fd238, %fd1280, %fd1275;
	ld.shared.f64 	%fd1282, [_ZZ32massMatrixMultiplyConstantKernelILi12ELi12ELi1EEvidPKdS1_S1_S1_S1_S1_S1_PdE13s_QuadToQuadD+272];
	fma.rn.f64 	%fd1283, %fd1282, %fd201, %fd1277;
	ld.shared.f64 	%fd1284, [%r10+2392];
	fma.rn.f64 	%fd1285, %fd239, %fd1284, %fd1279;
	ld.shared.f64 	%fd1286, [%r16+3360];
	fma.rn.f64 	%fd1287, %fd240, %fd1286, %fd1281;
	ld.shared.f64 	%fd1288, [_ZZ32massMatrixMultiplyConstantKernelILi12ELi12ELi1EEvidPKdS1_S1_S1_S1_S1_S1_PdE13s_QuadToQuadD+280];
	fma.rn.f64 	%fd1289, %fd1288, %fd202, %fd1283;
	bar.sync 	0;
	mul.f64 	%fd1290, %fd2956, %fd1287;
	fma.rn.f64 	%fd1291, %fd2955, %fd1285, %fd1290;
	fma.rn.f64 	%fd1292, %fd2957, %fd1289, %fd1291;
	st.shared.f64 	[%r13], %fd1292;
	mul.f64 	%fd1293, %fd2958, %fd1287;
	fma.rn.f64 	%fd1294, %fd2956, %fd1285, %fd1293;
	fma.rn.f64 	%fd1295, %fd2959, %fd1289, %fd1294;
	st.shared.f64 	[%r14], %fd1295;
	mul.f64 	%fd1296, %fd2959, %fd1287;
	fma.rn.f64 	%fd1297, %fd2957, %fd1285, %fd1296;
	fma.rn.f64 	%fd1298, %fd2960, %fd1289, %fd1297;
	mul.f64 	%fd1299, %fd2872, %fd2961;
	bar.sync 	0;
	ld.shared.f64 	%fd1300, [%r12];
	mul.f64 	%fd1301, %fd241, %fd1300;
	fma.rn.f64 	%fd1302, %fd1299, %fd193, %fd1301;
	ld.shared.f64 	%fd1303, [%r15];
	fma.rn.f64 	%fd1304, %fd242, %fd1303, %fd1302;
	fma.rn.f64 	%fd317, %fd1298, %fd1222, %fd291;
	ld.shared.f64 	%fd1305, [%r12+8];
	fma.rn.f64 	%fd1306, %fd243, %fd1305, %fd1304;
	ld.shared.f64 	%fd1307, [%r15+96];
	fma.rn.f64 	%fd1308, %fd244, %fd1307, %fd1306;
	fma.rn.f64 	%fd318, %fd1298, %fd1228, %fd302;
	ld.shared.f64 	%fd1309, [%r12+16];
	fma.rn.f64 	%fd1310, %fd246, %fd1309, %fd1308;
	ld.shared.f64 	%fd1311, [%r15+192];
	fma.rn.f64 	%fd1312, %fd247, %fd1311, %fd1310;
	fma.rn.f64 	%fd1313, %fd1298, %fd1234, %fd292;
	ld.shared.f64 	%fd1314, [%r12+24];
	fma.rn.f64 	%fd1315, %fd249, %fd1314, %fd1312;
	ld.shared.f64 	%fd1316, [%r15+288];
	fma.rn.f64 	%fd1317, %fd250, %fd1316, %fd1315;
	fma.rn.f64 	%fd319, %fd1298, %fd1240, %fd293;
	ld.shared.f64 	%fd1318, [%r12+32];
	fma.rn.f64 	%fd1319, %fd252, %fd1318, %fd1317;
	ld.shared.f64 	%fd1320, [%r15+384];
	fma.rn.f64 	%fd1321, %fd253, %fd1320, %fd1319;
	fma.rn.f64 	%fd320, %fd1298, %fd1246, %fd294;
	ld.shared.f64 	%fd1322, [%r12+40];
	fma.rn.f64 	%fd1323, %fd255, %fd1322, %fd1321;
	ld.shared.f64 	%fd1324, [%r15+480];
	fma.rn.f64 	%fd1325, %fd256, %fd1324, %fd1323;
	fma.rn.f64 	%fd321, %fd1298, %fd1252, %fd295;
	ld.shared.f64 	%fd1326, [%r12+48];
	fma.rn.f64 	%fd1327, %fd258, %fd1326, %fd1325;
	ld.shared.f64 	%fd1328, [%r15+576];
	fma.rn.f64 	%fd1329, %fd259, %fd1328, %fd1327;
	fma.rn.f64 	%fd322, %fd1298, %fd1258, %fd296;
	ld.shared.f64 	%fd1330, [%r12+56];
	fma.rn.f64 	%fd1331, %fd261, %fd1330, %fd1329;
	ld.shared.f64 	%fd1332, [%r15+672];
	fma.rn.f64 	%fd1333, %fd262, %fd1332, %fd1331;
	fma.rn.f64 	%fd323, %fd1298, %fd1264, %fd297;
	ld.shared.f64 	%fd1334, [%r12+64];
	fma.rn.f64 	%fd1335, %fd264, %fd1334, %fd1333;
	ld.shared.f64 	%fd1336, [%r15+768];
	fma.rn.f64 	%fd1337, %fd265, %fd1336, %fd1335;
	fma.rn.f64 	%fd324, %fd1298, %fd1270, %fd298;
	ld.shared.f64 	%fd1338, [%r12+72];
	fma.rn.f64 	%fd1339, %fd267, %fd1338, %fd1337;
	ld.shared.f64 	%fd1340, [%r15+864];
	fma.rn.f64 	%fd1341, %fd268, %fd1340, %fd1339;
	fma.rn.f64 	%fd325, %fd1298, %fd1276, %fd299;
	ld.shared.f64 	%fd1342, [%r12+80];
	fma.rn.f64 	%fd1343, %fd270, %fd1342, %fd1341;
	ld.shared.f64 	%fd1344, [%r15+960];
	fma.rn.f64 	%fd1345, %fd271, %fd1344, %fd1343;
	fma.rn.f64 	%fd326, %fd1298, %fd1282, %fd300;
	ld.shared.f64 	%fd1346, [%r12+88];
	fma.rn.f64 	%fd1347, %fd273, %fd1346, %fd1345;
	ld.shared.f64 	%fd1348, [%r15+1056];
	fma.rn.f64 	%fd1349, %fd274, %fd1348, %fd1347;
	fma.rn.f64 	%fd327, %fd1298, %fd1288, %fd301;
	add.f64 	%fd328, %fd1349, %fd1313;
	mov.f64 	%fd2962, 0d0000000000000000;
	mov.f64 	%fd2963, %fd2962;
	mov.f64 	%fd2964, %fd2962;
	mov.f64 	%fd2965, %fd2962;
	mov.f64 	%fd2966, %fd2962;
	mov.f64 	%fd2967, %fd2962;
	mov.f64 	%fd2968, %fd2962;
	@%p10 bra 	$L__BB51_15;
	ld.param.u64 	%rd53, [_Z32massMatrixMultiplyConstantKernelILi12ELi12ELi1EEvidPKdS1_S1_S1_S1_S1_S1_Pd_param_2];
	cvta.to.global.u64 	%rd20, %rd53;
	mov.u32 	%r70, %ctaid.x;
	mov.u32 	%r71, %tid.y;
	add.s32 	%r72, %r70, %r71;
	mov.u32 	%r73, %tid.x;
	mad.lo.s32 	%r74, %r72, 12096, %r73;
	mul.wide.s32 	%rd21, %r74, 8;
	add.s64 	%rd22, %rd20, %rd21;
	ld.global.nc.f64 	%fd2962, [%rd22+3456];
	ld.global.nc.f64 	%fd2963, [%rd22+17280];
	ld.global.nc.f64 	%fd2964, [%rd22+31104];
	ld.global.nc.f64 	%fd2965, [%rd22+44928];
	ld.global.nc.f64 	%fd2966, [%rd22+58752];
	ld.global.nc.f64 	%fd2967, [%rd22+72576];
	ld.global.nc.f64 	%fd2968, [%rd22+86400];
$L__BB51_15:
	ld.param.f64 	%fd2873, [_Z32massMatrixMultiplyConstantKernelILi12ELi12ELi1EEvidPKdS1_S1_S1_S1_S1_S1_Pd_param_1];
	ld.param.u32 	%r150, [_Z32massMatrixMultiplyConstantKernelILi12ELi12ELi1EEvidPKdS1_S1_S1_S1_S1_S1_Pd_param_0];
	mov.u32 	%r75, %ctaid.x;
	mov.u32 	%r76, %tid.y;
	add.s32 	%r77, %r75, %r76;
	setp.ge.s32 	%p11, %r77, %r150;
	ld.shared.f64 	%fd1351, [%r10+3456];
	fma.rn.f64 	%fd1352, %fd217, %fd1351, 0d0000000000000000;
	ld.shared.f64 	%fd1353, [%r16+3456];
	fma.rn.f64 	%fd1354, %fd218, %fd1353, 0d0000000000000000;
	ld.shared.f64 	%fd1355, [_ZZ32massMatrixMultiplyConstantKernelILi12ELi12ELi1EEvidPKdS1_S1_S1_S1_S1_S1_PdE13s_QuadToQuadD+288];
	fma.rn.f64 	%fd1356, %fd1355, %fd191, 0d0000000000000000;
	ld.shared.f64 	%fd1357, [%r10+3464];
	fma.rn.f64 	%fd1358, %fd219, %fd1357, %fd1352;
	ld.shared.f64 	%fd1359, [%r16+3552];
	fma.rn.f64 	%fd1360, %fd220, %fd1359, %fd1354;
	ld.shared.f64 	%fd1361, [_ZZ32massMatrixMultiplyConstantKernelILi12ELi12ELi1EEvidPKdS1_S1_S1_S1_S1_S1_PdE13s_QuadToQuadD+296];
	fma.rn.f64 	%fd1362, %fd1361, %fd192, %fd1356;
	ld.shared.f64 	%fd1363, [%r10+3472];
	fma.rn.f64 	%fd1364, %fd221, %fd1363, %fd1358;
	ld.shared.f64 	%fd1365, [%r16+3648];
	fma.rn.f64 	%fd1366, %fd222, %fd1365, %fd1360;
	ld.shared.f64 	%fd1367, [_ZZ32massMatrixMultiplyConstantKernelILi12ELi12ELi1EEvidPKdS1_S1_S1_S1_S1_S1_PdE13s_QuadToQuadD+304];
	fma.rn.f64 	%fd1368, %fd1367, %fd193, %fd1362;
	ld.shared.f64 	%fd1369, [%r10+3480];
	fma.rn.f64 	%fd1370, %fd223, %fd1369, %fd1364;
	ld.shared.f64 	%fd1371, [%r16+3744];
	fma.rn.f64 	%fd1372, %fd224, %fd1371, %fd1366;
	ld.shared.f64 	%fd1373, [_ZZ32massMatrixMultiplyConstantKernelILi12ELi12ELi1EEvidPKdS1_S1_S1_S1_S1_S1_PdE13s_QuadToQuadD+312];
	fma.rn.f64 	%fd1374, %fd1373, %fd194, %fd1368;
	ld.shared.f64 	%fd1375, [%r10+3488];
	fma.rn.f64 	%fd1376, %fd225, %fd1375, %fd1370;
	ld.shared.f64 	%fd1377, [%r16+3840];
	fma.rn.f64 	%fd1378, %fd226, %fd1377, %fd1372;
	ld.shared.f64 	%fd1379, [_ZZ32massMatrixMultiplyConstantKernelILi12ELi12ELi1EEvidPKdS1_S1_S1_S1_S1_S1_PdE13s_QuadToQuadD+320];
	fma.rn.f64 	%fd1380, %fd1379, %fd195, %fd1374;
	ld.shared.f64 	%fd1381, [%r10+3496];
	fma.rn.f64 	%fd1382, %fd227, %fd1381, %fd1376;
	ld.shared.f64 	%fd1383, [%r16+3936];
	fma.rn.f64 	%fd1384, %fd228, %fd1383, %fd1378;
	ld.shared.f64 	%fd1385, [_ZZ32massMatrixMultiplyConstantKernelILi12ELi12ELi1EEvidPKdS1_S1_S1_S1_S1_S1_PdE13s_QuadToQuadD+328];
	fma.rn.f64 	%fd1386, %fd1385, %fd196, %fd1380;
	ld.shared.f64 	%fd1387, [%r10+3504];
	fma.rn.f64 	%fd1388, %fd229, %fd1387, %fd1382;
	ld.shared.f64 	%fd1389, [%r16+4032];
	fma.rn.f64 	%fd1390, %fd230, %fd1389, %fd1384;
	ld.shared.f64 	%fd1391, [_ZZ32massMatrixMultiplyConstantKernelILi12ELi12ELi1EEvidPKdS1_S1_S1_S1_S1_S1_PdE13s_QuadToQuadD+336];
	fma.rn.f64 	%fd1392, %fd1391, %fd197, %fd1386;
	ld.shared.f64 	%fd1393, [%r10+3512];
	fma.rn.f64 	%fd1394, %fd231, %fd1393, %fd1388;
	ld.shared.f64 	%fd1395, [%r16+4128];
	fma.rn.f64 	%fd1396, %fd232, %fd1395, %fd1390;
	ld.shared.f64 	%fd1397, [_ZZ32massMatrixMultiplyConstantKernelILi12ELi12ELi1EEvidPKdS1_S1_S1_S1_S1_S1_PdE13s_QuadToQuadD+344];
	fma.rn.f64 	%fd1398, %fd1397, %fd198, %fd1392;
	ld.shared.f64 	%fd1399, [%r10+3520];
	fma.rn.f64 	%fd1400, %fd233, %fd1399, %fd1394;
	ld.shared.f64 	%fd1401, [%r16+4224];
	fma.rn.f64 	%fd1402, %fd234, %fd1401, %fd1396;
	ld.shared.f64 	%fd1403, [_ZZ32massMatrixMultiplyConstantKernelILi12ELi12ELi1EEvidPKdS1_S1_S1_S1_S1_S1_PdE13s_QuadToQuadD+352];
	fma.rn.f64 	%fd1404, %fd1403, %fd199, %fd1398;
	ld.shared.f64 	%fd1405, [%r10+3528];
	fma.rn.f64 	%fd1406, %fd235, %fd1405, %fd1400;
	ld.shared.f64 	%fd1407, [%r16+4320];
	fma.rn.f64 	%fd1408, %fd236, %fd1407, %fd1402;
	ld.shared.f64 	%fd1409, [_ZZ32massMatrixMultiplyConstantKernelILi12ELi12ELi1EEvidPKdS1_S1_S1_S1_S1_S1_PdE13s_QuadToQuadD+360];
	fma.rn.f64 	%fd1410, %fd1409, %fd200, %fd1404;
	ld.shared.f64 	%fd1411, [%r10+3536];
	fma.rn.f64 	%fd1412, %fd237, %fd1411, %fd1406;
	ld.shared.f64 	%fd1413, [%r16+4416];
	fma.rn.f64 	%fd1414, %fd238, %fd1413, %fd1408;
	ld.shared.f64 	%fd1415, [_ZZ32massMatrixMultiplyConstantKernelILi12ELi12ELi1EEvidPKdS1_S1_S1_S1_S1_S1_PdE13s_QuadToQuadD+368];
	fma.rn.f64 	%fd1416, %fd1415, %fd201, %fd1410;
	ld.shared.f64 	%fd1417, [%r10+3544];
	fma.rn.f64 	%fd1418, %fd239, %fd1417, %fd1412;
	ld.shared.f64 	%fd1419, [%r16+4512];
	fma.rn.f64 	%fd1420, %fd240, %fd1419, %fd1414;
	ld.shared.f64 	%fd1421, [_ZZ32massMatrixMultiplyConstantKernelILi12ELi12ELi1EEvidPKdS1_S1_S1_S1_S1_S1_PdE13s_QuadToQuadD+376];
	fma.rn.f64 	%fd1422, %fd1421, %fd202, %fd1416;
	bar.sync 	0;
	mul.f64 	%fd1423, %fd2963, %fd1420;
	fma.rn.f64 	%fd1424, %fd2962, %fd1418, %fd1423;
	fma.rn.f64 	%fd1425, %fd2964, %fd1422, %fd1424;
	st.shared.f64 	[%r13], %fd1425;
	mul.f64 	%fd1426, %fd2965, %fd1420;
	fma.rn.f64 	%fd1427, %fd2963, %fd1418, %fd1426;
	fma.rn.f64 	%fd1428, %fd2966, %fd1422, %fd1427;
	st.shared.f64 	[%r14], %fd1428;
	mul.f64 	%fd1429, %fd2966, %fd1420;
	fma.rn.f64 	%fd1430, %fd2964, %fd1418, %fd1429;
	fma.rn.f64 	%fd1431, %fd2967, %fd1422, %fd1430;
	mul.f64 	%fd1432, %fd2873, %fd2968;
	bar.sync 	0;
	ld.shared.f64 	%fd1433, [%r12];
	mul.f64 	%fd1434, %fd241, %fd1433;
	fma.rn.f64 	%fd1435, %fd1432, %fd194, %fd1434;
	ld.shared.f64 	%fd1436, [%r15];
	fma.rn.f64 	%fd1437, %fd242, %fd1436, %fd1435;
	fma.rn.f64 	%fd343, %fd1431, %fd1355, %fd317;
	ld.shared.f64 	%fd1438, [%r12+8];
	fma.rn.f64 	%fd1439, %fd243, %fd1438, %fd1437;
	ld.shared.f64 	%fd1440, [%r15+96];
	fma.rn.f64 	%fd1441, %fd244, %fd1440, %fd1439;
	fma.rn.f64 	%fd344, %fd1431, %fd1361, %fd318;
	ld.shared.f64 	%fd1442, [%r12+16];
	fma.rn.f64 	%fd1443, %fd246, %fd1442, %fd1441;
	ld.shared.f64 	%fd1444, [%r15+192];
	fma.rn.f64 	%fd1445, %fd247, %fd1444, %fd1443;
	fma.rn.f64 	%fd345, %fd1431, %fd1367, %fd328;
	ld.shared.f64 	%fd1446, [%r12+24];
	fma.rn.f64 	%fd1447, %fd249, %fd1446, %fd1445;
	ld.shared.f64 	%fd1448, [%r15+288];
	fma.rn.f64 	%fd1449, %fd250, %fd1448, %fd1447;
	fma.rn.f64 	%fd1450, %fd1431, %fd1373, %fd319;
	ld.shared.f64 	%fd1451, [%r12+32];
	fma.rn.f64 	%fd1452, %fd252, %fd1451, %fd1449;
	ld.shared.f64 	%fd1453, [%r15+384];
	fma.rn.f64 	%fd1454, %fd253, %fd1453, %fd1452;
	fma.rn.f64 	%fd346, %fd1431, %fd1379, %fd320;
	ld.shared.f64 	%fd1455, [%r12+40];
	fma.rn.f64 	%fd1456, %fd255, %fd1455, %fd1454;
	ld.shared.f64 	%fd1457, [%r15+480];
	fma.rn.f64 	%fd1458, %fd256, %fd1457, %fd1456;
	fma.rn.f64 	%fd347, %fd1431, %fd1385, %fd321;
	ld.shared.f64 	%fd1459, [%r12+48];
	fma.rn.f64 	%fd1460, %fd258, %fd1459, %fd1458;
	ld.shared.f64 	%fd1461, [%r15+576];
	fma.rn.f64 	%fd1462, %fd259, %fd1461, %fd1460;
	fma.rn.f64 	%fd348, %fd1431, %fd1391, %fd322;
	ld.shared.f64 	%fd1463, [%r12+56];
	fma.rn.f64 	%fd1464, %fd261, %fd1463, %fd1462;
	ld.shared.f64 	%fd1465, [%r15+672];
	fma.rn.f64 	%fd1466, %fd262, %fd1465, %fd1464;
	fma.rn.f64 	%fd349, %fd1431, %fd1397, %fd323;
	ld.shared.f64 	%fd1467, [%r12+64];
	fma.rn.f64 	%fd1468, %fd264, %fd1467, %fd1466;
	ld.shared.f64 	%fd1469, [%r15+768];
	fma.rn.f64 	%fd1470, %fd265, %fd1469, %fd1468;
	fma.rn.f64 	%fd350, %fd1431, %fd1403, %fd324;
	ld.shared.f64 	%fd1471, [%r12+72];
	fma.rn.f64 	%fd1472, %fd267, %fd1471, %fd1470;
	ld.shared.f64 	%fd1473, [%r15+864];
	fma.rn.f64 	%fd1474, %fd268, %fd1473, %fd1472;
	fma.rn.f64 	%fd351, %fd1431, %fd1409, %fd325;
	ld.shared.f64 	%fd1475, [%r12+80];
	fma.rn.f64 	%fd1476, %fd270, %fd1475, %fd1474;
	ld.shared.f64 	%fd1477, [%r15+960];
	fma.rn.f64 	%fd1478, %fd271, %fd1477, %fd1476;
	fma.rn.f64 	%fd352, %fd1431, %fd1415, %fd326;
	ld.shared.f64 	%fd1479, [%r12+88];
	fma.rn.f64 	%fd1480, %fd273, %fd1479, %fd1478;
	ld.shared.f64 	%fd1481, [%r15+1056];
	fma.rn.f64 	%fd1482, %fd274, %fd1481, %fd1480;
	fma.rn.f64 	%fd353, %fd1431, %fd1421, %fd327;
	add.f64 	%fd354, %fd1482, %fd1450;
	mov.f64 	%fd2969, 0d0000000000000000;
	mov.f64 	%fd2970, %fd2969;
	mov.f64 	%fd2971, %fd2969;
	mov.f64 	%fd2972, %fd2969;
	mov.f64 	%fd2973, %fd2969;
	mov.f64 	%fd2974, %fd2969;
	mov.f64 	%fd2975, %fd2969;
	@%p11 bra 	$L__BB51_17;
	ld.param.u64 	%rd54, [_Z32massMatrixMultiplyConstantKernelILi12ELi12ELi1EEvidPKdS1_S1_S1_S1_S1_S1_Pd_param_2];
	cvta.to.global.u64 	%rd23, %rd54;
	mov.u32 	%r78, %ctaid.x;
	mov.u32 	%r79, %tid.y;
	add.s32 	%r80, %r78, %r79;
	mov.u32 	%r81, %tid.x;
	mad.lo.s32 	%r82, %r80, 12096, %r81;
	mul.wide.s32 	%rd24, %r82, 8;
	add.s64 	%rd25, %rd23, %rd24;
	ld.global.nc.f64 	%fd2969, [%rd25+4608];
	ld.global.nc.f64 	%fd2970, [%rd25+18432];
	ld.global.nc.f64 	%fd2971, [%rd25+32256];
	ld.global.nc.f64 	%fd2972, [%rd25+46080];
	ld.global.nc.f64 	%fd2973, [%rd25+59904];
	ld.global.nc.f64 	%fd2974, [%rd25+73728];
	ld.global.nc.f64 	%fd2975, [%rd25+87552];
$L__BB51_17:
	ld.param.f64 	%fd2874, [_Z32massMatrixMultiplyConstantKernelILi12ELi12ELi1EEvidPKdS1_S1_S1_S1_S1_S1_Pd_param_1];
	ld.param.u32 	%r151, [_Z32massMatrixMultiplyConstantKernelILi12ELi12ELi1EEvidPKdS1_S1_S1_S1_S1_S1_Pd_param_0];
	mov.u32 	%r83, %ctaid.x;
	mov.u32 	%r84, %tid.y;
	add.s32 	%r85, %r83, %r84;
	setp.ge.s32 	%p12, %r85, %r151;
	ld.shared.f64 	%fd1484, [%r10+4608];
	fma.rn.f64 	%fd1485, %fd217, %fd1484, 0d0000000000000000;
	ld.shared.f64 	%fd1486, [%r16+4608];
	fma.rn.f64 	%fd1487, %fd218, %fd1486, 0d0000000000000000;
	ld.shared.f64 	%fd1488, [_ZZ32massMatrixMultiplyConstantKernelILi12ELi12ELi1EEvidPKdS1_S1_S1_S1_S1_S1_PdE13s_QuadToQuadD+384];
	fma.rn.f64 	%fd1489, %fd1488, %fd191, 0d0000000000000000;
	ld.shared.f64 	%fd1490, [%r10+4616];
	fma.rn.f64 	%fd1491, %fd219, %fd1490, %fd1485;
	ld.shared.f64 	%fd1492, [%r16+4704];
	fma.rn.f64 	%fd1493, %fd220, %fd1492, %fd1487;
	ld.shared.f64 	%fd1494, [_ZZ32massMatrixMultiplyConstantKernelILi12ELi12ELi1EEvidPKdS1_S1_S1_S1_S1_S1_PdE13s_QuadToQuadD+392];
	fma.rn.f64 	%fd1495, %fd1494, %fd192, %fd1489;
	ld.shared.f64 	%fd1496, [%r10+4624];
	fma.rn.f64 	%fd1497, %fd221, %fd1496, %fd1491;
	ld.shared.f64 	%fd1498, [%r16+4800];
	fma.rn.f64 	%fd1499, %fd222, %fd1498, %fd1493;
	ld.shared.f64 	%fd1500, [_ZZ32massMatrixMultiplyConstantKernelILi12ELi12ELi1EEvidPKdS1_S1_S1_S1_S1_S1_PdE13s_QuadToQuadD+400];
	fma.rn.f64 	%fd1501, %fd1500, %fd193, %fd1495;
	ld.shared.f64 	%fd1502, [%r10+4632];
	fma.rn.f64 	%fd1503, %fd223, %fd1502, %fd1497;
	ld.shared.f64 	%fd1504, [%r16+4896];
	fma.rn.f64 	%fd1505, %fd224, %fd1504, %fd1499;
	ld.shared.f64 	%fd1506, [_ZZ32massMatrixMultiplyConstantKernelILi12ELi12ELi1EEvidPKdS1_S1_S1_S1_S1_S1_PdE13s_QuadToQuadD+408];
	fma.rn.f64 	%fd1507, %fd1506, %fd194, %fd1501;
	ld.shared.f64 	%fd1508, [%r10+4640];
	fma.rn.f64 	%fd1509, %fd225, %fd1508, %fd1503;
	ld.shared.f64 	%fd1510, [%r16+4992];
	fma.rn.f64 	%fd1511, %fd226, %fd1510, %fd1505;
	ld.shared.f64 	%fd1512, [_ZZ32massMatrixMultiplyConstantKernelILi12ELi12ELi1EEvidPKdS1_S1_S1_S1_S1_S1_PdE13s_QuadToQuadD+416];
	fma.rn.f64 	%fd1513, %fd1512, %fd195, %fd1507;
	ld.shared.f64 	%fd1514, [%r10+4648];
	fma.rn.f64 	%fd1515, %fd227, %fd1514, %fd1509;
	ld.shared.f64 	%fd1516, [%r16+5088];
	fma.rn.f64 	%fd1517, %fd228, %fd1516, %fd1511;
	ld.shared.f64 	%fd1518, [_ZZ32massMatrixMultiplyConstantKernelILi12ELi12ELi1EEvidPKdS1_S1_S1_S1_S1_S1_PdE13s_QuadToQuadD+424];
	fma.rn.f64 	%fd1519, %fd1518, %fd196, %fd1513;
	ld.shared.f64 	%fd1520, [%r10+4656];
	fma.rn.f64 	%fd1521, %fd229, %fd1520, %fd1515;
	ld.shared.f64 	%fd1522, [%r16+5184];
	fma.rn.f64 	%fd1523, %fd230, %fd1522, %fd1517;
	ld.shared.f64 	%fd1524, [_ZZ32massMatrixMultiplyConstantKernelILi12ELi12ELi1EEvidPKdS1_S1_S1_S1_S1_S1_PdE13s_QuadToQuadD+432];
	fma.rn.f64 	%fd1525, %fd1524, %fd197, %fd1519;
	ld.shared.f64 	%fd1526, [%r10+4664];
	fma.rn.f64 	%fd1527, %fd231, %fd1526, %fd1521;
	ld.shared.f64 	%fd1528, [%r16+5280];
	fma.rn.f64 	%fd1529, %fd232, %fd1528, %fd1523;
	ld.shared.f64 	%fd1530, [_ZZ32massMatrixMultiplyConstantKernelILi12ELi12ELi1EEvidPKdS1_S1_S1_S1_S1_S1_PdE13s_QuadToQuadD+440];
	fma.rn.f64 	%fd1531, %fd1530, %fd198, %fd1525;
	ld.shared.f64 	%fd1532, [%r10+4672];
	fma.rn.f64 	%fd1533, %fd233, %fd1532, %fd1527;
	ld.shared.f64 	%fd1534, [%r16+5376];
	fma.rn.f64 	%fd1535, %fd234, %fd1534, %fd1529;
	ld.shared.f64 	%fd1536, [_ZZ32massMatrixMultiplyConstantKernelILi12ELi12ELi1EEvidPKdS1_S1_S1_S1_S1_S1_PdE13s_QuadToQuadD+448];
	fma.rn.f64 	%fd1537, %fd1536, %fd199, %fd1531;
	ld.shared.f64 	%fd1538, [%r10+4680];
	fma.rn.f64 	%fd1539, %fd235, %fd1538, %fd1533;
	ld.shared.f64 	%fd1540, [%r16+5472];
	fma.rn.f64 	%fd1541, %fd236, %fd1540, %fd1535;
	ld.shared.f64 	%fd1542, [_ZZ32massMatrixMultiplyConstantKernelILi12ELi12ELi1EEvidPKdS1_S1_S1_S1_S1_S1_PdE13s_QuadToQuadD+456];
	fma.rn.f64 	%fd1543, %fd1542, %fd200, %fd1537;
	ld.shared.f64 	%fd1544, [%r10+4688];
	fma.rn.f64 	%fd1545, %fd237, %fd1544, %fd1539;
	ld.shared.f64 	%fd1546, [%r16+5568];
	fma.rn.f64 	%fd1547, %fd238, %fd1546, %fd1541;
	ld.shared.f64 	%fd1548, [_ZZ32massMatrixMultiplyConstantKernelILi12ELi12ELi1EEvidPKdS1_S1_S1_S1_S1_S1_PdE13s_QuadToQuadD+464];
	fma.rn.f64 	%fd1549, %fd1548, %fd201, %fd1543;
	ld.shared.f64 	%fd1550, [%r10+4696];
	fma.rn.f64 	%fd1551, %fd239, %fd1550, %fd1545;
	ld.shared.f64 	%fd1552, [%r16+5664];
	fma.rn.f64 	%fd1553, %fd240, %fd1552, %fd1547;
	ld.shared.f64 	%fd1554, [_ZZ32massMatrixMultiplyConstantKernelILi12ELi12ELi1EEvidPKdS1_S1_S1_S1_S1_S1_PdE13s_QuadToQuadD+472];
	fma.rn.f64 	%fd1555, %fd1554, %fd202, %fd1549;
	bar.sync 	0;
	mul.f64 	%fd1556, %fd2970, %fd1553;
	fma.rn.f64 	%fd1557, %fd2969, %fd1551, %fd1556;
	fma.rn.f64 	%fd1558, %fd2971, %fd1555, %fd1557;
	st.shared.f64 	[%r13], %fd1558;
	mul.f64 	%fd1559, %fd2972, %fd1553;
	fma.rn.f64 	%fd1560, %fd2970, %fd1551, %fd1559;
	fma.rn.f64 	%fd1561, %fd2973, %fd1555, %fd1560;
	st.shared.f64 	[%r14], %fd1561;
	mul.f64 	%fd1562, %fd2973, %fd1553;
	fma.rn.f64 	%fd1563, %fd2971, %fd1551, %fd1562;
	fma.rn.f64 	%fd1564, %fd2974, %fd1555, %fd1563;
	mul.f64 	%fd1565, %fd2874, %fd2975;
	bar.sync 	0;
	ld.shared.f64 	%fd1566, [%r12];
	mul.f64 	%fd1567, %fd241, %fd1566;
	fma.rn.f64 	%fd1568, %fd1565, %fd195, %fd1567;
	ld.shared.f64 	%fd1569, [%r15];
	fma.rn.f64 	%fd1570, %fd242, %fd1569, %fd1568;
	fma.rn.f64 	%fd369, %fd1564, %fd1488, %fd343;
	ld.shared.f64 	%fd1571, [%r12+8];
	fma.rn.f64 	%fd1572, %fd243, %fd1571, %fd1570;
	ld.shared.f64 	%fd1573, [%r15+96];
	fma.rn.f64 	%fd1574, %fd244, %fd1573, %fd1572;
	fma.rn.f64 	%fd370, %fd1564, %fd1494, %fd344;
	ld.shared.f64 	%fd1575, [%r12+16];
	fma.rn.f64 	%fd1576, %fd246, %fd1575, %fd1574;
	ld.shared.f64 	%fd1577, [%r15+192];
	fma.rn.f64 	%fd1578, %fd247, %fd1577, %fd1576;
	fma.rn.f64 	%fd371, %fd1564, %fd1500, %fd345;
	ld.shared.f64 	%fd1579, [%r12+24];
	fma.rn.f64 	%fd1580, %fd249, %fd1579, %fd1578;
	ld.shared.f64 	%fd1581, [%r15+288];
	fma.rn.f64 	%fd1582, %fd250, %fd1581, %fd1580;
	fma.rn.f64 	%fd372, %fd1564, %fd1506, %fd354;
	ld.shared.f64 	%fd1583, [%r12+32];
	fma.rn.f64 	%fd1584, %fd252, %fd1583, %fd1582;
	ld.shared.f64 	%fd1585, [%r15+384];
	fma.rn.f64 	%fd1586, %fd253, %fd1585, %fd1584;
	fma.rn.f64 	%fd1587, %fd1564, %fd1512, %fd346;
	ld.shared.f64 	%fd1588, [%r12+40];
	fma.rn.f64 	%fd1589, %fd255, %fd1588, %fd1586;
	ld.shared.f64 	%fd1590, [%r15+480];
	fma.rn.f64 	%fd1591, %fd256, %fd1590, %fd1589;
	fma.rn.f64 	%fd373, %fd1564, %fd1518, %fd347;
	ld.shared.f64 	%fd1592, [%r12+48];
	fma.rn.f64 	%fd1593, %fd258, %fd1592, %fd1591;
	ld.shared.f64 	%fd1594, [%r15+576];
	fma.rn.f64 	%fd1595, %fd259, %fd1594, %fd1593;
	fma.rn.f64 	%fd374, %fd1564, %fd1524, %fd348;
	ld.shared.f64 	%fd1596, [%r12+56];
	fma.rn.f64 	%fd1597, %fd261, %fd1596, %fd1595;
	ld.shared.f64 	%fd1598, [%r15+672];
	fma.rn.f64 	%fd1599, %fd262, %fd1598, %fd1597;
	fma.rn.f64 	%fd375, %fd1564, %fd1530, %fd349;
	ld.shared.f64 	%fd1600, [%r12+64];
	fma.rn.f64 	%fd1601, %fd264, %fd1600, %fd1599;
	ld.shared.f64 	%fd1602, [%r15+768];
	fma.rn.f64 	%fd1603, %fd265, %fd1602, %fd1601;
	fma.rn.f64 	%fd376, %fd1564, %fd1536, %fd350;
	ld.shared.f64 	%fd1604, [%r12+72];
	fma.rn.f64 	%fd1605, %fd267, %fd1604, %fd1603;
	ld.shared.f64 	%fd1606, [%r15+864];
	fma.rn.f64 	%fd1607, %fd268, %fd1606, %fd1605;
	fma.rn.f64 	%fd377, %fd1564, %fd1542, %fd351;
	ld.shared.f64 	%fd1608, [%r12+80];
	fma.rn.f64 	%fd1609, %fd270, %fd1608, %fd1607;
	ld.shared.f64 	%fd1610, [%r15+960];
	fma.rn.f64 	%fd1611, %fd271, %fd1610, %fd1609;
	fma.rn.f64 	%fd378, %fd1564, %fd1548, %fd352;
	ld.shared.f64 	%fd1612, [%r12+88];
	fma.rn.f64 	%fd1613, %fd273, %fd1612, %fd1611;
	ld.shared.f64 	%fd1614, [%r15+1056];
	fma.rn.f64 	%fd1615, %fd274, %fd1614, %fd1613;
	fma.rn.f64 	%fd379, %fd1564, %fd1554, %fd353;
	add.f64 	%fd380, %fd1615, %fd1587;
	mov.f64 	%fd2976, 0d0000000000000000;
	mov.f64 	%fd2977, %fd2976;
	mov.f64 	%fd2978, %fd2976;
	mov.f64 	%fd2979, %fd2976;
	mov.f64 	%fd2980, %fd2976;
	mov.f64 	%fd2981, %fd2976;
	mov.f64 	%fd2982, %fd2976;
	@%p12 bra 	$L__BB51_19;
	ld.param.u64 	%rd55, [_Z32massMatrixMultiplyConstantKernelILi12ELi12ELi1EEvidPKdS1_S1_S1_S1_S1_S1_Pd_param_2];
	cvta.to.global.u64 	%rd26, %rd55;
	mov.u32 	%r86, %ctaid.x;
	mov.u32 	%r87, %tid.y;
	add.s32 	%r88, %r86, %r87;
	mov.u32 	%r89, %tid.x;
	mad.lo.s32 	%r90, %r88, 12096, %r89;
	mul.wide.s32 	%rd27, %r90, 8;
	add.s64 	%rd28, %rd26, %rd27;
	ld.global.nc.f64 	%fd2976, [%rd28+5760];
	ld.global.nc.f64 	%fd2977, [%rd28+19584];
	ld.global.nc.f64 	%fd2978, [%rd28+33408];
	ld.global.nc.f64 	%fd2979, [%rd28+47232];
	ld.global.nc.f64 	%fd2980, [%rd28+61056];
	ld.global.nc.f64 	%fd2981, [%rd28+74880];
	ld.global.nc.f64 	%fd2982, [%rd28+88704];
$L__BB51_19:
	ld.param.f64 	%fd2875, [_Z32massMatrixMultiplyConstantKernelILi12ELi12ELi1EEvidPKdS1_S1_S1_S1_S1_S1_Pd_param_1];
	ld.param.u32 	%r152, [_Z32massMatrixMultiplyConstantKernelILi12ELi12ELi1EEvidPKdS1_S1_S1_S1_S1_S1_Pd_param_0];
	mov.u32 	%r91, %ctaid.x;
	mov.u32 	%r92, %tid.y;
	add.s32 	%r93, %r91, %r92;
	setp.ge.s32 	%p13, %r93, %r152;
	ld.shared.f64 	%fd1617, [%r10+5760];
	fma.rn.f64 	%fd1618, %fd217, %fd1617, 0d0000000000000000;
	ld.shared.f64 	%fd1619, [%r16+5760];
	fma.rn.f64 	%fd1620, %fd218, %fd1619, 0d0000000000000000;
	ld.shared.f64 	%fd1621, [_ZZ32massMatrixMultiplyConstantKernelILi12ELi12ELi1EEvidPKdS1_S1_S1_S1_S1_S1_PdE13s_QuadToQuadD+480];
	fma.rn.f64 	%fd1622, %fd1621, %fd191, 0d0000000000000000;
	ld.shared.f64 	%fd1623, [%r10+5768];
	fma.rn.f64 	%fd1624, %fd219, %fd1623, %fd1618;
	ld.shared.f64 	%fd1625, [%r16+5856];
	fma.rn.f64 	%fd1626, %fd220, %fd1625, %fd1620;
	ld.shared.f64 	%fd1627, [_ZZ32massMatrixMultiplyConstantKernelILi12ELi12ELi1EEvidPKdS1_S1_S1_S1_S1_S1_PdE13s_QuadToQuadD+488];
	fma.rn.f64 	%fd1628, %fd1627, %fd192, %fd1622;
	ld.shared.f64 	%fd1629, [%r10+5776];
	fma.rn.f64 	%fd1630, %fd221, %fd1629, %fd1624;
	ld.shared.f64 	%fd1631, [%r16+5952];
	fma.rn.f64 	%fd1632, %fd222, %fd1631, %fd1626;
	ld.shared.f64 	%fd1633, [_ZZ32massMatrixMultiplyConstantKernelILi12ELi12ELi1EEvidPKdS1_S1_S1_S1_S1_S1_PdE13s_QuadToQuadD+496];
	fma.rn.f64 	%fd1634, %fd1633, %fd193, %fd1628;
	ld.shared.f64 	%fd1635, [%r10+5784];
	fma.rn.f64 	%fd1636, %fd223, %fd1635, %fd1630;
	ld.shared.f64 	%fd1637, [%r16+6048];
	fma.rn.f64 	%fd1638, %fd224, %fd1637, %fd1632;
	ld.shared.f64 	%fd1639, [_ZZ32massMatrixMultiplyConstantKernelILi12ELi12ELi1EEvidPKdS1_S1_S1_S1_S1_S1_PdE13s_QuadToQuadD+504];
	fma.rn.f64 	%fd1640, %fd1639, %fd194, %fd1634;
	ld.shared.f64 	%fd1641, [%r10+5792];
	fma.rn.f64 	%fd1642, %fd225, %fd1641, %fd1636;
	ld.shared.f64 	%fd1643, [%r16+6144];
	fma.rn.f64 	%fd1644, %fd226, %fd1643, %fd1638;
	ld.shared.f64 	%fd1645, [_ZZ32massMatrixMultiplyConstantKernelILi12ELi12ELi1EEvidPKdS1_S1_S1_S1_S1_S1_PdE13s_QuadToQuadD+512];
	fma.rn.f64 	%fd1646, %fd1645, %fd195, %fd1640;
	ld.shared.f64 	%fd1647, [%r10+5800];
	fma.rn.f64 	%fd1648, %fd227, %fd1647, %fd1642;
	ld.shared.f64 	%fd1649, [%r16+6240];
	fma.rn.f64 	%fd1650, %fd228, %fd1649, %fd1644;
	ld.shared.f64 	%fd1651, [_ZZ32massMatrixMultiplyConstantKernelILi12ELi12ELi1EEvidPKdS1_S1_S1_S1_S1_S1_PdE13s_QuadToQuadD+520];
	fma.rn.f64 	%fd1652, %fd1651, %fd196, %fd1646;
	ld.shared.f64 	%fd1653, [%r10+5808];
	fma.rn.f64 	%fd1654, %fd229, %fd1653, %fd1648;
	ld.shared.f64 	%fd1655, [%r16+6336];
	fma.rn.f64 	%fd1656, %fd230, %fd1655, %fd1650;
	ld.shared.f64 	%fd1657, [_ZZ32massMatrixMultiplyConstantKernelILi12ELi12ELi1EEvidPKdS1_S1_S1_S1_S1_S1_PdE13s_QuadToQuadD+528];
	fma.rn.f64 	%fd1658, %fd1657, %fd197, %fd1652;
	ld.shared.f64 	%fd1659, [%r10+5816];
	fma.rn.f64 	%fd1660, %fd231, %fd1659, %fd1654;
	ld.shared.f64 	%fd1661, [%r16+6432];
	fma.rn.f64 	%fd1662, %fd232, %fd1661, %fd1656;
	ld.shared.f64 	%fd1663, [_ZZ32massMatrixMultiplyConstantKernelILi12ELi12ELi1EEvidPKdS1_S1_S1_S1_S1_S1_PdE13s_QuadToQuadD+536];
	fma.rn.f64 	%fd1664, %fd1663, %fd198, %fd1658;
	ld.shared.f64 	%fd1665, [%r10+5824];
	fma.rn.f64 	%fd1666, %fd233, %fd1665, %fd1660;
	ld.shared.f64 	%fd1667, [%r16+6528];
	fma.rn.f64 	%fd1668, %fd234, %fd1667, %fd1662;
	ld.shared.f64 	%fd1669, [_ZZ32massMatrixMultiplyConstantKernelILi12ELi12ELi1EEvidPKdS1_S1_S1_S1_S1_S1_PdE13s_QuadToQuadD+544];
	fma.rn.f64 	%fd1670, %fd1669, %fd199, %fd1664;
	ld.shared.f64 	%fd1671, [%r10+5832];
	fma.rn.f64 	%fd1672, %fd235, %fd1671, %fd1666;
	ld.shared.f64 	%fd1673, [%r16+6624];
	fma.rn.f64 	%fd1674, %fd236, %fd1673, %fd1668;
	ld.shared.f64 	%fd1675, [_ZZ32massMatrixMultiplyConstantKernelILi12ELi12ELi1EEvidPKdS1_S1_S1_S1_S1_S1_PdE13s_QuadToQuadD+552];
	fma.rn.f64 	%fd1676, %fd1675, %fd200, %fd1670;
	ld.shared.f64 	%fd1677, [%r10+5840];
	fma.rn.f64 	%fd1678, %fd237, %fd1677, %fd1672;
	ld.shared.f64 	%fd1679, [%r16+6720];
	fma.rn.f64 	%fd1680, %fd238, %fd1679, %fd1674;
	ld.shared.f64 	%fd1681, [_ZZ32massMatrixMultiplyConstantKernelILi12ELi12ELi1EEvidPKdS1_S1_S1_S1_S1_S1_PdE13s_QuadToQuadD+560];
	fma.rn.f64 	%fd1682, %fd1681, %fd201, %fd1676;
	ld.shared.f64 	%fd1683, [%r10+5848];
	fma.rn.f64 	%fd1684, %fd239, %fd1683, %fd1678;
	ld.shared.f64 	%fd1685, [%r16+6816];
	fma.rn.f64 	%fd1686, %fd240, %fd1685, %fd1680;
	ld.shared.f64 	%fd1687, [_ZZ32massMatrixMultiplyConstantKernelILi12ELi12ELi1EEvidPKdS1_S1_S1_S1_S1_S1_PdE13s_QuadToQuadD+568];
	fma.rn.f64 	%fd1688, %fd1687, %fd202, %fd1682;
	bar.sync 	0;
	mul.f64 	%fd1689, %fd2977, %fd1686;
	fma.rn.f64 	%fd1690, %fd2976, %fd1684, %fd1689;
	fma.rn.f64 	%fd1691, %fd2978, %fd1688, %fd1690;
	st.shared.f64 	[%r13], %fd1691;
	mul.f64 	%fd1692, %fd2979, %fd1686;
	fma.rn.f64 	%fd1693, %fd2977, %fd1684, %fd1692;
	fma.rn.f64 	%fd1694, %fd2980, %fd1688, %fd1693;
	st.shared.f64 	[%r14], %fd1694;
	mul.f64 	%fd1695, %fd2980, %fd1686;
	fma.rn.f64 	%fd1696, %fd2978, %fd1684, %fd1695;
	fma.rn.f64 	%fd1697, %fd2981, %fd1688, %fd1696;
	mul.f64 	%fd1698, %fd2875, %fd2982;
	bar.sync 	0;
	ld.shared.f64 	%fd1699, [%r12];
	mul.f64 	%fd1700, %fd241, %fd1699;
	fma.rn.f64 	%fd1701, %fd1698, %fd196, %fd1700;
	ld.shared.f64 	%fd1702, [%r15];
	fma.rn.f64 	%fd1703, %fd242, %fd1702, %fd1701;
	fma.rn.f64 	%fd395, %fd1697, %fd1621, %fd369;
	ld.shared.f64 	%fd1704, [%r12+8];
	fma.rn.f64 	%fd1705, %fd243, %fd1704, %fd1703;
	ld.shared.f64 	%fd1706, [%r15+96];
	fma.rn.f64 	%fd1707, %fd244, %fd1706, %fd1705;
	fma.rn.f64 	%fd396, %fd1697, %fd1627, %fd370;
	ld.shared.f64 	%fd1708, [%r12+16];
	fma.rn.f64 	%fd1709, %fd246, %fd1708, %fd1707;
	ld.shared.f64 	%fd1710, [%r15+192];
	fma.rn.f64 	%fd1711, %fd247, %fd1710, %fd1709;
	fma.rn.f64 	%fd397, %fd1697, %fd1633, %fd371;
	ld.shared.f64 	%fd1712, [%r12+24];
	fma.rn.f64 	%fd1713, %fd249, %fd1712, %fd1711;
	ld.shared.f64 	%fd1714, [%r15+288];
	fma.rn.f64 	%fd1715, %fd250, %fd1714, %fd1713;
	fma.rn.f64 	%fd398, %fd1697, %fd1639, %fd372;
	ld.shared.f64 	%fd1716, [%r12+32];
	fma.rn.f64 	%fd1717, %fd252, %fd1716, %fd1715;
	ld.shared.f64 	%fd1718, [%r15+384];
	fma.rn.f64 	%fd1719, %fd253, %fd1718, %fd1717;
	fma.rn.f64 	%fd399, %fd1697, %fd1645, %fd380;
	ld.shared.f64 	%fd1720, [%r12+40];
	fma.rn.f64 	%fd1721, %fd255, %fd1720, %fd1719;
	ld.shared.f64 	%fd1722, [%r15+480];
	fma.rn.f64 	%fd1723, %fd256, %fd1722, %fd1721;
	fma.rn.f64 	%fd1724, %fd1697, %fd1651, %fd373;
	ld.shared.f64 	%fd1725, [%r12+48];
	fma.rn.f64 	%fd1726, %fd258, %fd1725, %fd1723;
	ld.shared.f64 	%fd1727, [%r15+576];
	fma.rn.f64 	%fd1728, %fd259, %fd1727, %fd1726;
	fma.rn.f64 	%fd400, %fd1697, %fd1657, %fd374;
	ld.shared.f64 	%fd1729, [%r12+56];
	fma.rn.f64 	%fd1730, %fd261, %fd1729, %fd1728;
	ld.shared.f64 	%fd1731, [%r15+672];
	fma.rn.f64 	%fd1732, %fd262, %fd1731, %fd1730;
	fma.rn.f64 	%fd401, %fd1697, %fd1663, %fd375;
	ld.shared.f64 	%fd1733, [%r12+64];
	fma.rn.f64 	%fd1734, %fd264, %fd1733, %fd1732;
	ld.shared.f64 	%fd1735, [%r15+768];
	fma.rn.f64 	%fd1736, %fd265, %fd1735, %fd1734;
	fma.rn.f64 	%fd402, %fd1697, %fd1669, %fd376;
	ld.shared.f64 	%fd1737, [%r12+72];
	fma.rn.f64 	%fd1738, %fd267, %fd1737, %fd1736;
	ld.shared.f64 	%fd1739, [%r15+864];
	fma.rn.f64 	%fd1740, %fd268, %fd1739, %fd1738;
	fma.rn.f64 	%fd403, %fd1697, %fd1675, %fd377;
	ld.shared.f64 	%fd1741, [%r12+80];
	fma.rn.f64 	%fd1742, %fd270, %fd1741, %fd1740;
	ld.shared.f64 	%fd1743, [%r15+960];
	fma.rn.f64 	%fd1744, %fd271, %fd1743, %fd1742;
	fma.rn.f64 	%fd404, %fd1697, %fd1681, %fd378;
	ld.shared.f64 	%fd1745, [%r12+88];
	fma.rn.f64 	%fd1746, %fd273, %fd1745, %fd1744;
	ld.shared.f64 	%fd1747, [%r15+1056];
	fma.rn.f64 	%fd1748, %fd274, %fd1747, %fd1746;
	fma.rn.f64 	%fd405, %fd1697, %fd1687, %fd379;
	add.f64 	%fd406, %fd1748, %fd1724;
	mov.f64 	%fd2983, 0d0000000000000000;
	mov.f64 	%fd2984, %fd2983;
	mov.f64 	%fd2985, %fd2983;
	mov.f64 	%fd2986, %fd2983;
	mov.f64 	%fd2987, %fd2983;
	mov.f64 	%fd2988, %fd2983;
	mov.f64 	%fd2989, %fd2983;
	@%p13 bra 	$L__BB51_21;
	ld.param.u64 	%rd56, [_Z32massMatrixMultiplyConstantKernelILi12ELi12ELi1EEvidPKdS1_S1_S1_S1_S1_S1_Pd_param_2];
	cvta.to.global.u64 	%rd29, %rd56;
	mov.u32 	%r94, %ctaid.x;
	mov.u32 	%r95, %tid.y;
	add.s32 	%r96, %r94, %r95;
	mov.u32 	%r97, %tid.x;
	mad.lo.s32 	%r98, %r96, 12096, %r97;
	mul.wide.s32 	%rd30, %r98, 8;
	add.s64 	%rd31, %rd29, %rd30;
	ld.global.nc.f64 	%fd2983, [%rd31+6912];
	ld.global.nc.f64 	%fd2984, [%rd31+20736];
	ld.global.nc.f64 	%fd2985, [%rd31+34560];
	ld.global.nc.f64 	%fd2986, [%rd31+48384];
	ld.global.nc.f64 	%fd2987, [%rd31+62208];
	ld.global.nc.f64 	%fd2988, [%rd31+76032];
	ld.global.nc.f64 	%fd2989, [%rd31+89856];
$L__BB51_21:
	ld.param.f64 	%fd2876, [_Z32massMatrixMultiplyConstantKernelILi12ELi12ELi1EEvidPKdS1_S1_S1_S1_S1_S1_Pd_param_1];
	ld.param.u32 	%r153, [_Z32massMatrixMultiplyConstantKernelILi12ELi12ELi1EEvidPKdS1_S1_S1_S1_S1_S1_Pd_param_0];
	mov.u32 	%r99, %ctaid.x;
	mov.u32 	%r100, %tid.y;
	add.s32 	%r101, %r99, %r100;
	setp.ge.s32 	%p14, %r101, %r153;
	ld.shared.f64 	%fd1750, [%r10+6912];
	fma.rn.f64 	%fd1751, %fd217, %fd1750, 0d0000000000000000;
	ld.shared.f64 	%fd1752, [%r16+6912];
	fma.rn.f64 	%fd1753, %fd218, %fd1752, 0d0000000000000000;
	ld.shared.f64 	%fd1754, [_ZZ32massMatrixMultiplyConstantKernelILi12ELi12ELi1EEvidPKdS1_S1_S1_S1_S1_S1_PdE13s_QuadToQuadD+576];
	fma.rn.f64 	%fd1755, %fd1754, %fd191, 0d0000000000000000;
	ld.shared.f64 	%fd1756, [%r10+6920];
	fma.rn.f64 	%fd1757, %fd219, %fd1756, %fd1751;
	ld.shared.f64 	%fd1758, [%r16+7008];
	fma.rn.f64 	%fd1759, %fd220, %fd1758, %fd1753;
	ld.shared.f64 	%fd1760, [_ZZ32massMatrixMultiplyConstantKernelILi12ELi12ELi1EEvidPKdS1_S1_S1_S1_S1_S1_PdE13s_QuadToQuadD+584];
	fma.rn.f64 	%fd1761, %fd1760, %fd192, %fd1755;
	ld.shared.f64 	%fd1762, [%r10+6928];
	fma.rn.f64 	%fd1763, %fd221, %fd1762, %fd1757;
	ld.shared.f64 	%fd1764, [%r16+7104];
	fma.rn.f64 	%fd1765, %fd222, %fd1764, %fd1759;
	ld.shared.f64 	%fd1766, [_ZZ32massMatrixMultiplyConstantKernelILi12ELi12ELi1EEvidPKdS1_S1_S1_S1_S1_S1_PdE13s_QuadToQuadD+592];
	fma.rn.f64 	%fd1767, %fd1766, %fd193, %fd1761;
	ld.shared.f64 	%fd1768, [%r10+6936];
	fma.rn.f64 	%fd1769, %fd223, %fd1768, %fd1763;
	ld.shared.f64 	%fd1770, [%r16+7200];
	fma.rn.f64 	%fd1771, %fd224, %fd1770, %fd1765;
	ld.shared.f64 	%fd1772, [_ZZ32massMatrixMultiplyConstantKernelILi12ELi12ELi1EEvidPKdS1_S1_S1_S1_S1_S1_PdE13s_QuadToQuadD+600];
	fma.rn.f64 	%fd1773, %fd1772, %fd194, %fd1767;
	ld.shared.f64 	%fd1774, [%r10+6944];
	fma.rn.f64 	%fd1775, %fd225, %fd1774, %fd1769;
	ld.shared.f64 	%fd1776, [%r16+7296];
	fma.rn.f64 	%fd1777, %fd226, %fd1776, %fd1771;
	ld.shared.f64 	%fd1778, [_ZZ32massMatrixMultiplyConstantKernelILi12ELi12ELi1EEvidPKdS1_S1_S1_S1_S1_S1_PdE13s_QuadToQuadD+608];
	fma.rn.f64 	%fd1779, %fd1778, %fd195, %fd1773;
	ld.shared.f64 	%fd1780, [%r10+6952];
	fma.rn.f64 	%fd1781, %fd227, %fd1780, %fd1775;
	ld.shared.f64 	%fd1782, [%r16+7392];
	fma.rn.f64 	%fd1783, %fd228, %fd1782, %fd1777;
	ld.shared.f64 	%fd1784, [_ZZ32massMatrixMultiplyConstantKernelILi12ELi12ELi1EEvidPKdS1_S1_S1_S1_S1_S1_PdE13s_QuadToQuadD+616];
	fma.rn.f64 	%fd1785, %fd1784, %fd196, %fd1779;
	ld.shared.f64 	%fd1786, [%r10+6960];
	fma.rn.f64 	%fd1787, %fd229, %fd1786, %fd1781;
	ld.shared.f64 	%fd1788, [%r16+7488];
	fma.rn.f64 	%fd1789, %fd230, %fd1788, %fd1783;
	ld.shared.f64 	%fd1790, [_ZZ32massMatrixMultiplyConstantKernelILi12ELi12ELi1EEvidPKdS1_S1_S1_S1_S1_S1_PdE13s_QuadToQuadD+624];
	fma.rn.f64 	%fd1791, %fd1790, %fd197, %fd1785;
	ld.shared.f64 	%fd1792, [%r10+6968];
	fma.rn.f64 	%fd1793, %fd231, %fd1792, %fd1787;
	ld.shared.f64 	%fd1794, [%r16+7584];
	fma.rn.f64 	%fd1795, %fd232, %fd1794, %fd1789;
	ld.shared.f64 	%fd1796, [_ZZ32massMatrixMultiplyConstantKernelILi12ELi12ELi1EEvidPKdS1_S1_S1_S1_S1_S1_PdE13s_QuadToQuadD+632];
	fma.rn.f64 	%fd1797, %fd1796, %fd198, %fd1791;
	ld.shared.f64 	%fd1798, [%r10+6976];
	fma.rn.f64 	%fd1799, %fd233, %fd1798, %fd1793;
	ld.shared.f64 	%fd1800, [%r16+7680];
	fma.rn.f64 	%fd1801, %fd234, %fd1800, %fd1795;
	ld.shared.f64 	%fd1802, [_ZZ32massMatrixMultiplyConstantKernelILi12ELi12ELi1EEvidPKdS1_S1_S1_S1_S1_S1_PdE13s_QuadToQuadD+640];
	fma.rn.f64 	%fd1803, %fd1802, %fd199, %fd1797;
	ld.shared.f64 	%fd1804, [%r10+6984];
	fma.rn.f64 	%fd1805, %fd235, %fd1804, %fd1799;
	ld.shared.f64 	%fd1806, [%r16+7776];
	fma.rn.f64 	%fd1807, %fd236, %fd1806, %fd1801;
	ld.shared.f64 	%fd1808, [_ZZ32massMatrixMultiplyConstantKernelILi12ELi12ELi1EEvidPKdS1_S1_S1_S1_S1_S1_PdE13s_QuadToQuadD+648];
	fma.rn.f64 	%fd1809, %fd1808, %fd200, %fd1803;
	ld.shared.f64 	%fd1810, [%r10+6992];
	fma.rn.f64 	%fd1811, %fd237, %fd1810, %fd1805;
	ld.shared.f64 	%fd1812, [%r16+7872];
	fma.rn.f64 	%fd1813, %fd238, %fd1812, %fd1807;
	ld.shared.f64 	%fd1814, [_ZZ32massMatrixMultiplyConstantKernelILi12ELi12ELi1EEvidPKdS1_S1_S1_S1_S1_S1_PdE13s_QuadToQuadD+656];
	fma.rn.f64 	%fd1815, %fd1814, %fd201, %fd1809;
	ld.shared.f64 	%fd1816, [%r10+7000];
	fma.rn.f64 	%fd1817, %fd239, %fd1816, %fd1811;
	ld.shared.f64 	%fd1818, [%r16+7968];
	fma.rn.f64 	%fd1819, %fd240, %fd1818, %fd1813;
	ld.shared.f64 	%fd1820, [_ZZ32massMatrixMultiplyConstantKernelILi12ELi12ELi1EEvidPKdS1_S1_S1_S1_S1_S1_PdE13s_QuadToQuadD+664];
	fma.rn.f64 	%fd1821, %fd1820, %fd202, %fd1815;
	bar.sync 	0;
	mul.f64 	%fd1822, %fd2984, %fd1819;
	fma.rn.f64 	%fd1823, %fd2983, %fd1817, %fd1822;
	fma.rn.f64 	%fd1824, %fd2985, %fd1821, %fd1823;
	st.shared.f64 	[%r13], %fd1824;
	mul.f64 	%fd1825, %fd2986, %fd1819;
	fma.rn.f64 	%fd1826, %fd2984, %fd1817, %fd1825;
	fma.rn.f64 	%fd1827, %fd2987, %fd1821, %fd1826;
	st.shared.f64 	[%r14], %fd1827;
	mul.f64 	%fd1828, %fd2987, %fd1819;
	fma.rn.f64 	%fd1829, %fd2985, %fd1817, %fd1828;
	fma.rn.f64 	%fd1830, %fd2988, %fd1821, %fd1829;
	mul.f64 	%fd1831, %fd2876, %fd2989;
	bar.sync 	0;
	ld.shared.f64 	%fd1832, [%r12];
	mul.f64 	%fd1833, %fd241, %fd1832;
	fma.rn.f64 	%fd1834, %fd1831, %fd197, %fd1833;
	ld.shared.f64 	%fd1835, [%r15];
	fma.rn.f64 	%fd1836, %fd242, %fd1835, %fd1834;
	fma.rn.f64 	%fd421, %fd1830, %fd1754, %fd395;
	ld.shared.f64 	%fd1837, [%r12+8];
	fma.rn.f64 	%fd1838, %fd243, %fd1837, %fd1836;
	ld.shared.f64 	%fd1839, [%r15+96];
	fma.rn.f64 	%fd1840, %fd244, %fd1839, %fd1838;
	fma.rn.f64 	%fd422, %fd1830, %fd1760, %fd396;
	ld.shared.f64 	%fd1841, [%r12+16];
	fma.rn.f64 	%fd1842, %fd246, %fd1841, %fd1840;
	ld.shared.f64 	%fd1843, [%r15+192];
	fma.rn.f64 	%fd1844, %fd247, %fd1843, %fd1842;
	fma.rn.f64 	%fd423, %fd1830, %fd1766, %fd397;
	ld.shared.f64 	%fd1845, [%r12+24];
	fma.rn.f64 	%fd1846, %fd249, %fd1845, %fd1844;
	ld.shared.f64 	%fd1847, [%r15+288];
	fma.rn.f64 	%fd1848, %fd250, %fd1847, %fd1846;
	fma.rn.f64 	%fd424, %fd1830, %fd1772, %fd398;
	ld.shared.f64 	%fd1849, [%r12+32];
	fma.rn.f64 	%fd1850, %fd252, %fd1849, %fd1848;
	ld.shared.f64 	%fd1851, [%r15+384];
	fma.rn.f64 	%fd1852, %fd253, %fd1851, %fd1850;
	fma.rn.f64 	%fd425, %fd1830, %fd1778, %fd399;
	ld.shared.f64 	%fd1853, [%r12+40];
	fma.rn.f64 	%fd1854, %fd255, %fd1853, %fd1852;
	ld.shared.f64 	%fd1855, [%r15+480];
	fma.rn.f64 	%fd1856, %fd256, %fd1855, %fd1854;
	fma.rn.f64 	%fd426, %fd1830, %fd1784, %fd406;
	ld.shared.f64 	%fd1857, [%r12+48];
	fma.rn.f64 	%fd1858, %fd258, %fd1857, %fd1856;
	ld.shared.f64 	%fd1859, [%r15+576];
	fma.rn.f64 	%fd1860, %fd259, %fd1859, %fd1858;
	fma.rn.f64 	%fd1861, %fd1830, %fd1790, %fd400;
	ld.shared.f64 	%fd1862, [%r12+56];
	fma.rn.f64 	%fd1863, %fd261, %fd1862, %fd1860;
	ld.shared.f64 	%fd1864, [%r15+672];
	fma.rn.f64 	%fd1865, %fd262, %fd1864, %fd1863;
	fma.rn.f64 	%fd427, %fd1830, %fd1796, %fd401;
	ld.shared.f64 	%fd1866, [%r12+64];
	fma.rn.f64 	%fd1867, %fd264, %fd1866, %fd1865;
	ld.shared.f64 	%fd1868, [%r15+768];
	fma.rn.f64 	%fd1869, %fd265, %fd1868, %fd1867;
	fma.rn.f64 	%fd428, %fd1830, %fd1802, %fd402;
	ld.shared.f64 	%fd1870, [%r12+72];
	fma.rn.f64 	%fd1871, %fd267, %fd1870, %fd1869;
	ld.shared.f64 	%fd1872, [%r15+864];
	fma.rn.f64 	%fd1873, %fd268, %fd1872, %fd1871;
	fma.rn.f64 	%fd429, %fd1830, %fd1808, %fd403;
	ld.shared.f64 	%fd1874, [%r12+80];
	fma.rn.f64 	%fd1875, %fd270, %fd1874, %fd1873;
	ld.shared.f64 	%fd1876, [%r15+960];
	fma.rn.f64 	%fd1877, %fd271, %fd1876, %fd1875;
	fma.rn.f64 	%fd430, %fd1830, %fd1814, %fd404;
	ld.shared.f64 	%fd1878, [%r12+88];
	fma.rn.f64 	%fd1879, %fd273, %fd1878, %fd1877;
	ld.shared.f64 	%fd1880, [%r15+1056];
	fma.rn.f64 	%fd1881, %fd274, %fd1880, %fd1879;
	fma.rn.f64 	%fd431, %fd1830, %fd1820, %fd405;
	add.f64 	%fd432, %fd1881, %fd1861;
	mov.f64 	%fd2990, 0d0000000000000000;
	mov.f64 	%fd2991, %fd2990;
	mov.f64 	%fd2992, %fd2990;
	mov.f64 	%fd2993, %fd2990;
	mov.f64 	%fd2994, %fd2990;
	mov.f64 	%fd2995, %fd2990;
	mov.f64 	%fd2996, %fd2990;
	@%p14 bra 	$L__BB51_23;
	ld.param.u64 	%rd57, [_Z32massMatrixMultiplyConstantKernelILi12ELi12ELi1EEvidPKdS1_S1_S1_S1_S1_S1_Pd_param_2];
	cvta.to.global.u64 	%rd32, %rd57;
	mov.u32 	%r102, %ctaid.x;
	mov.u32 	%r103, %tid.y;
	add.s32 	%r104, %r102, %r103;
	mov.u32 	%r105, %tid.x;
	mad.lo.s32 	%r106, %r104, 12096, %r105;
	mul.wide.s32 	%rd33, %r106, 8;
	add.s64 	%rd34, %rd32, %rd33;
	ld.global.nc.f64 	%fd2990, [%rd34+8064];
	ld.global.nc.f64 	%fd2991, [%rd34+21888];
	ld.global.nc.f64 	%fd2992, [%rd34+35712];
	ld.global.nc.f64 	%fd2993, [%rd34+49536];
	ld.global.nc.f64 	%fd2994, [%rd34+63360];
	ld.global.nc.f64 	%fd2995, [%rd34+77184];
	ld.global.nc.f64 	%fd2996, [%rd34+91008];
$L__BB51_23:
	ld.param.f64 	%fd2877, [_Z32massMatrixMultiplyConstantKernelILi12ELi12ELi1EEvidPKdS1_S1_S1_S1_S1_S1_Pd_param_1];
	ld.param.u32 	%r154, [_Z32massMatrixMultiplyConstantKernelILi12ELi12ELi1EEvidPKdS1_S1_S1_S1_S1_S1_Pd_param_0];
	mov.u32 	%r107, %ctaid.x;
	mov.u32 	%r108, %tid.y;
	add.s32 	%r109, %r107, %r108;
	setp.ge.s32 	%p15, %r109, %r154;
	ld.shared.f64 	%fd1883, [%r10+8064];
	fma.rn.f64 	%fd1884, %fd217, %fd1883, 0d0000000000000000;
	ld.shared.f64 	%fd1885, [%r16+8064];
	fma.rn.f64 	%fd1886, %fd218, %fd1885, 0d0000000000000000;
	ld.shared.f64 	%fd1887, [_ZZ32massMatrixMultiplyConstantKernelILi12ELi12ELi1EEvidPKdS1_S1_S1_S1_S1_S1_PdE13s_QuadToQuadD+672];
	fma.rn.f64 	%fd1888, %fd1887, %fd191, 0d0000000000000000;
	ld.shared.f64 	%fd1889, [%r10+8072];
	fma.rn.f64 	%fd1890, %fd219, %fd1889, %fd1884;
	ld.shared.f64 	%fd1891, [%r16+8160];
	fma.rn.f64 	%fd1892, %fd220, %fd1891, %fd1886;
	ld.shared.f64 	%fd1893, [_ZZ32massMatrixMultiplyConstantKernelILi12ELi12ELi1EEvidPKdS1_S1_S1_S1_S1_S1_PdE13s_QuadToQuadD+680];
	fma.rn.f64 	%fd1894, %fd1893, %fd192, %fd1888;
	ld.shared.f64 	%fd1895, [%r10+8080];
	fma.rn.f64 	%fd1896, %fd221, %fd1895, %fd1890;
	ld.shared.f64 	%fd1897, [%r16+8256];
	fma.rn.f64 	%fd1898, %fd222, %fd1897, %fd1892;
	ld.shared.f64 	%fd1899, [_ZZ32massMatrixMultiplyConstantKernelILi12ELi12ELi1EEvidPKdS1_S1_S1_S1_S1_S1_PdE13s_QuadToQuadD+688];
	fma.rn.f64 	%fd1900, %fd1899, %fd193, %fd1894;
	ld.shared.f64 	%fd1901, [%r10+8088];
	fma.rn.f64 	%fd1902, %fd223, %fd1901, %fd1896;
	ld.shared.f64 	%fd1903, [%r16+8352];
	fma.rn.f64 	%fd1904, %fd224, %fd1903, %fd1898;
	ld.shared.f64 	%fd1905, [_ZZ32massMatrixMultiplyConstantKernelILi12ELi12ELi1EEvidPKdS1_S1_S1_S1_S1_S1_PdE13s_QuadToQuadD+696];
	fma.rn.f64 	%fd1906, %fd1905, %fd194, %fd1900;
	ld.shared.f64 	%fd1907, [%r10+8096];
	fma.rn.f64 	%fd1908, %fd225, %fd1907, %fd1902;
	ld.shared.f64 	%fd1909, [%r16+8448];
	fma.rn.f64 	%fd1910, %fd226, %fd1909, %fd1904;
	ld.shared.f64 	%fd1911, [_ZZ32massMatrixMultiplyConstantKernelILi12ELi12ELi1EEvidPKdS1_S1_S1_S1_S1_S1_PdE13s_QuadToQuadD+704];
	fma.rn.f64 	%fd1912, %fd1911, %fd195, %fd1906;
	ld.shared.f64 	%fd1913, [%r10+8104];
	fma.rn.f64 	%fd1914, %fd227, %fd1913, %fd1908;
	ld.shared.f64 	%fd1915, [%r16+8544];
	fma.rn.f64 	%fd1916, %fd228, %fd1915, %fd1910;
	ld.shared.f64 	%fd1917, [_ZZ32massMatrixMultiplyConstantKernelILi12ELi12ELi1EEvidPKdS1_S1_S1_S1_S1_S1_PdE13s_QuadToQuadD+712];
	fma.rn.f64 	%fd1918, %fd1917, %fd196, %fd1912;
	ld.shared.f64 	%fd1919, [%r10+8112];
	fma.rn.f64 	%fd1920, %fd229, %fd1919, %fd1914;
	ld.shared.f64 	%fd1921, [%r16+8640];
	fma.rn.f64 	%fd1922, %fd230, %fd1921, %fd1916;
	ld.shared.f64 	%fd1923, [_ZZ32massMatrixMultiplyConstantKernelILi12ELi12ELi1EEvidPKdS1_S1_S1_S1_S1_S1_PdE13s_QuadToQuadD+720];
	fma.rn.f64 	%fd1924, %fd1923, %fd197, %fd1918;
	ld.shared.f64 	%fd1925, [%r10+8120];
	fma.rn.f64 	%fd1926, %fd231, %fd1925, %fd1920;
	ld.shared.f64 	%fd1927, [%r16+8736];
	fma.rn.f64 	%fd1928, %fd232, %fd1927, %fd1922;
	ld.shared.f64 	%fd1929, [_ZZ32massMatrixMultiplyConstantKernelILi12ELi12ELi1EEvidPKdS1_S1_S1_S1_S1_S1_PdE13s_QuadToQuadD+728];
	fma.rn.f64 	%fd1930, %fd1929, %fd198, %fd1924;
	ld.shared.f64 	%fd1931, [%r10+8128];
	fma.rn.f64 	%fd1932, %fd233, %fd1931, %fd1926;
	ld.shared.f64 	%fd1933, [%r16+8832];
	fma.rn.f64 	%fd1934, %fd234, %fd1933, %fd1928;
	ld.shared.f64 	%fd1935, [_ZZ32massMatrixMultiplyConstantKernelILi12ELi12ELi1EEvidPKdS1_S1_S1_S1_S1_S1_PdE13s_QuadToQuadD+736];
	fma.rn.f64 	%fd1936, %fd1935, %fd199, %fd1930;
	ld.shared.f64 	%fd1937, [%r10+8136];
	fma.rn.f64 	%fd1938, %fd235, %fd1937, %fd1932;
	ld.shared.f64 	%fd1939, [%r16+8928];
	fma.rn.f64 	%fd1940, %fd236, %fd1939, %fd1934;
	ld.shared.f64 	%fd1941, [_ZZ32massMatrixMultiplyConstantKernelILi12ELi12ELi1EEvidPKdS1_S1_S1_S1_S1_S1_PdE13s_QuadToQuadD+744];
	fma.rn.f64 	%fd1942, %fd1941, %fd200, %fd1936;
	ld.shared.f64 	%fd1943, [%r10+8144];
	fma.rn.f64 	%fd1944, %fd237, %fd1943, %fd1938;
	ld.shared.f64 	%fd1945, [%r16+9024];
	fma.rn.f64 	%fd1946, %fd238, %fd1945, %fd1940;
	ld.shared.f64 	%fd1947, [_ZZ32massMatrixMultiplyConstantKernelILi12ELi12ELi1EEvidPKdS1_S1_S1_S1_S1_S1_PdE13s_QuadToQuadD+752];
	fma.rn.f64 	%fd1948, %fd1947, %fd201, %fd1942;
	ld.shared.f64 	%fd1949, [%r10+8152];
	fma.rn.f64 	%fd1950, %fd239, %fd1949, %fd1944;
	ld.shared.f64 	%fd1951, [%r16+9120];
	fma.rn.f64 	%fd1952, %fd240, %fd1951, %fd1946;
	ld.shared.f64 	%fd1953, [_ZZ32massMatrixMultiplyConstantKernelILi12ELi12ELi1EEvidPKdS1_S1_S1_S1_S1_S1_PdE13s_QuadToQuadD+760];
	fma.rn.f64 	%fd1954, %fd1953, %fd202, %fd1948;
	bar.sync 	0;
	mul.f64 	%fd1955, %fd2991, %fd1952;
	fma.rn.f64 	%fd1956, %fd2990, %fd1950, %fd1955;
	fma.rn.f64 	%fd1957, %fd2992, %fd1954, %fd1956;
	st.shared.f64 	[%r13], %fd1957;
	mul.f64 	%fd1958, %fd2993, %fd1952;
	fma.rn.f64 	%fd1959, %fd2991, %fd1950, %fd1958;
	fma.rn.f64 	%fd1960, %fd2994, %fd1954, %fd1959;
	st.shared.f64 	[%r14], %fd1960;
	mul.f64 	%fd1961, %fd2994, %fd1952;
	fma.rn.f64 	%fd1962, %fd2992, %fd1950, %fd1961;
	fma.rn.f64 	%fd1963, %fd2995, %fd1954, %fd1962;
	mul.f64 	%fd1964, %fd2877, %fd2996;
	bar.sync 	0;
	ld.shared.f64 	%fd1965, [%r12];
	mul.f64 	%fd1966, %fd241, %fd1965;
	fma.rn.f64 	%fd1967, %fd1964, %fd198, %fd1966;
	ld.shared.f64 	%fd1968, [%r15];
	fma.rn.f64 	%fd1969, %fd242, %fd1968, %fd1967;
	fma.rn.f64 	%fd447, %fd1963, %fd1887, %fd421;
	ld.shared.f64 	%fd1970, [%r12+8];
	fma.rn.f64 	%fd1971, %fd243, %fd1970, %fd1969;
	ld.shared.f64 	%fd1972, [%r15+96];
	fma.rn.f64 	%fd1973, %fd244, %fd1972, %fd1971;
	fma.rn.f64 	%fd448, %fd1963, %fd1893, %fd422;
	ld.shared.f64 	%fd1974, [%r12+16];
	fma.rn.f64 	%fd1975, %fd246, %fd1974, %fd1973;
	ld.shared.f64 	%fd1976, [%r15+192];
	fma.rn.f64 	%fd1977, %fd247, %fd1976, %fd1975;
	fma.rn.f64 	%fd449, %fd1963, %fd1899, %fd423;
	ld.shared.f64 	%fd1978, [%r12+24];
	fma.rn.f64 	%fd1979, %fd249, %fd1978, %fd1977;
	ld.shared.f64 	%fd1980, [%r15+288];
	fma.rn.f64 	%fd1981, %fd250, %fd1980, %fd1979;
	fma.rn.f64 	%fd450, %fd1963, %fd1905, %fd424;
	ld.shared.f64 	%fd1982, [%r12+32];
	fma.rn.f64 	%fd1983, %fd252, %fd1982, %fd1981;
	ld.shared.f64 	%fd1984, [%r15+384];
	fma.rn.f64 	%fd1985, %fd253, %fd1984, %fd1983;
	fma.rn.f64 	%fd451, %fd1963, %fd1911, %fd425;
	ld.shared.f64 	%fd1986, [%r12+40];
	fma.rn.f64 	%fd1987, %fd255, %fd1986, %fd1985;
	ld.shared.f64 	%fd1988, [%r15+480];
	fma.rn.f64 	%fd1989, %fd256, %fd1988, %fd1987;
	fma.rn.f64 	%fd452, %fd1963, %fd1917, %fd426;
	ld.shared.f64 	%fd1990, [%r12+48];
	fma.rn.f64 	%fd1991, %fd258, %fd1990, %fd1989;
	ld.shared.f64 	%fd1992, [%r15+576];
	fma.rn.f64 	%fd1993, %fd259, %fd1992, %fd1991;
	fma.rn.f64 	%fd453, %fd1963, %fd1923, %fd432;
	ld.shared.f64 	%fd1994, [%r12+56];
	fma.rn.f64 	%fd1995, %fd261, %fd1994, %fd1993;
	ld.shared.f64 	%fd1996, [%r15+672];
	fma.rn.f64 	%fd1997, %fd262, %fd1996, %fd1995;
	fma.rn.f64 	%fd1998, %fd1963, %fd1929, %fd427;
	ld.shared.f64 	%fd1999, [%r12+64];
	fma.rn.f64 	%fd2000, %fd264, %fd1999, %fd1997;
	ld.shared.f64 	%fd2001, [%r15+768];
	fma.rn.f64 	%fd2002, %fd265, %fd2001, %fd2000;
	fma.rn.f64 	%fd454, %fd1963, %fd1935, %fd428;
	ld.shared.f64 	%fd2003, [%r12+72];
	fma.rn.f64 	%fd2004, %fd267, %fd2003, %fd2002;
	ld.shared.f64 	%fd2005, [%r15+864];
	fma.rn.f64 	%fd2006, %fd268, %fd2005, %fd2004;
	fma.rn.f64 	%fd455, %fd1963, %fd1941, %fd429;
	ld.shared.f64 	%fd2007, [%r12+80];
	fma.rn.f64 	%fd2008, %fd270, %fd2007, %fd2006;
	ld.shared.f64 	%fd2009, [%r15+960];
	fma.rn.f64 	%fd2010, %fd271, %fd2009, %fd2008;
	fma.rn.f64 	%fd456, %fd1963, %fd1947, %fd430;
	ld.shared.f64 	%fd2011, [%r12+88];
	fma.rn.f64 	%fd2012, %fd273, %fd2011, %fd2010;
	ld.shared.f64 	%fd2013, [%r15+1056];
	fma.rn.f64 	%fd2014, %fd274, %fd2013, %fd2012;
	fma.rn.f64 	%fd457, %fd1963, %fd1953, %fd431;
	add.f64 	%fd458, %fd2014, %fd1998;
	mov.f64 	%fd2997, 0d0000000000000000;
	mov.f64 	%fd2998, %fd2997;
	mov.f64 	%fd2999, %fd2997;
	mov.f64 	%fd3000, %fd2997;
	mov.f64 	%fd3001, %fd2997;
	mov.f64 	%fd3002, %fd2997;
	mov.f64 	%fd3003, %fd2997;
	@%p15 bra 	$L__BB51_25;
	ld.param.u64 	%rd58, [_Z32massMatrixMultiplyConstantKernelILi12ELi12ELi1EEvidPKdS1_S1_S1_S1_S1_S1_Pd_param_2];
	cvta.to.global.u64 	%rd35, %rd58;
	mov.u32 	%r110, %ctaid.x;
	mov.u32 	%r111, %tid.y;
	add.s32 	%r112, %r110, %r111;
	mov.u32 	%r113, %tid.x;
	mad.lo.s32 	%r114, %r112, 12096, %r113;
	mul.wide.s32 	%rd36, %r114, 8;
	add.s64 	%rd37, %rd35, %rd36;
	ld.global.nc.f64 	%fd2997, [%rd37+9216];
	ld.global.nc.f64 	%fd2998, [%rd37+23040];
	ld.global.nc.f64 	%fd2999, [%rd37+36864];
	ld.global.nc.f64 	%fd3000, [%rd37+50688];
	ld.global.nc.f64 	%fd3001, [%rd37+64512];
	ld.global.nc.f64 	%fd3002, [%rd37+78336];
	ld.global.nc.f64 	%fd3003, [%rd37+92160];
$L__BB51_25:
	ld.param.f64 	%fd2878, [_Z32massMatrixMultiplyConstantKernelILi12ELi12ELi1EEvidPKdS1_S1_S1_S1_S1_S1_Pd_param_1];
	ld.param.u32 	%r155, [_Z32massMatrixMultiplyConstantKernelILi12ELi12ELi1EEvidPKdS1_S1_S1_S1_S1_S1_Pd_param_0];
	mov.u32 	%r115, %ctaid.x;
	mov.u32 	%r116, %tid.y;
	add.s32 	%r117, %r115, %r116;
	setp.ge.s32 	%p16, %r117, %r155;
	ld.shared.f64 	%fd2016, [%r10+9216];
	fma.rn.f64 	%fd2017, %fd217, %fd2016, 0d0000000000000000;
	ld.shared.f64 	%fd2018, [%r16+9216];
	fma.rn.f64 	%fd2019, %fd218, %fd2018, 0d0000000000000000;
	ld.shared.f64 	%fd2020, [_ZZ32massMatrixMultiplyConstantKernelILi12ELi12ELi1EEvidPKdS1_S1_S1_S1_S1_S1_PdE13s_QuadToQuadD+768];
	fma.rn.f64 	%fd2021, %fd2020, %fd191, 0d0000000000000000;
	ld.shared.f64 	%fd2022, [%r10+9224];
	fma.rn.f64 	%fd2023, %fd219, %fd2022, %fd2017;
	ld.shared.f64 	%fd2024, [%r16+9312];
	fma.rn.f64 	%fd2025, %fd220, %fd2024, %fd2019;
	ld.shared.f64 	%fd2026, [_ZZ32massMatrixMultiplyConstantKernelILi12ELi12ELi1EEvidPKdS1_S1_S1_S1_S1_S1_PdE13s_QuadToQuadD+776];
	fma.rn.f64 	%fd2027, %fd2026, %fd192, %fd2021;
	ld.shared.f64 	%fd2028, [%r10+9232];
	fma.rn.f64 	%fd2029, %fd221, %fd2028, %fd2023;
	ld.shared.f64 	%fd2030, [%r16+9408];
	fma.rn.f64 	%fd2031, %fd222, %fd2030, %fd2025;
	ld.shared.f64 	%fd2032, [_ZZ32massMatrixMultiplyConstantKernelILi12ELi12ELi1EEvidPKdS1_S1_S1_S1_S1_S1_PdE13s_QuadToQuadD+784];
	fma.rn.f64 	%fd2033, %fd2032, %fd193, %fd2027;
	ld.shared.f64 	%fd2034, [%r10+9240];
	fma.rn.f64 	%fd2035, %fd223, %fd2034, %fd2029;
	ld.shared.f64 	%fd2036, [%r16+9504];
	fma.rn.f64 	%fd2037, %fd224, %fd2036, %fd2031;
	ld.shared.f64 	%fd2038, [_ZZ32massMatrixMultiplyConstantKernelILi12ELi12ELi1EEvidPKdS1_S1_S1_S1_S1_S1_PdE13s_QuadToQuadD+792];
	fma.rn.f64 	%fd2039, %fd2038, %fd194, %fd2033;
	ld.shared.f64 	%fd2040, [%r10+9248];
	fma.rn.f64 	%fd2041, %fd225, %fd2040, %fd2035;
	ld.shared.f64 	%fd2042, [%r16+9600];
	fma.rn.f64 	%fd2043, %fd226, %fd2042, %fd2037;
	ld.shared.f64 	%fd2044, [_ZZ32massMatrixMultiplyConstantKernelILi12ELi12ELi1EEvidPKdS1_S1_S1_S1_S1_S1_PdE13s_QuadToQuadD+800];
	fma.rn.f64 	%fd2045, %fd2044, %fd195, %fd2039;
	ld.shared.f64 	%fd2046, [%r10+9256];
	fma.rn.f64 	%fd2047, %fd227, %fd2046, %fd2041;
	ld.shared.f64 	%fd2048, [%r16+9696];
	fma.rn.f64 	%fd2049, %fd228, %fd2048, %fd2043;
	ld.shared.f64 	%fd2050, [_ZZ32massMatrixMultiplyConstantKernelILi12ELi12ELi1EEvidPKdS1_S1_S1_S1_S1_S1_PdE13s_QuadToQuadD+808];
	fma.rn.f64 	%fd2051, %fd2050, %fd196, %fd2045;
	ld.shared.f64 	%fd2052, [%r10+9264];
	fma.rn.f64 	%fd2053, %fd229, %fd2052, %fd2047;
	ld.shared.f64 	%fd2054, [%r16+9792];
	fma.rn.f64 	%fd2055, %fd230, %fd2054, %fd2049;
	ld.shared.f64 	%fd2056, [_ZZ32massMatrixMultiplyConstantKernelILi12ELi12ELi1EEvidPKdS1_S1_S1_S1_S1_S1_PdE13s_QuadToQuadD+816];
	fma.rn.f64 	%fd2057, %fd2056, %fd197, %fd2051;
	ld.shared.f64 	%fd2058, [%r10+9272];
	fma.rn.f64 	%fd2059, %fd231, %fd2058, %fd2053;
	ld.shared.f64 	%fd2060, [%r16+9888];
	fma.rn.f64 	%fd2061, %fd232, %fd2060, %fd2055;
	ld.shared.f64 	%fd2062, [_ZZ32massMatrixMultiplyConstantKernelILi12ELi12ELi1EEvidPKdS1_S1_S1_S1_S1_S1_PdE13s_QuadToQuadD+824];
	fma.rn.f64 	%fd2063, %fd2062, %fd198, %fd2057;
	ld.shared.f64 	%fd2064, [%r10+9280];
	fma.rn.f64 	%fd2065, %fd233, %fd2064, %fd2059;
	ld.shared.f64 	%fd2066, [%r16+9984];
	fma.rn.f64 	%fd2067, %fd234, %fd2066, %fd2061;
	ld.shared.f64 	%fd2068, [_ZZ32massMatrixMultiplyConstantKernelILi12ELi12ELi1EEvidPKdS1_S1_S1_S1_S1_S1_PdE13s_QuadToQuadD+832];
	fma.rn.f64 	%fd2069, %fd2068, %fd199, %fd2063;
	ld.shared.f64 	%fd2070, [%r10+9288];
	fma.rn.f64 	%fd2071, %fd235, %fd2070, %fd2065;
	ld.shared.f64 	%fd2072, [%r16+10080];
	fma.rn.f64 	%fd2073, %fd236, %fd2072, %fd2067;
	ld.shared.f64 	%fd2074, [_ZZ32massMatrixMultiplyConstantKernelILi12ELi12ELi1EEvidPKdS1_S1_S1_S1_S1_S1_PdE13s_QuadToQuadD+840];
	fma.rn.f64 	%fd2075, %fd2074, %fd200, %fd2069;
	ld.shared.f64 	%fd2076, [%r10+9296];
	fma.rn.f64 	%fd2077, %fd237, %fd2076, %fd2071;
	ld.shared.f64 	%fd2078, [%r16+10176];
	fma.rn.f64 	%fd2079, %fd238, %fd2078, %fd2073;
	ld.shared.f64 	%fd2080, [_ZZ32massMatrixMultiplyConstantKernelILi12ELi12ELi1EEvidPKdS1_S1_S1_S1_S1_S1_PdE13s_QuadToQuadD+848];
	fma.rn.f64 	%fd2081, %fd2080, %fd201, %fd2075;
	ld.shared.f64 	%fd2082, [%r10+9304];
	fma.rn.f64 	%fd2083, %fd239, %fd2082, %fd2077;
	ld.shared.f64 	%fd2084, [%r16+10272];
	fma.rn.f64 	%fd2085, %fd240, %fd2084, %fd2079;
	ld.shared.f64 	%fd2086, [_ZZ32massMatrixMultiplyConstantKernelILi12ELi12ELi1EEvidPKdS1_S1_S1_S1_S1_S1_PdE13s_QuadToQuadD+856];
	fma.rn.f64 	%fd2087, %fd2086, %fd202, %fd2081;
	bar.sync 	0;
	mul.f64 	%fd2088, %fd2998, %fd2085;
	fma.rn.f64 	%fd2089, %fd2997, %fd2083, %fd2088;
	fma.rn.f64 	%fd2090, %fd2999, %fd2087, %fd2089;
	st.shared.f64 	[%r13], %fd2090;
	mul.f64 	%fd2091, %fd3000, %fd2085;
	fma.rn.f64 	%fd2092, %fd2998, %fd2083, %fd2091;
	fma.rn.f64 	%fd2093, %fd3001, %fd2087, %fd2092;
	st.shared.f64 	[%r14], %fd2093;
	mul.f64 	%fd2094, %fd3001, %fd2085;
	fma.rn.f64 	%fd2095, %fd2999, %fd2083, %fd2094;
	fma.rn.f64 	%fd2096, %fd3002, %fd2087, %fd2095;
	mul.f64 	%fd2097, %fd2878, %fd3003;
	bar.sync 	0;
	ld.shared.f64 	%fd2098, [%r12];
	mul.f64 	%fd2099, %fd241, %fd2098;
	fma.rn.f64 	%fd2100, %fd2097, %fd199, %fd2099;
	ld.shared.f64 	%fd2101, [%r15];
	fma.rn.f64 	%fd2102, %fd242, %fd2101, %fd2100;
	fma.rn.f64 	%fd473, %fd2096, %fd2020, %fd447;
	ld.shared.f64 	%fd2103, [%r12+8];
	fma.rn.f64 	%fd2104, %fd243, %fd2103, %fd2102;
	ld.shared.f64 	%fd2105, [%r15+96];
	fma.rn.f64 	%fd2106, %fd244, %fd2105, %fd2104;
	fma.rn.f64 	%fd474, %fd2096, %fd2026, %fd448;
	ld.shared.f64 	%fd2107, [%r12+16];
	fma.rn.f64 	%fd2108, %fd246, %fd2107, %fd2106;
	ld.shared.f64 	%fd2109, [%r15+192];
	fma.rn.f64 	%fd2110, %fd247, %fd2109, %fd2108;
	fma.rn.f64 	%fd475, %fd2096, %fd2032, %fd449;
	ld.shared.f64 	%fd2111, [%r12+24];
	fma.rn.f64 	%fd2112, %fd249, %fd2111, %fd2110;
	ld.shared.f64 	%fd2113, [%r15+288];
	fma.rn.f64 	%fd2114, %fd250, %fd2113, %fd2112;
	fma.rn.f64 	%fd476, %fd2096, %fd2038, %fd450;
	ld.shared.f64 	%fd2115, [%r12+32];
	fma.rn.f64 	%fd2116, %fd252, %fd2115, %fd2114;
	ld.shared.f64 	%fd2117, [%r15+384];
	fma.rn.f64 	%fd2118, %fd253, %fd2117, %fd2116;
	fma.rn.f64 	%fd477, %fd2096, %fd2044, %fd451;
	ld.shared.f64 	%fd2119, [%r12+40];
	fma.rn.f64 	%fd2120, %fd255, %fd2119, %fd2118;
	ld.shared.f64 	%fd2121, [%r15+480];
	fma.rn.f64 	%fd2122, %fd256, %fd2121, %fd2120;
	fma.rn.f64 	%fd478, %fd2096, %fd2050, %fd452;
	ld.shared.f64 	%fd2123, [%r12+48];
	fma.rn.f64 	%fd2124, %fd258, %fd2123, %fd2122;
	ld.shared.f64 	%fd2125, [%r15+576];
	fma.rn.f64 	%fd2126, %fd259, %fd2125, %fd2124;
	fma.rn.f64 	%fd479, %fd2096, %fd2056, %fd453;
	ld.shared.f64 	%fd2127, [%r12+56];
	fma.rn.f64 	%fd2128, %fd261, %fd2127, %fd2126;
	ld.shared.f64 	%fd2129, [%r15+672];
	fma.rn.f64 	%fd2130, %fd262, %fd2129, %fd2128;
	fma.rn.f64 	%fd480, %fd2096, %fd2062, %fd458;
	ld.shared.f64 	%fd2131, [%r12+64];
	fma.rn.f64 	%fd2132, %fd264, %fd2131, %fd2130;
	ld.shared.f64 	%fd2133, [%r15+768];
	fma.rn.f64 	%fd2134, %fd265, %fd2133, %fd2132;
	fma.rn.f64 	%fd2135, %fd2096, %fd2068, %fd454;
	ld.shared.f64 	%fd2136, [%r12+72];
	fma.rn.f64 	%fd2137, %fd267, %fd2136, %fd2134;
	ld.shared.f64 	%fd2138, [%r15+864];
	fma.rn.f64 	%fd2139, %fd268, %fd2138, %fd2137;
	fma.rn.f64 	%fd481, %fd2096, %fd2074, %fd455;
	ld.shared.f64 	%fd2140, [%r12+80];
	fma.rn.f64 	%fd2141, %fd270, %fd2140, %fd2139;
	ld.shared.f64 	%fd2142, [%r15+960];
	fma.rn.f64 	%fd2143, %fd271, %fd2142, %fd2141;
	fma.rn.f64 	%fd482, %fd2096, %fd2080, %fd456;
	ld.shared.f64 	%fd2144, [%r12+88];
	fma.rn.f64 	%fd2145, %fd273, %fd2144, %fd2143;
	ld.shared.f64 	%fd2146, [%r15+1056];
	fma.rn.f64 	%fd2147, %fd274, %fd2146, %fd2145;
	fma.rn.f64 	%fd483, %fd2096, %fd2086, %fd457;
	add.f64 	%fd484, %fd2147, %fd2135;
	mov.f64 	%fd3004, 0d0000000000000000;
	mov.f64 	%fd3005, %fd3004;
	mov.f64 	%fd3006, %fd3004;
	mov.f64 	%fd3007, %fd3004;
	mov.f64 	%fd3008, %fd3004;
	mov.f64 	%fd3009, %fd3004;
	mov.f64 	%fd3010, %fd3004;
	@%p16 bra 	$L__BB51_27;
	ld.param.u64 	%rd59, [_Z32massMatrixMultiplyConstantKernelILi12ELi12ELi1EEvidPKdS1_S1_S1_S1_S1_S1_Pd_param_2];
	cvta.to.global.u64 	%rd38, %rd59;
	mov.u32 	%r118, %ctaid.x;
	mov.u32 	%r119, %tid.y;
	add.s32 	%r120, %r118, %r119;
	mov.u32 	%r121, %tid.x;
	mad.lo.s32 	%r122, %r120, 12096, %r121;
	mul.wide.s32 	%rd39, %r122, 8;
	add.s64 	%rd40, %rd38, %rd39;
	ld.global.nc.f64 	%fd3004, [%rd40+10368];
	ld.global.nc.f64 	%fd3005, [%rd40+24192];
	ld.global.nc.f64 	%fd3006, [%rd40+38016];
	ld.global.nc.f64 	%fd3007, [%rd40+51840];
	ld.global.nc.f64 	%fd3008, [%rd40+65664];
	ld.global.nc.f64 	%fd3009, [%rd40+79488];
	ld.global.nc.f64 	%fd3010, [%rd40+93312];
$L__BB51_27:
	ld.param.f64 	%fd2879, [_Z32massMatrixMultiplyConstantKernelILi12ELi12ELi1EEvidPKdS1_S1_S1_S1_S1_S1_Pd_param_1];
	ld.param.u32 	%r156, [_Z32massMatrixMultiplyConstantKernelILi12ELi12ELi1EEvidPKdS1_S1_S1_S1_S1_S1_Pd_param_0];
	mov.u32 	%r123, %ctaid.x;
	mov.u32 	%r124, %tid.y;
	add.s32 	%r125, %r123, %r124;
	setp.ge.s32 	%p17, %r125, %r156;
	ld.shared.f64 	%fd2149, [%r10+10368];
	fma.rn.f64 	%fd2150, %fd217, %fd2149, 0d0000000000000000;
	ld.shared.f64 	%fd2151, [%r16+10368];
	fma.rn.f64 	%fd2152, %fd218, %fd2151, 0d0000000000000000;
	ld.shared.f64 	%fd2153, [_ZZ32massMatrixMultiplyConstantKernelILi12ELi12ELi1EEvidPKdS1_S1_S1_S1_S1_S1_PdE13s_QuadToQuadD+864];
	fma.rn.f64 	%fd2154, %fd2153, %fd191, 0d0000000000000000;
	ld.shared.f64 	%fd2155, [%r10+10376];
	fma.rn.f64 	%fd2156, %fd219, %fd2155, %fd2150;
	ld.shared.f64 	%fd2157, [%r16+10464];
	fma.rn.f64 	%fd2158, %fd220, %fd2157, %fd2152;
	ld.shared.f64 	%fd2159, [_ZZ32massMatrixMultiplyConstantKernelILi12ELi12ELi1EEvidPKdS1_S1_S1_S1_S1_S1_PdE13s_QuadToQuadD+872];
	fma.rn.f64 	%fd2160, %fd2159, %fd192, %fd2154;
	ld.shared.f64 	%fd2161, [%r10+10384];
	fma.rn.f64 	%fd2162, %fd221, %fd2161, %fd2156;
	ld.shared.f64 	%fd2163, [%r16+10560];
	fma.rn.f64 	%fd2164, %fd222, %fd2163, %fd2158;
	ld.shared.f64 	%fd2165, [_ZZ32massMatrixMultiplyConstantKernelILi12ELi12ELi1EEvidPKdS1_S1_S1_S1_S1_S1_PdE13s_QuadToQuadD+880];
	fma.rn.f64 	%fd2166, %fd2165, %fd193, %fd2160;
	ld.shared.f64 	%fd2167, [%r10+10392];
	fma.rn.f64 	%fd2168, %fd223, %fd2167, %fd2162;
	ld.shared.f64 	%fd2169, [%r16+10656];
	fma.rn.f64 	%fd2170, %fd224, %fd2169, %fd2164;
	ld.shared.f64 	%fd2171, [_ZZ32massMatrixMultiplyConstantKernelILi12ELi12ELi1EEvidPKdS1_S1_S1_S1_S1_S1_PdE13s_QuadToQuadD+888];
	fma.rn.f64 	%fd2172, %fd2171, %fd194, %fd2166;
	ld.shared.f64 	%fd2173, [%r10+10400];
	fma.rn.f64 	%fd2174, %fd225, %fd2173, %fd2168;
	ld.shared.f64 	%fd2175, [%r16+10752];
	fma.rn.f64 	%fd2176, %fd226, %fd2175, %fd2170;
	ld.shared.f64 	%fd2177, [_ZZ32massMatrixMultiplyConstantKernelILi12ELi12ELi1EEvidPKdS1_S1_S1_S1_S1_S1_PdE13s_QuadToQuadD+896];
	fma.rn.f64 	%fd2178, %fd2177, %fd195, %fd2172;
	ld.shared.f64 	%fd2179, [%r10+10408];
	fma.rn.f64 	%fd2180, %fd227, %fd2179, %fd2174;
	ld.shared.f64 	%fd2181, [%r16+10848];
	fma.rn.f64 	%fd2182, %fd228, %fd2181, %fd2176;
	ld.shared.f64 	%fd2183, [_ZZ32massMatrixMultiplyConstantKernelILi12ELi12ELi1EEvidPKdS1_S1_S1_S1_S1_S1_PdE13s_QuadToQuadD+904];
	fma.rn.f64 	%fd2184, %fd2183, %fd196, %fd2178;
	ld.shared.f64 	%fd2185, [%r10+10416];
	fma.rn.f64 	%fd2186, %fd229, %fd2185, %fd2180;
	ld.shared.f64 	%fd2187, [%r16+10944];
	fma.rn.f64 	%fd2188, %fd230, %fd2187, %fd2182;
	ld.shared.f64 	%fd2189, [_ZZ32massMatrixMultiplyConstantKernelILi12ELi12ELi1EEvidPKdS1_S1_S1_S1_S1_S1_PdE13s_QuadToQuadD+912];
	fma.rn.f64 	%fd2190, %fd2189, %fd197, %fd2184;
	ld.shared.f64 	%fd2191, [%r10+10424];
	fma.rn.f64 	%fd2192, %fd231, %fd2191, %fd2186;
	ld.shared.f64 	%fd2193, [%r16+11040];
	fma.rn.f64 	%fd2194, %fd232, %fd2193, %fd2188;
	ld.shared.f64 	%fd2195, [_ZZ32massMatrixMultiplyConstantKernelILi12ELi12ELi1EEvidPKdS1_S1_S1_S1_S1_S1_PdE13s_QuadToQuadD+920];
	fma.rn.f64 	%fd2196, %fd2195, %fd198, %fd2190;
	ld.shared.f64 	%fd2197, [%r10+10432];
	fma.rn.f64 	%fd2198, %fd233, %fd2197, %fd2192;
	ld.shared.f64 	%fd2199, [%r16+11136];
	fma.rn.f64 	%fd2200, %fd234, %fd2199, %fd2194;
	ld.shared.f64 	%fd2201, [_ZZ32massMatrixMultiplyConstantKernelILi12ELi12ELi1EEvidPKdS1_S1_S1_S1_S1_S1_PdE13s_QuadToQuadD+928];
	fma.rn.f64 	%fd2202, %fd2201, %fd199, %fd2196;
	ld.shared.f64 	%fd2203, [%r10+10440];
	fma.rn.f64 	%fd2204, %fd235, %fd2203, %fd2198;
	ld.shared.f64 	%fd2205, [%r16+11232];
	fma.rn.f64 	%fd2206, %fd236, %fd2205, %fd2200;
	ld.shared.f64 	%fd2207, [_ZZ32massMatrixMultiplyConstantKernelILi12ELi12ELi1EEvidPKdS1_S1_S1_S1_S1_S1_PdE13s_QuadToQuadD+936];
	fma.rn.f64 	%fd2208, %fd2207, %fd200, %fd2202;
	ld.shared.f64 	%fd2209, [%r10+10448];
	fma.rn.f64 	%fd2210, %fd237, %fd2209, %fd2204;
	ld.shared.f64 	%fd2211, [%r16+11328];
	fma.rn.f64 	%fd2212, %fd238, %fd2211, %fd2206;
	ld.shared.f64 	%fd2213, [_ZZ32massMatrixMultiplyConstantKernelILi12ELi12ELi1EEvidPKdS1_S1_S1_S1_S1_S1_PdE13s_QuadToQuadD+944];
	fma.rn.f64 	%fd2214, %fd2213, %fd201, %fd2208;
	ld.shared.f64 	%fd2215, [%r10+10456];
	fma.rn.f64 	%fd2216, %fd239, %fd2215, %fd2210;
	ld.shared.f64 	%fd2217, [%r16+11424];
	fma.rn.f64 	%fd2218, %fd240, %fd2217, %fd2212;
	ld.shared.f64 	%fd2219, [_ZZ32massMatrixMultiplyConstantKernelILi12ELi12ELi1EEvidPKdS1_S1_S1_S1_S1_S1_PdE13s_QuadToQuadD+952];
	fma.rn.f64 	%fd2220, %fd2219, %fd202, %fd2214;
	bar.sync 	0;
	mul.f64 	%fd2221, %fd3005, %fd2218;
	fma.rn.f64 	%fd2222, %fd3004, %fd2216, %fd2221;
	fma.rn.f64 	%fd2223, %fd3006, %fd2220, %fd2222;
	st.shared.f64 	[%r13], %fd2223;
	mul.f64 	%fd2224, %fd3007, %fd2218;
	fma.rn.f64 	%fd2225, %fd3005, %fd2216, %fd2224;
	fma.rn.f64 	%fd2226, %fd3008, %fd2220, %fd2225;
	st.shared.f64 	[%r14], %fd2226;
	mul.f64 	%fd2227, %fd3008, %fd2218;
	fma.rn.f64 	%fd2228, %fd3006, %fd2216, %fd2227;
	fma.rn.f64 	%fd2229, %fd3009, %fd2220, %fd2228;
	mul.f64 	%fd2230, %fd2879, %fd3010;
	bar.sync 	0;
	ld.shared.f64 	%fd2231, [%r12];
	mul.f64 	%fd2232, %fd241, %fd2231;
	fma.rn.f64 	%fd2233, %fd2230, %fd200, %fd2232;
	ld.shared.f64 	%fd2234, [%r15];
	fma.rn.f64 	%fd2235, %fd242, %fd2234, %fd2233;
	fma.rn.f64 	%fd499, %fd2229, %fd2153, %fd473;
	ld.shared.f64 	%fd2236, [%r12+8];
	fma.rn.f64 	%fd2237, %fd243, %fd2236, %fd2235;
	ld.shared.f64 	%fd2238, [%r15+96];
	fma.rn.f64 	%fd2239, %fd244, %fd2238, %fd2237;
	fma.rn.f64 	%fd500, %fd2229, %fd2159, %fd474;
	ld.shared.f64 	%fd2240, [%r12+16];
	fma.rn.f64 	%fd2241, %fd246, %fd2240, %fd2239;
	ld.shared.f64 	%fd2242, [%r15+192];
	fma.rn.f64 	%fd2243, %fd247, %fd2242, %fd2241;
	fma.rn.f64 	%fd501, %fd2229, %fd2165, %fd475;
	ld.shared.f64 	%fd2244, [%r12+24];
	fma.rn.f64 	%fd2245, %fd249, %fd2244, %fd2243;
	ld.shared.f64 	%fd2246, [%r15+288];
	fma.rn.f64 	%fd2247, %fd250, %fd2246, %fd2245;
	fma.rn.f64 	%fd502, %fd2229, %fd2171, %fd476;
	ld.shared.f64 	%fd2248, [%r12+32];
	fma.rn.f64 	%fd2249, %fd252, %fd2248, %fd2247;
	ld.shared.f64 	%fd2250, [%r15+384];
	fma.rn.f64 	%fd2251, %fd253, %fd2250, %fd2249;
	fma.rn.f64 	%fd503, %fd2229, %fd2177, %fd477;
	ld.shared.f64 	%fd2252, [%r12+40];
	fma.rn.f64 	%fd2253, %fd255, %fd2252, %fd2251;
	ld.shared.f64 	%fd2254, [%r15+480];
	fma.rn.f64 	%fd2255, %fd256, %fd2254, %fd2253;
	fma.rn.f64 	%fd504, %fd2229, %fd2183, %fd478;
	ld.shared.f64 	%fd2256, [%r12+48];
	fma.rn.f64 	%fd2257, %fd258, %fd2256, %fd2255;
	ld.shared.f64 	%fd2258, [%r15+576];
	fma.rn.f64 	%fd2259, %fd259, %fd2258, %fd2257;
	fma.rn.f64 	%fd505, %fd2229, %fd2189, %fd479;
	ld.shared.f64 	%fd2260, [%r12+56];
	fma.rn.f64 	%fd2261, %fd261, %fd2260, %fd2259;
	ld.shared.f64 	%fd2262, [%r15+672];
	fma.rn.f64 	%fd2263, %fd262, %fd2262, %fd2261;
	fma.rn.f64 	%fd506, %fd2229, %fd2195, %fd480;
	ld.shared.f64 	%fd2264, [%r12+64];
	fma.rn.f64 	%fd2265, %fd264, %fd2264, %fd2263;
	ld.shared.f64 	%fd2266, [%r15+768];
	fma.rn.f64 	%fd2267, %fd265, %fd2266, %fd2265;
	fma.rn.f64 	%fd507, %fd2229, %fd2201, %fd484;
	ld.shared.f64 	%fd2268, [%r12+72];
	fma.rn.f64 	%fd2269, %fd267, %fd2268, %fd2267;
	ld.shared.f64 	%fd2270, [%r15+864];
	fma.rn.f64 	%fd2271, %fd268, %fd2270, %fd2269;
	fma.rn.f64 	%fd2272, %fd2229, %fd2207, %fd481;
	ld.shared.f64 	%fd2273, [%r12+80];
	fma.rn.f64 	%fd2274, %fd270, %fd2273, %fd2271;
	ld.shared.f64 	%fd2275, [%r15+960];
	fma.rn.f64 	%fd2276, %fd271, %fd2275, %fd2274;
	fma.rn.f64 	%fd508, %fd2229, %fd2213, %fd482;
	ld.shared.f64 	%fd2277, [%r12+88];
	fma.rn.f64 	%fd2278, %fd273, %fd2277, %fd2276;
	ld.shared.f64 	%fd2279, [%r15+1056];
	fma.rn.f64 	%fd2280, %fd274, %fd2279, %fd2278;
	fma.rn.f64 	%fd509, %fd2229, %fd2219, %fd483;
	add.f64 	%fd510, %fd2280, %fd2272;
	mov.f64 	%fd3011, 0d0000000000000000;
	mov.f64 	%fd3012, %fd3011;
	mov.f64 	%fd3013, %fd3011;
	mov.f64 	%fd3014, %fd3011;
	mov.f64 	%fd3015, %fd3011;
	mov.f64 	%fd3016, %fd3011;
	mov.f64 	%fd3017, %fd3011;
	@%p17 bra 	$L__BB51_29;
	ld.param.u64 	%rd60, [_Z32massMatrixMultiplyConstantKernelILi12ELi12ELi1EEvidPKdS1_S1_S1_S1_S1_S1_Pd_param_2];
	cvta.to.global.u64 	%rd41, %rd60;
	mov.u32 	%r126, %ctaid.x;
	mov.u32 	%r127, %tid.y;
	add.s32 	%r128, %r126, %r127;
	mov.u32 	%r129, %tid.x;
	mad.lo.s32 	%r130, %r128, 12096, %r129;
	mul.wide.s32 	%rd42, %r130, 8;
	add.s64 	%rd43, %rd41, %rd42;
	ld.global.nc.f64 	%fd3011, [%rd43+11520];
	ld.global.nc.f64 	%fd3012, [%rd43+25344];
	ld.global.nc.f64 	%fd3013, [%rd43+39168];
	ld.global.nc.f64 	%fd3014, [%rd43+52992];
	ld.global.nc.f64 	%fd3015, [%rd43+66816];
	ld.global.nc.f64 	%fd3016, [%rd43+80640];
	ld.global.nc.f64 	%fd3017, [%rd43+94464];
$L__BB51_29:
	ld.param.f64 	%fd2880, [_Z32massMatrixMultiplyConstantKernelILi12ELi12ELi1EEvidPKdS1_S1_S1_S1_S1_S1_Pd_param_1];
	ld.param.u32 	%r157, [_Z32massMatrixMultiplyConstantKernelILi12ELi12ELi1EEvidPKdS1_S1_S1_S1_S1_S1_Pd_param_0];
	mov.u32 	%r131, %ctaid.x;
	mov.u32 	%r132, %tid.y;
	add.s32 	%r133, %r131, %r132;
	setp.ge.s32 	%p18, %r133, %r157;
	ld.shared.f64 	%fd2282, [%r10+11520];
	fma.rn.f64 	%fd2283, %fd217, %fd2282, 0d0000000000000000;
	ld.shared.f64 	%fd2284, [%r16+11520];
	fma.rn.f64 	%fd2285, %fd218, %fd2284, 0d0000000000000000;
	ld.shared.f64 	%fd2286, [_ZZ32massMatrixMultiplyConstantKernelILi12ELi12ELi1EEvidPKdS1_S1_S1_S1_S1_S1_PdE13s_QuadToQuadD+960];
	fma.rn.f64 	%fd2287, %fd2286, %fd191, 0d0000000000000000;
	ld.shared.f64 	%fd2288, [%r10+11528];
	fma.rn.f64 	%fd2289, %fd219, %fd2288, %fd2283;
	ld.shared.f64 	%fd2290, [%r16+11616];
	fma.rn.f64 	%fd2291, %fd220, %fd2290, %fd2285;
	ld.shared.f64 	%fd2292, [_ZZ32massMatrixMultiplyConstantKernelILi12ELi12ELi1EEvidPKdS1_S1_S1_S1_S1_S1_PdE13s_QuadToQuadD+968];
	fma.rn.f64 	%fd2293, %fd2292, %fd192, %fd2287;
	ld.shared.f64 	%fd2294, [%r10+11536];
	fma.rn.f64 	%fd2295, %fd221, %fd2294, %fd2289;
	ld.shared.f64 	%fd2296, [%r16+11712];
	fma.rn.f64 	%fd2297, %fd222, %fd2296, %fd2291;
	ld.shared.f64 	%fd2298, [_ZZ32massMatrixMultiplyConstantKernelILi12ELi12ELi1EEvidPKdS1_S1_S1_S1_S1_S1_PdE13s_QuadToQuadD+976];
	fma.rn.f64 	%fd2299, %fd2298, %fd193, %fd2293;
	ld.shared.f64 	%fd2300, [%r10+11544];
	fma.rn.f64 	%fd2301, %fd223, %fd2300, %fd2295;
	ld.shared.f64 	%fd2302, [%r16+11808];
	fma.rn.f64 	%fd2303, %fd224, %fd2302, %fd2297;
	ld.shared.f64 	%fd2304, [_ZZ32massMatrixMultiplyConstantKernelILi12ELi12ELi1EEvidPKdS1_S1_S1_S1_S1_S1_PdE13s_QuadToQuadD+984];
	fma.rn.f64 	%fd2305, %fd2304, %fd194, %fd2299;
	ld.shared.f64 	%fd2306, [%r10+11552];
	fma.rn.f64 	%fd2307, %fd225, %fd2306, %fd2301;
	ld.shared.f64 	%fd2308, [%r16+11904];
	fma.rn.f64 	%fd2309, %fd226, %fd2308, %fd2303;
	ld.shared.f64 	%fd2310, [_ZZ32massMatrixMultiplyConstantKernelILi12ELi12ELi1EEvidPKdS1_S1_S1_S1_S1_S1_PdE13s_QuadToQuadD+992];
	fma.rn.f64 	%fd2311, %fd2310, %fd195, %fd2305;
	ld.shared.f64 	%fd2312, [%r10+11560];
	fma.rn.f64 	%fd2313, %fd227, %fd2312, %fd2307;
	ld.shared.f64 	%fd2314, [%r16+12000];
	fma.rn.f64 	%fd2315, %fd228, %fd2314, %fd2309;
	ld.shared.f64 	%fd2316, [_ZZ32massMatrixMultiplyConstantKernelILi12ELi12ELi1EEvidPKdS1_S1_S1_S1_S1_S1_PdE13s_QuadToQuadD+1000];
	fma.rn.f64 	%fd2317, %fd2316, %fd196, %fd2311;
	ld.shared.f64 	%fd2318, [%r10+11568];
	fma.rn.f64 	%fd2319, %fd229, %fd2318, %fd2313;
	ld.shared.f64 	%fd2320, [%r16+12096];
	fma.rn.f64 	%fd2321, %fd230, %fd2320, %fd2315;
	ld.shared.f64 	%fd2322, [_ZZ32massMatrixMultiplyConstantKernelILi12ELi12ELi1EEvidPKdS1_S1_S1_S1_S1_S1_PdE13s_QuadToQuadD+1008];
	fma.rn.f64 	%fd2323, %fd2322, %fd197, %fd2317;
	ld.shared.f64 	%fd2324, [%r10+11576];
	fma.rn.f64 	%fd2325, %fd231, %fd2324, %fd2319;
	ld.shared.f64 	%fd2326, [%r16+12192];
	fma.rn.f64 	%fd2327, %fd232, %fd2326, %fd2321;
	ld.shared.f64 	%fd2328, [_ZZ32massMatrixMultiplyConstantKernelILi12ELi12ELi1EEvidPKdS1_S1_S1_S1_S1_S1_PdE13s_QuadToQuadD+1016];
	fma.rn.f64 	%fd2329, %fd2328, %fd198, %fd2323;
	ld.shared.f64 	%fd2330, [%r10+11584];
	fma.rn.f64 	%fd2331, %fd233, %fd2330, %fd2325;
	ld.shared.f64 	%fd2332, [%r16+12288];
	fma.rn.f64 	%fd2333, %fd234, %fd2332, %fd2327;
	ld.shared.f64 	%fd2334, [_ZZ32massMatrixMultiplyConstantKernelILi12ELi12ELi1EEvidPKdS1_S1_S1_S1_S1_S1_PdE13s_QuadToQuadD+1024];
	fma.rn.f64 	%fd2335, %fd2334, %fd199, %fd2329;
	ld.shared.f64 	%fd2336, [%r10+11592];
	fma.rn.f64 	%fd2337, %fd235, %fd2336, %fd2331;
	ld.shared.f64 	%fd2338, [%r16+12384];
	fma.rn.f64 	%fd2339, %fd236, %fd2338, %fd2333;
	ld.shared.f64 	%fd2340, [_ZZ32massMatrixMultiplyConstantKernelILi12ELi12ELi1EEvidPKdS1_S1_S1_S1_S1_S1_PdE13s_QuadToQuadD+1032];
	fma.rn.f64 	%fd2341, %fd2340, %fd200, %fd2335;
	ld.shared.f64 	%fd2342, [%r10+11600];
	fma.rn.f64 	%fd2343, %fd237, %fd2342, %fd2337;
	ld.shared.f64 	%fd2344, [%r16+12480];
	fma.rn.f64 	%fd2345, %fd238, %fd2344, %fd2339;
	ld.shared.f64 	%fd2346, [_ZZ32massMatrixMultiplyConstantKernelILi12ELi12ELi1EEvidPKdS1_S1_S1_S1_S1_S1_PdE13s_QuadToQuadD+1040];
	fma.rn.f64 	%fd2347, %fd2346, %fd201, %fd2341;
	ld.shared.f64 	%fd2348, [%r10+11608];
	fma.rn.f64 	%fd2349, %fd239, %fd2348, %fd2343;
	ld.shared.f64 	%fd2350, [%r16+12576];
	fma.rn.f64 	%fd2351, %fd240, %fd2350, %fd2345;
	ld.shared.f64 	%fd2352, [_ZZ32massMatrixMultiplyConstantKernelILi12ELi12ELi1EEvidPKdS1_S1_S1_S1_S1_S1_PdE13s_QuadToQuadD+1048];
	fma.rn.f64 	%fd2353, %fd2352, %fd202, %fd2347;
	bar.sync 	0;
	mul.f64 	%fd2354, %fd3012, %fd2351;
	fma.rn.f64 	%fd2355, %fd3011, %fd2349, %fd2354;
	fma.rn.f64 	%fd2356, %fd3013, %fd2353, %fd2355;
	st.shared.f64 	[%r13], %fd2356;
	mul.f64 	%fd2357, %fd3014, %fd2351;
	fma.rn.f64 	%fd2358, %fd3012, %fd2349, %fd2357;
	fma.rn.f64 	%fd2359, %fd3015, %fd2353, %fd2358;
	st.shared.f64 	[%r14], %fd2359;
	mul.f64 	%fd2360, %fd3015, %fd2351;
	fma.rn.f64 	%fd2361, %fd3013, %fd2349, %fd2360;
	fma.rn.f64 	%fd2362, %fd3016, %fd2353, %fd2361;
	mul.f64 	%fd2363, %fd2880, %fd3017;
	bar.sync 	0;
	ld.shared.f64 	%fd2364, [%r12];
	mul.f64 	%fd2365, %fd241, %fd2364;
	fma.rn.f64 	%fd2366, %fd2363, %fd201, %fd2365;
	ld.shared.f64 	%fd2367, [%r15];
	fma.rn.f64 	%fd2368, %fd242, %fd2367, %fd2366;
	fma.rn.f64 	%fd525, %fd2362, %fd2286, %fd499;
	ld.shared.f64 	%fd2369, [%r12+8];
	fma.rn.f64 	%fd2370, %fd243, %fd2369, %fd2368;
	ld.shared.f64 	%fd2371, [%r15+96];
	fma.rn.f64 	%fd2372, %fd244, %fd2371, %fd2370;
	fma.rn.f64 	%fd526, %fd2362, %fd2292, %fd500;
	ld.shared.f64 	%fd2373, [%r12+16];
	fma.rn.f64 	%fd2374, %fd246, %fd2373, %fd2372;
	ld.shared.f64 	%fd2375, [%r15+192];
	fma.rn.f64 	%fd2376, %fd247, %fd2375, %fd2374;
	fma.rn.f64 	%fd527, %fd2362, %fd2298, %fd501;
	ld.shared.f64 	%fd2377, [%r12+24];
	fma.rn.f64 	%fd2378, %fd249, %fd2377, %fd2376;
	ld.shared.f64 	%fd2379, [%r15+288];
	fma.rn.f64 	%fd2380, %fd250, %fd2379, %fd2378;
	fma.rn.f64 	%fd528, %fd2362, %fd2304, %fd502;
	ld.shared.f64 	%fd2381, [%r12+32];
	fma.rn.f64 	%fd2382, %fd252, %fd2381, %fd2380;
	ld.shared.f64 	%fd2383, [%r15+384];
	fma.rn.f64 	%fd2384, %fd253, %fd2383, %fd2382;
	fma.rn.f64 	%fd529, %fd2362, %fd2310, %fd503;
	ld.shared.f64 	%fd2385, [%r12+40];
	fma.rn.f64 	%fd2386, %fd255, %fd2385, %fd2384;
	ld.shared.f64 	%fd2387, [%r15+480];
	fma.rn.f64 	%fd2388, %fd256, %fd2387, %fd2386;
	fma.rn.f64 	%fd530, %fd2362, %fd2316, %fd504;
	ld.shared.f64 	%fd2389, [%r12+48];
	fma.rn.f64 	%fd2390, %fd258, %fd2389, %fd2388;
	ld.shared.f64 	%fd2391, [%r15+576];
	fma.rn.f64 	%fd2392, %fd259, %fd2391, %fd2390;
	fma.rn.f64 	%fd531, %fd2362, %fd2322, %fd505;
	ld.shared.f64 	%fd2393, [%r12+56];
	fma.rn.f64 	%fd2394, %fd261, %fd2393, %fd2392;
	ld.shared.f64 	%fd2395, [%r15+672];
	fma.rn.f64 	%fd2396, %fd262, %fd2395, %fd2394;
	fma.rn.f64 	%fd532, %fd2362, %fd2328, %fd506;
	ld.shared.f64 	%fd2397, [%r12+64];
	fma.rn.f64 	%fd2398, %fd264, %fd2397, %fd2396;
	ld.shared.f64 	%fd2399, [%r15+768];
	fma.rn.f64 	%fd2400, %fd265, %fd2399, %fd2398;
	fma.rn.f64 	%fd533, %fd2362, %fd2334, %fd507;
	ld.shared.f64 	%fd2401, [%r12+72];
	fma.rn.f64 	%fd2402, %fd267, %fd2401, %fd2400;
	ld.shared.f64 	%fd2403, [%r15+864];
	fma.rn.f64 	%fd2404, %fd268, %fd2403, %fd2402;
	fma.rn.f64 	%fd534, %fd2362, %fd2340, %fd510;
	ld.shared.f64 	%fd2405, [%r12+80];
	fma.rn.f64 	%fd2406, %fd270, %fd2405, %fd2404;
	ld.shared.f64 	%fd2407, [%r15+960];
	fma.rn.f64 	%fd2408, %fd271, %fd2407, %fd2406;
	fma.rn.f64 	%fd2409, %fd2362, %fd2346, %fd508;
	ld.shared.f64 	%fd2410, [%r12+88];
	fma.rn.f64 	%fd2411, %fd273, %fd2410, %fd2408;
	ld.shared.f64 	%fd2412, [%r15+1056];
	fma.rn.f64 	%fd2413, %fd274, %fd2412, %fd2411;
	fma.rn.f64 	%fd535, %fd2362, %fd2352, %fd509;
	add.f64 	%fd536, %fd2413, %fd2409;
	mov.f64 	%fd3018, 0d0000000000000000;
	mov.f64 	%fd3019, %fd3018;
	mov.f64 	%fd3020, %fd3018;
	mov.f64 	%fd3021, %fd3018;
	mov.f64 	%fd3022, %fd3018;
	mov.f64 	%fd3023, %fd3018;
	mov.f64 	%fd3024, %fd3018;
	@%p18 bra 	$L__BB51_31;
	ld.param.u64 	%rd61, [_Z32massMatrixMultiplyConstantKernelILi12ELi12ELi1EEvidPKdS1_S1_S1_S1_S1_S1_Pd_param_2];
	cvta.to.global.u64 	%rd44, %rd61;
	mov.u32 	%r134, %ctaid.x;
	mov.u32 	%r135, %tid.y;
	add.s32 	%r136, %r134, %r135;
	mov.u32 	%r137, %tid.x;
	mad.lo.s32 	%r138, %r136, 12096, %r137;
	mul.wide.s32 	%rd45, %r138, 8;
	add.s64 	%rd46, %rd44, %rd45;
	ld.global.nc.f64 	%fd3018, [%rd46+12672];
	ld.global.nc.f64 	%fd3019, [%rd46+26496];
	ld.global.nc.f64 	%fd3020, [%rd46+40320];
	ld.global.nc.f64 	%fd3021, [%rd46+54144];
	ld.global.nc.f64 	%fd3022, [%rd46+67968];
	ld.global.nc.f64 	%fd3023, [%rd46+81792];
	ld.global.nc.f64 	%fd3024, [%rd46+95616];
$L__BB51_31:
	ld.param.f64 	%fd2881, [_Z32massMatrixMultiplyConstantKernelILi12ELi12ELi1EEvidPKdS1_S1_S1_S1_S1_S1_Pd_param_1];
	mov.u32 	%r18, %tid.x;
	setp.gt.u32 	%p19, %r18, 143;
	ld.shared.f64 	%fd2414, [%r10+12672];
	fma.rn.f64 	%fd2415, %fd217, %fd2414, 0d0000000000000000;
	ld.shared.f64 	%fd2416, [%r16+12672];
	fma.rn.f64 	%fd2417, %fd218, %fd2416, 0d0000000000000000;
	ld.shared.f64 	%fd2418, [_ZZ32massMatrixMultiplyConstantKernelILi12ELi12ELi1EEvidPKdS1_S1_S1_S1_S1_S1_PdE13s_QuadToQuadD+1056];
	fma.rn.f64 	%fd2419, %fd2418, %fd191, 0d0000000000000000;
	ld.shared.f64 	%fd2420, [%r10+12680];
	fma.rn.f64 	%fd2421, %fd219, %fd2420, %fd2415;
	ld.shared.f64 	%fd2422, [%r16+12768];
	fma.rn.f64 	%fd2423, %fd220, %fd2422, %fd2417;
	ld.shared.f64 	%fd2424, [_ZZ32massMatrixMultiplyConstantKernelILi12ELi12ELi1EEvidPKdS1_S1_S1_S1_S1_S1_PdE13s_QuadToQuadD+1064];
	fma.rn.f64 	%fd2425, %fd2424, %fd192, %fd2419;
	ld.shared.f64 	%fd2426, [%r10+12688];
	fma.rn.f64 	%fd2427, %fd221, %fd2426, %fd2421;
	ld.shared.f64 	%fd2428, [%r16+12864];
	fma.rn.f64 	%fd2429, %fd222, %fd2428, %fd2423;
	ld.shared.f64 	%fd2430, [_ZZ32massMatrixMultiplyConstantKernelILi12ELi12ELi1EEvidPKdS1_S1_S1_S1_S1_S1_PdE13s_QuadToQuadD+1072];
	fma.rn.f64 	%fd2431, %fd2430, %fd193, %fd2425;
	ld.shared.f64 	%fd2432, [%r10+12696];
	fma.rn.f64 	%fd2433, %fd223, %fd2432, %fd2427;
	ld.shared.f64 	%fd2434, [%r16+12960];
	fma.rn.f64 	%fd2435, %fd224, %fd2434, %fd2429;
	ld.shared.f64 	%fd2436, [_ZZ32massMatrixMultiplyConstantKernelILi12ELi12ELi1EEvidPKdS1_S1_S1_S1_S1_S1_PdE13s_QuadToQuadD+1080];
	fma.rn.f64 	%fd2437, %fd2436, %fd194, %fd2431;
	ld.shared.f64 	%fd2438, [%r10+12704];
	fma.rn.f64 	%fd2439, %fd225, %fd2438, %fd2433;
	ld.shared.f64 	%fd2440, [%r16+13056];
	fma.rn.f64 	%fd2441, %fd226, %fd2440, %fd2435;
	ld.shared.f64 	%fd2442, [_ZZ32massMatrixMultiplyConstantKernelILi12ELi12ELi1EEvidPKdS1_S1_S1_S1_S1_S1_PdE13s_QuadToQuadD+1088];
	fma.rn.f64 	%fd2443, %fd2442, %fd195, %fd2437;
	ld.shared.f64 	%fd2444, [%r10+12712];
	fma.rn.f64 	%fd2445, %fd227, %fd2444, %fd2439;
	ld.shared.f64 	%fd2446, [%r16+13152];
	fma.rn.f64 	%fd2447, %fd228, %fd2446, %fd2441;
	ld.shared.f64 	%fd2448, [_ZZ32massMatrixMultiplyConstantKernelILi12ELi12ELi1EEvidPKdS1_S1_S1_S1_S1_S1_PdE13s_QuadToQuadD+1096];
	fma.rn.f64 	%fd2449, %fd2448, %fd196, %fd2443;
	ld.shared.f64 	%fd2450, [%r10+12720];
	fma.rn.f64 	%fd2451, %fd229, %fd2450, %fd2445;
	ld.shared.f64 	%fd2452, [%r16+13248];
	fma.rn.f64 	%fd2453, %fd230, %fd2452, %fd2447;
	ld.shared.f64 	%fd2454, [_ZZ32massMatrixMultiplyConstantKernelILi12ELi12ELi1EEvidPKdS1_S1_S1_S1_S1_S1_PdE13s_QuadToQuadD+1104];
	fma.rn.f64 	%fd2455, %fd2454, %fd197, %fd2449;
	ld.shared.f64 	%fd2456, [%r10+12728];
	fma.rn.f64 	%fd2457, %fd231, %fd2456, %fd2451;
	ld.shared.f64 	%fd2458, [%r16+13344];
	fma.rn.f64 	%fd2459, %fd232, %fd2458, %fd2453;
	ld.shared.f64 	%fd2460, [_ZZ32massMatrixMultiplyConstantKernelILi12ELi12ELi1EEvidPKdS1_S1_S1_S1_S1_S1_PdE13s_QuadToQuadD+1112];
	fma.rn.f64 	%fd2461, %fd2460, %fd198, %fd2455;
	ld.shared.f64 	%fd2462, [%r10+12736];
	fma.rn.f64 	%fd2463, %fd233, %fd2462, %fd2457;
	ld.shared.f64 	%fd2464, [%r16+13440];
	fma.rn.f64 	%fd2465, %fd234, %fd2464, %fd2459;
	ld.shared.f64 	%fd2466, [_ZZ32massMatrixMultiplyConstantKernelILi12ELi12ELi1EEvidPKdS1_S1_S1_S1_S1_S1_PdE13s_QuadToQuadD+1120];
	fma.rn.f64 	%fd2467, %fd2466, %fd199, %fd2461;
	ld.shared.f64 	%fd2468, [%r10+12744];
	fma.rn.f64 	%fd2469, %fd235, %fd2468, %fd2463;
	ld.shared.f64 	%fd2470, [%r16+13536];
	fma.rn.f64 	%fd2471, %fd236, %fd2470, %fd2465;
	ld.shared.f64 	%fd2472, [_ZZ32massMatrixMultiplyConstantKernelILi12ELi12ELi1EEvidPKdS1_S1_S1_S1_S1_S1_PdE13s_QuadToQuadD+1128];
	fma.rn.f64 	%fd2473, %fd2472, %fd200, %fd2467;
	ld.shared.f64 	%fd2474, [%r10+12752];
	fma.rn.f64 	%fd2475, %fd237, %fd2474, %fd2469;
	ld.shared.f64 	%fd2476, [%r16+13632];
	fma.rn.f64 	%fd2477, %fd238, %fd2476, %fd2471;
	ld.shared.f64 	%fd2478, [_ZZ32massMatrixMultiplyConstantKernelILi12ELi12ELi1EEvidPKdS1_S1_S1_S1_S1_S1_PdE13s_QuadToQuadD+1136];
	fma.rn.f64 	%fd2479, %fd2478, %fd201, %fd2473;
	ld.shared.f64 	%fd2480, [%r10+12760];
	fma.rn.f64 	%fd2481, %fd239, %fd2480, %fd2475;
	ld.shared.f64 	%fd2482, [%r16+13728];
	fma.rn.f64 	%fd2483, %fd240, %fd2482, %fd2477;
	ld.shared.f64 	%fd2484, [_ZZ32massMatrixMultiplyConstantKernelILi12ELi12ELi1EEvidPKdS1_S1_S1_S1_S1_S1_PdE13s_QuadToQuadD+1144];
	fma.rn.f64 	%fd2485, %fd2484, %fd202, %fd2479;
	bar.sync 	0;
	mul.f64 	%fd2486, %fd3019, %fd2483;
	fma.rn.f64 	%fd2487, %fd3018, %fd2481, %fd2486;
	fma.rn.f64 	%fd2488, %fd3020, %fd2485, %fd2487;
	st.shared.f64 	[%r13], %fd2488;
	mul.f64 	%fd2489, %fd3021, %fd2483;
	fma.rn.f64 	%fd2490, %fd3019, %fd2481, %fd2489;
	fma.rn.f64 	%fd2491, %fd3022, %fd2485, %fd2490;
	st.shared.f64 	[%r14], %fd2491;
	mul.f64 	%fd2492, %fd3022, %fd2483;
	fma.rn.f64 	%fd2493, %fd3020, %fd2481, %fd2492;
	fma.rn.f64 	%fd2494, %fd3023, %fd2485, %fd2493;
	mul.f64 	%fd2495, %fd2881, %fd3024;
	bar.sync 	0;
	ld.shared.f64 	%fd2496, [%r12];
	mul.f64 	%fd2497, %fd241, %fd2496;
	fma.rn.f64 	%fd2498, %fd2495, %fd202, %fd2497;
	ld.shared.f64 	%fd2499, [%r15];
	fma.rn.f64 	%fd2500, %fd242, %fd2499, %fd2498;
	fma.rn.f64 	%fd2501, %fd2494, %fd2418, %fd525;
	ld.shared.f64 	%fd2502, [%r12+8];
	fma.rn.f64 	%fd2503, %fd243, %fd2502, %fd2500;
	ld.shared.f64 	%fd2504, [%r15+96];
	fma.rn.f64 	%fd2505, %fd244, %fd2504, %fd2503;
	fma.rn.f64 	%fd2506, %fd2494, %fd2424, %fd526;
	ld.shared.f64 	%fd2507, [%r12+16];
	fma.rn.f64 	%fd2508, %fd246, %fd2507, %fd2505;
	ld.shared.f64 	%fd2509, [%r15+192];
	fma.rn.f64 	%fd2510, %fd247, %fd2509, %fd2508;
	fma.rn.f64 	%fd2511, %fd2494, %fd2430, %fd527;
	ld.shared.f64 	%fd2512, [%r12+24];
	fma.rn.f64 	%fd2513, %fd249, %fd2512, %fd2510;
	ld.shared.f64 	%fd2514, [%r15+288];
	fma.rn.f64 	%fd2515, %fd250, %fd2514, %fd2513;
	fma.rn.f64 	%fd2516, %fd2494, %fd2436, %fd528;
	ld.shared.f64 	%fd2517, [%r12+32];
	fma.rn.f64 	%fd2518, %fd252, %fd2517, %fd2515;
	ld.shared.f64 	%fd2519, [%r15+384];
	fma.rn.f64 	%fd2520, %fd253, %fd2519, %fd2518;
	fma.rn.f64 	%fd2521, %fd2494, %fd2442, %fd529;
	ld.shared.f64 	%fd2522, [%r12+40];
	fma.rn.f64 	%fd2523, %fd255, %fd2522, %fd2520;
	ld.shared.f64 	%fd2524, [%r15+480];
	fma.rn.f64 	%fd2525, %fd256, %fd2524, %fd2523;
	fma.rn.f64 	%fd2526, %fd2494, %fd2448, %fd530;
	ld.shared.f64 	%fd2527, [%r12+48];
	fma.rn.f64 	%fd2528, %fd258, %fd2527, %fd2525;
	ld.shared.f64 	%fd2529, [%r15+576];
	fma.rn.f64 	%fd2530, %fd259, %fd2529, %fd2528;
	fma.rn.f64 	%fd2531, %fd2494, %fd2454, %fd531;
	ld.shared.f64 	%fd2532, [%r12+56];
	fma.rn.f64 	%fd2533, %fd261, %fd2532, %fd2530;
	ld.shared.f64 	%fd2534, [%r15+672];
	fma.rn.f64 	%fd2535, %fd262, %fd2534, %fd2533;
	fma.rn.f64 	%fd2536, %fd2494, %fd2460, %fd532;
	ld.shared.f64 	%fd2537, [%r12+64];
	fma.rn.f64 	%fd2538, %fd264, %fd2537, %fd2535;
	ld.shared.f64 	%fd2539, [%r15+768];
	fma.rn.f64 	%fd2540, %fd265, %fd2539, %fd2538;
	fma.rn.f64 	%fd2541, %fd2494, %fd2466, %fd533;
	ld.shared.f64 	%fd2542, [%r12+72];
	fma.rn.f64 	%fd2543, %fd267, %fd2542, %fd2540;
	ld.shared.f64 	%fd2544, [%r15+864];
	fma.rn.f64 	%fd2545, %fd268, %fd2544, %fd2543;
	fma.rn.f64 	%fd2546, %fd2494, %fd2472, %fd534;
	ld.shared.f64 	%fd2547, [%r12+80];
	fma.rn.f64 	%fd2548, %fd270, %fd2547, %fd2545;
	ld.shared.f64 	%fd2549, [%r15+960];
	fma.rn.f64 	%fd2550, %fd271, %fd2549, %fd2548;
	fma.rn.f64 	%fd2551, %fd2494, %fd2478, %fd536;
	ld.shared.f64 	%fd2552, [%r12+88];
	fma.rn.f64 	%fd2553, %fd273, %fd2552, %fd2550;
	ld.shared.f64 	%fd2554, [%r15+1056];
	fma.rn.f64 	%fd2555, %fd274, %fd2554, %fd2553;
	fma.rn.f64 	%fd2556, %fd2494, %fd2484, %fd535;
	add.f64 	%fd2557, %fd2555, %fd2556;
	bar.sync 	0;
	st.shared.f64 	[%r11], %fd2501;
	st.shared.f64 	[%r11+1152], %fd2506;
	st.shared.f64 	[%r11+2304], %fd2511;
	st.shared.f64 	[%r11+3456], %fd2516;
	st.shared.f64 	[%r11+4608], %fd2521;
	st.shared.f64 	[%r11+5760], %fd2526;
	st.shared.f64 	[%r11+6912], %fd2531;
	st.shared.f64 	[%r11+8064], %fd2536;
	st.shared.f64 	[%r11+9216], %fd2541;
	st.shared.f64 	[%r11+10368], %fd2546;
	st.shared.f64 	[%r11+11520], %fd2551;
	st.shared.f64 	[%r11+12672], %fd2557;
	bar.sync 	0;
	bar.sync 	0;
	ld.shared.f64 	%fd2558, [%r9];
	ld.shared.f64 	%fd2559, [%r9+88];
	add.f64 	%fd2560, %fd2558, %fd2559;
	sub.f64 	%fd2561, %fd2558, %fd2559;
	ld.shared.f64 	%fd2562, [%r9+8];
	ld.shared.f64 	%fd2563, [%r9+80];
	add.f64 	%fd2564, %fd2562, %fd2563;
	sub.f64 	%fd2565, %fd2562, %fd2563;
	ld.shared.f64 	%fd2566, [%r9+16];
	ld.shared.f64 	%fd2567, [%r9+72];
	add.f64 	%fd2568, %fd2566, %fd2567;
	sub.f64 	%fd2569, %fd2566, %fd2567;
	ld.shared.f64 	%fd2570, [%r9+24];
	ld.shared.f64 	%fd2571, [%r9+64];
	add.f64 	%fd2572, %fd2570, %fd2571;
	sub.f64 	%fd2573, %fd2570, %fd2571;
	ld.shared.f64 	%fd2574, [%r9+32];
	ld.shared.f64 	%fd2575, [%r9+56];
	add.f64 	%fd2576, %fd2574, %fd2575;
	sub.f64 	%fd2577, %fd2574, %fd2575;
	ld.shared.f64 	%fd2578, [%r9+40];
	ld.shared.f64 	%fd2579, [%r9+48];
	add.f64 	%fd2580, %fd2578, %fd2579;
	sub.f64 	%fd2581, %fd2578, %fd2579;
	ld.const.f64 	%fd551, [const_oddDofToQuad];
	fma.rn.f64 	%fd2582, %fd551, %fd2560, 0d0000000000000000;
	ld.const.f64 	%fd552, [const_evenDofToQuad];
	fma.rn.f64 	%fd2583, %fd552, %fd2561, 0d0000000000000000;
	ld.const.f64 	%fd553, [const_oddDofToQuad+48];
	fma.rn.f64 	%fd2584, %fd553, %fd2564, %fd2582;
	ld.const.f64 	%fd554, [const_evenDofToQuad+48];
	fma.rn.f64 	%fd2585, %fd554, %fd2565, %fd2583;
	ld.const.f64 	%fd555, [const_oddDofToQuad+96];
	fma.rn.f64 	%fd2586, %fd555, %fd2568, %fd2584;
	fma.rn.f64 	%fd2587, %fd2940, %fd2569, %fd2585;
	fma.rn.f64 	%fd2588, %fd2929, %fd2572, %fd2586;
	fma.rn.f64 	%fd2589, %fd2928, %fd2573, %fd2587;
	fma.rn.f64 	%fd2590, %fd2917, %fd2576, %fd2588;
	fma.rn.f64 	%fd2591, %fd2916, %fd2577, %fd2589;
	fma.rn.f64 	%fd2592, %fd2905, %fd2580, %fd2590;
	fma.rn.f64 	%fd2593, %fd2904, %fd2581, %fd2591;
	add.f64 	%fd2594, %fd2592, %fd2593;
	st.shared.f64 	[%r9], %fd2594;
	sub.f64 	%fd2595, %fd2592, %fd2593;
	st.shared.f64 	[%r9+88], %fd2595;
	ld.const.f64 	%fd556, [const_oddDofToQuad+8];
	fma.rn.f64 	%fd2596, %fd556, %fd2560, 0d0000000000000000;
	ld.const.f64 	%fd557, [const_evenDofToQuad+8];
	fma.rn.f64 	%fd2597, %fd557, %fd2561, 0d0000000000000000;
	ld.const.f64 	%fd558, [const_oddDofToQuad+56];
	fma.rn.f64 	%fd2598, %fd558, %fd2564, %fd2596;
	ld.const.f64 	%fd559, [const_evenDofToQuad+56];
	fma.rn.f64 	%fd2599, %fd559, %fd2565, %fd2597;
	fma.rn.f64 	%fd2600, %fd2939, %fd2568, %fd2598;
	fma.rn.f64 	%fd2601, %fd2938, %fd2569, %fd2599;
	fma.rn.f64 	%fd2602, %fd2927, %fd2572, %fd2600;
	fma.rn.f64 	%fd2603, %fd2926, %fd2573, %fd2601;
	fma.rn.f64 	%fd2604, %fd2915, %fd2576, %fd2602;
	fma.rn.f64 	%fd2605, %fd2914, %fd2577, %fd2603;
	fma.rn.f64 	%fd2606, %fd2903, %fd2580, %fd2604;
	fma.rn.f64 	%fd2607, %fd2902, %fd2581, %fd2605;
	add.f64 	%fd2608, %fd2606, %fd2607;
	st.shared.f64 	[%r9+8], %fd2608;
	sub.f64 	%fd2609, %fd2606, %fd2607;
	st.shared.f64 	[%r9+80], %fd2609;
	ld.const.f64 	%fd560, [const_oddDofToQuad+16];
	fma.rn.f64 	%fd2610, %fd560, %fd2560, 0d0000000000000000;
	ld.const.f64 	%fd561, [const_evenDofToQuad+16];
	fma.rn.f64 	%fd2611, %fd561, %fd2561, 0d0000000000000000;
	ld.const.f64 	%fd562, [const_oddDofToQuad+64];
	fma.rn.f64 	%fd2612, %fd562, %fd2564, %fd2610;
	ld.const.f64 	%fd563, [const_evenDofToQuad+64];
	fma.rn.f64 	%fd2613, %fd563, %fd2565, %fd2611;
	fma.rn.f64 	%fd2614, %fd2937, %fd2568, %fd2612;
	fma.rn.f64 	%fd2615, %fd2936, %fd2569, %fd2613;
	fma.rn.f64 	%fd2616, %fd2925, %fd2572, %fd2614;
	fma.rn.f64 	%fd2617, %fd2924, %fd2573, %fd2615;
	fma.rn.f64 	%fd2618, %fd2913, %fd2576, %fd2616;
	fma.rn.f64 	%fd2619, %fd2912, %fd2577, %fd2617;
	fma.rn.f64 	%fd2620, %fd2901, %fd2580, %fd2618;
	fma.rn.f64 	%fd2621, %fd2900, %fd2581, %fd2619;
	add.f64 	%fd2622, %fd2620, %fd2621;
	st.shared.f64 	[%r9+16], %fd2622;
	sub.f64 	%fd2623, %fd2620, %fd2621;
	st.shared.f64 	[%r9+72], %fd2623;
	ld.const.f64 	%fd564, [const_oddDofToQuad+24];
	fma.rn.f64 	%fd2624, %fd564, %fd2560, 0d0000000000000000;
	ld.const.f64 	%fd565, [const_evenDofToQuad+24];
	fma.rn.f64 	%fd2625, %fd565, %fd2561, 0d0000000000000000;
	ld.const.f64 	%fd566, [const_oddDofToQuad+72];
	fma.rn.f64 	%fd2626, %fd566, %fd2564, %fd2624;
	ld.const.f64 	%fd567, [const_evenDofToQuad+72];
	fma.rn.f64 	%fd2627, %fd567, %fd2565, %fd2625;
	fma.rn.f64 	%fd2628, %fd2935, %fd2568, %fd2626;
	fma.rn.f64 	%fd2629, %fd2934, %fd2569, %fd2627;
	fma.rn.f64 	%fd2630, %fd2923, %fd2572, %fd2628;
	fma.rn.f64 	%fd2631, %fd2922, %fd2573, %fd2629;
	fma.rn.f64 	%fd2632, %fd2911, %fd2576, %fd2630;
	fma.rn.f64 	%fd2633, %fd2910, %fd2577, %fd2631;
	fma.rn.f64 	%fd2634, %fd2899, %fd2580, %fd2632;
	fma.rn.f64 	%fd2635, %fd2898, %fd2581, %fd2633;
	add.f64 	%fd2636, %fd2634, %fd2635;
	st.shared.f64 	[%r9+24], %fd2636;
	sub.f64 	%fd2637, %fd2634, %fd2635;
	st.shared.f64 	[%r9+64], %fd2637;
	ld.const.f64 	%fd568, [const_oddDofToQuad+32];
	fma.rn.f64 	%fd2638, %fd568, %fd2560, 0d0000000000000000;
	ld.const.f64 	%fd569, [const_evenDofToQuad+32];
	fma.rn.f64 	%fd2639, %fd569, %fd2561, 0d0000000000000000;
	ld.const.f64 	%fd570, [const_oddDofToQuad+80];
	fma.rn.f64 	%fd2640, %fd570, %fd2564, %fd2638;
	ld.const.f64 	%fd571, [const_evenDofToQuad+80];
	fma.rn.f64 	%fd2641, %fd571, %fd2565, %fd2639;
	fma.rn.f64 	%fd2642, %fd2933, %fd2568, %fd2640;
	fma.rn.f64 	%fd2643, %fd2932, %fd2569, %fd2641;
	fma.rn.f64 	%fd2644, %fd2921, %fd2572, %fd2642;
	fma.rn.f64 	%fd2645, %fd2920, %fd2573, %fd2643;
	fma.rn.f64 	%fd2646, %fd2909, %fd2576, %fd2644;
	fma.rn.f64 	%fd2647, %fd2908, %fd2577, %fd2645;
	fma.rn.f64 	%fd2648, %fd2897, %fd2580, %fd2646;
	fma.rn.f64 	%fd2649, %fd2896, %fd2581, %fd2647;
	add.f64 	%fd2650, %fd2648, %fd2649;
	st.shared.f64 	[%r9+32], %fd2650;
	sub.f64 	%fd2651, %fd2648, %fd2649;
	st.shared.f64 	[%r9+56], %fd2651;
	ld.const.f64 	%fd572, [const_oddDofToQuad+40];
	fma.rn.f64 	%fd2652, %fd572, %fd2560, 0d0000000000000000;
	ld.const.f64 	%fd573, [const_evenDofToQuad+40];
	fma.rn.f64 	%fd2653, %fd573, %fd2561, 0d0000000000000000;
	ld.const.f64 	%fd574, [const_oddDofToQuad+88];
	fma.rn.f64 	%fd2654, %fd574, %fd2564, %fd2652;
	ld.const.f64 	%fd575, [const_evenDofToQuad+88];
	fma.rn.f64 	%fd2655, %fd575, %fd2565, %fd2653;
	fma.rn.f64 	%fd2656, %fd2931, %fd2568, %fd2654;
	fma.rn.f64 	%fd2657, %fd2930, %fd2569, %fd2655;
	fma.rn.f64 	%fd2658, %fd2919, %fd2572, %fd2656;
	fma.rn.f64 	%fd2659, %fd2918, %fd2573, %fd2657;
	fma.rn.f64 	%fd2660, %fd2907, %fd2576, %fd2658;
	fma.rn.f64 	%fd2661, %fd2906, %fd2577, %fd2659;
	fma.rn.f64 	%fd2662, %fd2895, %fd2580, %fd2660;
	fma.rn.f64 	%fd2663, %fd2894, %fd2581, %fd2661;
	add.f64 	%fd2664, %fd2662, %fd2663;
	st.shared.f64 	[%r9+40], %fd2664;
	sub.f64 	%fd2665, %fd2662, %fd2663;
	st.shared.f64 	[%r9+48], %fd2665;
	bar.sync 	0;
	@%p19 bra 	$L__BB51_33;
	add.s32 	%r139, %r9, %r17;
	ld.shared.f64 	%fd2666, [%r139];
	ld.shared.f64 	%fd2667, [%r139+1056];
	add.f64 	%fd2668, %fd2666, %fd2667;
	sub.f64 	%fd2669, %fd2666, %fd2667;
	ld.shared.f64 	%fd2670, [%r139+96];
	ld.shared.f64 	%fd2671, [%r139+960];
	add.f64 	%fd2672, %fd2670, %fd2671;
	sub.f64 	%fd2673, %fd2670, %fd2671;
	ld.shared.f64 	%fd2674, [%r139+192];
	ld.shared.f64 	%fd2675, [%r139+864];
	add.f64 	%fd2676, %fd2674, %fd2675;
	sub.f64 	%fd2677, %fd2674, %fd2675;
	ld.shared.f64 	%fd2678, [%r139+288];
	ld.shared.f64 	%fd2679, [%r139+768];
	add.f64 	%fd2680, %fd2678, %fd2679;
	sub.f64 	%fd2681, %fd2678, %fd2679;
	ld.shared.f64 	%fd2682, [%r139+384];
	ld.shared.f64 	%fd2683, [%r139+672];
	add.f64 	%fd2684, %fd2682, %fd2683;
	sub.f64 	%fd2685, %fd2682, %fd2683;
	ld.shared.f64 	%fd2686, [%r139+480];
	ld.shared.f64 	%fd2687, [%r139+576];
	add.f64 	%fd2688, %fd2686, %fd2687;
	sub.f64 	%fd2689, %fd2686, %fd2687;
	fma.rn.f64 	%fd2690, %fd551, %fd2668, 0d0000000000000000;
	fma.rn.f64 	%fd2691, %fd552, %fd2669, 0d0000000000000000;
	fma.rn.f64 	%fd2692, %fd553, %fd2672, %fd2690;
	fma.rn.f64 	%fd2693, %fd554, %fd2673, %fd2691;
	fma.rn.f64 	%fd2694, %fd555, %fd2676, %fd2692;
	fma.rn.f64 	%fd2695, %fd2940, %fd2677, %fd2693;
	fma.rn.f64 	%fd2696, %fd2929, %fd2680, %fd2694;
	fma.rn.f64 	%fd2697, %fd2928, %fd2681, %fd2695;
	fma.rn.f64 	%fd2698, %fd2917, %fd2684, %fd2696;
	fma.rn.f64 	%fd2699, %fd2916, %fd2685, %fd2697;
	fma.rn.f64 	%fd2700, %fd2905, %fd2688, %fd2698;
	fma.rn.f64 	%fd2701, %fd2904, %fd2689, %fd2699;
	add.f64 	%fd2702, %fd2700, %fd2701;
	st.shared.f64 	[%r139], %fd2702;
	sub.f64 	%fd2703, %fd2700, %fd2701;
	st.shared.f64 	[%r139+1056], %fd2703;
	fma.rn.f64 	%fd2704, %fd556, %fd2668, 0d0000000000000000;
	fma.rn.f64 	%fd2705, %fd557, %fd2669, 0d0000000000000000;
	fma.rn.f64 	%fd2706, %fd558, %fd2672, %fd2704;
	fma.rn.f64 	%fd2707, %fd559, %fd2673, %fd2705;
	fma.rn.f64 	%fd2708, %fd2939, %fd2676, %fd2706;
	fma.rn.f64 	%fd2709, %fd2938, %fd2677, %fd2707;
	fma.rn.f64 	%fd2710, %fd2927, %fd2680, %fd2708;
	fma.rn.f64 	%fd2711, %fd2926, %fd2681, %fd2709;
	fma.rn.f64 	%fd2712, %fd2915, %fd2684, %fd2710;
	fma.rn.f64 	%fd2713, %fd2914, %fd2685, %fd2711;
	fma.rn.f64 	%fd2714, %fd2903, %fd2688, %fd2712;
	fma.rn.f64 	%fd2715, %fd2902, %fd2689, %fd2713;
	add.f64 	%fd2716, %fd2714, %fd2715;
	st.shared.f64 	[%r139+96], %fd2716;
	sub.f64 	%fd2717, %fd2714, %fd2715;
	st.shared.f64 	[%r139+960], %fd2717;
	fma.rn.f64 	%fd2718, %fd560, %fd2668, 0d0000000000000000;
	fma.rn.f64 	%fd2719, %fd561, %fd2669, 0d0000000000000000;
	fma.rn.f64 	%fd2720, %fd562, %fd2672, %fd2718;
	fma.rn.f64 	%fd2721, %fd563, %fd2673, %fd2719;
	fma.rn.f64 	%fd2722, %fd2937, %fd2676, %fd2720;
	fma.rn.f64 	%fd2723, %fd2936, %fd2677, %fd2721;
	fma.rn.f64 	%fd2724, %fd2925, %fd2680, %fd2722;
	fma.rn.f64 	%fd2725, %fd2924, %fd2681, %fd2723;
	fma.rn.f64 	%fd2726, %fd2913, %fd2684, %fd2724;
	fma.rn.f64 	%fd2727, %fd2912, %fd2685, %fd2725;
	fma.rn.f64 	%fd2728, %fd2901, %fd2688, %fd2726;
	fma.rn.f64 	%fd2729, %fd2900, %fd2689, %fd2727;
	add.f64 	%fd2730, %fd2728, %fd2729;
	st.shared.f64 	[%r139+192], %fd2730;
	sub.f64 	%fd2731, %fd2728, %fd2729;
	st.shared.f64 	[%r139+864], %fd2731;
	fma.rn.f64 	%fd2732, %fd564, %fd2668, 0d0000000000000000;
	fma.rn.f64 	%fd2733, %fd565, %fd2669, 0d0000000000000000;
	fma.rn.f64 	%fd2734, %fd566, %fd2672, %fd2732;
	fma.rn.f64 	%fd2735, %fd567, %fd2673, %fd2733;
	fma.rn.f64 	%fd2736, %fd2935, %fd2676, %fd2734;
	fma.rn.f64 	%fd2737, %fd2934, %fd2677, %fd2735;
	fma.rn.f64 	%fd2738, %fd2923, %fd2680, %fd2736;
	fma.rn.f64 	%fd2739, %fd2922, %fd2681, %fd2737;
	fma.rn.f64 	%fd2740, %fd2911, %fd2684, %fd2738;
	fma.rn.f64 	%fd2741, %fd2910, %fd2685, %fd2739;
	fma.rn.f64 	%fd2742, %fd2899, %fd2688, %fd2740;
	fma.rn.f64 	%fd2743, %fd2898, %fd2689, %fd2741;
	add.f64 	%fd2744, %fd2742, %fd2743;
	st.shared.f64 	[%r139+288], %fd2744;
	sub.f64 	%fd2745, %fd2742, %fd2743;
	st.shared.f64 	[%r139+768], %fd2745;
	fma.rn.f64 	%fd2746, %fd568, %fd2668, 0d0000000000000000;
	fma.rn.f64 	%fd2747, %fd569, %fd2669, 0d0000000000000000;
	fma.rn.f64 	%fd2748, %fd570, %fd2672, %fd2746;
	fma.rn.f64 	%fd2749, %fd571, %fd2673, %fd2747;
	fma.rn.f64 	%fd2750, %fd2933, %fd2676, %fd2748;
	fma.rn.f64 	%fd2751, %fd2932, %fd2677, %fd2749;
	fma.rn.f64 	%fd2752, %fd2921, %fd2680, %fd2750;
	fma.rn.f64 	%fd2753, %fd2920, %fd2681, %fd2751;
	fma.rn.f64 	%fd2754, %fd2909, %fd2684, %fd2752;
	fma.rn.f64 	%fd2755, %fd2908, %fd2685, %fd2753;
	fma.rn.f64 	%fd2756, %fd2897, %fd2688, %fd2754;
	fma.rn.f64 	%fd2757, %fd2896, %fd2689, %fd2755;
	add.f64 	%fd2758, %fd2756, %fd2757;
	st.shared.f64 	[%r139+384], %fd2758;
	sub.f64 	%fd2759, %fd2756, %fd2757;
	st.shared.f64 	[%r139+672], %fd2759;
	fma.rn.f64 	%fd2760, %fd572, %fd2668, 0d0000000000000000;
	fma.rn.f64 	%fd2761, %fd573, %fd2669, 0d0000000000000000;
	fma.rn.f64 	%fd2762, %fd574, %fd2672, %fd2760;
	fma.rn.f64 	%fd2763, %fd575, %fd2673, %fd2761;
	fma.rn.f64 	%fd2764, %fd2931, %fd2676, %fd2762;
	fma.rn.f64 	%fd2765, %fd2930, %fd2677, %fd2763;
	fma.rn.f64 	%fd2766, %fd2919, %fd2680, %fd2764;
	fma.rn.f64 	%fd2767, %fd2918, %fd2681, %fd2765;
	fma.rn.f64 	%fd2768, %fd2907, %fd2684, %fd2766;
	fma.rn.f64 	%fd2769, %fd2906, %fd2685, %fd2767;
	fma.rn.f64 	%fd2770, %fd2895, %fd2688, %fd2768;
	fma.rn.f64 	%fd2771, %fd2894, %fd2689, %fd2769;
	add.f64 	%fd2772, %fd2770, %fd2771;
	st.shared.f64 	[%r139+480], %fd2772;
	sub.f64 	%fd2773, %fd2770, %fd2771;
	st.shared.f64 	[%r139+576], %fd2773;
$L__BB51_33:
	setp.gt.u32 	%p20, %r18, 143;
	bar.sync 	0;
	@%p20 bra 	$L__BB51_36;
	ld.shared.f64 	%fd2774, [%r11];
	ld.shared.f64 	%fd2775, [%r11+12672];
	add.f64 	%fd2776, %fd2774, %fd2775;
	sub.f64 	%fd2777, %fd2774, %fd2775;
	ld.shared.f64 	%fd2778, [%r11+1152];
	ld.shared.f64 	%fd2779, [%r11+11520];
	add.f64 	%fd2780, %fd2778, %fd2779;
	sub.f64 	%fd2781, %fd2778, %fd2779;
	ld.shared.f64 	%fd2782, [%r11+2304];
	ld.shared.f64 	%fd2783, [%r11+10368];
	add.f64 	%fd2784, %fd2782, %fd2783;
	sub.f64 	%fd2785, %fd2782, %fd2783;
	ld.shared.f64 	%fd2786, [%r11+3456];
	ld.shared.f64 	%fd2787, [%r11+9216];
	add.f64 	%fd2788, %fd2786, %fd2787;
	sub.f64 	%fd2789, %fd2786, %fd2787;
	ld.shared.f64 	%fd2790, [%r11+4608];
	ld.shared.f64 	%fd2791, [%r11+8064];
	add.f64 	%fd2792, %fd2790, %fd2791;
	sub.f64 	%fd2793, %fd2790, %fd2791;
	ld.shared.f64 	%fd2794, [%r11+5760];
	ld.shared.f64 	%fd2795, [%r11+6912];
	add.f64 	%fd2796, %fd2794, %fd2795;
	sub.f64 	%fd2797, %fd2794, %fd2795;
	fma.rn.f64 	%fd2798, %fd551, %fd2776, 0d0000000000000000;
	fma.rn.f64 	%fd2799, %fd552, %fd2777, 0d0000000000000000;
	fma.rn.f64 	%fd2800, %fd553, %fd2780, %fd2798;
	fma.rn.f64 	%fd2801, %fd554, %fd2781, %fd2799;
	fma.rn.f64 	%fd2802, %fd555, %fd2784, %fd2800;
	fma.rn.f64 	%fd2803, %fd2940, %fd2785, %fd2801;
	fma.rn.f64 	%fd2804, %fd2929, %fd2788, %fd2802;
	fma.rn.f64 	%fd2805, %fd2928, %fd2789, %fd2803;
	fma.rn.f64 	%fd2806, %fd2917, %fd2792, %fd2804;
	fma.rn.f64 	%fd2807, %fd2916, %fd2793, %fd2805;
	fma.rn.f64 	%fd576, %fd2905, %fd2796, %fd2806;
	fma.rn.f64 	%fd577, %fd2904, %fd2797, %fd2807;
	fma.rn.f64 	%fd2808, %fd556, %fd2776, 0d0000000000000000;
	fma.rn.f64 	%fd2809, %fd557, %fd2777, 0d0000000000000000;
	fma.rn.f64 	%fd2810, %fd558, %fd2780, %fd2808;
	fma.rn.f64 	%fd2811, %fd559, %fd2781, %fd2809;
	fma.rn.f64 	%fd2812, %fd2939, %fd2784, %fd2810;
	fma.rn.f64 	%fd2813, %fd2938, %fd2785, %fd2811;
	fma.rn.f64 	%fd2814, %fd2927, %fd2788, %fd2812;
	fma.rn.f64 	%fd2815, %fd2926, %fd2789, %fd2813;
	fma.rn.f64 	%fd2816, %fd2915, %fd2792, %fd2814;
	fma.rn.f64 	%fd2817, %fd2914, %fd2793, %fd2815;
	fma.rn.f64 	%fd578, %fd2903, %fd2796, %fd2816;
	fma.rn.f64 	%fd579, %fd2902, %fd2797, %fd2817;
	fma.rn.f64 	%fd2818, %fd560, %fd2776, 0d0000000000000000;
	fma.rn.f64 	%fd2819, %fd561, %fd2777, 0d0000000000000000;
	fma.rn.f64 	%fd2820, %fd562, %fd2780, %fd2818;
	fma.rn.f64 	%fd2821, %fd563, %fd2781, %fd2819;
	fma.rn.f64 	%fd2822, %fd2937, %fd2784, %fd2820;
	fma.rn.f64 	%fd2823, %fd2936, %fd2785, %fd2821;
	fma.rn.f64 	%fd2824, %fd2925, %fd2788, %fd2822;
	fma.rn.f64 	%fd2825, %fd2924, %fd2789, %fd2823;
	fma.rn.f64 	%fd2826, %fd2913, %fd2792, %fd2824;
	fma.rn.f64 	%fd2827, %fd2912, %fd2793, %fd2825;
	fma.rn.f64 	%fd580, %fd2901, %fd2796, %fd2826;
	fma.rn.f64 	%fd581, %fd2900, %fd2797, %fd2827;
	fma.rn.f64 	%fd2828, %fd564, %fd2776, 0d0000000000000000;
	fma.rn.f64 	%fd2829, %fd565, %fd2777, 0d0000000000000000;
	fma.rn.f64 	%fd2830, %fd566, %fd2780, %fd2828;
	fma.rn.f64 	%fd2831, %fd567, %fd2781, %fd2829;
	fma.rn.f64 	%fd2832, %fd2935, %fd2784, %fd2830;
	fma.rn.f64 	%fd2833, %fd2934, %fd2785, %fd2831;
	fma.rn.f64 	%fd2834, %fd2923, %fd2788, %fd2832;
	fma.rn.f64 	%fd2835, %fd2922, %fd2789, %fd2833;
	fma.rn.f64 	%fd2836, %fd2911, %fd2792, %fd2834;
	fma.rn.f64 	%fd2837, %fd2910, %fd2793, %fd2835;
	fma.rn.f64 	%fd582, %fd2899, %fd2796, %fd2836;
	fma.rn.f64 	%fd583, %fd2898, %fd2797, %fd2837;
	fma.rn.f64 	%fd2838, %fd568, %fd2776, 0d0000000000000000;
	fma.rn.f64 	%fd2839, %fd569, %fd2777, 0d0000000000000000;
	fma.rn.f64 	%fd2840, %fd570, %fd2780, %fd2838;
	fma.rn.f64 	%fd2841, %fd571, %fd2781, %fd2839;
	fma.rn.f64 	%fd2842, %fd2933, %fd2784, %fd2840;
	fma.rn.f64 	%fd2843, %fd2932, %fd2785, %fd2841;
	fma.rn.f64 	%fd2844, %fd2921, %fd2788, %fd2842;
	fma.rn.f64 	%fd2845, %fd2920, %fd2789, %fd2843;
	fma.rn.f64 	%fd2846, %fd2909, %fd2792, %fd2844;
	fma.rn.f64 	%fd2847, %fd2908, %fd2793, %fd2845;
	fma.rn.f64 	%fd584, %fd2897, %fd2796, %fd2846;
	fma.rn.f64 	%fd585, %fd2896, %fd2797, %fd2847;
	fma.rn.f64 	%fd2848, %fd572, %fd2776, 0d0000000000000000;
	fma.rn.f64 	%fd2849, %fd573, %fd2777, 0d0000000000000000;
	fma.rn.f64 	%fd2850, %fd574, %fd2780, %fd2848;
	fma.rn.f64 	%fd2851, %fd575, %fd2781, %fd2849;
	fma.rn.f64 	%fd2852, %fd2931, %fd2784, %fd2850;
	fma.rn.f64 	%fd2853, %fd2930, %fd2785, %fd2851;
	fma.rn.f64 	%fd2854, %fd2919, %fd2788, %fd2852;
	fma.rn.f64 	%fd2855, %fd2918, %fd2789, %fd2853;
	fma.rn.f64 	%fd2856, %fd2907, %fd2792, %fd2854;
	fma.rn.f64 	%fd2857, %fd2906, %fd2793, %fd2855;
	fma.rn.f64 	%fd586, %fd2895, %fd2796, %fd2856;
	fma.rn.f64 	%fd587, %fd2894, %fd2797, %fd2857;
	@%p4 bra 	$L__BB51_36;
	ld.param.u64 	%rd62, [_Z32massMatrixMultiplyConstantKernelILi12ELi12ELi1EEvidPKdS1_S1_S1_S1_S1_S1_Pd_param_9];
	mov.u32 	%r140, %ctaid.x;
	mov.u32 	%r141, %tid.y;
	add.s32 	%r142, %r140, %r141;
	mad.lo.s32 	%r144, %r142, 12096, %r18;
	mad.lo.s32 	%r145, %r142, -10368, %r144;
	cvta.to.global.u64 	%rd47, %rd62;
	mul.wide.s32 	%rd48, %r145, 8;
	add.s64 	%rd49, %rd47, %rd48;
	add.f64 	%fd2858, %fd576, %fd577;
	st.global.f64 	[%rd49], %fd2858;
	add.f64 	%fd2859, %fd578, %fd579;
	st.global.f64 	[%rd49+1152], %fd2859;
	add.f64 	%fd2860, %fd580, %fd581;
	st.global.f64 	[%rd49+2304], %fd2860;
	add.f64 	%fd2861, %fd582, %fd583;
	st.global.f64 	[%rd49+3456], %fd2861;
	add.f64 	%fd2862, %fd584, %fd585;
	st.global.f64 	[%rd49+4608], %fd2862;
	add.f64 	%fd2863, %fd586, %fd587;
	st.global.f64 	[%rd49+5760], %fd2863;
	sub.f64 	%fd2864, %fd586, %fd587;
	st.global.f64 	[%rd49+6912], %fd2864;
	sub.f64 	%fd2865, %fd584, %fd585;
	st.global.f64 	[%rd49+8064], %fd2865;
	sub.f64 	%fd2866, %fd582, %fd583;
	st.global.f64 	[%rd49+9216], %fd2866;
	sub.f64 	%fd2867, %fd580, %fd581;
	st.global.f64 	[%rd49+10368], %fd2867;
	sub.f64 	%fd2868, %fd578, %fd579;
	st.global.f64 	[%rd49+11520], %fd2868;
	sub.f64 	%fd2869, %fd576, %fd577;
	st.global.f64 	[%rd49+12672], %fd2869;
$L__BB51_36:
	ret;

}
	// .globl	_Z32massMatrixMultiplyConstantKernelILi12ELi13ELi1EEvidPKdS1_S1_S1_S1_S1_S1_Pd
.visible .entry _Z32massMatrixMultiplyConstantKernelILi12ELi13ELi1EEvidPKdS1_S1_S1_S1_S1_S1_Pd(
	.param .u32 _Z32massMatrixMultiplyConstantKernelILi12ELi13ELi1EEvidPKdS1_S1_S1_S1_S1_S1_Pd_param_0,
	.param .f64 _Z32massMatrixMultiplyConstantKernelILi12ELi13ELi1EEvidPKdS1_S1_S1_S1_S1_S1_Pd_param_1,
	.param .u64 .ptr .align 1 _Z32massMatrixMultiplyConstantKernelILi12ELi13ELi1EEvidPKdS1_S1_S1_S1_S1_S1_Pd_param_2,
	.param .u64 .ptr .align 1 _Z32massMatrixMultiplyConstantKernelILi12ELi13ELi1EEvidPKdS1_S1_S1_S1_S1_S1_Pd_param_3,
	.param .u64 .ptr .align 1 _Z32massMatrixMultiplyConstantKernelILi12ELi13ELi1EEvidPKdS1_S1_S1_S1_S1_S1_Pd_param_4,
	.param .u64 .ptr .align 1 _Z32massMatrixMultiplyConstantKernelILi12ELi13ELi1EEvidPKdS1_S1_S1_S1_S1_S1_Pd_param_5,
	.param .u64 .ptr .align 1 _Z32massMatrixMultiplyConstantKernelILi12ELi13ELi1EEvidPKdS1_S1_S1_S1_S1_S1_Pd_param_6,
	.param .u64 .ptr .align 1 _Z32massMatrixMultiplyConstantKernelILi12ELi13ELi1EEvidPKdS1_S1_S1_S1_S1_S1_Pd_param_7,
	.param .u64 .ptr .align 1 _Z32massMatrixMultiplyConstantKernelILi12ELi13ELi1EEvidPKdS1_S1_S1_S1_S1_S1_Pd_param_8,
	.param .u64 .ptr .align 1 _Z32massMatrixMultiplyConstantKernelILi12ELi13ELi1EEvidPKdS1_S1_S1_S1_S1_S1_Pd_param_9
)
{
	.reg .pred 	%p<23>;
	.reg .b16 	%rs<11>;
	.reg .b32 	%r<166>;
	.reg .b64 	%rd<67>;
	.reg .b64 	%fd<3487>;
	// demoted variable
	.shared .align 8 .b8 _ZZ29stiffnessMatrixMultiplyDeviceILi12ELi13ELi1EEviidPKdS1_S1_S1_PAT0__AT0__AplT0_Li0E_dPdE5s_Gpr[1352];
	// demoted variable
	.shared .align 8 .b8 _ZZ29stiffnessMatrixMultiplyDeviceILi12ELi13ELi1EEviidPKdS1_S1_S1_PAT0__AT0__AplT0_Li0E_dPdE5s_Gps[1352];
	// demoted variable
	.shared .align 8 .b8 _ZZ32massMatrixMultiplyConstantKernelILi12ELi13ELi1EEvidPKdS1_S1_S1_S1_S1_S1_PdE6s_tmp1[17576];
	// demoted variable
	.shared .align 8 .b8 _ZZ32massMatrixMultiplyConstantKernelILi12ELi13ELi1EEvidPKdS1_S1_S1_S1_S1_S1_PdE13s_QuadToQuadD[1352];
	ld.param.u32 	%r20, [_Z32massMatrixMultiplyConstantKernelILi12ELi13ELi1EEvidPKdS1_S1_S1_S1_S1_S1_Pd_param_0];
	ld.param.u64 	%rd5, [_Z32massMatrixMultiplyConstantKernelILi12ELi13ELi1EEvidPKdS1_S1_S1_S1_S1_S1_Pd_param_5];
	ld.param.u64 	%rd3, [_Z32massMatrixMultiplyConstantKernelILi12ELi13ELi1EEvidPKdS1_S1_S1_S1_S1_S1_Pd_param_8];
	cvta.to.global.u64 	%rd6, %rd5;
	mov.u32 	%r1, %tid.x;
	mov.u32 	%r2, %tid.y;
	mov.u32 	%r21, %ctaid.x;
	add.s32 	%r3, %r21, %r2;
	cvt.u16.u32 	%rs1, %r1;
	mul.hi.u16 	%rs3, %rs1, 5462;
	mul.lo.s16 	%rs4, %rs3, 12;
	sub.s16 	%rs2, %rs1, %rs4;
	mul.wide.u32 	%rd7, %r1, 8;
	add.s64 	%rd8, %rd6, %rd7;
	ld.global.nc.f64 	%fd669, [%rd8];
	shl.b32 	%r22, %r1, 3;
	mov.u32 	%r23, _ZZ32massMatrixMultiplyConstantKernelILi12ELi13ELi1EEvidPKdS1_S1_S1_S1_S1_S1_PdE13s_QuadToQuadD;
	add.s32 	%r24, %r23, %r22;
	st.shared.f64 	[%r24], %fd669;
	setp.lt.s32 	%p2, %r3, %r20;
	setp.lt.u32 	%p3, %r1, 144;
	and.pred  	%p1, %p3, %p2;
	not.pred 	%p4, %p1;
	@%p4 bra 	$L__BB52_2;
	cvta.to.global.u64 	%rd9, %rd3;
	mad.lo.s32 	%r25, %r3, 1728, %r1;
	mul.wide.s32 	%rd10, %r25, 8;
	add.s64 	%rd11, %rd9, %rd10;
	ld.global.nc.f64 	%fd3336, [%rd11];
	ld.global.nc.f64 	%fd3335, [%rd11+1152];
	ld.global.nc.f64 	%fd3334, [%rd11+2304];
	ld.global.nc.f64 	%fd3333, [%rd11+3456];
	ld.global.nc.f64 	%fd3332, [%rd11+4608];
	ld.global.nc.f64 	%fd3331, [%rd11+5760];
	ld.global.nc.f64 	%fd3330, [%rd11+6912];
	ld.global.nc.f64 	%fd3329, [%rd11+8064];
	ld.global.nc.f64 	%fd3328, [%rd11+9216];
	ld.global.nc.f64 	%fd3327, [%rd11+10368];
	ld.global.nc.f64 	%fd3326, [%rd11+11520];
	ld.global.nc.f64 	%fd3325, [%rd11+12672];
$L__BB52_2:
	setp.gt.u32 	%p5, %r1, 143;
	bar.sync 	0;
	ld.const.f64 	%fd25, [const_oddDofToQuad];
	ld.const.f64 	%fd26, [const_evenDofToQuad];
	ld.const.f64 	%fd27, [const_oddDofToQuad+8];
	ld.const.f64 	%fd28, [const_evenDofToQuad+8];
	ld.const.f64 	%fd29, [const_oddDofToQuad+16];
	ld.const.f64 	%fd30, [const_evenDofToQuad+16];
	ld.const.f64 	%fd31, [const_oddDofToQuad+24];
	ld.const.f64 	%fd32, [const_evenDofToQuad+24];
	ld.const.f64 	%fd33, [const_oddDofToQuad+32];
	ld.const.f64 	%fd34, [const_evenDofToQuad+32];
	ld.const.f64 	%fd35, [const_oddDofToQuad+40];
	ld.const.f64 	%fd36, [const_evenDofToQuad+40];
	ld.const.f64 	%fd37, [const_oddDofToQuad+48];
	ld.const.f64 	%fd38, [const_evenDofToQuad+48];
	ld.const.f64 	%fd39, [const_oddDofToQuad+56];
	ld.const.f64 	%fd40, [const_evenDofToQuad+56];
	ld.const.f64 	%fd41, [const_oddDofToQuad+64];
	ld.const.f64 	%fd42, [const_evenDofToQuad+64];
	ld.const.f64 	%fd43, [const_oddDofToQuad+72];
	ld.const.f64 	%fd44, [const_evenDofToQuad+72];
	ld.const.f64 	%fd45, [const_oddDofToQuad+80];
	ld.const.f64 	%fd46, [const_evenDofToQuad+80];
	ld.const.f64 	%fd47, [const_oddDofToQuad+88];
	ld.const.f64 	%fd48, [const_evenDofToQuad+88];
	ld.const.f64 	%fd49, [const_oddDofToQuad+96];
	mov.u32 	%r26, _ZZ32massMatrixMultiplyConstantKernelILi12ELi13ELi1EEvidPKdS1_S1_S1_S1_S1_S1_PdE6s_tmp1;
	mad.lo.s32 	%r4, %r2, 17576, %r26;
	mul.lo.s16 	%rs6, %rs1, 171;
	shr.u16 	%rs7, %rs6, 11;
	cvt.u32.u16 	%r5, %rs7;
	mul.wide.u16 	%r27, %rs7, 104;
	add.s32 	%r6, %r4, %r27;
	mul.wide.u16 	%r28, %rs2, 8;
	add.s32 	%r7, %r6, %r28;
	@%p5 bra 	$L__BB52_4;
	add.f64 	%fd670, %fd3336, %fd3325;
	sub.f64 	%fd671, %fd3336, %fd3325;
	add.f64 	%fd672, %fd3335, %fd3326;
	sub.f64 	%fd673, %fd3335, %fd3326;
	add.f64 	%fd674, %fd3334, %fd3327;
	sub.f64 	%fd675, %fd3334, %fd3327;
	add.f64 	%fd676, %fd3333, %fd3328;
	sub.f64 	%fd677, %fd3333, %fd3328;
	add.f64 	%fd678, %fd3332, %fd3329;
	sub.f64 	%fd679, %fd3332, %fd3329;
	add.f64 	%fd680, %fd3331, %fd3330;
	sub.f64 	%fd681, %fd3331, %fd3330;
	fma.rn.f64 	%fd682, %fd25, %fd670, 0d0000000000000000;
	fma.rn.f64 	%fd683, %fd26, %fd671, 0d0000000000000000;
	fma.rn.f64 	%fd684, %fd27, %fd672, %fd682;
	fma.rn.f64 	%fd685, %fd28, %fd673, %fd683;
	fma.rn.f64 	%fd686, %fd29, %fd674, %fd684;
	fma.rn.f64 	%fd687, %fd30, %fd675, %fd685;
	fma.rn.f64 	%fd688, %fd31, %fd676, %fd686;
	fma.rn.f64 	%fd689, %fd32, %fd677, %fd687;
	fma.rn.f64 	%fd690, %fd33, %fd678, %fd688;
	fma.rn.f64 	%fd691, %fd34, %fd679, %fd689;
	fma.rn.f64 	%fd692, %fd35, %fd680, %fd690;
	fma.rn.f64 	%fd693, %fd36, %fd681, %fd691;
	add.f64 	%fd694, %fd693, %fd692;
	st.shared.f64 	[%r7], %fd694;
	sub.f64 	%fd695, %fd692, %fd693;
	st.shared.f64 	[%r7+16224], %fd695;
	fma.rn.f64 	%fd696, %fd37, %fd670, 0d0000000000000000;
	fma.rn.f64 	%fd697, %fd38, %fd671, 0d0000000000000000;
	fma.rn.f64 	%fd698, %fd39, %fd672, %fd696;
	fma.rn.f64 	%fd699, %fd40, %fd673, %fd697;
	fma.rn.f64 	%fd700, %fd41, %fd674, %fd698;
	fma.rn.f64 	%fd701, %fd42, %fd675, %fd699;
	fma.rn.f64 	%fd702, %fd43, %fd676, %fd700;
	fma.rn.f64 	%fd703, %fd44, %fd677, %fd701;
	fma.rn.f64 	%fd704, %fd45, %fd678, %fd702;
	fma.rn.f64 	%fd705, %fd46, %fd679, %fd703;
	fma.rn.f64 	%fd706, %fd47, %fd680, %fd704;
	fma.rn.f64 	%fd707, %fd48, %fd681, %fd705;
	add.f64 	%fd708, %fd707, %fd706;
	st.shared.f64 	[%r7+1352], %fd708;
	sub.f64 	%fd709, %fd706, %fd707;
	st.shared.f64 	[%r7+14872], %fd709;
	fma.rn.f64 	%fd710, %fd49, %fd670, 0d0000000000000000;
	ld.const.f64 	%fd711, [const_evenDofToQuad+96];
	fma.rn.f64 	%fd712, %fd711, %fd671, 0d0000000000000000;
	ld.const.f64 	%fd713, [const_oddDofToQuad+104];
	fma.rn.f64 	%fd714, %fd713, %fd672, %fd710;
	ld.const.f64 	%fd715, [const_evenDofToQuad+104];
	fma.rn.f64 	%fd716, %fd715, %fd673, %fd712;
	ld.const.f64 	%fd717, [const_oddDofToQuad+112];
	fma.rn.f64 	%fd718, %fd717, %fd674, %fd714;
	ld.const.f64 	%fd719, [const_evenDofToQuad+112];
	fma.rn.f64 	%fd720, %fd719, %fd675, %fd716;
	ld.const.f64 	%fd721, [const_oddDofToQuad+120];
	fma.rn.f64 	%fd722, %fd721, %fd676, %fd718;
	ld.const.f64 	%fd723, [const_evenDofToQuad+120];
	fma.rn.f64 	%fd724, %fd723, %fd677, %fd720;
	ld.const.f64 	%fd725, [const_oddDofToQuad+128];
	fma.rn.f64 	%fd726, %fd725, %fd678, %fd722;
	ld.const.f64 	%fd727, [const_evenDofToQuad+128];
	fma.rn.f64 	%fd728, %fd727, %fd679, %fd724;
	ld.const.f64 	%fd729, [const_oddDofToQuad+136];
	fma.rn.f64 	%fd730, %fd729, %fd680, %fd726;
	ld.const.f64 	%fd731, [const_evenDofToQuad+136];
	fma.rn.f64 	%fd732, %fd731, %fd681, %fd728;
	add.f64 	%fd733, %fd732, %fd730;
	st.shared.f64 	[%r7+2704], %fd733;
	sub.f64 	%fd734, %fd730, %fd732;
	st.shared.f64 	[%r7+13520], %fd734;
	ld.const.f64 	%fd735, [const_oddDofToQuad+144];
	fma.rn.f64 	%fd736, %fd735, %fd670, 0d0000000000000000;
	ld.const.f64 	%fd737, [const_evenDofToQuad+144];
	fma.rn.f64 	%fd738, %fd737, %fd671, 0d0000000000000000;
	ld.const.f64 	%fd739, [const_oddDofToQuad+152];
	fma.rn.f64 	%fd740, %fd739, %fd672, %fd736;
	ld.const.f64 	%fd741, [const_evenDofToQuad+152];
	fma.rn.f64 	%fd742, %fd741, %fd673, %fd738;
	ld.const.f64 	%fd743, [const_oddDofToQuad+160];
	fma.rn.f64 	%fd744, %fd743, %fd674, %fd740;
	ld.const.f64 	%fd745, [const_evenDofToQuad+160];
	fma.rn.f64 	%fd746, %fd745, %fd675, %fd742;
	ld.const.f64 	%fd747, [const_oddDofToQuad+168];
	fma.rn.f64 	%fd748, %fd747, %fd676, %fd744;
	ld.const.f64 	%fd749, [const_evenDofToQuad+168];
	fma.rn.f64 	%fd750, %fd749, %fd677, %fd746;
	ld.const.f64 	%fd751, [const_oddDofToQuad+176];
	fma.rn.f64 	%fd752, %fd751, %fd678, %fd748;
	ld.const.f64 	%fd753, [const_evenDofToQuad+176];
	fma.rn.f64 	%fd754, %fd753, %fd679, %fd750;
	ld.const.f64 	%fd755, [const_oddDofToQuad+184];
	fma.rn.f64 	%fd756, %fd755, %fd680, %fd752;
	ld.const.f64 	%fd757, [const_evenDofToQuad+184];
	fma.rn.f64 	%fd758, %fd757, %fd681, %fd754;
	add.f64 	%fd759, %fd758, %fd756;
	st.shared.f64 	[%r7+4056], %fd759;
	sub.f64 	%fd760, %fd756, %fd758;
	st.shared.f64 	[%r7+12168], %fd760;
	ld.const.f64 	%fd761, [const_oddDofToQuad+192];
	fma.rn.f64 	%fd762, %fd761, %fd670, 0d0000000000000000;
	ld.const.f64 	%fd763, [const_evenDofToQuad+192];
	fma.rn.f64 	%fd764, %fd763, %fd671, 0d0000000000000000;
	ld.const.f64 	%fd765, [const_oddDofToQuad+200];
	fma.rn.f64 	%fd766, %fd765, %fd672, %fd762;
	ld.const.f64 	%fd767, [const_evenDofToQuad+200];
	fma.rn.f64 	%fd768, %fd767, %fd673, %fd764;
	ld.const.f64 	%fd769, [const_oddDofToQuad+208];
	fma.rn.f64 	%fd770, %fd769, %fd674, %fd766;
	ld.const.f64 	%fd771, [const_evenDofToQuad+208];
	fma.rn.f64 	%fd772, %fd771, %fd675, %fd768;
	ld.const.f64 	%fd773, [const_oddDofToQuad+216];
	fma.rn.f64 	%fd774, %fd773, %fd676, %fd770;
	ld.const.f64 	%fd775, [const_evenDofToQuad+216];
	fma.rn.f64 	%fd776, %fd775, %fd677, %fd772;
	ld.const.f64 	%fd777, [const_oddDofToQuad+224];
	fma.rn.f64 	%fd778, %fd777, %fd678, %fd774;
	ld.const.f64 	%fd779, [const_evenDofToQuad+224];
	fma.rn.f64 	%fd780, %fd779, %fd679, %fd776;
	ld.const.f64 	%fd781, [const_oddDofToQuad+232];
	fma.rn.f64 	%fd782, %fd781, %fd680, %fd778;
	ld.const.f64 	%fd783, [const_evenDofToQuad+232];
	fma.rn.f64 	%fd784, %fd783, %fd681, %fd780;
	add.f64 	%fd785, %fd784, %fd782;
	st.shared.f64 	[%r7+5408], %fd785;
	sub.f64 	%fd786, %fd782, %fd784;
	st.shared.f64 	[%r7+10816], %fd786;
	ld.const.f64 	%fd787, [const_oddDofToQuad+240];
	fma.rn.f64 	%fd788, %fd787, %fd670, 0d0000000000000000;
	ld.const.f64 	%fd789, [const_evenDofToQuad+240];
	fma.rn.f64 	%fd790, %fd789, %fd671, 0d0000000000000000;
	ld.const.f64 	%fd791, [const_oddDofToQuad+248];
	fma.rn.f64 	%fd792, %fd791, %fd672, %fd788;
	ld.const.f64 	%fd793, [const_evenDofToQuad+248];
	fma.rn.f64 	%fd794, %fd793, %fd673, %fd790;
	ld.const.f64 	%fd795, [const_oddDofToQuad+256];
	fma.rn.f64 	%fd796, %fd795, %fd674, %fd792;
	ld.const.f64 	%fd797, [const_evenDofToQuad+256];
	fma.rn.f64 	%fd798, %fd797, %fd675, %fd794;
	ld.const.f64 	%fd799, [const_oddDofToQuad+264];
	fma.rn.f64 	%fd800, %fd799, %fd676, %fd796;
	ld.const.f64 	%fd801, [const_evenDofToQuad+264];
	fma.rn.f64 	%fd802, %fd801, %fd677, %fd798;
	ld.const.f64 	%fd803, [const_oddDofToQuad+272];
	fma.rn.f64 	%fd804, %fd803, %fd678, %fd800;
	ld.const.f64 	%fd805, [const_evenDofToQuad+272];
	fma.rn.f64 	%fd806, %fd805, %fd679, %fd802;
	ld.const.f64 	%fd807, [const_oddDofToQuad+280];
	fma.rn.f64 	%fd808, %fd807, %fd680, %fd804;
	ld.const.f64 	%fd809, [const_evenDofToQuad+280];
	fma.rn.f64 	%fd810, %fd809, %fd681, %fd806;
	add.f64 	%fd811, %fd810, %fd808;
	st.shared.f64 	[%r7+6760], %fd811;
	sub.f64 	%fd812, %fd808, %fd810;
	st.shared.f64 	[%r7+9464], %fd812;
	ld.const.f64 	%fd813, [const_oddDofToQuad+288];
	fma.rn.f64 	%fd814, %fd813, %fd670, 0d0000000000000000;
	ld.const.f64 	%fd815, [const_evenDofToQuad+288];
	fma.rn.f64 	%fd816, %fd815, %fd671, 0d0000000000000000;
	ld.const.f64 	%fd817, [const_oddDofToQuad+296];
	fma.rn.f64 	%fd818, %fd817, %fd672, %fd814;
	ld.const.f64 	%fd819, [const_evenDofToQuad+296];
	fma.rn.f64 	%fd820, %fd819, %fd673, %fd816;
	ld.const.f64 	%fd821, [const_oddDofToQuad+304];
	fma.rn.f64 	%fd822, %fd821, %fd674, %fd818;
	ld.const.f64 	%fd823, [const_evenDofToQuad+304];
	fma.rn.f64 	%fd824, %fd823, %fd675, %fd820;
	ld.const.f64 	%fd825, [const_oddDofToQuad+312];
	fma.rn.f64 	%fd826, %fd825, %fd676, %fd822;
	ld.const.f64 	%fd827, [const_evenDofToQuad+312];
	fma.rn.f64 	%fd828, %fd827, %fd677, %fd824;
	ld.const.f64 	%fd829, [const_oddDofToQuad+320];
	fma.rn.f64 	%fd830, %fd829, %fd678, %fd826;
	ld.const.f64 	%fd831, [const_evenDofToQuad+320];
	fma.rn.f64 	%fd832, %fd831, %fd679, %fd828;
	ld.const.f64 	%fd833, [const_oddDofToQuad+328];
	fma.rn.f64 	%fd834, %fd833, %fd680, %fd830;
	ld.const.f64 	%fd835, [const_evenDofToQuad+328];
	fma.rn.f64 	%fd836, %fd835, %fd681, %fd832;
	sub.f64 	%fd837, %fd834, %fd836;
	st.shared.f64 	[%r7+8112], %fd837;
$L__BB52_4:
	bar.sync 	0;
	setp.lt.u32 	%p6, %r1, 156;
	mad.lo.s32 	%r29, %r5, 1248, %r6;
	add.s32 	%r8, %r29, %r28;
	@%p6 bra 	$L__BB52_6;
	ld.const.f64 	%fd3395, [const_evenDofToQuad+96];
	ld.const.f64 	%fd3394, [const_oddDofToQuad+104];
	ld.const.f64 	%fd3393, [const_evenDofToQuad+104];
	ld.const.f64 	%fd3392, [const_oddDofToQuad+112];
	ld.const.f64 	%fd3391, [const_evenDofToQuad+112];
	ld.const.f64 	%fd3390, [const_oddDofToQuad+120];
	ld.const.f64 	%fd3389, [const_evenDofToQuad+120];
	ld.const.f64 	%fd3388, [const_oddDofToQuad+128];
	ld.const.f64 	%fd3387, [const_evenDofToQuad+128];
	ld.const.f64 	%fd3386, [const_oddDofToQuad+136];
	ld.const.f64 	%fd3385, [const_evenDofToQuad+136];
	ld.const.f64 	%fd3384, [const_oddDofToQuad+144];
	ld.const.f64 	%fd3383, [const_evenDofToQuad+144];
	ld.const.f64 	%fd3382, [const_oddDofToQuad+152];
	ld.const.f64 	%fd3381, [const_evenDofToQuad+152];
	ld.const.f64 	%fd3380, [const_oddDofToQuad+160];
	ld.const.f64 	%fd3379, [const_evenDofToQuad+160];
	ld.const.f64 	%fd3378, [const_oddDofToQuad+168];
	ld.const.f64 	%fd3377, [const_evenDofToQuad+168];
	ld.const.f64 	%fd3376, [const_oddDofToQuad+176];
	ld.const.f64 	%fd3375, [const_evenDofToQuad+176];
	ld.const.f64 	%fd3374, [const_oddDofToQuad+184];
	ld.const.f64 	%fd3373, [const_evenDofToQuad+184];
	ld.const.f64 	%fd3372, [const_oddDofToQuad+192];
	ld.const.f64 	%fd3371, [const_evenDofToQuad+192];
	ld.const.f64 	%fd3370, [const_oddDofToQuad+200];
	ld.const.f64 	%fd3369, [const_evenDofToQuad+200];
	ld.const.f64 	%fd3368, [const_oddDofToQuad+208];
	ld.const.f64 	%fd3367, [const_evenDofToQuad+208];
	ld.const.f64 	%fd3366, [const_oddDofToQuad+216];
	ld.const.f64 	%fd3365, [const_evenDofToQuad+216];
	ld.const.f64 	%fd3364, [const_oddDofToQuad+224];
	ld.const.f64 	%fd3363, [const_evenDofToQuad+224];
	ld.const.f64 	%fd3362, [const_oddDofToQuad+232];
	ld.const.f64 	%fd3361, [const_evenDofToQuad+232];
	ld.const.f64 	%fd3360, [const_oddDofToQuad+240];
	ld.const.f64 	%fd3359, [const_evenDofToQuad+240];
	ld.const.f64 	%fd3358, [const_oddDofToQuad+248];
	ld.const.f64 	%fd3357, [const_evenDofToQuad+248];
	ld.const.f64 	%fd3356, [const_oddDofToQuad+256];
	ld.const.f64 	%fd3355, [const_evenDofToQuad+256];
	ld.const.f64 	%fd3354, [const_oddDofToQuad+264];
	ld.const.f64 	%fd3353, [const_evenDofToQuad+264];
	ld.const.f64 	%fd3352, [const_oddDofToQuad+272];
	ld.const.f64 	%fd3351, [const_evenDofToQuad+272];
	ld.const.f64 	%fd3350, [const_oddDofToQuad+280];
	ld.const.f64 	%fd3349, [const_evenDofToQuad+280];
	ld.const.f64 	%fd3348, [const_oddDofToQuad+288];
	ld.const.f64 	%fd3347, [const_evenDofToQuad+288];
	ld.const.f64 	%fd3346, [const_oddDofToQuad+296];
	ld.const.f64 	%fd3345, [const_evenDofToQuad+296];
	ld.const.f64 	%fd3344, [const_oddDofToQuad+304];
	ld.const.f64 	%fd3343, [const_evenDofToQuad+304];
	ld.const.f64 	%fd3342, [const_oddDofToQuad+312];
	ld.const.f64 	%fd3341, [const_evenDofToQuad+312];
	ld.const.f64 	%fd3340, [const_oddDofToQuad+320];
	ld.const.f64 	%fd3339, [const_evenDofToQuad+320];
	ld.const.f64 	%fd3338, [const_oddDofToQuad+328];
	ld.const.f64 	%fd3337, [const_evenDofToQuad+328];
	bra.uni 	$L__BB52_7;
$L__BB52_6:
	ld.shared.f64 	%fd838, [%r8];
	ld.shared.f64 	%fd839, [%r8+1144];
	add.f64 	%fd840, %fd838, %fd839;
	sub.f64 	%fd841, %fd838, %fd839;
	ld.shared.f64 	%fd842, [%r8+104];
	ld.shared.f64 	%fd843, [%r8+1040];
	add.f64 	%fd844, %fd842, %fd843;
	sub.f64 	%fd845, %fd842, %fd843;
	ld.shared.f64 	%fd846, [%r8+208];
	ld.shared.f64 	%fd847, [%r8+936];
	add.f64 	%fd848, %fd846, %fd847;
	sub.f64 	%fd849, %fd846, %fd847;
	ld.shared.f64 	%fd850, [%r8+312];
	ld.shared.f64 	%fd851, [%r8+832];
	add.f64 	%fd852, %fd850, %fd851;
	sub.f64 	%fd853, %fd850, %fd851;
	ld.shared.f64 	%fd854, [%r8+416];
	ld.shared.f64 	%fd855, [%r8+728];
	add.f64 	%fd856, %fd854, %fd855;
	sub.f64 	%fd857, %fd854, %fd855;
	ld.shared.f64 	%fd858, [%r8+520];
	ld.shared.f64 	%fd859, [%r8+624];
	add.f64 	%fd860, %fd858, %fd859;
	sub.f64 	%fd861, %fd858, %fd859;
	fma.rn.f64 	%fd862, %fd25, %fd840, 0d0000000000000000;
	fma.rn.f64 	%fd863, %fd26, %fd841, 0d0000000000000000;
	fma.rn.f64 	%fd864, %fd27, %fd844, %fd862;
	fma.rn.f64 	%fd865, %fd28, %fd845, %fd863;
	fma.rn.f64 	%fd866, %fd29, %fd848, %fd864;
	fma.rn.f64 	%fd867, %fd30, %fd849, %fd865;
	fma.rn.f64 	%fd868, %fd31, %fd852, %fd866;
	fma.rn.f64 	%fd869, %fd32, %fd853, %fd867;
	fma.rn.f64 	%fd870, %fd33, %fd856, %fd868;
	fma.rn.f64 	%fd871, %fd34, %fd857, %fd869;
	fma.rn.f64 	%fd872, %fd35, %fd860, %fd870;
	fma.rn.f64 	%fd873, %fd36, %fd861, %fd871;
	add.f64 	%fd874, %fd872, %fd873;
	st.shared.f64 	[%r8], %fd874;
	sub.f64 	%fd875, %fd872, %fd873;
	st.shared.f64 	[%r8+1248], %fd875;
	fma.rn.f64 	%fd876, %fd37, %fd840, 0d0000000000000000;
	fma.rn.f64 	%fd877, %fd38, %fd841, 0d0000000000000000;
	fma.rn.f64 	%fd878, %fd39, %fd844, %fd876;
	fma.rn.f64 	%fd879, %fd40, %fd845, %fd877;
	fma.rn.f64 	%fd880, %fd41, %fd848, %fd878;
	fma.rn.f64 	%fd881, %fd42, %fd849, %fd879;
	fma.rn.f64 	%fd882, %fd43, %fd852, %fd880;
	fma.rn.f64 	%fd883, %fd44, %fd853, %fd881;
	fma.rn.f64 	%fd884, %fd45, %fd856, %fd882;
	fma.rn.f64 	%fd885, %fd46, %fd857, %fd883;
	fma.rn.f64 	%fd886, %fd47, %fd860, %fd884;
	fma.rn.f64 	%fd887, %fd48, %fd861, %fd885;
	add.f64 	%fd888, %fd886, %fd887;
	st.shared.f64 	[%r8+104], %fd888;
	sub.f64 	%fd889, %fd886, %fd887;
	st.shared.f64 	[%r8+1144], %fd889;
	fma.rn.f64 	%fd890, %fd49, %fd840, 0d0000000000000000;
	ld.const.f64 	%fd3395, [const_evenDofToQuad+96];
	fma.rn.f64 	%fd891, %fd3395, %fd841, 0d0000000000000000;
	ld.const.f64 	%fd3394, [const_oddDofToQuad+104];
	fma.rn.f64 	%fd892, %fd3394, %fd844, %fd890;
	ld.const.f64 	%fd3393, [const_evenDofToQuad+104];
	fma.rn.f64 	%fd893, %fd3393, %fd845, %fd891;
	ld.const.f64 	%fd3392, [const_oddDofToQuad+112];
	fma.rn.f64 	%fd894, %fd3392, %fd848, %fd892;
	ld.const.f64 	%fd3391, [const_evenDofToQuad+112];
	fma.rn.f64 	%fd895, %fd3391, %fd849, %fd893;
	ld.const.f64 	%fd3390, [const_oddDofToQuad+120];
	fma.rn.f64 	%fd896, %fd3390, %fd852, %fd894;
	ld.const.f64 	%fd3389, [const_evenDofToQuad+120];
	fma.rn.f64 	%fd897, %fd3389, %fd853, %fd895;
	ld.const.f64 	%fd3388, [const_oddDofToQuad+128];
	fma.rn.f64 	%fd898, %fd3388, %fd856, %fd896;
	ld.const.f64 	%fd3387, [const_evenDofToQuad+128];
	fma.rn.f64 	%fd899, %fd3387, %fd857, %fd897;
	ld.const.f64 	%fd3386, [const_oddDofToQuad+136];
	fma.rn.f64 	%fd900, %fd3386, %fd860, %fd898;
	ld.const.f64 	%fd3385, [const_evenDofToQuad+136];
	fma.rn.f64 	%fd901, %fd3385, %fd861, %fd899;
	add.f64 	%fd902, %fd900, %fd901;
	st.shared.f64 	[%r8+208], %fd902;
	sub.f64 	%fd903, %fd900, %fd901;
	st.shared.f64 	[%r8+1040], %fd903;
	ld.const.f64 	%fd3384, [const_oddDofToQuad+144];
	fma.rn.f64 	%fd904, %fd3384, %fd840, 0d0000000000000000;
	ld.const.f64 	%fd3383, [const_evenDofToQuad+144];
	fma.rn.f64 	%fd905, %fd3383, %fd841, 0d0000000000000000;
	ld.const.f64 	%fd3382, [const_oddDofToQuad+152];
	fma.rn.f64 	%fd906, %fd3382, %fd844, %fd904;
	ld.const.f64 	%fd3381, [const_evenDofToQuad+152];
	fma.rn.f64 	%fd907, %fd3381, %fd845, %fd905;
	ld.const.f64 	%fd3380, [const_oddDofToQuad+160];
	fma.rn.f64 	%fd908, %fd3380, %fd848, %fd906;
	ld.const.f64 	%fd3379, [const_evenDofToQuad+160];
	fma.rn.f64 	%fd909, %fd3379, %fd849, %fd907;
	ld.const.f64 	%fd3378, [const_oddDofToQuad+168];
	fma.rn.f64 	%fd910, %fd3378, %fd852, %fd908;
	ld.const.f64 	%fd3377, [const_evenDofToQuad+168];
	fma.rn.f64 	%fd911, %fd3377, %fd853, %fd909;
	ld.const.f64 	%fd3376, [const_oddDofToQuad+176];
	fma.rn.f64 	%fd912, %fd3376, %fd856, %fd910;
	ld.const.f64 	%fd3375, [const_evenDofToQuad+176];
	fma.rn.f64 	%fd913, %fd3375, %fd857, %fd911;
	ld.const.f64 	%fd3374, [const_oddDofToQuad+184];
	fma.rn.f64 	%fd914, %fd3374, %fd860, %fd912;
	ld.const.f64 	%fd3373, [const_evenDofToQuad+184];
	fma.rn.f64 	%fd915, %fd3373, %fd861, %fd913;
	add.f64 	%fd916, %fd914, %fd915;
	st.shared.f64 	[%r8+312], %fd916;
	sub.f64 	%fd917, %fd914, %fd915;
	st.shared.f64 	[%r8+936], %fd917;
	ld.const.f64 	%fd3372, [const_oddDofToQuad+192];
	fma.rn.f64 	%fd918, %fd3372, %fd840, 0d0000000000000000;
	ld.const.f64 	%fd3371, [const_evenDofToQuad+192];
	fma.rn.f64 	%fd919, %fd3371, %fd841, 0d0000000000000000;
	ld.const.f64 	%fd3370, [const_oddDofToQuad+200];
	fma.rn.f64 	%fd920, %fd3370, %fd844, %fd918;
	ld.const.f64 	%fd3369, [const_evenDofToQuad+200];
	fma.rn.f64 	%fd921, %fd3369, %fd845, %fd919;
	ld.const.f64 	%fd3368, [const_oddDofToQuad+208];
	fma.rn.f64 	%fd922, %fd3368, %fd848, %fd920;
	ld.const.f64 	%fd3367, [const_evenDofToQuad+208];
	fma.rn.f64 	%fd923, %fd3367, %fd849, %fd921;
	ld.const.f64 	%fd3366, [const_oddDofToQuad+216];
	fma.rn.f64 	%fd924, %fd3366, %fd852, %fd922;
	ld.const.f64 	%fd3365, [const_evenDofToQuad+216];
	fma.rn.f64 	%fd925, %fd3365, %fd853, %fd923;
	ld.const.f64 	%fd3364, [const_oddDofToQuad+224];
	fma.rn.f64 	%fd926, %fd3364, %fd856, %fd924;
	ld.const.f64 	%fd3363, [const_evenDofToQuad+224];
	fma.rn.f64 	%fd927, %fd3363, %fd857, %fd925;
	ld.const.f64 	%fd3362, [const_oddDofToQuad+232];
	fma.rn.f64 	%fd928, %fd3362, %fd860, %fd926;
	ld.const.f64 	%fd3361, [const_evenDofToQuad+232];
	fma.rn.f64 	%fd929, %fd3361, %fd861, %fd927;
	add.f64 	%fd930, %fd928, %fd929;
	st.shared.f64 	[%r8+416], %fd930;
	sub.f64 	%fd931, %fd928, %fd929;
	st.shared.f64 	[%r8+832], %fd931;
	ld.const.f64 	%fd3360, [const_oddDofToQuad+240];
	fma.rn.f64 	%fd932, %fd3360, %fd840, 0d0000000000000000;
	ld.const.f64 	%fd3359, [const_evenDofToQuad+240];
	fma.rn.f64 	%fd933, %fd3359, %fd841, 0d0000000000000000;
	ld.const.f64 	%fd3358, [const_oddDofToQuad+248];
	fma.rn.f64 	%fd934, %fd3358, %fd844, %fd932;
	ld.const.f64 	%fd3357, [const_evenDofToQuad+248];
	fma.rn.f64 	%fd935, %fd3357, %fd845, %fd933;
	ld.const.f64 	%fd3356, [const_oddDofToQuad+256];
	fma.rn.f64 	%fd936, %fd3356, %fd848, %fd934;
	ld.const.f64 	%fd3355, [const_evenDofToQuad+256];
	fma.rn.f64 	%fd937, %fd3355, %fd849, %fd935;
	ld.const.f64 	%fd3354, [const_oddDofToQuad+264];
	fma.rn.f64 	%fd938, %fd3354, %fd852, %fd936;
	ld.const.f64 	%fd3353, [const_evenDofToQuad+264];
	fma.rn.f64 	%fd939, %fd3353, %fd853, %fd937;
	ld.const.f64 	%fd3352, [const_oddDofToQuad+272];
	fma.rn.f64 	%fd940, %fd3352, %fd856, %fd938;
	ld.const.f64 	%fd3351, [const_evenDofToQuad+272];
	fma.rn.f64 	%fd941, %fd3351, %fd857, %fd939;
	ld.const.f64 	%fd3350, [const_oddDofToQuad+280];
	fma.rn.f64 	%fd942, %fd3350, %fd860, %fd940;
	ld.const.f64 	%fd3349, [const_evenDofToQuad+280];
	fma.rn.f64 	%fd943, %fd3349, %fd861, %fd941;
	add.f64 	%fd944, %fd942, %fd943;
	st.shared.f64 	[%r8+520], %fd944;
	sub.f64 	%fd945, %fd942, %fd943;
	st.shared.f64 	[%r8+728], %fd945;
	ld.const.f64 	%fd3348, [const_oddDofToQuad+288];
	fma.rn.f64 	%fd946, %fd3348, %fd840, 0d0000000000000000;
	ld.const.f64 	%fd3347, [const_evenDofToQuad+288];
	fma.rn.f64 	%fd947, %fd3347, %fd841, 0d0000000000000000;
	ld.const.f64 	%fd3346, [const_oddDofToQuad+296];
	fma.rn.f64 	%fd948, %fd3346, %fd844, %fd946;
	ld.const.f64 	%fd3345, [const_evenDofToQuad+296];
	fma.rn.f64 	%fd949, %fd3345, %fd845, %fd947;
	ld.const.f64 	%fd3344, [const_oddDofToQuad+304];
	fma.rn.f64 	%fd950, %fd3344, %fd848, %fd948;
	ld.const.f64 	%fd3343, [const_evenDofToQuad+304];
	fma.rn.f64 	%fd951, %fd3343, %fd849, %fd949;
	ld.const.f64 	%fd3342, [const_oddDofToQuad+312];
	fma.rn.f64 	%fd952, %fd3342, %fd852, %fd950;
	ld.const.f64 	%fd3341, [const_evenDofToQuad+312];
	fma.rn.f64 	%fd953, %fd3341, %fd853, %fd951;
	ld.const.f64 	%fd3340, [const_oddDofToQuad+320];
	fma.rn.f64 	%fd954, %fd3340, %fd856, %fd952;
	ld.const.f64 	%fd3339, [const_evenDofToQuad+320];
	fma.rn.f64 	%fd955, %fd3339, %fd857, %fd953;
	ld.const.f64 	%fd3338, [const_oddDofToQuad+328];
	fma.rn.f64 	%fd956, %fd3338, %fd860, %fd954;
	ld.const.f64 	%fd3337, [const_evenDofToQuad+328];
	fma.rn.f64 	%fd957, %fd3337, %fd861, %fd955;
	sub.f64 	%fd958, %fd956, %fd957;
	st.shared.f64 	[%r8+624], %fd958;
$L__BB52_7:
	ld.param.u64 	%rd53, [_Z32massMatrixMultiplyConstantKernelILi12ELi13ELi1EEvidPKdS1_S1_S1_S1_S1_S1_Pd_param_2];
	ld.param.u32 	%r153, [_Z32massMatrixMultiplyConstantKernelILi12ELi13ELi1EEvidPKdS1_S1_S1_S1_S1_S1_Pd_param_0];
	setp.ge.s32 	%p7, %r3, %r153;
	bar.sync 	0;
	mul.hi.u16 	%rs8, %rs1, 5042;
	mul.lo.s16 	%rs9, %rs8, 13;
	sub.s16 	%rs10, %rs1, %rs9;
	cvt.u32.u16 	%r9, %rs10;
	cvt.u32.u16 	%r10, %rs8;
	mul.wide.u16 	%r31, %rs8, 1352;
	add.s32 	%r32, %r4, %r31;
	mul.wide.u16 	%r33, %rs10, 104;
	add.s32 	%r11, %r32, %r33;
	ld.shared.f64 	%fd960, [%r11];
	ld.shared.f64 	%fd961, [%r11+88];
	add.f64 	%fd962, %fd960, %fd961;
	sub.f64 	%fd963, %fd960, %fd961;
	ld.shared.f64 	%fd964, [%r11+8];
	ld.shared.f64 	%fd965, [%r11+80];
	add.f64 	%fd966, %fd964, %fd965;
	sub.f64 	%fd967, %fd964, %fd965;
	ld.shared.f64 	%fd968, [%r11+16];
	ld.shared.f64 	%fd969, [%r11+72];
	add.f64 	%fd970, %fd968, %fd969;
	sub.f64 	%fd971, %fd968, %fd969;
	ld.shared.f64 	%fd972, [%r11+24];
	ld.shared.f64 	%fd973, [%r11+64];
	add.f64 	%fd974, %fd972, %fd973;
	sub.f64 	%fd975, %fd972, %fd973;
	ld.shared.f64 	%fd976, [%r11+32];
	ld.shared.f64 	%fd977, [%r11+56];
	add.f64 	%fd978, %fd976, %fd977;
	sub.f64 	%fd979, %fd976, %fd977;
	ld.shared.f64 	%fd980, [%r11+40];
	ld.shared.f64 	%fd981, [%r11+48];
	add.f64 	%fd982, %fd980, %fd981;
	sub.f64 	%fd983, %fd980, %fd981;
	fma.rn.f64 	%fd984, %fd25, %fd962, 0d0000000000000000;
	fma.rn.f64 	%fd985, %fd26, %fd963, 0d0000000000000000;
	fma.rn.f64 	%fd986, %fd27, %fd966, %fd984;
	fma.rn.f64 	%fd987, %fd28, %fd967, %fd985;
	fma.rn.f64 	%fd988, %fd29, %fd970, %fd986;
	fma.rn.f64 	%fd989, %fd30, %fd971, %fd987;
	fma.rn.f64 	%fd990, %fd31, %fd974, %fd988;
	fma.rn.f64 	%fd991, %fd32, %fd975, %fd989;
	fma.rn.f64 	%fd992, %fd33, %fd978, %fd990;
	fma.rn.f64 	%fd993, %fd34, %fd979, %fd991;
	fma.rn.f64 	%fd994, %fd35, %fd982, %fd992;
	fma.rn.f64 	%fd995, %fd36, %fd983, %fd993;
	add.f64 	%fd996, %fd994, %fd995;
	st.shared.f64 	[%r11], %fd996;
	sub.f64 	%fd997, %fd994, %fd995;
	st.shared.f64 	[%r11+96], %fd997;
	fma.rn.f64 	%fd998, %fd37, %fd962, 0d0000000000000000;
	fma.rn.f64 	%fd999, %fd38, %fd963, 0d0000000000000000;
	fma.rn.f64 	%fd1000, %fd39, %fd966, %fd998;
	fma.rn.f64 	%fd1001, %fd40, %fd967, %fd999;
	fma.rn.f64 	%fd1002, %fd41, %fd970, %fd1000;
	fma.rn.f64 	%fd1003, %fd42, %fd971, %fd1001;
	fma.rn.f64 	%fd1004, %fd43, %fd974, %fd1002;
	fma.rn.f64 	%fd1005, %fd44, %fd975, %fd1003;
	fma.rn.f64 	%fd1006, %fd45, %fd978, %fd1004;
	fma.rn.f64 	%fd1007, %fd46, %fd979, %fd1005;
	fma.rn.f64 	%fd1008, %fd47, %fd982, %fd1006;
	fma.rn.f64 	%fd1009, %fd48, %fd983, %fd1007;
	add.f64 	%fd1010, %fd1008, %fd1009;
	st.shared.f64 	[%r11+8], %fd1010;
	sub.f64 	%fd1011, %fd1008, %fd1009;
	st.shared.f64 	[%r11+88], %fd1011;
	fma.rn.f64 	%fd1012, %fd49, %fd962, 0d0000000000000000;
	fma.rn.f64 	%fd1013, %fd3395, %fd963, 0d0000000000000000;
	fma.rn.f64 	%fd1014, %fd3394, %fd966, %fd1012;
	fma.rn.f64 	%fd1015, %fd3393, %fd967, %fd1013;
	fma.rn.f64 	%fd1016, %fd3392, %fd970, %fd1014;
	fma.rn.f64 	%fd1017, %fd3391, %fd971, %fd1015;
	fma.rn.f64 	%fd1018, %fd3390, %fd974, %fd1016;
	fma.rn.f64 	%fd1019, %fd3389, %fd975, %fd1017;
	fma.rn.f64 	%fd1020, %fd3388, %fd978, %fd1018;
	fma.rn.f64 	%fd1021, %fd3387, %fd979, %fd1019;
	fma.rn.f64 	%fd1022, %fd3386, %fd982, %fd1020;
	fma.rn.f64 	%fd1023, %fd3385, %fd983, %fd1021;
	add.f64 	%fd1024, %fd1022, %fd1023;
	st.shared.f64 	[%r11+16], %fd1024;
	sub.f64 	%fd1025, %fd1022, %fd1023;
	st.shared.f64 	[%r11+80], %fd1025;
	fma.rn.f64 	%fd1026, %fd3384, %fd962, 0d0000000000000000;
	fma.rn.f64 	%fd1027, %fd3383, %fd963, 0d0000000000000000;
	fma.rn.f64 	%fd1028, %fd3382, %fd966, %fd1026;
	fma.rn.f64 	%fd1029, %fd3381, %fd967, %fd1027;
	fma.rn.f64 	%fd1030, %fd3380, %fd970, %fd1028;
	fma.rn.f64 	%fd1031, %fd3379, %fd971, %fd1029;
	fma.rn.f64 	%fd1032, %fd3378, %fd974, %fd1030;
	fma.rn.f64 	%fd1033, %fd3377, %fd975, %fd1031;
	fma.rn.f64 	%fd1034, %fd3376, %fd978, %fd1032;
	fma.rn.f64 	%fd1035, %fd3375, %fd979, %fd1033;
	fma.rn.f64 	%fd1036, %fd3374, %fd982, %fd1034;
	fma.rn.f64 	%fd1037, %fd3373, %fd983, %fd1035;
	add.f64 	%fd1038, %fd1036, %fd1037;
	st.shared.f64 	[%r11+24], %fd1038;
	sub.f64 	%fd1039, %fd1036, %fd1037;
	st.shared.f64 	[%r11+72], %fd1039;
	fma.rn.f64 	%fd1040, %fd3372, %fd962, 0d0000000000000000;
	fma.rn.f64 	%fd1041, %fd3371, %fd963, 0d0000000000000000;
	fma.rn.f64 	%fd1042, %fd3370, %fd966, %fd1040;
	fma.rn.f64 	%fd1043, %fd3369, %fd967, %fd1041;
	fma.rn.f64 	%fd1044, %fd3368, %fd970, %fd1042;
	fma.rn.f64 	%fd1045, %fd3367, %fd971, %fd1043;
	fma.rn.f64 	%fd1046, %fd3366, %fd974, %fd1044;
	fma.rn.f64 	%fd1047, %fd3365, %fd975, %fd1045;
	fma.rn.f64 	%fd1048, %fd3364, %fd978, %fd1046;
	fma.rn.f64 	%fd1049, %fd3363, %fd979, %fd1047;
	fma.rn.f64 	%fd1050, %fd3362, %fd982, %fd1048;
	fma.rn.f64 	%fd1051, %fd3361, %fd983, %fd1049;
	add.f64 	%fd1052, %fd1050, %fd1051;
	st.shared.f64 	[%r11+32], %fd1052;
	sub.f64 	%fd1053, %fd1050, %fd1051;
	st.shared.f64 	[%r11+64], %fd1053;
	fma.rn.f64 	%fd1054, %fd3360, %fd962, 0d0000000000000000;
	fma.rn.f64 	%fd1055, %fd3359, %fd963, 0d0000000000000000;
	fma.rn.f64 	%fd1056, %fd3358, %fd966, %fd1054;
	fma.rn.f64 	%fd1057, %fd3357, %fd967, %fd1055;
	fma.rn.f64 	%fd1058, %fd3356, %fd970, %fd1056;
	fma.rn.f64 	%fd1059, %fd3355, %fd971, %fd1057;
	fma.rn.f64 	%fd1060, %fd3354, %fd974, %fd1058;
	fma.rn.f64 	%fd1061, %fd3353, %fd975, %fd1059;
	fma.rn.f64 	%fd1062, %fd3352, %fd978, %fd1060;
	fma.rn.f64 	%fd1063, %fd3351, %fd979, %fd1061;
	fma.rn.f64 	%fd1064, %fd3350, %fd982, %fd1062;
	fma.rn.f64 	%fd1065, %fd3349, %fd983, %fd1063;
	add.f64 	%fd1066, %fd1064, %fd1065;
	st.shared.f64 	[%r11+40], %fd1066;
	sub.f64 	%fd1067, %fd1064, %fd1065;
	st.shared.f64 	[%r11+56], %fd1067;
	fma.rn.f64 	%fd1068, %fd3348, %fd962, 0d0000000000000000;
	fma.rn.f64 	%fd1069, %fd3347, %fd963, 0d0000000000000000;
	fma.rn.f64 	%fd1070, %fd3346, %fd966, %fd1068;
	fma.rn.f64 	%fd1071, %fd3345, %fd967, %fd1069;
	fma.rn.f64 	%fd1072, %fd3344, %fd970, %fd1070;
	fma.rn.f64 	%fd1073, %fd3343, %fd971, %fd1071;
	fma.rn.f64 	%fd1074, %fd3342, %fd974, %fd1072;
	fma.rn.f64 	%fd1075, %fd3341, %fd975, %fd1073;
	fma.rn.f64 	%fd1076, %fd3340, %fd978, %fd1074;
	fma.rn.f64 	%fd1077, %fd3339, %fd979, %fd1075;
	fma.rn.f64 	%fd1078, %fd3338, %fd982, %fd1076;
	fma.rn.f64 	%fd1079, %fd3337, %fd983, %fd1077;
	sub.f64 	%fd1080, %fd1078, %fd1079;
	st.shared.f64 	[%r11+48], %fd1080;
	bar.sync 	0;
	mad.lo.s32 	%r12, %r10, -1248, %r32;
	mul.wide.u16 	%r34, %rs10, 8;
	add.s32 	%r13, %r12, %r34;
	ld.shared.f64 	%fd227, [%r13];
	ld.shared.f64 	%fd228, [%r13+1352];
	ld.shared.f64 	%fd229, [%r13+2704];
	ld.shared.f64 	%fd230, [%r13+4056];
	ld.shared.f64 	%fd231, [%r13+5408];
	ld.shared.f64 	%fd232, [%r13+6760];
	ld.shared.f64 	%fd233, [%r13+8112];
	ld.shared.f64 	%fd234, [%r13+9464];
	ld.shared.f64 	%fd235, [%r13+10816];
	ld.shared.f64 	%fd236, [%r13+12168];
	ld.shared.f64 	%fd237, [%r13+13520];
	ld.shared.f64 	%fd238, [%r13+14872];
	ld.shared.f64 	%fd239, [%r13+16224];
	mad.lo.s32 	%r35, %r3, 15379, %r1;
	cvta.to.global.u64 	%rd12, %rd53;
	mul.wide.s32 	%rd13, %r35, 8;
	add.s64 	%rd1, %rd12, %rd13;
	mov.f64 	%fd3396, 0d0000000000000000;
	mov.f64 	%fd3397, %fd3396;
	mov.f64 	%fd3398, %fd3396;
	mov.f64 	%fd3399, %fd3396;
	mov.f64 	%fd3400, %fd3396;
	mov.f64 	%fd3401, %fd3396;
	mov.f64 	%fd3402, %fd3396;
	@%p7 bra 	$L__BB52_9;
	ld.global.nc.f64 	%fd3396, [%rd1];
	ld.global.nc.f64 	%fd3397, [%rd1+17576];
	ld.global.nc.f64 	%fd3398, [%rd1+35152];
	ld.global.nc.f64 	%fd3399, [%rd1+52728];
	ld.global.nc.f64 	%fd3400, [%rd1+70304];
	ld.global.nc.f64 	%fd3401, [%rd1+87880];
	ld.global.nc.f64 	%fd3402, [%rd1+105456];
$L__BB52_9:
	ld.param.f64 	%fd3312, [_Z32massMatrixMultiplyConstantKernelILi12ELi13ELi1EEvidPKdS1_S1_S1_S1_S1_S1_Pd_param_1];
	ld.param.u32 	%r154, [_Z32massMatrixMultiplyConstantKernelILi12ELi13ELi1EEvidPKdS1_S1_S1_S1_S1_S1_Pd_param_0];
	mov.u32 	%r36, %tid.y;
	mul.lo.s32 	%r37, %r36, 1352;
	mov.u32 	%r38, _ZZ29stiffnessMatrixMultiplyDeviceILi12ELi13ELi1EEviidPKdS1_S1_S1_PAT0__AT0__AplT0_Li0E_dPdE5s_Gpr;
	add.s32 	%r39, %r38, %r37;
	mul.lo.s32 	%r40, %r10, 104;
	add.s32 	%r14, %r39, %r40;
	shl.b32 	%r41, %r9, 3;
	add.s32 	%r15, %r14, %r41;
	mov.u32 	%r42, _ZZ29stiffnessMatrixMultiplyDeviceILi12ELi13ELi1EEviidPKdS1_S1_S1_PAT0__AT0__AplT0_Li0E_dPdE5s_Gps;
	add.s32 	%r43, %r42, %r37;
	add.s32 	%r17, %r43, %r41;
	add.s32 	%r16, %r17, %r40;
	mov.u32 	%r44, _ZZ32massMatrixMultiplyConstantKernelILi12ELi13ELi1EEvidPKdS1_S1_S1_S1_S1_S1_PdE13s_QuadToQuadD;
	add.s32 	%r45, %r44, %r41;
	mov.u32 	%r46, %ctaid.x;
	add.s32 	%r47, %r46, %r36;
	setp.ge.s32 	%p8, %r47, %r154;
	mov.u32 	%r48, _ZZ32massMatrixMultiplyConstantKernelILi12ELi13ELi1EEvidPKdS1_S1_S1_S1_S1_S1_PdE6s_tmp1;
	mad.lo.s32 	%r49, %r36, 17576, %r48;
	add.s32 	%r18, %r49, %r41;
	mad.lo.s32 	%r50, %r9, 96, %r45;
	ld.shared.f64 	%fd254, [%r50];
	ld.shared.f64 	%fd1082, [%r12];
	fma.rn.f64 	%fd1083, %fd254, %fd1082, 0d0000000000000000;
	add.s32 	%r51, %r44, %r40;
	ld.shared.f64 	%fd255, [%r51];
	ld.shared.f64 	%fd1084, [%r18];
	fma.rn.f64 	%fd1085, %fd255, %fd1084, 0d0000000000000000;
	ld.shared.f64 	%fd1086, [_ZZ32massMatrixMultiplyConstantKernelILi12ELi13ELi1EEvidPKdS1_S1_S1_S1_S1_S1_PdE13s_QuadToQuadD];
	fma.rn.f64 	%fd1087, %fd1086, %fd227, 0d0000000000000000;
	ld.shared.f64 	%fd256, [%r50+8];
	ld.shared.f64 	%fd1088, [%r12+8];
	fma.rn.f64 	%fd1089, %fd256, %fd1088, %fd1083;
	ld.shared.f64 	%fd257, [%r51+8];
	ld.shared.f64 	%fd1090, [%r18+104];
	fma.rn.f64 	%fd1091, %fd257, %fd1090, %fd1085;
	ld.shared.f64 	%fd1092, [_ZZ32massMatrixMultiplyConstantKernelILi12ELi13ELi1EEvidPKdS1_S1_S1_S1_S1_S1_PdE13s_QuadToQuadD+8];
	fma.rn.f64 	%fd1093, %fd1092, %fd228, %fd1087;
	ld.shared.f64 	%fd258, [%r50+16];
	ld.shared.f64 	%fd1094, [%r12+16];
	fma.rn.f64 	%fd1095, %fd258, %fd1094, %fd1089;
	ld.shared.f64 	%fd259, [%r51+16];
	ld.shared.f64 	%fd1096, [%r18+208];
	fma.rn.f64 	%fd1097, %fd259, %fd1096, %fd1091;
	ld.shared.f64 	%fd1098, [_ZZ32massMatrixMultiplyConstantKernelILi12ELi13ELi1EEvidPKdS1_S1_S1_S1_S1_S1_PdE13s_QuadToQuadD+16];
	fma.rn.f64 	%fd1099, %fd1098, %fd229, %fd1093;
	ld.shared.f64 	%fd260, [%r50+24];
	ld.shared.f64 	%fd1100, [%r12+24];
	fma.rn.f64 	%fd1101, %fd260, %fd1100, %fd1095;
	ld.shared.f64 	%fd261, [%r51+24];
	ld.shared.f64 	%fd1102, [%r18+312];
	fma.rn.f64 	%fd1103, %fd261, %fd1102, %fd1097;
	ld.shared.f64 	%fd1104, [_ZZ32massMatrixMultiplyConstantKernelILi12ELi13ELi1EEvidPKdS1_S1_S1_S1_S1_S1_PdE13s_QuadToQuadD+24];
	fma.rn.f64 	%fd1105, %fd1104, %fd230, %fd1099;
	ld.shared.f64 	%fd262, [%r50+32];
	ld.shared.f64 	%fd1106, [%r12+32];
	fma.rn.f64 	%fd1107, %fd262, %fd1106, %fd1101;
	ld.shared.f64 	%fd263, [%r51+32];
	ld.shared.f64 	%fd1108, [%r18+416];
	fma.rn.f64 	%fd1109, %fd263, %fd1108, %fd1103;
	ld.shared.f64 	%fd1110, [_ZZ32massMatrixMultiplyConstantKernelILi12ELi13ELi1EEvidPKdS1_S1_S1_S1_S1_S1_PdE13s_QuadToQuadD+32];
	fma.rn.f64 	%fd1111, %fd1110, %fd231, %fd1105;
	ld.shared.f64 	%fd264, [%r50+40];
	ld.shared.f64 	%fd1112, [%r12+40];
	fma.rn.f64 	%fd1113, %fd264, %fd1112, %fd1107;
	ld.shared.f64 	%fd265, [%r51+40];
	ld.shared.f64 	%fd1114, [%r18+520];
	fma.rn.f64 	%fd1115, %fd265, %fd1114, %fd1109;
	ld.shared.f64 	%fd1116, [_ZZ32massMatrixMultiplyConstantKernelILi12ELi13ELi1EEvidPKdS1_S1_S1_S1_S1_S1_PdE13s_QuadToQuadD+40];
	fma.rn.f64 	%fd1117, %fd1116, %fd232, %fd1111;
	ld.shared.f64 	%fd266, [%r50+48];
	ld.shared.f64 	%fd1118, [%r12+48];
	fma.rn.f64 	%fd1119, %fd266, %fd1118, %fd1113;
	ld.shared.f64 	%fd267, [%r51+48];
	ld.shared.f64 	%fd1120, [%r18+624];
	fma.rn.f64 	%fd1121, %fd267, %fd1120, %fd1115;
	ld.shared.f64 	%fd1122, [_ZZ32massMatrixMultiplyConstantKernelILi12ELi13ELi1EEvidPKdS1_S1_S1_S1_S1_S1_PdE13s_QuadToQuadD+48];
	fma.rn.f64 	%fd1123, %fd1122, %fd233, %fd1117;
	ld.shared.f64 	%fd268, [%r50+56];
	ld.shared.f64 	%fd1124, [%r12+56];
	fma.rn.f64 	%fd1125, %fd268, %fd1124, %fd1119;
	ld.shared.f64 	%fd269, [%r51+56];
	ld.shared.f64 	%fd1126, [%r18+728];
	fma.rn.f64 	%fd1127, %fd269, %fd1126, %fd1121;
	ld.shared.f64 	%fd1128, [_ZZ32massMatrixMultiplyConstantKernelILi12ELi13ELi1EEvidPKdS1_S1_S1_S1_S1_S1_PdE13s_QuadToQuadD+56];
	fma.rn.f64 	%fd1129, %fd1128, %fd234, %fd1123;
	ld.shared.f64 	%fd270, [%r50+64];
	ld.shared.f64 	%fd1130, [%r12+64];
	fma.rn.f64 	%fd1131, %fd270, %fd1130, %fd1125;
	ld.shared.f64 	%fd271, [%r51+64];
	ld.shared.f64 	%fd1132, [%r18+832];
	fma.rn.f64 	%fd1133, %fd271, %fd1132, %fd1127;
	ld.shared.f64 	%fd1134, [_ZZ32massMatrixMultiplyConstantKernelILi12ELi13ELi1EEvidPKdS1_S1_S1_S1_S1_S1_PdE13s_QuadToQuadD+64];
	fma.rn.f64 	%fd1135, %fd1134, %fd235, %fd1129;
	ld.shared.f64 	%fd272, [%r50+72];
	ld.shared.f64 	%fd1136, [%r12+72];
	fma.rn.f64 	%fd1137, %fd272, %fd1136, %fd1131;
	ld.shared.f64 	%fd273, [%r51+72];
	ld.shared.f64 	%fd1138, [%r18+936];
	fma.rn.f64 	%fd1139, %fd273, %fd1138, %fd1133;
	ld.shared.f64 	%fd1140, [_ZZ32massMatrixMultiplyConstantKernelILi12ELi13ELi1EEvidPKdS1_S1_S1_S1_S1_S1_PdE13s_QuadToQuadD+72];
	fma.rn.f64 	%fd1141, %fd1140, %fd236, %fd1135;
	ld.shared.f64 	%fd274, [%r50+80];
	ld.shared.f64 	%fd1142, [%r12+80];
	fma.rn.f64 	%fd1143, %fd274, %fd1142, %fd1137;
	ld.shared.f64 	%fd275, [%r51+80];
	ld.shared.f64 	%fd1144, [%r18+1040];
	fma.rn.f64 	%fd1145, %fd275, %fd1144, %fd1139;
	ld.shared.f64 	%fd1146, [_ZZ32massMatrixMultiplyConstantKernelILi12ELi13ELi1EEvidPKdS1_S1_S1_S1_S1_S1_PdE13s_QuadToQuadD+80];
	fma.rn.f64 	%fd1147, %fd1146, %fd237, %fd1141;
	ld.shared.f64 	%fd276, [%r50+88];
	ld.shared.f64 	%fd1148, [%r12+88];
	fma.rn.f64 	%fd1149, %fd276, %fd1148, %fd1143;
	ld.shared.f64 	%fd277, [%r51+88];
	ld.shared.f64 	%fd1150, [%r18+1144];
	fma.rn.f64 	%fd1151, %fd277, %fd1150, %fd1145;
	ld.shared.f64 	%fd1152, [_ZZ32massMatrixMultiplyConstantKernelILi12ELi13ELi1EEvidPKdS1_S1_S1_S1_S1_S1_PdE13s_QuadToQuadD+88];
	fma.rn.f64 	%fd1153, %fd1152, %fd238, %fd1147;
	ld.shared.f64 	%fd278, [%r50+96];
	ld.shared.f64 	%fd1154, [%r12+96];
	fma.rn.f64 	%fd1155, %fd278, %fd1154, %fd1149;
	ld.shared.f64 	%fd279, [%r51+96];
	ld.shared.f64 	%fd1156, [%r18+1248];
	fma.rn.f64 	%fd1157, %fd279, %fd1156, %fd1151;
	ld.shared.f64 	%fd1158, [_ZZ32massMatrixMultiplyConstantKernelILi12ELi13ELi1EEvidPKdS1_S1_S1_S1_S1_S1_PdE13s_QuadToQuadD+96];
	fma.rn.f64 	%fd1159, %fd1158, %fd239, %fd1153;
	bar.sync 	0;
	mul.f64 	%fd1160, %fd3397, %fd1157;
	fma.rn.f64 	%fd1161, %fd3396, %fd1155, %fd1160;
	fma.rn.f64 	%fd1162, %fd3398, %fd1159, %fd1161;
	st.shared.f64 	[%r15], %fd1162;
	mul.f64 	%fd1163, %fd3399, %fd1157;
	fma.rn.f64 	%fd1164, %fd3397, %fd1155, %fd1163;
	fma.rn.f64 	%fd1165, %fd3400, %fd1159, %fd1164;
	st.shared.f64 	[%r16], %fd1165;
	mul.f64 	%fd1166, %fd3400, %fd1157;
	fma.rn.f64 	%fd1167, %fd3398, %fd1155, %fd1166;
	fma.rn.f64 	%fd1168, %fd3401, %fd1159, %fd1167;
	mul.f64 	%fd1169, %fd3312, %fd3402;
	bar.sync 	0;
	ld.shared.f64 	%fd280, [%r45];
	ld.shared.f64 	%fd1170, [%r14];
	mul.f64 	%fd1171, %fd280, %fd1170;
	fma.rn.f64 	%fd1172, %fd1169, %fd227, %fd1171;
	mad.lo.s32 	%r52, %r10, -96, %r51;
	ld.shared.f64 	%fd281, [%r52];
	ld.shared.f64 	%fd1173, [%r17];
	fma.rn.f64 	%fd1174, %fd281, %fd1173, %fd1172;
	fma.rn.f64 	%fd1175, %fd1168, %fd1086, 0d0000000000000000;
	mad.lo.s32 	%r53, %r9, -96, %r50;
	ld.shared.f64 	%fd282, [%r53+104];
	ld.shared.f64 	%fd1176, [%r14+8];
	fma.rn.f64 	%fd1177, %fd282, %fd1176, %fd1174;
	ld.shared.f64 	%fd283, [%r52+104];
	ld.shared.f64 	%fd1178, [%r17+104];
	fma.rn.f64 	%fd1179, %fd283, %fd1178, %fd1177;
	fma.rn.f64 	%fd284, %fd1168, %fd1092, 0d0000000000000000;
	ld.shared.f64 	%fd285, [%r53+208];
	ld.shared.f64 	%fd1180, [%r14+16];
	fma.rn.f64 	%fd1181, %fd285, %fd1180, %fd1179;
	ld.shared.f64 	%fd286, [%r52+208];
	ld.shared.f64 	%fd1182, [%r17+208];
	fma.rn.f64 	%fd1183, %fd286, %fd1182, %fd1181;
	fma.rn.f64 	%fd287, %fd1168, %fd1098, 0d0000000000000000;
	ld.shared.f64 	%fd288, [%r53+312];
	ld.shared.f64 	%fd1184, [%r14+24];
	fma.rn.f64 	%fd1185, %fd288, %fd1184, %fd1183;
	ld.shared.f64 	%fd289, [%r52+312];
	ld.shared.f64 	%fd1186, [%r17+312];
	fma.rn.f64 	%fd1187, %fd289, %fd1186, %fd1185;
	fma.rn.f64 	%fd290, %fd1168, %fd1104, 0d0000000000000000;
	ld.shared.f64 	%fd291, [%r53+416];
	ld.shared.f64 	%fd1188, [%r14+32];
	fma.rn.f64 	%fd1189, %fd291, %fd1188, %fd1187;
	ld.shared.f64 	%fd292, [%r52+416];
	ld.shared.f64 	%fd1190, [%r17+416];
	fma.rn.f64 	%fd1191, %fd292, %fd1190, %fd1189;
	fma.rn.f64 	%fd293, %fd1168, %fd1110, 0d0000000000000000;
	ld.shared.f64 	%fd294, [%r53+520];
	ld.shared.f64 	%fd1192, [%r14+40];
	fma.rn.f64 	%fd1193, %fd294, %fd1192, %fd1191;
	ld.shared.f64 	%fd295, [%r52+520];
	ld.shared.f64 	%fd1194, [%r17+520];
	fma.rn.f64 	%fd1195, %fd295, %fd1194, %fd1193;
	fma.rn.f64 	%fd296, %fd1168, %fd1116, 0d0000000000000000;
	ld.shared.f64 	%fd297, [%r53+624];
	ld.shared.f64 	%fd1196, [%r14+48];
	fma.rn.f64 	%fd1197, %fd297, %fd1196, %fd1195;
	ld.shared.f64 	%fd298, [%r52+624];
	ld.shared.f64 	%fd1198, [%r17+624];
	fma.rn.f64 	%fd1199, %fd298, %fd1198, %fd1197;
	fma.rn.f64 	%fd299, %fd1168, %fd1122, 0d0000000000000000;
	ld.shared.f64 	%fd300, [%r53+728];
	ld.shared.f64 	%fd1200, [%r14+56];
	fma.rn.f64 	%fd1201, %fd300, %fd1200, %fd1199;
	ld.shared.f64 	%fd301, [%r52+728];
	ld.shared.f64 	%fd1202, [%r17+728];
	fma.rn.f64 	%fd1203, %fd301, %fd1202, %fd1201;
	fma.rn.f64 	%fd302, %fd1168, %fd1128, 0d0000000000000000;
	ld.shared.f64 	%fd303, [%r53+832];
	ld.shared.f64 	%fd1204, [%r14+64];
	fma.rn.f64 	%fd1205, %fd303, %fd1204, %fd1203;
	ld.shared.f64 	%fd304, [%r52+832];
	ld.shared.f64 	%fd1206, [%r17+832];
	fma.rn.f64 	%fd1207, %fd304, %fd1206, %fd1205;
	fma.rn.f64 	%fd305, %fd1168, %fd1134, 0d0000000000000000;
	ld.shared.f64 	%fd306, [%r53+936];
	ld.shared.f64 	%fd1208, [%r14+72];
	fma.rn.f64 	%fd1209, %fd306, %fd1208, %fd1207;
	ld.shared.f64 	%fd307, [%r52+936];
	ld.shared.f64 	%fd1210, [%r17+936];
	fma.rn.f64 	%fd1211, %fd307, %fd1210, %fd1209;
	fma.rn.f64 	%fd308, %fd1168, %fd1140, 0d0000000000000000;
	ld.shared.f64 	%fd309, [%r53+1040];
	ld.shared.f64 	%fd1212, [%r14+80];
	fma.rn.f64 	%fd1213, %fd309, %fd1212, %fd1211;
	ld.shared.f64 	%fd310, [%r52+1040];
	ld.shared.f64 	%fd1214, [%r17+1040];
	fma.rn.f64 	%fd1215, %fd310, %fd1214, %fd1213;
	fma.rn.f64 	%fd311, %fd1168, %fd1146, 0d0000000000000000;
	ld.shared.f64 	%fd312, [%r53+1144];
	ld.shared.f64 	%fd1216, [%r14+88];
	fma.rn.f64 	%fd1217, %fd312, %fd1216, %fd1215;
	ld.shared.f64 	%fd313, [%r52+1144];
	ld.shared.f64 	%fd1218, [%r17+1144];
	fma.rn.f64 	%fd1219, %fd313, %fd1218, %fd1217;
	fma.rn.f64 	%fd314, %fd1168, %fd1152, 0d0000000000000000;
	ld.shared.f64 	%fd315, [%r53+1248];
	ld.shared.f64 	%fd1220, [%r14+96];
	fma.rn.f64 	%fd1221, %fd315, %fd1220, %fd1219;
	ld.shared.f64 	%fd316, [%r52+1248];
	ld.shared.f64 	%fd1222, [%r17+1248];
	fma.rn.f64 	%fd1223, %fd316, %fd1222, %fd1221;
	fma.rn.f64 	%fd317, %fd1168, %fd1158, 0d0000000000000000;
	add.f64 	%fd318, %fd1223, %fd1175;
	mov.f64 	%fd3403, 0d0000000000000000;
	mov.f64 	%fd3404, %fd3403;
	mov.f64 	%fd3405, %fd3403;
	mov.f64 	%fd3406, %fd3403;
	mov.f64 	%fd3407, %fd3403;
	mov.f64 	%fd3408, %fd3403;
	mov.f64 	%fd3409, %fd3403;
	@%p8 bra 	$L__BB52_11;
	ld.param.u64 	%rd54, [_Z32massMatrixMultiplyConstantKernelILi12ELi13ELi1EEvidPKdS1_S1_S1_S1_S1_S1_Pd_param_2];
	cvta.to.global.u64 	%rd14, %rd54;
	mov.u32 	%r54, %ctaid.x;
	mov.u32 	%r55, %tid.y;
	add.s32 	%r56, %r54, %r55;
	mov.u32 	%r57, %tid.x;
	mad.lo.s32 	%r58, %r56, 15379, %r57;
	mul.wide.s32 	%rd15, %r58, 8;
	add.s64 	%rd16, %rd14, %rd15;
	ld.global.nc.f64 	%fd3403, [%rd16+1352];
	ld.global.nc.f64 	%fd3404, [%rd16+18928];
	ld.global.nc.f64 	%fd3405, [%rd16+36504];
	ld.global.nc.f64 	%fd3406, [%rd16+54080];
	ld.global.nc.f64 	%fd3407, [%rd16+71656];
	ld.global.nc.f64 	%fd3408, [%rd16+89232];
	ld.global.nc.f64 	%fd3409, [%rd16+106808];
$L__BB52_11:
	ld.param.f64 	%fd3313, [_Z32massMatrixMultiplyConstantKernelILi12ELi13ELi1EEvidPKdS1_S1_S1_S1_S1_S1_Pd_param_1];
	ld.param.u32 	%r155, [_Z32massMatrixMultiplyConstantKernelILi12ELi13ELi1EEvidPKdS1_S1_S1_S1_S1_S1_Pd_param_0];
	mov.u32 	%r59, %ctaid.x;
	mov.u32 	%r60, %tid.y;
	add.s32 	%r61, %r59, %r60;
	setp.ge.s32 	%p9, %r61, %r155;
	ld.shared.f64 	%fd1225, [%r12+1352];
	fma.rn.f64 	%fd1226, %fd254, %fd1225, 0d0000000000000000;
	ld.shared.f64 	%fd1227, [%r18+1352];
	fma.rn.f64 	%fd1228, %fd255, %fd1227, 0d0000000000000000;
	ld.shared.f64 	%fd1229, [_ZZ32massMatrixMultiplyConstantKernelILi12ELi13ELi1EEvidPKdS1_S1_S1_S1_S1_S1_PdE13s_QuadToQuadD+104];
	fma.rn.f64 	%fd1230, %fd1229, %fd227, 0d0000000000000000;
	ld.shared.f64 	%fd1231, [%r12+1360];
	fma.rn.f64 	%fd1232, %fd256, %fd1231, %fd1226;
	ld.shared.f64 	%fd1233, [%r18+1456];
	fma.rn.f64 	%fd1234, %fd257, %fd1233, %fd1228;
	ld.shared.f64 	%fd1235, [_ZZ32massMatrixMultiplyConstantKernelILi12ELi13ELi1EEvidPKdS1_S1_S1_S1_S1_S1_PdE13s_QuadToQuadD+112];
	fma.rn.f64 	%fd1236, %fd1235, %fd228, %fd1230;
	ld.shared.f64 	%fd1237, [%r12+1368];
	fma.rn.f64 	%fd1238, %fd258, %fd1237, %fd1232;
	ld.shared.f64 	%fd1239, [%r18+1560];
	fma.rn.f64 	%fd1240, %fd259, %fd1239, %fd1234;
	ld.shared.f64 	%fd1241, [_ZZ32massMatrixMultiplyConstantKernelILi12ELi13ELi1EEvidPKdS1_S1_S1_S1_S1_S1_PdE13s_QuadToQuadD+120];
	fma.rn.f64 	%fd1242, %fd1241, %fd229, %fd1236;
	ld.shared.f64 	%fd1243, [%r12+1376];
	fma.rn.f64 	%fd1244, %fd260, %fd1243, %fd1238;
	ld.shared.f64 	%fd1245, [%r18+1664];
	fma.rn.f64 	%fd1246, %fd261, %fd1245, %fd1240;
	ld.shared.f64 	%fd1247, [_ZZ32massMatrixMultiplyConstantKernelILi12ELi13ELi1EEvidPKdS1_S1_S1_S1_S1_S1_PdE13s_QuadToQuadD+128];
	fma.rn.f64 	%fd1248, %fd1247, %fd230, %fd1242;
	ld.shared.f64 	%fd1249, [%r12+1384];
	fma.rn.f64 	%fd1250, %fd262, %fd1249, %fd1244;
	ld.shared.f64 	%fd1251, [%r18+1768];
	fma.rn.f64 	%fd1252, %fd263, %fd1251, %fd1246;
	ld.shared.f64 	%fd1253, [_ZZ32massMatrixMultiplyConstantKernelILi12ELi13ELi1EEvidPKdS1_S1_S1_S1_S1_S1_PdE13s_QuadToQuadD+136];
	fma.rn.f64 	%fd1254, %fd1253, %fd231, %fd1248;
	ld.shared.f64 	%fd1255, [%r12+1392];
	fma.rn.f64 	%fd1256, %fd264, %fd1255, %fd1250;
	ld.shared.f64 	%fd1257, [%r18+1872];
	fma.rn.f64 	%fd1258, %fd265, %fd1257, %fd1252;
	ld.shared.f64 	%fd1259, [_ZZ32massMatrixMultiplyConstantKernelILi12ELi13ELi1EEvidPKdS1_S1_S1_S1_S1_S1_PdE13s_QuadToQuadD+144];
	fma.rn.f64 	%fd1260, %fd1259, %fd232, %fd1254;
	ld.shared.f64 	%fd1261, [%r12+1400];
	fma.rn.f64 	%fd1262, %fd266, %fd1261, %fd1256;
	ld.shared.f64 	%fd1263, [%r18+1976];
	fma.rn.f64 	%fd1264, %fd267, %fd1263, %fd1258;
	ld.shared.f64 	%fd1265, [_ZZ32massMatrixMultiplyConstantKernelILi12ELi13ELi1EEvidPKdS1_S1_S1_S1_S1_S1_PdE13s_QuadToQuadD+152];
	fma.rn.f64 	%fd1266, %fd1265, %fd233, %fd1260;
	ld.shared.f64 	%fd1267, [%r12+1408];
	fma.rn.f64 	%fd1268, %fd268, %fd1267, %fd1262;
	ld.shared.f64 	%fd1269, [%r18+2080];
	fma.rn.f64 	%fd1270, %fd269, %fd1269, %fd1264;
	ld.shared.f64 	%fd1271, [_ZZ32massMatrixMultiplyConstantKernelILi12ELi13ELi1EEvidPKdS1_S1_S1_S1_S1_S1_PdE13s_QuadToQuadD+160];
	fma.rn.f64 	%fd1272, %fd1271, %fd234, %fd1266;
	ld.shared.f64 	%fd1273, [%r12+1416];
	fma.rn.f64 	%fd1274, %fd270, %fd1273, %fd1268;
	ld.shared.f64 	%fd1275, [%r18+2184];
	fma.rn.f64 	%fd1276, %fd271, %fd1275, %fd1270;
	ld.shared.f64 	%fd1277, [_ZZ32massMatrixMultiplyConstantKernelILi12ELi13ELi1EEvidPKdS1_S1_S1_S1_S1_S1_PdE13s_QuadToQuadD+168];
	fma.rn.f64 	%fd1278, %fd1277, %fd235, %fd1272;
	ld.shared.f64 	%fd1279, [%r12+1424];
	fma.rn.f64 	%fd1280, %fd272, %fd1279, %fd1274;
	ld.shared.f64 	%fd1281, [%r18+2288];
	fma.rn.f64 	%fd1282, %fd273, %fd1281, %fd1276;
	ld.shared.f64 	%fd1283, [_ZZ32massMatrixMultiplyConstantKernelILi12ELi13ELi1EEvidPKdS1_S1_S1_S1_S1_S1_PdE13s_QuadToQuadD+176];
	fma.rn.f64 	%fd1284, %fd1283, %fd236, %fd1278;
	ld.shared.f64 	%fd1285, [%r12+1432];
	fma.rn.f64 	%fd1286, %fd274, %fd1285, %fd1280;
	ld.shared.f64 	%fd1287, [%r18+2392];
	fma.rn.f64 	%fd1288, %fd275, %fd1287, %fd1282;
	ld.shared.f64 	%fd1289, [_ZZ32massMatrixMultiplyConstantKernelILi12ELi13ELi1EEvidPKdS1_S1_S1_S1_S1_S1_PdE13s_QuadToQuadD+184];
	fma.rn.f64 	%fd1290, %fd1289, %fd237, %fd1284;
	ld.shared.f64 	%fd1291, [%r12+1440];
	fma.rn.f64 	%fd1292, %fd276, %fd1291, %fd1286;
	ld.shared.f64 	%fd1293, [%r18+2496];
	fma.rn.f64 	%fd1294, %fd277, %fd1293, %fd1288;
	ld.shared.f64 	%fd1295, [_ZZ32massMatrixMultiplyConstantKernelILi12ELi13ELi1EEvidPKdS1_S1_S1_S1_S1_S1_PdE13s_QuadToQuadD+192];
	fma.rn.f64 	%fd1296, %fd1295, %fd238, %fd1290;
	ld.shared.f64 	%fd1297, [%r12+1448];
	fma.rn.f64 	%fd1298, %fd278, %fd1297, %fd1292;
	ld.shared.f64 	%fd1299, [%r18+2600];
	fma.rn.f64 	%fd1300, %fd279, %fd1299, %fd1294;
	ld.shared.f64 	%fd1301, [_ZZ32massMatrixMultiplyConstantKernelILi12ELi13ELi1EEvidPKdS1_S1_S1_S1_S1_S1_PdE13s_QuadToQuadD+200];
	fma.rn.f64 	%fd1302, %fd1301, %fd239, %fd1296;
	bar.sync 	0;
	mul.f64 	%fd1303, %fd3404, %fd1300;
	fma.rn.f64 	%fd1304, %fd3403, %fd1298, %fd1303;
	fma.rn.f64 	%fd1305, %fd3405, %fd1302, %fd1304;
	st.shared.f64 	[%r15], %fd1305;
	mul.f64 	%fd1306, %fd3406, %fd1300;
	fma.rn.f64 	%fd1307, %fd3404, %fd1298, %fd1306;
	fma.rn.f64 	%fd1308, %fd3407, %fd1302, %fd1307;
	st.shared.f64 	[%r16], %fd1308;
	mul.f64 	%fd1309, %fd3407, %fd1300;
	fma.rn.f64 	%fd1310, %fd3405, %fd1298, %fd1309;
	fma.rn.f64 	%fd1311, %fd3408, %fd1302, %fd1310;
	mul.f64 	%fd1312, %fd3313, %fd3409;
	bar.sync 	0;
	ld.shared.f64 	%fd1313, [%r14];
	mul.f64 	%fd1314, %fd280, %fd1313;
	fma.rn.f64 	%fd1315, %fd1312, %fd228, %fd1314;
	ld.shared.f64 	%fd1316, [%r17];
	fma.rn.f64 	%fd1317, %fd281, %fd1316, %fd1315;
	fma.rn.f64 	%fd333, %fd1311, %fd1229, %fd318;
	ld.shared.f64 	%fd1318, [%r14+8];
	fma.rn.f64 	%fd1319, %fd282, %fd1318, %fd1317;
	ld.shared.f64 	%fd1320, [%r17+104];
	fma.rn.f64 	%fd1321, %fd283, %fd1320, %fd1319;
	fma.rn.f64 	%fd1322, %fd1311, %fd1235, %fd284;
	ld.shared.f64 	%fd1323, [%r14+16];
	fma.rn.f64 	%fd1324, %fd285, %fd1323, %fd1321;
	ld.shared.f64 	%fd1325, [%r17+208];
	fma.rn.f64 	%fd1326, %fd286, %fd1325, %fd1324;
	fma.rn.f64 	%fd334, %fd1311, %fd1241, %fd287;
	ld.shared.f64 	%fd1327, [%r14+24];
	fma.rn.f64 	%fd1328, %fd288, %fd1327, %fd1326;
	ld.shared.f64 	%fd1329, [%r17+312];
	fma.rn.f64 	%fd1330, %fd289, %fd1329, %fd1328;
	fma.rn.f64 	%fd335, %fd1311, %fd1247, %fd290;
	ld.shared.f64 	%fd1331, [%r14+32];
	fma.rn.f64 	%fd1332, %fd291, %fd1331, %fd1330;
	ld.shared.f64 	%fd1333, [%r17+416];
	fma.rn.f64 	%fd1334, %fd292, %fd1333, %fd1332;
	fma.rn.f64 	%fd336, %fd1311, %fd1253, %fd293;
	ld.shared.f64 	%fd1335, [%r14+40];
	fma.rn.f64 	%fd1336, %fd294, %fd1335, %fd1334;
	ld.shared.f64 	%fd1337, [%r17+520];
	fma.rn.f64 	%fd1338, %fd295, %fd1337, %fd1336;
	fma.rn.f64 	%fd337, %fd1311, %fd1259, %fd296;
	ld.shared.f64 	%fd1339, [%r14+48];
	fma.rn.f64 	%fd1340, %fd297, %fd1339, %fd1338;
	ld.shared.f64 	%fd1341, [%r17+624];
	fma.rn.f64 	%fd1342, %fd298, %fd1341, %fd1340;
	fma.rn.f64 	%fd338, %fd1311, %fd1265, %fd299;
	ld.shared.f64 	%fd1343, [%r14+56];
	fma.rn.f64 	%fd1344, %fd300, %fd1343, %fd1342;
	ld.shared.f64 	%fd1345, [%r17+728];
	fma.rn.f64 	%fd1346, %fd301, %fd1345, %fd1344;
	fma.rn.f64 	%fd339, %fd1311, %fd1271, %fd302;
	ld.shared.f64 	%fd1347, [%r14+64];
	fma.rn.f64 	%fd1348, %fd303, %fd1347, %fd1346;
	ld.shared.f64 	%fd1349, [%r17+832];
	fma.rn.f64 	%fd1350, %fd304, %fd1349, %fd1348;
	fma.rn.f64 	%fd340, %fd1311, %fd1277, %fd305;
	ld.shared.f64 	%fd1351, [%r14+72];
	fma.rn.f64 	%fd1352, %fd306, %fd1351, %fd1350;
	ld.shared.f64 	%fd1353, [%r17+936];
	fma.rn.f64 	%fd1354, %fd307, %fd1353, %fd1352;
	fma.rn.f64 	%fd341, %fd1311, %fd1283, %fd308;
	ld.shared.f64 	%fd1355, [%r14+80];
	fma.rn.f64 	%fd1356, %fd309, %fd1355, %fd1354;
	ld.shared.f64 	%fd1357, [%r17+1040];
	fma.rn.f64 	%fd1358, %fd310, %fd1357, %fd1356;
	fma.rn.f64 	%fd342, %fd1311, %fd1289, %fd311;
	ld.shared.f64 	%fd1359, [%r14+88];
	fma.rn.f64 	%fd1360, %fd312, %fd1359, %fd1358;
	ld.shared.f64 	%fd1361, [%r17+1144];
	fma.rn.f64 	%fd1362, %fd313, %fd1361, %fd1360;
	fma.rn.f64 	%fd343, %fd1311, %fd1295, %fd314;
	ld.shared.f64 	%fd1363, [%r14+96];
	fma.rn.f64 	%fd1364, %fd315, %fd1363, %fd1362;
	ld.shared.f64 	%fd1365, [%r17+1248];
	fma.rn.f64 	%fd1366, %fd316, %fd1365, %fd1364;
	fma.rn.f64 	%fd344, %fd1311, %fd1301, %fd317;
	add.f64 	%fd345, %fd1366, %fd1322;
	mov.f64 	%fd3410, 0d0000000000000000;
	mov.f64 	%fd3411, %fd3410;
	mov.f64 	%fd3412, %fd3410;
	mov.f64 	%fd3413, %fd3410;
	mov.f64 	%fd3414, %fd3410;
	mov.f64 	%fd3415, %fd3410;
	mov.f64 	%fd3416, %fd3410;
	@%p9 bra 	$L__BB52_13;
	ld.param.u64 	%rd55, [_Z32massMatrixMultiplyConstantKernelILi12ELi13ELi1EEvidPKdS1_S1_S1_S1_S1_S1_Pd_param_2];
	cvta.to.global.u64 	%rd17, %rd55;
	mov.u32 	%r62, %ctaid.x;
	mov.u32 	%r63, %tid.y;
	add.s32 	%r64, %r62, %r63;
	mov.u32 	%r65, %tid.x;
	mad.lo.s32 	%r66, %r64, 15379, %r65;
	mul.wide.s32 	%rd18, %r66, 8;
	add.s64 	%rd19, %rd17, %rd18;
	ld.global.nc.f64 	%fd3410, [%rd19+2704];
	ld.global.nc.f64 	%fd3411, [%rd19+20280];
	ld.global.nc.f64 	%fd3412, [%rd19+37856];
	ld.global.nc.f64 	%fd3413, [%rd19+55432];
	ld.global.nc.f64 	%fd3414, [%rd19+73008];
	ld.global.nc.f64 	%fd3415, [%rd19+90584];
	ld.global.nc.f64 	%fd3416, [%rd19+108160];
$L__BB52_13:
	ld.param.f64 	%fd3314, [_Z32massMatrixMultiplyConstantKernelILi12ELi13ELi1EEvidPKdS1_S1_S1_S1_S1_S1_Pd_param_1];
	ld.param.u32 	%r156, [_Z32massMatrixMultiplyConstantKernelILi12ELi13ELi1EEvidPKdS1_S1_S1_S1_S1_S1_Pd_param_0];
	mov.u32 	%r67, %ctaid.x;
	mov.u32 	%r68, %tid.y;
	add.s32 	%r69, %r67, %r68;
	setp.ge.s32 	%p10, %r69, %r156;
	ld.shared.f64 	%fd1368, [%r12+2704];
	fma.rn.f64 	%fd1369, %fd254, %fd1368, 0d0000000000000000;
	ld.shared.f64 	%fd1370, [%r18+2704];
	fma.rn.f64 	%fd1371, %fd255, %fd1370, 0d0000000000000000;
	ld.shared.f64 	%fd1372, [_ZZ32massMatrixMultiplyConstantKernelILi12ELi13ELi1EEvidPKdS1_S1_S1_S1_S1_S1_PdE13s_QuadToQuadD+208];
	fma.rn.f64 	%fd1373, %fd1372, %fd227, 0d0000000000000000;
	ld.shared.f64 	%fd1374, [%r12+2712];
	fma.rn.f64 	%fd1375, %fd256, %fd1374, %fd1369;
	ld.shared.f64 	%fd1376, [%r18+2808];
	fma.rn.f64 	%fd1377, %fd257, %fd1376, %fd1371;
	ld.shared.f64 	%fd1378, [_ZZ32massMatrixMultiplyConstantKernelILi12ELi13ELi1EEvidPKdS1_S1_S1_S1_S1_S1_PdE13s_QuadToQuadD+216];
	fma.rn.f64 	%fd1379, %fd1378, %fd228, %fd1373;
	ld.shared.f64 	%fd1380, [%r12+2720];
	fma.rn.f64 	%fd1381, %fd258, %fd1380, %fd1375;
	ld.shared.f64 	%fd1382, [%r18+2912];
	fma.rn.f64 	%fd1383, %fd259, %fd1382, %fd1377;
	ld.shared.f64 	%fd1384, [_ZZ32massMatrixMultiplyConstantKernelILi12ELi13ELi1EEvidPKdS1_S1_S1_S1_S1_S1_PdE13s_QuadToQuadD+224];
	fma.rn.f64 	%fd1385, %fd1384, %fd229, %fd1379;
	ld.shared.f64 	%fd1386, [%r12+2728];
	fma.rn.f64 	%fd1387, %fd260, %fd1386, %fd1381;
	ld.shared.f64 	%fd1388, [%r18+3016];
	fma.rn.f64 	%fd1389, %fd261, %fd1388, %fd1383;
	ld.shared.f64 	%fd1390, [_ZZ32massMatrixMultiplyConstantKernelILi12ELi13ELi1EEvidPKdS1_S1_S1_S1_S1_S1_PdE13s_QuadToQuadD+232];
	fma.rn.f64 	%fd1391, %fd1390, %fd230, %fd1385;
	ld.shared.f64 	%fd1392, [%r12+2736];
	fma.rn.f64 	%fd1393, %fd262, %fd1392, %fd1387;
	ld.shared.f64 	%fd1394, [%r18+3120];
	fma.rn.f64 	%fd1395, %fd263, %fd1394, %fd1389;
	ld.shared.f64 	%fd1396, [_ZZ32massMatrixMultiplyConstantKernelILi12ELi13ELi1EEvidPKdS1_S1_S1_S1_S1_S1_PdE13s_QuadToQuadD+240];
	fma.rn.f64 	%fd1397, %fd1396, %fd231, %fd1391;
	ld.shared.f64 	%fd1398, [%r12+2744];
	fma.rn.f64 	%fd1399, %fd264, %fd1398, %fd1393;
	ld.shared.f64 	%fd1400, [%r18+3224];
	fma.rn.f64 	%fd1401, %fd265, %fd1400, %fd1395;
	ld.shared.f64 	%fd1402, [_ZZ32massMatrixMultiplyConstantKernelILi12ELi13ELi1EEvidPKdS1_S1_S1_S1_S1_S1_PdE13s_QuadToQuadD+248];
	fma.rn.f64 	%fd1403, %fd1402, %fd232, %fd1397;
	ld.shared.f64 	%fd1404, [%r12+2752];
	fma.rn.f64 	%fd1405, %fd266, %fd1404, %fd1399;
	ld.shared.f64 	%fd1406, [%r18+3328];
	fma.rn.f64 	%fd1407, %fd267, %fd1406, %fd1401;
	ld.shared.f64 	%fd1408, [_ZZ32massMatrixMultiplyConstantKernelILi12ELi13ELi1EEvidPKdS1_S1_S1_S1_S1_S1_PdE13s_QuadToQuadD+256];
	fma.rn.f64 	%fd1409, %fd1408, %fd233, %fd1403;
	ld.shared.f64 	%fd1410, [%r12+2760];
	fma.rn.f64 	%fd1411, %fd268, %fd1410, %fd1405;
	ld.shared.f64 	%fd1412, [%r18+3432];
	fma.rn.f64 	%fd1413, %fd269, %fd1412, %fd1407;
	ld.shared.f64 	%fd1414, [_ZZ32massMatrixMultiplyConstantKernelILi12ELi13ELi1EEvidPKdS1_S1_S1_S1_S1_S1_PdE13s_QuadToQuadD+264];
	fma.rn.f64 	%fd1415, %fd1414, %fd234, %fd1409;
	ld.shared.f64 	%fd1416, [%r12+2768];
	fma.rn.f64 	%fd1417, %fd270, %fd1416, %fd1411;
	ld.shared.f64 	%fd1418, [%r18+3536];
	fma.rn.f64 	%fd1419, %fd271, %fd1418, %fd1413;
	ld.shared.f64 	%fd1420, [_ZZ32massMatrixMultiplyConstantKernelILi12ELi13ELi1EEvidPKdS1_S1_S1_S1_S1_S1_PdE13s_QuadToQuadD+272];
	fma.rn.f64 	%fd1421, %fd1420, %fd235, %fd1415;
	ld.shared.f64 	%fd1422, [%r12+2776];
	fma.rn.f64 	%fd1423, %fd272, %fd1422, %fd1417;
	ld.shared.f64 	%fd1424, [%r18+3640];
	fma.rn.f64 	%fd1425, %fd273, %fd1424, %fd1419;
	ld.shared.f64 	%fd1426, [_ZZ32massMatrixMultiplyConstantKernelILi12ELi13ELi1EEvidPKdS1_S1_S1_S1_S1_S1_PdE13s_QuadToQuadD+280];
	fma.rn.f64 	%fd1427, %fd1426, %fd236, %fd1421;
	ld.shared.f64 	%fd1428, [%r12+2784];
	fma.rn.f64 	%fd1429, %fd274, %fd1428, %fd1423;
	ld.shared.f64 	%fd1430, [%r18+3744];
	fma.rn.f64 	%fd1431, %fd275, %fd1430, %fd1425;
	ld.shared.f64 	%fd1432, [_ZZ32massMatrixMultiplyConstantKernelILi12ELi13ELi1EEvidPKdS1_S1_S1_S1_S1_S1_PdE13s_QuadToQuadD+288];
	fma.rn.f64 	%fd1433, %fd1432, %fd237, %fd1427;
	ld.shared.f64 	%fd1434, [%r12+2792];
	fma.rn.f64 	%fd1435, %fd276, %fd1434, %fd1429;
	ld.shared.f64 	%fd1436, [%r18+3848];
	fma.rn.f64 	%fd1437, %fd277, %fd1436, %fd1431;
	ld.shared.f64 	%fd1438, [_ZZ32massMatrixMultiplyConstantKernelILi12ELi13ELi1EEvidPKdS1_S1_S1_S1_S1_S1_PdE13s_QuadToQuadD+296];
	fma.rn.f64 	%fd1439, %fd1438, %fd238, %fd1433;
	ld.shared.f64 	%fd1440, [%r12+2800];
	fma.rn.f64 	%fd1441, %fd278, %fd1440, %fd1435;
	ld.shared.f64 	%fd1442, [%r18+3952];
	fma.rn.f64 	%fd1443, %fd279, %fd1442, %fd1437;
	ld.shared.f64 	%fd1444, [_ZZ32massMatrixMultiplyConstantKernelILi12ELi13ELi1EEvidPKdS1_S1_S1_S1_S1_S1_PdE13s_QuadToQuadD+304];
	fma.rn.f64 	%fd1445, %fd1444, %fd239, %fd1439;
	bar.sync 	0;
	mul.f64 	%fd1446, %fd3411, %fd1443;
	fma.rn.f64 	%fd1447, %fd3410, %fd1441, %fd1446;
	fma.rn.f64 	%fd1448, %fd3412, %fd1445, %fd1447;
	st.shared.f64 	[%r15], %fd1448;
	mul.f64 	%fd1449, %fd3413, %fd1443;
	fma.rn.f64 	%fd1450, %fd3411, %fd1441, %fd1449;
	fma.rn.f64 	%fd1451, %fd3414, %fd1445, %fd1450;
	st.shared.f64 	[%r16], %fd1451;
	mul.f64 	%fd1452, %fd3414, %fd1443;
	fma.rn.f64 	%fd1453, %fd3412, %fd1441, %fd1452;
	fma.rn.f64 	%fd1454, %fd3415, %fd1445, %fd1453;
	mul.f64 	%fd1455, %fd3314, %fd3416;
	bar.sync 	0;
	ld.shared.f64 	%fd1456, [%r14];
	mul.f64 	%fd1457, %fd280, %fd1456;
	fma.rn.f64 	%fd1458, %fd1455, %fd229, %fd1457;
	ld.shared.f64 	%fd1459, [%r17];
	fma.rn.f64 	%fd1460, %fd281, %fd1459, %fd1458;
	fma.rn.f64 	%fd360, %fd1454, %fd1372, %fd333;
	ld.shared.f64 	%fd1461, [%r14+8];
	fma.rn.f64 	%fd1462, %fd282, %fd1461, %fd1460;
	ld.shared.f64 	%fd1463, [%r17+104];
	fma.rn.f64 	%fd1464, %fd283, %fd1463, %fd1462;
	fma.rn.f64 	%fd361, %fd1454, %fd1378, %fd345;
	ld.shared.f64 	%fd1465, [%r14+16];
	fma.rn.f64 	%fd1466, %fd285, %fd1465, %fd1464;
	ld.shared.f64 	%fd1467, [%r17+208];
	fma.rn.f64 	%fd1468, %fd286, %fd1467, %fd1466;
	fma.rn.f64 	%fd1469, %fd1454, %fd1384, %fd334;
	ld.shared.f64 	%fd1470, [%r14+24];
	fma.rn.f64 	%fd1471, %fd288, %fd1470, %fd1468;
	ld.shared.f64 	%fd1472, [%r17+312];
	fma.rn.f64 	%fd1473, %fd289, %fd1472, %fd1471;
	fma.rn.f64 	%fd362, %fd1454, %fd1390, %fd335;
	ld.shared.f64 	%fd1474, [%r14+32];
	fma.rn.f64 	%fd1475, %fd291, %fd1474, %fd1473;
	ld.shared.f64 	%fd1476, [%r17+416];
	fma.rn.f64 	%fd1477, %fd292, %fd1476, %fd1475;
	fma.rn.f64 	%fd363, %fd1454, %fd1396, %fd336;
	ld.shared.f64 	%fd1478, [%r14+40];
	fma.rn.f64 	%fd1479, %fd294, %fd1478, %fd1477;
	ld.shared.f64 	%fd1480, [%r17+520];
	fma.rn.f64 	%fd1481, %fd295, %fd1480, %fd1479;
	fma.rn.f64 	%fd364, %fd1454, %fd1402, %fd337;
	ld.shared.f64 	%fd1482, [%r14+48];
	fma.rn.f64 	%fd1483, %fd297, %fd1482, %fd1481;
	ld.shared.f64 	%fd1484, [%r17+624];
	fma.rn.f64 	%fd1485, %fd298, %fd1484, %fd1483;
	fma.rn.f64 	%fd365, %fd1454, %fd1408, %fd338;
	ld.shared.f64 	%fd1486, [%r14+56];
	fma.rn.f64 	%fd1487, %fd300, %fd1486, %fd1485;
	ld.shared.f64 	%fd1488, [%r17+728];
	fma.rn.f64 	%fd1489, %fd301, %fd1488, %fd1487;
	fma.rn.f64 	%fd366, %fd1454, %fd1414, %fd339;
	ld.shared.f64 	%fd1490, [%r14+64];
	fma.rn.f64 	%fd1491, %fd303, %fd1490, %fd1489;
	ld.shared.f64 	%fd1492, [%r17+832];
	fma.rn.f64 	%fd1493, %fd304, %fd1492, %fd1491;
	fma.rn.f64 	%fd367, %fd1454, %fd1420, %fd340;
	ld.shared.f64 	%fd1494, [%r14+72];
	fma.rn.f64 	%fd1495, %fd306, %fd1494, %fd1493;
	ld.shared.f64 	%fd1496, [%r17+936];
	fma.rn.f64 	%fd1497, %fd307, %fd1496, %fd1495;
	fma.rn.f64 	%fd368, %fd1454, %fd1426, %fd341;
	ld.shared.f64 	%fd1498, [%r14+80];
	fma.rn.f64 	%fd1499, %fd309, %fd1498, %fd1497;
	ld.shared.f64 	%fd1500, [%r17+1040];
	fma.rn.f64 	%fd1501, %fd310, %fd1500, %fd1499;
	fma.rn.f64 	%fd369, %fd1454, %fd1432, %fd342;
	ld.shared.f64 	%fd1502, [%r14+88];
	fma.rn.f64 	%fd1503, %fd312, %fd1502, %fd1501;
	ld.shared.f64 	%fd1504, [%r17+1144];
	fma.rn.f64 	%fd1505, %fd313, %fd1504, %fd1503;
	fma.rn.f64 	%fd370, %fd1454, %fd1438, %fd343;
	ld.shared.f64 	%fd1506, [%r14+96];
	fma.rn.f64 	%fd1507, %fd315, %fd1506, %fd1505;
	ld.shared.f64 	%fd1508, [%r17+1248];
	fma.rn.f64 	%fd1509, %fd316, %fd1508, %fd1507;
	fma.rn.f64 	%fd371, %fd1454, %fd1444, %fd344;
	add.f64 	%fd372, %fd1509, %fd1469;
	mov.f64 	%fd3417, 0d0000000000000000;
	mov.f64 	%fd3418, %fd3417;
	mov.f64 	%fd3419, %fd3417;
	mov.f64 	%fd3420, %fd3417;
	mov.f64 	%fd3421, %fd3417;
	mov.f64 	%fd3422, %fd3417;
	mov.f64 	%fd3423, %fd3417;
	@%p10 bra 	$L__BB52_15;
	ld.param.u64 	%rd56, [_Z32massMatrixMultiplyConstantKernelILi12ELi13ELi1EEvidPKdS1_S1_S1_S1_S1_S1_Pd_param_2];
	cvta.to.global.u64 	%rd20, %rd56;
	mov.u32 	%r70, %ctaid.x;
	mov.u32 	%r71, %tid.y;
	add.s32 	%r72, %r70, %r71;
	mov.u32 	%r73, %tid.x;
	mad.lo.s32 	%r74, %r72, 15379, %r73;
	mul.wide.s32 	%rd21, %r74, 8;
	add.s64 	%rd22, %rd20, %rd21;
	ld.global.nc.f64 	%fd3417, [%rd22+4056];
	ld.global.nc.f64 	%fd3418, [%rd22+21632];
	ld.global.nc.f64 	%fd3419, [%rd22+39208];
	ld.global.nc.f64 	%fd3420, [%rd22+56784];
	ld.global.nc.f64 	%fd3421, [%rd22+74360];
	ld.global.nc.f64 	%fd3422, [%rd22+91936];
	ld.global.nc.f64 	%fd3423, [%rd22+109512];
$L__BB52_15:
	ld.param.f64 	%fd3315, [_Z32massMatrixMultiplyConstantKernelILi12ELi13ELi1EEvidPKdS1_S1_S1_S1_S1_S1_Pd_param_1];
	ld.param.u32 	%r157, [_Z32massMatrixMultiplyConstantKernelILi12ELi13ELi1EEvidPKdS1_S1_S1_S1_S1_S1_Pd_param_0];
	mov.u32 	%r75, %ctaid.x;
	mov.u32 	%r76, %tid.y;
	add.s32 	%r77, %r75, %r76;
	setp.ge.s32 	%p11, %r77, %r157;
	ld.shared.f64 	%fd1511, [%r12+4056];
	fma.rn.f64 	%fd1512, %fd254, %fd1511, 0d0000000000000000;
	ld.shared.f64 	%fd1513, [%r18+4056];
	fma.rn.f64 	%fd1514, %fd255, %fd1513, 0d0000000000000000;
	ld.shared.f64 	%fd1515, [_ZZ32massMatrixMultiplyConstantKernelILi12ELi13ELi1EEvidPKdS1_S1_S1_S1_S1_S1_PdE13s_QuadToQuadD+312];
	fma.rn.f64 	%fd1516, %fd1515, %fd227, 0d0000000000000000;
	ld.shared.f64 	%fd1517, [%r12+4064];
	fma.rn.f64 	%fd1518, %fd256, %fd1517, %fd1512;
	ld.shared.f64 	%fd1519, [%r18+4160];
	fma.rn.f64 	%fd1520, %fd257, %fd1519, %fd1514;
	ld.shared.f64 	%fd1521, [_ZZ32massMatrixMultiplyConstantKernelILi12ELi13ELi1EEvidPKdS1_S1_S1_S1_S1_S1_PdE13s_QuadToQuadD+320];
	fma.rn.f64 	%fd1522, %fd1521, %fd228, %fd1516;
	ld.shared.f64 	%fd1523, [%r12+4072];
	fma.rn.f64 	%fd1524, %fd258, %fd1523, %fd1518;
	ld.shared.f64 	%fd1525, [%r18+4264];
	fma.rn.f64 	%fd1526, %fd259, %fd1525, %fd1520;
	ld.shared.f64 	%fd1527, [_ZZ32massMatrixMultiplyConstantKernelILi12ELi13ELi1EEvidPKdS1_S1_S1_S1_S1_S1_PdE13s_QuadToQuadD+328];
	fma.rn.f64 	%fd1528, %fd1527, %fd229, %fd1522;
	ld.shared.f64 	%fd1529, [%r12+4080];
	fma.rn.f64 	%fd1530, %fd260, %fd1529, %fd1524;
	ld.shared.f64 	%fd1531, [%r18+4368];
	fma.rn.f64 	%fd1532, %fd261, %fd1531, %fd1526;
	ld.shared.f64 	%fd1533, [_ZZ32massMatrixMultiplyConstantKernelILi12ELi13ELi1EEvidPKdS1_S1_S1_S1_S1_S1_PdE13s_QuadToQuadD+336];
	fma.rn.f64 	%fd1534, %fd1533, %fd230, %fd1528;
	ld.shared.f64 	%fd1535, [%r12+4088];
	fma.rn.f64 	%fd1536, %fd262, %fd1535, %fd1530;
	ld.shared.f64 	%fd1537, [%r18+4472];
	fma.rn.f64 	%fd1538, %fd263, %fd1537, %fd1532;
	ld.shared.f64 	%fd1539, [_ZZ32massMatrixMultiplyConstantKernelILi12ELi13ELi1EEvidPKdS1_S1_S1_S1_S1_S1_PdE13s_QuadToQuadD+344];
	fma.rn.f64 	%fd1540, %fd1539, %fd231, %fd1534;
	ld.shared.f64 	%fd1541, [%r12+4096];
	fma.rn.f64 	%fd1542, %fd264, %fd1541, %fd1536;
	ld.shared.f64 	%fd1543, [%r18+4576];
	fma.rn.f64 	%fd1544, %fd265, %fd1543, %fd1538;
	ld.shared.f64 	%fd1545, [_ZZ32massMatrixMultiplyConstantKernelILi12ELi13ELi1EEvidPKdS1_S1_S1_S1_S1_S1_PdE13s_QuadToQuadD+352];
	fma.rn.f64 	%fd1546, %fd1545, %fd232, %fd1540;
	ld.shared.f64 	%fd1547, [%r12+4104];
	fma.rn.f64 	%fd1548, %fd266, %fd1547, %fd1542;
	ld.shared.f64 	%fd1549, [%r18+4680];
	fma.rn.f64 	%fd1550, %fd267, %fd1549, %fd1544;
	ld.shared.f64 	%fd1551, [_ZZ32massMatrixMultiplyConstantKernelILi12ELi13ELi1EEvidPKdS1_S1_S1_S1_S1_S1_PdE13s_QuadToQuadD+360];
	fma.rn.f64 	%fd1552, %fd1551, %fd233, %fd1546;
	ld.shared.f64 	%fd1553, [%r12+4112];
	fma.rn.f64 	%fd1554, %fd268, %fd1553, %fd1548;
	ld.shared.f64 	%fd1555, [%r18+4784];
	fma.rn.f64 	%fd1556, %fd269, %fd1555, %fd1550;
	ld.shared.f64 	%fd1557, [_ZZ32massMatrixMultiplyConstantKernelILi12ELi13ELi1EEvidPKdS1_S1_S1_S1_S1_S1_PdE13s_QuadToQuadD+368];
	fma.rn.f64 	%fd1558, %fd1557, %fd234, %fd1552;
	ld.shared.f64 	%fd1559, [%r12+4120];
	fma.rn.f64 	%fd1560, %fd270, %fd1559, %fd1554;
	ld.shared.f64 	%fd1561, [%r18+4888];
	fma.rn.f64 	%fd1562, %fd271, %fd1561, %fd1556;
	ld.shared.f64 	%fd1563, [_ZZ32massMatrixMultiplyConstantKernelILi12ELi13ELi1EEvidPKdS1_S1_S1_S1_S1_S1_PdE13s_QuadToQuadD+376];
	fma.rn.f64 	%fd1564, %fd1563, %fd235, %fd1558;
	ld.shared.f64 	%fd1565, [%r12+4128];
	fma.rn.f64 	%fd1566, %fd272, %fd1565, %fd1560;
	ld.shared.f64 	%fd1567, [%r18+4992];
	fma.rn.f64 	%fd1568, %fd273, %fd1567, %fd1562;
	ld.shared.f64 	%fd1569, [_ZZ32massMatrixMultiplyConstantKernelILi12ELi13ELi1EEvidPKdS1_S1_S1_S1_S1_S1_PdE13s_QuadToQuadD+384];
	fma.rn.f64 	%fd1570, %fd1569, %fd236, %fd1564;
	ld.shared.f64 	%fd1571, [%r12+4136];
	fma.rn.f64 	%fd1572, %fd274, %fd1571, %fd1566;
	ld.shared.f64 	%fd1573, [%r18+5096];
	fma.rn.f64 	%fd1574, %fd275, %fd1573, %fd1568;
	ld.shared.f64 	%fd1575, [_ZZ32massMatrixMultiplyConstantKernelILi12ELi13ELi1EEvidPKdS1_S1_S1_S1_S1_S1_PdE13s_QuadToQuadD+392];
	fma.rn.f64 	%fd1576, %fd1575, %fd237, %fd1570;
	ld.shared.f64 	%fd1577, [%r12+4144];
	fma.rn.f64 	%fd1578, %fd276, %fd1577, %fd1572;
	ld.shared.f64 	%fd1579, [%r18+5200];
	fma.rn.f64 	%fd1580, %fd277, %fd1579, %fd1574;
	ld.shared.f64 	%fd1581, [_ZZ32massMatrixMultiplyConstantKernelILi12ELi13ELi1EEvidPKdS1_S1_S1_S1_S1_S1_PdE13s_QuadToQuadD+400];
	fma.rn.f64 	%fd1582, %fd1581, %fd238, %fd1576;
	ld.shared.f64 	%fd1583, [%r12+4152];
	fma.rn.f64 	%fd1584, %fd278, %fd1583, %fd1578;
	ld.shared.f64 	%fd1585, [%r18+5304];
	fma.rn.f64 	%fd1586, %fd279, %fd1585, %fd1580;
	ld.shared.f64 	%fd1587, [_ZZ32massMatrixMultiplyConstantKernelILi12ELi13ELi1EEvidPKdS1_S1_S1_S1_S1_S1_PdE13s_QuadToQuadD+408];
	fma.rn.f64 	%fd1588, %fd1587, %fd239, %fd1582;
	bar.sync 	0;
	mul.f64 	%fd1589, %fd3418, %fd1586;
	fma.rn.f64 	%fd1590, %fd3417, %fd1584, %fd1589;
	fma.rn.f64 	%fd1591, %fd3419, %fd1588, %fd1590;
	st.shared.f64 	[%r15], %fd1591;
	mul.f64 	%fd1592, %fd3420, %fd1586;
	fma.rn.f64 	%fd1593, %fd3418, %fd1584, %fd1592;
	fma.rn.f64 	%fd1594, %fd3421, %fd1588, %fd1593;
	st.shared.f64 	[%r16], %fd1594;
	mul.f64 	%fd1595, %fd3421, %fd1586;
	fma.rn.f64 	%fd1596, %fd3419, %fd1584, %fd1595;
	fma.rn.f64 	%fd1597, %fd3422, %fd1588, %fd1596;
	mul.f64 	%fd1598, %fd3315, %fd3423;
	bar.sync 	0;
	ld.shared.f64 	%fd1599, [%r14];
	mul.f64 	%fd1600, %fd280, %fd1599;
	fma.rn.f64 	%fd1601, %fd1598, %fd230, %fd1600;
	ld.shared.f64 	%fd1602, [%r17];
	fma.rn.f64 	%fd1603, %fd281, %fd1602, %fd1601;
	fma.rn.f64 	%fd387, %fd1597, %fd1515, %fd360;
	ld.shared.f64 	%fd1604, [%r14+8];
	fma.rn.f64 	%fd1605, %fd282, %fd1604, %fd1603;
	ld.shared.f64 	%fd1606, [%r17+104];
	fma.rn.f64 	%fd1607, %fd283, %fd1606, %fd1605;
	fma.rn.f64 	%fd388, %fd1597, %fd1521, %fd361;
	ld.shared.f64 	%fd1608, [%r14+16];
	fma.rn.f64 	%fd1609, %fd285, %fd1608, %fd1607;
	ld.shared.f64 	%fd1610, [%r17+208];
	fma.rn.f64 	%fd1611, %fd286, %fd1610, %fd1609;
	fma.rn.f64 	%fd389, %fd1597, %fd1527, %fd372;
	ld.shared.f64 	%fd1612, [%r14+24];
	fma.rn.f64 	%fd1613, %fd288, %fd1612, %fd1611;
	ld.shared.f64 	%fd1614, [%r17+312];
	fma.rn.f64 	%fd1615, %fd289, %fd1614, %fd1613;
	fma.rn.f64 	%fd1616, %fd1597, %fd1533, %fd362;
	ld.shared.f64 	%fd1617, [%r14+32];
	fma.rn.f64 	%fd1618, %fd291, %fd1617, %fd1615;
	ld.shared.f64 	%fd1619, [%r17+416];
	fma.rn.f64 	%fd1620, %fd292, %fd1619, %fd1618;
	fma.rn.f64 	%fd390, %fd1597, %fd1539, %fd363;
	ld.shared.f64 	%fd1621, [%r14+40];
	fma.rn.f64 	%fd1622, %fd294, %fd1621, %fd1620;
	ld.shared.f64 	%fd1623, [%r17+520];
	fma.rn.f64 	%fd1624, %fd295, %fd1623, %fd1622;
	fma.rn.f64 	%fd391, %fd1597, %fd1545, %fd364;
	ld.shared.f64 	%fd1625, [%r14+48];
	fma.rn.f64 	%fd1626, %fd297, %fd1625, %fd1624;
	ld.shared.f64 	%fd1627, [%r17+624];
	fma.rn.f64 	%fd1628, %fd298, %fd1627, %fd1626;
	fma.rn.f64 	%fd392, %fd1597, %fd1551, %fd365;
	ld.shared.f64 	%fd1629, [%r14+56];
	fma.rn.f64 	%fd1630, %fd300, %fd1629, %fd1628;
	ld.shared.f64 	%fd1631, [%r17+728];
	fma.rn.f64 	%fd1632, %fd301, %fd1631, %fd1630;
	fma.rn.f64 	%fd393, %fd1597, %fd1557, %fd366;
	ld.shared.f64 	%fd1633, [%r14+64];
	fma.rn.f64 	%fd1634, %fd303, %fd1633, %fd1632;
	ld.shared.f64 	%fd1635, [%r17+832];
	fma.rn.f64 	%fd1636, %fd304, %fd1635, %fd1634;
	fma.rn.f64 	%fd394, %fd1597, %fd1563, %fd367;
	ld.shared.f64 	%fd1637, [%r14+72];
	fma.rn.f64 	%fd1638, %fd306, %fd1637, %fd1636;
	ld.shared.f64 	%fd1639, [%r17+936];
	fma.rn.f64 	%fd1640, %fd307, %fd1639, %fd1638;
	fma.rn.f64 	%fd395, %fd1597, %fd1569, %fd368;
	ld.shared.f64 	%fd1641, [%r14+80];
	fma.rn.f64 	%fd1642, %fd309, %fd1641, %fd1640;
	ld.shared.f64 	%fd1643, [%r17+1040];
	fma.rn.f64 	%fd1644, %fd310, %fd1643, %fd1642;
	fma.rn.f64 	%fd396, %fd1597, %fd1575, %fd369;
	ld.shared.f64 	%fd1645, [%r14+88];
	fma.rn.f64 	%fd1646, %fd312, %fd1645, %fd1644;
	ld.shared.f64 	%fd1647, [%r17+1144];
	fma.rn.f64 	%fd1648, %fd313, %fd1647, %fd1646;
	fma.rn.f64 	%fd397, %fd1597, %fd1581, %fd370;
	ld.shared.f64 	%fd1649, [%r14+96];
	fma.rn.f64 	%fd1650, %fd315, %fd1649, %fd1648;
	ld.shared.f64 	%fd1651, [%r17+1248];
	fma.rn.f64 	%fd1652, %fd316, %fd1651, %fd1650;
	fma.rn.f64 	%fd398, %fd1597, %fd1587, %fd371;
	add.f64 	%fd399, %fd1652, %fd1616;
	mov.f64 	%fd3424, 0d0000000000000000;
	mov.f64 	%fd3425, %fd3424;
	mov.f64 	%fd3426, %fd3424;
	mov.f64 	%fd3427, %fd3424;
	mov.f64 	%fd3428, %fd3424;
	mov.f64 	%fd3429, %fd3424;
	mov.f64 	%fd3430, %fd3424;
	@%p11 bra 	$L__BB52_17;
	ld.param.u64 	%rd57, [_Z32massMatrixMultiplyConstantKernelILi12ELi13ELi1EEvidPKdS1_S1_S1_S1_S1_S1_Pd_param_2];
	cvta.to.global.u64 	%rd23, %rd57;
	mov.u32 	%r78, %ctaid.x;
	mov.u32 	%r79, %tid.y;
	add.s32 	%r80, %r78, %r79;
	mov.u32 	%r81, %tid.x;
	mad.lo.s32 	%r82, %r80, 15379, %r81;
	mul.wide.s32 	%rd24, %r82, 8;
	add.s64 	%rd25, %rd23, %rd24;
	ld.global.nc.f64 	%fd3424, [%rd25+5408];
	ld.global.nc.f64 	%fd3425, [%rd25+22984];
	ld.global.nc.f64 	%fd3426, [%rd25+40560];
	ld.global.nc.f64 	%fd3427, [%rd25+58136];
	ld.global.nc.f64 	%fd3428, [%rd25+75712];
	ld.global.nc.f64 	%fd3429, [%rd25+93288];
	ld.global.nc.f64 	%fd3430, [%rd25+110864];
$L__BB52_17:
	ld.param.f64 	%fd3316, [_Z32massMatrixMultiplyConstantKernelILi12ELi13ELi1EEvidPKdS1_S1_S1_S1_S1_S1_Pd_param_1];
	ld.param.u32 	%r158, [_Z32massMatrixMultiplyConstantKernelILi12ELi13ELi1EEvidPKdS1_S1_S1_S1_S1_S1_Pd_param_0];
	mov.u32 	%r83, %ctaid.x;
	mov.u32 	%r84, %tid.y;
	add.s32 	%r85, %r83, %r84;
	setp.ge.s32 	%p12, %r85, %r158;
	ld.shared.f64 	%fd1654, [%r12+5408];
	fma.rn.f64 	%fd1655, %fd254, %fd1654, 0d0000000000000000;
	ld.shared.f64 	%fd1656, [%r18+5408];
	fma.rn.f64 	%fd1657, %fd255, %fd1656, 0d0000000000000000;
	ld.shared.f64 	%fd1658, [_ZZ32massMatrixMultiplyConstantKernelILi12ELi13ELi1EEvidPKdS1_S1_S1_S1_S1_S1_PdE13s_QuadToQuadD+416];
	fma.rn.f64 	%fd1659, %fd1658, %fd227, 0d0000000000000000;
	ld.shared.f64 	%fd1660, [%r12+5416];
	fma.rn.f64 	%fd1661, %fd256, %fd1660, %fd1655;
	ld.shared.f64 	%fd1662, [%r18+5512];
	fma.rn.f64 	%fd1663, %fd257, %fd1662, %fd1657;
	ld.shared.f64 	%fd1664, [_ZZ32massMatrixMultiplyConstantKernelILi12ELi13ELi1EEvidPKdS1_S1_S1_S1_S1_S1_PdE13s_QuadToQuadD+424];
	fma.rn.f64 	%fd1665, %fd1664, %fd228, %fd1659;
	ld.shared.f64 	%fd1666, [%r12+5424];
	fma.rn.f64 	%fd1667, %fd258, %fd1666, %fd1661;
	ld.shared.f64 	%fd1668, [%r18+5616];
	fma.rn.f64 	%fd1669, %fd259, %fd1668, %fd1663;
	ld.shared.f64 	%fd1670, [_ZZ32massMatrixMultiplyConstantKernelILi12ELi13ELi1EEvidPKdS1_S1_S1_S1_S1_S1_PdE13s_QuadToQuadD+432];
	fma.rn.f64 	%fd1671, %fd1670, %fd229, %fd1665;
	ld.shared.f64 	%fd1672, [%r12+5432];
	fma.rn.f64 	%fd1673, %fd260, %fd1672, %fd1667;
	ld.shared.f64 	%fd1674, [%r18+5720];
	fma.rn.f64 	%fd1675, %fd261, %fd1674, %fd1669;
	ld.shared.f64 	%fd1676, [_ZZ32massMatrixMultiplyConstantKernelILi12ELi13ELi1EEvidPKdS1_S1_S1_S1_S1_S1_PdE13s_QuadToQuadD+440];
	fma.rn.f64 	%fd1677, %fd1676, %fd230, %fd1671;
	ld.shared.f64 	%fd1678, [%r12+5440];
	fma.rn.f64 	%fd1679, %fd262, %fd1678, %fd1673;
	ld.shared.f64 	%fd1680, [%r18+5824];
	fma.rn.f64 	%fd1681, %fd263, %fd1680, %fd1675;
	ld.shared.f64 	%fd1682, [_ZZ32massMatrixMultiplyConstantKernelILi12ELi13ELi1EEvidPKdS1_S1_S1_S1_S1_S1_PdE13s_QuadToQuadD+448];
	fma.rn.f64 	%fd1683, %fd1682, %fd231, %fd1677;
	ld.shared.f64 	%fd1684, [%r12+5448];
	fma.rn.f64 	%fd1685, %fd264, %fd1684, %fd1679;
	ld.shared.f64 	%fd1686, [%r18+5928];
	fma.rn.f64 	%fd1687, %fd265, %fd1686, %fd1681;
	ld.shared.f64 	%fd1688, [_ZZ32massMatrixMultiplyConstantKernelILi12ELi13ELi1EEvidPKdS1_S1_S1_S1_S1_S1_PdE13s_QuadToQuadD+456];
	fma.rn.f64 	%fd1689, %fd1688, %fd232, %fd1683;
	ld.shared.f64 	%fd1690, [%r12+5456];
	fma.rn.f64 	%fd1691, %fd266, %fd1690, %fd1685;
	ld.shared.f64 	%fd1692, [%r18+6032];
	fma.rn.f64 	%fd1693, %fd267, %fd1692, %fd1687;
	ld.shared.f64 	%fd1694, [_ZZ32massMatrixMultiplyConstantKernelILi12ELi13ELi1EEvidPKdS1_S1_S1_S1_S1_S1_PdE13s_QuadToQuadD+464];
	fma.rn.f64 	%fd1695, %fd1694, %fd233, %fd1689;
	ld.shared.f64 	%fd1696, [%r12+5464];
	fma.rn.f64 	%fd1697, %fd268, %fd1696, %fd1691;
	ld.shared.f64 	%fd1698, [%r18+6136];
	fma.rn.f64 	%fd1699, %fd269, %fd1698, %fd1693;
	ld.shared.f64 	%fd1700, [_ZZ32massMatrixMultiplyConstantKernelILi12ELi13ELi1EEvidPKdS1_S1_S1_S1_S1_S1_PdE13s_QuadToQuadD+472];
	fma.rn.f64 	%fd1701, %fd1700, %fd234, %fd1695;
	ld.shared.f64 	%fd1702, [%r12+5472];
	fma.rn.f64 	%fd1703, %fd270, %fd1702, %fd1697;
	ld.shared.f64 	%fd1704, [%r18+6240];
	fma.rn.f64 	%fd1705, %fd271, %fd1704, %fd1699;
	ld.shared.f64 	%fd1706, [_ZZ32massMatrixMultiplyConstantKernelILi12ELi13ELi1EEvidPKdS1_S1_S1_S1_S1_S1_PdE13s_QuadToQuadD+480];
	fma.rn.f64 	%fd1707, %fd1706, %fd235, %fd1701;
	ld.shared.f64 	%fd1708, [%r12+5480];
	fma.rn.f64 	%fd1709, %fd272, %fd1708, %fd1703;
	ld.shared.f64 	%fd1710, [%r18+6344];
	fma.rn.f64 	%fd1711, %fd273, %fd1710, %fd1705;
	ld.shared.f64 	%fd1712, [_ZZ32massMatrixMultiplyConstantKernelILi12ELi13ELi1EEvidPKdS1_S1_S1_S1_S1_S1_PdE13s_QuadToQuadD+488];
	fma.rn.f64 	%fd1713, %fd1712, %fd236, %fd1707;
	ld.shared.f64 	%fd1714, [%r12+5488];
	fma.rn.f64 	%fd1715, %fd274, %fd1714, %fd1709;
	ld.shared.f64 	%fd1716, [%r18+6448];
	fma.rn.f64 	%fd1717, %fd275, %fd1716, %fd1711;
	ld.shared.f64 	%fd1718, [_ZZ32massMatrixMultiplyConstantKernelILi12ELi13ELi1EEvidPKdS1_S1_S1_S1_S1_S1_PdE13s_QuadToQuadD+496];
	fma.rn.f64 	%fd1719, %fd1718, %fd237, %fd1713;
	ld.shared.f64 	%fd1720, [%r12+5496];
	fma.rn.f64 	%fd1721, %fd276, %fd1720, %fd1715;
	ld.shared.f64 	%fd1722, [%r18+6552];
	fma.rn.f64 	%fd1723, %fd277, %fd1722, %fd1717;
	ld.shared.f64 	%fd1724, [_ZZ32massMatrixMultiplyConstantKernelILi12ELi13ELi1EEvidPKdS1_S1_S1_S1_S1_S1_PdE13s_QuadToQuadD+504];
	fma.rn.f64 	%fd1725, %fd1724, %fd238, %fd1719;
	ld.shared.f64 	%fd1726, [%r12+5504];
	fma.rn.f64 	%fd1727, %fd278, %fd1726, %fd1721;
	ld.shared.f64 	%fd1728, [%r18+6656];
	fma.rn.f64 	%fd1729, %fd279, %fd1728, %fd1723;
	ld.shared.f64 	%fd1730, [_ZZ32massMatrixMultiplyConstantKernelILi12ELi13ELi1EEvidPKdS1_S1_S1_S1_S1_S1_PdE13s_QuadToQuadD+512];
	fma.rn.f64 	%fd1731, %fd1730, %fd239, %fd1725;
	bar.sync 	0;
	mul.f64 	%fd1732, %fd3425, %fd1729;
	fma.rn.f64 	%fd1733, %fd3424, %fd1727, %fd1732;
	fma.rn.f64 	%fd1734, %fd3426, %fd1731, %fd1733;
	st.shared.f64 	[%r15], %fd1734;
	mul.f64 	%fd1735, %fd3427, %fd1729;
	fma.rn.f64 	%fd1736, %fd3425, %fd1727, %fd1735;
	fma.rn.f64 	%fd1737, %fd3428, %fd1731, %fd1736;
	st.shared.f64 	[%r16], %fd1737;
	mul.f64 	%fd1738, %fd3428, %fd1729;
	fma.rn.f64 	%fd1739, %fd3426, %fd1727, %fd1738;
	fma.rn.f64 	%fd1740, %fd3429, %fd1731, %fd1739;
	mul.f64 	%fd1741, %fd3316, %fd3430;
	bar.sync 	0;
	ld.shared.f64 	%fd1742, [%r14];
	mul.f64 	%fd1743, %fd280, %fd1742;
	fma.rn.f64 	%fd1744, %fd1741, %fd231, %fd1743;
	ld.shared.f64 	%fd1745, [%r17];
	fma.rn.f64 	%fd1746, %fd281, %fd1745, %fd1744;
	fma.rn.f64 	%fd414, %fd1740, %fd1658, %fd387;
	ld.shared.f64 	%fd1747, [%r14+8];
	fma.rn.f64 	%fd1748, %fd282, %fd1747, %fd1746;
	ld.shared.f64 	%fd1749, [%r17+104];
	fma.rn.f64 	%fd1750, %fd283, %fd1749, %fd1748;
	fma.rn.f64 	%fd415, %fd1740, %fd1664, %fd388;
	ld.shared.f64 	%fd1751, [%r14+16];
	fma.rn.f64 	%fd1752, %fd285, %fd1751, %fd1750;
	ld.shared.f64 	%fd1753, [%r17+208];
	fma.rn.f64 	%fd1754, %fd286, %fd1753, %fd1752;
	fma.rn.f64 	%fd416, %fd1740, %fd1670, %fd389;
	ld.shared.f64 	%fd1755, [%r14+24];
	fma.rn.f64 	%fd1756, %fd288, %fd1755, %fd1754;
	ld.shared.f64 	%fd1757, [%r17+312];
	fma.rn.f64 	%fd1758, %fd289, %fd1757, %fd1756;
	fma.rn.f64 	%fd417, %fd1740, %fd1676, %fd399;
	ld.shared.f64 	%fd1759, [%r14+32];
	fma.rn.f64 	%fd1760, %fd291, %fd1759, %fd1758;
	ld.shared.f64 	%fd1761, [%r17+416];
	fma.rn.f64 	%fd1762, %fd292, %fd1761, %fd1760;
	fma.rn.f64 	%fd1763, %fd1740, %fd1682, %fd390;
	ld.shared.f64 	%fd1764, [%r14+40];
	fma.rn.f64 	%fd1765, %fd294, %fd1764, %fd1762;
	ld.shared.f64 	%fd1766, [%r17+520];
	fma.rn.f64 	%fd1767, %fd295, %fd1766, %fd1765;
	fma.rn.f64 	%fd418, %fd1740, %fd1688, %fd391;
	ld.shared.f64 	%fd1768, [%r14+48];
	fma.rn.f64 	%fd1769, %fd297, %fd1768, %fd1767;
	ld.shared.f64 	%fd1770, [%r17+624];
	fma.rn.f64 	%fd1771, %fd298, %fd1770, %fd1769;
	fma.rn.f64 	%fd419, %fd1740, %fd1694, %fd392;
	ld.shared.f64 	%fd1772, [%r14+56];
	fma.rn.f64 	%fd1773, %fd300, %fd1772, %fd1771;
	ld.shared.f64 	%fd1774, [%r17+728];
	fma.rn.f64 	%fd1775, %fd301, %fd1774, %fd1773;
	fma.rn.f64 	%fd420, %fd1740, %fd1700, %fd393;
	ld.shared.f64 	%fd1776, [%r14+64];
	fma.rn.f64 	%fd1777, %fd303, %fd1776, %fd1775;
	ld.shared.f64 	%fd1778, [%r17+832];
	fma.rn.f64 	%fd1779, %fd304, %fd1778, %fd1777;
	fma.rn.f64 	%fd421, %fd1740, %fd1706, %fd394;
	ld.shared.f64 	%fd1780, [%r14+72];
	fma.rn.f64 	%fd1781, %fd306, %fd1780, %fd1779;
	ld.shared.f64 	%fd1782, [%r17+936];
	fma.rn.f64 	%fd1783, %fd307, %fd1782, %fd1781;
	fma.rn.f64 	%fd422, %fd1740, %fd1712, %fd395;
	ld.shared.f64 	%fd1784, [%r14+80];
	fma.rn.f64 	%fd1785, %fd309, %fd1784, %fd1783;
	ld.shared.f64 	%fd1786, [%r17+1040];
	fma.rn.f64 	%fd1787, %fd310, %fd1786, %fd1785;
	fma.rn.f64 	%fd423, %fd1740, %fd1718, %fd396;
	ld.shared.f64 	%fd1788, [%r14+88];
	fma.rn.f64 	%fd1789, %fd312, %fd1788, %fd1787;
	ld.shared.f64 	%fd1790, [%r17+1144];
	fma.rn.f64 	%fd1791, %fd313, %fd1790, %fd1789;
	fma.rn.f64 	%fd424, %fd1740, %fd1724, %fd397;
	ld.shared.f64 	%fd1792, [%r14+96];
	fma.rn.f64 	%fd1793, %fd315, %fd1792, %fd1791;
	ld.shared.f64 	%fd1794, [%r17+1248];
	fma.rn.f64 	%fd1795, %fd316, %fd1794, %fd1793;
	fma.rn.f64 	%fd425, %fd1740, %fd1730, %fd398;
	add.f64 	%fd426, %fd1795, %fd1763;
	mov.f64 	%fd3431, 0d0000000000000000;
	mov.f64 	%fd3432, %fd3431;
	mov.f64 	%fd3433, %fd3431;
	mov.f64 	%fd3434, %fd3431;
	mov.f64 	%fd3435, %fd3431;
	mov.f64 	%fd3436, %fd3431;
	mov.f64 	%fd3437, %fd3431;
	@%p12 bra 	$L__BB52_19;
	ld.param.u64 	%rd58, [_Z32massMatrixMultiplyConstantKernelILi12ELi13ELi1EEvidPKdS1_S1_S1_S1_S1_S1_Pd_param_2];
	cvta.to.global.u64 	%rd26, %rd58;
	mov.u32 	%r86, %ctaid.x;
	mov.u32 	%r87, %tid.y;
	add.s32 	%r88, %r86, %r87;
	mov.u32 	%r89, %tid.x;
	mad.lo.s32 	%r90, %r88, 15379, %r89;
	mul.wide.s32 	%rd27, %r90, 8;
	add.s64 	%rd28, %rd26, %rd27;
	ld.global.nc.f64 	%fd3431, [%rd28+6760];
	ld.global.nc.f64 	%fd3432, [%rd28+24336];
	ld.global.nc.f64 	%fd3433, [%rd28+41912];
	ld.global.nc.f64 	%fd3434, [%rd28+59488];
	ld.global.nc.f64 	%fd3435, [%rd28+77064];
	ld.global.nc.f64 	%fd3436, [%rd28+94640];
	ld.global.nc.f64 	%fd3437, [%rd28+112216];
$L__BB52_19:
	ld.param.f64 	%fd3317, [_Z32massMatrixMultiplyConstantKernelILi12ELi13ELi1EEvidPKdS1_S1_S1_S1_S1_S1_Pd_param_1];
	ld.param.u32 	%r159, [_Z32massMatrixMultiplyConstantKernelILi12ELi13ELi1EEvidPKdS1_S1_S1_S1_S1_S1_Pd_param_0];
	mov.u32 	%r91, %ctaid.x;
	mov.u32 	%r92, %tid.y;
	add.s32 	%r93, %r91, %r92;
	setp.ge.s32 	%p13, %r93, %r159;
	ld.shared.f64 	%fd1797, [%r12+6760];
	fma.rn.f64 	%fd1798, %fd254, %fd1797, 0d0000000000000000;
	ld.shared.f64 	%fd1799, [%r18+6760];
	fma.rn.f64 	%fd1800, %fd255, %fd1799, 0d0000000000000000;
	ld.shared.f64 	%fd1801, [_ZZ32massMatrixMultiplyConstantKernelILi12ELi13ELi1EEvidPKdS1_S1_S1_S1_S1_S1_PdE13s_QuadToQuadD+520];
	fma.rn.f64 	%fd1802, %fd1801, %fd227, 0d0000000000000000;
	ld.shared.f64 	%fd1803, [%r12+6768];
	fma.rn.f64 	%fd1804, %fd256, %fd1803, %fd1798;
	ld.shared.f64 	%fd1805, [%r18+6864];
	fma.rn.f64 	%fd1806, %fd257, %fd1805, %fd1800;
	ld.shared.f64 	%fd1807, [_ZZ32massMatrixMultiplyConstantKernelILi12ELi13ELi1EEvidPKdS1_S1_S1_S1_S1_S1_PdE13s_QuadToQuadD+528];
	fma.rn.f64 	%fd1808, %fd1807, %fd228, %fd1802;
	ld.shared.f64 	%fd1809, [%r12+6776];
	fma.rn.f64 	%fd1810, %fd258, %fd1809, %fd1804;
	ld.shared.f64 	%fd1811, [%r18+6968];
	fma.rn.f64 	%fd1812, %fd259, %fd1811, %fd1806;
	ld.shared.f64 	%fd1813, [_ZZ32massMatrixMultiplyConstantKernelILi12ELi13ELi1EEvidPKdS1_S1_S1_S1_S1_S1_PdE13s_QuadToQuadD+536];
	fma.rn.f64 	%fd1814, %fd1813, %fd229, %fd1808;
	ld.shared.f64 	%fd1815, [%r12+6784];
	fma.rn.f64 	%fd1816, %fd260, %fd1815, %fd1810;
	ld.shared.f64 	%fd1817, [%r18+7072];
	fma.rn.f64 	%fd1818, %fd261, %fd1817, %fd1812;
	ld.shared.f64 	%fd1819, [_ZZ32massMatrixMultiplyConstantKernelILi12ELi13ELi1EEvidPKdS1_S1_S1_S1_S1_S1_PdE13s_QuadToQuadD+544];
	fma.rn.f64 	%fd1820, %fd1819, %fd230, %fd1814;
	ld.shared.f64 	%fd1821, [%r12+6792];
	fma.rn.f64 	%fd1822, %fd262, %fd1821, %fd1816;
	ld.shared.f64 	%fd1823, [%r18+7176];
	fma.rn.f64 	%fd1824, %fd263, %fd1823, %fd1818;
	ld.shared.f64 	%fd1825, [_ZZ32massMatrixMultiplyConstantKernelILi12ELi13ELi1EEvidPKdS1_S1_S1_S1_S1_S1_PdE13s_QuadToQuadD+552];
	fma.rn.f64 	%fd1826, %fd1825, %fd231, %fd1820;
	ld.shared.f64 	%fd1827, [%r12+6800];
	fma.rn.f64 	%fd1828, %fd264, %fd1827, %fd1822;
	ld.shared.f64 	%fd1829, [%r18+7280];
	fma.rn.f64 	%fd1830, %fd265, %fd1829, %fd1824;
	ld.shared.f64 	%fd1831, [_ZZ32massMatrixMultiplyConstantKernelILi12ELi13ELi1EEvidPKdS1_S1_S1_S1_S1_S1_PdE13s_QuadToQuadD+560];
	fma.rn.f64 	%fd1832, %fd1831, %fd232, %fd1826;
	ld.shared.f64 	%fd1833, [%r12+6808];
	fma.rn.f64 	%fd1834, %fd266, %fd1833, %fd1828;
	ld.shared.f64 	%fd1835, [%r18+7384];
	fma.rn.f64 	%fd1836, %fd267, %fd1835, %fd1830;
	ld.shared.f64 	%fd1837, [_ZZ32massMatrixMultiplyConstantKernelILi12ELi13ELi1EEvidPKdS1_S1_S1_S1_S1_S1_PdE13s_QuadToQuadD+568];
	fma.rn.f64 	%fd1838, %fd1837, %fd233, %fd1832;
	ld.shared.f64 	%fd1839, [%r12+6816];
	fma.rn.f64 	%fd1840, %fd268, %fd1839, %fd1834;
	ld.shared.f64 	%fd1841, [%r18+7488];
	fma.rn.f64 	%fd1842, %fd269, %fd1841, %fd1836;
	ld.shared.f64 	%fd1843, [_ZZ32massMatrixMultiplyConstantKernelILi12ELi13ELi1EEvidPKdS1_S1_S1_S1_S1_S1_PdE13s_QuadToQuadD+576];
	fma.rn.f64 	%fd1844, %fd1843, %fd234, %fd1838;
	ld.shared.f64 	%fd1845, [%r12+6824];
	fma.rn.f64 	%fd1846, %fd270, %fd1845, %fd1840;
	ld.shared.f64 	%fd1847, [%r18+7592];
	fma.rn.f64 	%fd1848, %fd271, %fd1847, %fd1842;
	ld.shared.f64 	%fd1849, [_ZZ32massMatrixMultiplyConstantKernelILi12ELi13ELi1EEvidPKdS1_S1_S1_S1_S1_S1_PdE13s_QuadToQuadD+584];
	fma.rn.f64 	%fd1850, %fd1849, %fd235, %fd1844;
	ld.shared.f64 	%fd1851, [%r12+6832];
	fma.rn.f64 	%fd1852, %fd272, %fd1851, %fd1846;
	ld.shared.f64 	%fd1853, [%r18+7696];
	fma.rn.f64 	%fd1854, %fd273, %fd1853, %fd1848;
	ld.shared.f64 	%fd1855, [_ZZ32massMatrixMultiplyConstantKernelILi12ELi13ELi1EEvidPKdS1_S1_S1_S1_S1_S1_PdE13s_QuadToQuadD+592];
	fma.rn.f64 	%fd1856, %fd1855, %fd236, %fd1850;
	ld.shared.f64 	%fd1857, [%r12+6840];
	fma.rn.f64 	%fd1858, %fd274, %fd1857, %fd1852;
	ld.shared.f64 	%fd1859, [%r18+7800];
	fma.rn.f64 	%fd1860, %fd275, %fd1859, %fd1854;
	ld.shared.f64 	%fd1861, [_ZZ32massMatrixMultiplyConstantKernelILi12ELi13ELi1EEvidPKdS1_S1_S1_S1_S1_S1_PdE13s_QuadToQuadD+600];
	fma.rn.f64 	%fd1862, %fd1861, %fd237, %fd1856;
	ld.shared.f64 	%fd1863, [%r12+6848];
	fma.rn.f64 	%fd1864, %fd276, %fd1863, %fd1858;
	ld.shared.f64 	%fd1865, [%r18+7904];
	fma.rn.f64 	%fd1866, %fd277, %fd1865, %fd1860;
	ld.shared.f64 	%fd1867, [_ZZ32massMatrixMultiplyConstantKernelILi12ELi13ELi1EEvidPKdS1_S1_S1_S1_S1_S1_PdE13s_QuadToQuadD+608];
	fma.rn.f64 	%fd1868, %fd1867, %fd238, %fd1862;
	ld.shared.f64 	%fd1869, [%r12+6856];
	fma.rn.f64 	%fd1870, %fd278, %fd1869, %fd1864;
	ld.shared.f64 	%fd1871, [%r18+8008];
	fma.rn.f64 	%fd1872, %fd279, %fd1871, %fd1866;
	ld.shared.f64 	%fd1873, [_ZZ32massMatrixMultiplyConstantKernelILi12ELi13ELi1EEvidPKdS1_S1_S1_S1_S1_S1_PdE13s_QuadToQuadD+616];
	fma.rn.f64 	%fd1874, %fd1873, %fd239, %fd1868;
	bar.sync 	0;
	mul.f64 	%fd1875, %fd3432, %fd1872;
	fma.rn.f64 	%fd1876, %fd3431, %fd1870, %fd1875;
	fma.rn.f64 	%fd1877, %fd3433, %fd1874, %fd1876;
	st.shared.f64 	[%r15], %fd1877;
	mul.f64 	%fd1878, %fd3434, %fd1872;
	fma.rn.f64 	%fd1879, %fd3432, %fd1870, %fd1878;
	fma.rn.f64 	%fd1880, %fd3435, %fd1874, %fd1879;
	st.shared.f64 	[%r16], %fd1880;
	mul.f64 	%fd1881, %fd3435, %fd1872;
	fma.rn.f64 	%fd1882, %fd3433, %fd1870, %fd1881;
	fma.rn.f64 	%fd1883, %fd3436, %fd1874, %fd1882;
	mul.f64 	%fd1884, %fd3317, %fd3437;
	bar.sync 	0;
	ld.shared.f64 	%fd1885, [%r14];
	mul.f64 	%fd1886, %fd280, %fd1885;
	fma.rn.f64 	%fd1887, %fd1884, %fd232, %fd1886;
	ld.shared.f64 	%fd1888, [%r17];
	fma.rn.f64 	%fd1889, %fd281, %fd1888, %fd1887;
	fma.rn.f64 	%fd441, %fd1883, %fd1801, %fd414;
	ld.shared.f64 	%fd1890, [%r14+8];
	fma.rn.f64 	%fd1891, %fd282, %fd1890, %fd1889;
	ld.shared.f64 	%fd1892, [%r17+104];
	fma.rn.f64 	%fd1893, %fd283, %fd1892, %fd1891;
	fma.rn.f64 	%fd442, %fd1883, %fd1807, %fd415;
	ld.shared.f64 	%fd1894, [%r14+16];
	fma.rn.f64 	%fd1895, %fd285, %fd1894, %fd1893;
	ld.shared.f64 	%fd1896, [%r17+208];
	fma.rn.f64 	%fd1897, %fd286, %fd1896, %fd1895;
	fma.rn.f64 	%fd443, %fd1883, %fd1813, %fd416;
	ld.shared.f64 	%fd1898, [%r14+24];
	fma.rn.f64 	%fd1899, %fd288, %fd1898, %fd1897;
	ld.shared.f64 	%fd1900, [%r17+312];
	fma.rn.f64 	%fd1901, %fd289, %fd1900, %fd1899;
	fma.rn.f64 	%fd444, %fd1883, %fd1819, %fd417;
	ld.shared.f64 	%fd1902, [%r14+32];
	fma.rn.f64 	%fd1903, %fd291, %fd1902, %fd1901;
	ld.shared.f64 	%fd1904, [%r17+416];
	fma.rn.f64 	%fd1905, %fd292, %fd1904, %fd1903;
	fma.rn.f64 	%fd445, %fd1883, %fd1825, %fd426;
	ld.shared.f64 	%fd1906, [%r14+40];
	fma.rn.f64 	%fd1907, %fd294, %fd1906, %fd1905;
	ld.shared.f64 	%fd1908, [%r17+520];
	fma.rn.f64 	%fd1909, %fd295, %fd1908, %fd1907;
	fma.rn.f64 	%fd1910, %fd1883, %fd1831, %fd418;
	ld.shared.f64 	%fd1911, [%r14+48];
	fma.rn.f64 	%fd1912, %fd297, %fd1911, %fd1909;
	ld.shared.f64 	%fd1913, [%r17+624];
	fma.rn.f64 	%fd1914, %fd298, %fd1913, %fd1912;
	fma.rn.f64 	%fd446, %fd1883, %fd1837, %fd419;
	ld.shared.f64 	%fd1915, [%r14+56];
	fma.rn.f64 	%fd1916, %fd300, %fd1915, %fd1914;
	ld.shared.f64 	%fd1917, [%r17+728];
	fma.rn.f64 	%fd1918, %fd301, %fd1917, %fd1916;
	fma.rn.f64 	%fd447, %fd1883, %fd1843, %fd420;
	ld.shared.f64 	%fd1919, [%r14+64];
	fma.rn.f64 	%fd1920, %fd303, %fd1919, %fd1918;
	ld.shared.f64 	%fd1921, [%r17+832];
	fma.rn.f64 	%fd1922, %fd304, %fd1921, %fd1920;
	fma.rn.f64 	%fd448, %fd1883, %fd1849, %fd421;
	ld.shared.f64 	%fd1923, [%r14+72];
	fma.rn.f64 	%fd1924, %fd306, %fd1923, %fd1922;
	ld.shared.f64 	%fd1925, [%r17+936];
	fma.rn.f64 	%fd1926, %fd307, %fd1925, %fd1924;
	fma.rn.f64 	%fd449, %fd1883, %fd1855, %fd422;
	ld.shared.f64 	%fd1927, [%r14+80];
	fma.rn.f64 	%fd1928, %fd309, %fd1927, %fd1926;
	ld.shared.f64 	%fd1929, [%r17+1040];
	fma.rn.f64 	%fd1930, %fd310, %fd1929, %fd1928;
	fma.rn.f64 	%fd450, %fd1883, %fd1861, %fd423;
	ld.shared.f64 	%fd1931, [%r14+88];
	fma.rn.f64 	%fd1932, %fd312, %fd1931, %fd1930;
	ld.shared.f64 	%fd1933, [%r17+1144];
	fma.rn.f64 	%fd1934, %fd313, %fd1933, %fd1932;
	fma.rn.f64 	%fd451, %fd1883, %fd1867, %fd424;
	ld.shared.f64 	%fd1935, [%r14+96];
	fma.rn.f64 	%fd1936, %fd315, %fd1935, %fd1934;
	ld.shared.f64 	%fd1937, [%r17+1248];
	fma.rn.f64 	%fd1938, %fd316, %fd1937, %fd1936;
	fma.rn.f64 	%fd452, %fd1883, %fd1873, %fd425;
	add.f64 	%fd453, %fd1938, %fd1910;
	mov.f64 	%fd3438, 0d0000000000000000;
	mov.f64 	%fd3439, %fd3438;
	mov.f64 	%fd3440, %fd3438;
	mov.f64 	%fd3441, %fd3438;
	mov.f64 	%fd3442, %fd3438;
	mov.f64 	%fd3443, %fd3438;
	mov.f64 	%fd3444, %fd3438;
	@%p13 bra 	$L__BB52_21;
	ld.param.u64 	%rd59, [_Z32massMatrixMultiplyConstantKernelILi12ELi13ELi1EEvidPKdS1_S1_S1_S1_S1_S1_Pd_param_2];
	cvta.to.global.u64 	%rd29, %rd59;
	mov.u32 	%r94, %ctaid.x;
	mov.u32 	%r95, %tid.y;
	add.s32 	%r96, %r94, %r95;
	mov.u32 	%r97, %tid.x;
	mad.lo.s32 	%r98, %r96, 15379, %r97;
	mul.wide.s32 	%rd30, %r98, 8;
	add.s64 	%rd31, %rd29, %rd30;
	ld.global.nc.f64 	%fd3438, [%rd31+8112];
	ld.global.nc.f64 	%fd3439, [%rd31+25688];
	ld.global.nc.f64 	%fd3440, [%rd31+43264];
	ld.global.nc.f64 	%fd3441, [%rd31+60840];
	ld.global.nc.f64 	%fd3442, [%rd31+78416];
	ld.global.nc.f64 	%fd3443, [%rd31+95992];
	ld.global.nc.f64 	%fd3444, [%rd31+113568];
$L__BB52_21:
	ld.param.f64 	%fd3318, [_Z32massMatrixMultiplyConstantKernelILi12ELi13ELi1EEvidPKdS1_S1_S1_S1_S1_S1_Pd_param_1];
	ld.param.u32 	%r160, [_Z32massMatrixMultiplyConstantKernelILi12ELi13ELi1EEvidPKdS1_S1_S1_S1_S1_S1_Pd_param_0];
	mov.u32 	%r99, %ctaid.x;
	mov.u32 	%r100, %tid.y;
	add.s32 	%r101, %r99, %r100;
	setp.ge.s32 	%p14, %r101, %r160;
	ld.shared.f64 	%fd1940, [%r12+8112];
	fma.rn.f64 	%fd1941, %fd254, %fd1940, 0d0000000000000000;
	ld.shared.f64 	%fd1942, [%r18+8112];
	fma.rn.f64 	%fd1943, %fd255, %fd1942, 0d0000000000000000;
	ld.shared.f64 	%fd1944, [_ZZ32massMatrixMultiplyConstantKernelILi12ELi13ELi1EEvidPKdS1_S1_S1_S1_S1_S1_PdE13s_QuadToQuadD+624];
	fma.rn.f64 	%fd1945, %fd1944, %fd227, 0d0000000000000000;
	ld.shared.f64 	%fd1946, [%r12+8120];
	fma.rn.f64 	%fd1947, %fd256, %fd1946, %fd1941;
	ld.shared.f64 	%fd1948, [%r18+8216];
	fma.rn.f64 	%fd1949, %fd257, %fd1948, %fd1943;
	ld.shared.f64 	%fd1950, [_ZZ32massMatrixMultiplyConstantKernelILi12ELi13ELi1EEvidPKdS1_S1_S1_S1_S1_S1_PdE13s_QuadToQuadD+632];
	fma.rn.f64 	%fd1951, %fd1950, %fd228, %fd1945;
	ld.shared.f64 	%fd1952, [%r12+8128];
	fma.rn.f64 	%fd1953, %fd258, %fd1952, %fd1947;
	ld.shared.f64 	%fd1954, [%r18+8320];
	fma.rn.f64 	%fd1955, %fd259, %fd1954, %fd1949;
	ld.shared.f64 	%fd1956, [_ZZ32massMatrixMultiplyConstantKernelILi12ELi13ELi1EEvidPKdS1_S1_S1_S1_S1_S1_PdE13s_QuadToQuadD+640];
	fma.rn.f64 	%fd1957, %fd1956, %fd229, %fd1951;
	ld.shared.f64 	%fd1958, [%r12+8136];
	fma.rn.f64 	%fd1959, %fd260, %fd1958, %fd1953;
	ld.shared.f64 	%fd1960, [%r18+8424];
	fma.rn.f64 	%fd1961, %fd261, %fd1960, %fd1955;
	ld.shared.f64 	%fd1962, [_ZZ32massMatrixMultiplyConstantKernelILi12ELi13ELi1EEvidPKdS1_S1_S1_S1_S1_S1_PdE13s_QuadToQuadD+648];
	fma.rn.f64 	%fd1963, %fd1962, %fd230, %fd1957;
	ld.shared.f64 	%fd1964, [%r12+8144];
	fma.rn.f64 	%fd1965, %fd262, %fd1964, %fd1959;
	ld.shared.f64 	%fd1966, [%r18+8528];
	fma.rn.f64 	%fd1967, %fd263, %fd1966, %fd1961;
	ld.shared.f64 	%fd1968, [_ZZ32massMatrixMultiplyConstantKernelILi12ELi13ELi1EEvidPKdS1_S1_S1_S1_S1_S1_PdE13s_QuadToQuadD+656];
	fma.rn.f64 	%fd1969, %fd1968, %fd231, %fd1963;
	ld.shared.f64 	%fd1970, [%r12+8152];
	fma.rn.f64 	%fd1971, %fd264, %fd1970, %fd1965;
	ld.shared.f64 	%fd1972, [%r18+8632];
	fma.rn.f64 	%fd1973, %fd265, %fd1972, %fd1967;
	ld.shared.f64 	%fd1974, [_ZZ32massMatrixMultiplyConstantKernelILi12ELi13ELi1EEvidPKdS1_S1_S1_S1_S1_S1_PdE13s_QuadToQuadD+664];
	fma.rn.f64 	%fd1975, %fd1974, %fd232, %fd1969;
	ld.shared.f64 	%fd1976, [%r12+8160];
	fma.rn.f64 	%fd1977, %fd266, %fd1976, %fd1971;
	ld.shared.f64 	%fd1978, [%r18+8736];
	fma.rn.f64 	%fd1979, %fd267, %fd1978, %fd1973;
	ld.shared.f64 	%fd1980, [_ZZ32massMatrixMultiplyConstantKernelILi12ELi13ELi1EEvidPKdS1_S1_S1_S1_S1_S1_PdE13s_QuadToQuadD+672];
	fma.rn.f64 	%fd1981, %fd1980, %fd233, %fd1975;
	ld.shared.f64 	%fd1982, [%r12+8168];
	fma.rn.f64 	%fd1983, %fd268, %fd1982, %fd1977;
	ld.shared.f64 	%fd1984, [%r18+8840];
	fma.rn.f64 	%fd1985, %fd269, %fd1984, %fd1979;
	ld.shared.f64 	%fd1986, [_ZZ32massMatrixMultiplyConstantKernelILi12ELi13ELi1EEvidPKdS1_S1_S1_S1_S1_S1_PdE13s_QuadToQuadD+680];
	fma.rn.f64 	%fd1987, %fd1986, %fd234, %fd1981;
	ld.shared.f64 	%fd1988, [%r12+8176];
	fma.rn.f64 	%fd1989, %fd270, %fd1988, %fd1983;
	ld.shared.f64 	%fd1990, [%r18+8944];
	fma.rn.f64 	%fd1991, %fd271, %fd1990, %fd1985;
	ld.shared.f64 	%fd1992, [_ZZ32massMatrixMultiplyConstantKernelILi12ELi13ELi1EEvidPKdS1_S1_S1_S1_S1_S1_PdE13s_QuadToQuadD+688];
	fma.rn.f64 	%fd1993, %fd1992, %fd235, %fd1987;
	ld.shared.f64 	%fd1994, [%r12+8184];
	fma.rn.f64 	%fd1995, %fd272, %fd1994, %fd1989;
	ld.shared.f64 	%fd1996, [%r18+9048];
	fma.rn.f64 	%fd1997, %fd273, %fd1996, %fd1991;
	ld.shared.f64 	%fd1998, [_ZZ32massMatrixMultiplyConstantKernelILi12ELi13ELi1EEvidPKdS1_S1_S1_S1_S1_S1_PdE13s_QuadToQuadD+696];
	fma.rn.f64 	%fd1999, %fd1998, %fd236, %fd1993;
	ld.shared.f64 	%fd2000, [%r12+8192];
	fma.rn.f64 	%fd2001, %fd274, %fd2000, %fd1995;
	ld.shared.f64 	%fd2002, [%r18+9152];
	fma.rn.f64 	%fd2003, %fd275, %fd2002, %fd1997;
	ld.shared.f64 	%fd2004, [_ZZ32massMatrixMultiplyConstantKernelILi12ELi13ELi1EEvidPKdS1_S1_S1_S1_S1_S1_PdE13s_QuadToQuadD+704];
	fma.rn.f64 	%fd2005, %fd2004, %fd237, %fd1999;
	ld.shared.f64 	%fd2006, [%r12+8200];
	fma.rn.f64 	%fd2007, %fd276, %fd2006, %fd2001;
	ld.shared.f64 	%fd2008, [%r18+9256];
	fma.rn.f64 	%fd2009, %fd277, %fd2008, %fd2003;
	ld.shared.f64 	%fd2010, [_ZZ32massMatrixMultiplyConstantKernelILi12ELi13ELi1EEvidPKdS1_S1_S1_S1_S1_S1_PdE13s_QuadToQuadD+712];
	fma.rn.f64 	%fd2011, %fd2010, %fd238, %fd2005;
	ld.shared.f64 	%fd2012, [%r12+8208];
	fma.rn.f64 	%fd2013, %fd278, %fd2012, %fd2007;
	ld.shared.f64 	%fd2014, [%r18+9360];
	fma.rn.f64 	%fd2015, %fd279, %fd2014, %fd2009;
	ld.shared.f64 	%fd2016, [_ZZ32massMatrixMultiplyConstantKernelILi12ELi13ELi1EEvidPKdS1_S1_S1_S1_S1_S1_PdE13s_QuadToQuadD+720];
	fma.rn.f64 	%fd2017, %fd2016, %fd239, %fd2011;
	bar.sync 	0;
	mul.f64 	%fd2018, %fd3439, %fd2015;
	fma.rn.f64 	%fd2019, %fd3438, %fd2013, %fd2018;
	fma.rn.f64 	%fd2020, %fd3440, %fd2017, %fd2019;
	st.shared.f64 	[%r15], %fd2020;
	mul.f64 	%fd2021, %fd3441, %fd2015;
	fma.rn.f64 	%fd2022, %fd3439, %fd2013, %fd2021;
	fma.rn.f64 	%fd2023, %fd3442, %fd2017, %fd2022;
	st.shared.f64 	[%r16], %fd2023;
	mul.f64 	%fd2024, %fd3442, %fd2015;
	fma.rn.f64 	%fd2025, %fd3440, %fd2013, %fd2024;
	fma.rn.f64 	%fd2026, %fd3443, %fd2017, %fd2025;
	mul.f64 	%fd2027, %fd3318, %fd3444;
	bar.sync 	0;
	ld.shared.f64 	%fd2028, [%r14];
	mul.f64 	%fd2029, %fd280, %fd2028;
	fma.rn.f64 	%fd2030, %fd2027, %fd233, %fd2029;
	ld.shared.f64 	%fd2031, [%r17];
	fma.rn.f64 	%fd2032, %fd281, %fd2031, %fd2030;
	fma.rn.f64 	%fd468, %fd2026, %fd1944, %fd441;
	ld.shared.f64 	%fd2033, [%r14+8];
	fma.rn.f64 	%fd2034, %fd282, %fd2033, %fd2032;
	ld.shared.f64 	%fd2035, [%r17+104];
	fma.rn.f64 	%fd2036, %fd283, %fd2035, %fd2034;
	fma.rn.f64 	%fd469, %fd2026, %fd1950, %fd442;
	ld.shared.f64 	%fd2037, [%r14+16];
	fma.rn.f64 	%fd2038, %fd285, %fd2037, %fd2036;
	ld.shared.f64 	%fd2039, [%r17+208];
	fma.rn.f64 	%fd2040, %fd286, %fd2039, %fd2038;
	fma.rn.f64 	%fd470, %fd2026, %fd1956, %fd443;
	ld.shared.f64 	%fd2041, [%r14+24];
	fma.rn.f64 	%fd2042, %fd288, %fd2041, %fd2040;
	ld.shared.f64 	%fd2043, [%r17+312];
	fma.rn.f64 	%fd2044, %fd289, %fd2043, %fd2042;
	fma.rn.f64 	%fd471, %fd2026, %fd1962, %fd444;
	ld.shared.f64 	%fd2045, [%r14+32];
	fma.rn.f64 	%fd2046, %fd291, %fd2045, %fd2044;
	ld.shared.f64 	%fd2047, [%r17+416];
	fma.rn.f64 	%fd2048, %fd292, %fd2047, %fd2046;
	fma.rn.f64 	%fd472, %fd2026, %fd1968, %fd445;
	ld.shared.f64 	%fd2049, [%r14+40];
	fma.rn.f64 	%fd2050, %fd294, %fd2049, %fd2048;
	ld.shared.f64 	%fd2051, [%r17+520];
	fma.rn.f64 	%fd2052, %fd295, %fd2051, %fd2050;
	fma.rn.f64 	%fd473, %fd2026, %fd1974, %fd453;
	ld.shared.f64 	%fd2053, [%r14+48];
	fma.rn.f64 	%fd2054, %fd297, %fd2053, %fd2052;
	ld.shared.f64 	%fd2055, [%r17+624];
	fma.rn.f64 	%fd2056, %fd298, %fd2055, %fd2054;
	fma.rn.f64 	%fd2057, %fd2026, %fd1980, %fd446;
	ld.shared.f64 	%fd2058, [%r14+56];
	fma.rn.f64 	%fd2059, %fd300, %fd2058, %fd2056;
	ld.shared.f64 	%fd2060, [%r17+728];
	fma.rn.f64 	%fd2061, %fd301, %fd2060, %fd2059;
	fma.rn.f64 	%fd474, %fd2026, %fd1986, %fd447;
	ld.shared.f64 	%fd2062, [%r14+64];
	fma.rn.f64 	%fd2063, %fd303, %fd2062, %fd2061;
	ld.shared.f64 	%fd2064, [%r17+832];
	fma.rn.f64 	%fd2065, %fd304, %fd2064, %fd2063;
	fma.rn.f64 	%fd475, %fd2026, %fd1992, %fd448;
	ld.shared.f64 	%fd2066, [%r14+72];
	fma.rn.f64 	%fd2067, %fd306, %fd2066, %fd2065;
	ld.shared.f64 	%fd2068, [%r17+936];
	fma.rn.f64 	%fd2069, %fd307, %fd2068, %fd2067;
	fma.rn.f64 	%fd476, %fd2026, %fd1998, %fd449;
	ld.shared.f64 	%fd2070, [%r14+80];
	fma.rn.f64 	%fd2071, %fd309, %fd2070, %fd2069;
	ld.shared.f64 	%fd2072, [%r17+1040];
	fma.rn.f64 	%fd2073, %fd310, %fd2072, %fd2071;
	fma.rn.f64 	%fd477, %fd2026, %fd2004, %fd450;
	ld.shared.f64 	%fd2074, [%r14+88];
	fma.rn.f64 	%fd2075, %fd312, %fd2074, %fd2073;
	ld.shared.f64 	%fd2076, [%r17+1144];
	fma.rn.f64 	%fd2077, %fd313, %fd2076, %fd2075;
	fma.rn.f64 	%fd478, %fd2026, %fd2010, %fd451;
	ld.shared.f64 	%fd2078, [%r14+96];
	fma.rn.f64 	%fd2079, %fd315, %fd2078, %fd2077;
	ld.shared.f64 	%fd2080, [%r17+1248];
	fma.rn.f64 	%fd2081, %fd316, %fd2080, %fd2079;
	fma.rn.f64 	%fd479, %fd2026, %fd2016, %fd452;
	add.f64 	%fd480, %fd2081, %fd2057;
	mov.f64 	%fd3445, 0d0000000000000000;
	mov.f64 	%fd3446, %fd3445;
	mov.f64 	%fd3447, %fd3445;
	mov.f64 	%fd3448, %fd3445;
	mov.f64 	%fd3449, %fd3445;
	mov.f64 	%fd3450, %fd3445;
	mov.f64 	%fd3451, %fd3445;
	@%p14 bra 	$L__BB52_23;
	ld.param.u64 	%rd60, [_Z32massMatrixMultiplyConstantKernelILi12ELi13ELi1EEvidPKdS1_S1_S1_S1_S1_S1_Pd_param_2];
	cvta.to.global.u64 	%rd32, %rd60;
	mov.u32 	%r102, %ctaid.x;
	mov.u32 	%r103, %tid.y;
	add.s32 	%r104, %r102, %r103;
	mov.u32 	%r105, %tid.x;
	mad.lo.s32 	%r106, %r104, 15379, %r105;
	mul.wide.s32 	%rd33, %r106, 8;
	add.s64 	%rd34, %rd32, %rd33;
	ld.global.nc.f64 	%fd3445, [%rd34+9464];
	ld.global.nc.f64 	%fd3446, [%rd34+27040];
	ld.global.nc.f64 	%fd3447, [%rd34+44616];
	ld.global.nc.f64 	%fd3448, [%rd34+62192];
	ld.global.nc.f64 	%fd3449, [%rd34+79768];
	ld.global.nc.f64 	%fd3450, [%rd34+97344];
	ld.global.nc.f64 	%fd3451, [%rd34+114920];
$L__BB52_23:
	ld.param.f64 	%fd3319, [_Z32massMatrixMultiplyConstantKernelILi12ELi13ELi1EEvidPKdS1_S1_S1_S1_S1_S1_Pd_param_1];
	ld.param.u32 	%r161, [_Z32massMatrixMultiplyConstantKernelILi12ELi13ELi1EEvidPKdS1_S1_S1_S1_S1_S1_Pd_param_0];
	mov.u32 	%r107, %ctaid.x;
	mov.u32 	%r108, %tid.y;
	add.s32 	%r109, %r107, %r108;
	setp.ge.s32 	%p15, %r109, %r161;
	ld.shared.f64 	%fd2083, [%r12+9464];
	fma.rn.f64 	%fd2084, %fd254, %fd2083, 0d0000000000000000;
	ld.shared.f64 	%fd2085, [%r18+9464];
	fma.rn.f64 	%fd2086, %fd255, %fd2085, 0d0000000000000000;
	ld.shared.f64 	%fd2087, [_ZZ32massMatrixMultiplyConstantKernelILi12ELi13ELi1EEvidPKdS1_S1_S1_S1_S1_S1_PdE13s_QuadToQuadD+728];
	fma.rn.f64 	%fd2088, %fd2087, %fd227, 0d0000000000000000;
	ld.shared.f64 	%fd2089, [%r12+9472];
	fma.rn.f64 	%fd2090, %fd256, %fd2089, %fd2084;
	ld.shared.f64 	%fd2091, [%r18+9568];
	fma.rn.f64 	%fd2092, %fd257, %fd2091, %fd2086;
	ld.shared.f64 	%fd2093, [_ZZ32massMatrixMultiplyConstantKernelILi12ELi13ELi1EEvidPKdS1_S1_S1_S1_S1_S1_PdE13s_QuadToQuadD+736];
	fma.rn.f64 	%fd2094, %fd2093, %fd228, %fd2088;
	ld.shared.f64 	%fd2095, [%r12+9480];
	fma.rn.f64 	%fd2096, %fd258, %fd2095, %fd2090;
	ld.shared.f64 	%fd2097, [%r18+9672];
	fma.rn.f64 	%fd2098, %fd259, %fd2097, %fd2092;
	ld.shared.f64 	%fd2099, [_ZZ32massMatrixMultiplyConstantKernelILi12ELi13ELi1EEvidPKdS1_S1_S1_S1_S1_S1_PdE13s_QuadToQuadD+744];
	fma.rn.f64 	%fd2100, %fd2099, %fd229, %fd2094;
	ld.shared.f64 	%fd2101, [%r12+9488];
	fma.rn.f64 	%fd2102, %fd260, %fd2101, %fd2096;
	ld.shared.f64 	%fd2103, [%r18+9776];
	fma.rn.f64 	%fd2104, %fd261, %fd2103, %fd2098;
	ld.shared.f64 	%fd2105, [_ZZ32massMatrixMultiplyConstantKernelILi12ELi13ELi1EEvidPKdS1_S1_S1_S1_S1_S1_PdE13s_QuadToQuadD+752];
	fma.rn.f64 	%fd2106, %fd2105, %fd230, %fd2100;
	ld.shared.f64 	%fd2107, [%r12+9496];
	fma.rn.f64 	%fd2108, %fd262, %fd2107, %fd2102;
	ld.shared.f64 	%fd2109, [%r18+9880];
	fma.rn.f64 	%fd2110, %fd263, %fd2109, %fd2104;
	ld.shared.f64 	%fd2111, [_ZZ32massMatrixMultiplyConstantKernelILi12ELi13ELi1EEvidPKdS1_S1_S1_S1_S1_S1_PdE13s_QuadToQuadD+760];
	fma.rn.f64 	%fd2112, %fd2111, %fd231, %fd2106;
	ld.shared.f64 	%fd2113, [%r12+9504];
	fma.rn.f64 	%fd2114, %fd264, %fd2113, %fd2108;
	ld.shared.f64 	%fd2115, [%r18+9984];
	fma.rn.f64 	%fd2116, %fd265, %fd2115, %fd2110;
	ld.shared.f64 	%fd2117, [_ZZ32massMatrixMultiplyConstantKernelILi12ELi13ELi1EEvidPKdS1_S1_S1_S1_S1_S1_PdE13s_QuadToQuadD+768];
	fma.rn.f64 	%fd2118, %fd2117, %fd232, %fd2112;
	ld.shared.f64 	%fd2119, [%r12+9512];
	fma.rn.f64 	%fd2120, %fd266, %fd2119, %fd2114;
	ld.shared.f64 	%fd2121, [%r18+10088];
	fma.rn.f64 	%fd2122, %fd267, %fd2121, %fd2116;
	ld.shared.f64 	%fd2123, [_ZZ32massMatrixMultiplyConstantKernelILi12ELi13ELi1EEvidPKdS1_S1_S1_S1_S1_S1_PdE13s_QuadToQuadD+776];
	fma.rn.f64 	%fd2124, %fd2123, %fd233, %fd2118;
	ld.shared.f64 	%fd2125, [%r12+9520];
	fma.rn.f64 	%fd2126, %fd268, %fd2125, %fd2120;
	ld.shared.f64 	%fd2127, [%r18+10192];
	fma.rn.f64 	%fd2128, %fd269, %fd2127, %fd2122;
	ld.shared.f64 	%fd2129, [_ZZ32massMatrixMultiplyConstantKernelILi12ELi13ELi1EEvidPKdS1_S1_S1_S1_S1_S1_PdE13s_QuadToQuadD+784];
	fma.rn.f64 	%fd2130, %fd2129, %fd234, %fd2124;
	ld.shared.f64 	%fd2131, [%r12+9528];
	fma.rn.f64 	%fd2132, %fd270, %fd2131, %fd2126;
	ld.shared.f64 	%fd2133, [%r18+10296];
	fma.rn.f64 	%fd2134, %fd271, %fd2133, %fd2128;
	ld.shared.f64 	%fd2135, [_ZZ32massMatrixMultiplyConstantKernelILi12ELi13ELi1EEvidPKdS1_S1_S1_S1_S1_S1_PdE13s_QuadToQuadD+792];
	fma.rn.f64 	%fd2136, %fd2135, %fd235, %fd2130;
	ld.shared.f64 	%fd2137, [%r12+9536];
	fma.rn.f64 	%fd2138, %fd272, %fd2137, %fd2132;
	ld.shared.f64 	%fd2139, [%r18+10400];
	fma.rn.f64 	%fd2140, %fd273, %fd2139, %fd2134;
	ld.shared.f64 	%fd2141, [_ZZ32massMatrixMultiplyConstantKernelILi12ELi13ELi1EEvidPKdS1_S1_S1_S1_S1_S1_PdE13s_QuadToQuadD+800];
	fma.rn.f64 	%fd2142, %fd2141, %fd236, %fd2136;
	ld.shared.f64 	%fd2143, [%r12+9544];
	fma.rn.f64 	%fd2144, %fd274, %fd2143, %fd2138;
	ld.shared.f64 	%fd2145, [%r18+10504];
	fma.rn.f64 	%fd2146, %fd275, %fd2145, %fd2140;
	ld.shared.f64 	%fd2147, [_ZZ32massMatrixMultiplyConstantKernelILi12ELi13ELi1EEvidPKdS1_S1_S1_S1_S1_S1_PdE13s_QuadToQuadD+808];
	fma.rn.f64 	%fd2148, %fd2147, %fd237, %fd2142;
	ld.shared.f64 	%fd2149, [%r12+9552];
	fma.rn.f64 	%fd2150, %fd276, %fd2149, %fd2144;
	ld.shared.f64 	%fd2151, [%r18+10608];
	fma.rn.f64 	%fd2152, %fd277, %fd2151, %fd2146;
	ld.shared.f64 	%fd2153, [_ZZ32massMatrixMultiplyConstantKernelILi12ELi13ELi1EEvidPKdS1_S1_S1_S1_S1_S1_PdE13s_QuadToQuadD+816];
	fma.rn.f64 	%fd2154, %fd2153, %fd238, %fd2148;
	ld.shared.f64 	%fd2155, [%r12+9560];
	fma.rn.f64 	%fd2156, %fd278, %fd2155, %fd2150;
	ld.shared.f64 	%fd2157, [%r18+10712];
	fma.rn.f64 	%fd2158, %fd279, %fd2157, %fd2152;
	ld.shared.f64 	%fd2159, [_ZZ32massMatrixMultiplyConstantKernelILi12ELi13ELi1EEvidPKdS1_S1_S1_S1_S1_S1_PdE13s_QuadToQuadD+824];
	fma.rn.f64 	%fd2160, %fd2159, %fd239, %fd2154;
	bar.sync 	0;
	mul.f64 	%fd2161, %fd3446, %fd2158;
	fma.rn.f64 	%fd2162, %fd3445, %fd2156, %fd2161;
	fma.rn.f64 	%fd2163, %fd3447, %fd2160, %fd2162;
	st.shared.f64 	[%r15], %fd2163;
	mul.f64 	%fd2164, %fd3448, %fd2158;
	fma.rn.f64 	%fd2165, %fd3446, %fd2156, %fd2164;
	fma.rn.f64 	%fd2166, %fd3449, %fd2160, %fd2165;
	st.shared.f64 	[%r16], %fd2166;
	mul.f64 	%fd2167, %fd3449, %fd2158;
	fma.rn.f64 	%fd2168, %fd3447, %fd2156, %fd2167;
	fma.rn.f64 	%fd2169, %fd3450, %fd2160, %fd2168;
	mul.f64 	%fd2170, %fd3319, %fd3451;
	bar.sync 	0;
	ld.shared.f64 	%fd2171, [%r14];
	mul.f64 	%fd2172, %fd280, %fd2171;
	fma.rn.f64 	%fd2173, %fd2170, %fd234, %fd2172;
	ld.shared.f64 	%fd2174, [%r17];
	fma.rn.f64 	%fd2175, %fd281, %fd2174, %fd2173;
	fma.rn.f64 	%fd495, %fd2169, %fd2087, %fd468;
	ld.shared.f64 	%fd2176, [%r14+8];
	fma.rn.f64 	%fd2177, %fd282, %fd2176, %fd2175;
	ld.shared.f64 	%fd2178, [%r17+104];
	fma.rn.f64 	%fd2179, %fd283, %fd2178, %fd2177;
	fma.rn.f64 	%fd496, %fd2169, %fd2093, %fd469;
	ld.shared.f64 	%fd2180, [%r14+16];
	fma.rn.f64 	%fd2181, %fd285, %fd2180, %fd2179;
	ld.shared.f64 	%fd2182, [%r17+208];
	fma.rn.f64 	%fd2183, %fd286, %fd2182, %fd2181;
	fma.rn.f64 	%fd497, %fd2169, %fd2099, %fd470;
	ld.shared.f64 	%fd2184, [%r14+24];
	fma.rn.f64 	%fd2185, %fd288, %fd2184, %fd2183;
	ld.shared.f64 	%fd2186, [%r17+312];
	fma.rn.f64 	%fd2187, %fd289, %fd2186, %fd2185;
	fma.rn.f64 	%fd498, %fd2169, %fd2105, %fd471;
	ld.shared.f64 	%fd2188, [%r14+32];
	fma.rn.f64 	%fd2189, %fd291, %fd2188, %fd2187;
	ld.shared.f64 	%fd2190, [%r17+416];
	fma.rn.f64 	%fd2191, %fd292, %fd2190, %fd2189;
	fma.rn.f64 	%fd499, %fd2169, %fd2111, %fd472;
	ld.shared.f64 	%fd2192, [%r14+40];
	fma.rn.f64 	%fd2193, %fd294, %fd2192, %fd2191;
	ld.shared.f64 	%fd2194, [%r17+520];
	fma.rn.f64 	%fd2195, %fd295, %fd2194, %fd2193;
	fma.rn.f64 	%fd500, %fd2169, %fd2117, %fd473;
	ld.shared.f64 	%fd2196, [%r14+48];
	fma.rn.f64 	%fd2197, %fd297, %fd2196, %fd2195;
	ld.shared.f64 	%fd2198, [%r17+624];
	fma.rn.f64 	%fd2199, %fd298, %fd2198, %fd2197;
	fma.rn.f64 	%fd501, %fd2169, %fd2123, %fd480;
	ld.shared.f64 	%fd2200, [%r14+56];
	fma.rn.f64 	%fd2201, %fd300, %fd2200, %fd2199;
	ld.shared.f64 	%fd2202, [%r17+728];
	fma.rn.f64 	%fd2203, %fd301, %fd2202, %fd2201;
	fma.rn.f64 	%fd2204, %fd2169, %fd2129, %fd474;
	ld.shared.f64 	%fd2205, [%r14+64];
	fma.rn.f64 	%fd2206, %fd303, %fd2205, %fd2203;
	ld.shared.f64 	%fd2207, [%r17+832];
	fma.rn.f64 	%fd2208, %fd304, %fd2207, %fd2206;
	fma.rn.f64 	%fd502, %fd2169, %fd2135, %fd475;
	ld.shared.f64 	%fd2209, [%r14+72];
	fma.rn.f64 	%fd2210, %fd306, %fd2209, %fd2208;
	ld.shared.f64 	%fd2211, [%r17+936];
	fma.rn.f64 	%fd2212, %fd307, %fd2211, %fd2210;
	fma.rn.f64 	%fd503, %fd2169, %fd2141, %fd476;
	ld.shared.f64 	%fd2213, [%r14+80];
	fma.rn.f64 	%fd2214, %fd309, %fd2213, %fd2212;
	ld.shared.f64 	%fd2215, [%r17+1040];
	fma.rn.f64 	%fd2216, %fd310, %fd2215, %fd2214;
	fma.rn.f64 	%fd504, %fd2169, %fd2147, %fd477;
	ld.shared.f64 	%fd2217, [%r14+88];
	fma.rn.f64 	%fd2218, %fd312, %fd2217, %fd2216;
	ld.shared.f64 	%fd2219, [%r17+1144];
	fma.rn.f64 	%fd2220, %fd313, %fd2219, %fd2218;
	fma.rn.f64 	%fd505, %fd2169, %fd2153, %fd478;
	ld.shared.f64 	%fd2221, [%r14+96];
	fma.rn.f64 	%fd2222, %fd315, %fd2221, %fd2220;
	ld.shared.f64 	%fd2223, [%r17+1248];
	fma.rn.f64 	%fd2224, %fd316, %fd2223, %fd2222;
	fma.rn.f64 	%fd506, %fd2169, %fd2159, %fd479;
	add.f64 	%fd507, %fd2224, %fd2204;
	mov.f64 	%fd3452, 0d0000000000000000;
	mov.f64 	%fd3453, %fd3452;
	mov.f64 	%fd3454, %fd3452;
	mov.f64 	%fd3455, %fd3452;
	mov.f64 	%fd3456, %fd3452;
	mov.f64 	%fd3457, %fd3452;
	mov.f64 	%fd3458, %fd3452;
	@%p15 bra 	$L__BB52_25;
	ld.param.u64 	%rd61, [_Z32massMatrixMultiplyConstantKernelILi12ELi13ELi1EEvidPKdS1_S1_S1_S1_S1_S1_Pd_param_2];
	cvta.to.global.u64 	%rd35, %rd61;
	mov.u32 	%r110, %ctaid.x;
	mov.u32 	%r111, %tid.y;
	add.s32 	%r112, %r110, %r111;
	mov.u32 	%r113, %tid.x;
	mad.lo.s32 	%r114, %r112, 15379, %r113;
	mul.wide.s32 	%rd36, %r114, 8;
	add.s64 	%rd37, %rd35, %rd36;
	ld.global.nc.f64 	%fd3452, [%rd37+10816];
	ld.global.nc.f64 	%fd3453, [%rd37+28392];
	ld.global.nc.f64 	%fd3454, [%rd37+45968];
	ld.global.nc.f64 	%fd3455, [%rd37+63544];
	ld.global.nc.f64 	%fd3456, [%rd37+81120];
	ld.global.nc.f64 	%fd3457, [%rd37+98696];
	ld.global.nc.f64 	%fd3458, [%rd37+116272];
$L__BB52_25:
	ld.param.f64 	%fd3320, [_Z32massMatrixMultiplyConstantKernelILi12ELi13ELi1EEvidPKdS1_S1_S1_S1_S1_S1_Pd_param_1];
	ld.param.u32 	%r162, [_Z32massMatrixMultiplyConstantKernelILi12ELi13ELi1EEvidPKdS1_S1_S1_S1_S1_S1_Pd_param_0];
	mov.u32 	%r115, %ctaid.x;
	mov.u32 	%r116, %tid.y;
	add.s32 	%r117, %r115, %r116;
	setp.ge.s32 	%p16, %r117, %r162;
	ld.shared.f64 	%fd2226, [%r12+10816];
	fma.rn.f64 	%fd2227, %fd254, %fd2226, 0d0000000000000000;
	ld.shared.f64 	%fd2228, [%r18+10816];
	fma.rn.f64 	%fd2229, %fd255, %fd2228, 0d0000000000000000;
	ld.shared.f64 	%fd2230, [_ZZ32massMatrixMultiplyConstantKernelILi12ELi13ELi1EEvidPKdS1_S1_S1_S1_S1_S1_PdE13s_QuadToQuadD+832];
	fma.rn.f64 	%fd2231, %fd2230, %fd227, 0d0000000000000000;
	ld.shared.f64 	%fd2232, [%r12+10824];
	fma.rn.f64 	%fd2233, %fd256, %fd2232, %fd2227;
	ld.shared.f64 	%fd2234, [%r18+10920];
	fma.rn.f64 	%fd2235, %fd257, %fd2234, %fd2229;
	ld.shared.f64 	%fd2236, [_ZZ32massMatrixMultiplyConstantKernelILi12ELi13ELi1EEvidPKdS1_S1_S1_S1_S1_S1_PdE13s_QuadToQuadD+840];
	fma.rn.f64 	%fd2237, %fd2236, %fd228, %fd2231;
	ld.shared.f64 	%fd2238, [%r12+10832];
	fma.rn.f64 	%fd2239, %fd258, %fd2238, %fd2233;
	ld.shared.f64 	%fd2240, [%r18+11024];
	fma.rn.f64 	%fd2241, %fd259, %fd2240, %fd2235;
	ld.shared.f64 	%fd2242, [_ZZ32massMatrixMultiplyConstantKernelILi12ELi13ELi1EEvidPKdS1_S1_S1_S1_S1_S1_PdE13s_QuadToQuadD+848];
	fma.rn.f64 	%fd2243, %fd2242, %fd229, %fd2237;
	ld.shared.f64 	%fd2244, [%r12+10840];
	fma.rn.f64 	%fd2245, %fd260, %fd2244, %fd2239;
	ld.shared.f64 	%fd2246, [%r18+11128];
	fma.rn.f64 	%fd2247, %fd261, %fd2246, %fd2241;
	ld.shared.f64 	%fd2248, [_ZZ32massMatrixMultiplyConstantKernelILi12ELi13ELi1EEvidPKdS1_S1_S1_S1_S1_S1_PdE13s_QuadToQuadD+856];
	fma.rn.f64 	%fd2249, %fd2248, %fd230, %fd2243;
	ld.shared.f64 	%fd2250, [%r12+10848];
	fma.rn.f64 	%fd2251, %fd262, %fd2250, %fd2245;
	ld.shared.f64 	%fd2252, [%r18+11232];
	fma.rn.f64 	%fd2253, %fd263, %fd2252, %fd2247;
	ld.shared.f64 	%fd2254, [_ZZ32massMatrixMultiplyConstantKernelILi12ELi13ELi1EEvidPKdS1_S1_S1_S1_S1_S1_PdE13s_QuadToQuadD+864];
	fma.rn.f64 	%fd2255, %fd2254, %fd231, %fd2249;
	ld.shared.f64 	%fd2256, [%r12+10856];
	fma.rn.f64 	%fd2257, %fd264, %fd2256, %fd2251;
	ld.shared.f64 	%fd2258, [%r18+11336];
	fma.rn.f64 	%fd2259, %fd265, %fd2258, %fd2253;
	ld.shared.f64 	%fd2260, [_ZZ32massMatrixMultiplyConstantKernelILi12ELi13ELi1EEvidPKdS1_S1_S1_S1_S1_S1_PdE13s_QuadToQuadD+872];
	fma.rn.f64 	%fd2261, %fd2260, %fd232, %fd2255;
	ld.shared.f64 	%fd2262, [%r12+10864];
	fma.rn.f64 	%fd2263, %fd266, %fd2262, %fd2257;
	ld.shared.f64 	%fd2264, [%r18+11440];
	fma.rn.f64 	%fd2265, %fd267, %fd2264, %fd2259;
	ld.shared.f64 	%fd2266, [_ZZ32massMatrixMultiplyConstantKernelILi12ELi13ELi1EEvidPKdS1_S1_S1_S1_S1_S1_PdE13s_QuadToQuadD+880];
	fma.rn.f64 	%fd2267, %fd2266, %fd233, %fd2261;
	ld.shared.f64 	%fd2268, [%r12+10872];
	fma.rn.f64 	%fd2269, %fd268, %fd2268, %fd2263;
	ld.shared.f64 	%fd2270, [%r18+11544];
	fma.rn.f64 	%fd2271, %fd269, %fd2270, %fd2265;
	ld.shared.f64 	%fd2272, [_ZZ32massMatrixMultiplyConstantKernelILi12ELi13ELi1EEvidPKdS1_S1_S1_S1_S1_S1_PdE13s_QuadToQuadD+888];
	fma.rn.f64 	%fd2273, %fd2272, %fd234, %fd2267;
	ld.shared.f64 	%fd2274, [%r12+10880];
	fma.rn.f64 	%fd2275, %fd270, %fd2274, %fd2269;
	ld.shared.f64 	%fd2276, [%r18+11648];
	fma.rn.f64 	%fd2277, %fd271, %fd2276, %fd2271;
	ld.shared.f64 	%fd2278, [_ZZ32massMatrixMultiplyConstantKernelILi12ELi13ELi1EEvidPKdS1_S1_S1_S1_S1_S1_PdE13s_QuadToQuadD+896];
	fma.rn.f64 	%fd2279, %fd2278, %fd235, %fd2273;
	ld.shared.f64 	%fd2280, [%r12+10888];
	fma.rn.f64 	%fd2281, %fd272, %fd2280, %fd2275;
	ld.shared.f64 	%fd2282, [%r18+11752];
	fma.rn.f64 	%fd2283, %fd273, %fd2282, %fd2277;
	ld.shared.f64 	%fd2284, [_ZZ32massMatrixMultiplyConstantKernelILi12ELi13ELi1EEvidPKdS1_S1_S1_S1_S1_S1_PdE13s_QuadToQuadD+904];
	fma.rn.f64 	%fd2285, %fd2284, %fd236, %fd2279;
	ld.shared.f64 	%fd2286, [%r12+10896];
	fma.rn.f64 	%fd2287, %fd274, %fd2286, %fd2281;
	ld.shared.f64 	%fd2288, [%r18+11856];
	fma.rn.f64 	%fd2289, %fd275, %fd2288, %fd2283;
	ld.shared.f64 	%fd2290, [_ZZ32massMatrixMultiplyConstantKernelILi12ELi13ELi1EEvidPKdS1_S1_S1_S1_S1_S1_PdE13s_QuadToQuadD+912];
	fma.rn.f64 	%fd2291, %fd2290, %fd237, %fd2285;
	ld.shared.f64 	%fd2292, [%r12+10904];
	fma.rn.f64 	%fd2293, %fd276, %fd2292, %fd2287;
	ld.shared.f64 	%fd2294, [%r18+11960];
	fma.rn.f64 	%fd2295, %fd277, %fd2294, %fd2289;
	ld.shared.f64 	%fd2296, [_ZZ32massMatrixMultiplyConstantKernelILi12ELi13ELi1EEvidPKdS1_S1_S1_S1_S1_S1_PdE13s_QuadToQuadD+920];
	fma.rn.f64 	%fd2297, %fd2296, %fd238, %fd2291;
	ld.shared.f64 	%fd2298, [%r12+10912];
	fma.rn.f64 	%fd2299, %fd278, %fd2298, %fd2293;
	ld.shared.f64 	%fd2300, [%r18+12064];
	fma.rn.f64 	%fd2301, %fd279, %fd2300, %fd2295;
	ld.shared.f64 	%fd2302, [_ZZ32massMatrixMultiplyConstantKernelILi12ELi13ELi1EEvidPKdS1_S1_S1_S1_S1_S1_PdE13s_QuadToQuadD+928];
	fma.rn.f64 	%fd2303, %fd2302, %fd239, %fd2297;
	bar.sync 	0;
	mul.f64 	%fd2304, %fd3453, %fd2301;
	fma.rn.f64 	%fd2305, %fd3452, %fd2299, %fd2304;
	fma.rn.f64 	%fd2306, %fd3454, %fd2303, %fd2305;
	st.shared.f64 	[%r15], %fd2306;
	mul.f64 	%fd2307, %fd3455, %fd2301;
	fma.rn.f64 	%fd2308, %fd3453, %fd2299, %fd2307;
	fma.rn.f64 	%fd2309, %fd3456, %fd2303, %fd2308;
	st.shared.f64 	[%r16], %fd2309;
	mul.f64 	%fd2310, %fd3456, %fd2301;
	fma.rn.f64 	%fd2311, %fd3454, %fd2299, %fd2310;
	fma.rn.f64 	%fd2312, %fd3457, %fd2303, %fd2311;
	mul.f64 	%fd2313, %fd3320, %fd3458;
	bar.sync 	0;
	ld.shared.f64 	%fd2314, [%r14];
	mul.f64 	%fd2315, %fd280, %fd2314;
	fma.rn.f64 	%fd2316, %fd2313, %fd235, %fd2315;
	ld.shared.f64 	%fd2317, [%r17];
	fma.rn.f64 	%fd2318, %fd281, %fd2317, %fd2316;
	fma.rn.f64 	%fd522, %fd2312, %fd2230, %fd495;
	ld.shared.f64 	%fd2319, [%r14+8];
	fma.rn.f64 	%fd2320, %fd282, %fd2319, %fd2318;
	ld.shared.f64 	%fd2321, [%r17+104];
	fma.rn.f64 	%fd2322, %fd283, %fd2321, %fd2320;
	fma.rn.f64 	%fd523, %fd2312, %fd2236, %fd496;
	ld.shared.f64 	%fd2323, [%r14+16];
	fma.rn.f64 	%fd2324, %fd285, %fd2323, %fd2322;
	ld.shared.f64 	%fd2325, [%r17+208];
	fma.rn.f64 	%fd2326, %fd286, %fd2325, %fd2324;
	fma.rn.f64 	%fd524, %fd2312, %fd2242, %fd497;
	ld.shared.f64 	%fd2327, [%r14+24];
	fma.rn.f64 	%fd2328, %fd288, %fd2327, %fd2326;
	ld.shared.f64 	%fd2329, [%r17+312];
	fma.rn.f64 	%fd2330, %fd289, %fd2329, %fd2328;
	fma.rn.f64 	%fd525, %fd2312, %fd2248, %fd498;
	ld.shared.f64 	%fd2331, [%r14+32];
	fma.rn.f64 	%fd2332, %fd291, %fd2331, %fd2330;
	ld.shared.f64 	%fd2333, [%r17+416];
	fma.rn.f64 	%fd2334, %fd292, %fd2333, %fd2332;
	fma.rn.f64 	%fd526, %fd2312, %fd2254, %fd499;
	ld.shared.f64 	%fd2335, [%r14+40];
	fma.rn.f64 	%fd2336, %fd294, %fd2335, %fd2334;
	ld.shared.f64 	%fd2337, [%r17+520];
	fma.rn.f64 	%fd2338, %fd295, %fd2337, %fd2336;
	fma.rn.f64 	%fd527, %fd2312, %fd2260, %fd500;
	ld.shared.f64 	%fd2339, [%r14+48];
	fma.rn.f64 	%fd2340, %fd297, %fd2339, %fd2338;
	ld.shared.f64 	%fd2341, [%r17+624];
	fma.rn.f64 	%fd2342, %fd298, %fd2341, %fd2340;
	fma.rn.f64 	%fd528, %fd2312, %fd2266, %fd501;
	ld.shared.f64 	%fd2343, [%r14+56];
	fma.rn.f64 	%fd2344, %fd300, %fd2343, %fd2342;
	ld.shared.f64 	%fd2345, [%r17+728];
	fma.rn.f64 	%fd2346, %fd301, %fd2345, %fd2344;
	fma.rn.f64 	%fd529, %fd2312, %fd2272, %fd507;
	ld.shared.f64 	%fd2347, [%r14+64];
	fma.rn.f64 	%fd2348, %fd303, %fd2347, %fd2346;
	ld.shared.f64 	%fd2349, [%r17+832];
	fma.rn.f64 	%fd2350, %fd304, %fd2349, %fd2348;
	fma.rn.f64 	%fd2351, %fd2312, %fd2278, %fd502;
	ld.shared.f64 	%fd2352, [%r14+72];
	fma.rn.f64 	%fd2353, %fd306, %fd2352, %fd2350;
	ld.shared.f64 	%fd2354, [%r17+936];
	fma.rn.f64 	%fd2355, %fd307, %fd2354, %fd2353;
	fma.rn.f64 	%fd530, %fd2312, %fd2284, %fd503;
	ld.shared.f64 	%fd2356, [%r14+80];
	fma.rn.f64 	%fd2357, %fd309, %fd2356, %fd2355;
	ld.shared.f64 	%fd2358, [%r17+1040];
	fma.rn.f64 	%fd2359, %fd310, %fd2358, %fd2357;
	fma.rn.f64 	%fd531, %fd2312, %fd2290, %fd504;
	ld.shared.f64 	%fd2360, [%r14+88];
	fma.rn.f64 	%fd2361, %fd312, %fd2360, %fd2359;
	ld.shared.f64 	%fd2362, [%r17+1144];
	fma.rn.f64 	%fd2363, %fd313, %fd2362, %fd2361;
	fma.rn.f64 	%fd532, %fd2312, %fd2296, %fd505;
	ld.shared.f64 	%fd2364, [%r14+96];
	fma.rn.f64 	%fd2365, %fd315, %fd2364, %fd2363;
	ld.shared.f64 	%fd2366, [%r17+1248];
	fma.rn.f64 	%fd2367, %fd316, %fd2366, %fd2365;
	fma.rn.f64 	%fd533, %fd2312, %fd2302, %fd506;
	add.f64 	%fd534, %fd2367, %fd2351;
	mov.f64 	%fd3459, 0d0000000000000000;
	mov.f64 	%fd3460, %fd3459;
	mov.f64 	%fd3461, %fd3459;
	mov.f64 	%fd3462, %fd3459;
	mov.f64 	%fd3463, %fd3459;
	mov.f64 	%fd3464, %fd3459;
	mov.f64 	%fd3465, %fd3459;
	@%p16 bra 	$L__BB52_27;
	ld.param.u64 	%rd62, [_Z32massMatrixMultiplyConstantKernelILi12ELi13ELi1EEvidPKdS1_S1_S1_S1_S1_S1_Pd_param_2];
	cvta.to.global.u64 	%rd38, %rd62;
	mov.u32 	%r118, %ctaid.x;
	mov.u32 	%r119, %tid.y;
	add.s32 	%r120, %r118, %r119;
	mov.u32 	%r121, %tid.x;
	mad.lo.s32 	%r122, %r120, 15379, %r121;
	mul.wide.s32 	%rd39, %r122, 8;
	add.s64 	%rd40, %rd38, %rd39;
	ld.global.nc.f64 	%fd3459, [%rd40+12168];
	ld.global.nc.f64 	%fd3460, [%rd40+29744];
	ld.global.nc.f64 	%fd3461, [%rd40+47320];
	ld.global.nc.f64 	%fd3462, [%rd40+64896];
	ld.global.nc.f64 	%fd3463, [%rd40+82472];
	ld.global.nc.f64 	%fd3464, [%rd40+100048];
	ld.global.nc.f64 	%fd3465, [%rd40+117624];
$L__BB52_27:
	ld.param.f64 	%fd3321, [_Z32massMatrixMultiplyConstantKernelILi12ELi13ELi1EEvidPKdS1_S1_S1_S1_S1_S1_Pd_param_1];
	ld.param.u32 	%r163, [_Z32massMatrixMultiplyConstantKernelILi12ELi13ELi1EEvidPKdS1_S1_S1_S1_S1_S1_Pd_param_0];
	mov.u32 	%r123, %ctaid.x;
	mov.u32 	%r124, %tid.y;
	add.s32 	%r125, %r123, %r124;
	setp.ge.s32 	%p17, %r125, %r163;
	ld.shared.f64 	%fd2369, [%r12+12168];
	fma.rn.f64 	%fd2370, %fd254, %fd2369, 0d0000000000000000;
	ld.shared.f64 	%fd2371, [%r18+12168];
	fma.rn.f64 	%fd2372, %fd255, %fd2371, 0d0000000000000000;
	ld.shared.f64 	%fd2373, [_ZZ32massMatrixMultiplyConstantKernelILi12ELi13ELi1EEvidPKdS1_S1_S1_S1_S1_S1_PdE13s_QuadToQuadD+936];
	fma.rn.f64 	%fd2374, %fd2373, %fd227, 0d0000000000000000;
	ld.shared.f64 	%fd2375, [%r12+12176];
	fma.rn.f64 	%fd2376, %fd256, %fd2375, %fd2370;
	ld.shared.f64 	%fd2377, [%r18+12272];
	fma.rn.f64 	%fd2378, %fd257, %fd2377, %fd2372;
	ld.shared.f64 	%fd2379, [_ZZ32massMatrixMultiplyConstantKernelILi12ELi13ELi1EEvidPKdS1_S1_S1_S1_S1_S1_PdE13s_QuadToQuadD+944];
	fma.rn.f64 	%fd2380, %fd2379, %fd228, %fd2374;
	ld.shared.f64 	%fd2381, [%r12+12184];
	fma.rn.f64 	%fd2382, %fd258, %fd2381, %fd2376;
	ld.shared.f64 	%fd2383, [%r18+12376];
	fma.rn.f64 	%fd2384, %fd259, %fd2383, %fd2378;
	ld.shared.f64 	%fd2385, [_ZZ32massMatrixMultiplyConstantKernelILi12ELi13ELi1EEvidPKdS1_S1_S1_S1_S1_S1_PdE13s_QuadToQuadD+952];
	fma.rn.f64 	%fd2386, %fd2385, %fd229, %fd2380;
	ld.shared.f64 	%fd2387, [%r12+12192];
	fma.rn.f64 	%fd2388, %fd260, %fd2387, %fd2382;
	ld.shared.f64 	%fd2389, [%r18+12480];
	fma.rn.f64 	%fd2390, %fd261, %fd2389, %fd2384;
	ld.shared.f64 	%fd2391, [_ZZ32massMatrixMultiplyConstantKernelILi12ELi13ELi1EEvidPKdS1_S1_S1_S1_S1_S1_PdE13s_QuadToQuadD+960];
	fma.rn.f64 	%fd2392, %fd2391, %fd230, %fd2386;
	ld.shared.f64 	%fd2393, [%r12+12200];
	fma.rn.f64 	%fd2394, %fd262, %fd2393, %fd2388;
	ld.shared.f64 	%fd2395, [%r18+12584];
	fma.rn.f64 	%fd2396, %fd263, %fd2395, %fd2390;
	ld.shared.f64 	%fd2397, [_ZZ32massMatrixMultiplyConstantKernelILi12ELi13ELi1EEvidPKdS1_S1_S1_S1_S1_S1_PdE13s_QuadToQuadD+968];
	fma.rn.f64 	%fd2398, %fd2397, %fd231, %fd2392;
	ld.shared.f64 	%fd2399, [%r12+12208];
	fma.rn.f64 	%fd2400, %fd264, %fd2399, %fd2394;
	ld.shared.f64 	%fd2401, [%r18+12688];
	fma.rn.f64 	%fd2402, %fd265, %fd2401, %fd2396;
	ld.shared.f64 	%fd2403, [_ZZ32massMatrixMultiplyConstantKernelILi12ELi13ELi1EEvidPKdS1_S1_S1_S1_S1_S1_PdE13s_QuadToQuadD+976];
	fma.rn.f64 	%fd2404, %fd2403, %fd232, %fd2398;
	ld.shared.f64 	%fd2405, [%r12+12216];
	fma.rn.f64 	%fd2406, %fd266, %fd2405, %fd2400;
	ld.shared.f64 	%fd2407, [%r18+12792];
	fma.rn.f64 	%fd2408, %fd267, %fd2407, %fd2402;
	ld.shared.f64 	%fd2409, [_ZZ32massMatrixMultiplyConstantKernelILi12ELi13ELi1EEvidPKdS1_S1_S1_S1_S1_S1_PdE13s_QuadToQuadD+984];
	fma.rn.f64 	%fd2410, %fd2409, %fd233, %fd2404;
	ld.shared.f64 	%fd2411, [%r12+12224];
	fma.rn.f64 	%fd2412, %fd268, %fd2411, %fd2406;
	ld.shared.f64 	%fd2413, [%r18+12896];
	fma.rn.f64 	%fd2414, %fd269, %fd2413, %fd2408;
	ld.shared.f64 	%fd2415, [_ZZ32massMatrixMultiplyConstantKernelILi12ELi13ELi1EEvidPKdS1_S1_S1_S1_S1_S1_PdE13s_QuadToQuadD+992];
	fma.rn.f64 	%fd2416, %fd2415, %fd234, %fd2410;
	ld.shared.f64 	%fd2417, [%r12+12232];
	fma.rn.f64 	%fd2418, %fd270, %fd2417, %fd2412;
	ld.shared.f64 	%fd2419, [%r18+13000];
	fma.rn.f64 	%fd2420, %fd271, %fd2419, %fd2414;
	ld.shared.f64 	%fd2421, [_ZZ32massMatrixMultiplyConstantKernelILi12ELi13ELi1EEvidPKdS1_S1_S1_S1_S1_S1_PdE13s_QuadToQuadD+1000];
	fma.rn.f64 	%fd2422, %fd2421, %fd235, %fd2416;
	ld.shared.f64 	%fd2423, [%r12+12240];
	fma.rn.f64 	%fd2424, %fd272, %fd2423, %fd2418;
	ld.shared.f64 	%fd2425, [%r18+13104];
	fma.rn.f64 	%fd2426, %fd273, %fd2425, %fd2420;
	ld.shared.f64 	%fd2427, [_ZZ32massMatrixMultiplyConstantKernelILi12ELi13ELi1EEvidPKdS1_S1_S1_S1_S1_S1_PdE13s_QuadToQuadD+1008];
	fma.rn.f64 	%fd2428, %fd2427, %fd236, %fd2422;
	ld.shared.f64 	%fd2429, [%r12+12248];
	fma.rn.f64 	%fd2430, %fd274, %fd2429, %fd2424;
	ld.shared.f64 	%fd2431, [%r18+13208];
	fma.rn.f64 	%fd2432, %fd275, %fd2431, %fd2426;
	ld.shared.f64 	%fd2433, [_ZZ32massMatrixMultiplyConstantKernelILi12ELi13ELi1EEvidPKdS1_S1_S1_S1_S1_S1_PdE13s_QuadToQuadD+1016];
	fma.rn.f64 	%fd2434, %fd2433, %fd237, %fd2428;
	ld.shared.f64 	%fd2435, [%r12+12256];
	fma.rn.f64 	%fd2436, %fd276, %fd2435, %fd2430;
	ld.shared.f64 	%fd2437, [%r18+13312];
	fma.rn.f64 	%fd2438, %fd277, %fd2437, %fd2432;
	ld.shared.f64 	%fd2439, [_ZZ32massMatrixMultiplyConstantKernelILi12ELi13ELi1EEvidPKdS1_S1_S1_S1_S1_S1_PdE13s_QuadToQuadD+1024];
	fma.rn.f64 	%fd2440, %fd2439, %fd238, %fd2434;
	ld.shared.f64 	%fd2441, [%r12+12264];
	fma.rn.f64 	%fd2442, %fd278, %fd2441, %fd2436;
	ld.shared.f64 	%fd2443, [%r18+13416];
	fma.rn.f64 	%fd2444, %fd279, %fd2443, %fd2438;
	ld.shared.f64 	%fd2445, [_ZZ32massMatrixMultiplyConstantKernelILi12ELi13ELi1EEvidPKdS1_S1_S1_S1_S1_S1_PdE13s_QuadToQuadD+1032];
	fma.rn.f64 	%fd2446, %fd2445, %fd239, %fd2440;
	bar.sync 	0;
	mul.f64 	%fd2447, %fd3460, %fd2444;
	fma.rn.f64 	%fd2448, %fd3459, %fd2442, %fd2447;
	fma.rn.f64 	%fd2449, %fd3461, %fd2446, %fd2448;
	st.shared.f64 	[%r15], %fd2449;
	mul.f64 	%fd2450, %fd3462, %fd2444;
	fma.rn.f64 	%fd2451, %fd3460, %fd2442, %fd2450;
	fma.rn.f64 	%fd2452, %fd3463, %fd2446, %fd2451;
	st.shared.f64 	[%r16], %fd2452;
	mul.f64 	%fd2453, %fd3463, %fd2444;
	fma.rn.f64 	%fd2454, %fd3461, %fd2442, %fd2453;
	fma.rn.f64 	%fd2455, %fd3464, %fd2446, %fd2454;
	mul.f64 	%fd2456, %fd3321, %fd3465;
	bar.sync 	0;
	ld.shared.f64 	%fd2457, [%r14];
	mul.f64 	%fd2458, %fd280, %fd2457;
	fma.rn.f64 	%fd2459, %fd2456, %fd236, %fd2458;
	ld.shared.f64 	%fd2460, [%r17];
	fma.rn.f64 	%fd2461, %fd281, %fd2460, %fd2459;
	fma.rn.f64 	%fd549, %fd2455, %fd2373, %fd522;
	ld.shared.f64 	%fd2462, [%r14+8];
	fma.rn.f64 	%fd2463, %fd282, %fd2462, %fd2461;
	ld.shared.f64 	%fd2464, [%r17+104];
	fma.rn.f64 	%fd2465, %fd283, %fd2464, %fd2463;
	fma.rn.f64 	%fd550, %fd2455, %fd2379, %fd523;
	ld.shared.f64 	%fd2466, [%r14+16];
	fma.rn.f64 	%fd2467, %fd285, %fd2466, %fd2465;
	ld.shared.f64 	%fd2468, [%r17+208];
	fma.rn.f64 	%fd2469, %fd286, %fd2468, %fd2467;
	fma.rn.f64 	%fd551, %fd2455, %fd2385, %fd524;
	ld.shared.f64 	%fd2470, [%r14+24];
	fma.rn.f64 	%fd2471, %fd288, %fd2470, %fd2469;
	ld.shared.f64 	%fd2472, [%r17+312];
	fma.rn.f64 	%fd2473, %fd289, %fd2472, %fd2471;
	fma.rn.f64 	%fd552, %fd2455, %fd2391, %fd525;
	ld.shared.f64 	%fd2474, [%r14+32];
	fma.rn.f64 	%fd2475, %fd291, %fd2474, %fd2473;
	ld.shared.f64 	%fd2476, [%r17+416];
	fma.rn.f64 	%fd2477, %fd292, %fd2476, %fd2475;
	fma.rn.f64 	%fd553, %fd2455, %fd2397, %fd526;
	ld.shared.f64 	%fd2478, [%r14+40];
	fma.rn.f64 	%fd2479, %fd294, %fd2478, %fd2477;
	ld.shared.f64 	%fd2480, [%r17+520];
	fma.rn.f64 	%fd2481, %fd295, %fd2480, %fd2479;
	fma.rn.f64 	%fd554, %fd2455, %fd2403, %fd527;
	ld.shared.f64 	%fd2482, [%r14+48];
	fma.rn.f64 	%fd2483, %fd297, %fd2482, %fd2481;
	ld.shared.f64 	%fd2484, [%r17+624];
	fma.rn.f64 	%fd2485, %fd298, %fd2484, %fd2483;
	fma.rn.f64 	%fd555, %fd2455, %fd2409, %fd528;
	ld.shared.f64 	%fd2486, [%r14+56];
	fma.rn.f64 	%fd2487, %fd300, %fd2486, %fd2485;
	ld.shared.f64 	%fd2488, [%r17+728];
	fma.rn.f64 	%fd2489, %fd301, %fd2488, %fd2487;
	fma.rn.f64 	%fd556, %fd2455, %fd2415, %fd529;
	ld.shared.f64 	%fd2490, [%r14+64];
	fma.rn.f64 	%fd2491, %fd303, %fd2490, %fd2489;
	ld.shared.f64 	%fd2492, [%r17+832];
	fma.rn.f64 	%fd2493, %fd304, %fd2492, %fd2491;
	fma.rn.f64 	%fd557, %fd2455, %fd2421, %fd534;
	ld.shared.f64 	%fd2494, [%r14+72];
	fma.rn.f64 	%fd2495, %fd306, %fd2494, %fd2493;
	ld.shared.f64 	%fd2496, [%r17+936];
	fma.rn.f64 	%fd2497, %fd307, %fd2496, %fd2495;
	fma.rn.f64 	%fd2498, %fd2455, %fd2427, %fd530;
	ld.shared.f64 	%fd2499, [%r14+80];
	fma.rn.f64 	%fd2500, %fd309, %fd2499, %fd2497;
	ld.shared.f64 	%fd2501, [%r17+1040];
	fma.rn.f64 	%fd2502, %fd310, %fd2501, %fd2500;
	fma.rn.f64 	%fd558, %fd2455, %fd2433, %fd531;
	ld.shared.f64 	%fd2503, [%r14+88];
	fma.rn.f64 	%fd2504, %fd312, %fd2503, %fd2502;
	ld.shared.f64 	%fd2505, [%r17+1144];
	fma.rn.f64 	%fd2506, %fd313, %fd2505, %fd2504;
	fma.rn.f64 	%fd559, %fd2455, %fd2439, %fd532;
	ld.shared.f64 	%fd2507, [%r14+96];
	fma.rn.f64 	%fd2508, %fd315, %fd2507, %fd2506;
	ld.shared.f64 	%fd2509, [%r17+1248];
	fma.rn.f64 	%fd2510, %fd316, %fd2509, %fd2508;
	fma.rn.f64 	%fd560, %fd2455, %fd2445, %fd533;
	add.f64 	%fd561, %fd2510, %fd2498;
	mov.f64 	%fd3466, 0d0000000000000000;
	mov.f64 	%fd3467, %fd3466;
	mov.f64 	%fd3468, %fd3466;
	mov.f64 	%fd3469, %fd3466;
	mov.f64 	%fd3470, %fd3466;
	mov.f64 	%fd3471, %fd3466;
	mov.f64 	%fd3472, %fd3466;
	@%p17 bra 	$L__BB52_29;
	ld.param.u64 	%rd63, [_Z32massMatrixMultiplyConstantKernelILi12ELi13ELi1EEvidPKdS1_S1_S1_S1_S1_S1_Pd_param_2];
	cvta.to.global.u64 	%rd41, %rd63;
	mov.u32 	%r126, %ctaid.x;
	mov.u32 	%r127, %tid.y;
	add.s32 	%r128, %r126, %r127;
	mov.u32 	%r129, %tid.x;
	mad.lo.s32 	%r130, %r128, 15379, %r129;
	mul.wide.s32 	%rd42, %r130, 8;
	add.s64 	%rd43, %rd41, %rd42;
	ld.global.nc.f64 	%fd3466, [%rd43+13520];
	ld.global.nc.f64 	%fd3467, [%rd43+31096];
	ld.global.nc.f64 	%fd3468, [%rd43+48672];
	ld.global.nc.f64 	%fd3469, [%rd43+66248];
	ld.global.nc.f64 	%fd3470, [%rd43+83824];
	ld.global.nc.f64 	%fd3471, [%rd43+101400];
	ld.global.nc.f64 	%fd3472, [%rd43+118976];
$L__BB52_29:
	ld.param.f64 	%fd3322, [_Z32massMatrixMultiplyConstantKernelILi12ELi13ELi1EEvidPKdS1_S1_S1_S1_S1_S1_Pd_param_1];
	ld.param.u32 	%r164, [_Z32massMatrixMultiplyConstantKernelILi12ELi13ELi1EEvidPKdS1_S1_S1_S1_S1_S1_Pd_param_0];
	mov.u32 	%r131, %ctaid.x;
	mov.u32 	%r132, %tid.y;
	add.s32 	%r133, %r131, %r132;
	setp.ge.s32 	%p18, %r133, %r164;
	ld.shared.f64 	%fd2512, [%r12+13520];
	fma.rn.f64 	%fd2513, %fd254, %fd2512, 0d0000000000000000;
	ld.shared.f64 	%fd2514, [%r18+13520];
	fma.rn.f64 	%fd2515, %fd255, %fd2514, 0d0000000000000000;
	ld.shared.f64 	%fd2516, [_ZZ32massMatrixMultiplyConstantKernelILi12ELi13ELi1EEvidPKdS1_S1_S1_S1_S1_S1_PdE13s_QuadToQuadD+1040];
	fma.rn.f64 	%fd2517, %fd2516, %fd227, 0d0000000000000000;
	ld.shared.f64 	%fd2518, [%r12+13528];
	fma.rn.f64 	%fd2519, %fd256, %fd2518, %fd2513;
	ld.shared.f64 	%fd2520, [%r18+13624];
	fma.rn.f64 	%fd2521, %fd257, %fd2520, %fd2515;
	ld.shared.f64 	%fd2522, [_ZZ32massMatrixMultiplyConstantKernelILi12ELi13ELi1EEvidPKdS1_S1_S1_S1_S1_S1_PdE13s_QuadToQuadD+1048];
	fma.rn.f64 	%fd2523, %fd2522, %fd228, %fd2517;
	ld.shared.f64 	%fd2524, [%r12+13536];
	fma.rn.f64 	%fd2525, %fd258, %fd2524, %fd2519;
	ld.shared.f64 	%fd2526, [%r18+13728];
	fma.rn.f64 	%fd2527, %fd259, %fd2526, %fd2521;
	ld.shared.f64 	%fd2528, [_ZZ32massMatrixMultiplyConstantKernelILi12ELi13ELi1EEvidPKdS1_S1_S1_S1_S1_S1_PdE13s_QuadToQuadD+1056];
	fma.rn.f64 	%fd2529, %fd2528, %fd229, %fd2523;
	ld.shared.f64 	%fd2530, [%r12+13544];
	fma.rn.f64 	%fd2531, %fd260, %fd2530, %fd2525;
	ld.shared.f64 	%fd2532, [%r18+13832];
	fma.rn.f64 	%fd2533, %fd261, %fd2532, %fd2527;
	ld.shared.f64 	%fd2534, [_ZZ32massMatrixMultiplyConstantKernelILi12ELi13ELi1EEvidPKdS1_S1_S1_S1_S1_S1_PdE13s_QuadToQuadD+1064];
	fma.rn.f64 	%fd2535, %fd2534, %fd230, %fd2529;
	ld.shared.f64 	%fd2536, [%r12+13552];
	fma.rn.f64 	%fd2537, %fd262, %fd2536, %fd2531;
	ld.shared.f64 	%fd2538, [%r18+13936];
	fma.rn.f64 	%fd2539, %fd263, %fd2538, %fd2533;
	ld.shared.f64 	%fd2540, [_ZZ32massMatrixMultiplyConstantKernelILi12ELi13ELi1EEvidPKdS1_S1_S1_S1_S1_S1_PdE13s_QuadToQuadD+1072];
	fma.rn.f64 	%fd2541, %fd2540, %fd231, %fd2535;
	ld.shared.f64 	%fd2542, [%r12+13560];
	fma.rn.f64 	%fd2543, %fd264, %fd2542, %fd2537;
	ld.shared.f64 	%fd2544, [%r18+14040];
	fma.rn.f64 	%fd2545, %fd265, %fd2544, %fd2539;
	ld.shared.f64 	%fd2546, [_ZZ32massMatrixMultiplyConstantKernelILi12ELi13ELi1EEvidPKdS1_S1_S1_S1_S1_S1_PdE13s_QuadToQuadD+1080];
	fma.rn.f64 	%fd2547, %fd2546, %fd232, %fd2541;
	ld.shared.f64 	%fd2548, [%r12+13568];
	fma.rn.f64 	%fd2549, %fd266, %fd2548, %fd2543;
	ld.shared.f64 	%fd2550, [%r18+14144];
	fma.rn.f64 	%fd2551, %fd267, %fd2550, %fd2545;
	ld.shared.f64 	%fd2552, [_ZZ32massMatrixMultiplyConstantKernelILi12ELi13ELi1EEvidPKdS1_S1_S1_S1_S1_S1_PdE13s_QuadToQuadD+1088];
	fma.rn.f64 	%fd2553, %fd2552, %fd233, %fd2547;
	ld.shared.f64 	%fd2554, [%r12+13576];
	fma.rn.f64 	%fd2555, %fd268, %fd2554, %fd2549;
	ld.shared.f64 	%fd2556, [%r18+14248];
	fma.rn.f64 	%fd2557, %fd269, %fd2556, %fd2551;
	ld.shared.f64 	%fd2558, [_ZZ32massMatrixMultiplyConstantKernelILi12ELi13ELi1EEvidPKdS1_S1_S1_S1_S1_S1_PdE13s_QuadToQuadD+1096];
	fma.rn.f64 	%fd2559, %fd2558, %fd234, %fd2553;
	ld.shared.f64 	%fd2560, [%r12+13584];
	fma.rn.f64 	%fd2561, %fd270, %fd2560, %fd2555;
	ld.shared.f64 	%fd2562, [%r18+14352];
	fma.rn.f64 	%fd2563, %fd271, %fd2562, %fd2557;
	ld.shared.f64 	%fd2564, [_ZZ32massMatrixMultiplyConstantKernelILi12ELi13ELi1EEvidPKdS1_S1_S1_S1_S1_S1_PdE13s_QuadToQuadD+1104];
	fma.rn.f64 	%fd2565, %fd2564, %fd235, %fd2559;
	ld.shared.f64 	%fd2566, [%r12+13592];
	fma.rn.f64 	%fd2567, %fd272, %fd2566, %fd2561;
	ld.shared.f64 	%fd2568, [%r18+14456];
	fma.rn.f64 	%fd2569, %fd273, %fd2568, %fd2563;
	ld.shared.f64 	%fd2570, [_ZZ32massMatrixMultiplyConstantKernelILi12ELi13ELi1EEvidPKdS1_S1_S1_S1_S1_S1_PdE13s_QuadToQuadD+1112];
	fma.rn.f64 	%fd2571, %fd2570, %fd236, %fd2565;
	ld.shared.f64 	%fd2572, [%r12+13600];
	fma.rn.f64 	%fd2573, %fd274, %fd2572, %fd2567;
	ld.shared.f64 	%fd2574, [%r18+14560];
	fma.rn.f64 	%fd2575, %fd275, %fd2574, %fd2569;
	ld.shared.f64 	%fd2576, [_ZZ32massMatrixMultiplyConstantKernelILi12ELi13ELi1EEvidPKdS1_S1_S1_S1_S1_S1_PdE13s_QuadToQuadD+1120];
	fma.rn.f64 	%fd2577, %fd2576, %fd237, %fd2571;
	ld.shared.f64 	%fd2578, [%r12+13608];
	fma.rn.f64 	%fd2579, %fd276, %fd2578, %fd2573;
	ld.shared.f64 	%fd2580, [%r18+14664];
	fma.rn.f64 	%fd2581, %fd277, %fd2580, %fd2575;
	ld.shared.f64 	%fd2582, [_ZZ32massMatrixMultiplyConstantKernelILi12ELi13ELi1EEvidPKdS1_S1_S1_S1_S1_S1_PdE13s_QuadToQuadD+1128];
	fma.rn.f64 	%fd2583, %fd2582, %fd238, %fd2577;
	ld.shared.f64 	%fd2584, [%r12+13616];
	fma.rn.f64 	%fd2585, %fd278, %fd2584, %fd2579;
	ld.shared.f64 	%fd2586, [%r18+14768];
	fma.rn.f64 	%fd2587, %fd279, %fd2586, %fd2581;
	ld.shared.f64 	%fd2588, [_ZZ32massMatrixMultiplyConstantKernelILi12ELi13ELi1EEvidPKdS1_S1_S1_S1_S1_S1_PdE13s_QuadToQuadD+1136];
	fma.rn.f64 	%fd2589, %fd2588, %fd239, %fd2583;
	bar.sync 	0;
	mul.f64 	%fd2590, %fd3467, %fd2587;
	fma.rn.f64 	%fd2591, %fd3466, %fd2585, %fd2590;
	fma.rn.f64 	%fd2592, %fd3468, %fd2589, %fd2591;
	st.shared.f64 	[%r15], %fd2592;
	mul.f64 	%fd2593, %fd3469, %fd2587;
	fma.rn.f64 	%fd2594, %fd3467, %fd2585, %fd2593;
	fma.rn.f64 	%fd2595, %fd3470, %fd2589, %fd2594;
	st.shared.f64 	[%r16], %fd2595;
	mul.f64 	%fd2596, %fd3470, %fd2587;
	fma.rn.f64 	%fd2597, %fd3468, %fd2585, %fd2596;
	fma.rn.f64 	%fd2598, %fd3471, %fd2589, %fd2597;
	mul.f64 	%fd2599, %fd3322, %fd3472;
	bar.sync 	0;
	ld.shared.f64 	%fd2600, [%r14];
	mul.f64 	%fd2601, %fd280, %fd2600;
	fma.rn.f64 	%fd2602, %fd2599, %fd237, %fd2601;
	ld.shared.f64 	%fd2603, [%r17];
	fma.rn.f64 	%fd2604, %fd281, %fd2603, %fd2602;
	fma.rn.f64 	%fd576, %fd2598, %fd2516, %fd549;
	ld.shared.f64 	%fd2605, [%r14+8];
	fma.rn.f64 	%fd2606, %fd282, %fd2605, %fd2604;
	ld.shared.f64 	%fd2607, [%r17+104];
	fma.rn.f64 	%fd2608, %fd283, %fd2607, %fd2606;
	fma.rn.f64 	%fd577, %fd2598, %fd2522, %fd550;
	ld.shared.f64 	%fd2609, [%r14+16];
	fma.rn.f64 	%fd2610, %fd285, %fd2609, %fd2608;
	ld.shared.f64 	%fd2611, [%r17+208];
	fma.rn.f64 	%fd2612, %fd286, %fd2611, %fd2610;
	fma.rn.f64 	%fd578, %fd2598, %fd2528, %fd551;
	ld.shared.f64 	%fd2613, [%r14+24];
	fma.rn.f64 	%fd2614, %fd288, %fd2613, %fd2612;
	ld.shared.f64 	%fd2615, [%r17+312];
	fma.rn.f64 	%fd2616, %fd289, %fd2615, %fd2614;
	fma.rn.f64 	%fd579, %fd2598, %fd2534, %fd552;
	ld.shared.f64 	%fd2617, [%r14+32];
	fma.rn.f64 	%fd2618, %fd291, %fd2617, %fd2616;
	ld.shared.f64 	%fd2619, [%r17+416];
	fma.rn.f64 	%fd2620, %fd292, %fd2619, %fd2618;
	fma.rn.f64 	%fd580, %fd2598, %fd2540, %fd553;
	ld.shared.f64 	%fd2621, [%r14+40];
	fma.rn.f64 	%fd2622, %fd294, %fd2621, %fd2620;
	ld.shared.f64 	%fd2623, [%r17+520];
	fma.rn.f64 	%fd2624, %fd295, %fd2623, %fd2622;
	fma.rn.f64 	%fd581, %fd2598, %fd2546, %fd554;
	ld.shared.f64 	%fd2625, [%r14+48];
	fma.rn.f64 	%fd2626, %fd297, %fd2625, %fd2624;
	ld.shared.f64 	%fd2627, [%r17+624];
	fma.rn.f64 	%fd2628, %fd298, %fd2627, %fd2626;
	fma.rn.f64 	%fd582, %fd2598, %fd2552, %fd555;
	ld.shared.f64 	%fd2629, [%r14+56];
	fma.rn.f64 	%fd2630, %fd300, %fd2629, %fd2628;
	ld.shared.f64 	%fd2631, [%r17+728];
	fma.rn.f64 	%fd2632, %fd301, %fd2631, %fd2630;
	fma.rn.f64 	%fd583, %fd2598, %fd2558, %fd556;
	ld.shared.f64 	%fd2633, [%r14+64];
	fma.rn.f64 	%fd2634, %fd303, %fd2633, %fd2632;
	ld.shared.f64 	%fd2635, [%r17+832];
	fma.rn.f64 	%fd2636, %fd304, %fd2635, %fd2634;
	fma.rn.f64 	%fd584, %fd2598, %fd2564, %fd557;
	ld.shared.f64 	%fd2637, [%r14+72];
	fma.rn.f64 	%fd2638, %fd306, %fd2637, %fd2636;
	ld.shared.f64 	%fd2639, [%r17+936];
	fma.rn.f64 	%fd2640, %fd307, %fd2639, %fd2638;
	fma.rn.f64 	%fd585, %fd2598, %fd2570, %fd561;
	ld.shared.f64 	%fd2641, [%r14+80];
	fma.rn.f64 	%fd2642, %fd309, %fd2641, %fd2640;
	ld.shared.f64 	%fd2643, [%r17+1040];
	fma.rn.f64 	%fd2644, %fd310, %fd2643, %fd2642;
	fma.rn.f64 	%fd2645, %fd2598, %fd2576, %fd558;
	ld.shared.f64 	%fd2646, [%r14+88];
	fma.rn.f64 	%fd2647, %fd312, %fd2646, %fd2644;
	ld.shared.f64 	%fd2648, [%r17+1144];
	fma.rn.f64 	%fd2649, %fd313, %fd2648, %fd2647;
	fma.rn.f64 	%fd586, %fd2598, %fd2582, %fd559;
	ld.shared.f64 	%fd2650, [%r14+96];
	fma.rn.f64 	%fd2651, %fd315, %fd2650, %fd2649;
	ld.shared.f64 	%fd2652, [%r17+1248];
	fma.rn.f64 	%fd2653, %fd316, %fd2652, %fd2651;
	fma.rn.f64 	%fd587, %fd2598, %fd2588, %fd560;
	add.f64 	%fd588, %fd2653, %fd2645;
	mov.f64 	%fd3473, 0d0000000000000000;
	mov.f64 	%fd3474, %fd3473;
	mov.f64 	%fd3475, %fd3473;
	mov.f64 	%fd3476, %fd3473;
	mov.f64 	%fd3477, %fd3473;
	mov.f64 	%fd3478, %fd3473;
	mov.f64 	%fd3479, %fd3473;
	@%p18 bra 	$L__BB52_31;
	ld.param.u64 	%rd64, [_Z32massMatrixMultiplyConstantKernelILi12ELi13ELi1EEvidPKdS1_S1_S1_S1_S1_S1_Pd_param_2];
	cvta.to.global.u64 	%rd44, %rd64;
	mov.u32 	%r134, %ctaid.x;
	mov.u32 	%r135, %tid.y;
	add.s32 	%r136, %r134, %r135;
	mov.u32 	%r137, %tid.x;
	mad.lo.s32 	%r138, %r136, 15379, %r137;
	mul.wide.s32 	%rd45, %r138, 8;
	add.s64 	%rd46, %rd44, %rd45;
	ld.global.nc.f64 	%fd3473, [%rd46+14872];
	ld.global.nc.f64 	%fd3474, [%rd46+32448];
	ld.global.nc.f64 	%fd3475, [%rd46+50024];
	ld.global.nc.f64 	%fd3476, [%rd46+67600];
	ld.global.nc.f64 	%fd3477, [%rd46+85176];
	ld.global.nc.f64 	%fd3478, [%rd46+102752];
	ld.global.nc.f64 	%fd3479, [%rd46+120328];
$L__BB52_31:
	ld.param.f64 	%fd3323, [_Z32massMatrixMultiplyConstantKernelILi12ELi13ELi1EEvidPKdS1_S1_S1_S1_S1_S1_Pd_param_1];
	ld.param.u32 	%r165, [_Z32massMatrixMultiplyConstantKernelILi12ELi13ELi1EEvidPKdS1_S1_S1_S1_S1_S1_Pd_param_0];
	mov.u32 	%r139, %ctaid.x;
	mov.u32 	%r140, %tid.y;
	add.s32 	%r141, %r139, %r140;
	setp.ge.s32 	%p19, %r141, %r165;
	ld.shared.f64 	%fd2655, [%r12+14872];
	fma.rn.f64 	%fd2656, %fd254, %fd2655, 0d0000000000000000;
	ld.shared.f64 	%fd2657, [%r18+14872];
	fma.rn.f64 	%fd2658, %fd255, %fd2657, 0d0000000000000000;
	ld.shared.f64 	%fd2659, [_ZZ32massMatrixMultiplyConstantKernelILi12ELi13ELi1EEvidPKdS1_S1_S1_S1_S1_S1_PdE13s_QuadToQuadD+1144];
	fma.rn.f64 	%fd2660, %fd2659, %fd227, 0d0000000000000000;
	ld.shared.f64 	%fd2661, [%r12+14880];
	fma.rn.f64 	%fd2662, %fd256, %fd2661, %fd2656;
	ld.shared.f64 	%fd2663, [%r18+14976];
	fma.rn.f64 	%fd2664, %fd257, %fd2663, %fd2658;
	ld.shared.f64 	%fd2665, [_ZZ32massMatrixMultiplyConstantKernelILi12ELi13ELi1EEvidPKdS1_S1_S1_S1_S1_S1_PdE13s_QuadToQuadD+1152];
	fma.rn.f64 	%fd2666, %fd2665, %fd228, %fd2660;
	ld.shared.f64 	%fd2667, [%r12+14888];
	fma.rn.f64 	%fd2668, %fd258, %fd2667, %fd2662;
	ld.shared.f64 	%fd2669, [%r18+15080];
	fma.rn.f64 	%fd2670, %fd259, %fd2669, %fd2664;
	ld.shared.f64 	%fd2671, [_ZZ32massMatrixMultiplyConstantKernelILi12ELi13ELi1EEvidPKdS1_S1_S1_S1_S1_S1_PdE13s_QuadToQuadD+1160];
	fma.rn.f64 	%fd2672, %fd2671, %fd229, %fd2666;
	ld.shared.f64 	%fd2673, [%r12+14896];
	fma.rn.f64 	%fd2674, %fd260, %fd2673, %fd2668;
	ld.shared.f64 	%fd2675, [%r18+15184];
	fma.rn.f64 	%fd2676, %fd261, %fd2675, %fd2670;
	ld.shared.f64 	%fd2677, [_ZZ32massMatrixMultiplyConstantKernelILi12ELi13ELi1EEvidPKdS1_S1_S1_S1_S1_S1_PdE13s_QuadToQuadD+1168];
	fma.rn.f64 	%fd2678, %fd2677, %fd230, %fd2672;
	ld.shared.f64 	%fd2679, [%r12+14904];
	fma.rn.f64 	%fd2680, %fd262, %fd2679, %fd2674;
	ld.shared.f64 	%fd2681, [%r18+15288];
	fma.rn.f64 	%fd2682, %fd263, %fd2681, %fd2676;
	ld.shared.f64 	%fd2683, [_ZZ32massMatrixMultiplyConstantKernelILi12ELi13ELi1EEvidPKdS1_S1_S1_S1_S1_S1_PdE13s_QuadToQuadD+1176];
	fma.rn.f64 	%fd2684, %fd2683, %fd231, %fd2678;
	ld.shared.f64 	%fd2685, [%r12+14912];
	fma.rn.f64 	%fd2686, %fd264, %fd2685, %fd2680;
	ld.shared.f64 	%fd2687, [%r18+15392];
	fma.rn.f64 	%fd2688, %fd265, %fd2687, %fd2682;
	ld.shared.f64 	%fd2689, [_ZZ32massMatrixMultiplyConstantKernelILi12ELi13ELi1EEvidPKdS1_S1_S1_S1_S1_S1_PdE13s_QuadToQuadD+1184];
	fma.rn.f64 	%fd2690, %fd2689, %fd232, %fd2684;
	ld.shared.f64 	%fd2691, [%r12+14920];
	fma.rn.f64 	%fd2692, %fd266, %fd2691, %fd2686;
	ld.shared.f64 	%fd2693, [%r18+15496];
	fma.rn.f64 	%fd2694, %fd267, %fd2693, %fd2688;
	ld.shared.f64 	%fd2695, [_ZZ32massMatrixMultiplyConstantKernelILi12ELi13ELi1EEvidPKdS1_S1_S1_S1_S1_S1_PdE13s_QuadToQuadD+1192];
	fma.rn.f64 	%fd2696, %fd2695, %fd233, %fd2690;
	ld.shared.f64 	%fd2697, [%r12+14928];
	fma.rn.f64 	%fd2698, %fd268, %fd2697, %fd2692;
	ld.shared.f64 	%fd2699, [%r18+15600];
	fma.rn.f64 	%fd2700, %fd269, %fd2699, %fd2694;
	ld.shared.f64 	%fd2701, [_ZZ32massMatrixMultiplyConstantKernelILi12ELi13ELi1EEvidPKdS1_S1_S1_S1_S1_S1_PdE13s_QuadToQuadD+1200];
	fma.rn.f64 	%fd2702, %fd2701, %fd234, %fd2696;
	ld.shared.f64 	%fd2703, [%r12+14936];
	fma.rn.f64 	%fd2704, %fd270, %fd2703, %fd2698;
	ld.shared.f64 	%fd2705, [%r18+15704];
	fma.rn.f64 	%fd2706, %fd271, %fd2705, %fd2700;
	ld.shared.f64 	%fd2707, [_ZZ32massMatrixMultiplyConstantKernelILi12ELi13ELi1EEvidPKdS1_S1_S1_S1_S1_S1_PdE13s_QuadToQuadD+1208];
	fma.rn.f64 	%fd2708, %fd2707, %fd235, %fd2702;
	ld.shared.f64 	%fd2709, [%r12+14944];
	fma.rn.f64 	%fd2710, %fd272, %fd2709, %fd2704;
	ld.shared.f64 	%fd2711, [%r18+15808];
	fma.rn.f64 	%fd2712, %fd273, %fd2711, %fd2706;
	ld.shared.f64 	%fd2713, [_ZZ32massMatrixMultiplyConstantKernelILi12ELi13ELi1EEvidPKdS1_S1_S1_S1_S1_S1_PdE13s_QuadToQuadD+1216];
	fma.rn.f64 	%fd2714, %fd2713, %fd236, %fd2708;
	ld.shared.f64 	%fd2715, [%r12+14952];
	fma.rn.f64 	%fd2716, %fd274, %fd2715, %fd2710;
	ld.shared.f64 	%fd2717, [%r18+15912];
	fma.rn.f64 	%fd2718, %fd275, %fd2717, %fd2712;
	ld.shared.f64 	%fd2719, [_ZZ32massMatrixMultiplyConstantKernelILi12ELi13ELi1EEvidPKdS1_S1_S1_S1_S1_S1_PdE13s_QuadToQuadD+1224];
	fma.rn.f64 	%fd2720, %fd2719, %fd237, %fd2714;
	ld.shared.f64 	%fd2721, [%r12+14960];
	fma.rn.f64 	%fd2722, %fd276, %fd2721, %fd2716;
	ld.shared.f64 	%fd2723, [%r18+16016];
	fma.rn.f64 	%fd2724, %fd277, %fd2723, %fd2718;
	ld.shared.f64 	%fd2725, [_ZZ32massMatrixMultiplyConstantKernelILi12ELi13ELi1EEvidPKdS1_S1_S1_S1_S1_S1_PdE13s_QuadToQuadD+1232];
	fma.rn.f64 	%fd2726, %fd2725, %fd238, %fd2720;
	ld.shared.f64 	%fd2727, [%r12+14968];
	fma.rn.f64 	%fd2728, %fd278, %fd2727, %fd2722;
	ld.shared.f64 	%fd2729, [%r18+16120];
	fma.rn.f64 	%fd2730, %fd279, %fd2729, %fd2724;
	ld.shared.f64 	%fd2731, [_ZZ32massMatrixMultiplyConstantKernelILi12ELi13ELi1EEvidPKdS1_S1_S1_S1_S1_S1_PdE13s_QuadToQuadD+1240];
	fma.rn.f64 	%fd2732, %fd2731, %fd239, %fd2726;
	bar.sync 	0;
	mul.f64 	%fd2733, %fd3474, %fd2730;
	fma.rn.f64 	%fd2734, %fd3473, %fd2728, %fd2733;
	fma.rn.f64 	%fd2735, %fd3475, %fd2732, %fd2734;
	st.shared.f64 	[%r15], %fd2735;
	mul.f64 	%fd2736, %fd3476, %fd2730;
	fma.rn.f64 	%fd2737, %fd3474, %fd2728, %fd2736;
	fma.rn.f64 	%fd2738, %fd3477, %fd2732, %fd2737;
	st.shared.f64 	[%r16], %fd2738;
	mul.f64 	%fd2739, %fd3477, %fd2730;
	fma.rn.f64 	%fd2740, %fd3475, %fd2728, %fd2739;
	fma.rn.f64 	%fd2741, %fd3478, %fd2732, %fd2740;
	mul.f64 	%fd2742, %fd3323, %fd3479;
	bar.sync 	0;
	ld.shared.f64 	%fd2743, [%r14];
	mul.f64 	%fd2744, %fd280, %fd2743;
	fma.rn.f64 	%fd2745, %fd2742, %fd238, %fd2744;
	ld.shared.f64 	%fd2746, [%r17];
	fma.rn.f64 	%fd2747, %fd281, %fd2746, %fd2745;
	fma.rn.f64 	%fd603, %fd2741, %fd2659, %fd576;
	ld.shared.f64 	%fd2748, [%r14+8];
	fma.rn.f64 	%fd2749, %fd282, %fd2748, %fd2747;
	ld.shared.f64 	%fd2750, [%r17+104];
	fma.rn.f64 	%fd2751, %fd283, %fd2750, %fd2749;
	fma.rn.f64 	%fd604, %fd2741, %fd2665, %fd577;
	ld.shared.f64 	%fd2752, [%r14+16];
	fma.rn.f64 	%fd2753, %fd285, %fd2752, %fd2751;
	ld.shared.f64 	%fd2754, [%r17+208];
	fma.rn.f64 	%fd2755, %fd286, %fd2754, %fd2753;
	fma.rn.f64 	%fd605, %fd2741, %fd2671, %fd578;
	ld.shared.f64 	%fd2756, [%r14+24];
	fma.rn.f64 	%fd2757, %fd288, %fd2756, %fd2755;
	ld.shared.f64 	%fd2758, [%r17+312];
	fma.rn.f64 	%fd2759, %fd289, %fd2758, %fd2757;
	fma.rn.f64 	%fd606, %fd2741, %fd2677, %fd579;
	ld.shared.f64 	%fd2760, [%r14+32];
	fma.rn.f64 	%fd2761, %fd291, %fd2760, %fd2759;
	ld.shared.f64 	%fd2762, [%r17+416];
	fma.rn.f64 	%fd2763, %fd292, %fd2762, %fd2761;
	fma.rn.f64 	%fd607, %fd2741, %fd2683, %fd580;
	ld.shared.f64 	%fd2764, [%r14+40];
	fma.rn.f64 	%fd2765, %fd294, %fd2764, %fd2763;
	ld.shared.f64 	%fd2766, [%r17+520];
	fma.rn.f64 	%fd2767, %fd295, %fd2766, %fd2765;
	fma.rn.f64 	%fd608, %fd2741, %fd2689, %fd581;
	ld.shared.f64 	%fd2768, [%r14+48];
	fma.rn.f64 	%fd2769, %fd297, %fd2768, %fd2767;
	ld.shared.f64 	%fd2770, [%r17+624];
	fma.rn.f64 	%fd2771, %fd298, %fd2770, %fd2769;
	fma.rn.f64 	%fd609, %fd2741, %fd2695, %fd582;
	ld.shared.f64 	%fd2772, [%r14+56];
	fma.rn.f64 	%fd2773, %fd300, %fd2772, %fd2771;
	ld.shared.f64 	%fd2774, [%r17+728];
	fma.rn.f64 	%fd2775, %fd301, %fd2774, %fd2773;
	fma.rn.f64 	%fd610, %fd2741, %fd2701, %fd583;
	ld.shared.f64 	%fd2776, [%r14+64];
	fma.rn.f64 	%fd2777, %fd303, %fd2776, %fd2775;
	ld.shared.f64 	%fd2778, [%r17+832];
	fma.rn.f64 	%fd2779, %fd304, %fd2778, %fd2777;
	fma.rn.f64 	%fd611, %fd2741, %fd2707, %fd584;
	ld.shared.f64 	%fd2780, [%r14+72];
	fma.rn.f64 	%fd2781, %fd306, %fd2780, %fd2779;
	ld.shared.f64 	%fd2782, [%r17+936];
	fma.rn.f64 	%fd2783, %fd307, %fd2782, %fd2781;
	fma.rn.f64 	%fd612, %fd2741, %fd2713, %fd585;
	ld.shared.f64 	%fd2784, [%r14+80];
	fma.rn.f64 	%fd2785, %fd309, %fd2784, %fd2783;
	ld.shared.f64 	%fd2786, [%r17+1040];
	fma.rn.f64 	%fd2787, %fd310, %fd2786, %fd2785;
	fma.rn.f64 	%fd613, %fd2741, %fd2719, %fd588;
	ld.shared.f64 	%fd2788, [%r14+88];
	fma.rn.f64 	%fd2789, %fd312, %fd2788, %fd2787;
	ld.shared.f64 	%fd2790, [%r17+1144];
	fma.rn.f64 	%fd2791, %fd313, %fd2790, %fd2789;
	fma.rn.f64 	%fd2792, %fd2741, %fd2725, %fd586;
	ld.shared.f64 	%fd2793, [%r14+96];
	fma.rn.f64 	%fd2794, %fd315, %fd2793, %fd2791;
	ld.shared.f64 	%fd2795, [%r17+1248];
	fma.rn.f64 	%fd2796, %fd316, %fd2795, %fd2794;
	fma.rn.f64 	%fd614, %fd2741, %fd2731, %fd587;
	add.f64 	%fd615, %fd2796, %fd2792;
	mov.f64 	%fd3480, 0d0000000000000000;
	mov.f64 	%fd3481, %fd3480;
	mov.f64 	%fd3482, %fd3480;
	mov.f64 	%fd3483, %fd3480;
	mov.f64 	%fd3484, %fd3480;
	mov.f64 	%fd3485, %fd3480;
	mov.f64 	%fd3486, %fd3480;
	@%p19 bra 	$L__BB52_33;
	ld.param.u64 	%rd65, [_Z32massMatrixMultiplyConstantKernelILi12ELi13ELi1EEvidPKdS1_S1_S1_S1_S1_S1_Pd_param_2];
	cvta.to.global.u64 	%rd47, %rd65;
	mov.u32 	%r142, %ctaid.x;
	mov.u32 	%r143, %tid.y;
	add.s32 	%r144, %r142, %r143;
	mov.u32 	%r145, %tid.x;
	mad.lo.s32 	%r146, %r144, 15379, %r145;
	mul.wide.s32 	%rd48, %r146, 8;
	add.s64 	%rd49, %rd47, %rd48;
	ld.global.nc.f64 	%fd3480, [%rd49+16224];
	ld.global.nc.f64 	%fd3481, [%rd49+33800];
	ld.global.nc.f64 	%fd3482, [%rd49+51376];
	ld.global.nc.f64 	%fd3483, [%rd49+68952];
	ld.global.nc.f64 	%fd3484, [%rd49+86528];
	ld.global.nc.f64 	%fd3485, [%rd49+104104];
	ld.global.nc.f64 	%fd3486, [%rd49+121680];
$L__BB52_33:
	ld.param.f64 	%fd3324, [_Z32massMatrixMultiplyConstantKernelILi12ELi13ELi1EEvidPKdS1_S1_S1_S1_S1_S1_Pd_param_1];
	mov.u32 	%r19, %tid.x;
	setp.gt.u32 	%p20, %r19, 155;
	ld.shared.f64 	%fd2797, [%r12+16224];
	fma.rn.f64 	%fd2798, %fd254, %fd2797, 0d0000000000000000;
	ld.shared.f64 	%fd2799, [%r18+16224];
	fma.rn.f64 	%fd2800, %fd255, %fd2799, 0d0000000000000000;
	ld.shared.f64 	%fd2801, [_ZZ32massMatrixMultiplyConstantKernelILi12ELi13ELi1EEvidPKdS1_S1_S1_S1_S1_S1_PdE13s_QuadToQuadD+1248];
	fma.rn.f64 	%fd2802, %fd2801, %fd227, 0d0000000000000000;
	ld.shared.f64 	%fd2803, [%r12+16232];
	fma.rn.f64 	%fd2804, %fd256, %fd2803, %fd2798;
	ld.shared.f64 	%fd2805, [%r18+16328];
	fma.rn.f64 	%fd2806, %fd257, %fd2805, %fd2800;
	ld.shared.f64 	%fd2807, [_ZZ32massMatrixMultiplyConstantKernelILi12ELi13ELi1EEvidPKdS1_S1_S1_S1_S1_S1_PdE13s_QuadToQuadD+1256];
	fma.rn.f64 	%fd2808, %fd2807, %fd228, %fd2802;
	ld.shared.f64 	%fd2809, [%r12+16240];
	fma.rn.f64 	%fd2810, %fd258, %fd2809, %fd2804;
	ld.shared.f64 	%fd2811, [%r18+16432];
	fma.rn.f64 	%fd2812, %fd259, %fd2811, %fd2806;
	ld.shared.f64 	%fd2813, [_ZZ32massMatrixMultiplyConstantKernelILi12ELi13ELi1EEvidPKdS1_S1_S1_S1_S1_S1_PdE13s_QuadToQuadD+1264];
	fma.rn.f64 	%fd2814, %fd2813, %fd229, %fd2808;
	ld.shared.f64 	%fd2815, [%r12+16248];
	fma.rn.f64 	%fd2816, %fd260, %fd2815, %fd2810;
	ld.shared.f64 	%fd2817, [%r18+16536];
	fma.rn.f64 	%fd2818, %fd261, %fd2817, %fd2812;
	ld.shared.f64 	%fd2819, [_ZZ32massMatrixMultiplyConstantKernelILi12ELi13ELi1EEvidPKdS1_S1_S1_S1_S1_S1_PdE13s_QuadToQuadD+1272];
	fma.rn.f64 	%fd2820, %fd2819, %fd230, %fd2814;
	ld.shared.f64 	%fd2821, [%r12+16256];
	fma.rn.f64 	%fd2822, %fd262, %fd2821, %fd2816;
	ld.shared.f64 	%fd2823, [%r18+16640];
	fma.rn.f64 	%fd2824, %fd263, %fd2823, %fd2818;
	ld.shared.f64 	%fd2825, [_ZZ32massMatrixMultiplyConstantKernelILi12ELi13ELi1EEvidPKdS1_S1_S1_S1_S1_S1_PdE13s_QuadToQuadD+1280];
	fma.rn.f64 	%fd2826, %fd2825, %fd231, %fd2820;
	ld.shared.f64 	%fd2827, [%r12+16264];
	fma.rn.f64 	%fd2828, %fd264, %fd2827, %fd2822;
	ld.shared.f64 	%fd2829, [%r18+16744];
	fma.rn.f64 	%fd2830, %fd265, %fd2829, %fd2824;
	ld.shared.f64 	%fd2831, [_ZZ32massMatrixMultiplyConstantKernelILi12ELi13ELi1EEvidPKdS1_S1_S1_S1_S1_S1_PdE13s_QuadToQuadD+1288];
	fma.rn.f64 	%fd2832, %fd2831, %fd232, %fd2826;
	ld.shared.f64 	%fd2833, [%r12+16272];
	fma.rn.f64 	%fd2834, %fd266, %fd2833, %fd2828;
	ld.shared.f64 	%fd2835, [%r18+16848];
	fma.rn.f64 	%fd2836, %fd267, %fd2835, %fd2830;
	ld.shared.f64 	%fd2837, [_ZZ32massMatrixMultiplyConstantKernelILi12ELi13ELi1EEvidPKdS1_S1_S1_S1_S1_S1_PdE13s_QuadToQuadD+1296];
	fma.rn.f64 	%fd2838, %fd2837, %fd233, %fd2832;
	ld.shared.f64 	%fd2839, [%r12+16280];
	fma.rn.f64 	%fd2840, %fd268, %fd2839, %fd2834;
	ld.shared.f64 	%fd2841, [%r18+16952];
	fma.rn.f64 	%fd2842, %fd269, %fd2841, %fd2836;
	ld.shared.f64 	%fd2843, [_ZZ32massMatrixMultiplyConstantKernelILi12ELi13ELi1EEvidPKdS1_S1_S1_S1_S1_S1_PdE13s_QuadToQuadD+1304];
	fma.rn.f64 	%fd2844, %fd2843, %fd234, %fd2838;
	ld.shared.f64 	%fd2845, [%r12+16288];
	fma.rn.f64 	%fd2846, %fd270, %fd2845, %fd2840;
	ld.shared.f64 	%fd2847, [%r18+17056];
	fma.rn.f64 	%fd2848, %fd271, %fd2847, %fd2842;
	ld.shared.f64 	%fd2849, [_ZZ32massMatrixMultiplyConstantKernelILi12ELi13ELi1EEvidPKdS1_S1_S1_S1_S1_S1_PdE13s_QuadToQuadD+1312];
	fma.rn.f64 	%fd2850, %fd2849, %fd235, %fd2844;
	ld.shared.f64 	%fd2851, [%r12+16296];
	fma.rn.f64 	%fd2852, %fd272, %fd2851, %fd2846;
	ld.shared.f64 	%fd2853, [%r18+17160];
	fma.rn.f64 	%fd2854, %fd273, %fd2853, %fd2848;
	ld.shared.f64 	%fd2855, [_ZZ32massMatrixMultiplyConstantKernelILi12ELi13ELi1EEvidPKdS1_S1_S1_S1_S1_S1_PdE13s_QuadToQuadD+1320];
	fma.rn.f64 	%fd2856, %fd2855, %fd236, %fd2850;
	ld.shared.f64 	%fd2857, [%r12+16304];
	fma.rn.f64 	%fd2858, %fd274, %fd2857, %fd2852;
	ld.shared.f64 	%fd2859, [%r18+17264];
	fma.rn.f64 	%fd2860, %fd275, %fd2859, %fd2854;
	ld.shared.f64 	%fd2861, [_ZZ32massMatrixMultiplyConstantKernelILi12ELi13ELi1EEvidPKdS1_S1_S1_S1_S1_S1_PdE13s_QuadToQuadD+1328];
	fma.rn.f64 	%fd2862, %fd2861, %fd237, %fd2856;
	ld.shared.f64 	%fd2863, [%r12+16312];
	fma.rn.f64 	%fd2864, %fd276, %fd2863, %fd2858;
	ld.shared.f64 	%fd2865, [%r18+17368];
	fma.rn.f64 	%fd2866, %fd277, %fd2865, %fd2860;
	ld.shared.f64 	%fd2867, [_ZZ32massMatrixMultiplyConstantKernelILi12ELi13ELi1EEvidPKdS1_S1_S1_S1_S1_S1_PdE13s_QuadToQuadD+1336];
	fma.rn.f64 	%fd2868, %fd2867, %fd238, %fd2862;
	ld.shared.f64 	%fd2869, [%r12+16320];
	fma.rn.f64 	%fd2870, %fd278, %fd2869, %fd2864;
	ld.shared.f64 	%fd2871, [%r18+17472];
	fma.rn.f64 	%fd2872, %fd279, %fd2871, %fd2866;
	ld.shared.f64 	%fd2873, [_ZZ32massMatrixMultiplyConstantKernelILi12ELi13ELi1EEvidPKdS1_S1_S1_S1_S1_S1_PdE13s_QuadToQuadD+1344];
	fma.rn.f64 	%fd2874, %fd2873, %fd239, %fd2868;
	bar.sync 	0;
	mul.f64 	%fd2875, %fd3481, %fd2872;
	fma.rn.f64 	%fd2876, %fd3480, %fd2870, %fd2875;
	fma.rn.f64 	%fd2877, %fd3482, %fd2874, %fd2876;
	st.shared.f64 	[%r15], %fd2877;
	mul.f64 	%fd2878, %fd3483, %fd2872;
	fma.rn.f64 	%fd2879, %fd3481, %fd2870, %fd2878;
	fma.rn.f64 	%fd2880, %fd3484, %fd2874, %fd2879;
	st.shared.f64 	[%r16], %fd2880;
	mul.f64 	%fd2881, %fd3484, %fd2872;
	fma.rn.f64 	%fd2882, %fd3482, %fd2870, %fd2881;
	fma.rn.f64 	%fd2883, %fd3485, %fd2874, %fd2882;
	mul.f64 	%fd2884, %fd3324, %fd3486;
	bar.sync 	0;
	ld.shared.f64 	%fd2885, [%r14];
	mul.f64 	%fd2886, %fd280, %fd2885;
	fma.rn.f64 	%fd2887, %fd2884, %fd239, %fd2886;
	ld.shared.f64 	%fd2888, [%r17];
	fma.rn.f64 	%fd2889, %fd281, %fd2888, %fd2887;
	fma.rn.f64 	%fd2890, %fd2883, %fd2801, %fd603;
	ld.shared.f64 	%fd2891, [%r14+8];
	fma.rn.f64 	%fd2892, %fd282, %fd2891, %fd2889;
	ld.shared.f64 	%fd2893, [%r17+104];
	fma.rn.f64 	%fd2894, %fd283, %fd2893, %fd2892;
	fma.rn.f64 	%fd2895, %fd2883, %fd2807, %fd604;
	ld.shared.f64 	%fd2896, [%r14+16];
	fma.rn.f64 	%fd2897, %fd285, %fd2896, %fd2894;
	ld.shared.f64 	%fd2898, [%r17+208];
	fma.rn.f64 	%fd2899, %fd286, %fd2898, %fd2897;
	fma.rn.f64 	%fd2900, %fd2883, %fd2813, %fd605;
	ld.shared.f64 	%fd2901, [%r14+24];
	fma.rn.f64 	%fd2902, %fd288, %fd2901, %fd2899;
	ld.shared.f64 	%fd2903, [%r17+312];
	fma.rn.f64 	%fd2904, %fd289, %fd2903, %fd2902;
	fma.rn.f64 	%fd2905, %fd2883, %fd2819, %fd606;
	ld.shared.f64 	%fd2906, [%r14+32];
	fma.rn.f64 	%fd2907, %fd291, %fd2906, %fd2904;
	ld.shared.f64 	%fd2908, [%r17+416];
	fma.rn.f64 	%fd2909, %fd292, %fd2908, %fd2907;
	fma.rn.f64 	%fd2910, %fd2883, %fd2825, %fd607;
	ld.shared.f64 	%fd2911, [%r14+40];
	fma.rn.f64 	%fd2912, %fd294, %fd2911, %fd2909;
	ld.shared.f64 	%fd2913, [%r17+520];
	fma.rn.f64 	%fd2914, %fd295, %fd2913, %fd2912;
	fma.rn.f64 	%fd2915, %fd2883, %fd2831, %fd608;
	ld.shared.f64 	%fd2916, [%r14+48];
	fma.rn.f64 	%fd2917, %fd297, %fd2916, %fd2914;
	ld.shared.f64 	%fd2918, [%r17+624];
	fma.rn.f64 	%fd2919, %fd298, %fd2918, %fd2917;
	fma.rn.f64 	%fd2920, %fd2883, %fd2837, %fd609;
	ld.shared.f64 	%fd2921, [%r14+56];
	fma.rn.f64 	%fd2922, %fd300, %fd2921, %fd2919;
	ld.shared.f64 	%fd2923, [%r17+728];
	fma.rn.f64 	%fd2924, %fd301, %fd2923, %fd2922;
	fma.rn.f64 	%fd2925, %fd2883, %fd2843, %fd610;
	ld.shared.f64 	%fd2926, [%r14+64];
	fma.rn.f64 	%fd2927, %fd303, %fd2926, %fd2924;
	ld.shared.f64 	%fd2928, [%r17+832];
	fma.rn.f64 	%fd2929, %fd304, %fd2928, %fd2927;
	fma.rn.f64 	%fd2930, %fd2883, %fd2849, %fd611;
	ld.shared.f64 	%fd2931, [%r14+72];
	fma.rn.f64 	%fd2932, %fd306, %fd2931, %fd2929;
	ld.shared.f64 	%fd2933, [%r17+936];
	fma.rn.f64 	%fd2934, %fd307, %fd2933, %fd2932;
	fma.rn.f64 	%fd2935, %fd2883, %fd2855, %fd612;
	ld.shared.f64 	%fd2936, [%r14+80];
	fma.rn.f64 	%fd2937, %fd309, %fd2936, %fd2934;
	ld.shared.f64 	%fd2938, [%r17+1040];
	fma.rn.f64 	%fd2939, %fd310, %fd2938, %fd2937;
	fma.rn.f64 	%fd2940, %fd2883, %fd2861, %fd613;
	ld.shared.f64 	%fd2941, [%r14+88];
	fma.rn.f64 	%fd2942, %fd312, %fd2941, %fd2939;
	ld.shared.f64 	%fd2943, [%r17+1144];
	fma.rn.f64 	%fd2944, %fd313, %fd2943, %fd2942;
	fma.rn.f64 	%fd2945, %fd2883, %fd2867, %fd615;
	ld.shared.f64 	%fd2946, [%r14+96];
	fma.rn.f64 	%fd2947, %fd315, %fd2946, %fd2944;
	ld.shared.f64 	%fd2948, [%r17+1248];
	fma.rn.f64 	%fd2949, %fd316, %fd2948, %fd2947;
	fma.rn.f64 	%fd2950, %fd2883, %fd2873, %fd614;
	add.f64 	%fd2951, %fd2949, %fd2950;
	bar.sync 	0;
	st.shared.f64 	[%r13], %fd2890;
	st.shared.f64 	[%r13+1352], %fd2895;
	st.shared.f64 	[%r13+2704], %fd2900;
	st.shared.f64 	[%r13+4056], %fd2905;
	st.shared.f64 	[%r13+5408], %fd2910;
	st.shared.f64 	[%r13+6760], %fd2915;
	st.shared.f64 	[%r13+8112], %fd2920;
	st.shared.f64 	[%r13+9464], %fd2925;
	st.shared.f64 	[%r13+10816], %fd2930;
	st.shared.f64 	[%r13+12168], %fd2935;
	st.shared.f64 	[%r13+13520], %fd2940;
	st.shared.f64 	[%r13+14872], %fd2945;
	st.shared.f64 	[%r13+16224], %fd2951;
	bar.sync 	0;
	bar.sync 	0;
	ld.shared.f64 	%fd2952, [%r11];
	ld.shared.f64 	%fd2953, [%r11+96];
	add.f64 	%fd2954, %fd2952, %fd2953;
	sub.f64 	%fd2955, %fd2952, %fd2953;
	ld.shared.f64 	%fd2956, [%r11+8];
	ld.shared.f64 	%fd2957, [%r11+88];
	add.f64 	%fd2958, %fd2956, %fd2957;
	sub.f64 	%fd2959, %fd2956, %fd2957;
	ld.shared.f64 	%fd2960, [%r11+16];
	ld.shared.f64 	%fd2961, [%r11+80];
	add.f64 	%fd2962, %fd2960, %fd2961;
	sub.f64 	%fd2963, %fd2960, %fd2961;
	ld.shared.f64 	%fd2964, [%r11+24];
	ld.shared.f64 	%fd2965, [%r11+72];
	add.f64 	%fd2966, %fd2964, %fd2965;
	sub.f64 	%fd2967, %fd2964, %fd2965;
	ld.shared.f64 	%fd2968, [%r11+32];
	ld.shared.f64 	%fd2969, [%r11+64];
	add.f64 	%fd2970, %fd2968, %fd2969;
	sub.f64 	%fd2971, %fd2968, %fd2969;
	ld.shared.f64 	%fd2972, [%r11+40];
	ld.shared.f64 	%fd2973, [%r11+56];
	add.f64 	%fd2974, %fd2972, %fd2973;
	sub.f64 	%fd2975, %fd2972, %fd2973;
	ld.shared.f64 	%fd2976, [%r11+48];
	add.f64 	%fd2977, %fd2976, %fd2976;
	sub.f64 	%fd2978, %fd2976, %fd2976;
	mul.f64 	%fd2979, %fd2977, 0d3FE0000000000000;
	ld.const.f64 	%fd630, [const_oddDofToQuad];
	fma.rn.f64 	%fd2980, %fd630, %fd2954, 0d0000000000000000;
	ld.const.f64 	%fd631, [const_evenDofToQuad];
	fma.rn.f64 	%fd2981, %fd631, %fd2955, 0d0000000000000000;
	ld.const.f64 	%fd632, [const_oddDofToQuad+48];
	fma.rn.f64 	%fd2982, %fd632, %fd2958, %fd2980;
	ld.const.f64 	%fd633, [const_evenDofToQuad+48];
	fma.rn.f64 	%fd2983, %fd633, %fd2959, %fd2981;
	ld.const.f64 	%fd634, [const_oddDofToQuad+96];
	fma.rn.f64 	%fd2984, %fd634, %fd2962, %fd2982;
	fma.rn.f64 	%fd2985, %fd3395, %fd2963, %fd2983;
	fma.rn.f64 	%fd2986, %fd3384, %fd2966, %fd2984;
	fma.rn.f64 	%fd2987, %fd3383, %fd2967, %fd2985;
	fma.rn.f64 	%fd2988, %fd3372, %fd2970, %fd2986;
	fma.rn.f64 	%fd2989, %fd3371, %fd2971, %fd2987;
	fma.rn.f64 	%fd2990, %fd3360, %fd2974, %fd2988;
	fma.rn.f64 	%fd2991, %fd3359, %fd2975, %fd2989;
	fma.rn.f64 	%fd2992, %fd3348, %fd2979, %fd2990;
	fma.rn.f64 	%fd2993, %fd3347, %fd2978, %fd2991;
	add.f64 	%fd2994, %fd2992, %fd2993;
	st.shared.f64 	[%r11], %fd2994;
	sub.f64 	%fd2995, %fd2992, %fd2993;
	st.shared.f64 	[%r11+88], %fd2995;
	ld.const.f64 	%fd635, [const_oddDofToQuad+8];
	fma.rn.f64 	%fd2996, %fd635, %fd2954, 0d0000000000000000;
	ld.const.f64 	%fd636, [const_evenDofToQuad+8];
	fma.rn.f64 	%fd2997, %fd636, %fd2955, 0d0000000000000000;
	ld.const.f64 	%fd637, [const_oddDofToQuad+56];
	fma.rn.f64 	%fd2998, %fd637, %fd2958, %fd2996;
	ld.const.f64 	%fd638, [const_evenDofToQuad+56];
	fma.rn.f64 	%fd2999, %fd638, %fd2959, %fd2997;
	fma.rn.f64 	%fd3000, %fd3394, %fd2962, %fd2998;
	fma.rn.f64 	%fd3001, %fd3393, %fd2963, %fd2999;
	fma.rn.f64 	%fd3002, %fd3382, %fd2966, %fd3000;
	fma.rn.f64 	%fd3003, %fd3381, %fd2967, %fd3001;
	fma.rn.f64 	%fd3004, %fd3370, %fd2970, %fd3002;
	fma.rn.f64 	%fd3005, %fd3369, %fd2971, %fd3003;
	fma.rn.f64 	%fd3006, %fd3358, %fd2974, %fd3004;
	fma.rn.f64 	%fd3007, %fd3357, %fd2975, %fd3005;
	fma.rn.f64 	%fd3008, %fd3346, %fd2979, %fd3006;
	fma.rn.f64 	%fd3009, %fd3345, %fd2978, %fd3007;
	add.f64 	%fd3010, %fd3008, %fd3009;
	st.shared.f64 	[%r11+8], %fd3010;
	sub.f64 	%fd3011, %fd3008, %fd3009;
	st.shared.f64 	[%r11+80], %fd3011;
	ld.const.f64 	%fd639, [const_oddDofToQuad+16];
	fma.rn.f64 	%fd3012, %fd639, %fd2954, 0d0000000000000000;
	ld.const.f64 	%fd640, [const_evenDofToQuad+16];
	fma.rn.f64 	%fd3013, %fd640, %fd2955, 0d0000000000000000;
	ld.const.f64 	%fd641, [const_oddDofToQuad+64];
	fma.rn.f64 	%fd3014, %fd641, %fd2958, %fd3012;
	ld.const.f64 	%fd642, [const_evenDofToQuad+64];
	fma.rn.f64 	%fd3015, %fd642, %fd2959, %fd3013;
	fma.rn.f64 	%fd3016, %fd3392, %fd2962, %fd3014;
	fma.rn.f64 	%fd3017, %fd3391, %fd2963, %fd3015;
	fma.rn.f64 	%fd3018, %fd3380, %fd2966, %fd3016;
	fma.rn.f64 	%fd3019, %fd3379, %fd2967, %fd3017;
	fma.rn.f64 	%fd3020, %fd3368, %fd2970, %fd3018;
	fma.rn.f64 	%fd3021, %fd3367, %fd2971, %fd3019;
	fma.rn.f64 	%fd3022, %fd3356, %fd2974, %fd3020;
	fma.rn.f64 	%fd3023, %fd3355, %fd2975, %fd3021;
	fma.rn.f64 	%fd3024, %fd3344, %fd2979, %fd3022;
	fma.rn.f64 	%fd3025, %fd3343, %fd2978, %fd3023;
	add.f64 	%fd3026, %fd3024, %fd3025;
	st.shared.f64 	[%r11+16], %fd3026;
	sub.f64 	%fd3027, %fd3024, %fd3025;
	st.shared.f64 	[%r11+72], %fd3027;
	ld.const.f64 	%fd643, [const_oddDofToQuad+24];
	fma.rn.f64 	%fd3028, %fd643, %fd2954, 0d0000000000000000;
	ld.const.f64 	%fd644, [const_evenDofToQuad+24];
	fma.rn.f64 	%fd3029, %fd644, %fd2955, 0d0000000000000000;
	ld.const.f64 	%fd645, [const_oddDofToQuad+72];
	fma.rn.f64 	%fd3030, %fd645, %fd2958, %fd3028;
	ld.const.f64 	%fd646, [const_evenDofToQuad+72];
	fma.rn.f64 	%fd3031, %fd646, %fd2959, %fd3029;
	fma.rn.f64 	%fd3032, %fd3390, %fd2962, %fd3030;
	fma.rn.f64 	%fd3033, %fd3389, %fd2963, %fd3031;
	fma.rn.f64 	%fd3034, %fd3378, %fd2966, %fd3032;
	fma.rn.f64 	%fd3035, %fd3377, %fd2967, %fd3033;
	fma.rn.f64 	%fd3036, %fd3366, %fd2970, %fd3034;
	fma.rn.f64 	%fd3037, %fd3365, %fd2971, %fd3035;
	fma.rn.f64 	%fd3038, %fd3354, %fd2974, %fd3036;
	fma.rn.f64 	%fd3039, %fd3353, %fd2975, %fd3037;
	fma.rn.f64 	%fd3040, %fd3342, %fd2979, %fd3038;
	fma.rn.f64 	%fd3041, %fd3341, %fd2978, %fd3039;
	add.f64 	%fd3042, %fd3040, %fd3041;
	st.shared.f64 	[%r11+24], %fd3042;
	sub.f64 	%fd3043, %fd3040, %fd3041;
	st.shared.f64 	[%r11+64], %fd3043;
	ld.const.f64 	%fd647, [const_oddDofToQuad+32];
	fma.rn.f64 	%fd3044, %fd647, %fd2954, 0d0000000000000000;
	ld.const.f64 	%fd648, [const_evenDofToQuad+32];
	fma.rn.f64 	%fd3045, %fd648, %fd2955, 0d0000000000000000;
	ld.const.f64 	%fd649, [const_oddDofToQuad+80];
	fma.rn.f64 	%fd3046, %fd649, %fd2958, %fd3044;
	ld.const.f64 	%fd650, [const_evenDofToQuad+80];
	fma.rn.f64 	%fd3047, %fd650, %fd2959, %fd3045;
	fma.rn.f64 	%fd3048, %fd3388, %fd2962, %fd3046;
	fma.rn.f64 	%fd3049, %fd3387, %fd2963, %fd3047;
	fma.rn.f64 	%fd3050, %fd3376, %fd2966, %fd3048;
	fma.rn.f64 	%fd3051, %fd3375, %fd2967, %fd3049;
	fma.rn.f64 	%fd3052, %fd3364, %fd2970, %fd3050;
	fma.rn.f64 	%fd3053, %fd3363, %fd2971, %fd3051;
	fma.rn.f64 	%fd3054, %fd3352, %fd2974, %fd3052;
	fma.rn.f64 	%fd3055, %fd3351, %fd2975, %fd3053;
	fma.rn.f64 	%fd3056, %fd3340, %fd2979, %fd3054;
	fma.rn.f64 	%fd3057, %fd3339, %fd2978, %fd3055;
	add.f64 	%fd3058, %fd3056, %fd3057;
	st.shared.f64 	[%r11+32], %fd3058;
	sub.f64 	%fd3059, %fd3056, %fd3057;
	st.shared.f64 	[%r11+56], %fd3059;
	ld.const.f64 	%fd651, [const_oddDofToQuad+40];
	fma.rn.f64 	%fd3060, %fd651, %fd2954, 0d0000000000000000;
	ld.const.f64 	%fd652, [const_evenDofToQuad+40];
	fma.rn.f64 	%fd3061, %fd652, %fd2955, 0d0000000000000000;
	ld.const.f64 	%fd653, [const_oddDofToQuad+88];
	fma.rn.f64 	%fd3062, %fd653, %fd2958, %fd3060;
	ld.const.f64 	%fd654, [const_evenDofToQuad+88];
	fma.rn.f64 	%fd3063, %fd654, %fd2959, %fd3061;
	fma.rn.f64 	%fd3064, %fd3386, %fd2962, %fd3062;
	fma.rn.f64 	%fd3065, %fd3385, %fd2963, %fd3063;
	fma.rn.f64 	%fd3066, %fd3374, %fd2966, %fd3064;
	fma.rn.f64 	%fd3067, %fd3373, %fd2967, %fd3065;
	fma.rn.f64 	%fd3068, %fd3362, %fd2970, %fd3066;
	fma.rn.f64 	%fd3069, %fd3361, %fd2971, %fd3067;
	fma.rn.f64 	%fd3070, %fd3350, %fd2974, %fd3068;
	fma.rn.f64 	%fd3071, %fd3349, %fd2975, %fd3069;
	fma.rn.f64 	%fd3072, %fd3338, %fd2979, %fd3070;
	fma.rn.f64 	%fd3073, %fd3337, %fd2978, %fd3071;
	add.f64 	%fd3074, %fd3072, %fd3073;
	st.shared.f64 	[%r11+40], %fd3074;
	sub.f64 	%fd3075, %fd3072, %fd3073;
	st.shared.f64 	[%r11+48], %fd3075;
	bar.sync 	0;
	@%p20 bra 	$L__BB52_35;
	ld.shared.f64 	%fd3076, [%r8];
	ld.shared.f64 	%fd3077, [%r8+1248];
	add.f64 	%fd3078, %fd3076, %fd3077;
	sub.f64 	%fd3079, %fd3076, %fd3077;
	ld.shared.f64 	%fd3080, [%r8+104];
	ld.shared.f64 	%fd3081, [%r8+1144];
	add.f64 	%fd3082, %fd3080, %fd3081;
	sub.f64 	%fd3083, %fd3080, %fd3081;
	ld.shared.f64 	%fd3084, [%r8+208];
	ld.shared.f64 	%fd3085, [%r8+1040];
	add.f64 	%fd3086, %fd3084, %fd3085;
	sub.f64 	%fd3087, %fd3084, %fd3085;
	ld.shared.f64 	%fd3088, [%r8+312];
	ld.shared.f64 	%fd3089, [%r8+936];
	add.f64 	%fd3090, %fd3088, %fd3089;
	sub.f64 	%fd3091, %fd3088, %fd3089;
	ld.shared.f64 	%fd3092, [%r8+416];
	ld.shared.f64 	%fd3093, [%r8+832];
	add.f64 	%fd3094, %fd3092, %fd3093;
	sub.f64 	%fd3095, %fd3092, %fd3093;
	ld.shared.f64 	%fd3096, [%r8+520];
	ld.shared.f64 	%fd3097, [%r8+728];
	add.f64 	%fd3098, %fd3096, %fd3097;
	sub.f64 	%fd3099, %fd3096, %fd3097;
	ld.shared.f64 	%fd3100, [%r8+624];
	add.f64 	%fd3101, %fd3100, %fd3100;
	sub.f64 	%fd3102, %fd3100, %fd3100;
	mul.f64 	%fd3103, %fd3101, 0d3FE0000000000000;
	fma.rn.f64 	%fd3104, %fd630, %fd3078, 0d0000000000000000;
	fma.rn.f64 	%fd3105, %fd631, %fd3079, 0d0000000000000000;
	fma.rn.f64 	%fd3106, %fd632, %fd3082, %fd3104;
	fma.rn.f64 	%fd3107, %fd633, %fd3083, %fd3105;
	fma.rn.f64 	%fd3108, %fd634, %fd3086, %fd3106;
	fma.rn.f64 	%fd3109, %fd3395, %fd3087, %fd3107;
	fma.rn.f64 	%fd3110, %fd3384, %fd3090, %fd3108;
	fma.rn.f64 	%fd3111, %fd3383, %fd3091, %fd3109;
	fma.rn.f64 	%fd3112, %fd3372, %fd3094, %fd3110;
	fma.rn.f64 	%fd3113, %fd3371, %fd3095, %fd3111;
	fma.rn.f64 	%fd3114, %fd3360, %fd3098, %fd3112;
	fma.rn.f64 	%fd3115, %fd3359, %fd3099, %fd3113;
	fma.rn.f64 	%fd3116, %fd3348, %fd3103, %fd3114;
	fma.rn.f64 	%fd3117, %fd3347, %fd3102, %fd3115;
	add.f64 	%fd3118, %fd3116, %fd3117;
	st.shared.f64 	[%r8], %fd3118;
	sub.f64 	%fd3119, %fd3116, %fd3117;
	st.shared.f64 	[%r8+1144], %fd3119;
	fma.rn.f64 	%fd3120, %fd635, %fd3078, 0d0000000000000000;
	fma.rn.f64 	%fd3121, %fd636, %fd3079, 0d0000000000000000;
	fma.rn.f64 	%fd3122, %fd637, %fd3082, %fd3120;
	fma.rn.f64 	%fd3123, %fd638, %fd3083, %fd3121;
	fma.rn.f64 	%fd3124, %fd3394, %fd3086, %fd3122;
	fma.rn.f64 	%fd3125, %fd3393, %fd3087, %fd3123;
	fma.rn.f64 	%fd3126, %fd3382, %fd3090, %fd3124;
	fma.rn.f64 	%fd3127, %fd3381, %fd3091, %fd3125;
	fma.rn.f64 	%fd3128, %fd3370, %fd3094, %fd3126;
	fma.rn.f64 	%fd3129, %fd3369, %fd3095, %fd3127;
	fma.rn.f64 	%fd3130, %fd3358, %fd3098, %fd3128;
	fma.rn.f64 	%fd3131, %fd3357, %fd3099, %fd3129;
	fma.rn.f64 	%fd3132, %fd3346, %fd3103, %fd3130;
	fma.rn.f64 	%fd3133, %fd3345, %fd3102, %fd3131;
	add.f64 	%fd3134, %fd3132, %fd3133;
	st.shared.f64 	[%r8+104], %fd3134;
	sub.f64 	%fd3135, %fd3132, %fd3133;
	st.shared.f64 	[%r8+1040], %fd3135;
	fma.rn.f64 	%fd3136, %fd639, %fd3078, 0d0000000000000000;
	fma.rn.f64 	%fd3137, %fd640, %fd3079, 0d0000000000000000;
	fma.rn.f64 	%fd3138, %fd641, %fd3082, %fd3136;
	fma.rn.f64 	%fd3139, %fd642, %fd3083, %fd3137;
	fma.rn.f64 	%fd3140, %fd3392, %fd3086, %fd3138;
	fma.rn.f64 	%fd3141, %fd3391, %fd3087, %fd3139;
	fma.rn.f64 	%fd3142, %fd3380, %fd3090, %fd3140;
	fma.rn.f64 	%fd3143, %fd3379, %fd3091, %fd3141;
	fma.rn.f64 	%fd3144, %fd3368, %fd3094, %fd3142;
	fma.rn.f64 	%fd3145, %fd3367, %fd3095, %fd3143;
	fma.rn.f64 	%fd3146, %fd3356, %fd3098, %fd3144;
	fma.rn.f64 	%fd3147, %fd3355, %fd3099, %fd3145;
	fma.rn.f64 	%fd3148, %fd3344, %fd3103, %fd3146;
	fma.rn.f64 	%fd3149, %fd3343, %fd3102, %fd3147;
	add.f64 	%fd3150, %fd3148, %fd3149;
	st.shared.f64 	[%r8+208], %fd3150;
	sub.f64 	%fd3151, %fd3148, %fd3149;
	st.shared.f64 	[%r8+936], %fd3151;
	fma.rn.f64 	%fd3152, %fd643, %fd3078, 0d0000000000000000;
	fma.rn.f64 	%fd3153, %fd644, %fd3079, 0d0000000000000000;
	fma.rn.f64 	%fd3154, %fd645, %fd3082, %fd3152;
	fma.rn.f64 	%fd3155, %fd646, %fd3083, %fd3153;
	fma.rn.f64 	%fd3156, %fd3390, %fd3086, %fd3154;
	fma.rn.f64 	%fd3157, %fd3389, %fd3087, %fd3155;
	fma.rn.f64 	%fd3158, %fd3378, %fd3090, %fd3156;
	fma.rn.f64 	%fd3159, %fd3377, %fd3091, %fd3157;
	fma.rn.f64 	%fd3160, %fd3366, %fd3094, %fd3158;
	fma.rn.f64 	%fd3161, %fd3365, %fd3095, %fd3159;
	fma.rn.f64 	%fd3162, %fd3354, %fd3098, %fd3160;
	fma.rn.f64 	%fd3163, %fd3353, %fd3099, %fd3161;
	fma.rn.f64 	%fd3164, %fd3342, %fd3103, %fd3162;
	fma.rn.f64 	%fd3165, %fd3341, %fd3102, %fd3163;
	add.f64 	%fd3166, %fd3164, %fd3165;
	st.shared.f64 	[%r8+312], %fd3166;
	sub.f64 	%fd3167, %fd3164, %fd3165;
	st.shared.f64 	[%r8+832], %fd3167;
	fma.rn.f64 	%fd3168, %fd647, %fd3078, 0d0000000000000000;
	fma.rn.f64 	%fd3169, %fd648, %fd3079, 0d0000000000000000;
	fma.rn.f64 	%fd3170, %fd649, %fd3082, %fd3168;
	fma.rn.f64 	%fd3171, %fd650, %fd3083, %fd3169;
	fma.rn.f64 	%fd3172, %fd3388, %fd3086, %fd3170;
	fma.rn.f64 	%fd3173, %fd3387, %fd3087, %fd3171;
	fma.rn.f64 	%fd3174, %fd3376, %fd3090, %fd3172;
	fma.rn.f64 	%fd3175, %fd3375, %fd3091, %fd3173;
	fma.rn.f64 	%fd3176, %fd3364, %fd3094, %fd3174;
	fma.rn.f64 	%fd3177, %fd3363, %fd3095, %fd3175;
	fma.rn.f64 	%fd3178, %fd3352, %fd3098, %fd3176;
	fma.rn.f64 	%fd3179, %fd3351, %fd3099, %fd3177;
	fma.rn.f64 	%fd3180, %fd3340, %fd3103, %fd3178;
	fma.rn.f64 	%fd3181, %fd3339, %fd3102, %fd3179;
	add.f64 	%fd3182, %fd3180, %fd3181;
	st.shared.f64 	[%r8+416], %fd3182;
	sub.f64 	%fd3183, %fd3180, %fd3181;
	st.shared.f64 	[%r8+728], %fd3183;
	fma.rn.f64 	%fd3184, %fd651, %fd3078, 0d0000000000000000;
	fma.rn.f64 	%fd3185, %fd652, %fd3079, 0d0000000000000000;
	fma.rn.f64 	%fd3186, %fd653, %fd3082, %fd3184;
	fma.rn.f64 	%fd3187, %fd654, %fd3083, %fd3185;
	fma.rn.f64 	%fd3188, %fd3386, %fd3086, %fd3186;
	fma.rn.f64 	%fd3189, %fd3385, %fd3087, %fd3187;
	fma.rn.f64 	%fd3190, %fd3374, %fd3090, %fd3188;
	fma.rn.f64 	%fd3191, %fd3373, %fd3091, %fd3189;
	fma.rn.f64 	%fd3192, %fd3362, %fd3094, %fd3190;
	fma.rn.f64 	%fd3193, %fd3361, %fd3095, %fd3191;
	fma.rn.f64 	%fd3194, %fd3350, %fd3098, %fd3192;
	fma.rn.f64 	%fd3195, %fd3349, %fd3099, %fd3193;
	fma.rn.f64 	%fd3196, %fd3338, %fd3103, %fd3194;
	fma.rn.f64 	%fd3197, %fd3337, %fd3102, %fd3195;
	add.f64 	%fd3198, %fd3196, %fd3197;
	st.shared.f64 	[%r8+520], %fd3198;
	sub.f64 	%fd3199, %fd3196, %fd3197;
	st.shared.f64 	[%r8+624], %fd3199;
$L__BB52_35:
	setp.gt.u32 	%p21, %r19, 143;
	bar.sync 	0;
	@%p21 bra 	$L__BB52_38;
	ld.shared.f64 	%fd3200, [%r7];
	ld.shared.f64 	%fd3201, [%r7+16224];
	add.f64 	%fd3202, %fd3200, %fd3201;
	sub.f64 	%fd3203, %fd3200, %fd3201;
	ld.shared.f64 	%fd3204, [%r7+1352];
	ld.shared.f64 	%fd3205, [%r7+14872];
	add.f64 	%fd3206, %fd3204, %fd3205;
	sub.f64 	%fd3207, %fd3204, %fd3205;
	ld.shared.f64 	%fd3208, [%r7+2704];
	ld.shared.f64 	%fd3209, [%r7+13520];
	add.f64 	%fd3210, %fd3208, %fd3209;
	sub.f64 	%fd3211, %fd3208, %fd3209;
	ld.shared.f64 	%fd3212, [%r7+4056];
	ld.shared.f64 	%fd3213, [%r7+12168];
	add.f64 	%fd3214, %fd3212, %fd3213;
	sub.f64 	%fd3215, %fd3212, %fd3213;
	ld.shared.f64 	%fd3216, [%r7+5408];
	ld.shared.f64 	%fd3217, [%r7+10816];
	add.f64 	%fd3218, %fd3216, %fd3217;
	sub.f64 	%fd3219, %fd3216, %fd3217;
	ld.shared.f64 	%fd3220, [%r7+6760];
	ld.shared.f64 	%fd3221, [%r7+9464];
	add.f64 	%fd3222, %fd3220, %fd3221;
	sub.f64 	%fd3223, %fd3220, %fd3221;
	ld.shared.f64 	%fd3224, [%r7+8112];
	add.f64 	%fd3225, %fd3224, %fd3224;
	sub.f64 	%fd3226, %fd3224, %fd3224;
	mul.f64 	%fd3227, %fd3225, 0d3FE0000000000000;
	fma.rn.f64 	%fd3228, %fd630, %fd3202, 0d0000000000000000;
	fma.rn.f64 	%fd3229, %fd631, %fd3203, 0d0000000000000000;
	fma.rn.f64 	%fd3230, %fd632, %fd3206, %fd3228;
	fma.rn.f64 	%fd3231, %fd633, %fd3207, %fd3229;
	fma.rn.f64 	%fd3232, %fd634, %fd3210, %fd3230;
	fma.rn.f64 	%fd3233, %fd3395, %fd3211, %fd3231;
	fma.rn.f64 	%fd3234, %fd3384, %fd3214, %fd3232;
	fma.rn.f64 	%fd3235, %fd3383, %fd3215, %fd3233;
	fma.rn.f64 	%fd3236, %fd3372, %fd3218, %fd3234;
	fma.rn.f64 	%fd3237, %fd3371, %fd3219, %fd3235;
	fma.rn.f64 	%fd3238, %fd3360, %fd3222, %fd3236;
	fma.rn.f64 	%fd3239, %fd3359, %fd3223, %fd3237;
	fma.rn.f64 	%fd655, %fd3348, %fd3227, %fd3238;
	fma.rn.f64 	%fd656, %fd3347, %fd3226, %fd3239;
	fma.rn.f64 	%fd3240, %fd635, %fd3202, 0d0000000000000000;
	fma.rn.f64 	%fd3241, %fd636, %fd3203, 0d0000000000000000;
	fma.rn.f64 	%fd3242, %fd637, %fd3206, %fd3240;
	fma.rn.f64 	%fd3243, %fd638, %fd3207, %fd3241;
	fma.rn.f64 	%fd3244, %fd3394, %fd3210, %fd3242;
	fma.rn.f64 	%fd3245, %fd3393, %fd3211, %fd3243;
	fma.rn.f64 	%fd3246, %fd3382, %fd3214, %fd3244;
	fma.rn.f64 	%fd3247, %fd3381, %fd3215, %fd3245;
	fma.rn.f64 	%fd3248, %fd3370, %fd3218, %fd3246;
	fma.rn.f64 	%fd3249, %fd3369, %fd3219, %fd3247;
	fma.rn.f64 	%fd3250, %fd3358, %fd3222, %fd3248;
	fma.rn.f64 	%fd3251, %fd3357, %fd3223, %fd3249;
	fma.rn.f64 	%fd657, %fd3346, %fd3227, %fd3250;
	fma.rn.f64 	%fd658, %fd3345, %fd3226, %fd3251;
	fma.rn.f64 	%fd3252, %fd639, %fd3202, 0d0000000000000000;
	fma.rn.f64 	%fd3253, %fd640, %fd3203, 0d0000000000000000;
	fma.rn.f64 	%fd3254, %fd641, %fd3206, %fd3252;
	fma.rn.f64 	%fd3255, %fd642, %fd3207, %fd3253;
	fma.rn.f64 	%fd3256, %fd3392, %fd3210, %fd3254;
	fma.rn.f64 	%fd3257, %fd3391, %fd3211, %fd3255;
	fma.rn.f64 	%fd3258, %fd3380, %fd3214, %fd3256;
	fma.rn.f64 	%fd3259, %fd3379, %fd3215, %fd3257;
	fma.rn.f64 	%fd3260, %fd3368, %fd3218, %fd3258;
	fma.rn.f64 	%fd3261, %fd3367, %fd3219, %fd3259;
	fma.rn.f64 	%fd3262, %fd3356, %fd3222, %fd3260;
	fma.rn.f64 	%fd3263, %fd3355, %fd3223, %fd3261;
	fma.rn.f64 	%fd659, %fd3344, %fd3227, %fd3262;
	fma.rn.f64 	%fd660, %fd3343, %fd3226, %fd3263;
	fma.rn.f64 	%fd3264, %fd643, %fd3202, 0d0000000000000000;
	fma.rn.f64 	%fd3265, %fd644, %fd3203, 0d0000000000000000;
	fma.rn.f64 	%fd3266, %fd645, %fd3206, %fd3264;
	fma.rn.f64 	%fd3267, %fd646, %fd3207, %fd3265;
	fma.rn.f64 	%fd3268, %fd3390, %fd3210, %fd3266;
	fma.rn.f64 	%fd3269, %fd3389, %fd3211, %fd3267;
	fma.rn.f64 	%fd3270, %fd3378, %fd3214, %fd3268;
	fma.rn.f64 	%fd3271, %fd3377, %fd3215, %fd3269;
	fma.rn.f64 	%fd3272, %fd3366, %fd3218, %fd3270;
	fma.rn.f64 	%fd3273, %fd3365, %fd3219, %fd3271;
	fma.rn.f64 	%fd3274, %fd3354, %fd3222, %fd3272;
	fma.rn.f64 	%fd3275, %fd3353, %fd3223, %fd3273;
	fma.rn.f64 	%fd661, %fd3342, %fd3227, %fd3274;
	fma.rn.f64 	%fd662, %fd3341, %fd3226, %fd3275;
	fma.rn.f64 	%fd3276, %fd647, %fd3202, 0d0000000000000000;
	fma.rn.f64 	%fd3277, %fd648, %fd3203, 0d0000000000000000;
	fma.rn.f64 	%fd3278, %fd649, %fd3206, %fd3276;
	fma.rn.f64 	%fd3279, %fd650, %fd3207, %fd3277;
	fma.rn.f64 	%fd3280, %fd3388, %fd3210, %fd3278;
	fma.rn.f64 	%fd3281, %fd3387, %fd3211, %fd3279;
	fma.rn.f64 	%fd3282, %fd3376, %fd3214, %fd3280;
	fma.rn.f64 	%fd3283, %fd3375, %fd3215, %fd3281;
	fma.rn.f64 	%fd3284, %fd3364, %fd3218, %fd3282;
	fma.rn.f64 	%fd3285, %fd3363, %fd3219, %fd3283;
	fma.rn.f64 	%fd3286, %fd3352, %fd3222, %fd3284;
	fma.rn.f64 	%fd3287, %fd3351, %fd3223, %fd3285;
	fma.rn.f64 	%fd663, %fd3340, %fd3227, %fd3286;
	fma.rn.f64 	%fd664, %fd3339, %fd3226, %fd3287;
	fma.rn.f64 	%fd3288, %fd651, %fd3202, 0d0000000000000000;
	fma.rn.f64 	%fd3289, %fd652, %fd3203, 0d0000000000000000;
	fma.rn.f64 	%fd3290, %fd653, %fd3206, %fd3288;
	fma.rn.f64 	%fd3291, %fd654, %fd3207, %fd3289;
	fma.rn.f64 	%fd3292, %fd3386, %fd3210, %fd3290;
	fma.rn.f64 	%fd3293, %fd3385, %fd3211, %fd3291;
	fma.rn.f64 	%fd3294, %fd3374, %fd3214, %fd3292;
	fma.rn.f64 	%fd3295, %fd3373, %fd3215, %fd3293;
	fma.rn.f64 	%fd3296, %fd3362, %fd3218, %fd3294;
	fma.rn.f64 	%fd3297, %fd3361, %fd3219, %fd3295;
	fma.rn.f64 	%fd3298, %fd3350, %fd3222, %fd3296;
	fma.rn.f64 	%fd3299, %fd3349, %fd3223, %fd3297;
	fma.rn.f64 	%fd665, %fd3338, %fd3227, %fd3298;
	fma.rn.f64 	%fd666, %fd3337, %fd3226, %fd3299;
	@%p4 bra 	$L__BB52_38;
	ld.param.u64 	%rd66, [_Z32massMatrixMultiplyConstantKernelILi12ELi13ELi1EEvidPKdS1_S1_S1_S1_S1_S1_Pd_param_9];
	mov.u32 	%r147, %ctaid.x;
	mov.u32 	%r148, %tid.y;
	add.s32 	%r149, %r147, %r148;
	mad.lo.s32 	%r151, %r149, 15379, %r19;
	mad.lo.s32 	%r152, %r149, -13651, %r151;
	cvta.to.global.u64 	%rd50, %rd66;
	mul.wide.s32 	%rd51, %r152, 8;
	add.s64 	%rd52, %rd50, %rd51;
	add.f64 	%fd3300, %fd655, %fd656;
	st.global.f64 	[%rd52], %fd3300;
	add.f64 	%fd3301, %fd657, %fd658;
	st.global.f64 	[%rd52+1152], %fd3301;
	add.f64 	%fd3302, %fd659, %fd660;
	st.global.f64 	[%rd52+2304], %fd3302;
	add.f64 	%fd3303, %fd661, %fd662;
	st.global.f64 	[%rd52+3456], %fd3303;
	add.f64 	%fd3304, %fd663, %fd664;
	st.global.f64 	[%rd52+4608], %fd3304;
	add.f64 	%fd3305, %fd665, %fd666;
	st.global.f64 	[%rd52+5760], %fd3305;
	sub.f64 	%fd3306, %fd665, %fd666;
	st.global.f64 	[%rd52+6912], %fd3306;
	sub.f64 	%fd3307, %fd663, %fd664;
	st.global.f64 	[%rd52+8064], %fd3307;
	sub.f64 	%fd3308, %fd661, %fd662;
	st.global.f64 	[%rd52+9216], %fd3308;
	sub.f64 	%fd3309, %fd659, %fd660;
	st.global.f64 	[%rd52+10368], %fd3309;
	sub.f64 	%fd3310, %fd657, %fd658;
	st.global.f64 	[%rd52+11520], %fd3310;
	sub.f64 	%fd3311, %fd655, %fd656;
	st.global.f64 	[%rd52+12672], %fd3311;
$L__BB52_38:
	ret;

}
	// .globl	_Z32massMatrixMultiplyConstantKernelILi12ELi14ELi1EEvidPKdS1_S1_S1_S1_S1_S1_Pd
.visible .entry _Z32massMatrixMultiplyConstantKernelILi12ELi14ELi1EEvidPKdS1_S1_S1_S1_S1_S1_Pd(
	.param .u32 _Z32massMatrixMultiplyConstantKernelILi12ELi14ELi1EEvidPKdS1_S1_S1_S1_S1_S1_Pd_param_0,
	.param .f64 _Z32massMatrixMultiplyConstantKernelILi12ELi14ELi1EEvidPKdS1_S1_S1_S1_S1_S1_Pd_param_1,
	.param .u64 .ptr .align 1 _Z32massMatrixMultiplyConstantKernelILi12ELi14ELi1EEvidPKdS1_S1_S1_S1_S1_S1_Pd_param_2,
	.param .u64 .ptr .align 1 _Z32massMatrixMultiplyConstantKernelILi12ELi14ELi1EEvidPKdS1_S1_S1_S1_S1_S1_Pd_param_3,
	.param .u64 .ptr .align 1 _Z32massMatrixMultiplyConstantKernelILi12ELi14ELi1EEvidPKdS1_S1_S1_S1_S1_S1_Pd_param_4,
	.param .u64 .ptr .align 1 _Z32massMatrixMultiplyConstantKernelILi12ELi14ELi1EEvidPKdS1_S1_S1_S1_S1_S1_Pd_param_5,
	.param .u64 .ptr .align 1 _Z32massMatrixMultiplyConstantKernelILi12ELi14ELi1EEvidPKdS1_S1_S1_S1_S1_S1_Pd_param_6,
	.param .u64 .ptr .align 1 _Z32massMatrixMultiplyConstantKernelILi12ELi14ELi1EEvidPKdS1_S1_S1_S1_S1_S1_Pd_param_7,
	.param .u64 .ptr .align 1 _Z32massMatrixMultiplyConstantKernelILi12ELi14ELi1EEvidPKdS1_S1_S1_S1_S1_S1_Pd_param_8,
	.param .u64 .ptr .align 1 _Z32massMatrixMultiplyConstantKernelILi12ELi14ELi1EEvidPKdS1_S1_S1_S1_S1_S1_Pd_param_9
)
{
	.reg .pred 	%p<24>;
	.reg .b16 	%rs<11>;
	.reg .b32 	%r<175>;
	.reg .b64 	%rd<71>;
	.reg .b64 	%fd<3830>;
	// demoted variable
	.shared .align 8 .b8 _ZZ29stiffnessMatrixMultiplyDeviceILi12ELi14ELi1EEviidPKdS1_S1_S1_PAT0__AT0__AplT0_Li0E_dPdE5s_Gpr[1568];
	// demoted variable
	.shared .align 8 .b8 _ZZ29stiffnessMatrixMultiplyDeviceILi12ELi14ELi1EEviidPKdS1_S1_S1_PAT0__AT0__AplT0_Li0E_dPdE5s_Gps[1568];
	// demoted variable
	.shared .align 8 .b8 _ZZ32massMatrixMultiplyConstantKernelILi12ELi14ELi1EEvidPKdS1_S1_S1_S1_S1_S1_PdE6s_tmp1[21952];
	// demoted variable
	.shared .align 8 .b8 _ZZ32massMatrixMultiplyConstantKernelILi12ELi14ELi1EEvidPKdS1_S1_S1_S1_S1_S1_PdE13s_QuadToQuadD[1568];
	ld.param.u32 	%r20, [_Z32massMatrixMultiplyConstantKernelILi12ELi14ELi1EEvidPKdS1_S1_S1_S1_S1_S1_Pd_param_0];
	ld.param.u64 	%rd5, [_Z32massMatrixMultiplyConstantKernelILi12ELi14ELi1EEvidPKdS1_S1_S1_S1_S1_S1_Pd_param_5];
	ld.param.u64 	%rd3, [_Z32massMatrixMultiplyConstantKernelILi12ELi14ELi1EEvidPKdS1_S1_S1_S1_S1_S1_Pd_param_8];
	cvta.to.global.u64 	%rd6, %rd5;
	mov.u32 	%r1, %tid.x;
	mov.u32 	%r2, %tid.y;
	mov.u32 	%r21, %ctaid.x;
	add.s32 	%r3, %r21, %r2;
	cvt.u16.u32 	%rs1, %r1;
	mul.hi.u16 	%rs3, %rs1, 5462;
	mul.lo.s16 	%rs4, %rs3, 12;
	sub.s16 	%rs2, %rs1, %rs4;
	mul.wide.u32 	%rd7, %r1, 8;
	add.s64 	%rd8, %rd6, %rd7;
	ld.global.nc.f64 	%fd715, [%rd8];
	shl.b32 	%r22, %r1, 3;
	mov.u32 	%r23, _ZZ32massMatrixMultiplyConstantKernelILi12ELi14ELi1EEvidPKdS1_S1_S1_S1_S1_S1_PdE13s_QuadToQuadD;
	add.s32 	%r24, %r23, %r22;
	st.shared.f64 	[%r24], %fd715;
	setp.lt.s32 	%p2, %r3, %r20;
	setp.lt.u32 	%p3, %r1, 144;
	and.pred  	%p1, %p3, %p2;
	not.pred 	%p4, %p1;
	@%p4 bra 	$L__BB53_2;
	cvta.to.global.u64 	%rd9, %rd3;
	mad.lo.s32 	%r25, %r3, 1728, %r1;
	mul.wide.s32 	%rd10, %r25, 8;
	add.s64 	%rd11, %rd9, %rd10;
	ld.global.nc.f64 	%fd3671, [%rd11];
	ld.global.nc.f64 	%fd3670, [%rd11+1152];
	ld.global.nc.f64 	%fd3669, [%rd11+2304];
	ld.global.nc.f64 	%fd3668, [%rd11+3456];
	ld.global.nc.f64 	%fd3667, [%rd11+4608];
	ld.global.nc.f64 	%fd3666, [%rd11+5760];
	ld.global.nc.f64 	%fd3665, [%rd11+6912];
	ld.global.nc.f64 	%fd3664, [%rd11+8064];
	ld.global.nc.f64 	%fd3663, [%rd11+9216];
	ld.global.nc.f64 	%fd3662, [%rd11+10368];
	ld.global.nc.f64 	%fd3661, [%rd11+11520];
	ld.global.nc.f64 	%fd3660, [%rd11+12672];
$L__BB53_2:
	setp.gt.u32 	%p5, %r1, 143;
	bar.sync 	0;
	ld.const.f64 	%fd25, [const_oddDofToQuad];
	ld.const.f64 	%fd26, [const_evenDofToQuad];
	ld.const.f64 	%fd27, [const_oddDofToQuad+8];
	ld.const.f64 	%fd28, [const_evenDofToQuad+8];
	ld.const.f64 	%fd29, [const_oddDofToQuad+16];
	ld.const.f64 	%fd30, [const_evenDofToQuad+16];
	ld.const.f64 	%fd31, [const_oddDofToQuad+24];
	ld.const.f64 	%fd32, [const_evenDofToQuad+24];
	ld.const.f64 	%fd33, [const_oddDofToQuad+32];
	ld.const.f64 	%fd34, [const_evenDofToQuad+32];
	ld.const.f64 	%fd35, [const_oddDofToQuad+40];
	ld.const.f64 	%fd36, [const_evenDofToQuad+40];
	ld.const.f64 	%fd37, [const_oddDofToQuad+48];
	ld.const.f64 	%fd38, [const_evenDofToQuad+48];
	ld.const.f64 	%fd39, [const_oddDofToQuad+56];
	ld.const.f64 	%fd40, [const_evenDofToQuad+56];
	ld.const.f64 	%fd41, [const_oddDofToQuad+64];
	ld.const.f64 	%fd42, [const_evenDofToQuad+64];
	ld.const.f64 	%fd43, [const_oddDofToQuad+72];
	ld.const.f64 	%fd44, [const_evenDofToQuad+72];
	ld.const.f64 	%fd45, [const_oddDofToQuad+80];
	ld.const.f64 	%fd46, [const_evenDofToQuad+80];
	ld.const.f64 	%fd47, [const_oddDofToQuad+88];
	ld.const.f64 	%fd48, [const_evenDofToQuad+88];
	mov.u32 	%r26, _ZZ32massMatrixMultiplyConstantKernelILi12ELi14ELi1EEvidPKdS1_S1_S1_S1_S1_S1_PdE6s_tmp1;
	mad.lo.s32 	%r4, %r2, 21952, %r26;
	mul.lo.s16 	%rs6, %rs1, 171;
	shr.u16 	%rs7, %rs6, 11;
	cvt.u32.u16 	%r5, %rs7;
	mul.wide.u16 	%r27, %rs7, 112;
	add.s32 	%r6, %r4, %r27;
	mul.wide.u16 	%r28, %rs2, 8;
	add.s32 	%r7, %r6, %r28;
	@%p5 bra 	$L__BB53_4;
	add.f64 	%fd716, %fd3671, %fd3660;
	sub.f64 	%fd717, %fd3671, %fd3660;
	add.f64 	%fd718, %fd3670, %fd3661;
	sub.f64 	%fd719, %fd3670, %fd3661;
	add.f64 	%fd720, %fd3669, %fd3662;
	sub.f64 	%fd721, %fd3669, %fd3662;
	add.f64 	%fd722, %fd3668, %fd3663;
	sub.f64 	%fd723, %fd3668, %fd3663;
	add.f64 	%fd724, %fd3667, %fd3664;
	sub.f64 	%fd725, %fd3667, %fd3664;
	add.f64 	%fd726, %fd3666, %fd3665;
	sub.f64 	%fd727, %fd3666, %fd3665;
	fma.rn.f64 	%fd728, %fd25, %fd716, 0d0000000000000000;
	fma.rn.f64 	%fd729, %fd26, %fd717, 0d0000000000000000;
	fma.rn.f64 	%fd730, %fd27, %fd718, %fd728;
	fma.rn.f64 	%fd731, %fd28, %fd719, %fd729;
	fma.rn.f64 	%fd732, %fd29, %fd720, %fd730;
	fma.rn.f64 	%fd733, %fd30, %fd721, %fd731;
	fma.rn.f64 	%fd734, %fd31, %fd722, %fd732;
	fma.rn.f64 	%fd735, %fd32, %fd723, %fd733;
	fma.rn.f64 	%fd736, %fd33, %fd724, %fd734;
	fma.rn.f64 	%fd737, %fd34, %fd725, %fd735;
	fma.rn.f64 	%fd738, %fd35, %fd726, %fd736;
	fma.rn.f64 	%fd739, %fd36, %fd727, %fd737;
	add.f64 	%fd740, %fd739, %fd738;
	st.shared.f64 	[%r7], %fd740;
	sub.f64 	%fd741, %fd738, %fd739;
	st.shared.f64 	[%r7+20384], %fd741;
	fma.rn.f64 	%fd742, %fd37, %fd716, 0d0000000000000000;
	fma.rn.f64 	%fd743, %fd38, %fd717, 0d0000000000000000;
	fma.rn.f64 	%fd744, %fd39, %fd718, %fd742;
	fma.rn.f64 	%fd745, %fd40, %fd719, %fd743;
	fma.rn.f64 	%fd746, %fd41, %fd720, %fd744;
	fma.rn.f64 	%fd747, %fd42, %fd721, %fd745;
	fma.rn.f64 	%fd748, %fd43, %fd722, %fd746;
	fma.rn.f64 	%fd749, %fd44, %fd723, %fd747;
	fma.rn.f64 	%fd750, %fd45, %fd724, %fd748;
	fma.rn.f64 	%fd751, %fd46, %fd725, %fd749;
	fma.rn.f64 	%fd752, %fd47, %fd726, %fd750;
	fma.rn.f64 	%fd753, %fd48, %fd727, %fd751;
	add.f64 	%fd754, %fd753, %fd752;
	st.shared.f64 	[%r7+1568], %fd754;
	sub.f64 	%fd755, %fd752, %fd753;
	st.shared.f64 	[%r7+18816], %fd755;
	ld.const.f64 	%fd756, [const_oddDofToQuad+96];
	fma.rn.f64 	%fd757, %fd756, %fd716, 0d0000000000000000;
	ld.const.f64 	%fd758, [const_evenDofToQuad+96];
	fma.rn.f64 	%fd759, %fd758, %fd717, 0d0000000000000000;
	ld.const.f64 	%fd760, [const_oddDofToQuad+104];
	fma.rn.f64 	%fd761, %fd760, %fd718, %fd757;
	ld.const.f64 	%fd762, [const_evenDofToQuad+104];
	fma.rn.f64 	%fd763, %fd762, %fd719, %fd759;
	ld.const.f64 	%fd764, [const_oddDofToQuad+112];
	fma.rn.f64 	%fd765, %fd764, %fd720, %fd761;
	ld.const.f64 	%fd766, [const_evenDofToQuad+112];
	fma.rn.f64 	%fd767, %fd766, %fd721, %fd763;
	ld.const.f64 	%fd768, [const_oddDofToQuad+120];
	fma.rn.f64 	%fd769, %fd768, %fd722, %fd765;
	ld.const.f64 	%fd770, [const_evenDofToQuad+120];
	fma.rn.f64 	%fd771, %fd770, %fd723, %fd767;
	ld.const.f64 	%fd772, [const_oddDofToQuad+128];
	fma.rn.f64 	%fd773, %fd772, %fd724, %fd769;
	ld.const.f64 	%fd774, [const_evenDofToQuad+128];
	fma.rn.f64 	%fd775, %fd774, %fd725, %fd771;
	ld.const.f64 	%fd776, [const_oddDofToQuad+136];
	fma.rn.f64 	%fd777, %fd776, %fd726, %fd773;
	ld.const.f64 	%fd778, [const_evenDofToQuad+136];
	fma.rn.f64 	%fd779, %fd778, %fd727, %fd775;
	add.f64 	%fd780, %fd779, %fd777;
	st.shared.f64 	[%r7+3136], %fd780;
	sub.f64 	%fd781, %fd777, %fd779;
	st.shared.f64 	[%r7+17248], %fd781;
	ld.const.f64 	%fd782, [const_oddDofToQuad+144];
	fma.rn.f64 	%fd783, %fd782, %fd716, 0d0000000000000000;
	ld.const.f64 	%fd784, [const_evenDofToQuad+144];
	fma.rn.f64 	%fd785, %fd784, %fd717, 0d0000000000000000;
	ld.const.f64 	%fd786, [const_oddDofToQuad+152];
	fma.rn.f64 	%fd787, %fd786, %fd718, %fd783;
	ld.const.f64 	%fd788, [const_evenDofToQuad+152];
	fma.rn.f64 	%fd789, %fd788, %fd719, %fd785;
	ld.const.f64 	%fd790, [const_oddDofToQuad+160];
	fma.rn.f64 	%fd791, %fd790, %fd720, %fd787;
	ld.const.f64 	%fd792, [const_evenDofToQuad+160];
	fma.rn.f64 	%fd793, %fd792, %fd721, %fd789;
	ld.const.f64 	%fd794, [const_oddDofToQuad+168];
	fma.rn.f64 	%fd795, %fd794, %fd722, %fd791;
	ld.const.f64 	%fd796, [const_evenDofToQuad+168];
	fma.rn.f64 	%fd797, %fd796, %fd723, %fd793;
	ld.const.f64 	%fd798, [const_oddDofToQuad+176];
	fma.rn.f64 	%fd799, %fd798, %fd724, %fd795;
	ld.const.f64 	%fd800, [const_evenDofToQuad+176];
	fma.rn.f64 	%fd801, %fd800, %fd725, %fd797;
	ld.const.f64 	%fd802, [const_oddDofToQuad+184];
	fma.rn.f64 	%fd803, %fd802, %fd726, %fd799;
	ld.const.f64 	%fd804, [const_evenDofToQuad+184];
	fma.rn.f64 	%fd805, %fd804, %fd727, %fd801;
	add.f64 	%fd806, %fd805, %fd803;
	st.shared.f64 	[%r7+4704], %fd806;
	sub.f64 	%fd807, %fd803, %fd805;
	st.shared.f64 	[%r7+15680], %fd807;
	ld.const.f64 	%fd808, [const_oddDofToQuad+192];
	fma.rn.f64 	%fd809, %fd808, %fd716, 0d0000000000000000;
	ld.const.f64 	%fd810, [const_evenDofToQuad+192];
	fma.rn.f64 	%fd811, %fd810, %fd717, 0d0000000000000000;
	ld.const.f64 	%fd812, [const_oddDofToQuad+200];
	fma.rn.f64 	%fd813, %fd812, %fd718, %fd809;
	ld.const.f64 	%fd814, [const_evenDofToQuad+200];
	fma.rn.f64 	%fd815, %fd814, %fd719, %fd811;
	ld.const.f64 	%fd816, [const_oddDofToQuad+208];
	fma.rn.f64 	%fd817, %fd816, %fd720, %fd813;
	ld.const.f64 	%fd818, [const_evenDofToQuad+208];
	fma.rn.f64 	%fd819, %fd818, %fd721, %fd815;
	ld.const.f64 	%fd820, [const_oddDofToQuad+216];
	fma.rn.f64 	%fd821, %fd820, %fd722, %fd817;
	ld.const.f64 	%fd822, [const_evenDofToQuad+216];
	fma.rn.f64 	%fd823, %fd822, %fd723, %fd819;
	ld.const.f64 	%fd824, [const_oddDofToQuad+224];
	fma.rn.f64 	%fd825, %fd824, %fd724, %fd821;
	ld.const.f64 	%fd826, [const_evenDofToQuad+224];
	fma.rn.f64 	%fd827, %fd826, %fd725, %fd823;
	ld.const.f64 	%fd828, [const_oddDofToQuad+232];
	fma.rn.f64 	%fd829, %fd828, %fd726, %fd825;
	ld.const.f64 	%fd830, [const_evenDofToQuad+232];
	fma.rn.f64 	%fd831, %fd830, %fd727, %fd827;
	add.f64 	%fd832, %fd831, %fd829;
	st.shared.f64 	[%r7+6272], %fd832;
	sub.f64 	%fd833, %fd829, %fd831;
	st.shared.f64 	[%r7+14112], %fd833;
	ld.const.f64 	%fd834, [const_oddDofToQuad+240];
	fma.rn.f64 	%fd835, %fd834, %fd716, 0d0000000000000000;
	ld.const.f64 	%fd836, [const_evenDofToQuad+240];
	fma.rn.f64 	%fd837, %fd836, %fd717, 0d0000000000000000;
	ld.const.f64 	%fd838, [const_oddDofToQuad+248];
	fma.rn.f64 	%fd839, %fd838, %fd718, %fd835;
	ld.const.f64 	%fd840, [const_evenDofToQuad+248];
	fma.rn.f64 	%fd841, %fd840, %fd719, %fd837;
	ld.const.f64 	%fd842, [const_oddDofToQuad+256];
	fma.rn.f64 	%fd843, %fd842, %fd720, %fd839;
	ld.const.f64 	%fd844, [const_evenDofToQuad+256];
	fma.rn.f64 	%fd845, %fd844, %fd721, %fd841;
	ld.const.f64 	%fd846, [const_oddDofToQuad+264];
	fma.rn.f64 	%fd847, %fd846, %fd722, %fd843;
	ld.const.f64 	%fd848, [const_evenDofToQuad+264];
	fma.rn.f64 	%fd849, %fd848, %fd723, %fd845;
	ld.const.f64 	%fd850, [const_oddDofToQuad+272];
	fma.rn.f64 	%fd851, %fd850, %fd724, %fd847;
	ld.const.f64 	%fd852, [const_evenDofToQuad+272];
	fma.rn.f64 	%fd853, %fd852, %fd725, %fd849;
	ld.const.f64 	%fd854, [const_oddDofToQuad+280];
	fma.rn.f64 	%fd855, %fd854, %fd726, %fd851;
	ld.const.f64 	%fd856, [const_evenDofToQuad+280];
	fma.rn.f64 	%fd857, %fd856, %fd727, %fd853;
	add.f64 	%fd858, %fd857, %fd855;
	st.shared.f64 	[%r7+7840], %fd858;
	sub.f64 	%fd859, %fd855, %fd857;
	st.shared.f64 	[%r7+12544], %fd859;
	ld.const.f64 	%fd860, [const_oddDofToQuad+288];
	fma.rn.f64 	%fd861, %fd860, %fd716, 0d0000000000000000;
	ld.const.f64 	%fd862, [const_evenDofToQuad+288];
	fma.rn.f64 	%fd863, %fd862, %fd717, 0d0000000000000000;
	ld.const.f64 	%fd864, [const_oddDofToQuad+296];
	fma.rn.f64 	%fd865, %fd864, %fd718, %fd861;
	ld.const.f64 	%fd866, [const_evenDofToQuad+296];
	fma.rn.f64 	%fd867, %fd866, %fd719, %fd863;
	ld.const.f64 	%fd868, [const_oddDofToQuad+304];
	fma.rn.f64 	%fd869, %fd868, %fd720, %fd865;
	ld.const.f64 	%fd870, [const_evenDofToQuad+304];
	fma.rn.f64 	%fd871, %fd870, %fd721, %fd867;
	ld.const.f64 	%fd872, [const_oddDofToQuad+312];
	fma.rn.f64 	%fd873, %fd872, %fd722, %fd869;
	ld.const.f64 	%fd874, [const_evenDofToQuad+312];
	fma.rn.f64 	%fd875, %fd874, %fd723, %fd871;
	ld.const.f64 	%fd876, [const_oddDofToQuad+320];
	fma.rn.f64 	%fd877, %fd876, %fd724, %fd873;
	ld.const.f64 	%fd878, [const_evenDofToQuad+320];
	fma.rn.f64 	%fd879, %fd878, %fd725, %fd875;
	ld.const.f64 	%fd880, [const_oddDofToQuad+328];
	fma.rn.f64 	%fd881, %fd880, %fd726, %fd877;
	ld.const.f64 	%fd882, [const_evenDofToQuad+328];
	fma.rn.f64 	%fd883, %fd882, %fd727, %fd879;
	add.f64 	%fd884, %fd883, %fd881;
	st.shared.f64 	[%r7+9408], %fd884;
	sub.f64 	%fd885, %fd881, %fd883;
	st.shared.f64 	[%r7+10976], %fd885;
$L__BB53_4:
	bar.sync 	0;
	setp.lt.u32 	%p6, %r1, 168;
	mad.lo.s32 	%r29, %r5, 1456, %r6;
	add.s32 	%r8, %r29, %r28;
	@%p6 bra 	$L__BB53_6;
	ld.const.f64 	%fd3731, [const_oddDofToQuad+96];
	ld.const.f64 	%fd3730, [const_evenDofToQuad+96];
	ld.const.f64 	%fd3729, [const_oddDofToQuad+104];
	ld.const.f64 	%fd3728, [const_evenDofToQuad+104];
	ld.const.f64 	%fd3727, [const_oddDofToQuad+112];
	ld.const.f64 	%fd3726, [const_evenDofToQuad+112];
	ld.const.f64 	%fd3725, [const_oddDofToQuad+120];
	ld.const.f64 	%fd3724, [const_evenDofToQuad+120];
	ld.const.f64 	%fd3723, [const_oddDofToQuad+128];
	ld.const.f64 	%fd3722, [const_evenDofToQuad+128];
	ld.const.f64 	%fd3721, [const_oddDofToQuad+136];
	ld.const.f64 	%fd3720, [const_evenDofToQuad+136];
	ld.const.f64 	%fd3719, [const_oddDofToQuad+144];
	ld.const.f64 	%fd3718, [const_evenDofToQuad+144];
	ld.const.f64 	%fd3717, [const_oddDofToQuad+152];
	ld.const.f64 	%fd3716, [const_evenDofToQuad+152];
	ld.const.f64 	%fd3715, [const_oddDofToQuad+160];
	ld.const.f64 	%fd3714, [const_evenDofToQuad+160];
	ld.const.f64 	%fd3713, [const_oddDofToQuad+168];
	ld.const.f64 	%fd3712, [const_evenDofToQuad+168];
	ld.const.f64 	%fd3711, [const_oddDofToQuad+176];
	ld.const.f64 	%fd3710, [const_evenDofToQuad+176];
	ld.const.f64 	%fd3709, [const_oddDofToQuad+184];
	ld.const.f64 	%fd3708, [const_evenDofToQuad+184];
	ld.const.f64 	%fd3707, [const_oddDofToQuad+192];
	ld.const.f64 	%fd3706, [const_evenDofToQuad+192];
	ld.const.f64 	%fd3705, [const_oddDofToQuad+200];
	ld.const.f64 	%fd3704, [const_evenDofToQuad+200];
	ld.const.f64 	%fd3703, [const_oddDofToQuad+208];
	ld.const.f64 	%fd3702, [const_evenDofToQuad+208];
	ld.const.f64 	%fd3701, [const_oddDofToQuad+216];
	ld.const.f64 	%fd3700, [const_evenDofToQuad+216];
	ld.const.f64 	%fd3699, [const_oddDofToQuad+224];
	ld.const.f64 	%fd3698, [const_evenDofToQuad+224];
	ld.const.f64 	%fd3697, [const_oddDofToQuad+232];
	ld.const.f64 	%fd3696, [const_evenDofToQuad+232];
	ld.const.f64 	%fd3695, [const_oddDofToQuad+240];
	ld.const.f64 	%fd3694, [const_evenDofToQuad+240];
	ld.const.f64 	%fd3693, [const_oddDofToQuad+248];
	ld.const.f64 	%fd3692, [const_evenDofToQuad+248];
	ld.const.f64 	%fd3691, [const_oddDofToQuad+256];
	ld.const.f64 	%fd3690, [const_evenDofToQuad+256];
	ld.const.f64 	%fd3689, [const_oddDofToQuad+264];
	ld.const.f64 	%fd3688, [const_evenDofToQuad+264];
	ld.const.f64 	%fd3687, [const_oddDofToQuad+272];
	ld.const.f64 	%fd3686, [const_evenDofToQuad+272];
	ld.const.f64 	%fd3685, [const_oddDofToQuad+280];
	ld.const.f64 	%fd3684, [const_evenDofToQuad+280];
	ld.const.f64 	%fd3683, [const_oddDofToQuad+288];
	ld.const.f64 	%fd3682, [const_evenDofToQuad+288];
	ld.const.f64 	%fd3681, [const_oddDofToQuad+296];
	ld.const.f64 	%fd3680, [const_evenDofToQuad+296];
	ld.const.f64 	%fd3679, [const_oddDofToQuad+304];
	ld.const.f64 	%fd3678, [const_evenDofToQuad+304];
	ld.const.f64 	%fd3677, [const_oddDofToQuad+312];
	ld.const.f64 	%fd3676, [const_evenDofToQuad+312];
	ld.const.f64 	%fd3675, [const_oddDofToQuad+320];
	ld.const.f64 	%fd3674, [const_evenDofToQuad+320];
	ld.const.f64 	%fd3673, [const_oddDofToQuad+328];
	ld.const.f64 	%fd3672, [const_evenDofToQuad+328];
	bra.uni 	$L__BB53_7;
$L__BB53_6:
	ld.shared.f64 	%fd886, [%r8];
	ld.shared.f64 	%fd887, [%r8+1232];
	add.f64 	%fd888, %fd886, %fd887;
	sub.f64 	%fd889, %fd886, %fd887;
	ld.shared.f64 	%fd890, [%r8+112];
	ld.shared.f64 	%fd891, [%r8+1120];
	add.f64 	%fd892, %fd890, %fd891;
	sub.f64 	%fd893, %fd890, %fd891;
	ld.shared.f64 	%fd894, [%r8+224];
	ld.shared.f64 	%fd895, [%r8+1008];
	add.f64 	%fd896, %fd894, %fd895;
	sub.f64 	%fd897, %fd894, %fd895;
	ld.shared.f64 	%fd898, [%r8+336];
	ld.shared.f64 	%fd899, [%r8+896];
	add.f64 	%fd900, %fd898, %fd899;
	sub.f64 	%fd901, %fd898, %fd899;
	ld.shared.f64 	%fd902, [%r8+448];
	ld.shared.f64 	%fd903, [%r8+784];
	add.f64 	%fd904, %fd902, %fd903;
	sub.f64 	%fd905, %fd902, %fd903;
	ld.shared.f64 	%fd906, [%r8+560];
	ld.shared.f64 	%fd907, [%r8+672];
	add.f64 	%fd908, %fd906, %fd907;
	sub.f64 	%fd909, %fd906, %fd907;
	fma.rn.f64 	%fd910, %fd25, %fd888, 0d0000000000000000;
	fma.rn.f64 	%fd911, %fd26, %fd889, 0d0000000000000000;
	fma.rn.f64 	%fd912, %fd27, %fd892, %fd910;
	fma.rn.f64 	%fd913, %fd28, %fd893, %fd911;
	fma.rn.f64 	%fd914, %fd29, %fd896, %fd912;
	fma.rn.f64 	%fd915, %fd30, %fd897, %fd913;
	fma.rn.f64 	%fd916, %fd31, %fd900, %fd914;
	fma.rn.f64 	%fd917, %fd32, %fd901, %fd915;
	fma.rn.f64 	%fd918, %fd33, %fd904, %fd916;
	fma.rn.f64 	%fd919, %fd34, %fd905, %fd917;
	fma.rn.f64 	%fd920, %fd35, %fd908, %fd918;
	fma.rn.f64 	%fd921, %fd36, %fd909, %fd919;
	add.f64 	%fd922, %fd920, %fd921;
	st.shared.f64 	[%r8], %fd922;
	sub.f64 	%fd923, %fd920, %fd921;
	st.shared.f64 	[%r8+1456], %fd923;
	fma.rn.f64 	%fd924, %fd37, %fd888, 0d0000000000000000;
	fma.rn.f64 	%fd925, %fd38, %fd889, 0d0000000000000000;
	fma.rn.f64 	%fd926, %fd39, %fd892, %fd924;
	fma.rn.f64 	%fd927, %fd40, %fd893, %fd925;
	fma.rn.f64 	%fd928, %fd41, %fd896, %fd926;
	fma.rn.f64 	%fd929, %fd42, %fd897, %fd927;
	fma.rn.f64 	%fd930, %fd43, %fd900, %fd928;
	fma.rn.f64 	%fd931, %fd44, %fd901, %fd929;
	fma.rn.f64 	%fd932, %fd45, %fd904, %fd930;
	fma.rn.f64 	%fd933, %fd46, %fd905, %fd931;
	fma.rn.f64 	%fd934, %fd47, %fd908, %fd932;
	fma.rn.f64 	%fd935, %fd48, %fd909, %fd933;
	add.f64 	%fd936, %fd934, %fd935;
	st.shared.f64 	[%r8+112], %fd936;
	sub.f64 	%fd937, %fd934, %fd935;
	st.shared.f64 	[%r8+1344], %fd937;
	ld.const.f64 	%fd3731, [const_oddDofToQuad+96];
	fma.rn.f64 	%fd938, %fd3731, %fd888, 0d0000000000000000;
	ld.const.f64 	%fd3730, [const_evenDofToQuad+96];
	fma.rn.f64 	%fd939, %fd3730, %fd889, 0d0000000000000000;
	ld.const.f64 	%fd3729, [const_oddDofToQuad+104];
	fma.rn.f64 	%fd940, %fd3729, %fd892, %fd938;
	ld.const.f64 	%fd3728, [const_evenDofToQuad+104];
	fma.rn.f64 	%fd941, %fd3728, %fd893, %fd939;
	ld.const.f64 	%fd3727, [const_oddDofToQuad+112];
	fma.rn.f64 	%fd942, %fd3727, %fd896, %fd940;
	ld.const.f64 	%fd3726, [const_evenDofToQuad+112];
	fma.rn.f64 	%fd943, %fd3726, %fd897, %fd941;
	ld.const.f64 	%fd3725, [const_oddDofToQuad+120];
	fma.rn.f64 	%fd944, %fd3725, %fd900, %fd942;
	ld.const.f64 	%fd3724, [const_evenDofToQuad+120];
	fma.rn.f64 	%fd945, %fd3724, %fd901, %fd943;
	ld.const.f64 	%fd3723, [const_oddDofToQuad+128];
	fma.rn.f64 	%fd946, %fd3723, %fd904, %fd944;
	ld.const.f64 	%fd3722, [const_evenDofToQuad+128];
	fma.rn.f64 	%fd947, %fd3722, %fd905, %fd945;
	ld.const.f64 	%fd3721, [const_oddDofToQuad+136];
	fma.rn.f64 	%fd948, %fd3721, %fd908, %fd946;
	ld.const.f64 	%fd3720, [const_evenDofToQuad+136];
	fma.rn.f64 	%fd949, %fd3720, %fd909, %fd947;
	add.f64 	%fd950, %fd948, %fd949;
	st.shared.f64 	[%r8+224], %fd950;
	sub.f64 	%fd951, %fd948, %fd949;
	st.shared.f64 	[%r8+1232], %fd951;
	ld.const.f64 	%fd3719, [const_oddDofToQuad+144];
	fma.rn.f64 	%fd952, %fd3719, %fd888, 0d0000000000000000;
	ld.const.f64 	%fd3718, [const_evenDofToQuad+144];
	fma.rn.f64 	%fd953, %fd3718, %fd889, 0d0000000000000000;
	ld.const.f64 	%fd3717, [const_oddDofToQuad+152];
	fma.rn.f64 	%fd954, %fd3717, %fd892, %fd952;
	ld.const.f64 	%fd3716, [const_evenDofToQuad+152];
	fma.rn.f64 	%fd955, %fd3716, %fd893, %fd953;
	ld.const.f64 	%fd3715, [const_oddDofToQuad+160];
	fma.rn.f64 	%fd956, %fd3715, %fd896, %fd954;
	ld.const.f64 	%fd3714, [const_evenDofToQuad+160];
	fma.rn.f64 	%fd957, %fd3714, %fd897, %fd955;
	ld.const.f64 	%fd3713, [const_oddDofToQuad+168];
	fma.rn.f64 	%fd958, %fd3713, %fd900, %fd956;
	ld.const.f64 	%fd3712, [const_evenDofToQuad+168];
	fma.rn.f64 	%fd959, %fd3712, %fd901, %fd957;
	ld.const.f64 	%fd3711, [const_oddDofToQuad+176];
	fma.rn.f64 	%fd960, %fd3711, %fd904, %fd958;
	ld.const.f64 	%fd3710, [const_evenDofToQuad+176];
	fma.rn.f64 	%fd961, %fd3710, %fd905, %fd959;
	ld.const.f64 	%fd3709, [const_oddDofToQuad+184];
	fma.rn.f64 	%fd962, %fd3709, %fd908, %fd960;
	ld.const.f64 	%fd3708, [const_evenDofToQuad+184];
	fma.rn.f64 	%fd963, %fd3708, %fd909, %fd961;
	add.f64 	%fd964, %fd962, %fd963;
	st.shared.f64 	[%r8+336], %fd964;
	sub.f64 	%fd965, %fd962, %fd963;
	st.shared.f64 	[%r8+1120], %fd965;
	ld.const.f64 	%fd3707, [const_oddDofToQuad+192];
	fma.rn.f64 	%fd966, %fd3707, %fd888, 0d0000000000000000;
	ld.const.f64 	%fd3706, [const_evenDofToQuad+192];
	fma.rn.f64 	%fd967, %fd3706, %fd889, 0d0000000000000000;
	ld.const.f64 	%fd3705, [const_oddDofToQuad+200];
	fma.rn.f64 	%fd968, %fd3705, %fd892, %fd966;
	ld.const.f64 	%fd3704, [const_evenDofToQuad+200];
	fma.rn.f64 	%fd969, %fd3704, %fd893, %fd967;
	ld.const.f64 	%fd3703, [const_oddDofToQuad+208];
	fma.rn.f64 	%fd970, %fd3703, %fd896, %fd968;
	ld.const.f64 	%fd3702, [const_evenDofToQuad+208];
	fma.rn.f64 	%fd971, %fd3702, %fd897, %fd969;
	ld.const.f64 	%fd3701, [const_oddDofToQuad+216];
	fma.rn.f64 	%fd972, %fd3701, %fd900, %fd970;
	ld.const.f64 	%fd3700, [const_evenDofToQuad+216];
	fma.rn.f64 	%fd973, %fd3700, %fd901, %fd971;
	ld.const.f64 	%fd3699, [const_oddDofToQuad+224];
	fma.rn.f64 	%fd974, %fd3699, %fd904, %fd972;
	ld.const.f64 	%fd3698, [const_evenDofToQuad+224];
	fma.rn.f64 	%fd975, %fd3698, %fd905, %fd973;
	ld.const.f64 	%fd3697, [const_oddDofToQuad+232];
	fma.rn.f64 	%fd976, %fd3697, %fd908, %fd974;
	ld.const.f64 	%fd3696, [const_evenDofToQuad+232];
	fma.rn.f64 	%fd977, %fd3696, %fd909, %fd975;
	add.f64 	%fd978, %fd976, %fd977;
	st.shared.f64 	[%r8+448], %fd978;
	sub.f64 	%fd979, %fd976, %fd977;
	st.shared.f64 	[%r8+1008], %fd979;
	ld.const.f64 	%fd3695, [const_oddDofToQuad+240];
	fma.rn.f64 	%fd980, %fd3695, %fd888, 0d0000000000000000;
	ld.const.f64 	%fd3694, [const_evenDofToQuad+240];
	fma.rn.f64 	%fd981, %fd3694, %fd889, 0d0000000000000000;
	ld.const.f64 	%fd3693, [const_oddDofToQuad+248];
	fma.rn.f64 	%fd982, %fd3693, %fd892, %fd980;
	ld.const.f64 	%fd3692, [const_evenDofToQuad+248];
	fma.rn.f64 	%fd983, %fd3692, %fd893, %fd981;
	ld.const.f64 	%fd3691, [const_oddDofToQuad+256];
	fma.rn.f64 	%fd984, %fd3691, %fd896, %fd982;
	ld.const.f64 	%fd3690, [const_evenDofToQuad+256];
	fma.rn.f64 	%fd985, %fd3690, %fd897, %fd983;
	ld.const.f64 	%fd3689, [const_oddDofToQuad+264];
	fma.rn.f64 	%fd986, %fd3689, %fd900, %fd984;
	ld.const.f64 	%fd3688, [const_evenDofToQuad+264];
	fma.rn.f64 	%fd987, %fd3688, %fd901, %fd985;
	ld.const.f64 	%fd3687, [const_oddDofToQuad+272];
	fma.rn.f64 	%fd988, %fd3687, %fd904, %fd986;
	ld.const.f64 	%fd3686, [const_evenDofToQuad+272];
	fma.rn.f64 	%fd989, %fd3686, %fd905, %fd987;
	ld.const.f64 	%fd3685, [const_oddDofToQuad+280];
	fma.rn.f64 	%fd990, %fd3685, %fd908, %fd988;
	ld.const.f64 	%fd3684, [const_evenDofToQuad+280];
	fma.rn.f64 	%fd991, %fd3684, %fd909, %fd989;
	add.f64 	%fd992, %fd990, %fd991;
	st.shared.f64 	[%r8+560], %fd992;
	sub.f64 	%fd993, %fd990, %fd991;
	st.shared.f64 	[%r8+896], %fd993;
	ld.const.f64 	%fd3683, [const_oddDofToQuad+288];
	fma.rn.f64 	%fd994, %fd3683, %fd888, 0d0000000000000000;
	ld.const.f64 	%fd3682, [const_evenDofToQuad+288];
	fma.rn.f64 	%fd995, %fd3682, %fd889, 0d0000000000000000;
	ld.const.f64 	%fd3681, [const_oddDofToQuad+296];
	fma.rn.f64 	%fd996, %fd3681, %fd892, %fd994;
	ld.const.f64 	%fd3680, [const_evenDofToQuad+296];
	fma.rn.f64 	%fd997, %fd3680, %fd893, %fd995;
	ld.const.f64 	%fd3679, [const_oddDofToQuad+304];
	fma.rn.f64 	%fd998, %fd3679, %fd896, %fd996;
	ld.const.f64 	%fd3678, [const_evenDofToQuad+304];
	fma.rn.f64 	%fd999, %fd3678, %fd897, %fd997;
	ld.const.f64 	%fd3677, [const_oddDofToQuad+312];
	fma.rn.f64 	%fd1000, %fd3677, %fd900, %fd998;
	ld.const.f64 	%fd3676, [const_evenDofToQuad+312];
	fma.rn.f64 	%fd1001, %fd3676, %fd901, %fd999;
	ld.const.f64 	%fd3675, [const_oddDofToQuad+320];
	fma.rn.f64 	%fd1002, %fd3675, %fd904, %fd1000;
	ld.const.f64 	%fd3674, [const_evenDofToQuad+320];
	fma.rn.f64 	%fd1003, %fd3674, %fd905, %fd1001;
	ld.const.f64 	%fd3673, [const_oddDofToQuad+328];
	fma.rn.f64 	%fd1004, %fd3673, %fd908, %fd1002;
	ld.const.f64 	%fd3672, [const_evenDofToQuad+328];
	fma.rn.f64 	%fd1005, %fd3672, %fd909, %fd1003;
	add.f64 	%fd1006, %fd1004, %fd1005;
	st.shared.f64 	[%r8+672], %fd1006;
	sub.f64 	%fd1007, %fd1004, %fd1005;
	st.shared.f64 	[%r8+784], %fd1007;
$L__BB53_7:
	ld.param.u64 	%rd56, [_Z32massMatrixMultiplyConstantKernelILi12ELi14ELi1EEvidPKdS1_S1_S1_S1_S1_S1_Pd_param_2];
	ld.param.u32 	%r161, [_Z32massMatrixMultiplyConstantKernelILi12ELi14ELi1EEvidPKdS1_S1_S1_S1_S1_S1_Pd_param_0];
	setp.ge.s32 	%p7, %r3, %r161;
	bar.sync 	0;
	mul.hi.u16 	%rs8, %rs1, 4682;
	mul.lo.s16 	%rs9, %rs8, 14;
	sub.s16 	%rs10, %rs1, %rs9;
	cvt.u32.u16 	%r9, %rs10;
	cvt.u32.u16 	%r10, %rs8;
	mul.wide.u16 	%r31, %rs8, 1568;
	add.s32 	%r32, %r4, %r31;
	mul.wide.u16 	%r33, %rs10, 112;
	add.s32 	%r11, %r32, %r33;
	ld.shared.f64 	%fd1009, [%r11];
	ld.shared.f64 	%fd1010, [%r11+88];
	add.f64 	%fd1011, %fd1009, %fd1010;
	sub.f64 	%fd1012, %fd1009, %fd1010;
	ld.shared.f64 	%fd1013, [%r11+8];
	ld.shared.f64 	%fd1014, [%r11+80];
	add.f64 	%fd1015, %fd1013, %fd1014;
	sub.f64 	%fd1016, %fd1013, %fd1014;
	ld.shared.f64 	%fd1017, [%r11+16];
	ld.shared.f64 	%fd1018, [%r11+72];
	add.f64 	%fd1019, %fd1017, %fd1018;
	sub.f64 	%fd1020, %fd1017, %fd1018;
	ld.shared.f64 	%fd1021, [%r11+24];
	ld.shared.f64 	%fd1022, [%r11+64];
	add.f64 	%fd1023, %fd1021, %fd1022;
	sub.f64 	%fd1024, %fd1021, %fd1022;
	ld.shared.f64 	%fd1025, [%r11+32];
	ld.shared.f64 	%fd1026, [%r11+56];
	add.f64 	%fd1027, %fd1025, %fd1026;
	sub.f64 	%fd1028, %fd1025, %fd1026;
	ld.shared.f64 	%fd1029, [%r11+40];
	ld.shared.f64 	%fd1030, [%r11+48];
	add.f64 	%fd1031, %fd1029, %fd1030;
	sub.f64 	%fd1032, %fd1029, %fd1030;
	fma.rn.f64 	%fd1033, %fd25, %fd1011, 0d0000000000000000;
	fma.rn.f64 	%fd1034, %fd26, %fd1012, 0d0000000000000000;
	fma.rn.f64 	%fd1035, %fd27, %fd1015, %fd1033;
	fma.rn.f64 	%fd1036, %fd28, %fd1016, %fd1034;
	fma.rn.f64 	%fd1037, %fd29, %fd1019, %fd1035;
	fma.rn.f64 	%fd1038, %fd30, %fd1020, %fd1036;
	fma.rn.f64 	%fd1039, %fd31, %fd1023, %fd1037;
	fma.rn.f64 	%fd1040, %fd32, %fd1024, %fd1038;
	fma.rn.f64 	%fd1041, %fd33, %fd1027, %fd1039;
	fma.rn.f64 	%fd1042, %fd34, %fd1028, %fd1040;
	fma.rn.f64 	%fd1043, %fd35, %fd1031, %fd1041;
	fma.rn.f64 	%fd1044, %fd36, %fd1032, %fd1042;
	add.f64 	%fd1045, %fd1043, %fd1044;
	st.shared.f64 	[%r11], %fd1045;
	sub.f64 	%fd1046, %fd1043, %fd1044;
	st.shared.f64 	[%r11+104], %fd1046;
	fma.rn.f64 	%fd1047, %fd37, %fd1011, 0d0000000000000000;
	fma.rn.f64 	%fd1048, %fd38, %fd1012, 0d0000000000000000;
	fma.rn.f64 	%fd1049, %fd39, %fd1015, %fd1047;
	fma.rn.f64 	%fd1050, %fd40, %fd1016, %fd1048;
	fma.rn.f64 	%fd1051, %fd41, %fd1019, %fd1049;
	fma.rn.f64 	%fd1052, %fd42, %fd1020, %fd1050;
	fma.rn.f64 	%fd1053, %fd43, %fd1023, %fd1051;
	fma.rn.f64 	%fd1054, %fd44, %fd1024, %fd1052;
	fma.rn.f64 	%fd1055, %fd45, %fd1027, %fd1053;
	fma.rn.f64 	%fd1056, %fd46, %fd1028, %fd1054;
	fma.rn.f64 	%fd1057, %fd47, %fd1031, %fd1055;
	fma.rn.f64 	%fd1058, %fd48, %fd1032, %fd1056;
	add.f64 	%fd1059, %fd1057, %fd1058;
	st.shared.f64 	[%r11+8], %fd1059;
	sub.f64 	%fd1060, %fd1057, %fd1058;
	st.shared.f64 	[%r11+96], %fd1060;
	fma.rn.f64 	%fd1061, %fd3731, %fd1011, 0d0000000000000000;
	fma.rn.f64 	%fd1062, %fd3730, %fd1012, 0d0000000000000000;
	fma.rn.f64 	%fd1063, %fd3729, %fd1015, %fd1061;
	fma.rn.f64 	%fd1064, %fd3728, %fd1016, %fd1062;
	fma.rn.f64 	%fd1065, %fd3727, %fd1019, %fd1063;
	fma.rn.f64 	%fd1066, %fd3726, %fd1020, %fd1064;
	fma.rn.f64 	%fd1067, %fd3725, %fd1023, %fd1065;
	fma.rn.f64 	%fd1068, %fd3724, %fd1024, %fd1066;
	fma.rn.f64 	%fd1069, %fd3723, %fd1027, %fd1067;
	fma.rn.f64 	%fd1070, %fd3722, %fd1028, %fd1068;
	fma.rn.f64 	%fd1071, %fd3721, %fd1031, %fd1069;
	fma.rn.f64 	%fd1072, %fd3720, %fd1032, %fd1070;
	add.f64 	%fd1073, %fd1071, %fd1072;
	st.shared.f64 	[%r11+16], %fd1073;
	sub.f64 	%fd1074, %fd1071, %fd1072;
	st.shared.f64 	[%r11+88], %fd1074;
	fma.rn.f64 	%fd1075, %fd3719, %fd1011, 0d0000000000000000;
	fma.rn.f64 	%fd1076, %fd3718, %fd1012, 0d0000000000000000;
	fma.rn.f64 	%fd1077, %fd3717, %fd1015, %fd1075;
	fma.rn.f64 	%fd1078, %fd3716, %fd1016, %fd1076;
	fma.rn.f64 	%fd1079, %fd3715, %fd1019, %fd1077;
	fma.rn.f64 	%fd1080, %fd3714, %fd1020, %fd1078;
	fma.rn.f64 	%fd1081, %fd3713, %fd1023, %fd1079;
	fma.rn.f64 	%fd1082, %fd3712, %fd1024, %fd1080;
	fma.rn.f64 	%fd1083, %fd3711, %fd1027, %fd1081;
	fma.rn.f64 	%fd1084, %fd3710, %fd1028, %fd1082;
	fma.rn.f64 	%fd1085, %fd3709, %fd1031, %fd1083;
	fma.rn.f64 	%fd1086, %fd3708, %fd1032, %fd1084;
	add.f64 	%fd1087, %fd1085, %fd1086;
	st.shared.f64 	[%r11+24], %fd1087;
	sub.f64 	%fd1088, %fd1085, %fd1086;
	st.shared.f64 	[%r11+80], %fd1088;
	fma.rn.f64 	%fd1089, %fd3707, %fd1011, 0d0000000000000000;
	fma.rn.f64 	%fd1090, %fd3706, %fd1012, 0d0000000000000000;
	fma.rn.f64 	%fd1091, %fd3705, %fd1015, %fd1089;
	fma.rn.f64 	%fd1092, %fd3704, %fd1016, %fd1090;
	fma.rn.f64 	%fd1093, %fd3703, %fd1019, %fd1091;
	fma.rn.f64 	%fd1094, %fd3702, %fd1020, %fd1092;
	fma.rn.f64 	%fd1095, %fd3701, %fd1023, %fd1093;
	fma.rn.f64 	%fd1096, %fd3700, %fd1024, %fd1094;
	fma.rn.f64 	%fd1097, %fd3699, %fd1027, %fd1095;
	fma.rn.f64 	%fd1098, %fd3698, %fd1028, %fd1096;
	fma.rn.f64 	%fd1099, %fd3697, %fd1031, %fd1097;
	fma.rn.f64 	%fd1100, %fd3696, %fd1032, %fd1098;
	add.f64 	%fd1101, %fd1099, %fd1100;
	st.shared.f64 	[%r11+32], %fd1101;
	sub.f64 	%fd1102, %fd1099, %fd1100;
	st.shared.f64 	[%r11+72], %fd1102;
	fma.rn.f64 	%fd1103, %fd3695, %fd1011, 0d0000000000000000;
	fma.rn.f64 	%fd1104, %fd3694, %fd1012, 0d0000000000000000;
	fma.rn.f64 	%fd1105, %fd3693, %fd1015, %fd1103;
	fma.rn.f64 	%fd1106, %fd3692, %fd1016, %fd1104;
	fma.rn.f64 	%fd1107, %fd3691, %fd1019, %fd1105;
	fma.rn.f64 	%fd1108, %fd3690, %fd1020, %fd1106;
	fma.rn.f64 	%fd1109, %fd3689, %fd1023, %fd1107;
	fma.rn.f64 	%fd1110, %fd3688, %fd1024, %fd1108;
	fma.rn.f64 	%fd1111, %fd3687, %fd1027, %fd1109;
	fma.rn.f64 	%fd1112, %fd3686, %fd1028, %fd1110;
	fma.rn.f64 	%fd1113, %fd3685, %fd1031, %fd1111;
	fma.rn.f64 	%fd1114, %fd3684, %fd1032, %fd1112;
	add.f64 	%fd1115, %fd1113, %fd1114;
	st.shared.f64 	[%r11+40], %fd1115;
	sub.f64 	%fd1116, %fd1113, %fd1114;
	st.shared.f64 	[%r11+64], %fd1116;
	fma.rn.f64 	%fd1117, %fd3683, %fd1011, 0d0000000000000000;
	fma.rn.f64 	%fd1118, %fd3682, %fd1012, 0d0000000000000000;
	fma.rn.f64 	%fd1119, %fd3681, %fd1015, %fd1117;
	fma.rn.f64 	%fd1120, %fd3680, %fd1016, %fd1118;
	fma.rn.f64 	%fd1121, %fd3679, %fd1019, %fd1119;
	fma.rn.f64 	%fd1122, %fd3678, %fd1020, %fd1120;
	fma.rn.f64 	%fd1123, %fd3677, %fd1023, %fd1121;
	fma.rn.f64 	%fd1124, %fd3676, %fd1024, %fd1122;
	fma.rn.f64 	%fd1125, %fd3675, %fd1027, %fd1123;
	fma.rn.f64 	%fd1126, %fd3674, %fd1028, %fd1124;
	fma.rn.f64 	%fd1127, %fd3673, %fd1031, %fd1125;
	fma.rn.f64 	%fd1128, %fd3672, %fd1032, %fd1126;
	add.f64 	%fd1129, %fd1127, %fd1128;
	st.shared.f64 	[%r11+48], %fd1129;
	sub.f64 	%fd1130, %fd1127, %fd1128;
	st.shared.f64 	[%r11+56], %fd1130;
	bar.sync 	0;
	mad.lo.s32 	%r12, %r10, -1456, %r32;
	mul.wide.u16 	%r34, %rs10, 8;
	add.s32 	%r13, %r12, %r34;
	ld.shared.f64 	%fd229, [%r13];
	ld.shared.f64 	%fd230, [%r13+1568];
	ld.shared.f64 	%fd231, [%r13+3136];
	ld.shared.f64 	%fd232, [%r13+4704];
	ld.shared.f64 	%fd233, [%r13+6272];
	ld.shared.f64 	%fd234, [%r13+7840];
	ld.shared.f64 	%fd235, [%r13+9408];
	ld.shared.f64 	%fd236, [%r13+10976];
	ld.shared.f64 	%fd237, [%r13+12544];
	ld.shared.f64 	%fd238, [%r13+14112];
	ld.shared.f64 	%fd239, [%r13+15680];
	ld.shared.f64 	%fd240, [%r13+17248];
	ld.shared.f64 	%fd241, [%r13+18816];
	ld.shared.f64 	%fd242, [%r13+20384];
	mad.lo.s32 	%r35, %r3, 19208, %r1;
	cvta.to.global.u64 	%rd12, %rd56;
	mul.wide.s32 	%rd13, %r35, 8;
	add.s64 	%rd1, %rd12, %rd13;
	mov.f64 	%fd3732, 0d0000000000000000;
	mov.f64 	%fd3733, %fd3732;
	mov.f64 	%fd3734, %fd3732;
	mov.f64 	%fd3735, %fd3732;
	mov.f64 	%fd3736, %fd3732;
	mov.f64 	%fd3737, %fd3732;
	mov.f64 	%fd3738, %fd3732;
	@%p7 bra 	$L__BB53_9;
	ld.global.nc.f64 	%fd3732, [%rd1];
	ld.global.nc.f64 	%fd3733, [%rd1+21952];
	ld.global.nc.f64 	%fd3734, [%rd1+43904];
	ld.global.nc.f64 	%fd3735, [%rd1+65856];
	ld.global.nc.f64 	%fd3736, [%rd1+87808];
	ld.global.nc.f64 	%fd3737, [%rd1+109760];
	ld.global.nc.f64 	%fd3738, [%rd1+131712];
$L__BB53_9:
	ld.param.f64 	%fd3646, [_Z32massMatrixMultiplyConstantKernelILi12ELi14ELi1EEvidPKdS1_S1_S1_S1_S1_S1_Pd_param_1];
	ld.param.u32 	%r162, [_Z32massMatrixMultiplyConstantKernelILi12ELi14ELi1EEvidPKdS1_S1_S1_S1_S1_S1_Pd_param_0];
	mov.u32 	%r36, %tid.y;
	mul.lo.s32 	%r37, %r36, 1568;
	mov.u32 	%r38, _ZZ29stiffnessMatrixMultiplyDeviceILi12ELi14ELi1EEviidPKdS1_S1_S1_PAT0__AT0__AplT0_Li0E_dPdE5s_Gpr;
	add.s32 	%r39, %r38, %r37;
	mul.lo.s32 	%r40, %r10, 112;
	add.s32 	%r14, %r39, %r40;
	shl.b32 	%r41, %r9, 3;
	add.s32 	%r15, %r14, %r41;
	mov.u32 	%r42, _ZZ29stiffnessMatrixMultiplyDeviceILi12ELi14ELi1EEviidPKdS1_S1_S1_PAT0__AT0__AplT0_Li0E_dPdE5s_Gps;
	add.s32 	%r43, %r42, %r37;
	add.s32 	%r17, %r43, %r41;
	add.s32 	%r16, %r17, %r40;
	mov.u32 	%r44, _ZZ32massMatrixMultiplyConstantKernelILi12ELi14ELi1EEvidPKdS1_S1_S1_S1_S1_S1_PdE13s_QuadToQuadD;
	add.s32 	%r45, %r44, %r41;
	mov.u32 	%r46, %ctaid.x;
	add.s32 	%r47, %r46, %r36;
	setp.ge.s32 	%p8, %r47, %r162;
	mov.u32 	%r48, _ZZ32massMatrixMultiplyConstantKernelILi12ELi14ELi1EEvidPKdS1_S1_S1_S1_S1_S1_PdE6s_tmp1;
	mad.lo.s32 	%r49, %r36, 21952, %r48;
	add.s32 	%r18, %r49, %r41;
	mad.lo.s32 	%r50, %r9, 104, %r45;
	ld.shared.f64 	%fd257, [%r50];
	ld.shared.f64 	%fd1132, [%r12];
	fma.rn.f64 	%fd1133, %fd257, %fd1132, 0d0000000000000000;
	add.s32 	%r51, %r44, %r40;
	ld.shared.f64 	%fd258, [%r51];
	ld.shared.f64 	%fd1134, [%r18];
	fma.rn.f64 	%fd1135, %fd258, %fd1134, 0d0000000000000000;
	ld.shared.f64 	%fd1136, [_ZZ32massMatrixMultiplyConstantKernelILi12ELi14ELi1EEvidPKdS1_S1_S1_S1_S1_S1_PdE13s_QuadToQuadD];
	fma.rn.f64 	%fd1137, %fd1136, %fd229, 0d0000000000000000;
	ld.shared.f64 	%fd259, [%r50+8];
	ld.shared.f64 	%fd1138, [%r12+8];
	fma.rn.f64 	%fd1139, %fd259, %fd1138, %fd1133;
	ld.shared.f64 	%fd260, [%r51+8];
	ld.shared.f64 	%fd1140, [%r18+112];
	fma.rn.f64 	%fd1141, %fd260, %fd1140, %fd1135;
	ld.shared.f64 	%fd1142, [_ZZ32massMatrixMultiplyConstantKernelILi12ELi14ELi1EEvidPKdS1_S1_S1_S1_S1_S1_PdE13s_QuadToQuadD+8];
	fma.rn.f64 	%fd1143, %fd1142, %fd230, %fd1137;
	ld.shared.f64 	%fd261, [%r50+16];
	ld.shared.f64 	%fd1144, [%r12+16];
	fma.rn.f64 	%fd1145, %fd261, %fd1144, %fd1139;
	ld.shared.f64 	%fd262, [%r51+16];
	ld.shared.f64 	%fd1146, [%r18+224];
	fma.rn.f64 	%fd1147, %fd262, %fd1146, %fd1141;
	ld.shared.f64 	%fd1148, [_ZZ32massMatrixMultiplyConstantKernelILi12ELi14ELi1EEvidPKdS1_S1_S1_S1_S1_S1_PdE13s_QuadToQuadD+16];
	fma.rn.f64 	%fd1149, %fd1148, %fd231, %fd1143;
	ld.shared.f64 	%fd263, [%r50+24];
	ld.shared.f64 	%fd1150, [%r12+24];
	fma.rn.f64 	%fd1151, %fd263, %fd1150, %fd1145;
	ld.shared.f64 	%fd264, [%r51+24];
	ld.shared.f64 	%fd1152, [%r18+336];
	fma.rn.f64 	%fd1153, %fd264, %fd1152, %fd1147;
	ld.shared.f64 	%fd1154, [_ZZ32massMatrixMultiplyConstantKernelILi12ELi14ELi1EEvidPKdS1_S1_S1_S1_S1_S1_PdE13s_QuadToQuadD+24];
	fma.rn.f64 	%fd1155, %fd1154, %fd232, %fd1149;
	ld.shared.f64 	%fd265, [%r50+32];
	ld.shared.f64 	%fd1156, [%r12+32];
	fma.rn.f64 	%fd1157, %fd265, %fd1156, %fd1151;
	ld.shared.f64 	%fd266, [%r51+32];
	ld.shared.f64 	%fd1158, [%r18+448];
	fma.rn.f64 	%fd1159, %fd266, %fd1158, %fd1153;
	ld.shared.f64 	%fd1160, [_ZZ32massMatrixMultiplyConstantKernelILi12ELi14ELi1EEvidPKdS1_S1_S1_S1_S1_S1_PdE13s_QuadToQuadD+32];
	fma.rn.f64 	%fd1161, %fd1160, %fd233, %fd1155;
	ld.shared.f64 	%fd267, [%r50+40];
	ld.shared.f64 	%fd1162, [%r12+40];
	fma.rn.f64 	%fd1163, %fd267, %fd1162, %fd1157;
	ld.shared.f64 	%fd268, [%r51+40];
	ld.shared.f64 	%fd1164, [%r18+560];
	fma.rn.f64 	%fd1165, %fd268, %fd1164, %fd1159;
	ld.shared.f64 	%fd1166, [_ZZ32massMatrixMultiplyConstantKernelILi12ELi14ELi1EEvidPKdS1_S1_S1_S1_S1_S1_PdE13s_QuadToQuadD+40];
	fma.rn.f64 	%fd1167, %fd1166, %fd234, %fd1161;
	ld.shared.f64 	%fd269, [%r50+48];
	ld.shared.f64 	%fd1168, [%r12+48];
	fma.rn.f64 	%fd1169, %fd269, %fd1168, %fd1163;
	ld.shared.f64 	%fd270, [%r51+48];
	ld.shared.f64 	%fd1170, [%r18+672];
	fma.rn.f64 	%fd1171, %fd270, %fd1170, %fd1165;
	ld.shared.f64 	%fd1172, [_ZZ32massMatrixMultiplyConstantKernelILi12ELi14ELi1EEvidPKdS1_S1_S1_S1_S1_S1_PdE13s_QuadToQuadD+48];
	fma.rn.f64 	%fd1173, %fd1172, %fd235, %fd1167;
	ld.shared.f64 	%fd271, [%r50+56];
	ld.shared.f64 	%fd1174, [%r12+56];
	fma.rn.f64 	%fd1175, %fd271, %fd1174, %fd1169;
	ld.shared.f64 	%fd272, [%r51+56];
	ld.shared.f64 	%fd1176, [%r18+784];
	fma.rn.f64 	%fd1177, %fd272, %fd1176, %fd1171;
	ld.shared.f64 	%fd1178, [_ZZ32massMatrixMultiplyConstantKernelILi12ELi14ELi1EEvidPKdS1_S1_S1_S1_S1_S1_PdE13s_QuadToQuadD+56];
	fma.rn.f64 	%fd1179, %fd1178, %fd236, %fd1173;
	ld.shared.f64 	%fd273, [%r50+64];
	ld.shared.f64 	%fd1180, [%r12+64];
	fma.rn.f64 	%fd1181, %fd273, %fd1180, %fd1175;
	ld.shared.f64 	%fd274, [%r51+64];
	ld.shared.f64 	%fd1182, [%r18+896];
	fma.rn.f64 	%fd1183, %fd274, %fd1182, %fd1177;
	ld.shared.f64 	%fd1184, [_ZZ32massMatrixMultiplyConstantKernelILi12ELi14ELi1EEvidPKdS1_S1_S1_S1_S1_S1_PdE13s_QuadToQuadD+64];
	fma.rn.f64 	%fd1185, %fd1184, %fd237, %fd1179;
	ld.shared.f64 	%fd275, [%r50+72];
	ld.shared.f64 	%fd1186, [%r12+72];
	fma.rn.f64 	%fd1187, %fd275, %fd1186, %fd1181;
	ld.shared.f64 	%fd276, [%r51+72];
	ld.shared.f64 	%fd1188, [%r18+1008];
	fma.rn.f64 	%fd1189, %fd276, %fd1188, %fd1183;
	ld.shared.f64 	%fd1190, [_ZZ32massMatrixMultiplyConstantKernelILi12ELi14ELi1EEvidPKdS1_S1_S1_S1_S1_S1_PdE13s_QuadToQuadD+72];
	fma.rn.f64 	%fd1191, %fd1190, %fd238, %fd1185;
	ld.shared.f64 	%fd277, [%r50+80];
	ld.shared.f64 	%fd1192, [%r12+80];
	fma.rn.f64 	%fd1193, %fd277, %fd1192, %fd1187;
	ld.shared.f64 	%fd278, [%r51+80];
	ld.shared.f64 	%fd1194, [%r18+1120];
	fma.rn.f64 	%fd1195, %fd278, %fd1194, %fd1189;
	ld.shared.f64 	%fd1196, [_ZZ32massMatrixMultiplyConstantKernelILi12ELi14ELi1EEvidPKdS1_S1_S1_S1_S1_S1_PdE13s_QuadToQuadD+80];
	fma.rn.f64 	%fd1197, %fd1196, %fd239, %fd1191;
	ld.shared.f64 	%fd279, [%r50+88];
	ld.shared.f64 	%fd1198, [%r12+88];
	fma.rn.f64 	%fd1199, %fd279, %fd1198, %fd1193;
	ld.shared.f64 	%fd280, [%r51+88];
	ld.shared.f64 	%fd1200, [%r18+1232];
	fma.rn.f64 	%fd1201, %fd280, %fd1200, %fd1195;
	ld.shared.f64 	%fd1202, [_ZZ32massMatrixMultiplyConstantKernelILi12ELi14ELi1EEvidPKdS1_S1_S1_S1_S1_S1_PdE13s_QuadToQuadD+88];
	fma.rn.f64 	%fd1203, %fd1202, %fd240, %fd1197;
	ld.shared.f64 	%fd281, [%r50+96];
	ld.shared.f64 	%fd1204, [%r12+96];
	fma.rn.f64 	%fd1205, %fd281, %fd1204, %fd1199;
	ld.shared.f64 	%fd282, [%r51+96];
	ld.shared.f64 	%fd1206, [%r18+1344];
	fma.rn.f64 	%fd1207, %fd282, %fd1206, %fd1201;
	ld.shared.f64 	%fd1208, [_ZZ32massMatrixMultiplyConstantKernelILi12ELi14ELi1EEvidPKdS1_S1_S1_S1_S1_S1_PdE13s_QuadToQuadD+96];
	fma.rn.f64 	%fd1209, %fd1208, %fd241, %fd1203;
	ld.shared.f64 	%fd283, [%r50+104];
	ld.shared.f64 	%fd1210, [%r12+104];
	fma.rn.f64 	%fd1211, %fd283, %fd1210, %fd1205;
	ld.shared.f64 	%fd284, [%r51+104];
	ld.shared.f64 	%fd1212, [%r18+1456];
	fma.rn.f64 	%fd1213, %fd284, %fd1212, %fd1207;
	ld.shared.f64 	%fd1214, [_ZZ32massMatrixMultiplyConstantKernelILi12ELi14ELi1EEvidPKdS1_S1_S1_S1_S1_S1_PdE13s_QuadToQuadD+104];
	fma.rn.f64 	%fd1215, %fd1214, %fd242, %fd1209;
	bar.sync 	0;
	mul.f64 	%fd1216, %fd3733, %fd1213;
	fma.rn.f64 	%fd1217, %fd3732, %fd1211, %fd1216;
	fma.rn.f64 	%fd1218, %fd3734, %fd1215, %fd1217;
	st.shared.f64 	[%r15], %fd1218;
	mul.f64 	%fd1219, %fd3735, %fd1213;
	fma.rn.f64 	%fd1220, %fd3733, %fd1211, %fd1219;
	fma.rn.f64 	%fd1221, %fd3736, %fd1215, %fd1220;
	st.shared.f64 	[%r16], %fd1221;
	mul.f64 	%fd1222, %fd3736, %fd1213;
	fma.rn.f64 	%fd1223, %fd3734, %fd1211, %fd1222;
	fma.rn.f64 	%fd1224, %fd3737, %fd1215, %fd1223;
	mul.f64 	%fd1225, %fd3646, %fd3738;
	bar.sync 	0;
	ld.shared.f64 	%fd285, [%r45];
	ld.shared.f64 	%fd1226, [%r14];
	mul.f64 	%fd1227, %fd285, %fd1226;
	fma.rn.f64 	%fd1228, %fd1225, %fd229, %fd1227;
	mad.lo.s32 	%r52, %r10, -104, %r51;
	ld.shared.f64 	%fd286, [%r52];
	ld.shared.f64 	%fd1229, [%r17];
	fma.rn.f64 	%fd1230, %fd286, %fd1229, %fd1228;
	fma.rn.f64 	%fd1231, %fd1224, %fd1136, 0d0000000000000000;
	mad.lo.s32 	%r53, %r9, -104, %r50;
	ld.shared.f64 	%fd287, [%r53+112];
	ld.shared.f64 	%fd1232, [%r14+8];
	fma.rn.f64 	%fd1233, %fd287, %fd1232, %fd1230;
	ld.shared.f64 	%fd288, [%r52+112];
	ld.shared.f64 	%fd1234, [%r17+112];
	fma.rn.f64 	%fd1235, %fd288, %fd1234, %fd1233;
	fma.rn.f64 	%fd289, %fd1224, %fd1142, 0d0000000000000000;
	ld.shared.f64 	%fd290, [%r53+224];
	ld.shared.f64 	%fd1236, [%r14+16];
	fma.rn.f64 	%fd1237, %fd290, %fd1236, %fd1235;
	ld.shared.f64 	%fd291, [%r52+224];
	ld.shared.f64 	%fd1238, [%r17+224];
	fma.rn.f64 	%fd1239, %fd291, %fd1238, %fd1237;
	fma.rn.f64 	%fd292, %fd1224, %fd1148, 0d0000000000000000;
	ld.shared.f64 	%fd293, [%r53+336];
	ld.shared.f64 	%fd1240, [%r14+24];
	fma.rn.f64 	%fd1241, %fd293, %fd1240, %fd1239;
	ld.shared.f64 	%fd294, [%r52+336];
	ld.shared.f64 	%fd1242, [%r17+336];
	fma.rn.f64 	%fd1243, %fd294, %fd1242, %fd1241;
	fma.rn.f64 	%fd295, %fd1224, %fd1154, 0d0000000000000000;
	ld.shared.f64 	%fd296, [%r53+448];
	ld.shared.f64 	%fd1244, [%r14+32];
	fma.rn.f64 	%fd1245, %fd296, %fd1244, %fd1243;
	ld.shared.f64 	%fd297, [%r52+448];
	ld.shared.f64 	%fd1246, [%r17+448];
	fma.rn.f64 	%fd1247, %fd297, %fd1246, %fd1245;
	fma.rn.f64 	%fd298, %fd1224, %fd1160, 0d0000000000000000;
	ld.shared.f64 	%fd299, [%r53+560];
	ld.shared.f64 	%fd1248, [%r14+40];
	fma.rn.f64 	%fd1249, %fd299, %fd1248, %fd1247;
	ld.shared.f64 	%fd300, [%r52+560];
	ld.shared.f64 	%fd1250, [%r17+560];
	fma.rn.f64 	%fd1251, %fd300, %fd1250, %fd1249;
	fma.rn.f64 	%fd301, %fd1224, %fd1166, 0d0000000000000000;
	ld.shared.f64 	%fd302, [%r53+672];
	ld.shared.f64 	%fd1252, [%r14+48];
	fma.rn.f64 	%fd1253, %fd302, %fd1252, %fd1251;
	ld.shared.f64 	%fd303, [%r52+672];
	ld.shared.f64 	%fd1254, [%r17+672];
	fma.rn.f64 	%fd1255, %fd303, %fd1254, %fd1253;
	fma.rn.f64 	%fd304, %fd1224, %fd1172, 0d0000000000000000;
	ld.shared.f64 	%fd305, [%r53+784];
	ld.shared.f64 	%fd1256, [%r14+56];
	fma.rn.f64 	%fd1257, %fd305, %fd1256, %fd1255;
	ld.shared.f64 	%fd306, [%r52+784];
	ld.shared.f64 	%fd1258, [%r17+784];
	fma.rn.f64 	%fd1259, %fd306, %fd1258, %fd1257;
	fma.rn.f64 	%fd307, %fd1224, %fd1178, 0d0000000000000000;
	ld.shared.f64 	%fd308, [%r53+896];
	ld.shared.f64 	%fd1260, [%r14+64];
	fma.rn.f64 	%fd1261, %fd308, %fd1260, %fd1259;
	ld.shared.f64 	%fd309, [%r52+896];
	ld.shared.f64 	%fd1262, [%r17+896];
	fma.rn.f64 	%fd1263, %fd309, %fd1262, %fd1261;
	fma.rn.f64 	%fd310, %fd1224, %fd1184, 0d0000000000000000;
	ld.shared.f64 	%fd311, [%r53+1008];
	ld.shared.f64 	%fd1264, [%r14+72];
	fma.rn.f64 	%fd1265, %fd311, %fd1264, %fd1263;
	ld.shared.f64 	%fd312, [%r52+1008];
	ld.shared.f64 	%fd1266, [%r17+1008];
	fma.rn.f64 	%fd1267, %fd312, %fd1266, %fd1265;
	fma.rn.f64 	%fd313, %fd1224, %fd1190, 0d0000000000000000;
	ld.shared.f64 	%fd314, [%r53+1120];
	ld.shared.f64 	%fd1268, [%r14+80];
	fma.rn.f64 	%fd1269, %fd314, %fd1268, %fd1267;
	ld.shared.f64 	%fd315, [%r52+1120];
	ld.shared.f64 	%fd1270, [%r17+1120];
	fma.rn.f64 	%fd1271, %fd315, %fd1270, %fd1269;
	fma.rn.f64 	%fd316, %fd1224, %fd1196, 0d0000000000000000;
	ld.shared.f64 	%fd317, [%r53+1232];
	ld.shared.f64 	%fd1272, [%r14+88];
	fma.rn.f64 	%fd1273, %fd317, %fd1272, %fd1271;
	ld.shared.f64 	%fd318, [%r52+1232];
	ld.shared.f64 	%fd1274, [%r17+1232];
	fma.rn.f64 	%fd1275, %fd318, %fd1274, %fd1273;
	fma.rn.f64 	%fd319, %fd1224, %fd1202, 0d0000000000000000;
	ld.shared.f64 	%fd320, [%r53+1344];
	ld.shared.f64 	%fd1276, [%r14+96];
	fma.rn.f64 	%fd1277, %fd320, %fd1276, %fd1275;
	ld.shared.f64 	%fd321, [%r52+1344];
	ld.shared.f64 	%fd1278, [%r17+1344];
	fma.rn.f64 	%fd1279, %fd321, %fd1278, %fd1277;
	fma.rn.f64 	%fd322, %fd1224, %fd1208, 0d0000000000000000;
	ld.shared.f64 	%fd323, [%r53+1456];
	ld.shared.f64 	%fd1280, [%r14+104];
	fma.rn.f64 	%fd1281, %fd323, %fd1280, %fd1279;
	ld.shared.f64 	%fd324, [%r52+1456];
	ld.shared.f64 	%fd1282, [%r17+1456];
	fma.rn.f64 	%fd1283, %fd324, %fd1282, %fd1281;
	fma.rn.f64 	%fd325, %fd1224, %fd1214, 0d0000000000000000;
	add.f64 	%fd326, %fd1283, %fd1231;
	mov.f64 	%fd3739, 0d0000000000000000;
	mov.f64 	%fd3740, %fd3739;
	mov.f64 	%fd3741, %fd3739;
	mov.f64 	%fd3742, %fd3739;
	mov.f64 	%fd3743, %fd3739;
	mov.f64 	%fd3744, %fd3739;
	mov.f64 	%fd3745, %fd3739;
	@%p8 bra 	$L__BB53_11;
	ld.param.u64 	%rd57, [_Z32massMatrixMultiplyConstantKernelILi12ELi14ELi1EEvidPKdS1_S1_S1_S1_S1_S1_Pd_param_2];
	cvta.to.global.u64 	%rd14, %rd57;
	mov.u32 	%r54, %ctaid.x;
	mov.u32 	%r55, %tid.y;
	add.s32 	%r56, %r54, %r55;
	mov.u32 	%r57, %tid.x;
	mad.lo.s32 	%r58, %r56, 19208, %r57;
	mul.wide.s32 	%rd15, %r58, 8;
	add.s64 	%rd16, %rd14, %rd15;
	ld.global.nc.f64 	%fd3739, [%rd16+1568];
	ld.global.nc.f64 	%fd3740, [%rd16+23520];
	ld.global.nc.f64 	%fd3741, [%rd16+45472];
	ld.global.nc.f64 	%fd3742, [%rd16+67424];
	ld.global.nc.f64 	%fd3743, [%rd16+89376];
	ld.global.nc.f64 	%fd3744, [%rd16+111328];
	ld.global.nc.f64 	%fd3745, [%rd16+133280];
$L__BB53_11:
	ld.param.f64 	%fd3647, [_Z32massMatrixMultiplyConstantKernelILi12ELi14ELi1EEvidPKdS1_S1_S1_S1_S1_S1_Pd_param_1];
	ld.param.u32 	%r163, [_Z32massMatrixMultiplyConstantKernelILi12ELi14ELi1EEvidPKdS1_S1_S1_S1_S1_S1_Pd_param_0];
	mov.u32 	%r59, %ctaid.x;
	mov.u32 	%r60, %tid.y;
	add.s32 	%r61, %r59, %r60;
	setp.ge.s32 	%p9, %r61, %r163;
	ld.shared.f64 	%fd1285, [%r12+1568];
	fma.rn.f64 	%fd1286, %fd257, %fd1285, 0d0000000000000000;
	ld.shared.f64 	%fd1287, [%r18+1568];
	fma.rn.f64 	%fd1288, %fd258, %fd1287, 0d0000000000000000;
	ld.shared.f64 	%fd1289, [_ZZ32massMatrixMultiplyConstantKernelILi12ELi14ELi1EEvidPKdS1_S1_S1_S1_S1_S1_PdE13s_QuadToQuadD+112];
	fma.rn.f64 	%fd1290, %fd1289, %fd229, 0d0000000000000000;
	ld.shared.f64 	%fd1291, [%r12+1576];
	fma.rn.f64 	%fd1292, %fd259, %fd1291, %fd1286;
	ld.shared.f64 	%fd1293, [%r18+1680];
	fma.rn.f64 	%fd1294, %fd260, %fd1293, %fd1288;
	ld.shared.f64 	%fd1295, [_ZZ32massMatrixMultiplyConstantKernelILi12ELi14ELi1EEvidPKdS1_S1_S1_S1_S1_S1_PdE13s_QuadToQuadD+120];
	fma.rn.f64 	%fd1296, %fd1295, %fd230, %fd1290;
	ld.shared.f64 	%fd1297, [%r12+1584];
	fma.rn.f64 	%fd1298, %fd261, %fd1297, %fd1292;
	ld.shared.f64 	%fd1299, [%r18+1792];
	fma.rn.f64 	%fd1300, %fd262, %fd1299, %fd1294;
	ld.shared.f64 	%fd1301, [_ZZ32massMatrixMultiplyConstantKernelILi12ELi14ELi1EEvidPKdS1_S1_S1_S1_S1_S1_PdE13s_QuadToQuadD+128];
	fma.rn.f64 	%fd1302, %fd1301, %fd231, %fd1296;
	ld.shared.f64 	%fd1303, [%r12+1592];
	fma.rn.f64 	%fd1304, %fd263, %fd1303, %fd1298;
	ld.shared.f64 	%fd1305, [%r18+1904];
	fma.rn.f64 	%fd1306, %fd264, %fd1305, %fd1300;
	ld.shared.f64 	%fd1307, [_ZZ32massMatrixMultiplyConstantKernelILi12ELi14ELi1EEvidPKdS1_S1_S1_S1_S1_S1_PdE13s_QuadToQuadD+136];
	fma.rn.f64 	%fd1308, %fd1307, %fd232, %fd1302;
	ld.shared.f64 	%fd1309, [%r12+1600];
	fma.rn.f64 	%fd1310, %fd265, %fd1309, %fd1304;
	ld.shared.f64 	%fd1311, [%r18+2016];
	fma.rn.f64 	%fd1312, %fd266, %fd1311, %fd1306;
	ld.shared.f64 	%fd1313, [_ZZ32massMatrixMultiplyConstantKernelILi12ELi14ELi1EEvidPKdS1_S1_S1_S1_S1_S1_PdE13s_QuadToQuadD+144];
	fma.rn.f64 	%fd1314, %fd1313, %fd233, %fd1308;
	ld.shared.f64 	%fd1315, [%r12+1608];
	fma.rn.f64 	%fd1316, %fd267, %fd1315, %fd1310;
	ld.shared.f64 	%fd1317, [%r18+2128];
	fma.rn.f64 	%fd1318, %fd268, %fd1317, %fd1312;
	ld.shared.f64 	%fd1319, [_ZZ32massMatrixMultiplyConstantKernelILi12ELi14ELi1EEvidPKdS1_S1_S1_S1_S1_S1_PdE13s_QuadToQuadD+152];
	fma.rn.f64 	%fd1320, %fd1319, %fd234, %fd1314;
	ld.shared.f64 	%fd1321, [%r12+1616];
	fma.rn.f64 	%fd1322, %fd269, %fd1321, %fd1316;
	ld.shared.f64 	%fd1323, [%r18+2240];
	fma.rn.f64 	%fd1324, %fd270, %fd1323, %fd1318;
	ld.shared.f64 	%fd1325, [_ZZ32massMatrixMultiplyConstantKernelILi12ELi14ELi1EEvidPKdS1_S1_S1_S1_S1_S1_PdE13s_QuadToQuadD+160];
	fma.rn.f64 	%fd1326, %fd1325, %fd235, %fd1320;
	ld.shared.f64 	%fd1327, [%r12+1624];
	fma.rn.f64 	%fd1328, %fd271, %fd1327, %fd1322;
	ld.shared.f64 	%fd1329, [%r18+2352];
	fma.rn.f64 	%fd1330, %fd272, %fd1329, %fd1324;
	ld.shared.f64 	%fd1331, [_ZZ32massMatrixMultiplyConstantKernelILi12ELi14ELi1EEvidPKdS1_S1_S1_S1_S1_S1_PdE13s_QuadToQuadD+168];
	fma.rn.f64 	%fd1332, %fd1331, %fd236, %fd1326;
	ld.shared.f64 	%fd1333, [%r12+1632];
	fma.rn.f64 	%fd1334, %fd273, %fd1333, %fd1328;
	ld.shared.f64 	%fd1335, [%r18+2464];
	fma.rn.f64 	%fd1336, %fd274, %fd1335, %fd1330;
	ld.shared.f64 	%fd1337, [_ZZ32massMatrixMultiplyConstantKernelILi12ELi14ELi1EEvidPKdS1_S1_S1_S1_S1_S1_PdE13s_QuadToQuadD+176];
	fma.rn.f64 	%fd1338, %fd1337, %fd237, %fd1332;
	ld.shared.f64 	%fd1339, [%r12+1640];
	fma.rn.f64 	%fd1340, %fd275, %fd1339, %fd1334;
	ld.shared.f64 	%fd1341, [%r18+2576];
	fma.rn.f64 	%fd1342, %fd276, %fd1341, %fd1336;
	ld.shared.f64 	%fd1343, [_ZZ32massMatrixMultiplyConstantKernelILi12ELi14ELi1EEvidPKdS1_S1_S1_S1_S1_S1_PdE13s_QuadToQuadD+184];
	fma.rn.f64 	%fd1344, %fd1343, %fd238, %fd1338;
	ld.shared.f64 	%fd1345, [%r12+1648];
	fma.rn.f64 	%fd1346, %fd277, %fd1345, %fd1340;
	ld.shared.f64 	%fd1347, [%r18+2688];
	fma.rn.f64 	%fd1348, %fd278, %fd1347, %fd1342;
	ld.shared.f64 	%fd1349, [_ZZ32massMatrixMultiplyConstantKernelILi12ELi14ELi1EEvidPKdS1_S1_S1_S1_S1_S1_PdE13s_QuadToQuadD+192];
	fma.rn.f64 	%fd1350, %fd1349, %fd239, %fd1344;
	ld.shared.f64 	%fd1351, [%r12+1656];
	fma.rn.f64 	%fd1352, %fd279, %fd1351, %fd1346;
	ld.shared.f64 	%fd1353, [%r18+2800];
	fma.rn.f64 	%fd1354, %fd280, %fd1353, %fd1348;
	ld.shared.f64 	%fd1355, [_ZZ32massMatrixMultiplyConstantKernelILi12ELi14ELi1EEvidPKdS1_S1_S1_S1_S1_S1_PdE13s_QuadToQuadD+200];
	fma.rn.f64 	%fd1356, %fd1355, %fd240, %fd1350;
	ld.shared.f64 	%fd1357, [%r12+1664];
	fma.rn.f64 	%fd1358, %fd281, %fd1357, %fd1352;
	ld.shared.f64 	%fd1359, [%r18+2912];
	fma.rn.f64 	%fd1360, %fd282, %fd1359, %fd1354;
	ld.shared.f64 	%fd1361, [_ZZ32massMatrixMultiplyConstantKernelILi12ELi14ELi1EEvidPKdS1_S1_S1_S1_S1_S1_PdE13s_QuadToQuadD+208];
	fma.rn.f64 	%fd1362, %fd1361, %fd241, %fd1356;
	ld.shared.f64 	%fd1363, [%r12+1672];
	fma.rn.f64 	%fd1364, %fd283, %fd1363, %fd1358;
	ld.shared.f64 	%fd1365, [%r18+3024];
	fma.rn.f64 	%fd1366, %fd284, %fd1365, %fd1360;
	ld.shared.f64 	%fd1367, [_ZZ32massMatrixMultiplyConstantKernelILi12ELi14ELi1EEvidPKdS1_S1_S1_S1_S1_S1_PdE13s_QuadToQuadD+216];
	fma.rn.f64 	%fd1368, %fd1367, %fd242, %fd1362;
	bar.sync 	0;
	mul.f64 	%fd1369, %fd3740, %fd1366;
	fma.rn.f64 	%fd1370, %fd3739, %fd1364, %fd1369;
	fma.rn.f64 	%fd1371, %fd3741, %fd1368, %fd1370;
	st.shared.f64 	[%r15], %fd1371;
	mul.f64 	%fd1372, %fd3742, %fd1366;
	fma.rn.f64 	%fd1373, %fd3740, %fd1364, %fd1372;
	fma.rn.f64 	%fd1374, %fd3743, %fd1368, %fd1373;
	st.shared.f64 	[%r16], %fd1374;
	mul.f64 	%fd1375, %fd3743, %fd1366;
	fma.rn.f64 	%fd1376, %fd3741, %fd1364, %fd1375;
	fma.rn.f64 	%fd1377, %fd3744, %fd1368, %fd1376;
	mul.f64 	%fd1378, %fd3647, %fd3745;
	bar.sync 	0;
	ld.shared.f64 	%fd1379, [%r14];
	mul.f64 	%fd1380, %fd285, %fd1379;
	fma.rn.f64 	%fd1381, %fd1378, %fd230, %fd1380;
	ld.shared.f64 	%fd1382, [%r17];
	fma.rn.f64 	%fd1383, %fd286, %fd1382, %fd1381;
	fma.rn.f64 	%fd341, %fd1377, %fd1289, %fd326;
	ld.shared.f64 	%fd1384, [%r14+8];
	fma.rn.f64 	%fd1385, %fd287, %fd1384, %fd1383;
	ld.shared.f64 	%fd1386, [%r17+112];
	fma.rn.f64 	%fd1387, %fd288, %fd1386, %fd1385;
	fma.rn.f64 	%fd1388, %fd1377, %fd1295, %fd289;
	ld.shared.f64 	%fd1389, [%r14+16];
	fma.rn.f64 	%fd1390, %fd290, %fd1389, %fd1387;
	ld.shared.f64 	%fd1391, [%r17+224];
	fma.rn.f64 	%fd1392, %fd291, %fd1391, %fd1390;
	fma.rn.f64 	%fd342, %fd1377, %fd1301, %fd292;
	ld.shared.f64 	%fd1393, [%r14+24];
	fma.rn.f64 	%fd1394, %fd293, %fd1393, %fd1392;
	ld.shared.f64 	%fd1395, [%r17+336];
	fma.rn.f64 	%fd1396, %fd294, %fd1395, %fd1394;
	fma.rn.f64 	%fd343, %fd1377, %fd1307, %fd295;
	ld.shared.f64 	%fd1397, [%r14+32];
	fma.rn.f64 	%fd1398, %fd296, %fd1397, %fd1396;
	ld.shared.f64 	%fd1399, [%r17+448];
	fma.rn.f64 	%fd1400, %fd297, %fd1399, %fd1398;
	fma.rn.f64 	%fd344, %fd1377, %fd1313, %fd298;
	ld.shared.f64 	%fd1401, [%r14+40];
	fma.rn.f64 	%fd1402, %fd299, %fd1401, %fd1400;
	ld.shared.f64 	%fd1403, [%r17+560];
	fma.rn.f64 	%fd1404, %fd300, %fd1403, %fd1402;
	fma.rn.f64 	%fd345, %fd1377, %fd1319, %fd301;
	ld.shared.f64 	%fd1405, [%r14+48];
	fma.rn.f64 	%fd1406, %fd302, %fd1405, %fd1404;
	ld.shared.f64 	%fd1407, [%r17+672];
	fma.rn.f64 	%fd1408, %fd303, %fd1407, %fd1406;
	fma.rn.f64 	%fd346, %fd1377, %fd1325, %fd304;
	ld.shared.f64 	%fd1409, [%r14+56];
	fma.rn.f64 	%fd1410, %fd305, %fd1409, %fd1408;
	ld.shared.f64 	%fd1411, [%r17+784];
	fma.rn.f64 	%fd1412, %fd306, %fd1411, %fd1410;
	fma.rn.f64 	%fd347, %fd1377, %fd1331, %fd307;
	ld.shared.f64 	%fd1413, [%r14+64];
	fma.rn.f64 	%fd1414, %fd308, %fd1413, %fd1412;
	ld.shared.f64 	%fd1415, [%r17+896];
	fma.rn.f64 	%fd1416, %fd309, %fd1415, %fd1414;
	fma.rn.f64 	%fd348, %fd1377, %fd1337, %fd310;
	ld.shared.f64 	%fd1417, [%r14+72];
	fma.rn.f64 	%fd1418, %fd311, %fd1417, %fd1416;
	ld.shared.f64 	%fd1419, [%r17+1008];
	fma.rn.f64 	%fd1420, %fd312, %fd1419, %fd1418;
	fma.rn.f64 	%fd349, %fd1377, %fd1343, %fd313;
	ld.shared.f64 	%fd1421, [%r14+80];
	fma.rn.f64 	%fd1422, %fd314, %fd1421, %fd1420;
	ld.shared.f64 	%fd1423, [%r17+1120];
	fma.rn.f64 	%fd1424, %fd315, %fd1423, %fd1422;
	fma.rn.f64 	%fd350, %fd1377, %fd1349, %fd316;
	ld.shared.f64 	%fd1425, [%r14+88];
	fma.rn.f64 	%fd1426, %fd317, %fd1425, %fd1424;
	ld.shared.f64 	%fd1427, [%r17+1232];
	fma.rn.f64 	%fd1428, %fd318, %fd1427, %fd1426;
	fma.rn.f64 	%fd351, %fd1377, %fd1355, %fd319;
	ld.shared.f64 	%fd1429, [%r14+96];
	fma.rn.f64 	%fd1430, %fd320, %fd1429, %fd1428;
	ld.shared.f64 	%fd1431, [%r17+1344];
	fma.rn.f64 	%fd1432, %fd321, %fd1431, %fd1430;
	fma.rn.f64 	%fd352, %fd1377, %fd1361, %fd322;
	ld.shared.f64 	%fd1433, [%r14+104];
	fma.rn.f64 	%fd1434, %fd323, %fd1433, %fd1432;
	ld.shared.f64 	%fd1435, [%r17+1456];
	fma.rn.f64 	%fd1436, %fd324, %fd1435, %fd1434;
	fma.rn.f64 	%fd353, %fd1377, %fd1367, %fd325;
	add.f64 	%fd354, %fd1436, %fd1388;
	mov.f64 	%fd3746, 0d0000000000000000;
	mov.f64 	%fd3747, %fd3746;
	mov.f64 	%fd3748, %fd3746;
	mov.f64 	%fd3749, %fd3746;
	mov.f64 	%fd3750, %fd3746;
	mov.f64 	%fd3751, %fd3746;
	mov.f64 	%fd3752, %fd3746;
	@%p9 bra 	$L__BB53_13;
	ld.param.u64 	%rd58, [_Z32massMatrixMultiplyConstantKernelILi12ELi14ELi1EEvidPKdS1_S1_S1_S1_S1_S1_Pd_param_2];
	cvta.to.global.u64 	%rd17, %rd58;
	mov.u32 	%r62, %ctaid.x;
	mov.u32 	%r63, %tid.y;
	add.s32 	%r64, %r62, %r63;
	mov.u32 	%r65, %tid.x;
	mad.lo.s32 	%r66, %r64, 19208, %r65;
	mul.wide.s32 	%rd18, %r66, 8;
	add.s64 	%rd19, %rd17, %rd18;
	ld.global.nc.f64 	%fd3746, [%rd19+3136];
	ld.global.nc.f64 	%fd3747, [%rd19+25088];
	ld.global.nc.f64 	%fd3748, [%rd19+47040];
	ld.global.nc.f64 	%fd3749, [%rd19+68992];
	ld.global.nc.f64 	%fd3750, [%rd19+90944];
	ld.global.nc.f64 	%fd3751, [%rd19+112896];
	ld.global.nc.f64 	%fd3752, [%rd19+134848];
$L__BB53_13:
	ld.param.f64 	%fd3648, [_Z32massMatrixMultiplyConstantKernelILi12ELi14ELi1EEvidPKdS1_S1_S1_S1_S1_S1_Pd_param_1];
	ld.param.u32 	%r164, [_Z32massMatrixMultiplyConstantKernelILi12ELi14ELi1EEvidPKdS1_S1_S1_S1_S1_S1_Pd_param_0];
	mov.u32 	%r67, %ctaid.x;
	mov.u32 	%r68, %tid.y;
	add.s32 	%r69, %r67, %r68;
	setp.ge.s32 	%p10, %r69, %r164;
	ld.shared.f64 	%fd1438, [%r12+3136];
	fma.rn.f64 	%fd1439, %fd257, %fd1438, 0d0000000000000000;
	ld.shared.f64 	%fd1440, [%r18+3136];
	fma.rn.f64 	%fd1441, %fd258, %fd1440, 0d0000000000000000;
	ld.shared.f64 	%fd1442, [_ZZ32massMatrixMultiplyConstantKernelILi12ELi14ELi1EEvidPKdS1_S1_S1_S1_S1_S1_PdE13s_QuadToQuadD+224];
	fma.rn.f64 	%fd1443, %fd1442, %fd229, 0d0000000000000000;
	ld.shared.f64 	%fd1444, [%r12+3144];
	fma.rn.f64 	%fd1445, %fd259, %fd1444, %fd1439;
	ld.shared.f64 	%fd1446, [%r18+3248];
	fma.rn.f64 	%fd1447, %fd260, %fd1446, %fd1441;
	ld.shared.f64 	%fd1448, [_ZZ32massMatrixMultiplyConstantKernelILi12ELi14ELi1EEvidPKdS1_S1_S1_S1_S1_S1_PdE13s_QuadToQuadD+232];
	fma.rn.f64 	%fd1449, %fd1448, %fd230, %fd1443;
	ld.shared.f64 	%fd1450, [%r12+3152];
	fma.rn.f64 	%fd1451, %fd261, %fd1450, %fd1445;
	ld.shared.f64 	%fd1452, [%r18+3360];
	fma.rn.f64 	%fd1453, %fd262, %fd1452, %fd1447;
	ld.shared.f64 	%fd1454, [_ZZ32massMatrixMultiplyConstantKernelILi12ELi14ELi1EEvidPKdS1_S1_S1_S1_S1_S1_PdE13s_QuadToQuadD+240];
	fma.rn.f64 	%fd1455, %fd1454, %fd231, %fd1449;
	ld.shared.f64 	%fd1456, [%r12+3160];
	fma.rn.f64 	%fd1457, %fd263, %fd1456, %fd1451;
	ld.shared.f64 	%fd1458, [%r18+3472];
	fma.rn.f64 	%fd1459, %fd264, %fd1458, %fd1453;
	ld.shared.f64 	%fd1460, [_ZZ32massMatrixMultiplyConstantKernelILi12ELi14ELi1EEvidPKdS1_S1_S1_S1_S1_S1_PdE13s_QuadToQuadD+248];
	fma.rn.f64 	%fd1461, %fd1460, %fd232, %fd1455;
	ld.shared.f64 	%fd1462, [%r12+3168];
	fma.rn.f64 	%fd1463, %fd265, %fd1462, %fd1457;
	ld.shared.f64 	%fd1464, [%r18+3584];
	fma.rn.f64 	%fd1465, %fd266, %fd1464, %fd1459;
	ld.shared.f64 	%fd1466, [_ZZ32massMatrixMultiplyConstantKernelILi12ELi14ELi1EEvidPKdS1_S1_S1_S1_S1_S1_PdE13s_QuadToQuadD+256];
	fma.rn.f64 	%fd1467, %fd1466, %fd233, %fd1461;
	ld.shared.f64 	%fd1468, [%r12+3176];
	fma.rn.f64 	%fd1469, %fd267, %fd1468, %fd1463;
	ld.shared.f64 	%fd1470, [%r18+3696];
	fma.rn.f64 	%fd1471, %fd268, %fd1470, %fd1465;
	ld.shared.f64 	%fd1472, [_ZZ32massMatrixMultiplyConstantKernelILi12ELi14ELi1EEvidPKdS1_S1_S1_S1_S1_S1_PdE13s_QuadToQuadD+264];
	fma.rn.f64 	%fd1473, %fd1472, %fd234, %fd1467;
	ld.shared.f64 	%fd1474, [%r12+3184];
	fma.rn.f64 	%fd1475, %fd269, %fd1474, %fd1469;
	ld.shared.f64 	%fd1476, [%r18+3808];
	fma.rn.f64 	%fd1477, %fd270, %fd1476, %fd1471;
	ld.shared.f64 	%fd1478, [_ZZ32massMatrixMultiplyConstantKernelILi12ELi14ELi1EEvidPKdS1_S1_S1_S1_S1_S1_PdE13s_QuadToQuadD+272];
	fma.rn.f64 	%fd1479, %fd1478, %fd235, %fd1473;
	ld.shared.f64 	%fd1480, [%r12+3192];
	fma.rn.f64 	%fd1481, %fd271, %fd1480, %fd1475;
	ld.shared.f64 	%fd1482, [%r18+3920];
	fma.rn.f64 	%fd1483, %fd272, %fd1482, %fd1477;
	ld.shared.f64 	%fd1484, [_ZZ32massMatrixMultiplyConstantKernelILi12ELi14ELi1EEvidPKdS1_S1_S1_S1_S1_S1_PdE13s_QuadToQuadD+280];
	fma.rn.f64 	%fd1485, %fd1484, %fd236, %fd1479;
	ld.shared.f64 	%fd1486, [%r12+3200];
	fma.rn.f64 	%fd1487, %fd273, %fd1486, %fd1481;
	ld.shared.f64 	%fd1488, [%r18+4032];
	fma.rn.f64 	%fd1489, %fd274, %fd1488, %fd1483;
	ld.shared.f64 	%fd1490, [_ZZ32massMatrixMultiplyConstantKernelILi12ELi14ELi1EEvidPKdS1_S1_S1_S1_S1_S1_PdE13s_QuadToQuadD+288];
	fma.rn.f64 	%fd1491, %fd1490, %fd237, %fd1485;
	ld.shared.f64 	%fd1492, [%r12+3208];
	fma.rn.f64 	%fd1493, %fd275, %fd1492, %fd1487;
	ld.shared.f64 	%fd1494, [%r18+4144];
	fma.rn.f64 	%fd1495, %fd276, %fd1494, %fd1489;
	ld.shared.f64 	%fd1496, [_ZZ32massMatrixMultiplyConstantKernelILi12ELi14ELi1EEvidPKdS1_S1_S1_S1_S1_S1_PdE13s_QuadToQuadD+296];
	fma.rn.f64 	%fd1497, %fd1496, %fd238, %fd1491;
	ld.shared.f64 	%fd1498, [%r12+3216];
	fma.rn.f64 	%fd1499, %fd277, %fd1498, %fd1493;
	ld.shared.f64 	%fd1500, [%r18+4256];
	fma.rn.f64 	%fd1501, %fd278, %fd1500, %fd1495;
	ld.shared.f64 	%fd1502, [_ZZ32massMatrixMultiplyConstantKernelILi12ELi14ELi1EEvidPKdS1_S1_S1_S1_S1_S1_PdE13s_QuadToQuadD+304];
	fma.rn.f64 	%fd1503, %fd1502, %fd239, %fd1497;
	ld.shared.f64 	%fd1504, [%r12+3224];
	fma.rn.f64 	%fd1505, %fd279, %fd1504, %fd1499;
	ld.shared.f64 	%fd1506, [%r18+4368];
	fma.rn.f64 	%fd1507, %fd280, %fd1506, %fd1501;
	ld.shared.f64 	%fd1508, [_ZZ32massMatrixMultiplyConstantKernelILi12ELi14ELi1EEvidPKdS1_S1_S1_S1_S1_S1_PdE13s_QuadToQuadD+312];
	fma.rn.f64 	%fd1509, %fd1508, %fd240, %fd1503;
	ld.shared.f64 	%fd1510, [%r12+3232];
	fma.rn.f64 	%fd1511, %fd281, %fd1510, %fd1505;
	ld.shared.f64 	%fd1512, [%r18+4480];
	fma.rn.f64 	%fd1513, %fd282, %fd1512, %fd1507;
	ld.shared.f64 	%fd1514, [_ZZ32massMatrixMultiplyConstantKernelILi12ELi14ELi1EEvidPKdS1_S1_S1_S1_S1_S1_PdE13s_QuadToQuadD+320];
	fma.rn.f64 	%fd1515, %fd1514, %fd241, %fd1509;
	ld.shared.f64 	%fd1516, [%r12+3240];
	fma.rn.f64 	%fd1517, %fd283, %fd1516, %fd1511;
	ld.shared.f64 	%fd1518, [%r18+4592];
	fma.rn.f64 	%fd1519, %fd284, %fd1518, %fd1513;
	ld.shared.f64 	%fd1520, [_ZZ32massMatrixMultiplyConstantKernelILi12ELi14ELi1EEvidPKdS1_S1_S1_S1_S1_S1_PdE13s_QuadToQuadD+328];
	fma.rn.f64 	%fd1521, %fd1520, %fd242, %fd1515;
	bar.sync 	0;
	mul.f64 	%fd1522, %fd3747, %fd1519;
	fma.rn.f64 	%fd1523, %fd3746, %fd1517, %fd1522;
	fma.rn.f64 	%fd1524, %fd3748, %fd1521, %fd1523;
	st.shared.f64 	[%r15], %fd1524;
	mul.f64 	%fd1525, %fd3749, %fd1519;
	fma.rn.f64 	%fd1526, %fd3747, %fd1517, %fd1525;
	fma.rn.f64 	%fd1527, %fd3750, %fd1521, %fd1526;
	st.shared.f64 	[%r16], %fd1527;
	mul.f64 	%fd1528, %fd3750, %fd1519;
	fma.rn.f64 	%fd1529, %fd3748, %fd1517, %fd1528;
	fma.rn.f64 	%fd1530, %fd3751, %fd1521, %fd1529;
	mul.f64 	%fd1531, %fd3648, %fd3752;
	bar.sync 	0;
	ld.shared.f64 	%fd1532, [%r14];
	mul.f64 	%fd1533, %fd285, %fd1532;
	fma.rn.f64 	%fd1534, %fd1531, %fd231, %fd1533;
	ld.shared.f64 	%fd1535, [%r17];
	fma.rn.f64 	%fd1536, %fd286, %fd1535, %fd1534;
	fma.rn.f64 	%fd369, %fd1530, %fd1442, %fd341;
	ld.shared.f64 	%fd1537, [%r14+8];
	fma.rn.f64 	%fd1538, %fd287, %fd1537, %fd1536;
	ld.shared.f64 	%fd1539, [%r17+112];
	fma.rn.f64 	%fd1540, %fd288, %fd1539, %fd1538;
	fma.rn.f64 	%fd370, %fd1530, %fd1448, %fd354;
	ld.shared.f64 	%fd1541, [%r14+16];
	fma.rn.f64 	%fd1542, %fd290, %fd1541, %fd1540;
	ld.shared.f64 	%fd1543, [%r17+224];
	fma.rn.f64 	%fd1544, %fd291, %fd1543, %fd1542;
	fma.rn.f64 	%fd1545, %fd1530, %fd1454, %fd342;
	ld.shared.f64 	%fd1546, [%r14+24];
	fma.rn.f64 	%fd1547, %fd293, %fd1546, %fd1544;
	ld.shared.f64 	%fd1548, [%r17+336];
	fma.rn.f64 	%fd1549, %fd294, %fd1548, %fd1547;
	fma.rn.f64 	%fd371, %fd1530, %fd1460, %fd343;
	ld.shared.f64 	%fd1550, [%r14+32];
	fma.rn.f64 	%fd1551, %fd296, %fd1550, %fd1549;
	ld.shared.f64 	%fd1552, [%r17+448];
	fma.rn.f64 	%fd1553, %fd297, %fd1552, %fd1551;
	fma.rn.f64 	%fd372, %fd1530, %fd1466, %fd344;
	ld.shared.f64 	%fd1554, [%r14+40];
	fma.rn.f64 	%fd1555, %fd299, %fd1554, %fd1553;
	ld.shared.f64 	%fd1556, [%r17+560];
	fma.rn.f64 	%fd1557, %fd300, %fd1556, %fd1555;
	fma.rn.f64 	%fd373, %fd1530, %fd1472, %fd345;
	ld.shared.f64 	%fd1558, [%r14+48];
	fma.rn.f64 	%fd1559, %fd302, %fd1558, %fd1557;
	ld.shared.f64 	%fd1560, [%r17+672];
	fma.rn.f64 	%fd1561, %fd303, %fd1560, %fd1559;
	fma.rn.f64 	%fd374, %fd1530, %fd1478, %fd346;
	ld.shared.f64 	%fd1562, [%r14+56];
	fma.rn.f64 	%fd1563, %fd305, %fd1562, %fd1561;
	ld.shared.f64 	%fd1564, [%r17+784];
	fma.rn.f64 	%fd1565, %fd306, %fd1564, %fd1563;
	fma.rn.f64 	%fd375, %fd1530, %fd1484, %fd347;
	ld.shared.f64 	%fd1566, [%r14+64];
	fma.rn.f64 	%fd1567, %fd308, %fd1566, %fd1565;
	ld.shared.f64 	%fd1568, [%r17+896];
	fma.rn.f64 	%fd1569, %fd309, %fd1568, %fd1567;
	fma.rn.f64 	%fd376, %fd1530, %fd1490, %fd348;
	ld.shared.f64 	%fd1570, [%r14+72];
	fma.rn.f64 	%fd1571, %fd311, %fd1570, %fd1569;
	ld.shared.f64 	%fd1572, [%r17+1008];
	fma.rn.f64 	%fd1573, %fd312, %fd1572, %fd1571;
	fma.rn.f64 	%fd377, %fd1530, %fd1496, %fd349;
	ld.shared.f64 	%fd1574, [%r14+80];
	fma.rn.f64 	%fd1575, %fd314, %fd1574, %fd1573;
	ld.shared.f64 	%fd1576, [%r17+1120];
	fma.rn.f64 	%fd1577, %fd315, %fd1576, %fd1575;
	fma.rn.f64 	%fd378, %fd1530, %fd1502, %fd350;
	ld.shared.f64 	%fd1578, [%r14+88];
	fma.rn.f64 	%fd1579, %fd317, %fd1578, %fd1577;
	ld.shared.f64 	%fd1580, [%r17+1232];
	fma.rn.f64 	%fd1581, %fd318, %fd1580, %fd1579;
	fma.rn.f64 	%fd379, %fd1530, %fd1508, %fd351;
	ld.shared.f64 	%fd1582, [%r14+96];
	fma.rn.f64 	%fd1583, %fd320, %fd1582, %fd1581;
	ld.shared.f64 	%fd1584, [%r17+1344];
	fma.rn.f64 	%fd1585, %fd321, %fd1584, %fd1583;
	fma.rn.f64 	%fd380, %fd1530, %fd1514, %fd352;
	ld.shared.f64 	%fd1586, [%r14+104];
	fma.rn.f64 	%fd1587, %fd323, %fd1586, %fd1585;
	ld.shared.f64 	%fd1588, [%r17+1456];
	fma.rn.f64 	%fd1589, %fd324, %fd1588, %fd1587;
	fma.rn.f64 	%fd381, %fd1530, %fd1520, %fd353;
	add.f64 	%fd382, %fd1589, %fd1545;
	mov.f64 	%fd3753, 0d0000000000000000;
	mov.f64 	%fd3754, %fd3753;
	mov.f64 	%fd3755, %fd3753;
	mov.f64 	%fd3756, %fd3753;
	mov.f64 	%fd3757, %fd3753;
	mov.f64 	%fd3758, %fd3753;
	mov.f64 	%fd3759, %fd3753;
	@%p10 bra 	$L__BB53_15;
	ld.param.u64 	%rd59, [_Z32massMatrixMultiplyConstantKernelILi12ELi14ELi1EEvidPKdS1_S1_S1_S1_S1_S1_Pd_param_2];
	cvta.to.global.u64 	%rd20, %rd59;
	mov.u32 	%r70, %ctaid.x;
	mov.u32 	%r71, %tid.y;
	add.s32 	%r72, %r70, %r71;
	mov.u32 	%r73, %tid.x;
	mad.lo.s32 	%r74, %r72, 19208, %r73;
	mul.wide.s32 	%rd21, %r74, 8;
	add.s64 	%rd22, %rd20, %rd21;
	ld.global.nc.f64 	%fd3753, [%rd22+4704];
	ld.global.nc.f64 	%fd3754, [%rd22+26656];
	ld.global.nc.f64 	%fd3755, [%rd22+48608];
	ld.global.nc.f64 	%fd3756, [%rd22+70560];
	ld.global.nc.f64 	%fd3757, [%rd22+92512];
	ld.global.nc.f64 	%fd3758, [%rd22+114464];
	ld.global.nc.f64 	%fd3759, [%rd22+136416];
$L__BB53_15:
	ld.param.f64 	%fd3649, [_Z32massMatrixMultiplyConstantKernelILi12ELi14ELi1EEvidPKdS1_S1_S1_S1_S1_S1_Pd_param_1];
	ld.param.u32 	%r165, [_Z32massMatrixMultiplyConstantKernelILi12ELi14ELi1EEvidPKdS1_S1_S1_S1_S1_S1_Pd_param_0];
	mov.u32 	%r75, %ctaid.x;
	mov.u32 	%r76, %tid.y;
	add.s32 	%r77, %r75, %r76;
	setp.ge.s32 	%p11, %r77, %r165;
	ld.shared.f64 	%fd1591, [%r12+4704];
	fma.rn.f64 	%fd1592, %fd257, %fd1591, 0d0000000000000000;
	ld.shared.f64 	%fd1593, [%r18+4704];
	fma.rn.f64 	%fd1594, %fd258, %fd1593, 0d0000000000000000;
	ld.shared.f64 	%fd1595, [_ZZ32massMatrixMultiplyConstantKernelILi12ELi14ELi1EEvidPKdS1_S1_S1_S1_S1_S1_PdE13s_QuadToQuadD+336];
	fma.rn.f64 	%fd1596, %fd1595, %fd229, 0d0000000000000000;
	ld.shared.f64 	%fd1597, [%r12+4712];
	fma.rn.f64 	%fd1598, %fd259, %fd1597, %fd1592;
	ld.shared.f64 	%fd1599, [%r18+4816];
	fma.rn.f64 	%fd1600, %fd260, %fd1599, %fd1594;
	ld.shared.f64 	%fd1601, [_ZZ32massMatrixMultiplyConstantKernelILi12ELi14ELi1EEvidPKdS1_S1_S1_S1_S1_S1_PdE13s_QuadToQuadD+344];
	fma.rn.f64 	%fd1602, %fd1601, %fd230, %fd1596;
	ld.shared.f64 	%fd1603, [%r12+4720];
	fma.rn.f64 	%fd1604, %fd261, %fd1603, %fd1598;
	ld.shared.f64 	%fd1605, [%r18+4928];
	fma.rn.f64 	%fd1606, %fd262, %fd1605, %fd1600;
	ld.shared.f64 	%fd1607, [_ZZ32massMatrixMultiplyConstantKernelILi12ELi14ELi1EEvidPKdS1_S1_S1_S1_S1_S1_PdE13s_QuadToQuadD+352];
	fma.rn.f64 	%fd1608, %fd1607, %fd231, %fd1602;
	ld.shared.f64 	%fd1609, [%r12+4728];
	fma.rn.f64 	%fd1610, %fd263, %fd1609, %fd1604;
	ld.shared.f64 	%fd1611, [%r18+5040];
	fma.rn.f64 	%fd1612, %fd264, %fd1611, %fd1606;
	ld.shared.f64 	%fd1613, [_ZZ32massMatrixMultiplyConstantKernelILi12ELi14ELi1EEvidPKdS1_S1_S1_S1_S1_S1_PdE13s_QuadToQuadD+360];
	fma.rn.f64 	%fd1614, %fd1613, %fd232, %fd1608;
	ld.shared.f64 	%fd1615, [%r12+4736];
	fma.rn.f64 	%fd1616, %fd265, %fd1615, %fd1610;
	ld.shared.f64 	%fd1617, [%r18+5152];
	fma.rn.f64 	%fd1618, %fd266, %fd1617, %fd1612;
	ld.shared.f64 	%fd1619, [_ZZ32massMatrixMultiplyConstantKernelILi12ELi14ELi1EEvidPKdS1_S1_S1_S1_S1_S1_PdE13s_QuadToQuadD+368];
	fma.rn.f64 	%fd1620, %fd1619, %fd233, %fd1614;
	ld.shared.f64 	%fd1621, [%r12+4744];
	fma.rn.f64 	%fd1622, %fd267, %fd1621, %fd1616;
	ld.shared.f64 	%fd1623, [%r18+5264];
	fma.rn.f64 	%fd1624, %fd268, %fd1623, %fd1618;
	ld.shared.f64 	%fd1625, [_ZZ32massMatrixMultiplyConstantKernelILi12ELi14ELi1EEvidPKdS1_S1_S1_S1_S1_S1_PdE13s_QuadToQuadD+376];
	fma.rn.f64 	%fd1626, %fd1625, %fd234, %fd1620;
	ld.shared.f64 	%fd1627, [%r12+4752];
	fma.rn.f64 	%fd1628, %fd269, %fd1627, %fd1622;
	ld.shared.f64 	%fd1629, [%r18+5376];
	fma.rn.f64 	%fd1630, %fd270, %fd1629, %fd1624;
	ld.shared.f64 	%fd1631, [_ZZ32massMatrixMultiplyConstantKernelILi12ELi14ELi1EEvidPKdS1_S1_S1_S1_S1_S1_PdE13s_QuadToQuadD+384];
	fma.rn.f64 	%fd1632, %fd1631, %fd235, %fd1626;
	ld.shared.f64 	%fd1633, [%r12+4760];
	fma.rn.f64 	%fd1634, %fd271, %fd1633, %fd1628;
	ld.shared.f64 	%fd1635, [%r18+5488];
	fma.rn.f64 	%fd1636, %fd272, %fd1635, %fd1630;
	ld.shared.f64 	%fd1637, [_ZZ32massMatrixMultiplyConstantKernelILi12ELi14ELi1EEvidPKdS1_S1_S1_S1_S1_S1_PdE13s_QuadToQuadD+392];
	fma.rn.f64 	%fd1638, %fd1637, %fd236, %fd1632;
	ld.shared.f64 	%fd1639, [%r12+4768];
	fma.rn.f64 	%fd1640, %fd273, %fd1639, %fd1634;
	ld.shared.f64 	%fd1641, [%r18+5600];
	fma.rn.f64 	%fd1642, %fd274, %fd1641, %fd1636;
	ld.shared.f64 	%fd1643, [_ZZ32massMatrixMultiplyConstantKernelILi12ELi14ELi1EEvidPKdS1_S1_S1_S1_S1_S1_PdE13s_QuadToQuadD+400];
	fma.rn.f64 	%fd1644, %fd1643, %fd237, %fd1638;
	ld.shared.f64 	%fd1645, [%r12+4776];
	fma.rn.f64 	%fd1646, %fd275, %fd1645, %fd1640;
	ld.shared.f64 	%fd1647, [%r18+5712];
	fma.rn.f64 	%fd1648, %fd276, %fd1647, %fd1642;
	ld.shared.f64 	%fd1649, [_ZZ32massMatrixMultiplyConstantKernelILi12ELi14ELi1EEvidPKdS1_S1_S1_S1_S1_S1_PdE13s_QuadToQuadD+408];
	fma.rn.f64 	%fd1650, %fd1649, %fd238, %fd1644;
	ld.shared.f64 	%fd1651, [%r12+4784];
	fma.rn.f64 	%fd1652, %fd277, %fd1651, %fd1646;
	ld.shared.f64 	%fd1653, [%r18+5824];
	fma.rn.f64 	%fd1654, %fd278, %fd1653, %fd1648;
	ld.shared.f64 	%fd1655, [_ZZ32massMatrixMultiplyConstantKernelILi12ELi14ELi1EEvidPKdS1_S1_S1_S1_S1_S1_PdE13s_QuadToQuadD+416];
	fma.rn.f64 	%fd1656, %fd1655, %fd239, %fd1650;
	ld.shared.f64 	%fd1657, [%r12+4792];
	fma.rn.f64 	%fd1658, %fd279, %fd1657, %fd1652;
	ld.shared.f64 	%fd1659, [%r18+5936];
	fma.rn.f64 	%fd1660, %fd280, %fd1659, %fd1654;
	ld.shared.f64 	%fd1661, [_ZZ32massMatrixMultiplyConstantKernelILi12ELi14ELi1EEvidPKdS1_S1_S1_S1_S1_S1_PdE13s_QuadToQuadD+424];
	fma.rn.f64 	%fd1662, %fd1661, %fd240, %fd1656;
	ld.shared.f64 	%fd1663, [%r12+4800];
	fma.rn.f64 	%fd1664, %fd281, %fd1663, %fd1658;
	ld.shared.f64 	%fd1665, [%r18+6048];
	fma.rn.f64 	%fd1666, %fd282, %fd1665, %fd1660;
	ld.shared.f64 	%fd1667, [_ZZ32massMatrixMultiplyConstantKernelILi12ELi14ELi1EEvidPKdS1_S1_S1_S1_S1_S1_PdE13s_QuadToQuadD+432];
	fma.rn.f64 	%fd1668, %fd1667, %fd241, %fd1662;
	ld.shared.f64 	%fd1669, [%r12+4808];
	fma.rn.f64 	%fd1670, %fd283, %fd1669, %fd1664;
	ld.shared.f64 	%fd1671, [%r18+6160];
	fma.rn.f64 	%fd1672, %fd284, %fd1671, %fd1666;
	ld.shared.f64 	%fd1673, [_ZZ32massMatrixMultiplyConstantKernelILi12ELi14ELi1EEvidPKdS1_S1_S1_S1_S1_S1_PdE13s_QuadToQuadD+440];
	fma.rn.f64 	%fd1674, %fd1673, %fd242, %fd1668;
	bar.sync 	0;
	mul.f64 	%fd1675, %fd3754, %fd1672;
	fma.rn.f64 	%fd1676, %fd3753, %fd1670, %fd1675;
	fma.rn.f64 	%fd1677, %fd3755, %fd1674, %fd1676;
	st.shared.f64 	[%r15], %fd1677;
	mul.f64 	%fd1678, %fd3756, %fd1672;
	fma.rn.f64 	%fd1679, %fd3754, %fd1670, %fd1678;
	fma.rn.f64 	%fd1680, %fd3757, %fd1674, %fd1679;
	st.shared.f64 	[%r16], %fd1680;
	mul.f64 	%fd1681, %fd3757, %fd1672;
	fma.rn.f64 	%fd1682, %fd3755, %fd1670, %fd1681;
	fma.rn.f64 	%fd1683, %fd3758, %fd1674, %fd1682;
	mul.f64 	%fd1684, %fd3649, %fd3759;
	bar.sync 	0;
	ld.shared.f64 	%fd1685, [%r14];
	mul.f64 	%fd1686, %fd285, %fd1685;
	fma.rn.f64 	%fd1687, %fd1684, %fd232, %fd1686;
	ld.shared.f64 	%fd1688, [%r17];
	fma.rn.f64 	%fd1689, %fd286, %fd1688, %fd1687;
	fma.rn.f64 	%fd397, %fd1683, %fd1595, %fd369;
	ld.shared.f64 	%fd1690, [%r14+8];
	fma.rn.f64 	%fd1691, %fd287, %fd1690, %fd1689;
	ld.shared.f64 	%fd1692, [%r17+112];
	fma.rn.f64 	%fd1693, %fd288, %fd1692, %fd1691;
	fma.rn.f64 	%fd398, %fd1683, %fd1601, %fd370;
	ld.shared.f64 	%fd1694, [%r14+16];
	fma.rn.f64 	%fd1695, %fd290, %fd1694, %fd1693;
	ld.shared.f64 	%fd1696, [%r17+224];
	fma.rn.f64 	%fd1697, %fd291, %fd1696, %fd1695;
	fma.rn.f64 	%fd399, %fd1683, %fd1607, %fd382;
	ld.shared.f64 	%fd1698, [%r14+24];
	fma.rn.f64 	%fd1699, %fd293, %fd1698, %fd1697;
	ld.shared.f64 	%fd1700, [%r17+336];
	fma.rn.f64 	%fd1701, %fd294, %fd1700, %fd1699;
	fma.rn.f64 	%fd1702, %fd1683, %fd1613, %fd371;
	ld.shared.f64 	%fd1703, [%r14+32];
	fma.rn.f64 	%fd1704, %fd296, %fd1703, %fd1701;
	ld.shared.f64 	%fd1705, [%r17+448];
	fma.rn.f64 	%fd1706, %fd297, %fd1705, %fd1704;
	fma.rn.f64 	%fd400, %fd1683, %fd1619, %fd372;
	ld.shared.f64 	%fd1707, [%r14+40];
	fma.rn.f64 	%fd1708, %fd299, %fd1707, %fd1706;
	ld.shared.f64 	%fd1709, [%r17+560];
	fma.rn.f64 	%fd1710, %fd300, %fd1709, %fd1708;
	fma.rn.f64 	%fd401, %fd1683, %fd1625, %fd373;
	ld.shared.f64 	%fd1711, [%r14+48];
	fma.rn.f64 	%fd1712, %fd302, %fd1711, %fd1710;
	ld.shared.f64 	%fd1713, [%r17+672];
	fma.rn.f64 	%fd1714, %fd303, %fd1713, %fd1712;
	fma.rn.f64 	%fd402, %fd1683, %fd1631, %fd374;
	ld.shared.f64 	%fd1715, [%r14+56];
	fma.rn.f64 	%fd1716, %fd305, %fd1715, %fd1714;
	ld.shared.f64 	%fd1717, [%r17+784];
	fma.rn.f64 	%fd1718, %fd306, %fd1717, %fd1716;
	fma.rn.f64 	%fd403, %fd1683, %fd1637, %fd375;
	ld.shared.f64 	%fd1719, [%r14+64];
	fma.rn.f64 	%fd1720, %fd308, %fd1719, %fd1718;
	ld.shared.f64 	%fd1721, [%r17+896];
	fma.rn.f64 	%fd1722, %fd309, %fd1721, %fd1720;
	fma.rn.f64 	%fd404, %fd1683, %fd1643, %fd376;
	ld.shared.f64 	%fd1723, [%r14+72];
	fma.rn.f64 	%fd1724, %fd311, %fd1723, %fd1722;
	ld.shared.f64 	%fd1725, [%r17+1008];
	fma.rn.f64 	%fd1726, %fd312, %fd1725, %fd1724;
	fma.rn.f64 	%fd405, %fd1683, %fd1649, %fd377;
	ld.shared.f64 	%fd1727, [%r14+80];
	fma.rn.f64 	%fd1728, %fd314, %fd1727, %fd1726;
	ld.shared.f64 	%fd1729, [%r17+1120];
	fma.rn.f64 	%fd1730, %fd315, %fd1729, %fd1728;
	fma.rn.f64 	%fd406, %fd1683, %fd1655, %fd378;
	ld.shared.f64 	%fd1731, [%r14+88];
	fma.rn.f64 	%fd1732, %fd317, %fd1731, %fd1730;
	ld.shared.f64 	%fd1733, [%r17+1232];
	fma.rn.f64 	%fd1734, %fd318, %fd1733, %fd1732;
	fma.rn.f64 	%fd407, %fd1683, %fd1661, %fd379;
	ld.shared.f64 	%fd1735, [%r14+96];
	fma.rn.f64 	%fd1736, %fd320, %fd1735, %fd1734;
	ld.shared.f64 	%fd1737, [%r17+1344];
	fma.rn.f64 	%fd1738, %fd321, %fd1737, %fd1736;
	fma.rn.f64 	%fd408, %fd1683, %fd1667, %fd380;
	ld.shared.f64 	%fd1739, [%r14+104];
	fma.rn.f64 	%fd1740, %fd323, %fd1739, %fd1738;
	ld.shared.f64 	%fd1741, [%r17+1456];
	fma.rn.f64 	%fd1742, %fd324, %fd1741, %fd1740;
	fma.rn.f64 	%fd409, %fd1683, %fd1673, %fd381;
	add.f64 	%fd410, %fd1742, %fd1702;
	mov.f64 	%fd3760, 0d0000000000000000;
	mov.f64 	%fd3761, %fd3760;
	mov.f64 	%fd3762, %fd3760;
	mov.f64 	%fd3763, %fd3760;
	mov.f64 	%fd3764, %fd3760;
	mov.f64 	%fd3765, %fd3760;
	mov.f64 	%fd3766, %fd3760;
	@%p11 bra 	$L__BB53_17;
	ld.param.u64 	%rd60, [_Z32massMatrixMultiplyConstantKernelILi12ELi14ELi1EEvidPKdS1_S1_S1_S1_S1_S1_Pd_param_2];
	cvta.to.global.u64 	%rd23, %rd60;
	mov.u32 	%r78, %ctaid.x;
	mov.u32 	%r79, %tid.y;
	add.s32 	%r80, %r78, %r79;
	mov.u32 	%r81, %tid.x;
	mad.lo.s32 	%r82, %r80, 19208, %r81;
	mul.wide.s32 	%rd24, %r82, 8;
	add.s64 	%rd25, %rd23, %rd24;
	ld.global.nc.f64 	%fd3760, [%rd25+6272];
	ld.global.nc.f64 	%fd3761, [%rd25+28224];
	ld.global.nc.f64 	%fd3762, [%rd25+50176];
	ld.global.nc.f64 	%fd3763, [%rd25+72128];
	ld.global.nc.f64 	%fd3764, [%rd25+94080];
	ld.global.nc.f64 	%fd3765, [%rd25+116032];
	ld.global.nc.f64 	%fd3766, [%rd25+137984];
$L__BB53_17:
	ld.param.f64 	%fd3650, [_Z32massMatrixMultiplyConstantKernelILi12ELi14ELi1EEvidPKdS1_S1_S1_S1_S1_S1_Pd_param_1];
	ld.param.u32 	%r166, [_Z32massMatrixMultiplyConstantKernelILi12ELi14ELi1EEvidPKdS1_S1_S1_S1_S1_S1_Pd_param_0];
	mov.u32 	%r83, %ctaid.x;
	mov.u32 	%r84, %tid.y;
	add.s32 	%r85, %r83, %r84;
	setp.ge.s32 	%p12, %r85, %r166;
	ld.shared.f64 	%fd1744, [%r12+6272];
	fma.rn.f64 	%fd1745, %fd257, %fd1744, 0d0000000000000000;
	ld.shared.f64 	%fd1746, [%r18+6272];
	fma.rn.f64 	%fd1747, %fd258, %fd1746, 0d0000000000000000;
	ld.shared.f64 	%fd1748, [_ZZ32massMatrixMultiplyConstantKernelILi12ELi14ELi1EEvidPKdS1_S1_S1_S1_S1_S1_PdE13s_QuadToQuadD+448];
	fma.rn.f64 	%fd1749, %fd1748, %fd229, 0d0000000000000000;
	ld.shared.f64 	%fd1750, [%r12+6280];
	fma.rn.f64 	%fd1751, %fd259, %fd1750, %fd1745;
	ld.shared.f64 	%fd1752, [%r18+6384];
	fma.rn.f64 	%fd1753, %fd260, %fd1752, %fd1747;
	ld.shared.f64 	%fd1754, [_ZZ32massMatrixMultiplyConstantKernelILi12ELi14ELi1EEvidPKdS1_S1_S1_S1_S1_S1_PdE13s_QuadToQuadD+456];
	fma.rn.f64 	%fd1755, %fd1754, %fd230, %fd1749;
	ld.shared.f64 	%fd1756, [%r12+6288];
	fma.rn.f64 	%fd1757, %fd261, %fd1756, %fd1751;
	ld.shared.f64 	%fd1758, [%r18+6496];
	fma.rn.f64 	%fd1759, %fd262, %fd1758, %fd1753;
	ld.shared.f64 	%fd1760, [_ZZ32massMatrixMultiplyConstantKernelILi12ELi14ELi1EEvidPKdS1_S1_S1_S1_S1_S1_PdE13s_QuadToQuadD+464];
	fma.rn.f64 	%fd1761, %fd1760, %fd231, %fd1755;
	ld.shared.f64 	%fd1762, [%r12+6296];
	fma.rn.f64 	%fd1763, %fd263, %fd1762, %fd1757;
	ld.shared.f64 	%fd1764, [%r18+6608];
	fma.rn.f64 	%fd1765, %fd264, %fd1764, %fd1759;
	ld.shared.f64 	%fd1766, [_ZZ32massMatrixMultiplyConstantKernelILi12ELi14ELi1EEvidPKdS1_S1_S1_S1_S1_S1_PdE13s_QuadToQuadD+472];
	fma.rn.f64 	%fd1767, %fd1766, %fd232, %fd1761;
	ld.shared.f64 	%fd1768, [%r12+6304];
	fma.rn.f64 	%fd1769, %fd265, %fd1768, %fd1763;
	ld.shared.f64 	%fd1770, [%r18+6720];
	fma.rn.f64 	%fd1771, %fd266, %fd1770, %fd1765;
	ld.shared.f64 	%fd1772, [_ZZ32massMatrixMultiplyConstantKernelILi12ELi14ELi1EEvidPKdS1_S1_S1_S1_S1_S1_PdE13s_QuadToQuadD+480];
	fma.rn.f64 	%fd1773, %fd1772, %fd233, %fd1767;
	ld.shared.f64 	%fd1774, [%r12+6312];
	fma.rn.f64 	%fd1775, %fd267, %fd1774, %fd1769;
	ld.shared.f64 	%fd1776, [%r18+6832];
	fma.rn.f64 	%fd1777, %fd268, %fd1776, %fd1771;
	ld.shared.f64 	%fd1778, [_ZZ32massMatrixMultiplyConstantKernelILi12ELi14ELi1EEvidPKdS1_S1_S1_S1_S1_S1_PdE13s_QuadToQuadD+488];
	fma.rn.f64 	%fd1779, %fd1778, %fd234, %fd1773;
	ld.shared.f64 	%fd1780, [%r12+6320];
	fma.rn.f64 	%fd1781, %fd269, %fd1780, %fd1775;
	ld.shared.f64 	%fd1782, [%r18+6944];
	fma.rn.f64 	%fd1783, %fd270, %fd1782, %fd1777;
	ld.shared.f64 	%fd1784, [_ZZ32massMatrixMultiplyConstantKernelILi12ELi14ELi1EEvidPKdS1_S1_S1_S1_S1_S1_PdE13s_QuadToQuadD+496];
	fma.rn.f64 	%fd1785, %fd1784, %fd235, %fd1779;
	ld.shared.f64 	%fd1786, [%r12+6328];
	fma.rn.f64 	%fd1787, %fd271, %fd1786, %fd1781;
	ld.shared.f64 	%fd1788, [%r18+7056];
	fma.rn.f64 	%fd1789, %fd272, %fd1788, %fd1783;
	ld.shared.f64 	%fd1790, [_ZZ32massMatrixMultiplyConstantKernelILi12ELi14ELi1EEvidPKdS1_S1_S1_S1_S1_S1_PdE13s_QuadToQuadD+504];
	fma.rn.f64 	%fd1791, %fd1790, %fd236, %fd1785;
	ld.shared.f64 	%fd1792, [%r12+6336];
	fma.rn.f64 	%fd1793, %fd273, %fd1792, %fd1787;
	ld.shared.f64 	%fd1794, [%r18+7168];
	fma.rn.f64 	%fd1795, %fd274, %fd1794, %fd1789;
	ld.shared.f64 	%fd1796, [_ZZ32massMatrixMultiplyConstantKernelILi12ELi14ELi1EEvidPKdS1_S1_S1_S1_S1_S1_PdE13s_QuadToQuadD+512];
	fma.rn.f64 	%fd1797, %fd1796, %fd237, %fd1791;
	ld.shared.f64 	%fd1798, [%r12+6344];
	fma.rn.f64 	%fd1799, %fd275, %fd1798, %fd1793;
	ld.shared.f64 	%fd1800, [%r18+7280];
	fma.rn.f64 	%fd1801, %fd276, %fd1800, %fd1795;
	ld.shared.f64 	%fd1802, [_ZZ32massMatrixMultiplyConstantKernelILi12ELi14ELi1EEvidPKdS1_S1_S1_S1_S1_S1_PdE13s_QuadToQuadD+520];
	fma.rn.f64 	%fd1803, %fd1802, %fd238, %fd1797;
	ld.shared.f64 	%fd1804, [%r12+6352];
	fma.rn.f64 	%fd1805, %fd277, %fd1804, %fd1799;
	ld.shared.f64 	%fd1806, [%r18+7392];
	fma.rn.f64 	%fd1807, %fd278, %fd1806, %fd1801;
	ld.shared.f64 	%fd1808, [_ZZ32massMatrixMultiplyConstantKernelILi12ELi14ELi1EEvidPKdS1_S1_S1_S1_S1_S1_PdE13s_QuadToQuadD+528];
	fma.rn.f64 	%fd1809, %fd1808, %fd239, %fd1803;
	ld.shared.f64 	%fd1810, [%r12+6360];
	fma.rn.f64 	%fd1811, %fd279, %fd1810, %fd1805;
	ld.shared.f64 	%fd1812, [%r18+7504];
	fma.rn.f64 	%fd1813, %fd280, %fd1812, %fd1807;
	ld.shared.f64 	%fd1814, [_ZZ32massMatrixMultiplyConstantKernelILi12ELi14ELi1EEvidPKdS1_S1_S1_S1_S1_S1_PdE13s_QuadToQuadD+536];
	fma.rn.f64 	%fd1815, %fd1814, %fd240, %fd1809;
	ld.shared.f64 	%fd1816, [%r12+6368];
	fma.rn.f64 	%fd1817, %fd281, %fd1816, %fd1811;
	ld.shared.f64 	%fd1818, [%r18+7616];
	fma.rn.f64 	%fd1819, %fd282, %fd1818, %fd1813;
	ld.shared.f64 	%fd1820, [_ZZ32massMatrixMultiplyConstantKernelILi12ELi14ELi1EEvidPKdS1_S1_S1_S1_S1_S1_PdE13s_QuadToQuadD+544];
	fma.rn.f64 	%fd1821, %fd1820, %fd241, %fd1815;
	ld.shared.f64 	%fd1822, [%r12+6376];
	fma.rn.f64 	%fd1823, %fd283, %fd1822, %fd1817;
	ld.shared.f64 	%fd1824, [%r18+7728];
	fma.rn.f64 	%fd1825, %fd284, %fd1824, %fd1819;
	ld.shared.f64 	%fd1826, [_ZZ32massMatrixMultiplyConstantKernelILi12ELi14ELi1EEvidPKdS1_S1_S1_S1_S1_S1_PdE13s_QuadToQuadD+552];
	fma.rn.f64 	%fd1827, %fd1826, %fd242, %fd1821;
	bar.sync 	0;
	mul.f64 	%fd1828, %fd3761, %fd1825;
	fma.rn.f64 	%fd1829, %fd3760, %fd1823, %fd1828;
	fma.rn.f64 	%fd1830, %fd3762, %fd1827, %fd1829;
	st.shared.f64 	[%r15], %fd1830;
	mul.f64 	%fd1831, %fd3763, %fd1825;
	fma.rn.f64 	%fd1832, %fd3761, %fd1823, %fd1831;
	fma.rn.f64 	%fd1833, %fd3764, %fd1827, %fd1832;
	st.shared.f64 	[%r16], %fd1833;
	mul.f64 	%fd1834, %fd3764, %fd1825;
	fma.rn.f64 	%fd1835, %fd3762, %fd1823, %fd1834;
	fma.rn.f64 	%fd1836, %fd3765, %fd1827, %fd1835;
	mul.f64 	%fd1837, %fd3650, %fd3766;
	bar.sync 	0;
	ld.shared.f64 	%fd1838, [%r14];
	mul.f64 	%fd1839, %fd285, %fd1838;
	fma.rn.f64 	%fd1840, %fd1837, %fd233, %fd1839;
	ld.shared.f64 	%fd1841, [%r17];
	fma.rn.f64 	%fd1842, %fd286, %fd1841, %fd1840;
	fma.rn.f64 	%fd425, %fd1836, %fd1748, %fd397;
	ld.shared.f64 	%fd1843, [%r14+8];
	fma.rn.f64 	%fd1844, %fd287, %fd1843, %fd1842;
	ld.shared.f64 	%fd1845, [%r17+112];
	fma.rn.f64 	%fd1846, %fd288, %fd1845, %fd1844;
	fma.rn.f64 	%fd426, %fd1836, %fd1754, %fd398;
	ld.shared.f64 	%fd1847, [%r14+16];
	fma.rn.f64 	%fd1848, %fd290, %fd1847, %fd1846;
	ld.shared.f64 	%fd1849, [%r17+224];
	fma.rn.f64 	%fd1850, %fd291, %fd1849, %fd1848;
	fma.rn.f64 	%fd427, %fd1836, %fd1760, %fd399;
	ld.shared.f64 	%fd1851, [%r14+24];
	fma.rn.f64 	%fd1852, %fd293, %fd1851, %fd1850;
	ld.shared.f64 	%fd1853, [%r17+336];
	fma.rn.f64 	%fd1854, %fd294, %fd1853, %fd1852;
	fma.rn.f64 	%fd428, %fd1836, %fd1766, %fd410;
	ld.shared.f64 	%fd1855, [%r14+32];
	fma.rn.f64 	%fd1856, %fd296, %fd1855, %fd1854;
	ld.shared.f64 	%fd1857, [%r17+448];
	fma.rn.f64 	%fd1858, %fd297, %fd1857, %fd1856;
	fma.rn.f64 	%fd1859, %fd1836, %fd1772, %fd400;
	ld.shared.f64 	%fd1860, [%r14+40];
	fma.rn.f64 	%fd1861, %fd299, %fd1860, %fd1858;
	ld.shared.f64 	%fd1862, [%r17+560];
	fma.rn.f64 	%fd1863, %fd300, %fd1862, %fd1861;
	fma.rn.f64 	%fd429, %fd1836, %fd1778, %fd401;
	ld.shared.f64 	%fd1864, [%r14+48];
	fma.rn.f64 	%fd1865, %fd302, %fd1864, %fd1863;
	ld.shared.f64 	%fd1866, [%r17+672];
	fma.rn.f64 	%fd1867, %fd303, %fd1866, %fd1865;
	fma.rn.f64 	%fd430, %fd1836, %fd1784, %fd402;
	ld.shared.f64 	%fd1868, [%r14+56];
	fma.rn.f64 	%fd1869, %fd305, %fd1868, %fd1867;
	ld.shared.f64 	%fd1870, [%r17+784];
	fma.rn.f64 	%fd1871, %fd306, %fd1870, %fd1869;
	fma.rn.f64 	%fd431, %fd1836, %fd1790, %fd403;
	ld.shared.f64 	%fd1872, [%r14+64];
	fma.rn.f64 	%fd1873, %fd308, %fd1872, %fd1871;
	ld.shared.f64 	%fd1874, [%r17+896];
	fma.rn.f64 	%fd1875, %fd309, %fd1874, %fd1873;
	fma.rn.f64 	%fd432, %fd1836, %fd1796, %fd404;
	ld.shared.f64 	%fd1876, [%r14+72];
	fma.rn.f64 	%fd1877, %fd311, %fd1876, %fd1875;
	ld.shared.f64 	%fd1878, [%r17+1008];
	fma.rn.f64 	%fd1879, %fd312, %fd1878, %fd1877;
	fma.rn.f64 	%fd433, %fd1836, %fd1802, %fd405;
	ld.shared.f64 	%fd1880, [%r14+80];
	fma.rn.f64 	%fd1881, %fd314, %fd1880, %fd1879;
	ld.shared.f64 	%fd1882, [%r17+1120];
	fma.rn.f64 	%fd1883, %fd315, %fd1882, %fd1881;
	fma.rn.f64 	%fd434, %fd1836, %fd1808, %fd406;
	ld.shared.f64 	%fd1884, [%r14+88];
	fma.rn.f64 	%fd1885, %fd317, %fd1884, %fd1883;
	ld.shared.f64 	%fd1886, [%r17+1232];
	fma.rn.f64 	%fd1887, %fd318, %fd1886, %fd1885;
	fma.rn.f64 	%fd435, %fd1836, %fd1814, %fd407;
	ld.shared.f64 	%fd1888, [%r14+96];
	fma.rn.f64 	%fd1889, %fd320, %fd1888, %fd1887;
	ld.shared.f64 	%fd1890, [%r17+1344];
	fma.rn.f64 	%fd1891, %fd321, %fd1890, %fd1889;
	fma.rn.f64 	%fd436, %fd1836, %fd1820, %fd408;
	ld.shared.f64 	%fd1892, [%r14+104];
	fma.rn.f64 	%fd1893, %fd323, %fd1892, %fd1891;
	ld.shared.f64 	%fd1894, [%r17+1456];
	fma.rn.f64 	%fd1895, %fd324, %fd1894, %fd1893;
	fma.rn.f64 	%fd437, %fd1836, %fd1826, %fd409;
	add.f64 	%fd438, %fd1895, %fd1859;
	mov.f64 	%fd3767, 0d0000000000000000;
	mov.f64 	%fd3768, %fd3767;
	mov.f64 	%fd3769, %fd3767;
	mov.f64 	%fd3770, %fd3767;
	mov.f64 	%fd3771, %fd3767;
	mov.f64 	%fd3772, %fd3767;
	mov.f64 	%fd3773, %fd3767;
	@%p12 bra 	$L__BB53_19;
	ld.param.u64 	%rd61, [_Z32massMatrixMultiplyConstantKernelILi12ELi14ELi1EEvidPKdS1_S1_S1_S1_S1_S1_Pd_param_2];
	cvta.to.global.u64 	%rd26, %rd61;
	mov.u32 	%r86, %ctaid.x;
	mov.u32 	%r87, %tid.y;
	add.s32 	%r88, %r86, %r87;
	mov.u32 	%r89, %tid.x;
	mad.lo.s32 	%r90, %r88, 19208, %r89;
	mul.wide.s32 	%rd27, %r90, 8;
	add.s64 	%rd28, %rd26, %rd27;
	ld.global.nc.f64 	%fd3767, [%rd28+7840];
	ld.global.nc.f64 	%fd3768, [%rd28+29792];
	ld.global.nc.f64 	%fd3769, [%rd28+51744];
	ld.global.nc.f64 	%fd3770, [%rd28+73696];
	ld.global.nc.f64 	%fd3771, [%rd28+95648];
	ld.global.nc.f64 	%fd3772, [%rd28+117600];
	ld.global.nc.f64 	%fd3773, [%rd28+139552];
$L__BB53_19:
	ld.param.f64 	%fd3651, [_Z32massMatrixMultiplyConstantKernelILi12ELi14ELi1EEvidPKdS1_S1_S1_S1_S1_S1_Pd_param_1];
	ld.param.u32 	%r167, [_Z32massMatrixMultiplyConstantKernelILi12ELi14ELi1EEvidPKdS1_S1_S1_S1_S1_S1_Pd_param_0];
	mov.u32 	%r91, %ctaid.x;
	mov.u32 	%r92, %tid.y;
	add.s32 	%r93, %r91, %r92;
	setp.ge.s32 	%p13, %r93, %r167;
	ld.shared.f64 	%fd1897, [%r12+7840];
	fma.rn.f64 	%fd1898, %fd257, %fd1897, 0d0000000000000000;
	ld.shared.f64 	%fd1899, [%r18+7840];
	fma.rn.f64 	%fd1900, %fd258, %fd1899, 0d0000000000000000;
	ld.shared.f64 	%fd1901, [_ZZ32massMatrixMultiplyConstantKernelILi12ELi14ELi1EEvidPKdS1_S1_S1_S1_S1_S1_PdE13s_QuadToQuadD+560];
	fma.rn.f64 	%fd1902, %fd1901, %fd229, 0d0000000000000000;
	ld.shared.f64 	%fd1903, [%r12+7848];
	fma.rn.f64 	%fd1904, %fd259, %fd1903, %fd1898;
	ld.shared.f64 	%fd1905, [%r18+7952];
	fma.rn.f64 	%fd1906, %fd260, %fd1905, %fd1900;
	ld.shared.f64 	%fd1907, [_ZZ32massMatrixMultiplyConstantKernelILi12ELi14ELi1EEvidPKdS1_S1_S1_S1_S1_S1_PdE13s_QuadToQuadD+568];
	fma.rn.f64 	%fd1908, %fd1907, %fd230, %fd1902;
	ld.shared.f64 	%fd1909, [%r12+7856];
	fma.rn.f64 	%fd1910, %fd261, %fd1909, %fd1904;
	ld.shared.f64 	%fd1911, [%r18+8064];
	fma.rn.f64 	%fd1912, %fd262, %fd1911, %fd1906;
	ld.shared.f64 	%fd1913, [_ZZ32massMatrixMultiplyConstantKernelILi12ELi14ELi1EEvidPKdS1_S1_S1_S1_S1_S1_PdE13s_QuadToQuadD+576];
	fma.rn.f64 	%fd1914, %fd1913, %fd231, %fd1908;
	ld.shared.f64 	%fd1915, [%r12+7864];
	fma.rn.f64 	%fd1916, %fd263, %fd1915, %fd1910;
	ld.shared.f64 	%fd1917, [%r18+8176];
	fma.rn.f64 	%fd1918, %fd264, %fd1917, %fd1912;
	ld.shared.f64 	%fd1919, [_ZZ32massMatrixMultiplyConstantKernelILi12ELi14ELi1EEvidPKdS1_S1_S1_S1_S1_S1_PdE13s_QuadToQuadD+584];
	fma.rn.f64 	%fd1920, %fd1919, %fd232, %fd1914;
	ld.shared.f64 	%fd1921, [%r12+7872];
	fma.rn.f64 	%fd1922, %fd265, %fd1921, %fd1916;
	ld.shared.f64 	%fd1923, [%r18+8288];
	fma.rn.f64 	%fd1924, %fd266, %fd1923, %fd1918;
	ld.shared.f64 	%fd1925, [_ZZ32massMatrixMultiplyConstantKernelILi12ELi14ELi1EEvidPKdS1_S1_S1_S1_S1_S1_PdE13s_QuadToQuadD+592];
	fma.rn.f64 	%fd1926, %fd1925, %fd233, %fd1920;
	ld.shared.f64 	%fd1927, [%r12+7880];
	fma.rn.f64 	%fd1928, %fd267, %fd1927, %fd1922;
	ld.shared.f64 	%fd1929, [%r18+8400];
	fma.rn.f64 	%fd1930, %fd268, %fd1929, %fd1924;
	ld.shared.f64 	%fd1931, [_ZZ32massMatrixMultiplyConstantKernelILi12ELi14ELi1EEvidPKdS1_S1_S1_S1_S1_S1_PdE13s_QuadToQuadD+600];
	fma.rn.f64 	%fd1932, %fd1931, %fd234, %fd1926;
	ld.shared.f64 	%fd1933, [%r12+7888];
	fma.rn.f64 	%fd1934, %fd269, %fd1933, %fd1928;
	ld.shared.f64 	%fd1935, [%r18+8512];
	fma.rn.f64 	%fd1936, %fd270, %fd1935, %fd1930;
	ld.shared.f64 	%fd1937, [_ZZ32massMatrixMultiplyConstantKernelILi12ELi14ELi1EEvidPKdS1_S1_S1_S1_S1_S1_PdE13s_QuadToQuadD+608];
	fma.rn.f64 	%fd1938, %fd1937, %fd235, %fd1932;
	ld.shared.f64 	%fd1939, [%r12+7896];
	fma.rn.f64 	%fd1940, %fd271, %fd1939, %fd1934;
	ld.shared.f64 	%fd1941, [%r18+8624];
	fma.rn.f64 	%fd1942, %fd272, %fd1941, %fd1936;
	ld.shared.f64 	%fd1943, [_ZZ32massMatrixMultiplyConstantKernelILi12ELi14ELi1EEvidPKdS1_S1_S1_S1_S1_S1_PdE13s_QuadToQuadD+616];
	fma.rn.f64 	%fd1944, %fd1943, %fd236, %fd1938;
	ld.shared.f64 	%fd1945, [%r12+7904];
	fma.rn.f64 	%fd1946, %fd273, %fd1945, %fd1940;
	ld.shared.f64 	%fd1947, [%r18+8736];
	fma.rn.f64 	%fd1948, %fd274, %fd1947, %fd1942;
	ld.shared.f64 	%fd1949, [_ZZ32massMatrixMultiplyConstantKernelILi12ELi14ELi1EEvidPKdS1_S1_S1_S1_S1_S1_PdE13s_QuadToQuadD+624];
	fma.rn.f64 	%fd1950, %fd1949, %fd237, %fd1944;
	ld.shared.f64 	%fd1951, [%r12+7912];
	fma.rn.f64 	%fd1952, %fd275, %fd1951, %fd1946;
	ld.shared.f64 	%fd1953, [%r18+8848];
	fma.rn.f64 	%fd1954, %fd276, %fd1953, %fd1948;
	ld.shared.f64 	%fd1955, [_ZZ32massMatrixMultiplyConstantKernelILi12ELi14ELi1EEvidPKdS1_S1_S1_S1_S1_S1_PdE13s_QuadToQuadD+632];
	fma.rn.f64 	%fd1956, %fd1955, %fd238, %fd1950;
	ld.shared.f64 	%fd1957, [%r12+7920];
	fma.rn.f64 	%fd1958, %fd277, %fd1957, %fd1952;
	ld.shared.f64 	%fd1959, [%r18+8960];
	fma.rn.f64 	%fd1960, %fd278, %fd1959, %fd1954;
	ld.shared.f64 	%fd1961, [_ZZ32massMatrixMultiplyConstantKernelILi12ELi14ELi1EEvidPKdS1_S1_S1_S1_S1_S1_PdE13s_QuadToQuadD+640];
	fma.rn.f64 	%fd1962, %fd1961, %fd239, %fd1956;
	ld.shared.f64 	%fd1963, [%r12+7928];
	fma.rn.f64 	%fd1964, %fd279, %fd1963, %fd1958;
	ld.shared.f64 	%fd1965, [%r18+9072];
	fma.rn.f64 	%fd1966, %fd280, %fd1965, %fd1960;
	ld.shared.f64 	%fd1967, [_ZZ32massMatrixMultiplyConstantKernelILi12ELi14ELi1EEvidPKdS1_S1_S1_S1_S1_S1_PdE13s_QuadToQuadD+648];
	fma.rn.f64 	%fd1968, %fd1967, %fd240, %fd1962;
	ld.shared.f64 	%fd1969, [%r12+7936];
	fma.rn.f64 	%fd1970, %fd281, %fd1969, %fd1964;
	ld.shared.f64 	%fd1971, [%r18+9184];
	fma.rn.f64 	%fd1972, %fd282, %fd1971, %fd1966;
	ld.shared.f64 	%fd1973, [_ZZ32massMatrixMultiplyConstantKernelILi12ELi14ELi1EEvidPKdS1_S1_S1_S1_S1_S1_PdE13s_QuadToQuadD+656];
	fma.rn.f64 	%fd1974, %fd1973, %fd241, %fd1968;
	ld.shared.f64 	%fd1975, [%r12+7944];
	fma.rn.f64 	%fd1976, %fd283, %fd1975, %fd1970;
	ld.shared.f64 	%fd1977, [%r18+9296];
	fma.rn.f64 	%fd1978, %fd284, %fd1977, %fd1972;
	ld.shared.f64 	%fd1979, [_ZZ32massMatrixMultiplyConstantKernelILi12ELi14ELi1EEvidPKdS1_S1_S1_S1_S1_S1_PdE13s_QuadToQuadD+664];
	fma.rn.f64 	%fd1980, %fd1979, %fd242, %fd1974;
	bar.sync 	0;
	mul.f64 	%fd1981, %fd3768, %fd1978;
	fma.rn.f64 	%fd1982, %fd3767, %fd1976, %fd1981;
	fma.rn.f64 	%fd1983, %fd3769, %fd1980, %fd1982;
	st.shared.f64 	[%r15], %fd1983;
	mul.f64 	%fd1984, %fd3770, %fd1978;
	fma.rn.f64 	%fd1985, %fd3768, %fd1976, %fd1984;
	fma.rn.f64 	%fd1986, %fd3771, %fd1980, %fd1985;
	st.shared.f64 	[%r16], %fd1986;
	mul.f64 	%fd1987, %fd3771, %fd1978;
	fma.rn.f64 	%fd1988, %fd3769, %fd1976, %fd1987;
	fma.rn.f64 	%fd1989, %fd3772, %fd1980, %fd1988;
	mul.f64 	%fd1990, %fd3651, %fd3773;
	bar.sync 	0;
	ld.shared.f64 	%fd1991, [%r14];
	mul.f64 	%fd1992, %fd285, %fd1991;
	fma.rn.f64 	%fd1993, %fd1990, %fd234, %fd1992;
	ld.shared.f64 	%fd1994, [%r17];
	fma.rn.f64 	%fd1995, %fd286, %fd1994, %fd1993;
	fma.rn.f64 	%fd453, %fd1989, %fd1901, %fd425;
	ld.shared.f64 	%fd1996, [%r14+8];
	fma.rn.f64 	%fd1997, %fd287, %fd1996, %fd1995;
	ld.shared.f64 	%fd1998, [%r17+112];
	fma.rn.f64 	%fd1999, %fd288, %fd1998, %fd1997;
	fma.rn.f64 	%fd454, %fd1989, %fd1907, %fd426;
	ld.shared.f64 	%fd2000, [%r14+16];
	fma.rn.f64 	%fd2001, %fd290, %fd2000, %fd1999;
	ld.shared.f64 	%fd2002, [%r17+224];
	fma.rn.f64 	%fd2003, %fd291, %fd2002, %fd2001;
	fma.rn.f64 	%fd455, %fd1989, %fd1913, %fd427;
	ld.shared.f64 	%fd2004, [%r14+24];
	fma.rn.f64 	%fd2005, %fd293, %fd2004, %fd2003;
	ld.shared.f64 	%fd2006, [%r17+336];
	fma.rn.f64 	%fd2007, %fd294, %fd2006, %fd2005;
	fma.rn.f64 	%fd456, %fd1989, %fd1919, %fd428;
	ld.shared.f64 	%fd2008, [%r14+32];
	fma.rn.f64 	%fd2009, %fd296, %fd2008, %fd2007;
	ld.shared.f64 	%fd2010, [%r17+448];
	fma.rn.f64 	%fd2011, %fd297, %fd2010, %fd2009;
	fma.rn.f64 	%fd457, %fd1989, %fd1925, %fd438;
	ld.shared.f64 	%fd2012, [%r14+40];
	fma.rn.f64 	%fd2013, %fd299, %fd2012, %fd2011;
	ld.shared.f64 	%fd2014, [%r17+560];
	fma.rn.f64 	%fd2015, %fd300, %fd2014, %fd2013;
	fma.rn.f64 	%fd2016, %fd1989, %fd1931, %fd429;
	ld.shared.f64 	%fd2017, [%r14+48];
	fma.rn.f64 	%fd2018, %fd302, %fd2017, %fd2015;
	ld.shared.f64 	%fd2019, [%r17+672];
	fma.rn.f64 	%fd2020, %fd303, %fd2019, %fd2018;
	fma.rn.f64 	%fd458, %fd1989, %fd1937, %fd430;
	ld.shared.f64 	%fd2021, [%r14+56];
	fma.rn.f64 	%fd2022, %fd305, %fd2021, %fd2020;
	ld.shared.f64 	%fd2023, [%r17+784];
	fma.rn.f64 	%fd2024, %fd306, %fd2023, %fd2022;
	fma.rn.f64 	%fd459, %fd1989, %fd1943, %fd431;
	ld.shared.f64 	%fd2025, [%r14+64];
	fma.rn.f64 	%fd2026, %fd308, %fd2025, %fd2024;
	ld.shared.f64 	%fd2027, [%r17+896];
	fma.rn.f64 	%fd2028, %fd309, %fd2027, %fd2026;
	fma.rn.f64 	%fd460, %fd1989, %fd1949, %fd432;
	ld.shared.f64 	%fd2029, [%r14+72];
	fma.rn.f64 	%fd2030, %fd311, %fd2029, %fd2028;
	ld.shared.f64 	%fd2031, [%r17+1008];
	fma.rn.f64 	%fd2032, %fd312, %fd2031, %fd2030;
	fma.rn.f64 	%fd461, %fd1989, %fd1955, %fd433;
	ld.shared.f64 	%fd2033, [%r14+80];
	fma.rn.f64 	%fd2034, %fd314, %fd2033, %fd2032;
	ld.shared.f64 	%fd2035, [%r17+1120];
	fma.rn.f64 	%fd2036, %fd315, %fd2035, %fd2034;
	fma.rn.f64 	%fd462, %fd1989, %fd1961, %fd434;
	ld.shared.f64 	%fd2037, [%r14+88];
	fma.rn.f64 	%fd2038, %fd317, %fd2037, %fd2036;
	ld.shared.f64 	%fd2039, [%r17+1232];
	fma.rn.f64 	%fd2040, %fd318, %fd2039, %fd2038;
	fma.rn.f64 	%fd463, %fd1989, %fd1967, %fd435;
	ld.shared.f64 	%fd2041, [%r14+96];
	fma.rn.f64 	%fd2042, %fd320, %fd2041, %fd2040;
	ld.shared.f64 	%fd2043, [%r17+1344];
	fma.rn.f64 	%fd2044, %fd321, %fd2043, %fd2042;
	fma.rn.f64 	%fd464, %fd1989, %fd1973, %fd436;
	ld.shared.f64 	%fd2045, [%r14+104];
	fma.rn.f64 	%fd2046, %fd323, %fd2045, %fd2044;
	ld.shared.f64 	%fd2047, [%r17+1456];
	fma.rn.f64 	%fd2048, %fd324, %fd2047, %fd2046;
	fma.rn.f64 	%fd465, %fd1989, %fd1979, %fd437;
	add.f64 	%fd466, %fd2048, %fd2016;
	mov.f64 	%fd3774, 0d0000000000000000;
	mov.f64 	%fd3775, %fd3774;
	mov.f64 	%fd3776, %fd3774;
	mov.f64 	%fd3777, %fd3774;
	mov.f64 	%fd3778, %fd3774;
	mov.f64 	%fd3779, %fd3774;
	mov.f64 	%fd3780, %fd3774;
	@%p13 bra 	$L__BB53_21;
	ld.param.u64 	%rd62, [_Z32massMatrixMultiplyConstantKernelILi12ELi14ELi1EEvidPKdS1_S1_S1_S1_S1_S1_Pd_param_2];
	cvta.to.global.u64 	%rd29, %rd62;
	mov.u32 	%r94, %ctaid.x;
	mov.u32 	%r95, %tid.y;
	add.s32 	%r96, %r94, %r95;
	mov.u32 	%r97, %tid.x;
	mad.lo.s32 	%r98, %r96, 19208, %r97;
	mul.wide.s32 	%rd30, %r98, 8;
	add.s64 	%rd31, %rd29, %rd30;
	ld.global.nc.f64 	%fd3774, [%rd31+9408];
	ld.global.nc.f64 	%fd3775, [%rd31+31360];
	ld.global.nc.f64 	%fd3776, [%rd31+53312];
	ld.global.nc.f64 	%fd3777, [%rd31+75264];
	ld.global.nc.f64 	%fd3778, [%rd31+97216];
	ld.global.nc.f64 	%fd3779, [%rd31+119168];
	ld.global.nc.f64 	%fd3780, [%rd31+141120];
$L__BB53_21:
	ld.param.f64 	%fd3652, [_Z32massMatrixMultiplyConstantKernelILi12ELi14ELi1EEvidPKdS1_S1_S1_S1_S1_S1_Pd_param_1];
	ld.param.u32 	%r168, [_Z32massMatrixMultiplyConstantKernelILi12ELi14ELi1EEvidPKdS1_S1_S1_S1_S1_S1_Pd_param_0];
	mov.u32 	%r99, %ctaid.x;
	mov.u32 	%r100, %tid.y;
	add.s32 	%r101, %r99, %r100;
	setp.ge.s32 	%p14, %r101, %r168;
	ld.shared.f64 	%fd2050, [%r12+9408];
	fma.rn.f64 	%fd2051, %fd257, %fd2050, 0d0000000000000000;
	ld.shared.f64 	%fd2052, [%r18+9408];
	fma.rn.f64 	%fd2053, %fd258, %fd2052, 0d0000000000000000;
	ld.shared.f64 	%fd2054, [_ZZ32massMatrixMultiplyConstantKernelILi12ELi14ELi1EEvidPKdS1_S1_S1_S1_S1_S1_PdE13s_QuadToQuadD+672];
	fma.rn.f64 	%fd2055, %fd2054, %fd229, 0d0000000000000000;
	ld.shared.f64 	%fd2056, [%r12+9416];
	fma.rn.f64 	%fd2057, %fd259, %fd2056, %fd2051;
	ld.shared.f64 	%fd2058, [%r18+9520];
	fma.rn.f64 	%fd2059, %fd260, %fd2058, %fd2053;
	ld.shared.f64 	%fd2060, [_ZZ32massMatrixMultiplyConstantKernelILi12ELi14ELi1EEvidPKdS1_S1_S1_S1_S1_S1_PdE13s_QuadToQuadD+680];
	fma.rn.f64 	%fd2061, %fd2060, %fd230, %fd2055;
	ld.shared.f64 	%fd2062, [%r12+9424];
	fma.rn.f64 	%fd2063, %fd261, %fd2062, %fd2057;
	ld.shared.f64 	%fd2064, [%r18+9632];
	fma.rn.f64 	%fd2065, %fd262, %fd2064, %fd2059;
	ld.shared.f64 	%fd2066, [_ZZ32massMatrixMultiplyConstantKernelILi12ELi14ELi1EEvidPKdS1_S1_S1_S1_S1_S1_PdE13s_QuadToQuadD+688];
	fma.rn.f64 	%fd2067, %fd2066, %fd231, %fd2061;
	ld.shared.f64 	%fd2068, [%r12+9432];
	fma.rn.f64 	%fd2069, %fd263, %fd2068, %fd2063;
	ld.shared.f64 	%fd2070, [%r18+9744];
	fma.rn.f64 	%fd2071, %fd264, %fd2070, %fd2065;
	ld.shared.f64 	%fd2072, [_ZZ32massMatrixMultiplyConstantKernelILi12ELi14ELi1EEvidPKdS1_S1_S1_S1_S1_S1_PdE13s_QuadToQuadD+696];
	fma.rn.f64 	%fd2073, %fd2072, %fd232, %fd2067;
	ld.shared.f64 	%fd2074, [%r12+9440];
	fma.rn.f64 	%fd2075, %fd265, %fd2074, %fd2069;
	ld.shared.f64 	%fd2076, [%r18+9856];
	fma.rn.f64 	%fd2077, %fd266, %fd2076, %fd2071;
	ld.shared.f64 	%fd2078, [_ZZ32massMatrixMultiplyConstantKernelILi12ELi14ELi1EEvidPKdS1_S1_S1_S1_S1_S1_PdE13s_QuadToQuadD+704];
	fma.rn.f64 	%fd2079, %fd2078, %fd233, %fd2073;
	ld.shared.f64 	%fd2080, [%r12+9448];
	fma.rn.f64 	%fd2081, %fd267, %fd2080, %fd2075;
	ld.shared.f64 	%fd2082, [%r18+9968];
	fma.rn.f64 	%fd2083, %fd268, %fd2082, %fd2077;
	ld.shared.f64 	%fd2084, [_ZZ32massMatrixMultiplyConstantKernelILi12ELi14ELi1EEvidPKdS1_S1_S1_S1_S1_S1_PdE13s_QuadToQuadD+712];
	fma.rn.f64 	%fd2085, %fd2084, %fd234, %fd2079;
	ld.shared.f64 	%fd2086, [%r12+9456];
	fma.rn.f64 	%fd2087, %fd269, %fd2086, %fd2081;
	ld.shared.f64 	%fd2088, [%r18+10080];
	fma.rn.f64 	%fd2089, %fd270, %fd2088, %fd2083;
	ld.shared.f64 	%fd2090, [_ZZ32massMatrixMultiplyConstantKernelILi12ELi14ELi1EEvidPKdS1_S1_S1_S1_S1_S1_PdE13s_QuadToQuadD+720];
	fma.rn.f64 	%fd2091, %fd2090, %fd235, %fd2085;
	ld.shared.f64 	%fd2092, [%r12+9464];
	fma.rn.f64 	%fd2093, %fd271, %fd2092, %fd2087;
	ld.shared.f64 	%fd2094, [%r18+10192];
	fma.rn.f64 	%fd2095, %fd272, %fd2094, %fd2089;
	ld.shared.f64 	%fd2096, [_ZZ32massMatrixMultiplyConstantKernelILi12ELi14ELi1EEvidPKdS1_S1_S1_S1_S1_S1_PdE13s_QuadToQuadD+728];
	fma.rn.f64 	%fd2097, %fd2096, %fd236, %fd2091;
	ld.shared.f64 	%fd2098, [%r12+9472];
	fma.rn.f64 	%fd2099, %fd273, %fd2098, %fd2093;
	ld.shared.f64 	%fd2100, [%r18+10304];
	fma.rn.f64 	%fd2101, %fd274, %fd2100, %fd2095;
	ld.shared.f64 	%fd2102, [_ZZ32massMatrixMultiplyConstantKernelILi12ELi14ELi1EEvidPKdS1_S1_S1_S1_S1_S1_PdE13s_QuadToQuadD+736];
	fma.rn.f64 	%fd2103, %fd2102, %fd237, %fd2097;
	ld.shared.f64 	%fd2104, [%r12+9480];
	fma.rn.f64 	%fd2105, %fd275, %fd2104, %fd2099;
	ld.shared.f64 	%fd2106, [%r18+10416];
	fma.rn.f64 	%fd2107, %fd276, %fd2106, %fd2101;
	ld.shared.f64 	%fd2108, [_ZZ32massMatrixMultiplyConstantKernelILi12ELi14ELi1EEvidPKdS1_S1_S1_S1_S1_S1_PdE13s_QuadToQuadD+744];
	fma.rn.f64 	%fd2109, %fd2108, %fd238, %fd2103;
	ld.shared.f64 	%fd2110, [%r12+9488];
	fma.rn.f64 	%fd2111, %fd277, %fd2110, %fd2105;
	ld.shared.f64 	%fd2112, [%r18+10528];
	fma.rn.f64 	%fd2113, %fd278, %fd2112, %fd2107;
	ld.shared.f64 	%fd2114, [_ZZ32massMatrixMultiplyConstantKernelILi12ELi14ELi1EEvidPKdS1_S1_S1_S1_S1_S1_PdE13s_QuadToQuadD+752];
	fma.rn.f64 	%fd2115, %fd2114, %fd239, %fd2109;
	ld.shared.f64 	%fd2116, [%r12+9496];
	fma.rn.f64 	%fd2117, %fd279, %fd2116, %fd2111;
	ld.shared.f64 	%fd2118, [%r18+10640];
	fma.rn.f64 	%fd2119, %fd280, %fd2118, %fd2113;
	ld.shared.f64 	%fd2120, [_ZZ32massMatrixMultiplyConstantKernelILi12ELi14ELi1EEvidPKdS1_S1_S1_S1_S1_S1_PdE13s_QuadToQuadD+760];
	fma.rn.f64 	%fd2121, %fd2120, %fd240, %fd2115;
	ld.shared.f64 	%fd2122, [%r12+9504];
	fma.rn.f64 	%fd2123, %fd281, %fd2122, %fd2117;
	ld.shared.f64 	%fd2124, [%r18+10752];
	fma.rn.f64 	%fd2125, %fd282, %fd2124, %fd2119;
	ld.shared.f64 	%fd2126, [_ZZ32massMatrixMultiplyConstantKernelILi12ELi14ELi1EEvidPKdS1_S1_S1_S1_S1_S1_PdE13s_QuadToQuadD+768];
	fma.rn.f64 	%fd2127, %fd2126, %fd241, %fd2121;
	ld.shared.f64 	%fd2128, [%r12+9512];
	fma.rn.f64 	%fd2129, %fd283, %fd2128, %fd2123;
	ld.shared.f64 	%fd2130, [%r18+10864];
	fma.rn.f64 	%fd2131, %fd284, %fd2130, %fd2125;
	ld.shared.f64 	%fd2132, [_ZZ32massMatrixMultiplyConstantKernelILi12ELi14ELi1EEvidPKdS1_S1_S1_S1_S1_S1_PdE13s_QuadToQuadD+776];
	fma.rn.f64 	%fd2133, %fd2132, %fd242, %fd2127;
	bar.sync 	0;
	mul.f64 	%fd2134, %fd3775, %fd2131;
	fma.rn.f64 	%fd2135, %fd3774, %fd2129, %fd2134;
	fma.rn.f64 	%fd2136, %fd3776, %fd2133, %fd2135;
	st.shared.f64 	[%r15], %fd2136;
	mul.f64 	%fd2137, %fd3777, %fd2131;
	fma.rn.f64 	%fd2138, %fd3775, %fd2129, %fd2137;
	fma.rn.f64 	%fd2139, %fd3778, %fd2133, %fd2138;
	st.shared.f64 	[%r16], %fd2139;
	mul.f64 	%fd2140, %fd3778, %fd2131;
	fma.rn.f64 	%fd2141, %fd3776, %fd2129, %fd2140;
	fma.rn.f64 	%fd2142, %fd3779, %fd2133, %fd2141;
	mul.f64 	%fd2143, %fd3652, %fd3780;
	bar.sync 	0;
	ld.shared.f64 	%fd2144, [%r14];
	mul.f64 	%fd2145, %fd285, %fd2144;
	fma.rn.f64 	%fd2146, %fd2143, %fd235, %fd2145;
	ld.shared.f64 	%fd2147, [%r17];
	fma.rn.f64 	%fd2148, %fd286, %fd2147, %fd2146;
	fma.rn.f64 	%fd481, %fd2142, %fd2054, %fd453;
	ld.shared.f64 	%fd2149, [%r14+8];
	fma.rn.f64 	%fd2150, %fd287, %fd2149, %fd2148;
	ld.shared.f64 	%fd2151, [%r17+112];
	fma.rn.f64 	%fd2152, %fd288, %fd2151, %fd2150;
	fma.rn.f64 	%fd482, %fd2142, %fd2060, %fd454;
	ld.shared.f64 	%fd2153, [%r14+16];
	fma.rn.f64 	%fd2154, %fd290, %fd2153, %fd2152;
	ld.shared.f64 	%fd2155, [%r17+224];
	fma.rn.f64 	%fd2156, %fd291, %fd2155, %fd2154;
	fma.rn.f64 	%fd483, %fd2142, %fd2066, %fd455;
	ld.shared.f64 	%fd2157, [%r14+24];
	fma.rn.f64 	%fd2158, %fd293, %fd2157, %fd2156;
	ld.shared.f64 	%fd2159, [%r17+336];
	fma.rn.f64 	%fd2160, %fd294, %fd2159, %fd2158;
	fma.rn.f64 	%fd484, %fd2142, %fd2072, %fd456;
	ld.shared.f64 	%fd2161, [%r14+32];
	fma.rn.f64 	%fd2162, %fd296, %fd2161, %fd2160;
	ld.shared.f64 	%fd2163, [%r17+448];
	fma.rn.f64 	%fd2164, %fd297, %fd2163, %fd2162;
	fma.rn.f64 	%fd485, %fd2142, %fd2078, %fd457;
	ld.shared.f64 	%fd2165, [%r14+40];
	fma.rn.f64 	%fd2166, %fd299, %fd2165, %fd2164;
	ld.shared.f64 	%fd2167, [%r17+560];
	fma.rn.f64 	%fd2168, %fd300, %fd2167, %fd2166;
	fma.rn.f64 	%fd486, %fd2142, %fd2084, %fd466;
	ld.shared.f64 	%fd2169, [%r14+48];
	fma.rn.f64 	%fd2170, %fd302, %fd2169, %fd2168;
	ld.shared.f64 	%fd2171, [%r17+672];
	fma.rn.f64 	%fd2172, %fd303, %fd2171, %fd2170;
	fma.rn.f64 	%fd2173, %fd2142, %fd2090, %fd458;
	ld.shared.f64 	%fd2174, [%r14+56];
	fma.rn.f64 	%fd2175, %fd305, %fd2174, %fd2172;
	ld.shared.f64 	%fd2176, [%r17+784];
	fma.rn.f64 	%fd2177, %fd306, %fd2176, %fd2175;
	fma.rn.f64 	%fd487, %fd2142, %fd2096, %fd459;
	ld.shared.f64 	%fd2178, [%r14+64];
	fma.rn.f64 	%fd2179, %fd308, %fd2178, %fd2177;
	ld.shared.f64 	%fd2180, [%r17+896];
	fma.rn.f64 	%fd2181, %fd309, %fd2180, %fd2179;
	fma.rn.f64 	%fd488, %fd2142, %fd2102, %fd460;
	ld.shared.f64 	%fd2182, [%r14+72];
	fma.rn.f64 	%fd2183, %fd311, %fd2182, %fd2181;
	ld.shared.f64 	%fd2184, [%r17+1008];
	fma.rn.f64 	%fd2185, %fd312, %fd2184, %fd2183;
	fma.rn.f64 	%fd489, %fd2142, %fd2108, %fd461;
	ld.shared.f64 	%fd2186, [%r14+80];
	fma.rn.f64 	%fd2187, %fd314, %fd2186, %fd2185;
	ld.shared.f64 	%fd2188, [%r17+1120];
	fma.rn.f64 	%fd2189, %fd315, %fd2188, %fd2187;
	fma.rn.f64 	%fd490, %fd2142, %fd2114, %fd462;
	ld.shared.f64 	%fd2190, [%r14+88];
	fma.rn.f64 	%fd2191, %fd317, %fd2190, %fd2189;
	ld.shared.f64 	%fd2192, [%r17+1232];
	fma.rn.f64 	%fd2193, %fd318, %fd2192, %fd2191;
	fma.rn.f64 	%fd491, %fd2142, %fd2120, %fd463;
	ld.shared.f64 	%fd2194, [%r14+96];
	fma.rn.f64 	%fd2195, %fd320, %fd2194, %fd2193;
	ld.shared.f64 	%fd2196, [%r17+1344];
	fma.rn.f64 	%fd2197, %fd321, %fd2196, %fd2195;
	fma.rn.f64 	%fd492, %fd2142, %fd2126, %fd464;
	ld.shared.f64 	%fd2198, [%r14+104];
	fma.rn.f64 	%fd2199, %fd323, %fd2198, %fd2197;
	ld.shared.f64 	%fd2200, [%r17+1456];
	fma.rn.f64 	%fd2201, %fd324, %fd2200, %fd2199;
	fma.rn.f64 	%fd493, %fd2142, %fd2132, %fd465;
	add.f64 	%fd494, %fd2201, %fd2173;
	mov.f64 	%fd3781, 0d0000000000000000;
	mov.f64 	%fd3782, %fd3781;
	mov.f64 	%fd3783, %fd3781;
	mov.f64 	%fd3784, %fd3781;
	mov.f64 	%fd3785, %fd3781;
	mov.f64 	%fd3786, %fd3781;
	mov.f64 	%fd3787, %fd3781;
	@%p14 bra 	$L__BB53_23;
	ld.param.u64 	%rd63, [_Z32massMatrixMultiplyConstantKernelILi12ELi14ELi1EEvidPKdS1_S1_S1_S1_S1_S1_Pd_param_2];
	cvta.to.global.u64 	%rd32, %rd63;
	mov.u32 	%r102, %ctaid.x;
	mov.u32 	%r103, %tid.y;
	add.s32 	%r104, %r102, %r103;
	mov.u32 	%r105, %tid.x;
	mad.lo.s32 	%r106, %r104, 19208, %r105;
	mul.wide.s32 	%rd33, %r106, 8;
	add.s64 	%rd34, %rd32, %rd33;
	ld.global.nc.f64 	%fd3781, [%rd34+10976];
	ld.global.nc.f64 	%fd3782, [%rd34+32928];
	ld.global.nc.f64 	%fd3783, [%rd34+54880];
	ld.global.nc.f64 	%fd3784, [%rd34+76832];
	ld.global.nc.f64 	%fd3785, [%rd34+98784];
	ld.global.nc.f64 	%fd3786, [%rd34+120736];
	ld.global.nc.f64 	%fd3787, [%rd34+142688];
$L__BB53_23:
	ld.param.f64 	%fd3653, [_Z32massMatrixMultiplyConstantKernelILi12ELi14ELi1EEvidPKdS1_S1_S1_S1_S1_S1_Pd_param_1];
	ld.param.u32 	%r169, [_Z32massMatrixMultiplyConstantKernelILi12ELi14ELi1EEvidPKdS1_S1_S1_S1_S1_S1_Pd_param_0];
	mov.u32 	%r107, %ctaid.x;
	mov.u32 	%r108, %tid.y;
	add.s32 	%r109, %r107, %r108;
	setp.ge.s32 	%p15, %r109, %r169;
	ld.shared.f64 	%fd2203, [%r12+10976];
	fma.rn.f64 	%fd2204, %fd257, %fd2203, 0d0000000000000000;
	ld.shared.f64 	%fd2205, [%r18+10976];
	fma.rn.f64 	%fd2206, %fd258, %fd2205, 0d0000000000000000;
	ld.shared.f64 	%fd2207, [_ZZ32massMatrixMultiplyConstantKernelILi12ELi14ELi1EEvidPKdS1_S1_S1_S1_S1_S1_PdE13s_QuadToQuadD+784];
	fma.rn.f64 	%fd2208, %fd2207, %fd229, 0d0000000000000000;
	ld.shared.f64 	%fd2209, [%r12+10984];
	fma.rn.f64 	%fd2210, %fd259, %fd2209, %fd2204;
	ld.shared.f64 	%fd2211, [%r18+11088];
	fma.rn.f64 	%fd2212, %fd260, %fd2211, %fd2206;
	ld.shared.f64 	%fd2213, [_ZZ32massMatrixMultiplyConstantKernelILi12ELi14ELi1EEvidPKdS1_S1_S1_S1_S1_S1_PdE13s_QuadToQuadD+792];
	fma.rn.f64 	%fd2214, %fd2213, %fd230, %fd2208;
	ld.shared.f64 	%fd2215, [%r12+10992];
	fma.rn.f64 	%fd2216, %fd261, %fd2215, %fd2210;
	ld.shared.f64 	%fd2217, [%r18+11200];
	fma.rn.f64 	%fd2218, %fd262, %fd2217, %fd2212;
	ld.shared.f64 	%fd2219, [_ZZ32massMatrixMultiplyConstantKernelILi12ELi14ELi1EEvidPKdS1_S1_S1_S1_S1_S1_PdE13s_QuadToQuadD+800];
	fma.rn.f64 	%fd2220, %fd2219, %fd231, %fd2214;
	ld.shared.f64 	%fd2221, [%r12+11000];
	fma.rn.f64 	%fd2222, %fd263, %fd2221, %fd2216;
	ld.shared.f64 	%fd2223, [%r18+11312];
	fma.rn.f64 	%fd2224, %fd264, %fd2223, %fd2218;
	ld.shared.f64 	%fd2225, [_ZZ32massMatrixMultiplyConstantKernelILi12ELi14ELi1EEvidPKdS1_S1_S1_S1_S1_S1_PdE13s_QuadToQuadD+808];
	fma.rn.f64 	%fd2226, %fd2225, %fd232, %fd2220;
	ld.shared.f64 	%fd2227, [%r12+11008];
	fma.rn.f64 	%fd2228, %fd265, %fd2227, %fd2222;
	ld.shared.f64 	%fd2229, [%r18+11424];
	fma.rn.f64 	%fd2230, %fd266, %fd2229, %fd2224;
	ld.shared.f64 	%fd2231, [_ZZ32massMatrixMultiplyConstantKernelILi12ELi14ELi1EEvidPKdS1_S1_S1_S1_S1_S1_PdE13s_QuadToQuadD+816];
	fma.rn.f64 	%fd2232, %fd2231, %fd233, %fd2226;
	ld.shared.f64 	%fd2233, [%r12+11016];
	fma.rn.f64 	%fd2234, %fd267, %fd2233, %fd2228;
	ld.shared.f64 	%fd2235, [%r18+11536];
	fma.rn.f64 	%fd2236, %fd268, %fd2235, %fd2230;
	ld.shared.f64 	%fd2237, [_ZZ32massMatrixMultiplyConstantKernelILi12ELi14ELi1EEvidPKdS1_S1_S1_S1_S1_S1_PdE13s_QuadToQuadD+824];
	fma.rn.f64 	%fd2238, %fd2237, %fd234, %fd2232;
	ld.shared.f64 	%fd2239, [%r12+11024];
	fma.rn.f64 	%fd2240, %fd269, %fd2239, %fd2234;
	ld.shared.f64 	%fd2241, [%r18+11648];
	fma.rn.f64 	%fd2242, %fd270, %fd2241, %fd2236;
	ld.shared.f64 	%fd2243, [_ZZ32massMatrixMultiplyConstantKernelILi12ELi14ELi1EEvidPKdS1_S1_S1_S1_S1_S1_PdE13s_QuadToQuadD+832];
	fma.rn.f64 	%fd2244, %fd2243, %fd235, %fd2238;
	ld.shared.f64 	%fd2245, [%r12+11032];
	fma.rn.f64 	%fd2246, %fd271, %fd2245, %fd2240;
	ld.shared.f64 	%fd2247, [%r18+11760];
	fma.rn.f64 	%fd2248, %fd272, %fd2247, %fd2242;
	ld.shared.f64 	%fd2249, [_ZZ32massMatrixMultiplyConstantKernelILi12ELi14ELi1EEvidPKdS1_S1_S1_S1_S1_S1_PdE13s_QuadToQuadD+840];
	fma.rn.f64 	%fd2250, %fd2249, %fd236, %fd2244;
	ld.shared.f64 	%fd2251, [%r12+11040];
	fma.rn.f64 	%fd2252, %fd273, %fd2251, %fd2246;
	ld.shared.f64 	%fd2253, [%r18+11872];
	fma.rn.f64 	%fd2254, %fd274, %fd2253, %fd2248;
	ld.shared.f64 	%fd2255, [_ZZ32massMatrixMultiplyConstantKernelILi12ELi14ELi1EEvidPKdS1_S1_S1_S1_S1_S1_PdE13s_QuadToQuadD+848];
	fma.rn.f64 	%fd2256, %fd2255, %fd237, %fd2250;
	ld.shared.f64 	%fd2257, [%r12+11048];
	fma.rn.f64 	%fd2258, %fd275, %fd2257, %fd2252;
	ld.shared.f64 	%fd2259, [%r18+11984];
	fma.rn.f64 	%fd2260, %fd276, %fd2259, %fd2254;
	ld.shared.f64 	%fd2261, [_ZZ32massMatrixMultiplyConstantKernelILi12ELi14ELi1EEvidPKdS1_S1_S1_S1_S1_S1_PdE13s_QuadToQuadD+856];
	fma.rn.f64 	%fd2262, %fd2261, %fd238, %fd2256;
	ld.shared.f64 	%fd2263, [%r12+11056];
	fma.rn.f64 	%fd2264, %fd277, %fd2263, %fd2258;
	ld.shared.f64 	%fd2265, [%r18+12096];
	fma.rn.f64 	%fd2266, %fd278, %fd2265, %fd2260;
	ld.shared.f64 	%fd2267, [_ZZ32massMatrixMultiplyConstantKernelILi12ELi14ELi1EEvidPKdS1_S1_S1_S1_S1_S1_PdE13s_QuadToQuadD+864];
	fma.rn.f64 	%fd2268, %fd2267, %fd239, %fd2262;
	ld.shared.f64 	%fd2269, [%r12+11064];
	fma.rn.f64 	%fd2270, %fd279, %fd2269, %fd2264;
	ld.shared.f64 	%fd2271, [%r18+12208];
	fma.rn.f64 	%fd2272, %fd280, %fd2271, %fd2266;
	ld.shared.f64 	%fd2273, [_ZZ32massMatrixMultiplyConstantKernelILi12ELi14ELi1EEvidPKdS1_S1_S1_S1_S1_S1_PdE13s_QuadToQuadD+872];
	fma.rn.f64 	%fd2274, %fd2273, %fd240, %fd2268;
	ld.shared.f64 	%fd2275, [%r12+11072];
	fma.rn.f64 	%fd2276, %fd281, %fd2275, %fd2270;
	ld.shared.f64 	%fd2277, [%r18+12320];
	fma.rn.f64 	%fd2278, %fd282, %fd2277, %fd2272;
	ld.shared.f64 	%fd2279, [_ZZ32massMatrixMultiplyConstantKernelILi12ELi14ELi1EEvidPKdS1_S1_S1_S1_S1_S1_PdE13s_QuadToQuadD+880];
	fma.rn.f64 	%fd2280, %fd2279, %fd241, %fd2274;
	ld.shared.f64 	%fd2281, [%r12+11080];
	fma.rn.f64 	%fd2282, %fd283, %fd2281, %fd2276;
	ld.shared.f64 	%fd2283, [%r18+12432];
	fma.rn.f64 	%fd2284, %fd284, %fd2283, %fd2278;
	ld.shared.f64 	%fd2285, [_ZZ32massMatrixMultiplyConstantKernelILi12ELi14ELi1EEvidPKdS1_S1_S1_S1_S1_S1_PdE13s_QuadToQuadD+888];
	fma.rn.f64 	%fd2286, %fd2285, %fd242, %fd2280;
	bar.sync 	0;
	mul.f64 	%fd2287, %fd3782, %fd2284;
	fma.rn.f64 	%fd2288, %fd3781, %fd2282, %fd2287;
	fma.rn.f64 	%fd2289, %fd3783, %fd2286, %fd2288;
	st.shared.f64 	[%r15], %fd2289;
	mul.f64 	%fd2290, %fd3784, %fd2284;
	fma.rn.f64 	%fd2291, %fd3782, %fd2282, %fd2290;
	fma.rn.f64 	%fd2292, %fd3785, %fd2286, %fd2291;
	st.shared.f64 	[%r16], %fd2292;
	mul.f64 	%fd2293, %fd3785, %fd2284;
	fma.rn.f64 	%fd2294, %fd3783, %fd2282, %fd2293;
	fma.rn.f64 	%fd2295, %fd3786, %fd2286, %fd2294;
	mul.f64 	%fd2296, %fd3653, %fd3787;
	bar.sync 	0;
	ld.shared.f64 	%fd2297, [%r14];
	mul.f64 	%fd2298, %fd285, %fd2297;
	fma.rn.f64 	%fd2299, %fd2296, %fd236, %fd2298;
	ld.shared.f64 	%fd2300, [%r17];
	fma.rn.f64 	%fd2301, %fd286, %fd2300, %fd2299;
	fma.rn.f64 	%fd509, %fd2295, %fd2207, %fd481;
	ld.shared.f64 	%fd2302, [%r14+8];
	fma.rn.f64 	%fd2303, %fd287, %fd2302, %fd2301;
	ld.shared.f64 	%fd2304, [%r17+112];
	fma.rn.f64 	%fd2305, %fd288, %fd2304, %fd2303;
	fma.rn.f64 	%fd510, %fd2295, %fd2213, %fd482;
	ld.shared.f64 	%fd2306, [%r14+16];
	fma.rn.f64 	%fd2307, %fd290, %fd2306, %fd2305;
	ld.shared.f64 	%fd2308, [%r17+224];
	fma.rn.f64 	%fd2309, %fd291, %fd2308, %fd2307;
	fma.rn.f64 	%fd511, %fd2295, %fd2219, %fd483;
	ld.shared.f64 	%fd2310, [%r14+24];
	fma.rn.f64 	%fd2311, %fd293, %fd2310, %fd2309;
	ld.shared.f64 	%fd2312, [%r17+336];
	fma.rn.f64 	%fd2313, %fd294, %fd2312, %fd2311;
	fma.rn.f64 	%fd512, %fd2295, %fd2225, %fd484;
	ld.shared.f64 	%fd2314, [%r14+32];
	fma.rn.f64 	%fd2315, %fd296, %fd2314, %fd2313;
	ld.shared.f64 	%fd2316, [%r17+448];
	fma.rn.f64 	%fd2317, %fd297, %fd2316, %fd2315;
	fma.rn.f64 	%fd513, %fd2295, %fd2231, %fd485;
	ld.shared.f64 	%fd2318, [%r14+40];
	fma.rn.f64 	%fd2319, %fd299, %fd2318, %fd2317;
	ld.shared.f64 	%fd2320, [%r17+560];
	fma.rn.f64 	%fd2321, %fd300, %fd2320, %fd2319;
	fma.rn.f64 	%fd514, %fd2295, %fd2237, %fd486;
	ld.shared.f64 	%fd2322, [%r14+48];
	fma.rn.f64 	%fd2323, %fd302, %fd2322, %fd2321;
	ld.shared.f64 	%fd2324, [%r17+672];
	fma.rn.f64 	%fd2325, %fd303, %fd2324, %fd2323;
	fma.rn.f64 	%fd515, %fd2295, %fd2243, %fd494;
	ld.shared.f64 	%fd2326, [%r14+56];
	fma.rn.f64 	%fd2327, %fd305, %fd2326, %fd2325;
	ld.shared.f64 	%fd2328, [%r17+784];
	fma.rn.f64 	%fd2329, %fd306, %fd2328, %fd2327;
	fma.rn.f64 	%fd2330, %fd2295, %fd2249, %fd487;
	ld.shared.f64 	%fd2331, [%r14+64];
	fma.rn.f64 	%fd2332, %fd308, %fd2331, %fd2329;
	ld.shared.f64 	%fd2333, [%r17+896];
	fma.rn.f64 	%fd2334, %fd309, %fd2333, %fd2332;
	fma.rn.f64 	%fd516, %fd2295, %fd2255, %fd488;
	ld.shared.f64 	%fd2335, [%r14+72];
	fma.rn.f64 	%fd2336, %fd311, %fd2335, %fd2334;
	ld.shared.f64 	%fd2337, [%r17+1008];
	fma.rn.f64 	%fd2338, %fd312, %fd2337, %fd2336;
	fma.rn.f64 	%fd517, %fd2295, %fd2261, %fd489;
	ld.shared.f64 	%fd2339, [%r14+80];
	fma.rn.f64 	%fd2340, %fd314, %fd2339, %fd2338;
	ld.shared.f64 	%fd2341, [%r17+1120];
	fma.rn.f64 	%fd2342, %fd315, %fd2341, %fd2340;
	fma.rn.f64 	%fd518, %fd2295, %fd2267, %fd490;
	ld.shared.f64 	%fd2343, [%r14+88];
	fma.rn.f64 	%fd2344, %fd317, %fd2343, %fd2342;
	ld.shared.f64 	%fd2345, [%r17+1232];
	fma.rn.f64 	%fd2346, %fd318, %fd2345, %fd2344;
	fma.rn.f64 	%fd519, %fd2295, %fd2273, %fd491;
	ld.shared.f64 	%fd2347, [%r14+96];
	fma.rn.f64 	%fd2348, %fd320, %fd2347, %fd2346;
	ld.shared.f64 	%fd2349, [%r17+1344];
	fma.rn.f64 	%fd2350, %fd321, %fd2349, %fd2348;
	fma.rn.f64 	%fd520, %fd2295, %fd2279, %fd492;
	ld.shared.f64 	%fd2351, [%r14+104];
	fma.rn.f64 	%fd2352, %fd323, %fd2351, %fd2350;
	ld.shared.f64 	%fd2353, [%r17+1456];
	fma.rn.f64 	%fd2354, %fd324, %fd2353, %fd2352;
	fma.rn.f64 	%fd521, %fd2295, %fd2285, %fd493;
	add.f64 	%fd522, %fd2354, %fd2330;
	mov.f64 	%fd3788, 0d0000000000000000;
	mov.f64 	%fd3789, %fd3788;
	mov.f64 	%fd3790, %fd3788;
	mov.f64 	%fd3791, %fd3788;
	mov.f64 	%fd3792, %fd3788;
	mov.f64 	%fd3793, %fd3788;
	mov.f64 	%fd3794, %fd3788;
	@%p15 bra 	$L__BB53_25;
	ld.param.u64 	%rd64, [_Z32massMatrixMultiplyConstantKernelILi12ELi14ELi1EEvidPKdS1_S1_S1_S1_S1_S1_Pd_param_2];
	cvta.to.global.u64 	%rd35, %rd64;
	mov.u32 	%r110, %ctaid.x;
	mov.u32 	%r111, %tid.y;
	add.s32 	%r112, %r110, %r111;
	mov.u32 	%r113, %tid.x;
	mad.lo.s32 	%r114, %r112, 19208, %r113;
	mul.wide.s32 	%rd36, %r114, 8;
	add.s64 	%rd37, %rd35, %rd36;
	ld.global.nc.f64 	%fd3788, [%rd37+12544];
	ld.global.nc.f64 	%fd3789, [%rd37+34496];
	ld.global.nc.f64 	%fd3790, [%rd37+56448];
	ld.global.nc.f64 	%fd3791, [%rd37+78400];
	ld.global.nc.f64 	%fd3792, [%rd37+100352];
	ld.global.nc.f64 	%fd3793, [%rd37+122304];
	ld.global.nc.f64 	%fd3794, [%rd37+144256];
$L__BB53_25:
	ld.param.f64 	%fd3654, [_Z32massMatrixMultiplyConstantKernelILi12ELi14ELi1EEvidPKdS1_S1_S1_S1_S1_S1_Pd_param_1];
	ld.param.u32 	%r170, [_Z32massMatrixMultiplyConstantKernelILi12ELi14ELi1EEvidPKdS1_S1_S1_S1_S1_S1_Pd_param_0];
	mov.u32 	%r115, %ctaid.x;
	mov.u32 	%r116, %tid.y;
	add.s32 	%r117, %r115, %r116;
	setp.ge.s32 	%p16, %r117, %r170;
	ld.shared.f64 	%fd2356, [%r12+12544];
	fma.rn.f64 	%fd2357, %fd257, %fd2356, 0d0000000000000000;
	ld.shared.f64 	%fd2358, [%r18+12544];
	fma.rn.f64 	%fd2359, %fd258, %fd2358, 0d0000000000000000;
	ld.shared.f64 	%fd2360, [_ZZ32massMatrixMultiplyConstantKernelILi12ELi14ELi1EEvidPKdS1_S1_S1_S1_S1_S1_PdE13s_QuadToQuadD+896];
	fma.rn.f64 	%fd2361, %fd2360, %fd229, 0d0000000000000000;
	ld.shared.f64 	%fd2362, [%r12+12552];
	fma.rn.f64 	%fd2363, %fd259, %fd2362, %fd2357;
	ld.shared.f64 	%fd2364, [%r18+12656];
	fma.rn.f64 	%fd2365, %fd260, %fd2364, %fd2359;
	ld.shared.f64 	%fd2366, [_ZZ32massMatrixMultiplyConstantKernelILi12ELi14ELi1EEvidPKdS1_S1_S1_S1_S1_S1_PdE13s_QuadToQuadD+904];
	fma.rn.f64 	%fd2367, %fd2366, %fd230, %fd2361;
	ld.shared.f64 	%fd2368, [%r12+12560];
	fma.rn.f64 	%fd2369, %fd261, %fd2368, %fd2363;
	ld.shared.f64 	%fd2370, [%r18+12768];
	fma.rn.f64 	%fd2371, %fd262, %fd2370, %fd2365;
	ld.shared.f64 	%fd2372, [_ZZ32massMatrixMultiplyConstantKernelILi12ELi14ELi1EEvidPKdS1_S1_S1_S1_S1_S1_PdE13s_QuadToQuadD+912];
	fma.rn.f64 	%fd2373, %fd2372, %fd231, %fd2367;
	ld.shared.f64 	%fd2374, [%r12+12568];
	fma.rn.f64 	%fd2375, %fd263, %fd2374, %fd2369;
	ld.shared.f64 	%fd2376, [%r18+12880];
	fma.rn.f64 	%fd2377, %fd264, %fd2376, %fd2371;
	ld.shared.f64 	%fd2378, [_ZZ32massMatrixMultiplyConstantKernelILi12ELi14ELi1EEvidPKdS1_S1_S1_S1_S1_S1_PdE13s_QuadToQuadD+920];
	fma.rn.f64 	%fd2379, %fd2378, %fd232, %fd2373;
	ld.shared.f64 	%fd2380, [%r12+12576];
	fma.rn.f64 	%fd2381, %fd265, %fd2380, %fd2375;
	ld.shared.f64 	%fd2382, [%r18+12992];
	fma.rn.f64 	%fd2383, %fd266, %fd2382, %fd2377;
	ld.shared.f64 	%fd2384, [_ZZ32massMatrixMultiplyConstantKernelILi12ELi14ELi1EEvidPKdS1_S1_S1_S1_S1_S1_PdE13s_QuadToQuadD+928];
	fma.rn.f64 	%fd2385, %fd2384, %fd233, %fd2379;
	ld.shared.f64 	%fd2386, [%r12+12584];
	fma.rn.f64 	%fd2387, %fd267, %fd2386, %fd2381;
	ld.shared.f64 	%fd2388, [%r18+13104];
	fma.rn.f64 	%fd2389, %fd268, %fd2388, %fd2383;
	ld.shared.f64 	%fd2390, [_ZZ32massMatrixMultiplyConstantKernelILi12ELi14ELi1EEvidPKdS1_S1_S1_S1_S1_S1_PdE13s_QuadToQuadD+936];
	fma.rn.f64 	%fd2391, %fd2390, %fd234, %fd2385;
	ld.shared.f64 	%fd2392, [%r12+12592];
	fma.rn.f64 	%fd2393, %fd269, %fd2392, %fd2387;
	ld.shared.f64 	%fd2394, [%r18+13216];
	fma.rn.f64 	%fd2395, %fd270, %fd2394, %fd2389;
	ld.shared.f64 	%fd2396, [_ZZ32massMatrixMultiplyConstantKernelILi12ELi14ELi1EEvidPKdS1_S1_S1_S1_S1_S1_PdE13s_QuadToQuadD+944];
	fma.rn.f64 	%fd2397, %fd2396, %fd235, %fd2391;
	ld.shared.f64 	%fd2398, [%r12+12600];
	fma.rn.f64 	%fd2399, %fd271, %fd2398, %fd2393;
	ld.shared.f64 	%fd2400, [%r18+13328];
	fma.rn.f64 	%fd2401, %fd272, %fd2400, %fd2395;
	ld.shared.f64 	%fd2402, [_ZZ32massMatrixMultiplyConstantKernelILi12ELi14ELi1EEvidPKdS1_S1_S1_S1_S1_S1_PdE13s_QuadToQuadD+952];
	fma.rn.f64 	%fd2403, %fd2402, %fd236, %fd2397;
	ld.shared.f64 	%fd2404, [%r12+12608];
	fma.rn.f64 	%fd2405, %fd273, %fd2404, %fd2399;
	ld.shared.f64 	%fd2406, [%r18+13440];
	fma.rn.f64 	%fd2407, %fd274, %fd2406, %fd2401;
	ld.shared.f64 	%fd2408, [_ZZ32massMatrixMultiplyConstantKernelILi12ELi14ELi1EEvidPKdS1_S1_S1_S1_S1_S1_PdE13s_QuadToQuadD+960];
	fma.rn.f64 	%fd2409, %fd2408, %fd237, %fd2403;
	ld.shared.f64 	%fd2410, [%r12+12616];
	fma.rn.f64 	%fd2411, %fd275, %fd2410, %fd2405;
	ld.shared.f64 	%fd2412, [%r18+13552];
	fma.rn.f64 	%fd2413, %fd276, %fd2412, %fd2407;
	ld.shared.f64 	%fd2414, [_ZZ32massMatrixMultiplyConstantKernelILi12ELi14ELi1EEvidPKdS1_S1_S1_S1_S1_S1_PdE13s_QuadToQuadD+968];
	fma.rn.f64 	%fd2415, %fd2414, %fd238, %fd2409;
	ld.shared.f64 	%fd2416, [%r12+12624];
	fma.rn.f64 	%fd2417, %fd277, %fd2416, %fd2411;
	ld.shared.f64 	%fd2418, [%r18+13664];
	fma.rn.f64 	%fd2419, %fd278, %fd2418, %fd2413;
	ld.shared.f64 	%fd2420, [_ZZ32massMatrixMultiplyConstantKernelILi12ELi14ELi1EEvidPKdS1_S1_S1_S1_S1_S1_PdE13s_QuadToQuadD+976];
	fma.rn.f64 	%fd2421, %fd2420, %fd239, %fd2415;
	ld.shared.f64 	%fd2422, [%r12+12632];
	fma.rn.f64 	%fd2423, %fd279, %fd2422, %fd2417;
	ld.shared.f64 	%fd2424, [%r18+13776];
	fma.rn.f64 	%fd2425, %fd280, %fd2424, %fd2419;
	ld.shared.f64 	%fd2426, [_ZZ32massMatrixMultiplyConstantKernelILi12ELi14ELi1EEvidPKdS1_S1_S1_S1_S1_S1_PdE13s_QuadToQuadD+984];
	fma.rn.f64 	%fd2427, %fd2426, %fd240, %fd2421;
	ld.shared.f64 	%fd2428, [%r12+12640];
	fma.rn.f64 	%fd2429, %fd281, %fd2428, %fd2423;
	ld.shared.f64 	%fd2430, [%r18+13888];
	fma.rn.f64 	%fd2431, %fd282, %fd2430, %fd2425;
	ld.shared.f64 	%fd2432, [_ZZ32massMatrixMultiplyConstantKernelILi12ELi14ELi1EEvidPKdS1_S1_S1_S1_S1_S1_PdE13s_QuadToQuadD+992];
	fma.rn.f64 	%fd2433, %fd2432, %fd241, %fd2427;
	ld.shared.f64 	%fd2434, [%r12+12648];
	fma.rn.f64 	%fd2435, %fd283, %fd2434, %fd2429;
	ld.shared.f64 	%fd2436, [%r18+14000];
	fma.rn.f64 	%fd2437, %fd284, %fd2436, %fd2431;
	ld.shared.f64 	%fd2438, [_ZZ32massMatrixMultiplyConstantKernelILi12ELi14ELi1EEvidPKdS1_S1_S1_S1_S1_S1_PdE13s_QuadToQuadD+1000];
	fma.rn.f64 	%fd2439, %fd2438, %fd242, %fd2433;
	bar.sync 	0;
	mul.f64 	%fd2440, %fd3789, %fd2437;
	fma.rn.f64 	%fd2441, %fd3788, %fd2435, %fd2440;
	fma.rn.f64 	%fd2442, %fd3790, %fd2439, %fd2441;
	st.shared.f64 	[%r15], %fd2442;
	mul.f64 	%fd2443, %fd3791, %fd2437;
	fma.rn.f64 	%fd2444, %fd3789, %fd2435, %fd2443;
	fma.rn.f64 	%fd2445, %fd3792, %fd2439, %fd2444;
	st.shared.f64 	[%r16], %fd2445;
	mul.f64 	%fd2446, %fd3792, %fd2437;
	fma.rn.f64 	%fd2447, %fd3790, %fd2435, %fd2446;
	fma.rn.f64 	%fd2448, %fd3793, %fd2439, %fd2447;
	mul.f64 	%fd2449, %fd3654, %fd3794;
	bar.sync 	0;
	ld.shared.f64 	%fd2450, [%r14];
	mul.f64 	%fd2451, %fd285, %fd2450;
	fma.rn.f64 	%fd2452, %fd2449, %fd237, %fd2451;
	ld.shared.f64 	%fd2453, [%r17];
	fma.rn.f64 	%fd2454, %fd286, %fd2453, %fd2452;
	fma.rn.f64 	%fd537, %fd2448, %fd2360, %fd509;
	ld.shared.f64 	%fd2455, [%r14+8];
	fma.rn.f64 	%fd2456, %fd287, %fd2455, %fd2454;
	ld.shared.f64 	%fd2457, [%r17+112];
	fma.rn.f64 	%fd2458, %fd288, %fd2457, %fd2456;
	fma.rn.f64 	%fd538, %fd2448, %fd2366, %fd510;
	ld.shared.f64 	%fd2459, [%r14+16];
	fma.rn.f64 	%fd2460, %fd290, %fd2459, %fd2458;
	ld.shared.f64 	%fd2461, [%r17+224];
	fma.rn.f64 	%fd2462, %fd291, %fd2461, %fd2460;
	fma.rn.f64 	%fd539, %fd2448, %fd2372, %fd511;
	ld.shared.f64 	%fd2463, [%r14+24];
	fma.rn.f64 	%fd2464, %fd293, %fd2463, %fd2462;
	ld.shared.f64 	%fd2465, [%r17+336];
	fma.rn.f64 	%fd2466, %fd294, %fd2465, %fd2464;
	fma.rn.f64 	%fd540, %fd2448, %fd2378, %fd512;
	ld.shared.f64 	%fd2467, [%r14+32];
	fma.rn.f64 	%fd2468, %fd296, %fd2467, %fd2466;
	ld.shared.f64 	%fd2469, [%r17+448];
	fma.rn.f64 	%fd2470, %fd297, %fd2469, %fd2468;
	fma.rn.f64 	%fd541, %fd2448, %fd2384, %fd513;
	ld.shared.f64 	%fd2471, [%r14+40];
	fma.rn.f64 	%fd2472, %fd299, %fd2471, %fd2470;
	ld.shared.f64 	%fd2473, [%r17+560];
	fma.rn.f64 	%fd2474, %fd300, %fd2473, %fd2472;
	fma.rn.f64 	%fd542, %fd2448, %fd2390, %fd514;
	ld.shared.f64 	%fd2475, [%r14+48];
	fma.rn.f64 	%fd2476, %fd302, %fd2475, %fd2474;
	ld.shared.f64 	%fd2477, [%r17+672];
	fma.rn.f64 	%fd2478, %fd303, %fd2477, %fd2476;
	fma.rn.f64 	%fd543, %fd2448, %fd2396, %fd515;
	ld.shared.f64 	%fd2479, [%r14+56];
	fma.rn.f64 	%fd2480, %fd305, %fd2479, %fd2478;
	ld.shared.f64 	%fd2481, [%r17+784];
	fma.rn.f64 	%fd2482, %fd306, %fd2481, %fd2480;
	fma.rn.f64 	%fd544, %fd2448, %fd2402, %fd522;
	ld.shared.f64 	%fd2483, [%r14+64];
	fma.rn.f64 	%fd2484, %fd308, %fd2483, %fd2482;
	ld.shared.f64 	%fd2485, [%r17+896];
	fma.rn.f64 	%fd2486, %fd309, %fd2485, %fd2484;
	fma.rn.f64 	%fd2487, %fd2448, %fd2408, %fd516;
	ld.shared.f64 	%fd2488, [%r14+72];
	fma.rn.f64 	%fd2489, %fd311, %fd2488, %fd2486;
	ld.shared.f64 	%fd2490, [%r17+1008];
	fma.rn.f64 	%fd2491, %fd312, %fd2490, %fd2489;
	fma.rn.f64 	%fd545, %fd2448, %fd2414, %fd517;
	ld.shared.f64 	%fd2492, [%r14+80];
	fma.rn.f64 	%fd2493, %fd314, %fd2492, %fd2491;
	ld.shared.f64 	%fd2494, [%r17+1120];
	fma.rn.f64 	%fd2495, %fd315, %fd2494, %fd2493;
	fma.rn.f64 	%fd546, %fd2448, %fd2420, %fd518;
	ld.shared.f64 	%fd2496, [%r14+88];
	fma.rn.f64 	%fd2497, %fd317, %fd2496, %fd2495;
	ld.shared.f64 	%fd2498, [%r17+1232];
	fma.rn.f64 	%fd2499, %fd318, %fd2498, %fd2497;
	fma.rn.f64 	%fd547, %fd2448, %fd2426, %fd519;
	ld.shared.f64 	%fd2500, [%r14+96];
	fma.rn.f64 	%fd2501, %fd320, %fd2500, %fd2499;
	ld.shared.f64 	%fd2502, [%r17+1344];
	fma.rn.f64 	%fd2503, %fd321, %fd2502, %fd2501;
	fma.rn.f64 	%fd548, %fd2448, %fd2432, %fd520;
	ld.shared.f64 	%fd2504, [%r14+104];
	fma.rn.f64 	%fd2505, %fd323, %fd2504, %fd2503;
	ld.shared.f64 	%fd2506, [%r17+1456];
	fma.rn.f64 	%fd2507, %fd324, %fd2506, %fd2505;
	fma.rn.f64 	%fd549, %fd2448, %fd2438, %fd521;
	add.f64 	%fd550, %fd2507, %fd2487;
	mov.f64 	%fd3795, 0d0000000000000000;
	mov.f64 	%fd3796, %fd3795;
	mov.f64 	%fd3797, %fd3795;
	mov.f64 	%fd3798, %fd3795;
	mov.f64 	%fd3799, %fd3795;
	mov.f64 	%fd3800, %fd3795;
	mov.f64 	%fd3801, %fd3795;
	@%p16 bra 	$L__BB53_27;
	ld.param.u64 	%rd65, [_Z32massMatrixMultiplyConstantKernelILi12ELi14ELi1EEvidPKdS1_S1_S1_S1_S1_S1_Pd_param_2];
	cvta.to.global.u64 	%rd38, %rd65;
	mov.u32 	%r118, %ctaid.x;
	mov.u32 	%r119, %tid.y;
	add.s32 	%r120, %r118, %r119;
	mov.u32 	%r121, %tid.x;
	mad.lo.s32 	%r122, %r120, 19208, %r121;
	mul.wide.s32 	%rd39, %r122, 8;
	add.s64 	%rd40, %rd38, %rd39;
	ld.global.nc.f64 	%fd3795, [%rd40+14112];
	ld.global.nc.f64 	%fd3796, [%rd40+36064];
	ld.global.nc.f64 	%fd3797, [%rd40+58016];
	ld.global.nc.f64 	%fd3798, [%rd40+79968];
	ld.global.nc.f64 	%fd3799, [%rd40+101920];
	ld.global.nc.f64 	%fd3800, [%rd40+123872];
	ld.global.nc.f64 	%fd3801, [%rd40+145824];
$L__BB53_27:
	ld.param.f64 	%fd3655, [_Z32massMatrixMultiplyConstantKernelILi12ELi14ELi1EEvidPKdS1_S1_S1_S1_S1_S1_Pd_param_1];
	ld.param.u32 	%r171, [_Z32massMatrixMultiplyConstantKernelILi12ELi14ELi1EEvidPKdS1_S1_S1_S1_S1_S1_Pd_param_0];
	mov.u32 	%r123, %ctaid.x;
	mov.u32 	%r124, %tid.y;
	add.s32 	%r125, %r123, %r124;
	setp.ge.s32 	%p17, %r125, %r171;
	ld.shared.f64 	%fd2509, [%r12+14112];
	fma.rn.f64 	%fd2510, %fd257, %fd2509, 0d0000000000000000;
	ld.shared.f64 	%fd2511, [%r18+14112];
	fma.rn.f64 	%fd2512, %fd258, %fd2511, 0d0000000000000000;
	ld.shared.f64 	%fd2513, [_ZZ32massMatrixMultiplyConstantKernelILi12ELi14ELi1EEvidPKdS1_S1_S1_S1_S1_S1_PdE13s_QuadToQuadD+1008];
	fma.rn.f64 	%fd2514, %fd2513, %fd229, 0d0000000000000000;
	ld.shared.f64 	%fd2515, [%r12+14120];
	fma.rn.f64 	%fd2516, %fd259, %fd2515, %fd2510;
	ld.shared.f64 	%fd2517, [%r18+14224];
	fma.rn.f64 	%fd2518, %fd260, %fd2517, %fd2512;
	ld.shared.f64 	%fd2519, [_ZZ32massMatrixMultiplyConstantKernelILi12ELi14ELi1EEvidPKdS1_S1_S1_S1_S1_S1_PdE13s_QuadToQuadD+1016];
	fma.rn.f64 	%fd2520, %fd2519, %fd230, %fd2514;
	ld.shared.f64 	%fd2521, [%r12+14128];
	fma.rn.f64 	%fd2522, %fd261, %fd2521, %fd2516;
	ld.shared.f64 	%fd2523, [%r18+14336];
	fma.rn.f64 	%fd2524, %fd262, %fd2523, %fd2518;
	ld.shared.f64 	%fd2525, [_ZZ32massMatrixMultiplyConstantKernelILi12ELi14ELi1EEvidPKdS1_S1_S1_S1_S1_S1_PdE13s_QuadToQuadD+1024];
	fma.rn.f64 	%fd2526, %fd2525, %fd231, %fd2520;
	ld.shared.f64 	%fd2527, [%r12+14136];
	fma.rn.f64 	%fd2528, %fd263, %fd2527, %fd2522;
	ld.shared.f64 	%fd2529, [%r18+14448];
	fma.rn.f64 	%fd2530, %fd264, %fd2529, %fd2524;
	ld.shared.f64 	%fd2531, [_ZZ32massMatrixMultiplyConstantKernelILi12ELi14ELi1EEvidPKdS1_S1_S1_S1_S1_S1_PdE13s_QuadToQuadD+1032];
	fma.rn.f64 	%fd2532, %fd2531, %fd232, %fd2526;
	ld.shared.f64 	%fd2533, [%r12+14144];
	fma.rn.f64 	%fd2534, %fd265, %fd2533, %fd2528;
	ld.shared.f64 	%fd2535, [%r18+14560];
	fma.rn.f64 	%fd2536, %fd266, %fd2535, %fd2530;
	ld.shared.f64 	%fd2537, [_ZZ32massMatrixMultiplyConstantKernelILi12ELi14ELi1EEvidPKdS1_S1_S1_S1_S1_S1_PdE13s_QuadToQuadD+1040];
	fma.rn.f64 	%fd2538, %fd2537, %fd233, %fd2532;
	ld.shared.f64 	%fd2539, [%r12+14152];
	fma.rn.f64 	%fd2540, %fd267, %fd2539, %fd2534;
	ld.shared.f64 	%fd2541, [%r18+14672];
	fma.rn.f64 	%fd2542, %fd268, %fd2541, %fd2536;
	ld.shared.f64 	%fd2543, [_ZZ32massMatrixMultiplyConstantKernelILi12ELi14ELi1EEvidPKdS1_S1_S1_S1_S1_S1_PdE13s_QuadToQuadD+1048];
	fma.rn.f64 	%fd2544, %fd2543, %fd234, %fd2538;
	ld.shared.f64 	%fd2545, [%r12+14160];
	fma.rn.f64 	%fd2546, %fd269, %fd2545, %fd2540;
	ld.shared.f64 	%fd2547, [%r18+14784];
	fma.rn.f64 	%fd2548, %fd270, %fd2547, %fd2542;
	ld.shared.f64 	%fd2549, [_ZZ32massMatrixMultiplyConstantKernelILi12ELi14ELi1EEvidPKdS1_S1_S1_S1_S1_S1_PdE13s_QuadToQuadD+1056];
	fma.rn.f64 	%fd2550, %fd2549, %fd235, %fd2544;
	ld.shared.f64 	%fd2551, [%r12+14168];
	fma.rn.f64 	%fd2552, %fd271, %fd2551, %fd2546;
	ld.shared.f64 	%fd2553, [%r18+14896];
	fma.rn.f64 	%fd2554, %fd272, %fd2553, %fd2548;
	ld.shared.f64 	%fd2555, [_ZZ32massMatrixMultiplyConstantKernelILi12ELi14ELi1EEvidPKdS1_S1_S1_S1_S1_S1_PdE13s_QuadToQuadD+1064];
	fma.rn.f64 	%fd2556, %fd2555, %fd236, %fd2550;
	ld.shared.f64 	%fd2557, [%r12+14176];
	fma.rn.f64 	%fd2558, %fd273, %fd2557, %fd2552;
	ld.shared.f64 	%fd2559, [%r18+15008];
	fma.rn.f64 	%fd2560, %fd274, %fd2559, %fd2554;
	ld.shared.f64 	%fd2561, [_ZZ32massMatrixMultiplyConstantKernelILi12ELi14ELi1EEvidPKdS1_S1_S1_S1_S1_S1_PdE13s_QuadToQuadD+1072];
	fma.rn.f64 	%fd2562, %fd2561, %fd237, %fd2556;
	ld.shared.f64 	%fd2563, [%r12+14184];
	fma.rn.f64 	%fd2564, %fd275, %fd2563, %fd2558;
	ld.shared.f64 	%fd2565, [%r18+15120];
	fma.rn.f64 	%fd2566, %fd276, %fd2565, %fd2560;
	ld.shared.f64 	%fd2567, [_ZZ32massMatrixMultiplyConstantKernelILi12ELi14ELi1EEvidPKdS1_S1_S1_S1_S1_S1_PdE13s_QuadToQuadD+1080];
	fma.rn.f64 	%fd2568, %fd2567, %fd238, %fd2562;
	ld.shared.f64 	%fd2569, [%r12+14192];
	fma.rn.f64 	%fd2570, %fd277, %fd2569, %fd2564;
	ld.shared.f64 	%fd2571, [%r18+15232];
	fma.rn.f64 	%fd2572, %fd278, %fd2571, %fd2566;
	ld.shared.f64 	%fd2573, [_ZZ32massMatrixMultiplyConstantKernelILi12ELi14ELi1EEvidPKdS1_S1_S1_S1_S1_S1_PdE13s_QuadToQuadD+1088];
	fma.rn.f64 	%fd2574, %fd2573, %fd239, %fd2568;
	ld.shared.f64 	%fd2575, [%r12+14200];
	fma.rn.f64 	%fd2576, %fd279, %fd2575, %fd2570;
	ld.shared.f64 	%fd2577, [%r18+15344];
	fma.rn.f64 	%fd2578, %fd280, %fd2577, %fd2572;
	ld.shared.f64 	%fd2579, [_ZZ32massMatrixMultiplyConstantKernelILi12ELi14ELi1EEvidPKdS1_S1_S1_S1_S1_S1_PdE13s_QuadToQuadD+1096];
	fma.rn.f64 	%fd2580, %fd2579, %fd240, %fd2574;
	ld.shared.f64 	%fd2581, [%r12+14208];
	fma.rn.f64 	%fd2582, %fd281, %fd2581, %fd2576;
	ld.shared.f64 	%fd2583, [%r18+15456];
	fma.rn.f64 	%fd2584, %fd282, %fd2583, %fd2578;
	ld.shared.f64 	%fd2585, [_ZZ32massMatrixMultiplyConstantKernelILi12ELi14ELi1EEvidPKdS1_S1_S1_S1_S1_S1_PdE13s_QuadToQuadD+1104];
	fma.rn.f64 	%fd2586, %fd2585, %fd241, %fd2580;
	ld.shared.f64 	%fd2587, [%r12+14216];
	fma.rn.f64 	%fd2588, %fd283, %fd2587, %fd2582;
	ld.shared.f64 	%fd2589, [%r18+15568];
	fma.rn.f64 	%fd2590, %fd284, %fd2589, %fd2584;
	ld.shared.f64 	%fd2591, [_ZZ32massMatrixMultiplyConstantKernelILi12ELi14ELi1EEvidPKdS1_S1_S1_S1_S1_S1_PdE13s_QuadToQuadD+1112];
	fma.rn.f64 	%fd2592, %fd2591, %fd242, %fd2586;
	bar.sync 	0;
	mul.f64 	%fd2593, %fd3796, %fd2590;
	fma.rn.f64 	%fd2594, %fd3795, %fd2588, %fd2593;
	fma.rn.f64 	%fd2595, %fd3797, %fd2592, %fd2594;
	st.shared.f64 	[%r15], %fd2595;
	mul.f64 	%fd2596, %fd3798, %fd2590;
	fma.rn.f64 	%fd2597, %fd3796, %fd2588, %fd2596;
	fma.rn.f64 	%fd2598, %fd3799, %fd2592, %fd2597;
	st.shared.f64 	[%r16], %fd2598;
	mul.f64 	%fd2599, %fd3799, %fd2590;
	fma.rn.f64 	%fd2600, %fd3797, %fd2588, %fd2599;
	fma.rn.f64 	%fd2601, %fd3800, %fd2592, %fd2600;
	mul.f64 	%fd2602, %fd3655, %fd3801;
	bar.sync 	0;
	ld.shared.f64 	%fd2603, [%r14];
	mul.f64 	%fd2604, %fd285, %fd2603;
	fma.rn.f64 	%fd2605, %fd2602, %fd238, %fd2604;
	ld.shared.f64 	%fd2606, [%r17];
	fma.rn.f64 	%fd2607, %fd286, %fd2606, %fd2605;
	fma.rn.f64 	%fd565, %fd2601, %fd2513, %fd537;
	ld.shared.f64 	%fd2608, [%r14+8];
	fma.rn.f64 	%fd2609, %fd287, %fd2608, %fd2607;
	ld.shared.f64 	%fd2610, [%r17+112];
	fma.rn.f64 	%fd2611, %fd288, %fd2610, %fd2609;
	fma.rn.f64 	%fd566, %fd2601, %fd2519, %fd538;
	ld.shared.f64 	%fd2612, [%r14+16];
	fma.rn.f64 	%fd2613, %fd290, %fd2612, %fd2611;
	ld.shared.f64 	%fd2614, [%r17+224];
	fma.rn.f64 	%fd2615, %fd291, %fd2614, %fd2613;
	fma.rn.f64 	%fd567, %fd2601, %fd2525, %fd539;
	ld.shared.f64 	%fd2616, [%r14+24];
	fma.rn.f64 	%fd2617, %fd293, %fd2616, %fd2615;
	ld.shared.f64 	%fd2618, [%r17+336];
	fma.rn.f64 	%fd2619, %fd294, %fd2618, %fd2617;
	fma.rn.f64 	%fd568, %fd2601, %fd2531, %fd540;
	ld.shared.f64 	%fd2620, [%r14+32];
	fma.rn.f64 	%fd2621, %fd296, %fd2620, %fd2619;
	ld.shared.f64 	%fd2622, [%r17+448];
	fma.rn.f64 	%fd2623, %fd297, %fd2622, %fd2621;
	fma.rn.f64 	%fd569, %fd2601, %fd2537, %fd541;
	ld.shared.f64 	%fd2624, [%r14+40];
	fma.rn.f64 	%fd2625, %fd299, %fd2624, %fd2623;
	ld.shared.f64 	%fd2626, [%r17+560];
	fma.rn.f64 	%fd2627, %fd300, %fd2626, %fd2625;
	fma.rn.f64 	%fd570, %fd2601, %fd2543, %fd542;
	ld.shared.f64 	%fd2628, [%r14+48];
	fma.rn.f64 	%fd2629, %fd302, %fd2628, %fd2627;
	ld.shared.f64 	%fd2630, [%r17+672];
	fma.rn.f64 	%fd2631, %fd303, %fd2630, %fd2629;
	fma.rn.f64 	%fd571, %fd2601, %fd2549, %fd543;
	ld.shared.f64 	%fd2632, [%r14+56];
	fma.rn.f64 	%fd2633, %fd305, %fd2632, %fd2631;
	ld.shared.f64 	%fd2634, [%r17+784];
	fma.rn.f64 	%fd2635, %fd306, %fd2634, %fd2633;
	fma.rn.f64 	%fd572, %fd2601, %fd2555, %fd544;
	ld.shared.f64 	%fd2636, [%r14+64];
	fma.rn.f64 	%fd2637, %fd308, %fd2636, %fd2635;
	ld.shared.f64 	%fd2638, [%r17+896];
	fma.rn.f64 	%fd2639, %fd309, %fd2638, %fd2637;
	fma.rn.f64 	%fd573, %fd2601, %fd2561, %fd550;
	ld.shared.f64 	%fd2640, [%r14+72];
	fma.rn.f64 	%fd2641, %fd311, %fd2640, %fd2639;
	ld.shared.f64 	%fd2642, [%r17+1008];
	fma.rn.f64 	%fd2643, %fd312, %fd2642, %fd2641;
	fma.rn.f64 	%fd2644, %fd2601, %fd2567, %fd545;
	ld.shared.f64 	%fd2645, [%r14+80];
	fma.rn.f64 	%fd2646, %fd314, %fd2645, %fd2643;
	ld.shared.f64 	%fd2647, [%r17+1120];
	fma.rn.f64 	%fd2648, %fd315, %fd2647, %fd2646;
	fma.rn.f64 	%fd574, %fd2601, %fd2573, %fd546;
	ld.shared.f64 	%fd2649, [%r14+88];
	fma.rn.f64 	%fd2650, %fd317, %fd2649, %fd2648;
	ld.shared.f64 	%fd2651, [%r17+1232];
	fma.rn.f64 	%fd2652, %fd318, %fd2651, %fd2650;
	fma.rn.f64 	%fd575, %fd2601, %fd2579, %fd547;
	ld.shared.f64 	%fd2653, [%r14+96];
	fma.rn.f64 	%fd2654, %fd320, %fd2653, %fd2652;
	ld.shared.f64 	%fd2655, [%r17+1344];
	fma.rn.f64 	%fd2656, %fd321, %fd2655, %fd2654;
	fma.rn.f64 	%fd576, %fd2601, %fd2585, %fd548;
	ld.shared.f64 	%fd2657, [%r14+104];
	fma.rn.f64 	%fd2658, %fd323, %fd2657, %fd2656;
	ld.shared.f64 	%fd2659, [%r17+1456];
	fma.rn.f64 	%fd2660, %fd324, %fd2659, %fd2658;
	fma.rn.f64 	%fd577, %fd2601, %fd2591, %fd549;
	add.f64 	%fd578, %fd2660, %fd2644;
	mov.f64 	%fd3802, 0d0000000000000000;
	mov.f64 	%fd3803, %fd3802;
	mov.f64 	%fd3804, %fd3802;
	mov.f64 	%fd3805, %fd3802;
	mov.f64 	%fd3806, %fd3802;
	mov.f64 	%fd3807, %fd3802;
	mov.f64 	%fd3808, %fd3802;
	@%p17 bra 	$L__BB53_29;
	ld.param.u64 	%rd66, [_Z32massMatrixMultiplyConstantKernelILi12ELi14ELi1EEvidPKdS1_S1_S1_S1_S1_S1_Pd_param_2];
	cvta.to.global.u64 	%rd41, %rd66;
	mov.u32 	%r126, %ctaid.x;
	mov.u32 	%r127, %tid.y;
	add.s32 	%r128, %r126, %r127;
	mov.u32 	%r129, %tid.x;
	mad.lo.s32 	%r130, %r128, 19208, %r129;
	mul.wide.s32 	%rd42, %r130, 8;
	add.s64 	%rd43, %rd41, %rd42;
	ld.global.nc.f64 	%fd3802, [%rd43+15680];
	ld.global.nc.f64 	%fd3803, [%rd43+37632];
	ld.global.nc.f64 	%fd3804, [%rd43+59584];
	ld.global.nc.f64 	%fd3805, [%rd43+81536];
	ld.global.nc.f64 	%fd3806, [%rd43+103488];
	ld.global.nc.f64 	%fd3807, [%rd43+125440];
	ld.global.nc.f64 	%fd3808, [%rd43+147392];
$L__BB53_29:
	ld.param.f64 	%fd3656, [_Z32massMatrixMultiplyConstantKernelILi12ELi14ELi1EEvidPKdS1_S1_S1_S1_S1_S1_Pd_param_1];
	ld.param.u32 	%r172, [_Z32massMatrixMultiplyConstantKernelILi12ELi14ELi1EEvidPKdS1_S1_S1_S1_S1_S1_Pd_param_0];
	mov.u32 	%r131, %ctaid.x;
	mov.u32 	%r132, %tid.y;
	add.s32 	%r133, %r131, %r132;
	setp.ge.s32 	%p18, %r133, %r172;
	ld.shared.f64 	%fd2662, [%r12+15680];
	fma.rn.f64 	%fd2663, %fd257, %fd2662, 0d0000000000000000;
	ld.shared.f64 	%fd2664, [%r18+15680];
	fma.rn.f64 	%fd2665, %fd258, %fd2664, 0d0000000000000000;
	ld.shared.f64 	%fd2666, [_ZZ32massMatrixMultiplyConstantKernelILi12ELi14ELi1EEvidPKdS1_S1_S1_S1_S1_S1_PdE13s_QuadToQuadD+1120];
	fma.rn.f64 	%fd2667, %fd2666, %fd229, 0d0000000000000000;
	ld.shared.f64 	%fd2668, [%r12+15688];
	fma.rn.f64 	%fd2669, %fd259, %fd2668, %fd2663;
	ld.shared.f64 	%fd2670, [%r18+15792];
	fma.rn.f64 	%fd2671, %fd260, %fd2670, %fd2665;
	ld.shared.f64 	%fd2672, [_ZZ32massMatrixMultiplyConstantKernelILi12ELi14ELi1EEvidPKdS1_S1_S1_S1_S1_S1_PdE13s_QuadToQuadD+1128];
	fma.rn.f64 	%fd2673, %fd2672, %fd230, %fd2667;
	ld.shared.f64 	%fd2674, [%r12+15696];
	fma.rn.f64 	%fd2675, %fd261, %fd2674, %fd2669;
	ld.shared.f64 	%fd2676, [%r18+15904];
	fma.rn.f64 	%fd2677, %fd262, %fd2676, %fd2671;
	ld.shared.f64 	%fd2678, [_ZZ32massMatrixMultiplyConstantKernelILi12ELi14ELi1EEvidPKdS1_S1_S1_S1_S1_S1_PdE13s_QuadToQuadD+1136];
	fma.rn.f64 	%fd2679, %fd2678, %fd231, %fd2673;
	ld.shared.f64 	%fd2680, [%r12+15704];
	fma.rn.f64 	%fd2681, %fd263, %fd2680, %fd2675;
	ld.shared.f64 	%fd2682, [%r18+16016];
	fma.rn.f64 	%fd2683, %fd264, %fd2682, %fd2677;
	ld.shared.f64 	%fd2684, [_ZZ32massMatrixMultiplyConstantKernelILi12ELi14ELi1EEvidPKdS1_S1_S1_S1_S1_S1_PdE13s_QuadToQuadD+1144];
	fma.rn.f64 	%fd2685, %fd2684, %fd232, %fd2679;
	ld.shared.f64 	%fd2686, [%r12+15712];
	fma.rn.f64 	%fd2687, %fd265, %fd2686, %fd2681;
	ld.shared.f64 	%fd2688, [%r18+16128];
	fma.rn.f64 	%fd2689, %fd266, %fd2688, %fd2683;
	ld.shared.f64 	%fd2690, [_ZZ32massMatrixMultiplyConstantKernelILi12ELi14ELi1EEvidPKdS1_S1_S1_S1_S1_S1_PdE13s_QuadToQuadD+1152];
	fma.rn.f64 	%fd2691, %fd2690, %fd233, %fd2685;
	ld.shared.f64 	%fd2692, [%r12+15720];
	fma.rn.f64 	%fd2693, %fd267, %fd2692, %fd2687;
	ld.shared.f64 	%fd2694, [%r18+16240];
	fma.rn.f64 	%fd2695, %fd268, %fd2694, %fd2689;
	ld.shared.f64 	%fd2696, [_ZZ32massMatrixMultiplyConstantKernelILi12ELi14ELi1EEvidPKdS1_S1_S1_S1_S1_S1_PdE13s_QuadToQuadD+1160];
	fma.rn.f64 	%fd2697, %fd2696, %fd234, %fd2691;
	ld.shared.f64 	%fd2698, [%r12+15728];
	fma.rn.f64 	%fd2699, %fd269, %fd2698, %fd2693;
	ld.shared.f64 	%fd2700, [%r18+16352];
	fma.rn.f64 	%fd2701, %fd270, %fd2700, %fd2695;
	ld.shared.f64 	%fd2702, [_ZZ32massMatrixMultiplyConstantKernelILi12ELi14ELi1EEvidPKdS1_S1_S1_S1_S1_S1_PdE13s_QuadToQuadD+1168];
	fma.rn.f64 	%fd2703, %fd2702, %fd235, %fd2697;
	ld.shared.f64 	%fd2704, [%r12+15736];
	fma.rn.f64 	%fd2705, %fd271, %fd2704, %fd2699;
	ld.shared.f64 	%fd2706, [%r18+16464];
	fma.rn.f64 	%fd2707, %fd272, %fd2706, %fd2701;
	ld.shared.f64 	%fd2708, [_ZZ32massMatrixMultiplyConstantKernelILi12ELi14ELi1EEvidPKdS1_S1_S1_S1_S1_S1_PdE13s_QuadToQuadD+1176];
	fma.rn.f64 	%fd2709, %fd2708, %fd236, %fd2703;
	ld.shared.f64 	%fd2710, [%r12+15744];
	fma.rn.f64 	%fd2711, %fd273, %fd2710, %fd2705;
	ld.shared.f64 	%fd2712, [%r18+16576];
	fma.rn.f64 	%fd2713, %fd274, %fd2712, %fd2707;
	ld.shared.f64 	%fd2714, [_ZZ32massMatrixMultiplyConstantKernelILi12ELi14ELi1EEvidPKdS1_S1_S1_S1_S1_S1_PdE13s_QuadToQuadD+1184];
	fma.rn.f64 	%fd2715, %fd2714, %fd237, %fd2709;
	ld.shared.f64 	%fd2716, [%r12+15752];
	fma.rn.f64 	%fd2717, %fd275, %fd2716, %fd2711;
	ld.shared.f64 	%fd2718, [%r18+16688];
	fma.rn.f64 	%fd2719, %fd276, %fd2718, %fd2713;
	ld.shared.f64 	%fd2720, [_ZZ32massMatrixMultiplyConstantKernelILi12ELi14ELi1EEvidPKdS1_S1_S1_S1_S1_S1_PdE13s_QuadToQuadD+1192];
	fma.rn.f64 	%fd2721, %fd2720, %fd238, %fd2715;
	ld.shared.f64 	%fd2722, [%r12+15760];
	fma.rn.f64 	%fd2723, %fd277, %fd2722, %fd2717;
	ld.shared.f64 	%fd2724, [%r18+16800];
	fma.rn.f64 	%fd2725, %fd278, %fd2724, %fd2719;
	ld.shared.f64 	%fd2726, [_ZZ32massMatrixMultiplyConstantKernelILi12ELi14ELi1EEvidPKdS1_S1_S1_S1_S1_S1_PdE13s_QuadToQuadD+1200];
	fma.rn.f64 	%fd2727, %fd2726, %fd239, %fd2721;
	ld.shared.f64 	%fd2728, [%r12+15768];
	fma.rn.f64 	%fd2729, %fd279, %fd2728, %fd2723;
	ld.shared.f64 	%fd2730, [%r18+16912];
	fma.rn.f64 	%fd2731, %fd280, %fd2730, %fd2725;
	ld.shared.f64 	%fd2732, [_ZZ32massMatrixMultiplyConstantKernelILi12ELi14ELi1EEvidPKdS1_S1_S1_S1_S1_S1_PdE13s_QuadToQuadD+1208];
	fma.rn.f64 	%fd2733, %fd2732, %fd240, %fd2727;
	ld.shared.f64 	%fd2734, [%r12+15776];
	fma.rn.f64 	%fd2735, %fd281, %fd2734, %fd2729;
	ld.shared.f64 	%fd2736, [%r18+17024];
	fma.rn.f64 	%fd2737, %fd282, %fd2736, %fd2731;
	ld.shared.f64 	%fd2738, [_ZZ32massMatrixMultiplyConstantKernelILi12ELi14ELi1EEvidPKdS1_S1_S1_S1_S1_S1_PdE13s_QuadToQuadD+1216];
	fma.rn.f64 	%fd2739, %fd2738, %fd241, %fd2733;
	ld.shared.f64 	%fd2740, [%r12+15784];
	fma.rn.f64 	%fd2741, %fd283, %fd2740, %fd2735;
	ld.shared.f64 	%fd2742, [%r18+17136];
	fma.rn.f64 	%fd2743, %fd284, %fd2742, %fd2737;
	ld.shared.f64 	%fd2744, [_ZZ32massMatrixMultiplyConstantKernelILi12ELi14ELi1EEvidPKdS1_S1_S1_S1_S1_S1_PdE13s_QuadToQuadD+1224];
	fma.rn.f64 	%fd2745, %fd2744, %fd242, %fd2739;
	bar.sync 	0;
	mul.f64 	%fd2746, %fd3803, %fd2743;
	fma.rn.f64 	%fd2747, %fd3802, %fd2741, %fd2746;
	fma.rn.f64 	%fd2748, %fd3804, %fd2745, %fd2747;
	st.shared.f64 	[%r15], %fd2748;
	mul.f64 	%fd2749, %fd3805, %fd2743;
	fma.rn.f64 	%fd2750, %fd3803, %fd2741, %fd2749;
	fma.rn.f64 	%fd2751, %fd3806, %fd2745, %fd2750;
	st.shared.f64 	[%r16], %fd2751;
	mul.f64 	%fd2752, %fd3806, %fd2743;
	fma.rn.f64 	%fd2753, %fd3804, %fd2741, %fd2752;
	fma.rn.f64 	%fd2754, %fd3807, %fd2745, %fd2753;
	mul.f64 	%fd2755, %fd3656, %fd3808;
	bar.sync 	0;
	ld.shared.f64 	%fd2756, [%r14];
	mul.f64 	%fd2757, %fd285, %fd2756;
	fma.rn.f64 	%fd2758, %fd2755, %fd239, %fd2757;
	ld.shared.f64 	%fd2759, [%r17];
	fma.rn.f64 	%fd2760, %fd286, %fd2759, %fd2758;
	fma.rn.f64 	%fd593, %fd2754, %fd2666, %fd565;
	ld.shared.f64 	%fd2761, [%r14+8];
	fma.rn.f64 	%fd2762, %fd287, %fd2761, %fd2760;
	ld.shared.f64 	%fd2763, [%r17+112];
	fma.rn.f64 	%fd2764, %fd288, %fd2763, %fd2762;
	fma.rn.f64 	%fd594, %fd2754, %fd2672, %fd566;
	ld.shared.f64 	%fd2765, [%r14+16];
	fma.rn.f64 	%fd2766, %fd290, %fd2765, %fd2764;
	ld.shared.f64 	%fd2767, [%r17+224];
	fma.rn.f64 	%fd2768, %fd291, %fd2767, %fd2766;
	fma.rn.f64 	%fd595, %fd2754, %fd2678, %fd567;
	ld.shared.f64 	%fd2769, [%r14+24];
	fma.rn.f64 	%fd2770, %fd293, %fd2769, %fd2768;
	ld.shared.f64 	%fd2771, [%r17+336];
	fma.rn.f64 	%fd2772, %fd294, %fd2771, %fd2770;
	fma.rn.f64 	%fd596, %fd2754, %fd2684, %fd568;
	ld.shared.f64 	%fd2773, [%r14+32];
	fma.rn.f64 	%fd2774, %fd296, %fd2773, %fd2772;
	ld.shared.f64 	%fd2775, [%r17+448];
	fma.rn.f64 	%fd2776, %fd297, %fd2775, %fd2774;
	fma.rn.f64 	%fd597, %fd2754, %fd2690, %fd569;
	ld.shared.f64 	%fd2777, [%r14+40];
	fma.rn.f64 	%fd2778, %fd299, %fd2777, %fd2776;
	ld.shared.f64 	%fd2779, [%r17+560];
	fma.rn.f64 	%fd2780, %fd300, %fd2779, %fd2778;
	fma.rn.f64 	%fd598, %fd2754, %fd2696, %fd570;
	ld.shared.f64 	%fd2781, [%r14+48];
	fma.rn.f64 	%fd2782, %fd302, %fd2781, %fd2780;
	ld.shared.f64 	%fd2783, [%r17+672];
	fma.rn.f64 	%fd2784, %fd303, %fd2783, %fd2782;
	fma.rn.f64 	%fd599, %fd2754, %fd2702, %fd571;
	ld.shared.f64 	%fd2785, [%r14+56];
	fma.rn.f64 	%fd2786, %fd305, %fd2785, %fd2784;
	ld.shared.f64 	%fd2787, [%r17+784];
	fma.rn.f64 	%fd2788, %fd306, %fd2787, %fd2786;
	fma.rn.f64 	%fd600, %fd2754, %fd2708, %fd572;
	ld.shared.f64 	%fd2789, [%r14+64];
	fma.rn.f64 	%fd2790, %fd308, %fd2789, %fd2788;
	ld.shared.f64 	%fd2791, [%r17+896];
	fma.rn.f64 	%fd2792, %fd309, %fd2791, %fd2790;
	fma.rn.f64 	%fd601, %fd2754, %fd2714, %fd573;
	ld.shared.f64 	%fd2793, [%r14+72];
	fma.rn.f64 	%fd2794, %fd311, %fd2793, %fd2792;
	ld.shared.f64 	%fd2795, [%r17+1008];
	fma.rn.f64 	%fd2796, %fd312, %fd2795, %fd2794;
	fma.rn.f64 	%fd602, %fd2754, %fd2720, %fd578;
	ld.shared.f64 	%fd2797, [%r14+80];
	fma.rn.f64 	%fd2798, %fd314, %fd2797, %fd2796;
	ld.shared.f64 	%fd2799, [%r17+1120];
	fma.rn.f64 	%fd2800, %fd315, %fd2799, %fd2798;
	fma.rn.f64 	%fd2801, %fd2754, %fd2726, %fd574;
	ld.shared.f64 	%fd2802, [%r14+88];
	fma.rn.f64 	%fd2803, %fd317, %fd2802, %fd2800;
	ld.shared.f64 	%fd2804, [%r17+1232];
	fma.rn.f64 	%fd2805, %fd318, %fd2804, %fd2803;
	fma.rn.f64 	%fd603, %fd2754, %fd2732, %fd575;
	ld.shared.f64 	%fd2806, [%r14+96];
	fma.rn.f64 	%fd2807, %fd320, %fd2806, %fd2805;
	ld.shared.f64 	%fd2808, [%r17+1344];
	fma.rn.f64 	%fd2809, %fd321, %fd2808, %fd2807;
	fma.rn.f64 	%fd604, %fd2754, %fd2738, %fd576;
	ld.shared.f64 	%fd2810, [%r14+104];
	fma.rn.f64 	%fd2811, %fd323, %fd2810, %fd2809;
	ld.shared.f64 	%fd2812, [%r17+1456];
	fma.rn.f64 	%fd2813, %fd324, %fd2812, %fd2811;
	fma.rn.f64 	%fd605, %fd2754, %fd2744, %fd577;
	add.f64 	%fd606, %fd2813, %fd2801;
	mov.f64 	%fd3809, 0d0000000000000000;
	mov.f64 	%fd3810, %fd3809;
	mov.f64 	%fd3811, %fd3809;
	mov.f64 	%fd3812, %fd3809;
	mov.f64 	%fd3813, %fd3809;
	mov.f64 	%fd3814, %fd3809;
	mov.f64 	%fd3815, %fd3809;
	@%p18 bra 	$L__BB53_31;
	ld.param.u64 	%rd67, [_Z32massMatrixMultiplyConstantKernelILi12ELi14ELi1EEvidPKdS1_S1_S1_S1_S1_S1_Pd_param_2];
	cvta.to.global.u64 	%rd44, %rd67;
	mov.u32 	%r134, %ctaid.x;
	mov.u32 	%r135, %tid.y;
	add.s32 	%r136, %r134, %r135;
	mov.u32 	%r137, %tid.x;
	mad.lo.s32 	%r138, %r136, 19208, %r137;
	mul.wide.s32 	%rd45, %r138, 8;
	add.s64 	%rd46, %rd44, %rd45;
	ld.global.nc.f64 	%fd3809, [%rd46+17248];
	ld.global.nc.f64 	%fd3810, [%rd46+39200];
	ld.global.nc.f64 	%fd3811, [%rd46+61152];
	ld.global.nc.f64 	%fd3812, [%rd46+83104];
	ld.global.nc.f64 	%fd3813, [%rd46+105056];
	ld.global.nc.f64 	%fd3814, [%rd46+127008];
	ld.global.nc.f64 	%fd3815, [%rd46+148960];
$L__BB53_31:
	ld.param.f64 	%fd3657, [_Z32massMatrixMultiplyConstantKernelILi12ELi14ELi1EEvidPKdS1_S1_S1_S1_S1_S1_Pd_param_1];
	ld.param.u32 	%r173, [_Z32massMatrixMultiplyConstantKernelILi12ELi14ELi1EEvidPKdS1_S1_S1_S1_S1_S1_Pd_param_0];
	mov.u32 	%r139, %ctaid.x;
	mov.u32 	%r140, %tid.y;
	add.s32 	%r141, %r139, %r140;
	setp.ge.s32 	%p19, %r141, %r173;
	ld.shared.f64 	%fd2815, [%r12+17248];
	fma.rn.f64 	%fd2816, %fd257, %fd2815, 0d0000000000000000;
	ld.shared.f64 	%fd2817, [%r18+17248];
	fma.rn.f64 	%fd2818, %fd258, %fd2817, 0d0000000000000000;
	ld.shared.f64 	%fd2819, [_ZZ32massMatrixMultiplyConstantKernelILi12ELi14ELi1EEvidPKdS1_S1_S1_S1_S1_S1_PdE13s_QuadToQuadD+1232];
	fma.rn.f64 	%fd2820, %fd2819, %fd229, 0d0000000000000000;
	ld.shared.f64 	%fd2821, [%r12+17256];
	fma.rn.f64 	%fd2822, %fd259, %fd2821, %fd2816;
	ld.shared.f64 	%fd2823, [%r18+17360];
	fma.rn.f64 	%fd2824, %fd260, %fd2823, %fd2818;
	ld.shared.f64 	%fd2825, [_ZZ32massMatrixMultiplyConstantKernelILi12ELi14ELi1EEvidPKdS1_S1_S1_S1_S1_S1_PdE13s_QuadToQuadD+1240];
	fma.rn.f64 	%fd2826, %fd2825, %fd230, %fd2820;
	ld.shared.f64 	%fd2827, [%r12+17264];
	fma.rn.f64 	%fd2828, %fd261, %fd2827, %fd2822;
	ld.shared.f64 	%fd2829, [%r18+17472];
	fma.rn.f64 	%fd2830, %fd262, %fd2829, %fd2824;
	ld.shared.f64 	%fd2831, [_ZZ32massMatrixMultiplyConstantKernelILi12ELi14ELi1EEvidPKdS1_S1_S1_S1_S1_S1_PdE13s_QuadToQuadD+1248];
	fma.rn.f64 	%fd2832, %fd2831, %fd231, %fd2826;
	ld.shared.f64 	%fd2833, [%r12+17272];
	fma.rn.f64 	%fd2834, %fd263, %fd2833, %fd2828;
	ld.shared.f64 	%fd2835, [%r18+17584];
	fma.rn.f64 	%fd2836, %fd264, %fd2835, %fd2830;
	ld.shared.f64 	%fd2837, [_ZZ32massMatrixMultiplyConstantKernelILi12ELi14ELi1EEvidPKdS1_S1_S1_S1_S1_S1_PdE13s_QuadToQuadD+1256];
	fma.rn.f64 	%fd2838, %fd2837, %fd232, %fd2832;
	ld.shared.f64 	%fd2839, [%r12+17280];
	fma.rn.f64 	%fd2840, %fd265, %fd2839, %fd2834;
	ld.shared.f64 	%fd2841, [%r18+17696];
	fma.rn.f64 	%fd2842, %fd266, %fd2841, %fd2836;
	ld.shared.f64 	%fd2843, [_ZZ32massMatrixMultiplyConstantKernelILi12ELi14ELi1EEvidPKdS1_S1_S1_S1_S1_S1_PdE13s_QuadToQuadD+1264];
	fma.rn.f64 	%fd2844, %fd2843, %fd233, %fd2838;
	ld.shared.f64 	%fd2845, [%r12+17288];
	fma.rn.f64 	%fd2846, %fd267, %fd2845, %fd2840;
	ld.shared.f64 	%fd2847, [%r18+17808];
	fma.rn.f64 	%fd2848, %fd268, %fd2847, %fd2842;
	ld.shared.f64 	%fd2849, [_ZZ32massMatrixMultiplyConstantKernelILi12ELi14ELi1EEvidPKdS1_S1_S1_S1_S1_S1_PdE13s_QuadToQuadD+1272];
	fma.rn.f64 	%fd2850, %fd2849, %fd234, %fd2844;
	ld.shared.f64 	%fd2851, [%r12+17296];
	fma.rn.f64 	%fd2852, %fd269, %fd2851, %fd2846;
	ld.shared.f64 	%fd2853, [%r18+17920];
	fma.rn.f64 	%fd2854, %fd270, %fd2853, %fd2848;
	ld.shared.f64 	%fd2855, [_ZZ32massMatrixMultiplyConstantKernelILi12ELi14ELi1EEvidPKdS1_S1_S1_S1_S1_S1_PdE13s_QuadToQuadD+1280];
	fma.rn.f64 	%fd2856, %fd2855, %fd235, %fd2850;
	ld.shared.f64 	%fd2857, [%r12+17304];
	fma.rn.f64 	%fd2858, %fd271, %fd2857, %fd2852;
	ld.shared.f64 	%fd2859, [%r18+18032];
	fma.rn.f64 	%fd2860, %fd272, %fd2859, %fd2854;
	ld.shared.f64 	%fd2861, [_ZZ32massMatrixMultiplyConstantKernelILi12ELi14ELi1EEvidPKdS1_S1_S1_S1_S1_S1_PdE13s_QuadToQuadD+1288];
	fma.rn.f64 	%fd2862, %fd2861, %fd236, %fd2856;
	ld.shared.f64 	%fd2863, [%r12+17312];
	fma.rn.f64 	%fd2864, %fd273, %fd2863, %fd2858;
	ld.shared.f64 	%fd2865, [%r18+18144];
	fma.rn.f64 	%fd2866, %fd274, %fd2865, %fd2860;
	ld.shared.f64 	%fd2867, [_ZZ32massMatrixMultiplyConstantKernelILi12ELi14ELi1EEvidPKdS1_S1_S1_S1_S1_S1_PdE13s_QuadToQuadD+1296];
	fma.rn.f64 	%fd2868, %fd2867, %fd237, %fd2862;
	ld.shared.f64 	%fd2869, [%r12+17320];
	fma.rn.f64 	%fd2870, %fd275, %fd2869, %fd2864;
	ld.shared.f64 	%fd2871, [%r18+18256];
	fma.rn.f64 	%fd2872, %fd276, %fd2871, %fd2866;
	ld.shared.f64 	%fd2873, [_ZZ32massMatrixMultiplyConstantKernelILi12ELi14ELi1EEvidPKdS1_S1_S1_S1_S1_S1_PdE13s_QuadToQuadD+1304];
	fma.rn.f64 	%fd2874, %fd2873, %fd238, %fd2868;
	ld.shared.f64 	%fd2875, [%r12+17328];
	fma.rn.f64 	%fd2876, %fd277, %fd2875, %fd2870;
	ld.shared.f64 	%fd2877, [%r18+18368];
	fma.rn.f64 	%fd2878, %fd278, %fd2877, %fd2872;
	ld.shared.f64 	%fd2879, [_ZZ32massMatrixMultiplyConstantKernelILi12ELi14ELi1EEvidPKdS1_S1_S1_S1_S1_S1_PdE13s_QuadToQuadD+1312];
	fma.rn.f64 	%fd2880, %fd2879, %fd239, %fd2874;
	ld.shared.f64 	%fd2881, [%r12+17336];
	fma.rn.f64 	%fd2882, %fd279, %fd2881, %fd2876;
	ld.shared.f64 	%fd2883, [%r18+18480];
	fma.rn.f64 	%fd2884, %fd280, %fd2883, %fd2878;
	ld.shared.f64 	%fd2885, [_ZZ32massMatrixMultiplyConstantKernelILi12ELi14ELi1EEvidPKdS1_S1_S1_S1_S1_S1_PdE13s_QuadToQuadD+1320];
	fma.rn.f64 	%fd2886, %fd2885, %fd240, %fd2880;
	ld.shared.f64 	%fd2887, [%r12+17344];
	fma.rn.f64 	%fd2888, %fd281, %fd2887, %fd2882;
	ld.shared.f64 	%fd2889, [%r18+18592];
	fma.rn.f64 	%fd2890, %fd282, %fd2889, %fd2884;
	ld.shared.f64 	%fd2891, [_ZZ32massMatrixMultiplyConstantKernelILi12ELi14ELi1EEvidPKdS1_S1_S1_S1_S1_S1_PdE13s_QuadToQuadD+1328];
	fma.rn.f64 	%fd2892, %fd2891, %fd241, %fd2886;
	ld.shared.f64 	%fd2893, [%r12+17352];
	fma.rn.f64 	%fd2894, %fd283, %fd2893, %fd2888;
	ld.shared.f64 	%fd2895, [%r18+18704];
	fma.rn.f64 	%fd2896, %fd284, %fd2895, %fd2890;
	ld.shared.f64 	%fd2897, [_ZZ32massMatrixMultiplyConstantKernelILi12ELi14ELi1EEvidPKdS1_S1_S1_S1_S1_S1_PdE13s_QuadToQuadD+1336];
	fma.rn.f64 	%fd2898, %fd2897, %fd242, %fd2892;
	bar.sync 	0;
	mul.f64 	%fd2899, %fd3810, %fd2896;
	fma.rn.f64 	%fd2900, %fd3809, %fd2894, %fd2899;
	fma.rn.f64 	%fd2901, %fd3811, %fd2898, %fd2900;
	st.shared.f64 	[%r15], %fd2901;
	mul.f64 	%fd2902, %fd3812, %fd2896;
	fma.rn.f64 	%fd2903, %fd3810, %fd2894, %fd2902;
	fma.rn.f64 	%fd2904, %fd3813, %fd2898, %fd2903;
	st.shared.f64 	[%r16], %fd2904;
	mul.f64 	%fd2905, %fd3813, %fd2896;
	fma.rn.f64 	%fd2906, %fd3811, %fd2894, %fd2905;
	fma.rn.f64 	%fd2907, %fd3814, %fd2898, %fd2906;
	mul.f64 	%fd2908, %fd3657, %fd3815;
	bar.sync 	0;
	ld.shared.f64 	%fd2909, [%r14];
	mul.f64 	%fd2910, %fd285, %fd2909;
	fma.rn.f64 	%fd2911, %fd2908, %fd240, %fd2910;
	ld.shared.f64 	%fd2912, [%r17];
	fma.rn.f64 	%fd2913, %fd286, %fd2912, %fd2911;
	fma.rn.f64 	%fd621, %fd2907, %fd2819, %fd593;
	ld.shared.f64 	%fd2914, [%r14+8];
	fma.rn.f64 	%fd2915, %fd287, %fd2914, %fd2913;
	ld.shared.f64 	%fd2916, [%r17+112];
	fma.rn.f64 	%fd2917, %fd288, %fd2916, %fd2915;
	fma.rn.f64 	%fd622, %fd2907, %fd2825, %fd594;
	ld.shared.f64 	%fd2918, [%r14+16];
	fma.rn.f64 	%fd2919, %fd290, %fd2918, %fd2917;
	ld.shared.f64 	%fd2920, [%r17+224];
	fma.rn.f64 	%fd2921, %fd291, %fd2920, %fd2919;
	fma.rn.f64 	%fd623, %fd2907, %fd2831, %fd595;
	ld.shared.f64 	%fd2922, [%r14+24];
	fma.rn.f64 	%fd2923, %fd293, %fd2922, %fd2921;
	ld.shared.f64 	%fd2924, [%r17+336];
	fma.rn.f64 	%fd2925, %fd294, %fd2924, %fd2923;
	fma.rn.f64 	%fd624, %fd2907, %fd2837, %fd596;
	ld.shared.f64 	%fd2926, [%r14+32];
	fma.rn.f64 	%fd2927, %fd296, %fd2926, %fd2925;
	ld.shared.f64 	%fd2928, [%r17+448];
	fma.rn.f64 	%fd2929, %fd297, %fd2928, %fd2927;
	fma.rn.f64 	%fd625, %fd2907, %fd2843, %fd597;
	ld.shared.f64 	%fd2930, [%r14+40];
	fma.rn.f64 	%fd2931, %fd299, %fd2930, %fd2929;
	ld.shared.f64 	%fd2932, [%r17+560];
	fma.rn.f64 	%fd2933, %fd300, %fd2932, %fd2931;
	fma.rn.f64 	%fd626, %fd2907, %fd2849, %fd598;
	ld.shared.f64 	%fd2934, [%r14+48];
	fma.rn.f64 	%fd2935, %fd302, %fd2934, %fd2933;
	ld.shared.f64 	%fd2936, [%r17+672];
	fma.rn.f64 	%fd2937, %fd303, %fd2936, %fd2935;
	fma.rn.f64 	%fd627, %fd2907, %fd2855, %fd599;
	ld.shared.f64 	%fd2938, [%r14+56];
	fma.rn.f64 	%fd2939, %fd305, %fd2938, %fd2937;
	ld.shared.f64 	%fd2940, [%r17+784];
	fma.rn.f64 	%fd2941, %fd306, %fd2940, %fd2939;
	fma.rn.f64 	%fd628, %fd2907, %fd2861, %fd600;
	ld.shared.f64 	%fd2942, [%r14+64];
	fma.rn.f64 	%fd2943, %fd308, %fd2942, %fd2941;
	ld.shared.f64 	%fd2944, [%r17+896];
	fma.rn.f64 	%fd2945, %fd309, %fd2944, %fd2943;
	fma.rn.f64 	%fd629, %fd2907, %fd2867, %fd601;
	ld.shared.f64 	%fd2946, [%r14+72];
	fma.rn.f64 	%fd2947, %fd311, %fd2946, %fd2945;
	ld.shared.f64 	%fd2948, [%r17+1008];
	fma.rn.f64 	%fd2949, %fd312, %fd2948, %fd2947;
	fma.rn.f64 	%fd630, %fd2907, %fd2873, %fd602;
	ld.shared.f64 	%fd2950, [%r14+80];
	fma.rn.f64 	%fd2951, %fd314, %fd2950, %fd2949;
	ld.shared.f64 	%fd2952, [%r17+1120];
	fma.rn.f64 	%fd2953, %fd315, %fd2952, %fd2951;
	fma.rn.f64 	%fd631, %fd2907, %fd2879, %fd606;
	ld.shared.f64 	%fd2954, [%r14+88];
	fma.rn.f64 	%fd2955, %fd317, %fd2954, %fd2953;
	ld.shared.f64 	%fd2956, [%r17+1232];
	fma.rn.f64 	%fd2957, %fd318, %fd2956, %fd2955;
	fma.rn.f64 	%fd2958, %fd2907, %fd2885, %fd603;
	ld.shared.f64 	%fd2959, [%r14+96];
	fma.rn.f64 	%fd2960, %fd320, %fd2959, %fd2957;
	ld.shared.f64 	%fd2961, [%r17+1344];
	fma.rn.f64 	%fd2962, %fd321, %fd2961, %fd2960;
	fma.rn.f64 	%fd632, %fd2907, %fd2891, %fd604;
	ld.shared.f64 	%fd2963, [%r14+104];
	fma.rn.f64 	%fd2964, %fd323, %fd2963, %fd2962;
	ld.shared.f64 	%fd2965, [%r17+1456];
	fma.rn.f64 	%fd2966, %fd324, %fd2965, %fd2964;
	fma.rn.f64 	%fd633, %fd2907, %fd2897, %fd605;
	add.f64 	%fd634, %fd2966, %fd2958;
	mov.f64 	%fd3816, 0d0000000000000000;
	mov.f64 	%fd3817, %fd3816;
	mov.f64 	%fd3818, %fd3816;
	mov.f64 	%fd3819, %fd3816;
	mov.f64 	%fd3820, %fd3816;
	mov.f64 	%fd3821, %fd3816;
	mov.f64 	%fd3822, %fd3816;
	@%p19 bra 	$L__BB53_33;
	ld.param.u64 	%rd68, [_Z32massMatrixMultiplyConstantKernelILi12ELi14ELi1EEvidPKdS1_S1_S1_S1_S1_S1_Pd_param_2];
	cvta.to.global.u64 	%rd47, %rd68;
	mov.u32 	%r142, %ctaid.x;
	mov.u32 	%r143, %tid.y;
	add.s32 	%r144, %r142, %r143;
	mov.u32 	%r145, %tid.x;
	mad.lo.s32 	%r146, %r144, 19208, %r145;
	mul.wide.s32 	%rd48, %r146, 8;
	add.s64 	%rd49, %rd47, %rd48;
	ld.global.nc.f64 	%fd3816, [%rd49+18816];
	ld.global.nc.f64 	%fd3817, [%rd49+40768];
	ld.global.nc.f64 	%fd3818, [%rd49+62720];
	ld.global.nc.f64 	%fd3819, [%rd49+84672];
	ld.global.nc.f64 	%fd3820, [%rd49+106624];
	ld.global.nc.f64 	%fd3821, [%rd49+128576];
	ld.global.nc.f64 	%fd3822, [%rd49+150528];
$L__BB53_33:
	ld.param.f64 	%fd3658, [_Z32massMatrixMultiplyConstantKernelILi12ELi14ELi1EEvidPKdS1_S1_S1_S1_S1_S1_Pd_param_1];
	ld.param.u32 	%r174, [_Z32massMatrixMultiplyConstantKernelILi12ELi14ELi1EEvidPKdS1_S1_S1_S1_S1_S1_Pd_param_0];
	mov.u32 	%r147, %ctaid.x;
	mov.u32 	%r148, %tid.y;
	add.s32 	%r149, %r147, %r148;
	setp.ge.s32 	%p20, %r149, %r174;
	ld.shared.f64 	%fd2968, [%r12+18816];
	fma.rn.f64 	%fd2969, %fd257, %fd2968, 0d0000000000000000;
	ld.shared.f64 	%fd2970, [%r18+18816];
	fma.rn.f64 	%fd2971, %fd258, %fd2970, 0d0000000000000000;
	ld.shared.f64 	%fd2972, [_ZZ32massMatrixMultiplyConstantKernelILi12ELi14ELi1EEvidPKdS1_S1_S1_S1_S1_S1_PdE13s_QuadToQuadD+1344];
	fma.rn.f64 	%fd2973, %fd2972, %fd229, 0d0000000000000000;
	ld.shared.f64 	%fd2974, [%r12+18824];
	fma.rn.f64 	%fd2975, %fd259, %fd2974, %fd2969;
	ld.shared.f64 	%fd2976, [%r18+18928];
	fma.rn.f64 	%fd2977, %fd260, %fd2976, %fd2971;
	ld.shared.f64 	%fd2978, [_ZZ32massMatrixMultiplyConstantKernelILi12ELi14ELi1EEvidPKdS1_S1_S1_S1_S1_S1_PdE13s_QuadToQuadD+1352];
	fma.rn.f64 	%fd2979, %fd2978, %fd230, %fd2973;
	ld.shared.f64 	%fd2980, [%r12+18832];
	fma.rn.f64 	%fd2981, %fd261, %fd2980, %fd2975;
	ld.shared.f64 	%fd2982, [%r18+19040];
	fma.rn.f64 	%fd2983, %fd262, %fd2982, %fd2977;
	ld.shared.f64 	%fd2984, [_ZZ32massMatrixMultiplyConstantKernelILi12ELi14ELi1EEvidPKdS1_S1_S1_S1_S1_S1_PdE13s_QuadToQuadD+1360];
	fma.rn.f64 	%fd2985, %fd2984, %fd231, %fd2979;
	ld.shared.f64 	%fd2986, [%r12+18840];
	fma.rn.f64 	%fd2987, %fd263, %fd2986, %fd2981;
	ld.shared.f64 	%fd2988, [%r18+19152];
	fma.rn.f64 	%fd2989, %fd264, %fd2988, %fd2983;
	ld.shared.f64 	%fd2990, [_ZZ32massMatrixMultiplyConstantKernelILi12ELi14ELi1EEvidPKdS1_S1_S1_S1_S1_S1_PdE13s_QuadToQuadD+1368];
	fma.rn.f64 	%fd2991, %fd2990, %fd232, %fd2985;
	ld.shared.f64 	%fd2992, [%r12+18848];
	fma.rn.f64 	%fd2993, %fd265, %fd2992, %fd2987;
	ld.shared.f64 	%fd2994, [%r18+19264];
	fma.rn.f64 	%fd2995, %fd266, %fd2994, %fd2989;
	ld.shared.f64 	%fd2996, [_ZZ32massMatrixMultiplyConstantKernelILi12ELi14ELi1EEvidPKdS1_S1_S1_S1_S1_S1_PdE13s_QuadToQuadD+1376];
	fma.rn.f64 	%fd2997, %fd2996, %fd233, %fd2991;
	ld.shared.f64 	%fd2998, [%r12+18856];
	fma.rn.f64 	%fd2999, %fd267, %fd2998, %fd2993;
	ld.shared.f64 	%fd3000, [%r18+19376];
	fma.rn.f64 	%fd3001, %fd268, %fd3000, %fd2995;
	ld.shared.f64 	%fd3002, [_ZZ32massMatrixMultiplyConstantKernelILi12ELi14ELi1EEvidPKdS1_S1_S1_S1_S1_S1_PdE13s_QuadToQuadD+1384];
	fma.rn.f64 	%fd3003, %fd3002, %fd234, %fd2997;
	ld.shared.f64 	%fd3004, [%r12+18864];
	fma.rn.f64 	%fd3005, %fd269, %fd3004, %fd2999;
	ld.shared.f64 	%fd3006, [%r18+19488];
	fma.rn.f64 	%fd3007, %fd270, %fd3006, %fd3001;
	ld.shared.f64 	%fd3008, [_ZZ32massMatrixMultiplyConstantKernelILi12ELi14ELi1EEvidPKdS1_S1_S1_S1_S1_S1_PdE13s_QuadToQuadD+1392];
	fma.rn.f64 	%fd3009, %fd3008, %fd235, %fd3003;
	ld.shared.f64 	%fd3010, [%r12+18872];
	fma.rn.f64 	%fd3011, %fd271, %fd3010, %fd3005;
	ld.shared.f64 	%fd3012, [%r18+19600];
	fma.rn.f64 	%fd3013, %fd272, %fd3012, %fd3007;
	ld.shared.f64 	%fd3014, [_ZZ32massMatrixMultiplyConstantKernelILi12ELi14ELi1EEvidPKdS1_S1_S1_S1_S1_S1_PdE13s_QuadToQuadD+1400];
	fma.rn.f64 	%fd3015, %fd3014, %fd236, %fd3009;
	ld.shared.f64 	%fd3016, [%r12+18880];
	fma.rn.f64 	%fd3017, %fd273, %fd3016, %fd3011;
	ld.shared.f64 	%fd3018, [%r18+19712];
	fma.rn.f64 	%fd3019, %fd274, %fd3018, %fd3013;
	ld.shared.f64 	%fd3020, [_ZZ32massMatrixMultiplyConstantKernelILi12ELi14ELi1EEvidPKdS1_S1_S1_S1_S1_S1_PdE13s_QuadToQuadD+1408];
	fma.rn.f64 	%fd3021, %fd3020, %fd237, %fd3015;
	ld.shared.f64 	%fd3022, [%r12+18888];
	fma.rn.f64 	%fd3023, %fd275, %fd3022, %fd3017;
	ld.shared.f64 	%fd3024, [%r18+19824];
	fma.rn.f64 	%fd3025, %fd276, %fd3024, %fd3019;
	ld.shared.f64 	%fd3026, [_ZZ32massMatrixMultiplyConstantKernelILi12ELi14ELi1EEvidPKdS1_S1_S1_S1_S1_S1_PdE13s_QuadToQuadD+1416];
	fma.rn.f64 	%fd3027, %fd3026, %fd238, %fd3021;
	ld.shared.f64 	%fd3028, [%r12+18896];
	fma.rn.f64 	%fd3029, %fd277, %fd3028, %fd3023;
	ld.shared.f64 	%fd3030, [%r18+19936];
	fma.rn.f64 	%fd3031, %fd278, %fd3030, %fd3025;
	ld.shared.f64 	%fd3032, [_ZZ32massMatrixMultiplyConstantKernelILi12ELi14ELi1EEvidPKdS1_S1_S1_S1_S1_S1_PdE13s_QuadToQuadD+1424];
	fma.rn.f64 	%fd3033, %fd3032, %fd239, %fd3027;
	ld.shared.f64 	%fd3034, [%r12+18904];
	fma.rn.f64 	%fd3035, %fd279, %fd3034, %fd3029;
	ld.shared.f64 	%fd3036, [%r18+20048];
	fma.rn.f64 	%fd3037, %fd280, %fd3036, %fd3031;
	ld.shared.f64 	%fd3038, [_ZZ32massMatrixMultiplyConstantKernelILi12ELi14ELi1EEvidPKdS1_S1_S1_S1_S1_S1_PdE13s_QuadToQuadD+1432];
	fma.rn.f64 	%fd3039, %fd3038, %fd240, %fd3033;
	ld.shared.f64 	%fd3040, [%r12+18912];
	fma.rn.f64 	%fd3041, %fd281, %fd3040, %fd3035;
	ld.shared.f64 	%fd3042, [%r18+20160];
	fma.rn.f64 	%fd3043, %fd282, %fd3042, %fd3037;
	ld.shared.f64 	%fd3044, [_ZZ32massMatrixMultiplyConstantKernelILi12ELi14ELi1EEvidPKdS1_S1_S1_S1_S1_S1_PdE13s_QuadToQuadD+1440];
	fma.rn.f64 	%fd3045, %fd3044, %fd241, %fd3039;
	ld.shared.f64 	%fd3046, [%r12+18920];
	fma.rn.f64 	%fd3047, %fd283, %fd3046, %fd3041;
	ld.shared.f64 	%fd3048, [%r18+20272];
	fma.rn.f64 	%fd3049, %fd284, %fd3048, %fd3043;
	ld.shared.f64 	%fd3050, [_ZZ32massMatrixMultiplyConstantKernelILi12ELi14ELi1EEvidPKdS1_S1_S1_S1_S1_S1_PdE13s_QuadToQuadD+1448];
	fma.rn.f64 	%fd3051, %fd3050, %fd242, %fd3045;
	bar.sync 	0;
	mul.f64 	%fd3052, %fd3817, %fd3049;
	fma.rn.f64 	%fd3053, %fd3816, %fd3047, %fd3052;
	fma.rn.f64 	%fd3054, %fd3818, %fd3051, %fd3053;
	st.shared.f64 	[%r15], %fd3054;
	mul.f64 	%fd3055, %fd3819, %fd3049;
	fma.rn.f64 	%fd3056, %fd3817, %fd3047, %fd3055;
	fma.rn.f64 	%fd3057, %fd3820, %fd3051, %fd3056;
	st.shared.f64 	[%r16], %fd3057;
	mul.f64 	%fd3058, %fd3820, %fd3049;
	fma.rn.f64 	%fd3059, %fd3818, %fd3047, %fd3058;
	fma.rn.f64 	%fd3060, %fd3821, %fd3051, %fd3059;
	mul.f64 	%fd3061, %fd3658, %fd3822;
	bar.sync 	0;
	ld.shared.f64 	%fd3062, [%r14];
	mul.f64 	%fd3063, %fd285, %fd3062;
	fma.rn.f64 	%fd3064, %fd3061, %fd241, %fd3063;
	ld.shared.f64 	%fd3065, [%r17];
	fma.rn.f64 	%fd3066, %fd286, %fd3065, %fd3064;
	fma.rn.f64 	%fd649, %fd3060, %fd2972, %fd621;
	ld.shared.f64 	%fd3067, [%r14+8];
	fma.rn.f64 	%fd3068, %fd287, %fd3067, %fd3066;
	ld.shared.f64 	%fd3069, [%r17+112];
	fma.rn.f64 	%fd3070, %fd288, %fd3069, %fd3068;
	fma.rn.f64 	%fd650, %fd3060, %fd2978, %fd622;
	ld.shared.f64 	%fd3071, [%r14+16];
	fma.rn.f64 	%fd3072, %fd290, %fd3071, %fd3070;
	ld.shared.f64 	%fd3073, [%r17+224];
	fma.rn.f64 	%fd3074, %fd291, %fd3073, %fd3072;
	fma.rn.f64 	%fd651, %fd3060, %fd2984, %fd623;
	ld.shared.f64 	%fd3075, [%r14+24];
	fma.rn.f64 	%fd3076, %fd293, %fd3075, %fd3074;
	ld.shared.f64 	%fd3077, [%r17+336];
	fma.rn.f64 	%fd3078, %fd294, %fd3077, %fd3076;
	fma.rn.f64 	%fd652, %fd3060, %fd2990, %fd624;
	ld.shared.f64 	%fd3079, [%r14+32];
	fma.rn.f64 	%fd3080, %fd296, %fd3079, %fd3078;
	ld.shared.f64 	%fd3081, [%r17+448];
	fma.rn.f64 	%fd3082, %fd297, %fd3081, %fd3080;
	fma.rn.f64 	%fd653, %fd3060, %fd2996, %fd625;
	ld.shared.f64 	%fd3083, [%r14+40];
	fma.rn.f64 	%fd3084, %fd299, %fd3083, %fd3082;
	ld.shared.f64 	%fd3085, [%r17+560];
	fma.rn.f64 	%fd3086, %fd300, %fd3085, %fd3084;
	fma.rn.f64 	%fd654, %fd3060, %fd3002, %fd626;
	ld.shared.f64 	%fd3087, [%r14+48];
	fma.rn.f64 	%fd3088, %fd302, %fd3087, %fd3086;
	ld.shared.f64 	%fd3089, [%r17+672];
	fma.rn.f64 	%fd3090, %fd303, %fd3089, %fd3088;
	fma.rn.f64 	%fd655, %fd3060, %fd3008, %fd627;
	ld.shared.f64 	%fd3091, [%r14+56];
	fma.rn.f64 	%fd3092, %fd305, %fd3091, %fd3090;
	ld.shared.f64 	%fd3093, [%r17+784];
	fma.rn.f64 	%fd3094, %fd306, %fd3093, %fd3092;
	fma.rn.f64 	%fd656, %fd3060, %fd3014, %fd628;
	ld.shared.f64 	%fd3095, [%r14+64];
	fma.rn.f64 	%fd3096, %fd308, %fd3095, %fd3094;
	ld.shared.f64 	%fd3097, [%r17+896];
	fma.rn.f64 	%fd3098, %fd309, %fd3097, %fd3096;
	fma.rn.f64 	%fd657, %fd3060, %fd3020, %fd629;
	ld.shared.f64 	%fd3099, [%r14+72];
	fma.rn.f64 	%fd3100, %fd311, %fd3099, %fd3098;
	ld.shared.f64 	%fd3101, [%r17+1008];
	fma.rn.f64 	%fd3102, %fd312, %fd3101, %fd3100;
	fma.rn.f64 	%fd658, %fd3060, %fd3026, %fd630;
	ld.shared.f64 	%fd3103, [%r14+80];
	fma.rn.f64 	%fd3104, %fd314, %fd3103, %fd3102;
	ld.shared.f64 	%fd3105, [%r17+1120];
	fma.rn.f64 	%fd3106, %fd315, %fd3105, %fd3104;
	fma.rn.f64 	%fd659, %fd3060, %fd3032, %fd631;
	ld.shared.f64 	%fd3107, [%r14+88];
	fma.rn.f64 	%fd3108, %fd317, %fd3107, %fd3106;
	ld.shared.f64 	%fd3109, [%r17+1232];
	fma.rn.f64 	%fd3110, %fd318, %fd3109, %fd3108;
	fma.rn.f64 	%fd660, %fd3060, %fd3038, %fd634;
	ld.shared.f64 	%fd3111, [%r14+96];
	fma.rn.f64 	%fd3112, %fd320, %fd3111, %fd3110;
	ld.shared.f64 	%fd3113, [%r17+1344];
	fma.rn.f64 	%fd3114, %fd321, %fd3113, %fd3112;
	fma.rn.f64 	%fd3115, %fd3060, %fd3044, %fd632;
	ld.shared.f64 	%fd3116, [%r14+104];
	fma.rn.f64 	%fd3117, %fd323, %fd3116, %fd3114;
	ld.shared.f64 	%fd3118, [%r17+1456];
	fma.rn.f64 	%fd3119, %fd324, %fd3118, %fd3117;
	fma.rn.f64 	%fd661, %fd3060, %fd3050, %fd633;
	add.f64 	%fd662, %fd3119, %fd3115;
	mov.f64 	%fd3823, 0d0000000000000000;
	mov.f64 	%fd3824, %fd3823;
	mov.f64 	%fd3825, %fd3823;
	mov.f64 	%fd3826, %fd3823;
	mov.f64 	%fd3827, %fd3823;
	mov.f64 	%fd3828, %fd3823;
	mov.f64 	%fd3829, %fd3823;
	@%p20 bra 	$L__BB53_35;
	ld.param.u64 	%rd69, [_Z32massMatrixMultiplyConstantKernelILi12ELi14ELi1EEvidPKdS1_S1_S1_S1_S1_S1_Pd_param_2];
	cvta.to.global.u64 	%rd50, %rd69;
	mov.u32 	%r150, %ctaid.x;
	mov.u32 	%r151, %tid.y;
	add.s32 	%r152, %r150, %r151;
	mov.u32 	%r153, %tid.x;
	mad.lo.s32 	%r154, %r152, 19208, %r153;
	mul.wide.s32 	%rd51, %r154, 8;
	add.s64 	%rd52, %rd50, %rd51;
	ld.global.nc.f64 	%fd3823, [%rd52+20384];
	ld.global.nc.f64 	%fd3824, [%rd52+42336];
	ld.global.nc.f64 	%fd3825, [%rd52+64288];
	ld.global.nc.f64 	%fd3826, [%rd52+86240];
	ld.global.nc.f64 	%fd3827, [%rd52+108192];
	ld.global.nc.f64 	%fd3828, [%rd52+130144];
	ld.global.nc.f64 	%fd3829, [%rd52+152096];
$L__BB53_35:
	ld.param.f64 	%fd3659, [_Z32massMatrixMultiplyConstantKernelILi12ELi14ELi1EEvidPKdS1_S1_S1_S1_S1_S1_Pd_param_1];
	mov.u32 	%r19, %tid.x;
	setp.gt.u32 	%p21, %r19, 167;
	ld.shared.f64 	%fd3120, [%r12+20384];
	fma.rn.f64 	%fd3121, %fd257, %fd3120, 0d0000000000000000;
	ld.shared.f64 	%fd3122, [%r18+20384];
	fma.rn.f64 	%fd3123, %fd258, %fd3122, 0d0000000000000000;
	ld.shared.f64 	%fd3124, [_ZZ32massMatrixMultiplyConstantKernelILi12ELi14ELi1EEvidPKdS1_S1_S1_S1_S1_S1_PdE13s_QuadToQuadD+1456];
	fma.rn.f64 	%fd3125, %fd3124, %fd229, 0d0000000000000000;
	ld.shared.f64 	%fd3126, [%r12+20392];
	fma.rn.f64 	%fd3127, %fd259, %fd3126, %fd3121;
	ld.shared.f64 	%fd3128, [%r18+20496];
	fma.rn.f64 	%fd3129, %fd260, %fd3128, %fd3123;
	ld.shared.f64 	%fd3130, [_ZZ32massMatrixMultiplyConstantKernelILi12ELi14ELi1EEvidPKdS1_S1_S1_S1_S1_S1_PdE13s_QuadToQuadD+1464];
	fma.rn.f64 	%fd3131, %fd3130, %fd230, %fd3125;
	ld.shared.f64 	%fd3132, [%r12+20400];
	fma.rn.f64 	%fd3133, %fd261, %fd3132, %fd3127;
	ld.shared.f64 	%fd3134, [%r18+20608];
	fma.rn.f64 	%fd3135, %fd262, %fd3134, %fd3129;
	ld.shared.f64 	%fd3136, [_ZZ32massMatrixMultiplyConstantKernelILi12ELi14ELi1EEvidPKdS1_S1_S1_S1_S1_S1_PdE13s_QuadToQuadD+1472];
	fma.rn.f64 	%fd3137, %fd3136, %fd231, %fd3131;
	ld.shared.f64 	%fd3138, [%r12+20408];
	fma.rn.f64 	%fd3139, %fd263, %fd3138, %fd3133;
	ld.shared.f64 	%fd3140, [%r18+20720];
	fma.rn.f64 	%fd3141, %fd264, %fd3140, %fd3135;
	ld.shared.f64 	%fd3142, [_ZZ32massMatrixMultiplyConstantKernelILi12ELi14ELi1EEvidPKdS1_S1_S1_S1_S1_S1_PdE13s_QuadToQuadD+1480];
	fma.rn.f64 	%fd3143, %fd3142, %fd232, %fd3137;
	ld.shared.f64 	%fd3144, [%r12+20416];
	fma.rn.f64 	%fd3145, %fd265, %fd3144, %fd3139;
	ld.shared.f64 	%fd3146, [%r18+20832];
	fma.rn.f64 	%fd3147, %fd266, %fd3146, %fd3141;
	ld.shared.f64 	%fd3148, [_ZZ32massMatrixMultiplyConstantKernelILi12ELi14ELi1EEvidPKdS1_S1_S1_S1_S1_S1_PdE13s_QuadToQuadD+1488];
	fma.rn.f64 	%fd3149, %fd3148, %fd233, %fd3143;
	ld.shared.f64 	%fd3150, [%r12+20424];
	fma.rn.f64 	%fd3151, %fd267, %fd3150, %fd3145;
	ld.shared.f64 	%fd3152, [%r18+20944];
	fma.rn.f64 	%fd3153, %fd268, %fd3152, %fd3147;
	ld.shared.f64 	%fd3154, [_ZZ32massMatrixMultiplyConstantKernelILi12ELi14ELi1EEvidPKdS1_S1_S1_S1_S1_S1_PdE13s_QuadToQuadD+1496];
	fma.rn.f64 	%fd3155, %fd3154, %fd234, %fd3149;
	ld.shared.f64 	%fd3156, [%r12+20432];
	fma.rn.f64 	%fd3157, %fd269, %fd3156, %fd3151;
	ld.shared.f64 	%fd3158, [%r18+21056];
	fma.rn.f64 	%fd3159, %fd270, %fd3158, %fd3153;
	ld.shared.f64 	%fd3160, [_ZZ32massMatrixMultiplyConstantKernelILi12ELi14ELi1EEvidPKdS1_S1_S1_S1_S1_S1_PdE13s_QuadToQuadD+1504];
	fma.rn.f64 	%fd3161, %fd3160, %fd235, %fd3155;
	ld.shared.f64 	%fd3162, [%r12+20440];
	fma.rn.f64 	%fd3163, %fd271, %fd3162, %fd3157;
	ld.shared.f64 	%fd3164, [%r18+21168];
	fma.rn.f64 	%fd3165, %fd272, %fd3164, %fd3159;
	ld.shared.f64 	%fd3166, [_ZZ32massMatrixMultiplyConstantKernelILi12ELi14ELi1EEvidPKdS1_S1_S1_S1_S1_S1_PdE13s_QuadToQuadD+1512];
	fma.rn.f64 	%fd3167, %fd3166, %fd236, %fd3161;
	ld.shared.f64 	%fd3168, [%r12+20448];
	fma.rn.f64 	%fd3169, %fd273, %fd3168, %fd3163;
	ld.shared.f64 	%fd3170, [%r18+21280];
	fma.rn.f64 	%fd3171, %fd274, %fd3170, %fd3165;
	ld.shared.f64 	%fd3172, [_ZZ32massMatrixMultiplyConstantKernelILi12ELi14ELi1EEvidPKdS1_S1_S1_S1_S1_S1_PdE13s_QuadToQuadD+1520];
	fma.rn.f64 	%fd3173, %fd3172, %fd237, %fd3167;
	ld.shared.f64 	%fd3174, [%r12+20456];
	fma.rn.f64 	%fd3175, %fd275, %fd3174, %fd3169;
	ld.shared.f64 	%fd3176, [%r18+21392];
	fma.rn.f64 	%fd3177, %fd276, %fd3176, %fd3171;
	ld.shared.f64 	%fd3178, [_ZZ32massMatrixMultiplyConstantKernelILi12ELi14ELi1EEvidPKdS1_S1_S1_S1_S1_S1_PdE13s_QuadToQuadD+1528];
	fma.rn.f64 	%fd3179, %fd3178, %fd238, %fd3173;
	ld.shared.f64 	%fd3180, [%r12+20464];
	fma.rn.f64 	%fd3181, %fd277, %fd3180, %fd3175;
	ld.shared.f64 	%fd3182, [%r18+21504];
	fma.rn.f64 	%fd3183, %fd278, %fd3182, %fd3177;
	ld.shared.f64 	%fd3184, [_ZZ32massMatrixMultiplyConstantKernelILi12ELi14ELi1EEvidPKdS1_S1_S1_S1_S1_S1_PdE13s_QuadToQuadD+1536];
	fma.rn.f64 	%fd3185, %fd3184, %fd239, %fd3179;
	ld.shared.f64 	%fd3186, [%r12+20472];
	fma.rn.f64 	%fd3187, %fd279, %fd3186, %fd3181;
	ld.shared.f64 	%fd3188, [%r18+21616];
	fma.rn.f64 	%fd3189, %fd280, %fd3188, %fd3183;
	ld.shared.f64 	%fd3190, [_ZZ32massMatrixMultiplyConstantKernelILi12ELi14ELi1EEvidPKdS1_S1_S1_S1_S1_S1_PdE13s_QuadToQuadD+1544];
	fma.rn.f64 	%fd3191, %fd3190, %fd240, %fd3185;
	ld.shared.f64 	%fd3192, [%r12+20480];
	fma.rn.f64 	%fd3193, %fd281, %fd3192, %fd3187;
	ld.shared.f64 	%fd3194, [%r18+21728];
	fma.rn.f64 	%fd3195, %fd282, %fd3194, %fd3189;
	ld.shared.f64 	%fd3196, [_ZZ32massMatrixMultiplyConstantKernelILi12ELi14ELi1EEvidPKdS1_S1_S1_S1_S1_S1_PdE13s_QuadToQuadD+1552];
	fma.rn.f64 	%fd3197, %fd3196, %fd241, %fd3191;
	ld.shared.f64 	%fd3198, [%r12+20488];
	fma.rn.f64 	%fd3199, %fd283, %fd3198, %fd3193;
	ld.shared.f64 	%fd3200, [%r18+21840];
	fma.rn.f64 	%fd3201, %fd284, %fd3200, %fd3195;
	ld.shared.f64 	%fd3202, [_ZZ32massMatrixMultiplyConstantKernelILi12ELi14ELi1EEvidPKdS1_S1_S1_S1_S1_S1_PdE13s_QuadToQuadD+1560];
	fma.rn.f64 	%fd3203, %fd3202, %fd242, %fd3197;
	bar.sync 	0;
	mul.f64 	%fd3204, %fd3824, %fd3201;
	fma.rn.f64 	%fd3205, %fd3823, %fd3199, %fd3204;
	fma.rn.f64 	%fd3206, %fd3825, %fd3203, %fd3205;
	st.shared.f64 	[%r15], %fd3206;
	mul.f64 	%fd3207, %fd3826, %fd3201;
	fma.rn.f64 	%fd3208, %fd3824, %fd3199, %fd3207;
	fma.rn.f64 	%fd3209, %fd3827, %fd3203, %fd3208;
	st.shared.f64 	[%r16], %fd3209;
	mul.f64 	%fd3210, %fd3827, %fd3201;
	fma.rn.f64 	%fd3211, %fd3825, %fd3199, %fd3210;
	fma.rn.f64 	%fd3212, %fd3828, %fd3203, %fd3211;
	mul.f64 	%fd3213, %fd3659, %fd3829;
	bar.sync 	0;
	ld.shared.f64 	%fd3214, [%r14];
	mul.f64 	%fd3215, %fd285, %fd3214;
	fma.rn.f64 	%fd3216, %fd3213, %fd242, %fd3215;
	ld.shared.f64 	%fd3217, [%r17];
	fma.rn.f64 	%fd3218, %fd286, %fd3217, %fd3216;
	fma.rn.f64 	%fd3219, %fd3212, %fd3124, %fd649;
	ld.shared.f64 	%fd3220, [%r14+8];
	fma.rn.f64 	%fd3221, %fd287, %fd3220, %fd3218;
	ld.shared.f64 	%fd3222, [%r17+112];
	fma.rn.f64 	%fd3223, %fd288, %fd3222, %fd3221;
	fma.rn.f64 	%fd3224, %fd3212, %fd3130, %fd650;
	ld.shared.f64 	%fd3225, [%r14+16];
	fma.rn.f64 	%fd3226, %fd290, %fd3225, %fd3223;
	ld.shared.f64 	%fd3227, [%r17+224];
	fma.rn.f64 	%fd3228, %fd291, %fd3227, %fd3226;
	fma.rn.f64 	%fd3229, %fd3212, %fd3136, %fd651;
	ld.shared.f64 	%fd3230, [%r14+24];
	fma.rn.f64 	%fd3231, %fd293, %fd3230, %fd3228;
	ld.shared.f64 	%fd3232, [%r17+336];
	fma.rn.f64 	%fd3233, %fd294, %fd3232, %fd3231;
	fma.rn.f64 	%fd3234, %fd3212, %fd3142, %fd652;
	ld.shared.f64 	%fd3235, [%r14+32];
	fma.rn.f64 	%fd3236, %fd296, %fd3235, %fd3233;
	ld.shared.f64 	%fd3237, [%r17+448];
	fma.rn.f64 	%fd3238, %fd297, %fd3237, %fd3236;
	fma.rn.f64 	%fd3239, %fd3212, %fd3148, %fd653;
	ld.shared.f64 	%fd3240, [%r14+40];
	fma.rn.f64 	%fd3241, %fd299, %fd3240, %fd3238;
	ld.shared.f64 	%fd3242, [%r17+560];
	fma.rn.f64 	%fd3243, %fd300, %fd3242, %fd3241;
	fma.rn.f64 	%fd3244, %fd3212, %fd3154, %fd654;
	ld.shared.f64 	%fd3245, [%r14+48];
	fma.rn.f64 	%fd3246, %fd302, %fd3245, %fd3243;
	ld.shared.f64 	%fd3247, [%r17+672];
	fma.rn.f64 	%fd3248, %fd303, %fd3247, %fd3246;
	fma.rn.f64 	%fd3249, %fd3212, %fd3160, %fd655;
	ld.shared.f64 	%fd3250, [%r14+56];
	fma.rn.f64 	%fd3251, %fd305, %fd3250, %fd3248;
	ld.shared.f64 	%fd3252, [%r17+784];
	fma.rn.f64 	%fd3253, %fd306, %fd3252, %fd3251;
	fma.rn.f64 	%fd3254, %fd3212, %fd3166, %fd656;
	ld.shared.f64 	%fd3255, [%r14+64];
	fma.rn.f64 	%fd3256, %fd308, %fd3255, %fd3253;
	ld.shared.f64 	%fd3257, [%r17+896];
	fma.rn.f64 	%fd3258, %fd309, %fd3257, %fd3256;
	fma.rn.f64 	%fd3259, %fd3212, %fd3172, %fd657;
	ld.shared.f64 	%fd3260, [%r14+72];
	fma.rn.f64 	%fd3261, %fd311, %fd3260, %fd3258;
	ld.shared.f64 	%fd3262, [%r17+1008];
	fma.rn.f64 	%fd3263, %fd312, %fd3262, %fd3261;
	fma.rn.f64 	%fd3264, %fd3212, %fd3178, %fd658;
	ld.shared.f64 	%fd3265, [%r14+80];
	fma.rn.f64 	%fd3266, %fd314, %fd3265, %fd3263;
	ld.shared.f64 	%fd3267, [%r17+1120];
	fma.rn.f64 	%fd3268, %fd315, %fd3267, %fd3266;
	fma.rn.f64 	%fd3269, %fd3212, %fd3184, %fd659;
	ld.shared.f64 	%fd3270, [%r14+88];
	fma.rn.f64 	%fd3271, %fd317, %fd3270, %fd3268;
	ld.shared.f64 	%fd3272, [%r17+1232];
	fma.rn.f64 	%fd3273, %fd318, %fd3272, %fd3271;
	fma.rn.f64 	%fd3274, %fd3212, %fd3190, %fd660;
	ld.shared.f64 	%fd3275, [%r14+96];
	fma.rn.f64 	%fd3276, %fd320, %fd3275, %fd3273;
	ld.shared.f64 	%fd3277, [%r17+1344];
	fma.rn.f64 	%fd3278, %fd321, %fd3277, %fd3276;
	fma.rn.f64 	%fd3279, %fd3212, %fd3196, %fd662;
	ld.shared.f64 	%fd3280, [%r14+104];
	fma.rn.f64 	%fd3281, %fd323, %fd3280, %fd3278;
	ld.shared.f64 	%fd3282, [%r17+1456];
	fma.rn.f64 	%fd3283, %fd324, %fd3282, %fd3281;
	fma.rn.f64 	%fd3284, %fd3212, %fd3202, %fd661;
	add.f64 	%fd3285, %fd3283, %fd3284;
	bar.sync 	0;
	st.shared.f64 	[%r13], %fd3219;
	st.shared.f64 	[%r13+1568], %fd3224;
	st.shared.f64 	[%r13+3136], %fd3229;
	st.shared.f64 	[%r13+4704], %fd3234;
	st.shared.f64 	[%r13+6272], %fd3239;
	st.shared.f64 	[%r13+7840], %fd3244;
	st.shared.f64 	[%r13+9408], %fd3249;
	st.shared.f64 	[%r13+10976], %fd3254;
	st.shared.f64 	[%r13+12544], %fd3259;
	st.shared.f64 	[%r13+14112], %fd3264;
	st.shared.f64 	[%r13+15680], %fd3269;
	st.shared.f64 	[%r13+17248], %fd3274;
	st.shared.f64 	[%r13+18816], %fd3279;
	st.shared.f64 	[%r13+20384], %fd3285;
	bar.sync 	0;
	bar.sync 	0;
	ld.shared.f64 	%fd3286, [%r11];
	ld.shared.f64 	%fd3287, [%r11+104];
	add.f64 	%fd3288, %fd3286, %fd3287;
	sub.f64 	%fd3289, %fd3286, %fd3287;
	ld.shared.f64 	%fd3290, [%r11+8];
	ld.shared.f64 	%fd3291, [%r11+96];
	add.f64 	%fd3292, %fd3290, %fd3291;
	sub.f64 	%fd3293, %fd3290, %fd3291;
	ld.shared.f64 	%fd3294, [%r11+16];
	ld.shared.f64 	%fd3295, [%r11+88];
	add.f64 	%fd3296, %fd3294, %fd3295;
	sub.f64 	%fd3297, %fd3294, %fd3295;
	ld.shared.f64 	%fd3298, [%r11+24];
	ld.shared.f64 	%fd3299, [%r11+80];
	add.f64 	%fd3300, %fd3298, %fd3299;
	sub.f64 	%fd3301, %fd3298, %fd3299;
	ld.shared.f64 	%fd3302, [%r11+32];
	ld.shared.f64 	%fd3303, [%r11+72];
	add.f64 	%fd3304, %fd3302, %fd3303;
	sub.f64 	%fd3305, %fd3302, %fd3303;
	ld.shared.f64 	%fd3306, [%r11+40];
	ld.shared.f64 	%fd3307, [%r11+64];
	add.f64 	%fd3308, %fd3306, %fd3307;
	sub.f64 	%fd3309, %fd3306, %fd3307;
	ld.shared.f64 	%fd3310, [%r11+48];
	ld.shared.f64 	%fd3311, [%r11+56];
	add.f64 	%fd3312, %fd3310, %fd3311;
	sub.f64 	%fd3313, %fd3310, %fd3311;
	ld.const.f64 	%fd677, [const_oddDofToQuad];
	fma.rn.f64 	%fd3314, %fd677, %fd3288, 0d0000000000000000;
	ld.const.f64 	%fd678, [const_evenDofToQuad];
	fma.rn.f64 	%fd3315, %fd678, %fd3289, 0d0000000000000000;
	ld.const.f64 	%fd679, [const_oddDofToQuad+48];
	fma.rn.f64 	%fd3316, %fd679, %fd3292, %fd3314;
	ld.const.f64 	%fd680, [const_evenDofToQuad+48];
	fma.rn.f64 	%fd3317, %fd680, %fd3293, %fd3315;
	fma.rn.f64 	%fd3318, %fd3731, %fd3296, %fd3316;
	fma.rn.f64 	%fd3319, %fd3730, %fd3297, %fd3317;
	fma.rn.f64 	%fd3320, %fd3719, %fd3300, %fd3318;
	fma.rn.f64 	%fd3321, %fd3718, %fd3301, %fd3319;
	fma.rn.f64 	%fd3322, %fd3707, %fd3304, %fd3320;
	fma.rn.f64 	%fd3323, %fd3706, %fd3305, %fd3321;
	fma.rn.f64 	%fd3324, %fd3695, %fd3308, %fd3322;
	fma.rn.f64 	%fd3325, %fd3694, %fd3309, %fd3323;
	fma.rn.f64 	%fd3326, %fd3683, %fd3312, %fd3324;
	fma.rn.f64 	%fd3327, %fd3682, %fd3313, %fd3325;
	add.f64 	%fd3328, %fd3326, %fd3327;
	st.shared.f64 	[%r11], %fd3328;
	sub.f64 	%fd3329, %fd3326, %fd3327;
	st.shared.f64 	[%r11+88], %fd3329;
	ld.const.f64 	%fd681, [const_oddDofToQuad+8];
	fma.rn.f64 	%fd3330, %fd681, %fd3288, 0d0000000000000000;
	ld.const.f64 	%fd682, [const_evenDofToQuad+8];
	fma.rn.f64 	%fd3331, %fd682, %fd3289, 0d0000000000000000;
	ld.const.f64 	%fd683, [const_oddDofToQuad+56];
	fma.rn.f64 	%fd3332, %fd683, %fd3292, %fd3330;
	ld.const.f64 	%fd684, [const_evenDofToQuad+56];
	fma.rn.f64 	%fd3333, %fd684, %fd3293, %fd3331;
	fma.rn.f64 	%fd3334, %fd3729, %fd3296, %fd3332;
	fma.rn.f64 	%fd3335, %fd3728, %fd3297, %fd3333;
	fma.rn.f64 	%fd3336, %fd3717, %fd3300, %fd3334;
	fma.rn.f64 	%fd3337, %fd3716, %fd3301, %fd3335;
	fma.rn.f64 	%fd3338, %fd3705, %fd3304, %fd3336;
	fma.rn.f64 	%fd3339, %fd3704, %fd3305, %fd3337;
	fma.rn.f64 	%fd3340, %fd3693, %fd3308, %fd3338;
	fma.rn.f64 	%fd3341, %fd3692, %fd3309, %fd3339;
	fma.rn.f64 	%fd3342, %fd3681, %fd3312, %fd3340;
	fma.rn.f64 	%fd3343, %fd3680, %fd3313, %fd3341;
	add.f64 	%fd3344, %fd3342, %fd3343;
	st.shared.f64 	[%r11+8], %fd3344;
	sub.f64 	%fd3345, %fd3342, %fd3343;
	st.shared.f64 	[%r11+80], %fd3345;
	ld.const.f64 	%fd685, [const_oddDofToQuad+16];
	fma.rn.f64 	%fd3346, %fd685, %fd3288, 0d0000000000000000;
	ld.const.f64 	%fd686, [const_evenDofToQuad+16];
	fma.rn.f64 	%fd3347, %fd686, %fd3289, 0d0000000000000000;
	ld.const.f64 	%fd687, [const_oddDofToQuad+64];
	fma.rn.f64 	%fd3348, %fd687, %fd3292, %fd3346;
	ld.const.f64 	%fd688, [const_evenDofToQuad+64];
	fma.rn.f64 	%fd3349, %fd688, %fd3293, %fd3347;
	fma.rn.f64 	%fd3350, %fd3727, %fd3296, %fd3348;
	fma.rn.f64 	%fd3351, %fd3726, %fd3297, %fd3349;
	fma.rn.f64 	%fd3352, %fd3715, %fd3300, %fd3350;
	fma.rn.f64 	%fd3353, %fd3714, %fd3301, %fd3351;
	fma.rn.f64 	%fd3354, %fd3703, %fd3304, %fd3352;
	fma.rn.f64 	%fd3355, %fd3702, %fd3305, %fd3353;
	fma.rn.f64 	%fd3356, %fd3691, %fd3308, %fd3354;
	fma.rn.f64 	%fd3357, %fd3690, %fd3309, %fd3355;
	fma.rn.f64 	%fd3358, %fd3679, %fd3312, %fd3356;
	fma.rn.f64 	%fd3359, %fd3678, %fd3313, %fd3357;
	add.f64 	%fd3360, %fd3358, %fd3359;
	st.shared.f64 	[%r11+16], %fd3360;
	sub.f64 	%fd3361, %fd3358, %fd3359;
	st.shared.f64 	[%r11+72], %fd3361;
	ld.const.f64 	%fd689, [const_oddDofToQuad+24];
	fma.rn.f64 	%fd3362, %fd689, %fd3288, 0d0000000000000000;
	ld.const.f64 	%fd690, [const_evenDofToQuad+24];
	fma.rn.f64 	%fd3363, %fd690, %fd3289, 0d0000000000000000;
	ld.const.f64 	%fd691, [const_oddDofToQuad+72];
	fma.rn.f64 	%fd3364, %fd691, %fd3292, %fd3362;
	ld.const.f64 	%fd692, [const_evenDofToQuad+72];
	fma.rn.f64 	%fd3365, %fd692, %fd3293, %fd3363;
	fma.rn.f64 	%fd3366, %fd3725, %fd3296, %fd3364;
	fma.rn.f64 	%fd3367, %fd3724, %fd3297, %fd3365;
	fma.rn.f64 	%fd3368, %fd3713, %fd3300, %fd3366;
	fma.rn.f64 	%fd3369, %fd3712, %fd3301, %fd3367;
	fma.rn.f64 	%fd3370, %fd3701, %fd3304, %fd3368;
	fma.rn.f64 	%fd3371, %fd3700, %fd3305, %fd3369;
	fma.rn.f64 	%fd3372, %fd3689, %fd3308, %fd3370;
	fma.rn.f64 	%fd3373, %fd3688, %fd3309, %fd3371;
	fma.rn.f64 	%fd3374, %fd3677, %fd3312, %fd3372;
	fma.rn.f64 	%fd3375, %fd3676, %fd3313, %fd3373;
	add.f64 	%fd3376, %fd3374, %fd3375;
	st.shared.f64 	[%r11+24], %fd3376;
	sub.f64 	%fd3377, %fd3374, %fd3375;
	st.shared.f64 	[%r11+64], %fd3377;
	ld.const.f64 	%fd693, [const_oddDofToQuad+32];
	fma.rn.f64 	%fd3378, %fd693, %fd3288, 0d0000000000000000;
	ld.const.f64 	%fd694, [const_evenDofToQuad+32];
	fma.rn.f64 	%fd3379, %fd694, %fd3289, 0d0000000000000000;
	ld.const.f64 	%fd695, [const_oddDofToQuad+80];
	fma.rn.f64 	%fd3380, %fd695, %fd3292, %fd3378;
	ld.const.f64 	%fd696, [const_evenDofToQuad+80];
	fma.rn.f64 	%fd3381, %fd696, %fd3293, %fd3379;
	fma.rn.f64 	%fd3382, %fd3723, %fd3296, %fd3380;
	fma.rn.f64 	%fd3383, %fd3722, %fd3297, %fd3381;
	fma.rn.f64 	%fd3384, %fd3711, %fd3300, %fd3382;
	fma.rn.f64 	%fd3385, %fd3710, %fd3301, %fd3383;
	fma.rn.f64 	%fd3386, %fd3699, %fd3304, %fd3384;
	fma.rn.f64 	%fd3387, %fd3698, %fd3305, %fd3385;
	fma.rn.f64 	%fd3388, %fd3687, %fd3308, %fd3386;
	fma.rn.f64 	%fd3389, %fd3686, %fd3309, %fd3387;
	fma.rn.f64 	%fd3390, %fd3675, %fd3312, %fd3388;
	fma.rn.f64 	%fd3391, %fd3674, %fd3313, %fd3389;
	add.f64 	%fd3392, %fd3390, %fd3391;
	st.shared.f64 	[%r11+32], %fd3392;
	sub.f64 	%fd3393, %fd3390, %fd3391;
	st.shared.f64 	[%r11+56], %fd3393;
	ld.const.f64 	%fd697, [const_oddDofToQuad+40];
	fma.rn.f64 	%fd3394, %fd697, %fd3288, 0d0000000000000000;
	ld.const.f64 	%fd698, [const_evenDofToQuad+40];
	fma.rn.f64 	%fd3395, %fd698, %fd3289, 0d0000000000000000;
	ld.const.f64 	%fd699, [const_oddDofToQuad+88];
	fma.rn.f64 	%fd3396, %fd699, %fd3292, %fd3394;
	ld.const.f64 	%fd700, [const_evenDofToQuad+88];
	fma.rn.f64 	%fd3397, %fd700, %fd3293, %fd3395;
	fma.rn.f64 	%fd3398, %fd3721, %fd3296, %fd3396;
	fma.rn.f64 	%fd3399, %fd3720, %fd3297, %fd3397;
	fma.rn.f64 	%fd3400, %fd3709, %fd3300, %fd3398;
	fma.rn.f64 	%fd3401, %fd3708, %fd3301, %fd3399;
	fma.rn.f64 	%fd3402, %fd3697, %fd3304, %fd3400;
	fma.rn.f64 	%fd3403, %fd3696, %fd3305, %fd3401;
	fma.rn.f64 	%fd3404, %fd3685, %fd3308, %fd3402;
	fma.rn.f64 	%fd3405, %fd3684, %fd3309, %fd3403;
	fma.rn.f64 	%fd3406, %fd3673, %fd3312, %fd3404;
	fma.rn.f64 	%fd3407, %fd3672, %fd3313, %fd3405;
	add.f64 	%fd3408, %fd3406, %fd3407;
	st.shared.f64 	[%r11+40], %fd3408;
	sub.f64 	%fd3409, %fd3406, %fd3407;
	st.shared.f64 	[%r11+48], %fd3409;
	bar.sync 	0;
	@%p21 bra 	$L__BB53_37;
	ld.shared.f64 	%fd3410, [%r8];
	ld.shared.f64 	%fd3411, [%r8+1456];
	add.f64 	%fd3412, %fd3410, %fd3411;
	sub.f64 	%fd3413, %fd3410, %fd3411;
	ld.shared.f64 	%fd3414, [%r8+112];
	ld.shared.f64 	%fd3415, [%r8+1344];
	add.f64 	%fd3416, %fd3414, %fd3415;
	sub.f64 	%fd3417, %fd3414, %fd3415;
	ld.shared.f64 	%fd3418, [%r8+224];
	ld.shared.f64 	%fd3419, [%r8+1232];
	add.f64 	%fd3420, %fd3418, %fd3419;
	sub.f64 	%fd3421, %fd3418, %fd3419;
	ld.shared.f64 	%fd3422, [%r8+336];
	ld.shared.f64 	%fd3423, [%r8+1120];
	add.f64 	%fd3424, %fd3422, %fd3423;
	sub.f64 	%fd3425, %fd3422, %fd3423;
	ld.shared.f64 	%fd3426, [%r8+448];
	ld.shared.f64 	%fd3427, [%r8+1008];
	add.f64 	%fd3428, %fd3426, %fd3427;
	sub.f64 	%fd3429, %fd3426, %fd3427;
	ld.shared.f64 	%fd3430, [%r8+560];
	ld.shared.f64 	%fd3431, [%r8+896];
	add.f64 	%fd3432, %fd3430, %fd3431;
	sub.f64 	%fd3433, %fd3430, %fd3431;
	ld.shared.f64 	%fd3434, [%r8+672];
	ld.shared.f64 	%fd3435, [%r8+784];
	add.f64 	%fd3436, %fd3434, %fd3435;
	sub.f64 	%fd3437, %fd3434, %fd3435;
	fma.rn.f64 	%fd3438, %fd677, %fd3412, 0d0000000000000000;
	fma.rn.f64 	%fd3439, %fd678, %fd3413, 0d0000000000000000;
	fma.rn.f64 	%fd3440, %fd679, %fd3416, %fd3438;
	fma.rn.f64 	%fd3441, %fd680, %fd3417, %fd3439;
	fma.rn.f64 	%fd3442, %fd3731, %fd3420, %fd3440;
	fma.rn.f64 	%fd3443, %fd3730, %fd3421, %fd3441;
	fma.rn.f64 	%fd3444, %fd3719, %fd3424, %fd3442;
	fma.rn.f64 	%fd3445, %fd3718, %fd3425, %fd3443;
	fma.rn.f64 	%fd3446, %fd3707, %fd3428, %fd3444;
	fma.rn.f64 	%fd3447, %fd3706, %fd3429, %fd3445;
	fma.rn.f64 	%fd3448, %fd3695, %fd3432, %fd3446;
	fma.rn.f64 	%fd3449, %fd3694, %fd3433, %fd3447;
	fma.rn.f64 	%fd3450, %fd3683, %fd3436, %fd3448;
	fma.rn.f64 	%fd3451, %fd3682, %fd3437, %fd3449;
	add.f64 	%fd3452, %fd3450, %fd3451;
	st.shared.f64 	[%r8], %fd3452;
	sub.f64 	%fd3453, %fd3450, %fd3451;
	st.shared.f64 	[%r8+1232], %fd3453;
	fma.rn.f64 	%fd3454, %fd681, %fd3412, 0d0000000000000000;
	fma.rn.f64 	%fd3455, %fd682, %fd3413, 0d0000000000000000;
	fma.rn.f64 	%fd3456, %fd683, %fd3416, %fd3454;
	fma.rn.f64 	%fd3457, %fd684, %fd3417, %fd3455;
	fma.rn.f64 	%fd3458, %fd3729, %fd3420, %fd3456;
	fma.rn.f64 	%fd3459, %fd3728, %fd3421, %fd3457;
	fma.rn.f64 	%fd3460, %fd3717, %fd3424, %fd3458;
	fma.rn.f64 	%fd3461, %fd3716, %fd3425, %fd3459;
	fma.rn.f64 	%fd3462, %fd3705, %fd3428, %fd3460;
	fma.rn.f64 	%fd3463, %fd3704, %fd3429, %fd3461;
	fma.rn.f64 	%fd3464, %fd3693, %fd3432, %fd3462;
	fma.rn.f64 	%fd3465, %fd3692, %fd3433, %fd3463;
	fma.rn.f64 	%fd3466, %fd3681, %fd3436, %fd3464;
	fma.rn.f64 	%fd3467, %fd3680, %fd3437, %fd3465;
	add.f64 	%fd3468, %fd3466, %fd3467;
	st.shared.f64 	[%r8+112], %fd3468;
	sub.f64 	%fd3469, %fd3466, %fd3467;
	st.shared.f64 	[%r8+1120], %fd3469;
	fma.rn.f64 	%fd3470, %fd685, %fd3412, 0d0000000000000000;
	fma.rn.f64 	%fd3471, %fd686, %fd3413, 0d0000000000000000;
	fma.rn.f64 	%fd3472, %fd687, %fd3416, %fd3470;
	fma.rn.f64 	%fd3473, %fd688, %fd3417, %fd3471;
	fma.rn.f64 	%fd3474, %fd3727, %fd3420, %fd3472;
	fma.rn.f64 	%fd3475, %fd3726, %fd3421, %fd3473;
	fma.rn.f64 	%fd3476, %fd3715, %fd3424, %fd3474;
	fma.rn.f64 	%fd3477, %fd3714, %fd3425, %fd3475;
	fma.rn.f64 	%fd3478, %fd3703, %fd3428, %fd3476;
	fma.rn.f64 	%fd3479, %fd3702, %fd3429, %fd3477;
	fma.rn.f64 	%fd3480, %fd3691, %fd3432, %fd3478;
	fma.rn.f64 	%fd3481, %fd3690, %fd3433, %fd3479;
	fma.rn.f64 	%fd3482, %fd3679, %fd3436, %fd3480;
	fma.rn.f64 	%fd3483, %fd3678, %fd3437, %fd3481;
	add.f64 	%fd3484, %fd3482, %fd3483;
	st.shared.f64 	[%r8+224], %fd3484;
	sub.f64 	%fd3485, %fd3482, %fd3483;
	st.shared.f64 	[%r8+1008], %fd3485;
	fma.rn.f64 	%fd3486, %fd689, %fd3412, 0d0000000000000000;
	fma.rn.f64 	%fd3487, %fd690, %fd3413, 0d0000000000000000;
	fma.rn.f64 	%fd3488, %fd691, %fd3416, %fd3486;
	fma.rn.f64 	%fd3489, %fd692, %fd3417, %fd3487;
	fma.rn.f64 	%fd3490, %fd3725, %fd3420, %fd3488;
	fma.rn.f64 	%fd3491, %fd3724, %fd3421, %fd3489;
	fma.rn.f64 	%fd3492, %fd3713, %fd3424, %fd3490;
	fma.rn.f64 	%fd3493, %fd3712, %fd3425, %fd3491;
	fma.rn.f64 	%fd3494, %fd3701, %fd3428, %fd3492;
	fma.rn.f64 	%fd3495, %fd3700, %fd3429, %fd3493;
	fma.rn.f64 	%fd3496, %fd3689, %fd3432, %fd3494;
	fma.rn.f64 	%fd3497, %fd3688, %fd3433, %fd3495;
	fma.rn.f64 	%fd3498, %fd3677, %fd3436, %fd3496;
	fma.rn.f64 	%fd3499, %fd3676, %fd3437, %fd3497;
	add.f64 	%fd3500, %fd3498, %fd3499;
	st.shared.f64 	[%r8+336], %fd3500;
	sub.f64 	%fd3501, %fd3498, %fd3499;
	st.shared.f64 	[%r8+896], %fd3501;
	fma.rn.f64 	%fd3502, %fd693, %fd3412, 0d0000000000000000;
	fma.rn.f64 	%fd3503, %fd694, %fd3413, 0d0000000000000000;
	fma.rn.f64 	%fd3504, %fd695, %fd3416, %fd3502;
	fma.rn.f64 	%fd3505, %fd696, %fd3417, %fd3503;
	fma.rn.f64 	%fd3506, %fd3723, %fd3420, %fd3504;
	fma.rn.f64 	%fd3507, %fd3722, %fd3421, %fd3505;
	fma.rn.f64 	%fd3508, %fd3711, %fd3424, %fd3506;
	fma.rn.f64 	%fd3509, %fd3710, %fd3425, %fd3507;
	fma.rn.f64 	%fd3510, %fd3699, %fd3428, %fd3508;
	fma.rn.f64 	%fd3511, %fd3698, %fd3429, %fd3509;
	fma.rn.f64 	%fd3512, %fd3687, %fd3432, %fd3510;
	fma.rn.f64 	%fd3513, %fd3686, %fd3433, %fd3511;
	fma.rn.f64 	%fd3514, %fd3675, %fd3436, %fd3512;
	fma.rn.f64 	%fd3515, %fd3674, %fd3437, %fd3513;
	add.f64 	%fd3516, %fd3514, %fd3515;
	st.shared.f64 	[%r8+448], %fd3516;
	sub.f64 	%fd3517, %fd3514, %fd3515;
	st.shared.f64 	[%r8+784], %fd3517;
	fma.rn.f64 	%fd3518, %fd697, %fd3412, 0d0000000000000000;
	fma.rn.f64 	%fd3519, %fd698, %fd3413, 0d0000000000000000;
	fma.rn.f64 	%fd3520, %fd699, %fd3416, %fd3518;
	fma.rn.f64 	%fd3521, %fd700, %fd3417, %fd3519;
	fma.rn.f64 	%fd3522, %fd3721, %fd3420, %fd3520;
	fma.rn.f64 	%fd3523, %fd3720, %fd3421, %fd3521;
	fma.rn.f64 	%fd3524, %fd3709, %fd3424, %fd3522;
	fma.rn.f64 	%fd3525, %fd3708, %fd3425, %fd3523;
	fma.rn.f64 	%fd3526, %fd3697, %fd3428, %fd3524;
	fma.rn.f64 	%fd3527, %fd3696, %fd3429, %fd3525;
	fma.rn.f64 	%fd3528, %fd3685, %fd3432, %fd3526;
	fma.rn.f64 	%fd3529, %fd3684, %fd3433, %fd3527;
	fma.rn.f64 	%fd3530, %fd3673, %fd3436, %fd3528;
	fma.rn.f64 	%fd3531, %fd3672, %fd3437, %fd3529;
	add.f64 	%fd3532, %fd3530, %fd3531;
	st.shared.f64 	[%r8+560], %fd3532;
	sub.f64 	%fd3533, %fd3530, %fd3531;
	st.shared.f64 	[%r8+672], %fd3533;
$L__BB53_37:
	setp.gt.u32 	%p22, %r19, 143;
	bar.sync 	0;
	@%p22 bra 	$L__BB53_40;
	ld.shared.f64 	%fd3534, [%r7];
	ld.shared.f64 	%fd3535, [%r7+20384];
	add.f64 	%fd3536, %fd3534, %fd3535;
	sub.f64 	%fd3537, %fd3534, %fd3535;
	ld.shared.f64 	%fd3538, [%r7+1568];
	ld.shared.f64 	%fd3539, [%r7+18816];
	add.f64 	%fd3540, %fd3538, %fd3539;
	sub.f64 	%fd3541, %fd3538, %fd3539;
	ld.shared.f64 	%fd3542, [%r7+3136];
	ld.shared.f64 	%fd3543, [%r7+17248];
	add.f64 	%fd3544, %fd3542, %fd3543;
	sub.f64 	%fd3545, %fd3542, %fd3543;
	ld.shared.f64 	%fd3546, [%r7+4704];
	ld.shared.f64 	%fd3547, [%r7+15680];
	add.f64 	%fd3548, %fd3546, %fd3547;
	sub.f64 	%fd3549, %fd3546, %fd3547;
	ld.shared.f64 	%fd3550, [%r7+6272];
	ld.shared.f64 	%fd3551, [%r7+14112];
	add.f64 	%fd3552, %fd3550, %fd3551;
	sub.f64 	%fd3553, %fd3550, %fd3551;
	ld.shared.f64 	%fd3554, [%r7+7840];
	ld.shared.f64 	%fd3555, [%r7+12544];
	add.f64 	%fd3556, %fd3554, %fd3555;
	sub.f64 	%fd3557, %fd3554, %fd3555;
	ld.shared.f64 	%fd3558, [%r7+9408];
	ld.shared.f64 	%fd3559, [%r7+10976];
	add.f64 	%fd3560, %fd3558, %fd3559;
	sub.f64 	%fd3561, %fd3558, %fd3559;
	fma.rn.f64 	%fd3562, %fd677, %fd3536, 0d0000000000000000;
	fma.rn.f64 	%fd3563, %fd678, %fd3537, 0d0000000000000000;
	fma.rn.f64 	%fd3564, %fd679, %fd3540, %fd3562;
	fma.rn.f64 	%fd3565, %fd680, %fd3541, %fd3563;
	fma.rn.f64 	%fd3566, %fd3731, %fd3544, %fd3564;
	fma.rn.f64 	%fd3567, %fd3730, %fd3545, %fd3565;
	fma.rn.f64 	%fd3568, %fd3719, %fd3548, %fd3566;
	fma.rn.f64 	%fd3569, %fd3718, %fd3549, %fd3567;
	fma.rn.f64 	%fd3570, %fd3707, %fd3552, %fd3568;
	fma.rn.f64 	%fd3571, %fd3706, %fd3553, %fd3569;
	fma.rn.f64 	%fd3572, %fd3695, %fd3556, %fd3570;
	fma.rn.f64 	%fd3573, %fd3694, %fd3557, %fd3571;
	fma.rn.f64 	%fd701, %fd3683, %fd3560, %fd3572;
	fma.rn.f64 	%fd702, %fd3682, %fd3561, %fd3573;
	fma.rn.f64 	%fd3574, %fd681, %fd3536, 0d0000000000000000;
	fma.rn.f64 	%fd3575, %fd682, %fd3537, 0d0000000000000000;
	fma.rn.f64 	%fd3576, %fd683, %fd3540, %fd3574;
	fma.rn.f64 	%fd3577, %fd684, %fd3541, %fd3575;
	fma.rn.f64 	%fd3578, %fd3729, %fd3544, %fd3576;
	fma.rn.f64 	%fd3579, %fd3728, %fd3545, %fd3577;
	fma.rn.f64 	%fd3580, %fd3717, %fd3548, %fd3578;
	fma.rn.f64 	%fd3581, %fd3716, %fd3549, %fd3579;
	fma.rn.f64 	%fd3582, %fd3705, %fd3552, %fd3580;
	fma.rn.f64 	%fd3583, %fd3704, %fd3553, %fd3581;
	fma.rn.f64 	%fd3584, %fd3693, %fd3556, %fd3582;
	fma.rn.f64 	%fd3585, %fd3692, %fd3557, %fd3583;
	fma.rn.f64 	%fd703, %fd3681, %fd3560, %fd3584;
	fma.rn.f64 	%fd704, %fd3680, %fd3561, %fd3585;
	fma.rn.f64 	%fd3586, %fd685, %fd3536, 0d0000000000000000;
	fma.rn.f64 	%fd3587, %fd686, %fd3537, 0d0000000000000000;
	fma.rn.f64 	%fd3588, %fd687, %fd3540, %fd3586;
	fma.rn.f64 	%fd3589, %fd688, %fd3541, %fd3587;
	fma.rn.f64 	%fd3590, %fd3727, %fd3544, %fd3588;
	fma.rn.f64 	%fd3591, %fd3726, %fd3545, %fd3589;
	fma.rn.f64 	%fd3592, %fd3715, %fd3548, %fd3590;
	fma.rn.f64 	%fd3593, %fd3714, %fd3549, %fd3591;
	fma.rn.f64 	%fd3594, %fd3703, %fd3552, %fd3592;
	fma.rn.f64 	%fd3595, %fd3702, %fd3553, %fd3593;
	fma.rn.f64 	%fd3596, %fd3691, %fd3556, %fd3594;
	fma.rn.f64 	%fd3597, %fd3690, %fd3557, %fd3595;
	fma.rn.f64 	%fd705, %fd3679, %fd3560, %fd3596;
	fma.rn.f64 	%fd706, %fd3678, %fd3561, %fd3597;
	fma.rn.f64 	%fd3598, %fd689, %fd3536, 0d0000000000000000;
	fma.rn.f64 	%fd3599, %fd690, %fd3537, 0d0000000000000000;
	fma.rn.f64 	%fd3600, %fd691, %fd3540, %fd3598;
	fma.rn.f64 	%fd3601, %fd692, %fd3541, %fd3599;
	fma.rn.f64 	%fd3602, %fd3725, %fd3544, %fd3600;
	fma.rn.f64 	%fd3603, %fd3724, %fd3545, %fd3601;
	fma.rn.f64 	%fd3604, %fd3713, %fd3548, %fd3602;
	fma.rn.f64 	%fd3605, %fd3712, %fd3549, %fd3603;
	fma.rn.f64 	%fd3606, %fd3701, %fd3552, %fd3604;
	fma.rn.f64 	%fd3607, %fd3700, %fd3553, %fd3605;
	fma.rn.f64 	%fd3608, %fd3689, %fd3556, %fd3606;
	fma.rn.f64 	%fd3609, %fd3688, %fd3557, %fd3607;
	fma.rn.f64 	%fd707, %fd3677, %fd3560, %fd3608;
	fma.rn.f64 	%fd708, %fd3676, %fd3561, %fd3609;
	fma.rn.f64 	%fd3610, %fd693, %fd3536, 0d0000000000000000;
	fma.rn.f64 	%fd3611, %fd694, %fd3537, 0d0000000000000000;
	fma.rn.f64 	%fd3612, %fd695, %fd3540, %fd3610;
	fma.rn.f64 	%fd3613, %fd696, %fd3541, %fd3611;
	fma.rn.f64 	%fd3614, %fd3723, %fd3544, %fd3612;
	fma.rn.f64 	%fd3615, %fd3722, %fd3545, %fd3613;
	fma.rn.f64 	%fd3616, %fd3711, %fd3548, %fd3614;
	fma.rn.f64 	%fd3617, %fd3710, %fd3549, %fd3615;
	fma.rn.f64 	%fd3618, %fd3699, %fd3552, %fd3616;
	fma.rn.f64 	%fd3619, %fd3698, %fd3553, %fd3617;
	fma.rn.f64 	%fd3620, %fd3687, %fd3556, %fd3618;
	fma.rn.f64 	%fd3621, %fd3686, %fd3557, %fd3619;
	fma.rn.f64 	%fd709, %fd3675, %fd3560, %fd3620;
	fma.rn.f64 	%fd710, %fd3674, %fd3561, %fd3621;
	fma.rn.f64 	%fd3622, %fd697, %fd3536, 0d0000000000000000;
	fma.rn.f64 	%fd3623, %fd698, %fd3537, 0d0000000000000000;
	fma.rn.f64 	%fd3624, %fd699, %fd3540, %fd3622;
	fma.rn.f64 	%fd3625, %fd700, %fd3541, %fd3623;
	fma.rn.f64 	%fd3626, %fd3721, %fd3544, %fd3624;
	fma.rn.f64 	%fd3627, %fd3720, %fd3545, %fd3625;
	fma.rn.f64 	%fd3628, %fd3709, %fd3548, %fd3626;
	fma.rn.f64 	%fd3629, %fd3708, %fd3549, %fd3627;
	fma.rn.f64 	%fd3630, %fd3697, %fd3552, %fd3628;
	fma.rn.f64 	%fd3631, %fd3696, %fd3553, %fd3629;
	fma.rn.f64 	%fd3632, %fd3685, %fd3556, %fd3630;
	fma.rn.f64 	%fd3633, %fd3684, %fd3557, %fd3631;
	fma.rn.f64 	%fd711, %fd3673, %fd3560, %fd3632;
	fma.rn.f64 	%fd712, %fd3672, %fd3561, %fd3633;
	@%p4 bra 	$L__BB53_40;
	ld.param.u64 	%rd70, [_Z32massMatrixMultiplyConstantKernelILi12ELi14ELi1EEvidPKdS1_S1_S1_S1_S1_S1_Pd_param_9];
	mov.u32 	%r155, %ctaid.x;
	mov.u32 	%r156, %tid.y;
	add.s32 	%r157, %r155, %r156;
	mad.lo.s32 	%r159, %r157, 19208, %r19;
	mad.lo.s32 	%r160, %r157, -17480, %r159;
	cvta.to.global.u64 	%rd53, %rd70;
	mul.wide.s32 	%rd54, %r160, 8;
	add.s64 	%rd55, %rd53, %rd54;
	add.f64 	%fd3634, %fd701, %fd702;
	st.global.f64 	[%rd55], %fd3634;
	add.f64 	%fd3635, %fd703, %fd704;
	st.global.f64 	[%rd55+1152], %fd3635;
	add.f64 	%fd3636, %fd705, %fd706;
	st.global.f64 	[%rd55+2304], %fd3636;
	add.f64 	%fd3637, %fd707, %fd708;
	st.global.f64 	[%rd55+3456], %fd3637;
	add.f64 	%fd3638, %fd709, %fd710;
	st.global.f64 	[%rd55+4608], %fd3638;
	add.f64 	%fd3639, %fd711, %fd712;
	st.global.f64 	[%rd55+5760], %fd3639;
	sub.f64 	%fd3640, %fd711, %fd712;
	st.global.f64 	[%rd55+6912], %fd3640;
	sub.f64 	%fd3641, %fd709, %fd710;
	st.global.f64 	[%rd55+8064], %fd3641;
	sub.f64 	%fd3642, %fd707, %fd708;
	st.global.f64 	[%rd55+9216], %fd3642;
	sub.f64 	%fd3643, %fd705, %fd706;
	st.global.f64 	[%rd55+10368], %fd3643;
	sub.f64 	%fd3644, %fd703, %fd704;
	st.global.f64 	[%rd55+11520], %fd3644;
	sub.f64 	%fd3645, %fd701, %fd702;
	st.global.f64 	[%rd55+12672], %fd3645;
$L__BB53_40:
	ret;

}
	// .globl	_Z32massMatrixMultiplyConstantKernelILi12ELi15ELi1EEvidPKdS1_S1_S1_S1_S1_S1_Pd
.visible .entry _Z32massMatrixMultiplyConstantKernelILi12ELi15ELi1EEvidPKdS1_S1_S1_S1_S1_S1_Pd(
	.param .u32 _Z32massMatrixMultiplyConstantKernelILi12ELi15ELi1EEvidPKdS1_S1_S1_S1_S1_S1_Pd_param_0,
	.param .f64 _Z32massMatrixMultiplyConstantKernelILi12ELi15ELi1EEvidPKdS1_S1_S1_S1_S1_S1_Pd_param_1,
	.param .u64 .ptr .align 1 _Z32massMatrixMultiplyConstantKernelILi12ELi15ELi1EEvidPKdS1_S1_S1_S1_S1_S1_Pd_param_2,
	.param .u64 .ptr .align 1 _Z32massMatrixMultiplyConstantKernelILi12ELi15ELi1EEvidPKdS1_S1_S1_S1_S1_S1_Pd_param_3,
	.param .u64 .ptr .align 1 _Z32massMatrixMultiplyConstantKernelILi12ELi15ELi1EEvidPKdS1_S1_S1_S1_S1_S1_Pd_param_4,
	.param .u64 .ptr .align 1 _Z32massMatrixMultiplyConstantKernelILi12ELi15ELi1EEvidPKdS1_S1_S1_S1_S1_S1_Pd_param_5,
	.param .u64 .ptr .align 1 _Z32massMatrixMultiplyConstantKernelILi12ELi15ELi1EEvidPKdS1_S1_S1_S1_S1_S1_Pd_param_6,
	.param .u64 .ptr .align 1 _Z32massMatrixMultiplyConstantKernelILi12ELi15ELi1EEvidPKdS1_S1_S1_S1_S1_S1_Pd_param_7,
	.param .u64 .ptr .align 1 _Z32massMatrixMultiplyConstantKernelILi12ELi15ELi1EEvidPKdS1_S1_S1_S1_S1_S1_Pd_param_8,
	.param .u64 .ptr .align 1 _Z32massMatrixMultiplyConstantKernelILi12ELi15ELi1EEvidPKdS1_S1_S1_S1_S1_S1_Pd_param_9
)
{
	.reg .pred 	%p<25>;
	.reg .b16 	%rs<11>;
	.reg .b32 	%r<184>;
	.reg .b64 	%rd<75>;
	.reg .b64 	%fd<4362>;
	// demoted variable
	.shared .align 8 .b8 _ZZ29stiffnessMatrixMultiplyDeviceILi12ELi15ELi1EEviidPKdS1_S1_S1_PAT0__AT0__AplT0_Li0E_dPdE5s_Gpr[1800];
	// demoted variable
	.shared .align 8 .b8 _ZZ29stiffnessMatrixMultiplyDeviceILi12ELi15ELi1EEviidPKdS1_S1_S1_PAT0__AT0__AplT0_Li0E_dPdE5s_Gps[1800];
	// demoted variable
	.shared .align 8 .b8 _ZZ32massMatrixMultiplyConstantKernelILi12ELi15ELi1EEvidPKdS1_S1_S1_S1_S1_S1_PdE6s_tmp1[27000];
	// demoted variable
	.shared .align 8 .b8 _ZZ32massMatrixMultiplyConstantKernelILi12ELi15ELi1EEvidPKdS1_S1_S1_S1_S1_S1_PdE13s_QuadToQuadD[1800];
	ld.param.u32 	%r20, [_Z32massMatrixMultiplyConstantKernelILi12ELi15ELi1EEvidPKdS1_S1_S1_S1_S1_S1_Pd_param_0];
	ld.param.u64 	%rd5, [_Z32massMatrixMultiplyConstantKernelILi12ELi15ELi1EEvidPKdS1_S1_S1_S1_S1_S1_Pd_param_5];
	ld.param.u64 	%rd3, [_Z32massMatrixMultiplyConstantKernelILi12ELi15ELi1EEvidPKdS1_S1_S1_S1_S1_S1_Pd_param_8];
	cvta.to.global.u64 	%rd6, %rd5;
	mov.u32 	%r1, %tid.x;
	mov.u32 	%r2, %tid.y;
	mov.u32 	%r21, %ctaid.x;
	add.s32 	%r3, %r21, %r2;
	cvt.u16.u32 	%rs1, %r1;
	mul.hi.u16 	%rs3, %rs1, 5462;
	mul.lo.s16 	%rs4, %rs3, 12;
	sub.s16 	%rs2, %rs1, %rs4;
	mul.wide.u32 	%rd7, %r1, 8;
	add.s64 	%rd8, %rd6, %rd7;
	ld.global.nc.f64 	%fd790, [%rd8];
	shl.b32 	%r22, %r1, 3;
	mov.u32 	%r23, _ZZ32massMatrixMultiplyConstantKernelILi12ELi15ELi1EEvidPKdS1_S1_S1_S1_S1_S1_PdE13s_QuadToQuadD;
	add.s32 	%r24, %r23, %r22;
	st.shared.f64 	[%r24], %fd790;
	setp.lt.s32 	%p2, %r3, %r20;
	setp.lt.u32 	%p3, %r1, 144;
	and.pred  	%p1, %p3, %p2;
	not.pred 	%p4, %p1;
	@%p4 bra 	$L__BB54_2;
	cvta.to.global.u64 	%rd9, %rd3;
	mad.lo.s32 	%r25, %r3, 1728, %r1;
	mul.wide.s32 	%rd10, %r25, 8;
	add.s64 	%rd11, %rd9, %rd10;
	ld.global.nc.f64 	%fd4184, [%rd11];
	ld.global.nc.f64 	%fd4183, [%rd11+1152];
	ld.global.nc.f64 	%fd4182, [%rd11+2304];
	ld.global.nc.f64 	%fd4181, [%rd11+3456];
	ld.global.nc.f64 	%fd4180, [%rd11+4608];
	ld.global.nc.f64 	%fd4179, [%rd11+5760];
	ld.global.nc.f64 	%fd4178, [%rd11+6912];
	ld.global.nc.f64 	%fd4177, [%rd11+8064];
	ld.global.nc.f64 	%fd4176, [%rd11+9216];
	ld.global.nc.f64 	%fd4175, [%rd11+10368];
	ld.global.nc.f64 	%fd4174, [%rd11+11520];
	ld.global.nc.f64 	%fd4173, [%rd11+12672];
$L__BB54_2:
	setp.gt.u32 	%p5, %r1, 143;
	bar.sync 	0;
	ld.const.f64 	%fd25, [const_oddDofToQuad];
	ld.const.f64 	%fd26, [const_evenDofToQuad];
	ld.const.f64 	%fd27, [const_oddDofToQuad+8];
	ld.const.f64 	%fd28, [const_evenDofToQuad+8];
	ld.const.f64 	%fd29, [const_oddDofToQuad+16];
	ld.const.f64 	%fd30, [const_evenDofToQuad+16];
	ld.const.f64 	%fd31, [const_oddDofToQuad+24];
	ld.const.f64 	%fd32, [const_evenDofToQuad+24];
	ld.const.f64 	%fd33, [const_oddDofToQuad+32];
	ld.const.f64 	%fd34, [const_evenDofToQuad+32];
	ld.const.f64 	%fd35, [const_oddDofToQuad+40];
	ld.const.f64 	%fd36, [const_evenDofToQuad+40];
	ld.const.f64 	%fd37, [const_oddDofToQuad+48];
	ld.const.f64 	%fd38, [const_evenDofToQuad+48];
	ld.const.f64 	%fd39, [const_oddDofToQuad+56];
	ld.const.f64 	%fd40, [const_evenDofToQuad+56];
	ld.const.f64 	%fd41, [const_oddDofToQuad+64];
	ld.const.f64 	%fd42, [const_evenDofToQuad+64];
	ld.const.f64 	%fd43, [const_oddDofToQuad+72];
	ld.const.f64 	%fd44, [const_evenDofToQuad+72];
	ld.const.f64 	%fd45, [const_oddDofToQuad+80];
	ld.const.f64 	%fd46, [const_evenDofToQuad+80];
	ld.const.f64 	%fd47, [const_oddDofToQuad+88];
	ld.const.f64 	%fd48, [const_evenDofToQuad+88];
	mov.u32 	%r26, _ZZ32massMatrixMultiplyConstantKernelILi12ELi15ELi1EEvidPKdS1_S1_S1_S1_S1_S1_PdE6s_tmp1;
	mad.lo.s32 	%r4, %r2, 27000, %r26;
	mul.lo.s16 	%rs6, %rs1, 171;
	shr.u16 	%rs7, %rs6, 11;
	cvt.u32.u16 	%r5, %rs7;
	mul.wide.u16 	%r27, %rs7, 120;
	add.s32 	%r6, %r4, %r27;
	mul.wide.u16 	%r28, %rs2, 8;
	add.s32 	%r7, %r6, %r28;
	@%p5 bra 	$L__BB54_4;
	add.f64 	%fd791, %fd4184, %fd4173;
	sub.f64 	%fd792, %fd4184, %fd4173;
	add.f64 	%fd793, %fd4183, %fd4174;
	sub.f64 	%fd794, %fd4183, %fd4174;
	add.f64 	%fd795, %fd4182, %fd4175;
	sub.f64 	%fd796, %fd4182, %fd4175;
	add.f64 	%fd797, %fd4181, %fd4176;
	sub.f64 	%fd798, %fd4181, %fd4176;
	add.f64 	%fd799, %fd4180, %fd4177;
	sub.f64 	%fd800, %fd4180, %fd4177;
	add.f64 	%fd801, %fd4179, %fd4178;
	sub.f64 	%fd802, %fd4179, %fd4178;
	fma.rn.f64 	%fd803, %fd25, %fd791, 0d0000000000000000;
	fma.rn.f64 	%fd804, %fd26, %fd792, 0d0000000000000000;
	fma.rn.f64 	%fd805, %fd27, %fd793, %fd803;
	fma.rn.f64 	%fd806, %fd28, %fd794, %fd804;
	fma.rn.f64 	%fd807, %fd29, %fd795, %fd805;
	fma.rn.f64 	%fd808, %fd30, %fd796, %fd806;
	fma.rn.f64 	%fd809, %fd31, %fd797, %fd807;
	fma.rn.f64 	%fd810, %fd32, %fd798, %fd808;
	fma.rn.f64 	%fd811, %fd33, %fd799, %fd809;
	fma.rn.f64 	%fd812, %fd34, %fd800, %fd810;
	fma.rn.f64 	%fd813, %fd35, %fd801, %fd811;
	fma.rn.f64 	%fd814, %fd36, %fd802, %fd812;
	add.f64 	%fd815, %fd814, %fd813;
	st.shared.f64 	[%r7], %fd815;
	sub.f64 	%fd816, %fd813, %fd814;
	st.shared.f64 	[%r7+25200], %fd816;
	fma.rn.f64 	%fd817, %fd37, %fd791, 0d0000000000000000;
	fma.rn.f64 	%fd818, %fd38, %fd792, 0d0000000000000000;
	fma.rn.f64 	%fd819, %fd39, %fd793, %fd817;
	fma.rn.f64 	%fd820, %fd40, %fd794, %fd818;
	fma.rn.f64 	%fd821, %fd41, %fd795, %fd819;
	fma.rn.f64 	%fd822, %fd42, %fd796, %fd820;
	fma.rn.f64 	%fd823, %fd43, %fd797, %fd821;
	fma.rn.f64 	%fd824, %fd44, %fd798, %fd822;
	fma.rn.f64 	%fd825, %fd45, %fd799, %fd823;
	fma.rn.f64 	%fd826, %fd46, %fd800, %fd824;
	fma.rn.f64 	%fd827, %fd47, %fd801, %fd825;
	fma.rn.f64 	%fd828, %fd48, %fd802, %fd826;
	add.f64 	%fd829, %fd828, %fd827;
	st.shared.f64 	[%r7+1800], %fd829;
	sub.f64 	%fd830, %fd827, %fd828;
	st.shared.f64 	[%r7+23400], %fd830;
	ld.const.f64 	%fd831, [const_oddDofToQuad+96];
	fma.rn.f64 	%fd832, %fd831, %fd791, 0d0000000000000000;
	ld.const.f64 	%fd833, [const_evenDofToQuad+96];
	fma.rn.f64 	%fd834, %fd833, %fd792, 0d0000000000000000;
	ld.const.f64 	%fd835, [const_oddDofToQuad+104];
	fma.rn.f64 	%fd836, %fd835, %fd793, %fd832;
	ld.const.f64 	%fd837, [const_evenDofToQuad+104];
	fma.rn.f64 	%fd838, %fd837, %fd794, %fd834;
	ld.const.f64 	%fd839, [const_oddDofToQuad+112];
	fma.rn.f64 	%fd840, %fd839, %fd795, %fd836;
	ld.const.f64 	%fd841, [const_evenDofToQuad+112];
	fma.rn.f64 	%fd842, %fd841, %fd796, %fd838;
	ld.const.f64 	%fd843, [const_oddDofToQuad+120];
	fma.rn.f64 	%fd844, %fd843, %fd797, %fd840;
	ld.const.f64 	%fd845, [const_evenDofToQuad+120];
	fma.rn.f64 	%fd846, %fd845, %fd798, %fd842;
	ld.const.f64 	%fd847, [const_oddDofToQuad+128];
	fma.rn.f64 	%fd848, %fd847, %fd799, %fd844;
	ld.const.f64 	%fd849, [const_evenDofToQuad+128];
	fma.rn.f64 	%fd850, %fd849, %fd800, %fd846;
	ld.const.f64 	%fd851, [const_oddDofToQuad+136];
	fma.rn.f64 	%fd852, %fd851, %fd801, %fd848;
	ld.const.f64 	%fd853, [const_evenDofToQuad+136];
	fma.rn.f64 	%fd854, %fd853, %fd802, %fd850;
	add.f64 	%fd855, %fd854, %fd852;
	st.shared.f64 	[%r7+3600], %fd855;
	sub.f64 	%fd856, %fd852, %fd854;
	st.shared.f64 	[%r7+21600], %fd856;
	ld.const.f64 	%fd857, [const_oddDofToQuad+144];
	fma.rn.f64 	%fd858, %fd857, %fd791, 0d0000000000000000;
	ld.const.f64 	%fd859, [const_evenDofToQuad+144];
	fma.rn.f64 	%fd860, %fd859, %fd792, 0d0000000000000000;
	ld.const.f64 	%fd861, [const_oddDofToQuad+152];
	fma.rn.f64 	%fd862, %fd861, %fd793, %fd858;
	ld.const.f64 	%fd863, [const_evenDofToQuad+152];
	fma.rn.f64 	%fd864, %fd863, %fd794, %fd860;
	ld.const.f64 	%fd865, [const_oddDofToQuad+160];
	fma.rn.f64 	%fd866, %fd865, %fd795, %fd862;
	ld.const.f64 	%fd867, [const_evenDofToQuad+160];
	fma.rn.f64 	%fd868, %fd867, %fd796, %fd864;
	ld.const.f64 	%fd869, [const_oddDofToQuad+168];
	fma.rn.f64 	%fd870, %fd869, %fd797, %fd866;
	ld.const.f64 	%fd871, [const_evenDofToQuad+168];
	fma.rn.f64 	%fd872, %fd871, %fd798, %fd868;
	ld.const.f64 	%fd873, [const_oddDofToQuad+176];
	fma.rn.f64 	%fd874, %fd873, %fd799, %fd870;
	ld.const.f64 	%fd875, [const_evenDofToQuad+176];
	fma.rn.f64 	%fd876, %fd875, %fd800, %fd872;
	ld.const.f64 	%fd877, [const_oddDofToQuad+184];
	fma.rn.f64 	%fd878, %fd877, %fd801, %fd874;
	ld.const.f64 	%fd879, [const_evenDofToQuad+184];
	fma.rn.f64 	%fd880, %fd879, %fd802, %fd876;
	add.f64 	%fd881, %fd880, %fd878;
	st.shared.f64 	[%r7+5400], %fd881;
	sub.f64 	%fd882, %fd878, %fd880;
	st.shared.f64 	[%r7+19800], %fd882;
	ld.const.f64 	%fd883, [const_oddDofToQuad+192];
	fma.rn.f64 	%fd884, %fd883, %fd791, 0d0000000000000000;
	ld.const.f64 	%fd885, [const_evenDofToQuad+192];
	fma.rn.f64 	%fd886, %fd885, %fd792, 0d0000000000000000;
	ld.const.f64 	%fd887, [const_oddDofToQuad+200];
	fma.rn.f64 	%fd888, %fd887, %fd793, %fd884;
	ld.const.f64 	%fd889, [const_evenDofToQuad+200];
	fma.rn.f64 	%fd890, %fd889, %fd794, %fd886;
	ld.const.f64 	%fd891, [const_oddDofToQuad+208];
	fma.rn.f64 	%fd892, %fd891, %fd795, %fd888;
	ld.const.f64 	%fd893, [const_evenDofToQuad+208];
	fma.rn.f64 	%fd894, %fd893, %fd796, %fd890;
	ld.const.f64 	%fd895, [const_oddDofToQuad+216];
	fma.rn.f64 	%fd896, %fd895, %fd797, %fd892;
	ld.const.f64 	%fd897, [const_evenDofToQuad+216];
	fma.rn.f64 	%fd898, %fd897, %fd798, %fd894;
	ld.const.f64 	%fd899, [const_oddDofToQuad+224];
	fma.rn.f64 	%fd900, %fd899, %fd799, %fd896;
	ld.const.f64 	%fd901, [const_evenDofToQuad+224];
	fma.rn.f64 	%fd902, %fd901, %fd800, %fd898;
	ld.const.f64 	%fd903, [const_oddDofToQuad+232];
	fma.rn.f64 	%fd904, %fd903, %fd801, %fd900;
	ld.const.f64 	%fd905, [const_evenDofToQuad+232];
	fma.rn.f64 	%fd906, %fd905, %fd802, %fd902;
	add.f64 	%fd907, %fd906, %fd904;
	st.shared.f64 	[%r7+7200], %fd907;
	sub.f64 	%fd908, %fd904, %fd906;
	st.shared.f64 	[%r7+18000], %fd908;
	ld.const.f64 	%fd909, [const_oddDofToQuad+240];
	fma.rn.f64 	%fd910, %fd909, %fd791, 0d0000000000000000;
	ld.const.f64 	%fd911, [const_evenDofToQuad+240];
	fma.rn.f64 	%fd912, %fd911, %fd792, 0d0000000000000000;
	ld.const.f64 	%fd913, [const_oddDofToQuad+248];
	fma.rn.f64 	%fd914, %fd913, %fd793, %fd910;
	ld.const.f64 	%fd915, [const_evenDofToQuad+248];
	fma.rn.f64 	%fd916, %fd915, %fd794, %fd912;
	ld.const.f64 	%fd917, [const_oddDofToQuad+256];
	fma.rn.f64 	%fd918, %fd917, %fd795, %fd914;
	ld.const.f64 	%fd919, [const_evenDofToQuad+256];
	fma.rn.f64 	%fd920, %fd919, %fd796, %fd916;
	ld.const.f64 	%fd921, [const_oddDofToQuad+264];
	fma.rn.f64 	%fd922, %fd921, %fd797, %fd918;
	ld.const.f64 	%fd923, [const_evenDofToQuad+264];
	fma.rn.f64 	%fd924, %fd923, %fd798, %fd920;
	ld.const.f64 	%fd925, [const_oddDofToQuad+272];
	fma.rn.f64 	%fd926, %fd925, %fd799, %fd922;
	ld.const.f64 	%fd927, [const_evenDofToQuad+272];
	fma.rn.f64 	%fd928, %fd927, %fd800, %fd924;
	ld.const.f64 	%fd929, [const_oddDofToQuad+280];
	fma.rn.f64 	%fd930, %fd929, %fd801, %fd926;
	ld.const.f64 	%fd931, [const_evenDofToQuad+280];
	fma.rn.f64 	%fd932, %fd931, %fd802, %fd928;
	add.f64 	%fd933, %fd932, %fd930;
	st.shared.f64 	[%r7+9000], %fd933;
	sub.f64 	%fd934, %fd930, %fd932;
	st.shared.f64 	[%r7+16200], %fd934;
	ld.const.f64 	%fd935, [const_oddDofToQuad+288];
	fma.rn.f64 	%fd936, %fd935, %fd791, 0d0000000000000000;
	ld.const.f64 	%fd937, [const_evenDofToQuad+288];
	fma.rn.f64 	%fd938, %fd937, %fd792, 0d0000000000000000;
	ld.const.f64 	%fd939, [const_oddDofToQuad+296];
	fma.rn.f64 	%fd940, %fd939, %fd793, %fd936;
	ld.const.f64 	%fd941, [const_evenDofToQuad+296];
	fma.rn.f64 	%fd942, %fd941, %fd794, %fd938;
	ld.const.f64 	%fd943, [const_oddDofToQuad+304];
	fma.rn.f64 	%fd944, %fd943, %fd795, %fd940;
	ld.const.f64 	%fd945, [const_evenDofToQuad+304];
	fma.rn.f64 	%fd946, %fd945, %fd796, %fd942;
	ld.const.f64 	%fd947, [const_oddDofToQuad+312];
	fma.rn.f64 	%fd948, %fd947, %fd797, %fd944;
	ld.const.f64 	%fd949, [const_evenDofToQuad+312];
	fma.rn.f64 	%fd950, %fd949, %fd798, %fd946;
	ld.const.f64 	%fd951, [const_oddDofToQuad+320];
	fma.rn.f64 	%fd952, %fd951, %fd799, %fd948;
	ld.const.f64 	%fd953, [const_evenDofToQuad+320];
	fma.rn.f64 	%fd954, %fd953, %fd800, %fd950;
	ld.const.f64 	%fd955, [const_oddDofToQuad+328];
	fma.rn.f64 	%fd956, %fd955, %fd801, %fd952;
	ld.const.f64 	%fd957, [const_evenDofToQuad+328];
	fma.rn.f64 	%fd958, %fd957, %fd802, %fd954;
	add.f64 	%fd959, %fd958, %fd956;
	st.shared.f64 	[%r7+10800], %fd959;
	sub.f64 	%fd960, %fd956, %fd958;
	st.shared.f64 	[%r7+14400], %fd960;
	ld.const.f64 	%fd961, [const_oddDofToQuad+336];
	fma.rn.f64 	%fd962, %fd961, %fd791, 0d0000000000000000;
	ld.const.f64 	%fd963, [const_evenDofToQuad+336];
	fma.rn.f64 	%fd964, %fd963, %fd792, 0d0000000000000000;
	ld.const.f64 	%fd965, [const_oddDofToQuad+344];
	fma.rn.f64 	%fd966, %fd965, %fd793, %fd962;
	ld.const.f64 	%fd967, [const_evenDofToQuad+344];
	fma.rn.f64 	%fd968, %fd967, %fd794, %fd964;
	ld.const.f64 	%fd969, [const_oddDofToQuad+352];
	fma.rn.f64 	%fd970, %fd969, %fd795, %fd966;
	ld.const.f64 	%fd971, [const_evenDofToQuad+352];
	fma.rn.f64 	%fd972, %fd971, %fd796, %fd968;
	ld.const.f64 	%fd973, [const_oddDofToQuad+360];
	fma.rn.f64 	%fd974, %fd973, %fd797, %fd970;
	ld.const.f64 	%fd975, [const_evenDofToQuad+360];
	fma.rn.f64 	%fd976, %fd975, %fd798, %fd972;
	ld.const.f64 	%fd977, [const_oddDofToQuad+368];
	fma.rn.f64 	%fd978, %fd977, %fd799, %fd974;
	ld.const.f64 	%fd979, [const_evenDofToQuad+368];
	fma.rn.f64 	%fd980, %fd979, %fd800, %fd976;
	ld.const.f64 	%fd981, [const_oddDofToQuad+376];
	fma.rn.f64 	%fd982, %fd981, %fd801, %fd978;
	ld.const.f64 	%fd983, [const_evenDofToQuad+376];
	fma.rn.f64 	%fd984, %fd983, %fd802, %fd980;
	sub.f64 	%fd985, %fd982, %fd984;
	st.shared.f64 	[%r7+12600], %fd985;
$L__BB54_4:
	bar.sync 	0;
	setp.lt.u32 	%p6, %r1, 180;
	mad.lo.s32 	%r29, %r5, 1680, %r6;
	add.s32 	%r8, %r29, %r28;
	@%p6 bra 	$L__BB54_6;
	ld.const.f64 	%fd4256, [const_oddDofToQuad+96];
	ld.const.f64 	%fd4255, [const_evenDofToQuad+96];
	ld.const.f64 	%fd4254, [const_oddDofToQuad+104];
	ld.const.f64 	%fd4253, [const_evenDofToQuad+104];
	ld.const.f64 	%fd4252, [const_oddDofToQuad+112];
	ld.const.f64 	%fd4251, [const_evenDofToQuad+112];
	ld.const.f64 	%fd4250, [const_oddDofToQuad+120];
	ld.const.f64 	%fd4249, [const_evenDofToQuad+120];
	ld.const.f64 	%fd4248, [const_oddDofToQuad+128];
	ld.const.f64 	%fd4247, [const_evenDofToQuad+128];
	ld.const.f64 	%fd4246, [const_oddDofToQuad+136];
	ld.const.f64 	%fd4245, [const_evenDofToQuad+136];
	ld.const.f64 	%fd4244, [const_oddDofToQuad+144];
	ld.const.f64 	%fd4243, [const_evenDofToQuad+144];
	ld.const.f64 	%fd4242, [const_oddDofToQuad+152];
	ld.const.f64 	%fd4241, [const_evenDofToQuad+152];
	ld.const.f64 	%fd4240, [const_oddDofToQuad+160];
	ld.const.f64 	%fd4239, [const_evenDofToQuad+160];
	ld.const.f64 	%fd4238, [const_oddDofToQuad+168];
	ld.const.f64 	%fd4237, [const_evenDofToQuad+168];
	ld.const.f64 	%fd4236, [const_oddDofToQuad+176];
	ld.const.f64 	%fd4235, [const_evenDofToQuad+176];
	ld.const.f64 	%fd4234, [const_oddDofToQuad+184];
	ld.const.f64 	%fd4233, [const_evenDofToQuad+184];
	ld.const.f64 	%fd4232, [const_oddDofToQuad+192];
	ld.const.f64 	%fd4231, [const_evenDofToQuad+192];
	ld.const.f64 	%fd4230, [const_oddDofToQuad+200];
	ld.const.f64 	%fd4229, [const_evenDofToQuad+200];
	ld.const.f64 	%fd4228, [const_oddDofToQuad+208];
	ld.const.f64 	%fd4227, [const_evenDofToQuad+208];
	ld.const.f64 	%fd4226, [const_oddDofToQuad+216];
	ld.const.f64 	%fd4225, [const_evenDofToQuad+216];
	ld.const.f64 	%fd4224, [const_oddDofToQuad+224];
	ld.const.f64 	%fd4223, [const_evenDofToQuad+224];
	ld.const.f64 	%fd4222, [const_oddDofToQuad+232];
	ld.const.f64 	%fd4221, [const_evenDofToQuad+232];
	ld.const.f64 	%fd4220, [const_oddDofToQuad+240];
	ld.const.f64 	%fd4219, [const_evenDofToQuad+240];
	ld.const.f64 	%fd4218, [const_oddDofToQuad+248];
	ld.const.f64 	%fd4217, [const_evenDofToQuad+248];
	ld.const.f64 	%fd4216, [const_oddDofToQuad+256];
	ld.const.f64 	%fd4215, [const_evenDofToQuad+256];
	ld.const.f64 	%fd4214, [const_oddDofToQuad+264];
	ld.const.f64 	%fd4213, [const_evenDofToQuad+264];
	ld.const.f64 	%fd4212, [const_oddDofToQuad+272];
	ld.const.f64 	%fd4211, [const_evenDofToQuad+272];
	ld.const.f64 	%fd4210, [const_oddDofToQuad+280];
	ld.const.f64 	%fd4209, [const_evenDofToQuad+280];
	ld.const.f64 	%fd4208, [const_oddDofToQuad+288];
	ld.const.f64 	%fd4207, [const_evenDofToQuad+288];
	ld.const.f64 	%fd4206, [const_oddDofToQuad+296];
	ld.const.f64 	%fd4205, [const_evenDofToQuad+296];
	ld.const.f64 	%fd4204, [const_oddDofToQuad+304];
	ld.const.f64 	%fd4203, [const_evenDofToQuad+304];
	ld.const.f64 	%fd4202, [const_oddDofToQuad+312];
	ld.const.f64 	%fd4201, [const_evenDofToQuad+312];
	ld.const.f64 	%fd4200, [const_oddDofToQuad+320];
	ld.const.f64 	%fd4199, [const_evenDofToQuad+320];
	ld.const.f64 	%fd4198, [const_oddDofToQuad+328];
	ld.const.f64 	%fd4197, [const_evenDofToQuad+328];
	ld.const.f64 	%fd4196, [const_oddDofToQuad+336];
	ld.const.f64 	%fd4195, [const_evenDofToQuad+336];
	ld.const.f64 	%fd4194, [const_oddDofToQuad+344];
	ld.const.f64 	%fd4193, [const_evenDofToQuad+344];
	ld.const.f64 	%fd4192, [const_oddDofToQuad+352];
	ld.const.f64 	%fd4191, [const_evenDofToQuad+352];
	ld.const.f64 	%fd4190, [const_oddDofToQuad+360];
	ld.const.f64 	%fd4189, [const_evenDofToQuad+360];
	ld.const.f64 	%fd4188, [const_oddDofToQuad+368];
	ld.const.f64 	%fd4187, [const_evenDofToQuad+368];
	ld.const.f64 	%fd4186, [const_oddDofToQuad+376];
	ld.const.f64 	%fd4185, [const_evenDofToQuad+376];
	bra.uni 	$L__BB54_7;
$L__BB54_6:
	ld.shared.f64 	%fd986, [%r8];
	ld.shared.f64 	%fd987, [%r8+1320];
	add.f64 	%fd988, %fd986, %fd987;
	sub.f64 	%fd989, %fd986, %fd987;
	ld.shared.f64 	%fd990, [%r8+120];
	ld.shared.f64 	%fd991, [%r8+1200];
	add.f64 	%fd992, %fd990, %fd991;
	sub.f64 	%fd993, %fd990, %fd991;
	ld.shared.f64 	%fd994, [%r8+240];
	ld.shared.f64 	%fd995, [%r8+1080];
	add.f64 	%fd996, %fd994, %fd995;
	sub.f64 	%fd997, %fd994, %fd995;
	ld.shared.f64 	%fd998, [%r8+360];
	ld.shared.f64 	%fd999, [%r8+960];
	add.f64 	%fd1000, %fd998, %fd999;
	sub.f64 	%fd1001, %fd998, %fd999;
	ld.shared.f64 	%fd1002, [%r8+480];
	ld.shared.f64 	%fd1003, [%r8+840];
	add.f64 	%fd1004, %fd1002, %fd1003;
	sub.f64 	%fd1005, %fd1002, %fd1003;
	ld.shared.f64 	%fd1006, [%r8+600];
	ld.shared.f64 	%fd1007, [%r8+720];
	add.f64 	%fd1008, %fd1006, %fd1007;
	sub.f64 	%fd1009, %fd1006, %fd1007;
	fma.rn.f64 	%fd1010, %fd25, %fd988, 0d0000000000000000;
	fma.rn.f64 	%fd1011, %fd26, %fd989, 0d0000000000000000;
	fma.rn.f64 	%fd1012, %fd27, %fd992, %fd1010;
	fma.rn.f64 	%fd1013, %fd28, %fd993, %fd1011;
	fma.rn.f64 	%fd1014, %fd29, %fd996, %fd1012;
	fma.rn.f64 	%fd1015, %fd30, %fd997, %fd1013;
	fma.rn.f64 	%fd1016, %fd31, %fd1000, %fd1014;
	fma.rn.f64 	%fd1017, %fd32, %fd1001, %fd1015;
	fma.rn.f64 	%fd1018, %fd33, %fd1004, %fd1016;
	fma.rn.f64 	%fd1019, %fd34, %fd1005, %fd1017;
	fma.rn.f64 	%fd1020, %fd35, %fd1008, %fd1018;
	fma.rn.f64 	%fd1021, %fd36, %fd1009, %fd1019;
	add.f64 	%fd1022, %fd1020, %fd1021;
	st.shared.f64 	[%r8], %fd1022;
	sub.f64 	%fd1023, %fd1020, %fd1021;
	st.shared.f64 	[%r8+1680], %fd1023;
	fma.rn.f64 	%fd1024, %fd37, %fd988, 0d0000000000000000;
	fma.rn.f64 	%fd1025, %fd38, %fd989, 0d0000000000000000;
	fma.rn.f64 	%fd1026, %fd39, %fd992, %fd1024;
	fma.rn.f64 	%fd1027, %fd40, %fd993, %fd1025;
	fma.rn.f64 	%fd1028, %fd41, %fd996, %fd1026;
	fma.rn.f64 	%fd1029, %fd42, %fd997, %fd1027;
	fma.rn.f64 	%fd1030, %fd43, %fd1000, %fd1028;
	fma.rn.f64 	%fd1031, %fd44, %fd1001, %fd1029;
	fma.rn.f64 	%fd1032, %fd45, %fd1004, %fd1030;
	fma.rn.f64 	%fd1033, %fd46, %fd1005, %fd1031;
	fma.rn.f64 	%fd1034, %fd47, %fd1008, %fd1032;
	fma.rn.f64 	%fd1035, %fd48, %fd1009, %fd1033;
	add.f64 	%fd1036, %fd1034, %fd1035;
	st.shared.f64 	[%r8+120], %fd1036;
	sub.f64 	%fd1037, %fd1034, %fd1035;
	st.shared.f64 	[%r8+1560], %fd1037;
	ld.const.f64 	%fd4256, [const_oddDofToQuad+96];
	fma.rn.f64 	%fd1038, %fd4256, %fd988, 0d0000000000000000;
	ld.const.f64 	%fd4255, [const_evenDofToQuad+96];
	fma.rn.f64 	%fd1039, %fd4255, %fd989, 0d0000000000000000;
	ld.const.f64 	%fd4254, [const_oddDofToQuad+104];
	fma.rn.f64 	%fd1040, %fd4254, %fd992, %fd1038;
	ld.const.f64 	%fd4253, [const_evenDofToQuad+104];
	fma.rn.f64 	%fd1041, %fd4253, %fd993, %fd1039;
	ld.const.f64 	%fd4252, [const_oddDofToQuad+112];
	fma.rn.f64 	%fd1042, %fd4252, %fd996, %fd1040;
	ld.const.f64 	%fd4251, [const_evenDofToQuad+112];
	fma.rn.f64 	%fd1043, %fd4251, %fd997, %fd1041;
	ld.const.f64 	%fd4250, [const_oddDofToQuad+120];
	fma.rn.f64 	%fd1044, %fd4250, %fd1000, %fd1042;
	ld.const.f64 	%fd4249, [const_evenDofToQuad+120];
	fma.rn.f64 	%fd1045, %fd4249, %fd1001, %fd1043;
	ld.const.f64 	%fd4248, [const_oddDofToQuad+128];
	fma.rn.f64 	%fd1046, %fd4248, %fd1004, %fd1044;
	ld.const.f64 	%fd4247, [const_evenDofToQuad+128];
	fma.rn.f64 	%fd1047, %fd4247, %fd1005, %fd1045;
	ld.const.f64 	%fd4246, [const_oddDofToQuad+136];
	fma.rn.f64 	%fd1048, %fd4246, %fd1008, %fd1046;
	ld.const.f64 	%fd4245, [const_evenDofToQuad+136];
	fma.rn.f64 	%fd1049, %fd4245, %fd1009, %fd1047;
	add.f64 	%fd1050, %fd1048, %fd1049;
	st.shared.f64 	[%r8+240], %fd1050;
	sub.f64 	%fd1051, %fd1048, %fd1049;
	st.shared.f64 	[%r8+1440], %fd1051;
	ld.const.f64 	%fd4244, [const_oddDofToQuad+144];
	fma.rn.f64 	%fd1052, %fd4244, %fd988, 0d0000000000000000;
	ld.const.f64 	%fd4243, [const_evenDofToQuad+144];
	fma.rn.f64 	%fd1053, %fd4243, %fd989, 0d0000000000000000;
	ld.const.f64 	%fd4242, [const_oddDofToQuad+152];
	fma.rn.f64 	%fd1054, %fd4242, %fd992, %fd1052;
	ld.const.f64 	%fd4241, [const_evenDofToQuad+152];
	fma.rn.f64 	%fd1055, %fd4241, %fd993, %fd1053;
	ld.const.f64 	%fd4240, [const_oddDofToQuad+160];
	fma.rn.f64 	%fd1056, %fd4240, %fd996, %fd1054;
	ld.const.f64 	%fd4239, [const_evenDofToQuad+160];
	fma.rn.f64 	%fd1057, %fd4239, %fd997, %fd1055;
	ld.const.f64 	%fd4238, [const_oddDofToQuad+168];
	fma.rn.f64 	%fd1058, %fd4238, %fd1000, %fd1056;
	ld.const.f64 	%fd4237, [const_evenDofToQuad+168];
	fma.rn.f64 	%fd1059, %fd4237, %fd1001, %fd1057;
	ld.const.f64 	%fd4236, [const_oddDofToQuad+176];
	fma.rn.f64 	%fd1060, %fd4236, %fd1004, %fd1058;
	ld.const.f64 	%fd4235, [const_evenDofToQuad+176];
	fma.rn.f64 	%fd1061, %fd4235, %fd1005, %fd1059;
	ld.const.f64 	%fd4234, [const_oddDofToQuad+184];
	fma.rn.f64 	%fd1062, %fd4234, %fd1008, %fd1060;
	ld.const.f64 	%fd4233, [const_evenDofToQuad+184];
	fma.rn.f64 	%fd1063, %fd4233, %fd1009, %fd1061;
	add.f64 	%fd1064, %fd1062, %fd1063;
	st.shared.f64 	[%r8+360], %fd1064;
	sub.f64 	%fd1065, %fd1062, %fd1063;
	st.shared.f64 	[%r8+1320], %fd1065;
	ld.const.f64 	%fd4232, [const_oddDofToQuad+192];
	fma.rn.f64 	%fd1066, %fd4232, %fd988, 0d0000000000000000;
	ld.const.f64 	%fd4231, [const_evenDofToQuad+192];
	fma.rn.f64 	%fd1067, %fd4231, %fd989, 0d0000000000000000;
	ld.const.f64 	%fd4230, [const_oddDofToQuad+200];
	fma.rn.f64 	%fd1068, %fd4230, %fd992, %fd1066;
	ld.const.f64 	%fd4229, [const_evenDofToQuad+200];
	fma.rn.f64 	%fd1069, %fd4229, %fd993, %fd1067;
	ld.const.f64 	%fd4228, [const_oddDofToQuad+208];
	fma.rn.f64 	%fd1070, %fd4228, %fd996, %fd1068;
	ld.const.f64 	%fd4227, [const_evenDofToQuad+208];
	fma.rn.f64 	%fd1071, %fd4227, %fd997, %fd1069;
	ld.const.f64 	%fd4226, [const_oddDofToQuad+216];
	fma.rn.f64 	%fd1072, %fd4226, %fd1000, %fd1070;
	ld.const.f64 	%fd4225, [const_evenDofToQuad+216];
	fma.rn.f64 	%fd1073, %fd4225, %fd1001, %fd1071;
	ld.const.f64 	%fd4224, [const_oddDofToQuad+224];
	fma.rn.f64 	%fd1074, %fd4224, %fd1004, %fd1072;
	ld.const.f64 	%fd4223, [const_evenDofToQuad+224];
	fma.rn.f64 	%fd1075, %fd4223, %fd1005, %fd1073;
	ld.const.f64 	%fd4222, [const_oddDofToQuad+232];
	fma.rn.f64 	%fd1076, %fd4222, %fd1008, %fd1074;
	ld.const.f64 	%fd4221, [const_evenDofToQuad+232];
	fma.rn.f64 	%fd1077, %fd4221, %fd1009, %fd1075;
	add.f64 	%fd1078, %fd1076, %fd1077;
	st.shared.f64 	[%r8+480], %fd1078;
	sub.f64 	%fd1079, %fd1076, %fd1077;
	st.shared.f64 	[%r8+1200], %fd1079;
	ld.const.f64 	%fd4220, [const_oddDofToQuad+240];
	fma.rn.f64 	%fd1080, %fd4220, %fd988, 0d0000000000000000;
	ld.const.f64 	%fd4219, [const_evenDofToQuad+240];
	fma.rn.f64 	%fd1081, %fd4219, %fd989, 0d0000000000000000;
	ld.const.f64 	%fd4218, [const_oddDofToQuad+248];
	fma.rn.f64 	%fd1082, %fd4218, %fd992, %fd1080;
	ld.const.f64 	%fd4217, [const_evenDofToQuad+248];
	fma.rn.f64 	%fd1083, %fd4217, %fd993, %fd1081;
	ld.const.f64 	%fd4216, [const_oddDofToQuad+256];
	fma.rn.f64 	%fd1084, %fd4216, %fd996, %fd1082;
	ld.const.f64 	%fd4215, [const_evenDofToQuad+256];
	fma.rn.f64 	%fd1085, %fd4215, %fd997, %fd1083;
	ld.const.f64 	%fd4214, [const_oddDofToQuad+264];
	fma.rn.f64 	%fd1086, %fd4214, %fd1000, %fd1084;
	ld.const.f64 	%fd4213, [const_evenDofToQuad+264];
	fma.rn.f64 	%fd1087, %fd4213, %fd1001, %fd1085;
	ld.const.f64 	%fd4212, [const_oddDofToQuad+272];
	fma.rn.f64 	%fd1088, %fd4212, %fd1004, %fd1086;
	ld.const.f64 	%fd4211, [const_evenDofToQuad+272];
	fma.rn.f64 	%fd1089, %fd4211, %fd1005, %fd1087;
	ld.const.f64 	%fd4210, [const_oddDofToQuad+280];
	fma.rn.f64 	%fd1090, %fd4210, %fd1008, %fd1088;
	ld.const.f64 	%fd4209, [const_evenDofToQuad+280];
	fma.rn.f64 	%fd1091, %fd4209, %fd1009, %fd1089;
	add.f64 	%fd1092, %fd1090, %fd1091;
	st.shared.f64 	[%r8+600], %fd1092;
	sub.f64 	%fd1093, %fd1090, %fd1091;
	st.shared.f64 	[%r8+1080], %fd1093;
	ld.const.f64 	%fd4208, [const_oddDofToQuad+288];
	fma.rn.f64 	%fd1094, %fd4208, %fd988, 0d0000000000000000;
	ld.const.f64 	%fd4207, [const_evenDofToQuad+288];
	fma.rn.f64 	%fd1095, %fd4207, %fd989, 0d0000000000000000;
	ld.const.f64 	%fd4206, [const_oddDofToQuad+296];
	fma.rn.f64 	%fd1096, %fd4206, %fd992, %fd1094;
	ld.const.f64 	%fd4205, [const_evenDofToQuad+296];
	fma.rn.f64 	%fd1097, %fd4205, %fd993, %fd1095;
	ld.const.f64 	%fd4204, [const_oddDofToQuad+304];
	fma.rn.f64 	%fd1098, %fd4204, %fd996, %fd1096;
	ld.const.f64 	%fd4203, [const_evenDofToQuad+304];
	fma.rn.f64 	%fd1099, %fd4203, %fd997, %fd1097;
	ld.const.f64 	%fd4202, [const_oddDofToQuad+312];
	fma.rn.f64 	%fd1100, %fd4202, %fd1000, %fd1098;
	ld.const.f64 	%fd4201, [const_evenDofToQuad+312];
	fma.rn.f64 	%fd1101, %fd4201, %fd1001, %fd1099;
	ld.const.f64 	%fd4200, [const_oddDofToQuad+320];
	fma.rn.f64 	%fd1102, %fd4200, %fd1004, %fd1100;
	ld.const.f64 	%fd4199, [const_evenDofToQuad+320];
	fma.rn.f64 	%fd1103, %fd4199, %fd1005, %fd1101;
	ld.const.f64 	%fd4198, [const_oddDofToQuad+328];
	fma.rn.f64 	%fd1104, %fd4198, %fd1008, %fd1102;
	ld.const.f64 	%fd4197, [const_evenDofToQuad+328];
	fma.rn.f64 	%fd1105, %fd4197, %fd1009, %fd1103;
	add.f64 	%fd1106, %fd1104, %fd1105;
	st.shared.f64 	[%r8+720], %fd1106;
	sub.f64 	%fd1107, %fd1104, %fd1105;
	st.shared.f64 	[%r8+960], %fd1107;
	ld.const.f64 	%fd4196, [const_oddDofToQuad+336];
	fma.rn.f64 	%fd1108, %fd4196, %fd988, 0d0000000000000000;
	ld.const.f64 	%fd4195, [const_evenDofToQuad+336];
	fma.rn.f64 	%fd1109, %fd4195, %fd989, 0d0000000000000000;
	ld.const.f64 	%fd4194, [const_oddDofToQuad+344];
	fma.rn.f64 	%fd1110, %fd4194, %fd992, %fd1108;
	ld.const.f64 	%fd4193, [const_evenDofToQuad+344];
	fma.rn.f64 	%fd1111, %fd4193, %fd993, %fd1109;
	ld.const.f64 	%fd4192, [const_oddDofToQuad+352];
	fma.rn.f64 	%fd1112, %fd4192, %fd996, %fd1110;
	ld.const.f64 	%fd4191, [const_evenDofToQuad+352];
	fma.rn.f64 	%fd1113, %fd4191, %fd997, %fd1111;
	ld.const.f64 	%fd4190, [const_oddDofToQuad+360];
	fma.rn.f64 	%fd1114, %fd4190, %fd1000, %fd1112;
	ld.const.f64 	%fd4189, [const_evenDofToQuad+360];
	fma.rn.f64 	%fd1115, %fd4189, %fd1001, %fd1113;
	ld.const.f64 	%fd4188, [const_oddDofToQuad+368];
	fma.rn.f64 	%fd1116, %fd4188, %fd1004, %fd1114;
	ld.const.f64 	%fd4187, [const_evenDofToQuad+368];
	fma.rn.f64 	%fd1117, %fd4187, %fd1005, %fd1115;
	ld.const.f64 	%fd4186, [const_oddDofToQuad+376];
	fma.rn.f64 	%fd1118, %fd4186, %fd1008, %fd1116;
	ld.const.f64 	%fd4185, [const_evenDofToQuad+376];
	fma.rn.f64 	%fd1119, %fd4185, %fd1009, %fd1117;
	sub.f64 	%fd1120, %fd1118, %fd1119;
	st.shared.f64 	[%r8+840], %fd1120;
$L__BB54_7:
	ld.param.u64 	%rd59, [_Z32massMatrixMultiplyConstantKernelILi12ELi15ELi1EEvidPKdS1_S1_S1_S1_S1_S1_Pd_param_2];
	ld.param.u32 	%r169, [_Z32massMatrixMultiplyConstantKernelILi12ELi15ELi1EEvidPKdS1_S1_S1_S1_S1_S1_Pd_param_0];
	setp.ge.s32 	%p7, %r3, %r169;
	bar.sync 	0;
	mul.hi.u16 	%rs8, %rs1, 4370;
	mul.lo.s16 	%rs9, %rs8, 15;
	sub.s16 	%rs10, %rs1, %rs9;
	cvt.u32.u16 	%r9, %rs10;
	cvt.u32.u16 	%r10, %rs8;
	mul.wide.u16 	%r31, %rs8, 1800;
	add.s32 	%r32, %r4, %r31;
	mul.wide.u16 	%r33, %rs10, 120;
	add.s32 	%r11, %r32, %r33;
	ld.shared.f64 	%fd1122, [%r11];
	ld.shared.f64 	%fd1123, [%r11+88];
	add.f64 	%fd1124, %fd1122, %fd1123;
	sub.f64 	%fd1125, %fd1122, %fd1123;
	ld.shared.f64 	%fd1126, [%r11+8];
	ld.shared.f64 	%fd1127, [%r11+80];
	add.f64 	%fd1128, %fd1126, %fd1127;
	sub.f64 	%fd1129, %fd1126, %fd1127;
	ld.shared.f64 	%fd1130, [%r11+16];
	ld.shared.f64 	%fd1131, [%r11+72];
	add.f64 	%fd1132, %fd1130, %fd1131;
	sub.f64 	%fd1133, %fd1130, %fd1131;
	ld.shared.f64 	%fd1134, [%r11+24];
	ld.shared.f64 	%fd1135, [%r11+64];
	add.f64 	%fd1136, %fd1134, %fd1135;
	sub.f64 	%fd1137, %fd1134, %fd1135;
	ld.shared.f64 	%fd1138, [%r11+32];
	ld.shared.f64 	%fd1139, [%r11+56];
	add.f64 	%fd1140, %fd1138, %fd1139;
	sub.f64 	%fd1141, %fd1138, %fd1139;
	ld.shared.f64 	%fd1142, [%r11+40];
	ld.shared.f64 	%fd1143, [%r11+48];
	add.f64 	%fd1144, %fd1142, %fd1143;
	sub.f64 	%fd1145, %fd1142, %fd1143;
	fma.rn.f64 	%fd1147, %fd25, %fd1124, 0d0000000000000000;
	fma.rn.f64 	%fd1149, %fd26, %fd1125, 0d0000000000000000;
	fma.rn.f64 	%fd1150, %fd27, %fd1128, %fd1147;
	fma.rn.f64 	%fd1151, %fd28, %fd1129, %fd1149;
	fma.rn.f64 	%fd1152, %fd29, %fd1132, %fd1150;
	fma.rn.f64 	%fd1154, %fd30, %fd1133, %fd1151;
	fma.rn.f64 	%fd1156, %fd31, %fd1136, %fd1152;
	fma.rn.f64 	%fd1158, %fd32, %fd1137, %fd1154;
	fma.rn.f64 	%fd1160, %fd33, %fd1140, %fd1156;
	fma.rn.f64 	%fd1161, %fd34, %fd1141, %fd1158;
	fma.rn.f64 	%fd1162, %fd35, %fd1144, %fd1160;
	fma.rn.f64 	%fd1163, %fd36, %fd1145, %fd1161;
	add.f64 	%fd1164, %fd1162, %fd1163;
	st.shared.f64 	[%r11], %fd1164;
	sub.f64 	%fd1165, %fd1162, %fd1163;
	st.shared.f64 	[%r11+112], %fd1165;
	fma.rn.f64 	%fd1166, %fd37, %fd1124, 0d0000000000000000;
	fma.rn.f64 	%fd1167, %fd38, %fd1125, 0d0000000000000000;
	fma.rn.f64 	%fd1168, %fd39, %fd1128, %fd1166;
	fma.rn.f64 	%fd1169, %fd40, %fd1129, %fd1167;
	fma.rn.f64 	%fd1170, %fd41, %fd1132, %fd1168;
	fma.rn.f64 	%fd1171, %fd42, %fd1133, %fd1169;
	fma.rn.f64 	%fd1172, %fd43, %fd1136, %fd1170;
	fma.rn.f64 	%fd1173, %fd44, %fd1137, %fd1171;
	fma.rn.f64 	%fd1175, %fd45, %fd1140, %fd1172;
	fma.rn.f64 	%fd1177, %fd46, %fd1141, %fd1173;
	fma.rn.f64 	%fd1179, %fd47, %fd1144, %fd1175;
	fma.rn.f64 	%fd1181, %fd48, %fd1145, %fd1177;
	add.f64 	%fd1182, %fd1179, %fd1181;
	st.shared.f64 	[%r11+8], %fd1182;
	sub.f64 	%fd1183, %fd1179, %fd1181;
	st.shared.f64 	[%r11+104], %fd1183;
	fma.rn.f64 	%fd1184, %fd4256, %fd1124, 0d0000000000000000;
	fma.rn.f64 	%fd1185, %fd4255, %fd1125, 0d0000000000000000;
	fma.rn.f64 	%fd1186, %fd4254, %fd1128, %fd1184;
	fma.rn.f64 	%fd1187, %fd4253, %fd1129, %fd1185;
	fma.rn.f64 	%fd1188, %fd4252, %fd1132, %fd1186;
	fma.rn.f64 	%fd1189, %fd4251, %fd1133, %fd1187;
	fma.rn.f64 	%fd1190, %fd4250, %fd1136, %fd1188;
	fma.rn.f64 	%fd1191, %fd4249, %fd1137, %fd1189;
	fma.rn.f64 	%fd1192, %fd4248, %fd1140, %fd1190;
	fma.rn.f64 	%fd1193, %fd4247, %fd1141, %fd1191;
	fma.rn.f64 	%fd1194, %fd4246, %fd1144, %fd1192;
	fma.rn.f64 	%fd1195, %fd4245, %fd1145, %fd1193;
	add.f64 	%fd1196, %fd1194, %fd1195;
	st.shared.f64 	[%r11+16], %fd1196;
	sub.f64 	%fd1197, %fd1194, %fd1195;
	st.shared.f64 	[%r11+96], %fd1197;
	fma.rn.f64 	%fd1198, %fd4244, %fd1124, 0d0000000000000000;
	fma.rn.f64 	%fd1199, %fd4243, %fd1125, 0d0000000000000000;
	fma.rn.f64 	%fd1200, %fd4242, %fd1128, %fd1198;
	fma.rn.f64 	%fd1201, %fd4241, %fd1129, %fd1199;
	fma.rn.f64 	%fd1202, %fd4240, %fd1132, %fd1200;
	fma.rn.f64 	%fd1203, %fd4239, %fd1133, %fd1201;
	fma.rn.f64 	%fd1204, %fd4238, %fd1136, %fd1202;
	fma.rn.f64 	%fd1205, %fd4237, %fd1137, %fd1203;
	fma.rn.f64 	%fd1206, %fd4236, %fd1140, %fd1204;
	fma.rn.f64 	%fd1207, %fd4235, %fd1141, %fd1205;
	fma.rn.f64 	%fd1208, %fd4234, %fd1144, %fd1206;
	fma.rn.f64 	%fd1209, %fd4233, %fd1145, %fd1207;
	add.f64 	%fd1210, %fd1208, %fd1209;
	st.shared.f64 	[%r11+24], %fd1210;
	sub.f64 	%fd1211, %fd1208, %fd1209;
	st.shared.f64 	[%r11+88], %fd1211;
	fma.rn.f64 	%fd1212, %fd4232, %fd1124, 0d0000000000000000;
	fma.rn.f64 	%fd1213, %fd4231, %fd1125, 0d0000000000000000;
	fma.rn.f64 	%fd1214, %fd4230, %fd1128, %fd1212;
	fma.rn.f64 	%fd1215, %fd4229, %fd1129, %fd1213;
	fma.rn.f64 	%fd1216, %fd4228, %fd1132, %fd1214;
	fma.rn.f64 	%fd1217, %fd4227, %fd1133, %fd1215;
	fma.rn.f64 	%fd1218, %fd4226, %fd1136, %fd1216;
	fma.rn.f64 	%fd1219, %fd4225, %fd1137, %fd1217;
	fma.rn.f64 	%fd1220, %fd4224, %fd1140, %fd1218;
	fma.rn.f64 	%fd1221, %fd4223, %fd1141, %fd1219;
	fma.rn.f64 	%fd1222, %fd4222, %fd1144, %fd1220;
	fma.rn.f64 	%fd1223, %fd4221, %fd1145, %fd1221;
	add.f64 	%fd1224, %fd1222, %fd1223;
	st.shared.f64 	[%r11+32], %fd1224;
	sub.f64 	%fd1225, %fd1222, %fd1223;
	st.shared.f64 	[%r11+80], %fd1225;
	fma.rn.f64 	%fd1226, %fd4220, %fd1124, 0d0000000000000000;
	fma.rn.f64 	%fd1227, %fd4219, %fd1125, 0d0000000000000000;
	fma.rn.f64 	%fd1228, %fd4218, %fd1128, %fd1226;
	fma.rn.f64 	%fd1229, %fd4217, %fd1129, %fd1227;
	fma.rn.f64 	%fd1230, %fd4216, %fd1132, %fd1228;
	fma.rn.f64 	%fd1231, %fd4215, %fd1133, %fd1229;
	fma.rn.f64 	%fd1232, %fd4214, %fd1136, %fd1230;
	fma.rn.f64 	%fd1233, %fd4213, %fd1137, %fd1231;
	fma.rn.f64 	%fd1234, %fd4212, %fd1140, %fd1232;
	fma.rn.f64 	%fd1235, %fd4211, %fd1141, %fd1233;
	fma.rn.f64 	%fd1236, %fd4210, %fd1144, %fd1234;
	fma.rn.f64 	%fd1237, %fd4209, %fd1145, %fd1235;
	add.f64 	%fd1238, %fd1236, %fd1237;
	st.shared.f64 	[%r11+40], %fd1238;
	sub.f64 	%fd1239, %fd1236, %fd1237;
	st.shared.f64 	[%r11+72], %fd1239;
	fma.rn.f64 	%fd1240, %fd4208, %fd1124, 0d0000000000000000;
	fma.rn.f64 	%fd1241, %fd4207, %fd1125, 0d0000000000000000;
	fma.rn.f64 	%fd1242, %fd4206, %fd1128, %fd1240;
	fma.rn.f64 	%fd1243, %fd4205, %fd1129, %fd1241;
	fma.rn.f64 	%fd1244, %fd4204, %fd1132, %fd1242;
	fma.rn.f64 	%fd1245, %fd4203, %fd1133, %fd1243;
	fma.rn.f64 	%fd1246, %fd4202, %fd1136, %fd1244;
	fma.rn.f64 	%fd1247, %fd4201, %fd1137, %fd1245;
	fma.rn.f64 	%fd1248, %fd4200, %fd1140, %fd1246;
	fma.rn.f64 	%fd1249, %fd4199, %fd1141, %fd1247;
	fma.rn.f64 	%fd1250, %fd4198, %fd1144, %fd1248;
	fma.rn.f64 	%fd1251, %fd4197, %fd1145, %fd1249;
	add.f64 	%fd1252, %fd1250, %fd1251;
	st.shared.f64 	[%r11+48], %fd1252;
	sub.f64 	%fd1253, %fd1250, %fd1251;
	st.shared.f64 	[%r11+64], %fd1253;
	fma.rn.f64 	%fd1254, %fd4196, %fd1124, 0d0000000000000000;
	fma.rn.f64 	%fd1255, %fd4195, %fd1125, 0d0000000000000000;
	fma.rn.f64 	%fd1256, %fd4194, %fd1128, %fd1254;
	fma.rn.f64 	%fd1257, %fd4193, %fd1129, %fd1255;
	fma.rn.f64 	%fd1258, %fd4192, %fd1132, %fd1256;
	fma.rn.f64 	%fd1259, %fd4191, %fd1133, %fd1257;
	fma.rn.f64 	%fd1260, %fd4190, %fd1136, %fd1258;
	fma.rn.f64 	%fd1261, %fd4189, %fd1137, %fd1259;
	fma.rn.f64 	%fd1262, %fd4188, %fd1140, %fd1260;
	fma.rn.f64 	%fd1263, %fd4187, %fd1141, %fd1261;
	fma.rn.f64 	%fd1264, %fd4186, %fd1144, %fd1262;
	fma.rn.f64 	%fd1265, %fd4185, %fd1145, %fd1263;
	sub.f64 	%fd1266, %fd1264, %fd1265;
	st.shared.f64 	[%r11+56], %fd1266;
	bar.sync 	0;
	mad.lo.s32 	%r12, %r10, -1680, %r32;
	mul.wide.u16 	%r34, %rs10, 8;
	add.s32 	%r13, %r12, %r34;
	ld.shared.f64 	%fd265, [%r13];
	ld.shared.f64 	%fd266, [%r13+1800];
	ld.shared.f64 	%fd267, [%r13+3600];
	ld.shared.f64 	%fd268, [%r13+5400];
	ld.shared.f64 	%fd269, [%r13+7200];
	ld.shared.f64 	%fd270, [%r13+9000];
	ld.shared.f64 	%fd271, [%r13+10800];
	ld.shared.f64 	%fd272, [%r13+12600];
	ld.shared.f64 	%fd273, [%r13+14400];
	ld.shared.f64 	%fd274, [%r13+16200];
	ld.shared.f64 	%fd275, [%r13+18000];
	ld.shared.f64 	%fd276, [%r13+19800];
	ld.shared.f64 	%fd277, [%r13+21600];
	ld.shared.f64 	%fd278, [%r13+23400];
	ld.shared.f64 	%fd279, [%r13+25200];
	mad.lo.s32 	%r35, %r3, 23625, %r1;
	cvta.to.global.u64 	%rd12, %rd59;
	mul.wide.s32 	%rd13, %r35, 8;
	add.s64 	%rd1, %rd12, %rd13;
	mov.f64 	%fd4257, 0d0000000000000000;
	mov.f64 	%fd4258, %fd4257;
	mov.f64 	%fd4259, %fd4257;
	mov.f64 	%fd4260, %fd4257;
	mov.f64 	%fd4261, %fd4257;
	mov.f64 	%fd4262, %fd4257;
	mov.f64 	%fd4263, %fd4257;
	@%p7 bra 	$L__BB54_9;
	ld.global.nc.f64 	%fd4257, [%rd1];
	ld.global.nc.f64 	%fd4258, [%rd1+27000];
	ld.global.nc.f64 	%fd4259, [%rd1+54000];
	ld.global.nc.f64 	%fd4260, [%rd1+81000];
	ld.global.nc.f64 	%fd4261, [%rd1+108000];
	ld.global.nc.f64 	%fd4262, [%rd1+135000];
	ld.global.nc.f64 	%fd4263, [%rd1+162000];
$L__BB54_9:
	ld.param.f64 	%fd4158, [_Z32massMatrixMultiplyConstantKernelILi12ELi15ELi1EEvidPKdS1_S1_S1_S1_S1_S1_Pd_param_1];
	ld.param.u32 	%r170, [_Z32massMatrixMultiplyConstantKernelILi12ELi15ELi1EEvidPKdS1_S1_S1_S1_S1_S1_Pd_param_0];
	mov.u32 	%r36, %tid.y;
	mul.lo.s32 	%r37, %r36, 1800;
	mov.u32 	%r38, _ZZ29stiffnessMatrixMultiplyDeviceILi12ELi15ELi1EEviidPKdS1_S1_S1_PAT0__AT0__AplT0_Li0E_dPdE5s_Gpr;
	add.s32 	%r39, %r38, %r37;
	mul.lo.s32 	%r40, %r10, 120;
	add.s32 	%r14, %r39, %r40;
	shl.b32 	%r41, %r9, 3;
	add.s32 	%r15, %r14, %r41;
	mov.u32 	%r42, _ZZ29stiffnessMatrixMultiplyDeviceILi12ELi15ELi1EEviidPKdS1_S1_S1_PAT0__AT0__AplT0_Li0E_dPdE5s_Gps;
	add.s32 	%r43, %r42, %r37;
	add.s32 	%r17, %r43, %r41;
	add.s32 	%r16, %r17, %r40;
	mov.u32 	%r44, _ZZ32massMatrixMultiplyConstantKernelILi12ELi15ELi1EEvidPKdS1_S1_S1_S1_S1_S1_PdE13s_QuadToQuadD;
	add.s32 	%r45, %r44, %r41;
	mov.u32 	%r46, %ctaid.x;
	add.s32 	%r47, %r46, %r36;
	setp.ge.s32 	%p8, %r47, %r170;
	mov.u32 	%r48, _ZZ32massMatrixMultiplyConstantKernelILi12ELi15ELi1EEvidPKdS1_S1_S1_S1_S1_S1_PdE6s_tmp1;
	mad.lo.s32 	%r49, %r36, 27000, %r48;
	add.s32 	%r18, %r49, %r41;
	mad.lo.s32 	%r50, %r9, 112, %r45;
	ld.shared.f64 	%fd294, [%r50];
	ld.shared.f64 	%fd1268, [%r12];
	fma.rn.f64 	%fd1269, %fd294, %fd1268, 0d0000000000000000;
	add.s32 	%r51, %r44, %r40;
	ld.shared.f64 	%fd295, [%r51];
	ld.shared.f64 	%fd1270, [%r18];
	fma.rn.f64 	%fd1271, %fd295, %fd1270, 0d0000000000000000;
	ld.shared.f64 	%fd1272, [_ZZ32massMatrixMultiplyConstantKernelILi12ELi15ELi1EEvidPKdS1_S1_S1_S1_S1_S1_PdE13s_QuadToQuadD];
	fma.rn.f64 	%fd1273, %fd1272, %fd265, 0d0000000000000000;
	ld.shared.f64 	%fd296, [%r50+8];
	ld.shared.f64 	%fd1274, [%r12+8];
	fma.rn.f64 	%fd1275, %fd296, %fd1274, %fd1269;
	ld.shared.f64 	%fd297, [%r51+8];
	ld.shared.f64 	%fd1276, [%r18+120];
	fma.rn.f64 	%fd1277, %fd297, %fd1276, %fd1271;
	ld.shared.f64 	%fd1278, [_ZZ32massMatrixMultiplyConstantKernelILi12ELi15ELi1EEvidPKdS1_S1_S1_S1_S1_S1_PdE13s_QuadToQuadD+8];
	fma.rn.f64 	%fd1279, %fd1278, %fd266, %fd1273;
	ld.shared.f64 	%fd298, [%r50+16];
	ld.shared.f64 	%fd1280, [%r12+16];
	fma.rn.f64 	%fd1281, %fd298, %fd1280, %fd1275;
	ld.shared.f64 	%fd299, [%r51+16];
	ld.shared.f64 	%fd1282, [%r18+240];
	fma.rn.f64 	%fd1283, %fd299, %fd1282, %fd1277;
	ld.shared.f64 	%fd1284, [_ZZ32massMatrixMultiplyConstantKernelILi12ELi15ELi1EEvidPKdS1_S1_S1_S1_S1_S1_PdE13s_QuadToQuadD+16];
	fma.rn.f64 	%fd1285, %fd1284, %fd267, %fd1279;
	ld.shared.f64 	%fd300, [%r50+24];
	ld.shared.f64 	%fd1286, [%r12+24];
	fma.rn.f64 	%fd1287, %fd300, %fd1286, %fd1281;
	ld.shared.f64 	%fd301, [%r51+24];
	ld.shared.f64 	%fd1288, [%r18+360];
	fma.rn.f64 	%fd1289, %fd301, %fd1288, %fd1283;
	ld.shared.f64 	%fd1290, [_ZZ32massMatrixMultiplyConstantKernelILi12ELi15ELi1EEvidPKdS1_S1_S1_S1_S1_S1_PdE13s_QuadToQuadD+24];
	fma.rn.f64 	%fd1291, %fd1290, %fd268, %fd1285;
	ld.shared.f64 	%fd302, [%r50+32];
	ld.shared.f64 	%fd1292, [%r12+32];
	fma.rn.f64 	%fd1293, %fd302, %fd1292, %fd1287;
	ld.shared.f64 	%fd303, [%r51+32];
	ld.shared.f64 	%fd1294, [%r18+480];
	fma.rn.f64 	%fd1295, %fd303, %fd1294, %fd1289;
	ld.shared.f64 	%fd1296, [_ZZ32massMatrixMultiplyConstantKernelILi12ELi15ELi1EEvidPKdS1_S1_S1_S1_S1_S1_PdE13s_QuadToQuadD+32];
	fma.rn.f64 	%fd1297, %fd1296, %fd269, %fd1291;
	ld.shared.f64 	%fd304, [%r50+40];
	ld.shared.f64 	%fd1298, [%r12+40];
	fma.rn.f64 	%fd1299, %fd304, %fd1298, %fd1293;
	ld.shared.f64 	%fd305, [%r51+40];
	ld.shared.f64 	%fd1300, [%r18+600];
	fma.rn.f64 	%fd1301, %fd305, %fd1300, %fd1295;
	ld.shared.f64 	%fd1302, [_ZZ32massMatrixMultiplyConstantKernelILi12ELi15ELi1EEvidPKdS1_S1_S1_S1_S1_S1_PdE13s_QuadToQuadD+40];
	fma.rn.f64 	%fd1303, %fd1302, %fd270, %fd1297;
	ld.shared.f64 	%fd306, [%r50+48];
	ld.shared.f64 	%fd1304, [%r12+48];
	fma.rn.f64 	%fd1305, %fd306, %fd1304, %fd1299;
	ld.shared.f64 	%fd307, [%r51+48];
	ld.shared.f64 	%fd1306, [%r18+720];
	fma.rn.f64 	%fd1307, %fd307, %fd1306, %fd1301;
	ld.shared.f64 	%fd1308, [_ZZ32massMatrixMultiplyConstantKernelILi12ELi15ELi1EEvidPKdS1_S1_S1_S1_S1_S1_PdE13s_QuadToQuadD+48];
	fma.rn.f64 	%fd1309, %fd1308, %fd271, %fd1303;
	ld.shared.f64 	%fd308, [%r50+56];
	ld.shared.f64 	%fd1310, [%r12+56];
	fma.rn.f64 	%fd1311, %fd308, %fd1310, %fd1305;
	ld.shared.f64 	%fd309, [%r51+56];
	ld.shared.f64 	%fd1312, [%r18+840];
	fma.rn.f64 	%fd1313, %fd309, %fd1312, %fd1307;
	ld.shared.f64 	%fd1314, [_ZZ32massMatrixMultiplyConstantKernelILi12ELi15ELi1EEvidPKdS1_S1_S1_S1_S1_S1_PdE13s_QuadToQuadD+56];
	fma.rn.f64 	%fd1315, %fd1314, %fd272, %fd1309;
	ld.shared.f64 	%fd310, [%r50+64];
	ld.shared.f64 	%fd1316, [%r12+64];
	fma.rn.f64 	%fd1317, %fd310, %fd1316, %fd1311;
	ld.shared.f64 	%fd311, [%r51+64];
	ld.shared.f64 	%fd1318, [%r18+960];
	fma.rn.f64 	%fd1319, %fd311, %fd1318, %fd1313;
	ld.shared.f64 	%fd1320, [_ZZ32massMatrixMultiplyConstantKernelILi12ELi15ELi1EEvidPKdS1_S1_S1_S1_S1_S1_PdE13s_QuadToQuadD+64];
	fma.rn.f64 	%fd1321, %fd1320, %fd273, %fd1315;
	ld.shared.f64 	%fd312, [%r50+72];
	ld.shared.f64 	%fd1322, [%r12+72];
	fma.rn.f64 	%fd1323, %fd312, %fd1322, %fd1317;
	ld.shared.f64 	%fd313, [%r51+72];
	ld.shared.f64 	%fd1324, [%r18+1080];
	fma.rn.f64 	%fd1325, %fd313, %fd1324, %fd1319;
	ld.shared.f64 	%fd1326, [_ZZ32massMatrixMultiplyConstantKernelILi12ELi15ELi1EEvidPKdS1_S1_S1_S1_S1_S1_PdE13s_QuadToQuadD+72];
	fma.rn.f64 	%fd1327, %fd1326, %fd274, %fd1321;
	ld.shared.f64 	%fd314, [%r50+80];
	ld.shared.f64 	%fd1328, [%r12+80];
	fma.rn.f64 	%fd1329, %fd314, %fd1328, %fd1323;
	ld.shared.f64 	%fd315, [%r51+80];
	ld.shared.f64 	%fd1330, [%r18+1200];
	fma.rn.f64 	%fd1331, %fd315, %fd1330, %fd1325;
	ld.shared.f64 	%fd1332, [_ZZ32massMatrixMultiplyConstantKernelILi12ELi15ELi1EEvidPKdS1_S1_S1_S1_S1_S1_PdE13s_QuadToQuadD+80];
	fma.rn.f64 	%fd1333, %fd1332, %fd275, %fd1327;
	ld.shared.f64 	%fd316, [%r50+88];
	ld.shared.f64 	%fd1334, [%r12+88];
	fma.rn.f64 	%fd1335, %fd316, %fd1334, %fd1329;
	ld.shared.f64 	%fd317, [%r51+88];
	ld.shared.f64 	%fd1336, [%r18+1320];
	fma.rn.f64 	%fd1337, %fd317, %fd1336, %fd1331;
	ld.shared.f64 	%fd1338, [_ZZ32massMatrixMultiplyConstantKernelILi12ELi15ELi1EEvidPKdS1_S1_S1_S1_S1_S1_PdE13s_QuadToQuadD+88];
	fma.rn.f64 	%fd1339, %fd1338, %fd276, %fd1333;
	ld.shared.f64 	%fd318, [%r50+96];
	ld.shared.f64 	%fd1340, [%r12+96];
	fma.rn.f64 	%fd1341, %fd318, %fd1340, %fd1335;
	ld.shared.f64 	%fd319, [%r51+96];
	ld.shared.f64 	%fd1342, [%r18+1440];
	fma.rn.f64 	%fd1343, %fd319, %fd1342, %fd1337;
	ld.shared.f64 	%fd1344, [_ZZ32massMatrixMultiplyConstantKernelILi12ELi15ELi1EEvidPKdS1_S1_S1_S1_S1_S1_PdE13s_QuadToQuadD+96];
	fma.rn.f64 	%fd1345, %fd1344, %fd277, %fd1339;
	ld.shared.f64 	%fd320, [%r50+104];
	ld.shared.f64 	%fd1346, [%r12+104];
	fma.rn.f64 	%fd1347, %fd320, %fd1346, %fd1341;
	ld.shared.f64 	%fd321, [%r51+104];
	ld.shared.f64 	%fd1348, [%r18+1560];
	fma.rn.f64 	%fd1349, %fd321, %fd1348, %fd1343;
	ld.shared.f64 	%fd1350, [_ZZ32massMatrixMultiplyConstantKernelILi12ELi15ELi1EEvidPKdS1_S1_S1_S1_S1_S1_PdE13s_QuadToQuadD+104];
	fma.rn.f64 	%fd1351, %fd1350, %fd278, %fd1345;
	ld.shared.f64 	%fd322, [%r50+112];
	ld.shared.f64 	%fd1352, [%r12+112];
	fma.rn.f64 	%fd1353, %fd322, %fd1352, %fd1347;
	ld.shared.f64 	%fd323, [%r51+112];
	ld.shared.f64 	%fd1354, [%r18+1680];
	fma.rn.f64 	%fd1355, %fd323, %fd1354, %fd1349;
	ld.shared.f64 	%fd1356, [_ZZ32massMatrixMultiplyConstantKernelILi12ELi15ELi1EEvidPKdS1_S1_S1_S1_S1_S1_PdE13s_QuadToQuadD+112];
	fma.rn.f64 	%fd1357, %fd1356, %fd279, %fd1351;
	bar.sync 	0;
	mul.f64 	%fd1358, %fd4258, %fd1355;
	fma.rn.f64 	%fd1359, %fd4257, %fd1353, %fd1358;
	fma.rn.f64 	%fd1360, %fd4259, %fd1357, %fd1359;
	st.shared.f64 	[%r15], %fd1360;
	mul.f64 	%fd1361, %fd4260, %fd1355;
	fma.rn.f64 	%fd1362, %fd4258, %fd1353, %fd1361;
	fma.rn.f64 	%fd1363, %fd4261, %fd1357, %fd1362;
	st.shared.f64 	[%r16], %fd1363;
	mul.f64 	%fd1364, %fd4261, %fd1355;
	fma.rn.f64 	%fd1365, %fd4259, %fd1353, %fd1364;
	fma.rn.f64 	%fd1366, %fd4262, %fd1357, %fd1365;
	mul.f64 	%fd1367, %fd4158, %fd4263;
	bar.sync 	0;
	ld.shared.f64 	%fd324, [%r45];
	ld.shared.f64 	%fd1368, [%r14];
	mul.f64 	%fd1369, %fd324, %fd1368;
	fma.rn.f64 	%fd1370, %fd1367, %fd265, %fd1369;
	mad.lo.s32 	%r52, %r10, -112, %r51;
	ld.shared.f64 	%fd325, [%r52];
	ld.shared.f64 	%fd1371, [%r17];
	fma.rn.f64 	%fd1372, %fd325, %fd1371, %fd1370;
	fma.rn.f64 	%fd1373, %fd1366, %fd1272, 0d0000000000000000;
	mad.lo.s32 	%r53, %r9, -112, %r50;
	ld.shared.f64 	%fd326, [%r53+120];
	ld.shared.f64 	%fd1374, [%r14+8];
	fma.rn.f64 	%fd1375, %fd326, %fd1374, %fd1372;
	ld.shared.f64 	%fd327, [%r52+120];
	ld.shared.f64 	%fd1376, [%r17+120];
	fma.rn.f64 	%fd1377, %fd327, %fd1376, %fd1375;
	fma.rn.f64 	%fd328, %fd1366, %fd1278, 0d0000000000000000;
	ld.shared.f64 	%fd329, [%r53+240];
	ld.shared.f64 	%fd1378, [%r14+16];
	fma.rn.f64 	%fd1379, %fd329, %fd1378, %fd1377;
	ld.shared.f64 	%fd330, [%r52+240];
	ld.shared.f64 	%fd1380, [%r17+240];
	fma.rn.f64 	%fd1381, %fd330, %fd1380, %fd1379;
	fma.rn.f64 	%fd331, %fd1366, %fd1284, 0d0000000000000000;
	ld.shared.f64 	%fd332, [%r53+360];
	ld.shared.f64 	%fd1382, [%r14+24];
	fma.rn.f64 	%fd1383, %fd332, %fd1382, %fd1381;
	ld.shared.f64 	%fd333, [%r52+360];
	ld.shared.f64 	%fd1384, [%r17+360];
	fma.rn.f64 	%fd1385, %fd333, %fd1384, %fd1383;
	fma.rn.f64 	%fd334, %fd1366, %fd1290, 0d0000000000000000;
	ld.shared.f64 	%fd335, [%r53+480];
	ld.shared.f64 	%fd1386, [%r14+32];
	fma.rn.f64 	%fd1387, %fd335, %fd1386, %fd1385;
	ld.shared.f64 	%fd336, [%r52+480];
	ld.shared.f64 	%fd1388, [%r17+480];
	fma.rn.f64 	%fd1389, %fd336, %fd1388, %fd1387;
	fma.rn.f64 	%fd337, %fd1366, %fd1296, 0d0000000000000000;
	ld.shared.f64 	%fd338, [%r53+600];
	ld.shared.f64 	%fd1390, [%r14+40];
	fma.rn.f64 	%fd1391, %fd338, %fd1390, %fd1389;
	ld.shared.f64 	%fd339, [%r52+600];
	ld.shared.f64 	%fd1392, [%r17+600];
	fma.rn.f64 	%fd1393, %fd339, %fd1392, %fd1391;
	fma.rn.f64 	%fd340, %fd1366, %fd1302, 0d0000000000000000;
	ld.shared.f64 	%fd341, [%r53+720];
	ld.shared.f64 	%fd1394, [%r14+48];
	fma.rn.f64 	%fd1395, %fd341, %fd1394, %fd1393;
	ld.shared.f64 	%fd342, [%r52+720];
	ld.shared.f64 	%fd1396, [%r17+720];
	fma.rn.f64 	%fd1397, %fd342, %fd1396, %fd1395;
	fma.rn.f64 	%fd343, %fd1366, %fd1308, 0d0000000000000000;
	ld.shared.f64 	%fd344, [%r53+840];
	ld.shared.f64 	%fd1398, [%r14+56];
	fma.rn.f64 	%fd1399, %fd344, %fd1398, %fd1397;
	ld.shared.f64 	%fd345, [%r52+840];
	ld.shared.f64 	%fd1400, [%r17+840];
	fma.rn.f64 	%fd1401, %fd345, %fd1400, %fd1399;
	fma.rn.f64 	%fd346, %fd1366, %fd1314, 0d0000000000000000;
	ld.shared.f64 	%fd347, [%r53+960];
	ld.shared.f64 	%fd1402, [%r14+64];
	fma.rn.f64 	%fd1403, %fd347, %fd1402, %fd1401;
	ld.shared.f64 	%fd348, [%r52+960];
	ld.shared.f64 	%fd1404, [%r17+960];
	fma.rn.f64 	%fd1405, %fd348, %fd1404, %fd1403;
	fma.rn.f64 	%fd349, %fd1366, %fd1320, 0d0000000000000000;
	ld.shared.f64 	%fd350, [%r53+1080];
	ld.shared.f64 	%fd1406, [%r14+72];
	fma.rn.f64 	%fd1407, %fd350, %fd1406, %fd1405;
	ld.shared.f64 	%fd351, [%r52+1080];
	ld.shared.f64 	%fd1408, [%r17+1080];
	fma.rn.f64 	%fd1409, %fd351, %fd1408, %fd1407;
	fma.rn.f64 	%fd352, %fd1366, %fd1326, 0d0000000000000000;
	ld.shared.f64 	%fd353, [%r53+1200];
	ld.shared.f64 	%fd1410, [%r14+80];
	fma.rn.f64 	%fd1411, %fd353, %fd1410, %fd1409;
	ld.shared.f64 	%fd354, [%r52+1200];
	ld.shared.f64 	%fd1412, [%r17+1200];
	fma.rn.f64 	%fd1413, %fd354, %fd1412, %fd1411;
	fma.rn.f64 	%fd355, %fd1366, %fd1332, 0d0000000000000000;
	ld.shared.f64 	%fd356, [%r53+1320];
	ld.shared.f64 	%fd1414, [%r14+88];
	fma.rn.f64 	%fd1415, %fd356, %fd1414, %fd1413;
	ld.shared.f64 	%fd357, [%r52+1320];
	ld.shared.f64 	%fd1416, [%r17+1320];
	fma.rn.f64 	%fd1417, %fd357, %fd1416, %fd1415;
	fma.rn.f64 	%fd358, %fd1366, %fd1338, 0d0000000000000000;
	ld.shared.f64 	%fd359, [%r53+1440];
	ld.shared.f64 	%fd1418, [%r14+96];
	fma.rn.f64 	%fd1419, %fd359, %fd1418, %fd1417;
	ld.shared.f64 	%fd360, [%r52+1440];
	ld.shared.f64 	%fd1420, [%r17+1440];
	fma.rn.f64 	%fd1421, %fd360, %fd1420, %fd1419;
	fma.rn.f64 	%fd361, %fd1366, %fd1344, 0d0000000000000000;
	ld.shared.f64 	%fd362, [%r53+1560];
	ld.shared.f64 	%fd1422, [%r14+104];
	fma.rn.f64 	%fd1423, %fd362, %fd1422, %fd1421;
	ld.shared.f64 	%fd363, [%r52+1560];
	ld.shared.f64 	%fd1424, [%r17+1560];
	fma.rn.f64 	%fd1425, %fd363, %fd1424, %fd1423;
	fma.rn.f64 	%fd364, %fd1366, %fd1350, 0d0000000000000000;
	ld.shared.f64 	%fd365, [%r53+1680];
	ld.shared.f64 	%fd1426, [%r14+112];
	fma.rn.f64 	%fd1427, %fd365, %fd1426, %fd1425;
	ld.shared.f64 	%fd366, [%r52+1680];
	ld.shared.f64 	%fd1428, [%r17+1680];
	fma.rn.f64 	%fd1429, %fd366, %fd1428, %fd1427;
	fma.rn.f64 	%fd367, %fd1366, %fd1356, 0d0000000000000000;
	add.f64 	%fd368, %fd1429, %fd1373;
	mov.f64 	%fd4264, 0d0000000000000000;
	mov.f64 	%fd4265, %fd4264;
	mov.f64 	%fd4266, %fd4264;
	mov.f64 	%fd4267, %fd4264;
	mov.f64 	%fd4268, %fd4264;
	mov.f64 	%fd4269, %fd4264;
	mov.f64 	%fd4270, %fd4264;
	@%p8 bra 	$L__BB54_11;
	ld.param.u64 	%rd60, [_Z32massMatrixMultiplyConstantKernelILi12ELi15ELi1EEvidPKdS1_S1_S1_S1_S1_S1_Pd_param_2];
	cvta.to.global.u64 	%rd14, %rd60;
	mov.u32 	%r54, %ctaid.x;
	mov.u32 	%r55, %tid.y;
	add.s32 	%r56, %r54, %r55;
	mov.u32 	%r57, %tid.x;
	mad.lo.s32 	%r58, %r56, 23625, %r57;
	mul.wide.s32 	%rd15, %r58, 8;
	add.s64 	%rd16, %rd14, %rd15;
	ld.global.nc.f64 	%fd4264, [%rd16+1800];
	ld.global.nc.f64 	%fd4265, [%rd16+28800];
	ld.global.nc.f64 	%fd4266, [%rd16+55800];
	ld.global.nc.f64 	%fd4267, [%rd16+82800];
	ld.global.nc.f64 	%fd4268, [%rd16+109800];
	ld.global.nc.f64 	%fd4269, [%rd16+136800];
	ld.global.nc.f64 	%fd4270, [%rd16+163800];
$L__BB54_11:
	ld.param.f64 	%fd4159, [_Z32massMatrixMultiplyConstantKernelILi12ELi15ELi1EEvidPKdS1_S1_S1_S1_S1_S1_Pd_param_1];
	ld.param.u32 	%r171, [_Z32massMatrixMultiplyConstantKernelILi12ELi15ELi1EEvidPKdS1_S1_S1_S1_S1_S1_Pd_param_0];
	mov.u32 	%r59, %ctaid.x;
	mov.u32 	%r60, %tid.y;
	add.s32 	%r61, %r59, %r60;
	setp.ge.s32 	%p9, %r61, %r171;
	ld.shared.f64 	%fd1431, [%r12+1800];
	fma.rn.f64 	%fd1432, %fd294, %fd1431, 0d0000000000000000;
	ld.shared.f64 	%fd1433, [%r18+1800];
	fma.rn.f64 	%fd1434, %fd295, %fd1433, 0d0000000000000000;
	ld.shared.f64 	%fd1435, [_ZZ32massMatrixMultiplyConstantKernelILi12ELi15ELi1EEvidPKdS1_S1_S1_S1_S1_S1_PdE13s_QuadToQuadD+120];
	fma.rn.f64 	%fd1436, %fd1435, %fd265, 0d0000000000000000;
	ld.shared.f64 	%fd1437, [%r12+1808];
	fma.rn.f64 	%fd1438, %fd296, %fd1437, %fd1432;
	ld.shared.f64 	%fd1439, [%r18+1920];
	fma.rn.f64 	%fd1440, %fd297, %fd1439, %fd1434;
	ld.shared.f64 	%fd1441, [_ZZ32massMatrixMultiplyConstantKernelILi12ELi15ELi1EEvidPKdS1_S1_S1_S1_S1_S1_PdE13s_QuadToQuadD+128];
	fma.rn.f64 	%fd1442, %fd1441, %fd266, %fd1436;
	ld.shared.f64 	%fd1443, [%r12+1816];
	fma.rn.f64 	%fd1444, %fd298, %fd1443, %fd1438;
	ld.shared.f64 	%fd1445, [%r18+2040];
	fma.rn.f64 	%fd1446, %fd299, %fd1445, %fd1440;
	ld.shared.f64 	%fd1447, [_ZZ32massMatrixMultiplyConstantKernelILi12ELi15ELi1EEvidPKdS1_S1_S1_S1_S1_S1_PdE13s_QuadToQuadD+136];
	fma.rn.f64 	%fd1448, %fd1447, %fd267, %fd1442;
	ld.shared.f64 	%fd1449, [%r12+1824];
	fma.rn.f64 	%fd1450, %fd300, %fd1449, %fd1444;
	ld.shared.f64 	%fd1451, [%r18+2160];
	fma.rn.f64 	%fd1452, %fd301, %fd1451, %fd1446;
	ld.shared.f64 	%fd1453, [_ZZ32massMatrixMultiplyConstantKernelILi12ELi15ELi1EEvidPKdS1_S1_S1_S1_S1_S1_PdE13s_QuadToQuadD+144];
	fma.rn.f64 	%fd1454, %fd1453, %fd268, %fd1448;
	ld.shared.f64 	%fd1455, [%r12+1832];
	fma.rn.f64 	%fd1456, %fd302, %fd1455, %fd1450;
	ld.shared.f64 	%fd1457, [%r18+2280];
	fma.rn.f64 	%fd1458, %fd303, %fd1457, %fd1452;
	ld.shared.f64 	%fd1459, [_ZZ32massMatrixMultiplyConstantKernelILi12ELi15ELi1EEvidPKdS1_S1_S1_S1_S1_S1_PdE13s_QuadToQuadD+152];
	fma.rn.f64 	%fd1460, %fd1459, %fd269, %fd1454;
	ld.shared.f64 	%fd1461, [%r12+1840];
	fma.rn.f64 	%fd1462, %fd304, %fd1461, %fd1456;
	ld.shared.f64 	%fd1463, [%r18+2400];
	fma.rn.f64 	%fd1464, %fd305, %fd1463, %fd1458;
	ld.shared.f64 	%fd1465, [_ZZ32massMatrixMultiplyConstantKernelILi12ELi15ELi1EEvidPKdS1_S1_S1_S1_S1_S1_PdE13s_QuadToQuadD+160];
	fma.rn.f64 	%fd1466, %fd1465, %fd270, %fd1460;
	ld.shared.f64 	%fd1467, [%r12+1848];
	fma.rn.f64 	%fd1468, %fd306, %fd1467, %fd1462;
	ld.shared.f64 	%fd1469, [%r18+2520];
	fma.rn.f64 	%fd1470, %fd307, %fd1469, %fd1464;
	ld.shared.f64 	%fd1471, [_ZZ32massMatrixMultiplyConstantKernelILi12ELi15ELi1EEvidPKdS1_S1_S1_S1_S1_S1_PdE13s_QuadToQuadD+168];
	fma.rn.f64 	%fd1472, %fd1471, %fd271, %fd1466;
	ld.shared.f64 	%fd1473, [%r12+1856];
	fma.rn.f64 	%fd1474, %fd308, %fd1473, %fd1468;
	ld.shared.f64 	%fd1475, [%r18+2640];
	fma.rn.f64 	%fd1476, %fd309, %fd1475, %fd1470;
	ld.shared.f64 	%fd1477, [_ZZ32massMatrixMultiplyConstantKernelILi12ELi15ELi1EEvidPKdS1_S1_S1_S1_S1_S1_PdE13s_QuadToQuadD+176];
	fma.rn.f64 	%fd1478, %fd1477, %fd272, %fd1472;
	ld.shared.f64 	%fd1479, [%r12+1864];
	fma.rn.f64 	%fd1480, %fd310, %fd1479, %fd1474;
	ld.shared.f64 	%fd1481, [%r18+2760];
	fma.rn.f64 	%fd1482, %fd311, %fd1481, %fd1476;
	ld.shared.f64 	%fd1483, [_ZZ32massMatrixMultiplyConstantKernelILi12ELi15ELi1EEvidPKdS1_S1_S1_S1_S1_S1_PdE13s_QuadToQuadD+184];
	fma.rn.f64 	%fd1484, %fd1483, %fd273, %fd1478;
	ld.shared.f64 	%fd1485, [%r12+1872];
	fma.rn.f64 	%fd1486, %fd312, %fd1485, %fd1480;
	ld.shared.f64 	%fd1487, [%r18+2880];
	fma.rn.f64 	%fd1488, %fd313, %fd1487, %fd1482;
	ld.shared.f64 	%fd1489, [_ZZ32massMatrixMultiplyConstantKernelILi12ELi15ELi1EEvidPKdS1_S1_S1_S1_S1_S1_PdE13s_QuadToQuadD+192];
	fma.rn.f64 	%fd1490, %fd1489, %fd274, %fd1484;
	ld.shared.f64 	%fd1491, [%r12+1880];
	fma.rn.f64 	%fd1492, %fd314, %fd1491, %fd1486;
	ld.shared.f64 	%fd1493, [%r18+3000];
	fma.rn.f64 	%fd1494, %fd315, %fd1493, %fd1488;
	ld.shared.f64 	%fd1495, [_ZZ32massMatrixMultiplyConstantKernelILi12ELi15ELi1EEvidPKdS1_S1_S1_S1_S1_S1_PdE13s_QuadToQuadD+200];
	fma.rn.f64 	%fd1496, %fd1495, %fd275, %fd1490;
	ld.shared.f64 	%fd1497, [%r12+1888];
	fma.rn.f64 	%fd1498, %fd316, %fd1497, %fd1492;
	ld.shared.f64 	%fd1499, [%r18+3120];
	fma.rn.f64 	%fd1500, %fd317, %fd1499, %fd1494;
	ld.shared.f64 	%fd1501, [_ZZ32massMatrixMultiplyConstantKernelILi12ELi15ELi1EEvidPKdS1_S1_S1_S1_S1_S1_PdE13s_QuadToQuadD+208];
	fma.rn.f64 	%fd1502, %fd1501, %fd276, %fd1496;
	ld.shared.f64 	%fd1503, [%r12+1896];
	fma.rn.f64 	%fd1504, %fd318, %fd1503, %fd1498;
	ld.shared.f64 	%fd1505, [%r18+3240];
	fma.rn.f64 	%fd1506, %fd319, %fd1505, %fd1500;
	ld.shared.f64 	%fd1507, [_ZZ32massMatrixMultiplyConstantKernelILi12ELi15ELi1EEvidPKdS1_S1_S1_S1_S1_S1_PdE13s_QuadToQuadD+216];
	fma.rn.f64 	%fd1508, %fd1507, %fd277, %fd1502;
	ld.shared.f64 	%fd1509, [%r12+1904];
	fma.rn.f64 	%fd1510, %fd320, %fd1509, %fd1504;
	ld.shared.f64 	%fd1511, [%r18+3360];
	fma.rn.f64 	%fd1512, %fd321, %fd1511, %fd1506;
	ld.shared.f64 	%fd1513, [_ZZ32massMatrixMultiplyConstantKernelILi12ELi15ELi1EEvidPKdS1_S1_S1_S1_S1_S1_PdE13s_QuadToQuadD+224];
	fma.rn.f64 	%fd1514, %fd1513, %fd278, %fd1508;
	ld.shared.f64 	%fd1515, [%r12+1912];
	fma.rn.f64 	%fd1516, %fd322, %fd1515, %fd1510;
	ld.shared.f64 	%fd1517, [%r18+3480];
	fma.rn.f64 	%fd1518, %fd323, %fd1517, %fd1512;
	ld.shared.f64 	%fd1519, [_ZZ32massMatrixMultiplyConstantKernelILi12ELi15ELi1EEvidPKdS1_S1_S1_S1_S1_S1_PdE13s_QuadToQuadD+232];
	fma.rn.f64 	%fd1520, %fd1519, %fd279, %fd1514;
	bar.sync 	0;
	mul.f64 	%fd1521, %fd4265, %fd1518;
	fma.rn.f64 	%fd1522, %fd4264, %fd1516, %fd1521;
	fma.rn.f64 	%fd1523, %fd4266, %fd1520, %fd1522;
	st.shared.f64 	[%r15], %fd1523;
	mul.f64 	%fd1524, %fd4267, %fd1518;
	fma.rn.f64 	%fd1525, %fd4265, %fd1516, %fd1524;
	fma.rn.f64 	%fd1526, %fd4268, %fd1520, %fd1525;
	st.shared.f64 	[%r16], %fd1526;
	mul.f64 	%fd1527, %fd4268, %fd1518;
	fma.rn.f64 	%fd1528, %fd4266, %fd1516, %fd1527;
	fma.rn.f64 	%fd1529, %fd4269, %fd1520, %fd1528;
	mul.f64 	%fd1530, %fd4159, %fd4270;
	bar.sync 	0;
	ld.shared.f64 	%fd1531, [%r14];
	mul.f64 	%fd1532, %fd324, %fd1531;
	fma.rn.f64 	%fd1533, %fd1530, %fd266, %fd1532;
	ld.shared.f64 	%fd1534, [%r17];
	fma.rn.f64 	%fd1535, %fd325, %fd1534, %fd1533;
	fma.rn.f64 	%fd383, %fd1529, %fd1435, %fd368;
	ld.shared.f64 	%fd1536, [%r14+8];
	fma.rn.f64 	%fd1537, %fd326, %fd1536, %fd1535;
	ld.shared.f64 	%fd1538, [%r17+120];
	fma.rn.f64 	%fd1539, %fd327, %fd1538, %fd1537;
	fma.rn.f64 	%fd1540, %fd1529, %fd1441, %fd328;
	ld.shared.f64 	%fd1541, [%r14+16];
	fma.rn.f64 	%fd1542, %fd329, %fd1541, %fd1539;
	ld.shared.f64 	%fd1543, [%r17+240];
	fma.rn.f64 	%fd1544, %fd330, %fd1543, %fd1542;
	fma.rn.f64 	%fd384, %fd1529, %fd1447, %fd331;
	ld.shared.f64 	%fd1545, [%r14+24];
	fma.rn.f64 	%fd1546, %fd332, %fd1545, %fd1544;
	ld.shared.f64 	%fd1547, [%r17+360];
	fma.rn.f64 	%fd1548, %fd333, %fd1547, %fd1546;
	fma.rn.f64 	%fd385, %fd1529, %fd1453, %fd334;
	ld.shared.f64 	%fd1549, [%r14+32];
	fma.rn.f64 	%fd1550, %fd335, %fd1549, %fd1548;
	ld.shared.f64 	%fd1551, [%r17+480];
	fma.rn.f64 	%fd1552, %fd336, %fd1551, %fd1550;
	fma.rn.f64 	%fd386, %fd1529, %fd1459, %fd337;
	ld.shared.f64 	%fd1553, [%r14+40];
	fma.rn.f64 	%fd1554, %fd338, %fd1553, %fd1552;
	ld.shared.f64 	%fd1555, [%r17+600];
	fma.rn.f64 	%fd1556, %fd339, %fd1555, %fd1554;
	fma.rn.f64 	%fd387, %fd1529, %fd1465, %fd340;
	ld.shared.f64 	%fd1557, [%r14+48];
	fma.rn.f64 	%fd1558, %fd341, %fd1557, %fd1556;
	ld.shared.f64 	%fd1559, [%r17+720];
	fma.rn.f64 	%fd1560, %fd342, %fd1559, %fd1558;
	fma.rn.f64 	%fd388, %fd1529, %fd1471, %fd343;
	ld.shared.f64 	%fd1561, [%r14+56];
	fma.rn.f64 	%fd1562, %fd344, %fd1561, %fd1560;
	ld.shared.f64 	%fd1563, [%r17+840];
	fma.rn.f64 	%fd1564, %fd345, %fd1563, %fd1562;
	fma.rn.f64 	%fd389, %fd1529, %fd1477, %fd346;
	ld.shared.f64 	%fd1565, [%r14+64];
	fma.rn.f64 	%fd1566, %fd347, %fd1565, %fd1564;
	ld.shared.f64 	%fd1567, [%r17+960];
	fma.rn.f64 	%fd1568, %fd348, %fd1567, %fd1566;
	fma.rn.f64 	%fd390, %fd1529, %fd1483, %fd349;
	ld.shared.f64 	%fd1569, [%r14+72];
	fma.rn.f64 	%fd1570, %fd350, %fd1569, %fd1568;
	ld.shared.f64 	%fd1571, [%r17+1080];
	fma.rn.f64 	%fd1572, %fd351, %fd1571, %fd1570;
	fma.rn.f64 	%fd391, %fd1529, %fd1489, %fd352;
	ld.shared.f64 	%fd1573, [%r14+80];
	fma.rn.f64 	%fd1574, %fd353, %fd1573, %fd1572;
	ld.shared.f64 	%fd1575, [%r17+1200];
	fma.rn.f64 	%fd1576, %fd354, %fd1575, %fd1574;
	fma.rn.f64 	%fd392, %fd1529, %fd1495, %fd355;
	ld.shared.f64 	%fd1577, [%r14+88];
	fma.rn.f64 	%fd1578, %fd356, %fd1577, %fd1576;
	ld.shared.f64 	%fd1579, [%r17+1320];
	fma.rn.f64 	%fd1580, %fd357, %fd1579, %fd1578;
	fma.rn.f64 	%fd393, %fd1529, %fd1501, %fd358;
	ld.shared.f64 	%fd1581, [%r14+96];
	fma.rn.f64 	%fd1582, %fd359, %fd1581, %fd1580;
	ld.shared.f64 	%fd1583, [%r17+1440];
	fma.rn.f64 	%fd1584, %fd360, %fd1583, %fd1582;
	fma.rn.f64 	%fd394, %fd1529, %fd1507, %fd361;
	ld.shared.f64 	%fd1585, [%r14+104];
	fma.rn.f64 	%fd1586, %fd362, %fd1585, %fd1584;
	ld.shared.f64 	%fd1587, [%r17+1560];
	fma.rn.f64 	%fd1588, %fd363, %fd1587, %fd1586;
	fma.rn.f64 	%fd395, %fd1529, %fd1513, %fd364;
	ld.shared.f64 	%fd1589, [%r14+112];
	fma.rn.f64 	%fd1590, %fd365, %fd1589, %fd1588;
	ld.shared.f64 	%fd1591, [%r17+1680];
	fma.rn.f64 	%fd1592, %fd366, %fd1591, %fd1590;
	fma.rn.f64 	%fd396, %fd1529, %fd1519, %fd367;
	add.f64 	%fd397, %fd1592, %fd1540;
	mov.f64 	%fd4271, 0d0000000000000000;
	mov.f64 	%fd4272, %fd4271;
	mov.f64 	%fd4273, %fd4271;
	mov.f64 	%fd4274, %fd4271;
	mov.f64 	%fd4275, %fd4271;
	mov.f64 	%fd4276, %fd4271;
	mov.f64 	%fd4277, %fd4271;
	@%p9 bra 	$L__BB54_13;
	ld.param.u64 	%rd61, [_Z32massMatrixMultiplyConstantKernelILi12ELi15ELi1EEvidPKdS1_S1_S1_S1_S1_S1_Pd_param_2];
	cvta.to.global.u64 	%rd17, %rd61;
	mov.u32 	%r62, %ctaid.x;
	mov.u32 	%r63, %tid.y;
	add.s32 	%r64, %r62, %r63;
	mov.u32 	%r65, %tid.x;
	mad.lo.s32 	%r66, %r64, 23625, %r65;
	mul.wide.s32 	%rd18, %r66, 8;
	add.s64 	%rd19, %rd17, %rd18;
	ld.global.nc.f64 	%fd4271, [%rd19+3600];
	ld.global.nc.f64 	%fd4272, [%rd19+30600];
	ld.global.nc.f64 	%fd4273, [%rd19+57600];
	ld.global.nc.f64 	%fd4274, [%rd19+84600];
	ld.global.nc.f64 	%fd4275, [%rd19+111600];
	ld.global.nc.f64 	%fd4276, [%rd19+138600];
	ld.global.nc.f64 	%fd4277, [%rd19+165600];
$L__BB54_13:
	ld.param.f64 	%fd4160, [_Z32massMatrixMultiplyConstantKernelILi12ELi15ELi1EEvidPKdS1_S1_S1_S1_S1_S1_Pd_param_1];
	ld.param.u32 	%r172, [_Z32massMatrixMultiplyConstantKernelILi12ELi15ELi1EEvidPKdS1_S1_S1_S1_S1_S1_Pd_param_0];
	mov.u32 	%r67, %ctaid.x;
	mov.u32 	%r68, %tid.y;
	add.s32 	%r69, %r67, %r68;
	setp.ge.s32 	%p10, %r69, %r172;
	ld.shared.f64 	%fd1594, [%r12+3600];
	fma.rn.f64 	%fd1595, %fd294, %fd1594, 0d0000000000000000;
	ld.shared.f64 	%fd1596, [%r18+3600];
	fma.rn.f64 	%fd1597, %fd295, %fd1596, 0d0000000000000000;
	ld.shared.f64 	%fd1598, [_ZZ32massMatrixMultiplyConstantKernelILi12ELi15ELi1EEvidPKdS1_S1_S1_S1_S1_S1_PdE13s_QuadToQuadD+240];
	fma.rn.f64 	%fd1599, %fd1598, %fd265, 0d0000000000000000;
	ld.shared.f64 	%fd1600, [%r12+3608];
	fma.rn.f64 	%fd1601, %fd296, %fd1600, %fd1595;
	ld.shared.f64 	%fd1602, [%r18+3720];
	fma.rn.f64 	%fd1603, %fd297, %fd1602, %fd1597;
	ld.shared.f64 	%fd1604, [_ZZ32massMatrixMultiplyConstantKernelILi12ELi15ELi1EEvidPKdS1_S1_S1_S1_S1_S1_PdE13s_QuadToQuadD+248];
	fma.rn.f64 	%fd1605, %fd1604, %fd266, %fd1599;
	ld.shared.f64 	%fd1606, [%r12+3616];
	fma.rn.f64 	%fd1607, %fd298, %fd1606, %fd1601;
	ld.shared.f64 	%fd1608, [%r18+3840];
	fma.rn.f64 	%fd1609, %fd299, %fd1608, %fd1603;
	ld.shared.f64 	%fd1610, [_ZZ32massMatrixMultiplyConstantKernelILi12ELi15ELi1EEvidPKdS1_S1_S1_S1_S1_S1_PdE13s_QuadToQuadD+256];
	fma.rn.f64 	%fd1611, %fd1610, %fd267, %fd1605;
	ld.shared.f64 	%fd1612, [%r12+3624];
	fma.rn.f64 	%fd1613, %fd300, %fd1612, %fd1607;
	ld.shared.f64 	%fd1614, [%r18+3960];
	fma.rn.f64 	%fd1615, %fd301, %fd1614, %fd1609;
	ld.shared.f64 	%fd1616, [_ZZ32massMatrixMultiplyConstantKernelILi12ELi15ELi1EEvidPKdS1_S1_S1_S1_S1_S1_PdE13s_QuadToQuadD+264];
	fma.rn.f64 	%fd1617, %fd1616, %fd268, %fd1611;
	ld.shared.f64 	%fd1618, [%r12+3632];
	fma.rn.f64 	%fd1619, %fd302, %fd1618, %fd1613;
	ld.shared.f64 	%fd1620, [%r18+4080];
	fma.rn.f64 	%fd1621, %fd303, %fd1620, %fd1615;
	ld.shared.f64 	%fd1622, [_ZZ32massMatrixMultiplyConstantKernelILi12ELi15ELi1EEvidPKdS1_S1_S1_S1_S1_S1_PdE13s_QuadToQuadD+272];
	fma.rn.f64 	%fd1623, %fd1622, %fd269, %fd1617;
	ld.shared.f64 	%fd1624, [%r12+3640];
	fma.rn.f64 	%fd1625, %fd304, %fd1624, %fd1619;
	ld.shared.f64 	%fd1626, [%r18+4200];
	fma.rn.f64 	%fd1627, %fd305, %fd1626, %fd1621;
	ld.shared.f64 	%fd1628, [_ZZ32massMatrixMultiplyConstantKernelILi12ELi15ELi1EEvidPKdS1_S1_S1_S1_S1_S1_PdE13s_QuadToQuadD+280];
	fma.rn.f64 	%fd1629, %fd1628, %fd270, %fd1623;
	ld.shared.f64 	%fd1630, [%r12+3648];
	fma.rn.f64 	%fd1631, %fd306, %fd1630, %fd1625;
	ld.shared.f64 	%fd1632, [%r18+4320];
	fma.rn.f64 	%fd1633, %fd307, %fd1632, %fd1627;
	ld.shared.f64 	%fd1634, [_ZZ32massMatrixMultiplyConstantKernelILi12ELi15ELi1EEvidPKdS1_S1_S1_S1_S1_S1_PdE13s_QuadToQuadD+288];
	fma.rn.f64 	%fd1635, %fd1634, %fd271, %fd1629;
	ld.shared.f64 	%fd1636, [%r12+3656];
	fma.rn.f64 	%fd1637, %fd308, %fd1636, %fd1631;
	ld.shared.f64 	%fd1638, [%r18+4440];
	fma.rn.f64 	%fd1639, %fd309, %fd1638, %fd1633;
	ld.shared.f64 	%fd1640, [_ZZ32massMatrixMultiplyConstantKernelILi12ELi15ELi1EEvidPKdS1_S1_S1_S1_S1_S1_PdE13s_QuadToQuadD+296];
	fma.rn.f64 	%fd1641, %fd1640, %fd272, %fd1635;
	ld.shared.f64 	%fd1642, [%r12+3664];
	fma.rn.f64 	%fd1643, %fd310, %fd1642, %fd1637;
	ld.shared.f64 	%fd1644, [%r18+4560];
	fma.rn.f64 	%fd1645, %fd311, %fd1644, %fd1639;
	ld.shared.f64 	%fd1646, [_ZZ32massMatrixMultiplyConstantKernelILi12ELi15ELi1EEvidPKdS1_S1_S1_S1_S1_S1_PdE13s_QuadToQuadD+304];
	fma.rn.f64 	%fd1647, %fd1646, %fd273, %fd1641;
	ld.shared.f64 	%fd1648, [%r12+3672];
	fma.rn.f64 	%fd1649, %fd312, %fd1648, %fd1643;
	ld.shared.f64 	%fd1650, [%r18+4680];
	fma.rn.f64 	%fd1651, %fd313, %fd1650, %fd1645;
	ld.shared.f64 	%fd1652, [_ZZ32massMatrixMultiplyConstantKernelILi12ELi15ELi1EEvidPKdS1_S1_S1_S1_S1_S1_PdE13s_QuadToQuadD+312];
	fma.rn.f64 	%fd1653, %fd1652, %fd274, %fd1647;
	ld.shared.f64 	%fd1654, [%r12+3680];
	fma.rn.f64 	%fd1655, %fd314, %fd1654, %fd1649;
	ld.shared.f64 	%fd1656, [%r18+4800];
	fma.rn.f64 	%fd1657, %fd315, %fd1656, %fd1651;
	ld.shared.f64 	%fd1658, [_ZZ32massMatrixMultiplyConstantKernelILi12ELi15ELi1EEvidPKdS1_S1_S1_S1_S1_S1_PdE13s_QuadToQuadD+320];
	fma.rn.f64 	%fd1659, %fd1658, %fd275, %fd1653;
	ld.shared.f64 	%fd1660, [%r12+3688];
	fma.rn.f64 	%fd1661, %fd316, %fd1660, %fd1655;
	ld.shared.f64 	%fd1662, [%r18+4920];
	fma.rn.f64 	%fd1663, %fd317, %fd1662, %fd1657;
	ld.shared.f64 	%fd1664, [_ZZ32massMatrixMultiplyConstantKernelILi12ELi15ELi1EEvidPKdS1_S1_S1_S1_S1_S1_PdE13s_QuadToQuadD+328];
	fma.rn.f64 	%fd1665, %fd1664, %fd276, %fd1659;
	ld.shared.f64 	%fd1666, [%r12+3696];
	fma.rn.f64 	%fd1667, %fd318, %fd1666, %fd1661;
	ld.shared.f64 	%fd1668, [%r18+5040];
	fma.rn.f64 	%fd1669, %fd319, %fd1668, %fd1663;
	ld.shared.f64 	%fd1670, [_ZZ32massMatrixMultiplyConstantKernelILi12ELi15ELi1EEvidPKdS1_S1_S1_S1_S1_S1_PdE13s_QuadToQuadD+336];
	fma.rn.f64 	%fd1671, %fd1670, %fd277, %fd1665;
	ld.shared.f64 	%fd1672, [%r12+3704];
	fma.rn.f64 	%fd1673, %fd320, %fd1672, %fd1667;
	ld.shared.f64 	%fd1674, [%r18+5160];
	fma.rn.f64 	%fd1675, %fd321, %fd1674, %fd1669;
	ld.shared.f64 	%fd1676, [_ZZ32massMatrixMultiplyConstantKernelILi12ELi15ELi1EEvidPKdS1_S1_S1_S1_S1_S1_PdE13s_QuadToQuadD+344];
	fma.rn.f64 	%fd1677, %fd1676, %fd278, %fd1671;
	ld.shared.f64 	%fd1678, [%r12+3712];
	fma.rn.f64 	%fd1679, %fd322, %fd1678, %fd1673;
	ld.shared.f64 	%fd1680, [%r18+5280];
	fma.rn.f64 	%fd1681, %fd323, %fd1680, %fd1675;
	ld.shared.f64 	%fd1682, [_ZZ32massMatrixMultiplyConstantKernelILi12ELi15ELi1EEvidPKdS1_S1_S1_S1_S1_S1_PdE13s_QuadToQuadD+352];
	fma.rn.f64 	%fd1683, %fd1682, %fd279, %fd1677;
	bar.sync 	0;
	mul.f64 	%fd1684, %fd4272, %fd1681;
	fma.rn.f64 	%fd1685, %fd4271, %fd1679, %fd1684;
	fma.rn.f64 	%fd1686, %fd4273, %fd1683, %fd1685;
	st.shared.f64 	[%r15], %fd1686;
	mul.f64 	%fd1687, %fd4274, %fd1681;
	fma.rn.f64 	%fd1688, %fd4272, %fd1679, %fd1687;
	fma.rn.f64 	%fd1689, %fd4275, %fd1683, %fd1688;
	st.shared.f64 	[%r16], %fd1689;
	mul.f64 	%fd1690, %fd4275, %fd1681;
	fma.rn.f64 	%fd1691, %fd4273, %fd1679, %fd1690;
	fma.rn.f64 	%fd1692, %fd4276, %fd1683, %fd1691;
	mul.f64 	%fd1693, %fd4160, %fd4277;
	bar.sync 	0;
	ld.shared.f64 	%fd1694, [%r14];
	mul.f64 	%fd1695, %fd324, %fd1694;
	fma.rn.f64 	%fd1696, %fd1693, %fd267, %fd1695;
	ld.shared.f64 	%fd1697, [%r17];
	fma.rn.f64 	%fd1698, %fd325, %fd1697, %fd1696;
	fma.rn.f64 	%fd412, %fd1692, %fd1598, %fd383;
	ld.shared.f64 	%fd1699, [%r14+8];
	fma.rn.f64 	%fd1700, %fd326, %fd1699, %fd1698;
	ld.shared.f64 	%fd1701, [%r17+120];
	fma.rn.f64 	%fd1702, %fd327, %fd1701, %fd1700;
	fma.rn.f64 	%fd413, %fd1692, %fd1604, %fd397;
	ld.shared.f64 	%fd1703, [%r14+16];
	fma.rn.f64 	%fd1704, %fd329, %fd1703, %fd1702;
	ld.shared.f64 	%fd1705, [%r17+240];
	fma.rn.f64 	%fd1706, %fd330, %fd1705, %fd1704;
	fma.rn.f64 	%fd1707, %fd1692, %fd1610, %fd384;
	ld.shared.f64 	%fd1708, [%r14+24];
	fma.rn.f64 	%fd1709, %fd332, %fd1708, %fd1706;
	ld.shared.f64 	%fd1710, [%r17+360];
	fma.rn.f64 	%fd1711, %fd333, %fd1710, %fd1709;
	fma.rn.f64 	%fd414, %fd1692, %fd1616, %fd385;
	ld.shared.f64 	%fd1712, [%r14+32];
	fma.rn.f64 	%fd1713, %fd335, %fd1712, %fd1711;
	ld.shared.f64 	%fd1714, [%r17+480];
	fma.rn.f64 	%fd1715, %fd336, %fd1714, %fd1713;
	fma.rn.f64 	%fd415, %fd1692, %fd1622, %fd386;
	ld.shared.f64 	%fd1716, [%r14+40];
	fma.rn.f64 	%fd1717, %fd338, %fd1716, %fd1715;
	ld.shared.f64 	%fd1718, [%r17+600];
	fma.rn.f64 	%fd1719, %fd339, %fd1718, %fd1717;
	fma.rn.f64 	%fd416, %fd1692, %fd1628, %fd387;
	ld.shared.f64 	%fd1720, [%r14+48];
	fma.rn.f64 	%fd1721, %fd341, %fd1720, %fd1719;
	ld.shared.f64 	%fd1722, [%r17+720];
	fma.rn.f64 	%fd1723, %fd342, %fd1722, %fd1721;
	fma.rn.f64 	%fd417, %fd1692, %fd1634, %fd388;
	ld.shared.f64 	%fd1724, [%r14+56];
	fma.rn.f64 	%fd1725, %fd344, %fd1724, %fd1723;
	ld.shared.f64 	%fd1726, [%r17+840];
	fma.rn.f64 	%fd1727, %fd345, %fd1726, %fd1725;
	fma.rn.f64 	%fd418, %fd1692, %fd1640, %fd389;
	ld.shared.f64 	%fd1728, [%r14+64];
	fma.rn.f64 	%fd1729, %fd347, %fd1728, %fd1727;
	ld.shared.f64 	%fd1730, [%r17+960];
	fma.rn.f64 	%fd1731, %fd348, %fd1730, %fd1729;
	fma.rn.f64 	%fd419, %fd1692, %fd1646, %fd390;
	ld.shared.f64 	%fd1732, [%r14+72];
	fma.rn.f64 	%fd1733, %fd350, %fd1732, %fd1731;
	ld.shared.f64 	%fd1734, [%r17+1080];
	fma.rn.f64 	%fd1735, %fd351, %fd1734, %fd1733;
	fma.rn.f64 	%fd420, %fd1692, %fd1652, %fd391;
	ld.shared.f64 	%fd1736, [%r14+80];
	fma.rn.f64 	%fd1737, %fd353, %fd1736, %fd1735;
	ld.shared.f64 	%fd1738, [%r17+1200];
	fma.rn.f64 	%fd1739, %fd354, %fd1738, %fd1737;
	fma.rn.f64 	%fd421, %fd1692, %fd1658, %fd392;
	ld.shared.f64 	%fd1740, [%r14+88];
	fma.rn.f64 	%fd1741, %fd356, %fd1740, %fd1739;
	ld.shared.f64 	%fd1742, [%r17+1320];
	fma.rn.f64 	%fd1743, %fd357, %fd1742, %fd1741;
	fma.rn.f64 	%fd422, %fd1692, %fd1664, %fd393;
	ld.shared.f64 	%fd1744, [%r14+96];
	fma.rn.f64 	%fd1745, %fd359, %fd1744, %fd1743;
	ld.shared.f64 	%fd1746, [%r17+1440];
	fma.rn.f64 	%fd1747, %fd360, %fd1746, %fd1745;
	fma.rn.f64 	%fd423, %fd1692, %fd1670, %fd394;
	ld.shared.f64 	%fd1748, [%r14+104];
	fma.rn.f64 	%fd1749, %fd362, %fd1748, %fd1747;
	ld.shared.f64 	%fd1750, [%r17+1560];
	fma.rn.f64 	%fd1751, %fd363, %fd1750, %fd1749;
	fma.rn.f64 	%fd424, %fd1692, %fd1676, %fd395;
	ld.shared.f64 	%fd1752, [%r14+112];
	fma.rn.f64 	%fd1753, %fd365, %fd1752, %fd1751;
	ld.shared.f64 	%fd1754, [%r17+1680];
	fma.rn.f64 	%fd1755, %fd366, %fd1754, %fd1753;
	fma.rn.f64 	%fd425, %fd1692, %fd1682, %fd396;
	add.f64 	%fd426, %fd1755, %fd1707;
	mov.f64 	%fd4278, 0d0000000000000000;
	mov.f64 	%fd4279, %fd4278;
	mov.f64 	%fd4280, %fd4278;
	mov.f64 	%fd4281, %fd4278;
	mov.f64 	%fd4282, %fd4278;
	mov.f64 	%fd4283, %fd4278;
	mov.f64 	%fd4284, %fd4278;
	@%p10 bra 	$L__BB54_15;
	ld.param.u64 	%rd62, [_Z32massMatrixMultiplyConstantKernelILi12ELi15ELi1EEvidPKdS1_S1_S1_S1_S1_S1_Pd_param_2];
	cvta.to.global.u64 	%rd20, %rd62;
	mov.u32 	%r70, %ctaid.x;
	mov.u32 	%r71, %tid.y;
	add.s32 	%r72, %r70, %r71;
	mov.u32 	%r73, %tid.x;
	mad.lo.s32 	%r74, %r72, 23625, %r73;
	mul.wide.s32 	%rd21, %r74, 8;
	add.s64 	%rd22, %rd20, %rd21;
	ld.global.nc.f64 	%fd4278, [%rd22+5400];
	ld.global.nc.f64 	%fd4279, [%rd22+32400];
	ld.global.nc.f64 	%fd4280, [%rd22+59400];
	ld.global.nc.f64 	%fd4281, [%rd22+86400];
	ld.global.nc.f64 	%fd4282, [%rd22+113400];
	ld.global.nc.f64 	%fd4283, [%rd22+140400];
	ld.global.nc.f64 	%fd4284, [%rd22+167400];
$L__BB54_15:
	ld.param.f64 	%fd4161, [_Z32massMatrixMultiplyConstantKernelILi12ELi15ELi1EEvidPKdS1_S1_S1_S1_S1_S1_Pd_param_1];
	ld.param.u32 	%r173, [_Z32massMatrixMultiplyConstantKernelILi12ELi15ELi1EEvidPKdS1_S1_S1_S1_S1_S1_Pd_param_0];
	mov.u32 	%r75, %ctaid.x;
	mov.u32 	%r76, %tid.y;
	add.s32 	%r77, %r75, %r76;
	setp.ge.s32 	%p11, %r77, %r173;
	ld.shared.f64 	%fd1757, [%r12+5400];
	fma.rn.f64 	%fd1758, %fd294, %fd1757, 0d0000000000000000;
	ld.shared.f64 	%fd1759, [%r18+5400];
	fma.rn.f64 	%fd1760, %fd295, %fd1759, 0d0000000000000000;
	ld.shared.f64 	%fd1761, [_ZZ32massMatrixMultiplyConstantKernelILi12ELi15ELi1EEvidPKdS1_S1_S1_S1_S1_S1_PdE13s_QuadToQuadD+360];
	fma.rn.f64 	%fd1762, %fd1761, %fd265, 0d0000000000000000;
	ld.shared.f64 	%fd1763, [%r12+5408];
	fma.rn.f64 	%fd1764, %fd296, %fd1763, %fd1758;
	ld.shared.f64 	%fd1765, [%r18+5520];
	fma.rn.f64 	%fd1766, %fd297, %fd1765, %fd1760;
	ld.shared.f64 	%fd1767, [_ZZ32massMatrixMultiplyConstantKernelILi12ELi15ELi1EEvidPKdS1_S1_S1_S1_S1_S1_PdE13s_QuadToQuadD+368];
	fma.rn.f64 	%fd1768, %fd1767, %fd266, %fd1762;
	ld.shared.f64 	%fd1769, [%r12+5416];
	fma.rn.f64 	%fd1770, %fd298, %fd1769, %fd1764;
	ld.shared.f64 	%fd1771, [%r18+5640];
	fma.rn.f64 	%fd1772, %fd299, %fd1771, %fd1766;
	ld.shared.f64 	%fd1773, [_ZZ32massMatrixMultiplyConstantKernelILi12ELi15ELi1EEvidPKdS1_S1_S1_S1_S1_S1_PdE13s_QuadToQuadD+376];
	fma.rn.f64 	%fd1774, %fd1773, %fd267, %fd1768;
	ld.shared.f64 	%fd1775, [%r12+5424];
	fma.rn.f64 	%fd1776, %fd300, %fd1775, %fd1770;
	ld.shared.f64 	%fd1777, [%r18+5760];
	fma.rn.f64 	%fd1778, %fd301, %fd1777, %fd1772;
	ld.shared.f64 	%fd1779, [_ZZ32massMatrixMultiplyConstantKernelILi12ELi15ELi1EEvidPKdS1_S1_S1_S1_S1_S1_PdE13s_QuadToQuadD+384];
	fma.rn.f64 	%fd1780, %fd1779, %fd268, %fd1774;
	ld.shared.f64 	%fd1781, [%r12+5432];
	fma.rn.f64 	%fd1782, %fd302, %fd1781, %fd1776;
	ld.shared.f64 	%fd1783, [%r18+5880];
	fma.rn.f64 	%fd1784, %fd303, %fd1783, %fd1778;
	ld.shared.f64 	%fd1785, [_ZZ32massMatrixMultiplyConstantKernelILi12ELi15ELi1EEvidPKdS1_S1_S1_S1_S1_S1_PdE13s_QuadToQuadD+392];
	fma.rn.f64 	%fd1786, %fd1785, %fd269, %fd1780;
	ld.shared.f64 	%fd1787, [%r12+5440];
	fma.rn.f64 	%fd1788, %fd304, %fd1787, %fd1782;
	ld.shared.f64 	%fd1789, [%r18+6000];
	fma.rn.f64 	%fd1790, %fd305, %fd1789, %fd1784;
	ld.shared.f64 	%fd1791, [_ZZ32massMatrixMultiplyConstantKernelILi12ELi15ELi1EEvidPKdS1_S1_S1_S1_S1_S1_PdE13s_QuadToQuadD+400];
	fma.rn.f64 	%fd1792, %fd1791, %fd270, %fd1786;
	ld.shared.f64 	%fd1793, [%r12+5448];
	fma.rn.f64 	%fd1794, %fd306, %fd1793, %fd1788;
	ld.shared.f64 	%fd1795, [%r18+6120];
	fma.rn.f64 	%fd1796, %fd307, %fd1795, %fd1790;
	ld.shared.f64 	%fd1797, [_ZZ32massMatrixMultiplyConstantKernelILi12ELi15ELi1EEvidPKdS1_S1_S1_S1_S1_S1_PdE13s_QuadToQuadD+408];
	fma.rn.f64 	%fd1798, %fd1797, %fd271, %fd1792;
	ld.shared.f64 	%fd1799, [%r12+5456];
	fma.rn.f64 	%fd1800, %fd308, %fd1799, %fd1794;
	ld.shared.f64 	%fd1801, [%r18+6240];
	fma.rn.f64 	%fd1802, %fd309, %fd1801, %fd1796;
	ld.shared.f64 	%fd1803, [_ZZ32massMatrixMultiplyConstantKernelILi12ELi15ELi1EEvidPKdS1_S1_S1_S1_S1_S1_PdE13s_QuadToQuadD+416];
	fma.rn.f64 	%fd1804, %fd1803, %fd272, %fd1798;
	ld.shared.f64 	%fd1805, [%r12+5464];
	fma.rn.f64 	%fd1806, %fd310, %fd1805, %fd1800;
	ld.shared.f64 	%fd1807, [%r18+6360];
	fma.rn.f64 	%fd1808, %fd311, %fd1807, %fd1802;
	ld.shared.f64 	%fd1809, [_ZZ32massMatrixMultiplyConstantKernelILi12ELi15ELi1EEvidPKdS1_S1_S1_S1_S1_S1_PdE13s_QuadToQuadD+424];
	fma.rn.f64 	%fd1810, %fd1809, %fd273, %fd1804;
	ld.shared.f64 	%fd1811, [%r12+5472];
	fma.rn.f64 	%fd1812, %fd312, %fd1811, %fd1806;
	ld.shared.f64 	%fd1813, [%r18+6480];
	fma.rn.f64 	%fd1814, %fd313, %fd1813, %fd1808;
	ld.shared.f64 	%fd1815, [_ZZ32massMatrixMultiplyConstantKernelILi12ELi15ELi1EEvidPKdS1_S1_S1_S1_S1_S1_PdE13s_QuadToQuadD+432];
	fma.rn.f64 	%fd1816, %fd1815, %fd274, %fd1810;
	ld.shared.f64 	%fd1817, [%r12+5480];
	fma.rn.f64 	%fd1818, %fd314, %fd1817, %fd1812;
	ld.shared.f64 	%fd1819, [%r18+6600];
	fma.rn.f64 	%fd1820, %fd315, %fd1819, %fd1814;
	ld.shared.f64 	%fd1821, [_ZZ32massMatrixMultiplyConstantKernelILi12ELi15ELi1EEvidPKdS1_S1_S1_S1_S1_S1_PdE13s_QuadToQuadD+440];
	fma.rn.f64 	%fd1822, %fd1821, %fd275, %fd1816;
	ld.shared.f64 	%fd1823, [%r12+5488];
	fma.rn.f64 	%fd1824, %fd316, %fd1823, %fd1818;
	ld.shared.f64 	%fd1825, [%r18+6720];
	fma.rn.f64 	%fd1826, %fd317, %fd1825, %fd1820;
	ld.shared.f64 	%fd1827, [_ZZ32massMatrixMultiplyConstantKernelILi12ELi15ELi1EEvidPKdS1_S1_S1_S1_S1_S1_PdE13s_QuadToQuadD+448];
	fma.rn.f64 	%fd1828, %fd1827, %fd276, %fd1822;
	ld.shared.f64 	%fd1829, [%r12+5496];
	fma.rn.f64 	%fd1830, %fd318, %fd1829, %fd1824;
	ld.shared.f64 	%fd1831, [%r18+6840];
	fma.rn.f64 	%fd1832, %fd319, %fd1831, %fd1826;
	ld.shared.f64 	%fd1833, [_ZZ32massMatrixMultiplyConstantKernelILi12ELi15ELi1EEvidPKdS1_S1_S1_S1_S1_S1_PdE13s_QuadToQuadD+456];
	fma.rn.f64 	%fd1834, %fd1833, %fd277, %fd1828;
	ld.shared.f64 	%fd1835, [%r12+5504];
	fma.rn.f64 	%fd1836, %fd320, %fd1835, %fd1830;
	ld.shared.f64 	%fd1837, [%r18+6960];
	fma.rn.f64 	%fd1838, %fd321, %fd1837, %fd1832;
	ld.shared.f64 	%fd1839, [_ZZ32massMatrixMultiplyConstantKernelILi12ELi15ELi1EEvidPKdS1_S1_S1_S1_S1_S1_PdE13s_QuadToQuadD+464];
	fma.rn.f64 	%fd1840, %fd1839, %fd278, %fd1834;
	ld.shared.f64 	%fd1841, [%r12+5512];
	fma.rn.f64 	%fd1842, %fd322, %fd1841, %fd1836;
	ld.shared.f64 	%fd1843, [%r18+7080];
	fma.rn.f64 	%fd1844, %fd323, %fd1843, %fd1838;
	ld.shared.f64 	%fd1845, [_ZZ32massMatrixMultiplyConstantKernelILi12ELi15ELi1EEvidPKdS1_S1_S1_S1_S1_S1_PdE13s_QuadToQuadD+472];
	fma.rn.f64 	%fd1846, %fd1845, %fd279, %fd1840;
	bar.sync 	0;
	mul.f64 	%fd1847, %fd4279, %fd1844;
	fma.rn.f64 	%fd1848, %fd4278, %fd1842, %fd1847;
	fma.rn.f64 	%fd1849, %fd4280, %fd1846, %fd1848;
	st.shared.f64 	[%r15], %fd1849;
	mul.f64 	%fd1850, %fd4281, %fd1844;
	fma.rn.f64 	%fd1851, %fd4279, %fd1842, %fd1850;
	fma.rn.f64 	%fd1852, %fd4282, %fd1846, %fd1851;
	st.shared.f64 	[%r16], %fd1852;
	mul.f64 	%fd1853, %fd4282, %fd1844;
	fma.rn.f64 	%fd1854, %fd4280, %fd1842, %fd1853;
	fma.rn.f64 	%fd1855, %fd4283, %fd1846, %fd1854;
	mul.f64 	%fd1856, %fd4161, %fd4284;
	bar.sync 	0;
	ld.shared.f64 	%fd1857, [%r14];
	mul.f64 	%fd1858, %fd324, %fd1857;
	fma.rn.f64 	%fd1859, %fd1856, %fd268, %fd1858;
	ld.shared.f64 	%fd1860, [%r17];
	fma.rn.f64 	%fd1861, %fd325, %fd1860, %fd1859;
	fma.rn.f64 	%fd441, %fd1855, %fd1761, %fd412;
	ld.shared.f64 	%fd1862, [%r14+8];
	fma.rn.f64 	%fd1863, %fd326, %fd1862, %fd1861;
	ld.shared.f64 	%fd1864, [%r17+120];
	fma.rn.f64 	%fd1865, %fd327, %fd1864, %fd1863;
	fma.rn.f64 	%fd442, %fd1855, %fd1767, %fd413;
	ld.shared.f64 	%fd1866, [%r14+16];
	fma.rn.f64 	%fd1867, %fd329, %fd1866, %fd1865;
	ld.shared.f64 	%fd1868, [%r17+240];
	fma.rn.f64 	%fd1869, %fd330, %fd1868, %fd1867;
	fma.rn.f64 	%fd443, %fd1855, %fd1773, %fd426;
	ld.shared.f64 	%fd1870, [%r14+24];
	fma.rn.f64 	%fd1871, %fd332, %fd1870, %fd1869;
	ld.shared.f64 	%fd1872, [%r17+360];
	fma.rn.f64 	%fd1873, %fd333, %fd1872, %fd1871;
	fma.rn.f64 	%fd1874, %fd1855, %fd1779, %fd414;
	ld.shared.f64 	%fd1875, [%r14+32];
	fma.rn.f64 	%fd1876, %fd335, %fd1875, %fd1873;
	ld.shared.f64 	%fd1877, [%r17+480];
	fma.rn.f64 	%fd1878, %fd336, %fd1877, %fd1876;
	fma.rn.f64 	%fd444, %fd1855, %fd1785, %fd415;
	ld.shared.f64 	%fd1879, [%r14+40];
	fma.rn.f64 	%fd1880, %fd338, %fd1879, %fd1878;
	ld.shared.f64 	%fd1881, [%r17+600];
	fma.rn.f64 	%fd1882, %fd339, %fd1881, %fd1880;
	fma.rn.f64 	%fd445, %fd1855, %fd1791, %fd416;
	ld.shared.f64 	%fd1883, [%r14+48];
	fma.rn.f64 	%fd1884, %fd341, %fd1883, %fd1882;
	ld.shared.f64 	%fd1885, [%r17+720];
	fma.rn.f64 	%fd1886, %fd342, %fd1885, %fd1884;
	fma.rn.f64 	%fd446, %fd1855, %fd1797, %fd417;
	ld.shared.f64 	%fd1887, [%r14+56];
	fma.rn.f64 	%fd1888, %fd344, %fd1887, %fd1886;
	ld.shared.f64 	%fd1889, [%r17+840];
	fma.rn.f64 	%fd1890, %fd345, %fd1889, %fd1888;
	fma.rn.f64 	%fd447, %fd1855, %fd1803, %fd418;
	ld.shared.f64 	%fd1891, [%r14+64];
	fma.rn.f64 	%fd1892, %fd347, %fd1891, %fd1890;
	ld.shared.f64 	%fd1893, [%r17+960];
	fma.rn.f64 	%fd1894, %fd348, %fd1893, %fd1892;
	fma.rn.f64 	%fd448, %fd1855, %fd1809, %fd419;
	ld.shared.f64 	%fd1895, [%r14+72];
	fma.rn.f64 	%fd1896, %fd350, %fd1895, %fd1894;
	ld.shared.f64 	%fd1897, [%r17+1080];
	fma.rn.f64 	%fd1898, %fd351, %fd1897, %fd1896;
	fma.rn.f64 	%fd449, %fd1855, %fd1815, %fd420;
	ld.shared.f64 	%fd1899, [%r14+80];
	fma.rn.f64 	%fd1900, %fd353, %fd1899, %fd1898;
	ld.shared.f64 	%fd1901, [%r17+1200];
	fma.rn.f64 	%fd1902, %fd354, %fd1901, %fd1900;
	fma.rn.f64 	%fd450, %fd1855, %fd1821, %fd421;
	ld.shared.f64 	%fd1903, [%r14+88];
	fma.rn.f64 	%fd1904, %fd356, %fd1903, %fd1902;
	ld.shared.f64 	%fd1905, [%r17+1320];
	fma.rn.f64 	%fd1906, %fd357, %fd1905, %fd1904;
	fma.rn.f64 	%fd451, %fd1855, %fd1827, %fd422;
	ld.shared.f64 	%fd1907, [%r14+96];
	fma.rn.f64 	%fd1908, %fd359, %fd1907, %fd1906;
	ld.shared.f64 	%fd1909, [%r17+1440];
	fma.rn.f64 	%fd1910, %fd360, %fd1909, %fd1908;
	fma.rn.f64 	%fd452, %fd1855, %fd1833, %fd423;
	ld.shared.f64 	%fd1911, [%r14+104];
	fma.rn.f64 	%fd1912, %fd362, %fd1911, %fd1910;
	ld.shared.f64 	%fd1913, [%r17+1560];
	fma.rn.f64 	%fd1914, %fd363, %fd1913, %fd1912;
	fma.rn.f64 	%fd453, %fd1855, %fd1839, %fd424;
	ld.shared.f64 	%fd1915, [%r14+112];
	fma.rn.f64 	%fd1916, %fd365, %fd1915, %fd1914;
	ld.shared.f64 	%fd1917, [%r17+1680];
	fma.rn.f64 	%fd1918, %fd366, %fd1917, %fd1916;
	fma.rn.f64 	%fd454, %fd1855, %fd1845, %fd425;
	add.f64 	%fd455, %fd1918, %fd1874;
	mov.f64 	%fd4285, 0d0000000000000000;
	mov.f64 	%fd4286, %fd4285;
	mov.f64 	%fd4287, %fd4285;
	mov.f64 	%fd4288, %fd4285;
	mov.f64 	%fd4289, %fd4285;
	mov.f64 	%fd4290, %fd4285;
	mov.f64 	%fd4291, %fd4285;
	@%p11 bra 	$L__BB54_17;
	ld.param.u64 	%rd63, [_Z32massMatrixMultiplyConstantKernelILi12ELi15ELi1EEvidPKdS1_S1_S1_S1_S1_S1_Pd_param_2];
	cvta.to.global.u64 	%rd23, %rd63;
	mov.u32 	%r78, %ctaid.x;
	mov.u32 	%r79, %tid.y;
	add.s32 	%r80, %r78, %r79;
	mov.u32 	%r81, %tid.x;
	mad.lo.s32 	%r82, %r80, 23625, %r81;
	mul.wide.s32 	%rd24, %r82, 8;
	add.s64 	%rd25, %rd23, %rd24;
	ld.global.nc.f64 	%fd4285, [%rd25+7200];
	ld.global.nc.f64 	%fd4286, [%rd25+34200];
	ld.global.nc.f64 	%fd4287, [%rd25+61200];
	ld.global.nc.f64 	%fd4288, [%rd25+88200];
	ld.global.nc.f64 	%fd4289, [%rd25+115200];
	ld.global.nc.f64 	%fd4290, [%rd25+142200];
	ld.global.nc.f64 	%fd4291, [%rd25+169200];
$L__BB54_17:
	ld.param.f64 	%fd4162, [_Z32massMatrixMultiplyConstantKernelILi12ELi15ELi1EEvidPKdS1_S1_S1_S1_S1_S1_Pd_param_1];
	ld.param.u32 	%r174, [_Z32massMatrixMultiplyConstantKernelILi12ELi15ELi1EEvidPKdS1_S1_S1_S1_S1_S1_Pd_param_0];
	mov.u32 	%r83, %ctaid.x;
	mov.u32 	%r84, %tid.y;
	add.s32 	%r85, %r83, %r84;
	setp.ge.s32 	%p12, %r85, %r174;
	ld.shared.f64 	%fd1920, [%r12+7200];
	fma.rn.f64 	%fd1921, %fd294, %fd1920, 0d0000000000000000;
	ld.shared.f64 	%fd1922, [%r18+7200];
	fma.rn.f64 	%fd1923, %fd295, %fd1922, 0d0000000000000000;
	ld.shared.f64 	%fd1924, [_ZZ32massMatrixMultiplyConstantKernelILi12ELi15ELi1EEvidPKdS1_S1_S1_S1_S1_S1_PdE13s_QuadToQuadD+480];
	fma.rn.f64 	%fd1925, %fd1924, %fd265, 0d0000000000000000;
	ld.shared.f64 	%fd1926, [%r12+7208];
	fma.rn.f64 	%fd1927, %fd296, %fd1926, %fd1921;
	ld.shared.f64 	%fd1928, [%r18+7320];
	fma.rn.f64 	%fd1929, %fd297, %fd1928, %fd1923;
	ld.shared.f64 	%fd1930, [_ZZ32massMatrixMultiplyConstantKernelILi12ELi15ELi1EEvidPKdS1_S1_S1_S1_S1_S1_PdE13s_QuadToQuadD+488];
	fma.rn.f64 	%fd1931, %fd1930, %fd266, %fd1925;
	ld.shared.f64 	%fd1932, [%r12+7216];
	fma.rn.f64 	%fd1933, %fd298, %fd1932, %fd1927;
	ld.shared.f64 	%fd1934, [%r18+7440];
	fma.rn.f64 	%fd1935, %fd299, %fd1934, %fd1929;
	ld.shared.f64 	%fd1936, [_ZZ32massMatrixMultiplyConstantKernelILi12ELi15ELi1EEvidPKdS1_S1_S1_S1_S1_S1_PdE13s_QuadToQuadD+496];
	fma.rn.f64 	%fd1937, %fd1936, %fd267, %fd1931;
	ld.shared.f64 	%fd1938, [%r12+7224];
	fma.rn.f64 	%fd1939, %fd300, %fd1938, %fd1933;
	ld.shared.f64 	%fd1940, [%r18+7560];
	fma.rn.f64 	%fd1941, %fd301, %fd1940, %fd1935;
	ld.shared.f64 	%fd1942, [_ZZ32massMatrixMultiplyConstantKernelILi12ELi15ELi1EEvidPKdS1_S1_S1_S1_S1_S1_PdE13s_QuadToQuadD+504];
	fma.rn.f64 	%fd1943, %fd1942, %fd268, %fd1937;
	ld.shared.f64 	%fd1944, [%r12+7232];
	fma.rn.f64 	%fd1945, %fd302, %fd1944, %fd1939;
	ld.shared.f64 	%fd1946, [%r18+7680];
	fma.rn.f64 	%fd1947, %fd303, %fd1946, %fd1941;
	ld.shared.f64 	%fd1948, [_ZZ32massMatrixMultiplyConstantKernelILi12ELi15ELi1EEvidPKdS1_S1_S1_S1_S1_S1_PdE13s_QuadToQuadD+512];
	fma.rn.f64 	%fd1949, %fd1948, %fd269, %fd1943;
	ld.shared.f64 	%fd1950, [%r12+7240];
	fma.rn.f64 	%fd1951, %fd304, %fd1950, %fd1945;
	ld.shared.f64 	%fd1952, [%r18+7800];
	fma.rn.f64 	%fd1953, %fd305, %fd1952, %fd1947;
	ld.shared.f64 	%fd1954, [_ZZ32massMatrixMultiplyConstantKernelILi12ELi15ELi1EEvidPKdS1_S1_S1_S1_S1_S1_PdE13s_QuadToQuadD+520];
	fma.rn.f64 	%fd1955, %fd1954, %fd270, %fd1949;
	ld.shared.f64 	%fd1956, [%r12+7248];
	fma.rn.f64 	%fd1957, %fd306, %fd1956, %fd1951;
	ld.shared.f64 	%fd1958, [%r18+7920];
	fma.rn.f64 	%fd1959, %fd307, %fd1958, %fd1953;
	ld.shared.f64 	%fd1960, [_ZZ32massMatrixMultiplyConstantKernelILi12ELi15ELi1EEvidPKdS1_S1_S1_S1_S1_S1_PdE13s_QuadToQuadD+528];
	fma.rn.f64 	%fd1961, %fd1960, %fd271, %fd1955;
	ld.shared.f64 	%fd1962, [%r12+7256];
	fma.rn.f64 	%fd1963, %fd308, %fd1962, %fd1957;
	ld.shared.f64 	%fd1964, [%r18+8040];
	fma.rn.f64 	%fd1965, %fd309, %fd1964, %fd1959;
	ld.shared.f64 	%fd1966, [_ZZ32massMatrixMultiplyConstantKernelILi12ELi15ELi1EEvidPKdS1_S1_S1_S1_S1_S1_PdE13s_QuadToQuadD+536];
	fma.rn.f64 	%fd1967, %fd1966, %fd272, %fd1961;
	ld.shared.f64 	%fd1968, [%r12+7264];
	fma.rn.f64 	%fd1969, %fd310, %fd1968, %fd1963;
	ld.shared.f64 	%fd1970, [%r18+8160];
	fma.rn.f64 	%fd1971, %fd311, %fd1970, %fd1965;
	ld.shared.f64 	%fd1972, [_ZZ32massMatrixMultiplyConstantKernelILi12ELi15ELi1EEvidPKdS1_S1_S1_S1_S1_S1_PdE13s_QuadToQuadD+544];
	fma.rn.f64 	%fd1973, %fd1972, %fd273, %fd1967;
	ld.shared.f64 	%fd1974, [%r12+7272];
	fma.rn.f64 	%fd1975, %fd312, %fd1974, %fd1969;
	ld.shared.f64 	%fd1976, [%r18+8280];
	fma.rn.f64 	%fd1977, %fd313, %fd1976, %fd1971;
	ld.shared.f64 	%fd1978, [_ZZ32massMatrixMultiplyConstantKernelILi12ELi15ELi1EEvidPKdS1_S1_S1_S1_S1_S1_PdE13s_QuadToQuadD+552];
	fma.rn.f64 	%fd1979, %fd1978, %fd274, %fd1973;
	ld.shared.f64 	%fd1980, [%r12+7280];
	fma.rn.f64 	%fd1981, %fd314, %fd1980, %fd1975;
	ld.shared.f64 	%fd1982, [%r18+8400];
	fma.rn.f64 	%fd1983, %fd315, %fd1982, %fd1977;
	ld.shared.f64 	%fd1984, [_ZZ32massMatrixMultiplyConstantKernelILi12ELi15ELi1EEvidPKdS1_S1_S1_S1_S1_S1_PdE13s_QuadToQuadD+560];
	fma.rn.f64 	%fd1985, %fd1984, %fd275, %fd1979;
	ld.shared.f64 	%fd1986, [%r12+7288];
	fma.rn.f64 	%fd1987, %fd316, %fd1986, %fd1981;
	ld.shared.f64 	%fd1988, [%r18+8520];
	fma.rn.f64 	%fd1989, %fd317, %fd1988, %fd1983;
	ld.shared.f64 	%fd1990, [_ZZ32massMatrixMultiplyConstantKernelILi12ELi15ELi1EEvidPKdS1_S1_S1_S1_S1_S1_PdE13s_QuadToQuadD+568];
	fma.rn.f64 	%fd1991, %fd1990, %fd276, %fd1985;
	ld.shared.f64 	%fd1992, [%r12+7296];
	fma.rn.f64 	%fd1993, %fd318, %fd1992, %fd1987;
	ld.shared.f64 	%fd1994, [%r18+8640];
	fma.rn.f64 	%fd1995, %fd319, %fd1994, %fd1989;
	ld.shared.f64 	%fd1996, [_ZZ32massMatrixMultiplyConstantKernelILi12ELi15ELi1EEvidPKdS1_S1_S1_S1_S1_S1_PdE13s_QuadToQuadD+576];
	fma.rn.f64 	%fd1997, %fd1996, %fd277, %fd1991;
	ld.shared.f64 	%fd1998, [%r12+7304];
	fma.rn.f64 	%fd1999, %fd320, %fd1998, %fd1993;
	ld.shared.f64 	%fd2000, [%r18+8760];
	fma.rn.f64 	%fd2001, %fd321, %fd2000, %fd1995;
	ld.shared.f64 	%fd2002, [_ZZ32massMatrixMultiplyConstantKernelILi12ELi15ELi1EEvidPKdS1_S1_S1_S1_S1_S1_PdE13s_QuadToQuadD+584];
	fma.rn.f64 	%fd2003, %fd2002, %fd278, %fd1997;
	ld.shared.f64 	%fd2004, [%r12+7312];
	fma.rn.f64 	%fd2005, %fd322, %fd2004, %fd1999;
	ld.shared.f64 	%fd2006, [%r18+8880];
	fma.rn.f64 	%fd2007, %fd323, %fd2006, %fd2001;
	ld.shared.f64 	%fd2008, [_ZZ32massMatrixMultiplyConstantKernelILi12ELi15ELi1EEvidPKdS1_S1_S1_S1_S1_S1_PdE13s_QuadToQuadD+592];
	fma.rn.f64 	%fd2009, %fd2008, %fd279, %fd2003;
	bar.sync 	0;
	mul.f64 	%fd2010, %fd4286, %fd2007;
	fma.rn.f64 	%fd2011, %fd4285, %fd2005, %fd2010;
	fma.rn.f64 	%fd2012, %fd4287, %fd2009, %fd2011;
	st.shared.f64 	[%r15], %fd2012;
	mul.f64 	%fd2013, %fd4288, %fd2007;
	fma.rn.f64 	%fd2014, %fd4286, %fd2005, %fd2013;
	fma.rn.f64 	%fd2015, %fd4289, %fd2009, %fd2014;
	st.shared.f64 	[%r16], %fd2015;
	mul.f64 	%fd2016, %fd4289, %fd2007;
	fma.rn.f64 	%fd2017, %fd4287, %fd2005, %fd2016;
	fma.rn.f64 	%fd2018, %fd4290, %fd2009, %fd2017;
	mul.f64 	%fd2019, %fd4162, %fd4291;
	bar.sync 	0;
	ld.shared.f64 	%fd2020, [%r14];
	mul.f64 	%fd2021, %fd324, %fd2020;
	fma.rn.f64 	%fd2022, %fd2019, %fd269, %fd2021;
	ld.shared.f64 	%fd2023, [%r17];
	fma.rn.f64 	%fd2024, %fd325, %fd2023, %fd2022;
	fma.rn.f64 	%fd470, %fd2018, %fd1924, %fd441;
	ld.shared.f64 	%fd2025, [%r14+8];
	fma.rn.f64 	%fd2026, %fd326, %fd2025, %fd2024;
	ld.shared.f64 	%fd2027, [%r17+120];
	fma.rn.f64 	%fd2028, %fd327, %fd2027, %fd2026;
	fma.rn.f64 	%fd471, %fd2018, %fd1930, %fd442;
	ld.shared.f64 	%fd2029, [%r14+16];
	fma.rn.f64 	%fd2030, %fd329, %fd2029, %fd2028;
	ld.shared.f64 	%fd2031, [%r17+240];
	fma.rn.f64 	%fd2032, %fd330, %fd2031, %fd2030;
	fma.rn.f64 	%fd472, %fd2018, %fd1936, %fd443;
	ld.shared.f64 	%fd2033, [%r14+24];
	fma.rn.f64 	%fd2034, %fd332, %fd2033, %fd2032;
	ld.shared.f64 	%fd2035, [%r17+360];
	fma.rn.f64 	%fd2036, %fd333, %fd2035, %fd2034;
	fma.rn.f64 	%fd473, %fd2018, %fd1942, %fd455;
	ld.shared.f64 	%fd2037, [%r14+32];
	fma.rn.f64 	%fd2038, %fd335, %fd2037, %fd2036;
	ld.shared.f64 	%fd2039, [%r17+480];
	fma.rn.f64 	%fd2040, %fd336, %fd2039, %fd2038;
	fma.rn.f64 	%fd2041, %fd2018, %fd1948, %fd444;
	ld.shared.f64 	%fd2042, [%r14+40];
	fma.rn.f64 	%fd2043, %fd338, %fd2042, %fd2040;
	ld.shared.f64 	%fd2044, [%r17+600];
	fma.rn.f64 	%fd2045, %fd339, %fd2044, %fd2043;
	fma.rn.f64 	%fd474, %fd2018, %fd1954, %fd445;
	ld.shared.f64 	%fd2046, [%r14+48];
	fma.rn.f64 	%fd2047, %fd341, %fd2046, %fd2045;
	ld.shared.f64 	%fd2048, [%r17+720];
	fma.rn.f64 	%fd2049, %fd342, %fd2048, %fd2047;
	fma.rn.f64 	%fd475, %fd2018, %fd1960, %fd446;
	ld.shared.f64 	%fd2050, [%r14+56];
	fma.rn.f64 	%fd2051, %fd344, %fd2050, %fd2049;
	ld.shared.f64 	%fd2052, [%r17+840];
	fma.rn.f64 	%fd2053, %fd345, %fd2052, %fd2051;
	fma.rn.f64 	%fd476, %fd2018, %fd1966, %fd447;
	ld.shared.f64 	%fd2054, [%r14+64];
	fma.rn.f64 	%fd2055, %fd347, %fd2054, %fd2053;
	ld.shared.f64 	%fd2056, [%r17+960];
	fma.rn.f64 	%fd2057, %fd348, %fd2056, %fd2055;
	fma.rn.f64 	%fd477, %fd2018, %fd1972, %fd448;
	ld.shared.f64 	%fd2058, [%r14+72];
	fma.rn.f64 	%fd2059, %fd350, %fd2058, %fd2057;
	ld.shared.f64 	%fd2060, [%r17+1080];
	fma.rn.f64 	%fd2061, %fd351, %fd2060, %fd2059;
	fma.rn.f64 	%fd478, %fd2018, %fd1978, %fd449;
	ld.shared.f64 	%fd2062, [%r14+80];
	fma.rn.f64 	%fd2063, %fd353, %fd2062, %fd2061;
	ld.shared.f64 	%fd2064, [%r17+1200];
	fma.rn.f64 	%fd2065, %fd354, %fd2064, %fd2063;
	fma.rn.f64 	%fd479, %fd2018, %fd1984, %fd450;
	ld.shared.f64 	%fd2066, [%r14+88];
	fma.rn.f64 	%fd2067, %fd356, %fd2066, %fd2065;
	ld.shared.f64 	%fd2068, [%r17+1320];
	fma.rn.f64 	%fd2069, %fd357, %fd2068, %fd2067;
	fma.rn.f64 	%fd480, %fd2018, %fd1990, %fd451;
	ld.shared.f64 	%fd2070, [%r14+96];
	fma.rn.f64 	%fd2071, %fd359, %fd2070, %fd2069;
	ld.shared.f64 	%fd2072, [%r17+1440];
	fma.rn.f64 	%fd2073, %fd360, %fd2072, %fd2071;
	fma.rn.f64 	%fd481, %fd2018, %fd1996, %fd452;
	ld.shared.f64 	%fd2074, [%r14+104];
	fma.rn.f64 	%fd2075, %fd362, %fd2074, %fd2073;
	ld.shared.f64 	%fd2076, [%r17+1560];
	fma.rn.f64 	%fd2077, %fd363, %fd2076, %fd2075;
	fma.rn.f64 	%fd482, %fd2018, %fd2002, %fd453;
	ld.shared.f64 	%fd2078, [%r14+112];
	fma.rn.f64 	%fd2079, %fd365, %fd2078, %fd2077;
	ld.shared.f64 	%fd2080, [%r17+1680];
	fma.rn.f64 	%fd2081, %fd366, %fd2080, %fd2079;
	fma.rn.f64 	%fd483, %fd2018, %fd2008, %fd454;
	add.f64 	%fd484, %fd2081, %fd2041;
	mov.f64 	%fd4292, 0d0000000000000000;
	mov.f64 	%fd4293, %fd4292;
	mov.f64 	%fd4294, %fd4292;
	mov.f64 	%fd4295, %fd4292;
	mov.f64 	%fd4296, %fd4292;
	mov.f64 	%fd4297, %fd4292;
	mov.f64 	%fd4298, %fd4292;
	@%p12 bra 	$L__BB54_19;
	ld.param.u64 	%rd64, [_Z32massMatrixMultiplyConstantKernelILi12ELi15ELi1EEvidPKdS1_S1_S1_S1_S1_S1_Pd_param_2];
	cvta.to.global.u64 	%rd26, %rd64;
	mov.u32 	%r86, %ctaid.x;
	mov.u32 	%r87, %tid.y;
	add.s32 	%r88, %r86, %r87;
	mov.u32 	%r89, %tid.x;
	mad.lo.s32 	%r90, %r88, 23625, %r89;
	mul.wide.s32 	%rd27, %r90, 8;
	add.s64 	%rd28, %rd26, %rd27;
	ld.global.nc.f64 	%fd4292, [%rd28+9000];
	ld.global.nc.f64 	%fd4293, [%rd28+36000];
	ld.global.nc.f64 	%fd4294, [%rd28+63000];
	ld.global.nc.f64 	%fd4295, [%rd28+90000];
	ld.global.nc.f64 	%fd4296, [%rd28+117000];
	ld.global.nc.f64 	%fd4297, [%rd28+144000];
	ld.global.nc.f64 	%fd4298, [%rd28+171000];
$L__BB54_19:
	ld.param.f64 	%fd4163, [_Z32massMatrixMultiplyConstantKernelILi12ELi15ELi1EEvidPKdS1_S1_S1_S1_S1_S1_Pd_param_1];
	ld.param.u32 	%r175, [_Z32massMatrixMultiplyConstantKernelILi12ELi15ELi1EEvidPKdS1_S1_S1_S1_S1_S1_Pd_param_0];
	mov.u32 	%r91, %ctaid.x;
	mov.u32 	%r92, %tid.y;
	add.s32 	%r93, %r91, %r92;
	setp.ge.s32 	%p13, %r93, %r175;
	ld.shared.f64 	%fd2083, [%r12+9000];
	fma.rn.f64 	%fd2084, %fd294, %fd2083, 0d0000000000000000;
	ld.shared.f64 	%fd2085, [%r18+9000];
	fma.rn.f64 	%fd2086, %fd295, %fd2085, 0d0000000000000000;
	ld.shared.f64 	%fd2087, [_ZZ32massMatrixMultiplyConstantKernelILi12ELi15ELi1EEvidPKdS1_S1_S1_S1_S1_S1_PdE13s_QuadToQuadD+600];
	fma.rn.f64 	%fd2088, %fd2087, %fd265, 0d0000000000000000;
	ld.shared.f64 	%fd2089, [%r12+9008];
	fma.rn.f64 	%fd2090, %fd296, %fd2089, %fd2084;
	ld.shared.f64 	%fd2091, [%r18+9120];
	fma.rn.f64 	%fd2092, %fd297, %fd2091, %fd2086;
	ld.shared.f64 	%fd2093, [_ZZ32massMatrixMultiplyConstantKernelILi12ELi15ELi1EEvidPKdS1_S1_S1_S1_S1_S1_PdE13s_QuadToQuadD+608];
	fma.rn.f64 	%fd2094, %fd2093, %fd266, %fd2088;
	ld.shared.f64 	%fd2095, [%r12+9016];
	fma.rn.f64 	%fd2096, %fd298, %fd2095, %fd2090;
	ld.shared.f64 	%fd2097, [%r18+9240];
	fma.rn.f64 	%fd2098, %fd299, %fd2097, %fd2092;
	ld.shared.f64 	%fd2099, [_ZZ32massMatrixMultiplyConstantKernelILi12ELi15ELi1EEvidPKdS1_S1_S1_S1_S1_S1_PdE13s_QuadToQuadD+616];
	fma.rn.f64 	%fd2100, %fd2099, %fd267, %fd2094;
	ld.shared.f64 	%fd2101, [%r12+9024];
	fma.rn.f64 	%fd2102, %fd300, %fd2101, %fd2096;
	ld.shared.f64 	%fd2103, [%r18+9360];
	fma.rn.f64 	%fd2104, %fd301, %fd2103, %fd2098;
	ld.shared.f64 	%fd2105, [_ZZ32massMatrixMultiplyConstantKernelILi12ELi15ELi1EEvidPKdS1_S1_S1_S1_S1_S1_PdE13s_QuadToQuadD+624];
	fma.rn.f64 	%fd2106, %fd2105, %fd268, %fd2100;
	ld.shared.f64 	%fd2107, [%r12+9032];
	fma.rn.f64 	%fd2108, %fd302, %fd2107, %fd2102;
	ld.shared.f64 	%fd2109, [%r18+9480];
	fma.rn.f64 	%fd2110, %fd303, %fd2109, %fd2104;
	ld.shared.f64 	%fd2111, [_ZZ32massMatrixMultiplyConstantKernelILi12ELi15ELi1EEvidPKdS1_S1_S1_S1_S1_S1_PdE13s_QuadToQuadD+632];
	fma.rn.f64 	%fd2112, %fd2111, %fd269, %fd2106;
	ld.shared.f64 	%fd2113, [%r12+9040];
	fma.rn.f64 	%fd2114, %fd304, %fd2113, %fd2108;
	ld.shared.f64 	%fd2115, [%r18+9600];
	fma.rn.f64 	%fd2116, %fd305, %fd2115, %fd2110;
	ld.shared.f64 	%fd2117, [_ZZ32massMatrixMultiplyConstantKernelILi12ELi15ELi1EEvidPKdS1_S1_S1_S1_S1_S1_PdE13s_QuadToQuadD+640];
	fma.rn.f64 	%fd2118, %fd2117, %fd270, %fd2112;
	ld.shared.f64 	%fd2119, [%r12+9048];
	fma.rn.f64 	%fd2120, %fd306, %fd2119, %fd2114;
	ld.shared.f64 	%fd2121, [%r18+9720];
	fma.rn.f64 	%fd2122, %fd307, %fd2121, %fd2116;
	ld.shared.f64 	%fd2123, [_ZZ32massMatrixMultiplyConstantKernelILi12ELi15ELi1EEvidPKdS1_S1_S1_S1_S1_S1_PdE13s_QuadToQuadD+648];
	fma.rn.f64 	%fd2124, %fd2123, %fd271, %fd2118;
	ld.shared.f64 	%fd2125, [%r12+9056];
	fma.rn.f64 	%fd2126, %fd308, %fd2125, %fd2120;
	ld.shared.f64 	%fd2127, [%r18+9840];
	fma.rn.f64 	%fd2128, %fd309, %fd2127, %fd2122;
	ld.shared.f64 	%fd2129, [_ZZ32massMatrixMultiplyConstantKernelILi12ELi15ELi1EEvidPKdS1_S1_S1_S1_S1_S1_PdE13s_QuadToQuadD+656];
	fma.rn.f64 	%fd2130, %fd2129, %fd272, %fd2124;
	ld.shared.f64 	%fd2131, [%r12+9064];
	fma.rn.f64 	%fd2132, %fd310, %fd2131, %fd2126;
	ld.shared.f64 	%fd2133, [%r18+9960];
	fma.rn.f64 	%fd2134, %fd311, %fd2133, %fd2128;
	ld.shared.f64 	%fd2135, [_ZZ32massMatrixMultiplyConstantKernelILi12ELi15ELi1EEvidPKdS1_S1_S1_S1_S1_S1_PdE13s_QuadToQuadD+664];
	fma.rn.f64 	%fd2136, %fd2135, %fd273, %fd2130;
	ld.shared.f64 	%fd2137, [%r12+9072];
	fma.rn.f64 	%fd2138, %fd312, %fd2137, %fd2132;
	ld.shared.f64 	%fd2139, [%r18+10080];
	fma.rn.f64 	%fd2140, %fd313, %fd2139, %fd2134;
	ld.shared.f64 	%fd2141, [_ZZ32massMatrixMultiplyConstantKernelILi12ELi15ELi1EEvidPKdS1_S1_S1_S1_S1_S1_PdE13s_QuadToQuadD+672];
	fma.rn.f64 	%fd2142, %fd2141, %fd274, %fd2136;
	ld.shared.f64 	%fd2143, [%r12+9080];
	fma.rn.f64 	%fd2144, %fd314, %fd2143, %fd2138;
	ld.shared.f64 	%fd2145, [%r18+10200];
	fma.rn.f64 	%fd2146, %fd315, %fd2145, %fd2140;
	ld.shared.f64 	%fd2147, [_ZZ32massMatrixMultiplyConstantKernelILi12ELi15ELi1EEvidPKdS1_S1_S1_S1_S1_S1_PdE13s_QuadToQuadD+680];
	fma.rn.f64 	%fd2148, %fd2147, %fd275, %fd2142;
	ld.shared.f64 	%fd2149, [%r12+9088];
	fma.rn.f64 	%fd2150, %fd316, %fd2149, %fd2144;
	ld.shared.f64 	%fd2151, [%r18+10320];
	fma.rn.f64 	%fd2152, %fd317, %fd2151, %fd2146;
	ld.shared.f64 	%fd2153, [_ZZ32massMatrixMultiplyConstantKernelILi12ELi15ELi1EEvidPKdS1_S1_S1_S1_S1_S1_PdE13s_QuadToQuadD+688];
	fma.rn.f64 	%fd2154, %fd2153, %fd276, %fd2148;
	ld.shared.f64 	%fd2155, [%r12+9096];
	fma.rn.f64 	%fd2156, %fd318, %fd2155, %fd2150;
	ld.shared.f64 	%fd2157, [%r18+10440];
	fma.rn.f64 	%fd2158, %fd319, %fd2157, %fd2152;
	ld.shared.f64 	%fd2159, [_ZZ32massMatrixMultiplyConstantKernelILi12ELi15ELi1EEvidPKdS1_S1_S1_S1_S1_S1_PdE13s_QuadToQuadD+696];
	fma.rn.f64 	%fd2160, %fd2159, %fd277, %fd2154;
	ld.shared.f64 	%fd2161, [%r12+9104];
	fma.rn.f64 	%fd2162, %fd320, %fd2161, %fd2156;
	ld.shared.f64 	%fd2163, [%r18+10560];
	fma.rn.f64 	%fd2164, %fd321, %fd2163, %fd2158;
	ld.shared.f64 	%fd2165, [_ZZ32massMatrixMultiplyConstantKernelILi12ELi15ELi1EEvidPKdS1_S1_S1_S1_S1_S1_PdE13s_QuadToQuadD+704];
	fma.rn.f64 	%fd2166, %fd2165, %fd278, %fd2160;
	ld.shared.f64 	%fd2167, [%r12+9112];
	fma.rn.f64 	%fd2168, %fd322, %fd2167, %fd2162;
	ld.shared.f64 	%fd2169, [%r18+10680];
	fma.rn.f64 	%fd2170, %fd323, %fd2169, %fd2164;
	ld.shared.f64 	%fd2171, [_ZZ32massMatrixMultiplyConstantKernelILi12ELi15ELi1EEvidPKdS1_S1_S1_S1_S1_S1_PdE13s_QuadToQuadD+712];
	fma.rn.f64 	%fd2172, %fd2171, %fd279, %fd2166;
	bar.sync 	0;
	mul.f64 	%fd2173, %fd4293, %fd2170;
	fma.rn.f64 	%fd2174, %fd4292, %fd2168, %fd2173;
	fma.rn.f64 	%fd2175, %fd4294, %fd2172, %fd2174;
	st.shared.f64 	[%r15], %fd2175;
	mul.f64 	%fd2176, %fd4295, %fd2170;
	fma.rn.f64 	%fd2177, %fd4293, %fd2168, %fd2176;
	fma.rn.f64 	%fd2178, %fd4296, %fd2172, %fd2177;
	st.shared.f64 	[%r16], %fd2178;
	mul.f64 	%fd2179, %fd4296, %fd2170;
	fma.rn.f64 	%fd2180, %fd4294, %fd2168, %fd2179;
	fma.rn.f64 	%fd2181, %fd4297, %fd2172, %fd2180;
	mul.f64 	%fd2182, %fd4163, %fd4298;
	bar.sync 	0;
	ld.shared.f64 	%fd2183, [%r14];
	mul.f64 	%fd2184, %fd324, %fd2183;
	fma.rn.f64 	%fd2185, %fd2182, %fd270, %fd2184;
	ld.shared.f64 	%fd2186, [%r17];
	fma.rn.f64 	%fd2187, %fd325, %fd2186, %fd2185;
	fma.rn.f64 	%fd499, %fd2181, %fd2087, %fd470;
	ld.shared.f64 	%fd2188, [%r14+8];
	fma.rn.f64 	%fd2189, %fd326, %fd2188, %fd2187;
	ld.shared.f64 	%fd2190, [%r17+120];
	fma.rn.f64 	%fd2191, %fd327, %fd2190, %fd2189;
	fma.rn.f64 	%fd500, %fd2181, %fd2093, %fd471;
	ld.shared.f64 	%fd2192, [%r14+16];
	fma.rn.f64 	%fd2193, %fd329, %fd2192, %fd2191;
	ld.shared.f64 	%fd2194, [%r17+240];
	fma.rn.f64 	%fd2195, %fd330, %fd2194, %fd2193;
	fma.rn.f64 	%fd501, %fd2181, %fd2099, %fd472;
	ld.shared.f64 	%fd2196, [%r14+24];
	fma.rn.f64 	%fd2197, %fd332, %fd2196, %fd2195;
	ld.shared.f64 	%fd2198, [%r17+360];
	fma.rn.f64 	%fd2199, %fd333, %fd2198, %fd2197;
	fma.rn.f64 	%fd502, %fd2181, %fd2105, %fd473;
	ld.shared.f64 	%fd2200, [%r14+32];
	fma.rn.f64 	%fd2201, %fd335, %fd2200, %fd2199;
	ld.shared.f64 	%fd2202, [%r17+480];
	fma.rn.f64 	%fd2203, %fd336, %fd2202, %fd2201;
	fma.rn.f64 	%fd503, %fd2181, %fd2111, %fd484;
	ld.shared.f64 	%fd2204, [%r14+40];
	fma.rn.f64 	%fd2205, %fd338, %fd2204, %fd2203;
	ld.shared.f64 	%fd2206, [%r17+600];
	fma.rn.f64 	%fd2207, %fd339, %fd2206, %fd2205;
	fma.rn.f64 	%fd2208, %fd2181, %fd2117, %fd474;
	ld.shared.f64 	%fd2209, [%r14+48];
	fma.rn.f64 	%fd2210, %fd341, %fd2209, %fd2207;
	ld.shared.f64 	%fd2211, [%r17+720];
	fma.rn.f64 	%fd2212, %fd342, %fd2211, %fd2210;
	fma.rn.f64 	%fd504, %fd2181, %fd2123, %fd475;
	ld.shared.f64 	%fd2213, [%r14+56];
	fma.rn.f64 	%fd2214, %fd344, %fd2213, %fd2212;
	ld.shared.f64 	%fd2215, [%r17+840];
	fma.rn.f64 	%fd2216, %fd345, %fd2215, %fd2214;
	fma.rn.f64 	%fd505, %fd2181, %fd2129, %fd476;
	ld.shared.f64 	%fd2217, [%r14+64];
	fma.rn.f64 	%fd2218, %fd347, %fd2217, %fd2216;
	ld.shared.f64 	%fd2219, [%r17+960];
	fma.rn.f64 	%fd2220, %fd348, %fd2219, %fd2218;
	fma.rn.f64 	%fd506, %fd2181, %fd2135, %fd477;
	ld.shared.f64 	%fd2221, [%r14+72];
	fma.rn.f64 	%fd2222, %fd350, %fd2221, %fd2220;
	ld.shared.f64 	%fd2223, [%r17+1080];
	fma.rn.f64 	%fd2224, %fd351, %fd2223, %fd2222;
	fma.rn.f64 	%fd507, %fd2181, %fd2141, %fd478;
	ld.shared.f64 	%fd2225, [%r14+80];
	fma.rn.f64 	%fd2226, %fd353, %fd2225, %fd2224;
	ld.shared.f64 	%fd2227, [%r17+1200];
	fma.rn.f64 	%fd2228, %fd354, %fd2227, %fd2226;
	fma.rn.f64 	%fd508, %fd2181, %fd2147, %fd479;
	ld.shared.f64 	%fd2229, [%r14+88];
	fma.rn.f64 	%fd2230, %fd356, %fd2229, %fd2228;
	ld.shared.f64 	%fd2231, [%r17+1320];
	fma.rn.f64 	%fd2232, %fd357, %fd2231, %fd2230;
	fma.rn.f64 	%fd509, %fd2181, %fd2153, %fd480;
	ld.shared.f64 	%fd2233, [%r14+96];
	fma.rn.f64 	%fd2234, %fd359, %fd2233, %fd2232;
	ld.shared.f64 	%fd2235, [%r17+1440];
	fma.rn.f64 	%fd2236, %fd360, %fd2235, %fd2234;
	fma.rn.f64 	%fd510, %fd2181, %fd2159, %fd481;
	ld.shared.f64 	%fd2237, [%r14+104];
	fma.rn.f64 	%fd2238, %fd362, %fd2237, %fd2236;
	ld.shared.f64 	%fd2239, [%r17+1560];
	fma.rn.f64 	%fd2240, %fd363, %fd2239, %fd2238;
	fma.rn.f64 	%fd511, %fd2181, %fd2165, %fd482;
	ld.shared.f64 	%fd2241, [%r14+112];
	fma.rn.f64 	%fd2242, %fd365, %fd2241, %fd2240;
	ld.shared.f64 	%fd2243, [%r17+1680];
	fma.rn.f64 	%fd2244, %fd366, %fd2243, %fd2242;
	fma.rn.f64 	%fd512, %fd2181, %fd2171, %fd483;
	add.f64 	%fd513, %fd2244, %fd2208;
	mov.f64 	%fd4299, 0d0000000000000000;
	mov.f64 	%fd4300, %fd4299;
	mov.f64 	%fd4301, %fd4299;
	mov.f64 	%fd4302, %fd4299;
	mov.f64 	%fd4303, %fd4299;
	mov.f64 	%fd4304, %fd4299;
	mov.f64 	%fd4305, %fd4299;
	@%p13 bra 	$L__BB54_21;
	ld.param.u64 	%rd65, [_Z32massMatrixMultiplyConstantKernelILi12ELi15ELi1EEvidPKdS1_S1_S1_S1_S1_S1_Pd_param_2];
	cvta.to.global.u64 	%rd29, %rd65;
	mov.u32 	%r94, %ctaid.x;
	mov.u32 	%r95, %tid.y;
	add.s32 	%r96, %r94, %r95;
	mov.u32 	%r97, %tid.x;
	mad.lo.s32 	%r98, %r96, 23625, %r97;
	mul.wide.s32 	%rd30, %r98, 8;
	add.s64 	%rd31, %rd29, %rd30;
	ld.global.nc.f64 	%fd4299, [%rd31+10800];
	ld.global.nc.f64 	%fd4300, [%rd31+37800];
	ld.global.nc.f64 	%fd4301, [%rd31+64800];
	ld.global.nc.f64 	%fd4302, [%rd31+91800];
	ld.global.nc.f64 	%fd4303, [%rd31+118800];
	ld.global.nc.f64 	%fd4304, [%rd31+145800];
	ld.global.nc.f64 	%fd4305, [%rd31+172800];
$L__BB54_21:
	ld.param.f64 	%fd4164, [_Z32massMatrixMultiplyConstantKernelILi12ELi15ELi1EEvidPKdS1_S1_S1_S1_S1_S1_Pd_param_1];
	ld.param.u32 	%r176, [_Z32massMatrixMultiplyConstantKernelILi12ELi15ELi1EEvidPKdS1_S1_S1_S1_S1_S1_Pd_param_0];
	mov.u32 	%r99, %ctaid.x;
	mov.u32 	%r100, %tid.y;
	add.s32 	%r101, %r99, %r100;
	setp.ge.s32 	%p14, %r101, %r176;
	ld.shared.f64 	%fd2246, [%r12+10800];
	fma.rn.f64 	%fd2247, %fd294, %fd2246, 0d0000000000000000;
	ld.shared.f64 	%fd2248, [%r18+10800];
	fma.rn.f64 	%fd2249, %fd295, %fd2248, 0d0000000000000000;
	ld.shared.f64 	%fd2250, [_ZZ32massMatrixMultiplyConstantKernelILi12ELi15ELi1EEvidPKdS1_S1_S1_S1_S1_S1_PdE13s_QuadToQuadD+720];
	fma.rn.f64 	%fd2251, %fd2250, %fd265, 0d0000000000000000;
	ld.shared.f64 	%fd2252, [%r12+10808];
	fma.rn.f64 	%fd2253, %fd296, %fd2252, %fd2247;
	ld.shared.f64 	%fd2254, [%r18+10920];
	fma.rn.f64 	%fd2255, %fd297, %fd2254, %fd2249;
	ld.shared.f64 	%fd2256, [_ZZ32massMatrixMultiplyConstantKernelILi12ELi15ELi1EEvidPKdS1_S1_S1_S1_S1_S1_PdE13s_QuadToQuadD+728];
	fma.rn.f64 	%fd2257, %fd2256, %fd266, %fd2251;
	ld.shared.f64 	%fd2258, [%r12+10816];
	fma.rn.f64 	%fd2259, %fd298, %fd2258, %fd2253;
	ld.shared.f64 	%fd2260, [%r18+11040];
	fma.rn.f64 	%fd2261, %fd299, %fd2260, %fd2255;
	ld.shared.f64 	%fd2262, [_ZZ32massMatrixMultiplyConstantKernelILi12ELi15ELi1EEvidPKdS1_S1_S1_S1_S1_S1_PdE13s_QuadToQuadD+736];
	fma.rn.f64 	%fd2263, %fd2262, %fd267, %fd2257;
	ld.shared.f64 	%fd2264, [%r12+10824];
	fma.rn.f64 	%fd2265, %fd300, %fd2264, %fd2259;
	ld.shared.f64 	%fd2266, [%r18+11160];
	fma.rn.f64 	%fd2267, %fd301, %fd2266, %fd2261;
	ld.shared.f64 	%fd2268, [_ZZ32massMatrixMultiplyConstantKernelILi12ELi15ELi1EEvidPKdS1_S1_S1_S1_S1_S1_PdE13s_QuadToQuadD+744];
	fma.rn.f64 	%fd2269, %fd2268, %fd268, %fd2263;
	ld.shared.f64 	%fd2270, [%r12+10832];
	fma.rn.f64 	%fd2271, %fd302, %fd2270, %fd2265;
	ld.shared.f64 	%fd2272, [%r18+11280];
	fma.rn.f64 	%fd2273, %fd303, %fd2272, %fd2267;
	ld.shared.f64 	%fd2274, [_ZZ32massMatrixMultiplyConstantKernelILi12ELi15ELi1EEvidPKdS1_S1_S1_S1_S1_S1_PdE13s_QuadToQuadD+752];
	fma.rn.f64 	%fd2275, %fd2274, %fd269, %fd2269;
	ld.shared.f64 	%fd2276, [%r12+10840];
	fma.rn.f64 	%fd2277, %fd304, %fd2276, %fd2271;
	ld.shared.f64 	%fd2278, [%r18+11400];
	fma.rn.f64 	%fd2279, %fd305, %fd2278, %fd2273;
	ld.shared.f64 	%fd2280, [_ZZ32massMatrixMultiplyConstantKernelILi12ELi15ELi1EEvidPKdS1_S1_S1_S1_S1_S1_PdE13s_QuadToQuadD+760];
	fma.rn.f64 	%fd2281, %fd2280, %fd270, %fd2275;
	ld.shared.f64 	%fd2282, [%r12+10848];
	fma.rn.f64 	%fd2283, %fd306, %fd2282, %fd2277;
	ld.shared.f64 	%fd2284, [%r18+11520];
	fma.rn.f64 	%fd2285, %fd307, %fd2284, %fd2279;
	ld.shared.f64 	%fd2286, [_ZZ32massMatrixMultiplyConstantKernelILi12ELi15ELi1EEvidPKdS1_S1_S1_S1_S1_S1_PdE13s_QuadToQuadD+768];
	fma.rn.f64 	%fd2287, %fd2286, %fd271, %fd2281;
	ld.shared.f64 	%fd2288, [%r12+10856];
	fma.rn.f64 	%fd2289, %fd308, %fd2288, %fd2283;
	ld.shared.f64 	%fd2290, [%r18+11640];
	fma.rn.f64 	%fd2291, %fd309, %fd2290, %fd2285;
	ld.shared.f64 	%fd2292, [_ZZ32massMatrixMultiplyConstantKernelILi12ELi15ELi1EEvidPKdS1_S1_S1_S1_S1_S1_PdE13s_QuadToQuadD+776];
	fma.rn.f64 	%fd2293, %fd2292, %fd272, %fd2287;
	ld.shared.f64 	%fd2294, [%r12+10864];
	fma.rn.f64 	%fd2295, %fd310, %fd2294, %fd2289;
	ld.shared.f64 	%fd2296, [%r18+11760];
	fma.rn.f64 	%fd2297, %fd311, %fd2296, %fd2291;
	ld.shared.f64 	%fd2298, [_ZZ32massMatrixMultiplyConstantKernelILi12ELi15ELi1EEvidPKdS1_S1_S1_S1_S1_S1_PdE13s_QuadToQuadD+784];
	fma.rn.f64 	%fd2299, %fd2298, %fd273, %fd2293;
	ld.shared.f64 	%fd2300, [%r12+10872];
	fma.rn.f64 	%fd2301, %fd312, %fd2300, %fd2295;
	ld.shared.f64 	%fd2302, [%r18+11880];
	fma.rn.f64 	%fd2303, %fd313, %fd2302, %fd2297;
	ld.shared.f64 	%fd2304, [_ZZ32massMatrixMultiplyConstantKernelILi12ELi15ELi1EEvidPKdS1_S1_S1_S1_S1_S1_PdE13s_QuadToQuadD+792];
	fma.rn.f64 	%fd2305, %fd2304, %fd274, %fd2299;
	ld.shared.f64 	%fd2306, [%r12+10880];
	fma.rn.f64 	%fd2307, %fd314, %fd2306, %fd2301;
	ld.shared.f64 	%fd2308, [%r18+12000];
	fma.rn.f64 	%fd2309, %fd315, %fd2308, %fd2303;
	ld.shared.f64 	%fd2310, [_ZZ32massMatrixMultiplyConstantKernelILi12ELi15ELi1EEvidPKdS1_S1_S1_S1_S1_S1_PdE13s_QuadToQuadD+800];
	fma.rn.f64 	%fd2311, %fd2310, %fd275, %fd2305;
	ld.shared.f64 	%fd2312, [%r12+10888];
	fma.rn.f64 	%fd2313, %fd316, %fd2312, %fd2307;
	ld.shared.f64 	%fd2314, [%r18+12120];
	fma.rn.f64 	%fd2315, %fd317, %fd2314, %fd2309;
	ld.shared.f64 	%fd2316, [_ZZ32massMatrixMultiplyConstantKernelILi12ELi15ELi1EEvidPKdS1_S1_S1_S1_S1_S1_PdE13s_QuadToQuadD+808];
	fma.rn.f64 	%fd2317, %fd2316, %fd276, %fd2311;
	ld.shared.f64 	%fd2318, [%r12+10896];
	fma.rn.f64 	%fd2319, %fd318, %fd2318, %fd2313;
	ld.shared.f64 	%fd2320, [%r18+12240];
	fma.rn.f64 	%fd2321, %fd319, %fd2320, %fd2315;
	ld.shared.f64 	%fd2322, [_ZZ32massMatrixMultiplyConstantKernelILi12ELi15ELi1EEvidPKdS1_S1_S1_S1_S1_S1_PdE13s_QuadToQuadD+816];
	fma.rn.f64 	%fd2323, %fd2322, %fd277, %fd2317;
	ld.shared.f64 	%fd2324, [%r12+10904];
	fma.rn.f64 	%fd2325, %fd320, %fd2324, %fd2319;
	ld.shared.f64 	%fd2326, [%r18+12360];
	fma.rn.f64 	%fd2327, %fd321, %fd2326, %fd2321;
	ld.shared.f64 	%fd2328, [_ZZ32massMatrixMultiplyConstantKernelILi12ELi15ELi1EEvidPKdS1_S1_S1_S1_S1_S1_PdE13s_QuadToQuadD+824];
	fma.rn.f64 	%fd2329, %fd2328, %fd278, %fd2323;
	ld.shared.f64 	%fd2330, [%r12+10912];
	fma.rn.f64 	%fd2331, %fd322, %fd2330, %fd2325;
	ld.shared.f64 	%fd2332, [%r18+12480];
	fma.rn.f64 	%fd2333, %fd323, %fd2332, %fd2327;
	ld.shared.f64 	%fd2334, [_ZZ32massMatrixMultiplyConstantKernelILi12ELi15ELi1EEvidPKdS1_S1_S1_S1_S1_S1_PdE13s_QuadToQuadD+832];
	fma.rn.f64 	%fd2335, %fd2334, %fd279, %fd2329;
	bar.sync 	0;
	mul.f64 	%fd2336, %fd4300, %fd2333;
	fma.rn.f64 	%fd2337, %fd4299, %fd2331, %fd2336;
	fma.rn.f64 	%fd2338, %fd4301, %fd2335, %fd2337;
	st.shared.f64 	[%r15], %fd2338;
	mul.f64 	%fd2339, %fd4302, %fd2333;
	fma.rn.f64 	%fd2340, %fd4300, %fd2331, %fd2339;
	fma.rn.f64 	%fd2341, %fd4303, %fd2335, %fd2340;
	st.shared.f64 	[%r16], %fd2341;
	mul.f64 	%fd2342, %fd4303, %fd2333;
	fma.rn.f64 	%fd2343, %fd4301, %fd2331, %fd2342;
	fma.rn.f64 	%fd2344, %fd4304, %fd2335, %fd2343;
	mul.f64 	%fd2345, %fd4164, %fd4305;
	bar.sync 	0;
	ld.shared.f64 	%fd2346, [%r14];
	mul.f64 	%fd2347, %fd324, %fd2346;
	fma.rn.f64 	%fd2348, %fd2345, %fd271, %fd2347;
	ld.shared.f64 	%fd2349, [%r17];
	fma.rn.f64 	%fd2350, %fd325, %fd2349, %fd2348;
	fma.rn.f64 	%fd528, %fd2344, %fd2250, %fd499;
	ld.shared.f64 	%fd2351, [%r14+8];
	fma.rn.f64 	%fd2352, %fd326, %fd2351, %fd2350;
	ld.shared.f64 	%fd2353, [%r17+120];
	fma.rn.f64 	%fd2354, %fd327, %fd2353, %fd2352;
	fma.rn.f64 	%fd529, %fd2344, %fd2256, %fd500;
	ld.shared.f64 	%fd2355, [%r14+16];
	fma.rn.f64 	%fd2356, %fd329, %fd2355, %fd2354;
	ld.shared.f64 	%fd2357, [%r17+240];
	fma.rn.f64 	%fd2358, %fd330, %fd2357, %fd2356;
	fma.rn.f64 	%fd530, %fd2344, %fd2262, %fd501;
	ld.shared.f64 	%fd2359, [%r14+24];
	fma.rn.f64 	%fd2360, %fd332, %fd2359, %fd2358;
	ld.shared.f64 	%fd2361, [%r17+360];
	fma.rn.f64 	%fd2362, %fd333, %fd2361, %fd2360;
	fma.rn.f64 	%fd531, %fd2344, %fd2268, %fd502;
	ld.shared.f64 	%fd2363, [%r14+32];
	fma.rn.f64 	%fd2364, %fd335, %fd2363, %fd2362;
	ld.shared.f64 	%fd2365, [%r17+480];
	fma.rn.f64 	%fd2366, %fd336, %fd2365, %fd2364;
	fma.rn.f64 	%fd532, %fd2344, %fd2274, %fd503;
	ld.shared.f64 	%fd2367, [%r14+40];
	fma.rn.f64 	%fd2368, %fd338, %fd2367, %fd2366;
	ld.shared.f64 	%fd2369, [%r17+600];
	fma.rn.f64 	%fd2370, %fd339, %fd2369, %fd2368;
	fma.rn.f64 	%fd533, %fd2344, %fd2280, %fd513;
	ld.shared.f64 	%fd2371, [%r14+48];
	fma.rn.f64 	%fd2372, %fd341, %fd2371, %fd2370;
	ld.shared.f64 	%fd2373, [%r17+720];
	fma.rn.f64 	%fd2374, %fd342, %fd2373, %fd2372;
	fma.rn.f64 	%fd2375, %fd2344, %fd2286, %fd504;
	ld.shared.f64 	%fd2376, [%r14+56];
	fma.rn.f64 	%fd2377, %fd344, %fd2376, %fd2374;
	ld.shared.f64 	%fd2378, [%r17+840];
	fma.rn.f64 	%fd2379, %fd345, %fd2378, %fd2377;
	fma.rn.f64 	%fd534, %fd2344, %fd2292, %fd505;
	ld.shared.f64 	%fd2380, [%r14+64];
	fma.rn.f64 	%fd2381, %fd347, %fd2380, %fd2379;
	ld.shared.f64 	%fd2382, [%r17+960];
	fma.rn.f64 	%fd2383, %fd348, %fd2382, %fd2381;
	fma.rn.f64 	%fd535, %fd2344, %fd2298, %fd506;
	ld.shared.f64 	%fd2384, [%r14+72];
	fma.rn.f64 	%fd2385, %fd350, %fd2384, %fd2383;
	ld.shared.f64 	%fd2386, [%r17+1080];
	fma.rn.f64 	%fd2387, %fd351, %fd2386, %fd2385;
	fma.rn.f64 	%fd536, %fd2344, %fd2304, %fd507;
	ld.shared.f64 	%fd2388, [%r14+80];
	fma.rn.f64 	%fd2389, %fd353, %fd2388, %fd2387;
	ld.shared.f64 	%fd2390, [%r17+1200];
	fma.rn.f64 	%fd2391, %fd354, %fd2390, %fd2389;
	fma.rn.f64 	%fd537, %fd2344, %fd2310, %fd508;
	ld.shared.f64 	%fd2392, [%r14+88];
	fma.rn.f64 	%fd2393, %fd356, %fd2392, %fd2391;
	ld.shared.f64 	%fd2394, [%r17+1320];
	fma.rn.f64 	%fd2395, %fd357, %fd2394, %fd2393;
	fma.rn.f64 	%fd538, %fd2344, %fd2316, %fd509;
	ld.shared.f64 	%fd2396, [%r14+96];
	fma.rn.f64 	%fd2397, %fd359, %fd2396, %fd2395;
	ld.shared.f64 	%fd2398, [%r17+1440];
	fma.rn.f64 	%fd2399, %fd360, %fd2398, %fd2397;
	fma.rn.f64 	%fd539, %fd2344, %fd2322, %fd510;
	ld.shared.f64 	%fd2400, [%r14+104];
	fma.rn.f64 	%fd2401, %fd362, %fd2400, %fd2399;
	ld.shared.f64 	%fd2402, [%r17+1560];
	fma.rn.f64 	%fd2403, %fd363, %fd2402, %fd2401;
	fma.rn.f64 	%fd540, %fd2344, %fd2328, %fd511;
	ld.shared.f64 	%fd2404, [%r14+112];
	fma.rn.f64 	%fd2405, %fd365, %fd2404, %fd2403;
	ld.shared.f64 	%fd2406, [%r17+1680];
	fma.rn.f64 	%fd2407, %fd366, %fd2406, %fd2405;
	fma.rn.f64 	%fd541, %fd2344, %fd2334, %fd512;
	add.f64 	%fd542, %fd2407, %fd2375;
	mov.f64 	%fd4306, 0d0000000000000000;
	mov.f64 	%fd4307, %fd4306;
	mov.f64 	%fd4308, %fd4306;
	mov.f64 	%fd4309, %fd4306;
	mov.f64 	%fd4310, %fd4306;
	mov.f64 	%fd4311, %fd4306;
	mov.f64 	%fd4312, %fd4306;
	@%p14 bra 	$L__BB54_23;
	ld.param.u64 	%rd66, [_Z32massMatrixMultiplyConstantKernelILi12ELi15ELi1EEvidPKdS1_S1_S1_S1_S1_S1_Pd_param_2];
	cvta.to.global.u64 	%rd32, %rd66;
	mov.u32 	%r102, %ctaid.x;
	mov.u32 	%r103, %tid.y;
	add.s32 	%r104, %r102, %r103;
	mov.u32 	%r105, %tid.x;
	mad.lo.s32 	%r106, %r104, 23625, %r105;
	mul.wide.s32 	%rd33, %r106, 8;
	add.s64 	%rd34, %rd32, %rd33;
	ld.global.nc.f64 	%fd4306, [%rd34+12600];
	ld.global.nc.f64 	%fd4307, [%rd34+39600];
	ld.global.nc.f64 	%fd4308, [%rd34+66600];
	ld.global.nc.f64 	%fd4309, [%rd34+93600];
	ld.global.nc.f64 	%fd4310, [%rd34+120600];
	ld.global.nc.f64 	%fd4311, [%rd34+147600];
	ld.global.nc.f64 	%fd4312, [%rd34+174600];
$L__BB54_23:
	ld.param.f64 	%fd4165, [_Z32massMatrixMultiplyConstantKernelILi12ELi15ELi1EEvidPKdS1_S1_S1_S1_S1_S1_Pd_param_1];
	ld.param.u32 	%r177, [_Z32massMatrixMultiplyConstantKernelILi12ELi15ELi1EEvidPKdS1_S1_S1_S1_S1_S1_Pd_param_0];
	mov.u32 	%r107, %ctaid.x;
	mov.u32 	%r108, %tid.y;
	add.s32 	%r109, %r107, %r108;
	setp.ge.s32 	%p15, %r109, %r177;
	ld.shared.f64 	%fd2409, [%r12+12600];
	fma.rn.f64 	%fd2410, %fd294, %fd2409, 0d0000000000000000;
	ld.shared.f64 	%fd2411, [%r18+12600];
	fma.rn.f64 	%fd2412, %fd295, %fd2411, 0d0000000000000000;
	ld.shared.f64 	%fd2413, [_ZZ32massMatrixMultiplyConstantKernelILi12ELi15ELi1EEvidPKdS1_S1_S1_S1_S1_S1_PdE13s_QuadToQuadD+840];
	fma.rn.f64 	%fd2414, %fd2413, %fd265, 0d0000000000000000;
	ld.shared.f64 	%fd2415, [%r12+12608];
	fma.rn.f64 	%fd2416, %fd296, %fd2415, %fd2410;
	ld.shared.f64 	%fd2417, [%r18+12720];
	fma.rn.f64 	%fd2418, %fd297, %fd2417, %fd2412;
	ld.shared.f64 	%fd2419, [_ZZ32massMatrixMultiplyConstantKernelILi12ELi15ELi1EEvidPKdS1_S1_S1_S1_S1_S1_PdE13s_QuadToQuadD+848];
	fma.rn.f64 	%fd2420, %fd2419, %fd266, %fd2414;
	ld.shared.f64 	%fd2421, [%r12+12616];
	fma.rn.f64 	%fd2422, %fd298, %fd2421, %fd2416;
	ld.shared.f64 	%fd2423, [%r18+12840];
	fma.rn.f64 	%fd2424, %fd299, %fd2423, %fd2418;
	ld.shared.f64 	%fd2425, [_ZZ32massMatrixMultiplyConstantKernelILi12ELi15ELi1EEvidPKdS1_S1_S1_S1_S1_S1_PdE13s_QuadToQuadD+856];
	fma.rn.f64 	%fd2426, %fd2425, %fd267, %fd2420;
	ld.shared.f64 	%fd2427, [%r12+12624];
	fma.rn.f64 	%fd2428, %fd300, %fd2427, %fd2422;
	ld.shared.f64 	%fd2429, [%r18+12960];
	fma.rn.f64 	%fd2430, %fd301, %fd2429, %fd2424;
	ld.shared.f64 	%fd2431, [_ZZ32massMatrixMultiplyConstantKernelILi12ELi15ELi1EEvidPKdS1_S1_S1_S1_S1_S1_PdE13s_QuadToQuadD+864];
	fma.rn.f64 	%fd2432, %fd2431, %fd268, %fd2426;
	ld.shared.f64 	%fd2433, [%r12+12632];
	fma.rn.f64 	%fd2434, %fd302, %fd2433, %fd2428;
	ld.shared.f64 	%fd2435, [%r18+13080];
	fma.rn.f64 	%fd2436, %fd303, %fd2435, %fd2430;
	ld.shared.f64 	%fd2437, [_ZZ32massMatrixMultiplyConstantKernelILi12ELi15ELi1EEvidPKdS1_S1_S1_S1_S1_S1_PdE13s_QuadToQuadD+872];
	fma.rn.f64 	%fd2438, %fd2437, %fd269, %fd2432;
	ld.shared.f64 	%fd2439, [%r12+12640];
	fma.rn.f64 	%fd2440, %fd304, %fd2439, %fd2434;
	ld.shared.f64 	%fd2441, [%r18+13200];
	fma.rn.f64 	%fd2442, %fd305, %fd2441, %fd2436;
	ld.shared.f64 	%fd2443, [_ZZ32massMatrixMultiplyConstantKernelILi12ELi15ELi1EEvidPKdS1_S1_S1_S1_S1_S1_PdE13s_QuadToQuadD+880];
	fma.rn.f64 	%fd2444, %fd2443, %fd270, %fd2438;
	ld.shared.f64 	%fd2445, [%r12+12648];
	fma.rn.f64 	%fd2446, %fd306, %fd2445, %fd2440;
	ld.shared.f64 	%fd2447, [%r18+13320];
	fma.rn.f64 	%fd2448, %fd307, %fd2447, %fd2442;
	ld.shared.f64 	%fd2449, [_ZZ32massMatrixMultiplyConstantKernelILi12ELi15ELi1EEvidPKdS1_S1_S1_S1_S1_S1_PdE13s_QuadToQuadD+888];
	fma.rn.f64 	%fd2450, %fd2449, %fd271, %fd2444;
	ld.shared.f64 	%fd2451, [%r12+12656];
	fma.rn.f64 	%fd2452, %fd308, %fd2451, %fd2446;
	ld.shared.f64 	%fd2453, [%r18+13440];
	fma.rn.f64 	%fd2454, %fd309, %fd2453, %fd2448;
	ld.shared.f64 	%fd2455, [_ZZ32massMatrixMultiplyConstantKernelILi12ELi15ELi1EEvidPKdS1_S1_S1_S1_S1_S1_PdE13s_QuadToQuadD+896];
	fma.rn.f64 	%fd2456, %fd2455, %fd272, %fd2450;
	ld.shared.f64 	%fd2457, [%r12+12664];
	fma.rn.f64 	%fd2458, %fd310, %fd2457, %fd2452;
	ld.shared.f64 	%fd2459, [%r18+13560];
	fma.rn.f64 	%fd2460, %fd311, %fd2459, %fd2454;
	ld.shared.f64 	%fd2461, [_ZZ32massMatrixMultiplyConstantKernelILi12ELi15ELi1EEvidPKdS1_S1_S1_S1_S1_S1_PdE13s_QuadToQuadD+904];
	fma.rn.f64 	%fd2462, %fd2461, %fd273, %fd2456;
	ld.shared.f64 	%fd2463, [%r12+12672];
	fma.rn.f64 	%fd2464, %fd312, %fd2463, %fd2458;
	ld.shared.f64 	%fd2465, [%r18+13680];
	fma.rn.f64 	%fd2466, %fd313, %fd2465, %fd2460;
	ld.shared.f64 	%fd2467, [_ZZ32massMatrixMultiplyConstantKernelILi12ELi15ELi1EEvidPKdS1_S1_S1_S1_S1_S1_PdE13s_QuadToQuadD+912];
	fma.rn.f64 	%fd2468, %fd2467, %fd274, %fd2462;
	ld.shared.f64 	%fd2469, [%r12+12680];
	fma.rn.f64 	%fd2470, %fd314, %fd2469, %fd2464;
	ld.shared.f64 	%fd2471, [%r18+13800];
	fma.rn.f64 	%fd2472, %fd315, %fd2471, %fd2466;
	ld.shared.f64 	%fd2473, [_ZZ32massMatrixMultiplyConstantKernelILi12ELi15ELi1EEvidPKdS1_S1_S1_S1_S1_S1_PdE13s_QuadToQuadD+920];
	fma.rn.f64 	%fd2474, %fd2473, %fd275, %fd2468;
	ld.shared.f64 	%fd2475, [%r12+12688];
	fma.rn.f64 	%fd2476, %fd316, %fd2475, %fd2470;
	ld.shared.f64 	%fd2477, [%r18+13920];
	fma.rn.f64 	%fd2478, %fd317, %fd2477, %fd2472;
	ld.shared.f64 	%fd2479, [_ZZ32massMatrixMultiplyConstantKernelILi12ELi15ELi1EEvidPKdS1_S1_S1_S1_S1_S1_PdE13s_QuadToQuadD+928];
	fma.rn.f64 	%fd2480, %fd2479, %fd276, %fd2474;
	ld.shared.f64 	%fd2481, [%r12+12696];
	fma.rn.f64 	%fd2482, %fd318, %fd2481, %fd2476;
	ld.shared.f64 	%fd2483, [%r18+14040];
	fma.rn.f64 	%fd2484, %fd319, %fd2483, %fd2478;
	ld.shared.f64 	%fd2485, [_ZZ32massMatrixMultiplyConstantKernelILi12ELi15ELi1EEvidPKdS1_S1_S1_S1_S1_S1_PdE13s_QuadToQuadD+936];
	fma.rn.f64 	%fd2486, %fd2485, %fd277, %fd2480;
	ld.shared.f64 	%fd2487, [%r12+12704];
	fma.rn.f64 	%fd2488, %fd320, %fd2487, %fd2482;
	ld.shared.f64 	%fd2489, [%r18+14160];
	fma.rn.f64 	%fd2490, %fd321, %fd2489, %fd2484;
	ld.shared.f64 	%fd2491, [_ZZ32massMatrixMultiplyConstantKernelILi12ELi15ELi1EEvidPKdS1_S1_S1_S1_S1_S1_PdE13s_QuadToQuadD+944];
	fma.rn.f64 	%fd2492, %fd2491, %fd278, %fd2486;
	ld.shared.f64 	%fd2493, [%r12+12712];
	fma.rn.f64 	%fd2494, %fd322, %fd2493, %fd2488;
	ld.shared.f64 	%fd2495, [%r18+14280];
	fma.rn.f64 	%fd2496, %fd323, %fd2495, %fd2490;
	ld.shared.f64 	%fd2497, [_ZZ32massMatrixMultiplyConstantKernelILi12ELi15ELi1EEvidPKdS1_S1_S1_S1_S1_S1_PdE13s_QuadToQuadD+952];
	fma.rn.f64 	%fd2498, %fd2497, %fd279, %fd2492;
	bar.sync 	0;
	mul.f64 	%fd2499, %fd4307, %fd2496;
	fma.rn.f64 	%fd2500, %fd4306, %fd2494, %fd2499;
	fma.rn.f64 	%fd2501, %fd4308, %fd2498, %fd2500;
	st.shared.f64 	[%r15], %fd2501;
	mul.f64 	%fd2502, %fd4309, %fd2496;
	fma.rn.f64 	%fd2503, %fd4307, %fd2494, %fd2502;
	fma.rn.f64 	%fd2504, %fd4310, %fd2498, %fd2503;
	st.shared.f64 	[%r16], %fd2504;
	mul.f64 	%fd2505, %fd4310, %fd2496;
	fma.rn.f64 	%fd2506, %fd4308, %fd2494, %fd2505;
	fma.rn.f64 	%fd2507, %fd4311, %fd2498, %fd2506;
	mul.f64 	%fd2508, %fd4165, %fd4312;
	bar.sync 	0;
	ld.shared.f64 	%fd2509, [%r14];
	mul.f64 	%fd2510, %fd324, %fd2509;
	fma.rn.f64 	%fd2511, %fd2508, %fd272, %fd2510;
	ld.shared.f64 	%fd2512, [%r17];
	fma.rn.f64 	%fd2513, %fd325, %fd2512, %fd2511;
	fma.rn.f64 	%fd557, %fd2507, %fd2413, %fd528;
	ld.shared.f64 	%fd2514, [%r14+8];
	fma.rn.f64 	%fd2515, %fd326, %fd2514, %fd2513;
	ld.shared.f64 	%fd2516, [%r17+120];
	fma.rn.f64 	%fd2517, %fd327, %fd2516, %fd2515;
	fma.rn.f64 	%fd558, %fd2507, %fd2419, %fd529;
	ld.shared.f64 	%fd2518, [%r14+16];
	fma.rn.f64 	%fd2519, %fd329, %fd2518, %fd2517;
	ld.shared.f64 	%fd2520, [%r17+240];
	fma.rn.f64 	%fd2521, %fd330, %fd2520, %fd2519;
	fma.rn.f64 	%fd559, %fd2507, %fd2425, %fd530;
	ld.shared.f64 	%fd2522, [%r14+24];
	fma.rn.f64 	%fd2523, %fd332, %fd2522, %fd2521;
	ld.shared.f64 	%fd2524, [%r17+360];
	fma.rn.f64 	%fd2525, %fd333, %fd2524, %fd2523;
	fma.rn.f64 	%fd560, %fd2507, %fd2431, %fd531;
	ld.shared.f64 	%fd2526, [%r14+32];
	fma.rn.f64 	%fd2527, %fd335, %fd2526, %fd2525;
	ld.shared.f64 	%fd2528, [%r17+480];
	fma.rn.f64 	%fd2529, %fd336, %fd2528, %fd2527;
	fma.rn.f64 	%fd561, %fd2507, %fd2437, %fd532;
	ld.shared.f64 	%fd2530, [%r14+40];
	fma.rn.f64 	%fd2531, %fd338, %fd2530, %fd2529;
	ld.shared.f64 	%fd2532, [%r17+600];
	fma.rn.f64 	%fd2533, %fd339, %fd2532, %fd2531;
	fma.rn.f64 	%fd562, %fd2507, %fd2443, %fd533;
	ld.shared.f64 	%fd2534, [%r14+48];
	fma.rn.f64 	%fd2535, %fd341, %fd2534, %fd2533;
	ld.shared.f64 	%fd2536, [%r17+720];
	fma.rn.f64 	%fd2537, %fd342, %fd2536, %fd2535;
	fma.rn.f64 	%fd563, %fd2507, %fd2449, %fd542;
	ld.shared.f64 	%fd2538, [%r14+56];
	fma.rn.f64 	%fd2539, %fd344, %fd2538, %fd2537;
	ld.shared.f64 	%fd2540, [%r17+840];
	fma.rn.f64 	%fd2541, %fd345, %fd2540, %fd2539;
	fma.rn.f64 	%fd2542, %fd2507, %fd2455, %fd534;
	ld.shared.f64 	%fd2543, [%r14+64];
	fma.rn.f64 	%fd2544, %fd347, %fd2543, %fd2541;
	ld.shared.f64 	%fd2545, [%r17+960];
	fma.rn.f64 	%fd2546, %fd348, %fd2545, %fd2544;
	fma.rn.f64 	%fd564, %fd2507, %fd2461, %fd535;
	ld.shared.f64 	%fd2547, [%r14+72];
	fma.rn.f64 	%fd2548, %fd350, %fd2547, %fd2546;
	ld.shared.f64 	%fd2549, [%r17+1080];
	fma.rn.f64 	%fd2550, %fd351, %fd2549, %fd2548;
	fma.rn.f64 	%fd565, %fd2507, %fd2467, %fd536;
	ld.shared.f64 	%fd2551, [%r14+80];
	fma.rn.f64 	%fd2552, %fd353, %fd2551, %fd2550;
	ld.shared.f64 	%fd2553, [%r17+1200];
	fma.rn.f64 	%fd2554, %fd354, %fd2553, %fd2552;
	fma.rn.f64 	%fd566, %fd2507, %fd2473, %fd537;
	ld.shared.f64 	%fd2555, [%r14+88];
	fma.rn.f64 	%fd2556, %fd356, %fd2555, %fd2554;
	ld.shared.f64 	%fd2557, [%r17+1320];
	fma.rn.f64 	%fd2558, %fd357, %fd2557, %fd2556;
	fma.rn.f64 	%fd567, %fd2507, %fd2479, %fd538;
	ld.shared.f64 	%fd2559, [%r14+96];
	fma.rn.f64 	%fd2560, %fd359, %fd2559, %fd2558;
	ld.shared.f64 	%fd2561, [%r17+1440];
	fma.rn.f64 	%fd2562, %fd360, %fd2561, %fd2560;
	fma.rn.f64 	%fd568, %fd2507, %fd2485, %fd539;
	ld.shared.f64 	%fd2563, [%r14+104];
	fma.rn.f64 	%fd2564, %fd362, %fd2563, %fd2562;
	ld.shared.f64 	%fd2565, [%r17+1560];
	fma.rn.f64 	%fd2566, %fd363, %fd2565, %fd2564;
	fma.rn.f64 	%fd569, %fd2507, %fd2491, %fd540;
	ld.shared.f64 	%fd2567, [%r14+112];
	fma.rn.f64 	%fd2568, %fd365, %fd2567, %fd2566;
	ld.shared.f64 	%fd2569, [%r17+1680];
	fma.rn.f64 	%fd2570, %fd366, %fd2569, %fd2568;
	fma.rn.f64 	%fd570, %fd2507, %fd2497, %fd541;
	add.f64 	%fd571, %fd2570, %fd2542;
	mov.f64 	%fd4313, 0d0000000000000000;
	mov.f64 	%fd4314, %fd4313;
	mov.f64 	%fd4315, %fd4313;
	mov.f64 	%fd4316, %fd4313;
	mov.f64 	%fd4317, %fd4313;
	mov.f64 	%fd4318, %fd4313;
	mov.f64 	%fd4319, %fd4313;
	@%p15 bra 	$L__BB54_25;
	ld.param.u64 	%rd67, [_Z32massMatrixMultiplyConstantKernelILi12ELi15ELi1EEvidPKdS1_S1_S1_S1_S1_S1_Pd_param_2];
	cvta.to.global.u64 	%rd35, %rd67;
	mov.u32 	%r110, %ctaid.x;
	mov.u32 	%r111, %tid.y;
	add.s32 	%r112, %r110, %r111;
	mov.u32 	%r113, %tid.x;
	mad.lo.s32 	%r114, %r112, 23625, %r113;
	mul.wide.s32 	%rd36, %r114, 8;
	add.s64 	%rd37, %rd35, %rd36;
	ld.global.nc.f64 	%fd4313, [%rd37+14400];
	ld.global.nc.f64 	%fd4314, [%rd37+41400];
	ld.global.nc.f64 	%fd4315, [%rd37+68400];
	ld.global.nc.f64 	%fd4316, [%rd37+95400];
	ld.global.nc.f64 	%fd4317, [%rd37+122400];
	ld.global.nc.f64 	%fd4318, [%rd37+149400];
	ld.global.nc.f64 	%fd4319, [%rd37+176400];
$L__BB54_25:
	ld.param.f64 	%fd4166, [_Z32massMatrixMultiplyConstantKernelILi12ELi15ELi1EEvidPKdS1_S1_S1_S1_S1_S1_Pd_param_1];
	ld.param.u32 	%r178, [_Z32massMatrixMultiplyConstantKernelILi12ELi15ELi1EEvidPKdS1_S1_S1_S1_S1_S1_Pd_param_0];
	mov.u32 	%r115, %ctaid.x;
	mov.u32 	%r116, %tid.y;
	add.s32 	%r117, %r115, %r116;
	setp.ge.s32 	%p16, %r117, %r178;
	ld.shared.f64 	%fd2572, [%r12+14400];
	fma.rn.f64 	%fd2573, %fd294, %fd2572, 0d0000000000000000;
	ld.shared.f64 	%fd2574, [%r18+14400];
	fma.rn.f64 	%fd2575, %fd295, %fd2574, 0d0000000000000000;
	ld.shared.f64 	%fd2576, [_ZZ32massMatrixMultiplyConstantKernelILi12ELi15ELi1EEvidPKdS1_S1_S1_S1_S1_S1_PdE13s_QuadToQuadD+960];
	fma.rn.f64 	%fd2577, %fd2576, %fd265, 0d0000000000000000;
	ld.shared.f64 	%fd2578, [%r12+14408];
	fma.rn.f64 	%fd2579, %fd296, %fd2578, %fd2573;
	ld.shared.f64 	%fd2580, [%r18+14520];
	fma.rn.f64 	%fd2581, %fd297, %fd2580, %fd2575;
	ld.shared.f64 	%fd2582, [_ZZ32massMatrixMultiplyConstantKernelILi12ELi15ELi1EEvidPKdS1_S1_S1_S1_S1_S1_PdE13s_QuadToQuadD+968];
	fma.rn.f64 	%fd2583, %fd2582, %fd266, %fd2577;
	ld.shared.f64 	%fd2584, [%r12+14416];
	fma.rn.f64 	%fd2585, %fd298, %fd2584, %fd2579;
	ld.shared.f64 	%fd2586, [%r18+14640];
	fma.rn.f64 	%fd2587, %fd299, %fd2586, %fd2581;
	ld.shared.f64 	%fd2588, [_ZZ32massMatrixMultiplyConstantKernelILi12ELi15ELi1EEvidPKdS1_S1_S1_S1_S1_S1_PdE13s_QuadToQuadD+976];
	fma.rn.f64 	%fd2589, %fd2588, %fd267, %fd2583;
	ld.shared.f64 	%fd2590, [%r12+14424];
	fma.rn.f64 	%fd2591, %fd300, %fd2590, %fd2585;
	ld.shared.f64 	%fd2592, [%r18+14760];
	fma.rn.f64 	%fd2593, %fd301, %fd2592, %fd2587;
	ld.shared.f64 	%fd2594, [_ZZ32massMatrixMultiplyConstantKernelILi12ELi15ELi1EEvidPKdS1_S1_S1_S1_S1_S1_PdE13s_QuadToQuadD+984];
	fma.rn.f64 	%fd2595, %fd2594, %fd268, %fd2589;
	ld.shared.f64 	%fd2596, [%r12+14432];
	fma.rn.f64 	%fd2597, %fd302, %fd2596, %fd2591;
	ld.shared.f64 	%fd2598, [%r18+14880];
	fma.rn.f64 	%fd2599, %fd303, %fd2598, %fd2593;
	ld.shared.f64 	%fd2600, [_ZZ32massMatrixMultiplyConstantKernelILi12ELi15ELi1EEvidPKdS1_S1_S1_S1_S1_S1_PdE13s_QuadToQuadD+992];
	fma.rn.f64 	%fd2601, %fd2600, %fd269, %fd2595;
	ld.shared.f64 	%fd2602, [%r12+14440];
	fma.rn.f64 	%fd2603, %fd304, %fd2602, %fd2597;
	ld.shared.f64 	%fd2604, [%r18+15000];
	fma.rn.f64 	%fd2605, %fd305, %fd2604, %fd2599;
	ld.shared.f64 	%fd2606, [_ZZ32massMatrixMultiplyConstantKernelILi12ELi15ELi1EEvidPKdS1_S1_S1_S1_S1_S1_PdE13s_QuadToQuadD+1000];
	fma.rn.f64 	%fd2607, %fd2606, %fd270, %fd2601;
	ld.shared.f64 	%fd2608, [%r12+14448];
	fma.rn.f64 	%fd2609, %fd306, %fd2608, %fd2603;
	ld.shared.f64 	%fd2610, [%r18+15120];
	fma.rn.f64 	%fd2611, %fd307, %fd2610, %fd2605;
	ld.shared.f64 	%fd2612, [_ZZ32massMatrixMultiplyConstantKernelILi12ELi15ELi1EEvidPKdS1_S1_S1_S1_S1_S1_PdE13s_QuadToQuadD+1008];
	fma.rn.f64 	%fd2613, %fd2612, %fd271, %fd2607;
	ld.shared.f64 	%fd2614, [%r12+14456];
	fma.rn.f64 	%fd2615, %fd308, %fd2614, %fd2609;
	ld.shared.f64 	%fd2616, [%r18+15240];
	fma.rn.f64 	%fd2617, %fd309, %fd2616, %fd2611;
	ld.shared.f64 	%fd2618, [_ZZ32massMatrixMultiplyConstantKernelILi12ELi15ELi1EEvidPKdS1_S1_S1_S1_S1_S1_PdE13s_QuadToQuadD+1016];
	fma.rn.f64 	%fd2619, %fd2618, %fd272, %fd2613;
	ld.shared.f64 	%fd2620, [%r12+14464];
	fma.rn.f64 	%fd2621, %fd310, %fd2620, %fd2615;
	ld.shared.f64 	%fd2622, [%r18+15360];
	fma.rn.f64 	%fd2623, %fd311, %fd2622, %fd2617;
	ld.shared.f64 	%fd2624, [_ZZ32massMatrixMultiplyConstantKernelILi12ELi15ELi1EEvidPKdS1_S1_S1_S1_S1_S1_PdE13s_QuadToQuadD+1024];
	fma.rn.f64 	%fd2625, %fd2624, %fd273, %fd2619;
	ld.shared.f64 	%fd2626, [%r12+14472];
	fma.rn.f64 	%fd2627, %fd312, %fd2626, %fd2621;
	ld.shared.f64 	%fd2628, [%r18+15480];
	fma.rn.f64 	%fd2629, %fd313, %fd2628, %fd2623;
	ld.shared.f64 	%fd2630, [_ZZ32massMatrixMultiplyConstantKernelILi12ELi15ELi1EEvidPKdS1_S1_S1_S1_S1_S1_PdE13s_QuadToQuadD+1032];
	fma.rn.f64 	%fd2631, %fd2630, %fd274, %fd2625;
	ld.shared.f64 	%fd2632, [%r12+14480];
	fma.rn.f64 	%fd2633, %fd314, %fd2632, %fd2627;
	ld.shared.f64 	%fd2634, [%r18+15600];
	fma.rn.f64 	%fd2635, %fd315, %fd2634, %fd2629;
	ld.shared.f64 	%fd2636, [_ZZ32massMatrixMultiplyConstantKernelILi12ELi15ELi1EEvidPKdS1_S1_S1_S1_S1_S1_PdE13s_QuadToQuadD+1040];
	fma.rn.f64 	%fd2637, %fd2636, %fd275, %fd2631;
	ld.shared.f64 	%fd2638, [%r12+14488];
	fma.rn.f64 	%fd2639, %fd316, %fd2638, %fd2633;
	ld.shared.f64 	%fd2640, [%r18+15720];
	fma.rn.f64 	%fd2641, %fd317, %fd2640, %fd2635;
	ld.shared.f64 	%fd2642, [_ZZ32massMatrixMultiplyConstantKernelILi12ELi15ELi1EEvidPKdS1_S1_S1_S1_S1_S1_PdE13s_QuadToQuadD+1048];
	fma.rn.f64 	%fd2643, %fd2642, %fd276, %fd2637;
	ld.shared.f64 	%fd2644, [%r12+14496];
	fma.rn.f64 	%fd2645, %fd318, %fd2644, %fd2639;
	ld.shared.f64 	%fd2646, [%r18+15840];
	fma.rn.f64 	%fd2647, %fd319, %fd2646, %fd2641;
	ld.shared.f64 	%fd2648, [_ZZ32massMatrixMultiplyConstantKernelILi12ELi15ELi1EEvidPKdS1_S1_S1_S1_S1_S1_PdE13s_QuadToQuadD+1056];
	fma.rn.f64 	%fd2649, %fd2648, %fd277, %fd2643;
	ld.shared.f64 	%fd2650, [%r12+14504];
	fma.rn.f64 	%fd2651, %fd320, %fd2650, %fd2645;
	ld.shared.f64 	%fd2652, [%r18+15960];
	fma.rn.f64 	%fd2653, %fd321, %fd2652, %fd2647;
	ld.shared.f64 	%fd2654, [_ZZ32massMatrixMultiplyConstantKernelILi12ELi15ELi1EEvidPKdS1_S1_S1_S1_S1_S1_PdE13s_QuadToQuadD+1064];
	fma.rn.f64 	%fd2655, %fd2654, %fd278, %fd2649;
	ld.shared.f64 	%fd2656, [%r12+14512];
	fma.rn.f64 	%fd2657, %fd322, %fd2656, %fd2651;
	ld.shared.f64 	%fd2658, [%r18+16080];
	fma.rn.f64 	%fd2659, %fd323, %fd2658, %fd2653;
	ld.shared.f64 	%fd2660, [_ZZ32massMatrixMultiplyConstantKernelILi12ELi15ELi1EEvidPKdS1_S1_S1_S1_S1_S1_PdE13s_QuadToQuadD+1072];
	fma.rn.f64 	%fd2661, %fd2660, %fd279, %fd2655;
	bar.sync 	0;
	mul.f64 	%fd2662, %fd4314, %fd2659;
	fma.rn.f64 	%fd2663, %fd4313, %fd2657, %fd2662;
	fma.rn.f64 	%fd2664, %fd4315, %fd2661, %fd2663;
	st.shared.f64 	[%r15], %fd2664;
	mul.f64 	%fd2665, %fd4316, %fd2659;
	fma.rn.f64 	%fd2666, %fd4314, %fd2657, %fd2665;
	fma.rn.f64 	%fd2667, %fd4317, %fd2661, %fd2666;
	st.shared.f64 	[%r16], %fd2667;
	mul.f64 	%fd2668, %fd4317, %fd2659;
	fma.rn.f64 	%fd2669, %fd4315, %fd2657, %fd2668;
	fma.rn.f64 	%fd2670, %fd4318, %fd2661, %fd2669;
	mul.f64 	%fd2671, %fd4166, %fd4319;
	bar.sync 	0;
	ld.shared.f64 	%fd2672, [%r14];
	mul.f64 	%fd2673, %fd324, %fd2672;
	fma.rn.f64 	%fd2674, %fd2671, %fd273, %fd2673;
	ld.shared.f64 	%fd2675, [%r17];
	fma.rn.f64 	%fd2676, %fd325, %fd2675, %fd2674;
	fma.rn.f64 	%fd586, %fd2670, %fd2576, %fd557;
	ld.shared.f64 	%fd2677, [%r14+8];
	fma.rn.f64 	%fd2678, %fd326, %fd2677, %fd2676;
	ld.shared.f64 	%fd2679, [%r17+120];
	fma.rn.f64 	%fd2680, %fd327, %fd2679, %fd2678;
	fma.rn.f64 	%fd587, %fd2670, %fd2582, %fd558;
	ld.shared.f64 	%fd2681, [%r14+16];
	fma.rn.f64 	%fd2682, %fd329, %fd2681, %fd2680;
	ld.shared.f64 	%fd2683, [%r17+240];
	fma.rn.f64 	%fd2684, %fd330, %fd2683, %fd2682;
	fma.rn.f64 	%fd588, %fd2670, %fd2588, %fd559;
	ld.shared.f64 	%fd2685, [%r14+24];
	fma.rn.f64 	%fd2686, %fd332, %fd2685, %fd2684;
	ld.shared.f64 	%fd2687, [%r17+360];
	fma.rn.f64 	%fd2688, %fd333, %fd2687, %fd2686;
	fma.rn.f64 	%fd589, %fd2670, %fd2594, %fd560;
	ld.shared.f64 	%fd2689, [%r14+32];
	fma.rn.f64 	%fd2690, %fd335, %fd2689, %fd2688;
	ld.shared.f64 	%fd2691, [%r17+480];
	fma.rn.f64 	%fd2692, %fd336, %fd2691, %fd2690;
	fma.rn.f64 	%fd590, %fd2670, %fd2600, %fd561;
	ld.shared.f64 	%fd2693, [%r14+40];
	fma.rn.f64 	%fd2694, %fd338, %fd2693, %fd2692;
	ld.shared.f64 	%fd2695, [%r17+600];
	fma.rn.f64 	%fd2696, %fd339, %fd2695, %fd2694;
	fma.rn.f64 	%fd591, %fd2670, %fd2606, %fd562;
	ld.shared.f64 	%fd2697, [%r14+48];
	fma.rn.f64 	%fd2698, %fd341, %fd2697, %fd2696;
	ld.shared.f64 	%fd2699, [%r17+720];
	fma.rn.f64 	%fd2700, %fd342, %fd2699, %fd2698;
	fma.rn.f64 	%fd592, %fd2670, %fd2612, %fd563;
	ld.shared.f64 	%fd2701, [%r14+56];
	fma.rn.f64 	%fd2702, %fd344, %fd2701, %fd2700;
	ld.shared.f64 	%fd2703, [%r17+840];
	fma.rn.f64 	%fd2704, %fd345, %fd2703, %fd2702;
	fma.rn.f64 	%fd593, %fd2670, %fd2618, %fd571;
	ld.shared.f64 	%fd2705, [%r14+64];
	fma.rn.f64 	%fd2706, %fd347, %fd2705, %fd2704;
	ld.shared.f64 	%fd2707, [%r17+960];
	fma.rn.f64 	%fd2708, %fd348, %fd2707, %fd2706;
	fma.rn.f64 	%fd2709, %fd2670, %fd2624, %fd564;
	ld.shared.f64 	%fd2710, [%r14+72];
	fma.rn.f64 	%fd2711, %fd350, %fd2710, %fd2708;
	ld.shared.f64 	%fd2712, [%r17+1080];
	fma.rn.f64 	%fd2713, %fd351, %fd2712, %fd2711;
	fma.rn.f64 	%fd594, %fd2670, %fd2630, %fd565;
	ld.shared.f64 	%fd2714, [%r14+80];
	fma.rn.f64 	%fd2715, %fd353, %fd2714, %fd2713;
	ld.shared.f64 	%fd2716, [%r17+1200];
	fma.rn.f64 	%fd2717, %fd354, %fd2716, %fd2715;
	fma.rn.f64 	%fd595, %fd2670, %fd2636, %fd566;
	ld.shared.f64 	%fd2718, [%r14+88];
	fma.rn.f64 	%fd2719, %fd356, %fd2718, %fd2717;
	ld.shared.f64 	%fd2720, [%r17+1320];
	fma.rn.f64 	%fd2721, %fd357, %fd2720, %fd2719;
	fma.rn.f64 	%fd596, %fd2670, %fd2642, %fd567;
	ld.shared.f64 	%fd2722, [%r14+96];
	fma.rn.f64 	%fd2723, %fd359, %fd2722, %fd2721;
	ld.shared.f64 	%fd2724, [%r17+1440];
	fma.rn.f64 	%fd2725, %fd360, %fd2724, %fd2723;
	fma.rn.f64 	%fd597, %fd2670, %fd2648, %fd568;
	ld.shared.f64 	%fd2726, [%r14+104];
	fma.rn.f64 	%fd2727, %fd362, %fd2726, %fd2725;
	ld.shared.f64 	%fd2728, [%r17+1560];
	fma.rn.f64 	%fd2729, %fd363, %fd2728, %fd2727;
	fma.rn.f64 	%fd598, %fd2670, %fd2654, %fd569;
	ld.shared.f64 	%fd2730, [%r14+112];
	fma.rn.f64 	%fd2731, %fd365, %fd2730, %fd2729;
	ld.shared.f64 	%fd2732, [%r17+1680];
	fma.rn.f64 	%fd2733, %fd366, %fd2732, %fd2731;
	fma.rn.f64 	%fd599, %fd2670, %fd2660, %fd570;
	add.f64 	%fd600, %fd2733, %fd2709;
	mov.f64 	%fd4320, 0d0000000000000000;
	mov.f64 	%fd4321, %fd4320;
	mov.f64 	%fd4322, %fd4320;
	mov.f64 	%fd4323, %fd4320;
	mov.f64 	%fd4324, %fd4320;
	mov.f64 	%fd4325, %fd4320;
	mov.f64 	%fd4326, %fd4320;
	@%p16 bra 	$L__BB54_27;
	ld.param.u64 	%rd68, [_Z32massMatrixMultiplyConstantKernelILi12ELi15ELi1EEvidPKdS1_S1_S1_S1_S1_S1_Pd_param_2];
	cvta.to.global.u64 	%rd38, %rd68;
	mov.u32 	%r118, %ctaid.x;
	mov.u32 	%r119, %tid.y;
	add.s32 	%r120, %r118, %r119;
	mov.u32 	%r121, %tid.x;
	mad.lo.s32 	%r122, %r120, 23625, %r121;
	mul.wide.s32 	%rd39, %r122, 8;
	add.s64 	%rd40, %rd38, %rd39;
	ld.global.nc.f64 	%fd4320, [%rd40+16200];
	ld.global.nc.f64 	%fd4321, [%rd40+43200];
	ld.global.nc.f64 	%fd4322, [%rd40+70200];
	ld.global.nc.f64 	%fd4323, [%rd40+97200];
	ld.global.nc.f64 	%fd4324, [%rd40+124200];
	ld.global.nc.f64 	%fd4325, [%rd40+151200];
	ld.global.nc.f64 	%fd4326, [%rd40+178200];
$L__BB54_27:
	ld.param.f64 	%fd4167, [_Z32massMatrixMultiplyConstantKernelILi12ELi15ELi1EEvidPKdS1_S1_S1_S1_S1_S1_Pd_param_1];
	ld.param.u32 	%r179, [_Z32massMatrixMultiplyConstantKernelILi12ELi15ELi1EEvidPKdS1_S1_S1_S1_S1_S1_Pd_param_0];
	mov.u32 	%r123, %ctaid.x;
	mov.u32 	%r124, %tid.y;
	add.s32 	%r125, %r123, %r124;
	setp.ge.s32 	%p17, %r125, %r179;
	ld.shared.f64 	%fd2735, [%r12+16200];
	fma.rn.f64 	%fd2736, %fd294, %fd2735, 0d0000000000000000;
	ld.shared.f64 	%fd2737, [%r18+16200];
	fma.rn.f64 	%fd2738, %fd295, %fd2737, 0d0000000000000000;
	ld.shared.f64 	%fd2739, [_ZZ32massMatrixMultiplyConstantKernelILi12ELi15ELi1EEvidPKdS1_S1_S1_S1_S1_S1_PdE13s_QuadToQuadD+1080];
	fma.rn.f64 	%fd2740, %fd2739, %fd265, 0d0000000000000000;
	ld.shared.f64 	%fd2741, [%r12+16208];
	fma.rn.f64 	%fd2742, %fd296, %fd2741, %fd2736;
	ld.shared.f64 	%fd2743, [%r18+16320];
	fma.rn.f64 	%fd2744, %fd297, %fd2743, %fd2738;
	ld.shared.f64 	%fd2745, [_ZZ32massMatrixMultiplyConstantKernelILi12ELi15ELi1EEvidPKdS1_S1_S1_S1_S1_S1_PdE13s_QuadToQuadD+1088];
	fma.rn.f64 	%fd2746, %fd2745, %fd266, %fd2740;
	ld.shared.f64 	%fd2747, [%r12+16216];
	fma.rn.f64 	%fd2748, %fd298, %fd2747, %fd2742;
	ld.shared.f64 	%fd2749, [%r18+16440];
	fma.rn.f64 	%fd2750, %fd299, %fd2749, %fd2744;
	ld.shared.f64 	%fd2751, [_ZZ32massMatrixMultiplyConstantKernelILi12ELi15ELi1EEvidPKdS1_S1_S1_S1_S1_S1_PdE13s_QuadToQuadD+1096];
	fma.rn.f64 	%fd2752, %fd2751, %fd267, %fd2746;
	ld.shared.f64 	%fd2753, [%r12+16224];
	fma.rn.f64 	%fd2754, %fd300, %fd2753, %fd2748;
	ld.shared.f64 	%fd2755, [%r18+16560];
	fma.rn.f64 	%fd2756, %fd301, %fd2755, %fd2750;
	ld.shared.f64 	%fd2757, [_ZZ32massMatrixMultiplyConstantKernelILi12ELi15ELi1EEvidPKdS1_S1_S1_S1_S1_S1_PdE13s_QuadToQuadD+1104];
	fma.rn.f64 	%fd2758, %fd2757, %fd268, %fd2752;
	ld.shared.f64 	%fd2759, [%r12+16232];
	fma.rn.f64 	%fd2760, %fd302, %fd2759, %fd2754;
	ld.shared.f64 	%fd2761, [%r18+16680];
	fma.rn.f64 	%fd2762, %fd303, %fd2761, %fd2756;
	ld.shared.f64 	%fd2763, [_ZZ32massMatrixMultiplyConstantKernelILi12ELi15ELi1EEvidPKdS1_S1_S1_S1_S1_S1_PdE13s_QuadToQuadD+1112];
	fma.rn.f64 	%fd2764, %fd2763, %fd269, %fd2758;
	ld.shared.f64 	%fd2765, [%r12+16240];
	fma.rn.f64 	%fd2766, %fd304, %fd2765, %fd2760;
	ld.shared.f64 	%fd2767, [%r18+16800];
	fma.rn.f64 	%fd2768, %fd305, %fd2767, %fd2762;
	ld.shared.f64 	%fd2769, [_ZZ32massMatrixMultiplyConstantKernelILi12ELi15ELi1EEvidPKdS1_S1_S1_S1_S1_S1_PdE13s_QuadToQuadD+1120];
	fma.rn.f64 	%fd2770, %fd2769, %fd270, %fd2764;
	ld.shared.f64 	%fd2771, [%r12+16248];
	fma.rn.f64 	%fd2772, %fd306, %fd2771, %fd2766;
	ld.shared.f64 	%fd2773, [%r18+16920];
	fma.rn.f64 	%fd2774, %fd307, %fd2773, %fd2768;
	ld.shared.f64 	%fd2775, [_ZZ32massMatrixMultiplyConstantKernelILi12ELi15ELi1EEvidPKdS1_S1_S1_S1_S1_S1_PdE13s_QuadToQuadD+1128];
	fma.rn.f64 	%fd2776, %fd2775, %fd271, %fd2770;
	ld.shared.f64 	%fd2777, [%r12+16256];
	fma.rn.f64 	%fd2778, %fd308, %fd2777, %fd2772;
	ld.shared.f64 	%fd2779, [%r18+17040];
	fma.rn.f64 	%fd2780, %fd309, %fd2779, %fd2774;
	ld.shared.f64 	%fd2781, [_ZZ32massMatrixMultiplyConstantKernelILi12ELi15ELi1EEvidPKdS1_S1_S1_S1_S1_S1_PdE13s_QuadToQuadD+1136];
	fma.rn.f64 	%fd2782, %fd2781, %fd272, %fd2776;
	ld.shared.f64 	%fd2783, [%r12+16264];
	fma.rn.f64 	%fd2784, %fd310, %fd2783, %fd2778;
	ld.shared.f64 	%fd2785, [%r18+17160];
	fma.rn.f64 	%fd2786, %fd311, %fd2785, %fd2780;
	ld.shared.f64 	%fd2787, [_ZZ32massMatrixMultiplyConstantKernelILi12ELi15ELi1EEvidPKdS1_S1_S1_S1_S1_S1_PdE13s_QuadToQuadD+1144];
	fma.rn.f64 	%fd2788, %fd2787, %fd273, %fd2782;
	ld.shared.f64 	%fd2789, [%r12+16272];
	fma.rn.f64 	%fd2790, %fd312, %fd2789, %fd2784;
	ld.shared.f64 	%fd2791, [%r18+17280];
	fma.rn.f64 	%fd2792, %fd313, %fd2791, %fd2786;
	ld.shared.f64 	%fd2793, [_ZZ32massMatrixMultiplyConstantKernelILi12ELi15ELi1EEvidPKdS1_S1_S1_S1_S1_S1_PdE13s_QuadToQuadD+1152];
	fma.rn.f64 	%fd2794, %fd2793, %fd274, %fd2788;
	ld.shared.f64 	%fd2795, [%r12+16280];
	fma.rn.f64 	%fd2796, %fd314, %fd2795, %fd2790;
	ld.shared.f64 	%fd2797, [%r18+17400];
	fma.rn.f64 	%fd2798, %fd315, %fd2797, %fd2792;
	ld.shared.f64 	%fd2799, [_ZZ32massMatrixMultiplyConstantKernelILi12ELi15ELi1EEvidPKdS1_S1_S1_S1_S1_S1_PdE13s_QuadToQuadD+1160];
	fma.rn.f64 	%fd2800, %fd2799, %fd275, %fd2794;
	ld.shared.f64 	%fd2801, [%r12+16288];
	fma.rn.f64 	%fd2802, %fd316, %fd2801, %fd2796;
	ld.shared.f64 	%fd2803, [%r18+17520];
	fma.rn.f64 	%fd2804, %fd317, %fd2803, %fd2798;
	ld.shared.f64 	%fd2805, [_ZZ32massMatrixMultiplyConstantKernelILi12ELi15ELi1EEvidPKdS1_S1_S1_S1_S1_S1_PdE13s_QuadToQuadD+1168];
	fma.rn.f64 	%fd2806, %fd2805, %fd276, %fd2800;
	ld.shared.f64 	%fd2807, [%r12+16296];
	fma.rn.f64 	%fd2808, %fd318, %fd2807, %fd2802;
	ld.shared.f64 	%fd2809, [%r18+17640];
	fma.rn.f64 	%fd2810, %fd319, %fd2809, %fd2804;
	ld.shared.f64 	%fd2811, [_ZZ32massMatrixMultiplyConstantKernelILi12ELi15ELi1EEvidPKdS1_S1_S1_S1_S1_S1_PdE13s_QuadToQuadD+1176];
	fma.rn.f64 	%fd2812, %fd2811, %fd277, %fd2806;
	ld.shared.f64 	%fd2813, [%r12+16304];
	fma.rn.f64 	%fd2814, %fd320, %fd2813, %fd2808;
	ld.shared.f64 	%fd2815, [%r18+17760];
	fma.rn.f64 	%fd2816, %fd321, %fd2815, %fd2810;
	ld.shared.f64 	%fd2817, [_ZZ32massMatrixMultiplyConstantKernelILi12ELi15ELi1EEvidPKdS1_S1_S1_S1_S1_S1_PdE13s_QuadToQuadD+1184];
	fma.rn.f64 	%fd2818, %fd2817, %fd278, %fd2812;
	ld.shared.f64 	%fd2819, [%r12+16312];
	fma.rn.f64 	%fd2820, %fd322, %fd2819, %fd2814;
	ld.shared.f64 	%fd2821, [%r18+17880];
	fma.rn.f64 	%fd2822, %fd323, %fd2821, %fd2816;
	ld.shared.f64 	%fd2823, [_ZZ32massMatrixMultiplyConstantKernelILi12ELi15ELi1EEvidPKdS1_S1_S1_S1_S1_S1_PdE13s_QuadToQuadD+1192];
	fma.rn.f64 	%fd2824, %fd2823, %fd279, %fd2818;
	bar.sync 	0;
	mul.f64 	%fd2825, %fd4321, %fd2822;
	fma.rn.f64 	%fd2826, %fd4320, %fd2820, %fd2825;
	fma.rn.f64 	%fd2827, %fd4322, %fd2824, %fd2826;
	st.shared.f64 	[%r15], %fd2827;
	mul.f64 	%fd2828, %fd4323, %fd2822;
	fma.rn.f64 	%fd2829, %fd4321, %fd2820, %fd2828;
	fma.rn.f64 	%fd2830, %fd4324, %fd2824, %fd2829;
	st.shared.f64 	[%r16], %fd2830;
	mul.f64 	%fd2831, %fd4324, %fd2822;
	fma.rn.f64 	%fd2832, %fd4322, %fd2820, %fd2831;
	fma.rn.f64 	%fd2833, %fd4325, %fd2824, %fd2832;
	mul.f64 	%fd2834, %fd4167, %fd4326;
	bar.sync 	0;
	ld.shared.f64 	%fd2835, [%r14];
	mul.f64 	%fd2836, %fd324, %fd2835;
	fma.rn.f64 	%fd2837, %fd2834, %fd274, %fd2836;
	ld.shared.f64 	%fd2838, [%r17];
	fma.rn.f64 	%fd2839, %fd325, %fd2838, %fd2837;
	fma.rn.f64 	%fd615, %fd2833, %fd2739, %fd586;
	ld.shared.f64 	%fd2840, [%r14+8];
	fma.rn.f64 	%fd2841, %fd326, %fd2840, %fd2839;
	ld.shared.f64 	%fd2842, [%r17+120];
	fma.rn.f64 	%fd2843, %fd327, %fd2842, %fd2841;
	fma.rn.f64 	%fd616, %fd2833, %fd2745, %fd587;
	ld.shared.f64 	%fd2844, [%r14+16];
	fma.rn.f64 	%fd2845, %fd329, %fd2844, %fd2843;
	ld.shared.f64 	%fd2846, [%r17+240];
	fma.rn.f64 	%fd2847, %fd330, %fd2846, %fd2845;
	fma.rn.f64 	%fd617, %fd2833, %fd2751, %fd588;
	ld.shared.f64 	%fd2848, [%r14+24];
	fma.rn.f64 	%fd2849, %fd332, %fd2848, %fd2847;
	ld.shared.f64 	%fd2850, [%r17+360];
	fma.rn.f64 	%fd2851, %fd333, %fd2850, %fd2849;
	fma.rn.f64 	%fd618, %fd2833, %fd2757, %fd589;
	ld.shared.f64 	%fd2852, [%r14+32];
	fma.rn.f64 	%fd2853, %fd335, %fd2852, %fd2851;
	ld.shared.f64 	%fd2854, [%r17+480];
	fma.rn.f64 	%fd2855, %fd336, %fd2854, %fd2853;
	fma.rn.f64 	%fd619, %fd2833, %fd2763, %fd590;
	ld.shared.f64 	%fd2856, [%r14+40];
	fma.rn.f64 	%fd2857, %fd338, %fd2856, %fd2855;
	ld.shared.f64 	%fd2858, [%r17+600];
	fma.rn.f64 	%fd2859, %fd339, %fd2858, %fd2857;
	fma.rn.f64 	%fd620, %fd2833, %fd2769, %fd591;
	ld.shared.f64 	%fd2860, [%r14+48];
	fma.rn.f64 	%fd2861, %fd341, %fd2860, %fd2859;
	ld.shared.f64 	%fd2862, [%r17+720];
	fma.rn.f64 	%fd2863, %fd342, %fd2862, %fd2861;
	fma.rn.f64 	%fd621, %fd2833, %fd2775, %fd592;
	ld.shared.f64 	%fd2864, [%r14+56];
	fma.rn.f64 	%fd2865, %fd344, %fd2864, %fd2863;
	ld.shared.f64 	%fd2866, [%r17+840];
	fma.rn.f64 	%fd2867, %fd345, %fd2866, %fd2865;
	fma.rn.f64 	%fd622, %fd2833, %fd2781, %fd593;
	ld.shared.f64 	%fd2868, [%r14+64];
	fma.rn.f64 	%fd2869, %fd347, %fd2868, %fd2867;
	ld.shared.f64 	%fd2870, [%r17+960];
	fma.rn.f64 	%fd2871, %fd348, %fd2870, %fd2869;
	fma.rn.f64 	%fd623, %fd2833, %fd2787, %fd600;
	ld.shared.f64 	%fd2872, [%r14+72];
	fma.rn.f64 	%fd2873, %fd350, %fd2872, %fd2871;
	ld.shared.f64 	%fd2874, [%r17+1080];
	fma.rn.f64 	%fd2875, %fd351, %fd2874, %fd2873;
	fma.rn.f64 	%fd2876, %fd2833, %fd2793, %fd594;
	ld.shared.f64 	%fd2877, [%r14+80];
	fma.rn.f64 	%fd2878, %fd353, %fd2877, %fd2875;
	ld.shared.f64 	%fd2879, [%r17+1200];
	fma.rn.f64 	%fd2880, %fd354, %fd2879, %fd2878;
	fma.rn.f64 	%fd624, %fd2833, %fd2799, %fd595;
	ld.shared.f64 	%fd2881, [%r14+88];
	fma.rn.f64 	%fd2882, %fd356, %fd2881, %fd2880;
	ld.shared.f64 	%fd2883, [%r17+1320];
	fma.rn.f64 	%fd2884, %fd357, %fd2883, %fd2882;
	fma.rn.f64 	%fd625, %fd2833, %fd2805, %fd596;
	ld.shared.f64 	%fd2885, [%r14+96];
	fma.rn.f64 	%fd2886, %fd359, %fd2885, %fd2884;
	ld.shared.f64 	%fd2887, [%r17+1440];
	fma.rn.f64 	%fd2888, %fd360, %fd2887, %fd2886;
	fma.rn.f64 	%fd626, %fd2833, %fd2811, %fd597;
	ld.shared.f64 	%fd2889, [%r14+104];
	fma.rn.f64 	%fd2890, %fd362, %fd2889, %fd2888;
	ld.shared.f64 	%fd2891, [%r17+1560];
	fma.rn.f64 	%fd2892, %fd363, %fd2891, %fd2890;
	fma.rn.f64 	%fd627, %fd2833, %fd2817, %fd598;
	ld.shared.f64 	%fd2893, [%r14+112];
	fma.rn.f64 	%fd2894, %fd365, %fd2893, %fd2892;
	ld.shared.f64 	%fd2895, [%r17+1680];
	fma.rn.f64 	%fd2896, %fd366, %fd2895, %fd2894;
	fma.rn.f64 	%fd628, %fd2833, %fd2823, %fd599;
	add.f64 	%fd629, %fd2896, %fd2876;
	mov.f64 	%fd4327, 0d0000000000000000;
	mov.f64 	%fd4328, %fd4327;
	mov.f64 	%fd4329, %fd4327;
	mov.f64 	%fd4330, %fd4327;
	mov.f64 	%fd4331, %fd4327;
	mov.f64 	%fd4332, %fd4327;
	mov.f64 	%fd4333, %fd4327;
	@%p17 bra 	$L__BB54_29;
	ld.param.u64 	%rd69, [_Z32massMatrixMultiplyConstantKernelILi12ELi15ELi1EEvidPKdS1_S1_S1_S1_S1_S1_Pd_param_2];
	cvta.to.global.u64 	%rd41, %rd69;
	mov.u32 	%r126, %ctaid.x;
	mov.u32 	%r127, %tid.y;
	add.s32 	%r128, %r126, %r127;
	mov.u32 	%r129, %tid.x;
	mad.lo.s32 	%r130, %r128, 23625, %r129;
	mul.wide.s32 	%rd42, %r130, 8;
	add.s64 	%rd43, %rd41, %rd42;
	ld.global.nc.f64 	%fd4327, [%rd43+18000];
	ld.global.nc.f64 	%fd4328, [%rd43+45000];
	ld.global.nc.f64 	%fd4329, [%rd43+72000];
	ld.global.nc.f64 	%fd4330, [%rd43+99000];
	ld.global.nc.f64 	%fd4331, [%rd43+126000];
	ld.global.nc.f64 	%fd4332, [%rd43+153000];
	ld.global.nc.f64 	%fd4333, [%rd43+180000];
$L__BB54_29:
	ld.param.f64 	%fd4168, [_Z32massMatrixMultiplyConstantKernelILi12ELi15ELi1EEvidPKdS1_S1_S1_S1_S1_S1_Pd_param_1];
	ld.param.u32 	%r180, [_Z32massMatrixMultiplyConstantKernelILi12ELi15ELi1EEvidPKdS1_S1_S1_S1_S1_S1_Pd_param_0];
	mov.u32 	%r131, %ctaid.x;
	mov.u32 	%r132, %tid.y;
	add.s32 	%r133, %r131, %r132;
	setp.ge.s32 	%p18, %r133, %r180;
	ld.shared.f64 	%fd2898, [%r12+18000];
	fma.rn.f64 	%fd2899, %fd294, %fd2898, 0d0000000000000000;
	ld.shared.f64 	%fd2900, [%r18+18000];
	fma.rn.f64 	%fd2901, %fd295, %fd2900, 0d0000000000000000;
	ld.shared.f64 	%fd2902, [_ZZ32massMatrixMultiplyConstantKernelILi12ELi15ELi1EEvidPKdS1_S1_S1_S1_S1_S1_PdE13s_QuadToQuadD+1200];
	fma.rn.f64 	%fd2903, %fd2902, %fd265, 0d0000000000000000;
	ld.shared.f64 	%fd2904, [%r12+18008];
	fma.rn.f64 	%fd2905, %fd296, %fd2904, %fd2899;
	ld.shared.f64 	%fd2906, [%r18+18120];
	fma.rn.f64 	%fd2907, %fd297, %fd2906, %fd2901;
	ld.shared.f64 	%fd2908, [_ZZ32massMatrixMultiplyConstantKernelILi12ELi15ELi1EEvidPKdS1_S1_S1_S1_S1_S1_PdE13s_QuadToQuadD+1208];
	fma.rn.f64 	%fd2909, %fd2908, %fd266, %fd2903;
	ld.shared.f64 	%fd2910, [%r12+18016];
	fma.rn.f64 	%fd2911, %fd298, %fd2910, %fd2905;
	ld.shared.f64 	%fd2912, [%r18+18240];
	fma.rn.f64 	%fd2913, %fd299, %fd2912, %fd2907;
	ld.shared.f64 	%fd2914, [_ZZ32massMatrixMultiplyConstantKernelILi12ELi15ELi1EEvidPKdS1_S1_S1_S1_S1_S1_PdE13s_QuadToQuadD+1216];
	fma.rn.f64 	%fd2915, %fd2914, %fd267, %fd2909;
	ld.shared.f64 	%fd2916, [%r12+18024];
	fma.rn.f64 	%fd2917, %fd300, %fd2916, %fd2911;
	ld.shared.f64 	%fd2918, [%r18+18360];
	fma.rn.f64 	%fd2919, %fd301, %fd2918, %fd2913;
	ld.shared.f64 	%fd2920, [_ZZ32massMatrixMultiplyConstantKernelILi12ELi15ELi1EEvidPKdS1_S1_S1_S1_S1_S1_PdE13s_QuadToQuadD+1224];
	fma.rn.f64 	%fd2921, %fd2920, %fd268, %fd2915;
	ld.shared.f64 	%fd2922, [%r12+18032];
	fma.rn.f64 	%fd2923, %fd302, %fd2922, %fd2917;
	ld.shared.f64 	%fd2924, [%r18+18480];
	fma.rn.f64 	%fd2925, %fd303, %fd2924, %fd2919;
	ld.shared.f64 	%fd2926, [_ZZ32massMatrixMultiplyConstantKernelILi12ELi15ELi1EEvidPKdS1_S1_S1_S1_S1_S1_PdE13s_QuadToQuadD+1232];
	fma.rn.f64 	%fd2927, %fd2926, %fd269, %fd2921;
	ld.shared.f64 	%fd2928, [%r12+18040];
	fma.rn.f64 	%fd2929, %fd304, %fd2928, %fd2923;
	ld.shared.f64 	%fd2930, [%r18+18600];
	fma.rn.f64 	%fd2931, %fd305, %fd2930, %fd2925;
	ld.shared.f64 	%fd2932, [_ZZ32massMatrixMultiplyConstantKernelILi12ELi15ELi1EEvidPKdS1_S1_S1_S1_S1_S1_PdE13s_QuadToQuadD+1240];
	fma.rn.f64 	%fd2933, %fd2932, %fd270, %fd2927;
	ld.shared.f64 	%fd2934, [%r12+18048];
	fma.rn.f64 	%fd2935, %fd306, %fd2934, %fd2929;
	ld.shared.f64 	%fd2936, [%r18+18720];
	fma.rn.f64 	%fd2937, %fd307, %fd2936, %fd2931;
	ld.shared.f64 	%fd2938, [_ZZ32massMatrixMultiplyConstantKernelILi12ELi15ELi1EEvidPKdS1_S1_S1_S1_S1_S1_PdE13s_QuadToQuadD+1248];
	fma.rn.f64 	%fd2939, %fd2938, %fd271, %fd2933;
	ld.shared.f64 	%fd2940, [%r12+18056];
	fma.rn.f64 	%fd2941, %fd308, %fd2940, %fd2935;
	ld.shared.f64 	%fd2942, [%r18+18840];
	fma.rn.f64 	%fd2943, %fd309, %fd2942, %fd2937;
	ld.shared.f64 	%fd2944, [_ZZ32massMatrixMultiplyConstantKernelILi12ELi15ELi1EEvidPKdS1_S1_S1_S1_S1_S1_PdE13s_QuadToQuadD+1256];
	fma.rn.f64 	%fd2945, %fd2944, %fd272, %fd2939;
	ld.shared.f64 	%fd2946, [%r12+18064];
	fma.rn.f64 	%fd2947, %fd310, %fd2946, %fd2941;
	ld.shared.f64 	%fd2948, [%r18+18960];
	fma.rn.f64 	%fd2949, %fd311, %fd2948, %fd2943;
	ld.shared.f64 	%fd2950, [_ZZ32massMatrixMultiplyConstantKernelILi12ELi15ELi1EEvidPKdS1_S1_S1_S1_S1_S1_PdE13s_QuadToQuadD+1264];
	fma.rn.f64 	%fd2951, %fd2950, %fd273, %fd2945;
	ld.shared.f64 	%fd2952, [%r12+18072];
	fma.rn.f64 	%fd2953, %fd312, %fd2952, %fd2947;
	ld.shared.f64 	%fd2954, [%r18+19080];
	fma.rn.f64 	%fd2955, %fd313, %fd2954, %fd2949;
	ld.shared.f64 	%fd2956, [_ZZ32massMatrixMultiplyConstantKernelILi12ELi15ELi1EEvidPKdS1_S1_S1_S1_S1_S1_PdE13s_QuadToQuadD+1272];
	fma.rn.f64 	%fd2957, %fd2956, %fd274, %fd2951;
	ld.shared.f64 	%fd2958, [%r12+18080];
	fma.rn.f64 	%fd2959, %fd314, %fd2958, %fd2953;
	ld.shared.f64 	%fd2960, [%r18+19200];
	fma.rn.f64 	%fd2961, %fd315, %fd2960, %fd2955;
	ld.shared.f64 	%fd2962, [_ZZ32massMatrixMultiplyConstantKernelILi12ELi15ELi1EEvidPKdS1_S1_S1_S1_S1_S1_PdE13s_QuadToQuadD+1280];
	fma.rn.f64 	%fd2963, %fd2962, %fd275, %fd2957;
	ld.shared.f64 	%fd2964, [%r12+18088];
	fma.rn.f64 	%fd2965, %fd316, %fd2964, %fd2959;
	ld.shared.f64 	%fd2966, [%r18+19320];
	fma.rn.f64 	%fd2967, %fd317, %fd2966, %fd2961;
	ld.shared.f64 	%fd2968, [_ZZ32massMatrixMultiplyConstantKernelILi12ELi15ELi1EEvidPKdS1_S1_S1_S1_S1_S1_PdE13s_QuadToQuadD+1288];
	fma.rn.f64 	%fd2969, %fd2968, %fd276, %fd2963;
	ld.shared.f64 	%fd2970, [%r12+18096];
	fma.rn.f64 	%fd2971, %fd318, %fd2970, %fd2965;
	ld.shared.f64 	%fd2972, [%r18+19440];
	fma.rn.f64 	%fd2973, %fd319, %fd2972, %fd2967;
	ld.shared.f64 	%fd2974, [_ZZ32massMatrixMultiplyConstantKernelILi12ELi15ELi1EEvidPKdS1_S1_S1_S1_S1_S1_PdE13s_QuadToQuadD+1296];
	fma.rn.f64 	%fd2975, %fd2974, %fd277, %fd2969;
	ld.shared.f64 	%fd2976, [%r12+18104];
	fma.rn.f64 	%fd2977, %fd320, %fd2976, %fd2971;
	ld.shared.f64 	%fd2978, [%r18+19560];
	fma.rn.f64 	%fd2979, %fd321, %fd2978, %fd2973;
	ld.shared.f64 	%fd2980, [_ZZ32massMatrixMultiplyConstantKernelILi12ELi15ELi1EEvidPKdS1_S1_S1_S1_S1_S1_PdE13s_QuadToQuadD+1304];
	fma.rn.f64 	%fd2981, %fd2980, %fd278, %fd2975;
	ld.shared.f64 	%fd2982, [%r12+18112];
	fma.rn.f64 	%fd2983, %fd322, %fd2982, %fd2977;
	ld.shared.f64 	%fd2984, [%r18+19680];
	fma.rn.f64 	%fd2985, %fd323, %fd2984, %fd2979;
	ld.shared.f64 	%fd2986, [_ZZ32massMatrixMultiplyConstantKernelILi12ELi15ELi1EEvidPKdS1_S1_S1_S1_S1_S1_PdE13s_QuadToQuadD+1312];
	fma.rn.f64 	%fd2987, %fd2986, %fd279, %fd2981;
	bar.sync 	0;
	mul.f64 	%fd2988, %fd4328, %fd2985;
	fma.rn.f64 	%fd2989, %fd4327, %fd2983, %fd2988;
	fma.rn.f64 	%fd2990, %fd4329, %fd2987, %fd2989;
	st.shared.f64 	[%r15], %fd2990;
	mul.f64 	%fd2991, %fd4330, %fd2985;
	fma.rn.f64 	%fd2992, %fd4328, %fd2983, %fd2991;
	fma.rn.f64 	%fd2993, %fd4331, %fd2987, %fd2992;
	st.shared.f64 	[%r16], %fd2993;
	mul.f64 	%fd2994, %fd4331, %fd2985;
	fma.rn.f64 	%fd2995, %fd4329, %fd2983, %fd2994;
	fma.rn.f64 	%fd2996, %fd4332, %fd2987, %fd2995;
	mul.f64 	%fd2997, %fd4168, %fd4333;
	bar.sync 	0;
	ld.shared.f64 	%fd2998, [%r14];
	mul.f64 	%fd2999, %fd324, %fd2998;
	fma.rn.f64 	%fd3000, %fd2997, %fd275, %fd2999;
	ld.shared.f64 	%fd3001, [%r17];
	fma.rn.f64 	%fd3002, %fd325, %fd3001, %fd3000;
	fma.rn.f64 	%fd644, %fd2996, %fd2902, %fd615;
	ld.shared.f64 	%fd3003, [%r14+8];
	fma.rn.f64 	%fd3004, %fd326, %fd3003, %fd3002;
	ld.shared.f64 	%fd3005, [%r17+120];
	fma.rn.f64 	%fd3006, %fd327, %fd3005, %fd3004;
	fma.rn.f64 	%fd645, %fd2996, %fd2908, %fd616;
	ld.shared.f64 	%fd3007, [%r14+16];
	fma.rn.f64 	%fd3008, %fd329, %fd3007, %fd3006;
	ld.shared.f64 	%fd3009, [%r17+240];
	fma.rn.f64 	%fd3010, %fd330, %fd3009, %fd3008;
	fma.rn.f64 	%fd646, %fd2996, %fd2914, %fd617;
	ld.shared.f64 	%fd3011, [%r14+24];
	fma.rn.f64 	%fd3012, %fd332, %fd3011, %fd3010;
	ld.shared.f64 	%fd3013, [%r17+360];
	fma.rn.f64 	%fd3014, %fd333, %fd3013, %fd3012;
	fma.rn.f64 	%fd647, %fd2996, %fd2920, %fd618;
	ld.shared.f64 	%fd3015, [%r14+32];
	fma.rn.f64 	%fd3016, %fd335, %fd3015, %fd3014;
	ld.shared.f64 	%fd3017, [%r17+480];
	fma.rn.f64 	%fd3018, %fd336, %fd3017, %fd3016;
	fma.rn.f64 	%fd648, %fd2996, %fd2926, %fd619;
	ld.shared.f64 	%fd3019, [%r14+40];
	fma.rn.f64 	%fd3020, %fd338, %fd3019, %fd3018;
	ld.shared.f64 	%fd3021, [%r17+600];
	fma.rn.f64 	%fd3022, %fd339, %fd3021, %fd3020;
	fma.rn.f64 	%fd649, %fd2996, %fd2932, %fd620;
	ld.shared.f64 	%fd3023, [%r14+48];
	fma.rn.f64 	%fd3024, %fd341, %fd3023, %fd3022;
	ld.shared.f64 	%fd3025, [%r17+720];
	fma.rn.f64 	%fd3026, %fd342, %fd3025, %fd3024;
	fma.rn.f64 	%fd650, %fd2996, %fd2938, %fd621;
	ld.shared.f64 	%fd3027, [%r14+56];
	fma.rn.f64 	%fd3028, %fd344, %fd3027, %fd3026;
	ld.shared.f64 	%fd3029, [%r17+840];
	fma.rn.f64 	%fd3030, %fd345, %fd3029, %fd3028;
	fma.rn.f64 	%fd651, %fd2996, %fd2944, %fd622;
	ld.shared.f64 	%fd3031, [%r14+64];
	fma.rn.f64 	%fd3032, %fd347, %fd3031, %fd3030;
	ld.shared.f64 	%fd3033, [%r17+960];
	fma.rn.f64 	%fd3034, %fd348, %fd3033, %fd3032;
	fma.rn.f64 	%fd652, %fd2996, %fd2950, %fd623;
	ld.shared.f64 	%fd3035, [%r14+72];
	fma.rn.f64 	%fd3036, %fd350, %fd3035, %fd3034;
	ld.shared.f64 	%fd3037, [%r17+1080];
	fma.rn.f64 	%fd3038, %fd351, %fd3037, %fd3036;
	fma.rn.f64 	%fd653, %fd2996, %fd2956, %fd629;
	ld.shared.f64 	%fd3039, [%r14+80];
	fma.rn.f64 	%fd3040, %fd353, %fd3039, %fd3038;
	ld.shared.f64 	%fd3041, [%r17+1200];
	fma.rn.f64 	%fd3042, %fd354, %fd3041, %fd3040;
	fma.rn.f64 	%fd3043, %fd2996, %fd2962, %fd624;
	ld.shared.f64 	%fd3044, [%r14+88];
	fma.rn.f64 	%fd3045, %fd356, %fd3044, %fd3042;
	ld.shared.f64 	%fd3046, [%r17+1320];
	fma.rn.f64 	%fd3047, %fd357, %fd3046, %fd3045;
	fma.rn.f64 	%fd654, %fd2996, %fd2968, %fd625;
	ld.shared.f64 	%fd3048, [%r14+96];
	fma.rn.f64 	%fd3049, %fd359, %fd3048, %fd3047;
	ld.shared.f64 	%fd3050, [%r17+1440];
	fma.rn.f64 	%fd3051, %fd360, %fd3050, %fd3049;
	fma.rn.f64 	%fd655, %fd2996, %fd2974, %fd626;
	ld.shared.f64 	%fd3052, [%r14+104];
	fma.rn.f64 	%fd3053, %fd362, %fd3052, %fd3051;
	ld.shared.f64 	%fd3054, [%r17+1560];
	fma.rn.f64 	%fd3055, %fd363, %fd3054, %fd3053;
	fma.rn.f64 	%fd656, %fd2996, %fd2980, %fd627;
	ld.shared.f64 	%fd3056, [%r14+112];
	fma.rn.f64 	%fd3057, %fd365, %fd3056, %fd3055;
	ld.shared.f64 	%fd3058, [%r17+1680];
	fma.rn.f64 	%fd3059, %fd366, %fd3058, %fd3057;
	fma.rn.f64 	%fd657, %fd2996, %fd2986, %fd628;
	add.f64 	%fd658, %fd3059, %fd3043;
	mov.f64 	%fd4334, 0d0000000000000000;
	mov.f64 	%fd4335, %fd4334;
	mov.f64 	%fd4336, %fd4334;
	mov.f64 	%fd4337, %fd4334;
	mov.f64 	%fd4338, %fd4334;
	mov.f64 	%fd4339, %fd4334;
	mov.f64 	%fd4340, %fd4334;
	@%p18 bra 	$L__BB54_31;
	ld.param.u64 	%rd70, [_Z32massMatrixMultiplyConstantKernelILi12ELi15ELi1EEvidPKdS1_S1_S1_S1_S1_S1_Pd_param_2];
	cvta.to.global.u64 	%rd44, %rd70;
	mov.u32 	%r134, %ctaid.x;
	mov.u32 	%r135, %tid.y;
	add.s32 	%r136, %r134, %r135;
	mov.u32 	%r137, %tid.x;
	mad.lo.s32 	%r138, %r136, 23625, %r137;
	mul.wide.s32 	%rd45, %r138, 8;
	add.s64 	%rd46, %rd44, %rd45;
	ld.global.nc.f64 	%fd4334, [%rd46+19800];
	ld.global.nc.f64 	%fd4335, [%rd46+46800];
	ld.global.nc.f64 	%fd4336, [%rd46+73800];
	ld.global.nc.f64 	%fd4337, [%rd46+100800];
	ld.global.nc.f64 	%fd4338, [%rd46+127800];
	ld.global.nc.f64 	%fd4339, [%rd46+154800];
	ld.global.nc.f64 	%fd4340, [%rd46+181800];
$L__BB54_31:
	ld.param.f64 	%fd4169, [_Z32massMatrixMultiplyConstantKernelILi12ELi15ELi1EEvidPKdS1_S1_S1_S1_S1_S1_Pd_param_1];
	ld.param.u32 	%r181, [_Z32massMatrixMultiplyConstantKernelILi12ELi15ELi1EEvidPKdS1_S1_S1_S1_S1_S1_Pd_param_0];
	mov.u32 	%r139, %ctaid.x;
	mov.u32 	%r140, %tid.y;
	add.s32 	%r141, %r139, %r140;
	setp.ge.s32 	%p19, %r141, %r181;
	ld.shared.f64 	%fd3061, [%r12+19800];
	fma.rn.f64 	%fd3062, %fd294, %fd3061, 0d0000000000000000;
	ld.shared.f64 	%fd3063, [%r18+19800];
	fma.rn.f64 	%fd3064, %fd295, %fd3063, 0d0000000000000000;
	ld.shared.f64 	%fd3065, [_ZZ32massMatrixMultiplyConstantKernelILi12ELi15ELi1EEvidPKdS1_S1_S1_S1_S1_S1_PdE13s_QuadToQuadD+1320];
	fma.rn.f64 	%fd3066, %fd3065, %fd265, 0d0000000000000000;
	ld.shared.f64 	%fd3067, [%r12+19808];
	fma.rn.f64 	%fd3068, %fd296, %fd3067, %fd3062;
	ld.shared.f64 	%fd3069, [%r18+19920];
	fma.rn.f64 	%fd3070, %fd297, %fd3069, %fd3064;
	ld.shared.f64 	%fd3071, [_ZZ32massMatrixMultiplyConstantKernelILi12ELi15ELi1EEvidPKdS1_S1_S1_S1_S1_S1_PdE13s_QuadToQuadD+1328];
	fma.rn.f64 	%fd3072, %fd3071, %fd266, %fd3066;
	ld.shared.f64 	%fd3073, [%r12+19816];
	fma.rn.f64 	%fd3074, %fd298, %fd3073, %fd3068;
	ld.shared.f64 	%fd3075, [%r18+20040];
	fma.rn.f64 	%fd3076, %fd299, %fd3075, %fd3070;
	ld.shared.f64 	%fd3077, [_ZZ32massMatrixMultiplyConstantKernelILi12ELi15ELi1EEvidPKdS1_S1_S1_S1_S1_S1_PdE13s_QuadToQuadD+1336];
	fma.rn.f64 	%fd3078, %fd3077, %fd267, %fd3072;
	ld.shared.f64 	%fd3079, [%r12+19824];
	fma.rn.f64 	%fd3080, %fd300, %fd3079, %fd3074;
	ld.shared.f64 	%fd3081, [%r18+20160];
	fma.rn.f64 	%fd3082, %fd301, %fd3081, %fd3076;
	ld.shared.f64 	%fd3083, [_ZZ32massMatrixMultiplyConstantKernelILi12ELi15ELi1EEvidPKdS1_S1_S1_S1_S1_S1_PdE13s_QuadToQuadD+1344];
	fma.rn.f64 	%fd3084, %fd3083, %fd268, %fd3078;
	ld.shared.f64 	%fd3085, [%r12+19832];
	fma.rn.f64 	%fd3086, %fd302, %fd3085, %fd3080;
	ld.shared.f64 	%fd3087, [%r18+20280];
	fma.rn.f64 	%fd3088, %fd303, %fd3087, %fd3082;
	ld.shared.f64 	%fd3089, [_ZZ32massMatrixMultiplyConstantKernelILi12ELi15ELi1EEvidPKdS1_S1_S1_S1_S1_S1_PdE13s_QuadToQuadD+1352];
	fma.rn.f64 	%fd3090, %fd3089, %fd269, %fd3084;
	ld.shared.f64 	%fd3091, [%r12+19840];
	fma.rn.f64 	%fd3092, %fd304, %fd3091, %fd3086;
	ld.shared.f64 	%fd3093, [%r18+20400];
	fma.rn.f64 	%fd3094, %fd305, %fd3093, %fd3088;
	ld.shared.f64 	%fd3095, [_ZZ32massMatrixMultiplyConstantKernelILi12ELi15ELi1EEvidPKdS1_S1_S1_S1_S1_S1_PdE13s_QuadToQuadD+1360];
	fma.rn.f64 	%fd3096, %fd3095, %fd270, %fd3090;
	ld.shared.f64 	%fd3097, [%r12+19848];
	fma.rn.f64 	%fd3098, %fd306, %fd3097, %fd3092;
	ld.shared.f64 	%fd3099, [%r18+20520];
	fma.rn.f64 	%fd3100, %fd307, %fd3099, %fd3094;
	ld.shared.f64 	%fd3101, [_ZZ32massMatrixMultiplyConstantKernelILi12ELi15ELi1EEvidPKdS1_S1_S1_S1_S1_S1_PdE13s_QuadToQuadD+1368];
	fma.rn.f64 	%fd3102, %fd3101, %fd271, %fd3096;
	ld.shared.f64 	%fd3103, [%r12+19856];
	fma.rn.f64 	%fd3104, %fd308, %fd3103, %fd3098;
	ld.shared.f64 	%fd3105, [%r18+20640];
	fma.rn.f64 	%fd3106, %fd309, %fd3105, %fd3100;
	ld.shared.f64 	%fd3107, [_ZZ32massMatrixMultiplyConstantKernelILi12ELi15ELi1EEvidPKdS1_S1_S1_S1_S1_S1_PdE13s_QuadToQuadD+1376];
	fma.rn.f64 	%fd3108, %fd3107, %fd272, %fd3102;
	ld.shared.f64 	%fd3109, [%r12+19864];
	fma.rn.f64 	%fd3110, %fd310, %fd3109, %fd3104;
	ld.shared.f64 	%fd3111, [%r18+20760];
	fma.rn.f64 	%fd3112, %fd311, %fd3111, %fd3106;
	ld.shared.f64 	%fd3113, [_ZZ32massMatrixMultiplyConstantKernelILi12ELi15ELi1EEvidPKdS1_S1_S1_S1_S1_S1_PdE13s_QuadToQuadD+1384];
	fma.rn.f64 	%fd3114, %fd3113, %fd273, %fd3108;
	ld.shared.f64 	%fd3115, [%r12+19872];
	fma.rn.f64 	%fd3116, %fd312, %fd3115, %fd3110;
	ld.shared.f64 	%fd3117, [%r18+20880];
	fma.rn.f64 	%fd3118, %fd313, %fd3117, %fd3112;
	ld.shared.f64 	%fd3119, [_ZZ32massMatrixMultiplyConstantKernelILi12ELi15ELi1EEvidPKdS1_S1_S1_S1_S1_S1_PdE13s_QuadToQuadD+1392];
	fma.rn.f64 	%fd3120, %fd3119, %fd274, %fd3114;
	ld.shared.f64 	%fd3121, [%r12+19880];
	fma.rn.f64 	%fd3122, %fd314, %fd3121, %fd3116;
	ld.shared.f64 	%fd3123, [%r18+21000];
	fma.rn.f64 	%fd3124, %fd315, %fd3123, %fd3118;
	ld.shared.f64 	%fd3125, [_ZZ32massMatrixMultiplyConstantKernelILi12ELi15ELi1EEvidPKdS1_S1_S1_S1_S1_S1_PdE13s_QuadToQuadD+1400];
	fma.rn.f64 	%fd3126, %fd3125, %fd275, %fd3120;
	ld.shared.f64 	%fd3127, [%r12+19888];
	fma.rn.f64 	%fd3128, %fd316, %fd3127, %fd3122;
	ld.shared.f64 	%fd3129, [%r18+21120];
	fma.rn.f64 	%fd3130, %fd317, %fd3129, %fd3124;
	ld.shared.f64 	%fd3131, [_ZZ32massMatrixMultiplyConstantKernelILi12ELi15ELi1EEvidPKdS1_S1_S1_S1_S1_S1_PdE13s_QuadToQuadD+1408];
	fma.rn.f64 	%fd3132, %fd3131, %fd276, %fd3126;
	ld.shared.f64 	%fd3133, [%r12+19896];
	fma.rn.f64 	%fd3134, %fd318, %fd3133, %fd3128;
	ld.shared.f64 	%fd3135, [%r18+21240];
	fma.rn.f64 	%fd3136, %fd319, %fd3135, %fd3130;
	ld.shared.f64 	%fd3137, [_ZZ32massMatrixMultiplyConstantKernelILi12ELi15ELi1EEvidPKdS1_S1_S1_S1_S1_S1_PdE13s_QuadToQuadD+1416];
	fma.rn.f64 	%fd3138, %fd3137, %fd277, %fd3132;
	ld.shared.f64 	%fd3139, [%r12+19904];
	fma.rn.f64 	%fd3140, %fd320, %fd3139, %fd3134;
	ld.shared.f64 	%fd3141, [%r18+21360];
	fma.rn.f64 	%fd3142, %fd321, %fd3141, %fd3136;
	ld.shared.f64 	%fd3143, [_ZZ32massMatrixMultiplyConstantKernelILi12ELi15ELi1EEvidPKdS1_S1_S1_S1_S1_S1_PdE13s_QuadToQuadD+1424];
	fma.rn.f64 	%fd3144, %fd3143, %fd278, %fd3138;
	ld.shared.f64 	%fd3145, [%r12+19912];
	fma.rn.f64 	%fd3146, %fd322, %fd3145, %fd3140;
	ld.shared.f64 	%fd3147, [%r18+21480];
	fma.rn.f64 	%fd3148, %fd323, %fd3147, %fd3142;
	ld.shared.f64 	%fd3149, [_ZZ32massMatrixMultiplyConstantKernelILi12ELi15ELi1EEvidPKdS1_S1_S1_S1_S1_S1_PdE13s_QuadToQuadD+1432];
	fma.rn.f64 	%fd3150, %fd3149, %fd279, %fd3144;
	bar.sync 	0;
	mul.f64 	%fd3151, %fd4335, %fd3148;
	fma.rn.f64 	%fd3152, %fd4334, %fd3146, %fd3151;
	fma.rn.f64 	%fd3153, %fd4336, %fd3150, %fd3152;
	st.shared.f64 	[%r15], %fd3153;
	mul.f64 	%fd3154, %fd4337, %fd3148;
	fma.rn.f64 	%fd3155, %fd4335, %fd3146, %fd3154;
	fma.rn.f64 	%fd3156, %fd4338, %fd3150, %fd3155;
	st.shared.f64 	[%r16], %fd3156;
	mul.f64 	%fd3157, %fd4338, %fd3148;
	fma.rn.f64 	%fd3158, %fd4336, %fd3146, %fd3157;
	fma.rn.f64 	%fd3159, %fd4339, %fd3150, %fd3158;
	mul.f64 	%fd3160, %fd4169, %fd4340;
	bar.sync 	0;
	ld.shared.f64 	%fd3161, [%r14];
	mul.f64 	%fd3162, %fd324, %fd3161;
	fma.rn.f64 	%fd3163, %fd3160, %fd276, %fd3162;
	ld.shared.f64 	%fd3164, [%r17];
	fma.rn.f64 	%fd3165, %fd325, %fd3164, %fd3163;
	fma.rn.f64 	%fd673, %fd3159, %fd3065, %fd644;
	ld.shared.f64 	%fd3166, [%r14+8];
	fma.rn.f64 	%fd3167, %fd326, %fd3166, %fd3165;
	ld.shared.f64 	%fd3168, [%r17+120];
	fma.rn.f64 	%fd3169, %fd327, %fd3168, %fd3167;
	fma.rn.f64 	%fd674, %fd3159, %fd3071, %fd645;
	ld.shared.f64 	%fd3170, [%r14+16];
	fma.rn.f64 	%fd3171, %fd329, %fd3170, %fd3169;
	ld.shared.f64 	%fd3172, [%r17+240];
	fma.rn.f64 	%fd3173, %fd330, %fd3172, %fd3171;
	fma.rn.f64 	%fd675, %fd3159, %fd3077, %fd646;
	ld.shared.f64 	%fd3174, [%r14+24];
	fma.rn.f64 	%fd3175, %fd332, %fd3174, %fd3173;
	ld.shared.f64 	%fd3176, [%r17+360];
	fma.rn.f64 	%fd3177, %fd333, %fd3176, %fd3175;
	fma.rn.f64 	%fd676, %fd3159, %fd3083, %fd647;
	ld.shared.f64 	%fd3178, [%r14+32];
	fma.rn.f64 	%fd3179, %fd335, %fd3178, %fd3177;
	ld.shared.f64 	%fd3180, [%r17+480];
	fma.rn.f64 	%fd3181, %fd336, %fd3180, %fd3179;
	fma.rn.f64 	%fd677, %fd3159, %fd3089, %fd648;
	ld.shared.f64 	%fd3182, [%r14+40];
	fma.rn.f64 	%fd3183, %fd338, %fd3182, %fd3181;
	ld.shared.f64 	%fd3184, [%r17+600];
	fma.rn.f64 	%fd3185, %fd339, %fd3184, %fd3183;
	fma.rn.f64 	%fd678, %fd3159, %fd3095, %fd649;
	ld.shared.f64 	%fd3186, [%r14+48];
	fma.rn.f64 	%fd3187, %fd341, %fd3186, %fd3185;
	ld.shared.f64 	%fd3188, [%r17+720];
	fma.rn.f64 	%fd3189, %fd342, %fd3188, %fd3187;
	fma.rn.f64 	%fd679, %fd3159, %fd3101, %fd650;
	ld.shared.f64 	%fd3190, [%r14+56];
	fma.rn.f64 	%fd3191, %fd344, %fd3190, %fd3189;
	ld.shared.f64 	%fd3192, [%r17+840];
	fma.rn.f64 	%fd3193, %fd345, %fd3192, %fd3191;
	fma.rn.f64 	%fd680, %fd3159, %fd3107, %fd651;
	ld.shared.f64 	%fd3194, [%r14+64];
	fma.rn.f64 	%fd3195, %fd347, %fd3194, %fd3193;
	ld.shared.f64 	%fd3196, [%r17+960];
	fma.rn.f64 	%fd3197, %fd348, %fd3196, %fd3195;
	fma.rn.f64 	%fd681, %fd3159, %fd3113, %fd652;
	ld.shared.f64 	%fd3198, [%r14+72];
	fma.rn.f64 	%fd3199, %fd350, %fd3198, %fd3197;
	ld.shared.f64 	%fd3200, [%r17+1080];
	fma.rn.f64 	%fd3201, %fd351, %fd3200, %fd3199;
	fma.rn.f64 	%fd682, %fd3159, %fd3119, %fd653;
	ld.shared.f64 	%fd3202, [%r14+80];
	fma.rn.f64 	%fd3203, %fd353, %fd3202, %fd3201;
	ld.shared.f64 	%fd3204, [%r17+1200];
	fma.rn.f64 	%fd3205, %fd354, %fd3204, %fd3203;
	fma.rn.f64 	%fd683, %fd3159, %fd3125, %fd658;
	ld.shared.f64 	%fd3206, [%r14+88];
	fma.rn.f64 	%fd3207, %fd356, %fd3206, %fd3205;
	ld.shared.f64 	%fd3208, [%r17+1320];
	fma.rn.f64 	%fd3209, %fd357, %fd3208, %fd3207;
	fma.rn.f64 	%fd3210, %fd3159, %fd3131, %fd654;
	ld.shared.f64 	%fd3211, [%r14+96];
	fma.rn.f64 	%fd3212, %fd359, %fd3211, %fd3209;
	ld.shared.f64 	%fd3213, [%r17+1440];
	fma.rn.f64 	%fd3214, %fd360, %fd3213, %fd3212;
	fma.rn.f64 	%fd684, %fd3159, %fd3137, %fd655;
	ld.shared.f64 	%fd3215, [%r14+104];
	fma.rn.f64 	%fd3216, %fd362, %fd3215, %fd3214;
	ld.shared.f64 	%fd3217, [%r17+1560];
	fma.rn.f64 	%fd3218, %fd363, %fd3217, %fd3216;
	fma.rn.f64 	%fd685, %fd3159, %fd3143, %fd656;
	ld.shared.f64 	%fd3219, [%r14+112];
	fma.rn.f64 	%fd3220, %fd365, %fd3219, %fd3218;
	ld.shared.f64 	%fd3221, [%r17+1680];
	fma.rn.f64 	%fd3222, %fd366, %fd3221, %fd3220;
	fma.rn.f64 	%fd686, %fd3159, %fd3149, %fd657;
	add.f64 	%fd687, %fd3222, %fd3210;
	mov.f64 	%fd4341, 0d0000000000000000;
	mov.f64 	%fd4342, %fd4341;
	mov.f64 	%fd4343, %fd4341;
	mov.f64 	%fd4344, %fd4341;
	mov.f64 	%fd4345, %fd4341;
	mov.f64 	%fd4346, %fd4341;
	mov.f64 	%fd4347, %fd4341;
	@%p19 bra 	$L__BB54_33;
	ld.param.u64 	%rd71, [_Z32massMatrixMultiplyConstantKernelILi12ELi15ELi1EEvidPKdS1_S1_S1_S1_S1_S1_Pd_param_2];
	cvta.to.global.u64 	%rd47, %rd71;
	mov.u32 	%r142, %ctaid.x;
	mov.u32 	%r143, %tid.y;
	add.s32 	%r144, %r142, %r143;
	mov.u32 	%r145, %tid.x;
	mad.lo.s32 	%r146, %r144, 23625, %r145;
	mul.wide.s32 	%rd48, %r146, 8;
	add.s64 	%rd49, %rd47, %rd48;
	ld.global.nc.f64 	%fd4341, [%rd49+21600];
	ld.global.nc.f64 	%fd4342, [%rd49+48600];
	ld.global.nc.f64 	%fd4343, [%rd49+75600];
	ld.global.nc.f64 	%fd4344, [%rd49+102600];
	ld.global.nc.f64 	%fd4345, [%rd49+129600];
	ld.global.nc.f64 	%fd4346, [%rd49+156600];
	ld.global.nc.f64 	%fd4347, [%rd49+183600];
$L__BB54_33:
	ld.param.f64 	%fd4170, [_Z32massMatrixMultiplyConstantKernelILi12ELi15ELi1EEvidPKdS1_S1_S1_S1_S1_S1_Pd_param_1];
	ld.param.u32 	%r182, [_Z32massMatrixMultiplyConstantKernelILi12ELi15ELi1EEvidPKdS1_S1_S1_S1_S1_S1_Pd_param_0];
	mov.u32 	%r147, %ctaid.x;
	mov.u32 	%r148, %tid.y;
	add.s32 	%r149, %r147, %r148;
	setp.ge.s32 	%p20, %r149, %r182;
	ld.shared.f64 	%fd3224, [%r12+21600];
	fma.rn.f64 	%fd3225, %fd294, %fd3224, 0d0000000000000000;
	ld.shared.f64 	%fd3226, [%r18+21600];
	fma.rn.f64 	%fd3227, %fd295, %fd3226, 0d0000000000000000;
	ld.shared.f64 	%fd3228, [_ZZ32massMatrixMultiplyConstantKernelILi12ELi15ELi1EEvidPKdS1_S1_S1_S1_S1_S1_PdE13s_QuadToQuadD+1440];
	fma.rn.f64 	%fd3229, %fd3228, %fd265, 0d0000000000000000;
	ld.shared.f64 	%fd3230, [%r12+21608];
	fma.rn.f64 	%fd3231, %fd296, %fd3230, %fd3225;
	ld.shared.f64 	%fd3232, [%r18+21720];
	fma.rn.f64 	%fd3233, %fd297, %fd3232, %fd3227;
	ld.shared.f64 	%fd3234, [_ZZ32massMatrixMultiplyConstantKernelILi12ELi15ELi1EEvidPKdS1_S1_S1_S1_S1_S1_PdE13s_QuadToQuadD+1448];
	fma.rn.f64 	%fd3235, %fd3234, %fd266, %fd3229;
	ld.shared.f64 	%fd3236, [%r12+21616];
	fma.rn.f64 	%fd3237, %fd298, %fd3236, %fd3231;
	ld.shared.f64 	%fd3238, [%r18+21840];
	fma.rn.f64 	%fd3239, %fd299, %fd3238, %fd3233;
	ld.shared.f64 	%fd3240, [_ZZ32massMatrixMultiplyConstantKernelILi12ELi15ELi1EEvidPKdS1_S1_S1_S1_S1_S1_PdE13s_QuadToQuadD+1456];
	fma.rn.f64 	%fd3241, %fd3240, %fd267, %fd3235;
	ld.shared.f64 	%fd3242, [%r12+21624];
	fma.rn.f64 	%fd3243, %fd300, %fd3242, %fd3237;
	ld.shared.f64 	%fd3244, [%r18+21960];
	fma.rn.f64 	%fd3245, %fd301, %fd3244, %fd3239;
	ld.shared.f64 	%fd3246, [_ZZ32massMatrixMultiplyConstantKernelILi12ELi15ELi1EEvidPKdS1_S1_S1_S1_S1_S1_PdE13s_QuadToQuadD+1464];
	fma.rn.f64 	%fd3247, %fd3246, %fd268, %fd3241;
	ld.shared.f64 	%fd3248, [%r12+21632];
	fma.rn.f64 	%fd3249, %fd302, %fd3248, %fd3243;
	ld.shared.f64 	%fd3250, [%r18+22080];
	fma.rn.f64 	%fd3251, %fd303, %fd3250, %fd3245;
	ld.shared.f64 	%fd3252, [_ZZ32massMatrixMultiplyConstantKernelILi12ELi15ELi1EEvidPKdS1_S1_S1_S1_S1_S1_PdE13s_QuadToQuadD+1472];
	fma.rn.f64 	%fd3253, %fd3252, %fd269, %fd3247;
	ld.shared.f64 	%fd3254, [%r12+21640];
	fma.rn.f64 	%fd3255, %fd304, %fd3254, %fd3249;
	ld.shared.f64 	%fd3256, [%r18+22200];
	fma.rn.f64 	%fd3257, %fd305, %fd3256, %fd3251;
	ld.shared.f64 	%fd3258, [_ZZ32massMatrixMultiplyConstantKernelILi12ELi15ELi1EEvidPKdS1_S1_S1_S1_S1_S1_PdE13s_QuadToQuadD+1480];
	fma.rn.f64 	%fd3259, %fd3258, %fd270, %fd3253;
	ld.shared.f64 	%fd3260, [%r12+21648];
	fma.rn.f64 	%fd3261, %fd306, %fd3260, %fd3255;
	ld.shared.f64 	%fd3262, [%r18+22320];
	fma.rn.f64 	%fd3263, %fd307, %fd3262, %fd3257;
	ld.shared.f64 	%fd3264, [_ZZ32massMatrixMultiplyConstantKernelILi12ELi15ELi1EEvidPKdS1_S1_S1_S1_S1_S1_PdE13s_QuadToQuadD+1488];
	fma.rn.f64 	%fd3265, %fd3264, %fd271, %fd3259;
	ld.shared.f64 	%fd3266, [%r12+21656];
	fma.rn.f64 	%fd3267, %fd308, %fd3266, %fd3261;
	ld.shared.f64 	%fd3268, [%r18+22440];
	fma.rn.f64 	%fd3269, %fd309, %fd3268, %fd3263;
	ld.shared.f64 	%fd3270, [_ZZ32massMatrixMultiplyConstantKernelILi12ELi15ELi1EEvidPKdS1_S1_S1_S1_S1_S1_PdE13s_QuadToQuadD+1496];
	fma.rn.f64 	%fd3271, %fd3270, %fd272, %fd3265;
	ld.shared.f64 	%fd3272, [%r12+21664];
	fma.rn.f64 	%fd3273, %fd310, %fd3272, %fd3267;
	ld.shared.f64 	%fd3274, [%r18+22560];
	fma.rn.f64 	%fd3275, %fd311, %fd3274, %fd3269;
	ld.shared.f64 	%fd3276, [_ZZ32massMatrixMultiplyConstantKernelILi12ELi15ELi1EEvidPKdS1_S1_S1_S1_S1_S1_PdE13s_QuadToQuadD+1504];
	fma.rn.f64 	%fd3277, %fd3276, %fd273, %fd3271;
	ld.shared.f64 	%fd3278, [%r12+21672];
	fma.rn.f64 	%fd3279, %fd312, %fd3278, %fd3273;
	ld.shared.f64 	%fd3280, [%r18+22680];
	fma.rn.f64 	%fd3281, %fd313, %fd3280, %fd3275;
	ld.shared.f64 	%fd3282, [_ZZ32massMatrixMultiplyConstantKernelILi12ELi15ELi1EEvidPKdS1_S1_S1_S1_S1_S1_PdE13s_QuadToQuadD+1512];
	fma.rn.f64 	%fd3283, %fd3282, %fd274, %fd3277;
	ld.shared.f64 	%fd3284, [%r12+21680];
	fma.rn.f64 	%fd3285, %fd314, %fd3284, %fd3279;
	ld.shared.f64 	%fd3286, [%r18+22800];
	fma.rn.f64 	%fd3287, %fd315, %fd3286, %fd3281;
	ld.shared.f64 	%fd3288, [_ZZ32massMatrixMultiplyConstantKernelILi12ELi15ELi1EEvidPKdS1_S1_S1_S1_S1_S1_PdE13s_QuadToQuadD+1520];
	fma.rn.f64 	%fd3289, %fd3288, %fd275, %fd3283;
	ld.shared.f64 	%fd3290, [%r12+21688];
	fma.rn.f64 	%fd3291, %fd316, %fd3290, %fd3285;
	ld.shared.f64 	%fd3292, [%r18+22920];
	fma.rn.f64 	%fd3293, %fd317, %fd3292, %fd3287;
	ld.shared.f64 	%fd3294, [_ZZ32massMatrixMultiplyConstantKernelILi12ELi15ELi1EEvidPKdS1_S1_S1_S1_S1_S1_PdE13s_QuadToQuadD+1528];
	fma.rn.f64 	%fd3295, %fd3294, %fd276, %fd3289;
	ld.shared.f64 	%fd3296, [%r12+21696];
	fma.rn.f64 	%fd3297, %fd318, %fd3296, %fd3291;
	ld.shared.f64 	%fd3298, [%r18+23040];
	fma.rn.f64 	%fd3299, %fd319, %fd3298, %fd3293;
	ld.shared.f64 	%fd3300, [_ZZ32massMatrixMultiplyConstantKernelILi12ELi15ELi1EEvidPKdS1_S1_S1_S1_S1_S1_PdE13s_QuadToQuadD+1536];
	fma.rn.f64 	%fd3301, %fd3300, %fd277, %fd3295;
	ld.shared.f64 	%fd3302, [%r12+21704];
	fma.rn.f64 	%fd3303, %fd320, %fd3302, %fd3297;
	ld.shared.f64 	%fd3304, [%r18+23160];
	fma.rn.f64 	%fd3305, %fd321, %fd3304, %fd3299;
	ld.shared.f64 	%fd3306, [_ZZ32massMatrixMultiplyConstantKernelILi12ELi15ELi1EEvidPKdS1_S1_S1_S1_S1_S1_PdE13s_QuadToQuadD+1544];
	fma.rn.f64 	%fd3307, %fd3306, %fd278, %fd3301;
	ld.shared.f64 	%fd3308, [%r12+21712];
	fma.rn.f64 	%fd3309, %fd322, %fd3308, %fd3303;
	ld.shared.f64 	%fd3310, [%r18+23280];
	fma.rn.f64 	%fd3311, %fd323, %fd3310, %fd3305;
	ld.shared.f64 	%fd3312, [_ZZ32massMatrixMultiplyConstantKernelILi12ELi15ELi1EEvidPKdS1_S1_S1_S1_S1_S1_PdE13s_QuadToQuadD+1552];
	fma.rn.f64 	%fd3313, %fd3312, %fd279, %fd3307;
	bar.sync 	0;
	mul.f64 	%fd3314, %fd4342, %fd3311;
	fma.rn.f64 	%fd3315, %fd4341, %fd3309, %fd3314;
	fma.rn.f64 	%fd3316, %fd4343, %fd3313, %fd3315;
	st.shared.f64 	[%r15], %fd3316;
	mul.f64 	%fd3317, %fd4344, %fd3311;
	fma.rn.f64 	%fd3318, %fd4342, %fd3309, %fd3317;
	fma.rn.f64 	%fd3319, %fd4345, %fd3313, %fd3318;
	st.shared.f64 	[%r16], %fd3319;
	mul.f64 	%fd3320, %fd4345, %fd3311;
	fma.rn.f64 	%fd3321, %fd4343, %fd3309, %fd3320;
	fma.rn.f64 	%fd3322, %fd4346, %fd3313, %fd3321;
	mul.f64 	%fd3323, %fd4170, %fd4347;
	bar.sync 	0;
	ld.shared.f64 	%fd3324, [%r14];
	mul.f64 	%fd3325, %fd324, %fd3324;
	fma.rn.f64 	%fd3326, %fd3323, %fd277, %fd3325;
	ld.shared.f64 	%fd3327, [%r17];
	fma.rn.f64 	%fd3328, %fd325, %fd3327, %fd3326;
	fma.rn.f64 	%fd702, %fd3322, %fd3228, %fd673;
	ld.shared.f64 	%fd3329, [%r14+8];
	fma.rn.f64 	%fd3330, %fd326, %fd3329, %fd3328;
	ld.shared.f64 	%fd3331, [%r17+120];
	fma.rn.f64 	%fd3332, %fd327, %fd3331, %fd3330;
	fma.rn.f64 	%fd703, %fd3322, %fd3234, %fd674;
	ld.shared.f64 	%fd3333, [%r14+16];
	fma.rn.f64 	%fd3334, %fd329, %fd3333, %fd3332;
	ld.shared.f64 	%fd3335, [%r17+240];
	fma.rn.f64 	%fd3336, %fd330, %fd3335, %fd3334;
	fma.rn.f64 	%fd704, %fd3322, %fd3240, %fd675;
	ld.shared.f64 	%fd3337, [%r14+24];
	fma.rn.f64 	%fd3338, %fd332, %fd3337, %fd3336;
	ld.shared.f64 	%fd3339, [%r17+360];
	fma.rn.f64 	%fd3340, %fd333, %fd3339, %fd3338;
	fma.rn.f64 	%fd705, %fd3322, %fd3246, %fd676;
	ld.shared.f64 	%fd3341, [%r14+32];
	fma.rn.f64 	%fd3342, %fd335, %fd3341, %fd3340;
	ld.shared.f64 	%fd3343, [%r17+480];
	fma.rn.f64 	%fd3344, %fd336, %fd3343, %fd3342;
	fma.rn.f64 	%fd706, %fd3322, %fd3252, %fd677;
	ld.shared.f64 	%fd3345, [%r14+40];
	fma.rn.f64 	%fd3346, %fd338, %fd3345, %fd3344;
	ld.shared.f64 	%fd3347, [%r17+600];
	fma.rn.f64 	%fd3348, %fd339, %fd3347, %fd3346;
	fma.rn.f64 	%fd707, %fd3322, %fd3258, %fd678;
	ld.shared.f64 	%fd3349, [%r14+48];
	fma.rn.f64 	%fd3350, %fd341, %fd3349, %fd3348;
	ld.shared.f64 	%fd3351, [%r17+720];
	fma.rn.f64 	%fd3352, %fd342, %fd3351, %fd3350;
	fma.rn.f64 	%fd708, %fd3322, %fd3264, %fd679;
	ld.shared.f64 	%fd3353, [%r14+56];
	fma.rn.f64 	%fd3354, %fd344, %fd3353, %fd3352;
	ld.shared.f64 	%fd3355, [%r17+840];
	fma.rn.f64 	%fd3356, %fd345, %fd3355, %fd3354;
	fma.rn.f64 	%fd709, %fd3322, %fd3270, %fd680;
	ld.shared.f64 	%fd3357, [%r14+64];
	fma.rn.f64 	%fd3358, %fd347, %fd3357, %fd3356;
	ld.shared.f64 	%fd3359, [%r17+960];
	fma.rn.f64 	%fd3360, %fd348, %fd3359, %fd3358;
	fma.rn.f64 	%fd710, %fd3322, %fd3276, %fd681;
	ld.shared.f64 	%fd3361, [%r14+72];
	fma.rn.f64 	%fd3362, %fd350, %fd3361, %fd3360;
	ld.shared.f64 	%fd3363, [%r17+1080];
	fma.rn.f64 	%fd3364, %fd351, %fd3363, %fd3362;
	fma.rn.f64 	%fd711, %fd3322, %fd3282, %fd682;
	ld.shared.f64 	%fd3365, [%r14+80];
	fma.rn.f64 	%fd3366, %fd353, %fd3365, %fd3364;
	ld.shared.f64 	%fd3367, [%r17+1200];
	fma.rn.f64 	%fd3368, %fd354, %fd3367, %fd3366;
	fma.rn.f64 	%fd712, %fd3322, %fd3288, %fd683;
	ld.shared.f64 	%fd3369, [%r14+88];
	fma.rn.f64 	%fd3370, %fd356, %fd3369, %fd3368;
	ld.shared.f64 	%fd3371, [%r17+1320];
	fma.rn.f64 	%fd3372, %fd357, %fd3371, %fd3370;
	fma.rn.f64 	%fd713, %fd3322, %fd3294, %fd687;
	ld.shared.f64 	%fd3373, [%r14+96];
	fma.rn.f64 	%fd3374, %fd359, %fd3373, %fd3372;
	ld.shared.f64 	%fd3375, [%r17+1440];
	fma.rn.f64 	%fd3376, %fd360, %fd3375, %fd3374;
	fma.rn.f64 	%fd3377, %fd3322, %fd3300, %fd684;
	ld.shared.f64 	%fd3378, [%r14+104];
	fma.rn.f64 	%fd3379, %fd362, %fd3378, %fd3376;
	ld.shared.f64 	%fd3380, [%r17+1560];
	fma.rn.f64 	%fd3381, %fd363, %fd3380, %fd3379;
	fma.rn.f64 	%fd714, %fd3322, %fd3306, %fd685;
	ld.shared.f64 	%fd3382, [%r14+112];
	fma.rn.f64 	%fd3383, %fd365, %fd3382, %fd3381;
	ld.shared.f64 	%fd3384, [%r17+1680];
	fma.rn.f64 	%fd3385, %fd366, %fd3384, %fd3383;
	fma.rn.f64 	%fd715, %fd3322, %fd3312, %fd686;
	add.f64 	%fd716, %fd3385, %fd3377;
	mov.f64 	%fd4348, 0d0000000000000000;
	mov.f64 	%fd4349, %fd4348;
	mov.f64 	%fd4350, %fd4348;
	mov.f64 	%fd4351, %fd4348;
	mov.f64 	%fd4352, %fd4348;
	mov.f64 	%fd4353, %fd4348;
	mov.f64 	%fd4354, %fd4348;
	@%p20 bra 	$L__BB54_35;
	ld.param.u64 	%rd72, [_Z32massMatrixMultiplyConstantKernelILi12ELi15ELi1EEvidPKdS1_S1_S1_S1_S1_S1_Pd_param_2];
	cvta.to.global.u64 	%rd50, %rd72;
	mov.u32 	%r150, %ctaid.x;
	mov.u32 	%r151, %tid.y;
	add.s32 	%r152, %r150, %r151;
	mov.u32 	%r153, %tid.x;
	mad.lo.s32 	%r154, %r152, 23625, %r153;
	mul.wide.s32 	%rd51, %r154, 8;
	add.s64 	%rd52, %rd50, %rd51;
	ld.global.nc.f64 	%fd4348, [%rd52+23400];
	ld.global.nc.f64 	%fd4349, [%rd52+50400];
	ld.global.nc.f64 	%fd4350, [%rd52+77400];
	ld.global.nc.f64 	%fd4351, [%rd52+104400];
	ld.global.nc.f64 	%fd4352, [%rd52+131400];
	ld.global.nc.f64 	%fd4353, [%rd52+158400];
	ld.global.nc.f64 	%fd4354, [%rd52+185400];
$L__BB54_35:
	ld.param.f64 	%fd4171, [_Z32massMatrixMultiplyConstantKernelILi12ELi15ELi1EEvidPKdS1_S1_S1_S1_S1_S1_Pd_param_1];
	ld.param.u32 	%r183, [_Z32massMatrixMultiplyConstantKernelILi12ELi15ELi1EEvidPKdS1_S1_S1_S1_S1_S1_Pd_param_0];
	mov.u32 	%r155, %ctaid.x;
	mov.u32 	%r156, %tid.y;
	add.s32 	%r157, %r155, %r156;
	setp.ge.s32 	%p21, %r157, %r183;
	ld.shared.f64 	%fd3387, [%r12+23400];
	fma.rn.f64 	%fd3388, %fd294, %fd3387, 0d0000000000000000;
	ld.shared.f64 	%fd3389, [%r18+23400];
	fma.rn.f64 	%fd3390, %fd295, %fd3389, 0d0000000000000000;
	ld.shared.f64 	%fd3391, [_ZZ32massMatrixMultiplyConstantKernelILi12ELi15ELi1EEvidPKdS1_S1_S1_S1_S1_S1_PdE13s_QuadToQuadD+1560];
	fma.rn.f64 	%fd3392, %fd3391, %fd265, 0d0000000000000000;
	ld.shared.f64 	%fd3393, [%r12+23408];
	fma.rn.f64 	%fd3394, %fd296, %fd3393, %fd3388;
	ld.shared.f64 	%fd3395, [%r18+23520];
	fma.rn.f64 	%fd3396, %fd297, %fd3395, %fd3390;
	ld.shared.f64 	%fd3397, [_ZZ32massMatrixMultiplyConstantKernelILi12ELi15ELi1EEvidPKdS1_S1_S1_S1_S1_S1_PdE13s_QuadToQuadD+1568];
	fma.rn.f64 	%fd3398, %fd3397, %fd266, %fd3392;
	ld.shared.f64 	%fd3399, [%r12+23416];
	fma.rn.f64 	%fd3400, %fd298, %fd3399, %fd3394;
	ld.shared.f64 	%fd3401, [%r18+23640];
	fma.rn.f64 	%fd3402, %fd299, %fd3401, %fd3396;
	ld.shared.f64 	%fd3403, [_ZZ32massMatrixMultiplyConstantKernelILi12ELi15ELi1EEvidPKdS1_S1_S1_S1_S1_S1_PdE13s_QuadToQuadD+1576];
	fma.rn.f64 	%fd3404, %fd3403, %fd267, %fd3398;
	ld.shared.f64 	%fd3405, [%r12+23424];
	fma.rn.f64 	%fd3406, %fd300, %fd3405, %fd3400;
	ld.shared.f64 	%fd3407, [%r18+23760];
	fma.rn.f64 	%fd3408, %fd301, %fd3407, %fd3402;
	ld.shared.f64 	%fd3409, [_ZZ32massMatrixMultiplyConstantKernelILi12ELi15ELi1EEvidPKdS1_S1_S1_S1_S1_S1_PdE13s_QuadToQuadD+1584];
	fma.rn.f64 	%fd3410, %fd3409, %fd268, %fd3404;
	ld.shared.f64 	%fd3411, [%r12+23432];
	fma.rn.f64 	%fd3412, %fd302, %fd3411, %fd3406;
	ld.shared.f64 	%fd3413, [%r18+23880];
	fma.rn.f64 	%fd3414, %fd303, %fd3413, %fd3408;
	ld.shared.f64 	%fd3415, [_ZZ32massMatrixMultiplyConstantKernelILi12ELi15ELi1EEvidPKdS1_S1_S1_S1_S1_S1_PdE13s_QuadToQuadD+1592];
	fma.rn.f64 	%fd3416, %fd3415, %fd269, %fd3410;
	ld.shared.f64 	%fd3417, [%r12+23440];
	fma.rn.f64 	%fd3418, %fd304, %fd3417, %fd3412;
	ld.shared.f64 	%fd3419, [%r18+24000];
	fma.rn.f64 	%fd3420, %fd305, %fd3419, %fd3414;
	ld.shared.f64 	%fd3421, [_ZZ32massMatrixMultiplyConstantKernelILi12ELi15ELi1EEvidPKdS1_S1_S1_S1_S1_S1_PdE13s_QuadToQuadD+1600];
	fma.rn.f64 	%fd3422, %fd3421, %fd270, %fd3416;
	ld.shared.f64 	%fd3423, [%r12+23448];
	fma.rn.f64 	%fd3424, %fd306, %fd3423, %fd3418;
	ld.shared.f64 	%fd3425, [%r18+24120];
	fma.rn.f64 	%fd3426, %fd307, %fd3425, %fd3420;
	ld.shared.f64 	%fd3427, [_ZZ32massMatrixMultiplyConstantKernelILi12ELi15ELi1EEvidPKdS1_S1_S1_S1_S1_S1_PdE13s_QuadToQuadD+1608];
	fma.rn.f64 	%fd3428, %fd3427, %fd271, %fd3422;
	ld.shared.f64 	%fd3429, [%r12+23456];
	fma.rn.f64 	%fd3430, %fd308, %fd3429, %fd3424;
	ld.shared.f64 	%fd3431, [%r18+24240];
	fma.rn.f64 	%fd3432, %fd309, %fd3431, %fd3426;
	ld.shared.f64 	%fd3433, [_ZZ32massMatrixMultiplyConstantKernelILi12ELi15ELi1EEvidPKdS1_S1_S1_S1_S1_S1_PdE13s_QuadToQuadD+1616];
	fma.rn.f64 	%fd3434, %fd3433, %fd272, %fd3428;
	ld.shared.f64 	%fd3435, [%r12+23464];
	fma.rn.f64 	%fd3436, %fd310, %fd3435, %fd3430;
	ld.shared.f64 	%fd3437, [%r18+24360];
	fma.rn.f64 	%fd3438, %fd311, %fd3437, %fd3432;
	ld.shared.f64 	%fd3439, [_ZZ32massMatrixMultiplyConstantKernelILi12ELi15ELi1EEvidPKdS1_S1_S1_S1_S1_S1_PdE13s_QuadToQuadD+1624];
	fma.rn.f64 	%fd3440, %fd3439, %fd273, %fd3434;
	ld.shared.f64 	%fd3441, [%r12+23472];
	fma.rn.f64 	%fd3442, %fd312, %fd3441, %fd3436;
	ld.shared.f64 	%fd3443, [%r18+24480];
	fma.rn.f64 	%fd3444, %fd313, %fd3443, %fd3438;
	ld.shared.f64 	%fd3445, [_ZZ32massMatrixMultiplyConstantKernelILi12ELi15ELi1EEvidPKdS1_S1_S1_S1_S1_S1_PdE13s_QuadToQuadD+1632];
	fma.rn.f64 	%fd3446, %fd3445, %fd274, %fd3440;
	ld.shared.f64 	%fd3447, [%r12+23480];
	fma.rn.f64 	%fd3448, %fd314, %fd3447, %fd3442;
	ld.shared.f64 	%fd3449, [%r18+24600];
	fma.rn.f64 	%fd3450, %fd315, %fd3449, %fd3444;
	ld.shared.f64 	%fd3451, [_ZZ32massMatrixMultiplyConstantKernelILi12ELi15ELi1EEvidPKdS1_S1_S1_S1_S1_S1_PdE13s_QuadToQuadD+1640];
	fma.rn.f64 	%fd3452, %fd3451, %fd275, %fd3446;
	ld.shared.f64 	%fd3453, [%r12+23488];
	fma.rn.f64 	%fd3454, %fd316, %fd3453, %fd3448;
	ld.shared.f64 	%fd3455, [%r18+24720];
	fma.rn.f64 	%fd3456, %fd317, %fd3455, %fd3450;
	ld.shared.f64 	%fd3457, [_ZZ32massMatrixMultiplyConstantKernelILi12ELi15ELi1EEvidPKdS1_S1_S1_S1_S1_S1_PdE13s_QuadToQuadD+1648];
	fma.rn.f64 	%fd3458, %fd3457, %fd276, %fd3452;
	ld.shared.f64 	%fd3459, [%r12+23496];
	fma.rn.f64 	%fd3460, %fd318, %fd3459, %fd3454;
	ld.shared.f64 	%fd3461, [%r18+24840];
	fma.rn.f64 	%fd3462, %fd319, %fd3461, %fd3456;
	ld.shared.f64 	%fd3463, [_ZZ32massMatrixMultiplyConstantKernelILi12ELi15ELi1EEvidPKdS1_S1_S1_S1_S1_S1_PdE13s_QuadToQuadD+1656];
	fma.rn.f64 	%fd3464, %fd3463, %fd277, %fd3458;
	ld.shared.f64 	%fd3465, [%r12+23504];
	fma.rn.f64 	%fd3466, %fd320, %fd3465, %fd3460;
	ld.shared.f64 	%fd3467, [%r18+24960];
	fma.rn.f64 	%fd3468, %fd321, %fd3467, %fd3462;
	ld.shared.f64 	%fd3469, [_ZZ32massMatrixMultiplyConstantKernelILi12ELi15ELi1EEvidPKdS1_S1_S1_S1_S1_S1_PdE13s_QuadToQuadD+1664];
	fma.rn.f64 	%fd3470, %fd3469, %fd278, %fd3464;
	ld.shared.f64 	%fd3471, [%r12+23512];
	fma.rn.f64 	%fd3472, %fd322, %fd3471, %fd3466;
	ld.shared.f64 	%fd3473, [%r18+25080];
	fma.rn.f64 	%fd3474, %fd323, %fd3473, %fd3468;
	ld.shared.f64 	%fd3475, [_ZZ32massMatrixMultiplyConstantKernelILi12ELi15ELi1EEvidPKdS1_S1_S1_S1_S1_S1_PdE13s_QuadToQuadD+1672];
	fma.rn.f64 	%fd3476, %fd3475, %fd279, %fd3470;
	bar.sync 	0;
	mul.f64 	%fd3477, %fd4349, %fd3474;
	fma.rn.f64 	%fd3478, %fd4348, %fd3472, %fd3477;
	fma.rn.f64 	%fd3479, %fd4350, %fd3476, %fd3478;
	st.shared.f64 	[%r15], %fd3479;
	mul.f64 	%fd3480, %fd4351, %fd3474;
	fma.rn.f64 	%fd3481, %fd4349, %fd3472, %fd3480;
	fma.rn.f64 	%fd3482, %fd4352, %fd3476, %fd3481;
	st.shared.f64 	[%r16], %fd3482;
	mul.f64 	%fd3483, %fd4352, %fd3474;
	fma.rn.f64 	%fd3484, %fd4350, %fd3472, %fd3483;
	fma.rn.f64 	%fd3485, %fd4353, %fd3476, %fd3484;
	mul.f64 	%fd3486, %fd4171, %fd4354;
	bar.sync 	0;
	ld.shared.f64 	%fd3487, [%r14];
	mul.f64 	%fd3488, %fd324, %fd3487;
	fma.rn.f64 	%fd3489, %fd3486, %fd278, %fd3488;
	ld.shared.f64 	%fd3490, [%r17];
	fma.rn.f64 	%fd3491, %fd325, %fd3490, %fd3489;
	fma.rn.f64 	%fd731, %fd3485, %fd3391, %fd702;
	ld.shared.f64 	%fd3492, [%r14+8];
	fma.rn.f64 	%fd3493, %fd326, %fd3492, %fd3491;
	ld.shared.f64 	%fd3494, [%r17+120];
	fma.rn.f64 	%fd3495, %fd327, %fd3494, %fd3493;
	fma.rn.f64 	%fd732, %fd3485, %fd3397, %fd703;
	ld.shared.f64 	%fd3496, [%r14+16];
	fma.rn.f64 	%fd3497, %fd329, %fd3496, %fd3495;
	ld.shared.f64 	%fd3498, [%r17+240];
	fma.rn.f64 	%fd3499, %fd330, %fd3498, %fd3497;
	fma.rn.f64 	%fd733, %fd3485, %fd3403, %fd704;
	ld.shared.f64 	%fd3500, [%r14+24];
	fma.rn.f64 	%fd3501, %fd332, %fd3500, %fd3499;
	ld.shared.f64 	%fd3502, [%r17+360];
	fma.rn.f64 	%fd3503, %fd333, %fd3502, %fd3501;
	fma.rn.f64 	%fd734, %fd3485, %fd3409, %fd705;
	ld.shared.f64 	%fd3504, [%r14+32];
	fma.rn.f64 	%fd3505, %fd335, %fd3504, %fd3503;
	ld.shared.f64 	%fd3506, [%r17+480];
	fma.rn.f64 	%fd3507, %fd336, %fd3506, %fd3505;
	fma.rn.f64 	%fd735, %fd3485, %fd3415, %fd706;
	ld.shared.f64 	%fd3508, [%r14+40];
	fma.rn.f64 	%fd3509, %fd338, %fd3508, %fd3507;
	ld.shared.f64 	%fd3510, [%r17+600];
	fma.rn.f64 	%fd3511, %fd339, %fd3510, %fd3509;
	fma.rn.f64 	%fd736, %fd3485, %fd3421, %fd707;
	ld.shared.f64 	%fd3512, [%r14+48];
	fma.rn.f64 	%fd3513, %fd341, %fd3512, %fd3511;
	ld.shared.f64 	%fd3514, [%r17+720];
	fma.rn.f64 	%fd3515, %fd342, %fd3514, %fd3513;
	fma.rn.f64 	%fd737, %fd3485, %fd3427, %fd708;
	ld.shared.f64 	%fd3516, [%r14+56];
	fma.rn.f64 	%fd3517, %fd344, %fd3516, %fd3515;
	ld.shared.f64 	%fd3518, [%r17+840];
	fma.rn.f64 	%fd3519, %fd345, %fd3518, %fd3517;
	fma.rn.f64 	%fd738, %fd3485, %fd3433, %fd709;
	ld.shared.f64 	%fd3520, [%r14+64];
	fma.rn.f64 	%fd3521, %fd347, %fd3520, %fd3519;
	ld.shared.f64 	%fd3522, [%r17+960];
	fma.rn.f64 	%fd3523, %fd348, %fd3522, %fd3521;
	fma.rn.f64 	%fd739, %fd3485, %fd3439, %fd710;
	ld.shared.f64 	%fd3524, [%r14+72];
	fma.rn.f64 	%fd3525, %fd350, %fd3524, %fd3523;
	ld.shared.f64 	%fd3526, [%r17+1080];
	fma.rn.f64 	%fd3527, %fd351, %fd3526, %fd3525;
	fma.rn.f64 	%fd740, %fd3485, %fd3445, %fd711;
	ld.shared.f64 	%fd3528, [%r14+80];
	fma.rn.f64 	%fd3529, %fd353, %fd3528, %fd3527;
	ld.shared.f64 	%fd3530, [%r17+1200];
	fma.rn.f64 	%fd3531, %fd354, %fd3530, %fd3529;
	fma.rn.f64 	%fd741, %fd3485, %fd3451, %fd712;
	ld.shared.f64 	%fd3532, [%r14+88];
	fma.rn.f64 	%fd3533, %fd356, %fd3532, %fd3531;
	ld.shared.f64 	%fd3534, [%r17+1320];
	fma.rn.f64 	%fd3535, %fd357, %fd3534, %fd3533;
	fma.rn.f64 	%fd742, %fd3485, %fd3457, %fd713;
	ld.shared.f64 	%fd3536, [%r14+96];
	fma.rn.f64 	%fd3537, %fd359, %fd3536, %fd3535;
	ld.shared.f64 	%fd3538, [%r17+1440];
	fma.rn.f64 	%fd3539, %fd360, %fd3538, %fd3537;
	fma.rn.f64 	%fd743, %fd3485, %fd3463, %fd716;
	ld.shared.f64 	%fd3540, [%r14+104];
	fma.rn.f64 	%fd3541, %fd362, %fd3540, %fd3539;
	ld.shared.f64 	%fd3542, [%r17+1560];
	fma.rn.f64 	%fd3543, %fd363, %fd3542, %fd3541;
	fma.rn.f64 	%fd3544, %fd3485, %fd3469, %fd714;
	ld.shared.f64 	%fd3545, [%r14+112];
	fma.rn.f64 	%fd3546, %fd365, %fd3545, %fd3543;
	ld.shared.f64 	%fd3547, [%r17+1680];
	fma.rn.f64 	%fd3548, %fd366, %fd3547, %fd3546;
	fma.rn.f64 	%fd744, %fd3485, %fd3475, %fd715;
	add.f64 	%fd745, %fd3548, %fd3544;
	mov.f64 	%fd4355, 0d0000000000000000;
	mov.f64 	%fd4356, %fd4355;
	mov.f64 	%fd4357, %fd4355;
	mov.f64 	%fd4358, %fd4355;
	mov.f64 	%fd4359, %fd4355;
	mov.f64 	%fd4360, %fd4355;
	mov.f64 	%fd4361, %fd4355;
	@%p21 bra 	$L__BB54_37;
	ld.param.u64 	%rd73, [_Z32massMatrixMultiplyConstantKernelILi12ELi15ELi1EEvidPKdS1_S1_S1_S1_S1_S1_Pd_param_2];
	cvta.to.global.u64 	%rd53, %rd73;
	mov.u32 	%r158, %ctaid.x;
	mov.u32 	%r159, %tid.y;
	add.s32 	%r160, %r158, %r159;
	mov.u32 	%r161, %tid.x;
	mad.lo.s32 	%r162, %r160, 23625, %r161;
	mul.wide.s32 	%rd54, %r162, 8;
	add.s64 	%rd55, %rd53, %rd54;
	ld.global.nc.f64 	%fd4355, [%rd55+25200];
	ld.global.nc.f64 	%fd4356, [%rd55+52200];
	ld.global.nc.f64 	%fd4357, [%rd55+79200];
	ld.global.nc.f64 	%fd4358, [%rd55+106200];
	ld.global.nc.f64 	%fd4359, [%rd55+133200];
	ld.global.nc.f64 	%fd4360, [%rd55+160200];
	ld.global.nc.f64 	%fd4361, [%rd55+187200];
$L__BB54_37:
	ld.param.f64 	%fd4172, [_Z32massMatrixMultiplyConstantKernelILi12ELi15ELi1EEvidPKdS1_S1_S1_S1_S1_S1_Pd_param_1];
	mov.u32 	%r19, %tid.x;
	setp.gt.u32 	%p22, %r19, 179;
	ld.shared.f64 	%fd3549, [%r12+25200];
	fma.rn.f64 	%fd3550, %fd294, %fd3549, 0d0000000000000000;
	ld.shared.f64 	%fd3551, [%r18+25200];
	fma.rn.f64 	%fd3552, %fd295, %fd3551, 0d0000000000000000;
	ld.shared.f64 	%fd3553, [_ZZ32massMatrixMultiplyConstantKernelILi12ELi15ELi1EEvidPKdS1_S1_S1_S1_S1_S1_PdE13s_QuadToQuadD+1680];
	fma.rn.f64 	%fd3554, %fd3553, %fd265, 0d0000000000000000;
	ld.shared.f64 	%fd3555, [%r12+25208];
	fma.rn.f64 	%fd3556, %fd296, %fd3555, %fd3550;
	ld.shared.f64 	%fd3557, [%r18+25320];
	fma.rn.f64 	%fd3558, %fd297, %fd3557, %fd3552;
	ld.shared.f64 	%fd3559, [_ZZ32massMatrixMultiplyConstantKernelILi12ELi15ELi1EEvidPKdS1_S1_S1_S1_S1_S1_PdE13s_QuadToQuadD+1688];
	fma.rn.f64 	%fd3560, %fd3559, %fd266, %fd3554;
	ld.shared.f64 	%fd3561, [%r12+25216];
	fma.rn.f64 	%fd3562, %fd298, %fd3561, %fd3556;
	ld.shared.f64 	%fd3563, [%r18+25440];
	fma.rn.f64 	%fd3564, %fd299, %fd3563, %fd3558;
	ld.shared.f64 	%fd3565, [_ZZ32massMatrixMultiplyConstantKernelILi12ELi15ELi1EEvidPKdS1_S1_S1_S1_S1_S1_PdE13s_QuadToQuadD+1696];
	fma.rn.f64 	%fd3566, %fd3565, %fd267, %fd3560;
	ld.shared.f64 	%fd3567, [%r12+25224];
	fma.rn.f64 	%fd3568, %fd300, %fd3567, %fd3562;
	ld.shared.f64 	%fd3569, [%r18+25560];
	fma.rn.f64 	%fd3570, %fd301, %fd3569, %fd3564;
	ld.shared.f64 	%fd3571, [_ZZ32massMatrixMultiplyConstantKernelILi12ELi15ELi1EEvidPKdS1_S1_S1_S1_S1_S1_PdE13s_QuadToQuadD+1704];
	fma.rn.f64 	%fd3572, %fd3571, %fd268, %fd3566;
	ld.shared.f64 	%fd3573, [%r12+25232];
	fma.rn.f64 	%fd3574, %fd302, %fd3573, %fd3568;
	ld.shared.f64 	%fd3575, [%r18+25680];
	fma.rn.f64 	%fd3576, %fd303, %fd3575, %fd3570;
	ld.shared.f64 	%fd3577, [_ZZ32massMatrixMultiplyConstantKernelILi12ELi15ELi1EEvidPKdS1_S1_S1_S1_S1_S1_PdE13s_QuadToQuadD+1712];
	fma.rn.f64 	%fd3578, %fd3577, %fd269, %fd3572;
	ld.shared.f64 	%fd3579, [%r12+25240];
	fma.rn.f64 	%fd3580, %fd304, %fd3579, %fd3574;
	ld.shared.f64 	%fd3581, [%r18+25800];
	fma.rn.f64 	%fd3582, %fd305, %fd3581, %fd3576;
	ld.shared.f64 	%fd3583, [_ZZ32massMatrixMultiplyConstantKernelILi12ELi15ELi1EEvidPKdS1_S1_S1_S1_S1_S1_PdE13s_QuadToQuadD+1720];
	fma.rn.f64 	%fd3584, %fd3583, %fd270, %fd3578;
	ld.shared.f64 	%fd3585, [%r12+25248];
	fma.rn.f64 	%fd3586, %fd306, %fd3585, %fd3580;
	ld.shared.f64 	%fd3587, [%r18+25920];
	fma.rn.f64 	%fd3588, %fd307, %fd3587, %fd3582;
	ld.shared.f64 	%fd3589, [_ZZ32massMatrixMultiplyConstantKernelILi12ELi15ELi1EEvidPKdS1_S1_S1_S1_S1_S1_PdE13s_QuadToQuadD+1728];
	fma.rn.f64 	%fd3590, %fd3589, %fd271, %fd3584;
	ld.shared.f64 	%fd3591, [%r12+25256];
	fma.rn.f64 	%fd3592, %fd308, %fd3591, %fd3586;
	ld.shared.f64 	%fd3593, [%r18+26040];
	fma.rn.f64 	%fd3594, %fd309, %fd3593, %fd3588;
	ld.shared.f64 	%fd3595, [_ZZ32massMatrixMultiplyConstantKernelILi12ELi15ELi1EEvidPKdS1_S1_S1_S1_S1_S1_PdE13s_QuadToQuadD+1736];
	fma.rn.f64 	%fd3596, %fd3595, %fd272, %fd3590;
	ld.shared.f64 	%fd3597, [%r12+25264];
	fma.rn.f64 	%fd3598, %fd310, %fd3597, %fd3592;
	ld.shared.f64 	%fd3599, [%r18+26160];
	fma.rn.f64 	%fd3600, %fd311, %fd3599, %fd3594;
	ld.shared.f64 	%fd3601, [_ZZ32massMatrixMultiplyConstantKernelILi12ELi15ELi1EEvidPKdS1_S1_S1_S1_S1_S1_PdE13s_QuadToQuadD+1744];
	fma.rn.f64 	%fd3602, %fd3601, %fd273, %fd3596;
	ld.shared.f64 	%fd3603, [%r12+25272];
	fma.rn.f64 	%fd3604, %fd312, %fd3603, %fd3598;
	ld.shared.f64 	%fd3605, [%r18+26280];
	fma.rn.f64 	%fd3606, %fd313, %fd3605, %fd3600;
	ld.shared.f64 	%fd3607, [_ZZ32massMatrixMultiplyConstantKernelILi12ELi15ELi1EEvidPKdS1_S1_S1_S1_S1_S1_PdE13s_QuadToQuadD+1752];
	fma.rn.f64 	%fd3608, %fd3607, %fd274, %fd3602;
	ld.shared.f64 	%fd3609, [%r12+25280];
	fma.rn.f64 	%fd3610, %fd314, %fd3609, %fd3604;
	ld.shared.f64 	%fd3611, [%r18+26400];
	fma.rn.f64 	%fd3612, %fd315, %fd3611, %fd3606;
	ld.shared.f64 	%fd3613, [_ZZ32massMatrixMultiplyConstantKernelILi12ELi15ELi1EEvidPKdS1_S1_S1_S1_S1_S1_PdE13s_QuadToQuadD+1760];
	fma.rn.f64 	%fd3614, %fd3613, %fd275, %fd3608;
	ld.shared.f64 	%fd3615, [%r12+25288];
	fma.rn.f64 	%fd3616, %fd316, %fd3615, %fd3610;
	ld.shared.f64 	%fd3617, [%r18+26520];
	fma.rn.f64 	%fd3618, %fd317, %fd3617, %fd3612;
	ld.shared.f64 	%fd3619, [_ZZ32massMatrixMultiplyConstantKernelILi12ELi15ELi1EEvidPKdS1_S1_S1_S1_S1_S1_PdE13s_QuadToQuadD+1768];
	fma.rn.f64 	%fd3620, %fd3619, %fd276, %fd3614;
	ld.shared.f64 	%fd3621, [%r12+25296];
	fma.rn.f64 	%fd3622, %fd318, %fd3621, %fd3616;
	ld.shared.f64 	%fd3623, [%r18+26640];
	fma.rn.f64 	%fd3624, %fd319, %fd3623, %fd3618;
	ld.shared.f64 	%fd3625, [_ZZ32massMatrixMultiplyConstantKernelILi12ELi15ELi1EEvidPKdS1_S1_S1_S1_S1_S1_PdE13s_QuadToQuadD+1776];
	fma.rn.f64 	%fd3626, %fd3625, %fd277, %fd3620;
	ld.shared.f64 	%fd3627, [%r12+25304];
	fma.rn.f64 	%fd3628, %fd320, %fd3627, %fd3622;
	ld.shared.f64 	%fd3629, [%r18+26760];
	fma.rn.f64 	%fd3630, %fd321, %fd3629, %fd3624;
	ld.shared.f64 	%fd3631, [_ZZ32massMatrixMultiplyConstantKernelILi12ELi15ELi1EEvidPKdS1_S1_S1_S1_S1_S1_PdE13s_QuadToQuadD+1784];
	fma.rn.f64 	%fd3632, %fd3631, %fd278, %fd3626;
	ld.shared.f64 	%fd3633, [%r12+25312];
	fma.rn.f64 	%fd3634, %fd322, %fd3633, %fd3628;
	ld.shared.f64 	%fd3635, [%r18+26880];
	fma.rn.f64 	%fd3636, %fd323, %fd3635, %fd3630;
	ld.shared.f64 	%fd3637, [_ZZ32massMatrixMultiplyConstantKernelILi12ELi15ELi1EEvidPKdS1_S1_S1_S1_S1_S1_PdE13s_QuadToQuadD+1792];
	fma.rn.f64 	%fd3638, %fd3637, %fd279, %fd3632;
	bar.sync 	0;
	mul.f64 	%fd3639, %fd4356, %fd3636;
	fma.rn.f64 	%fd3640, %fd4355, %fd3634, %fd3639;
	fma.rn.f64 	%fd3641, %fd4357, %fd3638, %fd3640;
	st.shared.f64 	[%r15], %fd3641;
	mul.f64 	%fd3642, %fd4358, %fd3636;
	fma.rn.f64 	%fd3643, %fd4356, %fd3634, %fd3642;
	fma.rn.f64 	%fd3644, %fd4359, %fd3638, %fd3643;
	st.shared.f64 	[%r16], %fd3644;
	mul.f64 	%fd3645, %fd4359, %fd3636;
	fma.rn.f64 	%fd3646, %fd4357, %fd3634, %fd3645;
	fma.rn.f64 	%fd3647, %fd4360, %fd3638, %fd3646;
	mul.f64 	%fd3648, %fd4172, %fd4361;
	bar.sync 	0;
	ld.shared.f64 	%fd3649, [%r14];
	mul.f64 	%fd3650, %fd324, %fd3649;
	fma.rn.f64 	%fd3651, %fd3648, %fd279, %fd3650;
	ld.shared.f64 	%fd3652, [%r17];
	fma.rn.f64 	%fd3653, %fd325, %fd3652, %fd3651;
	fma.rn.f64 	%fd3654, %fd3647, %fd3553, %fd731;
	ld.shared.f64 	%fd3655, [%r14+8];
	fma.rn.f64 	%fd3656, %fd326, %fd3655, %fd3653;
	ld.shared.f64 	%fd3657, [%r17+120];
	fma.rn.f64 	%fd3658, %fd327, %fd3657, %fd3656;
	fma.rn.f64 	%fd3659, %fd3647, %fd3559, %fd732;
	ld.shared.f64 	%fd3660, [%r14+16];
	fma.rn.f64 	%fd3661, %fd329, %fd3660, %fd3658;
	ld.shared.f64 	%fd3662, [%r17+240];
	fma.rn.f64 	%fd3663, %fd330, %fd3662, %fd3661;
	fma.rn.f64 	%fd3664, %fd3647, %fd3565, %fd733;
	ld.shared.f64 	%fd3665, [%r14+24];
	fma.rn.f64 	%fd3666, %fd332, %fd3665, %fd3663;
	ld.shared.f64 	%fd3667, [%r17+360];
	fma.rn.f64 	%fd3668, %fd333, %fd3667, %fd3666;
	fma.rn.f64 	%fd3669, %fd3647, %fd3571, %fd734;
	ld.shared.f64 	%fd3670, [%r14+32];
	fma.rn.f64 	%fd3671, %fd335, %fd3670, %fd3668;
	ld.shared.f64 	%fd3672, [%r17+480];
	fma.rn.f64 	%fd3673, %fd336, %fd3672, %fd3671;
	fma.rn.f64 	%fd3674, %fd3647, %fd3577, %fd735;
	ld.shared.f64 	%fd3675, [%r14+40];
	fma.rn.f64 	%fd3676, %fd338, %fd3675, %fd3673;
	ld.shared.f64 	%fd3677, [%r17+600];
	fma.rn.f64 	%fd3678, %fd339, %fd3677, %fd3676;
	fma.rn.f64 	%fd3679, %fd3647, %fd3583, %fd736;
	ld.shared.f64 	%fd3680, [%r14+48];
	fma.rn.f64 	%fd3681, %fd341, %fd3680, %fd3678;
	ld.shared.f64 	%fd3682, [%r17+720];
	fma.rn.f64 	%fd3683, %fd342, %fd3682, %fd3681;
	fma.rn.f64 	%fd3684, %fd3647, %fd3589, %fd737;
	ld.shared.f64 	%fd3685, [%r14+56];
	fma.rn.f64 	%fd3686, %fd344, %fd3685, %fd3683;
	ld.shared.f64 	%fd3687, [%r17+840];
	fma.rn.f64 	%fd3688, %fd345, %fd3687, %fd3686;
	fma.rn.f64 	%fd3689, %fd3647, %fd3595, %fd738;
	ld.shared.f64 	%fd3690, [%r14+64];
	fma.rn.f64 	%fd3691, %fd347, %fd3690, %fd3688;
	ld.shared.f64 	%fd3692, [%r17+960];
	fma.rn.f64 	%fd3693, %fd348, %fd3692, %fd3691;
	fma.rn.f64 	%fd3694, %fd3647, %fd3601, %fd739;
	ld.shared.f64 	%fd3695, [%r14+72];
	fma.rn.f64 	%fd3696, %fd350, %fd3695, %fd3693;
	ld.shared.f64 	%fd3697, [%r17+1080];
	fma.rn.f64 	%fd3698, %fd351, %fd3697, %fd3696;
	fma.rn.f64 	%fd3699, %fd3647, %fd3607, %fd740;
	ld.shared.f64 	%fd3700, [%r14+80];
	fma.rn.f64 	%fd3701, %fd353, %fd3700, %fd3698;
	ld.shared.f64 	%fd3702, [%r17+1200];
	fma.rn.f64 	%fd3703, %fd354, %fd3702, %fd3701;
	fma.rn.f64 	%fd3704, %fd3647, %fd3613, %fd741;
	ld.shared.f64 	%fd3705, [%r14+88];
	fma.rn.f64 	%fd3706, %fd356, %fd3705, %fd3703;
	ld.shared.f64 	%fd3707, [%r17+1320];
	fma.rn.f64 	%fd3708, %fd357, %fd3707, %fd3706;
	fma.rn.f64 	%fd3709, %fd3647, %fd3619, %fd742;
	ld.shared.f64 	%fd3710, [%r14+96];
	fma.rn.f64 	%fd3711, %fd359, %fd3710, %fd3708;
	ld.shared.f64 	%fd3712, [%r17+1440];
	fma.rn.f64 	%fd3713, %fd360, %fd3712, %fd3711;
	fma.rn.f64 	%fd3714, %fd3647, %fd3625, %fd743;
	ld.shared.f64 	%fd3715, [%r14+104];
	fma.rn.f64 	%fd3716, %fd362, %fd3715, %fd3713;
	ld.shared.f64 	%fd3717, [%r17+1560];
	fma.rn.f64 	%fd3718, %fd363, %fd3717, %fd3716;
	fma.rn.f64 	%fd3719, %fd3647, %fd3631, %fd745;
	ld.shared.f64 	%fd3720, [%r14+112];
	fma.rn.f64 	%fd3721, %fd365, %fd3720, %fd3718;
	ld.shared.f64 	%fd3722, [%r17+1680];
	fma.rn.f64 	%fd3723, %fd366, %fd3722, %fd3721;
	fma.rn.f64 	%fd3724, %fd3647, %fd3637, %fd744;
	add.f64 	%fd3725, %fd3723, %fd3724;
	bar.sync 	0;
	st.shared.f64 	[%r13], %fd3654;
	st.shared.f64 	[%r13+1800], %fd3659;
	st.shared.f64 	[%r13+3600], %fd3664;
	st.shared.f64 	[%r13+5400], %fd3669;
	st.shared.f64 	[%r13+7200], %fd3674;
	st.shared.f64 	[%r13+9000], %fd3679;
	st.shared.f64 	[%r13+10800], %fd3684;
	st.shared.f64 	[%r13+12600], %fd3689;
	st.shared.f64 	[%r13+14400], %fd3694;
	st.shared.f64 	[%r13+16200], %fd3699;
	st.shared.f64 	[%r13+18000], %fd3704;
	st.shared.f64 	[%r13+19800], %fd3709;
	st.shared.f64 	[%r13+21600], %fd3714;
	st.shared.f64 	[%r13+23400], %fd3719;
	st.shared.f64 	[%r13+25200], %fd3725;
	bar.sync 	0;
	bar.sync 	0;
	ld.shared.f64 	%fd3726, [%r11];
	ld.shared.f64 	%fd3727, [%r11+112];
	add.f64 	%fd3728, %fd3726, %fd3727;
	sub.f64 	%fd3729, %fd3726, %fd3727;
	ld.shared.f64 	%fd3730, [%r11+8];
	ld.shared.f64 	%fd3731, [%r11+104];
	add.f64 	%fd3732, %fd3730, %fd3731;
	sub.f64 	%fd3733, %fd3730, %fd3731;
	ld.shared.f64 	%fd3734, [%r11+16];
	ld.shared.f64 	%fd3735, [%r11+96];
	add.f64 	%fd3736, %fd3734, %fd3735;
	sub.f64 	%fd3737, %fd3734, %fd3735;
	ld.shared.f64 	%fd3738, [%r11+24];
	ld.shared.f64 	%fd3739, [%r11+88];
	add.f64 	%fd3740, %fd3738, %fd3739;
	sub.f64 	%fd3741, %fd3738, %fd3739;
	ld.shared.f64 	%fd3742, [%r11+32];
	ld.shared.f64 	%fd3743, [%r11+80];
	add.f64 	%fd3744, %fd3742, %fd3743;
	sub.f64 	%fd3745, %fd3742, %fd3743;
	ld.shared.f64 	%fd3746, [%r11+40];
	ld.shared.f64 	%fd3747, [%r11+72];
	add.f64 	%fd3748, %fd3746, %fd3747;
	sub.f64 	%fd3749, %fd3746, %fd3747;
	ld.shared.f64 	%fd3750, [%r11+48];
	ld.shared.f64 	%fd3751, [%r11+64];
	add.f64 	%fd3752, %fd3750, %fd3751;
	sub.f64 	%fd3753, %fd3750, %fd3751;
	ld.shared.f64 	%fd3754, [%r11+56];
	add.f64 	%fd3755, %fd3754, %fd3754;
	sub.f64 	%fd3756, %fd3754, %fd3754;
	mul.f64 	%fd3757, %fd3755, 0d3FE0000000000000;
	ld.const.f64 	%fd3758, [const_oddDofToQuad];
	fma.rn.f64 	%fd3759, %fd3758, %fd3728, 0d0000000000000000;
	ld.const.f64 	%fd3760, [const_evenDofToQuad];
	fma.rn.f64 	%fd3761, %fd3760, %fd3729, 0d0000000000000000;
	ld.const.f64 	%fd760, [const_oddDofToQuad+48];
	fma.rn.f64 	%fd3762, %fd760, %fd3732, %fd3759;
	ld.const.f64 	%fd761, [const_evenDofToQuad+48];
	fma.rn.f64 	%fd3763, %fd761, %fd3733, %fd3761;
	fma.rn.f64 	%fd3764, %fd4256, %fd3736, %fd3762;
	fma.rn.f64 	%fd3765, %fd4255, %fd3737, %fd3763;
	fma.rn.f64 	%fd3766, %fd4244, %fd3740, %fd3764;
	fma.rn.f64 	%fd3767, %fd4243, %fd3741, %fd3765;
	fma.rn.f64 	%fd3768, %fd4232, %fd3744, %fd3766;
	fma.rn.f64 	%fd3769, %fd4231, %fd3745, %fd3767;
	fma.rn.f64 	%fd3770, %fd4220, %fd3748, %fd3768;
	fma.rn.f64 	%fd3771, %fd4219, %fd3749, %fd3769;
	fma.rn.f64 	%fd3772, %fd4208, %fd3752, %fd3770;
	fma.rn.f64 	%fd3773, %fd4207, %fd3753, %fd3771;
	fma.rn.f64 	%fd3774, %fd4196, %fd3757, %fd3772;
	fma.rn.f64 	%fd3775, %fd4195, %fd3756, %fd3773;
	add.f64 	%fd3776, %fd3774, %fd3775;
	st.shared.f64 	[%r11], %fd3776;
	sub.f64 	%fd3777, %fd3774, %fd3775;
	st.shared.f64 	[%r11+88], %fd3777;
	ld.const.f64 	%fd762, [const_oddDofToQuad+8];
	fma.rn.f64 	%fd3778, %fd762, %fd3728, 0d0000000000000000;
	ld.const.f64 	%fd763, [const_evenDofToQuad+8];
	fma.rn.f64 	%fd3779, %fd763, %fd3729, 0d0000000000000000;
	ld.const.f64 	%fd764, [const_oddDofToQuad+56];
	fma.rn.f64 	%fd3780, %fd764, %fd3732, %fd3778;
	ld.const.f64 	%fd765, [const_evenDofToQuad+56];
	fma.rn.f64 	%fd3781, %fd765, %fd3733, %fd3779;
	fma.rn.f64 	%fd3782, %fd4254, %fd3736, %fd3780;
	fma.rn.f64 	%fd3783, %fd4253, %fd3737, %fd3781;
	fma.rn.f64 	%fd3784, %fd4242, %fd3740, %fd3782;
	fma.rn.f64 	%fd3785, %fd4241, %fd3741, %fd3783;
	fma.rn.f64 	%fd3786, %fd4230, %fd3744, %fd3784;
	fma.rn.f64 	%fd3787, %fd4229, %fd3745, %fd3785;
	fma.rn.f64 	%fd3788, %fd4218, %fd3748, %fd3786;
	fma.rn.f64 	%fd3789, %fd4217, %fd3749, %fd3787;
	fma.rn.f64 	%fd3790, %fd4206, %fd3752, %fd3788;
	fma.rn.f64 	%fd3791, %fd4205, %fd3753, %fd3789;
	fma.rn.f64 	%fd3792, %fd4194, %fd3757, %fd3790;
	fma.rn.f64 	%fd3793, %fd4193, %fd3756, %fd3791;
	add.f64 	%fd3794, %fd3792, %fd3793;
	st.shared.f64 	[%r11+8], %fd3794;
	sub.f64 	%fd3795, %fd3792, %fd3793;
	st.shared.f64 	[%r11+80], %fd3795;
	ld.const.f64 	%fd766, [const_oddDofToQuad+16];
	fma.rn.f64 	%fd3796, %fd766, %fd3728, 0d0000000000000000;
	ld.const.f64 	%fd767, [const_evenDofToQuad+16];
	fma.rn.f64 	%fd3797, %fd767, %fd3729, 0d0000000000000000;
	ld.const.f64 	%fd768, [const_oddDofToQuad+64];
	fma.rn.f64 	%fd3798, %fd768, %fd3732, %fd3796;
	ld.const.f64 	%fd769, [const_evenDofToQuad+64];
	fma.rn.f64 	%fd3799, %fd769, %fd3733, %fd3797;
	fma.rn.f64 	%fd3800, %fd4252, %fd3736, %fd3798;
	fma.rn.f64 	%fd3801, %fd4251, %fd3737, %fd3799;
	fma.rn.f64 	%fd3802, %fd4240, %fd3740, %fd3800;
	fma.rn.f64 	%fd3803, %fd4239, %fd3741, %fd3801;
	fma.rn.f64 	%fd3804, %fd4228, %fd3744, %fd3802;
	fma.rn.f64 	%fd3805, %fd4227, %fd3745, %fd3803;
	fma.rn.f64 	%fd3806, %fd4216, %fd3748, %fd3804;
	fma.rn.f64 	%fd3807, %fd4215, %fd3749, %fd3805;
	fma.rn.f64 	%fd3808, %fd4204, %fd3752, %fd3806;
	fma.rn.f64 	%fd3809, %fd4203, %fd3753, %fd3807;
	fma.rn.f64 	%fd3810, %fd4192, %fd3757, %fd3808;
	fma.rn.f64 	%fd3811, %fd4191, %fd3756, %fd3809;
	add.f64 	%fd3812, %fd3810, %fd3811;
	st.shared.f64 	[%r11+16], %fd3812;
	sub.f64 	%fd3813, %fd3810, %fd3811;
	st.shared.f64 	[%r11+72], %fd3813;
	ld.const.f64 	%fd770, [const_oddDofToQuad+24];
	fma.rn.f64 	%fd3814, %fd770, %fd3728, 0d0000000000000000;
	ld.const.f64 	%fd3815, [const_evenDofToQuad+24];
	fma.rn.f64 	%fd3816, %fd3815, %fd3729, 0d0000000000000000;
	ld.const.f64 	%fd771, [const_oddDofToQuad+72];
	fma.rn.f64 	%fd3817, %fd771, %fd3732, %fd3814;
	ld.const.f64 	%fd772, [const_evenDofToQuad+72];
	fma.rn.f64 	%fd3818, %fd772, %fd3733, %fd3816;
	fma.rn.f64 	%fd3819, %fd4250, %fd3736, %fd3817;
	fma.rn.f64 	%fd3820, %fd4249, %fd3737, %fd3818;
	fma.rn.f64 	%fd3821, %fd4238, %fd3740, %fd3819;
	fma.rn.f64 	%fd3822, %fd4237, %fd3741, %fd3820;
	fma.rn.f64 	%fd3823, %fd4226, %fd3744, %fd3821;
	fma.rn.f64 	%fd3824, %fd4225, %fd3745, %fd3822;
	fma.rn.f64 	%fd3825, %fd4214, %fd3748, %fd3823;
	fma.rn.f64 	%fd3826, %fd4213, %fd3749, %fd3824;
	fma.rn.f64 	%fd3827, %fd4202, %fd3752, %fd3825;
	fma.rn.f64 	%fd3828, %fd4201, %fd3753, %fd3826;
	fma.rn.f64 	%fd3829, %fd4190, %fd3757, %fd3827;
	fma.rn.f64 	%fd3830, %fd4189, %fd3756, %fd3828;
	add.f64 	%fd3831, %fd3829, %fd3830;
	st.shared.f64 	[%r11+24], %fd3831;
	sub.f64 	%fd3832, %fd3829, %fd3830;
	st.shared.f64 	[%r11+64], %fd3832;
	ld.const.f64 	%fd3833, [const_oddDofToQuad+32];
	fma.rn.f64 	%fd3834, %fd3833, %fd3728, 0d0000000000000000;
	ld.const.f64 	%fd773, [const_evenDofToQuad+32];
	fma.rn.f64 	%fd3835, %fd773, %fd3729, 0d0000000000000000;
	ld.const.f64 	%fd3836, [const_oddDofToQuad+80];
	fma.rn.f64 	%fd3837, %fd3836, %fd3732, %fd3834;
	ld.const.f64 	%fd3838, [const_evenDofToQuad+80];
	fma.rn.f64 	%fd3839, %fd3838, %fd3733, %fd3835;
	fma.rn.f64 	%fd3840, %fd4248, %fd3736, %fd3837;
	fma.rn.f64 	%fd3841, %fd4247, %fd3737, %fd3839;
	fma.rn.f64 	%fd3842, %fd4236, %fd3740, %fd3840;
	fma.rn.f64 	%fd3843, %fd4235, %fd3741, %fd3841;
	fma.rn.f64 	%fd3844, %fd4224, %fd3744, %fd3842;
	fma.rn.f64 	%fd3845, %fd4223, %fd3745, %fd3843;
	fma.rn.f64 	%fd3846, %fd4212, %fd3748, %fd3844;
	fma.rn.f64 	%fd3847, %fd4211, %fd3749, %fd3845;
	fma.rn.f64 	%fd3848, %fd4200, %fd3752, %fd3846;
	fma.rn.f64 	%fd3849, %fd4199, %fd3753, %fd3847;
	fma.rn.f64 	%fd3850, %fd4188, %fd3757, %fd3848;
	fma.rn.f64 	%fd3851, %fd4187, %fd3756, %fd3849;
	add.f64 	%fd3852, %fd3850, %fd3851;
	st.shared.f64 	[%r11+32], %fd3852;
	sub.f64 	%fd3853, %fd3850, %fd3851;
	st.shared.f64 	[%r11+56], %fd3853;
	ld.const.f64 	%fd774, [const_oddDofToQuad+40];
	fma.rn.f64 	%fd3854, %fd774, %fd3728, 0d0000000000000000;
	ld.const.f64 	%fd775, [const_evenDofToQuad+40];
	fma.rn.f64 	%fd3855, %fd775, %fd3729, 0d0000000000000000;
	ld.const.f64 	%fd3856, [const_oddDofToQuad+88];
	fma.rn.f64 	%fd3857, %fd3856, %fd3732, %fd3854;
	ld.const.f64 	%fd3858, [const_evenDofToQuad+88];
	fma.rn.f64 	%fd3859, %fd3858, %fd3733, %fd3855;
	fma.rn.f64 	%fd3860, %fd4246, %fd3736, %fd3857;
	fma.rn.f64 	%fd3861, %fd4245, %fd3737, %fd3859;
	fma.rn.f64 	%fd3862, %fd4234, %fd3740, %fd3860;
	fma.rn.f64 	%fd3863, %fd4233, %fd3741, %fd3861;
	fma.rn.f64 	%fd3864, %fd4222, %fd3744, %fd3862;
	fma.rn.f64 	%fd3865, %fd4221, %fd3745, %fd3863;
	fma.rn.f64 	%fd3866, %fd4210, %fd3748, %fd3864;
	fma.rn.f64 	%fd3867, %fd4209, %fd3749, %fd3865;
	fma.rn.f64 	%fd3868, %fd4198, %fd3752, %fd3866;
	fma.rn.f64 	%fd3869, %fd4197, %fd3753, %fd3867;
	fma.rn.f64 	%fd3870, %fd4186, %fd3757, %fd3868;
	fma.rn.f64 	%fd3871, %fd4185, %fd3756, %fd3869;
	add.f64 	%fd3872, %fd3870, %fd3871;
	st.shared.f64 	[%r11+40], %fd3872;
	sub.f64 	%fd3873, %fd3870, %fd3871;
	st.shared.f64 	[%r11+48], %fd3873;
	bar.sync 	0;
	@%p22 bra 	$L__BB54_39;
	ld.shared.f64 	%fd3874, [%r8];
	ld.shared.f64 	%fd3875, [%r8+1680];
	add.f64 	%fd3876, %fd3874, %fd3875;
	sub.f64 	%fd3877, %fd3874, %fd3875;
	ld.shared.f64 	%fd3878, [%r8+120];
	ld.shared.f64 	%fd3879, [%r8+1560];
	add.f64 	%fd3880, %fd3878, %fd3879;
	sub.f64 	%fd3881, %fd3878, %fd3879;
	ld.shared.f64 	%fd3882, [%r8+240];
	ld.shared.f64 	%fd3883, [%r8+1440];
	add.f64 	%fd3884, %fd3882, %fd3883;
	sub.f64 	%fd3885, %fd3882, %fd3883;
	ld.shared.f64 	%fd3886, [%r8+360];
	ld.shared.f64 	%fd3887, [%r8+1320];
	add.f64 	%fd3888, %fd3886, %fd3887;
	sub.f64 	%fd3889, %fd3886, %fd3887;
	ld.shared.f64 	%fd3890, [%r8+480];
	ld.shared.f64 	%fd3891, [%r8+1200];
	add.f64 	%fd3892, %fd3890, %fd3891;
	sub.f64 	%fd3893, %fd3890, %fd3891;
	ld.shared.f64 	%fd3894, [%r8+600];
	ld.shared.f64 	%fd3895, [%r8+1080];
	add.f64 	%fd3896, %fd3894, %fd3895;
	sub.f64 	%fd3897, %fd3894, %fd3895;
	ld.shared.f64 	%fd3898, [%r8+720];
	ld.shared.f64 	%fd3899, [%r8+960];
	add.f64 	%fd3900, %fd3898, %fd3899;
	sub.f64 	%fd3901, %fd3898, %fd3899;
	ld.shared.f64 	%fd3902, [%r8+840];
	add.f64 	%fd3903, %fd3902, %fd3902;
	sub.f64 	%fd3904, %fd3902, %fd3902;
	mul.f64 	%fd3905, %fd3903, 0d3FE0000000000000;
	fma.rn.f64 	%fd3907, %fd3758, %fd3876, 0d0000000000000000;
	fma.rn.f64 	%fd3909, %fd3760, %fd3877, 0d0000000000000000;
	fma.rn.f64 	%fd3910, %fd760, %fd3880, %fd3907;
	fma.rn.f64 	%fd3911, %fd761, %fd3881, %fd3909;
	fma.rn.f64 	%fd3912, %fd4256, %fd3884, %fd3910;
	fma.rn.f64 	%fd3913, %fd4255, %fd3885, %fd3911;
	fma.rn.f64 	%fd3914, %fd4244, %fd3888, %fd3912;
	fma.rn.f64 	%fd3915, %fd4243, %fd3889, %fd3913;
	fma.rn.f64 	%fd3916, %fd4232, %fd3892, %fd3914;
	fma.rn.f64 	%fd3917, %fd4231, %fd3893, %fd3915;
	fma.rn.f64 	%fd3918, %fd4220, %fd3896, %fd3916;
	fma.rn.f64 	%fd3919, %fd4219, %fd3897, %fd3917;
	fma.rn.f64 	%fd3920, %fd4208, %fd3900, %fd3918;
	fma.rn.f64 	%fd3921, %fd4207, %fd3901, %fd3919;
	fma.rn.f64 	%fd3922, %fd4196, %fd3905, %fd3920;
	fma.rn.f64 	%fd3923, %fd4195, %fd3904, %fd3921;
	add.f64 	%fd3924, %fd3922, %fd3923;
	st.shared.f64 	[%r8], %fd3924;
	sub.f64 	%fd3925, %fd3922, %fd3923;
	st.shared.f64 	[%r8+1320], %fd3925;
	fma.rn.f64 	%fd3926, %fd762, %fd3876, 0d0000000000000000;
	fma.rn.f64 	%fd3927, %fd763, %fd3877, 0d0000000000000000;
	fma.rn.f64 	%fd3928, %fd764, %fd3880, %fd3926;
	fma.rn.f64 	%fd3929, %fd765, %fd3881, %fd3927;
	fma.rn.f64 	%fd3930, %fd4254, %fd3884, %fd3928;
	fma.rn.f64 	%fd3931, %fd4253, %fd3885, %fd3929;
	fma.rn.f64 	%fd3932, %fd4242, %fd3888, %fd3930;
	fma.rn.f64 	%fd3933, %fd4241, %fd3889, %fd3931;
	fma.rn.f64 	%fd3934, %fd4230, %fd3892, %fd3932;
	fma.rn.f64 	%fd3935, %fd4229, %fd3893, %fd3933;
	fma.rn.f64 	%fd3936, %fd4218, %fd3896, %fd3934;
	fma.rn.f64 	%fd3937, %fd4217, %fd3897, %fd3935;
	fma.rn.f64 	%fd3938, %fd4206, %fd3900, %fd3936;
	fma.rn.f64 	%fd3939, %fd4205, %fd3901, %fd3937;
	fma.rn.f64 	%fd3940, %fd4194, %fd3905, %fd3938;
	fma.rn.f64 	%fd3941, %fd4193, %fd3904, %fd3939;
	add.f64 	%fd3942, %fd3940, %fd3941;
	st.shared.f64 	[%r8+120], %fd3942;
	sub.f64 	%fd3943, %fd3940, %fd3941;
	st.shared.f64 	[%r8+1200], %fd3943;
	fma.rn.f64 	%fd3944, %fd766, %fd3876, 0d0000000000000000;
	fma.rn.f64 	%fd3945, %fd767, %fd3877, 0d0000000000000000;
	fma.rn.f64 	%fd3946, %fd768, %fd3880, %fd3944;
	fma.rn.f64 	%fd3947, %fd769, %fd3881, %fd3945;
	fma.rn.f64 	%fd3948, %fd4252, %fd3884, %fd3946;
	fma.rn.f64 	%fd3949, %fd4251, %fd3885, %fd3947;
	fma.rn.f64 	%fd3950, %fd4240, %fd3888, %fd3948;
	fma.rn.f64 	%fd3951, %fd4239, %fd3889, %fd3949;
	fma.rn.f64 	%fd3952, %fd4228, %fd3892, %fd3950;
	fma.rn.f64 	%fd3953, %fd4227, %fd3893, %fd3951;
	fma.rn.f64 	%fd3954, %fd4216, %fd3896, %fd3952;
	fma.rn.f64 	%fd3955, %fd4215, %fd3897, %fd3953;
	fma.rn.f64 	%fd3956, %fd4204, %fd3900, %fd3954;
	fma.rn.f64 	%fd3957, %fd4203, %fd3901, %fd3955;
	fma.rn.f64 	%fd3958, %fd4192, %fd3905, %fd3956;
	fma.rn.f64 	%fd3959, %fd4191, %fd3904, %fd3957;
	add.f64 	%fd3960, %fd3958, %fd3959;
	st.shared.f64 	[%r8+240], %fd3960;
	sub.f64 	%fd3961, %fd3958, %fd3959;
	st.shared.f64 	[%r8+1080], %fd3961;
	fma.rn.f64 	%fd3962, %fd770, %fd3876, 0d0000000000000000;
	fma.rn.f64 	%fd3964, %fd3815, %fd3877, 0d0000000000000000;
	fma.rn.f64 	%fd3965, %fd771, %fd3880, %fd3962;
	fma.rn.f64 	%fd3966, %fd772, %fd3881, %fd3964;
	fma.rn.f64 	%fd3967, %fd4250, %fd3884, %fd3965;
	fma.rn.f64 	%fd3968, %fd4249, %fd3885, %fd3966;
	fma.rn.f64 	%fd3969, %fd4238, %fd3888, %fd3967;
	fma.rn.f64 	%fd3970, %fd4237, %fd3889, %fd3968;
	fma.rn.f64 	%fd3971, %fd4226, %fd3892, %fd3969;
	fma.rn.f64 	%fd3972, %fd4225, %fd3893, %fd3970;
	fma.rn.f64 	%fd3973, %fd4214, %fd3896, %fd3971;
	fma.rn.f64 	%fd3974, %fd4213, %fd3897, %fd3972;
	fma.rn.f64 	%fd3975, %fd4202, %fd3900, %fd3973;
	fma.rn.f64 	%fd3976, %fd4201, %fd3901, %fd3974;
	fma.rn.f64 	%fd3977, %fd4190, %fd3905, %fd3975;
	fma.rn.f64 	%fd3978, %fd4189, %fd3904, %fd3976;
	add.f64 	%fd3979, %fd3977, %fd3978;
	st.shared.f64 	[%r8+360], %fd3979;
	sub.f64 	%fd3980, %fd3977, %fd3978;
	st.shared.f64 	[%r8+960], %fd3980;
	fma.rn.f64 	%fd3982, %fd3833, %fd3876, 0d0000000000000000;
	fma.rn.f64 	%fd3983, %fd773, %fd3877, 0d0000000000000000;
	fma.rn.f64 	%fd3985, %fd3836, %fd3880, %fd3982;
	fma.rn.f64 	%fd3987, %fd3838, %fd3881, %fd3983;
	fma.rn.f64 	%fd3988, %fd4248, %fd3884, %fd3985;
	fma.rn.f64 	%fd3989, %fd4247, %fd3885, %fd3987;
	fma.rn.f64 	%fd3990, %fd4236, %fd3888, %fd3988;
	fma.rn.f64 	%fd3991, %fd4235, %fd3889, %fd3989;
	fma.rn.f64 	%fd3992, %fd4224, %fd3892, %fd3990;
	fma.rn.f64 	%fd3993, %fd4223, %fd3893, %fd3991;
	fma.rn.f64 	%fd3994, %fd4212, %fd3896, %fd3992;
	fma.rn.f64 	%fd3995, %fd4211, %fd3897, %fd3993;
	fma.rn.f64 	%fd3996, %fd4200, %fd3900, %fd3994;
	fma.rn.f64 	%fd3997, %fd4199, %fd3901, %fd3995;
	fma.rn.f64 	%fd3998, %fd4188, %fd3905, %fd3996;
	fma.rn.f64 	%fd3999, %fd4187, %fd3904, %fd3997;
	add.f64 	%fd4000, %fd3998, %fd3999;
	st.shared.f64 	[%r8+480], %fd4000;
	sub.f64 	%fd4001, %fd3998, %fd3999;
	st.shared.f64 	[%r8+840], %fd4001;
	fma.rn.f64 	%fd4002, %fd774, %fd3876, 0d0000000000000000;
	fma.rn.f64 	%fd4003, %fd775, %fd3877, 0d0000000000000000;
	fma.rn.f64 	%fd4005, %fd3856, %fd3880, %fd4002;
	fma.rn.f64 	%fd4007, %fd3858, %fd3881, %fd4003;
	fma.rn.f64 	%fd4008, %fd4246, %fd3884, %fd4005;
	fma.rn.f64 	%fd4009, %fd4245, %fd3885, %fd4007;
	fma.rn.f64 	%fd4010, %fd4234, %fd3888, %fd4008;
	fma.rn.f64 	%fd4011, %fd4233, %fd3889, %fd4009;
	fma.rn.f64 	%fd4012, %fd4222, %fd3892, %fd4010;
	fma.rn.f64 	%fd4013, %fd4221, %fd3893, %fd4011;
	fma.rn.f64 	%fd4014, %fd4210, %fd3896, %fd4012;
	fma.rn.f64 	%fd4015, %fd4209, %fd3897, %fd4013;
	fma.rn.f64 	%fd4016, %fd4198, %fd3900, %fd4014;
	fma.rn.f64 	%fd4017, %fd4197, %fd3901, %fd4015;
	fma.rn.f64 	%fd4018, %fd4186, %fd3905, %fd4016;
	fma.rn.f64 	%fd4019, %fd4185, %fd3904, %fd4017;
	add.f64 	%fd4020, %fd4018, %fd4019;
	st.shared.f64 	[%r8+600], %fd4020;
	sub.f64 	%fd4021, %fd4018, %fd4019;
	st.shared.f64 	[%r8+720], %fd4021;
$L__BB54_39:
	setp.gt.u32 	%p23, %r19, 143;
	bar.sync 	0;
	@%p23 bra 	$L__BB54_42;
	ld.shared.f64 	%fd4022, [%r7];
	ld.shared.f64 	%fd4023, [%r7+25200];
	add.f64 	%fd4024, %fd4022, %fd4023;
	sub.f64 	%fd4025, %fd4022, %fd4023;
	ld.shared.f64 	%fd4026, [%r7+1800];
	ld.shared.f64 	%fd4027, [%r7+23400];
	add.f64 	%fd4028, %fd4026, %fd4027;
	sub.f64 	%fd4029, %fd4026, %fd4027;
	ld.shared.f64 	%fd4030, [%r7+3600];
	ld.shared.f64 	%fd4031, [%r7+21600];
	add.f64 	%fd4032, %fd4030, %fd4031;
	sub.f64 	%fd4033, %fd4030, %fd4031;
	ld.shared.f64 	%fd4034, [%r7+5400];
	ld.shared.f64 	%fd4035, [%r7+19800];
	add.f64 	%fd4036, %fd4034, %fd4035;
	sub.f64 	%fd4037, %fd4034, %fd4035;
	ld.shared.f64 	%fd4038, [%r7+7200];
	ld.shared.f64 	%fd4039, [%r7+18000];
	add.f64 	%fd4040, %fd4038, %fd4039;
	sub.f64 	%fd4041, %fd4038, %fd4039;
	ld.shared.f64 	%fd4042, [%r7+9000];
	ld.shared.f64 	%fd4043, [%r7+16200];
	add.f64 	%fd4044, %fd4042, %fd4043;
	sub.f64 	%fd4045, %fd4042, %fd4043;
	ld.shared.f64 	%fd4046, [%r7+10800];
	ld.shared.f64 	%fd4047, [%r7+14400];
	add.f64 	%fd4048, %fd4046, %fd4047;
	sub.f64 	%fd4049, %fd4046, %fd4047;
	ld.shared.f64 	%fd4050, [%r7+12600];
	add.f64 	%fd4051, %fd4050, %fd4050;
	sub.f64 	%fd4052, %fd4050, %fd4050;
	mul.f64 	%fd4053, %fd4051, 0d3FE0000000000000;
	fma.rn.f64 	%fd4055, %fd3758, %fd4024, 0d0000000000000000;
	fma.rn.f64 	%fd4057, %fd3760, %fd4025, 0d0000000000000000;
	fma.rn.f64 	%fd4058, %fd760, %fd4028, %fd4055;
	fma.rn.f64 	%fd4059, %fd761, %fd4029, %fd4057;
	fma.rn.f64 	%fd4060, %fd4256, %fd4032, %fd4058;
	fma.rn.f64 	%fd4061, %fd4255, %fd4033, %fd4059;
	fma.rn.f64 	%fd4062, %fd4244, %fd4036, %fd4060;
	fma.rn.f64 	%fd4063, %fd4243, %fd4037, %fd4061;
	fma.rn.f64 	%fd4064, %fd4232, %fd4040, %fd4062;
	fma.rn.f64 	%fd4065, %fd4231, %fd4041, %fd4063;
	fma.rn.f64 	%fd4066, %fd4220, %fd4044, %fd4064;
	fma.rn.f64 	%fd4067, %fd4219, %fd4045, %fd4065;
	fma.rn.f64 	%fd4068, %fd4208, %fd4048, %fd4066;
	fma.rn.f64 	%fd4069, %fd4207, %fd4049, %fd4067;
	fma.rn.f64 	%fd776, %fd4196, %fd4053, %fd4068;
	fma.rn.f64 	%fd777, %fd4195, %fd4052, %fd4069;
	fma.rn.f64 	%fd4070, %fd762, %fd4024, 0d0000000000000000;
	fma.rn.f64 	%fd4071, %fd763, %fd4025, 0d0000000000000000;
	fma.rn.f64 	%fd4072, %fd764, %fd4028, %fd4070;
	fma.rn.f64 	%fd4073, %fd765, %fd4029, %fd4071;
	fma.rn.f64 	%fd4074, %fd4254, %fd4032, %fd4072;
	fma.rn.f64 	%fd4075, %fd4253, %fd4033, %fd4073;
	fma.rn.f64 	%fd4076, %fd4242, %fd4036, %fd4074;
	fma.rn.f64 	%fd4077, %fd4241, %fd4037, %fd4075;
	fma.rn.f64 	%fd4078, %fd4230, %fd4040, %fd4076;
	fma.rn.f64 	%fd4079, %fd4229, %fd4041, %fd4077;
	fma.rn.f64 	%fd4080, %fd4218, %fd4044, %fd4078;
	fma.rn.f64 	%fd4081, %fd4217, %fd4045, %fd4079;
	fma.rn.f64 	%fd4082, %fd4206, %fd4048, %fd4080;
	fma.rn.f64 	%fd4083, %fd4205, %fd4049, %fd4081;
	fma.rn.f64 	%fd778, %fd4194, %fd4053, %fd4082;
	fma.rn.f64 	%fd779, %fd4193, %fd4052, %fd4083;
	fma.rn.f64 	%fd4084, %fd766, %fd4024, 0d0000000000000000;
	fma.rn.f64 	%fd4085, %fd767, %fd4025, 0d0000000000000000;
	fma.rn.f64 	%fd4086, %fd768, %fd4028, %fd4084;
	fma.rn.f64 	%fd4087, %fd769, %fd4029, %fd4085;
	fma.rn.f64 	%fd4088, %fd4252, %fd4032, %fd4086;
	fma.rn.f64 	%fd4089, %fd4251, %fd4033, %fd4087;
	fma.rn.f64 	%fd4090, %fd4240, %fd4036, %fd4088;
	fma.rn.f64 	%fd4091, %fd4239, %fd4037, %fd4089;
	fma.rn.f64 	%fd4092, %fd4228, %fd4040, %fd4090;
	fma.rn.f64 	%fd4093, %fd4227, %fd4041, %fd4091;
	fma.rn.f64 	%fd4094, %fd4216, %fd4044, %fd4092;
	fma.rn.f64 	%fd4095, %fd4215, %fd4045, %fd4093;
	fma.rn.f64 	%fd4096, %fd4204, %fd4048, %fd4094;
	fma.rn.f64 	%fd4097, %fd4203, %fd4049, %fd4095;
	fma.rn.f64 	%fd780, %fd4192, %fd4053, %fd4096;
	fma.rn.f64 	%fd781, %fd4191, %fd4052, %fd4097;
	fma.rn.f64 	%fd4098, %fd770, %fd4024, 0d0000000000000000;
	fma.rn.f64 	%fd4100, %fd3815, %fd4025, 0d0000000000000000;
	fma.rn.f64 	%fd4101, %fd771, %fd4028, %fd4098;
	fma.rn.f64 	%fd4102, %fd772, %fd4029, %fd4100;
	fma.rn.f64 	%fd4103, %fd4250, %fd4032, %fd4101;
	fma.rn.f64 	%fd4104, %fd4249, %fd4033, %fd4102;
	fma.rn.f64 	%fd4105, %fd4238, %fd4036, %fd4103;
	fma.rn.f64 	%fd4106, %fd4237, %fd4037, %fd4104;
	fma.rn.f64 	%fd4107, %fd4226, %fd4040, %fd4105;
	fma.rn.f64 	%fd4108, %fd4225, %fd4041, %fd4106;
	fma.rn.f64 	%fd4109, %fd4214, %fd4044, %fd4107;
	fma.rn.f64 	%fd4110, %fd4213, %fd4045, %fd4108;
	fma.rn.f64 	%fd4111, %fd4202, %fd4048, %fd4109;
	fma.rn.f64 	%fd4112, %fd4201, %fd4049, %fd4110;
	fma.rn.f64 	%fd782, %fd4190, %fd4053, %fd4111;
	fma.rn.f64 	%fd783, %fd4189, %fd4052, %fd4112;
	fma.rn.f64 	%fd4114, %fd3833, %fd4024, 0d0000000000000000;
	fma.rn.f64 	%fd4115, %fd773, %fd4025, 0d0000000000000000;
	fma.rn.f64 	%fd4117, %fd3836, %fd4028, %fd4114;
	fma.rn.f64 	%fd4119, %fd3838, %fd4029, %fd4115;
	fma.rn.f64 	%fd4120, %fd4248, %fd4032, %fd4117;
	fma.rn.f64 	%fd4121, %fd4247, %fd4033, %fd4119;
	fma.rn.f64 	%fd4122, %fd4236, %fd4036, %fd4120;
	fma.rn.f64 	%fd4123, %fd4235, %fd4037, %fd4121;
	fma.rn.f64 	%fd4124, %fd4224, %fd4040, %fd4122;
	fma.rn.f64 	%fd4125, %fd4223, %fd4041, %fd4123;
	fma.rn.f64 	%fd4126, %fd4212, %fd4044, %fd4124;
	fma.rn.f64 	%fd4127, %fd4211, %fd4045, %fd4125;
	fma.rn.f64 	%fd4128, %fd4200, %fd4048, %fd4126;
	fma.rn.f64 	%fd4129, %fd4199, %fd4049, %fd4127;
	fma.rn.f64 	%fd784, %fd4188, %fd4053, %fd4128;
	fma.rn.f64 	%fd785, %fd4187, %fd4052, %fd4129;
	fma.rn.f64 	%fd4130, %fd774, %fd4024, 0d0000000000000000;
	fma.rn.f64 	%fd4131, %fd775, %fd4025, 0d0000000000000000;
	fma.rn.f64 	%fd4133, %fd3856, %fd4028, %fd4130;
	fma.rn.f64 	%fd4135, %fd3858, %fd4029, %fd4131;
	fma.rn.f64 	%fd4136, %fd4246, %fd4032, %fd4133;
	fma.rn.f64 	%fd4137, %fd4245, %fd4033, %fd4135;
	fma.rn.f64 	%fd4138, %fd4234, %fd4036, %fd4136;
	fma.rn.f64 	%fd4139, %fd4233, %fd4037, %fd4137;
	fma.rn.f64 	%fd4140, %fd4222, %fd4040, %fd4138;
	fma.rn.f64 	%fd4141, %fd4221, %fd4041, %fd4139;
	fma.rn.f64 	%fd4142, %fd4210, %fd4044, %fd4140;
	fma.rn.f64 	%fd4143, %fd4209, %fd4045, %fd4141;
	fma.rn.f64 	%fd4144, %fd4198, %fd4048, %fd4142;
	fma.rn.f64 	%fd4145, %fd4197, %fd4049, %fd4143;
	fma.rn.f64 	%fd786, %fd4186, %fd4053, %fd4144;
	fma.rn.f64 	%fd787, %fd4185, %fd4052, %fd4145;
	@%p4 bra 	$L__BB54_42;
	ld.param.u64 	%rd74, [_Z32massMatrixMultiplyConstantKernelILi12ELi15ELi1EEvidPKdS1_S1_S1_S1_S1_S1_Pd_param_9];
	mov.u32 	%r163, %ctaid.x;
	mov.u32 	%r164, %tid.y;
	add.s32 	%r165, %r163, %r164;
	mad.lo.s32 	%r167, %r165, 23625, %r19;
	mad.lo.s32 	%r168, %r165, -21897, %r167;
	cvta.to.global.u64 	%rd56, %rd74;
	mul.wide.s32 	%rd57, %r168, 8;
	add.s64 	%rd58, %rd56, %rd57;
	add.f64 	%fd4146, %fd776, %fd777;
	st.global.f64 	[%rd58], %fd4146;
	add.f64 	%fd4147, %fd778, %fd779;
	st.global.f64 	[%rd58+1152], %fd4147;
	add.f64 	%fd4148, %fd780, %fd781;
	st.global.f64 	[%rd58+2304], %fd4148;
	add.f64 	%fd4149, %fd782, %fd783;
	st.global.f64 	[%rd58+3456], %fd4149;
	add.f64 	%fd4150, %fd784, %fd785;
	st.global.f64 	[%rd58+4608], %fd4150;
	add.f64 	%fd4151, %fd786, %fd787;
	st.global.f64 	[%rd58+5760], %fd4151;
	sub.f64 	%fd4152, %fd786, %fd787;
	st.global.f64 	[%rd58+6912], %fd4152;
	sub.f64 	%fd4153, %fd784, %fd785;
	st.global.f64 	[%rd58+8064], %fd4153;
	sub.f64 	%fd4154, %fd782, %fd783;
	st.global.f64 	[%rd58+9216], %fd4154;
	sub.f64 	%fd4155, %fd780, %fd781;
	st.global.f64 	[%rd58+10368], %fd4155;
	sub.f64 	%fd4156, %fd778, %fd779;
	st.global.f64 	[%rd58+11520], %fd4156;
	sub.f64 	%fd4157, %fd776, %fd777;
	st.global.f64 	[%rd58+12672], %fd4157;
$L__BB54_42:
	ret;

}
	// .globl	_Z32massMatrixMultiplyConstantKernelILi13ELi13ELi1EEvidPKdS1_S1_S1_S1_S1_S1_Pd
.visible .entry _Z32massMatrixMultiplyConstantKernelILi13ELi13ELi1EEvidPKdS1_S1_S1_S1_S1_S1_Pd(
	.param .u32 _Z32massMatrixMultiplyConstantKernelILi13ELi13ELi1EEvidPKdS1_S1_S1_S1_S1_S1_Pd_param_0,
	.param .f64 _Z32massMatrixMultiplyConstantKernelILi13ELi13ELi1EEvidPKdS1_S1_S1_S1_S1_S1_Pd_param_1,
	.param .u64 .ptr .align 1 _Z32massMatrixMultiplyConstantKernelILi13ELi13ELi1EEvidPKdS1_S1_S1_S1_S1_S1_Pd_param_2,
	.param .u64 .ptr .align 1 _Z32massMatrixMultiplyConstantKernelILi13ELi13ELi1EEvidPKdS1_S1_S1_S1_S1_S1_Pd_param_3,
	.param .u64 .ptr .align 1 _Z32massMatrixMultiplyConstantKernelILi13ELi13ELi1EEvidPKdS1_S1_S1_S1_S1_S1_Pd_param_4,
	.param .u64 .ptr .align 1 _Z32massMatrixMultiplyConstantKernelILi13ELi13ELi1EEvidPKdS1_S1_S1_S1_S1_S1_Pd_param_5,
	.param .u64 .ptr .align 1 _Z32massMatrixMultiplyConstantKernelILi13ELi13ELi1EEvidPKdS1_S1_S1_S1_S1_S1_Pd_param_6,
	.param .u64 .ptr .align 1 _Z32massMatrixMultiplyConstantKernelILi13ELi13ELi1EEvidPKdS1_S1_S1_S1_S1_S1_Pd_param_7,
	.param .u64 .ptr .align 1 _Z32massMatrixMultiplyConstantKernelILi13ELi13ELi1EEvidPKdS1_S1_S1_S1_S1_S1_Pd_param_8,
	.param .u64 .ptr .align 1 _Z32massMatrixMultiplyConstantKernelILi13ELi13ELi1EEvidPKdS1_S1_S1_S1_S1_S1_Pd_param_9
)
{
	.reg .pred 	%p<23>;
	.reg .b16 	%rs<9>;
	.reg .b32 	%r<167>;
	.reg .b64 	%rd<67>;
	.reg .b64 	%fd<3686>;
	// demoted variable
	.shared .align 8 .b8 _ZZ29stiffnessMatrixMultiplyDeviceILi13ELi13ELi1EEviidPKdS1_S1_S1_PAT0__AT0__AplT0_Li0E_dPdE5s_Gpr[1352];
	// demoted variable
	.shared .align 8 .b8 _ZZ29stiffnessMatrixMultiplyDeviceILi13ELi13ELi1EEviidPKdS1_S1_S1_PAT0__AT0__AplT0_Li0E_dPdE5s_Gps[1352];
	// demoted variable
	.shared .align 8 .b8 _ZZ32massMatrixMultiplyConstantKernelILi13ELi13ELi1EEvidPKdS1_S1_S1_S1_S1_S1_PdE6s_tmp1[17576];
	// demoted variable
	.shared .align 8 .b8 _ZZ32massMatrixMultiplyConstantKernelILi13ELi13ELi1EEvidPKdS1_S1_S1_S1_S1_S1_PdE13s_QuadToQuadD[1352];
	ld.param.u32 	%r19, [_Z32massMatrixMultiplyConstantKernelILi13ELi13ELi1EEvidPKdS1_S1_S1_S1_S1_S1_Pd_param_0];
	ld.param.u64 	%rd5, [_Z32massMatrixMultiplyConstantKernelILi13ELi13ELi1EEvidPKdS1_S1_S1_S1_S1_S1_Pd_param_5];
	ld.param.u64 	%rd3, [_Z32massMatrixMultiplyConstantKernelILi13ELi13ELi1EEvidPKdS1_S1_S1_S1_S1_S1_Pd_param_8];
	cvta.to.global.u64 	%rd6, %rd5;
	mov.u32 	%r1, %tid.x;
	mov.u32 	%r2, %tid.y;
	mov.u32 	%r20, %ctaid.x;
	add.s32 	%r3, %r20, %r2;
	cvt.u16.u32 	%rs1, %r1;
	mul.hi.u16 	%rs2, %rs1, 5042;
	mul.lo.s16 	%rs3, %rs2, 13;
	sub.s16 	%rs4, %rs1, %rs3;
	cvt.u32.u16 	%r4, %rs4;
	mul.wide.u32 	%rd7, %r1, 8;
	add.s64 	%rd8, %rd6, %rd7;
	ld.global.nc.f64 	%fd706, [%rd8];
	shl.b32 	%r21, %r1, 3;
	mov.u32 	%r22, _ZZ32massMatrixMultiplyConstantKernelILi13ELi13ELi1EEvidPKdS1_S1_S1_S1_S1_S1_PdE13s_QuadToQuadD;
	add.s32 	%r23, %r22, %r21;
	st.shared.f64 	[%r23], %fd706;
	setp.lt.s32 	%p2, %r3, %r19;
	setp.lt.u32 	%p3, %r1, 169;
	and.pred  	%p1, %p3, %p2;
	not.pred 	%p4, %p1;
	@%p4 bra 	$L__BB55_2;
	cvta.to.global.u64 	%rd9, %rd3;
	mad.lo.s32 	%r24, %r3, 2197, %r1;
	mul.wide.s32 	%rd10, %r24, 8;
	add.s64 	%rd11, %rd9, %rd10;
	ld.global.nc.f64 	%fd3521, [%rd11];
	ld.global.nc.f64 	%fd3520, [%rd11+1352];
	ld.global.nc.f64 	%fd3519, [%rd11+2704];
	ld.global.nc.f64 	%fd3518, [%rd11+4056];
	ld.global.nc.f64 	%fd3517, [%rd11+5408];
	ld.global.nc.f64 	%fd3516, [%rd11+6760];
	ld.global.nc.f64 	%fd3515, [%rd11+8112];
	ld.global.nc.f64 	%fd3514, [%rd11+9464];
	ld.global.nc.f64 	%fd3513, [%rd11+10816];
	ld.global.nc.f64 	%fd3512, [%rd11+12168];
	ld.global.nc.f64 	%fd3511, [%rd11+13520];
	ld.global.nc.f64 	%fd3510, [%rd11+14872];
	ld.global.nc.f64 	%fd3509, [%rd11+16224];
$L__BB55_2:
	setp.gt.u32 	%p5, %r1, 168;
	bar.sync 	0;
	ld.const.f64 	%fd27, [const_oddDofToQuad];
	ld.const.f64 	%fd28, [const_evenDofToQuad];
	ld.const.f64 	%fd29, [const_oddDofToQuad+8];
	ld.const.f64 	%fd30, [const_evenDofToQuad+8];
	ld.const.f64 	%fd31, [const_oddDofToQuad+16];
	ld.const.f64 	%fd32, [const_evenDofToQuad+16];
	ld.const.f64 	%fd33, [const_oddDofToQuad+24];
	ld.const.f64 	%fd34, [const_evenDofToQuad+24];
	ld.const.f64 	%fd35, [const_oddDofToQuad+32];
	ld.const.f64 	%fd36, [const_evenDofToQuad+32];
	ld.const.f64 	%fd37, [const_oddDofToQuad+40];
	ld.const.f64 	%fd38, [const_evenDofToQuad+40];
	ld.const.f64 	%fd39, [const_oddDofToQuad+48];
	ld.const.f64 	%fd40, [const_evenDofToQuad+48];
	ld.const.f64 	%fd41, [const_oddDofToQuad+56];
	ld.const.f64 	%fd42, [const_evenDofToQuad+56];
	ld.const.f64 	%fd43, [const_oddDofToQuad+64];
	ld.const.f64 	%fd44, [const_evenDofToQuad+64];
	ld.const.f64 	%fd45, [const_oddDofToQuad+72];
	ld.const.f64 	%fd46, [const_evenDofToQuad+72];
	ld.const.f64 	%fd47, [const_oddDofToQuad+80];
	ld.const.f64 	%fd48, [const_evenDofToQuad+80];
	ld.const.f64 	%fd49, [const_oddDofToQuad+88];
	ld.const.f64 	%fd50, [const_evenDofToQuad+88];
	ld.const.f64 	%fd51, [const_oddDofToQuad+96];
	mov.u32 	%r25, _ZZ32massMatrixMultiplyConstantKernelILi13ELi13ELi1EEvidPKdS1_S1_S1_S1_S1_S1_PdE6s_tmp1;
	mad.lo.s32 	%r5, %r2, 17576, %r25;
	mul.lo.s16 	%rs6, %rs1, 79;
	shr.u16 	%rs7, %rs6, 10;
	cvt.u32.u16 	%r6, %rs7;
	mul.wide.u16 	%r26, %rs7, 104;
	add.s32 	%r7, %r5, %r26;
	@%p5 bra 	$L__BB55_4;
	add.f64 	%fd707, %fd3521, %fd3509;
	sub.f64 	%fd708, %fd3521, %fd3509;
	add.f64 	%fd709, %fd3520, %fd3510;
	sub.f64 	%fd710, %fd3520, %fd3510;
	add.f64 	%fd711, %fd3519, %fd3511;
	sub.f64 	%fd712, %fd3519, %fd3511;
	add.f64 	%fd713, %fd3518, %fd3512;
	sub.f64 	%fd714, %fd3518, %fd3512;
	add.f64 	%fd715, %fd3517, %fd3513;
	sub.f64 	%fd716, %fd3517, %fd3513;
	add.f64 	%fd717, %fd3516, %fd3514;
	sub.f64 	%fd718, %fd3516, %fd3514;
	add.f64 	%fd719, %fd3515, %fd3515;
	sub.f64 	%fd720, %fd3515, %fd3515;
	mul.f64 	%fd721, %fd719, 0d3FE0000000000000;
	shl.b32 	%r27, %r4, 3;
	add.s32 	%r28, %r7, %r27;
	fma.rn.f64 	%fd722, %fd27, %fd707, 0d0000000000000000;
	fma.rn.f64 	%fd723, %fd28, %fd708, 0d0000000000000000;
	fma.rn.f64 	%fd724, %fd29, %fd709, %fd722;
	fma.rn.f64 	%fd725, %fd30, %fd710, %fd723;
	fma.rn.f64 	%fd726, %fd31, %fd711, %fd724;
	fma.rn.f64 	%fd727, %fd32, %fd712, %fd725;
	fma.rn.f64 	%fd728, %fd33, %fd713, %fd726;
	fma.rn.f64 	%fd729, %fd34, %fd714, %fd727;
	fma.rn.f64 	%fd730, %fd35, %fd715, %fd728;
	fma.rn.f64 	%fd731, %fd36, %fd716, %fd729;
	fma.rn.f64 	%fd732, %fd37, %fd717, %fd730;
	fma.rn.f64 	%fd733, %fd38, %fd718, %fd731;
	fma.rn.f64 	%fd734, %fd39, %fd721, %fd732;
	fma.rn.f64 	%fd735, %fd40, %fd720, %fd733;
	add.f64 	%fd736, %fd735, %fd734;
	st.shared.f64 	[%r28], %fd736;
	sub.f64 	%fd737, %fd734, %fd735;
	st.shared.f64 	[%r28+16224], %fd737;
	fma.rn.f64 	%fd738, %fd41, %fd707, 0d0000000000000000;
	fma.rn.f64 	%fd739, %fd42, %fd708, 0d0000000000000000;
	fma.rn.f64 	%fd740, %fd43, %fd709, %fd738;
	fma.rn.f64 	%fd741, %fd44, %fd710, %fd739;
	fma.rn.f64 	%fd742, %fd45, %fd711, %fd740;
	fma.rn.f64 	%fd743, %fd46, %fd712, %fd741;
	fma.rn.f64 	%fd744, %fd47, %fd713, %fd742;
	fma.rn.f64 	%fd745, %fd48, %fd714, %fd743;
	fma.rn.f64 	%fd746, %fd49, %fd715, %fd744;
	fma.rn.f64 	%fd747, %fd50, %fd716, %fd745;
	fma.rn.f64 	%fd748, %fd51, %fd717, %fd746;
	ld.const.f64 	%fd749, [const_evenDofToQuad+96];
	fma.rn.f64 	%fd750, %fd749, %fd718, %fd747;
	ld.const.f64 	%fd751, [const_oddDofToQuad+104];
	fma.rn.f64 	%fd752, %fd751, %fd721, %fd748;
	ld.const.f64 	%fd753, [const_evenDofToQuad+104];
	fma.rn.f64 	%fd754, %fd753, %fd720, %fd750;
	add.f64 	%fd755, %fd754, %fd752;
	st.shared.f64 	[%r28+1352], %fd755;
	sub.f64 	%fd756, %fd752, %fd754;
	st.shared.f64 	[%r28+14872], %fd756;
	ld.const.f64 	%fd757, [const_oddDofToQuad+112];
	fma.rn.f64 	%fd758, %fd757, %fd707, 0d0000000000000000;
	ld.const.f64 	%fd759, [const_evenDofToQuad+112];
	fma.rn.f64 	%fd760, %fd759, %fd708, 0d0000000000000000;
	ld.const.f64 	%fd761, [const_oddDofToQuad+120];
	fma.rn.f64 	%fd762, %fd761, %fd709, %fd758;
	ld.const.f64 	%fd763, [const_evenDofToQuad+120];
	fma.rn.f64 	%fd764, %fd763, %fd710, %fd760;
	ld.const.f64 	%fd765, [const_oddDofToQuad+128];
	fma.rn.f64 	%fd766, %fd765, %fd711, %fd762;
	ld.const.f64 	%fd767, [const_evenDofToQuad+128];
	fma.rn.f64 	%fd768, %fd767, %fd712, %fd764;
	ld.const.f64 	%fd769, [const_oddDofToQuad+136];
	fma.rn.f64 	%fd770, %fd769, %fd713, %fd766;
	ld.const.f64 	%fd771, [const_evenDofToQuad+136];
	fma.rn.f64 	%fd772, %fd771, %fd714, %fd768;
	ld.const.f64 	%fd773, [const_oddDofToQuad+144];
	fma.rn.f64 	%fd774, %fd773, %fd715, %fd770;
	ld.const.f64 	%fd775, [const_evenDofToQuad+144];
	fma.rn.f64 	%fd776, %fd775, %fd716, %fd772;
	ld.const.f64 	%fd777, [const_oddDofToQuad+152];
	fma.rn.f64 	%fd778, %fd777, %fd717, %fd774;
	ld.const.f64 	%fd779, [const_evenDofToQuad+152];
	fma.rn.f64 	%fd780, %fd779, %fd718, %fd776;
	ld.const.f64 	%fd781, [const_oddDofToQuad+160];
	fma.rn.f64 	%fd782, %fd781, %fd721, %fd778;
	ld.const.f64 	%fd783, [const_evenDofToQuad+160];
	fma.rn.f64 	%fd784, %fd783, %fd720, %fd780;
	add.f64 	%fd785, %fd784, %fd782;
	st.shared.f64 	[%r28+2704], %fd785;
	sub.f64 	%fd786, %fd782, %fd784;
	st.shared.f64 	[%r28+13520], %fd786;
	ld.const.f64 	%fd787, [const_oddDofToQuad+168];
	fma.rn.f64 	%fd788, %fd787, %fd707, 0d0000000000000000;
	ld.const.f64 	%fd789, [const_evenDofToQuad+168];
	fma.rn.f64 	%fd790, %fd789, %fd708, 0d0000000000000000;
	ld.const.f64 	%fd791, [const_oddDofToQuad+176];
	fma.rn.f64 	%fd792, %fd791, %fd709, %fd788;
	ld.const.f64 	%fd793, [const_evenDofToQuad+176];
	fma.rn.f64 	%fd794, %fd793, %fd710, %fd790;
	ld.const.f64 	%fd795, [const_oddDofToQuad+184];
	fma.rn.f64 	%fd796, %fd795, %fd711, %fd792;
	ld.const.f64 	%fd797, [const_evenDofToQuad+184];
	fma.rn.f64 	%fd798, %fd797, %fd712, %fd794;
	ld.const.f64 	%fd799, [const_oddDofToQuad+192];
	fma.rn.f64 	%fd800, %fd799, %fd713, %fd796;
	ld.const.f64 	%fd801, [const_evenDofToQuad+192];
	fma.rn.f64 	%fd802, %fd801, %fd714, %fd798;
	ld.const.f64 	%fd803, [const_oddDofToQuad+200];
	fma.rn.f64 	%fd804, %fd803, %fd715, %fd800;
	ld.const.f64 	%fd805, [const_evenDofToQuad+200];
	fma.rn.f64 	%fd806, %fd805, %fd716, %fd802;
	ld.const.f64 	%fd807, [const_oddDofToQuad+208];
	fma.rn.f64 	%fd808, %fd807, %fd717, %fd804;
	ld.const.f64 	%fd809, [const_evenDofToQuad+208];
	fma.rn.f64 	%fd810, %fd809, %fd718, %fd806;
	ld.const.f64 	%fd811, [const_oddDofToQuad+216];
	fma.rn.f64 	%fd812, %fd811, %fd721, %fd808;
	ld.const.f64 	%fd813, [const_evenDofToQuad+216];
	fma.rn.f64 	%fd814, %fd813, %fd720, %fd810;
	add.f64 	%fd815, %fd814, %fd812;
	st.shared.f64 	[%r28+4056], %fd815;
	sub.f64 	%fd816, %fd812, %fd814;
	st.shared.f64 	[%r28+12168], %fd816;
	ld.const.f64 	%fd817, [const_oddDofToQuad+224];
	fma.rn.f64 	%fd818, %fd817, %fd707, 0d0000000000000000;
	ld.const.f64 	%fd819, [const_evenDofToQuad+224];
	fma.rn.f64 	%fd820, %fd819, %fd708, 0d0000000000000000;
	ld.const.f64 	%fd821, [const_oddDofToQuad+232];
	fma.rn.f64 	%fd822, %fd821, %fd709, %fd818;
	ld.const.f64 	%fd823, [const_evenDofToQuad+232];
	fma.rn.f64 	%fd824, %fd823, %fd710, %fd820;
	ld.const.f64 	%fd825, [const_oddDofToQuad+240];
	fma.rn.f64 	%fd826, %fd825, %fd711, %fd822;
	ld.const.f64 	%fd827, [const_evenDofToQuad+240];
	fma.rn.f64 	%fd828, %fd827, %fd712, %fd824;
	ld.const.f64 	%fd829, [const_oddDofToQuad+248];
	fma.rn.f64 	%fd830, %fd829, %fd713, %fd826;
	ld.const.f64 	%fd831, [const_evenDofToQuad+248];
	fma.rn.f64 	%fd832, %fd831, %fd714, %fd828;
	ld.const.f64 	%fd833, [const_oddDofToQuad+256];
	fma.rn.f64 	%fd834, %fd833, %fd715, %fd830;
	ld.const.f64 	%fd835, [const_evenDofToQuad+256];
	fma.rn.f64 	%fd836, %fd835, %fd716, %fd832;
	ld.const.f64 	%fd837, [const_oddDofToQuad+264];
	fma.rn.f64 	%fd838, %fd837, %fd717, %fd834;
	ld.const.f64 	%fd839, [const_evenDofToQuad+264];
	fma.rn.f64 	%fd840, %fd839, %fd718, %fd836;
	ld.const.f64 	%fd841, [const_oddDofToQuad+272];
	fma.rn.f64 	%fd842, %fd841, %fd721, %fd838;
	ld.const.f64 	%fd843, [const_evenDofToQuad+272];
	fma.rn.f64 	%fd844, %fd843, %fd720, %fd840;
	add.f64 	%fd845, %fd844, %fd842;
	st.shared.f64 	[%r28+5408], %fd845;
	sub.f64 	%fd846, %fd842, %fd844;
	st.shared.f64 	[%r28+10816], %fd846;
	ld.const.f64 	%fd847, [const_oddDofToQuad+280];
	fma.rn.f64 	%fd848, %fd847, %fd707, 0d0000000000000000;
	ld.const.f64 	%fd849, [const_evenDofToQuad+280];
	fma.rn.f64 	%fd850, %fd849, %fd708, 0d0000000000000000;
	ld.const.f64 	%fd851, [const_oddDofToQuad+288];
	fma.rn.f64 	%fd852, %fd851, %fd709, %fd848;
	ld.const.f64 	%fd853, [const_evenDofToQuad+288];
	fma.rn.f64 	%fd854, %fd853, %fd710, %fd850;
	ld.const.f64 	%fd855, [const_oddDofToQuad+296];
	fma.rn.f64 	%fd856, %fd855, %fd711, %fd852;
	ld.const.f64 	%fd857, [const_evenDofToQuad+296];
	fma.rn.f64 	%fd858, %fd857, %fd712, %fd854;
	ld.const.f64 	%fd859, [const_oddDofToQuad+304];
	fma.rn.f64 	%fd860, %fd859, %fd713, %fd856;
	ld.const.f64 	%fd861, [const_evenDofToQuad+304];
	fma.rn.f64 	%fd862, %fd861, %fd714, %fd858;
	ld.const.f64 	%fd863, [const_oddDofToQuad+312];
	fma.rn.f64 	%fd864, %fd863, %fd715, %fd860;
	ld.const.f64 	%fd865, [const_evenDofToQuad+312];
	fma.rn.f64 	%fd866, %fd865, %fd716, %fd862;
	ld.const.f64 	%fd867, [const_oddDofToQuad+320];
	fma.rn.f64 	%fd868, %fd867, %fd717, %fd864;
	ld.const.f64 	%fd869, [const_evenDofToQuad+320];
	fma.rn.f64 	%fd870, %fd869, %fd718, %fd866;
	ld.const.f64 	%fd871, [const_oddDofToQuad+328];
	fma.rn.f64 	%fd872, %fd871, %fd721, %fd868;
	ld.const.f64 	%fd873, [const_evenDofToQuad+328];
	fma.rn.f64 	%fd874, %fd873, %fd720, %fd870;
	add.f64 	%fd875, %fd874, %fd872;
	st.shared.f64 	[%r28+6760], %fd875;
	sub.f64 	%fd876, %fd872, %fd874;
	st.shared.f64 	[%r28+9464], %fd876;
	ld.const.f64 	%fd877, [const_oddDofToQuad+336];
	fma.rn.f64 	%fd878, %fd877, %fd707, 0d0000000000000000;
	ld.const.f64 	%fd879, [const_evenDofToQuad+336];
	fma.rn.f64 	%fd880, %fd879, %fd708, 0d0000000000000000;
	ld.const.f64 	%fd881, [const_oddDofToQuad+344];
	fma.rn.f64 	%fd882, %fd881, %fd709, %fd878;
	ld.const.f64 	%fd883, [const_evenDofToQuad+344];
	fma.rn.f64 	%fd884, %fd883, %fd710, %fd880;
	ld.const.f64 	%fd885, [const_oddDofToQuad+352];
	fma.rn.f64 	%fd886, %fd885, %fd711, %fd882;
	ld.const.f64 	%fd887, [const_evenDofToQuad+352];
	fma.rn.f64 	%fd888, %fd887, %fd712, %fd884;
	ld.const.f64 	%fd889, [const_oddDofToQuad+360];
	fma.rn.f64 	%fd890, %fd889, %fd713, %fd886;
	ld.const.f64 	%fd891, [const_evenDofToQuad+360];
	fma.rn.f64 	%fd892, %fd891, %fd714, %fd888;
	ld.const.f64 	%fd893, [const_oddDofToQuad+368];
	fma.rn.f64 	%fd894, %fd893, %fd715, %fd890;
	ld.const.f64 	%fd895, [const_evenDofToQuad+368];
	fma.rn.f64 	%fd896, %fd895, %fd716, %fd892;
	ld.const.f64 	%fd897, [const_oddDofToQuad+376];
	fma.rn.f64 	%fd898, %fd897, %fd717, %fd894;
	ld.const.f64 	%fd899, [const_evenDofToQuad+376];
	fma.rn.f64 	%fd900, %fd899, %fd718, %fd896;
	ld.const.f64 	%fd901, [const_oddDofToQuad+384];
	fma.rn.f64 	%fd902, %fd901, %fd721, %fd898;
	ld.const.f64 	%fd903, [const_evenDofToQuad+384];
	fma.rn.f64 	%fd904, %fd903, %fd720, %fd900;
	sub.f64 	%fd905, %fd902, %fd904;
	st.shared.f64 	[%r28+8112], %fd905;
$L__BB55_4:
	setp.lt.u32 	%p6, %r1, 169;
	bar.sync 	0;
	@%p6 bra 	$L__BB55_6;
	ld.const.f64 	%fd3594, [const_evenDofToQuad+96];
	ld.const.f64 	%fd3593, [const_oddDofToQuad+104];
	ld.const.f64 	%fd3592, [const_evenDofToQuad+104];
	ld.const.f64 	%fd3591, [const_oddDofToQuad+112];
	ld.const.f64 	%fd3590, [const_evenDofToQuad+112];
	ld.const.f64 	%fd3589, [const_oddDofToQuad+120];
	ld.const.f64 	%fd3588, [const_evenDofToQuad+120];
	ld.const.f64 	%fd3587, [const_oddDofToQuad+128];
	ld.const.f64 	%fd3586, [const_evenDofToQuad+128];
	ld.const.f64 	%fd3585, [const_oddDofToQuad+136];
	ld.const.f64 	%fd3584, [const_evenDofToQuad+136];
	ld.const.f64 	%fd3583, [const_oddDofToQuad+144];
	ld.const.f64 	%fd3582, [const_evenDofToQuad+144];
	ld.const.f64 	%fd3581, [const_oddDofToQuad+152];
	ld.const.f64 	%fd3580, [const_evenDofToQuad+152];
	ld.const.f64 	%fd3579, [const_oddDofToQuad+160];
	ld.const.f64 	%fd3578, [const_evenDofToQuad+160];
	ld.const.f64 	%fd3577, [const_oddDofToQuad+168];
	ld.const.f64 	%fd3576, [const_evenDofToQuad+168];
	ld.const.f64 	%fd3575, [const_oddDofToQuad+176];
	ld.const.f64 	%fd3574, [const_evenDofToQuad+176];
	ld.const.f64 	%fd3573, [const_oddDofToQuad+184];
	ld.const.f64 	%fd3572, [const_evenDofToQuad+184];
	ld.const.f64 	%fd3571, [const_oddDofToQuad+192];
	ld.const.f64 	%fd3570, [const_evenDofToQuad+192];
	ld.const.f64 	%fd3569, [const_oddDofToQuad+200];
	ld.const.f64 	%fd3568, [const_evenDofToQuad+200];
	ld.const.f64 	%fd3567, [const_oddDofToQuad+208];
	ld.const.f64 	%fd3566, [const_evenDofToQuad+208];
	ld.const.f64 	%fd3565, [const_oddDofToQuad+216];
	ld.const.f64 	%fd3564, [const_evenDofToQuad+216];
	ld.const.f64 	%fd3563, [const_oddDofToQuad+224];
	ld.const.f64 	%fd3562, [const_evenDofToQuad+224];
	ld.const.f64 	%fd3561, [const_oddDofToQuad+232];
	ld.const.f64 	%fd3560, [const_evenDofToQuad+232];
	ld.const.f64 	%fd3559, [const_oddDofToQuad+240];
	ld.const.f64 	%fd3558, [const_evenDofToQuad+240];
	ld.const.f64 	%fd3557, [const_oddDofToQuad+248];
	ld.const.f64 	%fd3556, [const_evenDofToQuad+248];
	ld.const.f64 	%fd3555, [const_oddDofToQuad+256];
	ld.const.f64 	%fd3554, [const_evenDofToQuad+256];
	ld.const.f64 	%fd3553, [const_oddDofToQuad+264];
	ld.const.f64 	%fd3552, [const_evenDofToQuad+264];
	ld.const.f64 	%fd3551, [const_oddDofToQuad+272];
	ld.const.f64 	%fd3550, [const_evenDofToQuad+272];
	ld.const.f64 	%fd3549, [const_oddDofToQuad+280];
	ld.const.f64 	%fd3548, [const_evenDofToQuad+280];
	ld.const.f64 	%fd3547, [const_oddDofToQuad+288];
	ld.const.f64 	%fd3546, [const_evenDofToQuad+288];
	ld.const.f64 	%fd3545, [const_oddDofToQuad+296];
	ld.const.f64 	%fd3544, [const_evenDofToQuad+296];
	ld.const.f64 	%fd3543, [const_oddDofToQuad+304];
	ld.const.f64 	%fd3542, [const_evenDofToQuad+304];
	ld.const.f64 	%fd3541, [const_oddDofToQuad+312];
	ld.const.f64 	%fd3540, [const_evenDofToQuad+312];
	ld.const.f64 	%fd3539, [const_oddDofToQuad+320];
	ld.const.f64 	%fd3538, [const_evenDofToQuad+320];
	ld.const.f64 	%fd3537, [const_oddDofToQuad+328];
	ld.const.f64 	%fd3536, [const_evenDofToQuad+328];
	ld.const.f64 	%fd3535, [const_oddDofToQuad+336];
	ld.const.f64 	%fd3534, [const_evenDofToQuad+336];
	ld.const.f64 	%fd3533, [const_oddDofToQuad+344];
	ld.const.f64 	%fd3532, [const_evenDofToQuad+344];
	ld.const.f64 	%fd3531, [const_oddDofToQuad+352];
	ld.const.f64 	%fd3530, [const_evenDofToQuad+352];
	ld.const.f64 	%fd3529, [const_oddDofToQuad+360];
	ld.const.f64 	%fd3528, [const_evenDofToQuad+360];
	ld.const.f64 	%fd3527, [const_oddDofToQuad+368];
	ld.const.f64 	%fd3526, [const_evenDofToQuad+368];
	ld.const.f64 	%fd3525, [const_oddDofToQuad+376];
	ld.const.f64 	%fd3524, [const_evenDofToQuad+376];
	ld.const.f64 	%fd3523, [const_oddDofToQuad+384];
	ld.const.f64 	%fd3522, [const_evenDofToQuad+384];
	bra.uni 	$L__BB55_7;
$L__BB55_6:
	mad.lo.s32 	%r29, %r6, 1248, %r7;
	shl.b32 	%r30, %r4, 3;
	add.s32 	%r31, %r29, %r30;
	ld.shared.f64 	%fd906, [%r31];
	ld.shared.f64 	%fd907, [%r31+1248];
	add.f64 	%fd908, %fd906, %fd907;
	sub.f64 	%fd909, %fd906, %fd907;
	ld.shared.f64 	%fd910, [%r31+104];
	ld.shared.f64 	%fd911, [%r31+1144];
	add.f64 	%fd912, %fd910, %fd911;
	sub.f64 	%fd913, %fd910, %fd911;
	ld.shared.f64 	%fd914, [%r31+208];
	ld.shared.f64 	%fd915, [%r31+1040];
	add.f64 	%fd916, %fd914, %fd915;
	sub.f64 	%fd917, %fd914, %fd915;
	ld.shared.f64 	%fd918, [%r31+312];
	ld.shared.f64 	%fd919, [%r31+936];
	add.f64 	%fd920, %fd918, %fd919;
	sub.f64 	%fd921, %fd918, %fd919;
	ld.shared.f64 	%fd922, [%r31+416];
	ld.shared.f64 	%fd923, [%r31+832];
	add.f64 	%fd924, %fd922, %fd923;
	sub.f64 	%fd925, %fd922, %fd923;
	ld.shared.f64 	%fd926, [%r31+520];
	ld.shared.f64 	%fd927, [%r31+728];
	add.f64 	%fd928, %fd926, %fd927;
	sub.f64 	%fd929, %fd926, %fd927;
	ld.shared.f64 	%fd930, [%r31+624];
	add.f64 	%fd931, %fd930, %fd930;
	sub.f64 	%fd932, %fd930, %fd930;
	mul.f64 	%fd933, %fd931, 0d3FE0000000000000;
	fma.rn.f64 	%fd934, %fd27, %fd908, 0d0000000000000000;
	fma.rn.f64 	%fd935, %fd28, %fd909, 0d0000000000000000;
	fma.rn.f64 	%fd936, %fd29, %fd912, %fd934;
	fma.rn.f64 	%fd937, %fd30, %fd913, %fd935;
	fma.rn.f64 	%fd938, %fd31, %fd916, %fd936;
	fma.rn.f64 	%fd939, %fd32, %fd917, %fd937;
	fma.rn.f64 	%fd940, %fd33, %fd920, %fd938;
	fma.rn.f64 	%fd941, %fd34, %fd921, %fd939;
	fma.rn.f64 	%fd942, %fd35, %fd924, %fd940;
	fma.rn.f64 	%fd943, %fd36, %fd925, %fd941;
	fma.rn.f64 	%fd944, %fd37, %fd928, %fd942;
	fma.rn.f64 	%fd945, %fd38, %fd929, %fd943;
	fma.rn.f64 	%fd946, %fd39, %fd933, %fd944;
	fma.rn.f64 	%fd947, %fd40, %fd932, %fd945;
	add.f64 	%fd948, %fd946, %fd947;
	st.shared.f64 	[%r31], %fd948;
	sub.f64 	%fd949, %fd946, %fd947;
	st.shared.f64 	[%r31+1248], %fd949;
	fma.rn.f64 	%fd950, %fd41, %fd908, 0d0000000000000000;
	fma.rn.f64 	%fd951, %fd42, %fd909, 0d0000000000000000;
	fma.rn.f64 	%fd952, %fd43, %fd912, %fd950;
	fma.rn.f64 	%fd953, %fd44, %fd913, %fd951;
	fma.rn.f64 	%fd954, %fd45, %fd916, %fd952;
	fma.rn.f64 	%fd955, %fd46, %fd917, %fd953;
	fma.rn.f64 	%fd956, %fd47, %fd920, %fd954;
	fma.rn.f64 	%fd957, %fd48, %fd921, %fd955;
	fma.rn.f64 	%fd958, %fd49, %fd924, %fd956;
	fma.rn.f64 	%fd959, %fd50, %fd925, %fd957;
	fma.rn.f64 	%fd960, %fd51, %fd928, %fd958;
	ld.const.f64 	%fd3594, [const_evenDofToQuad+96];
	fma.rn.f64 	%fd961, %fd3594, %fd929, %fd959;
	ld.const.f64 	%fd3593, [const_oddDofToQuad+104];
	fma.rn.f64 	%fd962, %fd3593, %fd933, %fd960;
	ld.const.f64 	%fd3592, [const_evenDofToQuad+104];
	fma.rn.f64 	%fd963, %fd3592, %fd932, %fd961;
	add.f64 	%fd964, %fd962, %fd963;
	st.shared.f64 	[%r31+104], %fd964;
	sub.f64 	%fd965, %fd962, %fd963;
	st.shared.f64 	[%r31+1144], %fd965;
	ld.const.f64 	%fd3591, [const_oddDofToQuad+112];
	fma.rn.f64 	%fd966, %fd3591, %fd908, 0d0000000000000000;
	ld.const.f64 	%fd3590, [const_evenDofToQuad+112];
	fma.rn.f64 	%fd967, %fd3590, %fd909, 0d0000000000000000;
	ld.const.f64 	%fd3589, [const_oddDofToQuad+120];
	fma.rn.f64 	%fd968, %fd3589, %fd912, %fd966;
	ld.const.f64 	%fd3588, [const_evenDofToQuad+120];
	fma.rn.f64 	%fd969, %fd3588, %fd913, %fd967;
	ld.const.f64 	%fd3587, [const_oddDofToQuad+128];
	fma.rn.f64 	%fd970, %fd3587, %fd916, %fd968;
	ld.const.f64 	%fd3586, [const_evenDofToQuad+128];
	fma.rn.f64 	%fd971, %fd3586, %fd917, %fd969;
	ld.const.f64 	%fd3585, [const_oddDofToQuad+136];
	fma.rn.f64 	%fd972, %fd3585, %fd920, %fd970;
	ld.const.f64 	%fd3584, [const_evenDofToQuad+136];
	fma.rn.f64 	%fd973, %fd3584, %fd921, %fd971;
	ld.const.f64 	%fd3583, [const_oddDofToQuad+144];
	fma.rn.f64 	%fd974, %fd3583, %fd924, %fd972;
	ld.const.f64 	%fd3582, [const_evenDofToQuad+144];
	fma.rn.f64 	%fd975, %fd3582, %fd925, %fd973;
	ld.const.f64 	%fd3581, [const_oddDofToQuad+152];
	fma.rn.f64 	%fd976, %fd3581, %fd928, %fd974;
	ld.const.f64 	%fd3580, [const_evenDofToQuad+152];
	fma.rn.f64 	%fd977, %fd3580, %fd929, %fd975;
	ld.const.f64 	%fd3579, [const_oddDofToQuad+160];
	fma.rn.f64 	%fd978, %fd3579, %fd933, %fd976;
	ld.const.f64 	%fd3578, [const_evenDofToQuad+160];
	fma.rn.f64 	%fd979, %fd3578, %fd932, %fd977;
	add.f64 	%fd980, %fd978, %fd979;
	st.shared.f64 	[%r31+208], %fd980;
	sub.f64 	%fd981, %fd978, %fd979;
	st.shared.f64 	[%r31+1040], %fd981;
	ld.const.f64 	%fd3577, [const_oddDofToQuad+168];
	fma.rn.f64 	%fd982, %fd3577, %fd908, 0d0000000000000000;
	ld.const.f64 	%fd3576, [const_evenDofToQuad+168];
	fma.rn.f64 	%fd983, %fd3576, %fd909, 0d0000000000000000;
	ld.const.f64 	%fd3575, [const_oddDofToQuad+176];
	fma.rn.f64 	%fd984, %fd3575, %fd912, %fd982;
	ld.const.f64 	%fd3574, [const_evenDofToQuad+176];
	fma.rn.f64 	%fd985, %fd3574, %fd913, %fd983;
	ld.const.f64 	%fd3573, [const_oddDofToQuad+184];
	fma.rn.f64 	%fd986, %fd3573, %fd916, %fd984;
	ld.const.f64 	%fd3572, [const_evenDofToQuad+184];
	fma.rn.f64 	%fd987, %fd3572, %fd917, %fd985;
	ld.const.f64 	%fd3571, [const_oddDofToQuad+192];
	fma.rn.f64 	%fd988, %fd3571, %fd920, %fd986;
	ld.const.f64 	%fd3570, [const_evenDofToQuad+192];
	fma.rn.f64 	%fd989, %fd3570, %fd921, %fd987;
	ld.const.f64 	%fd3569, [const_oddDofToQuad+200];
	fma.rn.f64 	%fd990, %fd3569, %fd924, %fd988;
	ld.const.f64 	%fd3568, [const_evenDofToQuad+200];
	fma.rn.f64 	%fd991, %fd3568, %fd925, %fd989;
	ld.const.f64 	%fd3567, [const_oddDofToQuad+208];
	fma.rn.f64 	%fd992, %fd3567, %fd928, %fd990;
	ld.const.f64 	%fd3566, [const_evenDofToQuad+208];
	fma.rn.f64 	%fd993, %fd3566, %fd929, %fd991;
	ld.const.f64 	%fd3565, [const_oddDofToQuad+216];
	fma.rn.f64 	%fd994, %fd3565, %fd933, %fd992;
	ld.const.f64 	%fd3564, [const_evenDofToQuad+216];
	fma.rn.f64 	%fd995, %fd3564, %fd932, %fd993;
	add.f64 	%fd996, %fd994, %fd995;
	st.shared.f64 	[%r31+312], %fd996;
	sub.f64 	%fd997, %fd994, %fd995;
	st.shared.f64 	[%r31+936], %fd997;
	ld.const.f64 	%fd3563, [const_oddDofToQuad+224];
	fma.rn.f64 	%fd998, %fd3563, %fd908, 0d0000000000000000;
	ld.const.f64 	%fd3562, [const_evenDofToQuad+224];
	fma.rn.f64 	%fd999, %fd3562, %fd909, 0d0000000000000000;
	ld.const.f64 	%fd3561, [const_oddDofToQuad+232];
	fma.rn.f64 	%fd1000, %fd3561, %fd912, %fd998;
	ld.const.f64 	%fd3560, [const_evenDofToQuad+232];
	fma.rn.f64 	%fd1001, %fd3560, %fd913, %fd999;
	ld.const.f64 	%fd3559, [const_oddDofToQuad+240];
	fma.rn.f64 	%fd1002, %fd3559, %fd916, %fd1000;
	ld.const.f64 	%fd3558, [const_evenDofToQuad+240];
	fma.rn.f64 	%fd1003, %fd3558, %fd917, %fd1001;
	ld.const.f64 	%fd3557, [const_oddDofToQuad+248];
	fma.rn.f64 	%fd1004, %fd3557, %fd920, %fd1002;
	ld.const.f64 	%fd3556, [const_evenDofToQuad+248];
	fma.rn.f64 	%fd1005, %fd3556, %fd921, %fd1003;
	ld.const.f64 	%fd3555, [const_oddDofToQuad+256];
	fma.rn.f64 	%fd1006, %fd3555, %fd924, %fd1004;
	ld.const.f64 	%fd3554, [const_evenDofToQuad+256];
	fma.rn.f64 	%fd1007, %fd3554, %fd925, %fd1005;
	ld.const.f64 	%fd3553, [const_oddDofToQuad+264];
	fma.rn.f64 	%fd1008, %fd3553, %fd928, %fd1006;
	ld.const.f64 	%fd3552, [const_evenDofToQuad+264];
	fma.rn.f64 	%fd1009, %fd3552, %fd929, %fd1007;
	ld.const.f64 	%fd3551, [const_oddDofToQuad+272];
	fma.rn.f64 	%fd1010, %fd3551, %fd933, %fd1008;
	ld.const.f64 	%fd3550, [const_evenDofToQuad+272];
	fma.rn.f64 	%fd1011, %fd3550, %fd932, %fd1009;
	add.f64 	%fd1012, %fd1010, %fd1011;
	st.shared.f64 	[%r31+416], %fd1012;
	sub.f64 	%fd1013, %fd1010, %fd1011;
	st.shared.f64 	[%r31+832], %fd1013;
	ld.const.f64 	%fd3549, [const_oddDofToQuad+280];
	fma.rn.f64 	%fd1014, %fd3549, %fd908, 0d0000000000000000;
	ld.const.f64 	%fd3548, [const_evenDofToQuad+280];
	fma.rn.f64 	%fd1015, %fd3548, %fd909, 0d0000000000000000;
	ld.const.f64 	%fd3547, [const_oddDofToQuad+288];
	fma.rn.f64 	%fd1016, %fd3547, %fd912, %fd1014;
	ld.const.f64 	%fd3546, [const_evenDofToQuad+288];
	fma.rn.f64 	%fd1017, %fd3546, %fd913, %fd1015;
	ld.const.f64 	%fd3545, [const_oddDofToQuad+296];
	fma.rn.f64 	%fd1018, %fd3545, %fd916, %fd1016;
	ld.const.f64 	%fd3544, [const_evenDofToQuad+296];
	fma.rn.f64 	%fd1019, %fd3544, %fd917, %fd1017;
	ld.const.f64 	%fd3543, [const_oddDofToQuad+304];
	fma.rn.f64 	%fd1020, %fd3543, %fd920, %fd1018;
	ld.const.f64 	%fd3542, [const_evenDofToQuad+304];
	fma.rn.f64 	%fd1021, %fd3542, %fd921, %fd1019;
	ld.const.f64 	%fd3541, [const_oddDofToQuad+312];
	fma.rn.f64 	%fd1022, %fd3541, %fd924, %fd1020;
	ld.const.f64 	%fd3540, [const_evenDofToQuad+312];
	fma.rn.f64 	%fd1023, %fd3540, %fd925, %fd1021;
	ld.const.f64 	%fd3539, [const_oddDofToQuad+320];
	fma.rn.f64 	%fd1024, %fd3539, %fd928, %fd1022;
	ld.const.f64 	%fd3538, [const_evenDofToQuad+320];
	fma.rn.f64 	%fd1025, %fd3538, %fd929, %fd1023;
	ld.const.f64 	%fd3537, [const_oddDofToQuad+328];
	fma.rn.f64 	%fd1026, %fd3537, %fd933, %fd1024;
	ld.const.f64 	%fd3536, [const_evenDofToQuad+328];
	fma.rn.f64 	%fd1027, %fd3536, %fd932, %fd1025;
	add.f64 	%fd1028, %fd1026, %fd1027;
	st.shared.f64 	[%r31+520], %fd1028;
	sub.f64 	%fd1029, %fd1026, %fd1027;
	st.shared.f64 	[%r31+728], %fd1029;
	ld.const.f64 	%fd3535, [const_oddDofToQuad+336];
	fma.rn.f64 	%fd1030, %fd3535, %fd908, 0d0000000000000000;
	ld.const.f64 	%fd3534, [const_evenDofToQuad+336];
	fma.rn.f64 	%fd1031, %fd3534, %fd909, 0d0000000000000000;
	ld.const.f64 	%fd3533, [const_oddDofToQuad+344];
	fma.rn.f64 	%fd1032, %fd3533, %fd912, %fd1030;
	ld.const.f64 	%fd3532, [const_evenDofToQuad+344];
	fma.rn.f64 	%fd1033, %fd3532, %fd913, %fd1031;
	ld.const.f64 	%fd3531, [const_oddDofToQuad+352];
	fma.rn.f64 	%fd1034, %fd3531, %fd916, %fd1032;
	ld.const.f64 	%fd3530, [const_evenDofToQuad+352];
	fma.rn.f64 	%fd1035, %fd3530, %fd917, %fd1033;
	ld.const.f64 	%fd3529, [const_oddDofToQuad+360];
	fma.rn.f64 	%fd1036, %fd3529, %fd920, %fd1034;
	ld.const.f64 	%fd3528, [const_evenDofToQuad+360];
	fma.rn.f64 	%fd1037, %fd3528, %fd921, %fd1035;
	ld.const.f64 	%fd3527, [const_oddDofToQuad+368];
	fma.rn.f64 	%fd1038, %fd3527, %fd924, %fd1036;
	ld.const.f64 	%fd3526, [const_evenDofToQuad+368];
	fma.rn.f64 	%fd1039, %fd3526, %fd925, %fd1037;
	ld.const.f64 	%fd3525, [const_oddDofToQuad+376];
	fma.rn.f64 	%fd1040, %fd3525, %fd928, %fd1038;
	ld.const.f64 	%fd3524, [const_evenDofToQuad+376];
	fma.rn.f64 	%fd1041, %fd3524, %fd929, %fd1039;
	ld.const.f64 	%fd3523, [const_oddDofToQuad+384];
	fma.rn.f64 	%fd1042, %fd3523, %fd933, %fd1040;
	ld.const.f64 	%fd3522, [const_evenDofToQuad+384];
	fma.rn.f64 	%fd1043, %fd3522, %fd932, %fd1041;
	sub.f64 	%fd1044, %fd1042, %fd1043;
	st.shared.f64 	[%r31+624], %fd1044;
$L__BB55_7:
	ld.param.u64 	%rd53, [_Z32massMatrixMultiplyConstantKernelILi13ELi13ELi1EEvidPKdS1_S1_S1_S1_S1_S1_Pd_param_2];
	ld.param.u32 	%r154, [_Z32massMatrixMultiplyConstantKernelILi13ELi13ELi1EEvidPKdS1_S1_S1_S1_S1_S1_Pd_param_0];
	setp.ge.s32 	%p7, %r3, %r154;
	bar.sync 	0;
	cvt.u32.u16 	%r8, %rs2;
	mul.wide.u16 	%r32, %rs2, 1352;
	add.s32 	%r33, %r5, %r32;
	mad.lo.s32 	%r9, %r4, 104, %r33;
	ld.shared.f64 	%fd1046, [%r9];
	ld.shared.f64 	%fd1047, [%r9+96];
	add.f64 	%fd1048, %fd1046, %fd1047;
	sub.f64 	%fd1049, %fd1046, %fd1047;
	ld.shared.f64 	%fd1050, [%r9+8];
	ld.shared.f64 	%fd1051, [%r9+88];
	add.f64 	%fd1052, %fd1050, %fd1051;
	sub.f64 	%fd1053, %fd1050, %fd1051;
	ld.shared.f64 	%fd1054, [%r9+16];
	ld.shared.f64 	%fd1055, [%r9+80];
	add.f64 	%fd1056, %fd1054, %fd1055;
	sub.f64 	%fd1057, %fd1054, %fd1055;
	ld.shared.f64 	%fd1058, [%r9+24];
	ld.shared.f64 	%fd1059, [%r9+72];
	add.f64 	%fd1060, %fd1058, %fd1059;
	sub.f64 	%fd1061, %fd1058, %fd1059;
	ld.shared.f64 	%fd1062, [%r9+32];
	ld.shared.f64 	%fd1063, [%r9+64];
	add.f64 	%fd1064, %fd1062, %fd1063;
	sub.f64 	%fd1065, %fd1062, %fd1063;
	ld.shared.f64 	%fd1066, [%r9+40];
	ld.shared.f64 	%fd1067, [%r9+56];
	add.f64 	%fd1068, %fd1066, %fd1067;
	sub.f64 	%fd1069, %fd1066, %fd1067;
	ld.shared.f64 	%fd1070, [%r9+48];
	add.f64 	%fd1071, %fd1070, %fd1070;
	sub.f64 	%fd1072, %fd1070, %fd1070;
	mul.f64 	%fd1073, %fd1071, 0d3FE0000000000000;
	fma.rn.f64 	%fd1075, %fd27, %fd1048, 0d0000000000000000;
	fma.rn.f64 	%fd1077, %fd28, %fd1049, 0d0000000000000000;
	fma.rn.f64 	%fd1078, %fd29, %fd1052, %fd1075;
	fma.rn.f64 	%fd1080, %fd30, %fd1053, %fd1077;
	fma.rn.f64 	%fd1082, %fd31, %fd1056, %fd1078;
	fma.rn.f64 	%fd1084, %fd32, %fd1057, %fd1080;
	fma.rn.f64 	%fd1086, %fd33, %fd1060, %fd1082;
	fma.rn.f64 	%fd1087, %fd34, %fd1061, %fd1084;
	fma.rn.f64 	%fd1088, %fd35, %fd1064, %fd1086;
	fma.rn.f64 	%fd1089, %fd36, %fd1065, %fd1087;
	fma.rn.f64 	%fd1090, %fd37, %fd1068, %fd1088;
	fma.rn.f64 	%fd1091, %fd38, %fd1069, %fd1089;
	fma.rn.f64 	%fd1092, %fd39, %fd1073, %fd1090;
	fma.rn.f64 	%fd1093, %fd40, %fd1072, %fd1091;
	add.f64 	%fd1094, %fd1092, %fd1093;
	st.shared.f64 	[%r9], %fd1094;
	sub.f64 	%fd1095, %fd1092, %fd1093;
	st.shared.f64 	[%r9+96], %fd1095;
	fma.rn.f64 	%fd1096, %fd41, %fd1048, 0d0000000000000000;
	fma.rn.f64 	%fd1097, %fd42, %fd1049, 0d0000000000000000;
	fma.rn.f64 	%fd1098, %fd43, %fd1052, %fd1096;
	fma.rn.f64 	%fd1100, %fd44, %fd1053, %fd1097;
	fma.rn.f64 	%fd1102, %fd45, %fd1056, %fd1098;
	fma.rn.f64 	%fd1104, %fd46, %fd1057, %fd1100;
	fma.rn.f64 	%fd1106, %fd47, %fd1060, %fd1102;
	fma.rn.f64 	%fd1108, %fd48, %fd1061, %fd1104;
	fma.rn.f64 	%fd1110, %fd49, %fd1064, %fd1106;
	fma.rn.f64 	%fd1111, %fd50, %fd1065, %fd1108;
	fma.rn.f64 	%fd1112, %fd51, %fd1068, %fd1110;
	fma.rn.f64 	%fd1113, %fd3594, %fd1069, %fd1111;
	fma.rn.f64 	%fd1114, %fd3593, %fd1073, %fd1112;
	fma.rn.f64 	%fd1115, %fd3592, %fd1072, %fd1113;
	add.f64 	%fd1116, %fd1114, %fd1115;
	st.shared.f64 	[%r9+8], %fd1116;
	sub.f64 	%fd1117, %fd1114, %fd1115;
	st.shared.f64 	[%r9+88], %fd1117;
	fma.rn.f64 	%fd1118, %fd3591, %fd1048, 0d0000000000000000;
	fma.rn.f64 	%fd1119, %fd3590, %fd1049, 0d0000000000000000;
	fma.rn.f64 	%fd1120, %fd3589, %fd1052, %fd1118;
	fma.rn.f64 	%fd1121, %fd3588, %fd1053, %fd1119;
	fma.rn.f64 	%fd1122, %fd3587, %fd1056, %fd1120;
	fma.rn.f64 	%fd1123, %fd3586, %fd1057, %fd1121;
	fma.rn.f64 	%fd1124, %fd3585, %fd1060, %fd1122;
	fma.rn.f64 	%fd1125, %fd3584, %fd1061, %fd1123;
	fma.rn.f64 	%fd1126, %fd3583, %fd1064, %fd1124;
	fma.rn.f64 	%fd1127, %fd3582, %fd1065, %fd1125;
	fma.rn.f64 	%fd1128, %fd3581, %fd1068, %fd1126;
	fma.rn.f64 	%fd1129, %fd3580, %fd1069, %fd1127;
	fma.rn.f64 	%fd1130, %fd3579, %fd1073, %fd1128;
	fma.rn.f64 	%fd1131, %fd3578, %fd1072, %fd1129;
	add.f64 	%fd1132, %fd1130, %fd1131;
	st.shared.f64 	[%r9+16], %fd1132;
	sub.f64 	%fd1133, %fd1130, %fd1131;
	st.shared.f64 	[%r9+80], %fd1133;
	fma.rn.f64 	%fd1134, %fd3577, %fd1048, 0d0000000000000000;
	fma.rn.f64 	%fd1135, %fd3576, %fd1049, 0d0000000000000000;
	fma.rn.f64 	%fd1136, %fd3575, %fd1052, %fd1134;
	fma.rn.f64 	%fd1137, %fd3574, %fd1053, %fd1135;
	fma.rn.f64 	%fd1138, %fd3573, %fd1056, %fd1136;
	fma.rn.f64 	%fd1139, %fd3572, %fd1057, %fd1137;
	fma.rn.f64 	%fd1140, %fd3571, %fd1060, %fd1138;
	fma.rn.f64 	%fd1141, %fd3570, %fd1061, %fd1139;
	fma.rn.f64 	%fd1142, %fd3569, %fd1064, %fd1140;
	fma.rn.f64 	%fd1143, %fd3568, %fd1065, %fd1141;
	fma.rn.f64 	%fd1144, %fd3567, %fd1068, %fd1142;
	fma.rn.f64 	%fd1145, %fd3566, %fd1069, %fd1143;
	fma.rn.f64 	%fd1146, %fd3565, %fd1073, %fd1144;
	fma.rn.f64 	%fd1147, %fd3564, %fd1072, %fd1145;
	add.f64 	%fd1148, %fd1146, %fd1147;
	st.shared.f64 	[%r9+24], %fd1148;
	sub.f64 	%fd1149, %fd1146, %fd1147;
	st.shared.f64 	[%r9+72], %fd1149;
	fma.rn.f64 	%fd1150, %fd3563, %fd1048, 0d0000000000000000;
	fma.rn.f64 	%fd1151, %fd3562, %fd1049, 0d0000000000000000;
	fma.rn.f64 	%fd1152, %fd3561, %fd1052, %fd1150;
	fma.rn.f64 	%fd1153, %fd3560, %fd1053, %fd1151;
	fma.rn.f64 	%fd1154, %fd3559, %fd1056, %fd1152;
	fma.rn.f64 	%fd1155, %fd3558, %fd1057, %fd1153;
	fma.rn.f64 	%fd1156, %fd3557, %fd1060, %fd1154;
	fma.rn.f64 	%fd1157, %fd3556, %fd1061, %fd1155;
	fma.rn.f64 	%fd1158, %fd3555, %fd1064, %fd1156;
	fma.rn.f64 	%fd1159, %fd3554, %fd1065, %fd1157;
	fma.rn.f64 	%fd1160, %fd3553, %fd1068, %fd1158;
	fma.rn.f64 	%fd1161, %fd3552, %fd1069, %fd1159;
	fma.rn.f64 	%fd1162, %fd3551, %fd1073, %fd1160;
	fma.rn.f64 	%fd1163, %fd3550, %fd1072, %fd1161;
	add.f64 	%fd1164, %fd1162, %fd1163;
	st.shared.f64 	[%r9+32], %fd1164;
	sub.f64 	%fd1165, %fd1162, %fd1163;
	st.shared.f64 	[%r9+64], %fd1165;
	fma.rn.f64 	%fd1166, %fd3549, %fd1048, 0d0000000000000000;
	fma.rn.f64 	%fd1167, %fd3548, %fd1049, 0d0000000000000000;
	fma.rn.f64 	%fd1168, %fd3547, %fd1052, %fd1166;
	fma.rn.f64 	%fd1169, %fd3546, %fd1053, %fd1167;
	fma.rn.f64 	%fd1170, %fd3545, %fd1056, %fd1168;
	fma.rn.f64 	%fd1171, %fd3544, %fd1057, %fd1169;
	fma.rn.f64 	%fd1172, %fd3543, %fd1060, %fd1170;
	fma.rn.f64 	%fd1173, %fd3542, %fd1061, %fd1171;
	fma.rn.f64 	%fd1174, %fd3541, %fd1064, %fd1172;
	fma.rn.f64 	%fd1175, %fd3540, %fd1065, %fd1173;
	fma.rn.f64 	%fd1176, %fd3539, %fd1068, %fd1174;
	fma.rn.f64 	%fd1177, %fd3538, %fd1069, %fd1175;
	fma.rn.f64 	%fd1178, %fd3537, %fd1073, %fd1176;
	fma.rn.f64 	%fd1179, %fd3536, %fd1072, %fd1177;
	add.f64 	%fd1180, %fd1178, %fd1179;
	st.shared.f64 	[%r9+40], %fd1180;
	sub.f64 	%fd1181, %fd1178, %fd1179;
	st.shared.f64 	[%r9+56], %fd1181;
	fma.rn.f64 	%fd1182, %fd3535, %fd1048, 0d0000000000000000;
	fma.rn.f64 	%fd1183, %fd3534, %fd1049, 0d0000000000000000;
	fma.rn.f64 	%fd1184, %fd3533, %fd1052, %fd1182;
	fma.rn.f64 	%fd1185, %fd3532, %fd1053, %fd1183;
	fma.rn.f64 	%fd1186, %fd3531, %fd1056, %fd1184;
	fma.rn.f64 	%fd1187, %fd3530, %fd1057, %fd1185;
	fma.rn.f64 	%fd1188, %fd3529, %fd1060, %fd1186;
	fma.rn.f64 	%fd1189, %fd3528, %fd1061, %fd1187;
	fma.rn.f64 	%fd1190, %fd3527, %fd1064, %fd1188;
	fma.rn.f64 	%fd1191, %fd3526, %fd1065, %fd1189;
	fma.rn.f64 	%fd1192, %fd3525, %fd1068, %fd1190;
	fma.rn.f64 	%fd1193, %fd3524, %fd1069, %fd1191;
	fma.rn.f64 	%fd1194, %fd3523, %fd1073, %fd1192;
	fma.rn.f64 	%fd1195, %fd3522, %fd1072, %fd1193;
	sub.f64 	%fd1196, %fd1194, %fd1195;
	st.shared.f64 	[%r9+48], %fd1196;
	bar.sync 	0;
	mad.lo.s32 	%r10, %r8, -1248, %r33;
	shl.b32 	%r34, %r4, 3;
	add.s32 	%r11, %r10, %r34;
	ld.shared.f64 	%fd271, [%r11];
	ld.shared.f64 	%fd272, [%r11+1352];
	ld.shared.f64 	%fd273, [%r11+2704];
	ld.shared.f64 	%fd274, [%r11+4056];
	ld.shared.f64 	%fd275, [%r11+5408];
	ld.shared.f64 	%fd276, [%r11+6760];
	ld.shared.f64 	%fd277, [%r11+8112];
	ld.shared.f64 	%fd278, [%r11+9464];
	ld.shared.f64 	%fd279, [%r11+10816];
	ld.shared.f64 	%fd280, [%r11+12168];
	ld.shared.f64 	%fd281, [%r11+13520];
	ld.shared.f64 	%fd282, [%r11+14872];
	ld.shared.f64 	%fd283, [%r11+16224];
	mad.lo.s32 	%r35, %r3, 15379, %r1;
	cvta.to.global.u64 	%rd12, %rd53;
	mul.wide.s32 	%rd13, %r35, 8;
	add.s64 	%rd1, %rd12, %rd13;
	mov.f64 	%fd3595, 0d0000000000000000;
	mov.f64 	%fd3596, %fd3595;
	mov.f64 	%fd3597, %fd3595;
	mov.f64 	%fd3598, %fd3595;
	mov.f64 	%fd3599, %fd3595;
	mov.f64 	%fd3600, %fd3595;
	mov.f64 	%fd3601, %fd3595;
	@%p7 bra 	$L__BB55_9;
	ld.global.nc.f64 	%fd3595, [%rd1];
	ld.global.nc.f64 	%fd3596, [%rd1+17576];
	ld.global.nc.f64 	%fd3597, [%rd1+35152];
	ld.global.nc.f64 	%fd3598, [%rd1+52728];
	ld.global.nc.f64 	%fd3599, [%rd1+70304];
	ld.global.nc.f64 	%fd3600, [%rd1+87880];
	ld.global.nc.f64 	%fd3601, [%rd1+105456];
$L__BB55_9:
	ld.param.f64 	%fd3496, [_Z32massMatrixMultiplyConstantKernelILi13ELi13ELi1EEvidPKdS1_S1_S1_S1_S1_S1_Pd_param_1];
	ld.param.u32 	%r155, [_Z32massMatrixMultiplyConstantKernelILi13ELi13ELi1EEvidPKdS1_S1_S1_S1_S1_S1_Pd_param_0];
	mov.u32 	%r36, %tid.y;
	mul.lo.s32 	%r37, %r36, 1352;
	mov.u32 	%r38, _ZZ29stiffnessMatrixMultiplyDeviceILi13ELi13ELi1EEviidPKdS1_S1_S1_PAT0__AT0__AplT0_Li0E_dPdE5s_Gpr;
	add.s32 	%r39, %r38, %r37;
	mul.lo.s32 	%r40, %r8, 104;
	add.s32 	%r12, %r39, %r40;
	shl.b32 	%r41, %r4, 3;
	add.s32 	%r13, %r12, %r41;
	mov.u32 	%r42, _ZZ29stiffnessMatrixMultiplyDeviceILi13ELi13ELi1EEviidPKdS1_S1_S1_PAT0__AT0__AplT0_Li0E_dPdE5s_Gps;
	add.s32 	%r43, %r42, %r37;
	add.s32 	%r15, %r43, %r41;
	add.s32 	%r14, %r15, %r40;
	mov.u32 	%r44, _ZZ32massMatrixMultiplyConstantKernelILi13ELi13ELi1EEvidPKdS1_S1_S1_S1_S1_S1_PdE13s_QuadToQuadD;
	add.s32 	%r45, %r44, %r41;
	mov.u32 	%r46, %ctaid.x;
	add.s32 	%r47, %r46, %r36;
	setp.ge.s32 	%p8, %r47, %r155;
	mov.u32 	%r48, _ZZ32massMatrixMultiplyConstantKernelILi13ELi13ELi1EEvidPKdS1_S1_S1_S1_S1_S1_PdE6s_tmp1;
	mad.lo.s32 	%r49, %r36, 17576, %r48;
	add.s32 	%r16, %r49, %r41;
	mad.lo.s32 	%r50, %r4, 96, %r45;
	ld.shared.f64 	%fd298, [%r50];
	ld.shared.f64 	%fd1198, [%r10];
	fma.rn.f64 	%fd1199, %fd298, %fd1198, 0d0000000000000000;
	add.s32 	%r51, %r44, %r40;
	ld.shared.f64 	%fd299, [%r51];
	ld.shared.f64 	%fd1200, [%r16];
	fma.rn.f64 	%fd1201, %fd299, %fd1200, 0d0000000000000000;
	ld.shared.f64 	%fd1202, [_ZZ32massMatrixMultiplyConstantKernelILi13ELi13ELi1EEvidPKdS1_S1_S1_S1_S1_S1_PdE13s_QuadToQuadD];
	fma.rn.f64 	%fd1203, %fd1202, %fd271, 0d0000000000000000;
	ld.shared.f64 	%fd300, [%r50+8];
	ld.shared.f64 	%fd1204, [%r10+8];
	fma.rn.f64 	%fd1205, %fd300, %fd1204, %fd1199;
	ld.shared.f64 	%fd301, [%r51+8];
	ld.shared.f64 	%fd1206, [%r16+104];
	fma.rn.f64 	%fd1207, %fd301, %fd1206, %fd1201;
	ld.shared.f64 	%fd1208, [_ZZ32massMatrixMultiplyConstantKernelILi13ELi13ELi1EEvidPKdS1_S1_S1_S1_S1_S1_PdE13s_QuadToQuadD+8];
	fma.rn.f64 	%fd1209, %fd1208, %fd272, %fd1203;
	ld.shared.f64 	%fd302, [%r50+16];
	ld.shared.f64 	%fd1210, [%r10+16];
	fma.rn.f64 	%fd1211, %fd302, %fd1210, %fd1205;
	ld.shared.f64 	%fd303, [%r51+16];
	ld.shared.f64 	%fd1212, [%r16+208];
	fma.rn.f64 	%fd1213, %fd303, %fd1212, %fd1207;
	ld.shared.f64 	%fd1214, [_ZZ32massMatrixMultiplyConstantKernelILi13ELi13ELi1EEvidPKdS1_S1_S1_S1_S1_S1_PdE13s_QuadToQuadD+16];
	fma.rn.f64 	%fd1215, %fd1214, %fd273, %fd1209;
	ld.shared.f64 	%fd304, [%r50+24];
	ld.shared.f64 	%fd1216, [%r10+24];
	fma.rn.f64 	%fd1217, %fd304, %fd1216, %fd1211;
	ld.shared.f64 	%fd305, [%r51+24];
	ld.shared.f64 	%fd1218, [%r16+312];
	fma.rn.f64 	%fd1219, %fd305, %fd1218, %fd1213;
	ld.shared.f64 	%fd1220, [_ZZ32massMatrixMultiplyConstantKernelILi13ELi13ELi1EEvidPKdS1_S1_S1_S1_S1_S1_PdE13s_QuadToQuadD+24];
	fma.rn.f64 	%fd1221, %fd1220, %fd274, %fd1215;
	ld.shared.f64 	%fd306, [%r50+32];
	ld.shared.f64 	%fd1222, [%r10+32];
	fma.rn.f64 	%fd1223, %fd306, %fd1222, %fd1217;
	ld.shared.f64 	%fd307, [%r51+32];
	ld.shared.f64 	%fd1224, [%r16+416];
	fma.rn.f64 	%fd1225, %fd307, %fd1224, %fd1219;
	ld.shared.f64 	%fd1226, [_ZZ32massMatrixMultiplyConstantKernelILi13ELi13ELi1EEvidPKdS1_S1_S1_S1_S1_S1_PdE13s_QuadToQuadD+32];
	fma.rn.f64 	%fd1227, %fd1226, %fd275, %fd1221;
	ld.shared.f64 	%fd308, [%r50+40];
	ld.shared.f64 	%fd1228, [%r10+40];
	fma.rn.f64 	%fd1229, %fd308, %fd1228, %fd1223;
	ld.shared.f64 	%fd309, [%r51+40];
	ld.shared.f64 	%fd1230, [%r16+520];
	fma.rn.f64 	%fd1231, %fd309, %fd1230, %fd1225;
	ld.shared.f64 	%fd1232, [_ZZ32massMatrixMultiplyConstantKernelILi13ELi13ELi1EEvidPKdS1_S1_S1_S1_S1_S1_PdE13s_QuadToQuadD+40];
	fma.rn.f64 	%fd1233, %fd1232, %fd276, %fd1227;
	ld.shared.f64 	%fd310, [%r50+48];
	ld.shared.f64 	%fd1234, [%r10+48];
	fma.rn.f64 	%fd1235, %fd310, %fd1234, %fd1229;
	ld.shared.f64 	%fd311, [%r51+48];
	ld.shared.f64 	%fd1236, [%r16+624];
	fma.rn.f64 	%fd1237, %fd311, %fd1236, %fd1231;
	ld.shared.f64 	%fd1238, [_ZZ32massMatrixMultiplyConstantKernelILi13ELi13ELi1EEvidPKdS1_S1_S1_S1_S1_S1_PdE13s_QuadToQuadD+48];
	fma.rn.f64 	%fd1239, %fd1238, %fd277, %fd1233;
	ld.shared.f64 	%fd312, [%r50+56];
	ld.shared.f64 	%fd1240, [%r10+56];
	fma.rn.f64 	%fd1241, %fd312, %fd1240, %fd1235;
	ld.shared.f64 	%fd313, [%r51+56];
	ld.shared.f64 	%fd1242, [%r16+728];
	fma.rn.f64 	%fd1243, %fd313, %fd1242, %fd1237;
	ld.shared.f64 	%fd1244, [_ZZ32massMatrixMultiplyConstantKernelILi13ELi13ELi1EEvidPKdS1_S1_S1_S1_S1_S1_PdE13s_QuadToQuadD+56];
	fma.rn.f64 	%fd1245, %fd1244, %fd278, %fd1239;
	ld.shared.f64 	%fd314, [%r50+64];
	ld.shared.f64 	%fd1246, [%r10+64];
	fma.rn.f64 	%fd1247, %fd314, %fd1246, %fd1241;
	ld.shared.f64 	%fd315, [%r51+64];
	ld.shared.f64 	%fd1248, [%r16+832];
	fma.rn.f64 	%fd1249, %fd315, %fd1248, %fd1243;
	ld.shared.f64 	%fd1250, [_ZZ32massMatrixMultiplyConstantKernelILi13ELi13ELi1EEvidPKdS1_S1_S1_S1_S1_S1_PdE13s_QuadToQuadD+64];
	fma.rn.f64 	%fd1251, %fd1250, %fd279, %fd1245;
	ld.shared.f64 	%fd316, [%r50+72];
	ld.shared.f64 	%fd1252, [%r10+72];
	fma.rn.f64 	%fd1253, %fd316, %fd1252, %fd1247;
	ld.shared.f64 	%fd317, [%r51+72];
	ld.shared.f64 	%fd1254, [%r16+936];
	fma.rn.f64 	%fd1255, %fd317, %fd1254, %fd1249;
	ld.shared.f64 	%fd1256, [_ZZ32massMatrixMultiplyConstantKernelILi13ELi13ELi1EEvidPKdS1_S1_S1_S1_S1_S1_PdE13s_QuadToQuadD+72];
	fma.rn.f64 	%fd1257, %fd1256, %fd280, %fd1251;
	ld.shared.f64 	%fd318, [%r50+80];
	ld.shared.f64 	%fd1258, [%r10+80];
	fma.rn.f64 	%fd1259, %fd318, %fd1258, %fd1253;
	ld.shared.f64 	%fd319, [%r51+80];
	ld.shared.f64 	%fd1260, [%r16+1040];
	fma.rn.f64 	%fd1261, %fd319, %fd1260, %fd1255;
	ld.shared.f64 	%fd1262, [_ZZ32massMatrixMultiplyConstantKernelILi13ELi13ELi1EEvidPKdS1_S1_S1_S1_S1_S1_PdE13s_QuadToQuadD+80];
	fma.rn.f64 	%fd1263, %fd1262, %fd281, %fd1257;
	ld.shared.f64 	%fd320, [%r50+88];
	ld.shared.f64 	%fd1264, [%r10+88];
	fma.rn.f64 	%fd1265, %fd320, %fd1264, %fd1259;
	ld.shared.f64 	%fd321, [%r51+88];
	ld.shared.f64 	%fd1266, [%r16+1144];
	fma.rn.f64 	%fd1267, %fd321, %fd1266, %fd1261;
	ld.shared.f64 	%fd1268, [_ZZ32massMatrixMultiplyConstantKernelILi13ELi13ELi1EEvidPKdS1_S1_S1_S1_S1_S1_PdE13s_QuadToQuadD+88];
	fma.rn.f64 	%fd1269, %fd1268, %fd282, %fd1263;
	ld.shared.f64 	%fd322, [%r50+96];
	ld.shared.f64 	%fd1270, [%r10+96];
	fma.rn.f64 	%fd1271, %fd322, %fd1270, %fd1265;
	ld.shared.f64 	%fd323, [%r51+96];
	ld.shared.f64 	%fd1272, [%r16+1248];
	fma.rn.f64 	%fd1273, %fd323, %fd1272, %fd1267;
	ld.shared.f64 	%fd1274, [_ZZ32massMatrixMultiplyConstantKernelILi13ELi13ELi1EEvidPKdS1_S1_S1_S1_S1_S1_PdE13s_QuadToQuadD+96];
	fma.rn.f64 	%fd1275, %fd1274, %fd283, %fd1269;
	bar.sync 	0;
	mul.f64 	%fd1276, %fd3596, %fd1273;
	fma.rn.f64 	%fd1277, %fd3595, %fd1271, %fd1276;
	fma.rn.f64 	%fd1278, %fd3597, %fd1275, %fd1277;
	st.shared.f64 	[%r13], %fd1278;
	mul.f64 	%fd1279, %fd3598, %fd1273;
	fma.rn.f64 	%fd1280, %fd3596, %fd1271, %fd1279;
	fma.rn.f64 	%fd1281, %fd3599, %fd1275, %fd1280;
	st.shared.f64 	[%r14], %fd1281;
	mul.f64 	%fd1282, %fd3599, %fd1273;
	fma.rn.f64 	%fd1283, %fd3597, %fd1271, %fd1282;
	fma.rn.f64 	%fd1284, %fd3600, %fd1275, %fd1283;
	mul.f64 	%fd1285, %fd3496, %fd3601;
	bar.sync 	0;
	ld.shared.f64 	%fd324, [%r45];
	ld.shared.f64 	%fd1286, [%r12];
	mul.f64 	%fd1287, %fd324, %fd1286;
	fma.rn.f64 	%fd1288, %fd1285, %fd271, %fd1287;
	mad.lo.s32 	%r52, %r8, -96, %r51;
	ld.shared.f64 	%fd325, [%r52];
	ld.shared.f64 	%fd1289, [%r15];
	fma.rn.f64 	%fd1290, %fd325, %fd1289, %fd1288;
	fma.rn.f64 	%fd1291, %fd1284, %fd1202, 0d0000000000000000;
	mul.lo.s32 	%r17, %r4, -96;
	add.s32 	%r53, %r50, %r17;
	ld.shared.f64 	%fd326, [%r53+104];
	ld.shared.f64 	%fd1292, [%r12+8];
	fma.rn.f64 	%fd1293, %fd326, %fd1292, %fd1290;
	ld.shared.f64 	%fd327, [%r52+104];
	ld.shared.f64 	%fd1294, [%r15+104];
	fma.rn.f64 	%fd1295, %fd327, %fd1294, %fd1293;
	fma.rn.f64 	%fd328, %fd1284, %fd1208, 0d0000000000000000;
	ld.shared.f64 	%fd329, [%r53+208];
	ld.shared.f64 	%fd1296, [%r12+16];
	fma.rn.f64 	%fd1297, %fd329, %fd1296, %fd1295;
	ld.shared.f64 	%fd330, [%r52+208];
	ld.shared.f64 	%fd1298, [%r15+208];
	fma.rn.f64 	%fd1299, %fd330, %fd1298, %fd1297;
	fma.rn.f64 	%fd331, %fd1284, %fd1214, 0d0000000000000000;
	ld.shared.f64 	%fd332, [%r53+312];
	ld.shared.f64 	%fd1300, [%r12+24];
	fma.rn.f64 	%fd1301, %fd332, %fd1300, %fd1299;
	ld.shared.f64 	%fd333, [%r52+312];
	ld.shared.f64 	%fd1302, [%r15+312];
	fma.rn.f64 	%fd1303, %fd333, %fd1302, %fd1301;
	fma.rn.f64 	%fd334, %fd1284, %fd1220, 0d0000000000000000;
	ld.shared.f64 	%fd335, [%r53+416];
	ld.shared.f64 	%fd1304, [%r12+32];
	fma.rn.f64 	%fd1305, %fd335, %fd1304, %fd1303;
	ld.shared.f64 	%fd336, [%r52+416];
	ld.shared.f64 	%fd1306, [%r15+416];
	fma.rn.f64 	%fd1307, %fd336, %fd1306, %fd1305;
	fma.rn.f64 	%fd337, %fd1284, %fd1226, 0d0000000000000000;
	ld.shared.f64 	%fd338, [%r53+520];
	ld.shared.f64 	%fd1308, [%r12+40];
	fma.rn.f64 	%fd1309, %fd338, %fd1308, %fd1307;
	ld.shared.f64 	%fd339, [%r52+520];
	ld.shared.f64 	%fd1310, [%r15+520];
	fma.rn.f64 	%fd1311, %fd339, %fd1310, %fd1309;
	fma.rn.f64 	%fd340, %fd1284, %fd1232, 0d0000000000000000;
	ld.shared.f64 	%fd341, [%r53+624];
	ld.shared.f64 	%fd1312, [%r12+48];
	fma.rn.f64 	%fd1313, %fd341, %fd1312, %fd1311;
	ld.shared.f64 	%fd342, [%r52+624];
	ld.shared.f64 	%fd1314, [%r15+624];
	fma.rn.f64 	%fd1315, %fd342, %fd1314, %fd1313;
	fma.rn.f64 	%fd343, %fd1284, %fd1238, 0d0000000000000000;
	ld.shared.f64 	%fd344, [%r53+728];
	ld.shared.f64 	%fd1316, [%r12+56];
	fma.rn.f64 	%fd1317, %fd344, %fd1316, %fd1315;
	ld.shared.f64 	%fd345, [%r52+728];
	ld.shared.f64 	%fd1318, [%r15+728];
	fma.rn.f64 	%fd1319, %fd345, %fd1318, %fd1317;
	fma.rn.f64 	%fd346, %fd1284, %fd1244, 0d0000000000000000;
	ld.shared.f64 	%fd347, [%r53+832];
	ld.shared.f64 	%fd1320, [%r12+64];
	fma.rn.f64 	%fd1321, %fd347, %fd1320, %fd1319;
	ld.shared.f64 	%fd348, [%r52+832];
	ld.shared.f64 	%fd1322, [%r15+832];
	fma.rn.f64 	%fd1323, %fd348, %fd1322, %fd1321;
	fma.rn.f64 	%fd349, %fd1284, %fd1250, 0d0000000000000000;
	ld.shared.f64 	%fd350, [%r53+936];
	ld.shared.f64 	%fd1324, [%r12+72];
	fma.rn.f64 	%fd1325, %fd350, %fd1324, %fd1323;
	ld.shared.f64 	%fd351, [%r52+936];
	ld.shared.f64 	%fd1326, [%r15+936];
	fma.rn.f64 	%fd1327, %fd351, %fd1326, %fd1325;
	fma.rn.f64 	%fd352, %fd1284, %fd1256, 0d0000000000000000;
	ld.shared.f64 	%fd353, [%r53+1040];
	ld.shared.f64 	%fd1328, [%r12+80];
	fma.rn.f64 	%fd1329, %fd353, %fd1328, %fd1327;
	ld.shared.f64 	%fd354, [%r52+1040];
	ld.shared.f64 	%fd1330, [%r15+1040];
	fma.rn.f64 	%fd1331, %fd354, %fd1330, %fd1329;
	fma.rn.f64 	%fd355, %fd1284, %fd1262, 0d0000000000000000;
	ld.shared.f64 	%fd356, [%r53+1144];
	ld.shared.f64 	%fd1332, [%r12+88];
	fma.rn.f64 	%fd1333, %fd356, %fd1332, %fd1331;
	ld.shared.f64 	%fd357, [%r52+1144];
	ld.shared.f64 	%fd1334, [%r15+1144];
	fma.rn.f64 	%fd1335, %fd357, %fd1334, %fd1333;
	fma.rn.f64 	%fd358, %fd1284, %fd1268, 0d0000000000000000;
	ld.shared.f64 	%fd359, [%r53+1248];
	ld.shared.f64 	%fd1336, [%r12+96];
	fma.rn.f64 	%fd1337, %fd359, %fd1336, %fd1335;
	ld.shared.f64 	%fd360, [%r52+1248];
	ld.shared.f64 	%fd1338, [%r15+1248];
	fma.rn.f64 	%fd1339, %fd360, %fd1338, %fd1337;
	fma.rn.f64 	%fd361, %fd1284, %fd1274, 0d0000000000000000;
	add.f64 	%fd362, %fd1339, %fd1291;
	mov.f64 	%fd3602, 0d0000000000000000;
	mov.f64 	%fd3603, %fd3602;
	mov.f64 	%fd3604, %fd3602;
	mov.f64 	%fd3605, %fd3602;
	mov.f64 	%fd3606, %fd3602;
	mov.f64 	%fd3607, %fd3602;
	mov.f64 	%fd3608, %fd3602;
	@%p8 bra 	$L__BB55_11;
	ld.param.u64 	%rd54, [_Z32massMatrixMultiplyConstantKernelILi13ELi13ELi1EEvidPKdS1_S1_S1_S1_S1_S1_Pd_param_2];
	cvta.to.global.u64 	%rd14, %rd54;
	mov.u32 	%r54, %ctaid.x;
	mov.u32 	%r55, %tid.y;
	add.s32 	%r56, %r54, %r55;
	mov.u32 	%r57, %tid.x;
	mad.lo.s32 	%r58, %r56, 15379, %r57;
	mul.wide.s32 	%rd15, %r58, 8;
	add.s64 	%rd16, %rd14, %rd15;
	ld.global.nc.f64 	%fd3602, [%rd16+1352];
	ld.global.nc.f64 	%fd3603, [%rd16+18928];
	ld.global.nc.f64 	%fd3604, [%rd16+36504];
	ld.global.nc.f64 	%fd3605, [%rd16+54080];
	ld.global.nc.f64 	%fd3606, [%rd16+71656];
	ld.global.nc.f64 	%fd3607, [%rd16+89232];
	ld.global.nc.f64 	%fd3608, [%rd16+106808];
$L__BB55_11:
	ld.param.f64 	%fd3497, [_Z32massMatrixMultiplyConstantKernelILi13ELi13ELi1EEvidPKdS1_S1_S1_S1_S1_S1_Pd_param_1];
	ld.param.u32 	%r156, [_Z32massMatrixMultiplyConstantKernelILi13ELi13ELi1EEvidPKdS1_S1_S1_S1_S1_S1_Pd_param_0];
	mov.u32 	%r59, %ctaid.x;
	mov.u32 	%r60, %tid.y;
	add.s32 	%r61, %r59, %r60;
	setp.ge.s32 	%p9, %r61, %r156;
	ld.shared.f64 	%fd1341, [%r10+1352];
	fma.rn.f64 	%fd1342, %fd298, %fd1341, 0d0000000000000000;
	ld.shared.f64 	%fd1343, [%r16+1352];
	fma.rn.f64 	%fd1344, %fd299, %fd1343, 0d0000000000000000;
	ld.shared.f64 	%fd1345, [_ZZ32massMatrixMultiplyConstantKernelILi13ELi13ELi1EEvidPKdS1_S1_S1_S1_S1_S1_PdE13s_QuadToQuadD+104];
	fma.rn.f64 	%fd1346, %fd1345, %fd271, 0d0000000000000000;
	ld.shared.f64 	%fd1347, [%r10+1360];
	fma.rn.f64 	%fd1348, %fd300, %fd1347, %fd1342;
	ld.shared.f64 	%fd1349, [%r16+1456];
	fma.rn.f64 	%fd1350, %fd301, %fd1349, %fd1344;
	ld.shared.f64 	%fd1351, [_ZZ32massMatrixMultiplyConstantKernelILi13ELi13ELi1EEvidPKdS1_S1_S1_S1_S1_S1_PdE13s_QuadToQuadD+112];
	fma.rn.f64 	%fd1352, %fd1351, %fd272, %fd1346;
	ld.shared.f64 	%fd1353, [%r10+1368];
	fma.rn.f64 	%fd1354, %fd302, %fd1353, %fd1348;
	ld.shared.f64 	%fd1355, [%r16+1560];
	fma.rn.f64 	%fd1356, %fd303, %fd1355, %fd1350;
	ld.shared.f64 	%fd1357, [_ZZ32massMatrixMultiplyConstantKernelILi13ELi13ELi1EEvidPKdS1_S1_S1_S1_S1_S1_PdE13s_QuadToQuadD+120];
	fma.rn.f64 	%fd1358, %fd1357, %fd273, %fd1352;
	ld.shared.f64 	%fd1359, [%r10+1376];
	fma.rn.f64 	%fd1360, %fd304, %fd1359, %fd1354;
	ld.shared.f64 	%fd1361, [%r16+1664];
	fma.rn.f64 	%fd1362, %fd305, %fd1361, %fd1356;
	ld.shared.f64 	%fd1363, [_ZZ32massMatrixMultiplyConstantKernelILi13ELi13ELi1EEvidPKdS1_S1_S1_S1_S1_S1_PdE13s_QuadToQuadD+128];
	fma.rn.f64 	%fd1364, %fd1363, %fd274, %fd1358;
	ld.shared.f64 	%fd1365, [%r10+1384];
	fma.rn.f64 	%fd1366, %fd306, %fd1365, %fd1360;
	ld.shared.f64 	%fd1367, [%r16+1768];
	fma.rn.f64 	%fd1368, %fd307, %fd1367, %fd1362;
	ld.shared.f64 	%fd1369, [_ZZ32massMatrixMultiplyConstantKernelILi13ELi13ELi1EEvidPKdS1_S1_S1_S1_S1_S1_PdE13s_QuadToQuadD+136];
	fma.rn.f64 	%fd1370, %fd1369, %fd275, %fd1364;
	ld.shared.f64 	%fd1371, [%r10+1392];
	fma.rn.f64 	%fd1372, %fd308, %fd1371, %fd1366;
	ld.shared.f64 	%fd1373, [%r16+1872];
	fma.rn.f64 	%fd1374, %fd309, %fd1373, %fd1368;
	ld.shared.f64 	%fd1375, [_ZZ32massMatrixMultiplyConstantKernelILi13ELi13ELi1EEvidPKdS1_S1_S1_S1_S1_S1_PdE13s_QuadToQuadD+144];
	fma.rn.f64 	%fd1376, %fd1375, %fd276, %fd1370;
	ld.shared.f64 	%fd1377, [%r10+1400];
	fma.rn.f64 	%fd1378, %fd310, %fd1377, %fd1372;
	ld.shared.f64 	%fd1379, [%r16+1976];
	fma.rn.f64 	%fd1380, %fd311, %fd1379, %fd1374;
	ld.shared.f64 	%fd1381, [_ZZ32massMatrixMultiplyConstantKernelILi13ELi13ELi1EEvidPKdS1_S1_S1_S1_S1_S1_PdE13s_QuadToQuadD+152];
	fma.rn.f64 	%fd1382, %fd1381, %fd277, %fd1376;
	ld.shared.f64 	%fd1383, [%r10+1408];
	fma.rn.f64 	%fd1384, %fd312, %fd1383, %fd1378;
	ld.shared.f64 	%fd1385, [%r16+2080];
	fma.rn.f64 	%fd1386, %fd313, %fd1385, %fd1380;
	ld.shared.f64 	%fd1387, [_ZZ32massMatrixMultiplyConstantKernelILi13ELi13ELi1EEvidPKdS1_S1_S1_S1_S1_S1_PdE13s_QuadToQuadD+160];
	fma.rn.f64 	%fd1388, %fd1387, %fd278, %fd1382;
	ld.shared.f64 	%fd1389, [%r10+1416];
	fma.rn.f64 	%fd1390, %fd314, %fd1389, %fd1384;
	ld.shared.f64 	%fd1391, [%r16+2184];
	fma.rn.f64 	%fd1392, %fd315, %fd1391, %fd1386;
	ld.shared.f64 	%fd1393, [_ZZ32massMatrixMultiplyConstantKernelILi13ELi13ELi1EEvidPKdS1_S1_S1_S1_S1_S1_PdE13s_QuadToQuadD+168];
	fma.rn.f64 	%fd1394, %fd1393, %fd279, %fd1388;
	ld.shared.f64 	%fd1395, [%r10+1424];
	fma.rn.f64 	%fd1396, %fd316, %fd1395, %fd1390;
	ld.shared.f64 	%fd1397, [%r16+2288];
	fma.rn.f64 	%fd1398, %fd317, %fd1397, %fd1392;
	ld.shared.f64 	%fd1399, [_ZZ32massMatrixMultiplyConstantKernelILi13ELi13ELi1EEvidPKdS1_S1_S1_S1_S1_S1_PdE13s_QuadToQuadD+176];
	fma.rn.f64 	%fd1400, %fd1399, %fd280, %fd1394;
	ld.shared.f64 	%fd1401, [%r10+1432];
	fma.rn.f64 	%fd1402, %fd318, %fd1401, %fd1396;
	ld.shared.f64 	%fd1403, [%r16+2392];
	fma.rn.f64 	%fd1404, %fd319, %fd1403, %fd1398;
	ld.shared.f64 	%fd1405, [_ZZ32massMatrixMultiplyConstantKernelILi13ELi13ELi1EEvidPKdS1_S1_S1_S1_S1_S1_PdE13s_QuadToQuadD+184];
	fma.rn.f64 	%fd1406, %fd1405, %fd281, %fd1400;
	ld.shared.f64 	%fd1407, [%r10+1440];
	fma.rn.f64 	%fd1408, %fd320, %fd1407, %fd1402;
	ld.shared.f64 	%fd1409, [%r16+2496];
	fma.rn.f64 	%fd1410, %fd321, %fd1409, %fd1404;
	ld.shared.f64 	%fd1411, [_ZZ32massMatrixMultiplyConstantKernelILi13ELi13ELi1EEvidPKdS1_S1_S1_S1_S1_S1_PdE13s_QuadToQuadD+192];
	fma.rn.f64 	%fd1412, %fd1411, %fd282, %fd1406;
	ld.shared.f64 	%fd1413, [%r10+1448];
	fma.rn.f64 	%fd1414, %fd322, %fd1413, %fd1408;
	ld.shared.f64 	%fd1415, [%r16+2600];
	fma.rn.f64 	%fd1416, %fd323, %fd1415, %fd1410;
	ld.shared.f64 	%fd1417, [_ZZ32massMatrixMultiplyConstantKernelILi13ELi13ELi1EEvidPKdS1_S1_S1_S1_S1_S1_PdE13s_QuadToQuadD+200];
	fma.rn.f64 	%fd1418, %fd1417, %fd283, %fd1412;
	bar.sync 	0;
	mul.f64 	%fd1419, %fd3603, %fd1416;
	fma.rn.f64 	%fd1420, %fd3602, %fd1414, %fd1419;
	fma.rn.f64 	%fd1421, %fd3604, %fd1418, %fd1420;
	st.shared.f64 	[%r13], %fd1421;
	mul.f64 	%fd1422, %fd3605, %fd1416;
	fma.rn.f64 	%fd1423, %fd3603, %fd1414, %fd1422;
	fma.rn.f64 	%fd1424, %fd3606, %fd1418, %fd1423;
	st.shared.f64 	[%r14], %fd1424;
	mul.f64 	%fd1425, %fd3606, %fd1416;
	fma.rn.f64 	%fd1426, %fd3604, %fd1414, %fd1425;
	fma.rn.f64 	%fd1427, %fd3607, %fd1418, %fd1426;
	mul.f64 	%fd1428, %fd3497, %fd3608;
	bar.sync 	0;
	ld.shared.f64 	%fd1429, [%r12];
	mul.f64 	%fd1430, %fd324, %fd1429;
	fma.rn.f64 	%fd1431, %fd1428, %fd272, %fd1430;
	ld.shared.f64 	%fd1432, [%r15];
	fma.rn.f64 	%fd1433, %fd325, %fd1432, %fd1431;
	fma.rn.f64 	%fd377, %fd1427, %fd1345, %fd362;
	ld.shared.f64 	%fd1434, [%r12+8];
	fma.rn.f64 	%fd1435, %fd326, %fd1434, %fd1433;
	ld.shared.f64 	%fd1436, [%r15+104];
	fma.rn.f64 	%fd1437, %fd327, %fd1436, %fd1435;
	fma.rn.f64 	%fd1438, %fd1427, %fd1351, %fd328;
	ld.shared.f64 	%fd1439, [%r12+16];
	fma.rn.f64 	%fd1440, %fd329, %fd1439, %fd1437;
	ld.shared.f64 	%fd1441, [%r15+208];
	fma.rn.f64 	%fd1442, %fd330, %fd1441, %fd1440;
	fma.rn.f64 	%fd378, %fd1427, %fd1357, %fd331;
	ld.shared.f64 	%fd1443, [%r12+24];
	fma.rn.f64 	%fd1444, %fd332, %fd1443, %fd1442;
	ld.shared.f64 	%fd1445, [%r15+312];
	fma.rn.f64 	%fd1446, %fd333, %fd1445, %fd1444;
	fma.rn.f64 	%fd379, %fd1427, %fd1363, %fd334;
	ld.shared.f64 	%fd1447, [%r12+32];
	fma.rn.f64 	%fd1448, %fd335, %fd1447, %fd1446;
	ld.shared.f64 	%fd1449, [%r15+416];
	fma.rn.f64 	%fd1450, %fd336, %fd1449, %fd1448;
	fma.rn.f64 	%fd380, %fd1427, %fd1369, %fd337;
	ld.shared.f64 	%fd1451, [%r12+40];
	fma.rn.f64 	%fd1452, %fd338, %fd1451, %fd1450;
	ld.shared.f64 	%fd1453, [%r15+520];
	fma.rn.f64 	%fd1454, %fd339, %fd1453, %fd1452;
	fma.rn.f64 	%fd381, %fd1427, %fd1375, %fd340;
	ld.shared.f64 	%fd1455, [%r12+48];
	fma.rn.f64 	%fd1456, %fd341, %fd1455, %fd1454;
	ld.shared.f64 	%fd1457, [%r15+624];
	fma.rn.f64 	%fd1458, %fd342, %fd1457, %fd1456;
	fma.rn.f64 	%fd382, %fd1427, %fd1381, %fd343;
	ld.shared.f64 	%fd1459, [%r12+56];
	fma.rn.f64 	%fd1460, %fd344, %fd1459, %fd1458;
	ld.shared.f64 	%fd1461, [%r15+728];
	fma.rn.f64 	%fd1462, %fd345, %fd1461, %fd1460;
	fma.rn.f64 	%fd383, %fd1427, %fd1387, %fd346;
	ld.shared.f64 	%fd1463, [%r12+64];
	fma.rn.f64 	%fd1464, %fd347, %fd1463, %fd1462;
	ld.shared.f64 	%fd1465, [%r15+832];
	fma.rn.f64 	%fd1466, %fd348, %fd1465, %fd1464;
	fma.rn.f64 	%fd384, %fd1427, %fd1393, %fd349;
	ld.shared.f64 	%fd1467, [%r12+72];
	fma.rn.f64 	%fd1468, %fd350, %fd1467, %fd1466;
	ld.shared.f64 	%fd1469, [%r15+936];
	fma.rn.f64 	%fd1470, %fd351, %fd1469, %fd1468;
	fma.rn.f64 	%fd385, %fd1427, %fd1399, %fd352;
	ld.shared.f64 	%fd1471, [%r12+80];
	fma.rn.f64 	%fd1472, %fd353, %fd1471, %fd1470;
	ld.shared.f64 	%fd1473, [%r15+1040];
	fma.rn.f64 	%fd1474, %fd354, %fd1473, %fd1472;
	fma.rn.f64 	%fd386, %fd1427, %fd1405, %fd355;
	ld.shared.f64 	%fd1475, [%r12+88];
	fma.rn.f64 	%fd1476, %fd356, %fd1475, %fd1474;
	ld.shared.f64 	%fd1477, [%r15+1144];
	fma.rn.f64 	%fd1478, %fd357, %fd1477, %fd1476;
	fma.rn.f64 	%fd387, %fd1427, %fd1411, %fd358;
	ld.shared.f64 	%fd1479, [%r12+96];
	fma.rn.f64 	%fd1480, %fd359, %fd1479, %fd1478;
	ld.shared.f64 	%fd1481, [%r15+1248];
	fma.rn.f64 	%fd1482, %fd360, %fd1481, %fd1480;
	fma.rn.f64 	%fd388, %fd1427, %fd1417, %fd361;
	add.f64 	%fd389, %fd1482, %fd1438;
	mov.f64 	%fd3609, 0d0000000000000000;
	mov.f64 	%fd3610, %fd3609;
	mov.f64 	%fd3611, %fd3609;
	mov.f64 	%fd3612, %fd3609;
	mov.f64 	%fd3613, %fd3609;
	mov.f64 	%fd3614, %fd3609;
	mov.f64 	%fd3615, %fd3609;
	@%p9 bra 	$L__BB55_13;
	ld.param.u64 	%rd55, [_Z32massMatrixMultiplyConstantKernelILi13ELi13ELi1EEvidPKdS1_S1_S1_S1_S1_S1_Pd_param_2];
	cvta.to.global.u64 	%rd17, %rd55;
	mov.u32 	%r62, %ctaid.x;
	mov.u32 	%r63, %tid.y;
	add.s32 	%r64, %r62, %r63;
	mov.u32 	%r65, %tid.x;
	mad.lo.s32 	%r66, %r64, 15379, %r65;
	mul.wide.s32 	%rd18, %r66, 8;
	add.s64 	%rd19, %rd17, %rd18;
	ld.global.nc.f64 	%fd3609, [%rd19+2704];
	ld.global.nc.f64 	%fd3610, [%rd19+20280];
	ld.global.nc.f64 	%fd3611, [%rd19+37856];
	ld.global.nc.f64 	%fd3612, [%rd19+55432];
	ld.global.nc.f64 	%fd3613, [%rd19+73008];
	ld.global.nc.f64 	%fd3614, [%rd19+90584];
	ld.global.nc.f64 	%fd3615, [%rd19+108160];
$L__BB55_13:
	ld.param.f64 	%fd3498, [_Z32massMatrixMultiplyConstantKernelILi13ELi13ELi1EEvidPKdS1_S1_S1_S1_S1_S1_Pd_param_1];
	ld.param.u32 	%r157, [_Z32massMatrixMultiplyConstantKernelILi13ELi13ELi1EEvidPKdS1_S1_S1_S1_S1_S1_Pd_param_0];
	mov.u32 	%r67, %ctaid.x;
	mov.u32 	%r68, %tid.y;
	add.s32 	%r69, %r67, %r68;
	setp.ge.s32 	%p10, %r69, %r157;
	ld.shared.f64 	%fd1484, [%r10+2704];
	fma.rn.f64 	%fd1485, %fd298, %fd1484, 0d0000000000000000;
	ld.shared.f64 	%fd1486, [%r16+2704];
	fma.rn.f64 	%fd1487, %fd299, %fd1486, 0d0000000000000000;
	ld.shared.f64 	%fd1488, [_ZZ32massMatrixMultiplyConstantKernelILi13ELi13ELi1EEvidPKdS1_S1_S1_S1_S1_S1_PdE13s_QuadToQuadD+208];
	fma.rn.f64 	%fd1489, %fd1488, %fd271, 0d0000000000000000;
	ld.shared.f64 	%fd1490, [%r10+2712];
	fma.rn.f64 	%fd1491, %fd300, %fd1490, %fd1485;
	ld.shared.f64 	%fd1492, [%r16+2808];
	fma.rn.f64 	%fd1493, %fd301, %fd1492, %fd1487;
	ld.shared.f64 	%fd1494, [_ZZ32massMatrixMultiplyConstantKernelILi13ELi13ELi1EEvidPKdS1_S1_S1_S1_S1_S1_PdE13s_QuadToQuadD+216];
	fma.rn.f64 	%fd1495, %fd1494, %fd272, %fd1489;
	ld.shared.f64 	%fd1496, [%r10+2720];
	fma.rn.f64 	%fd1497, %fd302, %fd1496, %fd1491;
	ld.shared.f64 	%fd1498, [%r16+2912];
	fma.rn.f64 	%fd1499, %fd303, %fd1498, %fd1493;
	ld.shared.f64 	%fd1500, [_ZZ32massMatrixMultiplyConstantKernelILi13ELi13ELi1EEvidPKdS1_S1_S1_S1_S1_S1_PdE13s_QuadToQuadD+224];
	fma.rn.f64 	%fd1501, %fd1500, %fd273, %fd1495;
	ld.shared.f64 	%fd1502, [%r10+2728];
	fma.rn.f64 	%fd1503, %fd304, %fd1502, %fd1497;
	ld.shared.f64 	%fd1504, [%r16+3016];
	fma.rn.f64 	%fd1505, %fd305, %fd1504, %fd1499;
	ld.shared.f64 	%fd1506, [_ZZ32massMatrixMultiplyConstantKernelILi13ELi13ELi1EEvidPKdS1_S1_S1_S1_S1_S1_PdE13s_QuadToQuadD+232];
	fma.rn.f64 	%fd1507, %fd1506, %fd274, %fd1501;
	ld.shared.f64 	%fd1508, [%r10+2736];
	fma.rn.f64 	%fd1509, %fd306, %fd1508, %fd1503;
	ld.shared.f64 	%fd1510, [%r16+3120];
	fma.rn.f64 	%fd1511, %fd307, %fd1510, %fd1505;
	ld.shared.f64 	%fd1512, [_ZZ32massMatrixMultiplyConstantKernelILi13ELi13ELi1EEvidPKdS1_S1_S1_S1_S1_S1_PdE13s_QuadToQuadD+240];
	fma.rn.f64 	%fd1513, %fd1512, %fd275, %fd1507;
	ld.shared.f64 	%fd1514, [%r10+2744];
	fma.rn.f64 	%fd1515, %fd308, %fd1514, %fd1509;
	ld.shared.f64 	%fd1516, [%r16+3224];
	fma.rn.f64 	%fd1517, %fd309, %fd1516, %fd1511;
	ld.shared.f64 	%fd1518, [_ZZ32massMatrixMultiplyConstantKernelILi13ELi13ELi1EEvidPKdS1_S1_S1_S1_S1_S1_PdE13s_QuadToQuadD+248];
	fma.rn.f64 	%fd1519, %fd1518, %fd276, %fd1513;
	ld.shared.f64 	%fd1520, [%r10+2752];
	fma.rn.f64 	%fd1521, %fd310, %fd1520, %fd1515;
	ld.shared.f64 	%fd1522, [%r16+3328];
	fma.rn.f64 	%fd1523, %fd311, %fd1522, %fd1517;
	ld.shared.f64 	%fd1524, [_ZZ32massMatrixMultiplyConstantKernelILi13ELi13ELi1EEvidPKdS1_S1_S1_S1_S1_S1_PdE13s_QuadToQuadD+256];
	fma.rn.f64 	%fd1525, %fd1524, %fd277, %fd1519;
	ld.shared.f64 	%fd1526, [%r10+2760];
	fma.rn.f64 	%fd1527, %fd312, %fd1526, %fd1521;
	ld.shared.f64 	%fd1528, [%r16+3432];
	fma.rn.f64 	%fd1529, %fd313, %fd1528, %fd1523;
	ld.shared.f64 	%fd1530, [_ZZ32massMatrixMultiplyConstantKernelILi13ELi13ELi1EEvidPKdS1_S1_S1_S1_S1_S1_PdE13s_QuadToQuadD+264];
	fma.rn.f64 	%fd1531, %fd1530, %fd278, %fd1525;
	ld.shared.f64 	%fd1532, [%r10+2768];
	fma.rn.f64 	%fd1533, %fd314, %fd1532, %fd1527;
	ld.shared.f64 	%fd1534, [%r16+3536];
	fma.rn.f64 	%fd1535, %fd315, %fd1534, %fd1529;
	ld.shared.f64 	%fd1536, [_ZZ32massMatrixMultiplyConstantKernelILi13ELi13ELi1EEvidPKdS1_S1_S1_S1_S1_S1_PdE13s_QuadToQuadD+272];
	fma.rn.f64 	%fd1537, %fd1536, %fd279, %fd1531;
	ld.shared.f64 	%fd1538, [%r10+2776];
	fma.rn.f64 	%fd1539, %fd316, %fd1538, %fd1533;
	ld.shared.f64 	%fd1540, [%r16+3640];
	fma.rn.f64 	%fd1541, %fd317, %fd1540, %fd1535;
	ld.shared.f64 	%fd1542, [_ZZ32massMatrixMultiplyConstantKernelILi13ELi13ELi1EEvidPKdS1_S1_S1_S1_S1_S1_PdE13s_QuadToQuadD+280];
	fma.rn.f64 	%fd1543, %fd1542, %fd280, %fd1537;
	ld.shared.f64 	%fd1544, [%r10+2784];
	fma.rn.f64 	%fd1545, %fd318, %fd1544, %fd1539;
	ld.shared.f64 	%fd1546, [%r16+3744];
	fma.rn.f64 	%fd1547, %fd319, %fd1546, %fd1541;
	ld.shared.f64 	%fd1548, [_ZZ32massMatrixMultiplyConstantKernelILi13ELi13ELi1EEvidPKdS1_S1_S1_S1_S1_S1_PdE13s_QuadToQuadD+288];
	fma.rn.f64 	%fd1549, %fd1548, %fd281, %fd1543;
	ld.shared.f64 	%fd1550, [%r10+2792];
	fma.rn.f64 	%fd1551, %fd320, %fd1550, %fd1545;
	ld.shared.f64 	%fd1552, [%r16+3848];
	fma.rn.f64 	%fd1553, %fd321, %fd1552, %fd1547;
	ld.shared.f64 	%fd1554, [_ZZ32massMatrixMultiplyConstantKernelILi13ELi13ELi1EEvidPKdS1_S1_S1_S1_S1_S1_PdE13s_QuadToQuadD+296];
	fma.rn.f64 	%fd1555, %fd1554, %fd282, %fd1549;
	ld.shared.f64 	%fd1556, [%r10+2800];
	fma.rn.f64 	%fd1557, %fd322, %fd1556, %fd1551;
	ld.shared.f64 	%fd1558, [%r16+3952];
	fma.rn.f64 	%fd1559, %fd323, %fd1558, %fd1553;
	ld.shared.f64 	%fd1560, [_ZZ32massMatrixMultiplyConstantKernelILi13ELi13ELi1EEvidPKdS1_S1_S1_S1_S1_S1_PdE13s_QuadToQuadD+304];
	fma.rn.f64 	%fd1561, %fd1560, %fd283, %fd1555;
	bar.sync 	0;
	mul.f64 	%fd1562, %fd3610, %fd1559;
	fma.rn.f64 	%fd1563, %fd3609, %fd1557, %fd1562;
	fma.rn.f64 	%fd1564, %fd3611, %fd1561, %fd1563;
	st.shared.f64 	[%r13], %fd1564;
	mul.f64 	%fd1565, %fd3612, %fd1559;
	fma.rn.f64 	%fd1566, %fd3610, %fd1557, %fd1565;
	fma.rn.f64 	%fd1567, %fd3613, %fd1561, %fd1566;
	st.shared.f64 	[%r14], %fd1567;
	mul.f64 	%fd1568, %fd3613, %fd1559;
	fma.rn.f64 	%fd1569, %fd3611, %fd1557, %fd1568;
	fma.rn.f64 	%fd1570, %fd3614, %fd1561, %fd1569;
	mul.f64 	%fd1571, %fd3498, %fd3615;
	bar.sync 	0;
	ld.shared.f64 	%fd1572, [%r12];
	mul.f64 	%fd1573, %fd324, %fd1572;
	fma.rn.f64 	%fd1574, %fd1571, %fd273, %fd1573;
	ld.shared.f64 	%fd1575, [%r15];
	fma.rn.f64 	%fd1576, %fd325, %fd1575, %fd1574;
	fma.rn.f64 	%fd404, %fd1570, %fd1488, %fd377;
	ld.shared.f64 	%fd1577, [%r12+8];
	fma.rn.f64 	%fd1578, %fd326, %fd1577, %fd1576;
	ld.shared.f64 	%fd1579, [%r15+104];
	fma.rn.f64 	%fd1580, %fd327, %fd1579, %fd1578;
	fma.rn.f64 	%fd405, %fd1570, %fd1494, %fd389;
	ld.shared.f64 	%fd1581, [%r12+16];
	fma.rn.f64 	%fd1582, %fd329, %fd1581, %fd1580;
	ld.shared.f64 	%fd1583, [%r15+208];
	fma.rn.f64 	%fd1584, %fd330, %fd1583, %fd1582;
	fma.rn.f64 	%fd1585, %fd1570, %fd1500, %fd378;
	ld.shared.f64 	%fd1586, [%r12+24];
	fma.rn.f64 	%fd1587, %fd332, %fd1586, %fd1584;
	ld.shared.f64 	%fd1588, [%r15+312];
	fma.rn.f64 	%fd1589, %fd333, %fd1588, %fd1587;
	fma.rn.f64 	%fd406, %fd1570, %fd1506, %fd379;
	ld.shared.f64 	%fd1590, [%r12+32];
	fma.rn.f64 	%fd1591, %fd335, %fd1590, %fd1589;
	ld.shared.f64 	%fd1592, [%r15+416];
	fma.rn.f64 	%fd1593, %fd336, %fd1592, %fd1591;
	fma.rn.f64 	%fd407, %fd1570, %fd1512, %fd380;
	ld.shared.f64 	%fd1594, [%r12+40];
	fma.rn.f64 	%fd1595, %fd338, %fd1594, %fd1593;
	ld.shared.f64 	%fd1596, [%r15+520];
	fma.rn.f64 	%fd1597, %fd339, %fd1596, %fd1595;
	fma.rn.f64 	%fd408, %fd1570, %fd1518, %fd381;
	ld.shared.f64 	%fd1598, [%r12+48];
	fma.rn.f64 	%fd1599, %fd341, %fd1598, %fd1597;
	ld.shared.f64 	%fd1600, [%r15+624];
	fma.rn.f64 	%fd1601, %fd342, %fd1600, %fd1599;
	fma.rn.f64 	%fd409, %fd1570, %fd1524, %fd382;
	ld.shared.f64 	%fd1602, [%r12+56];
	fma.rn.f64 	%fd1603, %fd344, %fd1602, %fd1601;
	ld.shared.f64 	%fd1604, [%r15+728];
	fma.rn.f64 	%fd1605, %fd345, %fd1604, %fd1603;
	fma.rn.f64 	%fd410, %fd1570, %fd1530, %fd383;
	ld.shared.f64 	%fd1606, [%r12+64];
	fma.rn.f64 	%fd1607, %fd347, %fd1606, %fd1605;
	ld.shared.f64 	%fd1608, [%r15+832];
	fma.rn.f64 	%fd1609, %fd348, %fd1608, %fd1607;
	fma.rn.f64 	%fd411, %fd1570, %fd1536, %fd384;
	ld.shared.f64 	%fd1610, [%r12+72];
	fma.rn.f64 	%fd1611, %fd350, %fd1610, %fd1609;
	ld.shared.f64 	%fd1612, [%r15+936];
	fma.rn.f64 	%fd1613, %fd351, %fd1612, %fd1611;
	fma.rn.f64 	%fd412, %fd1570, %fd1542, %fd385;
	ld.shared.f64 	%fd1614, [%r12+80];
	fma.rn.f64 	%fd1615, %fd353, %fd1614, %fd1613;
	ld.shared.f64 	%fd1616, [%r15+1040];
	fma.rn.f64 	%fd1617, %fd354, %fd1616, %fd1615;
	fma.rn.f64 	%fd413, %fd1570, %fd1548, %fd386;
	ld.shared.f64 	%fd1618, [%r12+88];
	fma.rn.f64 	%fd1619, %fd356, %fd1618, %fd1617;
	ld.shared.f64 	%fd1620, [%r15+1144];
	fma.rn.f64 	%fd1621, %fd357, %fd1620, %fd1619;
	fma.rn.f64 	%fd414, %fd1570, %fd1554, %fd387;
	ld.shared.f64 	%fd1622, [%r12+96];
	fma.rn.f64 	%fd1623, %fd359, %fd1622, %fd1621;
	ld.shared.f64 	%fd1624, [%r15+1248];
	fma.rn.f64 	%fd1625, %fd360, %fd1624, %fd1623;
	fma.rn.f64 	%fd415, %fd1570, %fd1560, %fd388;
	add.f64 	%fd416, %fd1625, %fd1585;
	mov.f64 	%fd3616, 0d0000000000000000;
	mov.f64 	%fd3617, %fd3616;
	mov.f64 	%fd3618, %fd3616;
	mov.f64 	%fd3619, %fd3616;
	mov.f64 	%fd3620, %fd3616;
	mov.f64 	%fd3621, %fd3616;
	mov.f64 	%fd3622, %fd3616;
	@%p10 bra 	$L__BB55_15;
	ld.param.u64 	%rd56, [_Z32massMatrixMultiplyConstantKernelILi13ELi13ELi1EEvidPKdS1_S1_S1_S1_S1_S1_Pd_param_2];
	cvta.to.global.u64 	%rd20, %rd56;
	mov.u32 	%r70, %ctaid.x;
	mov.u32 	%r71, %tid.y;
	add.s32 	%r72, %r70, %r71;
	mov.u32 	%r73, %tid.x;
	mad.lo.s32 	%r74, %r72, 15379, %r73;
	mul.wide.s32 	%rd21, %r74, 8;
	add.s64 	%rd22, %rd20, %rd21;
	ld.global.nc.f64 	%fd3616, [%rd22+4056];
	ld.global.nc.f64 	%fd3617, [%rd22+21632];
	ld.global.nc.f64 	%fd3618, [%rd22+39208];
	ld.global.nc.f64 	%fd3619, [%rd22+56784];
	ld.global.nc.f64 	%fd3620, [%rd22+74360];
	ld.global.nc.f64 	%fd3621, [%rd22+91936];
	ld.global.nc.f64 	%fd3622, [%rd22+109512];
$L__BB55_15:
	ld.param.f64 	%fd3499, [_Z32massMatrixMultiplyConstantKernelILi13ELi13ELi1EEvidPKdS1_S1_S1_S1_S1_S1_Pd_param_1];
	ld.param.u32 	%r158, [_Z32massMatrixMultiplyConstantKernelILi13ELi13ELi1EEvidPKdS1_S1_S1_S1_S1_S1_Pd_param_0];
	mov.u32 	%r75, %ctaid.x;
	mov.u32 	%r76, %tid.y;
	add.s32 	%r77, %r75, %r76;
	setp.ge.s32 	%p11, %r77, %r158;
	ld.shared.f64 	%fd1627, [%r10+4056];
	fma.rn.f64 	%fd1628, %fd298, %fd1627, 0d0000000000000000;
	ld.shared.f64 	%fd1629, [%r16+4056];
	fma.rn.f64 	%fd1630, %fd299, %fd1629, 0d0000000000000000;
	ld.shared.f64 	%fd1631, [_ZZ32massMatrixMultiplyConstantKernelILi13ELi13ELi1EEvidPKdS1_S1_S1_S1_S1_S1_PdE13s_QuadToQuadD+312];
	fma.rn.f64 	%fd1632, %fd1631, %fd271, 0d0000000000000000;
	ld.shared.f64 	%fd1633, [%r10+4064];
	fma.rn.f64 	%fd1634, %fd300, %fd1633, %fd1628;
	ld.shared.f64 	%fd1635, [%r16+4160];
	fma.rn.f64 	%fd1636, %fd301, %fd1635, %fd1630;
	ld.shared.f64 	%fd1637, [_ZZ32massMatrixMultiplyConstantKernelILi13ELi13ELi1EEvidPKdS1_S1_S1_S1_S1_S1_PdE13s_QuadToQuadD+320];
	fma.rn.f64 	%fd1638, %fd1637, %fd272, %fd1632;
	ld.shared.f64 	%fd1639, [%r10+4072];
	fma.rn.f64 	%fd1640, %fd302, %fd1639, %fd1634;
	ld.shared.f64 	%fd1641, [%r16+4264];
	fma.rn.f64 	%fd1642, %fd303, %fd1641, %fd1636;
	ld.shared.f64 	%fd1643, [_ZZ32massMatrixMultiplyConstantKernelILi13ELi13ELi1EEvidPKdS1_S1_S1_S1_S1_S1_PdE13s_QuadToQuadD+328];
	fma.rn.f64 	%fd1644, %fd1643, %fd273, %fd1638;
	ld.shared.f64 	%fd1645, [%r10+4080];
	fma.rn.f64 	%fd1646, %fd304, %fd1645, %fd1640;
	ld.shared.f64 	%fd1647, [%r16+4368];
	fma.rn.f64 	%fd1648, %fd305, %fd1647, %fd1642;
	ld.shared.f64 	%fd1649, [_ZZ32massMatrixMultiplyConstantKernelILi13ELi13ELi1EEvidPKdS1_S1_S1_S1_S1_S1_PdE13s_QuadToQuadD+336];
	fma.rn.f64 	%fd1650, %fd1649, %fd274, %fd1644;
	ld.shared.f64 	%fd1651, [%r10+4088];
	fma.rn.f64 	%fd1652, %fd306, %fd1651, %fd1646;
	ld.shared.f64 	%fd1653, [%r16+4472];
	fma.rn.f64 	%fd1654, %fd307, %fd1653, %fd1648;
	ld.shared.f64 	%fd1655, [_ZZ32massMatrixMultiplyConstantKernelILi13ELi13ELi1EEvidPKdS1_S1_S1_S1_S1_S1_PdE13s_QuadToQuadD+344];
	fma.rn.f64 	%fd1656, %fd1655, %fd275, %fd1650;
	ld.shared.f64 	%fd1657, [%r10+4096];
	fma.rn.f64 	%fd1658, %fd308, %fd1657, %fd1652;
	ld.shared.f64 	%fd1659, [%r16+4576];
	fma.rn.f64 	%fd1660, %fd309, %fd1659, %fd1654;
	ld.shared.f64 	%fd1661, [_ZZ32massMatrixMultiplyConstantKernelILi13ELi13ELi1EEvidPKdS1_S1_S1_S1_S1_S1_PdE13s_QuadToQuadD+352];
	fma.rn.f64 	%fd1662, %fd1661, %fd276, %fd1656;
	ld.shared.f64 	%fd1663, [%r10+4104];
	fma.rn.f64 	%fd1664, %fd310, %fd1663, %fd1658;
	ld.shared.f64 	%fd1665, [%r16+4680];
	fma.rn.f64 	%fd1666, %fd311, %fd1665, %fd1660;
	ld.shared.f64 	%fd1667, [_ZZ32massMatrixMultiplyConstantKernelILi13ELi13ELi1EEvidPKdS1_S1_S1_S1_S1_S1_PdE13s_QuadToQuadD+360];
	fma.rn.f64 	%fd1668, %fd1667, %fd277, %fd1662;
	ld.shared.f64 	%fd1669, [%r10+4112];
	fma.rn.f64 	%fd1670, %fd312, %fd1669, %fd1664;
	ld.shared.f64 	%fd1671, [%r16+4784];
	fma.rn.f64 	%fd1672, %fd313, %fd1671, %fd1666;
	ld.shared.f64 	%fd1673, [_ZZ32massMatrixMultiplyConstantKernelILi13ELi13ELi1EEvidPKdS1_S1_S1_S1_S1_S1_PdE13s_QuadToQuadD+368];
	fma.rn.f64 	%fd1674, %fd1673, %fd278, %fd1668;
	ld.shared.f64 	%fd1675, [%r10+4120];
	fma.rn.f64 	%fd1676, %fd314, %fd1675, %fd1670;
	ld.shared.f64 	%fd1677, [%r16+4888];
	fma.rn.f64 	%fd1678, %fd315, %fd1677, %fd1672;
	ld.shared.f64 	%fd1679, [_ZZ32massMatrixMultiplyConstantKernelILi13ELi13ELi1EEvidPKdS1_S1_S1_S1_S1_S1_PdE13s_QuadToQuadD+376];
	fma.rn.f64 	%fd1680, %fd1679, %fd279, %fd1674;
	ld.shared.f64 	%fd1681, [%r10+4128];
	fma.rn.f64 	%fd1682, %fd316, %fd1681, %fd1676;
	ld.shared.f64 	%fd1683, [%r16+4992];
	fma.rn.f64 	%fd1684, %fd317, %fd1683, %fd1678;
	ld.shared.f64 	%fd1685, [_ZZ32massMatrixMultiplyConstantKernelILi13ELi13ELi1EEvidPKdS1_S1_S1_S1_S1_S1_PdE13s_QuadToQuadD+384];
	fma.rn.f64 	%fd1686, %fd1685, %fd280, %fd1680;
	ld.shared.f64 	%fd1687, [%r10+4136];
	fma.rn.f64 	%fd1688, %fd318, %fd1687, %fd1682;
	ld.shared.f64 	%fd1689, [%r16+5096];
	fma.rn.f64 	%fd1690, %fd319, %fd1689, %fd1684;
	ld.shared.f64 	%fd1691, [_ZZ32massMatrixMultiplyConstantKernelILi13ELi13ELi1EEvidPKdS1_S1_S1_S1_S1_S1_PdE13s_QuadToQuadD+392];
	fma.rn.f64 	%fd1692, %fd1691, %fd281, %fd1686;
	ld.shared.f64 	%fd1693, [%r10+4144];
	fma.rn.f64 	%fd1694, %fd320, %fd1693, %fd1688;
	ld.shared.f64 	%fd1695, [%r16+5200];
	fma.rn.f64 	%fd1696, %fd321, %fd1695, %fd1690;
	ld.shared.f64 	%fd1697, [_ZZ32massMatrixMultiplyConstantKernelILi13ELi13ELi1EEvidPKdS1_S1_S1_S1_S1_S1_PdE13s_QuadToQuadD+400];
	fma.rn.f64 	%fd1698, %fd1697, %fd282, %fd1692;
	ld.shared.f64 	%fd1699, [%r10+4152];
	fma.rn.f64 	%fd1700, %fd322, %fd1699, %fd1694;
	ld.shared.f64 	%fd1701, [%r16+5304];
	fma.rn.f64 	%fd1702, %fd323, %fd1701, %fd1696;
	ld.shared.f64 	%fd1703, [_ZZ32massMatrixMultiplyConstantKernelILi13ELi13ELi1EEvidPKdS1_S1_S1_S1_S1_S1_PdE13s_QuadToQuadD+408];
	fma.rn.f64 	%fd1704, %fd1703, %fd283, %fd1698;
	bar.sync 	0;
	mul.f64 	%fd1705, %fd3617, %fd1702;
	fma.rn.f64 	%fd1706, %fd3616, %fd1700, %fd1705;
	fma.rn.f64 	%fd1707, %fd3618, %fd1704, %fd1706;
	st.shared.f64 	[%r13], %fd1707;
	mul.f64 	%fd1708, %fd3619, %fd1702;
	fma.rn.f64 	%fd1709, %fd3617, %fd1700, %fd1708;
	fma.rn.f64 	%fd1710, %fd3620, %fd1704, %fd1709;
	st.shared.f64 	[%r14], %fd1710;
	mul.f64 	%fd1711, %fd3620, %fd1702;
	fma.rn.f64 	%fd1712, %fd3618, %fd1700, %fd1711;
	fma.rn.f64 	%fd1713, %fd3621, %fd1704, %fd1712;
	mul.f64 	%fd1714, %fd3499, %fd3622;
	bar.sync 	0;
	ld.shared.f64 	%fd1715, [%r12];
	mul.f64 	%fd1716, %fd324, %fd1715;
	fma.rn.f64 	%fd1717, %fd1714, %fd274, %fd1716;
	ld.shared.f64 	%fd1718, [%r15];
	fma.rn.f64 	%fd1719, %fd325, %fd1718, %fd1717;
	fma.rn.f64 	%fd431, %fd1713, %fd1631, %fd404;
	ld.shared.f64 	%fd1720, [%r12+8];
	fma.rn.f64 	%fd1721, %fd326, %fd1720, %fd1719;
	ld.shared.f64 	%fd1722, [%r15+104];
	fma.rn.f64 	%fd1723, %fd327, %fd1722, %fd1721;
	fma.rn.f64 	%fd432, %fd1713, %fd1637, %fd405;
	ld.shared.f64 	%fd1724, [%r12+16];
	fma.rn.f64 	%fd1725, %fd329, %fd1724, %fd1723;
	ld.shared.f64 	%fd1726, [%r15+208];
	fma.rn.f64 	%fd1727, %fd330, %fd1726, %fd1725;
	fma.rn.f64 	%fd433, %fd1713, %fd1643, %fd416;
	ld.shared.f64 	%fd1728, [%r12+24];
	fma.rn.f64 	%fd1729, %fd332, %fd1728, %fd1727;
	ld.shared.f64 	%fd1730, [%r15+312];
	fma.rn.f64 	%fd1731, %fd333, %fd1730, %fd1729;
	fma.rn.f64 	%fd1732, %fd1713, %fd1649, %fd406;
	ld.shared.f64 	%fd1733, [%r12+32];
	fma.rn.f64 	%fd1734, %fd335, %fd1733, %fd1731;
	ld.shared.f64 	%fd1735, [%r15+416];
	fma.rn.f64 	%fd1736, %fd336, %fd1735, %fd1734;
	fma.rn.f64 	%fd434, %fd1713, %fd1655, %fd407;
	ld.shared.f64 	%fd1737, [%r12+40];
	fma.rn.f64 	%fd1738, %fd338, %fd1737, %fd1736;
	ld.shared.f64 	%fd1739, [%r15+520];
	fma.rn.f64 	%fd1740, %fd339, %fd1739, %fd1738;
	fma.rn.f64 	%fd435, %fd1713, %fd1661, %fd408;
	ld.shared.f64 	%fd1741, [%r12+48];
	fma.rn.f64 	%fd1742, %fd341, %fd1741, %fd1740;
	ld.shared.f64 	%fd1743, [%r15+624];
	fma.rn.f64 	%fd1744, %fd342, %fd1743, %fd1742;
	fma.rn.f64 	%fd436, %fd1713, %fd1667, %fd409;
	ld.shared.f64 	%fd1745, [%r12+56];
	fma.rn.f64 	%fd1746, %fd344, %fd1745, %fd1744;
	ld.shared.f64 	%fd1747, [%r15+728];
	fma.rn.f64 	%fd1748, %fd345, %fd1747, %fd1746;
	fma.rn.f64 	%fd437, %fd1713, %fd1673, %fd410;
	ld.shared.f64 	%fd1749, [%r12+64];
	fma.rn.f64 	%fd1750, %fd347, %fd1749, %fd1748;
	ld.shared.f64 	%fd1751, [%r15+832];
	fma.rn.f64 	%fd1752, %fd348, %fd1751, %fd1750;
	fma.rn.f64 	%fd438, %fd1713, %fd1679, %fd411;
	ld.shared.f64 	%fd1753, [%r12+72];
	fma.rn.f64 	%fd1754, %fd350, %fd1753, %fd1752;
	ld.shared.f64 	%fd1755, [%r15+936];
	fma.rn.f64 	%fd1756, %fd351, %fd1755, %fd1754;
	fma.rn.f64 	%fd439, %fd1713, %fd1685, %fd412;
	ld.shared.f64 	%fd1757, [%r12+80];
	fma.rn.f64 	%fd1758, %fd353, %fd1757, %fd1756;
	ld.shared.f64 	%fd1759, [%r15+1040];
	fma.rn.f64 	%fd1760, %fd354, %fd1759, %fd1758;
	fma.rn.f64 	%fd440, %fd1713, %fd1691, %fd413;
	ld.shared.f64 	%fd1761, [%r12+88];
	fma.rn.f64 	%fd1762, %fd356, %fd1761, %fd1760;
	ld.shared.f64 	%fd1763, [%r15+1144];
	fma.rn.f64 	%fd1764, %fd357, %fd1763, %fd1762;
	fma.rn.f64 	%fd441, %fd1713, %fd1697, %fd414;
	ld.shared.f64 	%fd1765, [%r12+96];
	fma.rn.f64 	%fd1766, %fd359, %fd1765, %fd1764;
	ld.shared.f64 	%fd1767, [%r15+1248];
	fma.rn.f64 	%fd1768, %fd360, %fd1767, %fd1766;
	fma.rn.f64 	%fd442, %fd1713, %fd1703, %fd415;
	add.f64 	%fd443, %fd1768, %fd1732;
	mov.f64 	%fd3623, 0d0000000000000000;
	mov.f64 	%fd3624, %fd3623;
	mov.f64 	%fd3625, %fd3623;
	mov.f64 	%fd3626, %fd3623;
	mov.f64 	%fd3627, %fd3623;
	mov.f64 	%fd3628, %fd3623;
	mov.f64 	%fd3629, %fd3623;
	@%p11 bra 	$L__BB55_17;
	ld.param.u64 	%rd57, [_Z32massMatrixMultiplyConstantKernelILi13ELi13ELi1EEvidPKdS1_S1_S1_S1_S1_S1_Pd_param_2];
	cvta.to.global.u64 	%rd23, %rd57;
	mov.u32 	%r78, %ctaid.x;
	mov.u32 	%r79, %tid.y;
	add.s32 	%r80, %r78, %r79;
	mov.u32 	%r81, %tid.x;
	mad.lo.s32 	%r82, %r80, 15379, %r81;
	mul.wide.s32 	%rd24, %r82, 8;
	add.s64 	%rd25, %rd23, %rd24;
	ld.global.nc.f64 	%fd3623, [%rd25+5408];
	ld.global.nc.f64 	%fd3624, [%rd25+22984];
	ld.global.nc.f64 	%fd3625, [%rd25+40560];
	ld.global.nc.f64 	%fd3626, [%rd25+58136];
	ld.global.nc.f64 	%fd3627, [%rd25+75712];
	ld.global.nc.f64 	%fd3628, [%rd25+93288];
	ld.global.nc.f64 	%fd3629, [%rd25+110864];
$L__BB55_17:
	ld.param.f64 	%fd3500, [_Z32massMatrixMultiplyConstantKernelILi13ELi13ELi1EEvidPKdS1_S1_S1_S1_S1_S1_Pd_param_1];
	ld.param.u32 	%r159, [_Z32massMatrixMultiplyConstantKernelILi13ELi13ELi1EEvidPKdS1_S1_S1_S1_S1_S1_Pd_param_0];
	mov.u32 	%r83, %ctaid.x;
	mov.u32 	%r84, %tid.y;
	add.s32 	%r85, %r83, %r84;
	setp.ge.s32 	%p12, %r85, %r159;
	ld.shared.f64 	%fd1770, [%r10+5408];
	fma.rn.f64 	%fd1771, %fd298, %fd1770, 0d0000000000000000;
	ld.shared.f64 	%fd1772, [%r16+5408];
	fma.rn.f64 	%fd1773, %fd299, %fd1772, 0d0000000000000000;
	ld.shared.f64 	%fd1774, [_ZZ32massMatrixMultiplyConstantKernelILi13ELi13ELi1EEvidPKdS1_S1_S1_S1_S1_S1_PdE13s_QuadToQuadD+416];
	fma.rn.f64 	%fd1775, %fd1774, %fd271, 0d0000000000000000;
	ld.shared.f64 	%fd1776, [%r10+5416];
	fma.rn.f64 	%fd1777, %fd300, %fd1776, %fd1771;
	ld.shared.f64 	%fd1778, [%r16+5512];
	fma.rn.f64 	%fd1779, %fd301, %fd1778, %fd1773;
	ld.shared.f64 	%fd1780, [_ZZ32massMatrixMultiplyConstantKernelILi13ELi13ELi1EEvidPKdS1_S1_S1_S1_S1_S1_PdE13s_QuadToQuadD+424];
	fma.rn.f64 	%fd1781, %fd1780, %fd272, %fd1775;
	ld.shared.f64 	%fd1782, [%r10+5424];
	fma.rn.f64 	%fd1783, %fd302, %fd1782, %fd1777;
	ld.shared.f64 	%fd1784, [%r16+5616];
	fma.rn.f64 	%fd1785, %fd303, %fd1784, %fd1779;
	ld.shared.f64 	%fd1786, [_ZZ32massMatrixMultiplyConstantKernelILi13ELi13ELi1EEvidPKdS1_S1_S1_S1_S1_S1_PdE13s_QuadToQuadD+432];
	fma.rn.f64 	%fd1787, %fd1786, %fd273, %fd1781;
	ld.shared.f64 	%fd1788, [%r10+5432];
	fma.rn.f64 	%fd1789, %fd304, %fd1788, %fd1783;
	ld.shared.f64 	%fd1790, [%r16+5720];
	fma.rn.f64 	%fd1791, %fd305, %fd1790, %fd1785;
	ld.shared.f64 	%fd1792, [_ZZ32massMatrixMultiplyConstantKernelILi13ELi13ELi1EEvidPKdS1_S1_S1_S1_S1_S1_PdE13s_QuadToQuadD+440];
	fma.rn.f64 	%fd1793, %fd1792, %fd274, %fd1787;
	ld.shared.f64 	%fd1794, [%r10+5440];
	fma.rn.f64 	%fd1795, %fd306, %fd1794, %fd1789;
	ld.shared.f64 	%fd1796, [%r16+5824];
	fma.rn.f64 	%fd1797, %fd307, %fd1796, %fd1791;
	ld.shared.f64 	%fd1798, [_ZZ32massMatrixMultiplyConstantKernelILi13ELi13ELi1EEvidPKdS1_S1_S1_S1_S1_S1_PdE13s_QuadToQuadD+448];
	fma.rn.f64 	%fd1799, %fd1798, %fd275, %fd1793;
	ld.shared.f64 	%fd1800, [%r10+5448];
	fma.rn.f64 	%fd1801, %fd308, %fd1800, %fd1795;
	ld.shared.f64 	%fd1802, [%r16+5928];
	fma.rn.f64 	%fd1803, %fd309, %fd1802, %fd1797;
	ld.shared.f64 	%fd1804, [_ZZ32massMatrixMultiplyConstantKernelILi13ELi13ELi1EEvidPKdS1_S1_S1_S1_S1_S1_PdE13s_QuadToQuadD+456];
	fma.rn.f64 	%fd1805, %fd1804, %fd276, %fd1799;
	ld.shared.f64 	%fd1806, [%r10+5456];
	fma.rn.f64 	%fd1807, %fd310, %fd1806, %fd1801;
	ld.shared.f64 	%fd1808, [%r16+6032];
	fma.rn.f64 	%fd1809, %fd311, %fd1808, %fd1803;
	ld.shared.f64 	%fd1810, [_ZZ32massMatrixMultiplyConstantKernelILi13ELi13ELi1EEvidPKdS1_S1_S1_S1_S1_S1_PdE13s_QuadToQuadD+464];
	fma.rn.f64 	%fd1811, %fd1810, %fd277, %fd1805;
	ld.shared.f64 	%fd1812, [%r10+5464];
	fma.rn.f64 	%fd1813, %fd312, %fd1812, %fd1807;
	ld.shared.f64 	%fd1814, [%r16+6136];
	fma.rn.f64 	%fd1815, %fd313, %fd1814, %fd1809;
	ld.shared.f64 	%fd1816, [_ZZ32massMatrixMultiplyConstantKernelILi13ELi13ELi1EEvidPKdS1_S1_S1_S1_S1_S1_PdE13s_QuadToQuadD+472];
	fma.rn.f64 	%fd1817, %fd1816, %fd278, %fd1811;
	ld.shared.f64 	%fd1818, [%r10+5472];
	fma.rn.f64 	%fd1819, %fd314, %fd1818, %fd1813;
	ld.shared.f64 	%fd1820, [%r16+6240];
	fma.rn.f64 	%fd1821, %fd315, %fd1820, %fd1815;
	ld.shared.f64 	%fd1822, [_ZZ32massMatrixMultiplyConstantKernelILi13ELi13ELi1EEvidPKdS1_S1_S1_S1_S1_S1_PdE13s_QuadToQuadD+480];
	fma.rn.f64 	%fd1823, %fd1822, %fd279, %fd1817;
	ld.shared.f64 	%fd1824, [%r10+5480];
	fma.rn.f64 	%fd1825, %fd316, %fd1824, %fd1819;
	ld.shared.f64 	%fd1826, [%r16+6344];
	fma.rn.f64 	%fd1827, %fd317, %fd1826, %fd1821;
	ld.shared.f64 	%fd1828, [_ZZ32massMatrixMultiplyConstantKernelILi13ELi13ELi1EEvidPKdS1_S1_S1_S1_S1_S1_PdE13s_QuadToQuadD+488];
	fma.rn.f64 	%fd1829, %fd1828, %fd280, %fd1823;
	ld.shared.f64 	%fd1830, [%r10+5488];
	fma.rn.f64 	%fd1831, %fd318, %fd1830, %fd1825;
	ld.shared.f64 	%fd1832, [%r16+6448];
	fma.rn.f64 	%fd1833, %fd319, %fd1832, %fd1827;
	ld.shared.f64 	%fd1834, [_ZZ32massMatrixMultiplyConstantKernelILi13ELi13ELi1EEvidPKdS1_S1_S1_S1_S1_S1_PdE13s_QuadToQuadD+496];
	fma.rn.f64 	%fd1835, %fd1834, %fd281, %fd1829;
	ld.shared.f64 	%fd1836, [%r10+5496];
	fma.rn.f64 	%fd1837, %fd320, %fd1836, %fd1831;
	ld.shared.f64 	%fd1838, [%r16+6552];
	fma.rn.f64 	%fd1839, %fd321, %fd1838, %fd1833;
	ld.shared.f64 	%fd1840, [_ZZ32massMatrixMultiplyConstantKernelILi13ELi13ELi1EEvidPKdS1_S1_S1_S1_S1_S1_PdE13s_QuadToQuadD+504];
	fma.rn.f64 	%fd1841, %fd1840, %fd282, %fd1835;
	ld.shared.f64 	%fd1842, [%r10+5504];
	fma.rn.f64 	%fd1843, %fd322, %fd1842, %fd1837;
	ld.shared.f64 	%fd1844, [%r16+6656];
	fma.rn.f64 	%fd1845, %fd323, %fd1844, %fd1839;
	ld.shared.f64 	%fd1846, [_ZZ32massMatrixMultiplyConstantKernelILi13ELi13ELi1EEvidPKdS1_S1_S1_S1_S1_S1_PdE13s_QuadToQuadD+512];
	fma.rn.f64 	%fd1847, %fd1846, %fd283, %fd1841;
	bar.sync 	0;
	mul.f64 	%fd1848, %fd3624, %fd1845;
	fma.rn.f64 	%fd1849, %fd3623, %fd1843, %fd1848;
	fma.rn.f64 	%fd1850, %fd3625, %fd1847, %fd1849;
	st.shared.f64 	[%r13], %fd1850;
	mul.f64 	%fd1851, %fd3626, %fd1845;
	fma.rn.f64 	%fd1852, %fd3624, %fd1843, %fd1851;
	fma.rn.f64 	%fd1853, %fd3627, %fd1847, %fd1852;
	st.shared.f64 	[%r14], %fd1853;
	mul.f64 	%fd1854, %fd3627, %fd1845;
	fma.rn.f64 	%fd1855, %fd3625, %fd1843, %fd1854;
	fma.rn.f64 	%fd1856, %fd3628, %fd1847, %fd1855;
	mul.f64 	%fd1857, %fd3500, %fd3629;
	bar.sync 	0;
	ld.shared.f64 	%fd1858, [%r12];
	mul.f64 	%fd1859, %fd324, %fd1858;
	fma.rn.f64 	%fd1860, %fd1857, %fd275, %fd1859;
	ld.shared.f64 	%fd1861, [%r15];
	fma.rn.f64 	%fd1862, %fd325, %fd1861, %fd1860;
	fma.rn.f64 	%fd458, %fd1856, %fd1774, %fd431;
	ld.shared.f64 	%fd1863, [%r12+8];
	fma.rn.f64 	%fd1864, %fd326, %fd1863, %fd1862;
	ld.shared.f64 	%fd1865, [%r15+104];
	fma.rn.f64 	%fd1866, %fd327, %fd1865, %fd1864;
	fma.rn.f64 	%fd459, %fd1856, %fd1780, %fd432;
	ld.shared.f64 	%fd1867, [%r12+16];
	fma.rn.f64 	%fd1868, %fd329, %fd1867, %fd1866;
	ld.shared.f64 	%fd1869, [%r15+208];
	fma.rn.f64 	%fd1870, %fd330, %fd1869, %fd1868;
	fma.rn.f64 	%fd460, %fd1856, %fd1786, %fd433;
	ld.shared.f64 	%fd1871, [%r12+24];
	fma.rn.f64 	%fd1872, %fd332, %fd1871, %fd1870;
	ld.shared.f64 	%fd1873, [%r15+312];
	fma.rn.f64 	%fd1874, %fd333, %fd1873, %fd1872;
	fma.rn.f64 	%fd461, %fd1856, %fd1792, %fd443;
	ld.shared.f64 	%fd1875, [%r12+32];
	fma.rn.f64 	%fd1876, %fd335, %fd1875, %fd1874;
	ld.shared.f64 	%fd1877, [%r15+416];
	fma.rn.f64 	%fd1878, %fd336, %fd1877, %fd1876;
	fma.rn.f64 	%fd1879, %fd1856, %fd1798, %fd434;
	ld.shared.f64 	%fd1880, [%r12+40];
	fma.rn.f64 	%fd1881, %fd338, %fd1880, %fd1878;
	ld.shared.f64 	%fd1882, [%r15+520];
	fma.rn.f64 	%fd1883, %fd339, %fd1882, %fd1881;
	fma.rn.f64 	%fd462, %fd1856, %fd1804, %fd435;
	ld.shared.f64 	%fd1884, [%r12+48];
	fma.rn.f64 	%fd1885, %fd341, %fd1884, %fd1883;
	ld.shared.f64 	%fd1886, [%r15+624];
	fma.rn.f64 	%fd1887, %fd342, %fd1886, %fd1885;
	fma.rn.f64 	%fd463, %fd1856, %fd1810, %fd436;
	ld.shared.f64 	%fd1888, [%r12+56];
	fma.rn.f64 	%fd1889, %fd344, %fd1888, %fd1887;
	ld.shared.f64 	%fd1890, [%r15+728];
	fma.rn.f64 	%fd1891, %fd345, %fd1890, %fd1889;
	fma.rn.f64 	%fd464, %fd1856, %fd1816, %fd437;
	ld.shared.f64 	%fd1892, [%r12+64];
	fma.rn.f64 	%fd1893, %fd347, %fd1892, %fd1891;
	ld.shared.f64 	%fd1894, [%r15+832];
	fma.rn.f64 	%fd1895, %fd348, %fd1894, %fd1893;
	fma.rn.f64 	%fd465, %fd1856, %fd1822, %fd438;
	ld.shared.f64 	%fd1896, [%r12+72];
	fma.rn.f64 	%fd1897, %fd350, %fd1896, %fd1895;
	ld.shared.f64 	%fd1898, [%r15+936];
	fma.rn.f64 	%fd1899, %fd351, %fd1898, %fd1897;
	fma.rn.f64 	%fd466, %fd1856, %fd1828, %fd439;
	ld.shared.f64 	%fd1900, [%r12+80];
	fma.rn.f64 	%fd1901, %fd353, %fd1900, %fd1899;
	ld.shared.f64 	%fd1902, [%r15+1040];
	fma.rn.f64 	%fd1903, %fd354, %fd1902, %fd1901;
	fma.rn.f64 	%fd467, %fd1856, %fd1834, %fd440;
	ld.shared.f64 	%fd1904, [%r12+88];
	fma.rn.f64 	%fd1905, %fd356, %fd1904, %fd1903;
	ld.shared.f64 	%fd1906, [%r15+1144];
	fma.rn.f64 	%fd1907, %fd357, %fd1906, %fd1905;
	fma.rn.f64 	%fd468, %fd1856, %fd1840, %fd441;
	ld.shared.f64 	%fd1908, [%r12+96];
	fma.rn.f64 	%fd1909, %fd359, %fd1908, %fd1907;
	ld.shared.f64 	%fd1910, [%r15+1248];
	fma.rn.f64 	%fd1911, %fd360, %fd1910, %fd1909;
	fma.rn.f64 	%fd469, %fd1856, %fd1846, %fd442;
	add.f64 	%fd470, %fd1911, %fd1879;
	mov.f64 	%fd3630, 0d0000000000000000;
	mov.f64 	%fd3631, %fd3630;
	mov.f64 	%fd3632, %fd3630;
	mov.f64 	%fd3633, %fd3630;
	mov.f64 	%fd3634, %fd3630;
	mov.f64 	%fd3635, %fd3630;
	mov.f64 	%fd3636, %fd3630;
	@%p12 bra 	$L__BB55_19;
	ld.param.u64 	%rd58, [_Z32massMatrixMultiplyConstantKernelILi13ELi13ELi1EEvidPKdS1_S1_S1_S1_S1_S1_Pd_param_2];
	cvta.to.global.u64 	%rd26, %rd58;
	mov.u32 	%r86, %ctaid.x;
	mov.u32 	%r87, %tid.y;
	add.s32 	%r88, %r86, %r87;
	mov.u32 	%r89, %tid.x;
	mad.lo.s32 	%r90, %r88, 15379, %r89;
	mul.wide.s32 	%rd27, %r90, 8;
	add.s64 	%rd28, %rd26, %rd27;
	ld.global.nc.f64 	%fd3630, [%rd28+6760];
	ld.global.nc.f64 	%fd3631, [%rd28+24336];
	ld.global.nc.f64 	%fd3632, [%rd28+41912];
	ld.global.nc.f64 	%fd3633, [%rd28+59488];
	ld.global.nc.f64 	%fd3634, [%rd28+77064];
	ld.global.nc.f64 	%fd3635, [%rd28+94640];
	ld.global.nc.f64 	%fd3636, [%rd28+112216];
$L__BB55_19:
	ld.param.f64 	%fd3501, [_Z32massMatrixMultiplyConstantKernelILi13ELi13ELi1EEvidPKdS1_S1_S1_S1_S1_S1_Pd_param_1];
	ld.param.u32 	%r160, [_Z32massMatrixMultiplyConstantKernelILi13ELi13ELi1EEvidPKdS1_S1_S1_S1_S1_S1_Pd_param_0];
	mov.u32 	%r91, %ctaid.x;
	mov.u32 	%r92, %tid.y;
	add.s32 	%r93, %r91, %r92;
	setp.ge.s32 	%p13, %r93, %r160;
	ld.shared.f64 	%fd1913, [%r10+6760];
	fma.rn.f64 	%fd1914, %fd298, %fd1913, 0d0000000000000000;
	ld.shared.f64 	%fd1915, [%r16+6760];
	fma.rn.f64 	%fd1916, %fd299, %fd1915, 0d0000000000000000;
	ld.shared.f64 	%fd1917, [_ZZ32massMatrixMultiplyConstantKernelILi13ELi13ELi1EEvidPKdS1_S1_S1_S1_S1_S1_PdE13s_QuadToQuadD+520];
	fma.rn.f64 	%fd1918, %fd1917, %fd271, 0d0000000000000000;
	ld.shared.f64 	%fd1919, [%r10+6768];
	fma.rn.f64 	%fd1920, %fd300, %fd1919, %fd1914;
	ld.shared.f64 	%fd1921, [%r16+6864];
	fma.rn.f64 	%fd1922, %fd301, %fd1921, %fd1916;
	ld.shared.f64 	%fd1923, [_ZZ32massMatrixMultiplyConstantKernelILi13ELi13ELi1EEvidPKdS1_S1_S1_S1_S1_S1_PdE13s_QuadToQuadD+528];
	fma.rn.f64 	%fd1924, %fd1923, %fd272, %fd1918;
	ld.shared.f64 	%fd1925, [%r10+6776];
	fma.rn.f64 	%fd1926, %fd302, %fd1925, %fd1920;
	ld.shared.f64 	%fd1927, [%r16+6968];
	fma.rn.f64 	%fd1928, %fd303, %fd1927, %fd1922;
	ld.shared.f64 	%fd1929, [_ZZ32massMatrixMultiplyConstantKernelILi13ELi13ELi1EEvidPKdS1_S1_S1_S1_S1_S1_PdE13s_QuadToQuadD+536];
	fma.rn.f64 	%fd1930, %fd1929, %fd273, %fd1924;
	ld.shared.f64 	%fd1931, [%r10+6784];
	fma.rn.f64 	%fd1932, %fd304, %fd1931, %fd1926;
	ld.shared.f64 	%fd1933, [%r16+7072];
	fma.rn.f64 	%fd1934, %fd305, %fd1933, %fd1928;
	ld.shared.f64 	%fd1935, [_ZZ32massMatrixMultiplyConstantKernelILi13ELi13ELi1EEvidPKdS1_S1_S1_S1_S1_S1_PdE13s_QuadToQuadD+544];
	fma.rn.f64 	%fd1936, %fd1935, %fd274, %fd1930;
	ld.shared.f64 	%fd1937, [%r10+6792];
	fma.rn.f64 	%fd1938, %fd306, %fd1937, %fd1932;
	ld.shared.f64 	%fd1939, [%r16+7176];
	fma.rn.f64 	%fd1940, %fd307, %fd1939, %fd1934;
	ld.shared.f64 	%fd1941, [_ZZ32massMatrixMultiplyConstantKernelILi13ELi13ELi1EEvidPKdS1_S1_S1_S1_S1_S1_PdE13s_QuadToQuadD+552];
	fma.rn.f64 	%fd1942, %fd1941, %fd275, %fd1936;
	ld.shared.f64 	%fd1943, [%r10+6800];
	fma.rn.f64 	%fd1944, %fd308, %fd1943, %fd1938;
	ld.shared.f64 	%fd1945, [%r16+7280];
	fma.rn.f64 	%fd1946, %fd309, %fd1945, %fd1940;
	ld.shared.f64 	%fd1947, [_ZZ32massMatrixMultiplyConstantKernelILi13ELi13ELi1EEvidPKdS1_S1_S1_S1_S1_S1_PdE13s_QuadToQuadD+560];
	fma.rn.f64 	%fd1948, %fd1947, %fd276, %fd1942;
	ld.shared.f64 	%fd1949, [%r10+6808];
	fma.rn.f64 	%fd1950, %fd310, %fd1949, %fd1944;
	ld.shared.f64 	%fd1951, [%r16+7384];
	fma.rn.f64 	%fd1952, %fd311, %fd1951, %fd1946;
	ld.shared.f64 	%fd1953, [_ZZ32massMatrixMultiplyConstantKernelILi13ELi13ELi1EEvidPKdS1_S1_S1_S1_S1_S1_PdE13s_QuadToQuadD+568];
	fma.rn.f64 	%fd1954, %fd1953, %fd277, %fd1948;
	ld.shared.f64 	%fd1955, [%r10+6816];
	fma.rn.f64 	%fd1956, %fd312, %fd1955, %fd1950;
	ld.shared.f64 	%fd1957, [%r16+7488];
	fma.rn.f64 	%fd1958, %fd313, %fd1957, %fd1952;
	ld.shared.f64 	%fd1959, [_ZZ32massMatrixMultiplyConstantKernelILi13ELi13ELi1EEvidPKdS1_S1_S1_S1_S1_S1_PdE13s_QuadToQuadD+576];
	fma.rn.f64 	%fd1960, %fd1959, %fd278, %fd1954;
	ld.shared.f64 	%fd1961, [%r10+6824];
	fma.rn.f64 	%fd1962, %fd314, %fd1961, %fd1956;
	ld.shared.f64 	%fd1963, [%r16+7592];
	fma.rn.f64 	%fd1964, %fd315, %fd1963, %fd1958;
	ld.shared.f64 	%fd1965, [_ZZ32massMatrixMultiplyConstantKernelILi13ELi13ELi1EEvidPKdS1_S1_S1_S1_S1_S1_PdE13s_QuadToQuadD+584];
	fma.rn.f64 	%fd1966, %fd1965, %fd279, %fd1960;
	ld.shared.f64 	%fd1967, [%r10+6832];
	fma.rn.f64 	%fd1968, %fd316, %fd1967, %fd1962;
	ld.shared.f64 	%fd1969, [%r16+7696];
	fma.rn.f64 	%fd1970, %fd317, %fd1969, %fd1964;
	ld.shared.f64 	%fd1971, [_ZZ32massMatrixMultiplyConstantKernelILi13ELi13ELi1EEvidPKdS1_S1_S1_S1_S1_S1_PdE13s_QuadToQuadD+592];
	fma.rn.f64 	%fd1972, %fd1971, %fd280, %fd1966;
	ld.shared.f64 	%fd1973, [%r10+6840];
	fma.rn.f64 	%fd1974, %fd318, %fd1973, %fd1968;
	ld.shared.f64 	%fd1975, [%r16+7800];
	fma.rn.f64 	%fd1976, %fd319, %fd1975, %fd1970;
	ld.shared.f64 	%fd1977, [_ZZ32massMatrixMultiplyConstantKernelILi13ELi13ELi1EEvidPKdS1_S1_S1_S1_S1_S1_PdE13s_QuadToQuadD+600];
	fma.rn.f64 	%fd1978, %fd1977, %fd281, %fd1972;
	ld.shared.f64 	%fd1979, [%r10+6848];
	fma.rn.f64 	%fd1980, %fd320, %fd1979, %fd1974;
	ld.shared.f64 	%fd1981, [%r16+7904];
	fma.rn.f64 	%fd1982, %fd321, %fd1981, %fd1976;
	ld.shared.f64 	%fd1983, [_ZZ32massMatrixMultiplyConstantKernelILi13ELi13ELi1EEvidPKdS1_S1_S1_S1_S1_S1_PdE13s_QuadToQuadD+608];
	fma.rn.f64 	%fd1984, %fd1983, %fd282, %fd1978;
	ld.shared.f64 	%fd1985, [%r10+6856];
	fma.rn.f64 	%fd1986, %fd322, %fd1985, %fd1980;
	ld.shared.f64 	%fd1987, [%r16+8008];
	fma.rn.f64 	%fd1988, %fd323, %fd1987, %fd1982;
	ld.shared.f64 	%fd1989, [_ZZ32massMatrixMultiplyConstantKernelILi13ELi13ELi1EEvidPKdS1_S1_S1_S1_S1_S1_PdE13s_QuadToQuadD+616];
	fma.rn.f64 	%fd1990, %fd1989, %fd283, %fd1984;
	bar.sync 	0;
	mul.f64 	%fd1991, %fd3631, %fd1988;
	fma.rn.f64 	%fd1992, %fd3630, %fd1986, %fd1991;
	fma.rn.f64 	%fd1993, %fd3632, %fd1990, %fd1992;
	st.shared.f64 	[%r13], %fd1993;
	mul.f64 	%fd1994, %fd3633, %fd1988;
	fma.rn.f64 	%fd1995, %fd3631, %fd1986, %fd1994;
	fma.rn.f64 	%fd1996, %fd3634, %fd1990, %fd1995;
	st.shared.f64 	[%r14], %fd1996;
	mul.f64 	%fd1997, %fd3634, %fd1988;
	fma.rn.f64 	%fd1998, %fd3632, %fd1986, %fd1997;
	fma.rn.f64 	%fd1999, %fd3635, %fd1990, %fd1998;
	mul.f64 	%fd2000, %fd3501, %fd3636;
	bar.sync 	0;
	ld.shared.f64 	%fd2001, [%r12];
	mul.f64 	%fd2002, %fd324, %fd2001;
	fma.rn.f64 	%fd2003, %fd2000, %fd276, %fd2002;
	ld.shared.f64 	%fd2004, [%r15];
	fma.rn.f64 	%fd2005, %fd325, %fd2004, %fd2003;
	fma.rn.f64 	%fd485, %fd1999, %fd1917, %fd458;
	ld.shared.f64 	%fd2006, [%r12+8];
	fma.rn.f64 	%fd2007, %fd326, %fd2006, %fd2005;
	ld.shared.f64 	%fd2008, [%r15+104];
	fma.rn.f64 	%fd2009, %fd327, %fd2008, %fd2007;
	fma.rn.f64 	%fd486, %fd1999, %fd1923, %fd459;
	ld.shared.f64 	%fd2010, [%r12+16];
	fma.rn.f64 	%fd2011, %fd329, %fd2010, %fd2009;
	ld.shared.f64 	%fd2012, [%r15+208];
	fma.rn.f64 	%fd2013, %fd330, %fd2012, %fd2011;
	fma.rn.f64 	%fd487, %fd1999, %fd1929, %fd460;
	ld.shared.f64 	%fd2014, [%r12+24];
	fma.rn.f64 	%fd2015, %fd332, %fd2014, %fd2013;
	ld.shared.f64 	%fd2016, [%r15+312];
	fma.rn.f64 	%fd2017, %fd333, %fd2016, %fd2015;
	fma.rn.f64 	%fd488, %fd1999, %fd1935, %fd461;
	ld.shared.f64 	%fd2018, [%r12+32];
	fma.rn.f64 	%fd2019, %fd335, %fd2018, %fd2017;
	ld.shared.f64 	%fd2020, [%r15+416];
	fma.rn.f64 	%fd2021, %fd336, %fd2020, %fd2019;
	fma.rn.f64 	%fd489, %fd1999, %fd1941, %fd470;
	ld.shared.f64 	%fd2022, [%r12+40];
	fma.rn.f64 	%fd2023, %fd338, %fd2022, %fd2021;
	ld.shared.f64 	%fd2024, [%r15+520];
	fma.rn.f64 	%fd2025, %fd339, %fd2024, %fd2023;
	fma.rn.f64 	%fd2026, %fd1999, %fd1947, %fd462;
	ld.shared.f64 	%fd2027, [%r12+48];
	fma.rn.f64 	%fd2028, %fd341, %fd2027, %fd2025;
	ld.shared.f64 	%fd2029, [%r15+624];
	fma.rn.f64 	%fd2030, %fd342, %fd2029, %fd2028;
	fma.rn.f64 	%fd490, %fd1999, %fd1953, %fd463;
	ld.shared.f64 	%fd2031, [%r12+56];
	fma.rn.f64 	%fd2032, %fd344, %fd2031, %fd2030;
	ld.shared.f64 	%fd2033, [%r15+728];
	fma.rn.f64 	%fd2034, %fd345, %fd2033, %fd2032;
	fma.rn.f64 	%fd491, %fd1999, %fd1959, %fd464;
	ld.shared.f64 	%fd2035, [%r12+64];
	fma.rn.f64 	%fd2036, %fd347, %fd2035, %fd2034;
	ld.shared.f64 	%fd2037, [%r15+832];
	fma.rn.f64 	%fd2038, %fd348, %fd2037, %fd2036;
	fma.rn.f64 	%fd492, %fd1999, %fd1965, %fd465;
	ld.shared.f64 	%fd2039, [%r12+72];
	fma.rn.f64 	%fd2040, %fd350, %fd2039, %fd2038;
	ld.shared.f64 	%fd2041, [%r15+936];
	fma.rn.f64 	%fd2042, %fd351, %fd2041, %fd2040;
	fma.rn.f64 	%fd493, %fd1999, %fd1971, %fd466;
	ld.shared.f64 	%fd2043, [%r12+80];
	fma.rn.f64 	%fd2044, %fd353, %fd2043, %fd2042;
	ld.shared.f64 	%fd2045, [%r15+1040];
	fma.rn.f64 	%fd2046, %fd354, %fd2045, %fd2044;
	fma.rn.f64 	%fd494, %fd1999, %fd1977, %fd467;
	ld.shared.f64 	%fd2047, [%r12+88];
	fma.rn.f64 	%fd2048, %fd356, %fd2047, %fd2046;
	ld.shared.f64 	%fd2049, [%r15+1144];
	fma.rn.f64 	%fd2050, %fd357, %fd2049, %fd2048;
	fma.rn.f64 	%fd495, %fd1999, %fd1983, %fd468;
	ld.shared.f64 	%fd2051, [%r12+96];
	fma.rn.f64 	%fd2052, %fd359, %fd2051, %fd2050;
	ld.shared.f64 	%fd2053, [%r15+1248];
	fma.rn.f64 	%fd2054, %fd360, %fd2053, %fd2052;
	fma.rn.f64 	%fd496, %fd1999, %fd1989, %fd469;
	add.f64 	%fd497, %fd2054, %fd2026;
	mov.f64 	%fd3637, 0d0000000000000000;
	mov.f64 	%fd3638, %fd3637;
	mov.f64 	%fd3639, %fd3637;
	mov.f64 	%fd3640, %fd3637;
	mov.f64 	%fd3641, %fd3637;
	mov.f64 	%fd3642, %fd3637;
	mov.f64 	%fd3643, %fd3637;
	@%p13 bra 	$L__BB55_21;
	ld.param.u64 	%rd59, [_Z32massMatrixMultiplyConstantKernelILi13ELi13ELi1EEvidPKdS1_S1_S1_S1_S1_S1_Pd_param_2];
	cvta.to.global.u64 	%rd29, %rd59;
	mov.u32 	%r94, %ctaid.x;
	mov.u32 	%r95, %tid.y;
	add.s32 	%r96, %r94, %r95;
	mov.u32 	%r97, %tid.x;
	mad.lo.s32 	%r98, %r96, 15379, %r97;
	mul.wide.s32 	%rd30, %r98, 8;
	add.s64 	%rd31, %rd29, %rd30;
	ld.global.nc.f64 	%fd3637, [%rd31+8112];
	ld.global.nc.f64 	%fd3638, [%rd31+25688];
	ld.global.nc.f64 	%fd3639, [%rd31+43264];
	ld.global.nc.f64 	%fd3640, [%rd31+60840];
	ld.global.nc.f64 	%fd3641, [%rd31+78416];
	ld.global.nc.f64 	%fd3642, [%rd31+95992];
	ld.global.nc.f64 	%fd3643, [%rd31+113568];
$L__BB55_21:
	ld.param.f64 	%fd3502, [_Z32massMatrixMultiplyConstantKernelILi13ELi13ELi1EEvidPKdS1_S1_S1_S1_S1_S1_Pd_param_1];
	ld.param.u32 	%r161, [_Z32massMatrixMultiplyConstantKernelILi13ELi13ELi1EEvidPKdS1_S1_S1_S1_S1_S1_Pd_param_0];
	mov.u32 	%r99, %ctaid.x;
	mov.u32 	%r100, %tid.y;
	add.s32 	%r101, %r99, %r100;
	setp.ge.s32 	%p14, %r101, %r161;
	ld.shared.f64 	%fd2056, [%r10+8112];
	fma.rn.f64 	%fd2057, %fd298, %fd2056, 0d0000000000000000;
	ld.shared.f64 	%fd2058, [%r16+8112];
	fma.rn.f64 	%fd2059, %fd299, %fd2058, 0d0000000000000000;
	ld.shared.f64 	%fd2060, [_ZZ32massMatrixMultiplyConstantKernelILi13ELi13ELi1EEvidPKdS1_S1_S1_S1_S1_S1_PdE13s_QuadToQuadD+624];
	fma.rn.f64 	%fd2061, %fd2060, %fd271, 0d0000000000000000;
	ld.shared.f64 	%fd2062, [%r10+8120];
	fma.rn.f64 	%fd2063, %fd300, %fd2062, %fd2057;
	ld.shared.f64 	%fd2064, [%r16+8216];
	fma.rn.f64 	%fd2065, %fd301, %fd2064, %fd2059;
	ld.shared.f64 	%fd2066, [_ZZ32massMatrixMultiplyConstantKernelILi13ELi13ELi1EEvidPKdS1_S1_S1_S1_S1_S1_PdE13s_QuadToQuadD+632];
	fma.rn.f64 	%fd2067, %fd2066, %fd272, %fd2061;
	ld.shared.f64 	%fd2068, [%r10+8128];
	fma.rn.f64 	%fd2069, %fd302, %fd2068, %fd2063;
	ld.shared.f64 	%fd2070, [%r16+8320];
	fma.rn.f64 	%fd2071, %fd303, %fd2070, %fd2065;
	ld.shared.f64 	%fd2072, [_ZZ32massMatrixMultiplyConstantKernelILi13ELi13ELi1EEvidPKdS1_S1_S1_S1_S1_S1_PdE13s_QuadToQuadD+640];
	fma.rn.f64 	%fd2073, %fd2072, %fd273, %fd2067;
	ld.shared.f64 	%fd2074, [%r10+8136];
	fma.rn.f64 	%fd2075, %fd304, %fd2074, %fd2069;
	ld.shared.f64 	%fd2076, [%r16+8424];
	fma.rn.f64 	%fd2077, %fd305, %fd2076, %fd2071;
	ld.shared.f64 	%fd2078, [_ZZ32massMatrixMultiplyConstantKernelILi13ELi13ELi1EEvidPKdS1_S1_S1_S1_S1_S1_PdE13s_QuadToQuadD+648];
	fma.rn.f64 	%fd2079, %fd2078, %fd274, %fd2073;
	ld.shared.f64 	%fd2080, [%r10+8144];
	fma.rn.f64 	%fd2081, %fd306, %fd2080, %fd2075;
	ld.shared.f64 	%fd2082, [%r16+8528];
	fma.rn.f64 	%fd2083, %fd307, %fd2082, %fd2077;
	ld.shared.f64 	%fd2084, [_ZZ32massMatrixMultiplyConstantKernelILi13ELi13ELi1EEvidPKdS1_S1_S1_S1_S1_S1_PdE13s_QuadToQuadD+656];
	fma.rn.f64 	%fd2085, %fd2084, %fd275, %fd2079;
	ld.shared.f64 	%fd2086, [%r10+8152];
	fma.rn.f64 	%fd2087, %fd308, %fd2086, %fd2081;
	ld.shared.f64 	%fd2088, [%r16+8632];
	fma.rn.f64 	%fd2089, %fd309, %fd2088, %fd2083;
	ld.shared.f64 	%fd2090, [_ZZ32massMatrixMultiplyConstantKernelILi13ELi13ELi1EEvidPKdS1_S1_S1_S1_S1_S1_PdE13s_QuadToQuadD+664];
	fma.rn.f64 	%fd2091, %fd2090, %fd276, %fd2085;
	ld.shared.f64 	%fd2092, [%r10+8160];
	fma.rn.f64 	%fd2093, %fd310, %fd2092, %fd2087;
	ld.shared.f64 	%fd2094, [%r16+8736];
	fma.rn.f64 	%fd2095, %fd311, %fd2094, %fd2089;
	ld.shared.f64 	%fd2096, [_ZZ32massMatrixMultiplyConstantKernelILi13ELi13ELi1EEvidPKdS1_S1_S1_S1_S1_S1_PdE13s_QuadToQuadD+672];
	fma.rn.f64 	%fd2097, %fd2096, %fd277, %fd2091;
	ld.shared.f64 	%fd2098, [%r10+8168];
	fma.rn.f64 	%fd2099, %fd312, %fd2098, %fd2093;
	ld.shared.f64 	%fd2100, [%r16+8840];
	fma.rn.f64 	%fd2101, %fd313, %fd2100, %fd2095;
	ld.shared.f64 	%fd2102, [_ZZ32massMatrixMultiplyConstantKernelILi13ELi13ELi1EEvidPKdS1_S1_S1_S1_S1_S1_PdE13s_QuadToQuadD+680];
	fma.rn.f64 	%fd2103, %fd2102, %fd278, %fd2097;
	ld.shared.f64 	%fd2104, [%r10+8176];
	fma.rn.f64 	%fd2105, %fd314, %fd2104, %fd2099;
	ld.shared.f64 	%fd2106, [%r16+8944];
	fma.rn.f64 	%fd2107, %fd315, %fd2106, %fd2101;
	ld.shared.f64 	%fd2108, [_ZZ32massMatrixMultiplyConstantKernelILi13ELi13ELi1EEvidPKdS1_S1_S1_S1_S1_S1_PdE13s_QuadToQuadD+688];
	fma.rn.f64 	%fd2109, %fd2108, %fd279, %fd2103;
	ld.shared.f64 	%fd2110, [%r10+8184];
	fma.rn.f64 	%fd2111, %fd316, %fd2110, %fd2105;
	ld.shared.f64 	%fd2112, [%r16+9048];
	fma.rn.f64 	%fd2113, %fd317, %fd2112, %fd2107;
	ld.shared.f64 	%fd2114, [_ZZ32massMatrixMultiplyConstantKernelILi13ELi13ELi1EEvidPKdS1_S1_S1_S1_S1_S1_PdE13s_QuadToQuadD+696];
	fma.rn.f64 	%fd2115, %fd2114, %fd280, %fd2109;
	ld.shared.f64 	%fd2116, [%r10+8192];
	fma.rn.f64 	%fd2117, %fd318, %fd2116, %fd2111;
	ld.shared.f64 	%fd2118, [%r16+9152];
	fma.rn.f64 	%fd2119, %fd319, %fd2118, %fd2113;
	ld.shared.f64 	%fd2120, [_ZZ32massMatrixMultiplyConstantKernelILi13ELi13ELi1EEvidPKdS1_S1_S1_S1_S1_S1_PdE13s_QuadToQuadD+704];
	fma.rn.f64 	%fd2121, %fd2120, %fd281, %fd2115;
	ld.shared.f64 	%fd2122, [%r10+8200];
	fma.rn.f64 	%fd2123, %fd320, %fd2122, %fd2117;
	ld.shared.f64 	%fd2124, [%r16+9256];
	fma.rn.f64 	%fd2125, %fd321, %fd2124, %fd2119;
	ld.shared.f64 	%fd2126, [_ZZ32massMatrixMultiplyConstantKernelILi13ELi13ELi1EEvidPKdS1_S1_S1_S1_S1_S1_PdE13s_QuadToQuadD+712];
	fma.rn.f64 	%fd2127, %fd2126, %fd282, %fd2121;
	ld.shared.f64 	%fd2128, [%r10+8208];
	fma.rn.f64 	%fd2129, %fd322, %fd2128, %fd2123;
	ld.shared.f64 	%fd2130, [%r16+9360];
	fma.rn.f64 	%fd2131, %fd323, %fd2130, %fd2125;
	ld.shared.f64 	%fd2132, [_ZZ32massMatrixMultiplyConstantKernelILi13ELi13ELi1EEvidPKdS1_S1_S1_S1_S1_S1_PdE13s_QuadToQuadD+720];
	fma.rn.f64 	%fd2133, %fd2132, %fd283, %fd2127;
	bar.sync 	0;
	mul.f64 	%fd2134, %fd3638, %fd2131;
	fma.rn.f64 	%fd2135, %fd3637, %fd2129, %fd2134;
	fma.rn.f64 	%fd2136, %fd3639, %fd2133, %fd2135;
	st.shared.f64 	[%r13], %fd2136;
	mul.f64 	%fd2137, %fd3640, %fd2131;
	fma.rn.f64 	%fd2138, %fd3638, %fd2129, %fd2137;
	fma.rn.f64 	%fd2139, %fd3641, %fd2133, %fd2138;
	st.shared.f64 	[%r14], %fd2139;
	mul.f64 	%fd2140, %fd3641, %fd2131;
	fma.rn.f64 	%fd2141, %fd3639, %fd2129, %fd2140;
	fma.rn.f64 	%fd2142, %fd3642, %fd2133, %fd2141;
	mul.f64 	%fd2143, %fd3502, %fd3643;
	bar.sync 	0;
	ld.shared.f64 	%fd2144, [%r12];
	mul.f64 	%fd2145, %fd324, %fd2144;
	fma.rn.f64 	%fd2146, %fd2143, %fd277, %fd2145;
	ld.shared.f64 	%fd2147, [%r15];
	fma.rn.f64 	%fd2148, %fd325, %fd2147, %fd2146;
	fma.rn.f64 	%fd512, %fd2142, %fd2060, %fd485;
	ld.shared.f64 	%fd2149, [%r12+8];
	fma.rn.f64 	%fd2150, %fd326, %fd2149, %fd2148;
	ld.shared.f64 	%fd2151, [%r15+104];
	fma.rn.f64 	%fd2152, %fd327, %fd2151, %fd2150;
	fma.rn.f64 	%fd513, %fd2142, %fd2066, %fd486;
	ld.shared.f64 	%fd2153, [%r12+16];
	fma.rn.f64 	%fd2154, %fd329, %fd2153, %fd2152;
	ld.shared.f64 	%fd2155, [%r15+208];
	fma.rn.f64 	%fd2156, %fd330, %fd2155, %fd2154;
	fma.rn.f64 	%fd514, %fd2142, %fd2072, %fd487;
	ld.shared.f64 	%fd2157, [%r12+24];
	fma.rn.f64 	%fd2158, %fd332, %fd2157, %fd2156;
	ld.shared.f64 	%fd2159, [%r15+312];
	fma.rn.f64 	%fd2160, %fd333, %fd2159, %fd2158;
	fma.rn.f64 	%fd515, %fd2142, %fd2078, %fd488;
	ld.shared.f64 	%fd2161, [%r12+32];
	fma.rn.f64 	%fd2162, %fd335, %fd2161, %fd2160;
	ld.shared.f64 	%fd2163, [%r15+416];
	fma.rn.f64 	%fd2164, %fd336, %fd2163, %fd2162;
	fma.rn.f64 	%fd516, %fd2142, %fd2084, %fd489;
	ld.shared.f64 	%fd2165, [%r12+40];
	fma.rn.f64 	%fd2166, %fd338, %fd2165, %fd2164;
	ld.shared.f64 	%fd2167, [%r15+520];
	fma.rn.f64 	%fd2168, %fd339, %fd2167, %fd2166;
	fma.rn.f64 	%fd517, %fd2142, %fd2090, %fd497;
	ld.shared.f64 	%fd2169, [%r12+48];
	fma.rn.f64 	%fd2170, %fd341, %fd2169, %fd2168;
	ld.shared.f64 	%fd2171, [%r15+624];
	fma.rn.f64 	%fd2172, %fd342, %fd2171, %fd2170;
	fma.rn.f64 	%fd2173, %fd2142, %fd2096, %fd490;
	ld.shared.f64 	%fd2174, [%r12+56];
	fma.rn.f64 	%fd2175, %fd344, %fd2174, %fd2172;
	ld.shared.f64 	%fd2176, [%r15+728];
	fma.rn.f64 	%fd2177, %fd345, %fd2176, %fd2175;
	fma.rn.f64 	%fd518, %fd2142, %fd2102, %fd491;
	ld.shared.f64 	%fd2178, [%r12+64];
	fma.rn.f64 	%fd2179, %fd347, %fd2178, %fd2177;
	ld.shared.f64 	%fd2180, [%r15+832];
	fma.rn.f64 	%fd2181, %fd348, %fd2180, %fd2179;
	fma.rn.f64 	%fd519, %fd2142, %fd2108, %fd492;
	ld.shared.f64 	%fd2182, [%r12+72];
	fma.rn.f64 	%fd2183, %fd350, %fd2182, %fd2181;
	ld.shared.f64 	%fd2184, [%r15+936];
	fma.rn.f64 	%fd2185, %fd351, %fd2184, %fd2183;
	fma.rn.f64 	%fd520, %fd2142, %fd2114, %fd493;
	ld.shared.f64 	%fd2186, [%r12+80];
	fma.rn.f64 	%fd2187, %fd353, %fd2186, %fd2185;
	ld.shared.f64 	%fd2188, [%r15+1040];
	fma.rn.f64 	%fd2189, %fd354, %fd2188, %fd2187;
	fma.rn.f64 	%fd521, %fd2142, %fd2120, %fd494;
	ld.shared.f64 	%fd2190, [%r12+88];
	fma.rn.f64 	%fd2191, %fd356, %fd2190, %fd2189;
	ld.shared.f64 	%fd2192, [%r15+1144];
	fma.rn.f64 	%fd2193, %fd357, %fd2192, %fd2191;
	fma.rn.f64 	%fd522, %fd2142, %fd2126, %fd495;
	ld.shared.f64 	%fd2194, [%r12+96];
	fma.rn.f64 	%fd2195, %fd359, %fd2194, %fd2193;
	ld.shared.f64 	%fd2196, [%r15+1248];
	fma.rn.f64 	%fd2197, %fd360, %fd2196, %fd2195;
	fma.rn.f64 	%fd523, %fd2142, %fd2132, %fd496;
	add.f64 	%fd524, %fd2197, %fd2173;
	mov.f64 	%fd3644, 0d0000000000000000;
	mov.f64 	%fd3645, %fd3644;
	mov.f64 	%fd3646, %fd3644;
	mov.f64 	%fd3647, %fd3644;
	mov.f64 	%fd3648, %fd3644;
	mov.f64 	%fd3649, %fd3644;
	mov.f64 	%fd3650, %fd3644;
	@%p14 bra 	$L__BB55_23;
	ld.param.u64 	%rd60, [_Z32massMatrixMultiplyConstantKernelILi13ELi13ELi1EEvidPKdS1_S1_S1_S1_S1_S1_Pd_param_2];
	cvta.to.global.u64 	%rd32, %rd60;
	mov.u32 	%r102, %ctaid.x;
	mov.u32 	%r103, %tid.y;
	add.s32 	%r104, %r102, %r103;
	mov.u32 	%r105, %tid.x;
	mad.lo.s32 	%r106, %r104, 15379, %r105;
	mul.wide.s32 	%rd33, %r106, 8;
	add.s64 	%rd34, %rd32, %rd33;
	ld.global.nc.f64 	%fd3644, [%rd34+9464];
	ld.global.nc.f64 	%fd3645, [%rd34+27040];
	ld.global.nc.f64 	%fd3646, [%rd34+44616];
	ld.global.nc.f64 	%fd3647, [%rd34+62192];
	ld.global.nc.f64 	%fd3648, [%rd34+79768];
	ld.global.nc.f64 	%fd3649, [%rd34+97344];
	ld.global.nc.f64 	%fd3650, [%rd34+114920];
$L__BB55_23:
	ld.param.f64 	%fd3503, [_Z32massMatrixMultiplyConstantKernelILi13ELi13ELi1EEvidPKdS1_S1_S1_S1_S1_S1_Pd_param_1];
	ld.param.u32 	%r162, [_Z32massMatrixMultiplyConstantKernelILi13ELi13ELi1EEvidPKdS1_S1_S1_S1_S1_S1_Pd_param_0];
	mov.u32 	%r107, %ctaid.x;
	mov.u32 	%r108, %tid.y;
	add.s32 	%r109, %r107, %r108;
	setp.ge.s32 	%p15, %r109, %r162;
	ld.shared.f64 	%fd2199, [%r10+9464];
	fma.rn.f64 	%fd2200, %fd298, %fd2199, 0d0000000000000000;
	ld.shared.f64 	%fd2201, [%r16+9464];
	fma.rn.f64 	%fd2202, %fd299, %fd2201, 0d0000000000000000;
	ld.shared.f64 	%fd2203, [_ZZ32massMatrixMultiplyConstantKernelILi13ELi13ELi1EEvidPKdS1_S1_S1_S1_S1_S1_PdE13s_QuadToQuadD+728];
	fma.rn.f64 	%fd2204, %fd2203, %fd271, 0d0000000000000000;
	ld.shared.f64 	%fd2205, [%r10+9472];
	fma.rn.f64 	%fd2206, %fd300, %fd2205, %fd2200;
	ld.shared.f64 	%fd2207, [%r16+9568];
	fma.rn.f64 	%fd2208, %fd301, %fd2207, %fd2202;
	ld.shared.f64 	%fd2209, [_ZZ32massMatrixMultiplyConstantKernelILi13ELi13ELi1EEvidPKdS1_S1_S1_S1_S1_S1_PdE13s_QuadToQuadD+736];
	fma.rn.f64 	%fd2210, %fd2209, %fd272, %fd2204;
	ld.shared.f64 	%fd2211, [%r10+9480];
	fma.rn.f64 	%fd2212, %fd302, %fd2211, %fd2206;
	ld.shared.f64 	%fd2213, [%r16+9672];
	fma.rn.f64 	%fd2214, %fd303, %fd2213, %fd2208;
	ld.shared.f64 	%fd2215, [_ZZ32massMatrixMultiplyConstantKernelILi13ELi13ELi1EEvidPKdS1_S1_S1_S1_S1_S1_PdE13s_QuadToQuadD+744];
	fma.rn.f64 	%fd2216, %fd2215, %fd273, %fd2210;
	ld.shared.f64 	%fd2217, [%r10+9488];
	fma.rn.f64 	%fd2218, %fd304, %fd2217, %fd2212;
	ld.shared.f64 	%fd2219, [%r16+9776];
	fma.rn.f64 	%fd2220, %fd305, %fd2219, %fd2214;
	ld.shared.f64 	%fd2221, [_ZZ32massMatrixMultiplyConstantKernelILi13ELi13ELi1EEvidPKdS1_S1_S1_S1_S1_S1_PdE13s_QuadToQuadD+752];
	fma.rn.f64 	%fd2222, %fd2221, %fd274, %fd2216;
	ld.shared.f64 	%fd2223, [%r10+9496];
	fma.rn.f64 	%fd2224, %fd306, %fd2223, %fd2218;
	ld.shared.f64 	%fd2225, [%r16+9880];
	fma.rn.f64 	%fd2226, %fd307, %fd2225, %fd2220;
	ld.shared.f64 	%fd2227, [_ZZ32massMatrixMultiplyConstantKernelILi13ELi13ELi1EEvidPKdS1_S1_S1_S1_S1_S1_PdE13s_QuadToQuadD+760];
	fma.rn.f64 	%fd2228, %fd2227, %fd275, %fd2222;
	ld.shared.f64 	%fd2229, [%r10+9504];
	fma.rn.f64 	%fd2230, %fd308, %fd2229, %fd2224;
	ld.shared.f64 	%fd2231, [%r16+9984];
	fma.rn.f64 	%fd2232, %fd309, %fd2231, %fd2226;
	ld.shared.f64 	%fd2233, [_ZZ32massMatrixMultiplyConstantKernelILi13ELi13ELi1EEvidPKdS1_S1_S1_S1_S1_S1_PdE13s_QuadToQuadD+768];
	fma.rn.f64 	%fd2234, %fd2233, %fd276, %fd2228;
	ld.shared.f64 	%fd2235, [%r10+9512];
	fma.rn.f64 	%fd2236, %fd310, %fd2235, %fd2230;
	ld.shared.f64 	%fd2237, [%r16+10088];
	fma.rn.f64 	%fd2238, %fd311, %fd2237, %fd2232;
	ld.shared.f64 	%fd2239, [_ZZ32massMatrixMultiplyConstantKernelILi13ELi13ELi1EEvidPKdS1_S1_S1_S1_S1_S1_PdE13s_QuadToQuadD+776];
	fma.rn.f64 	%fd2240, %fd2239, %fd277, %fd2234;
	ld.shared.f64 	%fd2241, [%r10+9520];
	fma.rn.f64 	%fd2242, %fd312, %fd2241, %fd2236;
	ld.shared.f64 	%fd2243, [%r16+10192];
	fma.rn.f64 	%fd2244, %fd313, %fd2243, %fd2238;
	ld.shared.f64 	%fd2245, [_ZZ32massMatrixMultiplyConstantKernelILi13ELi13ELi1EEvidPKdS1_S1_S1_S1_S1_S1_PdE13s_QuadToQuadD+784];
	fma.rn.f64 	%fd2246, %fd2245, %fd278, %fd2240;
	ld.shared.f64 	%fd2247, [%r10+9528];
	fma.rn.f64 	%fd2248, %fd314, %fd2247, %fd2242;
	ld.shared.f64 	%fd2249, [%r16+10296];
	fma.rn.f64 	%fd2250, %fd315, %fd2249, %fd2244;
	ld.shared.f64 	%fd2251, [_ZZ32massMatrixMultiplyConstantKernelILi13ELi13ELi1EEvidPKdS1_S1_S1_S1_S1_S1_PdE13s_QuadToQuadD+792];
	fma.rn.f64 	%fd2252, %fd2251, %fd279, %fd2246;
	ld.shared.f64 	%fd2253, [%r10+9536];
	fma.rn.f64 	%fd2254, %fd316, %fd2253, %fd2248;
	ld.shared.f64 	%fd2255, [%r16+10400];
	fma.rn.f64 	%fd2256, %fd317, %fd2255, %fd2250;
	ld.shared.f64 	%fd2257, [_ZZ32massMatrixMultiplyConstantKernelILi13ELi13ELi1EEvidPKdS1_S1_S1_S1_S1_S1_PdE13s_QuadToQuadD+800];
	fma.rn.f64 	%fd2258, %fd2257, %fd280, %fd2252;
	ld.shared.f64 	%fd2259, [%r10+9544];
	fma.rn.f64 	%fd2260, %fd318, %fd2259, %fd2254;
	ld.shared.f64 	%fd2261, [%r16+10504];
	fma.rn.f64 	%fd2262, %fd319, %fd2261, %fd2256;
	ld.shared.f64 	%fd2263, [_ZZ32massMatrixMultiplyConstantKernelILi13ELi13ELi1EEvidPKdS1_S1_S1_S1_S1_S1_PdE13s_QuadToQuadD+808];
	fma.rn.f64 	%fd2264, %fd2263, %fd281, %fd2258;
	ld.shared.f64 	%fd2265, [%r10+9552];
	fma.rn.f64 	%fd2266, %fd320, %fd2265, %fd2260;
	ld.shared.f64 	%fd2267, [%r16+10608];
	fma.rn.f64 	%fd2268, %fd321, %fd2267, %fd2262;
	ld.shared.f64 	%fd2269, [_ZZ32massMatrixMultiplyConstantKernelILi13ELi13ELi1EEvidPKdS1_S1_S1_S1_S1_S1_PdE13s_QuadToQuadD+816];
	fma.rn.f64 	%fd2270, %fd2269, %fd282, %fd2264;
	ld.shared.f64 	%fd2271, [%r10+9560];
	fma.rn.f64 	%fd2272, %fd322, %fd2271, %fd2266;
	ld.shared.f64 	%fd2273, [%r16+10712];
	fma.rn.f64 	%fd2274, %fd323, %fd2273, %fd2268;
	ld.shared.f64 	%fd2275, [_ZZ32massMatrixMultiplyConstantKernelILi13ELi13ELi1EEvidPKdS1_S1_S1_S1_S1_S1_PdE13s_QuadToQuadD+824];
	fma.rn.f64 	%fd2276, %fd2275, %fd283, %fd2270;
	bar.sync 	0;
	mul.f64 	%fd2277, %fd3645, %fd2274;
	fma.rn.f64 	%fd2278, %fd3644, %fd2272, %fd2277;
	fma.rn.f64 	%fd2279, %fd3646, %fd2276, %fd2278;
	st.shared.f64 	[%r13], %fd2279;
	mul.f64 	%fd2280, %fd3647, %fd2274;
	fma.rn.f64 	%fd2281, %fd3645, %fd2272, %fd2280;
	fma.rn.f64 	%fd2282, %fd3648, %fd2276, %fd2281;
	st.shared.f64 	[%r14], %fd2282;
	mul.f64 	%fd2283, %fd3648, %fd2274;
	fma.rn.f64 	%fd2284, %fd3646, %fd2272, %fd2283;
	fma.rn.f64 	%fd2285, %fd3649, %fd2276, %fd2284;
	mul.f64 	%fd2286, %fd3503, %fd3650;
	bar.sync 	0;
	ld.shared.f64 	%fd2287, [%r12];
	mul.f64 	%fd2288, %fd324, %fd2287;
	fma.rn.f64 	%fd2289, %fd2286, %fd278, %fd2288;
	ld.shared.f64 	%fd2290, [%r15];
	fma.rn.f64 	%fd2291, %fd325, %fd2290, %fd2289;
	fma.rn.f64 	%fd539, %fd2285, %fd2203, %fd512;
	ld.shared.f64 	%fd2292, [%r12+8];
	fma.rn.f64 	%fd2293, %fd326, %fd2292, %fd2291;
	ld.shared.f64 	%fd2294, [%r15+104];
	fma.rn.f64 	%fd2295, %fd327, %fd2294, %fd2293;
	fma.rn.f64 	%fd540, %fd2285, %fd2209, %fd513;
	ld.shared.f64 	%fd2296, [%r12+16];
	fma.rn.f64 	%fd2297, %fd329, %fd2296, %fd2295;
	ld.shared.f64 	%fd2298, [%r15+208];
	fma.rn.f64 	%fd2299, %fd330, %fd2298, %fd2297;
	fma.rn.f64 	%fd541, %fd2285, %fd2215, %fd514;
	ld.shared.f64 	%fd2300, [%r12+24];
	fma.rn.f64 	%fd2301, %fd332, %fd2300, %fd2299;
	ld.shared.f64 	%fd2302, [%r15+312];
	fma.rn.f64 	%fd2303, %fd333, %fd2302, %fd2301;
	fma.rn.f64 	%fd542, %fd2285, %fd2221, %fd515;
	ld.shared.f64 	%fd2304, [%r12+32];
	fma.rn.f64 	%fd2305, %fd335, %fd2304, %fd2303;
	ld.shared.f64 	%fd2306, [%r15+416];
	fma.rn.f64 	%fd2307, %fd336, %fd2306, %fd2305;
	fma.rn.f64 	%fd543, %fd2285, %fd2227, %fd516;
	ld.shared.f64 	%fd2308, [%r12+40];
	fma.rn.f64 	%fd2309, %fd338, %fd2308, %fd2307;
	ld.shared.f64 	%fd2310, [%r15+520];
	fma.rn.f64 	%fd2311, %fd339, %fd2310, %fd2309;
	fma.rn.f64 	%fd544, %fd2285, %fd2233, %fd517;
	ld.shared.f64 	%fd2312, [%r12+48];
	fma.rn.f64 	%fd2313, %fd341, %fd2312, %fd2311;
	ld.shared.f64 	%fd2314, [%r15+624];
	fma.rn.f64 	%fd2315, %fd342, %fd2314, %fd2313;
	fma.rn.f64 	%fd545, %fd2285, %fd2239, %fd524;
	ld.shared.f64 	%fd2316, [%r12+56];
	fma.rn.f64 	%fd2317, %fd344, %fd2316, %fd2315;
	ld.shared.f64 	%fd2318, [%r15+728];
	fma.rn.f64 	%fd2319, %fd345, %fd2318, %fd2317;
	fma.rn.f64 	%fd2320, %fd2285, %fd2245, %fd518;
	ld.shared.f64 	%fd2321, [%r12+64];
	fma.rn.f64 	%fd2322, %fd347, %fd2321, %fd2319;
	ld.shared.f64 	%fd2323, [%r15+832];
	fma.rn.f64 	%fd2324, %fd348, %fd2323, %fd2322;
	fma.rn.f64 	%fd546, %fd2285, %fd2251, %fd519;
	ld.shared.f64 	%fd2325, [%r12+72];
	fma.rn.f64 	%fd2326, %fd350, %fd2325, %fd2324;
	ld.shared.f64 	%fd2327, [%r15+936];
	fma.rn.f64 	%fd2328, %fd351, %fd2327, %fd2326;
	fma.rn.f64 	%fd547, %fd2285, %fd2257, %fd520;
	ld.shared.f64 	%fd2329, [%r12+80];
	fma.rn.f64 	%fd2330, %fd353, %fd2329, %fd2328;
	ld.shared.f64 	%fd2331, [%r15+1040];
	fma.rn.f64 	%fd2332, %fd354, %fd2331, %fd2330;
	fma.rn.f64 	%fd548, %fd2285, %fd2263, %fd521;
	ld.shared.f64 	%fd2333, [%r12+88];
	fma.rn.f64 	%fd2334, %fd356, %fd2333, %fd2332;
	ld.shared.f64 	%fd2335, [%r15+1144];
	fma.rn.f64 	%fd2336, %fd357, %fd2335, %fd2334;
	fma.rn.f64 	%fd549, %fd2285, %fd2269, %fd522;
	ld.shared.f64 	%fd2337, [%r12+96];
	fma.rn.f64 	%fd2338, %fd359, %fd2337, %fd2336;
	ld.shared.f64 	%fd2339, [%r15+1248];
	fma.rn.f64 	%fd2340, %fd360, %fd2339, %fd2338;
	fma.rn.f64 	%fd550, %fd2285, %fd2275, %fd523;
	add.f64 	%fd551, %fd2340, %fd2320;
	mov.f64 	%fd3651, 0d0000000000000000;
	mov.f64 	%fd3652, %fd3651;
	mov.f64 	%fd3653, %fd3651;
	mov.f64 	%fd3654, %fd3651;
	mov.f64 	%fd3655, %fd3651;
	mov.f64 	%fd3656, %fd3651;
	mov.f64 	%fd3657, %fd3651;
	@%p15 bra 	$L__BB55_25;
	ld.param.u64 	%rd61, [_Z32massMatrixMultiplyConstantKernelILi13ELi13ELi1EEvidPKdS1_S1_S1_S1_S1_S1_Pd_param_2];
	cvta.to.global.u64 	%rd35, %rd61;
	mov.u32 	%r110, %ctaid.x;
	mov.u32 	%r111, %tid.y;
	add.s32 	%r112, %r110, %r111;
	mov.u32 	%r113, %tid.x;
	mad.lo.s32 	%r114, %r112, 15379, %r113;
	mul.wide.s32 	%rd36, %r114, 8;
	add.s64 	%rd37, %rd35, %rd36;
	ld.global.nc.f64 	%fd3651, [%rd37+10816];
	ld.global.nc.f64 	%fd3652, [%rd37+28392];
	ld.global.nc.f64 	%fd3653, [%rd37+45968];
	ld.global.nc.f64 	%fd3654, [%rd37+63544];
	ld.global.nc.f64 	%fd3655, [%rd37+81120];
	ld.global.nc.f64 	%fd3656, [%rd37+98696];
	ld.global.nc.f64 	%fd3657, [%rd37+116272];
$L__BB55_25:
	ld.param.f64 	%fd3504, [_Z32massMatrixMultiplyConstantKernelILi13ELi13ELi1EEvidPKdS1_S1_S1_S1_S1_S1_Pd_param_1];
	ld.param.u32 	%r163, [_Z32massMatrixMultiplyConstantKernelILi13ELi13ELi1EEvidPKdS1_S1_S1_S1_S1_S1_Pd_param_0];
	mov.u32 	%r115, %ctaid.x;
	mov.u32 	%r116, %tid.y;
	add.s32 	%r117, %r115, %r116;
	setp.ge.s32 	%p16, %r117, %r163;
	ld.shared.f64 	%fd2342, [%r10+10816];
	fma.rn.f64 	%fd2343, %fd298, %fd2342, 0d0000000000000000;
	ld.shared.f64 	%fd2344, [%r16+10816];
	fma.rn.f64 	%fd2345, %fd299, %fd2344, 0d0000000000000000;
	ld.shared.f64 	%fd2346, [_ZZ32massMatrixMultiplyConstantKernelILi13ELi13ELi1EEvidPKdS1_S1_S1_S1_S1_S1_PdE13s_QuadToQuadD+832];
	fma.rn.f64 	%fd2347, %fd2346, %fd271, 0d0000000000000000;
	ld.shared.f64 	%fd2348, [%r10+10824];
	fma.rn.f64 	%fd2349, %fd300, %fd2348, %fd2343;
	ld.shared.f64 	%fd2350, [%r16+10920];
	fma.rn.f64 	%fd2351, %fd301, %fd2350, %fd2345;
	ld.shared.f64 	%fd2352, [_ZZ32massMatrixMultiplyConstantKernelILi13ELi13ELi1EEvidPKdS1_S1_S1_S1_S1_S1_PdE13s_QuadToQuadD+840];
	fma.rn.f64 	%fd2353, %fd2352, %fd272, %fd2347;
	ld.shared.f64 	%fd2354, [%r10+10832];
	fma.rn.f64 	%fd2355, %fd302, %fd2354, %fd2349;
	ld.shared.f64 	%fd2356, [%r16+11024];
	fma.rn.f64 	%fd2357, %fd303, %fd2356, %fd2351;
	ld.shared.f64 	%fd2358, [_ZZ32massMatrixMultiplyConstantKernelILi13ELi13ELi1EEvidPKdS1_S1_S1_S1_S1_S1_PdE13s_QuadToQuadD+848];
	fma.rn.f64 	%fd2359, %fd2358, %fd273, %fd2353;
	ld.shared.f64 	%fd2360, [%r10+10840];
	fma.rn.f64 	%fd2361, %fd304, %fd2360, %fd2355;
	ld.shared.f64 	%fd2362, [%r16+11128];
	fma.rn.f64 	%fd2363, %fd305, %fd2362, %fd2357;
	ld.shared.f64 	%fd2364, [_ZZ32massMatrixMultiplyConstantKernelILi13ELi13ELi1EEvidPKdS1_S1_S1_S1_S1_S1_PdE13s_QuadToQuadD+856];
	fma.rn.f64 	%fd2365, %fd2364, %fd274, %fd2359;
	ld.shared.f64 	%fd2366, [%r10+10848];
	fma.rn.f64 	%fd2367, %fd306, %fd2366, %fd2361;
	ld.shared.f64 	%fd2368, [%r16+11232];
	fma.rn.f64 	%fd2369, %fd307, %fd2368, %fd2363;
	ld.shared.f64 	%fd2370, [_ZZ32massMatrixMultiplyConstantKernelILi13ELi13ELi1EEvidPKdS1_S1_S1_S1_S1_S1_PdE13s_QuadToQuadD+864];
	fma.rn.f64 	%fd2371, %fd2370, %fd275, %fd2365;
	ld.shared.f64 	%fd2372, [%r10+10856];
	fma.rn.f64 	%fd2373, %fd308, %fd2372, %fd2367;
	ld.shared.f64 	%fd2374, [%r16+11336];
	fma.rn.f64 	%fd2375, %fd309, %fd2374, %fd2369;
	ld.shared.f64 	%fd2376, [_ZZ32massMatrixMultiplyConstantKernelILi13ELi13ELi1EEvidPKdS1_S1_S1_S1_S1_S1_PdE13s_QuadToQuadD+872];
	fma.rn.f64 	%fd2377, %fd2376, %fd276, %fd2371;
	ld.shared.f64 	%fd2378, [%r10+10864];
	fma.rn.f64 	%fd2379, %fd310, %fd2378, %fd2373;
	ld.shared.f64 	%fd2380, [%r16+11440];
	fma.rn.f64 	%fd2381, %fd311, %fd2380, %fd2375;
	ld.shared.f64 	%fd2382, [_ZZ32massMatrixMultiplyConstantKernelILi13ELi13ELi1EEvidPKdS1_S1_S1_S1_S1_S1_PdE13s_QuadToQuadD+880];
	fma.rn.f64 	%fd2383, %fd2382, %fd277, %fd2377;
	ld.shared.f64 	%fd2384, [%r10+10872];
	fma.rn.f64 	%fd2385, %fd312, %fd2384, %fd2379;
	ld.shared.f64 	%fd2386, [%r16+11544];
	fma.rn.f64 	%fd2387, %fd313, %fd2386, %fd2381;
	ld.shared.f64 	%fd2388, [_ZZ32massMatrixMultiplyConstantKernelILi13ELi13ELi1EEvidPKdS1_S1_S1_S1_S1_S1_PdE13s_QuadToQuadD+888];
	fma.rn.f64 	%fd2389, %fd2388, %fd278, %fd2383;
	ld.shared.f64 	%fd2390, [%r10+10880];
	fma.rn.f64 	%fd2391, %fd314, %fd2390, %fd2385;
	ld.shared.f64 	%fd2392, [%r16+11648];
	fma.rn.f64 	%fd2393, %fd315, %fd2392, %fd2387;
	ld.shared.f64 	%fd2394, [_ZZ32massMatrixMultiplyConstantKernelILi13ELi13ELi1EEvidPKdS1_S1_S1_S1_S1_S1_PdE13s_QuadToQuadD+896];
	fma.rn.f64 	%fd2395, %fd2394, %fd279, %fd2389;
	ld.shared.f64 	%fd2396, [%r10+10888];
	fma.rn.f64 	%fd2397, %fd316, %fd2396, %fd2391;
	ld.shared.f64 	%fd2398, [%r16+11752];
	fma.rn.f64 	%fd2399, %fd317, %fd2398, %fd2393;
	ld.shared.f64 	%fd2400, [_ZZ32massMatrixMultiplyConstantKernelILi13ELi13ELi1EEvidPKdS1_S1_S1_S1_S1_S1_PdE13s_QuadToQuadD+904];
	fma.rn.f64 	%fd2401, %fd2400, %fd280, %fd2395;
	ld.shared.f64 	%fd2402, [%r10+10896];
	fma.rn.f64 	%fd2403, %fd318, %fd2402, %fd2397;
	ld.shared.f64 	%fd2404, [%r16+11856];
	fma.rn.f64 	%fd2405, %fd319, %fd2404, %fd2399;
	ld.shared.f64 	%fd2406, [_ZZ32massMatrixMultiplyConstantKernelILi13ELi13ELi1EEvidPKdS1_S1_S1_S1_S1_S1_PdE13s_QuadToQuadD+912];
	fma.rn.f64 	%fd2407, %fd2406, %fd281, %fd2401;
	ld.shared.f64 	%fd2408, [%r10+10904];
	fma.rn.f64 	%fd2409, %fd320, %fd2408, %fd2403;
	ld.shared.f64 	%fd2410, [%r16+11960];
	fma.rn.f64 	%fd2411, %fd321, %fd2410, %fd2405;
	ld.shared.f64 	%fd2412, [_ZZ32massMatrixMultiplyConstantKernelILi13ELi13ELi1EEvidPKdS1_S1_S1_S1_S1_S1_PdE13s_QuadToQuadD+920];
	fma.rn.f64 	%fd2413, %fd2412, %fd282, %fd2407;
	ld.shared.f64 	%fd2414, [%r10+10912];
	fma.rn.f64 	%fd2415, %fd322, %fd2414, %fd2409;
	ld.shared.f64 	%fd2416, [%r16+12064];
	fma.rn.f64 	%fd2417, %fd323, %fd2416, %fd2411;
	ld.shared.f64 	%fd2418, [_ZZ32massMatrixMultiplyConstantKernelILi13ELi13ELi1EEvidPKdS1_S1_S1_S1_S1_S1_PdE13s_QuadToQuadD+928];
	fma.rn.f64 	%fd2419, %fd2418, %fd283, %fd2413;
	bar.sync 	0;
	mul.f64 	%fd2420, %fd3652, %fd2417;
	fma.rn.f64 	%fd2421, %fd3651, %fd2415, %fd2420;
	fma.rn.f64 	%fd2422, %fd3653, %fd2419, %fd2421;
	st.shared.f64 	[%r13], %fd2422;
	mul.f64 	%fd2423, %fd3654, %fd2417;
	fma.rn.f64 	%fd2424, %fd3652, %fd2415, %fd2423;
	fma.rn.f64 	%fd2425, %fd3655, %fd2419, %fd2424;
	st.shared.f64 	[%r14], %fd2425;
	mul.f64 	%fd2426, %fd3655, %fd2417;
	fma.rn.f64 	%fd2427, %fd3653, %fd2415, %fd2426;
	fma.rn.f64 	%fd2428, %fd3656, %fd2419, %fd2427;
	mul.f64 	%fd2429, %fd3504, %fd3657;
	bar.sync 	0;
	ld.shared.f64 	%fd2430, [%r12];
	mul.f64 	%fd2431, %fd324, %fd2430;
	fma.rn.f64 	%fd2432, %fd2429, %fd279, %fd2431;
	ld.shared.f64 	%fd2433, [%r15];
	fma.rn.f64 	%fd2434, %fd325, %fd2433, %fd2432;
	fma.rn.f64 	%fd566, %fd2428, %fd2346, %fd539;
	ld.shared.f64 	%fd2435, [%r12+8];
	fma.rn.f64 	%fd2436, %fd326, %fd2435, %fd2434;
	ld.shared.f64 	%fd2437, [%r15+104];
	fma.rn.f64 	%fd2438, %fd327, %fd2437, %fd2436;
	fma.rn.f64 	%fd567, %fd2428, %fd2352, %fd540;
	ld.shared.f64 	%fd2439, [%r12+16];
	fma.rn.f64 	%fd2440, %fd329, %fd2439, %fd2438;
	ld.shared.f64 	%fd2441, [%r15+208];
	fma.rn.f64 	%fd2442, %fd330, %fd2441, %fd2440;
	fma.rn.f64 	%fd568, %fd2428, %fd2358, %fd541;
	ld.shared.f64 	%fd2443, [%r12+24];
	fma.rn.f64 	%fd2444, %fd332, %fd2443, %fd2442;
	ld.shared.f64 	%fd2445, [%r15+312];
	fma.rn.f64 	%fd2446, %fd333, %fd2445, %fd2444;
	fma.rn.f64 	%fd569, %fd2428, %fd2364, %fd542;
	ld.shared.f64 	%fd2447, [%r12+32];
	fma.rn.f64 	%fd2448, %fd335, %fd2447, %fd2446;
	ld.shared.f64 	%fd2449, [%r15+416];
	fma.rn.f64 	%fd2450, %fd336, %fd2449, %fd2448;
	fma.rn.f64 	%fd570, %fd2428, %fd2370, %fd543;
	ld.shared.f64 	%fd2451, [%r12+40];
	fma.rn.f64 	%fd2452, %fd338, %fd2451, %fd2450;
	ld.shared.f64 	%fd2453, [%r15+520];
	fma.rn.f64 	%fd2454, %fd339, %fd2453, %fd2452;
	fma.rn.f64 	%fd571, %fd2428, %fd2376, %fd544;
	ld.shared.f64 	%fd2455, [%r12+48];
	fma.rn.f64 	%fd2456, %fd341, %fd2455, %fd2454;
	ld.shared.f64 	%fd2457, [%r15+624];
	fma.rn.f64 	%fd2458, %fd342, %fd2457, %fd2456;
	fma.rn.f64 	%fd572, %fd2428, %fd2382, %fd545;
	ld.shared.f64 	%fd2459, [%r12+56];
	fma.rn.f64 	%fd2460, %fd344, %fd2459, %fd2458;
	ld.shared.f64 	%fd2461, [%r15+728];
	fma.rn.f64 	%fd2462, %fd345, %fd2461, %fd2460;
	fma.rn.f64 	%fd573, %fd2428, %fd2388, %fd551;
	ld.shared.f64 	%fd2463, [%r12+64];
	fma.rn.f64 	%fd2464, %fd347, %fd2463, %fd2462;
	ld.shared.f64 	%fd2465, [%r15+832];
	fma.rn.f64 	%fd2466, %fd348, %fd2465, %fd2464;
	fma.rn.f64 	%fd2467, %fd2428, %fd2394, %fd546;
	ld.shared.f64 	%fd2468, [%r12+72];
	fma.rn.f64 	%fd2469, %fd350, %fd2468, %fd2466;
	ld.shared.f64 	%fd2470, [%r15+936];
	fma.rn.f64 	%fd2471, %fd351, %fd2470, %fd2469;
	fma.rn.f64 	%fd574, %fd2428, %fd2400, %fd547;
	ld.shared.f64 	%fd2472, [%r12+80];
	fma.rn.f64 	%fd2473, %fd353, %fd2472, %fd2471;
	ld.shared.f64 	%fd2474, [%r15+1040];
	fma.rn.f64 	%fd2475, %fd354, %fd2474, %fd2473;
	fma.rn.f64 	%fd575, %fd2428, %fd2406, %fd548;
	ld.shared.f64 	%fd2476, [%r12+88];
	fma.rn.f64 	%fd2477, %fd356, %fd2476, %fd2475;
	ld.shared.f64 	%fd2478, [%r15+1144];
	fma.rn.f64 	%fd2479, %fd357, %fd2478, %fd2477;
	fma.rn.f64 	%fd576, %fd2428, %fd2412, %fd549;
	ld.shared.f64 	%fd2480, [%r12+96];
	fma.rn.f64 	%fd2481, %fd359, %fd2480, %fd2479;
	ld.shared.f64 	%fd2482, [%r15+1248];
	fma.rn.f64 	%fd2483, %fd360, %fd2482, %fd2481;
	fma.rn.f64 	%fd577, %fd2428, %fd2418, %fd550;
	add.f64 	%fd578, %fd2483, %fd2467;
	mov.f64 	%fd3658, 0d0000000000000000;
	mov.f64 	%fd3659, %fd3658;
	mov.f64 	%fd3660, %fd3658;
	mov.f64 	%fd3661, %fd3658;
	mov.f64 	%fd3662, %fd3658;
	mov.f64 	%fd3663, %fd3658;
	mov.f64 	%fd3664, %fd3658;
	@%p16 bra 	$L__BB55_27;
	ld.param.u64 	%rd62, [_Z32massMatrixMultiplyConstantKernelILi13ELi13ELi1EEvidPKdS1_S1_S1_S1_S1_S1_Pd_param_2];
	cvta.to.global.u64 	%rd38, %rd62;
	mov.u32 	%r118, %ctaid.x;
	mov.u32 	%r119, %tid.y;
	add.s32 	%r120, %r118, %r119;
	mov.u32 	%r121, %tid.x;
	mad.lo.s32 	%r122, %r120, 15379, %r121;
	mul.wide.s32 	%rd39, %r122, 8;
	add.s64 	%rd40, %rd38, %rd39;
	ld.global.nc.f64 	%fd3658, [%rd40+12168];
	ld.global.nc.f64 	%fd3659, [%rd40+29744];
	ld.global.nc.f64 	%fd3660, [%rd40+47320];
	ld.global.nc.f64 	%fd3661, [%rd40+64896];
	ld.global.nc.f64 	%fd3662, [%rd40+82472];
	ld.global.nc.f64 	%fd3663, [%rd40+100048];
	ld.global.nc.f64 	%fd3664, [%rd40+117624];
$L__BB55_27:
	ld.param.f64 	%fd3505, [_Z32massMatrixMultiplyConstantKernelILi13ELi13ELi1EEvidPKdS1_S1_S1_S1_S1_S1_Pd_param_1];
	ld.param.u32 	%r164, [_Z32massMatrixMultiplyConstantKernelILi13ELi13ELi1EEvidPKdS1_S1_S1_S1_S1_S1_Pd_param_0];
	mov.u32 	%r123, %ctaid.x;
	mov.u32 	%r124, %tid.y;
	add.s32 	%r125, %r123, %r124;
	setp.ge.s32 	%p17, %r125, %r164;
	ld.shared.f64 	%fd2485, [%r10+12168];
	fma.rn.f64 	%fd2486, %fd298, %fd2485, 0d0000000000000000;
	ld.shared.f64 	%fd2487, [%r16+12168];
	fma.rn.f64 	%fd2488, %fd299, %fd2487, 0d0000000000000000;
	ld.shared.f64 	%fd2489, [_ZZ32massMatrixMultiplyConstantKernelILi13ELi13ELi1EEvidPKdS1_S1_S1_S1_S1_S1_PdE13s_QuadToQuadD+936];
	fma.rn.f64 	%fd2490, %fd2489, %fd271, 0d0000000000000000;
	ld.shared.f64 	%fd2491, [%r10+12176];
	fma.rn.f64 	%fd2492, %fd300, %fd2491, %fd2486;
	ld.shared.f64 	%fd2493, [%r16+12272];
	fma.rn.f64 	%fd2494, %fd301, %fd2493, %fd2488;
	ld.shared.f64 	%fd2495, [_ZZ32massMatrixMultiplyConstantKernelILi13ELi13ELi1EEvidPKdS1_S1_S1_S1_S1_S1_PdE13s_QuadToQuadD+944];
	fma.rn.f64 	%fd2496, %fd2495, %fd272, %fd2490;
	ld.shared.f64 	%fd2497, [%r10+12184];
	fma.rn.f64 	%fd2498, %fd302, %fd2497, %fd2492;
	ld.shared.f64 	%fd2499, [%r16+12376];
	fma.rn.f64 	%fd2500, %fd303, %fd2499, %fd2494;
	ld.shared.f64 	%fd2501, [_ZZ32massMatrixMultiplyConstantKernelILi13ELi13ELi1EEvidPKdS1_S1_S1_S1_S1_S1_PdE13s_QuadToQuadD+952];
	fma.rn.f64 	%fd2502, %fd2501, %fd273, %fd2496;
	ld.shared.f64 	%fd2503, [%r10+12192];
	fma.rn.f64 	%fd2504, %fd304, %fd2503, %fd2498;
	ld.shared.f64 	%fd2505, [%r16+12480];
	fma.rn.f64 	%fd2506, %fd305, %fd2505, %fd2500;
	ld.shared.f64 	%fd2507, [_ZZ32massMatrixMultiplyConstantKernelILi13ELi13ELi1EEvidPKdS1_S1_S1_S1_S1_S1_PdE13s_QuadToQuadD+960];
	fma.rn.f64 	%fd2508, %fd2507, %fd274, %fd2502;
	ld.shared.f64 	%fd2509, [%r10+12200];
	fma.rn.f64 	%fd2510, %fd306, %fd2509, %fd2504;
	ld.shared.f64 	%fd2511, [%r16+12584];
	fma.rn.f64 	%fd2512, %fd307, %fd2511, %fd2506;
	ld.shared.f64 	%fd2513, [_ZZ32massMatrixMultiplyConstantKernelILi13ELi13ELi1EEvidPKdS1_S1_S1_S1_S1_S1_PdE13s_QuadToQuadD+968];
	fma.rn.f64 	%fd2514, %fd2513, %fd275, %fd2508;
	ld.shared.f64 	%fd2515, [%r10+12208];
	fma.rn.f64 	%fd2516, %fd308, %fd2515, %fd2510;
	ld.shared.f64 	%fd2517, [%r16+12688];
	fma.rn.f64 	%fd2518, %fd309, %fd2517, %fd2512;
	ld.shared.f64 	%fd2519, [_ZZ32massMatrixMultiplyConstantKernelILi13ELi13ELi1EEvidPKdS1_S1_S1_S1_S1_S1_PdE13s_QuadToQuadD+976];
	fma.rn.f64 	%fd2520, %fd2519, %fd276, %fd2514;
	ld.shared.f64 	%fd2521, [%r10+12216];
	fma.rn.f64 	%fd2522, %fd310, %fd2521, %fd2516;
	ld.shared.f64 	%fd2523, [%r16+12792];
	fma.rn.f64 	%fd2524, %fd311, %fd2523, %fd2518;
	ld.shared.f64 	%fd2525, [_ZZ32massMatrixMultiplyConstantKernelILi13ELi13ELi1EEvidPKdS1_S1_S1_S1_S1_S1_PdE13s_QuadToQuadD+984];
	fma.rn.f64 	%fd2526, %fd2525, %fd277, %fd2520;
	ld.shared.f64 	%fd2527, [%r10+12224];
	fma.rn.f64 	%fd2528, %fd312, %fd2527, %fd2522;
	ld.shared.f64 	%fd2529, [%r16+12896];
	fma.rn.f64 	%fd2530, %fd313, %fd2529, %fd2524;
	ld.shared.f64 	%fd2531, [_ZZ32massMatrixMultiplyConstantKernelILi13ELi13ELi1EEvidPKdS1_S1_S1_S1_S1_S1_PdE13s_QuadToQuadD+992];
	fma.rn.f64 	%fd2532, %fd2531, %fd278, %fd2526;
	ld.shared.f64 	%fd2533, [%r10+12232];
	fma.rn.f64 	%fd2534, %fd314, %fd2533, %fd2528;
	ld.shared.f64 	%fd2535, [%r16+13000];
	fma.rn.f64 	%fd2536, %fd315, %fd2535, %fd2530;
	ld.shared.f64 	%fd2537, [_ZZ32massMatrixMultiplyConstantKernelILi13ELi13ELi1EEvidPKdS1_S1_S1_S1_S1_S1_PdE13s_QuadToQuadD+1000];
	fma.rn.f64 	%fd2538, %fd2537, %fd279, %fd2532;
	ld.shared.f64 	%fd2539, [%r10+12240];
	fma.rn.f64 	%fd2540, %fd316, %fd2539, %fd2534;
	ld.shared.f64 	%fd2541, [%r16+13104];
	fma.rn.f64 	%fd2542, %fd317, %fd2541, %fd2536;
	ld.shared.f64 	%fd2543, [_ZZ32massMatrixMultiplyConstantKernelILi13ELi13ELi1EEvidPKdS1_S1_S1_S1_S1_S1_PdE13s_QuadToQuadD+1008];
	fma.rn.f64 	%fd2544, %fd2543, %fd280, %fd2538;
	ld.shared.f64 	%fd2545, [%r10+12248];
	fma.rn.f64 	%fd2546, %fd318, %fd2545, %fd2540;
	ld.shared.f64 	%fd2547, [%r16+13208];
	fma.rn.f64 	%fd2548, %fd319, %fd2547, %fd2542;
	ld.shared.f64 	%fd2549, [_ZZ32massMatrixMultiplyConstantKernelILi13ELi13ELi1EEvidPKdS1_S1_S1_S1_S1_S1_PdE13s_QuadToQuadD+1016];
	fma.rn.f64 	%fd2550, %fd2549, %fd281, %fd2544;
	ld.shared.f64 	%fd2551, [%r10+12256];
	fma.rn.f64 	%fd2552, %fd320, %fd2551, %fd2546;
	ld.shared.f64 	%fd2553, [%r16+13312];
	fma.rn.f64 	%fd2554, %fd321, %fd2553, %fd2548;
	ld.shared.f64 	%fd2555, [_ZZ32massMatrixMultiplyConstantKernelILi13ELi13ELi1EEvidPKdS1_S1_S1_S1_S1_S1_PdE13s_QuadToQuadD+1024];
	fma.rn.f64 	%fd2556, %fd2555, %fd282, %fd2550;
	ld.shared.f64 	%fd2557, [%r10+12264];
	fma.rn.f64 	%fd2558, %fd322, %fd2557, %fd2552;
	ld.shared.f64 	%fd2559, [%r16+13416];
	fma.rn.f64 	%fd2560, %fd323, %fd2559, %fd2554;
	ld.shared.f64 	%fd2561, [_ZZ32massMatrixMultiplyConstantKernelILi13ELi13ELi1EEvidPKdS1_S1_S1_S1_S1_S1_PdE13s_QuadToQuadD+1032];
	fma.rn.f64 	%fd2562, %fd2561, %fd283, %fd2556;
	bar.sync 	0;
	mul.f64 	%fd2563, %fd3659, %fd2560;
	fma.rn.f64 	%fd2564, %fd3658, %fd2558, %fd2563;
	fma.rn.f64 	%fd2565, %fd3660, %fd2562, %fd2564;
	st.shared.f64 	[%r13], %fd2565;
	mul.f64 	%fd2566, %fd3661, %fd2560;
	fma.rn.f64 	%fd2567, %fd3659, %fd2558, %fd2566;
	fma.rn.f64 	%fd2568, %fd3662, %fd2562, %fd2567;
	st.shared.f64 	[%r14], %fd2568;
	mul.f64 	%fd2569, %fd3662, %fd2560;
	fma.rn.f64 	%fd2570, %fd3660, %fd2558, %fd2569;
	fma.rn.f64 	%fd2571, %fd3663, %fd2562, %fd2570;
	mul.f64 	%fd2572, %fd3505, %fd3664;
	bar.sync 	0;
	ld.shared.f64 	%fd2573, [%r12];
	mul.f64 	%fd2574, %fd324, %fd2573;
	fma.rn.f64 	%fd2575, %fd2572, %fd280, %fd2574;
	ld.shared.f64 	%fd2576, [%r15];
	fma.rn.f64 	%fd2577, %fd325, %fd2576, %fd2575;
	fma.rn.f64 	%fd593, %fd2571, %fd2489, %fd566;
	ld.shared.f64 	%fd2578, [%r12+8];
	fma.rn.f64 	%fd2579, %fd326, %fd2578, %fd2577;
	ld.shared.f64 	%fd2580, [%r15+104];
	fma.rn.f64 	%fd2581, %fd327, %fd2580, %fd2579;
	fma.rn.f64 	%fd594, %fd2571, %fd2495, %fd567;
	ld.shared.f64 	%fd2582, [%r12+16];
	fma.rn.f64 	%fd2583, %fd329, %fd2582, %fd2581;
	ld.shared.f64 	%fd2584, [%r15+208];
	fma.rn.f64 	%fd2585, %fd330, %fd2584, %fd2583;
	fma.rn.f64 	%fd595, %fd2571, %fd2501, %fd568;
	ld.shared.f64 	%fd2586, [%r12+24];
	fma.rn.f64 	%fd2587, %fd332, %fd2586, %fd2585;
	ld.shared.f64 	%fd2588, [%r15+312];
	fma.rn.f64 	%fd2589, %fd333, %fd2588, %fd2587;
	fma.rn.f64 	%fd596, %fd2571, %fd2507, %fd569;
	ld.shared.f64 	%fd2590, [%r12+32];
	fma.rn.f64 	%fd2591, %fd335, %fd2590, %fd2589;
	ld.shared.f64 	%fd2592, [%r15+416];
	fma.rn.f64 	%fd2593, %fd336, %fd2592, %fd2591;
	fma.rn.f64 	%fd597, %fd2571, %fd2513, %fd570;
	ld.shared.f64 	%fd2594, [%r12+40];
	fma.rn.f64 	%fd2595, %fd338, %fd2594, %fd2593;
	ld.shared.f64 	%fd2596, [%r15+520];
	fma.rn.f64 	%fd2597, %fd339, %fd2596, %fd2595;
	fma.rn.f64 	%fd598, %fd2571, %fd2519, %fd571;
	ld.shared.f64 	%fd2598, [%r12+48];
	fma.rn.f64 	%fd2599, %fd341, %fd2598, %fd2597;
	ld.shared.f64 	%fd2600, [%r15+624];
	fma.rn.f64 	%fd2601, %fd342, %fd2600, %fd2599;
	fma.rn.f64 	%fd599, %fd2571, %fd2525, %fd572;
	ld.shared.f64 	%fd2602, [%r12+56];
	fma.rn.f64 	%fd2603, %fd344, %fd2602, %fd2601;
	ld.shared.f64 	%fd2604, [%r15+728];
	fma.rn.f64 	%fd2605, %fd345, %fd2604, %fd2603;
	fma.rn.f64 	%fd600, %fd2571, %fd2531, %fd573;
	ld.shared.f64 	%fd2606, [%r12+64];
	fma.rn.f64 	%fd2607, %fd347, %fd2606, %fd2605;
	ld.shared.f64 	%fd2608, [%r15+832];
	fma.rn.f64 	%fd2609, %fd348, %fd2608, %fd2607;
	fma.rn.f64 	%fd601, %fd2571, %fd2537, %fd578;
	ld.shared.f64 	%fd2610, [%r12+72];
	fma.rn.f64 	%fd2611, %fd350, %fd2610, %fd2609;
	ld.shared.f64 	%fd2612, [%r15+936];
	fma.rn.f64 	%fd2613, %fd351, %fd2612, %fd2611;
	fma.rn.f64 	%fd2614, %fd2571, %fd2543, %fd574;
	ld.shared.f64 	%fd2615, [%r12+80];
	fma.rn.f64 	%fd2616, %fd353, %fd2615, %fd2613;
	ld.shared.f64 	%fd2617, [%r15+1040];
	fma.rn.f64 	%fd2618, %fd354, %fd2617, %fd2616;
	fma.rn.f64 	%fd602, %fd2571, %fd2549, %fd575;
	ld.shared.f64 	%fd2619, [%r12+88];
	fma.rn.f64 	%fd2620, %fd356, %fd2619, %fd2618;
	ld.shared.f64 	%fd2621, [%r15+1144];
	fma.rn.f64 	%fd2622, %fd357, %fd2621, %fd2620;
	fma.rn.f64 	%fd603, %fd2571, %fd2555, %fd576;
	ld.shared.f64 	%fd2623, [%r12+96];
	fma.rn.f64 	%fd2624, %fd359, %fd2623, %fd2622;
	ld.shared.f64 	%fd2625, [%r15+1248];
	fma.rn.f64 	%fd2626, %fd360, %fd2625, %fd2624;
	fma.rn.f64 	%fd604, %fd2571, %fd2561, %fd577;
	add.f64 	%fd605, %fd2626, %fd2614;
	mov.f64 	%fd3665, 0d0000000000000000;
	mov.f64 	%fd3666, %fd3665;
	mov.f64 	%fd3667, %fd3665;
	mov.f64 	%fd3668, %fd3665;
	mov.f64 	%fd3669, %fd3665;
	mov.f64 	%fd3670, %fd3665;
	mov.f64 	%fd3671, %fd3665;
	@%p17 bra 	$L__BB55_29;
	ld.param.u64 	%rd63, [_Z32massMatrixMultiplyConstantKernelILi13ELi13ELi1EEvidPKdS1_S1_S1_S1_S1_S1_Pd_param_2];
	cvta.to.global.u64 	%rd41, %rd63;
	mov.u32 	%r126, %ctaid.x;
	mov.u32 	%r127, %tid.y;
	add.s32 	%r128, %r126, %r127;
	mov.u32 	%r129, %tid.x;
	mad.lo.s32 	%r130, %r128, 15379, %r129;
	mul.wide.s32 	%rd42, %r130, 8;
	add.s64 	%rd43, %rd41, %rd42;
	ld.global.nc.f64 	%fd3665, [%rd43+13520];
	ld.global.nc.f64 	%fd3666, [%rd43+31096];
	ld.global.nc.f64 	%fd3667, [%rd43+48672];
	ld.global.nc.f64 	%fd3668, [%rd43+66248];
	ld.global.nc.f64 	%fd3669, [%rd43+83824];
	ld.global.nc.f64 	%fd3670, [%rd43+101400];
	ld.global.nc.f64 	%fd3671, [%rd43+118976];
$L__BB55_29:
	ld.param.f64 	%fd3506, [_Z32massMatrixMultiplyConstantKernelILi13ELi13ELi1EEvidPKdS1_S1_S1_S1_S1_S1_Pd_param_1];
	ld.param.u32 	%r165, [_Z32massMatrixMultiplyConstantKernelILi13ELi13ELi1EEvidPKdS1_S1_S1_S1_S1_S1_Pd_param_0];
	mov.u32 	%r131, %ctaid.x;
	mov.u32 	%r132, %tid.y;
	add.s32 	%r133, %r131, %r132;
	setp.ge.s32 	%p18, %r133, %r165;
	ld.shared.f64 	%fd2628, [%r10+13520];
	fma.rn.f64 	%fd2629, %fd298, %fd2628, 0d0000000000000000;
	ld.shared.f64 	%fd2630, [%r16+13520];
	fma.rn.f64 	%fd2631, %fd299, %fd2630, 0d0000000000000000;
	ld.shared.f64 	%fd2632, [_ZZ32massMatrixMultiplyConstantKernelILi13ELi13ELi1EEvidPKdS1_S1_S1_S1_S1_S1_PdE13s_QuadToQuadD+1040];
	fma.rn.f64 	%fd2633, %fd2632, %fd271, 0d0000000000000000;
	ld.shared.f64 	%fd2634, [%r10+13528];
	fma.rn.f64 	%fd2635, %fd300, %fd2634, %fd2629;
	ld.shared.f64 	%fd2636, [%r16+13624];
	fma.rn.f64 	%fd2637, %fd301, %fd2636, %fd2631;
	ld.shared.f64 	%fd2638, [_ZZ32massMatrixMultiplyConstantKernelILi13ELi13ELi1EEvidPKdS1_S1_S1_S1_S1_S1_PdE13s_QuadToQuadD+1048];
	fma.rn.f64 	%fd2639, %fd2638, %fd272, %fd2633;
	ld.shared.f64 	%fd2640, [%r10+13536];
	fma.rn.f64 	%fd2641, %fd302, %fd2640, %fd2635;
	ld.shared.f64 	%fd2642, [%r16+13728];
	fma.rn.f64 	%fd2643, %fd303, %fd2642, %fd2637;
	ld.shared.f64 	%fd2644, [_ZZ32massMatrixMultiplyConstantKernelILi13ELi13ELi1EEvidPKdS1_S1_S1_S1_S1_S1_PdE13s_QuadToQuadD+1056];
	fma.rn.f64 	%fd2645, %fd2644, %fd273, %fd2639;
	ld.shared.f64 	%fd2646, [%r10+13544];
	fma.rn.f64 	%fd2647, %fd304, %fd2646, %fd2641;
	ld.shared.f64 	%fd2648, [%r16+13832];
	fma.rn.f64 	%fd2649, %fd305, %fd2648, %fd2643;
	ld.shared.f64 	%fd2650, [_ZZ32massMatrixMultiplyConstantKernelILi13ELi13ELi1EEvidPKdS1_S1_S1_S1_S1_S1_PdE13s_QuadToQuadD+1064];
	fma.rn.f64 	%fd2651, %fd2650, %fd274, %fd2645;
	ld.shared.f64 	%fd2652, [%r10+13552];
	fma.rn.f64 	%fd2653, %fd306, %fd2652, %fd2647;
	ld.shared.f64 	%fd2654, [%r16+13936];
	fma.rn.f64 	%fd2655, %fd307, %fd2654, %fd2649;
	ld.shared.f64 	%fd2656, [_ZZ32massMatrixMultiplyConstantKernelILi13ELi13ELi1EEvidPKdS1_S1_S1_S1_S1_S1_PdE13s_QuadToQuadD+1072];
	fma.rn.f64 	%fd2657, %fd2656, %fd275, %fd2651;
	ld.shared.f64 	%fd2658, [%r10+13560];
	fma.rn.f64 	%fd2659, %fd308, %fd2658, %fd2653;
	ld.shared.f64 	%fd2660, [%r16+14040];
	fma.rn.f64 	%fd2661, %fd309, %fd2660, %fd2655;
	ld.shared.f64 	%fd2662, [_ZZ32massMatrixMultiplyConstantKernelILi13ELi13ELi1EEvidPKdS1_S1_S1_S1_S1_S1_PdE13s_QuadToQuadD+1080];
	fma.rn.f64 	%fd2663, %fd2662, %fd276, %fd2657;
	ld.shared.f64 	%fd2664, [%r10+13568];
	fma.rn.f64 	%fd2665, %fd310, %fd2664, %fd2659;
	ld.shared.f64 	%fd2666, [%r16+14144];
	fma.rn.f64 	%fd2667, %fd311, %fd2666, %fd2661;
	ld.shared.f64 	%fd2668, [_ZZ32massMatrixMultiplyConstantKernelILi13ELi13ELi1EEvidPKdS1_S1_S1_S1_S1_S1_PdE13s_QuadToQuadD+1088];
	fma.rn.f64 	%fd2669, %fd2668, %fd277, %fd2663;
	ld.shared.f64 	%fd2670, [%r10+13576];
	fma.rn.f64 	%fd2671, %fd312, %fd2670, %fd2665;
	ld.shared.f64 	%fd2672, [%r16+14248];
	fma.rn.f64 	%fd2673, %fd313, %fd2672, %fd2667;
	ld.shared.f64 	%fd2674, [_ZZ32massMatrixMultiplyConstantKernelILi13ELi13ELi1EEvidPKdS1_S1_S1_S1_S1_S1_PdE13s_QuadToQuadD+1096];
	fma.rn.f64 	%fd2675, %fd2674, %fd278, %fd2669;
	ld.shared.f64 	%fd2676, [%r10+13584];
	fma.rn.f64 	%fd2677, %fd314, %fd2676, %fd2671;
	ld.shared.f64 	%fd2678, [%r16+14352];
	fma.rn.f64 	%fd2679, %fd315, %fd2678, %fd2673;
	ld.shared.f64 	%fd2680, [_ZZ32massMatrixMultiplyConstantKernelILi13ELi13ELi1EEvidPKdS1_S1_S1_S1_S1_S1_PdE13s_QuadToQuadD+1104];
	fma.rn.f64 	%fd2681, %fd2680, %fd279, %fd2675;
	ld.shared.f64 	%fd2682, [%r10+13592];
	fma.rn.f64 	%fd2683, %fd316, %fd2682, %fd2677;
	ld.shared.f64 	%fd2684, [%r16+14456];
	fma.rn.f64 	%fd2685, %fd317, %fd2684, %fd2679;
	ld.shared.f64 	%fd2686, [_ZZ32massMatrixMultiplyConstantKernelILi13ELi13ELi1EEvidPKdS1_S1_S1_S1_S1_S1_PdE13s_QuadToQuadD+1112];
	fma.rn.f64 	%fd2687, %fd2686, %fd280, %fd2681;
	ld.shared.f64 	%fd2688, [%r10+13600];
	fma.rn.f64 	%fd2689, %fd318, %fd2688, %fd2683;
	ld.shared.f64 	%fd2690, [%r16+14560];
	fma.rn.f64 	%fd2691, %fd319, %fd2690, %fd2685;
	ld.shared.f64 	%fd2692, [_ZZ32massMatrixMultiplyConstantKernelILi13ELi13ELi1EEvidPKdS1_S1_S1_S1_S1_S1_PdE13s_QuadToQuadD+1120];
	fma.rn.f64 	%fd2693, %fd2692, %fd281, %fd2687;
	ld.shared.f64 	%fd2694, [%r10+13608];
	fma.rn.f64 	%fd2695, %fd320, %fd2694, %fd2689;
	ld.shared.f64 	%fd2696, [%r16+14664];
	fma.rn.f64 	%fd2697, %fd321, %fd2696, %fd2691;
	ld.shared.f64 	%fd2698, [_ZZ32massMatrixMultiplyConstantKernelILi13ELi13ELi1EEvidPKdS1_S1_S1_S1_S1_S1_PdE13s_QuadToQuadD+1128];
	fma.rn.f64 	%fd2699, %fd2698, %fd282, %fd2693;
	ld.shared.f64 	%fd2700, [%r10+13616];
	fma.rn.f64 	%fd2701, %fd322, %fd2700, %fd2695;
	ld.shared.f64 	%fd2702, [%r16+14768];
	fma.rn.f64 	%fd2703, %fd323, %fd2702, %fd2697;
	ld.shared.f64 	%fd2704, [_ZZ32massMatrixMultiplyConstantKernelILi13ELi13ELi1EEvidPKdS1_S1_S1_S1_S1_S1_PdE13s_QuadToQuadD+1136];
	fma.rn.f64 	%fd2705, %fd2704, %fd283, %fd2699;
	bar.sync 	0;
	mul.f64 	%fd2706, %fd3666, %fd2703;
	fma.rn.f64 	%fd2707, %fd3665, %fd2701, %fd2706;
	fma.rn.f64 	%fd2708, %fd3667, %fd2705, %fd2707;
	st.shared.f64 	[%r13], %fd2708;
	mul.f64 	%fd2709, %fd3668, %fd2703;
	fma.rn.f64 	%fd2710, %fd3666, %fd2701, %fd2709;
	fma.rn.f64 	%fd2711, %fd3669, %fd2705, %fd2710;
	st.shared.f64 	[%r14], %fd2711;
	mul.f64 	%fd2712, %fd3669, %fd2703;
	fma.rn.f64 	%fd2713, %fd3667, %fd2701, %fd2712;
	fma.rn.f64 	%fd2714, %fd3670, %fd2705, %fd2713;
	mul.f64 	%fd2715, %fd3506, %fd3671;
	bar.sync 	0;
	ld.shared.f64 	%fd2716, [%r12];
	mul.f64 	%fd2717, %fd324, %fd2716;
	fma.rn.f64 	%fd2718, %fd2715, %fd281, %fd2717;
	ld.shared.f64 	%fd2719, [%r15];
	fma.rn.f64 	%fd2720, %fd325, %fd2719, %fd2718;
	fma.rn.f64 	%fd620, %fd2714, %fd2632, %fd593;
	ld.shared.f64 	%fd2721, [%r12+8];
	fma.rn.f64 	%fd2722, %fd326, %fd2721, %fd2720;
	ld.shared.f64 	%fd2723, [%r15+104];
	fma.rn.f64 	%fd2724, %fd327, %fd2723, %fd2722;
	fma.rn.f64 	%fd621, %fd2714, %fd2638, %fd594;
	ld.shared.f64 	%fd2725, [%r12+16];
	fma.rn.f64 	%fd2726, %fd329, %fd2725, %fd2724;
	ld.shared.f64 	%fd2727, [%r15+208];
	fma.rn.f64 	%fd2728, %fd330, %fd2727, %fd2726;
	fma.rn.f64 	%fd622, %fd2714, %fd2644, %fd595;
	ld.shared.f64 	%fd2729, [%r12+24];
	fma.rn.f64 	%fd2730, %fd332, %fd2729, %fd2728;
	ld.shared.f64 	%fd2731, [%r15+312];
	fma.rn.f64 	%fd2732, %fd333, %fd2731, %fd2730;
	fma.rn.f64 	%fd623, %fd2714, %fd2650, %fd596;
	ld.shared.f64 	%fd2733, [%r12+32];
	fma.rn.f64 	%fd2734, %fd335, %fd2733, %fd2732;
	ld.shared.f64 	%fd2735, [%r15+416];
	fma.rn.f64 	%fd2736, %fd336, %fd2735, %fd2734;
	fma.rn.f64 	%fd624, %fd2714, %fd2656, %fd597;
	ld.shared.f64 	%fd2737, [%r12+40];
	fma.rn.f64 	%fd2738, %fd338, %fd2737, %fd2736;
	ld.shared.f64 	%fd2739, [%r15+520];
	fma.rn.f64 	%fd2740, %fd339, %fd2739, %fd2738;
	fma.rn.f64 	%fd625, %fd2714, %fd2662, %fd598;
	ld.shared.f64 	%fd2741, [%r12+48];
	fma.rn.f64 	%fd2742, %fd341, %fd2741, %fd2740;
	ld.shared.f64 	%fd2743, [%r15+624];
	fma.rn.f64 	%fd2744, %fd342, %fd2743, %fd2742;
	fma.rn.f64 	%fd626, %fd2714, %fd2668, %fd599;
	ld.shared.f64 	%fd2745, [%r12+56];
	fma.rn.f64 	%fd2746, %fd344, %fd2745, %fd2744;
	ld.shared.f64 	%fd2747, [%r15+728];
	fma.rn.f64 	%fd2748, %fd345, %fd2747, %fd2746;
	fma.rn.f64 	%fd627, %fd2714, %fd2674, %fd600;
	ld.shared.f64 	%fd2749, [%r12+64];
	fma.rn.f64 	%fd2750, %fd347, %fd2749, %fd2748;
	ld.shared.f64 	%fd2751, [%r15+832];
	fma.rn.f64 	%fd2752, %fd348, %fd2751, %fd2750;
	fma.rn.f64 	%fd628, %fd2714, %fd2680, %fd601;
	ld.shared.f64 	%fd2753, [%r12+72];
	fma.rn.f64 	%fd2754, %fd350, %fd2753, %fd2752;
	ld.shared.f64 	%fd2755, [%r15+936];
	fma.rn.f64 	%fd2756, %fd351, %fd2755, %fd2754;
	fma.rn.f64 	%fd629, %fd2714, %fd2686, %fd605;
	ld.shared.f64 	%fd2757, [%r12+80];
	fma.rn.f64 	%fd2758, %fd353, %fd2757, %fd2756;
	ld.shared.f64 	%fd2759, [%r15+1040];
	fma.rn.f64 	%fd2760, %fd354, %fd2759, %fd2758;
	fma.rn.f64 	%fd2761, %fd2714, %fd2692, %fd602;
	ld.shared.f64 	%fd2762, [%r12+88];
	fma.rn.f64 	%fd2763, %fd356, %fd2762, %fd2760;
	ld.shared.f64 	%fd2764, [%r15+1144];
	fma.rn.f64 	%fd2765, %fd357, %fd2764, %fd2763;
	fma.rn.f64 	%fd630, %fd2714, %fd2698, %fd603;
	ld.shared.f64 	%fd2766, [%r12+96];
	fma.rn.f64 	%fd2767, %fd359, %fd2766, %fd2765;
	ld.shared.f64 	%fd2768, [%r15+1248];
	fma.rn.f64 	%fd2769, %fd360, %fd2768, %fd2767;
	fma.rn.f64 	%fd631, %fd2714, %fd2704, %fd604;
	add.f64 	%fd632, %fd2769, %fd2761;
	mov.f64 	%fd3672, 0d0000000000000000;
	mov.f64 	%fd3673, %fd3672;
	mov.f64 	%fd3674, %fd3672;
	mov.f64 	%fd3675, %fd3672;
	mov.f64 	%fd3676, %fd3672;
	mov.f64 	%fd3677, %fd3672;
	mov.f64 	%fd3678, %fd3672;
	@%p18 bra 	$L__BB55_31;
	ld.param.u64 	%rd64, [_Z32massMatrixMultiplyConstantKernelILi13ELi13ELi1EEvidPKdS1_S1_S1_S1_S1_S1_Pd_param_2];
	cvta.to.global.u64 	%rd44, %rd64;
	mov.u32 	%r134, %ctaid.x;
	mov.u32 	%r135, %tid.y;
	add.s32 	%r136, %r134, %r135;
	mov.u32 	%r137, %tid.x;
	mad.lo.s32 	%r138, %r136, 15379, %r137;
	mul.wide.s32 	%rd45, %r138, 8;
	add.s64 	%rd46, %rd44, %rd45;
	ld.global.nc.f64 	%fd3672, [%rd46+14872];
	ld.global.nc.f64 	%fd3673, [%rd46+32448];
	ld.global.nc.f64 	%fd3674, [%rd46+50024];
	ld.global.nc.f64 	%fd3675, [%rd46+67600];
	ld.global.nc.f64 	%fd3676, [%rd46+85176];
	ld.global.nc.f64 	%fd3677, [%rd46+102752];
	ld.global.nc.f64 	%fd3678, [%rd46+120328];
$L__BB55_31:
	ld.param.f64 	%fd3507, [_Z32massMatrixMultiplyConstantKernelILi13ELi13ELi1EEvidPKdS1_S1_S1_S1_S1_S1_Pd_param_1];
	ld.param.u32 	%r166, [_Z32massMatrixMultiplyConstantKernelILi13ELi13ELi1EEvidPKdS1_S1_S1_S1_S1_S1_Pd_param_0];
	mov.u32 	%r139, %ctaid.x;
	mov.u32 	%r140, %tid.y;
	add.s32 	%r141, %r139, %r140;
	setp.ge.s32 	%p19, %r141, %r166;
	ld.shared.f64 	%fd2771, [%r10+14872];
	fma.rn.f64 	%fd2772, %fd298, %fd2771, 0d0000000000000000;
	ld.shared.f64 	%fd2773, [%r16+14872];
	fma.rn.f64 	%fd2774, %fd299, %fd2773, 0d0000000000000000;
	ld.shared.f64 	%fd2775, [_ZZ32massMatrixMultiplyConstantKernelILi13ELi13ELi1EEvidPKdS1_S1_S1_S1_S1_S1_PdE13s_QuadToQuadD+1144];
	fma.rn.f64 	%fd2776, %fd2775, %fd271, 0d0000000000000000;
	ld.shared.f64 	%fd2777, [%r10+14880];
	fma.rn.f64 	%fd2778, %fd300, %fd2777, %fd2772;
	ld.shared.f64 	%fd2779, [%r16+14976];
	fma.rn.f64 	%fd2780, %fd301, %fd2779, %fd2774;
	ld.shared.f64 	%fd2781, [_ZZ32massMatrixMultiplyConstantKernelILi13ELi13ELi1EEvidPKdS1_S1_S1_S1_S1_S1_PdE13s_QuadToQuadD+1152];
	fma.rn.f64 	%fd2782, %fd2781, %fd272, %fd2776;
	ld.shared.f64 	%fd2783, [%r10+14888];
	fma.rn.f64 	%fd2784, %fd302, %fd2783, %fd2778;
	ld.shared.f64 	%fd2785, [%r16+15080];
	fma.rn.f64 	%fd2786, %fd303, %fd2785, %fd2780;
	ld.shared.f64 	%fd2787, [_ZZ32massMatrixMultiplyConstantKernelILi13ELi13ELi1EEvidPKdS1_S1_S1_S1_S1_S1_PdE13s_QuadToQuadD+1160];
	fma.rn.f64 	%fd2788, %fd2787, %fd273, %fd2782;
	ld.shared.f64 	%fd2789, [%r10+14896];
	fma.rn.f64 	%fd2790, %fd304, %fd2789, %fd2784;
	ld.shared.f64 	%fd2791, [%r16+15184];
	fma.rn.f64 	%fd2792, %fd305, %fd2791, %fd2786;
	ld.shared.f64 	%fd2793, [_ZZ32massMatrixMultiplyConstantKernelILi13ELi13ELi1EEvidPKdS1_S1_S1_S1_S1_S1_PdE13s_QuadToQuadD+1168];
	fma.rn.f64 	%fd2794, %fd2793, %fd274, %fd2788;
	ld.shared.f64 	%fd2795, [%r10+14904];
	fma.rn.f64 	%fd2796, %fd306, %fd2795, %fd2790;
	ld.shared.f64 	%fd2797, [%r16+15288];
	fma.rn.f64 	%fd2798, %fd307, %fd2797, %fd2792;
	ld.shared.f64 	%fd2799, [_ZZ32massMatrixMultiplyConstantKernelILi13ELi13ELi1EEvidPKdS1_S1_S1_S1_S1_S1_PdE13s_QuadToQuadD+1176];
	fma.rn.f64 	%fd2800, %fd2799, %fd275, %fd2794;
	ld.shared.f64 	%fd2801, [%r10+14912];
	fma.rn.f64 	%fd2802, %fd308, %fd2801, %fd2796;
	ld.shared.f64 	%fd2803, [%r16+15392];
	fma.rn.f64 	%fd2804, %fd309, %fd2803, %fd2798;
	ld.shared.f64 	%fd2805, [_ZZ32massMatrixMultiplyConstantKernelILi13ELi13ELi1EEvidPKdS1_S1_S1_S1_S1_S1_PdE13s_QuadToQuadD+1184];
	fma.rn.f64 	%fd2806, %fd2805, %fd276, %fd2800;
	ld.shared.f64 	%fd2807, [%r10+14920];
	fma.rn.f64 	%fd2808, %fd310, %fd2807, %fd2802;
	ld.shared.f64 	%fd2809, [%r16+15496];
	fma.rn.f64 	%fd2810, %fd311, %fd2809, %fd2804;
	ld.shared.f64 	%fd2811, [_ZZ32massMatrixMultiplyConstantKernelILi13ELi13ELi1EEvidPKdS1_S1_S1_S1_S1_S1_PdE13s_QuadToQuadD+1192];
	fma.rn.f64 	%fd2812, %fd2811, %fd277, %fd2806;
	ld.shared.f64 	%fd2813, [%r10+14928];
	fma.rn.f64 	%fd2814, %fd312, %fd2813, %fd2808;
	ld.shared.f64 	%fd2815, [%r16+15600];
	fma.rn.f64 	%fd2816, %fd313, %fd2815, %fd2810;
	ld.shared.f64 	%fd2817, [_ZZ32massMatrixMultiplyConstantKernelILi13ELi13ELi1EEvidPKdS1_S1_S1_S1_S1_S1_PdE13s_QuadToQuadD+1200];
	fma.rn.f64 	%fd2818, %fd2817, %fd278, %fd2812;
	ld.shared.f64 	%fd2819, [%r10+14936];
	fma.rn.f64 	%fd2820, %fd314, %fd2819, %fd2814;
	ld.shared.f64 	%fd2821, [%r16+15704];
	fma.rn.f64 	%fd2822, %fd315, %fd2821, %fd2816;
	ld.shared.f64 	%fd2823, [_ZZ32massMatrixMultiplyConstantKernelILi13ELi13ELi1EEvidPKdS1_S1_S1_S1_S1_S1_PdE13s_QuadToQuadD+1208];
	fma.rn.f64 	%fd2824, %fd2823, %fd279, %fd2818;
	ld.shared.f64 	%fd2825, [%r10+14944];
	fma.rn.f64 	%fd2826, %fd316, %fd2825, %fd2820;
	ld.shared.f64 	%fd2827, [%r16+15808];
	fma.rn.f64 	%fd2828, %fd317, %fd2827, %fd2822;
	ld.shared.f64 	%fd2829, [_ZZ32massMatrixMultiplyConstantKernelILi13ELi13ELi1EEvidPKdS1_S1_S1_S1_S1_S1_PdE13s_QuadToQuadD+1216];
	fma.rn.f64 	%fd2830, %fd2829, %fd280, %fd2824;
	ld.shared.f64 	%fd2831, [%r10+14952];
	fma.rn.f64 	%fd2832, %fd318, %fd2831, %fd2826;
	ld.shared.f64 	%fd2833, [%r16+15912];
	fma.rn.f64 	%fd2834, %fd319, %fd2833, %fd2828;
	ld.shared.f64 	%fd2835, [_ZZ32massMatrixMultiplyConstantKernelILi13ELi13ELi1EEvidPKdS1_S1_S1_S1_S1_S1_PdE13s_QuadToQuadD+1224];
	fma.rn.f64 	%fd2836, %fd2835, %fd281, %fd2830;
	ld.shared.f64 	%fd2837, [%r10+14960];
	fma.rn.f64 	%fd2838, %fd320, %fd2837, %fd2832;
	ld.shared.f64 	%fd2839, [%r16+16016];
	fma.rn.f64 	%fd2840, %fd321, %fd2839, %fd2834;
	ld.shared.f64 	%fd2841, [_ZZ32massMatrixMultiplyConstantKernelILi13ELi13ELi1EEvidPKdS1_S1_S1_S1_S1_S1_PdE13s_QuadToQuadD+1232];
	fma.rn.f64 	%fd2842, %fd2841, %fd282, %fd2836;
	ld.shared.f64 	%fd2843, [%r10+14968];
	fma.rn.f64 	%fd2844, %fd322, %fd2843, %fd2838;
	ld.shared.f64 	%fd2845, [%r16+16120];
	fma.rn.f64 	%fd2846, %fd323, %fd2845, %fd2840;
	ld.shared.f64 	%fd2847, [_ZZ32massMatrixMultiplyConstantKernelILi13ELi13ELi1EEvidPKdS1_S1_S1_S1_S1_S1_PdE13s_QuadToQuadD+1240];
	fma.rn.f64 	%fd2848, %fd2847, %fd283, %fd2842;
	bar.sync 	0;
	mul.f64 	%fd2849, %fd3673, %fd2846;
	fma.rn.f64 	%fd2850, %fd3672, %fd2844, %fd2849;
	fma.rn.f64 	%fd2851, %fd3674, %fd2848, %fd2850;
	st.shared.f64 	[%r13], %fd2851;
	mul.f64 	%fd2852, %fd3675, %fd2846;
	fma.rn.f64 	%fd2853, %fd3673, %fd2844, %fd2852;
	fma.rn.f64 	%fd2854, %fd3676, %fd2848, %fd2853;
	st.shared.f64 	[%r14], %fd2854;
	mul.f64 	%fd2855, %fd3676, %fd2846;
	fma.rn.f64 	%fd2856, %fd3674, %fd2844, %fd2855;
	fma.rn.f64 	%fd2857, %fd3677, %fd2848, %fd2856;
	mul.f64 	%fd2858, %fd3507, %fd3678;
	bar.sync 	0;
	ld.shared.f64 	%fd2859, [%r12];
	mul.f64 	%fd2860, %fd324, %fd2859;
	fma.rn.f64 	%fd2861, %fd2858, %fd282, %fd2860;
	ld.shared.f64 	%fd2862, [%r15];
	fma.rn.f64 	%fd2863, %fd325, %fd2862, %fd2861;
	fma.rn.f64 	%fd647, %fd2857, %fd2775, %fd620;
	ld.shared.f64 	%fd2864, [%r12+8];
	fma.rn.f64 	%fd2865, %fd326, %fd2864, %fd2863;
	ld.shared.f64 	%fd2866, [%r15+104];
	fma.rn.f64 	%fd2867, %fd327, %fd2866, %fd2865;
	fma.rn.f64 	%fd648, %fd2857, %fd2781, %fd621;
	ld.shared.f64 	%fd2868, [%r12+16];
	fma.rn.f64 	%fd2869, %fd329, %fd2868, %fd2867;
	ld.shared.f64 	%fd2870, [%r15+208];
	fma.rn.f64 	%fd2871, %fd330, %fd2870, %fd2869;
	fma.rn.f64 	%fd649, %fd2857, %fd2787, %fd622;
	ld.shared.f64 	%fd2872, [%r12+24];
	fma.rn.f64 	%fd2873, %fd332, %fd2872, %fd2871;
	ld.shared.f64 	%fd2874, [%r15+312];
	fma.rn.f64 	%fd2875, %fd333, %fd2874, %fd2873;
	fma.rn.f64 	%fd650, %fd2857, %fd2793, %fd623;
	ld.shared.f64 	%fd2876, [%r12+32];
	fma.rn.f64 	%fd2877, %fd335, %fd2876, %fd2875;
	ld.shared.f64 	%fd2878, [%r15+416];
	fma.rn.f64 	%fd2879, %fd336, %fd2878, %fd2877;
	fma.rn.f64 	%fd651, %fd2857, %fd2799, %fd624;
	ld.shared.f64 	%fd2880, [%r12+40];
	fma.rn.f64 	%fd2881, %fd338, %fd2880, %fd2879;
	ld.shared.f64 	%fd2882, [%r15+520];
	fma.rn.f64 	%fd2883, %fd339, %fd2882, %fd2881;
	fma.rn.f64 	%fd652, %fd2857, %fd2805, %fd625;
	ld.shared.f64 	%fd2884, [%r12+48];
	fma.rn.f64 	%fd2885, %fd341, %fd2884, %fd2883;
	ld.shared.f64 	%fd2886, [%r15+624];
	fma.rn.f64 	%fd2887, %fd342, %fd2886, %fd2885;
	fma.rn.f64 	%fd653, %fd2857, %fd2811, %fd626;
	ld.shared.f64 	%fd2888, [%r12+56];
	fma.rn.f64 	%fd2889, %fd344, %fd2888, %fd2887;
	ld.shared.f64 	%fd2890, [%r15+728];
	fma.rn.f64 	%fd2891, %fd345, %fd2890, %fd2889;
	fma.rn.f64 	%fd654, %fd2857, %fd2817, %fd627;
	ld.shared.f64 	%fd2892, [%r12+64];
	fma.rn.f64 	%fd2893, %fd347, %fd2892, %fd2891;
	ld.shared.f64 	%fd2894, [%r15+832];
	fma.rn.f64 	%fd2895, %fd348, %fd2894, %fd2893;
	fma.rn.f64 	%fd655, %fd2857, %fd2823, %fd628;
	ld.shared.f64 	%fd2896, [%r12+72];
	fma.rn.f64 	%fd2897, %fd350, %fd2896, %fd2895;
	ld.shared.f64 	%fd2898, [%r15+936];
	fma.rn.f64 	%fd2899, %fd351, %fd2898, %fd2897;
	fma.rn.f64 	%fd656, %fd2857, %fd2829, %fd629;
	ld.shared.f64 	%fd2900, [%r12+80];
	fma.rn.f64 	%fd2901, %fd353, %fd2900, %fd2899;
	ld.shared.f64 	%fd2902, [%r15+1040];
	fma.rn.f64 	%fd2903, %fd354, %fd2902, %fd2901;
	fma.rn.f64 	%fd657, %fd2857, %fd2835, %fd632;
	ld.shared.f64 	%fd2904, [%r12+88];
	fma.rn.f64 	%fd2905, %fd356, %fd2904, %fd2903;
	ld.shared.f64 	%fd2906, [%r15+1144];
	fma.rn.f64 	%fd2907, %fd357, %fd2906, %fd2905;
	fma.rn.f64 	%fd2908, %fd2857, %fd2841, %fd630;
	ld.shared.f64 	%fd2909, [%r12+96];
	fma.rn.f64 	%fd2910, %fd359, %fd2909, %fd2907;
	ld.shared.f64 	%fd2911, [%r15+1248];
	fma.rn.f64 	%fd2912, %fd360, %fd2911, %fd2910;
	fma.rn.f64 	%fd658, %fd2857, %fd2847, %fd631;
	add.f64 	%fd659, %fd2912, %fd2908;
	mov.f64 	%fd3679, 0d0000000000000000;
	mov.f64 	%fd3680, %fd3679;
	mov.f64 	%fd3681, %fd3679;
	mov.f64 	%fd3682, %fd3679;
	mov.f64 	%fd3683, %fd3679;
	mov.f64 	%fd3684, %fd3679;
	mov.f64 	%fd3685, %fd3679;
	@%p19 bra 	$L__BB55_33;
	ld.param.u64 	%rd65, [_Z32massMatrixMultiplyConstantKernelILi13ELi13ELi1EEvidPKdS1_S1_S1_S1_S1_S1_Pd_param_2];
	cvta.to.global.u64 	%rd47, %rd65;
	mov.u32 	%r142, %ctaid.x;
	mov.u32 	%r143, %tid.y;
	add.s32 	%r144, %r142, %r143;
	mov.u32 	%r145, %tid.x;
	mad.lo.s32 	%r146, %r144, 15379, %r145;
	mul.wide.s32 	%rd48, %r146, 8;
	add.s64 	%rd49, %rd47, %rd48;
	ld.global.nc.f64 	%fd3679, [%rd49+16224];
	ld.global.nc.f64 	%fd3680, [%rd49+33800];
	ld.global.nc.f64 	%fd3681, [%rd49+51376];
	ld.global.nc.f64 	%fd3682, [%rd49+68952];
	ld.global.nc.f64 	%fd3683, [%rd49+86528];
	ld.global.nc.f64 	%fd3684, [%rd49+104104];
	ld.global.nc.f64 	%fd3685, [%rd49+121680];
$L__BB55_33:
	ld.param.f64 	%fd3508, [_Z32massMatrixMultiplyConstantKernelILi13ELi13ELi1EEvidPKdS1_S1_S1_S1_S1_S1_Pd_param_1];
	mov.u32 	%r18, %tid.x;
	setp.gt.u32 	%p20, %r18, 168;
	ld.shared.f64 	%fd2913, [%r10+16224];
	fma.rn.f64 	%fd2914, %fd298, %fd2913, 0d0000000000000000;
	ld.shared.f64 	%fd2915, [%r16+16224];
	fma.rn.f64 	%fd2916, %fd299, %fd2915, 0d0000000000000000;
	ld.shared.f64 	%fd2917, [_ZZ32massMatrixMultiplyConstantKernelILi13ELi13ELi1EEvidPKdS1_S1_S1_S1_S1_S1_PdE13s_QuadToQuadD+1248];
	fma.rn.f64 	%fd2918, %fd2917, %fd271, 0d0000000000000000;
	ld.shared.f64 	%fd2919, [%r10+16232];
	fma.rn.f64 	%fd2920, %fd300, %fd2919, %fd2914;
	ld.shared.f64 	%fd2921, [%r16+16328];
	fma.rn.f64 	%fd2922, %fd301, %fd2921, %fd2916;
	ld.shared.f64 	%fd2923, [_ZZ32massMatrixMultiplyConstantKernelILi13ELi13ELi1EEvidPKdS1_S1_S1_S1_S1_S1_PdE13s_QuadToQuadD+1256];
	fma.rn.f64 	%fd2924, %fd2923, %fd272, %fd2918;
	ld.shared.f64 	%fd2925, [%r10+16240];
	fma.rn.f64 	%fd2926, %fd302, %fd2925, %fd2920;
	ld.shared.f64 	%fd2927, [%r16+16432];
	fma.rn.f64 	%fd2928, %fd303, %fd2927, %fd2922;
	ld.shared.f64 	%fd2929, [_ZZ32massMatrixMultiplyConstantKernelILi13ELi13ELi1EEvidPKdS1_S1_S1_S1_S1_S1_PdE13s_QuadToQuadD+1264];
	fma.rn.f64 	%fd2930, %fd2929, %fd273, %fd2924;
	ld.shared.f64 	%fd2931, [%r10+16248];
	fma.rn.f64 	%fd2932, %fd304, %fd2931, %fd2926;
	ld.shared.f64 	%fd2933, [%r16+16536];
	fma.rn.f64 	%fd2934, %fd305, %fd2933, %fd2928;
	ld.shared.f64 	%fd2935, [_ZZ32massMatrixMultiplyConstantKernelILi13ELi13ELi1EEvidPKdS1_S1_S1_S1_S1_S1_PdE13s_QuadToQuadD+1272];
	fma.rn.f64 	%fd2936, %fd2935, %fd274, %fd2930;
	ld.shared.f64 	%fd2937, [%r10+16256];
	fma.rn.f64 	%fd2938, %fd306, %fd2937, %fd2932;
	ld.shared.f64 	%fd2939, [%r16+16640];
	fma.rn.f64 	%fd2940, %fd307, %fd2939, %fd2934;
	ld.shared.f64 	%fd2941, [_ZZ32massMatrixMultiplyConstantKernelILi13ELi13ELi1EEvidPKdS1_S1_S1_S1_S1_S1_PdE13s_QuadToQuadD+1280];
	fma.rn.f64 	%fd2942, %fd2941, %fd275, %fd2936;
	ld.shared.f64 	%fd2943, [%r10+16264];
	fma.rn.f64 	%fd2944, %fd308, %fd2943, %fd2938;
	ld.shared.f64 	%fd2945, [%r16+16744];
	fma.rn.f64 	%fd2946, %fd309, %fd2945, %fd2940;
	ld.shared.f64 	%fd2947, [_ZZ32massMatrixMultiplyConstantKernelILi13ELi13ELi1EEvidPKdS1_S1_S1_S1_S1_S1_PdE13s_QuadToQuadD+1288];
	fma.rn.f64 	%fd2948, %fd2947, %fd276, %fd2942;
	ld.shared.f64 	%fd2949, [%r10+16272];
	fma.rn.f64 	%fd2950, %fd310, %fd2949, %fd2944;
	ld.shared.f64 	%fd2951, [%r16+16848];
	fma.rn.f64 	%fd2952, %fd311, %fd2951, %fd2946;
	ld.shared.f64 	%fd2953, [_ZZ32massMatrixMultiplyConstantKernelILi13ELi13ELi1EEvidPKdS1_S1_S1_S1_S1_S1_PdE13s_QuadToQuadD+1296];
	fma.rn.f64 	%fd2954, %fd2953, %fd277, %fd2948;
	ld.shared.f64 	%fd2955, [%r10+16280];
	fma.rn.f64 	%fd2956, %fd312, %fd2955, %fd2950;
	ld.shared.f64 	%fd2957, [%r16+16952];
	fma.rn.f64 	%fd2958, %fd313, %fd2957, %fd2952;
	ld.shared.f64 	%fd2959, [_ZZ32massMatrixMultiplyConstantKernelILi13ELi13ELi1EEvidPKdS1_S1_S1_S1_S1_S1_PdE13s_QuadToQuadD+1304];
	fma.rn.f64 	%fd2960, %fd2959, %fd278, %fd2954;
	ld.shared.f64 	%fd2961, [%r10+16288];
	fma.rn.f64 	%fd2962, %fd314, %fd2961, %fd2956;
	ld.shared.f64 	%fd2963, [%r16+17056];
	fma.rn.f64 	%fd2964, %fd315, %fd2963, %fd2958;
	ld.shared.f64 	%fd2965, [_ZZ32massMatrixMultiplyConstantKernelILi13ELi13ELi1EEvidPKdS1_S1_S1_S1_S1_S1_PdE13s_QuadToQuadD+1312];
	fma.rn.f64 	%fd2966, %fd2965, %fd279, %fd2960;
	ld.shared.f64 	%fd2967, [%r10+16296];
	fma.rn.f64 	%fd2968, %fd316, %fd2967, %fd2962;
	ld.shared.f64 	%fd2969, [%r16+17160];
	fma.rn.f64 	%fd2970, %fd317, %fd2969, %fd2964;
	ld.shared.f64 	%fd2971, [_ZZ32massMatrixMultiplyConstantKernelILi13ELi13ELi1EEvidPKdS1_S1_S1_S1_S1_S1_PdE13s_QuadToQuadD+1320];
	fma.rn.f64 	%fd2972, %fd2971, %fd280, %fd2966;
	ld.shared.f64 	%fd2973, [%r10+16304];
	fma.rn.f64 	%fd2974, %fd318, %fd2973, %fd2968;
	ld.shared.f64 	%fd2975, [%r16+17264];
	fma.rn.f64 	%fd2976, %fd319, %fd2975, %fd2970;
	ld.shared.f64 	%fd2977, [_ZZ32massMatrixMultiplyConstantKernelILi13ELi13ELi1EEvidPKdS1_S1_S1_S1_S1_S1_PdE13s_QuadToQuadD+1328];
	fma.rn.f64 	%fd2978, %fd2977, %fd281, %fd2972;
	ld.shared.f64 	%fd2979, [%r10+16312];
	fma.rn.f64 	%fd2980, %fd320, %fd2979, %fd2974;
	ld.shared.f64 	%fd2981, [%r16+17368];
	fma.rn.f64 	%fd2982, %fd321, %fd2981, %fd2976;
	ld.shared.f64 	%fd2983, [_ZZ32massMatrixMultiplyConstantKernelILi13ELi13ELi1EEvidPKdS1_S1_S1_S1_S1_S1_PdE13s_QuadToQuadD+1336];
	fma.rn.f64 	%fd2984, %fd2983, %fd282, %fd2978;
	ld.shared.f64 	%fd2985, [%r10+16320];
	fma.rn.f64 	%fd2986, %fd322, %fd2985, %fd2980;
	ld.shared.f64 	%fd2987, [%r16+17472];
	fma.rn.f64 	%fd2988, %fd323, %fd2987, %fd2982;
	ld.shared.f64 	%fd2989, [_ZZ32massMatrixMultiplyConstantKernelILi13ELi13ELi1EEvidPKdS1_S1_S1_S1_S1_S1_PdE13s_QuadToQuadD+1344];
	fma.rn.f64 	%fd2990, %fd2989, %fd283, %fd2984;
	bar.sync 	0;
	mul.f64 	%fd2991, %fd3680, %fd2988;
	fma.rn.f64 	%fd2992, %fd3679, %fd2986, %fd2991;
	fma.rn.f64 	%fd2993, %fd3681, %fd2990, %fd2992;
	st.shared.f64 	[%r13], %fd2993;
	mul.f64 	%fd2994, %fd3682, %fd2988;
	fma.rn.f64 	%fd2995, %fd3680, %fd2986, %fd2994;
	fma.rn.f64 	%fd2996, %fd3683, %fd2990, %fd2995;
	st.shared.f64 	[%r14], %fd2996;
	mul.f64 	%fd2997, %fd3683, %fd2988;
	fma.rn.f64 	%fd2998, %fd3681, %fd2986, %fd2997;
	fma.rn.f64 	%fd2999, %fd3684, %fd2990, %fd2998;
	mul.f64 	%fd3000, %fd3508, %fd3685;
	bar.sync 	0;
	ld.shared.f64 	%fd3001, [%r12];
	mul.f64 	%fd3002, %fd324, %fd3001;
	fma.rn.f64 	%fd3003, %fd3000, %fd283, %fd3002;
	ld.shared.f64 	%fd3004, [%r15];
	fma.rn.f64 	%fd3005, %fd325, %fd3004, %fd3003;
	fma.rn.f64 	%fd3006, %fd2999, %fd2917, %fd647;
	ld.shared.f64 	%fd3007, [%r12+8];
	fma.rn.f64 	%fd3008, %fd326, %fd3007, %fd3005;
	ld.shared.f64 	%fd3009, [%r15+104];
	fma.rn.f64 	%fd3010, %fd327, %fd3009, %fd3008;
	fma.rn.f64 	%fd3011, %fd2999, %fd2923, %fd648;
	ld.shared.f64 	%fd3012, [%r12+16];
	fma.rn.f64 	%fd3013, %fd329, %fd3012, %fd3010;
	ld.shared.f64 	%fd3014, [%r15+208];
	fma.rn.f64 	%fd3015, %fd330, %fd3014, %fd3013;
	fma.rn.f64 	%fd3016, %fd2999, %fd2929, %fd649;
	ld.shared.f64 	%fd3017, [%r12+24];
	fma.rn.f64 	%fd3018, %fd332, %fd3017, %fd3015;
	ld.shared.f64 	%fd3019, [%r15+312];
	fma.rn.f64 	%fd3020, %fd333, %fd3019, %fd3018;
	fma.rn.f64 	%fd3021, %fd2999, %fd2935, %fd650;
	ld.shared.f64 	%fd3022, [%r12+32];
	fma.rn.f64 	%fd3023, %fd335, %fd3022, %fd3020;
	ld.shared.f64 	%fd3024, [%r15+416];
	fma.rn.f64 	%fd3025, %fd336, %fd3024, %fd3023;
	fma.rn.f64 	%fd3026, %fd2999, %fd2941, %fd651;
	ld.shared.f64 	%fd3027, [%r12+40];
	fma.rn.f64 	%fd3028, %fd338, %fd3027, %fd3025;
	ld.shared.f64 	%fd3029, [%r15+520];
	fma.rn.f64 	%fd3030, %fd339, %fd3029, %fd3028;
	fma.rn.f64 	%fd3031, %fd2999, %fd2947, %fd652;
	ld.shared.f64 	%fd3032, [%r12+48];
	fma.rn.f64 	%fd3033, %fd341, %fd3032, %fd3030;
	ld.shared.f64 	%fd3034, [%r15+624];
	fma.rn.f64 	%fd3035, %fd342, %fd3034, %fd3033;
	fma.rn.f64 	%fd3036, %fd2999, %fd2953, %fd653;
	ld.shared.f64 	%fd3037, [%r12+56];
	fma.rn.f64 	%fd3038, %fd344, %fd3037, %fd3035;
	ld.shared.f64 	%fd3039, [%r15+728];
	fma.rn.f64 	%fd3040, %fd345, %fd3039, %fd3038;
	fma.rn.f64 	%fd3041, %fd2999, %fd2959, %fd654;
	ld.shared.f64 	%fd3042, [%r12+64];
	fma.rn.f64 	%fd3043, %fd347, %fd3042, %fd3040;
	ld.shared.f64 	%fd3044, [%r15+832];
	fma.rn.f64 	%fd3045, %fd348, %fd3044, %fd3043;
	fma.rn.f64 	%fd3046, %fd2999, %fd2965, %fd655;
	ld.shared.f64 	%fd3047, [%r12+72];
	fma.rn.f64 	%fd3048, %fd350, %fd3047, %fd3045;
	ld.shared.f64 	%fd3049, [%r15+936];
	fma.rn.f64 	%fd3050, %fd351, %fd3049, %fd3048;
	fma.rn.f64 	%fd3051, %fd2999, %fd2971, %fd656;
	ld.shared.f64 	%fd3052, [%r12+80];
	fma.rn.f64 	%fd3053, %fd353, %fd3052, %fd3050;
	ld.shared.f64 	%fd3054, [%r15+1040];
	fma.rn.f64 	%fd3055, %fd354, %fd3054, %fd3053;
	fma.rn.f64 	%fd3056, %fd2999, %fd2977, %fd657;
	ld.shared.f64 	%fd3057, [%r12+88];
	fma.rn.f64 	%fd3058, %fd356, %fd3057, %fd3055;
	ld.shared.f64 	%fd3059, [%r15+1144];
	fma.rn.f64 	%fd3060, %fd357, %fd3059, %fd3058;
	fma.rn.f64 	%fd3061, %fd2999, %fd2983, %fd659;
	ld.shared.f64 	%fd3062, [%r12+96];
	fma.rn.f64 	%fd3063, %fd359, %fd3062, %fd3060;
	ld.shared.f64 	%fd3064, [%r15+1248];
	fma.rn.f64 	%fd3065, %fd360, %fd3064, %fd3063;
	fma.rn.f64 	%fd3066, %fd2999, %fd2989, %fd658;
	add.f64 	%fd3067, %fd3065, %fd3066;
	bar.sync 	0;
	st.shared.f64 	[%r11], %fd3006;
	st.shared.f64 	[%r11+1352], %fd3011;
	st.shared.f64 	[%r11+2704], %fd3016;
	st.shared.f64 	[%r11+4056], %fd3021;
	st.shared.f64 	[%r11+5408], %fd3026;
	st.shared.f64 	[%r11+6760], %fd3031;
	st.shared.f64 	[%r11+8112], %fd3036;
	st.shared.f64 	[%r11+9464], %fd3041;
	st.shared.f64 	[%r11+10816], %fd3046;
	st.shared.f64 	[%r11+12168], %fd3051;
	st.shared.f64 	[%r11+13520], %fd3056;
	st.shared.f64 	[%r11+14872], %fd3061;
	st.shared.f64 	[%r11+16224], %fd3067;
	bar.sync 	0;
	bar.sync 	0;
	ld.shared.f64 	%fd3068, [%r9];
	ld.shared.f64 	%fd3069, [%r9+96];
	add.f64 	%fd3070, %fd3068, %fd3069;
	sub.f64 	%fd3071, %fd3068, %fd3069;
	ld.shared.f64 	%fd3072, [%r9+8];
	ld.shared.f64 	%fd3073, [%r9+88];
	add.f64 	%fd3074, %fd3072, %fd3073;
	sub.f64 	%fd3075, %fd3072, %fd3073;
	ld.shared.f64 	%fd3076, [%r9+16];
	ld.shared.f64 	%fd3077, [%r9+80];
	add.f64 	%fd3078, %fd3076, %fd3077;
	sub.f64 	%fd3079, %fd3076, %fd3077;
	ld.shared.f64 	%fd3080, [%r9+24];
	ld.shared.f64 	%fd3081, [%r9+72];
	add.f64 	%fd3082, %fd3080, %fd3081;
	sub.f64 	%fd3083, %fd3080, %fd3081;
	ld.shared.f64 	%fd3084, [%r9+32];
	ld.shared.f64 	%fd3085, [%r9+64];
	add.f64 	%fd3086, %fd3084, %fd3085;
	sub.f64 	%fd3087, %fd3084, %fd3085;
	ld.shared.f64 	%fd3088, [%r9+40];
	ld.shared.f64 	%fd3089, [%r9+56];
	add.f64 	%fd3090, %fd3088, %fd3089;
	sub.f64 	%fd3091, %fd3088, %fd3089;
	ld.shared.f64 	%fd3092, [%r9+48];
	add.f64 	%fd3093, %fd3092, %fd3092;
	sub.f64 	%fd3094, %fd3092, %fd3092;
	mul.f64 	%fd3095, %fd3093, 0d3FE0000000000000;
	ld.const.f64 	%fd3096, [const_oddDofToQuad];
	fma.rn.f64 	%fd3097, %fd3096, %fd3070, 0d0000000000000000;
	ld.const.f64 	%fd3098, [const_evenDofToQuad];
	fma.rn.f64 	%fd3099, %fd3098, %fd3071, 0d0000000000000000;
	ld.const.f64 	%fd674, [const_oddDofToQuad+56];
	fma.rn.f64 	%fd3100, %fd674, %fd3074, %fd3097;
	ld.const.f64 	%fd675, [const_evenDofToQuad+56];
	fma.rn.f64 	%fd3101, %fd675, %fd3075, %fd3099;
	fma.rn.f64 	%fd3102, %fd3591, %fd3078, %fd3100;
	fma.rn.f64 	%fd3103, %fd3590, %fd3079, %fd3101;
	fma.rn.f64 	%fd3104, %fd3577, %fd3082, %fd3102;
	fma.rn.f64 	%fd3105, %fd3576, %fd3083, %fd3103;
	fma.rn.f64 	%fd3106, %fd3563, %fd3086, %fd3104;
	fma.rn.f64 	%fd3107, %fd3562, %fd3087, %fd3105;
	fma.rn.f64 	%fd3108, %fd3549, %fd3090, %fd3106;
	fma.rn.f64 	%fd3109, %fd3548, %fd3091, %fd3107;
	fma.rn.f64 	%fd3110, %fd3535, %fd3095, %fd3108;
	fma.rn.f64 	%fd3111, %fd3534, %fd3094, %fd3109;
	add.f64 	%fd3112, %fd3110, %fd3111;
	st.shared.f64 	[%r9], %fd3112;
	sub.f64 	%fd3113, %fd3110, %fd3111;
	st.shared.f64 	[%r9+96], %fd3113;
	ld.const.f64 	%fd676, [const_oddDofToQuad+8];
	fma.rn.f64 	%fd3114, %fd676, %fd3070, 0d0000000000000000;
	ld.const.f64 	%fd3115, [const_evenDofToQuad+8];
	fma.rn.f64 	%fd3116, %fd3115, %fd3071, 0d0000000000000000;
	ld.const.f64 	%fd677, [const_oddDofToQuad+64];
	fma.rn.f64 	%fd3117, %fd677, %fd3074, %fd3114;
	ld.const.f64 	%fd678, [const_evenDofToQuad+64];
	fma.rn.f64 	%fd3118, %fd678, %fd3075, %fd3116;
	fma.rn.f64 	%fd3119, %fd3589, %fd3078, %fd3117;
	fma.rn.f64 	%fd3120, %fd3588, %fd3079, %fd3118;
	fma.rn.f64 	%fd3121, %fd3575, %fd3082, %fd3119;
	fma.rn.f64 	%fd3122, %fd3574, %fd3083, %fd3120;
	fma.rn.f64 	%fd3123, %fd3561, %fd3086, %fd3121;
	fma.rn.f64 	%fd3124, %fd3560, %fd3087, %fd3122;
	fma.rn.f64 	%fd3125, %fd3547, %fd3090, %fd3123;
	fma.rn.f64 	%fd3126, %fd3546, %fd3091, %fd3124;
	fma.rn.f64 	%fd3127, %fd3533, %fd3095, %fd3125;
	fma.rn.f64 	%fd3128, %fd3532, %fd3094, %fd3126;
	add.f64 	%fd3129, %fd3127, %fd3128;
	st.shared.f64 	[%r9+8], %fd3129;
	sub.f64 	%fd3130, %fd3127, %fd3128;
	st.shared.f64 	[%r9+88], %fd3130;
	ld.const.f64 	%fd679, [const_oddDofToQuad+16];
	fma.rn.f64 	%fd3131, %fd679, %fd3070, 0d0000000000000000;
	ld.const.f64 	%fd3132, [const_evenDofToQuad+16];
	fma.rn.f64 	%fd3133, %fd3132, %fd3071, 0d0000000000000000;
	ld.const.f64 	%fd680, [const_oddDofToQuad+72];
	fma.rn.f64 	%fd3134, %fd680, %fd3074, %fd3131;
	ld.const.f64 	%fd3135, [const_evenDofToQuad+72];
	fma.rn.f64 	%fd3136, %fd3135, %fd3075, %fd3133;
	fma.rn.f64 	%fd3137, %fd3587, %fd3078, %fd3134;
	fma.rn.f64 	%fd3138, %fd3586, %fd3079, %fd3136;
	fma.rn.f64 	%fd3139, %fd3573, %fd3082, %fd3137;
	fma.rn.f64 	%fd3140, %fd3572, %fd3083, %fd3138;
	fma.rn.f64 	%fd3141, %fd3559, %fd3086, %fd3139;
	fma.rn.f64 	%fd3142, %fd3558, %fd3087, %fd3140;
	fma.rn.f64 	%fd3143, %fd3545, %fd3090, %fd3141;
	fma.rn.f64 	%fd3144, %fd3544, %fd3091, %fd3142;
	fma.rn.f64 	%fd3145, %fd3531, %fd3095, %fd3143;
	fma.rn.f64 	%fd3146, %fd3530, %fd3094, %fd3144;
	add.f64 	%fd3147, %fd3145, %fd3146;
	st.shared.f64 	[%r9+16], %fd3147;
	sub.f64 	%fd3148, %fd3145, %fd3146;
	st.shared.f64 	[%r9+80], %fd3148;
	ld.const.f64 	%fd3149, [const_oddDofToQuad+24];
	fma.rn.f64 	%fd3150, %fd3149, %fd3070, 0d0000000000000000;
	ld.const.f64 	%fd681, [const_evenDofToQuad+24];
	fma.rn.f64 	%fd3151, %fd681, %fd3071, 0d0000000000000000;
	ld.const.f64 	%fd682, [const_oddDofToQuad+80];
	fma.rn.f64 	%fd3152, %fd682, %fd3074, %fd3150;
	ld.const.f64 	%fd3153, [const_evenDofToQuad+80];
	fma.rn.f64 	%fd3154, %fd3153, %fd3075, %fd3151;
	fma.rn.f64 	%fd3155, %fd3585, %fd3078, %fd3152;
	fma.rn.f64 	%fd3156, %fd3584, %fd3079, %fd3154;
	fma.rn.f64 	%fd3157, %fd3571, %fd3082, %fd3155;
	fma.rn.f64 	%fd3158, %fd3570, %fd3083, %fd3156;
	fma.rn.f64 	%fd3159, %fd3557, %fd3086, %fd3157;
	fma.rn.f64 	%fd3160, %fd3556, %fd3087, %fd3158;
	fma.rn.f64 	%fd3161, %fd3543, %fd3090, %fd3159;
	fma.rn.f64 	%fd3162, %fd3542, %fd3091, %fd3160;
	fma.rn.f64 	%fd3163, %fd3529, %fd3095, %fd3161;
	fma.rn.f64 	%fd3164, %fd3528, %fd3094, %fd3162;
	add.f64 	%fd3165, %fd3163, %fd3164;
	st.shared.f64 	[%r9+24], %fd3165;
	sub.f64 	%fd3166, %fd3163, %fd3164;
	st.shared.f64 	[%r9+72], %fd3166;
	ld.const.f64 	%fd683, [const_oddDofToQuad+32];
	fma.rn.f64 	%fd3167, %fd683, %fd3070, 0d0000000000000000;
	ld.const.f64 	%fd684, [const_evenDofToQuad+32];
	fma.rn.f64 	%fd3168, %fd684, %fd3071, 0d0000000000000000;
	ld.const.f64 	%fd3169, [const_oddDofToQuad+88];
	fma.rn.f64 	%fd3170, %fd3169, %fd3074, %fd3167;
	ld.const.f64 	%fd685, [const_evenDofToQuad+88];
	fma.rn.f64 	%fd3171, %fd685, %fd3075, %fd3168;
	fma.rn.f64 	%fd3172, %fd3583, %fd3078, %fd3170;
	fma.rn.f64 	%fd3173, %fd3582, %fd3079, %fd3171;
	fma.rn.f64 	%fd3174, %fd3569, %fd3082, %fd3172;
	fma.rn.f64 	%fd3175, %fd3568, %fd3083, %fd3173;
	fma.rn.f64 	%fd3176, %fd3555, %fd3086, %fd3174;
	fma.rn.f64 	%fd3177, %fd3554, %fd3087, %fd3175;
	fma.rn.f64 	%fd3178, %fd3541, %fd3090, %fd3176;
	fma.rn.f64 	%fd3179, %fd3540, %fd3091, %fd3177;
	fma.rn.f64 	%fd3180, %fd3527, %fd3095, %fd3178;
	fma.rn.f64 	%fd3181, %fd3526, %fd3094, %fd3179;
	add.f64 	%fd3182, %fd3180, %fd3181;
	st.shared.f64 	[%r9+32], %fd3182;
	sub.f64 	%fd3183, %fd3180, %fd3181;
	st.shared.f64 	[%r9+64], %fd3183;
	ld.const.f64 	%fd686, [const_oddDofToQuad+40];
	fma.rn.f64 	%fd3184, %fd686, %fd3070, 0d0000000000000000;
	ld.const.f64 	%fd687, [const_evenDofToQuad+40];
	fma.rn.f64 	%fd3185, %fd687, %fd3071, 0d0000000000000000;
	ld.const.f64 	%fd688, [const_oddDofToQuad+96];
	fma.rn.f64 	%fd3186, %fd688, %fd3074, %fd3184;
	fma.rn.f64 	%fd3187, %fd3594, %fd3075, %fd3185;
	fma.rn.f64 	%fd3188, %fd3581, %fd3078, %fd3186;
	fma.rn.f64 	%fd3189, %fd3580, %fd3079, %fd3187;
	fma.rn.f64 	%fd3190, %fd3567, %fd3082, %fd3188;
	fma.rn.f64 	%fd3191, %fd3566, %fd3083, %fd3189;
	fma.rn.f64 	%fd3192, %fd3553, %fd3086, %fd3190;
	fma.rn.f64 	%fd3193, %fd3552, %fd3087, %fd3191;
	fma.rn.f64 	%fd3194, %fd3539, %fd3090, %fd3192;
	fma.rn.f64 	%fd3195, %fd3538, %fd3091, %fd3193;
	fma.rn.f64 	%fd3196, %fd3525, %fd3095, %fd3194;
	fma.rn.f64 	%fd3197, %fd3524, %fd3094, %fd3195;
	add.f64 	%fd3198, %fd3196, %fd3197;
	st.shared.f64 	[%r9+40], %fd3198;
	sub.f64 	%fd3199, %fd3196, %fd3197;
	st.shared.f64 	[%r9+56], %fd3199;
	ld.const.f64 	%fd689, [const_oddDofToQuad+48];
	fma.rn.f64 	%fd3200, %fd689, %fd3070, 0d0000000000000000;
	ld.const.f64 	%fd690, [const_evenDofToQuad+48];
	fma.rn.f64 	%fd3201, %fd690, %fd3071, 0d0000000000000000;
	fma.rn.f64 	%fd3202, %fd3593, %fd3074, %fd3200;
	fma.rn.f64 	%fd3203, %fd3592, %fd3075, %fd3201;
	fma.rn.f64 	%fd3204, %fd3579, %fd3078, %fd3202;
	fma.rn.f64 	%fd3205, %fd3578, %fd3079, %fd3203;
	fma.rn.f64 	%fd3206, %fd3565, %fd3082, %fd3204;
	fma.rn.f64 	%fd3207, %fd3564, %fd3083, %fd3205;
	fma.rn.f64 	%fd3208, %fd3551, %fd3086, %fd3206;
	fma.rn.f64 	%fd3209, %fd3550, %fd3087, %fd3207;
	fma.rn.f64 	%fd3210, %fd3537, %fd3090, %fd3208;
	fma.rn.f64 	%fd3211, %fd3536, %fd3091, %fd3209;
	fma.rn.f64 	%fd3212, %fd3523, %fd3095, %fd3210;
	fma.rn.f64 	%fd3213, %fd3522, %fd3094, %fd3211;
	sub.f64 	%fd3214, %fd3212, %fd3213;
	st.shared.f64 	[%r9+48], %fd3214;
	bar.sync 	0;
	@%p20 bra 	$L__BB55_35;
	add.s32 	%r147, %r9, %r17;
	ld.shared.f64 	%fd3215, [%r147];
	ld.shared.f64 	%fd3216, [%r147+1248];
	add.f64 	%fd3217, %fd3215, %fd3216;
	sub.f64 	%fd3218, %fd3215, %fd3216;
	ld.shared.f64 	%fd3219, [%r147+104];
	ld.shared.f64 	%fd3220, [%r147+1144];
	add.f64 	%fd3221, %fd3219, %fd3220;
	sub.f64 	%fd3222, %fd3219, %fd3220;
	ld.shared.f64 	%fd3223, [%r147+208];
	ld.shared.f64 	%fd3224, [%r147+1040];
	add.f64 	%fd3225, %fd3223, %fd3224;
	sub.f64 	%fd3226, %fd3223, %fd3224;
	ld.shared.f64 	%fd3227, [%r147+312];
	ld.shared.f64 	%fd3228, [%r147+936];
	add.f64 	%fd3229, %fd3227, %fd3228;
	sub.f64 	%fd3230, %fd3227, %fd3228;
	ld.shared.f64 	%fd3231, [%r147+416];
	ld.shared.f64 	%fd3232, [%r147+832];
	add.f64 	%fd3233, %fd3231, %fd3232;
	sub.f64 	%fd3234, %fd3231, %fd3232;
	ld.shared.f64 	%fd3235, [%r147+520];
	ld.shared.f64 	%fd3236, [%r147+728];
	add.f64 	%fd3237, %fd3235, %fd3236;
	sub.f64 	%fd3238, %fd3235, %fd3236;
	ld.shared.f64 	%fd3239, [%r147+624];
	add.f64 	%fd3240, %fd3239, %fd3239;
	sub.f64 	%fd3241, %fd3239, %fd3239;
	mul.f64 	%fd3242, %fd3240, 0d3FE0000000000000;
	fma.rn.f64 	%fd3244, %fd3096, %fd3217, 0d0000000000000000;
	fma.rn.f64 	%fd3246, %fd3098, %fd3218, 0d0000000000000000;
	fma.rn.f64 	%fd3247, %fd674, %fd3221, %fd3244;
	fma.rn.f64 	%fd3248, %fd675, %fd3222, %fd3246;
	fma.rn.f64 	%fd3249, %fd3591, %fd3225, %fd3247;
	fma.rn.f64 	%fd3250, %fd3590, %fd3226, %fd3248;
	fma.rn.f64 	%fd3251, %fd3577, %fd3229, %fd3249;
	fma.rn.f64 	%fd3252, %fd3576, %fd3230, %fd3250;
	fma.rn.f64 	%fd3253, %fd3563, %fd3233, %fd3251;
	fma.rn.f64 	%fd3254, %fd3562, %fd3234, %fd3252;
	fma.rn.f64 	%fd3255, %fd3549, %fd3237, %fd3253;
	fma.rn.f64 	%fd3256, %fd3548, %fd3238, %fd3254;
	fma.rn.f64 	%fd3257, %fd3535, %fd3242, %fd3255;
	fma.rn.f64 	%fd3258, %fd3534, %fd3241, %fd3256;
	add.f64 	%fd3259, %fd3257, %fd3258;
	st.shared.f64 	[%r147], %fd3259;
	sub.f64 	%fd3260, %fd3257, %fd3258;
	st.shared.f64 	[%r147+1248], %fd3260;
	fma.rn.f64 	%fd3261, %fd676, %fd3217, 0d0000000000000000;
	fma.rn.f64 	%fd3263, %fd3115, %fd3218, 0d0000000000000000;
	fma.rn.f64 	%fd3264, %fd677, %fd3221, %fd3261;
	fma.rn.f64 	%fd3265, %fd678, %fd3222, %fd3263;
	fma.rn.f64 	%fd3266, %fd3589, %fd3225, %fd3264;
	fma.rn.f64 	%fd3267, %fd3588, %fd3226, %fd3265;
	fma.rn.f64 	%fd3268, %fd3575, %fd3229, %fd3266;
	fma.rn.f64 	%fd3269, %fd3574, %fd3230, %fd3267;
	fma.rn.f64 	%fd3270, %fd3561, %fd3233, %fd3268;
	fma.rn.f64 	%fd3271, %fd3560, %fd3234, %fd3269;
	fma.rn.f64 	%fd3272, %fd3547, %fd3237, %fd3270;
	fma.rn.f64 	%fd3273, %fd3546, %fd3238, %fd3271;
	fma.rn.f64 	%fd3274, %fd3533, %fd3242, %fd3272;
	fma.rn.f64 	%fd3275, %fd3532, %fd3241, %fd3273;
	add.f64 	%fd3276, %fd3274, %fd3275;
	st.shared.f64 	[%r147+104], %fd3276;
	sub.f64 	%fd3277, %fd3274, %fd3275;
	st.shared.f64 	[%r147+1144], %fd3277;
	fma.rn.f64 	%fd3278, %fd679, %fd3217, 0d0000000000000000;
	fma.rn.f64 	%fd3280, %fd3132, %fd3218, 0d0000000000000000;
	fma.rn.f64 	%fd3281, %fd680, %fd3221, %fd3278;
	fma.rn.f64 	%fd3283, %fd3135, %fd3222, %fd3280;
	fma.rn.f64 	%fd3284, %fd3587, %fd3225, %fd3281;
	fma.rn.f64 	%fd3285, %fd3586, %fd3226, %fd3283;
	fma.rn.f64 	%fd3286, %fd3573, %fd3229, %fd3284;
	fma.rn.f64 	%fd3287, %fd3572, %fd3230, %fd3285;
	fma.rn.f64 	%fd3288, %fd3559, %fd3233, %fd3286;
	fma.rn.f64 	%fd3289, %fd3558, %fd3234, %fd3287;
	fma.rn.f64 	%fd3290, %fd3545, %fd3237, %fd3288;
	fma.rn.f64 	%fd3291, %fd3544, %fd3238, %fd3289;
	fma.rn.f64 	%fd3292, %fd3531, %fd3242, %fd3290;
	fma.rn.f64 	%fd3293, %fd3530, %fd3241, %fd3291;
	add.f64 	%fd3294, %fd3292, %fd3293;
	st.shared.f64 	[%r147+208], %fd3294;
	sub.f64 	%fd3295, %fd3292, %fd3293;
	st.shared.f64 	[%r147+1040], %fd3295;
	fma.rn.f64 	%fd3297, %fd3149, %fd3217, 0d0000000000000000;
	fma.rn.f64 	%fd3298, %fd681, %fd3218, 0d0000000000000000;
	fma.rn.f64 	%fd3299, %fd682, %fd3221, %fd3297;
	fma.rn.f64 	%fd3301, %fd3153, %fd3222, %fd3298;
	fma.rn.f64 	%fd3302, %fd3585, %fd3225, %fd3299;
	fma.rn.f64 	%fd3303, %fd3584, %fd3226, %fd3301;
	fma.rn.f64 	%fd3304, %fd3571, %fd3229, %fd3302;
	fma.rn.f64 	%fd3305, %fd3570, %fd3230, %fd3303;
	fma.rn.f64 	%fd3306, %fd3557, %fd3233, %fd3304;
	fma.rn.f64 	%fd3307, %fd3556, %fd3234, %fd3305;
	fma.rn.f64 	%fd3308, %fd3543, %fd3237, %fd3306;
	fma.rn.f64 	%fd3309, %fd3542, %fd3238, %fd3307;
	fma.rn.f64 	%fd3310, %fd3529, %fd3242, %fd3308;
	fma.rn.f64 	%fd3311, %fd3528, %fd3241, %fd3309;
	add.f64 	%fd3312, %fd3310, %fd3311;
	st.shared.f64 	[%r147+312], %fd3312;
	sub.f64 	%fd3313, %fd3310, %fd3311;
	st.shared.f64 	[%r147+936], %fd3313;
	fma.rn.f64 	%fd3314, %fd683, %fd3217, 0d0000000000000000;
	fma.rn.f64 	%fd3315, %fd684, %fd3218, 0d0000000000000000;
	fma.rn.f64 	%fd3317, %fd3169, %fd3221, %fd3314;
	fma.rn.f64 	%fd3318, %fd685, %fd3222, %fd3315;
	fma.rn.f64 	%fd3319, %fd3583, %fd3225, %fd3317;
	fma.rn.f64 	%fd3320, %fd3582, %fd3226, %fd3318;
	fma.rn.f64 	%fd3321, %fd3569, %fd3229, %fd3319;
	fma.rn.f64 	%fd3322, %fd3568, %fd3230, %fd3320;
	fma.rn.f64 	%fd3323, %fd3555, %fd3233, %fd3321;
	fma.rn.f64 	%fd3324, %fd3554, %fd3234, %fd3322;
	fma.rn.f64 	%fd3325, %fd3541, %fd3237, %fd3323;
	fma.rn.f64 	%fd3326, %fd3540, %fd3238, %fd3324;
	fma.rn.f64 	%fd3327, %fd3527, %fd3242, %fd3325;
	fma.rn.f64 	%fd3328, %fd3526, %fd3241, %fd3326;
	add.f64 	%fd3329, %fd3327, %fd3328;
	st.shared.f64 	[%r147+416], %fd3329;
	sub.f64 	%fd3330, %fd3327, %fd3328;
	st.shared.f64 	[%r147+832], %fd3330;
	fma.rn.f64 	%fd3331, %fd686, %fd3217, 0d0000000000000000;
	fma.rn.f64 	%fd3332, %fd687, %fd3218, 0d0000000000000000;
	fma.rn.f64 	%fd3333, %fd688, %fd3221, %fd3331;
	fma.rn.f64 	%fd3334, %fd3594, %fd3222, %fd3332;
	fma.rn.f64 	%fd3335, %fd3581, %fd3225, %fd3333;
	fma.rn.f64 	%fd3336, %fd3580, %fd3226, %fd3334;
	fma.rn.f64 	%fd3337, %fd3567, %fd3229, %fd3335;
	fma.rn.f64 	%fd3338, %fd3566, %fd3230, %fd3336;
	fma.rn.f64 	%fd3339, %fd3553, %fd3233, %fd3337;
	fma.rn.f64 	%fd3340, %fd3552, %fd3234, %fd3338;
	fma.rn.f64 	%fd3341, %fd3539, %fd3237, %fd3339;
	fma.rn.f64 	%fd3342, %fd3538, %fd3238, %fd3340;
	fma.rn.f64 	%fd3343, %fd3525, %fd3242, %fd3341;
	fma.rn.f64 	%fd3344, %fd3524, %fd3241, %fd3342;
	add.f64 	%fd3345, %fd3343, %fd3344;
	st.shared.f64 	[%r147+520], %fd3345;
	sub.f64 	%fd3346, %fd3343, %fd3344;
	st.shared.f64 	[%r147+728], %fd3346;
	fma.rn.f64 	%fd3347, %fd689, %fd3217, 0d0000000000000000;
	fma.rn.f64 	%fd3348, %fd690, %fd3218, 0d0000000000000000;
	fma.rn.f64 	%fd3349, %fd3593, %fd3221, %fd3347;
	fma.rn.f64 	%fd3350, %fd3592, %fd3222, %fd3348;
	fma.rn.f64 	%fd3351, %fd3579, %fd3225, %fd3349;
	fma.rn.f64 	%fd3352, %fd3578, %fd3226, %fd3350;
	fma.rn.f64 	%fd3353, %fd3565, %fd3229, %fd3351;
	fma.rn.f64 	%fd3354, %fd3564, %fd3230, %fd3352;
	fma.rn.f64 	%fd3355, %fd3551, %fd3233, %fd3353;
	fma.rn.f64 	%fd3356, %fd3550, %fd3234, %fd3354;
	fma.rn.f64 	%fd3357, %fd3537, %fd3237, %fd3355;
	fma.rn.f64 	%fd3358, %fd3536, %fd3238, %fd3356;
	fma.rn.f64 	%fd3359, %fd3523, %fd3242, %fd3357;
	fma.rn.f64 	%fd3360, %fd3522, %fd3241, %fd3358;
	sub.f64 	%fd3361, %fd3359, %fd3360;
	st.shared.f64 	[%r147+624], %fd3361;
$L__BB55_35:
	setp.gt.u32 	%p21, %r18, 168;
	bar.sync 	0;
	@%p21 bra 	$L__BB55_38;
	ld.shared.f64 	%fd3362, [%r11];
	ld.shared.f64 	%fd3363, [%r11+16224];
	add.f64 	%fd3364, %fd3362, %fd3363;
	sub.f64 	%fd3365, %fd3362, %fd3363;
	ld.shared.f64 	%fd3366, [%r11+1352];
	ld.shared.f64 	%fd3367, [%r11+14872];
	add.f64 	%fd3368, %fd3366, %fd3367;
	sub.f64 	%fd3369, %fd3366, %fd3367;
	ld.shared.f64 	%fd3370, [%r11+2704];
	ld.shared.f64 	%fd3371, [%r11+13520];
	add.f64 	%fd3372, %fd3370, %fd3371;
	sub.f64 	%fd3373, %fd3370, %fd3371;
	ld.shared.f64 	%fd3374, [%r11+4056];
	ld.shared.f64 	%fd3375, [%r11+12168];
	add.f64 	%fd3376, %fd3374, %fd3375;
	sub.f64 	%fd3377, %fd3374, %fd3375;
	ld.shared.f64 	%fd3378, [%r11+5408];
	ld.shared.f64 	%fd3379, [%r11+10816];
	add.f64 	%fd3380, %fd3378, %fd3379;
	sub.f64 	%fd3381, %fd3378, %fd3379;
	ld.shared.f64 	%fd3382, [%r11+6760];
	ld.shared.f64 	%fd3383, [%r11+9464];
	add.f64 	%fd3384, %fd3382, %fd3383;
	sub.f64 	%fd3385, %fd3382, %fd3383;
	ld.shared.f64 	%fd3386, [%r11+8112];
	add.f64 	%fd3387, %fd3386, %fd3386;
	sub.f64 	%fd3388, %fd3386, %fd3386;
	mul.f64 	%fd3389, %fd3387, 0d3FE0000000000000;
	fma.rn.f64 	%fd3391, %fd3096, %fd3364, 0d0000000000000000;
	fma.rn.f64 	%fd3393, %fd3098, %fd3365, 0d0000000000000000;
	fma.rn.f64 	%fd3394, %fd674, %fd3368, %fd3391;
	fma.rn.f64 	%fd3395, %fd675, %fd3369, %fd3393;
	fma.rn.f64 	%fd3396, %fd3591, %fd3372, %fd3394;
	fma.rn.f64 	%fd3397, %fd3590, %fd3373, %fd3395;
	fma.rn.f64 	%fd3398, %fd3577, %fd3376, %fd3396;
	fma.rn.f64 	%fd3399, %fd3576, %fd3377, %fd3397;
	fma.rn.f64 	%fd3400, %fd3563, %fd3380, %fd3398;
	fma.rn.f64 	%fd3401, %fd3562, %fd3381, %fd3399;
	fma.rn.f64 	%fd3402, %fd3549, %fd3384, %fd3400;
	fma.rn.f64 	%fd3403, %fd3548, %fd3385, %fd3401;
	fma.rn.f64 	%fd691, %fd3535, %fd3389, %fd3402;
	fma.rn.f64 	%fd692, %fd3534, %fd3388, %fd3403;
	fma.rn.f64 	%fd3404, %fd676, %fd3364, 0d0000000000000000;
	fma.rn.f64 	%fd3406, %fd3115, %fd3365, 0d0000000000000000;
	fma.rn.f64 	%fd3407, %fd677, %fd3368, %fd3404;
	fma.rn.f64 	%fd3408, %fd678, %fd3369, %fd3406;
	fma.rn.f64 	%fd3409, %fd3589, %fd3372, %fd3407;
	fma.rn.f64 	%fd3410, %fd3588, %fd3373, %fd3408;
	fma.rn.f64 	%fd3411, %fd3575, %fd3376, %fd3409;
	fma.rn.f64 	%fd3412, %fd3574, %fd3377, %fd3410;
	fma.rn.f64 	%fd3413, %fd3561, %fd3380, %fd3411;
	fma.rn.f64 	%fd3414, %fd3560, %fd3381, %fd3412;
	fma.rn.f64 	%fd3415, %fd3547, %fd3384, %fd3413;
	fma.rn.f64 	%fd3416, %fd3546, %fd3385, %fd3414;
	fma.rn.f64 	%fd693, %fd3533, %fd3389, %fd3415;
	fma.rn.f64 	%fd694, %fd3532, %fd3388, %fd3416;
	fma.rn.f64 	%fd3417, %fd679, %fd3364, 0d0000000000000000;
	fma.rn.f64 	%fd3419, %fd3132, %fd3365, 0d0000000000000000;
	fma.rn.f64 	%fd3420, %fd680, %fd3368, %fd3417;
	fma.rn.f64 	%fd3422, %fd3135, %fd3369, %fd3419;
	fma.rn.f64 	%fd3423, %fd3587, %fd3372, %fd3420;
	fma.rn.f64 	%fd3424, %fd3586, %fd3373, %fd3422;
	fma.rn.f64 	%fd3425, %fd3573, %fd3376, %fd3423;
	fma.rn.f64 	%fd3426, %fd3572, %fd3377, %fd3424;
	fma.rn.f64 	%fd3427, %fd3559, %fd3380, %fd3425;
	fma.rn.f64 	%fd3428, %fd3558, %fd3381, %fd3426;
	fma.rn.f64 	%fd3429, %fd3545, %fd3384, %fd3427;
	fma.rn.f64 	%fd3430, %fd3544, %fd3385, %fd3428;
	fma.rn.f64 	%fd695, %fd3531, %fd3389, %fd3429;
	fma.rn.f64 	%fd696, %fd3530, %fd3388, %fd3430;
	fma.rn.f64 	%fd3432, %fd3149, %fd3364, 0d0000000000000000;
	fma.rn.f64 	%fd3433, %fd681, %fd3365, 0d0000000000000000;
	fma.rn.f64 	%fd3434, %fd682, %fd3368, %fd3432;
	fma.rn.f64 	%fd3436, %fd3153, %fd3369, %fd3433;
	fma.rn.f64 	%fd3437, %fd3585, %fd3372, %fd3434;
	fma.rn.f64 	%fd3438, %fd3584, %fd3373, %fd3436;
	fma.rn.f64 	%fd3439, %fd3571, %fd3376, %fd3437;
	fma.rn.f64 	%fd3440, %fd3570, %fd3377, %fd3438;
	fma.rn.f64 	%fd3441, %fd3557, %fd3380, %fd3439;
	fma.rn.f64 	%fd3442, %fd3556, %fd3381, %fd3440;
	fma.rn.f64 	%fd3443, %fd3543, %fd3384, %fd3441;
	fma.rn.f64 	%fd3444, %fd3542, %fd3385, %fd3442;
	fma.rn.f64 	%fd697, %fd3529, %fd3389, %fd3443;
	fma.rn.f64 	%fd698, %fd3528, %fd3388, %fd3444;
	fma.rn.f64 	%fd3445, %fd683, %fd3364, 0d0000000000000000;
	fma.rn.f64 	%fd3446, %fd684, %fd3365, 0d0000000000000000;
	fma.rn.f64 	%fd3448, %fd3169, %fd3368, %fd3445;
	fma.rn.f64 	%fd3449, %fd685, %fd3369, %fd3446;
	fma.rn.f64 	%fd3450, %fd3583, %fd3372, %fd3448;
	fma.rn.f64 	%fd3451, %fd3582, %fd3373, %fd3449;
	fma.rn.f64 	%fd3452, %fd3569, %fd3376, %fd3450;
	fma.rn.f64 	%fd3453, %fd3568, %fd3377, %fd3451;
	fma.rn.f64 	%fd3454, %fd3555, %fd3380, %fd3452;
	fma.rn.f64 	%fd3455, %fd3554, %fd3381, %fd3453;
	fma.rn.f64 	%fd3456, %fd3541, %fd3384, %fd3454;
	fma.rn.f64 	%fd3457, %fd3540, %fd3385, %fd3455;
	fma.rn.f64 	%fd699, %fd3527, %fd3389, %fd3456;
	fma.rn.f64 	%fd700, %fd3526, %fd3388, %fd3457;
	fma.rn.f64 	%fd3458, %fd686, %fd3364, 0d0000000000000000;
	fma.rn.f64 	%fd3459, %fd687, %fd3365, 0d0000000000000000;
	fma.rn.f64 	%fd3460, %fd688, %fd3368, %fd3458;
	fma.rn.f64 	%fd3461, %fd3594, %fd3369, %fd3459;
	fma.rn.f64 	%fd3462, %fd3581, %fd3372, %fd3460;
	fma.rn.f64 	%fd3463, %fd3580, %fd3373, %fd3461;
	fma.rn.f64 	%fd3464, %fd3567, %fd3376, %fd3462;
	fma.rn.f64 	%fd3465, %fd3566, %fd3377, %fd3463;
	fma.rn.f64 	%fd3466, %fd3553, %fd3380, %fd3464;
	fma.rn.f64 	%fd3467, %fd3552, %fd3381, %fd3465;
	fma.rn.f64 	%fd3468, %fd3539, %fd3384, %fd3466;
	fma.rn.f64 	%fd3469, %fd3538, %fd3385, %fd3467;
	fma.rn.f64 	%fd701, %fd3525, %fd3389, %fd3468;
	fma.rn.f64 	%fd702, %fd3524, %fd3388, %fd3469;
	fma.rn.f64 	%fd3470, %fd689, %fd3364, 0d0000000000000000;
	fma.rn.f64 	%fd3471, %fd690, %fd3365, 0d0000000000000000;
	fma.rn.f64 	%fd3472, %fd3593, %fd3368, %fd3470;
	fma.rn.f64 	%fd3473, %fd3592, %fd3369, %fd3471;
	fma.rn.f64 	%fd3474, %fd3579, %fd3372, %fd3472;
	fma.rn.f64 	%fd3475, %fd3578, %fd3373, %fd3473;
	fma.rn.f64 	%fd3476, %fd3565, %fd3376, %fd3474;
	fma.rn.f64 	%fd3477, %fd3564, %fd3377, %fd3475;
	fma.rn.f64 	%fd3478, %fd3551, %fd3380, %fd3476;
	fma.rn.f64 	%fd3479, %fd3550, %fd3381, %fd3477;
	fma.rn.f64 	%fd3480, %fd3537, %fd3384, %fd3478;
	fma.rn.f64 	%fd3481, %fd3536, %fd3385, %fd3479;
	fma.rn.f64 	%fd3482, %fd3523, %fd3389, %fd3480;
	fma.rn.f64 	%fd3483, %fd3522, %fd3388, %fd3481;
	sub.f64 	%fd703, %fd3482, %fd3483;
	@%p4 bra 	$L__BB55_38;
	ld.param.u64 	%rd66, [_Z32massMatrixMultiplyConstantKernelILi13ELi13ELi1EEvidPKdS1_S1_S1_S1_S1_S1_Pd_param_9];
	mov.u32 	%r148, %ctaid.x;
	mov.u32 	%r149, %tid.y;
	add.s32 	%r150, %r148, %r149;
	mad.lo.s32 	%r152, %r150, 15379, %r18;
	mad.lo.s32 	%r153, %r150, -13182, %r152;
	cvta.to.global.u64 	%rd50, %rd66;
	mul.wide.s32 	%rd51, %r153, 8;
	add.s64 	%rd52, %rd50, %rd51;
	add.f64 	%fd3484, %fd691, %fd692;
	st.global.f64 	[%rd52], %fd3484;
	add.f64 	%fd3485, %fd693, %fd694;
	st.global.f64 	[%rd52+1352], %fd3485;
	add.f64 	%fd3486, %fd695, %fd696;
	st.global.f64 	[%rd52+2704], %fd3486;
	add.f64 	%fd3487, %fd697, %fd698;
	st.global.f64 	[%rd52+4056], %fd3487;
	add.f64 	%fd3488, %fd699, %fd700;
	st.global.f64 	[%rd52+5408], %fd3488;
	add.f64 	%fd3489, %fd701, %fd702;
	st.global.f64 	[%rd52+6760], %fd3489;
	st.global.f64 	[%rd52+8112], %fd703;
	sub.f64 	%fd3490, %fd701, %fd702;
	st.global.f64 	[%rd52+9464], %fd3490;
	sub.f64 	%fd3491, %fd699, %fd700;
	st.global.f64 	[%rd52+10816], %fd3491;
	sub.f64 	%fd3492, %fd697, %fd698;
	st.global.f64 	[%rd52+12168], %fd3492;
	sub.f64 	%fd3493, %fd695, %fd696;
	st.global.f64 	[%rd52+13520], %fd3493;
	sub.f64 	%fd3494, %fd693, %fd694;
	st.global.f64 	[%rd52+14872], %fd3494;
	sub.f64 	%fd3495, %fd691, %fd692;
	st.global.f64 	[%rd52+16224], %fd3495;
$L__BB55_38:
	ret;

}
	// .globl	_Z32massMatrixMultiplyConstantKernelILi13ELi14ELi1EEvidPKdS1_S1_S1_S1_S1_S1_Pd
.visible .entry _Z32massMatrixMultiplyConstantKernelILi13ELi14ELi1EEvidPKdS1_S1_S1_S1_S1_S1_Pd(
	.param .u32 _Z32massMatrixMultiplyConstantKernelILi13ELi14ELi1EEvidPKdS1_S1_S1_S1_S1_S1_Pd_param_0,
	.param .f64 _Z32massMatrixMultiplyConstantKernelILi13ELi14ELi1EEvidPKdS1_S1_S1_S1_S1_S1_Pd_param_1,
	.param .u64 .ptr .align 1 _Z32massMatrixMultiplyConstantKernelILi13ELi14ELi1EEvidPKdS1_S1_S1_S1_S1_S1_Pd_param_2,
	.param .u64 .ptr .align 1 _Z32massMatrixMultiplyConstantKernelILi13ELi14ELi1EEvidPKdS1_S1_S1_S1_S1_S1_Pd_param_3,
	.param .u64 .ptr .align 1 _Z32massMatrixMultiplyConstantKernelILi13ELi14ELi1EEvidPKdS1_S1_S1_S1_S1_S1_Pd_param_4,
	.param .u64 .ptr .align 1 _Z32massMatrixMultiplyConstantKernelILi13ELi14ELi1EEvidPKdS1_S1_S1_S1_S1_S1_Pd_param_5,
	.param .u64 .ptr .align 1 _Z32massMatrixMultiplyConstantKernelILi13ELi14ELi1EEvidPKdS1_S1_S1_S1_S1_S1_Pd_param_6,
	.param .u64 .ptr .align 1 _Z32massMatrixMultiplyConstantKernelILi13ELi14ELi1EEvidPKdS1_S1_S1_S1_S1_S1_Pd_param_7,
	.param .u64 .ptr .align 1 _Z32massMatrixMultiplyConstantKernelILi13ELi14ELi1EEvidPKdS1_S1_S1_S1_S1_S1_Pd_param_8,
	.param .u64 .ptr .align 1 _Z32massMatrixMultiplyConstantKernelILi13ELi14ELi1EEvidPKdS1_S1_S1_S1_S1_S1_Pd_param_9
)
{
	.reg .pred 	%p<24>;
	.reg .b16 	%rs<11>;
	.reg .b32 	%r<175>;
	.reg .b64 	%rd<71>;
	.reg .b64 	%fd<4032>;
	// demoted variable
	.shared .align 8 .b8 _ZZ29stiffnessMatrixMultiplyDeviceILi13ELi14ELi1EEviidPKdS1_S1_S1_PAT0__AT0__AplT0_Li0E_dPdE5s_Gpr[1568];
	// demoted variable
	.shared .align 8 .b8 _ZZ29stiffnessMatrixMultiplyDeviceILi13ELi14ELi1EEviidPKdS1_S1_S1_PAT0__AT0__AplT0_Li0E_dPdE5s_Gps[1568];
	// demoted variable
	.shared .align 8 .b8 _ZZ32massMatrixMultiplyConstantKernelILi13ELi14ELi1EEvidPKdS1_S1_S1_S1_S1_S1_PdE6s_tmp1[21952];
	// demoted variable
	.shared .align 8 .b8 _ZZ32massMatrixMultiplyConstantKernelILi13ELi14ELi1EEvidPKdS1_S1_S1_S1_S1_S1_PdE13s_QuadToQuadD[1568];
	ld.param.u32 	%r20, [_Z32massMatrixMultiplyConstantKernelILi13ELi14ELi1EEvidPKdS1_S1_S1_S1_S1_S1_Pd_param_0];
	ld.param.u64 	%rd5, [_Z32massMatrixMultiplyConstantKernelILi13ELi14ELi1EEvidPKdS1_S1_S1_S1_S1_S1_Pd_param_5];
	ld.param.u64 	%rd3, [_Z32massMatrixMultiplyConstantKernelILi13ELi14ELi1EEvidPKdS1_S1_S1_S1_S1_S1_Pd_param_8];
	cvta.to.global.u64 	%rd6, %rd5;
	mov.u32 	%r1, %tid.x;
	mov.u32 	%r2, %tid.y;
	mov.u32 	%r21, %ctaid.x;
	add.s32 	%r3, %r21, %r2;
	cvt.u16.u32 	%rs1, %r1;
	mul.hi.u16 	%rs3, %rs1, 5042;
	mul.lo.s16 	%rs4, %rs3, 13;
	sub.s16 	%rs2, %rs1, %rs4;
	mul.wide.u32 	%rd7, %r1, 8;
	add.s64 	%rd8, %rd6, %rd7;
	ld.global.nc.f64 	%fd751, [%rd8];
	shl.b32 	%r22, %r1, 3;
	mov.u32 	%r23, _ZZ32massMatrixMultiplyConstantKernelILi13ELi14ELi1EEvidPKdS1_S1_S1_S1_S1_S1_PdE13s_QuadToQuadD;
	add.s32 	%r24, %r23, %r22;
	st.shared.f64 	[%r24], %fd751;
	setp.lt.s32 	%p2, %r3, %r20;
	setp.lt.u32 	%p3, %r1, 169;
	and.pred  	%p1, %p3, %p2;
	not.pred 	%p4, %p1;
	@%p4 bra 	$L__BB56_2;
	cvta.to.global.u64 	%rd9, %rd3;
	mad.lo.s32 	%r25, %r3, 2197, %r1;
	mul.wide.s32 	%rd10, %r25, 8;
	add.s64 	%rd11, %rd9, %rd10;
	ld.global.nc.f64 	%fd3859, [%rd11];
	ld.global.nc.f64 	%fd3858, [%rd11+1352];
	ld.global.nc.f64 	%fd3857, [%rd11+2704];
	ld.global.nc.f64 	%fd3856, [%rd11+4056];
	ld.global.nc.f64 	%fd3855, [%rd11+5408];
	ld.global.nc.f64 	%fd3854, [%rd11+6760];
	ld.global.nc.f64 	%fd3853, [%rd11+8112];
	ld.global.nc.f64 	%fd3852, [%rd11+9464];
	ld.global.nc.f64 	%fd3851, [%rd11+10816];
	ld.global.nc.f64 	%fd3850, [%rd11+12168];
	ld.global.nc.f64 	%fd3849, [%rd11+13520];
	ld.global.nc.f64 	%fd3848, [%rd11+14872];
	ld.global.nc.f64 	%fd3847, [%rd11+16224];
$L__BB56_2:
	setp.gt.u32 	%p5, %r1, 168;
	bar.sync 	0;
	ld.const.f64 	%fd27, [const_oddDofToQuad];
	ld.const.f64 	%fd28, [const_evenDofToQuad];
	ld.const.f64 	%fd29, [const_oddDofToQuad+8];
	ld.const.f64 	%fd30, [const_evenDofToQuad+8];
	ld.const.f64 	%fd31, [const_oddDofToQuad+16];
	ld.const.f64 	%fd32, [const_evenDofToQuad+16];
	ld.const.f64 	%fd33, [const_oddDofToQuad+24];
	ld.const.f64 	%fd34, [const_evenDofToQuad+24];
	ld.const.f64 	%fd35, [const_oddDofToQuad+32];
	ld.const.f64 	%fd36, [const_evenDofToQuad+32];
	ld.const.f64 	%fd37, [const_oddDofToQuad+40];
	ld.const.f64 	%fd38, [const_evenDofToQuad+40];
	ld.const.f64 	%fd39, [const_oddDofToQuad+48];
	ld.const.f64 	%fd40, [const_evenDofToQuad+48];
	ld.const.f64 	%fd41, [const_oddDofToQuad+56];
	ld.const.f64 	%fd42, [const_evenDofToQuad+56];
	ld.const.f64 	%fd43, [const_oddDofToQuad+64];
	ld.const.f64 	%fd44, [const_evenDofToQuad+64];
	ld.const.f64 	%fd45, [const_oddDofToQuad+72];
	ld.const.f64 	%fd46, [const_evenDofToQuad+72];
	ld.const.f64 	%fd47, [const_oddDofToQuad+80];
	ld.const.f64 	%fd48, [const_evenDofToQuad+80];
	ld.const.f64 	%fd49, [const_oddDofToQuad+88];
	ld.const.f64 	%fd50, [const_evenDofToQuad+88];
	mov.u32 	%r26, _ZZ32massMatrixMultiplyConstantKernelILi13ELi14ELi1EEvidPKdS1_S1_S1_S1_S1_S1_PdE6s_tmp1;
	mad.lo.s32 	%r4, %r2, 21952, %r26;
	mul.lo.s16 	%rs6, %rs1, 79;
	shr.u16 	%rs7, %rs6, 10;
	cvt.u32.u16 	%r5, %rs7;
	mul.wide.u16 	%r27, %rs7, 112;
	add.s32 	%r6, %r4, %r27;
	mul.wide.u16 	%r28, %rs2, 8;
	add.s32 	%r7, %r6, %r28;
	@%p5 bra 	$L__BB56_4;
	add.f64 	%fd752, %fd3859, %fd3847;
	sub.f64 	%fd753, %fd3859, %fd3847;
	add.f64 	%fd754, %fd3858, %fd3848;
	sub.f64 	%fd755, %fd3858, %fd3848;
	add.f64 	%fd756, %fd3857, %fd3849;
	sub.f64 	%fd757, %fd3857, %fd3849;
	add.f64 	%fd758, %fd3856, %fd3850;
	sub.f64 	%fd759, %fd3856, %fd3850;
	add.f64 	%fd760, %fd3855, %fd3851;
	sub.f64 	%fd761, %fd3855, %fd3851;
	add.f64 	%fd762, %fd3854, %fd3852;
	sub.f64 	%fd763, %fd3854, %fd3852;
	add.f64 	%fd764, %fd3853, %fd3853;
	sub.f64 	%fd765, %fd3853, %fd3853;
	mul.f64 	%fd766, %fd764, 0d3FE0000000000000;
	fma.rn.f64 	%fd767, %fd27, %fd752, 0d0000000000000000;
	fma.rn.f64 	%fd768, %fd28, %fd753, 0d0000000000000000;
	fma.rn.f64 	%fd769, %fd29, %fd754, %fd767;
	fma.rn.f64 	%fd770, %fd30, %fd755, %fd768;
	fma.rn.f64 	%fd771, %fd31, %fd756, %fd769;
	fma.rn.f64 	%fd772, %fd32, %fd757, %fd770;
	fma.rn.f64 	%fd773, %fd33, %fd758, %fd771;
	fma.rn.f64 	%fd774, %fd34, %fd759, %fd772;
	fma.rn.f64 	%fd775, %fd35, %fd760, %fd773;
	fma.rn.f64 	%fd776, %fd36, %fd761, %fd774;
	fma.rn.f64 	%fd777, %fd37, %fd762, %fd775;
	fma.rn.f64 	%fd778, %fd38, %fd763, %fd776;
	fma.rn.f64 	%fd779, %fd39, %fd766, %fd777;
	fma.rn.f64 	%fd780, %fd40, %fd765, %fd778;
	add.f64 	%fd781, %fd780, %fd779;
	st.shared.f64 	[%r7], %fd781;
	sub.f64 	%fd782, %fd779, %fd780;
	st.shared.f64 	[%r7+20384], %fd782;
	fma.rn.f64 	%fd783, %fd41, %fd752, 0d0000000000000000;
	fma.rn.f64 	%fd784, %fd42, %fd753, 0d0000000000000000;
	fma.rn.f64 	%fd785, %fd43, %fd754, %fd783;
	fma.rn.f64 	%fd786, %fd44, %fd755, %fd784;
	fma.rn.f64 	%fd787, %fd45, %fd756, %fd785;
	fma.rn.f64 	%fd788, %fd46, %fd757, %fd786;
	fma.rn.f64 	%fd789, %fd47, %fd758, %fd787;
	fma.rn.f64 	%fd790, %fd48, %fd759, %fd788;
	fma.rn.f64 	%fd791, %fd49, %fd760, %fd789;
	fma.rn.f64 	%fd792, %fd50, %fd761, %fd790;
	ld.const.f64 	%fd793, [const_oddDofToQuad+96];
	fma.rn.f64 	%fd794, %fd793, %fd762, %fd791;
	ld.const.f64 	%fd795, [const_evenDofToQuad+96];
	fma.rn.f64 	%fd796, %fd795, %fd763, %fd792;
	ld.const.f64 	%fd797, [const_oddDofToQuad+104];
	fma.rn.f64 	%fd798, %fd797, %fd766, %fd794;
	ld.const.f64 	%fd799, [const_evenDofToQuad+104];
	fma.rn.f64 	%fd800, %fd799, %fd765, %fd796;
	add.f64 	%fd801, %fd800, %fd798;
	st.shared.f64 	[%r7+1568], %fd801;
	sub.f64 	%fd802, %fd798, %fd800;
	st.shared.f64 	[%r7+18816], %fd802;
	ld.const.f64 	%fd803, [const_oddDofToQuad+112];
	fma.rn.f64 	%fd804, %fd803, %fd752, 0d0000000000000000;
	ld.const.f64 	%fd805, [const_evenDofToQuad+112];
	fma.rn.f64 	%fd806, %fd805, %fd753, 0d0000000000000000;
	ld.const.f64 	%fd807, [const_oddDofToQuad+120];
	fma.rn.f64 	%fd808, %fd807, %fd754, %fd804;
	ld.const.f64 	%fd809, [const_evenDofToQuad+120];
	fma.rn.f64 	%fd810, %fd809, %fd755, %fd806;
	ld.const.f64 	%fd811, [const_oddDofToQuad+128];
	fma.rn.f64 	%fd812, %fd811, %fd756, %fd808;
	ld.const.f64 	%fd813, [const_evenDofToQuad+128];
	fma.rn.f64 	%fd814, %fd813, %fd757, %fd810;
	ld.const.f64 	%fd815, [const_oddDofToQuad+136];
	fma.rn.f64 	%fd816, %fd815, %fd758, %fd812;
	ld.const.f64 	%fd817, [const_evenDofToQuad+136];
	fma.rn.f64 	%fd818, %fd817, %fd759, %fd814;
	ld.const.f64 	%fd819, [const_oddDofToQuad+144];
	fma.rn.f64 	%fd820, %fd819, %fd760, %fd816;
	ld.const.f64 	%fd821, [const_evenDofToQuad+144];
	fma.rn.f64 	%fd822, %fd821, %fd761, %fd818;
	ld.const.f64 	%fd823, [const_oddDofToQuad+152];
	fma.rn.f64 	%fd824, %fd823, %fd762, %fd820;
	ld.const.f64 	%fd825, [const_evenDofToQuad+152];
	fma.rn.f64 	%fd826, %fd825, %fd763, %fd822;
	ld.const.f64 	%fd827, [const_oddDofToQuad+160];
	fma.rn.f64 	%fd828, %fd827, %fd766, %fd824;
	ld.const.f64 	%fd829, [const_evenDofToQuad+160];
	fma.rn.f64 	%fd830, %fd829, %fd765, %fd826;
	add.f64 	%fd831, %fd830, %fd828;
	st.shared.f64 	[%r7+3136], %fd831;
	sub.f64 	%fd832, %fd828, %fd830;
	st.shared.f64 	[%r7+17248], %fd832;
	ld.const.f64 	%fd833, [const_oddDofToQuad+168];
	fma.rn.f64 	%fd834, %fd833, %fd752, 0d0000000000000000;
	ld.const.f64 	%fd835, [const_evenDofToQuad+168];
	fma.rn.f64 	%fd836, %fd835, %fd753, 0d0000000000000000;
	ld.const.f64 	%fd837, [const_oddDofToQuad+176];
	fma.rn.f64 	%fd838, %fd837, %fd754, %fd834;
	ld.const.f64 	%fd839, [const_evenDofToQuad+176];
	fma.rn.f64 	%fd840, %fd839, %fd755, %fd836;
	ld.const.f64 	%fd841, [const_oddDofToQuad+184];
	fma.rn.f64 	%fd842, %fd841, %fd756, %fd838;
	ld.const.f64 	%fd843, [const_evenDofToQuad+184];
	fma.rn.f64 	%fd844, %fd843, %fd757, %fd840;
	ld.const.f64 	%fd845, [const_oddDofToQuad+192];
	fma.rn.f64 	%fd846, %fd845, %fd758, %fd842;
	ld.const.f64 	%fd847, [const_evenDofToQuad+192];
	fma.rn.f64 	%fd848, %fd847, %fd759, %fd844;
	ld.const.f64 	%fd849, [const_oddDofToQuad+200];
	fma.rn.f64 	%fd850, %fd849, %fd760, %fd846;
	ld.const.f64 	%fd851, [const_evenDofToQuad+200];
	fma.rn.f64 	%fd852, %fd851, %fd761, %fd848;
	ld.const.f64 	%fd853, [const_oddDofToQuad+208];
	fma.rn.f64 	%fd854, %fd853, %fd762, %fd850;
	ld.const.f64 	%fd855, [const_evenDofToQuad+208];
	fma.rn.f64 	%fd856, %fd855, %fd763, %fd852;
	ld.const.f64 	%fd857, [const_oddDofToQuad+216];
	fma.rn.f64 	%fd858, %fd857, %fd766, %fd854;
	ld.const.f64 	%fd859, [const_evenDofToQuad+216];
	fma.rn.f64 	%fd860, %fd859, %fd765, %fd856;
	add.f64 	%fd861, %fd860, %fd858;
	st.shared.f64 	[%r7+4704], %fd861;
	sub.f64 	%fd862, %fd858, %fd860;
	st.shared.f64 	[%r7+15680], %fd862;
	ld.const.f64 	%fd863, [const_oddDofToQuad+224];
	fma.rn.f64 	%fd864, %fd863, %fd752, 0d0000000000000000;
	ld.const.f64 	%fd865, [const_evenDofToQuad+224];
	fma.rn.f64 	%fd866, %fd865, %fd753, 0d0000000000000000;
	ld.const.f64 	%fd867, [const_oddDofToQuad+232];
	fma.rn.f64 	%fd868, %fd867, %fd754, %fd864;
	ld.const.f64 	%fd869, [const_evenDofToQuad+232];
	fma.rn.f64 	%fd870, %fd869, %fd755, %fd866;
	ld.const.f64 	%fd871, [const_oddDofToQuad+240];
	fma.rn.f64 	%fd872, %fd871, %fd756, %fd868;
	ld.const.f64 	%fd873, [const_evenDofToQuad+240];
	fma.rn.f64 	%fd874, %fd873, %fd757, %fd870;
	ld.const.f64 	%fd875, [const_oddDofToQuad+248];
	fma.rn.f64 	%fd876, %fd875, %fd758, %fd872;
	ld.const.f64 	%fd877, [const_evenDofToQuad+248];
	fma.rn.f64 	%fd878, %fd877, %fd759, %fd874;
	ld.const.f64 	%fd879, [const_oddDofToQuad+256];
	fma.rn.f64 	%fd880, %fd879, %fd760, %fd876;
	ld.const.f64 	%fd881, [const_evenDofToQuad+256];
	fma.rn.f64 	%fd882, %fd881, %fd761, %fd878;
	ld.const.f64 	%fd883, [const_oddDofToQuad+264];
	fma.rn.f64 	%fd884, %fd883, %fd762, %fd880;
	ld.const.f64 	%fd885, [const_evenDofToQuad+264];
	fma.rn.f64 	%fd886, %fd885, %fd763, %fd882;
	ld.const.f64 	%fd887, [const_oddDofToQuad+272];
	fma.rn.f64 	%fd888, %fd887, %fd766, %fd884;
	ld.const.f64 	%fd889, [const_evenDofToQuad+272];
	fma.rn.f64 	%fd890, %fd889, %fd765, %fd886;
	add.f64 	%fd891, %fd890, %fd888;
	st.shared.f64 	[%r7+6272], %fd891;
	sub.f64 	%fd892, %fd888, %fd890;
	st.shared.f64 	[%r7+14112], %fd892;
	ld.const.f64 	%fd893, [const_oddDofToQuad+280];
	fma.rn.f64 	%fd894, %fd893, %fd752, 0d0000000000000000;
	ld.const.f64 	%fd895, [const_evenDofToQuad+280];
	fma.rn.f64 	%fd896, %fd895, %fd753, 0d0000000000000000;
	ld.const.f64 	%fd897, [const_oddDofToQuad+288];
	fma.rn.f64 	%fd898, %fd897, %fd754, %fd894;
	ld.const.f64 	%fd899, [const_evenDofToQuad+288];
	fma.rn.f64 	%fd900, %fd899, %fd755, %fd896;
	ld.const.f64 	%fd901, [const_oddDofToQuad+296];
	fma.rn.f64 	%fd902, %fd901, %fd756, %fd898;
	ld.const.f64 	%fd903, [const_evenDofToQuad+296];
	fma.rn.f64 	%fd904, %fd903, %fd757, %fd900;
	ld.const.f64 	%fd905, [const_oddDofToQuad+304];
	fma.rn.f64 	%fd906, %fd905, %fd758, %fd902;
	ld.const.f64 	%fd907, [const_evenDofToQuad+304];
	fma.rn.f64 	%fd908, %fd907, %fd759, %fd904;
	ld.const.f64 	%fd909, [const_oddDofToQuad+312];
	fma.rn.f64 	%fd910, %fd909, %fd760, %fd906;
	ld.const.f64 	%fd911, [const_evenDofToQuad+312];
	fma.rn.f64 	%fd912, %fd911, %fd761, %fd908;
	ld.const.f64 	%fd913, [const_oddDofToQuad+320];
	fma.rn.f64 	%fd914, %fd913, %fd762, %fd910;
	ld.const.f64 	%fd915, [const_evenDofToQuad+320];
	fma.rn.f64 	%fd916, %fd915, %fd763, %fd912;
	ld.const.f64 	%fd917, [const_oddDofToQuad+328];
	fma.rn.f64 	%fd918, %fd917, %fd766, %fd914;
	ld.const.f64 	%fd919, [const_evenDofToQuad+328];
	fma.rn.f64 	%fd920, %fd919, %fd765, %fd916;
	add.f64 	%fd921, %fd920, %fd918;
	st.shared.f64 	[%r7+7840], %fd921;
	sub.f64 	%fd922, %fd918, %fd920;
	st.shared.f64 	[%r7+12544], %fd922;
	ld.const.f64 	%fd923, [const_oddDofToQuad+336];
	fma.rn.f64 	%fd924, %fd923, %fd752, 0d0000000000000000;
	ld.const.f64 	%fd925, [const_evenDofToQuad+336];
	fma.rn.f64 	%fd926, %fd925, %fd753, 0d0000000000000000;
	ld.const.f64 	%fd927, [const_oddDofToQuad+344];
	fma.rn.f64 	%fd928, %fd927, %fd754, %fd924;
	ld.const.f64 	%fd929, [const_evenDofToQuad+344];
	fma.rn.f64 	%fd930, %fd929, %fd755, %fd926;
	ld.const.f64 	%fd931, [const_oddDofToQuad+352];
	fma.rn.f64 	%fd932, %fd931, %fd756, %fd928;
	ld.const.f64 	%fd933, [const_evenDofToQuad+352];
	fma.rn.f64 	%fd934, %fd933, %fd757, %fd930;
	ld.const.f64 	%fd935, [const_oddDofToQuad+360];
	fma.rn.f64 	%fd936, %fd935, %fd758, %fd932;
	ld.const.f64 	%fd937, [const_evenDofToQuad+360];
	fma.rn.f64 	%fd938, %fd937, %fd759, %fd934;
	ld.const.f64 	%fd939, [const_oddDofToQuad+368];
	fma.rn.f64 	%fd940, %fd939, %fd760, %fd936;
	ld.const.f64 	%fd941, [const_evenDofToQuad+368];
	fma.rn.f64 	%fd942, %fd941, %fd761, %fd938;
	ld.const.f64 	%fd943, [const_oddDofToQuad+376];
	fma.rn.f64 	%fd944, %fd943, %fd762, %fd940;
	ld.const.f64 	%fd945, [const_evenDofToQuad+376];
	fma.rn.f64 	%fd946, %fd945, %fd763, %fd942;
	ld.const.f64 	%fd947, [const_oddDofToQuad+384];
	fma.rn.f64 	%fd948, %fd947, %fd766, %fd944;
	ld.const.f64 	%fd949, [const_evenDofToQuad+384];
	fma.rn.f64 	%fd950, %fd949, %fd765, %fd946;
	add.f64 	%fd951, %fd950, %fd948;
	st.shared.f64 	[%r7+9408], %fd951;
	sub.f64 	%fd952, %fd948, %fd950;
	st.shared.f64 	[%r7+10976], %fd952;
$L__BB56_4:
	bar.sync 	0;
	setp.lt.u32 	%p6, %r1, 182;
	mad.lo.s32 	%r29, %r5, 1456, %r6;
	add.s32 	%r8, %r29, %r28;
	@%p6 bra 	$L__BB56_6;
	ld.const.f64 	%fd3933, [const_oddDofToQuad+96];
	ld.const.f64 	%fd3932, [const_evenDofToQuad+96];
	ld.const.f64 	%fd3931, [const_oddDofToQuad+104];
	ld.const.f64 	%fd3930, [const_evenDofToQuad+104];
	ld.const.f64 	%fd3929, [const_oddDofToQuad+112];
	ld.const.f64 	%fd3928, [const_evenDofToQuad+112];
	ld.const.f64 	%fd3927, [const_oddDofToQuad+120];
	ld.const.f64 	%fd3926, [const_evenDofToQuad+120];
	ld.const.f64 	%fd3925, [const_oddDofToQuad+128];
	ld.const.f64 	%fd3924, [const_evenDofToQuad+128];
	ld.const.f64 	%fd3923, [const_oddDofToQuad+136];
	ld.const.f64 	%fd3922, [const_evenDofToQuad+136];
	ld.const.f64 	%fd3921, [const_oddDofToQuad+144];
	ld.const.f64 	%fd3920, [const_evenDofToQuad+144];
	ld.const.f64 	%fd3919, [const_oddDofToQuad+152];
	ld.const.f64 	%fd3918, [const_evenDofToQuad+152];
	ld.const.f64 	%fd3917, [const_oddDofToQuad+160];
	ld.const.f64 	%fd3916, [const_evenDofToQuad+160];
	ld.const.f64 	%fd3915, [const_oddDofToQuad+168];
	ld.const.f64 	%fd3914, [const_evenDofToQuad+168];
	ld.const.f64 	%fd3913, [const_oddDofToQuad+176];
	ld.const.f64 	%fd3912, [const_evenDofToQuad+176];
	ld.const.f64 	%fd3911, [const_oddDofToQuad+184];
	ld.const.f64 	%fd3910, [const_evenDofToQuad+184];
	ld.const.f64 	%fd3909, [const_oddDofToQuad+192];
	ld.const.f64 	%fd3908, [const_evenDofToQuad+192];
	ld.const.f64 	%fd3907, [const_oddDofToQuad+200];
	ld.const.f64 	%fd3906, [const_evenDofToQuad+200];
	ld.const.f64 	%fd3905, [const_oddDofToQuad+208];
	ld.const.f64 	%fd3904, [const_evenDofToQuad+208];
	ld.const.f64 	%fd3903, [const_oddDofToQuad+216];
	ld.const.f64 	%fd3902, [const_evenDofToQuad+216];
	ld.const.f64 	%fd3901, [const_oddDofToQuad+224];
	ld.const.f64 	%fd3900, [const_evenDofToQuad+224];
	ld.const.f64 	%fd3899, [const_oddDofToQuad+232];
	ld.const.f64 	%fd3898, [const_evenDofToQuad+232];
	ld.const.f64 	%fd3897, [const_oddDofToQuad+240];
	ld.const.f64 	%fd3896, [const_evenDofToQuad+240];
	ld.const.f64 	%fd3895, [const_oddDofToQuad+248];
	ld.const.f64 	%fd3894, [const_evenDofToQuad+248];
	ld.const.f64 	%fd3893, [const_oddDofToQuad+256];
	ld.const.f64 	%fd3892, [const_evenDofToQuad+256];
	ld.const.f64 	%fd3891, [const_oddDofToQuad+264];
	ld.const.f64 	%fd3890, [const_evenDofToQuad+264];
	ld.const.f64 	%fd3889, [const_oddDofToQuad+272];
	ld.const.f64 	%fd3888, [const_evenDofToQuad+272];
	ld.const.f64 	%fd3887, [const_oddDofToQuad+280];
	ld.const.f64 	%fd3886, [const_evenDofToQuad+280];
	ld.const.f64 	%fd3885, [const_oddDofToQuad+288];
	ld.const.f64 	%fd3884, [const_evenDofToQuad+288];
	ld.const.f64 	%fd3883, [const_oddDofToQuad+296];
	ld.const.f64 	%fd3882, [const_evenDofToQuad+296];
	ld.const.f64 	%fd3881, [const_oddDofToQuad+304];
	ld.const.f64 	%fd3880, [const_evenDofToQuad+304];
	ld.const.f64 	%fd3879, [const_oddDofToQuad+312];
	ld.const.f64 	%fd3878, [const_evenDofToQuad+312];
	ld.const.f64 	%fd3877, [const_oddDofToQuad+320];
	ld.const.f64 	%fd3876, [const_evenDofToQuad+320];
	ld.const.f64 	%fd3875, [const_oddDofToQuad+328];
	ld.const.f64 	%fd3874, [const_evenDofToQuad+328];
	ld.const.f64 	%fd3873, [const_oddDofToQuad+336];
	ld.const.f64 	%fd3872, [const_evenDofToQuad+336];
	ld.const.f64 	%fd3871, [const_oddDofToQuad+344];
	ld.const.f64 	%fd3870, [const_evenDofToQuad+344];
	ld.const.f64 	%fd3869, [const_oddDofToQuad+352];
	ld.const.f64 	%fd3868, [const_evenDofToQuad+352];
	ld.const.f64 	%fd3867, [const_oddDofToQuad+360];
	ld.const.f64 	%fd3866, [const_evenDofToQuad+360];
	ld.const.f64 	%fd3865, [const_oddDofToQuad+368];
	ld.const.f64 	%fd3864, [const_evenDofToQuad+368];
	ld.const.f64 	%fd3863, [const_oddDofToQuad+376];
	ld.const.f64 	%fd3862, [const_evenDofToQuad+376];
	ld.const.f64 	%fd3861, [const_oddDofToQuad+384];
	ld.const.f64 	%fd3860, [const_evenDofToQuad+384];
	bra.uni 	$L__BB56_7;
$L__BB56_6:
	ld.shared.f64 	%fd953, [%r8];
	ld.shared.f64 	%fd954, [%r8+1344];
	add.f64 	%fd955, %fd953, %fd954;
	sub.f64 	%fd956, %fd953, %fd954;
	ld.shared.f64 	%fd957, [%r8+112];
	ld.shared.f64 	%fd958, [%r8+1232];
	add.f64 	%fd959, %fd957, %fd958;
	sub.f64 	%fd960, %fd957, %fd958;
	ld.shared.f64 	%fd961, [%r8+224];
	ld.shared.f64 	%fd962, [%r8+1120];
	add.f64 	%fd963, %fd961, %fd962;
	sub.f64 	%fd964, %fd961, %fd962;
	ld.shared.f64 	%fd965, [%r8+336];
	ld.shared.f64 	%fd966, [%r8+1008];
	add.f64 	%fd967, %fd965, %fd966;
	sub.f64 	%fd968, %fd965, %fd966;
	ld.shared.f64 	%fd969, [%r8+448];
	ld.shared.f64 	%fd970, [%r8+896];
	add.f64 	%fd971, %fd969, %fd970;
	sub.f64 	%fd972, %fd969, %fd970;
	ld.shared.f64 	%fd973, [%r8+560];
	ld.shared.f64 	%fd974, [%r8+784];
	add.f64 	%fd975, %fd973, %fd974;
	sub.f64 	%fd976, %fd973, %fd974;
	ld.shared.f64 	%fd977, [%r8+672];
	add.f64 	%fd978, %fd977, %fd977;
	sub.f64 	%fd979, %fd977, %fd977;
	mul.f64 	%fd980, %fd978, 0d3FE0000000000000;
	fma.rn.f64 	%fd981, %fd27, %fd955, 0d0000000000000000;
	fma.rn.f64 	%fd982, %fd28, %fd956, 0d0000000000000000;
	fma.rn.f64 	%fd983, %fd29, %fd959, %fd981;
	fma.rn.f64 	%fd984, %fd30, %fd960, %fd982;
	fma.rn.f64 	%fd985, %fd31, %fd963, %fd983;
	fma.rn.f64 	%fd986, %fd32, %fd964, %fd984;
	fma.rn.f64 	%fd987, %fd33, %fd967, %fd985;
	fma.rn.f64 	%fd988, %fd34, %fd968, %fd986;
	fma.rn.f64 	%fd989, %fd35, %fd971, %fd987;
	fma.rn.f64 	%fd990, %fd36, %fd972, %fd988;
	fma.rn.f64 	%fd991, %fd37, %fd975, %fd989;
	fma.rn.f64 	%fd992, %fd38, %fd976, %fd990;
	fma.rn.f64 	%fd993, %fd39, %fd980, %fd991;
	fma.rn.f64 	%fd994, %fd40, %fd979, %fd992;
	add.f64 	%fd995, %fd993, %fd994;
	st.shared.f64 	[%r8], %fd995;
	sub.f64 	%fd996, %fd993, %fd994;
	st.shared.f64 	[%r8+1456], %fd996;
	fma.rn.f64 	%fd997, %fd41, %fd955, 0d0000000000000000;
	fma.rn.f64 	%fd998, %fd42, %fd956, 0d0000000000000000;
	fma.rn.f64 	%fd999, %fd43, %fd959, %fd997;
	fma.rn.f64 	%fd1000, %fd44, %fd960, %fd998;
	fma.rn.f64 	%fd1001, %fd45, %fd963, %fd999;
	fma.rn.f64 	%fd1002, %fd46, %fd964, %fd1000;
	fma.rn.f64 	%fd1003, %fd47, %fd967, %fd1001;
	fma.rn.f64 	%fd1004, %fd48, %fd968, %fd1002;
	fma.rn.f64 	%fd1005, %fd49, %fd971, %fd1003;
	fma.rn.f64 	%fd1006, %fd50, %fd972, %fd1004;
	ld.const.f64 	%fd3933, [const_oddDofToQuad+96];
	fma.rn.f64 	%fd1007, %fd3933, %fd975, %fd1005;
	ld.const.f64 	%fd3932, [const_evenDofToQuad+96];
	fma.rn.f64 	%fd1008, %fd3932, %fd976, %fd1006;
	ld.const.f64 	%fd3931, [const_oddDofToQuad+104];
	fma.rn.f64 	%fd1009, %fd3931, %fd980, %fd1007;
	ld.const.f64 	%fd3930, [const_evenDofToQuad+104];
	fma.rn.f64 	%fd1010, %fd3930, %fd979, %fd1008;
	add.f64 	%fd1011, %fd1009, %fd1010;
	st.shared.f64 	[%r8+112], %fd1011;
	sub.f64 	%fd1012, %fd1009, %fd1010;
	st.shared.f64 	[%r8+1344], %fd1012;
	ld.const.f64 	%fd3929, [const_oddDofToQuad+112];
	fma.rn.f64 	%fd1013, %fd3929, %fd955, 0d0000000000000000;
	ld.const.f64 	%fd3928, [const_evenDofToQuad+112];
	fma.rn.f64 	%fd1014, %fd3928, %fd956, 0d0000000000000000;
	ld.const.f64 	%fd3927, [const_oddDofToQuad+120];
	fma.rn.f64 	%fd1015, %fd3927, %fd959, %fd1013;
	ld.const.f64 	%fd3926, [const_evenDofToQuad+120];
	fma.rn.f64 	%fd1016, %fd3926, %fd960, %fd1014;
	ld.const.f64 	%fd3925, [const_oddDofToQuad+128];
	fma.rn.f64 	%fd1017, %fd3925, %fd963, %fd1015;
	ld.const.f64 	%fd3924, [const_evenDofToQuad+128];
	fma.rn.f64 	%fd1018, %fd3924, %fd964, %fd1016;
	ld.const.f64 	%fd3923, [const_oddDofToQuad+136];
	fma.rn.f64 	%fd1019, %fd3923, %fd967, %fd1017;
	ld.const.f64 	%fd3922, [const_evenDofToQuad+136];
	fma.rn.f64 	%fd1020, %fd3922, %fd968, %fd1018;
	ld.const.f64 	%fd3921, [const_oddDofToQuad+144];
	fma.rn.f64 	%fd1021, %fd3921, %fd971, %fd1019;
	ld.const.f64 	%fd3920, [const_evenDofToQuad+144];
	fma.rn.f64 	%fd1022, %fd3920, %fd972, %fd1020;
	ld.const.f64 	%fd3919, [const_oddDofToQuad+152];
	fma.rn.f64 	%fd1023, %fd3919, %fd975, %fd1021;
	ld.const.f64 	%fd3918, [const_evenDofToQuad+152];
	fma.rn.f64 	%fd1024, %fd3918, %fd976, %fd1022;
	ld.const.f64 	%fd3917, [const_oddDofToQuad+160];
	fma.rn.f64 	%fd1025, %fd3917, %fd980, %fd1023;
	ld.const.f64 	%fd3916, [const_evenDofToQuad+160];
	fma.rn.f64 	%fd1026, %fd3916, %fd979, %fd1024;
	add.f64 	%fd1027, %fd1025, %fd1026;
	st.shared.f64 	[%r8+224], %fd1027;
	sub.f64 	%fd1028, %fd1025, %fd1026;
	st.shared.f64 	[%r8+1232], %fd1028;
	ld.const.f64 	%fd3915, [const_oddDofToQuad+168];
	fma.rn.f64 	%fd1029, %fd3915, %fd955, 0d0000000000000000;
	ld.const.f64 	%fd3914, [const_evenDofToQuad+168];
	fma.rn.f64 	%fd1030, %fd3914, %fd956, 0d0000000000000000;
	ld.const.f64 	%fd3913, [const_oddDofToQuad+176];
	fma.rn.f64 	%fd1031, %fd3913, %fd959, %fd1029;
	ld.const.f64 	%fd3912, [const_evenDofToQuad+176];
	fma.rn.f64 	%fd1032, %fd3912, %fd960, %fd1030;
	ld.const.f64 	%fd3911, [const_oddDofToQuad+184];
	fma.rn.f64 	%fd1033, %fd3911, %fd963, %fd1031;
	ld.const.f64 	%fd3910, [const_evenDofToQuad+184];
	fma.rn.f64 	%fd1034, %fd3910, %fd964, %fd1032;
	ld.const.f64 	%fd3909, [const_oddDofToQuad+192];
	fma.rn.f64 	%fd1035, %fd3909, %fd967, %fd1033;
	ld.const.f64 	%fd3908, [const_evenDofToQuad+192];
	fma.rn.f64 	%fd1036, %fd3908, %fd968, %fd1034;
	ld.const.f64 	%fd3907, [const_oddDofToQuad+200];
	fma.rn.f64 	%fd1037, %fd3907, %fd971, %fd1035;
	ld.const.f64 	%fd3906, [const_evenDofToQuad+200];
	fma.rn.f64 	%fd1038, %fd3906, %fd972, %fd1036;
	ld.const.f64 	%fd3905, [const_oddDofToQuad+208];
	fma.rn.f64 	%fd1039, %fd3905, %fd975, %fd1037;
	ld.const.f64 	%fd3904, [const_evenDofToQuad+208];
	fma.rn.f64 	%fd1040, %fd3904, %fd976, %fd1038;
	ld.const.f64 	%fd3903, [const_oddDofToQuad+216];
	fma.rn.f64 	%fd1041, %fd3903, %fd980, %fd1039;
	ld.const.f64 	%fd3902, [const_evenDofToQuad+216];
	fma.rn.f64 	%fd1042, %fd3902, %fd979, %fd1040;
	add.f64 	%fd1043, %fd1041, %fd1042;
	st.shared.f64 	[%r8+336], %fd1043;
	sub.f64 	%fd1044, %fd1041, %fd1042;
	st.shared.f64 	[%r8+1120], %fd1044;
	ld.const.f64 	%fd3901, [const_oddDofToQuad+224];
	fma.rn.f64 	%fd1045, %fd3901, %fd955, 0d0000000000000000;
	ld.const.f64 	%fd3900, [const_evenDofToQuad+224];
	fma.rn.f64 	%fd1046, %fd3900, %fd956, 0d0000000000000000;
	ld.const.f64 	%fd3899, [const_oddDofToQuad+232];
	fma.rn.f64 	%fd1047, %fd3899, %fd959, %fd1045;
	ld.const.f64 	%fd3898, [const_evenDofToQuad+232];
	fma.rn.f64 	%fd1048, %fd3898, %fd960, %fd1046;
	ld.const.f64 	%fd3897, [const_oddDofToQuad+240];
	fma.rn.f64 	%fd1049, %fd3897, %fd963, %fd1047;
	ld.const.f64 	%fd3896, [const_evenDofToQuad+240];
	fma.rn.f64 	%fd1050, %fd3896, %fd964, %fd1048;
	ld.const.f64 	%fd3895, [const_oddDofToQuad+248];
	fma.rn.f64 	%fd1051, %fd3895, %fd967, %fd1049;
	ld.const.f64 	%fd3894, [const_evenDofToQuad+248];
	fma.rn.f64 	%fd1052, %fd3894, %fd968, %fd1050;
	ld.const.f64 	%fd3893, [const_oddDofToQuad+256];
	fma.rn.f64 	%fd1053, %fd3893, %fd971, %fd1051;
	ld.const.f64 	%fd3892, [const_evenDofToQuad+256];
	fma.rn.f64 	%fd1054, %fd3892, %fd972, %fd1052;
	ld.const.f64 	%fd3891, [const_oddDofToQuad+264];
	fma.rn.f64 	%fd1055, %fd3891, %fd975, %fd1053;
	ld.const.f64 	%fd3890, [const_evenDofToQuad+264];
	fma.rn.f64 	%fd1056, %fd3890, %fd976, %fd1054;
	ld.const.f64 	%fd3889, [const_oddDofToQuad+272];
	fma.rn.f64 	%fd1057, %fd3889, %fd980, %fd1055;
	ld.const.f64 	%fd3888, [const_evenDofToQuad+272];
	fma.rn.f64 	%fd1058, %fd3888, %fd979, %fd1056;
	add.f64 	%fd1059, %fd1057, %fd1058;
	st.shared.f64 	[%r8+448], %fd1059;
	sub.f64 	%fd1060, %fd1057, %fd1058;
	st.shared.f64 	[%r8+1008], %fd1060;
	ld.const.f64 	%fd3887, [const_oddDofToQuad+280];
	fma.rn.f64 	%fd1061, %fd3887, %fd955, 0d0000000000000000;
	ld.const.f64 	%fd3886, [const_evenDofToQuad+280];
	fma.rn.f64 	%fd1062, %fd3886, %fd956, 0d0000000000000000;
	ld.const.f64 	%fd3885, [const_oddDofToQuad+288];
	fma.rn.f64 	%fd1063, %fd3885, %fd959, %fd1061;
	ld.const.f64 	%fd3884, [const_evenDofToQuad+288];
	fma.rn.f64 	%fd1064, %fd3884, %fd960, %fd1062;
	ld.const.f64 	%fd3883, [const_oddDofToQuad+296];
	fma.rn.f64 	%fd1065, %fd3883, %fd963, %fd1063;
	ld.const.f64 	%fd3882, [const_evenDofToQuad+296];
	fma.rn.f64 	%fd1066, %fd3882, %fd964, %fd1064;
	ld.const.f64 	%fd3881, [const_oddDofToQuad+304];
	fma.rn.f64 	%fd1067, %fd3881, %fd967, %fd1065;
	ld.const.f64 	%fd3880, [const_evenDofToQuad+304];
	fma.rn.f64 	%fd1068, %fd3880, %fd968, %fd1066;
	ld.const.f64 	%fd3879, [const_oddDofToQuad+312];
	fma.rn.f64 	%fd1069, %fd3879, %fd971, %fd1067;
	ld.const.f64 	%fd3878, [const_evenDofToQuad+312];
	fma.rn.f64 	%fd1070, %fd3878, %fd972, %fd1068;
	ld.const.f64 	%fd3877, [const_oddDofToQuad+320];
	fma.rn.f64 	%fd1071, %fd3877, %fd975, %fd1069;
	ld.const.f64 	%fd3876, [const_evenDofToQuad+320];
	fma.rn.f64 	%fd1072, %fd3876, %fd976, %fd1070;
	ld.const.f64 	%fd3875, [const_oddDofToQuad+328];
	fma.rn.f64 	%fd1073, %fd3875, %fd980, %fd1071;
	ld.const.f64 	%fd3874, [const_evenDofToQuad+328];
	fma.rn.f64 	%fd1074, %fd3874, %fd979, %fd1072;
	add.f64 	%fd1075, %fd1073, %fd1074;
	st.shared.f64 	[%r8+560], %fd1075;
	sub.f64 	%fd1076, %fd1073, %fd1074;
	st.shared.f64 	[%r8+896], %fd1076;
	ld.const.f64 	%fd3873, [const_oddDofToQuad+336];
	fma.rn.f64 	%fd1077, %fd3873, %fd955, 0d0000000000000000;
	ld.const.f64 	%fd3872, [const_evenDofToQuad+336];
	fma.rn.f64 	%fd1078, %fd3872, %fd956, 0d0000000000000000;
	ld.const.f64 	%fd3871, [const_oddDofToQuad+344];
	fma.rn.f64 	%fd1079, %fd3871, %fd959, %fd1077;
	ld.const.f64 	%fd3870, [const_evenDofToQuad+344];
	fma.rn.f64 	%fd1080, %fd3870, %fd960, %fd1078;
	ld.const.f64 	%fd3869, [const_oddDofToQuad+352];
	fma.rn.f64 	%fd1081, %fd3869, %fd963, %fd1079;
	ld.const.f64 	%fd3868, [const_evenDofToQuad+352];
	fma.rn.f64 	%fd1082, %fd3868, %fd964, %fd1080;
	ld.const.f64 	%fd3867, [const_oddDofToQuad+360];
	fma.rn.f64 	%fd1083, %fd3867, %fd967, %fd1081;
	ld.const.f64 	%fd3866, [const_evenDofToQuad+360];
	fma.rn.f64 	%fd1084, %fd3866, %fd968, %fd1082;
	ld.const.f64 	%fd3865, [const_oddDofToQuad+368];
	fma.rn.f64 	%fd1085, %fd3865, %fd971, %fd1083;
	ld.const.f64 	%fd3864, [const_evenDofToQuad+368];
	fma.rn.f64 	%fd1086, %fd3864, %fd972, %fd1084;
	ld.const.f64 	%fd3863, [const_oddDofToQuad+376];
	fma.rn.f64 	%fd1087, %fd3863, %fd975, %fd1085;
	ld.const.f64 	%fd3862, [const_evenDofToQuad+376];
	fma.rn.f64 	%fd1088, %fd3862, %fd976, %fd1086;
	ld.const.f64 	%fd3861, [const_oddDofToQuad+384];
	fma.rn.f64 	%fd1089, %fd3861, %fd980, %fd1087;
	ld.const.f64 	%fd3860, [const_evenDofToQuad+384];
	fma.rn.f64 	%fd1090, %fd3860, %fd979, %fd1088;
	add.f64 	%fd1091, %fd1089, %fd1090;
	st.shared.f64 	[%r8+672], %fd1091;
	sub.f64 	%fd1092, %fd1089, %fd1090;
	st.shared.f64 	[%r8+784], %fd1092;
$L__BB56_7:
	ld.param.u64 	%rd56, [_Z32massMatrixMultiplyConstantKernelILi13ELi14ELi1EEvidPKdS1_S1_S1_S1_S1_S1_Pd_param_2];
	ld.param.u32 	%r161, [_Z32massMatrixMultiplyConstantKernelILi13ELi14ELi1EEvidPKdS1_S1_S1_S1_S1_S1_Pd_param_0];
	setp.ge.s32 	%p7, %r3, %r161;
	bar.sync 	0;
	mul.hi.u16 	%rs8, %rs1, 4682;
	mul.lo.s16 	%rs9, %rs8, 14;
	sub.s16 	%rs10, %rs1, %rs9;
	cvt.u32.u16 	%r9, %rs10;
	cvt.u32.u16 	%r10, %rs8;
	mul.wide.u16 	%r31, %rs8, 1568;
	add.s32 	%r32, %r4, %r31;
	mul.wide.u16 	%r33, %rs10, 112;
	add.s32 	%r11, %r32, %r33;
	ld.shared.f64 	%fd1094, [%r11];
	ld.shared.f64 	%fd1095, [%r11+96];
	add.f64 	%fd1096, %fd1094, %fd1095;
	sub.f64 	%fd1097, %fd1094, %fd1095;
	ld.shared.f64 	%fd1098, [%r11+8];
	ld.shared.f64 	%fd1099, [%r11+88];
	add.f64 	%fd1100, %fd1098, %fd1099;
	sub.f64 	%fd1101, %fd1098, %fd1099;
	ld.shared.f64 	%fd1102, [%r11+16];
	ld.shared.f64 	%fd1103, [%r11+80];
	add.f64 	%fd1104, %fd1102, %fd1103;
	sub.f64 	%fd1105, %fd1102, %fd1103;
	ld.shared.f64 	%fd1106, [%r11+24];
	ld.shared.f64 	%fd1107, [%r11+72];
	add.f64 	%fd1108, %fd1106, %fd1107;
	sub.f64 	%fd1109, %fd1106, %fd1107;
	ld.shared.f64 	%fd1110, [%r11+32];
	ld.shared.f64 	%fd1111, [%r11+64];
	add.f64 	%fd1112, %fd1110, %fd1111;
	sub.f64 	%fd1113, %fd1110, %fd1111;
	ld.shared.f64 	%fd1114, [%r11+40];
	ld.shared.f64 	%fd1115, [%r11+56];
	add.f64 	%fd1116, %fd1114, %fd1115;
	sub.f64 	%fd1117, %fd1114, %fd1115;
	ld.shared.f64 	%fd1118, [%r11+48];
	add.f64 	%fd1119, %fd1118, %fd1118;
	sub.f64 	%fd1120, %fd1118, %fd1118;
	mul.f64 	%fd1121, %fd1119, 0d3FE0000000000000;
	fma.rn.f64 	%fd1123, %fd27, %fd1096, 0d0000000000000000;
	fma.rn.f64 	%fd1125, %fd28, %fd1097, 0d0000000000000000;
	fma.rn.f64 	%fd1126, %fd29, %fd1100, %fd1123;
	fma.rn.f64 	%fd1127, %fd30, %fd1101, %fd1125;
	fma.rn.f64 	%fd1129, %fd31, %fd1104, %fd1126;
	fma.rn.f64 	%fd1131, %fd32, %fd1105, %fd1127;
	fma.rn.f64 	%fd1133, %fd33, %fd1108, %fd1129;
	fma.rn.f64 	%fd1135, %fd34, %fd1109, %fd1131;
	fma.rn.f64 	%fd1136, %fd35, %fd1112, %fd1133;
	fma.rn.f64 	%fd1137, %fd36, %fd1113, %fd1135;
	fma.rn.f64 	%fd1138, %fd37, %fd1116, %fd1136;
	fma.rn.f64 	%fd1139, %fd38, %fd1117, %fd1137;
	fma.rn.f64 	%fd1140, %fd39, %fd1121, %fd1138;
	fma.rn.f64 	%fd1141, %fd40, %fd1120, %fd1139;
	add.f64 	%fd1142, %fd1140, %fd1141;
	st.shared.f64 	[%r11], %fd1142;
	sub.f64 	%fd1143, %fd1140, %fd1141;
	st.shared.f64 	[%r11+104], %fd1143;
	fma.rn.f64 	%fd1144, %fd41, %fd1096, 0d0000000000000000;
	fma.rn.f64 	%fd1146, %fd42, %fd1097, 0d0000000000000000;
	fma.rn.f64 	%fd1147, %fd43, %fd1100, %fd1144;
	fma.rn.f64 	%fd1149, %fd44, %fd1101, %fd1146;
	fma.rn.f64 	%fd1151, %fd45, %fd1104, %fd1147;
	fma.rn.f64 	%fd1153, %fd46, %fd1105, %fd1149;
	fma.rn.f64 	%fd1155, %fd47, %fd1108, %fd1151;
	fma.rn.f64 	%fd1157, %fd48, %fd1109, %fd1153;
	fma.rn.f64 	%fd1159, %fd49, %fd1112, %fd1155;
	fma.rn.f64 	%fd1160, %fd50, %fd1113, %fd1157;
	fma.rn.f64 	%fd1161, %fd3933, %fd1116, %fd1159;
	fma.rn.f64 	%fd1162, %fd3932, %fd1117, %fd1160;
	fma.rn.f64 	%fd1163, %fd3931, %fd1121, %fd1161;
	fma.rn.f64 	%fd1164, %fd3930, %fd1120, %fd1162;
	add.f64 	%fd1165, %fd1163, %fd1164;
	st.shared.f64 	[%r11+8], %fd1165;
	sub.f64 	%fd1166, %fd1163, %fd1164;
	st.shared.f64 	[%r11+96], %fd1166;
	fma.rn.f64 	%fd1167, %fd3929, %fd1096, 0d0000000000000000;
	fma.rn.f64 	%fd1168, %fd3928, %fd1097, 0d0000000000000000;
	fma.rn.f64 	%fd1169, %fd3927, %fd1100, %fd1167;
	fma.rn.f64 	%fd1170, %fd3926, %fd1101, %fd1168;
	fma.rn.f64 	%fd1171, %fd3925, %fd1104, %fd1169;
	fma.rn.f64 	%fd1172, %fd3924, %fd1105, %fd1170;
	fma.rn.f64 	%fd1173, %fd3923, %fd1108, %fd1171;
	fma.rn.f64 	%fd1174, %fd3922, %fd1109, %fd1172;
	fma.rn.f64 	%fd1175, %fd3921, %fd1112, %fd1173;
	fma.rn.f64 	%fd1176, %fd3920, %fd1113, %fd1174;
	fma.rn.f64 	%fd1177, %fd3919, %fd1116, %fd1175;
	fma.rn.f64 	%fd1178, %fd3918, %fd1117, %fd1176;
	fma.rn.f64 	%fd1179, %fd3917, %fd1121, %fd1177;
	fma.rn.f64 	%fd1180, %fd3916, %fd1120, %fd1178;
	add.f64 	%fd1181, %fd1179, %fd1180;
	st.shared.f64 	[%r11+16], %fd1181;
	sub.f64 	%fd1182, %fd1179, %fd1180;
	st.shared.f64 	[%r11+88], %fd1182;
	fma.rn.f64 	%fd1183, %fd3915, %fd1096, 0d0000000000000000;
	fma.rn.f64 	%fd1184, %fd3914, %fd1097, 0d0000000000000000;
	fma.rn.f64 	%fd1185, %fd3913, %fd1100, %fd1183;
	fma.rn.f64 	%fd1186, %fd3912, %fd1101, %fd1184;
	fma.rn.f64 	%fd1187, %fd3911, %fd1104, %fd1185;
	fma.rn.f64 	%fd1188, %fd3910, %fd1105, %fd1186;
	fma.rn.f64 	%fd1189, %fd3909, %fd1108, %fd1187;
	fma.rn.f64 	%fd1190, %fd3908, %fd1109, %fd1188;
	fma.rn.f64 	%fd1191, %fd3907, %fd1112, %fd1189;
	fma.rn.f64 	%fd1192, %fd3906, %fd1113, %fd1190;
	fma.rn.f64 	%fd1193, %fd3905, %fd1116, %fd1191;
	fma.rn.f64 	%fd1194, %fd3904, %fd1117, %fd1192;
	fma.rn.f64 	%fd1195, %fd3903, %fd1121, %fd1193;
	fma.rn.f64 	%fd1196, %fd3902, %fd1120, %fd1194;
	add.f64 	%fd1197, %fd1195, %fd1196;
	st.shared.f64 	[%r11+24], %fd1197;
	sub.f64 	%fd1198, %fd1195, %fd1196;
	st.shared.f64 	[%r11+80], %fd1198;
	fma.rn.f64 	%fd1199, %fd3901, %fd1096, 0d0000000000000000;
	fma.rn.f64 	%fd1200, %fd3900, %fd1097, 0d0000000000000000;
	fma.rn.f64 	%fd1201, %fd3899, %fd1100, %fd1199;
	fma.rn.f64 	%fd1202, %fd3898, %fd1101, %fd1200;
	fma.rn.f64 	%fd1203, %fd3897, %fd1104, %fd1201;
	fma.rn.f64 	%fd1204, %fd3896, %fd1105, %fd1202;
	fma.rn.f64 	%fd1205, %fd3895, %fd1108, %fd1203;
	fma.rn.f64 	%fd1206, %fd3894, %fd1109, %fd1204;
	fma.rn.f64 	%fd1207, %fd3893, %fd1112, %fd1205;
	fma.rn.f64 	%fd1208, %fd3892, %fd1113, %fd1206;
	fma.rn.f64 	%fd1209, %fd3891, %fd1116, %fd1207;
	fma.rn.f64 	%fd1210, %fd3890, %fd1117, %fd1208;
	fma.rn.f64 	%fd1211, %fd3889, %fd1121, %fd1209;
	fma.rn.f64 	%fd1212, %fd3888, %fd1120, %fd1210;
	add.f64 	%fd1213, %fd1211, %fd1212;
	st.shared.f64 	[%r11+32], %fd1213;
	sub.f64 	%fd1214, %fd1211, %fd1212;
	st.shared.f64 	[%r11+72], %fd1214;
	fma.rn.f64 	%fd1215, %fd3887, %fd1096, 0d0000000000000000;
	fma.rn.f64 	%fd1216, %fd3886, %fd1097, 0d0000000000000000;
	fma.rn.f64 	%fd1217, %fd3885, %fd1100, %fd1215;
	fma.rn.f64 	%fd1218, %fd3884, %fd1101, %fd1216;
	fma.rn.f64 	%fd1219, %fd3883, %fd1104, %fd1217;
	fma.rn.f64 	%fd1220, %fd3882, %fd1105, %fd1218;
	fma.rn.f64 	%fd1221, %fd3881, %fd1108, %fd1219;
	fma.rn.f64 	%fd1222, %fd3880, %fd1109, %fd1220;
	fma.rn.f64 	%fd1223, %fd3879, %fd1112, %fd1221;
	fma.rn.f64 	%fd1224, %fd3878, %fd1113, %fd1222;
	fma.rn.f64 	%fd1225, %fd3877, %fd1116, %fd1223;
	fma.rn.f64 	%fd1226, %fd3876, %fd1117, %fd1224;
	fma.rn.f64 	%fd1227, %fd3875, %fd1121, %fd1225;
	fma.rn.f64 	%fd1228, %fd3874, %fd1120, %fd1226;
	add.f64 	%fd1229, %fd1227, %fd1228;
	st.shared.f64 	[%r11+40], %fd1229;
	sub.f64 	%fd1230, %fd1227, %fd1228;
	st.shared.f64 	[%r11+64], %fd1230;
	fma.rn.f64 	%fd1231, %fd3873, %fd1096, 0d0000000000000000;
	fma.rn.f64 	%fd1232, %fd3872, %fd1097, 0d0000000000000000;
	fma.rn.f64 	%fd1233, %fd3871, %fd1100, %fd1231;
	fma.rn.f64 	%fd1234, %fd3870, %fd1101, %fd1232;
	fma.rn.f64 	%fd1235, %fd3869, %fd1104, %fd1233;
	fma.rn.f64 	%fd1236, %fd3868, %fd1105, %fd1234;
	fma.rn.f64 	%fd1237, %fd3867, %fd1108, %fd1235;
	fma.rn.f64 	%fd1238, %fd3866, %fd1109, %fd1236;
	fma.rn.f64 	%fd1239, %fd3865, %fd1112, %fd1237;
	fma.rn.f64 	%fd1240, %fd3864, %fd1113, %fd1238;
	fma.rn.f64 	%fd1241, %fd3863, %fd1116, %fd1239;
	fma.rn.f64 	%fd1242, %fd3862, %fd1117, %fd1240;
	fma.rn.f64 	%fd1243, %fd3861, %fd1121, %fd1241;
	fma.rn.f64 	%fd1244, %fd3860, %fd1120, %fd1242;
	add.f64 	%fd1245, %fd1243, %fd1244;
	st.shared.f64 	[%r11+48], %fd1245;
	sub.f64 	%fd1246, %fd1243, %fd1244;
	st.shared.f64 	[%r11+56], %fd1246;
	bar.sync 	0;
	mad.lo.s32 	%r12, %r10, -1456, %r32;
	mul.wide.u16 	%r34, %rs10, 8;
	add.s32 	%r13, %r12, %r34;
	ld.shared.f64 	%fd273, [%r13];
	ld.shared.f64 	%fd274, [%r13+1568];
	ld.shared.f64 	%fd275, [%r13+3136];
	ld.shared.f64 	%fd276, [%r13+4704];
	ld.shared.f64 	%fd277, [%r13+6272];
	ld.shared.f64 	%fd278, [%r13+7840];
	ld.shared.f64 	%fd279, [%r13+9408];
	ld.shared.f64 	%fd280, [%r13+10976];
	ld.shared.f64 	%fd281, [%r13+12544];
	ld.shared.f64 	%fd282, [%r13+14112];
	ld.shared.f64 	%fd283, [%r13+15680];
	ld.shared.f64 	%fd284, [%r13+17248];
	ld.shared.f64 	%fd285, [%r13+18816];
	ld.shared.f64 	%fd286, [%r13+20384];
	mad.lo.s32 	%r35, %r3, 19208, %r1;
	cvta.to.global.u64 	%rd12, %rd56;
	mul.wide.s32 	%rd13, %r35, 8;
	add.s64 	%rd1, %rd12, %rd13;
	mov.f64 	%fd3934, 0d0000000000000000;
	mov.f64 	%fd3935, %fd3934;
	mov.f64 	%fd3936, %fd3934;
	mov.f64 	%fd3937, %fd3934;
	mov.f64 	%fd3938, %fd3934;
	mov.f64 	%fd3939, %fd3934;
	mov.f64 	%fd3940, %fd3934;
	@%p7 bra 	$L__BB56_9;
	ld.global.nc.f64 	%fd3934, [%rd1];
	ld.global.nc.f64 	%fd3935, [%rd1+21952];
	ld.global.nc.f64 	%fd3936, [%rd1+43904];
	ld.global.nc.f64 	%fd3937, [%rd1+65856];
	ld.global.nc.f64 	%fd3938, [%rd1+87808];
	ld.global.nc.f64 	%fd3939, [%rd1+109760];
	ld.global.nc.f64 	%fd3940, [%rd1+131712];
$L__BB56_9:
	ld.param.f64 	%fd3833, [_Z32massMatrixMultiplyConstantKernelILi13ELi14ELi1EEvidPKdS1_S1_S1_S1_S1_S1_Pd_param_1];
	ld.param.u32 	%r162, [_Z32massMatrixMultiplyConstantKernelILi13ELi14ELi1EEvidPKdS1_S1_S1_S1_S1_S1_Pd_param_0];
	mov.u32 	%r36, %tid.y;
	mul.lo.s32 	%r37, %r36, 1568;
	mov.u32 	%r38, _ZZ29stiffnessMatrixMultiplyDeviceILi13ELi14ELi1EEviidPKdS1_S1_S1_PAT0__AT0__AplT0_Li0E_dPdE5s_Gpr;
	add.s32 	%r39, %r38, %r37;
	mul.lo.s32 	%r40, %r10, 112;
	add.s32 	%r14, %r39, %r40;
	shl.b32 	%r41, %r9, 3;
	add.s32 	%r15, %r14, %r41;
	mov.u32 	%r42, _ZZ29stiffnessMatrixMultiplyDeviceILi13ELi14ELi1EEviidPKdS1_S1_S1_PAT0__AT0__AplT0_Li0E_dPdE5s_Gps;
	add.s32 	%r43, %r42, %r37;
	add.s32 	%r17, %r43, %r41;
	add.s32 	%r16, %r17, %r40;
	mov.u32 	%r44, _ZZ32massMatrixMultiplyConstantKernelILi13ELi14ELi1EEvidPKdS1_S1_S1_S1_S1_S1_PdE13s_QuadToQuadD;
	add.s32 	%r45, %r44, %r41;
	mov.u32 	%r46, %ctaid.x;
	add.s32 	%r47, %r46, %r36;
	setp.ge.s32 	%p8, %r47, %r162;
	mov.u32 	%r48, _ZZ32massMatrixMultiplyConstantKernelILi13ELi14ELi1EEvidPKdS1_S1_S1_S1_S1_S1_PdE6s_tmp1;
	mad.lo.s32 	%r49, %r36, 21952, %r48;
	add.s32 	%r18, %r49, %r41;
	mad.lo.s32 	%r50, %r9, 104, %r45;
	ld.shared.f64 	%fd301, [%r50];
	ld.shared.f64 	%fd1248, [%r12];
	fma.rn.f64 	%fd1249, %fd301, %fd1248, 0d0000000000000000;
	add.s32 	%r51, %r44, %r40;
	ld.shared.f64 	%fd302, [%r51];
	ld.shared.f64 	%fd1250, [%r18];
	fma.rn.f64 	%fd1251, %fd302, %fd1250, 0d0000000000000000;
	ld.shared.f64 	%fd1252, [_ZZ32massMatrixMultiplyConstantKernelILi13ELi14ELi1EEvidPKdS1_S1_S1_S1_S1_S1_PdE13s_QuadToQuadD];
	fma.rn.f64 	%fd1253, %fd1252, %fd273, 0d0000000000000000;
	ld.shared.f64 	%fd303, [%r50+8];
	ld.shared.f64 	%fd1254, [%r12+8];
	fma.rn.f64 	%fd1255, %fd303, %fd1254, %fd1249;
	ld.shared.f64 	%fd304, [%r51+8];
	ld.shared.f64 	%fd1256, [%r18+112];
	fma.rn.f64 	%fd1257, %fd304, %fd1256, %fd1251;
	ld.shared.f64 	%fd1258, [_ZZ32massMatrixMultiplyConstantKernelILi13ELi14ELi1EEvidPKdS1_S1_S1_S1_S1_S1_PdE13s_QuadToQuadD+8];
	fma.rn.f64 	%fd1259, %fd1258, %fd274, %fd1253;
	ld.shared.f64 	%fd305, [%r50+16];
	ld.shared.f64 	%fd1260, [%r12+16];
	fma.rn.f64 	%fd1261, %fd305, %fd1260, %fd1255;
	ld.shared.f64 	%fd306, [%r51+16];
	ld.shared.f64 	%fd1262, [%r18+224];
	fma.rn.f64 	%fd1263, %fd306, %fd1262, %fd1257;
	ld.shared.f64 	%fd1264, [_ZZ32massMatrixMultiplyConstantKernelILi13ELi14ELi1EEvidPKdS1_S1_S1_S1_S1_S1_PdE13s_QuadToQuadD+16];
	fma.rn.f64 	%fd1265, %fd1264, %fd275, %fd1259;
	ld.shared.f64 	%fd307, [%r50+24];
	ld.shared.f64 	%fd1266, [%r12+24];
	fma.rn.f64 	%fd1267, %fd307, %fd1266, %fd1261;
	ld.shared.f64 	%fd308, [%r51+24];
	ld.shared.f64 	%fd1268, [%r18+336];
	fma.rn.f64 	%fd1269, %fd308, %fd1268, %fd1263;
	ld.shared.f64 	%fd1270, [_ZZ32massMatrixMultiplyConstantKernelILi13ELi14ELi1EEvidPKdS1_S1_S1_S1_S1_S1_PdE13s_QuadToQuadD+24];
	fma.rn.f64 	%fd1271, %fd1270, %fd276, %fd1265;
	ld.shared.f64 	%fd309, [%r50+32];
	ld.shared.f64 	%fd1272, [%r12+32];
	fma.rn.f64 	%fd1273, %fd309, %fd1272, %fd1267;
	ld.shared.f64 	%fd310, [%r51+32];
	ld.shared.f64 	%fd1274, [%r18+448];
	fma.rn.f64 	%fd1275, %fd310, %fd1274, %fd1269;
	ld.shared.f64 	%fd1276, [_ZZ32massMatrixMultiplyConstantKernelILi13ELi14ELi1EEvidPKdS1_S1_S1_S1_S1_S1_PdE13s_QuadToQuadD+32];
	fma.rn.f64 	%fd1277, %fd1276, %fd277, %fd1271;
	ld.shared.f64 	%fd311, [%r50+40];
	ld.shared.f64 	%fd1278, [%r12+40];
	fma.rn.f64 	%fd1279, %fd311, %fd1278, %fd1273;
	ld.shared.f64 	%fd312, [%r51+40];
	ld.shared.f64 	%fd1280, [%r18+560];
	fma.rn.f64 	%fd1281, %fd312, %fd1280, %fd1275;
	ld.shared.f64 	%fd1282, [_ZZ32massMatrixMultiplyConstantKernelILi13ELi14ELi1EEvidPKdS1_S1_S1_S1_S1_S1_PdE13s_QuadToQuadD+40];
	fma.rn.f64 	%fd1283, %fd1282, %fd278, %fd1277;
	ld.shared.f64 	%fd313, [%r50+48];
	ld.shared.f64 	%fd1284, [%r12+48];
	fma.rn.f64 	%fd1285, %fd313, %fd1284, %fd1279;
	ld.shared.f64 	%fd314, [%r51+48];
	ld.shared.f64 	%fd1286, [%r18+672];
	fma.rn.f64 	%fd1287, %fd314, %fd1286, %fd1281;
	ld.shared.f64 	%fd1288, [_ZZ32massMatrixMultiplyConstantKernelILi13ELi14ELi1EEvidPKdS1_S1_S1_S1_S1_S1_PdE13s_QuadToQuadD+48];
	fma.rn.f64 	%fd1289, %fd1288, %fd279, %fd1283;
	ld.shared.f64 	%fd315, [%r50+56];
	ld.shared.f64 	%fd1290, [%r12+56];
	fma.rn.f64 	%fd1291, %fd315, %fd1290, %fd1285;
	ld.shared.f64 	%fd316, [%r51+56];
	ld.shared.f64 	%fd1292, [%r18+784];
	fma.rn.f64 	%fd1293, %fd316, %fd1292, %fd1287;
	ld.shared.f64 	%fd1294, [_ZZ32massMatrixMultiplyConstantKernelILi13ELi14ELi1EEvidPKdS1_S1_S1_S1_S1_S1_PdE13s_QuadToQuadD+56];
	fma.rn.f64 	%fd1295, %fd1294, %fd280, %fd1289;
	ld.shared.f64 	%fd317, [%r50+64];
	ld.shared.f64 	%fd1296, [%r12+64];
	fma.rn.f64 	%fd1297, %fd317, %fd1296, %fd1291;
	ld.shared.f64 	%fd318, [%r51+64];
	ld.shared.f64 	%fd1298, [%r18+896];
	fma.rn.f64 	%fd1299, %fd318, %fd1298, %fd1293;
	ld.shared.f64 	%fd1300, [_ZZ32massMatrixMultiplyConstantKernelILi13ELi14ELi1EEvidPKdS1_S1_S1_S1_S1_S1_PdE13s_QuadToQuadD+64];
	fma.rn.f64 	%fd1301, %fd1300, %fd281, %fd1295;
	ld.shared.f64 	%fd319, [%r50+72];
	ld.shared.f64 	%fd1302, [%r12+72];
	fma.rn.f64 	%fd1303, %fd319, %fd1302, %fd1297;
	ld.shared.f64 	%fd320, [%r51+72];
	ld.shared.f64 	%fd1304, [%r18+1008];
	fma.rn.f64 	%fd1305, %fd320, %fd1304, %fd1299;
	ld.shared.f64 	%fd1306, [_ZZ32massMatrixMultiplyConstantKernelILi13ELi14ELi1EEvidPKdS1_S1_S1_S1_S1_S1_PdE13s_QuadToQuadD+72];
	fma.rn.f64 	%fd1307, %fd1306, %fd282, %fd1301;
	ld.shared.f64 	%fd321, [%r50+80];
	ld.shared.f64 	%fd1308, [%r12+80];
	fma.rn.f64 	%fd1309, %fd321, %fd1308, %fd1303;
	ld.shared.f64 	%fd322, [%r51+80];
	ld.shared.f64 	%fd1310, [%r18+1120];
	fma.rn.f64 	%fd1311, %fd322, %fd1310, %fd1305;
	ld.shared.f64 	%fd1312, [_ZZ32massMatrixMultiplyConstantKernelILi13ELi14ELi1EEvidPKdS1_S1_S1_S1_S1_S1_PdE13s_QuadToQuadD+80];
	fma.rn.f64 	%fd1313, %fd1312, %fd283, %fd1307;
	ld.shared.f64 	%fd323, [%r50+88];
	ld.shared.f64 	%fd1314, [%r12+88];
	fma.rn.f64 	%fd1315, %fd323, %fd1314, %fd1309;
	ld.shared.f64 	%fd324, [%r51+88];
	ld.shared.f64 	%fd1316, [%r18+1232];
	fma.rn.f64 	%fd1317, %fd324, %fd1316, %fd1311;
	ld.shared.f64 	%fd1318, [_ZZ32massMatrixMultiplyConstantKernelILi13ELi14ELi1EEvidPKdS1_S1_S1_S1_S1_S1_PdE13s_QuadToQuadD+88];
	fma.rn.f64 	%fd1319, %fd1318, %fd284, %fd1313;
	ld.shared.f64 	%fd325, [%r50+96];
	ld.shared.f64 	%fd1320, [%r12+96];
	fma.rn.f64 	%fd1321, %fd325, %fd1320, %fd1315;
	ld.shared.f64 	%fd326, [%r51+96];
	ld.shared.f64 	%fd1322, [%r18+1344];
	fma.rn.f64 	%fd1323, %fd326, %fd1322, %fd1317;
	ld.shared.f64 	%fd1324, [_ZZ32massMatrixMultiplyConstantKernelILi13ELi14ELi1EEvidPKdS1_S1_S1_S1_S1_S1_PdE13s_QuadToQuadD+96];
	fma.rn.f64 	%fd1325, %fd1324, %fd285, %fd1319;
	ld.shared.f64 	%fd327, [%r50+104];
	ld.shared.f64 	%fd1326, [%r12+104];
	fma.rn.f64 	%fd1327, %fd327, %fd1326, %fd1321;
	ld.shared.f64 	%fd328, [%r51+104];
	ld.shared.f64 	%fd1328, [%r18+1456];
	fma.rn.f64 	%fd1329, %fd328, %fd1328, %fd1323;
	ld.shared.f64 	%fd1330, [_ZZ32massMatrixMultiplyConstantKernelILi13ELi14ELi1EEvidPKdS1_S1_S1_S1_S1_S1_PdE13s_QuadToQuadD+104];
	fma.rn.f64 	%fd1331, %fd1330, %fd286, %fd1325;
	bar.sync 	0;
	mul.f64 	%fd1332, %fd3935, %fd1329;
	fma.rn.f64 	%fd1333, %fd3934, %fd1327, %fd1332;
	fma.rn.f64 	%fd1334, %fd3936, %fd1331, %fd1333;
	st.shared.f64 	[%r15], %fd1334;
	mul.f64 	%fd1335, %fd3937, %fd1329;
	fma.rn.f64 	%fd1336, %fd3935, %fd1327, %fd1335;
	fma.rn.f64 	%fd1337, %fd3938, %fd1331, %fd1336;
	st.shared.f64 	[%r16], %fd1337;
	mul.f64 	%fd1338, %fd3938, %fd1329;
	fma.rn.f64 	%fd1339, %fd3936, %fd1327, %fd1338;
	fma.rn.f64 	%fd1340, %fd3939, %fd1331, %fd1339;
	mul.f64 	%fd1341, %fd3833, %fd3940;
	bar.sync 	0;
	ld.shared.f64 	%fd329, [%r45];
	ld.shared.f64 	%fd1342, [%r14];
	mul.f64 	%fd1343, %fd329, %fd1342;
	fma.rn.f64 	%fd1344, %fd1341, %fd273, %fd1343;
	mad.lo.s32 	%r52, %r10, -104, %r51;
	ld.shared.f64 	%fd330, [%r52];
	ld.shared.f64 	%fd1345, [%r17];
	fma.rn.f64 	%fd1346, %fd330, %fd1345, %fd1344;
	fma.rn.f64 	%fd1347, %fd1340, %fd1252, 0d0000000000000000;
	mad.lo.s32 	%r53, %r9, -104, %r50;
	ld.shared.f64 	%fd331, [%r53+112];
	ld.shared.f64 	%fd1348, [%r14+8];
	fma.rn.f64 	%fd1349, %fd331, %fd1348, %fd1346;
	ld.shared.f64 	%fd332, [%r52+112];
	ld.shared.f64 	%fd1350, [%r17+112];
	fma.rn.f64 	%fd1351, %fd332, %fd1350, %fd1349;
	fma.rn.f64 	%fd333, %fd1340, %fd1258, 0d0000000000000000;
	ld.shared.f64 	%fd334, [%r53+224];
	ld.shared.f64 	%fd1352, [%r14+16];
	fma.rn.f64 	%fd1353, %fd334, %fd1352, %fd1351;
	ld.shared.f64 	%fd335, [%r52+224];
	ld.shared.f64 	%fd1354, [%r17+224];
	fma.rn.f64 	%fd1355, %fd335, %fd1354, %fd1353;
	fma.rn.f64 	%fd336, %fd1340, %fd1264, 0d0000000000000000;
	ld.shared.f64 	%fd337, [%r53+336];
	ld.shared.f64 	%fd1356, [%r14+24];
	fma.rn.f64 	%fd1357, %fd337, %fd1356, %fd1355;
	ld.shared.f64 	%fd338, [%r52+336];
	ld.shared.f64 	%fd1358, [%r17+336];
	fma.rn.f64 	%fd1359, %fd338, %fd1358, %fd1357;
	fma.rn.f64 	%fd339, %fd1340, %fd1270, 0d0000000000000000;
	ld.shared.f64 	%fd340, [%r53+448];
	ld.shared.f64 	%fd1360, [%r14+32];
	fma.rn.f64 	%fd1361, %fd340, %fd1360, %fd1359;
	ld.shared.f64 	%fd341, [%r52+448];
	ld.shared.f64 	%fd1362, [%r17+448];
	fma.rn.f64 	%fd1363, %fd341, %fd1362, %fd1361;
	fma.rn.f64 	%fd342, %fd1340, %fd1276, 0d0000000000000000;
	ld.shared.f64 	%fd343, [%r53+560];
	ld.shared.f64 	%fd1364, [%r14+40];
	fma.rn.f64 	%fd1365, %fd343, %fd1364, %fd1363;
	ld.shared.f64 	%fd344, [%r52+560];
	ld.shared.f64 	%fd1366, [%r17+560];
	fma.rn.f64 	%fd1367, %fd344, %fd1366, %fd1365;
	fma.rn.f64 	%fd345, %fd1340, %fd1282, 0d0000000000000000;
	ld.shared.f64 	%fd346, [%r53+672];
	ld.shared.f64 	%fd1368, [%r14+48];
	fma.rn.f64 	%fd1369, %fd346, %fd1368, %fd1367;
	ld.shared.f64 	%fd347, [%r52+672];
	ld.shared.f64 	%fd1370, [%r17+672];
	fma.rn.f64 	%fd1371, %fd347, %fd1370, %fd1369;
	fma.rn.f64 	%fd348, %fd1340, %fd1288, 0d0000000000000000;
	ld.shared.f64 	%fd349, [%r53+784];
	ld.shared.f64 	%fd1372, [%r14+56];
	fma.rn.f64 	%fd1373, %fd349, %fd1372, %fd1371;
	ld.shared.f64 	%fd350, [%r52+784];
	ld.shared.f64 	%fd1374, [%r17+784];
	fma.rn.f64 	%fd1375, %fd350, %fd1374, %fd1373;
	fma.rn.f64 	%fd351, %fd1340, %fd1294, 0d0000000000000000;
	ld.shared.f64 	%fd352, [%r53+896];
	ld.shared.f64 	%fd1376, [%r14+64];
	fma.rn.f64 	%fd1377, %fd352, %fd1376, %fd1375;
	ld.shared.f64 	%fd353, [%r52+896];
	ld.shared.f64 	%fd1378, [%r17+896];
	fma.rn.f64 	%fd1379, %fd353, %fd1378, %fd1377;
	fma.rn.f64 	%fd354, %fd1340, %fd1300, 0d0000000000000000;
	ld.shared.f64 	%fd355, [%r53+1008];
	ld.shared.f64 	%fd1380, [%r14+72];
	fma.rn.f64 	%fd1381, %fd355, %fd1380, %fd1379;
	ld.shared.f64 	%fd356, [%r52+1008];
	ld.shared.f64 	%fd1382, [%r17+1008];
	fma.rn.f64 	%fd1383, %fd356, %fd1382, %fd1381;
	fma.rn.f64 	%fd357, %fd1340, %fd1306, 0d0000000000000000;
	ld.shared.f64 	%fd358, [%r53+1120];
	ld.shared.f64 	%fd1384, [%r14+80];
	fma.rn.f64 	%fd1385, %fd358, %fd1384, %fd1383;
	ld.shared.f64 	%fd359, [%r52+1120];
	ld.shared.f64 	%fd1386, [%r17+1120];
	fma.rn.f64 	%fd1387, %fd359, %fd1386, %fd1385;
	fma.rn.f64 	%fd360, %fd1340, %fd1312, 0d0000000000000000;
	ld.shared.f64 	%fd361, [%r53+1232];
	ld.shared.f64 	%fd1388, [%r14+88];
	fma.rn.f64 	%fd1389, %fd361, %fd1388, %fd1387;
	ld.shared.f64 	%fd362, [%r52+1232];
	ld.shared.f64 	%fd1390, [%r17+1232];
	fma.rn.f64 	%fd1391, %fd362, %fd1390, %fd1389;
	fma.rn.f64 	%fd363, %fd1340, %fd1318, 0d0000000000000000;
	ld.shared.f64 	%fd364, [%r53+1344];
	ld.shared.f64 	%fd1392, [%r14+96];
	fma.rn.f64 	%fd1393, %fd364, %fd1392, %fd1391;
	ld.shared.f64 	%fd365, [%r52+1344];
	ld.shared.f64 	%fd1394, [%r17+1344];
	fma.rn.f64 	%fd1395, %fd365, %fd1394, %fd1393;
	fma.rn.f64 	%fd366, %fd1340, %fd1324, 0d0000000000000000;
	ld.shared.f64 	%fd367, [%r53+1456];
	ld.shared.f64 	%fd1396, [%r14+104];
	fma.rn.f64 	%fd1397, %fd367, %fd1396, %fd1395;
	ld.shared.f64 	%fd368, [%r52+1456];
	ld.shared.f64 	%fd1398, [%r17+1456];
	fma.rn.f64 	%fd1399, %fd368, %fd1398, %fd1397;
	fma.rn.f64 	%fd369, %fd1340, %fd1330, 0d0000000000000000;
	add.f64 	%fd370, %fd1399, %fd1347;
	mov.f64 	%fd3941, 0d0000000000000000;
	mov.f64 	%fd3942, %fd3941;
	mov.f64 	%fd3943, %fd3941;
	mov.f64 	%fd3944, %fd3941;
	mov.f64 	%fd3945, %fd3941;
	mov.f64 	%fd3946, %fd3941;
	mov.f64 	%fd3947, %fd3941;
	@%p8 bra 	$L__BB56_11;
	ld.param.u64 	%rd57, [_Z32massMatrixMultiplyConstantKernelILi13ELi14ELi1EEvidPKdS1_S1_S1_S1_S1_S1_Pd_param_2];
	cvta.to.global.u64 	%rd14, %rd57;
	mov.u32 	%r54, %ctaid.x;
	mov.u32 	%r55, %tid.y;
	add.s32 	%r56, %r54, %r55;
	mov.u32 	%r57, %tid.x;
	mad.lo.s32 	%r58, %r56, 19208, %r57;
	mul.wide.s32 	%rd15, %r58, 8;
	add.s64 	%rd16, %rd14, %rd15;
	ld.global.nc.f64 	%fd3941, [%rd16+1568];
	ld.global.nc.f64 	%fd3942, [%rd16+23520];
	ld.global.nc.f64 	%fd3943, [%rd16+45472];
	ld.global.nc.f64 	%fd3944, [%rd16+67424];
	ld.global.nc.f64 	%fd3945, [%rd16+89376];
	ld.global.nc.f64 	%fd3946, [%rd16+111328];
	ld.global.nc.f64 	%fd3947, [%rd16+133280];
$L__BB56_11:
	ld.param.f64 	%fd3834, [_Z32massMatrixMultiplyConstantKernelILi13ELi14ELi1EEvidPKdS1_S1_S1_S1_S1_S1_Pd_param_1];
	ld.param.u32 	%r163, [_Z32massMatrixMultiplyConstantKernelILi13ELi14ELi1EEvidPKdS1_S1_S1_S1_S1_S1_Pd_param_0];
	mov.u32 	%r59, %ctaid.x;
	mov.u32 	%r60, %tid.y;
	add.s32 	%r61, %r59, %r60;
	setp.ge.s32 	%p9, %r61, %r163;
	ld.shared.f64 	%fd1401, [%r12+1568];
	fma.rn.f64 	%fd1402, %fd301, %fd1401, 0d0000000000000000;
	ld.shared.f64 	%fd1403, [%r18+1568];
	fma.rn.f64 	%fd1404, %fd302, %fd1403, 0d0000000000000000;
	ld.shared.f64 	%fd1405, [_ZZ32massMatrixMultiplyConstantKernelILi13ELi14ELi1EEvidPKdS1_S1_S1_S1_S1_S1_PdE13s_QuadToQuadD+112];
	fma.rn.f64 	%fd1406, %fd1405, %fd273, 0d0000000000000000;
	ld.shared.f64 	%fd1407, [%r12+1576];
	fma.rn.f64 	%fd1408, %fd303, %fd1407, %fd1402;
	ld.shared.f64 	%fd1409, [%r18+1680];
	fma.rn.f64 	%fd1410, %fd304, %fd1409, %fd1404;
	ld.shared.f64 	%fd1411, [_ZZ32massMatrixMultiplyConstantKernelILi13ELi14ELi1EEvidPKdS1_S1_S1_S1_S1_S1_PdE13s_QuadToQuadD+120];
	fma.rn.f64 	%fd1412, %fd1411, %fd274, %fd1406;
	ld.shared.f64 	%fd1413, [%r12+1584];
	fma.rn.f64 	%fd1414, %fd305, %fd1413, %fd1408;
	ld.shared.f64 	%fd1415, [%r18+1792];
	fma.rn.f64 	%fd1416, %fd306, %fd1415, %fd1410;
	ld.shared.f64 	%fd1417, [_ZZ32massMatrixMultiplyConstantKernelILi13ELi14ELi1EEvidPKdS1_S1_S1_S1_S1_S1_PdE13s_QuadToQuadD+128];
	fma.rn.f64 	%fd1418, %fd1417, %fd275, %fd1412;
	ld.shared.f64 	%fd1419, [%r12+1592];
	fma.rn.f64 	%fd1420, %fd307, %fd1419, %fd1414;
	ld.shared.f64 	%fd1421, [%r18+1904];
	fma.rn.f64 	%fd1422, %fd308, %fd1421, %fd1416;
	ld.shared.f64 	%fd1423, [_ZZ32massMatrixMultiplyConstantKernelILi13ELi14ELi1EEvidPKdS1_S1_S1_S1_S1_S1_PdE13s_QuadToQuadD+136];
	fma.rn.f64 	%fd1424, %fd1423, %fd276, %fd1418;
	ld.shared.f64 	%fd1425, [%r12+1600];
	fma.rn.f64 	%fd1426, %fd309, %fd1425, %fd1420;
	ld.shared.f64 	%fd1427, [%r18+2016];
	fma.rn.f64 	%fd1428, %fd310, %fd1427, %fd1422;
	ld.shared.f64 	%fd1429, [_ZZ32massMatrixMultiplyConstantKernelILi13ELi14ELi1EEvidPKdS1_S1_S1_S1_S1_S1_PdE13s_QuadToQuadD+144];
	fma.rn.f64 	%fd1430, %fd1429, %fd277, %fd1424;
	ld.shared.f64 	%fd1431, [%r12+1608];
	fma.rn.f64 	%fd1432, %fd311, %fd1431, %fd1426;
	ld.shared.f64 	%fd1433, [%r18+2128];
	fma.rn.f64 	%fd1434, %fd312, %fd1433, %fd1428;
	ld.shared.f64 	%fd1435, [_ZZ32massMatrixMultiplyConstantKernelILi13ELi14ELi1EEvidPKdS1_S1_S1_S1_S1_S1_PdE13s_QuadToQuadD+152];
	fma.rn.f64 	%fd1436, %fd1435, %fd278, %fd1430;
	ld.shared.f64 	%fd1437, [%r12+1616];
	fma.rn.f64 	%fd1438, %fd313, %fd1437, %fd1432;
	ld.shared.f64 	%fd1439, [%r18+2240];
	fma.rn.f64 	%fd1440, %fd314, %fd1439, %fd1434;
	ld.shared.f64 	%fd1441, [_ZZ32massMatrixMultiplyConstantKernelILi13ELi14ELi1EEvidPKdS1_S1_S1_S1_S1_S1_PdE13s_QuadToQuadD+160];
	fma.rn.f64 	%fd1442, %fd1441, %fd279, %fd1436;
	ld.shared.f64 	%fd1443, [%r12+1624];
	fma.rn.f64 	%fd1444, %fd315, %fd1443, %fd1438;
	ld.shared.f64 	%fd1445, [%r18+2352];
	fma.rn.f64 	%fd1446, %fd316, %fd1445, %fd1440;
	ld.shared.f64 	%fd1447, [_ZZ32massMatrixMultiplyConstantKernelILi13ELi14ELi1EEvidPKdS1_S1_S1_S1_S1_S1_PdE13s_QuadToQuadD+168];
	fma.rn.f64 	%fd1448, %fd1447, %fd280, %fd1442;
	ld.shared.f64 	%fd1449, [%r12+1632];
	fma.rn.f64 	%fd1450, %fd317, %fd1449, %fd1444;
	ld.shared.f64 	%fd1451, [%r18+2464];
	fma.rn.f64 	%fd1452, %fd318, %fd1451, %fd1446;
	ld.shared.f64 	%fd1453, [_ZZ32massMatrixMultiplyConstantKernelILi13ELi14ELi1EEvidPKdS1_S1_S1_S1_S1_S1_PdE13s_QuadToQuadD+176];
	fma.rn.f64 	%fd1454, %fd1453, %fd281, %fd1448;
	ld.shared.f64 	%fd1455, [%r12+1640];
	fma.rn.f64 	%fd1456, %fd319, %fd1455, %fd1450;
	ld.shared.f64 	%fd1457, [%r18+2576];
	fma.rn.f64 	%fd1458, %fd320, %fd1457, %fd1452;
	ld.shared.f64 	%fd1459, [_ZZ32massMatrixMultiplyConstantKernelILi13ELi14ELi1EEvidPKdS1_S1_S1_S1_S1_S1_PdE13s_QuadToQuadD+184];
	fma.rn.f64 	%fd1460, %fd1459, %fd282, %fd1454;
	ld.shared.f64 	%fd1461, [%r12+1648];
	fma.rn.f64 	%fd1462, %fd321, %fd1461, %fd1456;
	ld.shared.f64 	%fd1463, [%r18+2688];
	fma.rn.f64 	%fd1464, %fd322, %fd1463, %fd1458;
	ld.shared.f64 	%fd1465, [_ZZ32massMatrixMultiplyConstantKernelILi13ELi14ELi1EEvidPKdS1_S1_S1_S1_S1_S1_PdE13s_QuadToQuadD+192];
	fma.rn.f64 	%fd1466, %fd1465, %fd283, %fd1460;
	ld.shared.f64 	%fd1467, [%r12+1656];
	fma.rn.f64 	%fd1468, %fd323, %fd1467, %fd1462;
	ld.shared.f64 	%fd1469, [%r18+2800];
	fma.rn.f64 	%fd1470, %fd324, %fd1469, %fd1464;
	ld.shared.f64 	%fd1471, [_ZZ32massMatrixMultiplyConstantKernelILi13ELi14ELi1EEvidPKdS1_S1_S1_S1_S1_S1_PdE13s_QuadToQuadD+200];
	fma.rn.f64 	%fd1472, %fd1471, %fd284, %fd1466;
	ld.shared.f64 	%fd1473, [%r12+1664];
	fma.rn.f64 	%fd1474, %fd325, %fd1473, %fd1468;
	ld.shared.f64 	%fd1475, [%r18+2912];
	fma.rn.f64 	%fd1476, %fd326, %fd1475, %fd1470;
	ld.shared.f64 	%fd1477, [_ZZ32massMatrixMultiplyConstantKernelILi13ELi14ELi1EEvidPKdS1_S1_S1_S1_S1_S1_PdE13s_QuadToQuadD+208];
	fma.rn.f64 	%fd1478, %fd1477, %fd285, %fd1472;
	ld.shared.f64 	%fd1479, [%r12+1672];
	fma.rn.f64 	%fd1480, %fd327, %fd1479, %fd1474;
	ld.shared.f64 	%fd1481, [%r18+3024];
	fma.rn.f64 	%fd1482, %fd328, %fd1481, %fd1476;
	ld.shared.f64 	%fd1483, [_ZZ32massMatrixMultiplyConstantKernelILi13ELi14ELi1EEvidPKdS1_S1_S1_S1_S1_S1_PdE13s_QuadToQuadD+216];
	fma.rn.f64 	%fd1484, %fd1483, %fd286, %fd1478;
	bar.sync 	0;
	mul.f64 	%fd1485, %fd3942, %fd1482;
	fma.rn.f64 	%fd1486, %fd3941, %fd1480, %fd1485;
	fma.rn.f64 	%fd1487, %fd3943, %fd1484, %fd1486;
	st.shared.f64 	[%r15], %fd1487;
	mul.f64 	%fd1488, %fd3944, %fd1482;
	fma.rn.f64 	%fd1489, %fd3942, %fd1480, %fd1488;
	fma.rn.f64 	%fd1490, %fd3945, %fd1484, %fd1489;
	st.shared.f64 	[%r16], %fd1490;
	mul.f64 	%fd1491, %fd3945, %fd1482;
	fma.rn.f64 	%fd1492, %fd3943, %fd1480, %fd1491;
	fma.rn.f64 	%fd1493, %fd3946, %fd1484, %fd1492;
	mul.f64 	%fd1494, %fd3834, %fd3947;
	bar.sync 	0;
	ld.shared.f64 	%fd1495, [%r14];
	mul.f64 	%fd1496, %fd329, %fd1495;
	fma.rn.f64 	%fd1497, %fd1494, %fd274, %fd1496;
	ld.shared.f64 	%fd1498, [%r17];
	fma.rn.f64 	%fd1499, %fd330, %fd1498, %fd1497;
	fma.rn.f64 	%fd385, %fd1493, %fd1405, %fd370;
	ld.shared.f64 	%fd1500, [%r14+8];
	fma.rn.f64 	%fd1501, %fd331, %fd1500, %fd1499;
	ld.shared.f64 	%fd1502, [%r17+112];
	fma.rn.f64 	%fd1503, %fd332, %fd1502, %fd1501;
	fma.rn.f64 	%fd1504, %fd1493, %fd1411, %fd333;
	ld.shared.f64 	%fd1505, [%r14+16];
	fma.rn.f64 	%fd1506, %fd334, %fd1505, %fd1503;
	ld.shared.f64 	%fd1507, [%r17+224];
	fma.rn.f64 	%fd1508, %fd335, %fd1507, %fd1506;
	fma.rn.f64 	%fd386, %fd1493, %fd1417, %fd336;
	ld.shared.f64 	%fd1509, [%r14+24];
	fma.rn.f64 	%fd1510, %fd337, %fd1509, %fd1508;
	ld.shared.f64 	%fd1511, [%r17+336];
	fma.rn.f64 	%fd1512, %fd338, %fd1511, %fd1510;
	fma.rn.f64 	%fd387, %fd1493, %fd1423, %fd339;
	ld.shared.f64 	%fd1513, [%r14+32];
	fma.rn.f64 	%fd1514, %fd340, %fd1513, %fd1512;
	ld.shared.f64 	%fd1515, [%r17+448];
	fma.rn.f64 	%fd1516, %fd341, %fd1515, %fd1514;
	fma.rn.f64 	%fd388, %fd1493, %fd1429, %fd342;
	ld.shared.f64 	%fd1517, [%r14+40];
	fma.rn.f64 	%fd1518, %fd343, %fd1517, %fd1516;
	ld.shared.f64 	%fd1519, [%r17+560];
	fma.rn.f64 	%fd1520, %fd344, %fd1519, %fd1518;
	fma.rn.f64 	%fd389, %fd1493, %fd1435, %fd345;
	ld.shared.f64 	%fd1521, [%r14+48];
	fma.rn.f64 	%fd1522, %fd346, %fd1521, %fd1520;
	ld.shared.f64 	%fd1523, [%r17+672];
	fma.rn.f64 	%fd1524, %fd347, %fd1523, %fd1522;
	fma.rn.f64 	%fd390, %fd1493, %fd1441, %fd348;
	ld.shared.f64 	%fd1525, [%r14+56];
	fma.rn.f64 	%fd1526, %fd349, %fd1525, %fd1524;
	ld.shared.f64 	%fd1527, [%r17+784];
	fma.rn.f64 	%fd1528, %fd350, %fd1527, %fd1526;
	fma.rn.f64 	%fd391, %fd1493, %fd1447, %fd351;
	ld.shared.f64 	%fd1529, [%r14+64];
	fma.rn.f64 	%fd1530, %fd352, %fd1529, %fd1528;
	ld.shared.f64 	%fd1531, [%r17+896];
	fma.rn.f64 	%fd1532, %fd353, %fd1531, %fd1530;
	fma.rn.f64 	%fd392, %fd1493, %fd1453, %fd354;
	ld.shared.f64 	%fd1533, [%r14+72];
	fma.rn.f64 	%fd1534, %fd355, %fd1533, %fd1532;
	ld.shared.f64 	%fd1535, [%r17+1008];
	fma.rn.f64 	%fd1536, %fd356, %fd1535, %fd1534;
	fma.rn.f64 	%fd393, %fd1493, %fd1459, %fd357;
	ld.shared.f64 	%fd1537, [%r14+80];
	fma.rn.f64 	%fd1538, %fd358, %fd1537, %fd1536;
	ld.shared.f64 	%fd1539, [%r17+1120];
	fma.rn.f64 	%fd1540, %fd359, %fd1539, %fd1538;
	fma.rn.f64 	%fd394, %fd1493, %fd1465, %fd360;
	ld.shared.f64 	%fd1541, [%r14+88];
	fma.rn.f64 	%fd1542, %fd361, %fd1541, %fd1540;
	ld.shared.f64 	%fd1543, [%r17+1232];
	fma.rn.f64 	%fd1544, %fd362, %fd1543, %fd1542;
	fma.rn.f64 	%fd395, %fd1493, %fd1471, %fd363;
	ld.shared.f64 	%fd1545, [%r14+96];
	fma.rn.f64 	%fd1546, %fd364, %fd1545, %fd1544;
	ld.shared.f64 	%fd1547, [%r17+1344];
	fma.rn.f64 	%fd1548, %fd365, %fd1547, %fd1546;
	fma.rn.f64 	%fd396, %fd1493, %fd1477, %fd366;
	ld.shared.f64 	%fd1549, [%r14+104];
	fma.rn.f64 	%fd1550, %fd367, %fd1549, %fd1548;
	ld.shared.f64 	%fd1551, [%r17+1456];
	fma.rn.f64 	%fd1552, %fd368, %fd1551, %fd1550;
	fma.rn.f64 	%fd397, %fd1493, %fd1483, %fd369;
	add.f64 	%fd398, %fd1552, %fd1504;
	mov.f64 	%fd3948, 0d0000000000000000;
	mov.f64 	%fd3949, %fd3948;
	mov.f64 	%fd3950, %fd3948;
	mov.f64 	%fd3951, %fd3948;
	mov.f64 	%fd3952, %fd3948;
	mov.f64 	%fd3953, %fd3948;
	mov.f64 	%fd3954, %fd3948;
	@%p9 bra 	$L__BB56_13;
	ld.param.u64 	%rd58, [_Z32massMatrixMultiplyConstantKernelILi13ELi14ELi1EEvidPKdS1_S1_S1_S1_S1_S1_Pd_param_2];
	cvta.to.global.u64 	%rd17, %rd58;
	mov.u32 	%r62, %ctaid.x;
	mov.u32 	%r63, %tid.y;
	add.s32 	%r64, %r62, %r63;
	mov.u32 	%r65, %tid.x;
	mad.lo.s32 	%r66, %r64, 19208, %r65;
	mul.wide.s32 	%rd18, %r66, 8;
	add.s64 	%rd19, %rd17, %rd18;
	ld.global.nc.f64 	%fd3948, [%rd19+3136];
	ld.global.nc.f64 	%fd3949, [%rd19+25088];
	ld.global.nc.f64 	%fd3950, [%rd19+47040];
	ld.global.nc.f64 	%fd3951, [%rd19+68992];
	ld.global.nc.f64 	%fd3952, [%rd19+90944];
	ld.global.nc.f64 	%fd3953, [%rd19+112896];
	ld.global.nc.f64 	%fd3954, [%rd19+134848];
$L__BB56_13:
	ld.param.f64 	%fd3835, [_Z32massMatrixMultiplyConstantKernelILi13ELi14ELi1EEvidPKdS1_S1_S1_S1_S1_S1_Pd_param_1];
	ld.param.u32 	%r164, [_Z32massMatrixMultiplyConstantKernelILi13ELi14ELi1EEvidPKdS1_S1_S1_S1_S1_S1_Pd_param_0];
	mov.u32 	%r67, %ctaid.x;
	mov.u32 	%r68, %tid.y;
	add.s32 	%r69, %r67, %r68;
	setp.ge.s32 	%p10, %r69, %r164;
	ld.shared.f64 	%fd1554, [%r12+3136];
	fma.rn.f64 	%fd1555, %fd301, %fd1554, 0d0000000000000000;
	ld.shared.f64 	%fd1556, [%r18+3136];
	fma.rn.f64 	%fd1557, %fd302, %fd1556, 0d0000000000000000;
	ld.shared.f64 	%fd1558, [_ZZ32massMatrixMultiplyConstantKernelILi13ELi14ELi1EEvidPKdS1_S1_S1_S1_S1_S1_PdE13s_QuadToQuadD+224];
	fma.rn.f64 	%fd1559, %fd1558, %fd273, 0d0000000000000000;
	ld.shared.f64 	%fd1560, [%r12+3144];
	fma.rn.f64 	%fd1561, %fd303, %fd1560, %fd1555;
	ld.shared.f64 	%fd1562, [%r18+3248];
	fma.rn.f64 	%fd1563, %fd304, %fd1562, %fd1557;
	ld.shared.f64 	%fd1564, [_ZZ32massMatrixMultiplyConstantKernelILi13ELi14ELi1EEvidPKdS1_S1_S1_S1_S1_S1_PdE13s_QuadToQuadD+232];
	fma.rn.f64 	%fd1565, %fd1564, %fd274, %fd1559;
	ld.shared.f64 	%fd1566, [%r12+3152];
	fma.rn.f64 	%fd1567, %fd305, %fd1566, %fd1561;
	ld.shared.f64 	%fd1568, [%r18+3360];
	fma.rn.f64 	%fd1569, %fd306, %fd1568, %fd1563;
	ld.shared.f64 	%fd1570, [_ZZ32massMatrixMultiplyConstantKernelILi13ELi14ELi1EEvidPKdS1_S1_S1_S1_S1_S1_PdE13s_QuadToQuadD+240];
	fma.rn.f64 	%fd1571, %fd1570, %fd275, %fd1565;
	ld.shared.f64 	%fd1572, [%r12+3160];
	fma.rn.f64 	%fd1573, %fd307, %fd1572, %fd1567;
	ld.shared.f64 	%fd1574, [%r18+3472];
	fma.rn.f64 	%fd1575, %fd308, %fd1574, %fd1569;
	ld.shared.f64 	%fd1576, [_ZZ32massMatrixMultiplyConstantKernelILi13ELi14ELi1EEvidPKdS1_S1_S1_S1_S1_S1_PdE13s_QuadToQuadD+248];
	fma.rn.f64 	%fd1577, %fd1576, %fd276, %fd1571;
	ld.shared.f64 	%fd1578, [%r12+3168];
	fma.rn.f64 	%fd1579, %fd309, %fd1578, %fd1573;
	ld.shared.f64 	%fd1580, [%r18+3584];
	fma.rn.f64 	%fd1581, %fd310, %fd1580, %fd1575;
	ld.shared.f64 	%fd1582, [_ZZ32massMatrixMultiplyConstantKernelILi13ELi14ELi1EEvidPKdS1_S1_S1_S1_S1_S1_PdE13s_QuadToQuadD+256];
	fma.rn.f64 	%fd1583, %fd1582, %fd277, %fd1577;
	ld.shared.f64 	%fd1584, [%r12+3176];
	fma.rn.f64 	%fd1585, %fd311, %fd1584, %fd1579;
	ld.shared.f64 	%fd1586, [%r18+3696];
	fma.rn.f64 	%fd1587, %fd312, %fd1586, %fd1581;
	ld.shared.f64 	%fd1588, [_ZZ32massMatrixMultiplyConstantKernelILi13ELi14ELi1EEvidPKdS1_S1_S1_S1_S1_S1_PdE13s_QuadToQuadD+264];
	fma.rn.f64 	%fd1589, %fd1588, %fd278, %fd1583;
	ld.shared.f64 	%fd1590, [%r12+3184];
	fma.rn.f64 	%fd1591, %fd313, %fd1590, %fd1585;
	ld.shared.f64 	%fd1592, [%r18+3808];
	fma.rn.f64 	%fd1593, %fd314, %fd1592, %fd1587;
	ld.shared.f64 	%fd1594, [_ZZ32massMatrixMultiplyConstantKernelILi13ELi14ELi1EEvidPKdS1_S1_S1_S1_S1_S1_PdE13s_QuadToQuadD+272];
	fma.rn.f64 	%fd1595, %fd1594, %fd279, %fd1589;
	ld.shared.f64 	%fd1596, [%r12+3192];
	fma.rn.f64 	%fd1597, %fd315, %fd1596, %fd1591;
	ld.shared.f64 	%fd1598, [%r18+3920];
	fma.rn.f64 	%fd1599, %fd316, %fd1598, %fd1593;
	ld.shared.f64 	%fd1600, [_ZZ32massMatrixMultiplyConstantKernelILi13ELi14ELi1EEvidPKdS1_S1_S1_S1_S1_S1_PdE13s_QuadToQuadD+280];
	fma.rn.f64 	%fd1601, %fd1600, %fd280, %fd1595;
	ld.shared.f64 	%fd1602, [%r12+3200];
	fma.rn.f64 	%fd1603, %fd317, %fd1602, %fd1597;
	ld.shared.f64 	%fd1604, [%r18+4032];
	fma.rn.f64 	%fd1605, %fd318, %fd1604, %fd1599;
	ld.shared.f64 	%fd1606, [_ZZ32massMatrixMultiplyConstantKernelILi13ELi14ELi1EEvidPKdS1_S1_S1_S1_S1_S1_PdE13s_QuadToQuadD+288];
	fma.rn.f64 	%fd1607, %fd1606, %fd281, %fd1601;
	ld.shared.f64 	%fd1608, [%r12+3208];
	fma.rn.f64 	%fd1609, %fd319, %fd1608, %fd1603;
	ld.shared.f64 	%fd1610, [%r18+4144];
	fma.rn.f64 	%fd1611, %fd320, %fd1610, %fd1605;
	ld.shared.f64 	%fd1612, [_ZZ32massMatrixMultiplyConstantKernelILi13ELi14ELi1EEvidPKdS1_S1_S1_S1_S1_S1_PdE13s_QuadToQuadD+296];
	fma.rn.f64 	%fd1613, %fd1612, %fd282, %fd1607;
	ld.shared.f64 	%fd1614, [%r12+3216];
	fma.rn.f64 	%fd1615, %fd321, %fd1614, %fd1609;
	ld.shared.f64 	%fd1616, [%r18+4256];
	fma.rn.f64 	%fd1617, %fd322, %fd1616, %fd1611;
	ld.shared.f64 	%fd1618, [_ZZ32massMatrixMultiplyConstantKernelILi13ELi14ELi1EEvidPKdS1_S1_S1_S1_S1_S1_PdE13s_QuadToQuadD+304];
	fma.rn.f64 	%fd1619, %fd1618, %fd283, %fd1613;
	ld.shared.f64 	%fd1620, [%r12+3224];
	fma.rn.f64 	%fd1621, %fd323, %fd1620, %fd1615;
	ld.shared.f64 	%fd1622, [%r18+4368];
	fma.rn.f64 	%fd1623, %fd324, %fd1622, %fd1617;
	ld.shared.f64 	%fd1624, [_ZZ32massMatrixMultiplyConstantKernelILi13ELi14ELi1EEvidPKdS1_S1_S1_S1_S1_S1_PdE13s_QuadToQuadD+312];
	fma.rn.f64 	%fd1625, %fd1624, %fd284, %fd1619;
	ld.shared.f64 	%fd1626, [%r12+3232];
	fma.rn.f64 	%fd1627, %fd325, %fd1626, %fd1621;
	ld.shared.f64 	%fd1628, [%r18+4480];
	fma.rn.f64 	%fd1629, %fd326, %fd1628, %fd1623;
	ld.shared.f64 	%fd1630, [_ZZ32massMatrixMultiplyConstantKernelILi13ELi14ELi1EEvidPKdS1_S1_S1_S1_S1_S1_PdE13s_QuadToQuadD+320];
	fma.rn.f64 	%fd1631, %fd1630, %fd285, %fd1625;
	ld.shared.f64 	%fd1632, [%r12+3240];
	fma.rn.f64 	%fd1633, %fd327, %fd1632, %fd1627;
	ld.shared.f64 	%fd1634, [%r18+4592];
	fma.rn.f64 	%fd1635, %fd328, %fd1634, %fd1629;
	ld.shared.f64 	%fd1636, [_ZZ32massMatrixMultiplyConstantKernelILi13ELi14ELi1EEvidPKdS1_S1_S1_S1_S1_S1_PdE13s_QuadToQuadD+328];
	fma.rn.f64 	%fd1637, %fd1636, %fd286, %fd1631;
	bar.sync 	0;
	mul.f64 	%fd1638, %fd3949, %fd1635;
	fma.rn.f64 	%fd1639, %fd3948, %fd1633, %fd1638;
	fma.rn.f64 	%fd1640, %fd3950, %fd1637, %fd1639;
	st.shared.f64 	[%r15], %fd1640;
	mul.f64 	%fd1641, %fd3951, %fd1635;
	fma.rn.f64 	%fd1642, %fd3949, %fd1633, %fd1641;
	fma.rn.f64 	%fd1643, %fd3952, %fd1637, %fd1642;
	st.shared.f64 	[%r16], %fd1643;
	mul.f64 	%fd1644, %fd3952, %fd1635;
	fma.rn.f64 	%fd1645, %fd3950, %fd1633, %fd1644;
	fma.rn.f64 	%fd1646, %fd3953, %fd1637, %fd1645;
	mul.f64 	%fd1647, %fd3835, %fd3954;
	bar.sync 	0;
	ld.shared.f64 	%fd1648, [%r14];
	mul.f64 	%fd1649, %fd329, %fd1648;
	fma.rn.f64 	%fd1650, %fd1647, %fd275, %fd1649;
	ld.shared.f64 	%fd1651, [%r17];
	fma.rn.f64 	%fd1652, %fd330, %fd1651, %fd1650;
	fma.rn.f64 	%fd413, %fd1646, %fd1558, %fd385;
	ld.shared.f64 	%fd1653, [%r14+8];
	fma.rn.f64 	%fd1654, %fd331, %fd1653, %fd1652;
	ld.shared.f64 	%fd1655, [%r17+112];
	fma.rn.f64 	%fd1656, %fd332, %fd1655, %fd1654;
	fma.rn.f64 	%fd414, %fd1646, %fd1564, %fd398;
	ld.shared.f64 	%fd1657, [%r14+16];
	fma.rn.f64 	%fd1658, %fd334, %fd1657, %fd1656;
	ld.shared.f64 	%fd1659, [%r17+224];
	fma.rn.f64 	%fd1660, %fd335, %fd1659, %fd1658;
	fma.rn.f64 	%fd1661, %fd1646, %fd1570, %fd386;
	ld.shared.f64 	%fd1662, [%r14+24];
	fma.rn.f64 	%fd1663, %fd337, %fd1662, %fd1660;
	ld.shared.f64 	%fd1664, [%r17+336];
	fma.rn.f64 	%fd1665, %fd338, %fd1664, %fd1663;
	fma.rn.f64 	%fd415, %fd1646, %fd1576, %fd387;
	ld.shared.f64 	%fd1666, [%r14+32];
	fma.rn.f64 	%fd1667, %fd340, %fd1666, %fd1665;
	ld.shared.f64 	%fd1668, [%r17+448];
	fma.rn.f64 	%fd1669, %fd341, %fd1668, %fd1667;
	fma.rn.f64 	%fd416, %fd1646, %fd1582, %fd388;
	ld.shared.f64 	%fd1670, [%r14+40];
	fma.rn.f64 	%fd1671, %fd343, %fd1670, %fd1669;
	ld.shared.f64 	%fd1672, [%r17+560];
	fma.rn.f64 	%fd1673, %fd344, %fd1672, %fd1671;
	fma.rn.f64 	%fd417, %fd1646, %fd1588, %fd389;
	ld.shared.f64 	%fd1674, [%r14+48];
	fma.rn.f64 	%fd1675, %fd346, %fd1674, %fd1673;
	ld.shared.f64 	%fd1676, [%r17+672];
	fma.rn.f64 	%fd1677, %fd347, %fd1676, %fd1675;
	fma.rn.f64 	%fd418, %fd1646, %fd1594, %fd390;
	ld.shared.f64 	%fd1678, [%r14+56];
	fma.rn.f64 	%fd1679, %fd349, %fd1678, %fd1677;
	ld.shared.f64 	%fd1680, [%r17+784];
	fma.rn.f64 	%fd1681, %fd350, %fd1680, %fd1679;
	fma.rn.f64 	%fd419, %fd1646, %fd1600, %fd391;
	ld.shared.f64 	%fd1682, [%r14+64];
	fma.rn.f64 	%fd1683, %fd352, %fd1682, %fd1681;
	ld.shared.f64 	%fd1684, [%r17+896];
	fma.rn.f64 	%fd1685, %fd353, %fd1684, %fd1683;
	fma.rn.f64 	%fd420, %fd1646, %fd1606, %fd392;
	ld.shared.f64 	%fd1686, [%r14+72];
	fma.rn.f64 	%fd1687, %fd355, %fd1686, %fd1685;
	ld.shared.f64 	%fd1688, [%r17+1008];
	fma.rn.f64 	%fd1689, %fd356, %fd1688, %fd1687;
	fma.rn.f64 	%fd421, %fd1646, %fd1612, %fd393;
	ld.shared.f64 	%fd1690, [%r14+80];
	fma.rn.f64 	%fd1691, %fd358, %fd1690, %fd1689;
	ld.shared.f64 	%fd1692, [%r17+1120];
	fma.rn.f64 	%fd1693, %fd359, %fd1692, %fd1691;
	fma.rn.f64 	%fd422, %fd1646, %fd1618, %fd394;
	ld.shared.f64 	%fd1694, [%r14+88];
	fma.rn.f64 	%fd1695, %fd361, %fd1694, %fd1693;
	ld.shared.f64 	%fd1696, [%r17+1232];
	fma.rn.f64 	%fd1697, %fd362, %fd1696, %fd1695;
	fma.rn.f64 	%fd423, %fd1646, %fd1624, %fd395;
	ld.shared.f64 	%fd1698, [%r14+96];
	fma.rn.f64 	%fd1699, %fd364, %fd1698, %fd1697;
	ld.shared.f64 	%fd1700, [%r17+1344];
	fma.rn.f64 	%fd1701, %fd365, %fd1700, %fd1699;
	fma.rn.f64 	%fd424, %fd1646, %fd1630, %fd396;
	ld.shared.f64 	%fd1702, [%r14+104];
	fma.rn.f64 	%fd1703, %fd367, %fd1702, %fd1701;
	ld.shared.f64 	%fd1704, [%r17+1456];
	fma.rn.f64 	%fd1705, %fd368, %fd1704, %fd1703;
	fma.rn.f64 	%fd425, %fd1646, %fd1636, %fd397;
	add.f64 	%fd426, %fd1705, %fd1661;
	mov.f64 	%fd3955, 0d0000000000000000;
	mov.f64 	%fd3956, %fd3955;
	mov.f64 	%fd3957, %fd3955;
	mov.f64 	%fd3958, %fd3955;
	mov.f64 	%fd3959, %fd3955;
	mov.f64 	%fd3960, %fd3955;
	mov.f64 	%fd3961, %fd3955;
	@%p10 bra 	$L__BB56_15;
	ld.param.u64 	%rd59, [_Z32massMatrixMultiplyConstantKernelILi13ELi14ELi1EEvidPKdS1_S1_S1_S1_S1_S1_Pd_param_2];
	cvta.to.global.u64 	%rd20, %rd59;
	mov.u32 	%r70, %ctaid.x;
	mov.u32 	%r71, %tid.y;
	add.s32 	%r72, %r70, %r71;
	mov.u32 	%r73, %tid.x;
	mad.lo.s32 	%r74, %r72, 19208, %r73;
	mul.wide.s32 	%rd21, %r74, 8;
	add.s64 	%rd22, %rd20, %rd21;
	ld.global.nc.f64 	%fd3955, [%rd22+4704];
	ld.global.nc.f64 	%fd3956, [%rd22+26656];
	ld.global.nc.f64 	%fd3957, [%rd22+48608];
	ld.global.nc.f64 	%fd3958, [%rd22+70560];
	ld.global.nc.f64 	%fd3959, [%rd22+92512];
	ld.global.nc.f64 	%fd3960, [%rd22+114464];
	ld.global.nc.f64 	%fd3961, [%rd22+136416];
$L__BB56_15:
	ld.param.f64 	%fd3836, [_Z32massMatrixMultiplyConstantKernelILi13ELi14ELi1EEvidPKdS1_S1_S1_S1_S1_S1_Pd_param_1];
	ld.param.u32 	%r165, [_Z32massMatrixMultiplyConstantKernelILi13ELi14ELi1EEvidPKdS1_S1_S1_S1_S1_S1_Pd_param_0];
	mov.u32 	%r75, %ctaid.x;
	mov.u32 	%r76, %tid.y;
	add.s32 	%r77, %r75, %r76;
	setp.ge.s32 	%p11, %r77, %r165;
	ld.shared.f64 	%fd1707, [%r12+4704];
	fma.rn.f64 	%fd1708, %fd301, %fd1707, 0d0000000000000000;
	ld.shared.f64 	%fd1709, [%r18+4704];
	fma.rn.f64 	%fd1710, %fd302, %fd1709, 0d0000000000000000;
	ld.shared.f64 	%fd1711, [_ZZ32massMatrixMultiplyConstantKernelILi13ELi14ELi1EEvidPKdS1_S1_S1_S1_S1_S1_PdE13s_QuadToQuadD+336];
	fma.rn.f64 	%fd1712, %fd1711, %fd273, 0d0000000000000000;
	ld.shared.f64 	%fd1713, [%r12+4712];
	fma.rn.f64 	%fd1714, %fd303, %fd1713, %fd1708;
	ld.shared.f64 	%fd1715, [%r18+4816];
	fma.rn.f64 	%fd1716, %fd304, %fd1715, %fd1710;
	ld.shared.f64 	%fd1717, [_ZZ32massMatrixMultiplyConstantKernelILi13ELi14ELi1EEvidPKdS1_S1_S1_S1_S1_S1_PdE13s_QuadToQuadD+344];
	fma.rn.f64 	%fd1718, %fd1717, %fd274, %fd1712;
	ld.shared.f64 	%fd1719, [%r12+4720];
	fma.rn.f64 	%fd1720, %fd305, %fd1719, %fd1714;
	ld.shared.f64 	%fd1721, [%r18+4928];
	fma.rn.f64 	%fd1722, %fd306, %fd1721, %fd1716;
	ld.shared.f64 	%fd1723, [_ZZ32massMatrixMultiplyConstantKernelILi13ELi14ELi1EEvidPKdS1_S1_S1_S1_S1_S1_PdE13s_QuadToQuadD+352];
	fma.rn.f64 	%fd1724, %fd1723, %fd275, %fd1718;
	ld.shared.f64 	%fd1725, [%r12+4728];
	fma.rn.f64 	%fd1726, %fd307, %fd1725, %fd1720;
	ld.shared.f64 	%fd1727, [%r18+5040];
	fma.rn.f64 	%fd1728, %fd308, %fd1727, %fd1722;
	ld.shared.f64 	%fd1729, [_ZZ32massMatrixMultiplyConstantKernelILi13ELi14ELi1EEvidPKdS1_S1_S1_S1_S1_S1_PdE13s_QuadToQuadD+360];
	fma.rn.f64 	%fd1730, %fd1729, %fd276, %fd1724;
	ld.shared.f64 	%fd1731, [%r12+4736];
	fma.rn.f64 	%fd1732, %fd309, %fd1731, %fd1726;
	ld.shared.f64 	%fd1733, [%r18+5152];
	fma.rn.f64 	%fd1734, %fd310, %fd1733, %fd1728;
	ld.shared.f64 	%fd1735, [_ZZ32massMatrixMultiplyConstantKernelILi13ELi14ELi1EEvidPKdS1_S1_S1_S1_S1_S1_PdE13s_QuadToQuadD+368];
	fma.rn.f64 	%fd1736, %fd1735, %fd277, %fd1730;
	ld.shared.f64 	%fd1737, [%r12+4744];
	fma.rn.f64 	%fd1738, %fd311, %fd1737, %fd1732;
	ld.shared.f64 	%fd1739, [%r18+5264];
	fma.rn.f64 	%fd1740, %fd312, %fd1739, %fd1734;
	ld.shared.f64 	%fd1741, [_ZZ32massMatrixMultiplyConstantKernelILi13ELi14ELi1EEvidPKdS1_S1_S1_S1_S1_S1_PdE13s_QuadToQuadD+376];
	fma.rn.f64 	%fd1742, %fd1741, %fd278, %fd1736;
	ld.shared.f64 	%fd1743, [%r12+4752];
	fma.rn.f64 	%fd1744, %fd313, %fd1743, %fd1738;
	ld.shared.f64 	%fd1745, [%r18+5376];
	fma.rn.f64 	%fd1746, %fd314, %fd1745, %fd1740;
	ld.shared.f64 	%fd1747, [_ZZ32massMatrixMultiplyConstantKernelILi13ELi14ELi1EEvidPKdS1_S1_S1_S1_S1_S1_PdE13s_QuadToQuadD+384];
	fma.rn.f64 	%fd1748, %fd1747, %fd279, %fd1742;
	ld.shared.f64 	%fd1749, [%r12+4760];
	fma.rn.f64 	%fd1750, %fd315, %fd1749, %fd1744;
	ld.shared.f64 	%fd1751, [%r18+5488];
	fma.rn.f64 	%fd1752, %fd316, %fd1751, %fd1746;
	ld.shared.f64 	%fd1753, [_ZZ32massMatrixMultiplyConstantKernelILi13ELi14ELi1EEvidPKdS1_S1_S1_S1_S1_S1_PdE13s_QuadToQuadD+392];
	fma.rn.f64 	%fd1754, %fd1753, %fd280, %fd1748;
	ld.shared.f64 	%fd1755, [%r12+4768];
	fma.rn.f64 	%fd1756, %fd317, %fd1755, %fd1750;
	ld.shared.f64 	%fd1757, [%r18+5600];
	fma.rn.f64 	%fd1758, %fd318, %fd1757, %fd1752;
	ld.shared.f64 	%fd1759, [_ZZ32massMatrixMultiplyConstantKernelILi13ELi14ELi1EEvidPKdS1_S1_S1_S1_S1_S1_PdE13s_QuadToQuadD+400];
	fma.rn.f64 	%fd1760, %fd1759, %fd281, %fd1754;
	ld.shared.f64 	%fd1761, [%r12+4776];
	fma.rn.f64 	%fd1762, %fd319, %fd1761, %fd1756;
	ld.shared.f64 	%fd1763, [%r18+5712];
	fma.rn.f64 	%fd1764, %fd320, %fd1763, %fd1758;
	ld.shared.f64 	%fd1765, [_ZZ32massMatrixMultiplyConstantKernelILi13ELi14ELi1EEvidPKdS1_S1_S1_S1_S1_S1_PdE13s_QuadToQuadD+408];
	fma.rn.f64 	%fd1766, %fd1765, %fd282, %fd1760;
	ld.shared.f64 	%fd1767, [%r12+4784];
	fma.rn.f64 	%fd1768, %fd321, %fd1767, %fd1762;
	ld.shared.f64 	%fd1769, [%r18+5824];
	fma.rn.f64 	%fd1770, %fd322, %fd1769, %fd1764;
	ld.shared.f64 	%fd1771, [_ZZ32massMatrixMultiplyConstantKernelILi13ELi14ELi1EEvidPKdS1_S1_S1_S1_S1_S1_PdE13s_QuadToQuadD+416];
	fma.rn.f64 	%fd1772, %fd1771, %fd283, %fd1766;
	ld.shared.f64 	%fd1773, [%r12+4792];
	fma.rn.f64 	%fd1774, %fd323, %fd1773, %fd1768;
	ld.shared.f64 	%fd1775, [%r18+5936];
	fma.rn.f64 	%fd1776, %fd324, %fd1775, %fd1770;
	ld.shared.f64 	%fd1777, [_ZZ32massMatrixMultiplyConstantKernelILi13ELi14ELi1EEvidPKdS1_S1_S1_S1_S1_S1_PdE13s_QuadToQuadD+424];
	fma.rn.f64 	%fd1778, %fd1777, %fd284, %fd1772;
	ld.shared.f64 	%fd1779, [%r12+4800];
	fma.rn.f64 	%fd1780, %fd325, %fd1779, %fd1774;
	ld.shared.f64 	%fd1781, [%r18+6048];
	fma.rn.f64 	%fd1782, %fd326, %fd1781, %fd1776;
	ld.shared.f64 	%fd1783, [_ZZ32massMatrixMultiplyConstantKernelILi13ELi14ELi1EEvidPKdS1_S1_S1_S1_S1_S1_PdE13s_QuadToQuadD+432];
	fma.rn.f64 	%fd1784, %fd1783, %fd285, %fd1778;
	ld.shared.f64 	%fd1785, [%r12+4808];
	fma.rn.f64 	%fd1786, %fd327, %fd1785, %fd1780;
	ld.shared.f64 	%fd1787, [%r18+6160];
	fma.rn.f64 	%fd1788, %fd328, %fd1787, %fd1782;
	ld.shared.f64 	%fd1789, [_ZZ32massMatrixMultiplyConstantKernelILi13ELi14ELi1EEvidPKdS1_S1_S1_S1_S1_S1_PdE13s_QuadToQuadD+440];
	fma.rn.f64 	%fd1790, %fd1789, %fd286, %fd1784;
	bar.sync 	0;
	mul.f64 	%fd1791, %fd3956, %fd1788;
	fma.rn.f64 	%fd1792, %fd3955, %fd1786, %fd1791;
	fma.rn.f64 	%fd1793, %fd3957, %fd1790, %fd1792;
	st.shared.f64 	[%r15], %fd1793;
	mul.f64 	%fd1794, %fd3958, %fd1788;
	fma.rn.f64 	%fd1795, %fd3956, %fd1786, %fd1794;
	fma.rn.f64 	%fd1796, %fd3959, %fd1790, %fd1795;
	st.shared.f64 	[%r16], %fd1796;
	mul.f64 	%fd1797, %fd3959, %fd1788;
	fma.rn.f64 	%fd1798, %fd3957, %fd1786, %fd1797;
	fma.rn.f64 	%fd1799, %fd3960, %fd1790, %fd1798;
	mul.f64 	%fd1800, %fd3836, %fd3961;
	bar.sync 	0;
	ld.shared.f64 	%fd1801, [%r14];
	mul.f64 	%fd1802, %fd329, %fd1801;
	fma.rn.f64 	%fd1803, %fd1800, %fd276, %fd1802;
	ld.shared.f64 	%fd1804, [%r17];
	fma.rn.f64 	%fd1805, %fd330, %fd1804, %fd1803;
	fma.rn.f64 	%fd441, %fd1799, %fd1711, %fd413;
	ld.shared.f64 	%fd1806, [%r14+8];
	fma.rn.f64 	%fd1807, %fd331, %fd1806, %fd1805;
	ld.shared.f64 	%fd1808, [%r17+112];
	fma.rn.f64 	%fd1809, %fd332, %fd1808, %fd1807;
	fma.rn.f64 	%fd442, %fd1799, %fd1717, %fd414;
	ld.shared.f64 	%fd1810, [%r14+16];
	fma.rn.f64 	%fd1811, %fd334, %fd1810, %fd1809;
	ld.shared.f64 	%fd1812, [%r17+224];
	fma.rn.f64 	%fd1813, %fd335, %fd1812, %fd1811;
	fma.rn.f64 	%fd443, %fd1799, %fd1723, %fd426;
	ld.shared.f64 	%fd1814, [%r14+24];
	fma.rn.f64 	%fd1815, %fd337, %fd1814, %fd1813;
	ld.shared.f64 	%fd1816, [%r17+336];
	fma.rn.f64 	%fd1817, %fd338, %fd1816, %fd1815;
	fma.rn.f64 	%fd1818, %fd1799, %fd1729, %fd415;
	ld.shared.f64 	%fd1819, [%r14+32];
	fma.rn.f64 	%fd1820, %fd340, %fd1819, %fd1817;
	ld.shared.f64 	%fd1821, [%r17+448];
	fma.rn.f64 	%fd1822, %fd341, %fd1821, %fd1820;
	fma.rn.f64 	%fd444, %fd1799, %fd1735, %fd416;
	ld.shared.f64 	%fd1823, [%r14+40];
	fma.rn.f64 	%fd1824, %fd343, %fd1823, %fd1822;
	ld.shared.f64 	%fd1825, [%r17+560];
	fma.rn.f64 	%fd1826, %fd344, %fd1825, %fd1824;
	fma.rn.f64 	%fd445, %fd1799, %fd1741, %fd417;
	ld.shared.f64 	%fd1827, [%r14+48];
	fma.rn.f64 	%fd1828, %fd346, %fd1827, %fd1826;
	ld.shared.f64 	%fd1829, [%r17+672];
	fma.rn.f64 	%fd1830, %fd347, %fd1829, %fd1828;
	fma.rn.f64 	%fd446, %fd1799, %fd1747, %fd418;
	ld.shared.f64 	%fd1831, [%r14+56];
	fma.rn.f64 	%fd1832, %fd349, %fd1831, %fd1830;
	ld.shared.f64 	%fd1833, [%r17+784];
	fma.rn.f64 	%fd1834, %fd350, %fd1833, %fd1832;
	fma.rn.f64 	%fd447, %fd1799, %fd1753, %fd419;
	ld.shared.f64 	%fd1835, [%r14+64];
	fma.rn.f64 	%fd1836, %fd352, %fd1835, %fd1834;
	ld.shared.f64 	%fd1837, [%r17+896];
	fma.rn.f64 	%fd1838, %fd353, %fd1837, %fd1836;
	fma.rn.f64 	%fd448, %fd1799, %fd1759, %fd420;
	ld.shared.f64 	%fd1839, [%r14+72];
	fma.rn.f64 	%fd1840, %fd355, %fd1839, %fd1838;
	ld.shared.f64 	%fd1841, [%r17+1008];
	fma.rn.f64 	%fd1842, %fd356, %fd1841, %fd1840;
	fma.rn.f64 	%fd449, %fd1799, %fd1765, %fd421;
	ld.shared.f64 	%fd1843, [%r14+80];
	fma.rn.f64 	%fd1844, %fd358, %fd1843, %fd1842;
	ld.shared.f64 	%fd1845, [%r17+1120];
	fma.rn.f64 	%fd1846, %fd359, %fd1845, %fd1844;
	fma.rn.f64 	%fd450, %fd1799, %fd1771, %fd422;
	ld.shared.f64 	%fd1847, [%r14+88];
	fma.rn.f64 	%fd1848, %fd361, %fd1847, %fd1846;
	ld.shared.f64 	%fd1849, [%r17+1232];
	fma.rn.f64 	%fd1850, %fd362, %fd1849, %fd1848;
	fma.rn.f64 	%fd451, %fd1799, %fd1777, %fd423;
	ld.shared.f64 	%fd1851, [%r14+96];
	fma.rn.f64 	%fd1852, %fd364, %fd1851, %fd1850;
	ld.shared.f64 	%fd1853, [%r17+1344];
	fma.rn.f64 	%fd1854, %fd365, %fd1853, %fd1852;
	fma.rn.f64 	%fd452, %fd1799, %fd1783, %fd424;
	ld.shared.f64 	%fd1855, [%r14+104];
	fma.rn.f64 	%fd1856, %fd367, %fd1855, %fd1854;
	ld.shared.f64 	%fd1857, [%r17+1456];
	fma.rn.f64 	%fd1858, %fd368, %fd1857, %fd1856;
	fma.rn.f64 	%fd453, %fd1799, %fd1789, %fd425;
	add.f64 	%fd454, %fd1858, %fd1818;
	mov.f64 	%fd3962, 0d0000000000000000;
	mov.f64 	%fd3963, %fd3962;
	mov.f64 	%fd3964, %fd3962;
	mov.f64 	%fd3965, %fd3962;
	mov.f64 	%fd3966, %fd3962;
	mov.f64 	%fd3967, %fd3962;
	mov.f64 	%fd3968, %fd3962;
	@%p11 bra 	$L__BB56_17;
	ld.param.u64 	%rd60, [_Z32massMatrixMultiplyConstantKernelILi13ELi14ELi1EEvidPKdS1_S1_S1_S1_S1_S1_Pd_param_2];
	cvta.to.global.u64 	%rd23, %rd60;
	mov.u32 	%r78, %ctaid.x;
	mov.u32 	%r79, %tid.y;
	add.s32 	%r80, %r78, %r79;
	mov.u32 	%r81, %tid.x;
	mad.lo.s32 	%r82, %r80, 19208, %r81;
	mul.wide.s32 	%rd24, %r82, 8;
	add.s64 	%rd25, %rd23, %rd24;
	ld.global.nc.f64 	%fd3962, [%rd25+6272];
	ld.global.nc.f64 	%fd3963, [%rd25+28224];
	ld.global.nc.f64 	%fd3964, [%rd25+50176];
	ld.global.nc.f64 	%fd3965, [%rd25+72128];
	ld.global.nc.f64 	%fd3966, [%rd25+94080];
	ld.global.nc.f64 	%fd3967, [%rd25+116032];
	ld.global.nc.f64 	%fd3968, [%rd25+137984];
$L__BB56_17:
	ld.param.f64 	%fd3837, [_Z32massMatrixMultiplyConstantKernelILi13ELi14ELi1EEvidPKdS1_S1_S1_S1_S1_S1_Pd_param_1];
	ld.param.u32 	%r166, [_Z32massMatrixMultiplyConstantKernelILi13ELi14ELi1EEvidPKdS1_S1_S1_S1_S1_S1_Pd_param_0];
	mov.u32 	%r83, %ctaid.x;
	mov.u32 	%r84, %tid.y;
	add.s32 	%r85, %r83, %r84;
	setp.ge.s32 	%p12, %r85, %r166;
	ld.shared.f64 	%fd1860, [%r12+6272];
	fma.rn.f64 	%fd1861, %fd301, %fd1860, 0d0000000000000000;
	ld.shared.f64 	%fd1862, [%r18+6272];
	fma.rn.f64 	%fd1863, %fd302, %fd1862, 0d0000000000000000;
	ld.shared.f64 	%fd1864, [_ZZ32massMatrixMultiplyConstantKernelILi13ELi14ELi1EEvidPKdS1_S1_S1_S1_S1_S1_PdE13s_QuadToQuadD+448];
	fma.rn.f64 	%fd1865, %fd1864, %fd273, 0d0000000000000000;
	ld.shared.f64 	%fd1866, [%r12+6280];
	fma.rn.f64 	%fd1867, %fd303, %fd1866, %fd1861;
	ld.shared.f64 	%fd1868, [%r18+6384];
	fma.rn.f64 	%fd1869, %fd304, %fd1868, %fd1863;
	ld.shared.f64 	%fd1870, [_ZZ32massMatrixMultiplyConstantKernelILi13ELi14ELi1EEvidPKdS1_S1_S1_S1_S1_S1_PdE13s_QuadToQuadD+456];
	fma.rn.f64 	%fd1871, %fd1870, %fd274, %fd1865;
	ld.shared.f64 	%fd1872, [%r12+6288];
	fma.rn.f64 	%fd1873, %fd305, %fd1872, %fd1867;
	ld.shared.f64 	%fd1874, [%r18+6496];
	fma.rn.f64 	%fd1875, %fd306, %fd1874, %fd1869;
	ld.shared.f64 	%fd1876, [_ZZ32massMatrixMultiplyConstantKernelILi13ELi14ELi1EEvidPKdS1_S1_S1_S1_S1_S1_PdE13s_QuadToQuadD+464];
	fma.rn.f64 	%fd1877, %fd1876, %fd275, %fd1871;
	ld.shared.f64 	%fd1878, [%r12+6296];
	fma.rn.f64 	%fd1879, %fd307, %fd1878, %fd1873;
	ld.shared.f64 	%fd1880, [%r18+6608];
	fma.rn.f64 	%fd1881, %fd308, %fd1880, %fd1875;
	ld.shared.f64 	%fd1882, [_ZZ32massMatrixMultiplyConstantKernelILi13ELi14ELi1EEvidPKdS1_S1_S1_S1_S1_S1_PdE13s_QuadToQuadD+472];
	fma.rn.f64 	%fd1883, %fd1882, %fd276, %fd1877;
	ld.shared.f64 	%fd1884, [%r12+6304];
	fma.rn.f64 	%fd1885, %fd309, %fd1884, %fd1879;
	ld.shared.f64 	%fd1886, [%r18+6720];
	fma.rn.f64 	%fd1887, %fd310, %fd1886, %fd1881;
	ld.shared.f64 	%fd1888, [_ZZ32massMatrixMultiplyConstantKernelILi13ELi14ELi1EEvidPKdS1_S1_S1_S1_S1_S1_PdE13s_QuadToQuadD+480];
	fma.rn.f64 	%fd1889, %fd1888, %fd277, %fd1883;
	ld.shared.f64 	%fd1890, [%r12+6312];
	fma.rn.f64 	%fd1891, %fd311, %fd1890, %fd1885;
	ld.shared.f64 	%fd1892, [%r18+6832];
	fma.rn.f64 	%fd1893, %fd312, %fd1892, %fd1887;
	ld.shared.f64 	%fd1894, [_ZZ32massMatrixMultiplyConstantKernelILi13ELi14ELi1EEvidPKdS1_S1_S1_S1_S1_S1_PdE13s_QuadToQuadD+488];
	fma.rn.f64 	%fd1895, %fd1894, %fd278, %fd1889;
	ld.shared.f64 	%fd1896, [%r12+6320];
	fma.rn.f64 	%fd1897, %fd313, %fd1896, %fd1891;
	ld.shared.f64 	%fd1898, [%r18+6944];
	fma.rn.f64 	%fd1899, %fd314, %fd1898, %fd1893;
	ld.shared.f64 	%fd1900, [_ZZ32massMatrixMultiplyConstantKernelILi13ELi14ELi1EEvidPKdS1_S1_S1_S1_S1_S1_PdE13s_QuadToQuadD+496];
	fma.rn.f64 	%fd1901, %fd1900, %fd279, %fd1895;
	ld.shared.f64 	%fd1902, [%r12+6328];
	fma.rn.f64 	%fd1903, %fd315, %fd1902, %fd1897;
	ld.shared.f64 	%fd1904, [%r18+7056];
	fma.rn.f64 	%fd1905, %fd316, %fd1904, %fd1899;
	ld.shared.f64 	%fd1906, [_ZZ32massMatrixMultiplyConstantKernelILi13ELi14ELi1EEvidPKdS1_S1_S1_S1_S1_S1_PdE13s_QuadToQuadD+504];
	fma.rn.f64 	%fd1907, %fd1906, %fd280, %fd1901;
	ld.shared.f64 	%fd1908, [%r12+6336];
	fma.rn.f64 	%fd1909, %fd317, %fd1908, %fd1903;
	ld.shared.f64 	%fd1910, [%r18+7168];
	fma.rn.f64 	%fd1911, %fd318, %fd1910, %fd1905;
	ld.shared.f64 	%fd1912, [_ZZ32massMatrixMultiplyConstantKernelILi13ELi14ELi1EEvidPKdS1_S1_S1_S1_S1_S1_PdE13s_QuadToQuadD+512];
	fma.rn.f64 	%fd1913, %fd1912, %fd281, %fd1907;
	ld.shared.f64 	%fd1914, [%r12+6344];
	fma.rn.f64 	%fd1915, %fd319, %fd1914, %fd1909;
	ld.shared.f64 	%fd1916, [%r18+7280];
	fma.rn.f64 	%fd1917, %fd320, %fd1916, %fd1911;
	ld.shared.f64 	%fd1918, [_ZZ32massMatrixMultiplyConstantKernelILi13ELi14ELi1EEvidPKdS1_S1_S1_S1_S1_S1_PdE13s_QuadToQuadD+520];
	fma.rn.f64 	%fd1919, %fd1918, %fd282, %fd1913;
	ld.shared.f64 	%fd1920, [%r12+6352];
	fma.rn.f64 	%fd1921, %fd321, %fd1920, %fd1915;
	ld.shared.f64 	%fd1922, [%r18+7392];
	fma.rn.f64 	%fd1923, %fd322, %fd1922, %fd1917;
	ld.shared.f64 	%fd1924, [_ZZ32massMatrixMultiplyConstantKernelILi13ELi14ELi1EEvidPKdS1_S1_S1_S1_S1_S1_PdE13s_QuadToQuadD+528];
	fma.rn.f64 	%fd1925, %fd1924, %fd283, %fd1919;
	ld.shared.f64 	%fd1926, [%r12+6360];
	fma.rn.f64 	%fd1927, %fd323, %fd1926, %fd1921;
	ld.shared.f64 	%fd1928, [%r18+7504];
	fma.rn.f64 	%fd1929, %fd324, %fd1928, %fd1923;
	ld.shared.f64 	%fd1930, [_ZZ32massMatrixMultiplyConstantKernelILi13ELi14ELi1EEvidPKdS1_S1_S1_S1_S1_S1_PdE13s_QuadToQuadD+536];
	fma.rn.f64 	%fd1931, %fd1930, %fd284, %fd1925;
	ld.shared.f64 	%fd1932, [%r12+6368];
	fma.rn.f64 	%fd1933, %fd325, %fd1932, %fd1927;
	ld.shared.f64 	%fd1934, [%r18+7616];
	fma.rn.f64 	%fd1935, %fd326, %fd1934, %fd1929;
	ld.shared.f64 	%fd1936, [_ZZ32massMatrixMultiplyConstantKernelILi13ELi14ELi1EEvidPKdS1_S1_S1_S1_S1_S1_PdE13s_QuadToQuadD+544];
	fma.rn.f64 	%fd1937, %fd1936, %fd285, %fd1931;
	ld.shared.f64 	%fd1938, [%r12+6376];
	fma.rn.f64 	%fd1939, %fd327, %fd1938, %fd1933;
	ld.shared.f64 	%fd1940, [%r18+7728];
	fma.rn.f64 	%fd1941, %fd328, %fd1940, %fd1935;
	ld.shared.f64 	%fd1942, [_ZZ32massMatrixMultiplyConstantKernelILi13ELi14ELi1EEvidPKdS1_S1_S1_S1_S1_S1_PdE13s_QuadToQuadD+552];
	fma.rn.f64 	%fd1943, %fd1942, %fd286, %fd1937;
	bar.sync 	0;
	mul.f64 	%fd1944, %fd3963, %fd1941;
	fma.rn.f64 	%fd1945, %fd3962, %fd1939, %fd1944;
	fma.rn.f64 	%fd1946, %fd3964, %fd1943, %fd1945;
	st.shared.f64 	[%r15], %fd1946;
	mul.f64 	%fd1947, %fd3965, %fd1941;
	fma.rn.f64 	%fd1948, %fd3963, %fd1939, %fd1947;
	fma.rn.f64 	%fd1949, %fd3966, %fd1943, %fd1948;
	st.shared.f64 	[%r16], %fd1949;
	mul.f64 	%fd1950, %fd3966, %fd1941;
	fma.rn.f64 	%fd1951, %fd3964, %fd1939, %fd1950;
	fma.rn.f64 	%fd1952, %fd3967, %fd1943, %fd1951;
	mul.f64 	%fd1953, %fd3837, %fd3968;
	bar.sync 	0;
	ld.shared.f64 	%fd1954, [%r14];
	mul.f64 	%fd1955, %fd329, %fd1954;
	fma.rn.f64 	%fd1956, %fd1953, %fd277, %fd1955;
	ld.shared.f64 	%fd1957, [%r17];
	fma.rn.f64 	%fd1958, %fd330, %fd1957, %fd1956;
	fma.rn.f64 	%fd469, %fd1952, %fd1864, %fd441;
	ld.shared.f64 	%fd1959, [%r14+8];
	fma.rn.f64 	%fd1960, %fd331, %fd1959, %fd1958;
	ld.shared.f64 	%fd1961, [%r17+112];
	fma.rn.f64 	%fd1962, %fd332, %fd1961, %fd1960;
	fma.rn.f64 	%fd470, %fd1952, %fd1870, %fd442;
	ld.shared.f64 	%fd1963, [%r14+16];
	fma.rn.f64 	%fd1964, %fd334, %fd1963, %fd1962;
	ld.shared.f64 	%fd1965, [%r17+224];
	fma.rn.f64 	%fd1966, %fd335, %fd1965, %fd1964;
	fma.rn.f64 	%fd471, %fd1952, %fd1876, %fd443;
	ld.shared.f64 	%fd1967, [%r14+24];
	fma.rn.f64 	%fd1968, %fd337, %fd1967, %fd1966;
	ld.shared.f64 	%fd1969, [%r17+336];
	fma.rn.f64 	%fd1970, %fd338, %fd1969, %fd1968;
	fma.rn.f64 	%fd472, %fd1952, %fd1882, %fd454;
	ld.shared.f64 	%fd1971, [%r14+32];
	fma.rn.f64 	%fd1972, %fd340, %fd1971, %fd1970;
	ld.shared.f64 	%fd1973, [%r17+448];
	fma.rn.f64 	%fd1974, %fd341, %fd1973, %fd1972;
	fma.rn.f64 	%fd1975, %fd1952, %fd1888, %fd444;
	ld.shared.f64 	%fd1976, [%r14+40];
	fma.rn.f64 	%fd1977, %fd343, %fd1976, %fd1974;
	ld.shared.f64 	%fd1978, [%r17+560];
	fma.rn.f64 	%fd1979, %fd344, %fd1978, %fd1977;
	fma.rn.f64 	%fd473, %fd1952, %fd1894, %fd445;
	ld.shared.f64 	%fd1980, [%r14+48];
	fma.rn.f64 	%fd1981, %fd346, %fd1980, %fd1979;
	ld.shared.f64 	%fd1982, [%r17+672];
	fma.rn.f64 	%fd1983, %fd347, %fd1982, %fd1981;
	fma.rn.f64 	%fd474, %fd1952, %fd1900, %fd446;
	ld.shared.f64 	%fd1984, [%r14+56];
	fma.rn.f64 	%fd1985, %fd349, %fd1984, %fd1983;
	ld.shared.f64 	%fd1986, [%r17+784];
	fma.rn.f64 	%fd1987, %fd350, %fd1986, %fd1985;
	fma.rn.f64 	%fd475, %fd1952, %fd1906, %fd447;
	ld.shared.f64 	%fd1988, [%r14+64];
	fma.rn.f64 	%fd1989, %fd352, %fd1988, %fd1987;
	ld.shared.f64 	%fd1990, [%r17+896];
	fma.rn.f64 	%fd1991, %fd353, %fd1990, %fd1989;
	fma.rn.f64 	%fd476, %fd1952, %fd1912, %fd448;
	ld.shared.f64 	%fd1992, [%r14+72];
	fma.rn.f64 	%fd1993, %fd355, %fd1992, %fd1991;
	ld.shared.f64 	%fd1994, [%r17+1008];
	fma.rn.f64 	%fd1995, %fd356, %fd1994, %fd1993;
	fma.rn.f64 	%fd477, %fd1952, %fd1918, %fd449;
	ld.shared.f64 	%fd1996, [%r14+80];
	fma.rn.f64 	%fd1997, %fd358, %fd1996, %fd1995;
	ld.shared.f64 	%fd1998, [%r17+1120];
	fma.rn.f64 	%fd1999, %fd359, %fd1998, %fd1997;
	fma.rn.f64 	%fd478, %fd1952, %fd1924, %fd450;
	ld.shared.f64 	%fd2000, [%r14+88];
	fma.rn.f64 	%fd2001, %fd361, %fd2000, %fd1999;
	ld.shared.f64 	%fd2002, [%r17+1232];
	fma.rn.f64 	%fd2003, %fd362, %fd2002, %fd2001;
	fma.rn.f64 	%fd479, %fd1952, %fd1930, %fd451;
	ld.shared.f64 	%fd2004, [%r14+96];
	fma.rn.f64 	%fd2005, %fd364, %fd2004, %fd2003;
	ld.shared.f64 	%fd2006, [%r17+1344];
	fma.rn.f64 	%fd2007, %fd365, %fd2006, %fd2005;
	fma.rn.f64 	%fd480, %fd1952, %fd1936, %fd452;
	ld.shared.f64 	%fd2008, [%r14+104];
	fma.rn.f64 	%fd2009, %fd367, %fd2008, %fd2007;
	ld.shared.f64 	%fd2010, [%r17+1456];
	fma.rn.f64 	%fd2011, %fd368, %fd2010, %fd2009;
	fma.rn.f64 	%fd481, %fd1952, %fd1942, %fd453;
	add.f64 	%fd482, %fd2011, %fd1975;
	mov.f64 	%fd3969, 0d0000000000000000;
	mov.f64 	%fd3970, %fd3969;
	mov.f64 	%fd3971, %fd3969;
	mov.f64 	%fd3972, %fd3969;
	mov.f64 	%fd3973, %fd3969;
	mov.f64 	%fd3974, %fd3969;
	mov.f64 	%fd3975, %fd3969;
	@%p12 bra 	$L__BB56_19;
	ld.param.u64 	%rd61, [_Z32massMatrixMultiplyConstantKernelILi13ELi14ELi1EEvidPKdS1_S1_S1_S1_S1_S1_Pd_param_2];
	cvta.to.global.u64 	%rd26, %rd61;
	mov.u32 	%r86, %ctaid.x;
	mov.u32 	%r87, %tid.y;
	add.s32 	%r88, %r86, %r87;
	mov.u32 	%r89, %tid.x;
	mad.lo.s32 	%r90, %r88, 19208, %r89;
	mul.wide.s32 	%rd27, %r90, 8;
	add.s64 	%rd28, %rd26, %rd27;
	ld.global.nc.f64 	%fd3969, [%rd28+7840];
	ld.global.nc.f64 	%fd3970, [%rd28+29792];
	ld.global.nc.f64 	%fd3971, [%rd28+51744];
	ld.global.nc.f64 	%fd3972, [%rd28+73696];
	ld.global.nc.f64 	%fd3973, [%rd28+95648];
	ld.global.nc.f64 	%fd3974, [%rd28+117600];
	ld.global.nc.f64 	%fd3975, [%rd28+139552];
$L__BB56_19:
	ld.param.f64 	%fd3838, [_Z32massMatrixMultiplyConstantKernelILi13ELi14ELi1EEvidPKdS1_S1_S1_S1_S1_S1_Pd_param_1];
	ld.param.u32 	%r167, [_Z32massMatrixMultiplyConstantKernelILi13ELi14ELi1EEvidPKdS1_S1_S1_S1_S1_S1_Pd_param_0];
	mov.u32 	%r91, %ctaid.x;
	mov.u32 	%r92, %tid.y;
	add.s32 	%r93, %r91, %r92;
	setp.ge.s32 	%p13, %r93, %r167;
	ld.shared.f64 	%fd2013, [%r12+7840];
	fma.rn.f64 	%fd2014, %fd301, %fd2013, 0d0000000000000000;
	ld.shared.f64 	%fd2015, [%r18+7840];
	fma.rn.f64 	%fd2016, %fd302, %fd2015, 0d0000000000000000;
	ld.shared.f64 	%fd2017, [_ZZ32massMatrixMultiplyConstantKernelILi13ELi14ELi1EEvidPKdS1_S1_S1_S1_S1_S1_PdE13s_QuadToQuadD+560];
	fma.rn.f64 	%fd2018, %fd2017, %fd273, 0d0000000000000000;
	ld.shared.f64 	%fd2019, [%r12+7848];
	fma.rn.f64 	%fd2020, %fd303, %fd2019, %fd2014;
	ld.shared.f64 	%fd2021, [%r18+7952];
	fma.rn.f64 	%fd2022, %fd304, %fd2021, %fd2016;
	ld.shared.f64 	%fd2023, [_ZZ32massMatrixMultiplyConstantKernelILi13ELi14ELi1EEvidPKdS1_S1_S1_S1_S1_S1_PdE13s_QuadToQuadD+568];
	fma.rn.f64 	%fd2024, %fd2023, %fd274, %fd2018;
	ld.shared.f64 	%fd2025, [%r12+7856];
	fma.rn.f64 	%fd2026, %fd305, %fd2025, %fd2020;
	ld.shared.f64 	%fd2027, [%r18+8064];
	fma.rn.f64 	%fd2028, %fd306, %fd2027, %fd2022;
	ld.shared.f64 	%fd2029, [_ZZ32massMatrixMultiplyConstantKernelILi13ELi14ELi1EEvidPKdS1_S1_S1_S1_S1_S1_PdE13s_QuadToQuadD+576];
	fma.rn.f64 	%fd2030, %fd2029, %fd275, %fd2024;
	ld.shared.f64 	%fd2031, [%r12+7864];
	fma.rn.f64 	%fd2032, %fd307, %fd2031, %fd2026;
	ld.shared.f64 	%fd2033, [%r18+8176];
	fma.rn.f64 	%fd2034, %fd308, %fd2033, %fd2028;
	ld.shared.f64 	%fd2035, [_ZZ32massMatrixMultiplyConstantKernelILi13ELi14ELi1EEvidPKdS1_S1_S1_S1_S1_S1_PdE13s_QuadToQuadD+584];
	fma.rn.f64 	%fd2036, %fd2035, %fd276, %fd2030;
	ld.shared.f64 	%fd2037, [%r12+7872];
	fma.rn.f64 	%fd2038, %fd309, %fd2037, %fd2032;
	ld.shared.f64 	%fd2039, [%r18+8288];
	fma.rn.f64 	%fd2040, %fd310, %fd2039, %fd2034;
	ld.shared.f64 	%fd2041, [_ZZ32massMatrixMultiplyConstantKernelILi13ELi14ELi1EEvidPKdS1_S1_S1_S1_S1_S1_PdE13s_QuadToQuadD+592];
	fma.rn.f64 	%fd2042, %fd2041, %fd277, %fd2036;
	ld.shared.f64 	%fd2043, [%r12+7880];
	fma.rn.f64 	%fd2044, %fd311, %fd2043, %fd2038;
	ld.shared.f64 	%fd2045, [%r18+8400];
	fma.rn.f64 	%fd2046, %fd312, %fd2045, %fd2040;
	ld.shared.f64 	%fd2047, [_ZZ32massMatrixMultiplyConstantKernelILi13ELi14ELi1EEvidPKdS1_S1_S1_S1_S1_S1_PdE13s_QuadToQuadD+600];
	fma.rn.f64 	%fd2048, %fd2047, %fd278, %fd2042;
	ld.shared.f64 	%fd2049, [%r12+7888];
	fma.rn.f64 	%fd2050, %fd313, %fd2049, %fd2044;
	ld.shared.f64 	%fd2051, [%r18+8512];
	fma.rn.f64 	%fd2052, %fd314, %fd2051, %fd2046;
	ld.shared.f64 	%fd2053, [_ZZ32massMatrixMultiplyConstantKernelILi13ELi14ELi1EEvidPKdS1_S1_S1_S1_S1_S1_PdE13s_QuadToQuadD+608];
	fma.rn.f64 	%fd2054, %fd2053, %fd279, %fd2048;
	ld.shared.f64 	%fd2055, [%r12+7896];
	fma.rn.f64 	%fd2056, %fd315, %fd2055, %fd2050;
	ld.shared.f64 	%fd2057, [%r18+8624];
	fma.rn.f64 	%fd2058, %fd316, %fd2057, %fd2052;
	ld.shared.f64 	%fd2059, [_ZZ32massMatrixMultiplyConstantKernelILi13ELi14ELi1EEvidPKdS1_S1_S1_S1_S1_S1_PdE13s_QuadToQuadD+616];
	fma.rn.f64 	%fd2060, %fd2059, %fd280, %fd2054;
	ld.shared.f64 	%fd2061, [%r12+7904];
	fma.rn.f64 	%fd2062, %fd317, %fd2061, %fd2056;
	ld.shared.f64 	%fd2063, [%r18+8736];
	fma.rn.f64 	%fd2064, %fd318, %fd2063, %fd2058;
	ld.shared.f64 	%fd2065, [_ZZ32massMatrixMultiplyConstantKernelILi13ELi14ELi1EEvidPKdS1_S1_S1_S1_S1_S1_PdE13s_QuadToQuadD+624];
	fma.rn.f64 	%fd2066, %fd2065, %fd281, %fd2060;
	ld.shared.f64 	%fd2067, [%r12+7912];
	fma.rn.f64 	%fd2068, %fd319, %fd2067, %fd2062;
	ld.shared.f64 	%fd2069, [%r18+8848];
	fma.rn.f64 	%fd2070, %fd320, %fd2069, %fd2064;
	ld.shared.f64 	%fd2071, [_ZZ32massMatrixMultiplyConstantKernelILi13ELi14ELi1EEvidPKdS1_S1_S1_S1_S1_S1_PdE13s_QuadToQuadD+632];
	fma.rn.f64 	%fd2072, %fd2071, %fd282, %fd2066;
	ld.shared.f64 	%fd2073, [%r12+7920];
	fma.rn.f64 	%fd2074, %fd321, %fd2073, %fd2068;
	ld.shared.f64 	%fd2075, [%r18+8960];
	fma.rn.f64 	%fd2076, %fd322, %fd2075, %fd2070;
	ld.shared.f64 	%fd2077, [_ZZ32massMatrixMultiplyConstantKernelILi13ELi14ELi1EEvidPKdS1_S1_S1_S1_S1_S1_PdE13s_QuadToQuadD+640];
	fma.rn.f64 	%fd2078, %fd2077, %fd283, %fd2072;
	ld.shared.f64 	%fd2079, [%r12+7928];
	fma.rn.f64 	%fd2080, %fd323, %fd2079, %fd2074;
	ld.shared.f64 	%fd2081, [%r18+9072];
	fma.rn.f64 	%fd2082, %fd324, %fd2081, %fd2076;
	ld.shared.f64 	%fd2083, [_ZZ32massMatrixMultiplyConstantKernelILi13ELi14ELi1EEvidPKdS1_S1_S1_S1_S1_S1_PdE13s_QuadToQuadD+648];
	fma.rn.f64 	%fd2084, %fd2083, %fd284, %fd2078;
	ld.shared.f64 	%fd2085, [%r12+7936];
	fma.rn.f64 	%fd2086, %fd325, %fd2085, %fd2080;
	ld.shared.f64 	%fd2087, [%r18+9184];
	fma.rn.f64 	%fd2088, %fd326, %fd2087, %fd2082;
	ld.shared.f64 	%fd2089, [_ZZ32massMatrixMultiplyConstantKernelILi13ELi14ELi1EEvidPKdS1_S1_S1_S1_S1_S1_PdE13s_QuadToQuadD+656];
	fma.rn.f64 	%fd2090, %fd2089, %fd285, %fd2084;
	ld.shared.f64 	%fd2091, [%r12+7944];
	fma.rn.f64 	%fd2092, %fd327, %fd2091, %fd2086;
	ld.shared.f64 	%fd2093, [%r18+9296];
	fma.rn.f64 	%fd2094, %fd328, %fd2093, %fd2088;
	ld.shared.f64 	%fd2095, [_ZZ32massMatrixMultiplyConstantKernelILi13ELi14ELi1EEvidPKdS1_S1_S1_S1_S1_S1_PdE13s_QuadToQuadD+664];
	fma.rn.f64 	%fd2096, %fd2095, %fd286, %fd2090;
	bar.sync 	0;
	mul.f64 	%fd2097, %fd3970, %fd2094;
	fma.rn.f64 	%fd2098, %fd3969, %fd2092, %fd2097;
	fma.rn.f64 	%fd2099, %fd3971, %fd2096, %fd2098;
	st.shared.f64 	[%r15], %fd2099;
	mul.f64 	%fd2100, %fd3972, %fd2094;
	fma.rn.f64 	%fd2101, %fd3970, %fd2092, %fd2100;
	fma.rn.f64 	%fd2102, %fd3973, %fd2096, %fd2101;
	st.shared.f64 	[%r16], %fd2102;
	mul.f64 	%fd2103, %fd3973, %fd2094;
	fma.rn.f64 	%fd2104, %fd3971, %fd2092, %fd2103;
	fma.rn.f64 	%fd2105, %fd3974, %fd2096, %fd2104;
	mul.f64 	%fd2106, %fd3838, %fd3975;
	bar.sync 	0;
	ld.shared.f64 	%fd2107, [%r14];
	mul.f64 	%fd2108, %fd329, %fd2107;
	fma.rn.f64 	%fd2109, %fd2106, %fd278, %fd2108;
	ld.shared.f64 	%fd2110, [%r17];
	fma.rn.f64 	%fd2111, %fd330, %fd2110, %fd2109;
	fma.rn.f64 	%fd497, %fd2105, %fd2017, %fd469;
	ld.shared.f64 	%fd2112, [%r14+8];
	fma.rn.f64 	%fd2113, %fd331, %fd2112, %fd2111;
	ld.shared.f64 	%fd2114, [%r17+112];
	fma.rn.f64 	%fd2115, %fd332, %fd2114, %fd2113;
	fma.rn.f64 	%fd498, %fd2105, %fd2023, %fd470;
	ld.shared.f64 	%fd2116, [%r14+16];
	fma.rn.f64 	%fd2117, %fd334, %fd2116, %fd2115;
	ld.shared.f64 	%fd2118, [%r17+224];
	fma.rn.f64 	%fd2119, %fd335, %fd2118, %fd2117;
	fma.rn.f64 	%fd499, %fd2105, %fd2029, %fd471;
	ld.shared.f64 	%fd2120, [%r14+24];
	fma.rn.f64 	%fd2121, %fd337, %fd2120, %fd2119;
	ld.shared.f64 	%fd2122, [%r17+336];
	fma.rn.f64 	%fd2123, %fd338, %fd2122, %fd2121;
	fma.rn.f64 	%fd500, %fd2105, %fd2035, %fd472;
	ld.shared.f64 	%fd2124, [%r14+32];
	fma.rn.f64 	%fd2125, %fd340, %fd2124, %fd2123;
	ld.shared.f64 	%fd2126, [%r17+448];
	fma.rn.f64 	%fd2127, %fd341, %fd2126, %fd2125;
	fma.rn.f64 	%fd501, %fd2105, %fd2041, %fd482;
	ld.shared.f64 	%fd2128, [%r14+40];
	fma.rn.f64 	%fd2129, %fd343, %fd2128, %fd2127;
	ld.shared.f64 	%fd2130, [%r17+560];
	fma.rn.f64 	%fd2131, %fd344, %fd2130, %fd2129;
	fma.rn.f64 	%fd2132, %fd2105, %fd2047, %fd473;
	ld.shared.f64 	%fd2133, [%r14+48];
	fma.rn.f64 	%fd2134, %fd346, %fd2133, %fd2131;
	ld.shared.f64 	%fd2135, [%r17+672];
	fma.rn.f64 	%fd2136, %fd347, %fd2135, %fd2134;
	fma.rn.f64 	%fd502, %fd2105, %fd2053, %fd474;
	ld.shared.f64 	%fd2137, [%r14+56];
	fma.rn.f64 	%fd2138, %fd349, %fd2137, %fd2136;
	ld.shared.f64 	%fd2139, [%r17+784];
	fma.rn.f64 	%fd2140, %fd350, %fd2139, %fd2138;
	fma.rn.f64 	%fd503, %fd2105, %fd2059, %fd475;
	ld.shared.f64 	%fd2141, [%r14+64];
	fma.rn.f64 	%fd2142, %fd352, %fd2141, %fd2140;
	ld.shared.f64 	%fd2143, [%r17+896];
	fma.rn.f64 	%fd2144, %fd353, %fd2143, %fd2142;
	fma.rn.f64 	%fd504, %fd2105, %fd2065, %fd476;
	ld.shared.f64 	%fd2145, [%r14+72];
	fma.rn.f64 	%fd2146, %fd355, %fd2145, %fd2144;
	ld.shared.f64 	%fd2147, [%r17+1008];
	fma.rn.f64 	%fd2148, %fd356, %fd2147, %fd2146;
	fma.rn.f64 	%fd505, %fd2105, %fd2071, %fd477;
	ld.shared.f64 	%fd2149, [%r14+80];
	fma.rn.f64 	%fd2150, %fd358, %fd2149, %fd2148;
	ld.shared.f64 	%fd2151, [%r17+1120];
	fma.rn.f64 	%fd2152, %fd359, %fd2151, %fd2150;
	fma.rn.f64 	%fd506, %fd2105, %fd2077, %fd478;
	ld.shared.f64 	%fd2153, [%r14+88];
	fma.rn.f64 	%fd2154, %fd361, %fd2153, %fd2152;
	ld.shared.f64 	%fd2155, [%r17+1232];
	fma.rn.f64 	%fd2156, %fd362, %fd2155, %fd2154;
	fma.rn.f64 	%fd507, %fd2105, %fd2083, %fd479;
	ld.shared.f64 	%fd2157, [%r14+96];
	fma.rn.f64 	%fd2158, %fd364, %fd2157, %fd2156;
	ld.shared.f64 	%fd2159, [%r17+1344];
	fma.rn.f64 	%fd2160, %fd365, %fd2159, %fd2158;
	fma.rn.f64 	%fd508, %fd2105, %fd2089, %fd480;
	ld.shared.f64 	%fd2161, [%r14+104];
	fma.rn.f64 	%fd2162, %fd367, %fd2161, %fd2160;
	ld.shared.f64 	%fd2163, [%r17+1456];
	fma.rn.f64 	%fd2164, %fd368, %fd2163, %fd2162;
	fma.rn.f64 	%fd509, %fd2105, %fd2095, %fd481;
	add.f64 	%fd510, %fd2164, %fd2132;
	mov.f64 	%fd3976, 0d0000000000000000;
	mov.f64 	%fd3977, %fd3976;
	mov.f64 	%fd3978, %fd3976;
	mov.f64 	%fd3979, %fd3976;
	mov.f64 	%fd3980, %fd3976;
	mov.f64 	%fd3981, %fd3976;
	mov.f64 	%fd3982, %fd3976;
	@%p13 bra 	$L__BB56_21;
	ld.param.u64 	%rd62, [_Z32massMatrixMultiplyConstantKernelILi13ELi14ELi1EEvidPKdS1_S1_S1_S1_S1_S1_Pd_param_2];
	cvta.to.global.u64 	%rd29, %rd62;
	mov.u32 	%r94, %ctaid.x;
	mov.u32 	%r95, %tid.y;
	add.s32 	%r96, %r94, %r95;
	mov.u32 	%r97, %tid.x;
	mad.lo.s32 	%r98, %r96, 19208, %r97;
	mul.wide.s32 	%rd30, %r98, 8;
	add.s64 	%rd31, %rd29, %rd30;
	ld.global.nc.f64 	%fd3976, [%rd31+9408];
	ld.global.nc.f64 	%fd3977, [%rd31+31360];
	ld.global.nc.f64 	%fd3978, [%rd31+53312];
	ld.global.nc.f64 	%fd3979, [%rd31+75264];
	ld.global.nc.f64 	%fd3980, [%rd31+97216];
	ld.global.nc.f64 	%fd3981, [%rd31+119168];
	ld.global.nc.f64 	%fd3982, [%rd31+141120];
$L__BB56_21:
	ld.param.f64 	%fd3839, [_Z32massMatrixMultiplyConstantKernelILi13ELi14ELi1EEvidPKdS1_S1_S1_S1_S1_S1_Pd_param_1];
	ld.param.u32 	%r168, [_Z32massMatrixMultiplyConstantKernelILi13ELi14ELi1EEvidPKdS1_S1_S1_S1_S1_S1_Pd_param_0];
	mov.u32 	%r99, %ctaid.x;
	mov.u32 	%r100, %tid.y;
	add.s32 	%r101, %r99, %r100;
	setp.ge.s32 	%p14, %r101, %r168;
	ld.shared.f64 	%fd2166, [%r12+9408];
	fma.rn.f64 	%fd2167, %fd301, %fd2166, 0d0000000000000000;
	ld.shared.f64 	%fd2168, [%r18+9408];
	fma.rn.f64 	%fd2169, %fd302, %fd2168, 0d0000000000000000;
	ld.shared.f64 	%fd2170, [_ZZ32massMatrixMultiplyConstantKernelILi13ELi14ELi1EEvidPKdS1_S1_S1_S1_S1_S1_PdE13s_QuadToQuadD+672];
	fma.rn.f64 	%fd2171, %fd2170, %fd273, 0d0000000000000000;
	ld.shared.f64 	%fd2172, [%r12+9416];
	fma.rn.f64 	%fd2173, %fd303, %fd2172, %fd2167;
	ld.shared.f64 	%fd2174, [%r18+9520];
	fma.rn.f64 	%fd2175, %fd304, %fd2174, %fd2169;
	ld.shared.f64 	%fd2176, [_ZZ32massMatrixMultiplyConstantKernelILi13ELi14ELi1EEvidPKdS1_S1_S1_S1_S1_S1_PdE13s_QuadToQuadD+680];
	fma.rn.f64 	%fd2177, %fd2176, %fd274, %fd2171;
	ld.shared.f64 	%fd2178, [%r12+9424];
	fma.rn.f64 	%fd2179, %fd305, %fd2178, %fd2173;
	ld.shared.f64 	%fd2180, [%r18+9632];
	fma.rn.f64 	%fd2181, %fd306, %fd2180, %fd2175;
	ld.shared.f64 	%fd2182, [_ZZ32massMatrixMultiplyConstantKernelILi13ELi14ELi1EEvidPKdS1_S1_S1_S1_S1_S1_PdE13s_QuadToQuadD+688];
	fma.rn.f64 	%fd2183, %fd2182, %fd275, %fd2177;
	ld.shared.f64 	%fd2184, [%r12+9432];
	fma.rn.f64 	%fd2185, %fd307, %fd2184, %fd2179;
	ld.shared.f64 	%fd2186, [%r18+9744];
	fma.rn.f64 	%fd2187, %fd308, %fd2186, %fd2181;
	ld.shared.f64 	%fd2188, [_ZZ32massMatrixMultiplyConstantKernelILi13ELi14ELi1EEvidPKdS1_S1_S1_S1_S1_S1_PdE13s_QuadToQuadD+696];
	fma.rn.f64 	%fd2189, %fd2188, %fd276, %fd2183;
	ld.shared.f64 	%fd2190, [%r12+9440];
	fma.rn.f64 	%fd2191, %fd309, %fd2190, %fd2185;
	ld.shared.f64 	%fd2192, [%r18+9856];
	fma.rn.f64 	%fd2193, %fd310, %fd2192, %fd2187;
	ld.shared.f64 	%fd2194, [_ZZ32massMatrixMultiplyConstantKernelILi13ELi14ELi1EEvidPKdS1_S1_S1_S1_S1_S1_PdE13s_QuadToQuadD+704];
	fma.rn.f64 	%fd2195, %fd2194, %fd277, %fd2189;
	ld.shared.f64 	%fd2196, [%r12+9448];
	fma.rn.f64 	%fd2197, %fd311, %fd2196, %fd2191;
	ld.shared.f64 	%fd2198, [%r18+9968];
	fma.rn.f64 	%fd2199, %fd312, %fd2198, %fd2193;
	ld.shared.f64 	%fd2200, [_ZZ32massMatrixMultiplyConstantKernelILi13ELi14ELi1EEvidPKdS1_S1_S1_S1_S1_S1_PdE13s_QuadToQuadD+712];
	fma.rn.f64 	%fd2201, %fd2200, %fd278, %fd2195;
	ld.shared.f64 	%fd2202, [%r12+9456];
	fma.rn.f64 	%fd2203, %fd313, %fd2202, %fd2197;
	ld.shared.f64 	%fd2204, [%r18+10080];
	fma.rn.f64 	%fd2205, %fd314, %fd2204, %fd2199;
	ld.shared.f64 	%fd2206, [_ZZ32massMatrixMultiplyConstantKernelILi13ELi14ELi1EEvidPKdS1_S1_S1_S1_S1_S1_PdE13s_QuadToQuadD+720];
	fma.rn.f64 	%fd2207, %fd2206, %fd279, %fd2201;
	ld.shared.f64 	%fd2208, [%r12+9464];
	fma.rn.f64 	%fd2209, %fd315, %fd2208, %fd2203;
	ld.shared.f64 	%fd2210, [%r18+10192];
	fma.rn.f64 	%fd2211, %fd316, %fd2210, %fd2205;
	ld.shared.f64 	%fd2212, [_ZZ32massMatrixMultiplyConstantKernelILi13ELi14ELi1EEvidPKdS1_S1_S1_S1_S1_S1_PdE13s_QuadToQuadD+728];
	fma.rn.f64 	%fd2213, %fd2212, %fd280, %fd2207;
	ld.shared.f64 	%fd2214, [%r12+9472];
	fma.rn.f64 	%fd2215, %fd317, %fd2214, %fd2209;
	ld.shared.f64 	%fd2216, [%r18+10304];
	fma.rn.f64 	%fd2217, %fd318, %fd2216, %fd2211;
	ld.shared.f64 	%fd2218, [_ZZ32massMatrixMultiplyConstantKernelILi13ELi14ELi1EEvidPKdS1_S1_S1_S1_S1_S1_PdE13s_QuadToQuadD+736];
	fma.rn.f64 	%fd2219, %fd2218, %fd281, %fd2213;
	ld.shared.f64 	%fd2220, [%r12+9480];
	fma.rn.f64 	%fd2221, %fd319, %fd2220, %fd2215;
	ld.shared.f64 	%fd2222, [%r18+10416];
	fma.rn.f64 	%fd2223, %fd320, %fd2222, %fd2217;
	ld.shared.f64 	%fd2224, [_ZZ32massMatrixMultiplyConstantKernelILi13ELi14ELi1EEvidPKdS1_S1_S1_S1_S1_S1_PdE13s_QuadToQuadD+744];
	fma.rn.f64 	%fd2225, %fd2224, %fd282, %fd2219;
	ld.shared.f64 	%fd2226, [%r12+9488];
	fma.rn.f64 	%fd2227, %fd321, %fd2226, %fd2221;
	ld.shared.f64 	%fd2228, [%r18+10528];
	fma.rn.f64 	%fd2229, %fd322, %fd2228, %fd2223;
	ld.shared.f64 	%fd2230, [_ZZ32massMatrixMultiplyConstantKernelILi13ELi14ELi1EEvidPKdS1_S1_S1_S1_S1_S1_PdE13s_QuadToQuadD+752];
	fma.rn.f64 	%fd2231, %fd2230, %fd283, %fd2225;
	ld.shared.f64 	%fd2232, [%r12+9496];
	fma.rn.f64 	%fd2233, %fd323, %fd2232, %fd2227;
	ld.shared.f64 	%fd2234, [%r18+10640];
	fma.rn.f64 	%fd2235, %fd324, %fd2234, %fd2229;
	ld.shared.f64 	%fd2236, [_ZZ32massMatrixMultiplyConstantKernelILi13ELi14ELi1EEvidPKdS1_S1_S1_S1_S1_S1_PdE13s_QuadToQuadD+760];
	fma.rn.f64 	%fd2237, %fd2236, %fd284, %fd2231;
	ld.shared.f64 	%fd2238, [%r12+9504];
	fma.rn.f64 	%fd2239, %fd325, %fd2238, %fd2233;
	ld.shared.f64 	%fd2240, [%r18+10752];
	fma.rn.f64 	%fd2241, %fd326, %fd2240, %fd2235;
	ld.shared.f64 	%fd2242, [_ZZ32massMatrixMultiplyConstantKernelILi13ELi14ELi1EEvidPKdS1_S1_S1_S1_S1_S1_PdE13s_QuadToQuadD+768];
	fma.rn.f64 	%fd2243, %fd2242, %fd285, %fd2237;
	ld.shared.f64 	%fd2244, [%r12+9512];
	fma.rn.f64 	%fd2245, %fd327, %fd2244, %fd2239;
	ld.shared.f64 	%fd2246, [%r18+10864];
	fma.rn.f64 	%fd2247, %fd328, %fd2246, %fd2241;
	ld.shared.f64 	%fd2248, [_ZZ32massMatrixMultiplyConstantKernelILi13ELi14ELi1EEvidPKdS1_S1_S1_S1_S1_S1_PdE13s_QuadToQuadD+776];
	fma.rn.f64 	%fd2249, %fd2248, %fd286, %fd2243;
	bar.sync 	0;
	mul.f64 	%fd2250, %fd3977, %fd2247;
	fma.rn.f64 	%fd2251, %fd3976, %fd2245, %fd2250;
	fma.rn.f64 	%fd2252, %fd3978, %fd2249, %fd2251;
	st.shared.f64 	[%r15], %fd2252;
	mul.f64 	%fd2253, %fd3979, %fd2247;
	fma.rn.f64 	%fd2254, %fd3977, %fd2245, %fd2253;
	fma.rn.f64 	%fd2255, %fd3980, %fd2249, %fd2254;
	st.shared.f64 	[%r16], %fd2255;
	mul.f64 	%fd2256, %fd3980, %fd2247;
	fma.rn.f64 	%fd2257, %fd3978, %fd2245, %fd2256;
	fma.rn.f64 	%fd2258, %fd3981, %fd2249, %fd2257;
	mul.f64 	%fd2259, %fd3839, %fd3982;
	bar.sync 	0;
	ld.shared.f64 	%fd2260, [%r14];
	mul.f64 	%fd2261, %fd329, %fd2260;
	fma.rn.f64 	%fd2262, %fd2259, %fd279, %fd2261;
	ld.shared.f64 	%fd2263, [%r17];
	fma.rn.f64 	%fd2264, %fd330, %fd2263, %fd2262;
	fma.rn.f64 	%fd525, %fd2258, %fd2170, %fd497;
	ld.shared.f64 	%fd2265, [%r14+8];
	fma.rn.f64 	%fd2266, %fd331, %fd2265, %fd2264;
	ld.shared.f64 	%fd2267, [%r17+112];
	fma.rn.f64 	%fd2268, %fd332, %fd2267, %fd2266;
	fma.rn.f64 	%fd526, %fd2258, %fd2176, %fd498;
	ld.shared.f64 	%fd2269, [%r14+16];
	fma.rn.f64 	%fd2270, %fd334, %fd2269, %fd2268;
	ld.shared.f64 	%fd2271, [%r17+224];
	fma.rn.f64 	%fd2272, %fd335, %fd2271, %fd2270;
	fma.rn.f64 	%fd527, %fd2258, %fd2182, %fd499;
	ld.shared.f64 	%fd2273, [%r14+24];
	fma.rn.f64 	%fd2274, %fd337, %fd2273, %fd2272;
	ld.shared.f64 	%fd2275, [%r17+336];
	fma.rn.f64 	%fd2276, %fd338, %fd2275, %fd2274;
	fma.rn.f64 	%fd528, %fd2258, %fd2188, %fd500;
	ld.shared.f64 	%fd2277, [%r14+32];
	fma.rn.f64 	%fd2278, %fd340, %fd2277, %fd2276;
	ld.shared.f64 	%fd2279, [%r17+448];
	fma.rn.f64 	%fd2280, %fd341, %fd2279, %fd2278;
	fma.rn.f64 	%fd529, %fd2258, %fd2194, %fd501;
	ld.shared.f64 	%fd2281, [%r14+40];
	fma.rn.f64 	%fd2282, %fd343, %fd2281, %fd2280;
	ld.shared.f64 	%fd2283, [%r17+560];
	fma.rn.f64 	%fd2284, %fd344, %fd2283, %fd2282;
	fma.rn.f64 	%fd530, %fd2258, %fd2200, %fd510;
	ld.shared.f64 	%fd2285, [%r14+48];
	fma.rn.f64 	%fd2286, %fd346, %fd2285, %fd2284;
	ld.shared.f64 	%fd2287, [%r17+672];
	fma.rn.f64 	%fd2288, %fd347, %fd2287, %fd2286;
	fma.rn.f64 	%fd2289, %fd2258, %fd2206, %fd502;
	ld.shared.f64 	%fd2290, [%r14+56];
	fma.rn.f64 	%fd2291, %fd349, %fd2290, %fd2288;
	ld.shared.f64 	%fd2292, [%r17+784];
	fma.rn.f64 	%fd2293, %fd350, %fd2292, %fd2291;
	fma.rn.f64 	%fd531, %fd2258, %fd2212, %fd503;
	ld.shared.f64 	%fd2294, [%r14+64];
	fma.rn.f64 	%fd2295, %fd352, %fd2294, %fd2293;
	ld.shared.f64 	%fd2296, [%r17+896];
	fma.rn.f64 	%fd2297, %fd353, %fd2296, %fd2295;
	fma.rn.f64 	%fd532, %fd2258, %fd2218, %fd504;
	ld.shared.f64 	%fd2298, [%r14+72];
	fma.rn.f64 	%fd2299, %fd355, %fd2298, %fd2297;
	ld.shared.f64 	%fd2300, [%r17+1008];
	fma.rn.f64 	%fd2301, %fd356, %fd2300, %fd2299;
	fma.rn.f64 	%fd533, %fd2258, %fd2224, %fd505;
	ld.shared.f64 	%fd2302, [%r14+80];
	fma.rn.f64 	%fd2303, %fd358, %fd2302, %fd2301;
	ld.shared.f64 	%fd2304, [%r17+1120];
	fma.rn.f64 	%fd2305, %fd359, %fd2304, %fd2303;
	fma.rn.f64 	%fd534, %fd2258, %fd2230, %fd506;
	ld.shared.f64 	%fd2306, [%r14+88];
	fma.rn.f64 	%fd2307, %fd361, %fd2306, %fd2305;
	ld.shared.f64 	%fd2308, [%r17+1232];
	fma.rn.f64 	%fd2309, %fd362, %fd2308, %fd2307;
	fma.rn.f64 	%fd535, %fd2258, %fd2236, %fd507;
	ld.shared.f64 	%fd2310, [%r14+96];
	fma.rn.f64 	%fd2311, %fd364, %fd2310, %fd2309;
	ld.shared.f64 	%fd2312, [%r17+1344];
	fma.rn.f64 	%fd2313, %fd365, %fd2312, %fd2311;
	fma.rn.f64 	%fd536, %fd2258, %fd2242, %fd508;
	ld.shared.f64 	%fd2314, [%r14+104];
	fma.rn.f64 	%fd2315, %fd367, %fd2314, %fd2313;
	ld.shared.f64 	%fd2316, [%r17+1456];
	fma.rn.f64 	%fd2317, %fd368, %fd2316, %fd2315;
	fma.rn.f64 	%fd537, %fd2258, %fd2248, %fd509;
	add.f64 	%fd538, %fd2317, %fd2289;
	mov.f64 	%fd3983, 0d0000000000000000;
	mov.f64 	%fd3984, %fd3983;
	mov.f64 	%fd3985, %fd3983;
	mov.f64 	%fd3986, %fd3983;
	mov.f64 	%fd3987, %fd3983;
	mov.f64 	%fd3988, %fd3983;
	mov.f64 	%fd3989, %fd3983;
	@%p14 bra 	$L__BB56_23;
	ld.param.u64 	%rd63, [_Z32massMatrixMultiplyConstantKernelILi13ELi14ELi1EEvidPKdS1_S1_S1_S1_S1_S1_Pd_param_2];
	cvta.to.global.u64 	%rd32, %rd63;
	mov.u32 	%r102, %ctaid.x;
	mov.u32 	%r103, %tid.y;
	add.s32 	%r104, %r102, %r103;
	mov.u32 	%r105, %tid.x;
	mad.lo.s32 	%r106, %r104, 19208, %r105;
	mul.wide.s32 	%rd33, %r106, 8;
	add.s64 	%rd34, %rd32, %rd33;
	ld.global.nc.f64 	%fd3983, [%rd34+10976];
	ld.global.nc.f64 	%fd3984, [%rd34+32928];
	ld.global.nc.f64 	%fd3985, [%rd34+54880];
	ld.global.nc.f64 	%fd3986, [%rd34+76832];
	ld.global.nc.f64 	%fd3987, [%rd34+98784];
	ld.global.nc.f64 	%fd3988, [%rd34+120736];
	ld.global.nc.f64 	%fd3989, [%rd34+142688];
$L__BB56_23:
	ld.param.f64 	%fd3840, [_Z32massMatrixMultiplyConstantKernelILi13ELi14ELi1EEvidPKdS1_S1_S1_S1_S1_S1_Pd_param_1];
	ld.param.u32 	%r169, [_Z32massMatrixMultiplyConstantKernelILi13ELi14ELi1EEvidPKdS1_S1_S1_S1_S1_S1_Pd_param_0];
	mov.u32 	%r107, %ctaid.x;
	mov.u32 	%r108, %tid.y;
	add.s32 	%r109, %r107, %r108;
	setp.ge.s32 	%p15, %r109, %r169;
	ld.shared.f64 	%fd2319, [%r12+10976];
	fma.rn.f64 	%fd2320, %fd301, %fd2319, 0d0000000000000000;
	ld.shared.f64 	%fd2321, [%r18+10976];
	fma.rn.f64 	%fd2322, %fd302, %fd2321, 0d0000000000000000;
	ld.shared.f64 	%fd2323, [_ZZ32massMatrixMultiplyConstantKernelILi13ELi14ELi1EEvidPKdS1_S1_S1_S1_S1_S1_PdE13s_QuadToQuadD+784];
	fma.rn.f64 	%fd2324, %fd2323, %fd273, 0d0000000000000000;
	ld.shared.f64 	%fd2325, [%r12+10984];
	fma.rn.f64 	%fd2326, %fd303, %fd2325, %fd2320;
	ld.shared.f64 	%fd2327, [%r18+11088];
	fma.rn.f64 	%fd2328, %fd304, %fd2327, %fd2322;
	ld.shared.f64 	%fd2329, [_ZZ32massMatrixMultiplyConstantKernelILi13ELi14ELi1EEvidPKdS1_S1_S1_S1_S1_S1_PdE13s_QuadToQuadD+792];
	fma.rn.f64 	%fd2330, %fd2329, %fd274, %fd2324;
	ld.shared.f64 	%fd2331, [%r12+10992];
	fma.rn.f64 	%fd2332, %fd305, %fd2331, %fd2326;
	ld.shared.f64 	%fd2333, [%r18+11200];
	fma.rn.f64 	%fd2334, %fd306, %fd2333, %fd2328;
	ld.shared.f64 	%fd2335, [_ZZ32massMatrixMultiplyConstantKernelILi13ELi14ELi1EEvidPKdS1_S1_S1_S1_S1_S1_PdE13s_QuadToQuadD+800];
	fma.rn.f64 	%fd2336, %fd2335, %fd275, %fd2330;
	ld.shared.f64 	%fd2337, [%r12+11000];
	fma.rn.f64 	%fd2338, %fd307, %fd2337, %fd2332;
	ld.shared.f64 	%fd2339, [%r18+11312];
	fma.rn.f64 	%fd2340, %fd308, %fd2339, %fd2334;
	ld.shared.f64 	%fd2341, [_ZZ32massMatrixMultiplyConstantKernelILi13ELi14ELi1EEvidPKdS1_S1_S1_S1_S1_S1_PdE13s_QuadToQuadD+808];
	fma.rn.f64 	%fd2342, %fd2341, %fd276, %fd2336;
	ld.shared.f64 	%fd2343, [%r12+11008];
	fma.rn.f64 	%fd2344, %fd309, %fd2343, %fd2338;
	ld.shared.f64 	%fd2345, [%r18+11424];
	fma.rn.f64 	%fd2346, %fd310, %fd2345, %fd2340;
	ld.shared.f64 	%fd2347, [_ZZ32massMatrixMultiplyConstantKernelILi13ELi14ELi1EEvidPKdS1_S1_S1_S1_S1_S1_PdE13s_QuadToQuadD+816];
	fma.rn.f64 	%fd2348, %fd2347, %fd277, %fd2342;
	ld.shared.f64 	%fd2349, [%r12+11016];
	fma.rn.f64 	%fd2350, %fd311, %fd2349, %fd2344;
	ld.shared.f64 	%fd2351, [%r18+11536];
	fma.rn.f64 	%fd2352, %fd312, %fd2351, %fd2346;
	ld.shared.f64 	%fd2353, [_ZZ32massMatrixMultiplyConstantKernelILi13ELi14ELi1EEvidPKdS1_S1_S1_S1_S1_S1_PdE13s_QuadToQuadD+824];
	fma.rn.f64 	%fd2354, %fd2353, %fd278, %fd2348;
	ld.shared.f64 	%fd2355, [%r12+11024];
	fma.rn.f64 	%fd2356, %fd313, %fd2355, %fd2350;
	ld.shared.f64 	%fd2357, [%r18+11648];
	fma.rn.f64 	%fd2358, %fd314, %fd2357, %fd2352;
	ld.shared.f64 	%fd2359, [_ZZ32massMatrixMultiplyConstantKernelILi13ELi14ELi1EEvidPKdS1_S1_S1_S1_S1_S1_PdE13s_QuadToQuadD+832];
	fma.rn.f64 	%fd2360, %fd2359, %fd279, %fd2354;
	ld.shared.f64 	%fd2361, [%r12+11032];
	fma.rn.f64 	%fd2362, %fd315, %fd2361, %fd2356;
	ld.shared.f64 	%fd2363, [%r18+11760];
	fma.rn.f64 	%fd2364, %fd316, %fd2363, %fd2358;
	ld.shared.f64 	%fd2365, [_ZZ32massMatrixMultiplyConstantKernelILi13ELi14ELi1EEvidPKdS1_S1_S1_S1_S1_S1_PdE13s_QuadToQuadD+840];
	fma.rn.f64 	%fd2366, %fd2365, %fd280, %fd2360;
	ld.shared.f64 	%fd2367, [%r12+11040];
	fma.rn.f64 	%fd2368, %fd317, %fd2367, %fd2362;
	ld.shared.f64 	%fd2369, [%r18+11872];
	fma.rn.f64 	%fd2370, %fd318, %fd2369, %fd2364;
	ld.shared.f64 	%fd2371, [_ZZ32massMatrixMultiplyConstantKernelILi13ELi14ELi1EEvidPKdS1_S1_S1_S1_S1_S1_PdE13s_QuadToQuadD+848];
	fma.rn.f64 	%fd2372, %fd2371, %fd281, %fd2366;
	ld.shared.f64 	%fd2373, [%r12+11048];
	fma.rn.f64 	%fd2374, %fd319, %fd2373, %fd2368;
	ld.shared.f64 	%fd2375, [%r18+11984];
	fma.rn.f64 	%fd2376, %fd320, %fd2375, %fd2370;
	ld.shared.f64 	%fd2377, [_ZZ32massMatrixMultiplyConstantKernelILi13ELi14ELi1EEvidPKdS1_S1_S1_S1_S1_S1_PdE13s_QuadToQuadD+856];
	fma.rn.f64 	%fd2378, %fd2377, %fd282, %fd2372;
	ld.shared.f64 	%fd2379, [%r12+11056];
	fma.rn.f64 	%fd2380, %fd321, %fd2379, %fd2374;
	ld.shared.f64 	%fd2381, [%r18+12096];
	fma.rn.f64 	%fd2382, %fd322, %fd2381, %fd2376;
	ld.shared.f64 	%fd2383, [_ZZ32massMatrixMultiplyConstantKernelILi13ELi14ELi1EEvidPKdS1_S1_S1_S1_S1_S1_PdE13s_QuadToQuadD+864];
	fma.rn.f64 	%fd2384, %fd2383, %fd283, %fd2378;
	ld.shared.f64 	%fd2385, [%r12+11064];
	fma.rn.f64 	%fd2386, %fd323, %fd2385, %fd2380;
	ld.shared.f64 	%fd2387, [%r18+12208];
	fma.rn.f64 	%fd2388, %fd324, %fd2387, %fd2382;
	ld.shared.f64 	%fd2389, [_ZZ32massMatrixMultiplyConstantKernelILi13ELi14ELi1EEvidPKdS1_S1_S1_S1_S1_S1_PdE13s_QuadToQuadD+872];
	fma.rn.f64 	%fd2390, %fd2389, %fd284, %fd2384;
	ld.shared.f64 	%fd2391, [%r12+11072];
	fma.rn.f64 	%fd2392, %fd325, %fd2391, %fd2386;
	ld.shared.f64 	%fd2393, [%r18+12320];
	fma.rn.f64 	%fd2394, %fd326, %fd2393, %fd2388;
	ld.shared.f64 	%fd2395, [_ZZ32massMatrixMultiplyConstantKernelILi13ELi14ELi1EEvidPKdS1_S1_S1_S1_S1_S1_PdE13s_QuadToQuadD+880];
	fma.rn.f64 	%fd2396, %fd2395, %fd285, %fd2390;
	ld.shared.f64 	%fd2397, [%r12+11080];
	fma.rn.f64 	%fd2398, %fd327, %fd2397, %fd2392;
	ld.shared.f64 	%fd2399, [%r18+12432];
	fma.rn.f64 	%fd2400, %fd328, %fd2399, %fd2394;
	ld.shared.f64 	%fd2401, [_ZZ32massMatrixMultiplyConstantKernelILi13ELi14ELi1EEvidPKdS1_S1_S1_S1_S1_S1_PdE13s_QuadToQuadD+888];
	fma.rn.f64 	%fd2402, %fd2401, %fd286, %fd2396;
	bar.sync 	0;
	mul.f64 	%fd2403, %fd3984, %fd2400;
	fma.rn.f64 	%fd2404, %fd3983, %fd2398, %fd2403;
	fma.rn.f64 	%fd2405, %fd3985, %fd2402, %fd2404;
	st.shared.f64 	[%r15], %fd2405;
	mul.f64 	%fd2406, %fd3986, %fd2400;
	fma.rn.f64 	%fd2407, %fd3984, %fd2398, %fd2406;
	fma.rn.f64 	%fd2408, %fd3987, %fd2402, %fd2407;
	st.shared.f64 	[%r16], %fd2408;
	mul.f64 	%fd2409, %fd3987, %fd2400;
	fma.rn.f64 	%fd2410, %fd3985, %fd2398, %fd2409;
	fma.rn.f64 	%fd2411, %fd3988, %fd2402, %fd2410;
	mul.f64 	%fd2412, %fd3840, %fd3989;
	bar.sync 	0;
	ld.shared.f64 	%fd2413, [%r14];
	mul.f64 	%fd2414, %fd329, %fd2413;
	fma.rn.f64 	%fd2415, %fd2412, %fd280, %fd2414;
	ld.shared.f64 	%fd2416, [%r17];
	fma.rn.f64 	%fd2417, %fd330, %fd2416, %fd2415;
	fma.rn.f64 	%fd553, %fd2411, %fd2323, %fd525;
	ld.shared.f64 	%fd2418, [%r14+8];
	fma.rn.f64 	%fd2419, %fd331, %fd2418, %fd2417;
	ld.shared.f64 	%fd2420, [%r17+112];
	fma.rn.f64 	%fd2421, %fd332, %fd2420, %fd2419;
	fma.rn.f64 	%fd554, %fd2411, %fd2329, %fd526;
	ld.shared.f64 	%fd2422, [%r14+16];
	fma.rn.f64 	%fd2423, %fd334, %fd2422, %fd2421;
	ld.shared.f64 	%fd2424, [%r17+224];
	fma.rn.f64 	%fd2425, %fd335, %fd2424, %fd2423;
	fma.rn.f64 	%fd555, %fd2411, %fd2335, %fd527;
	ld.shared.f64 	%fd2426, [%r14+24];
	fma.rn.f64 	%fd2427, %fd337, %fd2426, %fd2425;
	ld.shared.f64 	%fd2428, [%r17+336];
	fma.rn.f64 	%fd2429, %fd338, %fd2428, %fd2427;
	fma.rn.f64 	%fd556, %fd2411, %fd2341, %fd528;
	ld.shared.f64 	%fd2430, [%r14+32];
	fma.rn.f64 	%fd2431, %fd340, %fd2430, %fd2429;
	ld.shared.f64 	%fd2432, [%r17+448];
	fma.rn.f64 	%fd2433, %fd341, %fd2432, %fd2431;
	fma.rn.f64 	%fd557, %fd2411, %fd2347, %fd529;
	ld.shared.f64 	%fd2434, [%r14+40];
	fma.rn.f64 	%fd2435, %fd343, %fd2434, %fd2433;
	ld.shared.f64 	%fd2436, [%r17+560];
	fma.rn.f64 	%fd2437, %fd344, %fd2436, %fd2435;
	fma.rn.f64 	%fd558, %fd2411, %fd2353, %fd530;
	ld.shared.f64 	%fd2438, [%r14+48];
	fma.rn.f64 	%fd2439, %fd346, %fd2438, %fd2437;
	ld.shared.f64 	%fd2440, [%r17+672];
	fma.rn.f64 	%fd2441, %fd347, %fd2440, %fd2439;
	fma.rn.f64 	%fd559, %fd2411, %fd2359, %fd538;
	ld.shared.f64 	%fd2442, [%r14+56];
	fma.rn.f64 	%fd2443, %fd349, %fd2442, %fd2441;
	ld.shared.f64 	%fd2444, [%r17+784];
	fma.rn.f64 	%fd2445, %fd350, %fd2444, %fd2443;
	fma.rn.f64 	%fd2446, %fd2411, %fd2365, %fd531;
	ld.shared.f64 	%fd2447, [%r14+64];
	fma.rn.f64 	%fd2448, %fd352, %fd2447, %fd2445;
	ld.shared.f64 	%fd2449, [%r17+896];
	fma.rn.f64 	%fd2450, %fd353, %fd2449, %fd2448;
	fma.rn.f64 	%fd560, %fd2411, %fd2371, %fd532;
	ld.shared.f64 	%fd2451, [%r14+72];
	fma.rn.f64 	%fd2452, %fd355, %fd2451, %fd2450;
	ld.shared.f64 	%fd2453, [%r17+1008];
	fma.rn.f64 	%fd2454, %fd356, %fd2453, %fd2452;
	fma.rn.f64 	%fd561, %fd2411, %fd2377, %fd533;
	ld.shared.f64 	%fd2455, [%r14+80];
	fma.rn.f64 	%fd2456, %fd358, %fd2455, %fd2454;
	ld.shared.f64 	%fd2457, [%r17+1120];
	fma.rn.f64 	%fd2458, %fd359, %fd2457, %fd2456;
	fma.rn.f64 	%fd562, %fd2411, %fd2383, %fd534;
	ld.shared.f64 	%fd2459, [%r14+88];
	fma.rn.f64 	%fd2460, %fd361, %fd2459, %fd2458;
	ld.shared.f64 	%fd2461, [%r17+1232];
	fma.rn.f64 	%fd2462, %fd362, %fd2461, %fd2460;
	fma.rn.f64 	%fd563, %fd2411, %fd2389, %fd535;
	ld.shared.f64 	%fd2463, [%r14+96];
	fma.rn.f64 	%fd2464, %fd364, %fd2463, %fd2462;
	ld.shared.f64 	%fd2465, [%r17+1344];
	fma.rn.f64 	%fd2466, %fd365, %fd2465, %fd2464;
	fma.rn.f64 	%fd564, %fd2411, %fd2395, %fd536;
	ld.shared.f64 	%fd2467, [%r14+104];
	fma.rn.f64 	%fd2468, %fd367, %fd2467, %fd2466;
	ld.shared.f64 	%fd2469, [%r17+1456];
	fma.rn.f64 	%fd2470, %fd368, %fd2469, %fd2468;
	fma.rn.f64 	%fd565, %fd2411, %fd2401, %fd537;
	add.f64 	%fd566, %fd2470, %fd2446;
	mov.f64 	%fd3990, 0d0000000000000000;
	mov.f64 	%fd3991, %fd3990;
	mov.f64 	%fd3992, %fd3990;
	mov.f64 	%fd3993, %fd3990;
	mov.f64 	%fd3994, %fd3990;
	mov.f64 	%fd3995, %fd3990;
	mov.f64 	%fd3996, %fd3990;
	@%p15 bra 	$L__BB56_25;
	ld.param.u64 	%rd64, [_Z32massMatrixMultiplyConstantKernelILi13ELi14ELi1EEvidPKdS1_S1_S1_S1_S1_S1_Pd_param_2];
	cvta.to.global.u64 	%rd35, %rd64;
	mov.u32 	%r110, %ctaid.x;
	mov.u32 	%r111, %tid.y;
	add.s32 	%r112, %r110, %r111;
	mov.u32 	%r113, %tid.x;
	mad.lo.s32 	%r114, %r112, 19208, %r113;
	mul.wide.s32 	%rd36, %r114, 8;
	add.s64 	%rd37, %rd35, %rd36;
	ld.global.nc.f64 	%fd3990, [%rd37+12544];
	ld.global.nc.f64 	%fd3991, [%rd37+34496];
	ld.global.nc.f64 	%fd3992, [%rd37+56448];
	ld.global.nc.f64 	%fd3993, [%rd37+78400];
	ld.global.nc.f64 	%fd3994, [%rd37+100352];
	ld.global.nc.f64 	%fd3995, [%rd37+122304];
	ld.global.nc.f64 	%fd3996, [%rd37+144256];
$L__BB56_25:
	ld.param.f64 	%fd3841, [_Z32massMatrixMultiplyConstantKernelILi13ELi14ELi1EEvidPKdS1_S1_S1_S1_S1_S1_Pd_param_1];
	ld.param.u32 	%r170, [_Z32massMatrixMultiplyConstantKernelILi13ELi14ELi1EEvidPKdS1_S1_S1_S1_S1_S1_Pd_param_0];
	mov.u32 	%r115, %ctaid.x;
	mov.u32 	%r116, %tid.y;
	add.s32 	%r117, %r115, %r116;
	setp.ge.s32 	%p16, %r117, %r170;
	ld.shared.f64 	%fd2472, [%r12+12544];
	fma.rn.f64 	%fd2473, %fd301, %fd2472, 0d0000000000000000;
	ld.shared.f64 	%fd2474, [%r18+12544];
	fma.rn.f64 	%fd2475, %fd302, %fd2474, 0d0000000000000000;
	ld.shared.f64 	%fd2476, [_ZZ32massMatrixMultiplyConstantKernelILi13ELi14ELi1EEvidPKdS1_S1_S1_S1_S1_S1_PdE13s_QuadToQuadD+896];
	fma.rn.f64 	%fd2477, %fd2476, %fd273, 0d0000000000000000;
	ld.shared.f64 	%fd2478, [%r12+12552];
	fma.rn.f64 	%fd2479, %fd303, %fd2478, %fd2473;
	ld.shared.f64 	%fd2480, [%r18+12656];
	fma.rn.f64 	%fd2481, %fd304, %fd2480, %fd2475;
	ld.shared.f64 	%fd2482, [_ZZ32massMatrixMultiplyConstantKernelILi13ELi14ELi1EEvidPKdS1_S1_S1_S1_S1_S1_PdE13s_QuadToQuadD+904];
	fma.rn.f64 	%fd2483, %fd2482, %fd274, %fd2477;
	ld.shared.f64 	%fd2484, [%r12+12560];
	fma.rn.f64 	%fd2485, %fd305, %fd2484, %fd2479;
	ld.shared.f64 	%fd2486, [%r18+12768];
	fma.rn.f64 	%fd2487, %fd306, %fd2486, %fd2481;
	ld.shared.f64 	%fd2488, [_ZZ32massMatrixMultiplyConstantKernelILi13ELi14ELi1EEvidPKdS1_S1_S1_S1_S1_S1_PdE13s_QuadToQuadD+912];
	fma.rn.f64 	%fd2489, %fd2488, %fd275, %fd2483;
	ld.shared.f64 	%fd2490, [%r12+12568];
	fma.rn.f64 	%fd2491, %fd307, %fd2490, %fd2485;
	ld.shared.f64 	%fd2492, [%r18+12880];
	fma.rn.f64 	%fd2493, %fd308, %fd2492, %fd2487;
	ld.shared.f64 	%fd2494, [_ZZ32massMatrixMultiplyConstantKernelILi13ELi14ELi1EEvidPKdS1_S1_S1_S1_S1_S1_PdE13s_QuadToQuadD+920];
	fma.rn.f64 	%fd2495, %fd2494, %fd276, %fd2489;
	ld.shared.f64 	%fd2496, [%r12+12576];
	fma.rn.f64 	%fd2497, %fd309, %fd2496, %fd2491;
	ld.shared.f64 	%fd2498, [%r18+12992];
	fma.rn.f64 	%fd2499, %fd310, %fd2498, %fd2493;
	ld.shared.f64 	%fd2500, [_ZZ32massMatrixMultiplyConstantKernelILi13ELi14ELi1EEvidPKdS1_S1_S1_S1_S1_S1_PdE13s_QuadToQuadD+928];
	fma.rn.f64 	%fd2501, %fd2500, %fd277, %fd2495;
	ld.shared.f64 	%fd2502, [%r12+12584];
	fma.rn.f64 	%fd2503, %fd311, %fd2502, %fd2497;
	ld.shared.f64 	%fd2504, [%r18+13104];
	fma.rn.f64 	%fd2505, %fd312, %fd2504, %fd2499;
	ld.shared.f64 	%fd2506, [_ZZ32massMatrixMultiplyConstantKernelILi13ELi14ELi1EEvidPKdS1_S1_S1_S1_S1_S1_PdE13s_QuadToQuadD+936];
	fma.rn.f64 	%fd2507, %fd2506, %fd278, %fd2501;
	ld.shared.f64 	%fd2508, [%r12+12592];
	fma.rn.f64 	%fd2509, %fd313, %fd2508, %fd2503;
	ld.shared.f64 	%fd2510, [%r18+13216];
	fma.rn.f64 	%fd2511, %fd314, %fd2510, %fd2505;
	ld.shared.f64 	%fd2512, [_ZZ32massMatrixMultiplyConstantKernelILi13ELi14ELi1EEvidPKdS1_S1_S1_S1_S1_S1_PdE13s_QuadToQuadD+944];
	fma.rn.f64 	%fd2513, %fd2512, %fd279, %fd2507;
	ld.shared.f64 	%fd2514, [%r12+12600];
	fma.rn.f64 	%fd2515, %fd315, %fd2514, %fd2509;
	ld.shared.f64 	%fd2516, [%r18+13328];
	fma.rn.f64 	%fd2517, %fd316, %fd2516, %fd2511;
	ld.shared.f64 	%fd2518, [_ZZ32massMatrixMultiplyConstantKernelILi13ELi14ELi1EEvidPKdS1_S1_S1_S1_S1_S1_PdE13s_QuadToQuadD+952];
	fma.rn.f64 	%fd2519, %fd2518, %fd280, %fd2513;
	ld.shared.f64 	%fd2520, [%r12+12608];
	fma.rn.f64 	%fd2521, %fd317, %fd2520, %fd2515;
	ld.shared.f64 	%fd2522, [%r18+13440];
	fma.rn.f64 	%fd2523, %fd318, %fd2522, %fd2517;
	ld.shared.f64 	%fd2524, [_ZZ32massMatrixMultiplyConstantKernelILi13ELi14ELi1EEvidPKdS1_S1_S1_S1_S1_S1_PdE13s_QuadToQuadD+960];
	fma.rn.f64 	%fd2525, %fd2524, %fd281, %fd2519;
	ld.shared.f64 	%fd2526, [%r12+12616];
	fma.rn.f64 	%fd2527, %fd319, %fd2526, %fd2521;
	ld.shared.f64 	%fd2528, [%r18+13552];
	fma.rn.f64 	%fd2529, %fd320, %fd2528, %fd2523;
	ld.shared.f64 	%fd2530, [_ZZ32massMatrixMultiplyConstantKernelILi13ELi14ELi1EEvidPKdS1_S1_S1_S1_S1_S1_PdE13s_QuadToQuadD+968];
	fma.rn.f64 	%fd2531, %fd2530, %fd282, %fd2525;
	ld.shared.f64 	%fd2532, [%r12+12624];
	fma.rn.f64 	%fd2533, %fd321, %fd2532, %fd2527;
	ld.shared.f64 	%fd2534, [%r18+13664];
	fma.rn.f64 	%fd2535, %fd322, %fd2534, %fd2529;
	ld.shared.f64 	%fd2536, [_ZZ32massMatrixMultiplyConstantKernelILi13ELi14ELi1EEvidPKdS1_S1_S1_S1_S1_S1_PdE13s_QuadToQuadD+976];
	fma.rn.f64 	%fd2537, %fd2536, %fd283, %fd2531;
	ld.shared.f64 	%fd2538, [%r12+12632];
	fma.rn.f64 	%fd2539, %fd323, %fd2538, %fd2533;
	ld.shared.f64 	%fd2540, [%r18+13776];
	fma.rn.f64 	%fd2541, %fd324, %fd2540, %fd2535;
	ld.shared.f64 	%fd2542, [_ZZ32massMatrixMultiplyConstantKernelILi13ELi14ELi1EEvidPKdS1_S1_S1_S1_S1_S1_PdE13s_QuadToQuadD+984];
	fma.rn.f64 	%fd2543, %fd2542, %fd284, %fd2537;
	ld.shared.f64 	%fd2544, [%r12+12640];
	fma.rn.f64 	%fd2545, %fd325, %fd2544, %fd2539;
	ld.shared.f64 	%fd2546, [%r18+13888];
	fma.rn.f64 	%fd2547, %fd326, %fd2546, %fd2541;
	ld.shared.f64 	%fd2548, [_ZZ32massMatrixMultiplyConstantKernelILi13ELi14ELi1EEvidPKdS1_S1_S1_S1_S1_S1_PdE13s_QuadToQuadD+992];
	fma.rn.f64 	%fd2549, %fd2548, %fd285, %fd2543;
	ld.shared.f64 	%fd2550, [%r12+12648];
	fma.rn.f64 	%fd2551, %fd327, %fd2550, %fd2545;
	ld.shared.f64 	%fd2552, [%r18+14000];
	fma.rn.f64 	%fd2553, %fd328, %fd2552, %fd2547;
	ld.shared.f64 	%fd2554, [_ZZ32massMatrixMultiplyConstantKernelILi13ELi14ELi1EEvidPKdS1_S1_S1_S1_S1_S1_PdE13s_QuadToQuadD+1000];
	fma.rn.f64 	%fd2555, %fd2554, %fd286, %fd2549;
	bar.sync 	0;
	mul.f64 	%fd2556, %fd3991, %fd2553;
	fma.rn.f64 	%fd2557, %fd3990, %fd2551, %fd2556;
	fma.rn.f64 	%fd2558, %fd3992, %fd2555, %fd2557;
	st.shared.f64 	[%r15], %fd2558;
	mul.f64 	%fd2559, %fd3993, %fd2553;
	fma.rn.f64 	%fd2560, %fd3991, %fd2551, %fd2559;
	fma.rn.f64 	%fd2561, %fd3994, %fd2555, %fd2560;
	st.shared.f64 	[%r16], %fd2561;
	mul.f64 	%fd2562, %fd3994, %fd2553;
	fma.rn.f64 	%fd2563, %fd3992, %fd2551, %fd2562;
	fma.rn.f64 	%fd2564, %fd3995, %fd2555, %fd2563;
	mul.f64 	%fd2565, %fd3841, %fd3996;
	bar.sync 	0;
	ld.shared.f64 	%fd2566, [%r14];
	mul.f64 	%fd2567, %fd329, %fd2566;
	fma.rn.f64 	%fd2568, %fd2565, %fd281, %fd2567;
	ld.shared.f64 	%fd2569, [%r17];
	fma.rn.f64 	%fd2570, %fd330, %fd2569, %fd2568;
	fma.rn.f64 	%fd581, %fd2564, %fd2476, %fd553;
	ld.shared.f64 	%fd2571, [%r14+8];
	fma.rn.f64 	%fd2572, %fd331, %fd2571, %fd2570;
	ld.shared.f64 	%fd2573, [%r17+112];
	fma.rn.f64 	%fd2574, %fd332, %fd2573, %fd2572;
	fma.rn.f64 	%fd582, %fd2564, %fd2482, %fd554;
	ld.shared.f64 	%fd2575, [%r14+16];
	fma.rn.f64 	%fd2576, %fd334, %fd2575, %fd2574;
	ld.shared.f64 	%fd2577, [%r17+224];
	fma.rn.f64 	%fd2578, %fd335, %fd2577, %fd2576;
	fma.rn.f64 	%fd583, %fd2564, %fd2488, %fd555;
	ld.shared.f64 	%fd2579, [%r14+24];
	fma.rn.f64 	%fd2580, %fd337, %fd2579, %fd2578;
	ld.shared.f64 	%fd2581, [%r17+336];
	fma.rn.f64 	%fd2582, %fd338, %fd2581, %fd2580;
	fma.rn.f64 	%fd584, %fd2564, %fd2494, %fd556;
	ld.shared.f64 	%fd2583, [%r14+32];
	fma.rn.f64 	%fd2584, %fd340, %fd2583, %fd2582;
	ld.shared.f64 	%fd2585, [%r17+448];
	fma.rn.f64 	%fd2586, %fd341, %fd2585, %fd2584;
	fma.rn.f64 	%fd585, %fd2564, %fd2500, %fd557;
	ld.shared.f64 	%fd2587, [%r14+40];
	fma.rn.f64 	%fd2588, %fd343, %fd2587, %fd2586;
	ld.shared.f64 	%fd2589, [%r17+560];
	fma.rn.f64 	%fd2590, %fd344, %fd2589, %fd2588;
	fma.rn.f64 	%fd586, %fd2564, %fd2506, %fd558;
	ld.shared.f64 	%fd2591, [%r14+48];
	fma.rn.f64 	%fd2592, %fd346, %fd2591, %fd2590;
	ld.shared.f64 	%fd2593, [%r17+672];
	fma.rn.f64 	%fd2594, %fd347, %fd2593, %fd2592;
	fma.rn.f64 	%fd587, %fd2564, %fd2512, %fd559;
	ld.shared.f64 	%fd2595, [%r14+56];
	fma.rn.f64 	%fd2596, %fd349, %fd2595, %fd2594;
	ld.shared.f64 	%fd2597, [%r17+784];
	fma.rn.f64 	%fd2598, %fd350, %fd2597, %fd2596;
	fma.rn.f64 	%fd588, %fd2564, %fd2518, %fd566;
	ld.shared.f64 	%fd2599, [%r14+64];
	fma.rn.f64 	%fd2600, %fd352, %fd2599, %fd2598;
	ld.shared.f64 	%fd2601, [%r17+896];
	fma.rn.f64 	%fd2602, %fd353, %fd2601, %fd2600;
	fma.rn.f64 	%fd2603, %fd2564, %fd2524, %fd560;
	ld.shared.f64 	%fd2604, [%r14+72];
	fma.rn.f64 	%fd2605, %fd355, %fd2604, %fd2602;
	ld.shared.f64 	%fd2606, [%r17+1008];
	fma.rn.f64 	%fd2607, %fd356, %fd2606, %fd2605;
	fma.rn.f64 	%fd589, %fd2564, %fd2530, %fd561;
	ld.shared.f64 	%fd2608, [%r14+80];
	fma.rn.f64 	%fd2609, %fd358, %fd2608, %fd2607;
	ld.shared.f64 	%fd2610, [%r17+1120];
	fma.rn.f64 	%fd2611, %fd359, %fd2610, %fd2609;
	fma.rn.f64 	%fd590, %fd2564, %fd2536, %fd562;
	ld.shared.f64 	%fd2612, [%r14+88];
	fma.rn.f64 	%fd2613, %fd361, %fd2612, %fd2611;
	ld.shared.f64 	%fd2614, [%r17+1232];
	fma.rn.f64 	%fd2615, %fd362, %fd2614, %fd2613;
	fma.rn.f64 	%fd591, %fd2564, %fd2542, %fd563;
	ld.shared.f64 	%fd2616, [%r14+96];
	fma.rn.f64 	%fd2617, %fd364, %fd2616, %fd2615;
	ld.shared.f64 	%fd2618, [%r17+1344];
	fma.rn.f64 	%fd2619, %fd365, %fd2618, %fd2617;
	fma.rn.f64 	%fd592, %fd2564, %fd2548, %fd564;
	ld.shared.f64 	%fd2620, [%r14+104];
	fma.rn.f64 	%fd2621, %fd367, %fd2620, %fd2619;
	ld.shared.f64 	%fd2622, [%r17+1456];
	fma.rn.f64 	%fd2623, %fd368, %fd2622, %fd2621;
	fma.rn.f64 	%fd593, %fd2564, %fd2554, %fd565;
	add.f64 	%fd594, %fd2623, %fd2603;
	mov.f64 	%fd3997, 0d0000000000000000;
	mov.f64 	%fd3998, %fd3997;
	mov.f64 	%fd3999, %fd3997;
	mov.f64 	%fd4000, %fd3997;
	mov.f64 	%fd4001, %fd3997;
	mov.f64 	%fd4002, %fd3997;
	mov.f64 	%fd4003, %fd3997;
	@%p16 bra 	$L__BB56_27;
	ld.param.u64 	%rd65, [_Z32massMatrixMultiplyConstantKernelILi13ELi14ELi1EEvidPKdS1_S1_S1_S1_S1_S1_Pd_param_2];
	cvta.to.global.u64 	%rd38, %rd65;
	mov.u32 	%r118, %ctaid.x;
	mov.u32 	%r119, %tid.y;
	add.s32 	%r120, %r118, %r119;
	mov.u32 	%r121, %tid.x;
	mad.lo.s32 	%r122, %r120, 19208, %r121;
	mul.wide.s32 	%rd39, %r122, 8;
	add.s64 	%rd40, %rd38, %rd39;
	ld.global.nc.f64 	%fd3997, [%rd40+14112];
	ld.global.nc.f64 	%fd3998, [%rd40+36064];
	ld.global.nc.f64 	%fd3999, [%rd40+58016];
	ld.global.nc.f64 	%fd4000, [%rd40+79968];
	ld.global.nc.f64 	%fd4001, [%rd40+101920];
	ld.global.nc.f64 	%fd4002, [%rd40+123872];
	ld.global.nc.f64 	%fd4003, [%rd40+145824];
$L__BB56_27:
	ld.param.f64 	%fd3842, [_Z32massMatrixMultiplyConstantKernelILi13ELi14ELi1EEvidPKdS1_S1_S1_S1_S1_S1_Pd_param_1];
	ld.param.u32 	%r171, [_Z32massMatrixMultiplyConstantKernelILi13ELi14ELi1EEvidPKdS1_S1_S1_S1_S1_S1_Pd_param_0];
	mov.u32 	%r123, %ctaid.x;
	mov.u32 	%r124, %tid.y;
	add.s32 	%r125, %r123, %r124;
	setp.ge.s32 	%p17, %r125, %r171;
	ld.shared.f64 	%fd2625, [%r12+14112];
	fma.rn.f64 	%fd2626, %fd301, %fd2625, 0d0000000000000000;
	ld.shared.f64 	%fd2627, [%r18+14112];
	fma.rn.f64 	%fd2628, %fd302, %fd2627, 0d0000000000000000;
	ld.shared.f64 	%fd2629, [_ZZ32massMatrixMultiplyConstantKernelILi13ELi14ELi1EEvidPKdS1_S1_S1_S1_S1_S1_PdE13s_QuadToQuadD+1008];
	fma.rn.f64 	%fd2630, %fd2629, %fd273, 0d0000000000000000;
	ld.shared.f64 	%fd2631, [%r12+14120];
	fma.rn.f64 	%fd2632, %fd303, %fd2631, %fd2626;
	ld.shared.f64 	%fd2633, [%r18+14224];
	fma.rn.f64 	%fd2634, %fd304, %fd2633, %fd2628;
	ld.shared.f64 	%fd2635, [_ZZ32massMatrixMultiplyConstantKernelILi13ELi14ELi1EEvidPKdS1_S1_S1_S1_S1_S1_PdE13s_QuadToQuadD+1016];
	fma.rn.f64 	%fd2636, %fd2635, %fd274, %fd2630;
	ld.shared.f64 	%fd2637, [%r12+14128];
	fma.rn.f64 	%fd2638, %fd305, %fd2637, %fd2632;
	ld.shared.f64 	%fd2639, [%r18+14336];
	fma.rn.f64 	%fd2640, %fd306, %fd2639, %fd2634;
	ld.shared.f64 	%fd2641, [_ZZ32massMatrixMultiplyConstantKernelILi13ELi14ELi1EEvidPKdS1_S1_S1_S1_S1_S1_PdE13s_QuadToQuadD+1024];
	fma.rn.f64 	%fd2642, %fd2641, %fd275, %fd2636;
	ld.shared.f64 	%fd2643, [%r12+14136];
	fma.rn.f64 	%fd2644, %fd307, %fd2643, %fd2638;
	ld.shared.f64 	%fd2645, [%r18+14448];
	fma.rn.f64 	%fd2646, %fd308, %fd2645, %fd2640;
	ld.shared.f64 	%fd2647, [_ZZ32massMatrixMultiplyConstantKernelILi13ELi14ELi1EEvidPKdS1_S1_S1_S1_S1_S1_PdE13s_QuadToQuadD+1032];
	fma.rn.f64 	%fd2648, %fd2647, %fd276, %fd2642;
	ld.shared.f64 	%fd2649, [%r12+14144];
	fma.rn.f64 	%fd2650, %fd309, %fd2649, %fd2644;
	ld.shared.f64 	%fd2651, [%r18+14560];
	fma.rn.f64 	%fd2652, %fd310, %fd2651, %fd2646;
	ld.shared.f64 	%fd2653, [_ZZ32massMatrixMultiplyConstantKernelILi13ELi14ELi1EEvidPKdS1_S1_S1_S1_S1_S1_PdE13s_QuadToQuadD+1040];
	fma.rn.f64 	%fd2654, %fd2653, %fd277, %fd2648;
	ld.shared.f64 	%fd2655, [%r12+14152];
	fma.rn.f64 	%fd2656, %fd311, %fd2655, %fd2650;
	ld.shared.f64 	%fd2657, [%r18+14672];
	fma.rn.f64 	%fd2658, %fd312, %fd2657, %fd2652;
	ld.shared.f64 	%fd2659, [_ZZ32massMatrixMultiplyConstantKernelILi13ELi14ELi1EEvidPKdS1_S1_S1_S1_S1_S1_PdE13s_QuadToQuadD+1048];
	fma.rn.f64 	%fd2660, %fd2659, %fd278, %fd2654;
	ld.shared.f64 	%fd2661, [%r12+14160];
	fma.rn.f64 	%fd2662, %fd313, %fd2661, %fd2656;
	ld.shared.f64 	%fd2663, [%r18+14784];
	fma.rn.f64 	%fd2664, %fd314, %fd2663, %fd2658;
	ld.shared.f64 	%fd2665, [_ZZ32massMatrixMultiplyConstantKernelILi13ELi14ELi1EEvidPKdS1_S1_S1_S1_S1_S1_PdE13s_QuadToQuadD+1056];
	fma.rn.f64 	%fd2666, %fd2665, %fd279, %fd2660;
	ld.shared.f64 	%fd2667, [%r12+14168];
	fma.rn.f64 	%fd2668, %fd315, %fd2667, %fd2662;
	ld.shared.f64 	%fd2669, [%r18+14896];
	fma.rn.f64 	%fd2670, %fd316, %fd2669, %fd2664;
	ld.shared.f64 	%fd2671, [_ZZ32massMatrixMultiplyConstantKernelILi13ELi14ELi1EEvidPKdS1_S1_S1_S1_S1_S1_PdE13s_QuadToQuadD+1064];
	fma.rn.f64 	%fd2672, %fd2671, %fd280, %fd2666;
	ld.shared.f64 	%fd2673, [%r12+14176];
	fma.rn.f64 	%fd2674, %fd317, %fd2673, %fd2668;
	ld.shared.f64 	%fd2675, [%r18+15008];
	fma.rn.f64 	%fd2676, %fd318, %fd2675, %fd2670;
	ld.shared.f64 	%fd2677, [_ZZ32massMatrixMultiplyConstantKernelILi13ELi14ELi1EEvidPKdS1_S1_S1_S1_S1_S1_PdE13s_QuadToQuadD+1072];
	fma.rn.f64 	%fd2678, %fd2677, %fd281, %fd2672;
	ld.shared.f64 	%fd2679, [%r12+14184];
	fma.rn.f64 	%fd2680, %fd319, %fd2679, %fd2674;
	ld.shared.f64 	%fd2681, [%r18+15120];
	fma.rn.f64 	%fd2682, %fd320, %fd2681, %fd2676;
	ld.shared.f64 	%fd2683, [_ZZ32massMatrixMultiplyConstantKernelILi13ELi14ELi1EEvidPKdS1_S1_S1_S1_S1_S1_PdE13s_QuadToQuadD+1080];
	fma.rn.f64 	%fd2684, %fd2683, %fd282, %fd2678;
	ld.shared.f64 	%fd2685, [%r12+14192];
	fma.rn.f64 	%fd2686, %fd321, %fd2685, %fd2680;
	ld.shared.f64 	%fd2687, [%r18+15232];
	fma.rn.f64 	%fd2688, %fd322, %fd2687, %fd2682;
	ld.shared.f64 	%fd2689, [_ZZ32massMatrixMultiplyConstantKernelILi13ELi14ELi1EEvidPKdS1_S1_S1_S1_S1_S1_PdE13s_QuadToQuadD+1088];
	fma.rn.f64 	%fd2690, %fd2689, %fd283, %fd2684;
	ld.shared.f64 	%fd2691, [%r12+14200];
	fma.rn.f64 	%fd2692, %fd323, %fd2691, %fd2686;
	ld.shared.f64 	%fd2693, [%r18+15344];
	fma.rn.f64 	%fd2694, %fd324, %fd2693, %fd2688;
	ld.shared.f64 	%fd2695, [_ZZ32massMatrixMultiplyConstantKernelILi13ELi14ELi1EEvidPKdS1_S1_S1_S1_S1_S1_PdE13s_QuadToQuadD+1096];
	fma.rn.f64 	%fd2696, %fd2695, %fd284, %fd2690;
	ld.shared.f64 	%fd2697, [%r12+14208];
	fma.rn.f64 	%fd2698, %fd325, %fd2697, %fd2692;
	ld.shared.f64 	%fd2699, [%r18+15456];
	fma.rn.f64 	%fd2700, %fd326, %fd2699, %fd2694;
	ld.shared.f64 	%fd2701, [_ZZ32massMatrixMultiplyConstantKernelILi13ELi14ELi1EEvidPKdS1_S1_S1_S1_S1_S1_PdE13s_QuadToQuadD+1104];
	fma.rn.f64 	%fd2702, %fd2701, %fd285, %fd2696;
	ld.shared.f64 	%fd2703, [%r12+14216];
	fma.rn.f64 	%fd2704, %fd327, %fd2703, %fd2698;
	ld.shared.f64 	%fd2705, [%r18+15568];
	fma.rn.f64 	%fd2706, %fd328, %fd2705, %fd2700;
	ld.shared.f64 	%fd2707, [_ZZ32massMatrixMultiplyConstantKernelILi13ELi14ELi1EEvidPKdS1_S1_S1_S1_S1_S1_PdE13s_QuadToQuadD+1112];
	fma.rn.f64 	%fd2708, %fd2707, %fd286, %fd2702;
	bar.sync 	0;
	mul.f64 	%fd2709, %fd3998, %fd2706;
	fma.rn.f64 	%fd2710, %fd3997, %fd2704, %fd2709;
	fma.rn.f64 	%fd2711, %fd3999, %fd2708, %fd2710;
	st.shared.f64 	[%r15], %fd2711;
	mul.f64 	%fd2712, %fd4000, %fd2706;
	fma.rn.f64 	%fd2713, %fd3998, %fd2704, %fd2712;
	fma.rn.f64 	%fd2714, %fd4001, %fd2708, %fd2713;
	st.shared.f64 	[%r16], %fd2714;
	mul.f64 	%fd2715, %fd4001, %fd2706;
	fma.rn.f64 	%fd2716, %fd3999, %fd2704, %fd2715;
	fma.rn.f64 	%fd2717, %fd4002, %fd2708, %fd2716;
	mul.f64 	%fd2718, %fd3842, %fd4003;
	bar.sync 	0;
	ld.shared.f64 	%fd2719, [%r14];
	mul.f64 	%fd2720, %fd329, %fd2719;
	fma.rn.f64 	%fd2721, %fd2718, %fd282, %fd2720;
	ld.shared.f64 	%fd2722, [%r17];
	fma.rn.f64 	%fd2723, %fd330, %fd2722, %fd2721;
	fma.rn.f64 	%fd609, %fd2717, %fd2629, %fd581;
	ld.shared.f64 	%fd2724, [%r14+8];
	fma.rn.f64 	%fd2725, %fd331, %fd2724, %fd2723;
	ld.shared.f64 	%fd2726, [%r17+112];
	fma.rn.f64 	%fd2727, %fd332, %fd2726, %fd2725;
	fma.rn.f64 	%fd610, %fd2717, %fd2635, %fd582;
	ld.shared.f64 	%fd2728, [%r14+16];
	fma.rn.f64 	%fd2729, %fd334, %fd2728, %fd2727;
	ld.shared.f64 	%fd2730, [%r17+224];
	fma.rn.f64 	%fd2731, %fd335, %fd2730, %fd2729;
	fma.rn.f64 	%fd611, %fd2717, %fd2641, %fd583;
	ld.shared.f64 	%fd2732, [%r14+24];
	fma.rn.f64 	%fd2733, %fd337, %fd2732, %fd2731;
	ld.shared.f64 	%fd2734, [%r17+336];
	fma.rn.f64 	%fd2735, %fd338, %fd2734, %fd2733;
	fma.rn.f64 	%fd612, %fd2717, %fd2647, %fd584;
	ld.shared.f64 	%fd2736, [%r14+32];
	fma.rn.f64 	%fd2737, %fd340, %fd2736, %fd2735;
	ld.shared.f64 	%fd2738, [%r17+448];
	fma.rn.f64 	%fd2739, %fd341, %fd2738, %fd2737;
	fma.rn.f64 	%fd613, %fd2717, %fd2653, %fd585;
	ld.shared.f64 	%fd2740, [%r14+40];
	fma.rn.f64 	%fd2741, %fd343, %fd2740, %fd2739;
	ld.shared.f64 	%fd2742, [%r17+560];
	fma.rn.f64 	%fd2743, %fd344, %fd2742, %fd2741;
	fma.rn.f64 	%fd614, %fd2717, %fd2659, %fd586;
	ld.shared.f64 	%fd2744, [%r14+48];
	fma.rn.f64 	%fd2745, %fd346, %fd2744, %fd2743;
	ld.shared.f64 	%fd2746, [%r17+672];
	fma.rn.f64 	%fd2747, %fd347, %fd2746, %fd2745;
	fma.rn.f64 	%fd615, %fd2717, %fd2665, %fd587;
	ld.shared.f64 	%fd2748, [%r14+56];
	fma.rn.f64 	%fd2749, %fd349, %fd2748, %fd2747;
	ld.shared.f64 	%fd2750, [%r17+784];
	fma.rn.f64 	%fd2751, %fd350, %fd2750, %fd2749;
	fma.rn.f64 	%fd616, %fd2717, %fd2671, %fd588;
	ld.shared.f64 	%fd2752, [%r14+64];
	fma.rn.f64 	%fd2753, %fd352, %fd2752, %fd2751;
	ld.shared.f64 	%fd2754, [%r17+896];
	fma.rn.f64 	%fd2755, %fd353, %fd2754, %fd2753;
	fma.rn.f64 	%fd617, %fd2717, %fd2677, %fd594;
	ld.shared.f64 	%fd2756, [%r14+72];
	fma.rn.f64 	%fd2757, %fd355, %fd2756, %fd2755;
	ld.shared.f64 	%fd2758, [%r17+1008];
	fma.rn.f64 	%fd2759, %fd356, %fd2758, %fd2757;
	fma.rn.f64 	%fd2760, %fd2717, %fd2683, %fd589;
	ld.shared.f64 	%fd2761, [%r14+80];
	fma.rn.f64 	%fd2762, %fd358, %fd2761, %fd2759;
	ld.shared.f64 	%fd2763, [%r17+1120];
	fma.rn.f64 	%fd2764, %fd359, %fd2763, %fd2762;
	fma.rn.f64 	%fd618, %fd2717, %fd2689, %fd590;
	ld.shared.f64 	%fd2765, [%r14+88];
	fma.rn.f64 	%fd2766, %fd361, %fd2765, %fd2764;
	ld.shared.f64 	%fd2767, [%r17+1232];
	fma.rn.f64 	%fd2768, %fd362, %fd2767, %fd2766;
	fma.rn.f64 	%fd619, %fd2717, %fd2695, %fd591;
	ld.shared.f64 	%fd2769, [%r14+96];
	fma.rn.f64 	%fd2770, %fd364, %fd2769, %fd2768;
	ld.shared.f64 	%fd2771, [%r17+1344];
	fma.rn.f64 	%fd2772, %fd365, %fd2771, %fd2770;
	fma.rn.f64 	%fd620, %fd2717, %fd2701, %fd592;
	ld.shared.f64 	%fd2773, [%r14+104];
	fma.rn.f64 	%fd2774, %fd367, %fd2773, %fd2772;
	ld.shared.f64 	%fd2775, [%r17+1456];
	fma.rn.f64 	%fd2776, %fd368, %fd2775, %fd2774;
	fma.rn.f64 	%fd621, %fd2717, %fd2707, %fd593;
	add.f64 	%fd622, %fd2776, %fd2760;
	mov.f64 	%fd4004, 0d0000000000000000;
	mov.f64 	%fd4005, %fd4004;
	mov.f64 	%fd4006, %fd4004;
	mov.f64 	%fd4007, %fd4004;
	mov.f64 	%fd4008, %fd4004;
	mov.f64 	%fd4009, %fd4004;
	mov.f64 	%fd4010, %fd4004;
	@%p17 bra 	$L__BB56_29;
	ld.param.u64 	%rd66, [_Z32massMatrixMultiplyConstantKernelILi13ELi14ELi1EEvidPKdS1_S1_S1_S1_S1_S1_Pd_param_2];
	cvta.to.global.u64 	%rd41, %rd66;
	mov.u32 	%r126, %ctaid.x;
	mov.u32 	%r127, %tid.y;
	add.s32 	%r128, %r126, %r127;
	mov.u32 	%r129, %tid.x;
	mad.lo.s32 	%r130, %r128, 19208, %r129;
	mul.wide.s32 	%rd42, %r130, 8;
	add.s64 	%rd43, %rd41, %rd42;
	ld.global.nc.f64 	%fd4004, [%rd43+15680];
	ld.global.nc.f64 	%fd4005, [%rd43+37632];
	ld.global.nc.f64 	%fd4006, [%rd43+59584];
	ld.global.nc.f64 	%fd4007, [%rd43+81536];
	ld.global.nc.f64 	%fd4008, [%rd43+103488];
	ld.global.nc.f64 	%fd4009, [%rd43+125440];
	ld.global.nc.f64 	%fd4010, [%rd43+147392];
$L__BB56_29:
	ld.param.f64 	%fd3843, [_Z32massMatrixMultiplyConstantKernelILi13ELi14ELi1EEvidPKdS1_S1_S1_S1_S1_S1_Pd_param_1];
	ld.param.u32 	%r172, [_Z32massMatrixMultiplyConstantKernelILi13ELi14ELi1EEvidPKdS1_S1_S1_S1_S1_S1_Pd_param_0];
	mov.u32 	%r131, %ctaid.x;
	mov.u32 	%r132, %tid.y;
	add.s32 	%r133, %r131, %r132;
	setp.ge.s32 	%p18, %r133, %r172;
	ld.shared.f64 	%fd2778, [%r12+15680];
	fma.rn.f64 	%fd2779, %fd301, %fd2778, 0d0000000000000000;
	ld.shared.f64 	%fd2780, [%r18+15680];
	fma.rn.f64 	%fd2781, %fd302, %fd2780, 0d0000000000000000;
	ld.shared.f64 	%fd2782, [_ZZ32massMatrixMultiplyConstantKernelILi13ELi14ELi1EEvidPKdS1_S1_S1_S1_S1_S1_PdE13s_QuadToQuadD+1120];
	fma.rn.f64 	%fd2783, %fd2782, %fd273, 0d0000000000000000;
	ld.shared.f64 	%fd2784, [%r12+15688];
	fma.rn.f64 	%fd2785, %fd303, %fd2784, %fd2779;
	ld.shared.f64 	%fd2786, [%r18+15792];
	fma.rn.f64 	%fd2787, %fd304, %fd2786, %fd2781;
	ld.shared.f64 	%fd2788, [_ZZ32massMatrixMultiplyConstantKernelILi13ELi14ELi1EEvidPKdS1_S1_S1_S1_S1_S1_PdE13s_QuadToQuadD+1128];
	fma.rn.f64 	%fd2789, %fd2788, %fd274, %fd2783;
	ld.shared.f64 	%fd2790, [%r12+15696];
	fma.rn.f64 	%fd2791, %fd305, %fd2790, %fd2785;
	ld.shared.f64 	%fd2792, [%r18+15904];
	fma.rn.f64 	%fd2793, %fd306, %fd2792, %fd2787;
	ld.shared.f64 	%fd2794, [_ZZ32massMatrixMultiplyConstantKernelILi13ELi14ELi1EEvidPKdS1_S1_S1_S1_S1_S1_PdE13s_QuadToQuadD+1136];
	fma.rn.f64 	%fd2795, %fd2794, %fd275, %fd2789;
	ld.shared.f64 	%fd2796, [%r12+15704];
	fma.rn.f64 	%fd2797, %fd307, %fd2796, %fd2791;
	ld.shared.f64 	%fd2798, [%r18+16016];
	fma.rn.f64 	%fd2799, %fd308, %fd2798, %fd2793;
	ld.shared.f64 	%fd2800, [_ZZ32massMatrixMultiplyConstantKernelILi13ELi14ELi1EEvidPKdS1_S1_S1_S1_S1_S1_PdE13s_QuadToQuadD+1144];
	fma.rn.f64 	%fd2801, %fd2800, %fd276, %fd2795;
	ld.shared.f64 	%fd2802, [%r12+15712];
	fma.rn.f64 	%fd2803, %fd309, %fd2802, %fd2797;
	ld.shared.f64 	%fd2804, [%r18+16128];
	fma.rn.f64 	%fd2805, %fd310, %fd2804, %fd2799;
	ld.shared.f64 	%fd2806, [_ZZ32massMatrixMultiplyConstantKernelILi13ELi14ELi1EEvidPKdS1_S1_S1_S1_S1_S1_PdE13s_QuadToQuadD+1152];
	fma.rn.f64 	%fd2807, %fd2806, %fd277, %fd2801;
	ld.shared.f64 	%fd2808, [%r12+15720];
	fma.rn.f64 	%fd2809, %fd311, %fd2808, %fd2803;
	ld.shared.f64 	%fd2810, [%r18+16240];
	fma.rn.f64 	%fd2811, %fd312, %fd2810, %fd2805;
	ld.shared.f64 	%fd2812, [_ZZ32massMatrixMultiplyConstantKernelILi13ELi14ELi1EEvidPKdS1_S1_S1_S1_S1_S1_PdE13s_QuadToQuadD+1160];
	fma.rn.f64 	%fd2813, %fd2812, %fd278, %fd2807;
	ld.shared.f64 	%fd2814, [%r12+15728];
	fma.rn.f64 	%fd2815, %fd313, %fd2814, %fd2809;
	ld.shared.f64 	%fd2816, [%r18+16352];
	fma.rn.f64 	%fd2817, %fd314, %fd2816, %fd2811;
	ld.shared.f64 	%fd2818, [_ZZ32massMatrixMultiplyConstantKernelILi13ELi14ELi1EEvidPKdS1_S1_S1_S1_S1_S1_PdE13s_QuadToQuadD+1168];
	fma.rn.f64 	%fd2819, %fd2818, %fd279, %fd2813;
	ld.shared.f64 	%fd2820, [%r12+15736];
	fma.rn.f64 	%fd2821, %fd315, %fd2820, %fd2815;
	ld.shared.f64 	%fd2822, [%r18+16464];
	fma.rn.f64 	%fd2823, %fd316, %fd2822, %fd2817;
	ld.shared.f64 	%fd2824, [_ZZ32massMatrixMultiplyConstantKernelILi13ELi14ELi1EEvidPKdS1_S1_S1_S1_S1_S1_PdE13s_QuadToQuadD+1176];
	fma.rn.f64 	%fd2825, %fd2824, %fd280, %fd2819;
	ld.shared.f64 	%fd2826, [%r12+15744];
	fma.rn.f64 	%fd2827, %fd317, %fd2826, %fd2821;
	ld.shared.f64 	%fd2828, [%r18+16576];
	fma.rn.f64 	%fd2829, %fd318, %fd2828, %fd2823;
	ld.shared.f64 	%fd2830, [_ZZ32massMatrixMultiplyConstantKernelILi13ELi14ELi1EEvidPKdS1_S1_S1_S1_S1_S1_PdE13s_QuadToQuadD+1184];
	fma.rn.f64 	%fd2831, %fd2830, %fd281, %fd2825;
	ld.shared.f64 	%fd2832, [%r12+15752];
	fma.rn.f64 	%fd2833, %fd319, %fd2832, %fd2827;
	ld.shared.f64 	%fd2834, [%r18+16688];
	fma.rn.f64 	%fd2835, %fd320, %fd2834, %fd2829;
	ld.shared.f64 	%fd2836, [_ZZ32massMatrixMultiplyConstantKernelILi13ELi14ELi1EEvidPKdS1_S1_S1_S1_S1_S1_PdE13s_QuadToQuadD+1192];
	fma.rn.f64 	%fd2837, %fd2836, %fd282, %fd2831;
	ld.shared.f64 	%fd2838, [%r12+15760];
	fma.rn.f64 	%fd2839, %fd321, %fd2838, %fd2833;
	ld.shared.f64 	%fd2840, [%r18+16800];
	fma.rn.f64 	%fd2841, %fd322, %fd2840, %fd2835;
	ld.shared.f64 	%fd2842, [_ZZ32massMatrixMultiplyConstantKernelILi13ELi14ELi1EEvidPKdS1_S1_S1_S1_S1_S1_PdE13s_QuadToQuadD+1200];
	fma.rn.f64 	%fd2843, %fd2842, %fd283, %fd2837;
	ld.shared.f64 	%fd2844, [%r12+15768];
	fma.rn.f64 	%fd2845, %fd323, %fd2844, %fd2839;
	ld.shared.f64 	%fd2846, [%r18+16912];
	fma.rn.f64 	%fd2847, %fd324, %fd2846, %fd2841;
	ld.shared.f64 	%fd2848, [_ZZ32massMatrixMultiplyConstantKernelILi13ELi14ELi1EEvidPKdS1_S1_S1_S1_S1_S1_PdE13s_QuadToQuadD+1208];
	fma.rn.f64 	%fd2849, %fd2848, %fd284, %fd2843;
	ld.shared.f64 	%fd2850, [%r12+15776];
	fma.rn.f64 	%fd2851, %fd325, %fd2850, %fd2845;
	ld.shared.f64 	%fd2852, [%r18+17024];
	fma.rn.f64 	%fd2853, %fd326, %fd2852, %fd2847;
	ld.shared.f64 	%fd2854, [_ZZ32massMatrixMultiplyConstantKernelILi13ELi14ELi1EEvidPKdS1_S1_S1_S1_S1_S1_PdE13s_QuadToQuadD+1216];
	fma.rn.f64 	%fd2855, %fd2854, %fd285, %fd2849;
	ld.shared.f64 	%fd2856, [%r12+15784];
	fma.rn.f64 	%fd2857, %fd327, %fd2856, %fd2851;
	ld.shared.f64 	%fd2858, [%r18+17136];
	fma.rn.f64 	%fd2859, %fd328, %fd2858, %fd2853;
	ld.shared.f64 	%fd2860, [_ZZ32massMatrixMultiplyConstantKernelILi13ELi14ELi1EEvidPKdS1_S1_S1_S1_S1_S1_PdE13s_QuadToQuadD+1224];
	fma.rn.f64 	%fd2861, %fd2860, %fd286, %fd2855;
	bar.sync 	0;
	mul.f64 	%fd2862, %fd4005, %fd2859;
	fma.rn.f64 	%fd2863, %fd4004, %fd2857, %fd2862;
	fma.rn.f64 	%fd2864, %fd4006, %fd2861, %fd2863;
	st.shared.f64 	[%r15], %fd2864;
	mul.f64 	%fd2865, %fd4007, %fd2859;
	fma.rn.f64 	%fd2866, %fd4005, %fd2857, %fd2865;
	fma.rn.f64 	%fd2867, %fd4008, %fd2861, %fd2866;
	st.shared.f64 	[%r16], %fd2867;
	mul.f64 	%fd2868, %fd4008, %fd2859;
	fma.rn.f64 	%fd2869, %fd4006, %fd2857, %fd2868;
	fma.rn.f64 	%fd2870, %fd4009, %fd2861, %fd2869;
	mul.f64 	%fd2871, %fd3843, %fd4010;
	bar.sync 	0;
	ld.shared.f64 	%fd2872, [%r14];
	mul.f64 	%fd2873, %fd329, %fd2872;
	fma.rn.f64 	%fd2874, %fd2871, %fd283, %fd2873;
	ld.shared.f64 	%fd2875, [%r17];
	fma.rn.f64 	%fd2876, %fd330, %fd2875, %fd2874;
	fma.rn.f64 	%fd637, %fd2870, %fd2782, %fd609;
	ld.shared.f64 	%fd2877, [%r14+8];
	fma.rn.f64 	%fd2878, %fd331, %fd2877, %fd2876;
	ld.shared.f64 	%fd2879, [%r17+112];
	fma.rn.f64 	%fd2880, %fd332, %fd2879, %fd2878;
	fma.rn.f64 	%fd638, %fd2870, %fd2788, %fd610;
	ld.shared.f64 	%fd2881, [%r14+16];
	fma.rn.f64 	%fd2882, %fd334, %fd2881, %fd2880;
	ld.shared.f64 	%fd2883, [%r17+224];
	fma.rn.f64 	%fd2884, %fd335, %fd2883, %fd2882;
	fma.rn.f64 	%fd639, %fd2870, %fd2794, %fd611;
	ld.shared.f64 	%fd2885, [%r14+24];
	fma.rn.f64 	%fd2886, %fd337, %fd2885, %fd2884;
	ld.shared.f64 	%fd2887, [%r17+336];
	fma.rn.f64 	%fd2888, %fd338, %fd2887, %fd2886;
	fma.rn.f64 	%fd640, %fd2870, %fd2800, %fd612;
	ld.shared.f64 	%fd2889, [%r14+32];
	fma.rn.f64 	%fd2890, %fd340, %fd2889, %fd2888;
	ld.shared.f64 	%fd2891, [%r17+448];
	fma.rn.f64 	%fd2892, %fd341, %fd2891, %fd2890;
	fma.rn.f64 	%fd641, %fd2870, %fd2806, %fd613;
	ld.shared.f64 	%fd2893, [%r14+40];
	fma.rn.f64 	%fd2894, %fd343, %fd2893, %fd2892;
	ld.shared.f64 	%fd2895, [%r17+560];
	fma.rn.f64 	%fd2896, %fd344, %fd2895, %fd2894;
	fma.rn.f64 	%fd642, %fd2870, %fd2812, %fd614;
	ld.shared.f64 	%fd2897, [%r14+48];
	fma.rn.f64 	%fd2898, %fd346, %fd2897, %fd2896;
	ld.shared.f64 	%fd2899, [%r17+672];
	fma.rn.f64 	%fd2900, %fd347, %fd2899, %fd2898;
	fma.rn.f64 	%fd643, %fd2870, %fd2818, %fd615;
	ld.shared.f64 	%fd2901, [%r14+56];
	fma.rn.f64 	%fd2902, %fd349, %fd2901, %fd2900;
	ld.shared.f64 	%fd2903, [%r17+784];
	fma.rn.f64 	%fd2904, %fd350, %fd2903, %fd2902;
	fma.rn.f64 	%fd644, %fd2870, %fd2824, %fd616;
	ld.shared.f64 	%fd2905, [%r14+64];
	fma.rn.f64 	%fd2906, %fd352, %fd2905, %fd2904;
	ld.shared.f64 	%fd2907, [%r17+896];
	fma.rn.f64 	%fd2908, %fd353, %fd2907, %fd2906;
	fma.rn.f64 	%fd645, %fd2870, %fd2830, %fd617;
	ld.shared.f64 	%fd2909, [%r14+72];
	fma.rn.f64 	%fd2910, %fd355, %fd2909, %fd2908;
	ld.shared.f64 	%fd2911, [%r17+1008];
	fma.rn.f64 	%fd2912, %fd356, %fd2911, %fd2910;
	fma.rn.f64 	%fd646, %fd2870, %fd2836, %fd622;
	ld.shared.f64 	%fd2913, [%r14+80];
	fma.rn.f64 	%fd2914, %fd358, %fd2913, %fd2912;
	ld.shared.f64 	%fd2915, [%r17+1120];
	fma.rn.f64 	%fd2916, %fd359, %fd2915, %fd2914;
	fma.rn.f64 	%fd2917, %fd2870, %fd2842, %fd618;
	ld.shared.f64 	%fd2918, [%r14+88];
	fma.rn.f64 	%fd2919, %fd361, %fd2918, %fd2916;
	ld.shared.f64 	%fd2920, [%r17+1232];
	fma.rn.f64 	%fd2921, %fd362, %fd2920, %fd2919;
	fma.rn.f64 	%fd647, %fd2870, %fd2848, %fd619;
	ld.shared.f64 	%fd2922, [%r14+96];
	fma.rn.f64 	%fd2923, %fd364, %fd2922, %fd2921;
	ld.shared.f64 	%fd2924, [%r17+1344];
	fma.rn.f64 	%fd2925, %fd365, %fd2924, %fd2923;
	fma.rn.f64 	%fd648, %fd2870, %fd2854, %fd620;
	ld.shared.f64 	%fd2926, [%r14+104];
	fma.rn.f64 	%fd2927, %fd367, %fd2926, %fd2925;
	ld.shared.f64 	%fd2928, [%r17+1456];
	fma.rn.f64 	%fd2929, %fd368, %fd2928, %fd2927;
	fma.rn.f64 	%fd649, %fd2870, %fd2860, %fd621;
	add.f64 	%fd650, %fd2929, %fd2917;
	mov.f64 	%fd4011, 0d0000000000000000;
	mov.f64 	%fd4012, %fd4011;
	mov.f64 	%fd4013, %fd4011;
	mov.f64 	%fd4014, %fd4011;
	mov.f64 	%fd4015, %fd4011;
	mov.f64 	%fd4016, %fd4011;
	mov.f64 	%fd4017, %fd4011;
	@%p18 bra 	$L__BB56_31;
	ld.param.u64 	%rd67, [_Z32massMatrixMultiplyConstantKernelILi13ELi14ELi1EEvidPKdS1_S1_S1_S1_S1_S1_Pd_param_2];
	cvta.to.global.u64 	%rd44, %rd67;
	mov.u32 	%r134, %ctaid.x;
	mov.u32 	%r135, %tid.y;
	add.s32 	%r136, %r134, %r135;
	mov.u32 	%r137, %tid.x;
	mad.lo.s32 	%r138, %r136, 19208, %r137;
	mul.wide.s32 	%rd45, %r138, 8;
	add.s64 	%rd46, %rd44, %rd45;
	ld.global.nc.f64 	%fd4011, [%rd46+17248];
	ld.global.nc.f64 	%fd4012, [%rd46+39200];
	ld.global.nc.f64 	%fd4013, [%rd46+61152];
	ld.global.nc.f64 	%fd4014, [%rd46+83104];
	ld.global.nc.f64 	%fd4015, [%rd46+105056];
	ld.global.nc.f64 	%fd4016, [%rd46+127008];
	ld.global.nc.f64 	%fd4017, [%rd46+148960];
$L__BB56_31:
	ld.param.f64 	%fd3844, [_Z32massMatrixMultiplyConstantKernelILi13ELi14ELi1EEvidPKdS1_S1_S1_S1_S1_S1_Pd_param_1];
	ld.param.u32 	%r173, [_Z32massMatrixMultiplyConstantKernelILi13ELi14ELi1EEvidPKdS1_S1_S1_S1_S1_S1_Pd_param_0];
	mov.u32 	%r139, %ctaid.x;
	mov.u32 	%r140, %tid.y;
	add.s32 	%r141, %r139, %r140;
	setp.ge.s32 	%p19, %r141, %r173;
	ld.shared.f64 	%fd2931, [%r12+17248];
	fma.rn.f64 	%fd2932, %fd301, %fd2931, 0d0000000000000000;
	ld.shared.f64 	%fd2933, [%r18+17248];
	fma.rn.f64 	%fd2934, %fd302, %fd2933, 0d0000000000000000;
	ld.shared.f64 	%fd2935, [_ZZ32massMatrixMultiplyConstantKernelILi13ELi14ELi1EEvidPKdS1_S1_S1_S1_S1_S1_PdE13s_QuadToQuadD+1232];
	fma.rn.f64 	%fd2936, %fd2935, %fd273, 0d0000000000000000;
	ld.shared.f64 	%fd2937, [%r12+17256];
	fma.rn.f64 	%fd2938, %fd303, %fd2937, %fd2932;
	ld.shared.f64 	%fd2939, [%r18+17360];
	fma.rn.f64 	%fd2940, %fd304, %fd2939, %fd2934;
	ld.shared.f64 	%fd2941, [_ZZ32massMatrixMultiplyConstantKernelILi13ELi14ELi1EEvidPKdS1_S1_S1_S1_S1_S1_PdE13s_QuadToQuadD+1240];
	fma.rn.f64 	%fd2942, %fd2941, %fd274, %fd2936;
	ld.shared.f64 	%fd2943, [%r12+17264];
	fma.rn.f64 	%fd2944, %fd305, %fd2943, %fd2938;
	ld.shared.f64 	%fd2945, [%r18+17472];
	fma.rn.f64 	%fd2946, %fd306, %fd2945, %fd2940;
	ld.shared.f64 	%fd2947, [_ZZ32massMatrixMultiplyConstantKernelILi13ELi14ELi1EEvidPKdS1_S1_S1_S1_S1_S1_PdE13s_QuadToQuadD+1248];
	fma.rn.f64 	%fd2948, %fd2947, %fd275, %fd2942;
	ld.shared.f64 	%fd2949, [%r12+17272];
	fma.rn.f64 	%fd2950, %fd307, %fd2949, %fd2944;
	ld.shared.f64 	%fd2951, [%r18+17584];
	fma.rn.f64 	%fd2952, %fd308, %fd2951, %fd2946;
	ld.shared.f64 	%fd2953, [_ZZ32massMatrixMultiplyConstantKernelILi13ELi14ELi1EEvidPKdS1_S1_S1_S1_S1_S1_PdE13s_QuadToQuadD+1256];
	fma.rn.f64 	%fd2954, %fd2953, %fd276, %fd2948;
	ld.shared.f64 	%fd2955, [%r12+17280];
	fma.rn.f64 	%fd2956, %fd309, %fd2955, %fd2950;
	ld.shared.f64 	%fd2957, [%r18+17696];
	fma.rn.f64 	%fd2958, %fd310, %fd2957, %fd2952;
	ld.shared.f64 	%fd2959, [_ZZ32massMatrixMultiplyConstantKernelILi13ELi14ELi1EEvidPKdS1_S1_S1_S1_S1_S1_PdE13s_QuadToQuadD+1264];
	fma.rn.f64 	%fd2960, %fd2959, %fd277, %fd2954;
	ld.shared.f64 	%fd2961, [%r12+17288];
	fma.rn.f64 	%fd2962, %fd311, %fd2961, %fd2956;
	ld.shared.f64 	%fd2963, [%r18+17808];
	fma.rn.f64 	%fd2964, %fd312, %fd2963, %fd2958;
	ld.shared.f64 	%fd2965, [_ZZ32massMatrixMultiplyConstantKernelILi13ELi14ELi1EEvidPKdS1_S1_S1_S1_S1_S1_PdE13s_QuadToQuadD+1272];
	fma.rn.f64 	%fd2966, %fd2965, %fd278, %fd2960;
	ld.shared.f64 	%fd2967, [%r12+17296];
	fma.rn.f64 	%fd2968, %fd313, %fd2967, %fd2962;
	ld.shared.f64 	%fd2969, [%r18+17920];
	fma.rn.f64 	%fd2970, %fd314, %fd2969, %fd2964;
	ld.shared.f64 	%fd2971, [_ZZ32massMatrixMultiplyConstantKernelILi13ELi14ELi1EEvidPKdS1_S1_S1_S1_S1_S1_PdE13s_QuadToQuadD+1280];
	fma.rn.f64 	%fd2972, %fd2971, %fd279, %fd2966;
	ld.shared.f64 	%fd2973, [%r12+17304];
	fma.rn.f64 	%fd2974, %fd315, %fd2973, %fd2968;
	ld.shared.f64 	%fd2975, [%r18+18032];
	fma.rn.f64 	%fd2976, %fd316, %fd2975, %fd2970;
	ld.shared.f64 	%fd2977, [_ZZ32massMatrixMultiplyConstantKernelILi13ELi14ELi1EEvidPKdS1_S1_S1_S1_S1_S1_PdE13s_QuadToQuadD+1288];
	fma.rn.f64 	%fd2978, %fd2977, %fd280, %fd2972;
	ld.shared.f64 	%fd2979, [%r12+17312];
	fma.rn.f64 	%fd2980, %fd317, %fd2979, %fd2974;
	ld.shared.f64 	%fd2981, [%r18+18144];
	fma.rn.f64 	%fd2982, %fd318, %fd2981, %fd2976;
	ld.shared.f64 	%fd2983, [_ZZ32massMatrixMultiplyConstantKernelILi13ELi14ELi1EEvidPKdS1_S1_S1_S1_S1_S1_PdE13s_QuadToQuadD+1296];
	fma.rn.f64 	%fd2984, %fd2983, %fd281, %fd2978;
	ld.shared.f64 	%fd2985, [%r12+17320];
	fma.rn.f64 	%fd2986, %fd319, %fd2985, %fd2980;
	ld.shared.f64 	%fd2987, [%r18+18256];
	fma.rn.f64 	%fd2988, %fd320, %fd2987, %fd2982;
	ld.shared.f64 	%fd2989, [_ZZ32massMatrixMultiplyConstantKernelILi13ELi14ELi1EEvidPKdS1_S1_S1_S1_S1_S1_PdE13s_QuadToQuadD+1304];
	fma.rn.f64 	%fd2990, %fd2989, %fd282, %fd2984;
	ld.shared.f64 	%fd2991, [%r12+17328];
	fma.rn.f64 	%fd2992, %fd321, %fd2991, %fd2986;
	ld.shared.f64 	%fd2993, [%r18+18368];
	fma.rn.f64 	%fd2994, %fd322, %fd2993, %fd2988;
	ld.shared.f64 	%fd2995, [_ZZ32massMatrixMultiplyConstantKernelILi13ELi14ELi1EEvidPKdS1_S1_S1_S1_S1_S1_PdE13s_QuadToQuadD+1312];
	fma.rn.f64 	%fd2996, %fd2995, %fd283, %fd2990;
	ld.shared.f64 	%fd2997, [%r12+17336];
	fma.rn.f64 	%fd2998, %fd323, %fd2997, %fd2992;
	ld.shared.f64 	%fd2999, [%r18+18480];
	fma.rn.f64 	%fd3000, %fd324, %fd2999, %fd2994;
	ld.shared.f64 	%fd3001, [_ZZ32massMatrixMultiplyConstantKernelILi13ELi14ELi1EEvidPKdS1_S1_S1_S1_S1_S1_PdE13s_QuadToQuadD+1320];
	fma.rn.f64 	%fd3002, %fd3001, %fd284, %fd2996;
	ld.shared.f64 	%fd3003, [%r12+17344];
	fma.rn.f64 	%fd3004, %fd325, %fd3003, %fd2998;
	ld.shared.f64 	%fd3005, [%r18+18592];
	fma.rn.f64 	%fd3006, %fd326, %fd3005, %fd3000;
	ld.shared.f64 	%fd3007, [_ZZ32massMatrixMultiplyConstantKernelILi13ELi14ELi1EEvidPKdS1_S1_S1_S1_S1_S1_PdE13s_QuadToQuadD+1328];
	fma.rn.f64 	%fd3008, %fd3007, %fd285, %fd3002;
	ld.shared.f64 	%fd3009, [%r12+17352];
	fma.rn.f64 	%fd3010, %fd327, %fd3009, %fd3004;
	ld.shared.f64 	%fd3011, [%r18+18704];
	fma.rn.f64 	%fd3012, %fd328, %fd3011, %fd3006;
	ld.shared.f64 	%fd3013, [_ZZ32massMatrixMultiplyConstantKernelILi13ELi14ELi1EEvidPKdS1_S1_S1_S1_S1_S1_PdE13s_QuadToQuadD+1336];
	fma.rn.f64 	%fd3014, %fd3013, %fd286, %fd3008;
	bar.sync 	0;
	mul.f64 	%fd3015, %fd4012, %fd3012;
	fma.rn.f64 	%fd3016, %fd4011, %fd3010, %fd3015;
	fma.rn.f64 	%fd3017, %fd4013, %fd3014, %fd3016;
	st.shared.f64 	[%r15], %fd3017;
	mul.f64 	%fd3018, %fd4014, %fd3012;
	fma.rn.f64 	%fd3019, %fd4012, %fd3010, %fd3018;
	fma.rn.f64 	%fd3020, %fd4015, %fd3014, %fd3019;
	st.shared.f64 	[%r16], %fd3020;
	mul.f64 	%fd3021, %fd4015, %fd3012;
	fma.rn.f64 	%fd3022, %fd4013, %fd3010, %fd3021;
	fma.rn.f64 	%fd3023, %fd4016, %fd3014, %fd3022;
	mul.f64 	%fd3024, %fd3844, %fd4017;
	bar.sync 	0;
	ld.shared.f64 	%fd3025, [%r14];
	mul.f64 	%fd3026, %fd329, %fd3025;
	fma.rn.f64 	%fd3027, %fd3024, %fd284, %fd3026;
	ld.shared.f64 	%fd3028, [%r17];
	fma.rn.f64 	%fd3029, %fd330, %fd3028, %fd3027;
	fma.rn.f64 	%fd665, %fd3023, %fd2935, %fd637;
	ld.shared.f64 	%fd3030, [%r14+8];
	fma.rn.f64 	%fd3031, %fd331, %fd3030, %fd3029;
	ld.shared.f64 	%fd3032, [%r17+112];
	fma.rn.f64 	%fd3033, %fd332, %fd3032, %fd3031;
	fma.rn.f64 	%fd666, %fd3023, %fd2941, %fd638;
	ld.shared.f64 	%fd3034, [%r14+16];
	fma.rn.f64 	%fd3035, %fd334, %fd3034, %fd3033;
	ld.shared.f64 	%fd3036, [%r17+224];
	fma.rn.f64 	%fd3037, %fd335, %fd3036, %fd3035;
	fma.rn.f64 	%fd667, %fd3023, %fd2947, %fd639;
	ld.shared.f64 	%fd3038, [%r14+24];
	fma.rn.f64 	%fd3039, %fd337, %fd3038, %fd3037;
	ld.shared.f64 	%fd3040, [%r17+336];
	fma.rn.f64 	%fd3041, %fd338, %fd3040, %fd3039;
	fma.rn.f64 	%fd668, %fd3023, %fd2953, %fd640;
	ld.shared.f64 	%fd3042, [%r14+32];
	fma.rn.f64 	%fd3043, %fd340, %fd3042, %fd3041;
	ld.shared.f64 	%fd3044, [%r17+448];
	fma.rn.f64 	%fd3045, %fd341, %fd3044, %fd3043;
	fma.rn.f64 	%fd669, %fd3023, %fd2959, %fd641;
	ld.shared.f64 	%fd3046, [%r14+40];
	fma.rn.f64 	%fd3047, %fd343, %fd3046, %fd3045;
	ld.shared.f64 	%fd3048, [%r17+560];
	fma.rn.f64 	%fd3049, %fd344, %fd3048, %fd3047;
	fma.rn.f64 	%fd670, %fd3023, %fd2965, %fd642;
	ld.shared.f64 	%fd3050, [%r14+48];
	fma.rn.f64 	%fd3051, %fd346, %fd3050, %fd3049;
	ld.shared.f64 	%fd3052, [%r17+672];
	fma.rn.f64 	%fd3053, %fd347, %fd3052, %fd3051;
	fma.rn.f64 	%fd671, %fd3023, %fd2971, %fd643;
	ld.shared.f64 	%fd3054, [%r14+56];
	fma.rn.f64 	%fd3055, %fd349, %fd3054, %fd3053;
	ld.shared.f64 	%fd3056, [%r17+784];
	fma.rn.f64 	%fd3057, %fd350, %fd3056, %fd3055;
	fma.rn.f64 	%fd672, %fd3023, %fd2977, %fd644;
	ld.shared.f64 	%fd3058, [%r14+64];
	fma.rn.f64 	%fd3059, %fd352, %fd3058, %fd3057;
	ld.shared.f64 	%fd3060, [%r17+896];
	fma.rn.f64 	%fd3061, %fd353, %fd3060, %fd3059;
	fma.rn.f64 	%fd673, %fd3023, %fd2983, %fd645;
	ld.shared.f64 	%fd3062, [%r14+72];
	fma.rn.f64 	%fd3063, %fd355, %fd3062, %fd3061;
	ld.shared.f64 	%fd3064, [%r17+1008];
	fma.rn.f64 	%fd3065, %fd356, %fd3064, %fd3063;
	fma.rn.f64 	%fd674, %fd3023, %fd2989, %fd646;
	ld.shared.f64 	%fd3066, [%r14+80];
	fma.rn.f64 	%fd3067, %fd358, %fd3066, %fd3065;
	ld.shared.f64 	%fd3068, [%r17+1120];
	fma.rn.f64 	%fd3069, %fd359, %fd3068, %fd3067;
	fma.rn.f64 	%fd675, %fd3023, %fd2995, %fd650;
	ld.shared.f64 	%fd3070, [%r14+88];
	fma.rn.f64 	%fd3071, %fd361, %fd3070, %fd3069;
	ld.shared.f64 	%fd3072, [%r17+1232];
	fma.rn.f64 	%fd3073, %fd362, %fd3072, %fd3071;
	fma.rn.f64 	%fd3074, %fd3023, %fd3001, %fd647;
	ld.shared.f64 	%fd3075, [%r14+96];
	fma.rn.f64 	%fd3076, %fd364, %fd3075, %fd3073;
	ld.shared.f64 	%fd3077, [%r17+1344];
	fma.rn.f64 	%fd3078, %fd365, %fd3077, %fd3076;
	fma.rn.f64 	%fd676, %fd3023, %fd3007, %fd648;
	ld.shared.f64 	%fd3079, [%r14+104];
	fma.rn.f64 	%fd3080, %fd367, %fd3079, %fd3078;
	ld.shared.f64 	%fd3081, [%r17+1456];
	fma.rn.f64 	%fd3082, %fd368, %fd3081, %fd3080;
	fma.rn.f64 	%fd677, %fd3023, %fd3013, %fd649;
	add.f64 	%fd678, %fd3082, %fd3074;
	mov.f64 	%fd4018, 0d0000000000000000;
	mov.f64 	%fd4019, %fd4018;
	mov.f64 	%fd4020, %fd4018;
	mov.f64 	%fd4021, %fd4018;
	mov.f64 	%fd4022, %fd4018;
	mov.f64 	%fd4023, %fd4018;
	mov.f64 	%fd4024, %fd4018;
	@%p19 bra 	$L__BB56_33;
	ld.param.u64 	%rd68, [_Z32massMatrixMultiplyConstantKernelILi13ELi14ELi1EEvidPKdS1_S1_S1_S1_S1_S1_Pd_param_2];
	cvta.to.global.u64 	%rd47, %rd68;
	mov.u32 	%r142, %ctaid.x;
	mov.u32 	%r143, %tid.y;
	add.s32 	%r144, %r142, %r143;
	mov.u32 	%r145, %tid.x;
	mad.lo.s32 	%r146, %r144, 19208, %r145;
	mul.wide.s32 	%rd48, %r146, 8;
	add.s64 	%rd49, %rd47, %rd48;
	ld.global.nc.f64 	%fd4018, [%rd49+18816];
	ld.global.nc.f64 	%fd4019, [%rd49+40768];
	ld.global.nc.f64 	%fd4020, [%rd49+62720];
	ld.global.nc.f64 	%fd4021, [%rd49+84672];
	ld.global.nc.f64 	%fd4022, [%rd49+106624];
	ld.global.nc.f64 	%fd4023, [%rd49+128576];
	ld.global.nc.f64 	%fd4024, [%rd49+150528];
$L__BB56_33:
	ld.param.f64 	%fd3845, [_Z32massMatrixMultiplyConstantKernelILi13ELi14ELi1EEvidPKdS1_S1_S1_S1_S1_S1_Pd_param_1];
	ld.param.u32 	%r174, [_Z32massMatrixMultiplyConstantKernelILi13ELi14ELi1EEvidPKdS1_S1_S1_S1_S1_S1_Pd_param_0];
	mov.u32 	%r147, %ctaid.x;
	mov.u32 	%r148, %tid.y;
	add.s32 	%r149, %r147, %r148;
	setp.ge.s32 	%p20, %r149, %r174;
	ld.shared.f64 	%fd3084, [%r12+18816];
	fma.rn.f64 	%fd3085, %fd301, %fd3084, 0d0000000000000000;
	ld.shared.f64 	%fd3086, [%r18+18816];
	fma.rn.f64 	%fd3087, %fd302, %fd3086, 0d0000000000000000;
	ld.shared.f64 	%fd3088, [_ZZ32massMatrixMultiplyConstantKernelILi13ELi14ELi1EEvidPKdS1_S1_S1_S1_S1_S1_PdE13s_QuadToQuadD+1344];
	fma.rn.f64 	%fd3089, %fd3088, %fd273, 0d0000000000000000;
	ld.shared.f64 	%fd3090, [%r12+18824];
	fma.rn.f64 	%fd3091, %fd303, %fd3090, %fd3085;
	ld.shared.f64 	%fd3092, [%r18+18928];
	fma.rn.f64 	%fd3093, %fd304, %fd3092, %fd3087;
	ld.shared.f64 	%fd3094, [_ZZ32massMatrixMultiplyConstantKernelILi13ELi14ELi1EEvidPKdS1_S1_S1_S1_S1_S1_PdE13s_QuadToQuadD+1352];
	fma.rn.f64 	%fd3095, %fd3094, %fd274, %fd3089;
	ld.shared.f64 	%fd3096, [%r12+18832];
	fma.rn.f64 	%fd3097, %fd305, %fd3096, %fd3091;
	ld.shared.f64 	%fd3098, [%r18+19040];
	fma.rn.f64 	%fd3099, %fd306, %fd3098, %fd3093;
	ld.shared.f64 	%fd3100, [_ZZ32massMatrixMultiplyConstantKernelILi13ELi14ELi1EEvidPKdS1_S1_S1_S1_S1_S1_PdE13s_QuadToQuadD+1360];
	fma.rn.f64 	%fd3101, %fd3100, %fd275, %fd3095;
	ld.shared.f64 	%fd3102, [%r12+18840];
	fma.rn.f64 	%fd3103, %fd307, %fd3102, %fd3097;
	ld.shared.f64 	%fd3104, [%r18+19152];
	fma.rn.f64 	%fd3105, %fd308, %fd3104, %fd3099;
	ld.shared.f64 	%fd3106, [_ZZ32massMatrixMultiplyConstantKernelILi13ELi14ELi1EEvidPKdS1_S1_S1_S1_S1_S1_PdE13s_QuadToQuadD+1368];
	fma.rn.f64 	%fd3107, %fd3106, %fd276, %fd3101;
	ld.shared.f64 	%fd3108, [%r12+18848];
	fma.rn.f64 	%fd3109, %fd309, %fd3108, %fd3103;
	ld.shared.f64 	%fd3110, [%r18+19264];
	fma.rn.f64 	%fd3111, %fd310, %fd3110, %fd3105;
	ld.shared.f64 	%fd3112, [_ZZ32massMatrixMultiplyConstantKernelILi13ELi14ELi1EEvidPKdS1_S1_S1_S1_S1_S1_PdE13s_QuadToQuadD+1376];
	fma.rn.f64 	%fd3113, %fd3112, %fd277, %fd3107;
	ld.shared.f64 	%fd3114, [%r12+18856];
	fma.rn.f64 	%fd3115, %fd311, %fd3114, %fd3109;
	ld.shared.f64 	%fd3116, [%r18+19376];
	fma.rn.f64 	%fd3117, %fd312, %fd3116, %fd3111;
	ld.shared.f64 	%fd3118, [_ZZ32massMatrixMultiplyConstantKernelILi13ELi14ELi1EEvidPKdS1_S1_S1_S1_S1_S1_PdE13s_QuadToQuadD+1384];
	fma.rn.f64 	%fd3119, %fd3118, %fd278, %fd3113;
	ld.shared.f64 	%fd3120, [%r12+18864];
	fma.rn.f64 	%fd3121, %fd313, %fd3120, %fd3115;
	ld.shared.f64 	%fd3122, [%r18+19488];
	fma.rn.f64 	%fd3123, %fd314, %fd3122, %fd3117;
	ld.shared.f64 	%fd3124, [_ZZ32massMatrixMultiplyConstantKernelILi13ELi14ELi1EEvidPKdS1_S1_S1_S1_S1_S1_PdE13s_QuadToQuadD+1392];
	fma.rn.f64 	%fd3125, %fd3124, %fd279, %fd3119;
	ld.shared.f64 	%fd3126, [%r12+18872];
	fma.rn.f64 	%fd3127, %fd315, %fd3126, %fd3121;
	ld.shared.f64 	%fd3128, [%r18+19600];
	fma.rn.f64 	%fd3129, %fd316, %fd3128, %fd3123;
	ld.shared.f64 	%fd3130, [_ZZ32massMatrixMultiplyConstantKernelILi13ELi14ELi1EEvidPKdS1_S1_S1_S1_S1_S1_PdE13s_QuadToQuadD+1400];
	fma.rn.f64 	%fd3131, %fd3130, %fd280, %fd3125;
	ld.shared.f64 	%fd3132, [%r12+18880];
	fma.rn.f64 	%fd3133, %fd317, %fd3132, %fd3127;
	ld.shared.f64 	%fd3134, [%r18+19712];
	fma.rn.f64 	%fd3135, %fd318, %fd3134, %fd3129;
	ld.shared.f64 	%fd3136, [_ZZ32massMatrixMultiplyConstantKernelILi13ELi14ELi1EEvidPKdS1_S1_S1_S1_S1_S1_PdE13s_QuadToQuadD+1408];
	fma.rn.f64 	%fd3137, %fd3136, %fd281, %fd3131;
	ld.shared.f64 	%fd3138, [%r12+18888];
	fma.rn.f64 	%fd3139, %fd319, %fd3138, %fd3133;
	ld.shared.f64 	%fd3140, [%r18+19824];
	fma.rn.f64 	%fd3141, %fd320, %fd3140, %fd3135;
	ld.shared.f64 	%fd3142, [_ZZ32massMatrixMultiplyConstantKernelILi13ELi14ELi1EEvidPKdS1_S1_S1_S1_S1_S1_PdE13s_QuadToQuadD+1416];
	fma.rn.f64 	%fd3143, %fd3142, %fd282, %fd3137;
	ld.shared.f64 	%fd3144, [%r12+18896];
	fma.rn.f64 	%fd3145, %fd321, %fd3144, %fd3139;
	ld.shared.f64 	%fd3146, [%r18+19936];
	fma.rn.f64 	%fd3147, %fd322, %fd3146, %fd3141;
	ld.shared.f64 	%fd3148, [_ZZ32massMatrixMultiplyConstantKernelILi13ELi14ELi1EEvidPKdS1_S1_S1_S1_S1_S1_PdE13s_QuadToQuadD+1424];
	fma.rn.f64 	%fd3149, %fd3148, %fd283, %fd3143;
	ld.shared.f64 	%fd3150, [%r12+18904];
	fma.rn.f64 	%fd3151, %fd323, %fd3150, %fd3145;
	ld.shared.f64 	%fd3152, [%r18+20048];
	fma.rn.f64 	%fd3153, %fd324, %fd3152, %fd3147;
	ld.shared.f64 	%fd3154, [_ZZ32massMatrixMultiplyConstantKernelILi13ELi14ELi1EEvidPKdS1_S1_S1_S1_S1_S1_PdE13s_QuadToQuadD+1432];
	fma.rn.f64 	%fd3155, %fd3154, %fd284, %fd3149;
	ld.shared.f64 	%fd3156, [%r12+18912];
	fma.rn.f64 	%fd3157, %fd325, %fd3156, %fd3151;
	ld.shared.f64 	%fd3158, [%r18+20160];
	fma.rn.f64 	%fd3159, %fd326, %fd3158, %fd3153;
	ld.shared.f64 	%fd3160, [_ZZ32massMatrixMultiplyConstantKernelILi13ELi14ELi1EEvidPKdS1_S1_S1_S1_S1_S1_PdE13s_QuadToQuadD+1440];
	fma.rn.f64 	%fd3161, %fd3160, %fd285, %fd3155;
	ld.shared.f64 	%fd3162, [%r12+18920];
	fma.rn.f64 	%fd3163, %fd327, %fd3162, %fd3157;
	ld.shared.f64 	%fd3164, [%r18+20272];
	fma.rn.f64 	%fd3165, %fd328, %fd3164, %fd3159;
	ld.shared.f64 	%fd3166, [_ZZ32massMatrixMultiplyConstantKernelILi13ELi14ELi1EEvidPKdS1_S1_S1_S1_S1_S1_PdE13s_QuadToQuadD+1448];
	fma.rn.f64 	%fd3167, %fd3166, %fd286, %fd3161;
	bar.sync 	0;
	mul.f64 	%fd3168, %fd4019, %fd3165;
	fma.rn.f64 	%fd3169, %fd4018, %fd3163, %fd3168;
	fma.rn.f64 	%fd3170, %fd4020, %fd3167, %fd3169;
	st.shared.f64 	[%r15], %fd3170;
	mul.f64 	%fd3171, %fd4021, %fd3165;
	fma.rn.f64 	%fd3172, %fd4019, %fd3163, %fd3171;
	fma.rn.f64 	%fd3173, %fd4022, %fd3167, %fd3172;
	st.shared.f64 	[%r16], %fd3173;
	mul.f64 	%fd3174, %fd4022, %fd3165;
	fma.rn.f64 	%fd3175, %fd4020, %fd3163, %fd3174;
	fma.rn.f64 	%fd3176, %fd4023, %fd3167, %fd3175;
	mul.f64 	%fd3177, %fd3845, %fd4024;
	bar.sync 	0;
	ld.shared.f64 	%fd3178, [%r14];
	mul.f64 	%fd3179, %fd329, %fd3178;
	fma.rn.f64 	%fd3180, %fd3177, %fd285, %fd3179;
	ld.shared.f64 	%fd3181, [%r17];
	fma.rn.f64 	%fd3182, %fd330, %fd3181, %fd3180;
	fma.rn.f64 	%fd693, %fd3176, %fd3088, %fd665;
	ld.shared.f64 	%fd3183, [%r14+8];
	fma.rn.f64 	%fd3184, %fd331, %fd3183, %fd3182;
	ld.shared.f64 	%fd3185, [%r17+112];
	fma.rn.f64 	%fd3186, %fd332, %fd3185, %fd3184;
	fma.rn.f64 	%fd694, %fd3176, %fd3094, %fd666;
	ld.shared.f64 	%fd3187, [%r14+16];
	fma.rn.f64 	%fd3188, %fd334, %fd3187, %fd3186;
	ld.shared.f64 	%fd3189, [%r17+224];
	fma.rn.f64 	%fd3190, %fd335, %fd3189, %fd3188;
	fma.rn.f64 	%fd695, %fd3176, %fd3100, %fd667;
	ld.shared.f64 	%fd3191, [%r14+24];
	fma.rn.f64 	%fd3192, %fd337, %fd3191, %fd3190;
	ld.shared.f64 	%fd3193, [%r17+336];
	fma.rn.f64 	%fd3194, %fd338, %fd3193, %fd3192;
	fma.rn.f64 	%fd696, %fd3176, %fd3106, %fd668;
	ld.shared.f64 	%fd3195, [%r14+32];
	fma.rn.f64 	%fd3196, %fd340, %fd3195, %fd3194;
	ld.shared.f64 	%fd3197, [%r17+448];
	fma.rn.f64 	%fd3198, %fd341, %fd3197, %fd3196;
	fma.rn.f64 	%fd697, %fd3176, %fd3112, %fd669;
	ld.shared.f64 	%fd3199, [%r14+40];
	fma.rn.f64 	%fd3200, %fd343, %fd3199, %fd3198;
	ld.shared.f64 	%fd3201, [%r17+560];
	fma.rn.f64 	%fd3202, %fd344, %fd3201, %fd3200;
	fma.rn.f64 	%fd698, %fd3176, %fd3118, %fd670;
	ld.shared.f64 	%fd3203, [%r14+48];
	fma.rn.f64 	%fd3204, %fd346, %fd3203, %fd3202;
	ld.shared.f64 	%fd3205, [%r17+672];
	fma.rn.f64 	%fd3206, %fd347, %fd3205, %fd3204;
	fma.rn.f64 	%fd699, %fd3176, %fd3124, %fd671;
	ld.shared.f64 	%fd3207, [%r14+56];
	fma.rn.f64 	%fd3208, %fd349, %fd3207, %fd3206;
	ld.shared.f64 	%fd3209, [%r17+784];
	fma.rn.f64 	%fd3210, %fd350, %fd3209, %fd3208;
	fma.rn.f64 	%fd700, %fd3176, %fd3130, %fd672;
	ld.shared.f64 	%fd3211, [%r14+64];
	fma.rn.f64 	%fd3212, %fd352, %fd3211, %fd3210;
	ld.shared.f64 	%fd3213, [%r17+896];
	fma.rn.f64 	%fd3214, %fd353, %fd3213, %fd3212;
	fma.rn.f64 	%fd701, %fd3176, %fd3136, %fd673;
	ld.shared.f64 	%fd3215, [%r14+72];
	fma.rn.f64 	%fd3216, %fd355, %fd3215, %fd3214;
	ld.shared.f64 	%fd3217, [%r17+1008];
	fma.rn.f64 	%fd3218, %fd356, %fd3217, %fd3216;
	fma.rn.f64 	%fd702, %fd3176, %fd3142, %fd674;
	ld.shared.f64 	%fd3219, [%r14+80];
	fma.rn.f64 	%fd3220, %fd358, %fd3219, %fd3218;
	ld.shared.f64 	%fd3221, [%r17+1120];
	fma.rn.f64 	%fd3222, %fd359, %fd3221, %fd3220;
	fma.rn.f64 	%fd703, %fd3176, %fd3148, %fd675;
	ld.shared.f64 	%fd3223, [%r14+88];
	fma.rn.f64 	%fd3224, %fd361, %fd3223, %fd3222;
	ld.shared.f64 	%fd3225, [%r17+1232];
	fma.rn.f64 	%fd3226, %fd362, %fd3225, %fd3224;
	fma.rn.f64 	%fd704, %fd3176, %fd3154, %fd678;
	ld.shared.f64 	%fd3227, [%r14+96];
	fma.rn.f64 	%fd3228, %fd364, %fd3227, %fd3226;
	ld.shared.f64 	%fd3229, [%r17+1344];
	fma.rn.f64 	%fd3230, %fd365, %fd3229, %fd3228;
	fma.rn.f64 	%fd3231, %fd3176, %fd3160, %fd676;
	ld.shared.f64 	%fd3232, [%r14+104];
	fma.rn.f64 	%fd3233, %fd367, %fd3232, %fd3230;
	ld.shared.f64 	%fd3234, [%r17+1456];
	fma.rn.f64 	%fd3235, %fd368, %fd3234, %fd3233;
	fma.rn.f64 	%fd705, %fd3176, %fd3166, %fd677;
	add.f64 	%fd706, %fd3235, %fd3231;
	mov.f64 	%fd4025, 0d0000000000000000;
	mov.f64 	%fd4026, %fd4025;
	mov.f64 	%fd4027, %fd4025;
	mov.f64 	%fd4028, %fd4025;
	mov.f64 	%fd4029, %fd4025;
	mov.f64 	%fd4030, %fd4025;
	mov.f64 	%fd4031, %fd4025;
	@%p20 bra 	$L__BB56_35;
	ld.param.u64 	%rd69, [_Z32massMatrixMultiplyConstantKernelILi13ELi14ELi1EEvidPKdS1_S1_S1_S1_S1_S1_Pd_param_2];
	cvta.to.global.u64 	%rd50, %rd69;
	mov.u32 	%r150, %ctaid.x;
	mov.u32 	%r151, %tid.y;
	add.s32 	%r152, %r150, %r151;
	mov.u32 	%r153, %tid.x;
	mad.lo.s32 	%r154, %r152, 19208, %r153;
	mul.wide.s32 	%rd51, %r154, 8;
	add.s64 	%rd52, %rd50, %rd51;
	ld.global.nc.f64 	%fd4025, [%rd52+20384];
	ld.global.nc.f64 	%fd4026, [%rd52+42336];
	ld.global.nc.f64 	%fd4027, [%rd52+64288];
	ld.global.nc.f64 	%fd4028, [%rd52+86240];
	ld.global.nc.f64 	%fd4029, [%rd52+108192];
	ld.global.nc.f64 	%fd4030, [%rd52+130144];
	ld.global.nc.f64 	%fd4031, [%rd52+152096];
$L__BB56_35:
	ld.param.f64 	%fd3846, [_Z32massMatrixMultiplyConstantKernelILi13ELi14ELi1EEvidPKdS1_S1_S1_S1_S1_S1_Pd_param_1];
	mov.u32 	%r19, %tid.x;
	setp.gt.u32 	%p21, %r19, 181;
	ld.shared.f64 	%fd3236, [%r12+20384];
	fma.rn.f64 	%fd3237, %fd301, %fd3236, 0d0000000000000000;
	ld.shared.f64 	%fd3238, [%r18+20384];
	fma.rn.f64 	%fd3239, %fd302, %fd3238, 0d0000000000000000;
	ld.shared.f64 	%fd3240, [_ZZ32massMatrixMultiplyConstantKernelILi13ELi14ELi1EEvidPKdS1_S1_S1_S1_S1_S1_PdE13s_QuadToQuadD+1456];
	fma.rn.f64 	%fd3241, %fd3240, %fd273, 0d0000000000000000;
	ld.shared.f64 	%fd3242, [%r12+20392];
	fma.rn.f64 	%fd3243, %fd303, %fd3242, %fd3237;
	ld.shared.f64 	%fd3244, [%r18+20496];
	fma.rn.f64 	%fd3245, %fd304, %fd3244, %fd3239;
	ld.shared.f64 	%fd3246, [_ZZ32massMatrixMultiplyConstantKernelILi13ELi14ELi1EEvidPKdS1_S1_S1_S1_S1_S1_PdE13s_QuadToQuadD+1464];
	fma.rn.f64 	%fd3247, %fd3246, %fd274, %fd3241;
	ld.shared.f64 	%fd3248, [%r12+20400];
	fma.rn.f64 	%fd3249, %fd305, %fd3248, %fd3243;
	ld.shared.f64 	%fd3250, [%r18+20608];
	fma.rn.f64 	%fd3251, %fd306, %fd3250, %fd3245;
	ld.shared.f64 	%fd3252, [_ZZ32massMatrixMultiplyConstantKernelILi13ELi14ELi1EEvidPKdS1_S1_S1_S1_S1_S1_PdE13s_QuadToQuadD+1472];
	fma.rn.f64 	%fd3253, %fd3252, %fd275, %fd3247;
	ld.shared.f64 	%fd3254, [%r12+20408];
	fma.rn.f64 	%fd3255, %fd307, %fd3254, %fd3249;
	ld.shared.f64 	%fd3256, [%r18+20720];
	fma.rn.f64 	%fd3257, %fd308, %fd3256, %fd3251;
	ld.shared.f64 	%fd3258, [_ZZ32massMatrixMultiplyConstantKernelILi13ELi14ELi1EEvidPKdS1_S1_S1_S1_S1_S1_PdE13s_QuadToQuadD+1480];
	fma.rn.f64 	%fd3259, %fd3258, %fd276, %fd3253;
	ld.shared.f64 	%fd3260, [%r12+20416];
	fma.rn.f64 	%fd3261, %fd309, %fd3260, %fd3255;
	ld.shared.f64 	%fd3262, [%r18+20832];
	fma.rn.f64 	%fd3263, %fd310, %fd3262, %fd3257;
	ld.shared.f64 	%fd3264, [_ZZ32massMatrixMultiplyConstantKernelILi13ELi14ELi1EEvidPKdS1_S1_S1_S1_S1_S1_PdE13s_QuadToQuadD+1488];
	fma.rn.f64 	%fd3265, %fd3264, %fd277, %fd3259;
	ld.shared.f64 	%fd3266, [%r12+20424];
	fma.rn.f64 	%fd3267, %fd311, %fd3266, %fd3261;
	ld.shared.f64 	%fd3268, [%r18+20944];
	fma.rn.f64 	%fd3269, %fd312, %fd3268, %fd3263;
	ld.shared.f64 	%fd3270, [_ZZ32massMatrixMultiplyConstantKernelILi13ELi14ELi1EEvidPKdS1_S1_S1_S1_S1_S1_PdE13s_QuadToQuadD+1496];
	fma.rn.f64 	%fd3271, %fd3270, %fd278, %fd3265;
	ld.shared.f64 	%fd3272, [%r12+20432];
	fma.rn.f64 	%fd3273, %fd313, %fd3272, %fd3267;
	ld.shared.f64 	%fd3274, [%r18+21056];
	fma.rn.f64 	%fd3275, %fd314, %fd3274, %fd3269;
	ld.shared.f64 	%fd3276, [_ZZ32massMatrixMultiplyConstantKernelILi13ELi14ELi1EEvidPKdS1_S1_S1_S1_S1_S1_PdE13s_QuadToQuadD+1504];
	fma.rn.f64 	%fd3277, %fd3276, %fd279, %fd3271;
	ld.shared.f64 	%fd3278, [%r12+20440];
	fma.rn.f64 	%fd3279, %fd315, %fd3278, %fd3273;
	ld.shared.f64 	%fd3280, [%r18+21168];
	fma.rn.f64 	%fd3281, %fd316, %fd3280, %fd3275;
	ld.shared.f64 	%fd3282, [_ZZ32massMatrixMultiplyConstantKernelILi13ELi14ELi1EEvidPKdS1_S1_S1_S1_S1_S1_PdE13s_QuadToQuadD+1512];
	fma.rn.f64 	%fd3283, %fd3282, %fd280, %fd3277;
	ld.shared.f64 	%fd3284, [%r12+20448];
	fma.rn.f64 	%fd3285, %fd317, %fd3284, %fd3279;
	ld.shared.f64 	%fd3286, [%r18+21280];
	fma.rn.f64 	%fd3287, %fd318, %fd3286, %fd3281;
	ld.shared.f64 	%fd3288, [_ZZ32massMatrixMultiplyConstantKernelILi13ELi14ELi1EEvidPKdS1_S1_S1_S1_S1_S1_PdE13s_QuadToQuadD+1520];
	fma.rn.f64 	%fd3289, %fd3288, %fd281, %fd3283;
	ld.shared.f64 	%fd3290, [%r12+20456];
	fma.rn.f64 	%fd3291, %fd319, %fd3290, %fd3285;
	ld.shared.f64 	%fd3292, [%r18+21392];
	fma.rn.f64 	%fd3293, %fd320, %fd3292, %fd3287;
	ld.shared.f64 	%fd3294, [_ZZ32massMatrixMultiplyConstantKernelILi13ELi14ELi1EEvidPKdS1_S1_S1_S1_S1_S1_PdE13s_QuadToQuadD+1528];
	fma.rn.f64 	%fd3295, %fd3294, %fd282, %fd3289;
	ld.shared.f64 	%fd3296, [%r12+20464];
	fma.rn.f64 	%fd3297, %fd321, %fd3296, %fd3291;
	ld.shared.f64 	%fd3298, [%r18+21504];
	fma.rn.f64 	%fd3299, %fd322, %fd3298, %fd3293;
	ld.shared.f64 	%fd3300, [_ZZ32massMatrixMultiplyConstantKernelILi13ELi14ELi1EEvidPKdS1_S1_S1_S1_S1_S1_PdE13s_QuadToQuadD+1536];
	fma.rn.f64 	%fd3301, %fd3300, %fd283, %fd3295;
	ld.shared.f64 	%fd3302, [%r12+20472];
	fma.rn.f64 	%fd3303, %fd323, %fd3302, %fd3297;
	ld.shared.f64 	%fd3304, [%r18+21616];
	fma.rn.f64 	%fd3305, %fd324, %fd3304, %fd3299;
	ld.shared.f64 	%fd3306, [_ZZ32massMatrixMultiplyConstantKernelILi13ELi14ELi1EEvidPKdS1_S1_S1_S1_S1_S1_PdE13s_QuadToQuadD+1544];
	fma.rn.f64 	%fd3307, %fd3306, %fd284, %fd3301;
	ld.shared.f64 	%fd3308, [%r12+20480];
	fma.rn.f64 	%fd3309, %fd325, %fd3308, %fd3303;
	ld.shared.f64 	%fd3310, [%r18+21728];
	fma.rn.f64 	%fd3311, %fd326, %fd3310, %fd3305;
	ld.shared.f64 	%fd3312, [_ZZ32massMatrixMultiplyConstantKernelILi13ELi14ELi1EEvidPKdS1_S1_S1_S1_S1_S1_PdE13s_QuadToQuadD+1552];
	fma.rn.f64 	%fd3313, %fd3312, %fd285, %fd3307;
	ld.shared.f64 	%fd3314, [%r12+20488];
	fma.rn.f64 	%fd3315, %fd327, %fd3314, %fd3309;
	ld.shared.f64 	%fd3316, [%r18+21840];
	fma.rn.f64 	%fd3317, %fd328, %fd3316, %fd3311;
	ld.shared.f64 	%fd3318, [_ZZ32massMatrixMultiplyConstantKernelILi13ELi14ELi1EEvidPKdS1_S1_S1_S1_S1_S1_PdE13s_QuadToQuadD+1560];
	fma.rn.f64 	%fd3319, %fd3318, %fd286, %fd3313;
	bar.sync 	0;
	mul.f64 	%fd3320, %fd4026, %fd3317;
	fma.rn.f64 	%fd3321, %fd4025, %fd3315, %fd3320;
	fma.rn.f64 	%fd3322, %fd4027, %fd3319, %fd3321;
	st.shared.f64 	[%r15], %fd3322;
	mul.f64 	%fd3323, %fd4028, %fd3317;
	fma.rn.f64 	%fd3324, %fd4026, %fd3315, %fd3323;
	fma.rn.f64 	%fd3325, %fd4029, %fd3319, %fd3324;
	st.shared.f64 	[%r16], %fd3325;
	mul.f64 	%fd3326, %fd4029, %fd3317;
	fma.rn.f64 	%fd3327, %fd4027, %fd3315, %fd3326;
	fma.rn.f64 	%fd3328, %fd4030, %fd3319, %fd3327;
	mul.f64 	%fd3329, %fd3846, %fd4031;
	bar.sync 	0;
	ld.shared.f64 	%fd3330, [%r14];
	mul.f64 	%fd3331, %fd329, %fd3330;
	fma.rn.f64 	%fd3332, %fd3329, %fd286, %fd3331;
	ld.shared.f64 	%fd3333, [%r17];
	fma.rn.f64 	%fd3334, %fd330, %fd3333, %fd3332;
	fma.rn.f64 	%fd3335, %fd3328, %fd3240, %fd693;
	ld.shared.f64 	%fd3336, [%r14+8];
	fma.rn.f64 	%fd3337, %fd331, %fd3336, %fd3334;
	ld.shared.f64 	%fd3338, [%r17+112];
	fma.rn.f64 	%fd3339, %fd332, %fd3338, %fd3337;
	fma.rn.f64 	%fd3340, %fd3328, %fd3246, %fd694;
	ld.shared.f64 	%fd3341, [%r14+16];
	fma.rn.f64 	%fd3342, %fd334, %fd3341, %fd3339;
	ld.shared.f64 	%fd3343, [%r17+224];
	fma.rn.f64 	%fd3344, %fd335, %fd3343, %fd3342;
	fma.rn.f64 	%fd3345, %fd3328, %fd3252, %fd695;
	ld.shared.f64 	%fd3346, [%r14+24];
	fma.rn.f64 	%fd3347, %fd337, %fd3346, %fd3344;
	ld.shared.f64 	%fd3348, [%r17+336];
	fma.rn.f64 	%fd3349, %fd338, %fd3348, %fd3347;
	fma.rn.f64 	%fd3350, %fd3328, %fd3258, %fd696;
	ld.shared.f64 	%fd3351, [%r14+32];
	fma.rn.f64 	%fd3352, %fd340, %fd3351, %fd3349;
	ld.shared.f64 	%fd3353, [%r17+448];
	fma.rn.f64 	%fd3354, %fd341, %fd3353, %fd3352;
	fma.rn.f64 	%fd3355, %fd3328, %fd3264, %fd697;
	ld.shared.f64 	%fd3356, [%r14+40];
	fma.rn.f64 	%fd3357, %fd343, %fd3356, %fd3354;
	ld.shared.f64 	%fd3358, [%r17+560];
	fma.rn.f64 	%fd3359, %fd344, %fd3358, %fd3357;
	fma.rn.f64 	%fd3360, %fd3328, %fd3270, %fd698;
	ld.shared.f64 	%fd3361, [%r14+48];
	fma.rn.f64 	%fd3362, %fd346, %fd3361, %fd3359;
	ld.shared.f64 	%fd3363, [%r17+672];
	fma.rn.f64 	%fd3364, %fd347, %fd3363, %fd3362;
	fma.rn.f64 	%fd3365, %fd3328, %fd3276, %fd699;
	ld.shared.f64 	%fd3366, [%r14+56];
	fma.rn.f64 	%fd3367, %fd349, %fd3366, %fd3364;
	ld.shared.f64 	%fd3368, [%r17+784];
	fma.rn.f64 	%fd3369, %fd350, %fd3368, %fd3367;
	fma.rn.f64 	%fd3370, %fd3328, %fd3282, %fd700;
	ld.shared.f64 	%fd3371, [%r14+64];
	fma.rn.f64 	%fd3372, %fd352, %fd3371, %fd3369;
	ld.shared.f64 	%fd3373, [%r17+896];
	fma.rn.f64 	%fd3374, %fd353, %fd3373, %fd3372;
	fma.rn.f64 	%fd3375, %fd3328, %fd3288, %fd701;
	ld.shared.f64 	%fd3376, [%r14+72];
	fma.rn.f64 	%fd3377, %fd355, %fd3376, %fd3374;
	ld.shared.f64 	%fd3378, [%r17+1008];
	fma.rn.f64 	%fd3379, %fd356, %fd3378, %fd3377;
	fma.rn.f64 	%fd3380, %fd3328, %fd3294, %fd702;
	ld.shared.f64 	%fd3381, [%r14+80];
	fma.rn.f64 	%fd3382, %fd358, %fd3381, %fd3379;
	ld.shared.f64 	%fd3383, [%r17+1120];
	fma.rn.f64 	%fd3384, %fd359, %fd3383, %fd3382;
	fma.rn.f64 	%fd3385, %fd3328, %fd3300, %fd703;
	ld.shared.f64 	%fd3386, [%r14+88];
	fma.rn.f64 	%fd3387, %fd361, %fd3386, %fd3384;
	ld.shared.f64 	%fd3388, [%r17+1232];
	fma.rn.f64 	%fd3389, %fd362, %fd3388, %fd3387;
	fma.rn.f64 	%fd3390, %fd3328, %fd3306, %fd704;
	ld.shared.f64 	%fd3391, [%r14+96];
	fma.rn.f64 	%fd3392, %fd364, %fd3391, %fd3389;
	ld.shared.f64 	%fd3393, [%r17+1344];
	fma.rn.f64 	%fd3394, %fd365, %fd3393, %fd3392;
	fma.rn.f64 	%fd3395, %fd3328, %fd3312, %fd706;
	ld.shared.f64 	%fd3396, [%r14+104];
	fma.rn.f64 	%fd3397, %fd367, %fd3396, %fd3394;
	ld.shared.f64 	%fd3398, [%r17+1456];
	fma.rn.f64 	%fd3399, %fd368, %fd3398, %fd3397;
	fma.rn.f64 	%fd3400, %fd3328, %fd3318, %fd705;
	add.f64 	%fd3401, %fd3399, %fd3400;
	bar.sync 	0;
	st.shared.f64 	[%r13], %fd3335;
	st.shared.f64 	[%r13+1568], %fd3340;
	st.shared.f64 	[%r13+3136], %fd3345;
	st.shared.f64 	[%r13+4704], %fd3350;
	st.shared.f64 	[%r13+6272], %fd3355;
	st.shared.f64 	[%r13+7840], %fd3360;
	st.shared.f64 	[%r13+9408], %fd3365;
	st.shared.f64 	[%r13+10976], %fd3370;
	st.shared.f64 	[%r13+12544], %fd3375;
	st.shared.f64 	[%r13+14112], %fd3380;
	st.shared.f64 	[%r13+15680], %fd3385;
	st.shared.f64 	[%r13+17248], %fd3390;
	st.shared.f64 	[%r13+18816], %fd3395;
	st.shared.f64 	[%r13+20384], %fd3401;
	bar.sync 	0;
	bar.sync 	0;
	ld.shared.f64 	%fd3402, [%r11];
	ld.shared.f64 	%fd3403, [%r11+104];
	add.f64 	%fd3404, %fd3402, %fd3403;
	sub.f64 	%fd3405, %fd3402, %fd3403;
	ld.shared.f64 	%fd3406, [%r11+8];
	ld.shared.f64 	%fd3407, [%r11+96];
	add.f64 	%fd3408, %fd3406, %fd3407;
	sub.f64 	%fd3409, %fd3406, %fd3407;
	ld.shared.f64 	%fd3410, [%r11+16];
	ld.shared.f64 	%fd3411, [%r11+88];
	add.f64 	%fd3412, %fd3410, %fd3411;
	sub.f64 	%fd3413, %fd3410, %fd3411;
	ld.shared.f64 	%fd3414, [%r11+24];
	ld.shared.f64 	%fd3415, [%r11+80];
	add.f64 	%fd3416, %fd3414, %fd3415;
	sub.f64 	%fd3417, %fd3414, %fd3415;
	ld.shared.f64 	%fd3418, [%r11+32];
	ld.shared.f64 	%fd3419, [%r11+72];
	add.f64 	%fd3420, %fd3418, %fd3419;
	sub.f64 	%fd3421, %fd3418, %fd3419;
	ld.shared.f64 	%fd3422, [%r11+40];
	ld.shared.f64 	%fd3423, [%r11+64];
	add.f64 	%fd3424, %fd3422, %fd3423;
	sub.f64 	%fd3425, %fd3422, %fd3423;
	ld.shared.f64 	%fd3426, [%r11+48];
	ld.shared.f64 	%fd3427, [%r11+56];
	add.f64 	%fd3428, %fd3426, %fd3427;
	sub.f64 	%fd3429, %fd3426, %fd3427;
	ld.const.f64 	%fd3430, [const_oddDofToQuad];
	fma.rn.f64 	%fd3431, %fd3430, %fd3404, 0d0000000000000000;
	ld.const.f64 	%fd3432, [const_evenDofToQuad];
	fma.rn.f64 	%fd3433, %fd3432, %fd3405, 0d0000000000000000;
	ld.const.f64 	%fd721, [const_oddDofToQuad+56];
	fma.rn.f64 	%fd3434, %fd721, %fd3408, %fd3431;
	ld.const.f64 	%fd722, [const_evenDofToQuad+56];
	fma.rn.f64 	%fd3435, %fd722, %fd3409, %fd3433;
	fma.rn.f64 	%fd3436, %fd3929, %fd3412, %fd3434;
	fma.rn.f64 	%fd3437, %fd3928, %fd3413, %fd3435;
	fma.rn.f64 	%fd3438, %fd3915, %fd3416, %fd3436;
	fma.rn.f64 	%fd3439, %fd3914, %fd3417, %fd3437;
	fma.rn.f64 	%fd3440, %fd3901, %fd3420, %fd3438;
	fma.rn.f64 	%fd3441, %fd3900, %fd3421, %fd3439;
	fma.rn.f64 	%fd3442, %fd3887, %fd3424, %fd3440;
	fma.rn.f64 	%fd3443, %fd3886, %fd3425, %fd3441;
	fma.rn.f64 	%fd3444, %fd3873, %fd3428, %fd3442;
	fma.rn.f64 	%fd3445, %fd3872, %fd3429, %fd3443;
	add.f64 	%fd3446, %fd3444, %fd3445;
	st.shared.f64 	[%r11], %fd3446;
	sub.f64 	%fd3447, %fd3444, %fd3445;
	st.shared.f64 	[%r11+96], %fd3447;
	ld.const.f64 	%fd723, [const_oddDofToQuad+8];
	fma.rn.f64 	%fd3448, %fd723, %fd3404, 0d0000000000000000;
	ld.const.f64 	%fd724, [const_evenDofToQuad+8];
	fma.rn.f64 	%fd3449, %fd724, %fd3405, 0d0000000000000000;
	ld.const.f64 	%fd725, [const_oddDofToQuad+64];
	fma.rn.f64 	%fd3450, %fd725, %fd3408, %fd3448;
	ld.const.f64 	%fd726, [const_evenDofToQuad+64];
	fma.rn.f64 	%fd3451, %fd726, %fd3409, %fd3449;
	fma.rn.f64 	%fd3452, %fd3927, %fd3412, %fd3450;
	fma.rn.f64 	%fd3453, %fd3926, %fd3413, %fd3451;
	fma.rn.f64 	%fd3454, %fd3913, %fd3416, %fd3452;
	fma.rn.f64 	%fd3455, %fd3912, %fd3417, %fd3453;
	fma.rn.f64 	%fd3456, %fd3899, %fd3420, %fd3454;
	fma.rn.f64 	%fd3457, %fd3898, %fd3421, %fd3455;
	fma.rn.f64 	%fd3458, %fd3885, %fd3424, %fd3456;
	fma.rn.f64 	%fd3459, %fd3884, %fd3425, %fd3457;
	fma.rn.f64 	%fd3460, %fd3871, %fd3428, %fd3458;
	fma.rn.f64 	%fd3461, %fd3870, %fd3429, %fd3459;
	add.f64 	%fd3462, %fd3460, %fd3461;
	st.shared.f64 	[%r11+8], %fd3462;
	sub.f64 	%fd3463, %fd3460, %fd3461;
	st.shared.f64 	[%r11+88], %fd3463;
	ld.const.f64 	%fd3464, [const_oddDofToQuad+16];
	fma.rn.f64 	%fd3465, %fd3464, %fd3404, 0d0000000000000000;
	ld.const.f64 	%fd727, [const_evenDofToQuad+16];
	fma.rn.f64 	%fd3466, %fd727, %fd3405, 0d0000000000000000;
	ld.const.f64 	%fd728, [const_oddDofToQuad+72];
	fma.rn.f64 	%fd3467, %fd728, %fd3408, %fd3465;
	ld.const.f64 	%fd3468, [const_evenDofToQuad+72];
	fma.rn.f64 	%fd3469, %fd3468, %fd3409, %fd3466;
	fma.rn.f64 	%fd3470, %fd3925, %fd3412, %fd3467;
	fma.rn.f64 	%fd3471, %fd3924, %fd3413, %fd3469;
	fma.rn.f64 	%fd3472, %fd3911, %fd3416, %fd3470;
	fma.rn.f64 	%fd3473, %fd3910, %fd3417, %fd3471;
	fma.rn.f64 	%fd3474, %fd3897, %fd3420, %fd3472;
	fma.rn.f64 	%fd3475, %fd3896, %fd3421, %fd3473;
	fma.rn.f64 	%fd3476, %fd3883, %fd3424, %fd3474;
	fma.rn.f64 	%fd3477, %fd3882, %fd3425, %fd3475;
	fma.rn.f64 	%fd3478, %fd3869, %fd3428, %fd3476;
	fma.rn.f64 	%fd3479, %fd3868, %fd3429, %fd3477;
	add.f64 	%fd3480, %fd3478, %fd3479;
	st.shared.f64 	[%r11+16], %fd3480;
	sub.f64 	%fd3481, %fd3478, %fd3479;
	st.shared.f64 	[%r11+80], %fd3481;
	ld.const.f64 	%fd3482, [const_oddDofToQuad+24];
	fma.rn.f64 	%fd3483, %fd3482, %fd3404, 0d0000000000000000;
	ld.const.f64 	%fd3484, [const_evenDofToQuad+24];
	fma.rn.f64 	%fd3485, %fd3484, %fd3405, 0d0000000000000000;
	ld.const.f64 	%fd3486, [const_oddDofToQuad+80];
	fma.rn.f64 	%fd3487, %fd3486, %fd3408, %fd3483;
	ld.const.f64 	%fd3488, [const_evenDofToQuad+80];
	fma.rn.f64 	%fd3489, %fd3488, %fd3409, %fd3485;
	fma.rn.f64 	%fd3490, %fd3923, %fd3412, %fd3487;
	fma.rn.f64 	%fd3491, %fd3922, %fd3413, %fd3489;
	fma.rn.f64 	%fd3492, %fd3909, %fd3416, %fd3490;
	fma.rn.f64 	%fd3493, %fd3908, %fd3417, %fd3491;
	fma.rn.f64 	%fd3494, %fd3895, %fd3420, %fd3492;
	fma.rn.f64 	%fd3495, %fd3894, %fd3421, %fd3493;
	fma.rn.f64 	%fd3496, %fd3881, %fd3424, %fd3494;
	fma.rn.f64 	%fd3497, %fd3880, %fd3425, %fd3495;
	fma.rn.f64 	%fd3498, %fd3867, %fd3428, %fd3496;
	fma.rn.f64 	%fd3499, %fd3866, %fd3429, %fd3497;
	add.f64 	%fd3500, %fd3498, %fd3499;
	st.shared.f64 	[%r11+24], %fd3500;
	sub.f64 	%fd3501, %fd3498, %fd3499;
	st.shared.f64 	[%r11+72], %fd3501;
	ld.const.f64 	%fd729, [const_oddDofToQuad+32];
	fma.rn.f64 	%fd3502, %fd729, %fd3404, 0d0000000000000000;
	ld.const.f64 	%fd730, [const_evenDofToQuad+32];
	fma.rn.f64 	%fd3503, %fd730, %fd3405, 0d0000000000000000;
	ld.const.f64 	%fd3504, [const_oddDofToQuad+88];
	fma.rn.f64 	%fd3505, %fd3504, %fd3408, %fd3502;
	ld.const.f64 	%fd731, [const_evenDofToQuad+88];
	fma.rn.f64 	%fd3506, %fd731, %fd3409, %fd3503;
	fma.rn.f64 	%fd3507, %fd3921, %fd3412, %fd3505;
	fma.rn.f64 	%fd3508, %fd3920, %fd3413, %fd3506;
	fma.rn.f64 	%fd3509, %fd3907, %fd3416, %fd3507;
	fma.rn.f64 	%fd3510, %fd3906, %fd3417, %fd3508;
	fma.rn.f64 	%fd3511, %fd3893, %fd3420, %fd3509;
	fma.rn.f64 	%fd3512, %fd3892, %fd3421, %fd3510;
	fma.rn.f64 	%fd3513, %fd3879, %fd3424, %fd3511;
	fma.rn.f64 	%fd3514, %fd3878, %fd3425, %fd3512;
	fma.rn.f64 	%fd3515, %fd3865, %fd3428, %fd3513;
	fma.rn.f64 	%fd3516, %fd3864, %fd3429, %fd3514;
	add.f64 	%fd3517, %fd3515, %fd3516;
	st.shared.f64 	[%r11+32], %fd3517;
	sub.f64 	%fd3518, %fd3515, %fd3516;
	st.shared.f64 	[%r11+64], %fd3518;
	ld.const.f64 	%fd732, [const_oddDofToQuad+40];
	fma.rn.f64 	%fd3519, %fd732, %fd3404, 0d0000000000000000;
	ld.const.f64 	%fd733, [const_evenDofToQuad+40];
	fma.rn.f64 	%fd3520, %fd733, %fd3405, 0d0000000000000000;
	fma.rn.f64 	%fd3521, %fd3933, %fd3408, %fd3519;
	fma.rn.f64 	%fd3522, %fd3932, %fd3409, %fd3520;
	fma.rn.f64 	%fd3523, %fd3919, %fd3412, %fd3521;
	fma.rn.f64 	%fd3524, %fd3918, %fd3413, %fd3522;
	fma.rn.f64 	%fd3525, %fd3905, %fd3416, %fd3523;
	fma.rn.f64 	%fd3526, %fd3904, %fd3417, %fd3524;
	fma.rn.f64 	%fd3527, %fd3891, %fd3420, %fd3525;
	fma.rn.f64 	%fd3528, %fd3890, %fd3421, %fd3526;
	fma.rn.f64 	%fd3529, %fd3877, %fd3424, %fd3527;
	fma.rn.f64 	%fd3530, %fd3876, %fd3425, %fd3528;
	fma.rn.f64 	%fd3531, %fd3863, %fd3428, %fd3529;
	fma.rn.f64 	%fd3532, %fd3862, %fd3429, %fd3530;
	add.f64 	%fd3533, %fd3531, %fd3532;
	st.shared.f64 	[%r11+40], %fd3533;
	sub.f64 	%fd3534, %fd3531, %fd3532;
	st.shared.f64 	[%r11+56], %fd3534;
	ld.const.f64 	%fd734, [const_oddDofToQuad+48];
	fma.rn.f64 	%fd3535, %fd734, %fd3404, 0d0000000000000000;
	ld.const.f64 	%fd735, [const_evenDofToQuad+48];
	fma.rn.f64 	%fd3536, %fd735, %fd3405, 0d0000000000000000;
	fma.rn.f64 	%fd3537, %fd3931, %fd3408, %fd3535;
	fma.rn.f64 	%fd3538, %fd3930, %fd3409, %fd3536;
	fma.rn.f64 	%fd3539, %fd3917, %fd3412, %fd3537;
	fma.rn.f64 	%fd3540, %fd3916, %fd3413, %fd3538;
	fma.rn.f64 	%fd3541, %fd3903, %fd3416, %fd3539;
	fma.rn.f64 	%fd3542, %fd3902, %fd3417, %fd3540;
	fma.rn.f64 	%fd3543, %fd3889, %fd3420, %fd3541;
	fma.rn.f64 	%fd3544, %fd3888, %fd3421, %fd3542;
	fma.rn.f64 	%fd3545, %fd3875, %fd3424, %fd3543;
	fma.rn.f64 	%fd3546, %fd3874, %fd3425, %fd3544;
	fma.rn.f64 	%fd3547, %fd3861, %fd3428, %fd3545;
	fma.rn.f64 	%fd3548, %fd3860, %fd3429, %fd3546;
	sub.f64 	%fd3549, %fd3547, %fd3548;
	st.shared.f64 	[%r11+48], %fd3549;
	bar.sync 	0;
	@%p21 bra 	$L__BB56_37;
	ld.shared.f64 	%fd3550, [%r8];
	ld.shared.f64 	%fd3551, [%r8+1456];
	add.f64 	%fd3552, %fd3550, %fd3551;
	sub.f64 	%fd3553, %fd3550, %fd3551;
	ld.shared.f64 	%fd3554, [%r8+112];
	ld.shared.f64 	%fd3555, [%r8+1344];
	add.f64 	%fd3556, %fd3554, %fd3555;
	sub.f64 	%fd3557, %fd3554, %fd3555;
	ld.shared.f64 	%fd3558, [%r8+224];
	ld.shared.f64 	%fd3559, [%r8+1232];
	add.f64 	%fd3560, %fd3558, %fd3559;
	sub.f64 	%fd3561, %fd3558, %fd3559;
	ld.shared.f64 	%fd3562, [%r8+336];
	ld.shared.f64 	%fd3563, [%r8+1120];
	add.f64 	%fd3564, %fd3562, %fd3563;
	sub.f64 	%fd3565, %fd3562, %fd3563;
	ld.shared.f64 	%fd3566, [%r8+448];
	ld.shared.f64 	%fd3567, [%r8+1008];
	add.f64 	%fd3568, %fd3566, %fd3567;
	sub.f64 	%fd3569, %fd3566, %fd3567;
	ld.shared.f64 	%fd3570, [%r8+560];
	ld.shared.f64 	%fd3571, [%r8+896];
	add.f64 	%fd3572, %fd3570, %fd3571;
	sub.f64 	%fd3573, %fd3570, %fd3571;
	ld.shared.f64 	%fd3574, [%r8+672];
	ld.shared.f64 	%fd3575, [%r8+784];
	add.f64 	%fd3576, %fd3574, %fd3575;
	sub.f64 	%fd3577, %fd3574, %fd3575;
	fma.rn.f64 	%fd3579, %fd3430, %fd3552, 0d0000000000000000;
	fma.rn.f64 	%fd3581, %fd3432, %fd3553, 0d0000000000000000;
	fma.rn.f64 	%fd3582, %fd721, %fd3556, %fd3579;
	fma.rn.f64 	%fd3583, %fd722, %fd3557, %fd3581;
	fma.rn.f64 	%fd3584, %fd3929, %fd3560, %fd3582;
	fma.rn.f64 	%fd3585, %fd3928, %fd3561, %fd3583;
	fma.rn.f64 	%fd3586, %fd3915, %fd3564, %fd3584;
	fma.rn.f64 	%fd3587, %fd3914, %fd3565, %fd3585;
	fma.rn.f64 	%fd3588, %fd3901, %fd3568, %fd3586;
	fma.rn.f64 	%fd3589, %fd3900, %fd3569, %fd3587;
	fma.rn.f64 	%fd3590, %fd3887, %fd3572, %fd3588;
	fma.rn.f64 	%fd3591, %fd3886, %fd3573, %fd3589;
	fma.rn.f64 	%fd3592, %fd3873, %fd3576, %fd3590;
	fma.rn.f64 	%fd3593, %fd3872, %fd3577, %fd3591;
	add.f64 	%fd3594, %fd3592, %fd3593;
	st.shared.f64 	[%r8], %fd3594;
	sub.f64 	%fd3595, %fd3592, %fd3593;
	st.shared.f64 	[%r8+1344], %fd3595;
	fma.rn.f64 	%fd3596, %fd723, %fd3552, 0d0000000000000000;
	fma.rn.f64 	%fd3597, %fd724, %fd3553, 0d0000000000000000;
	fma.rn.f64 	%fd3598, %fd725, %fd3556, %fd3596;
	fma.rn.f64 	%fd3599, %fd726, %fd3557, %fd3597;
	fma.rn.f64 	%fd3600, %fd3927, %fd3560, %fd3598;
	fma.rn.f64 	%fd3601, %fd3926, %fd3561, %fd3599;
	fma.rn.f64 	%fd3602, %fd3913, %fd3564, %fd3600;
	fma.rn.f64 	%fd3603, %fd3912, %fd3565, %fd3601;
	fma.rn.f64 	%fd3604, %fd3899, %fd3568, %fd3602;
	fma.rn.f64 	%fd3605, %fd3898, %fd3569, %fd3603;
	fma.rn.f64 	%fd3606, %fd3885, %fd3572, %fd3604;
	fma.rn.f64 	%fd3607, %fd3884, %fd3573, %fd3605;
	fma.rn.f64 	%fd3608, %fd3871, %fd3576, %fd3606;
	fma.rn.f64 	%fd3609, %fd3870, %fd3577, %fd3607;
	add.f64 	%fd3610, %fd3608, %fd3609;
	st.shared.f64 	[%r8+112], %fd3610;
	sub.f64 	%fd3611, %fd3608, %fd3609;
	st.shared.f64 	[%r8+1232], %fd3611;
	fma.rn.f64 	%fd3613, %fd3464, %fd3552, 0d0000000000000000;
	fma.rn.f64 	%fd3614, %fd727, %fd3553, 0d0000000000000000;
	fma.rn.f64 	%fd3615, %fd728, %fd3556, %fd3613;
	fma.rn.f64 	%fd3617, %fd3468, %fd3557, %fd3614;
	fma.rn.f64 	%fd3618, %fd3925, %fd3560, %fd3615;
	fma.rn.f64 	%fd3619, %fd3924, %fd3561, %fd3617;
	fma.rn.f64 	%fd3620, %fd3911, %fd3564, %fd3618;
	fma.rn.f64 	%fd3621, %fd3910, %fd3565, %fd3619;
	fma.rn.f64 	%fd3622, %fd3897, %fd3568, %fd3620;
	fma.rn.f64 	%fd3623, %fd3896, %fd3569, %fd3621;
	fma.rn.f64 	%fd3624, %fd3883, %fd3572, %fd3622;
	fma.rn.f64 	%fd3625, %fd3882, %fd3573, %fd3623;
	fma.rn.f64 	%fd3626, %fd3869, %fd3576, %fd3624;
	fma.rn.f64 	%fd3627, %fd3868, %fd3577, %fd3625;
	add.f64 	%fd3628, %fd3626, %fd3627;
	st.shared.f64 	[%r8+224], %fd3628;
	sub.f64 	%fd3629, %fd3626, %fd3627;
	st.shared.f64 	[%r8+1120], %fd3629;
	fma.rn.f64 	%fd3631, %fd3482, %fd3552, 0d0000000000000000;
	fma.rn.f64 	%fd3633, %fd3484, %fd3553, 0d0000000000000000;
	fma.rn.f64 	%fd3635, %fd3486, %fd3556, %fd3631;
	fma.rn.f64 	%fd3637, %fd3488, %fd3557, %fd3633;
	fma.rn.f64 	%fd3638, %fd3923, %fd3560, %fd3635;
	fma.rn.f64 	%fd3639, %fd3922, %fd3561, %fd3637;
	fma.rn.f64 	%fd3640, %fd3909, %fd3564, %fd3638;
	fma.rn.f64 	%fd3641, %fd3908, %fd3565, %fd3639;
	fma.rn.f64 	%fd3642, %fd3895, %fd3568, %fd3640;
	fma.rn.f64 	%fd3643, %fd3894, %fd3569, %fd3641;
	fma.rn.f64 	%fd3644, %fd3881, %fd3572, %fd3642;
	fma.rn.f64 	%fd3645, %fd3880, %fd3573, %fd3643;
	fma.rn.f64 	%fd3646, %fd3867, %fd3576, %fd3644;
	fma.rn.f64 	%fd3647, %fd3866, %fd3577, %fd3645;
	add.f64 	%fd3648, %fd3646, %fd3647;
	st.shared.f64 	[%r8+336], %fd3648;
	sub.f64 	%fd3649, %fd3646, %fd3647;
	st.shared.f64 	[%r8+1008], %fd3649;
	fma.rn.f64 	%fd3650, %fd729, %fd3552, 0d0000000000000000;
	fma.rn.f64 	%fd3651, %fd730, %fd3553, 0d0000000000000000;
	fma.rn.f64 	%fd3653, %fd3504, %fd3556, %fd3650;
	fma.rn.f64 	%fd3654, %fd731, %fd3557, %fd3651;
	fma.rn.f64 	%fd3655, %fd3921, %fd3560, %fd3653;
	fma.rn.f64 	%fd3656, %fd3920, %fd3561, %fd3654;
	fma.rn.f64 	%fd3657, %fd3907, %fd3564, %fd3655;
	fma.rn.f64 	%fd3658, %fd3906, %fd3565, %fd3656;
	fma.rn.f64 	%fd3659, %fd3893, %fd3568, %fd3657;
	fma.rn.f64 	%fd3660, %fd3892, %fd3569, %fd3658;
	fma.rn.f64 	%fd3661, %fd3879, %fd3572, %fd3659;
	fma.rn.f64 	%fd3662, %fd3878, %fd3573, %fd3660;
	fma.rn.f64 	%fd3663, %fd3865, %fd3576, %fd3661;
	fma.rn.f64 	%fd3664, %fd3864, %fd3577, %fd3662;
	add.f64 	%fd3665, %fd3663, %fd3664;
	st.shared.f64 	[%r8+448], %fd3665;
	sub.f64 	%fd3666, %fd3663, %fd3664;
	st.shared.f64 	[%r8+896], %fd3666;
	fma.rn.f64 	%fd3667, %fd732, %fd3552, 0d0000000000000000;
	fma.rn.f64 	%fd3668, %fd733, %fd3553, 0d0000000000000000;
	fma.rn.f64 	%fd3669, %fd3933, %fd3556, %fd3667;
	fma.rn.f64 	%fd3670, %fd3932, %fd3557, %fd3668;
	fma.rn.f64 	%fd3671, %fd3919, %fd3560, %fd3669;
	fma.rn.f64 	%fd3672, %fd3918, %fd3561, %fd3670;
	fma.rn.f64 	%fd3673, %fd3905, %fd3564, %fd3671;
	fma.rn.f64 	%fd3674, %fd3904, %fd3565, %fd3672;
	fma.rn.f64 	%fd3675, %fd3891, %fd3568, %fd3673;
	fma.rn.f64 	%fd3676, %fd3890, %fd3569, %fd3674;
	fma.rn.f64 	%fd3677, %fd3877, %fd3572, %fd3675;
	fma.rn.f64 	%fd3678, %fd3876, %fd3573, %fd3676;
	fma.rn.f64 	%fd3679, %fd3863, %fd3576, %fd3677;
	fma.rn.f64 	%fd3680, %fd3862, %fd3577, %fd3678;
	add.f64 	%fd3681, %fd3679, %fd3680;
	st.shared.f64 	[%r8+560], %fd3681;
	sub.f64 	%fd3682, %fd3679, %fd3680;
	st.shared.f64 	[%r8+784], %fd3682;
	fma.rn.f64 	%fd3683, %fd734, %fd3552, 0d0000000000000000;
	fma.rn.f64 	%fd3684, %fd735, %fd3553, 0d0000000000000000;
	fma.rn.f64 	%fd3685, %fd3931, %fd3556, %fd3683;
	fma.rn.f64 	%fd3686, %fd3930, %fd3557, %fd3684;
	fma.rn.f64 	%fd3687, %fd3917, %fd3560, %fd3685;
	fma.rn.f64 	%fd3688, %fd3916, %fd3561, %fd3686;
	fma.rn.f64 	%fd3689, %fd3903, %fd3564, %fd3687;
	fma.rn.f64 	%fd3690, %fd3902, %fd3565, %fd3688;
	fma.rn.f64 	%fd3691, %fd3889, %fd3568, %fd3689;
	fma.rn.f64 	%fd3692, %fd3888, %fd3569, %fd3690;
	fma.rn.f64 	%fd3693, %fd3875, %fd3572, %fd3691;
	fma.rn.f64 	%fd3694, %fd3874, %fd3573, %fd3692;
	fma.rn.f64 	%fd3695, %fd3861, %fd3576, %fd3693;
	fma.rn.f64 	%fd3696, %fd3860, %fd3577, %fd3694;
	sub.f64 	%fd3697, %fd3695, %fd3696;
	st.shared.f64 	[%r8+672], %fd3697;
$L__BB56_37:
	setp.gt.u32 	%p22, %r19, 168;
	bar.sync 	0;
	@%p22 bra 	$L__BB56_40;
	ld.shared.f64 	%fd3698, [%r7];
	ld.shared.f64 	%fd3699, [%r7+20384];
	add.f64 	%fd3700, %fd3698, %fd3699;
	sub.f64 	%fd3701, %fd3698, %fd3699;
	ld.shared.f64 	%fd3702, [%r7+1568];
	ld.shared.f64 	%fd3703, [%r7+18816];
	add.f64 	%fd3704, %fd3702, %fd3703;
	sub.f64 	%fd3705, %fd3702, %fd3703;
	ld.shared.f64 	%fd3706, [%r7+3136];
	ld.shared.f64 	%fd3707, [%r7+17248];
	add.f64 	%fd3708, %fd3706, %fd3707;
	sub.f64 	%fd3709, %fd3706, %fd3707;
	ld.shared.f64 	%fd3710, [%r7+4704];
	ld.shared.f64 	%fd3711, [%r7+15680];
	add.f64 	%fd3712, %fd3710, %fd3711;
	sub.f64 	%fd3713, %fd3710, %fd3711;
	ld.shared.f64 	%fd3714, [%r7+6272];
	ld.shared.f64 	%fd3715, [%r7+14112];
	add.f64 	%fd3716, %fd3714, %fd3715;
	sub.f64 	%fd3717, %fd3714, %fd3715;
	ld.shared.f64 	%fd3718, [%r7+7840];
	ld.shared.f64 	%fd3719, [%r7+12544];
	add.f64 	%fd3720, %fd3718, %fd3719;
	sub.f64 	%fd3721, %fd3718, %fd3719;
	ld.shared.f64 	%fd3722, [%r7+9408];
	ld.shared.f64 	%fd3723, [%r7+10976];
	add.f64 	%fd3724, %fd3722, %fd3723;
	sub.f64 	%fd3725, %fd3722, %fd3723;
	fma.rn.f64 	%fd3727, %fd3430, %fd3700, 0d0000000000000000;
	fma.rn.f64 	%fd3729, %fd3432, %fd3701, 0d0000000000000000;
	fma.rn.f64 	%fd3730, %fd721, %fd3704, %fd3727;
	fma.rn.f64 	%fd3731, %fd722, %fd3705, %fd3729;
	fma.rn.f64 	%fd3732, %fd3929, %fd3708, %fd3730;
	fma.rn.f64 	%fd3733, %fd3928, %fd3709, %fd3731;
	fma.rn.f64 	%fd3734, %fd3915, %fd3712, %fd3732;
	fma.rn.f64 	%fd3735, %fd3914, %fd3713, %fd3733;
	fma.rn.f64 	%fd3736, %fd3901, %fd3716, %fd3734;
	fma.rn.f64 	%fd3737, %fd3900, %fd3717, %fd3735;
	fma.rn.f64 	%fd3738, %fd3887, %fd3720, %fd3736;
	fma.rn.f64 	%fd3739, %fd3886, %fd3721, %fd3737;
	fma.rn.f64 	%fd736, %fd3873, %fd3724, %fd3738;
	fma.rn.f64 	%fd737, %fd3872, %fd3725, %fd3739;
	fma.rn.f64 	%fd3740, %fd723, %fd3700, 0d0000000000000000;
	fma.rn.f64 	%fd3741, %fd724, %fd3701, 0d0000000000000000;
	fma.rn.f64 	%fd3742, %fd725, %fd3704, %fd3740;
	fma.rn.f64 	%fd3743, %fd726, %fd3705, %fd3741;
	fma.rn.f64 	%fd3744, %fd3927, %fd3708, %fd3742;
	fma.rn.f64 	%fd3745, %fd3926, %fd3709, %fd3743;
	fma.rn.f64 	%fd3746, %fd3913, %fd3712, %fd3744;
	fma.rn.f64 	%fd3747, %fd3912, %fd3713, %fd3745;
	fma.rn.f64 	%fd3748, %fd3899, %fd3716, %fd3746;
	fma.rn.f64 	%fd3749, %fd3898, %fd3717, %fd3747;
	fma.rn.f64 	%fd3750, %fd3885, %fd3720, %fd3748;
	fma.rn.f64 	%fd3751, %fd3884, %fd3721, %fd3749;
	fma.rn.f64 	%fd738, %fd3871, %fd3724, %fd3750;
	fma.rn.f64 	%fd739, %fd3870, %fd3725, %fd3751;
	fma.rn.f64 	%fd3753, %fd3464, %fd3700, 0d0000000000000000;
	fma.rn.f64 	%fd3754, %fd727, %fd3701, 0d0000000000000000;
	fma.rn.f64 	%fd3755, %fd728, %fd3704, %fd3753;
	fma.rn.f64 	%fd3757, %fd3468, %fd3705, %fd3754;
	fma.rn.f64 	%fd3758, %fd3925, %fd3708, %fd3755;
	fma.rn.f64 	%fd3759, %fd3924, %fd3709, %fd3757;
	fma.rn.f64 	%fd3760, %fd3911, %fd3712, %fd3758;
	fma.rn.f64 	%fd3761, %fd3910, %fd3713, %fd3759;
	fma.rn.f64 	%fd3762, %fd3897, %fd3716, %fd3760;
	fma.rn.f64 	%fd3763, %fd3896, %fd3717, %fd3761;
	fma.rn.f64 	%fd3764, %fd3883, %fd3720, %fd3762;
	fma.rn.f64 	%fd3765, %fd3882, %fd3721, %fd3763;
	fma.rn.f64 	%fd740, %fd3869, %fd3724, %fd3764;
	fma.rn.f64 	%fd741, %fd3868, %fd3725, %fd3765;
	fma.rn.f64 	%fd3767, %fd3482, %fd3700, 0d0000000000000000;
	fma.rn.f64 	%fd3769, %fd3484, %fd3701, 0d0000000000000000;
	fma.rn.f64 	%fd3771, %fd3486, %fd3704, %fd3767;
	fma.rn.f64 	%fd3773, %fd3488, %fd3705, %fd3769;
	fma.rn.f64 	%fd3774, %fd3923, %fd3708, %fd3771;
	fma.rn.f64 	%fd3775, %fd3922, %fd3709, %fd3773;
	fma.rn.f64 	%fd3776, %fd3909, %fd3712, %fd3774;
	fma.rn.f64 	%fd3777, %fd3908, %fd3713, %fd3775;
	fma.rn.f64 	%fd3778, %fd3895, %fd3716, %fd3776;
	fma.rn.f64 	%fd3779, %fd3894, %fd3717, %fd3777;
	fma.rn.f64 	%fd3780, %fd3881, %fd3720, %fd3778;
	fma.rn.f64 	%fd3781, %fd3880, %fd3721, %fd3779;
	fma.rn.f64 	%fd742, %fd3867, %fd3724, %fd3780;
	fma.rn.f64 	%fd743, %fd3866, %fd3725, %fd3781;
	fma.rn.f64 	%fd3782, %fd729, %fd3700, 0d0000000000000000;
	fma.rn.f64 	%fd3783, %fd730, %fd3701, 0d0000000000000000;
	fma.rn.f64 	%fd3785, %fd3504, %fd3704, %fd3782;
	fma.rn.f64 	%fd3786, %fd731, %fd3705, %fd3783;
	fma.rn.f64 	%fd3787, %fd3921, %fd3708, %fd3785;
	fma.rn.f64 	%fd3788, %fd3920, %fd3709, %fd3786;
	fma.rn.f64 	%fd3789, %fd3907, %fd3712, %fd3787;
	fma.rn.f64 	%fd3790, %fd3906, %fd3713, %fd3788;
	fma.rn.f64 	%fd3791, %fd3893, %fd3716, %fd3789;
	fma.rn.f64 	%fd3792, %fd3892, %fd3717, %fd3790;
	fma.rn.f64 	%fd3793, %fd3879, %fd3720, %fd3791;
	fma.rn.f64 	%fd3794, %fd3878, %fd3721, %fd3792;
	fma.rn.f64 	%fd744, %fd3865, %fd3724, %fd3793;
	fma.rn.f64 	%fd745, %fd3864, %fd3725, %fd3794;
	fma.rn.f64 	%fd3795, %fd732, %fd3700, 0d0000000000000000;
	fma.rn.f64 	%fd3796, %fd733, %fd3701, 0d0000000000000000;
	fma.rn.f64 	%fd3797, %fd3933, %fd3704, %fd3795;
	fma.rn.f64 	%fd3798, %fd3932, %fd3705, %fd3796;
	fma.rn.f64 	%fd3799, %fd3919, %fd3708, %fd3797;
	fma.rn.f64 	%fd3800, %fd3918, %fd3709, %fd3798;
	fma.rn.f64 	%fd3801, %fd3905, %fd3712, %fd3799;
	fma.rn.f64 	%fd3802, %fd3904, %fd3713, %fd3800;
	fma.rn.f64 	%fd3803, %fd3891, %fd3716, %fd3801;
	fma.rn.f64 	%fd3804, %fd3890, %fd3717, %fd3802;
	fma.rn.f64 	%fd3805, %fd3877, %fd3720, %fd3803;
	fma.rn.f64 	%fd3806, %fd3876, %fd3721, %fd3804;
	fma.rn.f64 	%fd746, %fd3863, %fd3724, %fd3805;
	fma.rn.f64 	%fd747, %fd3862, %fd3725, %fd3806;
	fma.rn.f64 	%fd3807, %fd734, %fd3700, 0d0000000000000000;
	fma.rn.f64 	%fd3808, %fd735, %fd3701, 0d0000000000000000;
	fma.rn.f64 	%fd3809, %fd3931, %fd3704, %fd3807;
	fma.rn.f64 	%fd3810, %fd3930, %fd3705, %fd3808;
	fma.rn.f64 	%fd3811, %fd3917, %fd3708, %fd3809;
	fma.rn.f64 	%fd3812, %fd3916, %fd3709, %fd3810;
	fma.rn.f64 	%fd3813, %fd3903, %fd3712, %fd3811;
	fma.rn.f64 	%fd3814, %fd3902, %fd3713, %fd3812;
	fma.rn.f64 	%fd3815, %fd3889, %fd3716, %fd3813;
	fma.rn.f64 	%fd3816, %fd3888, %fd3717, %fd3814;
	fma.rn.f64 	%fd3817, %fd3875, %fd3720, %fd3815;
	fma.rn.f64 	%fd3818, %fd3874, %fd3721, %fd3816;
	fma.rn.f64 	%fd3819, %fd3861, %fd3724, %fd3817;
	fma.rn.f64 	%fd3820, %fd3860, %fd3725, %fd3818;
	sub.f64 	%fd748, %fd3819, %fd3820;
	@%p4 bra 	$L__BB56_40;
	ld.param.u64 	%rd70, [_Z32massMatrixMultiplyConstantKernelILi13ELi14ELi1EEvidPKdS1_S1_S1_S1_S1_S1_Pd_param_9];
	mov.u32 	%r155, %ctaid.x;
	mov.u32 	%r156, %tid.y;
	add.s32 	%r157, %r155, %r156;
	mad.lo.s32 	%r159, %r157, 19208, %r19;
	mad.lo.s32 	%r160, %r157, -17011, %r159;
	cvta.to.global.u64 	%rd53, %rd70;
	mul.wide.s32 	%rd54, %r160, 8;
	add.s64 	%rd55, %rd53, %rd54;
	add.f64 	%fd3821, %fd736, %fd737;
	st.global.f64 	[%rd55], %fd3821;
	add.f64 	%fd3822, %fd738, %fd739;
	st.global.f64 	[%rd55+1352], %fd3822;
	add.f64 	%fd3823, %fd740, %fd741;
	st.global.f64 	[%rd55+2704], %fd3823;
	add.f64 	%fd3824, %fd742, %fd743;
	st.global.f64 	[%rd55+4056], %fd3824;
	add.f64 	%fd3825, %fd744, %fd745;
	st.global.f64 	[%rd55+5408], %fd3825;
	add.f64 	%fd3826, %fd746, %fd747;
	st.global.f64 	[%rd55+6760], %fd3826;
	st.global.f64 	[%rd55+8112], %fd748;
	sub.f64 	%fd3827, %fd746, %fd747;
	st.global.f64 	[%rd55+9464], %fd3827;
	sub.f64 	%fd3828, %fd744, %fd745;
	st.global.f64 	[%rd55+10816], %fd3828;
	sub.f64 	%fd3829, %fd742, %fd743;
	st.global.f64 	[%rd55+12168], %fd3829;
	sub.f64 	%fd3830, %fd740, %fd741;
	st.global.f64 	[%rd55+13520], %fd3830;
	sub.f64 	%fd3831, %fd738, %fd739;
	st.global.f64 	[%rd55+14872], %fd3831;
	sub.f64 	%fd3832, %fd736, %fd737;
	st.global.f64 	[%rd55+16224], %fd3832;
$L__BB56_40:
	ret;

}
	// .globl	_Z32massMatrixMultiplyConstantKernelILi14ELi15ELi1EEvidPKdS1_S1_S1_S1_S1_S1_Pd
.visible .entry _Z32massMatrixMultiplyConstantKernelILi14ELi15ELi1EEvidPKdS1_S1_S1_S1_S1_S1_Pd(
	.param .u32 _Z32massMatrixMultiplyConstantKernelILi14ELi15ELi1EEvidPKdS1_S1_S1_S1_S1_S1_Pd_param_0,
	.param .f64 _Z32massMatrixMultiplyConstantKernelILi14ELi15ELi1EEvidPKdS1_S1_S1_S1_S1_S1_Pd_param_1,
	.param .u64 .ptr .align 1 _Z32massMatrixMultiplyConstantKernelILi14ELi15ELi1EEvidPKdS1_S1_S1_S1_S1_S1_Pd_param_2,
	.param .u64 .ptr .align 1 _Z32massMatrixMultiplyConstantKernelILi14ELi15ELi1EEvidPKdS1_S1_S1_S1_S1_S1_Pd_param_3,
	.param .u64 .ptr .align 1 _Z32massMatrixMultiplyConstantKernelILi14ELi15ELi1EEvidPKdS1_S1_S1_S1_S1_S1_Pd_param_4,
	.param .u64 .ptr .align 1 _Z32massMatrixMultiplyConstantKernelILi14ELi15ELi1EEvidPKdS1_S1_S1_S1_S1_S1_Pd_param_5,
	.param .u64 .ptr .align 1 _Z32massMatrixMultiplyConstantKernelILi14ELi15ELi1EEvidPKdS1_S1_S1_S1_S1_S1_Pd_param_6,
	.param .u64 .ptr .align 1 _Z32massMatrixMultiplyConstantKernelILi14ELi15ELi1EEvidPKdS1_S1_S1_S1_S1_S1_Pd_param_7,
	.param .u64 .ptr .align 1 _Z32massMatrixMultiplyConstantKernelILi14ELi15ELi1EEvidPKdS1_S1_S1_S1_S1_S1_Pd_param_8,
	.param .u64 .ptr .align 1 _Z32massMatrixMultiplyConstantKernelILi14ELi15ELi1EEvidPKdS1_S1_S1_S1_S1_S1_Pd_param_9
)
{
	.reg .pred 	%p<25>;
	.reg .b16 	%rs<14>;
	.reg .b32 	%r<192>;
	.reg .b64 	%rd<75>;
	.reg .b64 	%fd<4614>;
	// demoted variable
	.shared .align 8 .b8 _ZZ29stiffnessMatrixMultiplyDeviceILi14ELi15ELi1EEviidPKdS1_S1_S1_PAT0__AT0__AplT0_Li0E_dPdE5s_Gpr[1800];
	// demoted variable
	.shared .align 8 .b8 _ZZ29stiffnessMatrixMultiplyDeviceILi14ELi15ELi1EEviidPKdS1_S1_S1_PAT0__AT0__AplT0_Li0E_dPdE5s_Gps[1800];
	// demoted variable
	.shared .align 8 .b8 _ZZ32massMatrixMultiplyConstantKernelILi14ELi15ELi1EEvidPKdS1_S1_S1_S1_S1_S1_PdE6s_tmp1[27000];
	// demoted variable
	.shared .align 8 .b8 _ZZ32massMatrixMultiplyConstantKernelILi14ELi15ELi1EEvidPKdS1_S1_S1_S1_S1_S1_PdE13s_QuadToQuadD[1800];
	ld.param.u32 	%r19, [_Z32massMatrixMultiplyConstantKernelILi14ELi15ELi1EEvidPKdS1_S1_S1_S1_S1_S1_Pd_param_0];
	ld.param.u64 	%rd4, [_Z32massMatrixMultiplyConstantKernelILi14ELi15ELi1EEvidPKdS1_S1_S1_S1_S1_S1_Pd_param_5];
	ld.param.u64 	%rd2, [_Z32massMatrixMultiplyConstantKernelILi14ELi15ELi1EEvidPKdS1_S1_S1_S1_S1_S1_Pd_param_8];
	cvta.to.global.u64 	%rd5, %rd4;
	mov.u32 	%r1, %tid.x;
	mov.u32 	%r2, %tid.y;
	mov.u32 	%r20, %ctaid.x;
	add.s32 	%r3, %r20, %r2;
	cvt.u16.u32 	%rs2, %r1;
	mul.hi.u16 	%rs3, %rs2, 4682;
	mul.lo.s16 	%rs4, %rs3, 14;
	sub.s16 	%rs1, %rs2, %rs4;
	mul.wide.u32 	%rd6, %r1, 8;
	add.s64 	%rd7, %rd5, %rd6;
	ld.global.nc.f64 	%fd828, [%rd7];
	shl.b32 	%r21, %r1, 3;
	mov.u32 	%r22, _ZZ32massMatrixMultiplyConstantKernelILi14ELi15ELi1EEvidPKdS1_S1_S1_S1_S1_S1_PdE13s_QuadToQuadD;
	add.s32 	%r23, %r22, %r21;
	st.shared.f64 	[%r23], %fd828;
	setp.lt.s32 	%p2, %r3, %r19;
	setp.lt.u32 	%p3, %r1, 196;
	and.pred  	%p1, %p3, %p2;
	not.pred 	%p4, %p1;
	@%p4 bra 	$L__BB57_2;
	cvta.to.global.u64 	%rd8, %rd2;
	mad.lo.s32 	%r24, %r3, 2744, %r1;
	mul.wide.s32 	%rd9, %r24, 8;
	add.s64 	%rd10, %rd8, %rd9;
	ld.global.nc.f64 	%fd4420, [%rd10];
	ld.global.nc.f64 	%fd4419, [%rd10+1568];
	ld.global.nc.f64 	%fd4418, [%rd10+3136];
	ld.global.nc.f64 	%fd4417, [%rd10+4704];
	ld.global.nc.f64 	%fd4416, [%rd10+6272];
	ld.global.nc.f64 	%fd4415, [%rd10+7840];
	ld.global.nc.f64 	%fd4414, [%rd10+9408];
	ld.global.nc.f64 	%fd4413, [%rd10+10976];
	ld.global.nc.f64 	%fd4412, [%rd10+12544];
	ld.global.nc.f64 	%fd4411, [%rd10+14112];
	ld.global.nc.f64 	%fd4410, [%rd10+15680];
	ld.global.nc.f64 	%fd4409, [%rd10+17248];
	ld.global.nc.f64 	%fd4408, [%rd10+18816];
	ld.global.nc.f64 	%fd4407, [%rd10+20384];
$L__BB57_2:
	setp.gt.u32 	%p5, %r1, 195;
	bar.sync 	0;
	ld.const.f64 	%fd29, [const_oddDofToQuad];
	ld.const.f64 	%fd30, [const_evenDofToQuad];
	ld.const.f64 	%fd31, [const_oddDofToQuad+8];
	ld.const.f64 	%fd32, [const_evenDofToQuad+8];
	ld.const.f64 	%fd33, [const_oddDofToQuad+16];
	ld.const.f64 	%fd34, [const_evenDofToQuad+16];
	ld.const.f64 	%fd35, [const_oddDofToQuad+24];
	ld.const.f64 	%fd36, [const_evenDofToQuad+24];
	ld.const.f64 	%fd37, [const_oddDofToQuad+32];
	ld.const.f64 	%fd38, [const_evenDofToQuad+32];
	ld.const.f64 	%fd39, [const_oddDofToQuad+40];
	ld.const.f64 	%fd40, [const_evenDofToQuad+40];
	ld.const.f64 	%fd41, [const_oddDofToQuad+48];
	ld.const.f64 	%fd42, [const_evenDofToQuad+48];
	ld.const.f64 	%fd43, [const_oddDofToQuad+56];
	ld.const.f64 	%fd44, [const_evenDofToQuad+56];
	ld.const.f64 	%fd45, [const_oddDofToQuad+64];
	ld.const.f64 	%fd46, [const_evenDofToQuad+64];
	ld.const.f64 	%fd47, [const_oddDofToQuad+72];
	ld.const.f64 	%fd48, [const_evenDofToQuad+72];
	ld.const.f64 	%fd49, [const_oddDofToQuad+80];
	ld.const.f64 	%fd50, [const_evenDofToQuad+80];
	ld.const.f64 	%fd51, [const_oddDofToQuad+88];
	ld.const.f64 	%fd52, [const_evenDofToQuad+88];
	mov.u32 	%r25, _ZZ32massMatrixMultiplyConstantKernelILi14ELi15ELi1EEvidPKdS1_S1_S1_S1_S1_S1_PdE6s_tmp1;
	mad.lo.s32 	%r26, %r2, 27000, %r25;
	and.b16  	%rs6, %rs2, 254;
	shr.u16 	%rs7, %rs6, 1;
	mul.lo.s16 	%rs8, %rs7, 147;
	shr.u16 	%rs9, %rs8, 10;
	cvt.u32.u16 	%r4, %rs9;
	mul.wide.u16 	%r27, %rs9, 120;
	add.s32 	%r5, %r26, %r27;
	mul.wide.u16 	%r28, %rs1, 8;
	add.s32 	%r6, %r5, %r28;
	@%p5 bra 	$L__BB57_4;
	add.f64 	%fd829, %fd4420, %fd4407;
	sub.f64 	%fd830, %fd4420, %fd4407;
	add.f64 	%fd831, %fd4419, %fd4408;
	sub.f64 	%fd832, %fd4419, %fd4408;
	add.f64 	%fd833, %fd4418, %fd4409;
	sub.f64 	%fd834, %fd4418, %fd4409;
	add.f64 	%fd835, %fd4417, %fd4410;
	sub.f64 	%fd836, %fd4417, %fd4410;
	add.f64 	%fd837, %fd4416, %fd4411;
	sub.f64 	%fd838, %fd4416, %fd4411;
	add.f64 	%fd839, %fd4415, %fd4412;
	sub.f64 	%fd840, %fd4415, %fd4412;
	add.f64 	%fd841, %fd4414, %fd4413;
	sub.f64 	%fd842, %fd4414, %fd4413;
	fma.rn.f64 	%fd843, %fd29, %fd829, 0d0000000000000000;
	fma.rn.f64 	%fd844, %fd30, %fd830, 0d0000000000000000;
	fma.rn.f64 	%fd845, %fd31, %fd831, %fd843;
	fma.rn.f64 	%fd846, %fd32, %fd832, %fd844;
	fma.rn.f64 	%fd847, %fd33, %fd833, %fd845;
	fma.rn.f64 	%fd848, %fd34, %fd834, %fd846;
	fma.rn.f64 	%fd849, %fd35, %fd835, %fd847;
	fma.rn.f64 	%fd850, %fd36, %fd836, %fd848;
	fma.rn.f64 	%fd851, %fd37, %fd837, %fd849;
	fma.rn.f64 	%fd852, %fd38, %fd838, %fd850;
	fma.rn.f64 	%fd853, %fd39, %fd839, %fd851;
	fma.rn.f64 	%fd854, %fd40, %fd840, %fd852;
	fma.rn.f64 	%fd855, %fd41, %fd841, %fd853;
	fma.rn.f64 	%fd856, %fd42, %fd842, %fd854;
	add.f64 	%fd857, %fd856, %fd855;
	st.shared.f64 	[%r6], %fd857;
	sub.f64 	%fd858, %fd855, %fd856;
	st.shared.f64 	[%r6+25200], %fd858;
	fma.rn.f64 	%fd859, %fd43, %fd829, 0d0000000000000000;
	fma.rn.f64 	%fd860, %fd44, %fd830, 0d0000000000000000;
	fma.rn.f64 	%fd861, %fd45, %fd831, %fd859;
	fma.rn.f64 	%fd862, %fd46, %fd832, %fd860;
	fma.rn.f64 	%fd863, %fd47, %fd833, %fd861;
	fma.rn.f64 	%fd864, %fd48, %fd834, %fd862;
	fma.rn.f64 	%fd865, %fd49, %fd835, %fd863;
	fma.rn.f64 	%fd866, %fd50, %fd836, %fd864;
	fma.rn.f64 	%fd867, %fd51, %fd837, %fd865;
	fma.rn.f64 	%fd868, %fd52, %fd838, %fd866;
	ld.const.f64 	%fd869, [const_oddDofToQuad+96];
	fma.rn.f64 	%fd870, %fd869, %fd839, %fd867;
	ld.const.f64 	%fd871, [const_evenDofToQuad+96];
	fma.rn.f64 	%fd872, %fd871, %fd840, %fd868;
	ld.const.f64 	%fd873, [const_oddDofToQuad+104];
	fma.rn.f64 	%fd874, %fd873, %fd841, %fd870;
	ld.const.f64 	%fd875, [const_evenDofToQuad+104];
	fma.rn.f64 	%fd876, %fd875, %fd842, %fd872;
	add.f64 	%fd877, %fd876, %fd874;
	st.shared.f64 	[%r6+1800], %fd877;
	sub.f64 	%fd878, %fd874, %fd876;
	st.shared.f64 	[%r6+23400], %fd878;
	ld.const.f64 	%fd879, [const_oddDofToQuad+112];
	fma.rn.f64 	%fd880, %fd879, %fd829, 0d0000000000000000;
	ld.const.f64 	%fd881, [const_evenDofToQuad+112];
	fma.rn.f64 	%fd882, %fd881, %fd830, 0d0000000000000000;
	ld.const.f64 	%fd883, [const_oddDofToQuad+120];
	fma.rn.f64 	%fd884, %fd883, %fd831, %fd880;
	ld.const.f64 	%fd885, [const_evenDofToQuad+120];
	fma.rn.f64 	%fd886, %fd885, %fd832, %fd882;
	ld.const.f64 	%fd887, [const_oddDofToQuad+128];
	fma.rn.f64 	%fd888, %fd887, %fd833, %fd884;
	ld.const.f64 	%fd889, [const_evenDofToQuad+128];
	fma.rn.f64 	%fd890, %fd889, %fd834, %fd886;
	ld.const.f64 	%fd891, [const_oddDofToQuad+136];
	fma.rn.f64 	%fd892, %fd891, %fd835, %fd888;
	ld.const.f64 	%fd893, [const_evenDofToQuad+136];
	fma.rn.f64 	%fd894, %fd893, %fd836, %fd890;
	ld.const.f64 	%fd895, [const_oddDofToQuad+144];
	fma.rn.f64 	%fd896, %fd895, %fd837, %fd892;
	ld.const.f64 	%fd897, [const_evenDofToQuad+144];
	fma.rn.f64 	%fd898, %fd897, %fd838, %fd894;
	ld.const.f64 	%fd899, [const_oddDofToQuad+152];
	fma.rn.f64 	%fd900, %fd899, %fd839, %fd896;
	ld.const.f64 	%fd901, [const_evenDofToQuad+152];
	fma.rn.f64 	%fd902, %fd901, %fd840, %fd898;
	ld.const.f64 	%fd903, [const_oddDofToQuad+160];
	fma.rn.f64 	%fd904, %fd903, %fd841, %fd900;
	ld.const.f64 	%fd905, [const_evenDofToQuad+160];
	fma.rn.f64 	%fd906, %fd905, %fd842, %fd902;
	add.f64 	%fd907, %fd906, %fd904;
	st.shared.f64 	[%r6+3600], %fd907;
	sub.f64 	%fd908, %fd904, %fd906;
	st.shared.f64 	[%r6+21600], %fd908;
	ld.const.f64 	%fd909, [const_oddDofToQuad+168];
	fma.rn.f64 	%fd910, %fd909, %fd829, 0d0000000000000000;
	ld.const.f64 	%fd911, [const_evenDofToQuad+168];
	fma.rn.f64 	%fd912, %fd911, %fd830, 0d0000000000000000;
	ld.const.f64 	%fd913, [const_oddDofToQuad+176];
	fma.rn.f64 	%fd914, %fd913, %fd831, %fd910;
	ld.const.f64 	%fd915, [const_evenDofToQuad+176];
	fma.rn.f64 	%fd916, %fd915, %fd832, %fd912;
	ld.const.f64 	%fd917, [const_oddDofToQuad+184];
	fma.rn.f64 	%fd918, %fd917, %fd833, %fd914;
	ld.const.f64 	%fd919, [const_evenDofToQuad+184];
	fma.rn.f64 	%fd920, %fd919, %fd834, %fd916;
	ld.const.f64 	%fd921, [const_oddDofToQuad+192];
	fma.rn.f64 	%fd922, %fd921, %fd835, %fd918;
	ld.const.f64 	%fd923, [const_evenDofToQuad+192];
	fma.rn.f64 	%fd924, %fd923, %fd836, %fd920;
	ld.const.f64 	%fd925, [const_oddDofToQuad+200];
	fma.rn.f64 	%fd926, %fd925, %fd837, %fd922;
	ld.const.f64 	%fd927, [const_evenDofToQuad+200];
	fma.rn.f64 	%fd928, %fd927, %fd838, %fd924;
	ld.const.f64 	%fd929, [const_oddDofToQuad+208];
	fma.rn.f64 	%fd930, %fd929, %fd839, %fd926;
	ld.const.f64 	%fd931, [const_evenDofToQuad+208];
	fma.rn.f64 	%fd932, %fd931, %fd840, %fd928;
	ld.const.f64 	%fd933, [const_oddDofToQuad+216];
	fma.rn.f64 	%fd934, %fd933, %fd841, %fd930;
	ld.const.f64 	%fd935, [const_evenDofToQuad+216];
	fma.rn.f64 	%fd936, %fd935, %fd842, %fd932;
	add.f64 	%fd937, %fd936, %fd934;
	st.shared.f64 	[%r6+5400], %fd937;
	sub.f64 	%fd938, %fd934, %fd936;
	st.shared.f64 	[%r6+19800], %fd938;
	ld.const.f64 	%fd939, [const_oddDofToQuad+224];
	fma.rn.f64 	%fd940, %fd939, %fd829, 0d0000000000000000;
	ld.const.f64 	%fd941, [const_evenDofToQuad+224];
	fma.rn.f64 	%fd942, %fd941, %fd830, 0d0000000000000000;
	ld.const.f64 	%fd943, [const_oddDofToQuad+232];
	fma.rn.f64 	%fd944, %fd943, %fd831, %fd940;
	ld.const.f64 	%fd945, [const_evenDofToQuad+232];
	fma.rn.f64 	%fd946, %fd945, %fd832, %fd942;
	ld.const.f64 	%fd947, [const_oddDofToQuad+240];
	fma.rn.f64 	%fd948, %fd947, %fd833, %fd944;
	ld.const.f64 	%fd949, [const_evenDofToQuad+240];
	fma.rn.f64 	%fd950, %fd949, %fd834, %fd946;
	ld.const.f64 	%fd951, [const_oddDofToQuad+248];
	fma.rn.f64 	%fd952, %fd951, %fd835, %fd948;
	ld.const.f64 	%fd953, [const_evenDofToQuad+248];
	fma.rn.f64 	%fd954, %fd953, %fd836, %fd950;
	ld.const.f64 	%fd955, [const_oddDofToQuad+256];
	fma.rn.f64 	%fd956, %fd955, %fd837, %fd952;
	ld.const.f64 	%fd957, [const_evenDofToQuad+256];
	fma.rn.f64 	%fd958, %fd957, %fd838, %fd954;
	ld.const.f64 	%fd959, [const_oddDofToQuad+264];
	fma.rn.f64 	%fd960, %fd959, %fd839, %fd956;
	ld.const.f64 	%fd961, [const_evenDofToQuad+264];
	fma.rn.f64 	%fd962, %fd961, %fd840, %fd958;
	ld.const.f64 	%fd963, [const_oddDofToQuad+272];
	fma.rn.f64 	%fd964, %fd963, %fd841, %fd960;
	ld.const.f64 	%fd965, [const_evenDofToQuad+272];
	fma.rn.f64 	%fd966, %fd965, %fd842, %fd962;
	add.f64 	%fd967, %fd966, %fd964;
	st.shared.f64 	[%r6+7200], %fd967;
	sub.f64 	%fd968, %fd964, %fd966;
	st.shared.f64 	[%r6+18000], %fd968;
	ld.const.f64 	%fd969, [const_oddDofToQuad+280];
	fma.rn.f64 	%fd970, %fd969, %fd829, 0d0000000000000000;
	ld.const.f64 	%fd971, [const_evenDofToQuad+280];
	fma.rn.f64 	%fd972, %fd971, %fd830, 0d0000000000000000;
	ld.const.f64 	%fd973, [const_oddDofToQuad+288];
	fma.rn.f64 	%fd974, %fd973, %fd831, %fd970;
	ld.const.f64 	%fd975, [const_evenDofToQuad+288];
	fma.rn.f64 	%fd976, %fd975, %fd832, %fd972;
	ld.const.f64 	%fd977, [const_oddDofToQuad+296];
	fma.rn.f64 	%fd978, %fd977, %fd833, %fd974;
	ld.const.f64 	%fd979, [const_evenDofToQuad+296];
	fma.rn.f64 	%fd980, %fd979, %fd834, %fd976;
	ld.const.f64 	%fd981, [const_oddDofToQuad+304];
	fma.rn.f64 	%fd982, %fd981, %fd835, %fd978;
	ld.const.f64 	%fd983, [const_evenDofToQuad+304];
	fma.rn.f64 	%fd984, %fd983, %fd836, %fd980;
	ld.const.f64 	%fd985, [const_oddDofToQuad+312];
	fma.rn.f64 	%fd986, %fd985, %fd837, %fd982;
	ld.const.f64 	%fd987, [const_evenDofToQuad+312];
	fma.rn.f64 	%fd988, %fd987, %fd838, %fd984;
	ld.const.f64 	%fd989, [const_oddDofToQuad+320];
	fma.rn.f64 	%fd990, %fd989, %fd839, %fd986;
	ld.const.f64 	%fd991, [const_evenDofToQuad+320];
	fma.rn.f64 	%fd992, %fd991, %fd840, %fd988;
	ld.const.f64 	%fd993, [const_oddDofToQuad+328];
	fma.rn.f64 	%fd994, %fd993, %fd841, %fd990;
	ld.const.f64 	%fd995, [const_evenDofToQuad+328];
	fma.rn.f64 	%fd996, %fd995, %fd842, %fd992;
	add.f64 	%fd997, %fd996, %fd994;
	st.shared.f64 	[%r6+9000], %fd997;
	sub.f64 	%fd998, %fd994, %fd996;
	st.shared.f64 	[%r6+16200], %fd998;
	ld.const.f64 	%fd999, [const_oddDofToQuad+336];
	fma.rn.f64 	%fd1000, %fd999, %fd829, 0d0000000000000000;
	ld.const.f64 	%fd1001, [const_evenDofToQuad+336];
	fma.rn.f64 	%fd1002, %fd1001, %fd830, 0d0000000000000000;
	ld.const.f64 	%fd1003, [const_oddDofToQuad+344];
	fma.rn.f64 	%fd1004, %fd1003, %fd831, %fd1000;
	ld.const.f64 	%fd1005, [const_evenDofToQuad+344];
	fma.rn.f64 	%fd1006, %fd1005, %fd832, %fd1002;
	ld.const.f64 	%fd1007, [const_oddDofToQuad+352];
	fma.rn.f64 	%fd1008, %fd1007, %fd833, %fd1004;
	ld.const.f64 	%fd1009, [const_evenDofToQuad+352];
	fma.rn.f64 	%fd1010, %fd1009, %fd834, %fd1006;
	ld.const.f64 	%fd1011, [const_oddDofToQuad+360];
	fma.rn.f64 	%fd1012, %fd1011, %fd835, %fd1008;
	ld.const.f64 	%fd1013, [const_evenDofToQuad+360];
	fma.rn.f64 	%fd1014, %fd1013, %fd836, %fd1010;
	ld.const.f64 	%fd1015, [const_oddDofToQuad+368];
	fma.rn.f64 	%fd1016, %fd1015, %fd837, %fd1012;
	ld.const.f64 	%fd1017, [const_evenDofToQuad+368];
	fma.rn.f64 	%fd1018, %fd1017, %fd838, %fd1014;
	ld.const.f64 	%fd1019, [const_oddDofToQuad+376];
	fma.rn.f64 	%fd1020, %fd1019, %fd839, %fd1016;
	ld.const.f64 	%fd1021, [const_evenDofToQuad+376];
	fma.rn.f64 	%fd1022, %fd1021, %fd840, %fd1018;
	ld.const.f64 	%fd1023, [const_oddDofToQuad+384];
	fma.rn.f64 	%fd1024, %fd1023, %fd841, %fd1020;
	ld.const.f64 	%fd1025, [const_evenDofToQuad+384];
	fma.rn.f64 	%fd1026, %fd1025, %fd842, %fd1022;
	add.f64 	%fd1027, %fd1026, %fd1024;
	st.shared.f64 	[%r6+10800], %fd1027;
	sub.f64 	%fd1028, %fd1024, %fd1026;
	st.shared.f64 	[%r6+14400], %fd1028;
	ld.const.f64 	%fd1029, [const_oddDofToQuad+392];
	fma.rn.f64 	%fd1030, %fd1029, %fd829, 0d0000000000000000;
	ld.const.f64 	%fd1031, [const_evenDofToQuad+392];
	fma.rn.f64 	%fd1032, %fd1031, %fd830, 0d0000000000000000;
	ld.const.f64 	%fd1033, [const_oddDofToQuad+400];
	fma.rn.f64 	%fd1034, %fd1033, %fd831, %fd1030;
	ld.const.f64 	%fd1035, [const_evenDofToQuad+400];
	fma.rn.f64 	%fd1036, %fd1035, %fd832, %fd1032;
	ld.const.f64 	%fd1037, [const_oddDofToQuad+408];
	fma.rn.f64 	%fd1038, %fd1037, %fd833, %fd1034;
	ld.const.f64 	%fd1039, [const_evenDofToQuad+408];
	fma.rn.f64 	%fd1040, %fd1039, %fd834, %fd1036;
	ld.const.f64 	%fd1041, [const_oddDofToQuad+416];
	fma.rn.f64 	%fd1042, %fd1041, %fd835, %fd1038;
	ld.const.f64 	%fd1043, [const_evenDofToQuad+416];
	fma.rn.f64 	%fd1044, %fd1043, %fd836, %fd1040;
	ld.const.f64 	%fd1045, [const_oddDofToQuad+424];
	fma.rn.f64 	%fd1046, %fd1045, %fd837, %fd1042;
	ld.const.f64 	%fd1047, [const_evenDofToQuad+424];
	fma.rn.f64 	%fd1048, %fd1047, %fd838, %fd1044;
	ld.const.f64 	%fd1049, [const_oddDofToQuad+432];
	fma.rn.f64 	%fd1050, %fd1049, %fd839, %fd1046;
	ld.const.f64 	%fd1051, [const_evenDofToQuad+432];
	fma.rn.f64 	%fd1052, %fd1051, %fd840, %fd1048;
	ld.const.f64 	%fd1053, [const_oddDofToQuad+440];
	fma.rn.f64 	%fd1054, %fd1053, %fd841, %fd1050;
	ld.const.f64 	%fd1055, [const_evenDofToQuad+440];
	fma.rn.f64 	%fd1056, %fd1055, %fd842, %fd1052;
	sub.f64 	%fd1057, %fd1054, %fd1056;
	st.shared.f64 	[%r6+12600], %fd1057;
$L__BB57_4:
	bar.sync 	0;
	setp.lt.u32 	%p6, %r1, 210;
	mad.lo.s32 	%r29, %r4, 1680, %r5;
	add.s32 	%r7, %r29, %r28;
	@%p6 bra 	$L__BB57_6;
	ld.const.f64 	%fd4508, [const_oddDofToQuad+96];
	ld.const.f64 	%fd4507, [const_evenDofToQuad+96];
	ld.const.f64 	%fd4506, [const_oddDofToQuad+104];
	ld.const.f64 	%fd4505, [const_evenDofToQuad+104];
	ld.const.f64 	%fd4504, [const_oddDofToQuad+112];
	ld.const.f64 	%fd4503, [const_evenDofToQuad+112];
	ld.const.f64 	%fd4502, [const_oddDofToQuad+120];
	ld.const.f64 	%fd4501, [const_evenDofToQuad+120];
	ld.const.f64 	%fd4500, [const_oddDofToQuad+128];
	ld.const.f64 	%fd4499, [const_evenDofToQuad+128];
	ld.const.f64 	%fd4498, [const_oddDofToQuad+136];
	ld.const.f64 	%fd4497, [const_evenDofToQuad+136];
	ld.const.f64 	%fd4496, [const_oddDofToQuad+144];
	ld.const.f64 	%fd4495, [const_evenDofToQuad+144];
	ld.const.f64 	%fd4494, [const_oddDofToQuad+152];
	ld.const.f64 	%fd4493, [const_evenDofToQuad+152];
	ld.const.f64 	%fd4492, [const_oddDofToQuad+160];
	ld.const.f64 	%fd4491, [const_evenDofToQuad+160];
	ld.const.f64 	%fd4490, [const_oddDofToQuad+168];
	ld.const.f64 	%fd4489, [const_evenDofToQuad+168];
	ld.const.f64 	%fd4488, [const_oddDofToQuad+176];
	ld.const.f64 	%fd4487, [const_evenDofToQuad+176];
	ld.const.f64 	%fd4486, [const_oddDofToQuad+184];
	ld.const.f64 	%fd4485, [const_evenDofToQuad+184];
	ld.const.f64 	%fd4484, [const_oddDofToQuad+192];
	ld.const.f64 	%fd4483, [const_evenDofToQuad+192];
	ld.const.f64 	%fd4482, [const_oddDofToQuad+200];
	ld.const.f64 	%fd4481, [const_evenDofToQuad+200];
	ld.const.f64 	%fd4480, [const_oddDofToQuad+208];
	ld.const.f64 	%fd4479, [const_evenDofToQuad+208];
	ld.const.f64 	%fd4478, [const_oddDofToQuad+216];
	ld.const.f64 	%fd4477, [const_evenDofToQuad+216];
	ld.const.f64 	%fd4476, [const_oddDofToQuad+224];
	ld.const.f64 	%fd4475, [const_evenDofToQuad+224];
	ld.const.f64 	%fd4474, [const_oddDofToQuad+232];
	ld.const.f64 	%fd4473, [const_evenDofToQuad+232];
	ld.const.f64 	%fd4472, [const_oddDofToQuad+240];
	ld.const.f64 	%fd4471, [const_evenDofToQuad+240];
	ld.const.f64 	%fd4470, [const_oddDofToQuad+248];
	ld.const.f64 	%fd4469, [const_evenDofToQuad+248];
	ld.const.f64 	%fd4468, [const_oddDofToQuad+256];
	ld.const.f64 	%fd4467, [const_evenDofToQuad+256];
	ld.const.f64 	%fd4466, [const_oddDofToQuad+264];
	ld.const.f64 	%fd4465, [const_evenDofToQuad+264];
	ld.const.f64 	%fd4464, [const_oddDofToQuad+272];
	ld.const.f64 	%fd4463, [const_evenDofToQuad+272];
	ld.const.f64 	%fd4462, [const_oddDofToQuad+280];
	ld.const.f64 	%fd4461, [const_evenDofToQuad+280];
	ld.const.f64 	%fd4460, [const_oddDofToQuad+288];
	ld.const.f64 	%fd4459, [const_evenDofToQuad+288];
	ld.const.f64 	%fd4458, [const_oddDofToQuad+296];
	ld.const.f64 	%fd4457, [const_evenDofToQuad+296];
	ld.const.f64 	%fd4456, [const_oddDofToQuad+304];
	ld.const.f64 	%fd4455, [const_evenDofToQuad+304];
	ld.const.f64 	%fd4454, [const_oddDofToQuad+312];
	ld.const.f64 	%fd4453, [const_evenDofToQuad+312];
	ld.const.f64 	%fd4452, [const_oddDofToQuad+320];
	ld.const.f64 	%fd4451, [const_evenDofToQuad+320];
	ld.const.f64 	%fd4450, [const_oddDofToQuad+328];
	ld.const.f64 	%fd4449, [const_evenDofToQuad+328];
	ld.const.f64 	%fd4448, [const_oddDofToQuad+336];
	ld.const.f64 	%fd4447, [const_evenDofToQuad+336];
	ld.const.f64 	%fd4446, [const_oddDofToQuad+344];
	ld.const.f64 	%fd4445, [const_evenDofToQuad+344];
	ld.const.f64 	%fd4444, [const_oddDofToQuad+352];
	ld.const.f64 	%fd4443, [const_evenDofToQuad+352];
	ld.const.f64 	%fd4442, [const_oddDofToQuad+360];
	ld.const.f64 	%fd4441, [const_evenDofToQuad+360];
	ld.const.f64 	%fd4440, [const_oddDofToQuad+368];
	ld.const.f64 	%fd4439, [const_evenDofToQuad+368];
	ld.const.f64 	%fd4438, [const_oddDofToQuad+376];
	ld.const.f64 	%fd4437, [const_evenDofToQuad+376];
	ld.const.f64 	%fd4436, [const_oddDofToQuad+384];
	ld.const.f64 	%fd4435, [const_evenDofToQuad+384];
	ld.const.f64 	%fd4434, [const_oddDofToQuad+392];
	ld.const.f64 	%fd4433, [const_evenDofToQuad+392];
	ld.const.f64 	%fd4432, [const_oddDofToQuad+400];
	ld.const.f64 	%fd4431, [const_evenDofToQuad+400];
	ld.const.f64 	%fd4430, [const_oddDofToQuad+408];
	ld.const.f64 	%fd4429, [const_evenDofToQuad+408];
	ld.const.f64 	%fd4428, [const_oddDofToQuad+416];
	ld.const.f64 	%fd4427, [const_evenDofToQuad+416];
	ld.const.f64 	%fd4426, [const_oddDofToQuad+424];
	ld.const.f64 	%fd4425, [const_evenDofToQuad+424];
	ld.const.f64 	%fd4424, [const_oddDofToQuad+432];
	ld.const.f64 	%fd4423, [const_evenDofToQuad+432];
	ld.const.f64 	%fd4422, [const_oddDofToQuad+440];
	ld.const.f64 	%fd4421, [const_evenDofToQuad+440];
	bra.uni 	$L__BB57_7;
$L__BB57_6:
	ld.shared.f64 	%fd1058, [%r7];
	ld.shared.f64 	%fd1059, [%r7+1560];
	add.f64 	%fd1060, %fd1058, %fd1059;
	sub.f64 	%fd1061, %fd1058, %fd1059;
	ld.shared.f64 	%fd1062, [%r7+120];
	ld.shared.f64 	%fd1063, [%r7+1440];
	add.f64 	%fd1064, %fd1062, %fd1063;
	sub.f64 	%fd1065, %fd1062, %fd1063;
	ld.shared.f64 	%fd1066, [%r7+240];
	ld.shared.f64 	%fd1067, [%r7+1320];
	add.f64 	%fd1068, %fd1066, %fd1067;
	sub.f64 	%fd1069, %fd1066, %fd1067;
	ld.shared.f64 	%fd1070, [%r7+360];
	ld.shared.f64 	%fd1071, [%r7+1200];
	add.f64 	%fd1072, %fd1070, %fd1071;
	sub.f64 	%fd1073, %fd1070, %fd1071;
	ld.shared.f64 	%fd1074, [%r7+480];
	ld.shared.f64 	%fd1075, [%r7+1080];
	add.f64 	%fd1076, %fd1074, %fd1075;
	sub.f64 	%fd1077, %fd1074, %fd1075;
	ld.shared.f64 	%fd1078, [%r7+600];
	ld.shared.f64 	%fd1079, [%r7+960];
	add.f64 	%fd1080, %fd1078, %fd1079;
	sub.f64 	%fd1081, %fd1078, %fd1079;
	ld.shared.f64 	%fd1082, [%r7+720];
	ld.shared.f64 	%fd1083, [%r7+840];
	add.f64 	%fd1084, %fd1082, %fd1083;
	sub.f64 	%fd1085, %fd1082, %fd1083;
	fma.rn.f64 	%fd1087, %fd29, %fd1060, 0d0000000000000000;
	fma.rn.f64 	%fd1089, %fd30, %fd1061, 0d0000000000000000;
	fma.rn.f64 	%fd1090, %fd31, %fd1064, %fd1087;
	fma.rn.f64 	%fd1091, %fd32, %fd1065, %fd1089;
	fma.rn.f64 	%fd1093, %fd33, %fd1068, %fd1090;
	fma.rn.f64 	%fd1094, %fd34, %fd1069, %fd1091;
	fma.rn.f64 	%fd1096, %fd35, %fd1072, %fd1093;
	fma.rn.f64 	%fd1098, %fd36, %fd1073, %fd1094;
	fma.rn.f64 	%fd1099, %fd37, %fd1076, %fd1096;
	fma.rn.f64 	%fd1100, %fd38, %fd1077, %fd1098;
	fma.rn.f64 	%fd1101, %fd39, %fd1080, %fd1099;
	fma.rn.f64 	%fd1102, %fd40, %fd1081, %fd1100;
	fma.rn.f64 	%fd1103, %fd41, %fd1084, %fd1101;
	fma.rn.f64 	%fd1104, %fd42, %fd1085, %fd1102;
	add.f64 	%fd1105, %fd1103, %fd1104;
	st.shared.f64 	[%r7], %fd1105;
	sub.f64 	%fd1106, %fd1103, %fd1104;
	st.shared.f64 	[%r7+1680], %fd1106;
	fma.rn.f64 	%fd1107, %fd43, %fd1060, 0d0000000000000000;
	fma.rn.f64 	%fd1108, %fd44, %fd1061, 0d0000000000000000;
	fma.rn.f64 	%fd1109, %fd45, %fd1064, %fd1107;
	fma.rn.f64 	%fd1110, %fd46, %fd1065, %fd1108;
	fma.rn.f64 	%fd1111, %fd47, %fd1068, %fd1109;
	fma.rn.f64 	%fd1113, %fd48, %fd1069, %fd1110;
	fma.rn.f64 	%fd1114, %fd49, %fd1072, %fd1111;
	fma.rn.f64 	%fd1116, %fd50, %fd1073, %fd1113;
	fma.rn.f64 	%fd1118, %fd51, %fd1076, %fd1114;
	fma.rn.f64 	%fd1119, %fd52, %fd1077, %fd1116;
	ld.const.f64 	%fd4508, [const_oddDofToQuad+96];
	fma.rn.f64 	%fd1120, %fd4508, %fd1080, %fd1118;
	ld.const.f64 	%fd4507, [const_evenDofToQuad+96];
	fma.rn.f64 	%fd1121, %fd4507, %fd1081, %fd1119;
	ld.const.f64 	%fd4506, [const_oddDofToQuad+104];
	fma.rn.f64 	%fd1122, %fd4506, %fd1084, %fd1120;
	ld.const.f64 	%fd4505, [const_evenDofToQuad+104];
	fma.rn.f64 	%fd1123, %fd4505, %fd1085, %fd1121;
	add.f64 	%fd1124, %fd1122, %fd1123;
	st.shared.f64 	[%r7+120], %fd1124;
	sub.f64 	%fd1125, %fd1122, %fd1123;
	st.shared.f64 	[%r7+1560], %fd1125;
	ld.const.f64 	%fd4504, [const_oddDofToQuad+112];
	fma.rn.f64 	%fd1126, %fd4504, %fd1060, 0d0000000000000000;
	ld.const.f64 	%fd4503, [const_evenDofToQuad+112];
	fma.rn.f64 	%fd1127, %fd4503, %fd1061, 0d0000000000000000;
	ld.const.f64 	%fd4502, [const_oddDofToQuad+120];
	fma.rn.f64 	%fd1128, %fd4502, %fd1064, %fd1126;
	ld.const.f64 	%fd4501, [const_evenDofToQuad+120];
	fma.rn.f64 	%fd1129, %fd4501, %fd1065, %fd1127;
	ld.const.f64 	%fd4500, [const_oddDofToQuad+128];
	fma.rn.f64 	%fd1130, %fd4500, %fd1068, %fd1128;
	ld.const.f64 	%fd4499, [const_evenDofToQuad+128];
	fma.rn.f64 	%fd1131, %fd4499, %fd1069, %fd1129;
	ld.const.f64 	%fd4498, [const_oddDofToQuad+136];
	fma.rn.f64 	%fd1132, %fd4498, %fd1072, %fd1130;
	ld.const.f64 	%fd4497, [const_evenDofToQuad+136];
	fma.rn.f64 	%fd1133, %fd4497, %fd1073, %fd1131;
	ld.const.f64 	%fd4496, [const_oddDofToQuad+144];
	fma.rn.f64 	%fd1134, %fd4496, %fd1076, %fd1132;
	ld.const.f64 	%fd4495, [const_evenDofToQuad+144];
	fma.rn.f64 	%fd1135, %fd4495, %fd1077, %fd1133;
	ld.const.f64 	%fd4494, [const_oddDofToQuad+152];
	fma.rn.f64 	%fd1136, %fd4494, %fd1080, %fd1134;
	ld.const.f64 	%fd4493, [const_evenDofToQuad+152];
	fma.rn.f64 	%fd1137, %fd4493, %fd1081, %fd1135;
	ld.const.f64 	%fd4492, [const_oddDofToQuad+160];
	fma.rn.f64 	%fd1138, %fd4492, %fd1084, %fd1136;
	ld.const.f64 	%fd4491, [const_evenDofToQuad+160];
	fma.rn.f64 	%fd1139, %fd4491, %fd1085, %fd1137;
	add.f64 	%fd1140, %fd1138, %fd1139;
	st.shared.f64 	[%r7+240], %fd1140;
	sub.f64 	%fd1141, %fd1138, %fd1139;
	st.shared.f64 	[%r7+1440], %fd1141;
	ld.const.f64 	%fd4490, [const_oddDofToQuad+168];
	fma.rn.f64 	%fd1142, %fd4490, %fd1060, 0d0000000000000000;
	ld.const.f64 	%fd4489, [const_evenDofToQuad+168];
	fma.rn.f64 	%fd1143, %fd4489, %fd1061, 0d0000000000000000;
	ld.const.f64 	%fd4488, [const_oddDofToQuad+176];
	fma.rn.f64 	%fd1144, %fd4488, %fd1064, %fd1142;
	ld.const.f64 	%fd4487, [const_evenDofToQuad+176];
	fma.rn.f64 	%fd1145, %fd4487, %fd1065, %fd1143;
	ld.const.f64 	%fd4486, [const_oddDofToQuad+184];
	fma.rn.f64 	%fd1146, %fd4486, %fd1068, %fd1144;
	ld.const.f64 	%fd4485, [const_evenDofToQuad+184];
	fma.rn.f64 	%fd1147, %fd4485, %fd1069, %fd1145;
	ld.const.f64 	%fd4484, [const_oddDofToQuad+192];
	fma.rn.f64 	%fd1148, %fd4484, %fd1072, %fd1146;
	ld.const.f64 	%fd4483, [const_evenDofToQuad+192];
	fma.rn.f64 	%fd1149, %fd4483, %fd1073, %fd1147;
	ld.const.f64 	%fd4482, [const_oddDofToQuad+200];
	fma.rn.f64 	%fd1150, %fd4482, %fd1076, %fd1148;
	ld.const.f64 	%fd4481, [const_evenDofToQuad+200];
	fma.rn.f64 	%fd1151, %fd4481, %fd1077, %fd1149;
	ld.const.f64 	%fd4480, [const_oddDofToQuad+208];
	fma.rn.f64 	%fd1152, %fd4480, %fd1080, %fd1150;
	ld.const.f64 	%fd4479, [const_evenDofToQuad+208];
	fma.rn.f64 	%fd1153, %fd4479, %fd1081, %fd1151;
	ld.const.f64 	%fd4478, [const_oddDofToQuad+216];
	fma.rn.f64 	%fd1154, %fd4478, %fd1084, %fd1152;
	ld.const.f64 	%fd4477, [const_evenDofToQuad+216];
	fma.rn.f64 	%fd1155, %fd4477, %fd1085, %fd1153;
	add.f64 	%fd1156, %fd1154, %fd1155;
	st.shared.f64 	[%r7+360], %fd1156;
	sub.f64 	%fd1157, %fd1154, %fd1155;
	st.shared.f64 	[%r7+1320], %fd1157;
	ld.const.f64 	%fd4476, [const_oddDofToQuad+224];
	fma.rn.f64 	%fd1158, %fd4476, %fd1060, 0d0000000000000000;
	ld.const.f64 	%fd4475, [const_evenDofToQuad+224];
	fma.rn.f64 	%fd1159, %fd4475, %fd1061, 0d0000000000000000;
	ld.const.f64 	%fd4474, [const_oddDofToQuad+232];
	fma.rn.f64 	%fd1160, %fd4474, %fd1064, %fd1158;
	ld.const.f64 	%fd4473, [const_evenDofToQuad+232];
	fma.rn.f64 	%fd1161, %fd4473, %fd1065, %fd1159;
	ld.const.f64 	%fd4472, [const_oddDofToQuad+240];
	fma.rn.f64 	%fd1162, %fd4472, %fd1068, %fd1160;
	ld.const.f64 	%fd4471, [const_evenDofToQuad+240];
	fma.rn.f64 	%fd1163, %fd4471, %fd1069, %fd1161;
	ld.const.f64 	%fd4470, [const_oddDofToQuad+248];
	fma.rn.f64 	%fd1164, %fd4470, %fd1072, %fd1162;
	ld.const.f64 	%fd4469, [const_evenDofToQuad+248];
	fma.rn.f64 	%fd1165, %fd4469, %fd1073, %fd1163;
	ld.const.f64 	%fd4468, [const_oddDofToQuad+256];
	fma.rn.f64 	%fd1166, %fd4468, %fd1076, %fd1164;
	ld.const.f64 	%fd4467, [const_evenDofToQuad+256];
	fma.rn.f64 	%fd1167, %fd4467, %fd1077, %fd1165;
	ld.const.f64 	%fd4466, [const_oddDofToQuad+264];
	fma.rn.f64 	%fd1168, %fd4466, %fd1080, %fd1166;
	ld.const.f64 	%fd4465, [const_evenDofToQuad+264];
	fma.rn.f64 	%fd1169, %fd4465, %fd1081, %fd1167;
	ld.const.f64 	%fd4464, [const_oddDofToQuad+272];
	fma.rn.f64 	%fd1170, %fd4464, %fd1084, %fd1168;
	ld.const.f64 	%fd4463, [const_evenDofToQuad+272];
	fma.rn.f64 	%fd1171, %fd4463, %fd1085, %fd1169;
	add.f64 	%fd1172, %fd1170, %fd1171;
	st.shared.f64 	[%r7+480], %fd1172;
	sub.f64 	%fd1173, %fd1170, %fd1171;
	st.shared.f64 	[%r7+1200], %fd1173;
	ld.const.f64 	%fd4462, [const_oddDofToQuad+280];
	fma.rn.f64 	%fd1174, %fd4462, %fd1060, 0d0000000000000000;
	ld.const.f64 	%fd4461, [const_evenDofToQuad+280];
	fma.rn.f64 	%fd1175, %fd4461, %fd1061, 0d0000000000000000;
	ld.const.f64 	%fd4460, [const_oddDofToQuad+288];
	fma.rn.f64 	%fd1176, %fd4460, %fd1064, %fd1174;
	ld.const.f64 	%fd4459, [const_evenDofToQuad+288];
	fma.rn.f64 	%fd1177, %fd4459, %fd1065, %fd1175;
	ld.const.f64 	%fd4458, [const_oddDofToQuad+296];
	fma.rn.f64 	%fd1178, %fd4458, %fd1068, %fd1176;
	ld.const.f64 	%fd4457, [const_evenDofToQuad+296];
	fma.rn.f64 	%fd1179, %fd4457, %fd1069, %fd1177;
	ld.const.f64 	%fd4456, [const_oddDofToQuad+304];
	fma.rn.f64 	%fd1180, %fd4456, %fd1072, %fd1178;
	ld.const.f64 	%fd4455, [const_evenDofToQuad+304];
	fma.rn.f64 	%fd1181, %fd4455, %fd1073, %fd1179;
	ld.const.f64 	%fd4454, [const_oddDofToQuad+312];
	fma.rn.f64 	%fd1182, %fd4454, %fd1076, %fd1180;
	ld.const.f64 	%fd4453, [const_evenDofToQuad+312];
	fma.rn.f64 	%fd1183, %fd4453, %fd1077, %fd1181;
	ld.const.f64 	%fd4452, [const_oddDofToQuad+320];
	fma.rn.f64 	%fd1184, %fd4452, %fd1080, %fd1182;
	ld.const.f64 	%fd4451, [const_evenDofToQuad+320];
	fma.rn.f64 	%fd1185, %fd4451, %fd1081, %fd1183;
	ld.const.f64 	%fd4450, [const_oddDofToQuad+328];
	fma.rn.f64 	%fd1186, %fd4450, %fd1084, %fd1184;
	ld.const.f64 	%fd4449, [const_evenDofToQuad+328];
	fma.rn.f64 	%fd1187, %fd4449, %fd1085, %fd1185;
	add.f64 	%fd1188, %fd1186, %fd1187;
	st.shared.f64 	[%r7+600], %fd1188;
	sub.f64 	%fd1189, %fd1186, %fd1187;
	st.shared.f64 	[%r7+1080], %fd1189;
	ld.const.f64 	%fd4448, [const_oddDofToQuad+336];
	fma.rn.f64 	%fd1190, %fd4448, %fd1060, 0d0000000000000000;
	ld.const.f64 	%fd4447, [const_evenDofToQuad+336];
	fma.rn.f64 	%fd1191, %fd4447, %fd1061, 0d0000000000000000;
	ld.const.f64 	%fd4446, [const_oddDofToQuad+344];
	fma.rn.f64 	%fd1192, %fd4446, %fd1064, %fd1190;
	ld.const.f64 	%fd4445, [const_evenDofToQuad+344];
	fma.rn.f64 	%fd1193, %fd4445, %fd1065, %fd1191;
	ld.const.f64 	%fd4444, [const_oddDofToQuad+352];
	fma.rn.f64 	%fd1194, %fd4444, %fd1068, %fd1192;
	ld.const.f64 	%fd4443, [const_evenDofToQuad+352];
	fma.rn.f64 	%fd1195, %fd4443, %fd1069, %fd1193;
	ld.const.f64 	%fd4442, [const_oddDofToQuad+360];
	fma.rn.f64 	%fd1196, %fd4442, %fd1072, %fd1194;
	ld.const.f64 	%fd4441, [const_evenDofToQuad+360];
	fma.rn.f64 	%fd1197, %fd4441, %fd1073, %fd1195;
	ld.const.f64 	%fd4440, [const_oddDofToQuad+368];
	fma.rn.f64 	%fd1198, %fd4440, %fd1076, %fd1196;
	ld.const.f64 	%fd4439, [const_evenDofToQuad+368];
	fma.rn.f64 	%fd1199, %fd4439, %fd1077, %fd1197;
	ld.const.f64 	%fd4438, [const_oddDofToQuad+376];
	fma.rn.f64 	%fd1200, %fd4438, %fd1080, %fd1198;
	ld.const.f64 	%fd4437, [const_evenDofToQuad+376];
	fma.rn.f64 	%fd1201, %fd4437, %fd1081, %fd1199;
	ld.const.f64 	%fd4436, [const_oddDofToQuad+384];
	fma.rn.f64 	%fd1202, %fd4436, %fd1084, %fd1200;
	ld.const.f64 	%fd4435, [const_evenDofToQuad+384];
	fma.rn.f64 	%fd1203, %fd4435, %fd1085, %fd1201;
	add.f64 	%fd1204, %fd1202, %fd1203;
	st.shared.f64 	[%r7+720], %fd1204;
	sub.f64 	%fd1205, %fd1202, %fd1203;
	st.shared.f64 	[%r7+960], %fd1205;
	ld.const.f64 	%fd4434, [const_oddDofToQuad+392];
	fma.rn.f64 	%fd1206, %fd4434, %fd1060, 0d0000000000000000;
	ld.const.f64 	%fd4433, [const_evenDofToQuad+392];
	fma.rn.f64 	%fd1207, %fd4433, %fd1061, 0d0000000000000000;
	ld.const.f64 	%fd4432, [const_oddDofToQuad+400];
	fma.rn.f64 	%fd1208, %fd4432, %fd1064, %fd1206;
	ld.const.f64 	%fd4431, [const_evenDofToQuad+400];
	fma.rn.f64 	%fd1209, %fd4431, %fd1065, %fd1207;
	ld.const.f64 	%fd4430, [const_oddDofToQuad+408];
	fma.rn.f64 	%fd1210, %fd4430, %fd1068, %fd1208;
	ld.const.f64 	%fd4429, [const_evenDofToQuad+408];
	fma.rn.f64 	%fd1211, %fd4429, %fd1069, %fd1209;
	ld.const.f64 	%fd4428, [const_oddDofToQuad+416];
	fma.rn.f64 	%fd1212, %fd4428, %fd1072, %fd1210;
	ld.const.f64 	%fd4427, [const_evenDofToQuad+416];
	fma.rn.f64 	%fd1213, %fd4427, %fd1073, %fd1211;
	ld.const.f64 	%fd4426, [const_oddDofToQuad+424];
	fma.rn.f64 	%fd1214, %fd4426, %fd1076, %fd1212;
	ld.const.f64 	%fd4425, [const_evenDofToQuad+424];
	fma.rn.f64 	%fd1215, %fd4425, %fd1077, %fd1213;
	ld.const.f64 	%fd4424, [const_oddDofToQuad+432];
	fma.rn.f64 	%fd1216, %fd4424, %fd1080, %fd1214;
	ld.const.f64 	%fd4423, [const_evenDofToQuad+432];
	fma.rn.f64 	%fd1217, %fd4423, %fd1081, %fd1215;
	ld.const.f64 	%fd4422, [const_oddDofToQuad+440];
	fma.rn.f64 	%fd1218, %fd4422, %fd1084, %fd1216;
	ld.const.f64 	%fd4421, [const_evenDofToQuad+440];
	fma.rn.f64 	%fd1219, %fd4421, %fd1085, %fd1217;
	sub.f64 	%fd1220, %fd1218, %fd1219;
	st.shared.f64 	[%r7+840], %fd1220;
$L__BB57_7:
	ld.param.u32 	%r177, [_Z32massMatrixMultiplyConstantKernelILi14ELi15ELi1EEvidPKdS1_S1_S1_S1_S1_S1_Pd_param_0];
	setp.ge.s32 	%p7, %r3, %r177;
	bar.sync 	0;
	mul.hi.u16 	%rs11, %rs2, 4370;
	mul.lo.s16 	%rs12, %rs11, 15;
	sub.s16 	%rs13, %rs2, %rs12;
	cvt.u32.u16 	%r9, %rs13;
	cvt.u32.u16 	%r10, %rs11;
	mul.wide.u16 	%r36, %rs11, 1800;
	add.s32 	%r37, %r26, %r36;
	mul.wide.u16 	%r38, %rs13, 120;
	add.s32 	%r11, %r37, %r38;
	ld.shared.f64 	%fd1222, [%r11];
	ld.shared.f64 	%fd1223, [%r11+104];
	add.f64 	%fd1224, %fd1222, %fd1223;
	sub.f64 	%fd1225, %fd1222, %fd1223;
	ld.shared.f64 	%fd1226, [%r11+8];
	ld.shared.f64 	%fd1227, [%r11+96];
	add.f64 	%fd1228, %fd1226, %fd1227;
	sub.f64 	%fd1229, %fd1226, %fd1227;
	ld.shared.f64 	%fd1230, [%r11+16];
	ld.shared.f64 	%fd1231, [%r11+88];
	add.f64 	%fd1232, %fd1230, %fd1231;
	sub.f64 	%fd1233, %fd1230, %fd1231;
	ld.shared.f64 	%fd1234, [%r11+24];
	ld.shared.f64 	%fd1235, [%r11+80];
	add.f64 	%fd1236, %fd1234, %fd1235;
	sub.f64 	%fd1237, %fd1234, %fd1235;
	ld.shared.f64 	%fd1238, [%r11+32];
	ld.shared.f64 	%fd1239, [%r11+72];
	add.f64 	%fd1240, %fd1238, %fd1239;
	sub.f64 	%fd1241, %fd1238, %fd1239;
	ld.shared.f64 	%fd1242, [%r11+40];
	ld.shared.f64 	%fd1243, [%r11+64];
	add.f64 	%fd1244, %fd1242, %fd1243;
	sub.f64 	%fd1245, %fd1242, %fd1243;
	ld.shared.f64 	%fd1246, [%r11+48];
	ld.shared.f64 	%fd1247, [%r11+56];
	add.f64 	%fd1248, %fd1246, %fd1247;
	sub.f64 	%fd1249, %fd1246, %fd1247;
	fma.rn.f64 	%fd1251, %fd29, %fd1224, 0d0000000000000000;
	fma.rn.f64 	%fd1253, %fd30, %fd1225, 0d0000000000000000;
	fma.rn.f64 	%fd1255, %fd31, %fd1228, %fd1251;
	fma.rn.f64 	%fd1257, %fd32, %fd1229, %fd1253;
	fma.rn.f64 	%fd1259, %fd33, %fd1232, %fd1255;
	fma.rn.f64 	%fd1261, %fd34, %fd1233, %fd1257;
	fma.rn.f64 	%fd1263, %fd35, %fd1236, %fd1259;
	fma.rn.f64 	%fd1265, %fd36, %fd1237, %fd1261;
	fma.rn.f64 	%fd1267, %fd37, %fd1240, %fd1263;
	fma.rn.f64 	%fd1269, %fd38, %fd1241, %fd1265;
	fma.rn.f64 	%fd1271, %fd39, %fd1244, %fd1267;
	fma.rn.f64 	%fd1273, %fd40, %fd1245, %fd1269;
	fma.rn.f64 	%fd1275, %fd41, %fd1248, %fd1271;
	fma.rn.f64 	%fd1277, %fd42, %fd1249, %fd1273;
	add.f64 	%fd1278, %fd1275, %fd1277;
	st.shared.f64 	[%r11], %fd1278;
	sub.f64 	%fd1279, %fd1275, %fd1277;
	st.shared.f64 	[%r11+112], %fd1279;
	fma.rn.f64 	%fd1281, %fd43, %fd1224, 0d0000000000000000;
	ld.const.f64 	%fd1282, [const_evenDofToQuad+56];
	fma.rn.f64 	%fd1283, %fd1282, %fd1225, 0d0000000000000000;
	ld.const.f64 	%fd1284, [const_oddDofToQuad+64];
	fma.rn.f64 	%fd1285, %fd1284, %fd1228, %fd1281;
	ld.const.f64 	%fd1286, [const_evenDofToQuad+64];
	fma.rn.f64 	%fd1287, %fd1286, %fd1229, %fd1283;
	ld.const.f64 	%fd1288, [const_oddDofToQuad+72];
	fma.rn.f64 	%fd1289, %fd1288, %fd1232, %fd1285;
	ld.const.f64 	%fd1290, [const_evenDofToQuad+72];
	fma.rn.f64 	%fd1291, %fd1290, %fd1233, %fd1287;
	ld.const.f64 	%fd1292, [const_oddDofToQuad+80];
	fma.rn.f64 	%fd1293, %fd1292, %fd1236, %fd1289;
	ld.const.f64 	%fd1294, [const_evenDofToQuad+80];
	fma.rn.f64 	%fd1295, %fd1294, %fd1237, %fd1291;
	ld.const.f64 	%fd1296, [const_oddDofToQuad+88];
	fma.rn.f64 	%fd1297, %fd1296, %fd1240, %fd1293;
	ld.const.f64 	%fd1298, [const_evenDofToQuad+88];
	fma.rn.f64 	%fd1299, %fd1298, %fd1241, %fd1295;
	fma.rn.f64 	%fd1300, %fd4508, %fd1244, %fd1297;
	fma.rn.f64 	%fd1301, %fd4507, %fd1245, %fd1299;
	fma.rn.f64 	%fd1302, %fd4506, %fd1248, %fd1300;
	fma.rn.f64 	%fd1303, %fd4505, %fd1249, %fd1301;
	add.f64 	%fd1304, %fd1302, %fd1303;
	st.shared.f64 	[%r11+8], %fd1304;
	sub.f64 	%fd1305, %fd1302, %fd1303;
	st.shared.f64 	[%r11+104], %fd1305;
	fma.rn.f64 	%fd1306, %fd4504, %fd1224, 0d0000000000000000;
	fma.rn.f64 	%fd1307, %fd4503, %fd1225, 0d0000000000000000;
	fma.rn.f64 	%fd1308, %fd4502, %fd1228, %fd1306;
	fma.rn.f64 	%fd1309, %fd4501, %fd1229, %fd1307;
	fma.rn.f64 	%fd1310, %fd4500, %fd1232, %fd1308;
	fma.rn.f64 	%fd1311, %fd4499, %fd1233, %fd1309;
	fma.rn.f64 	%fd1312, %fd4498, %fd1236, %fd1310;
	fma.rn.f64 	%fd1313, %fd4497, %fd1237, %fd1311;
	fma.rn.f64 	%fd1314, %fd4496, %fd1240, %fd1312;
	fma.rn.f64 	%fd1315, %fd4495, %fd1241, %fd1313;
	fma.rn.f64 	%fd1316, %fd4494, %fd1244, %fd1314;
	fma.rn.f64 	%fd1317, %fd4493, %fd1245, %fd1315;
	fma.rn.f64 	%fd1318, %fd4492, %fd1248, %fd1316;
	fma.rn.f64 	%fd1319, %fd4491, %fd1249, %fd1317;
	add.f64 	%fd1320, %fd1318, %fd1319;
	st.shared.f64 	[%r11+16], %fd1320;
	sub.f64 	%fd1321, %fd1318, %fd1319;
	st.shared.f64 	[%r11+96], %fd1321;
	fma.rn.f64 	%fd1322, %fd4490, %fd1224, 0d0000000000000000;
	fma.rn.f64 	%fd1323, %fd4489, %fd1225, 0d0000000000000000;
	fma.rn.f64 	%fd1324, %fd4488, %fd1228, %fd1322;
	fma.rn.f64 	%fd1325, %fd4487, %fd1229, %fd1323;
	fma.rn.f64 	%fd1326, %fd4486, %fd1232, %fd1324;
	fma.rn.f64 	%fd1327, %fd4485, %fd1233, %fd1325;
	fma.rn.f64 	%fd1328, %fd4484, %fd1236, %fd1326;
	fma.rn.f64 	%fd1329, %fd4483, %fd1237, %fd1327;
	fma.rn.f64 	%fd1330, %fd4482, %fd1240, %fd1328;
	fma.rn.f64 	%fd1331, %fd4481, %fd1241, %fd1329;
	fma.rn.f64 	%fd1332, %fd4480, %fd1244, %fd1330;
	fma.rn.f64 	%fd1333, %fd4479, %fd1245, %fd1331;
	fma.rn.f64 	%fd1334, %fd4478, %fd1248, %fd1332;
	fma.rn.f64 	%fd1335, %fd4477, %fd1249, %fd1333;
	add.f64 	%fd1336, %fd1334, %fd1335;
	st.shared.f64 	[%r11+24], %fd1336;
	sub.f64 	%fd1337, %fd1334, %fd1335;
	st.shared.f64 	[%r11+88], %fd1337;
	fma.rn.f64 	%fd1338, %fd4476, %fd1224, 0d0000000000000000;
	fma.rn.f64 	%fd1339, %fd4475, %fd1225, 0d0000000000000000;
	fma.rn.f64 	%fd1340, %fd4474, %fd1228, %fd1338;
	fma.rn.f64 	%fd1341, %fd4473, %fd1229, %fd1339;
	fma.rn.f64 	%fd1342, %fd4472, %fd1232, %fd1340;
	fma.rn.f64 	%fd1343, %fd4471, %fd1233, %fd1341;
	fma.rn.f64 	%fd1344, %fd4470, %fd1236, %fd1342;
	fma.rn.f64 	%fd1345, %fd4469, %fd1237, %fd1343;
	fma.rn.f64 	%fd1346, %fd4468, %fd1240, %fd1344;
	fma.rn.f64 	%fd1347, %fd4467, %fd1241, %fd1345;
	fma.rn.f64 	%fd1348, %fd4466, %fd1244, %fd1346;
	fma.rn.f64 	%fd1349, %fd4465, %fd1245, %fd1347;
	fma.rn.f64 	%fd1350, %fd4464, %fd1248, %fd1348;
	fma.rn.f64 	%fd1351, %fd4463, %fd1249, %fd1349;
	add.f64 	%fd1352, %fd1350, %fd1351;
	st.shared.f64 	[%r11+32], %fd1352;
	sub.f64 	%fd1353, %fd1350, %fd1351;
	st.shared.f64 	[%r11+80], %fd1353;
	fma.rn.f64 	%fd1354, %fd4462, %fd1224, 0d0000000000000000;
	fma.rn.f64 	%fd1355, %fd4461, %fd1225, 0d0000000000000000;
	fma.rn.f64 	%fd1356, %fd4460, %fd1228, %fd1354;
	fma.rn.f64 	%fd1357, %fd4459, %fd1229, %fd1355;
	fma.rn.f64 	%fd1358, %fd4458, %fd1232, %fd1356;
	fma.rn.f64 	%fd1359, %fd4457, %fd1233, %fd1357;
	fma.rn.f64 	%fd1360, %fd4456, %fd1236, %fd1358;
	fma.rn.f64 	%fd1361, %fd4455, %fd1237, %fd1359;
	fma.rn.f64 	%fd1362, %fd4454, %fd1240, %fd1360;
	fma.rn.f64 	%fd1363, %fd4453, %fd1241, %fd1361;
	fma.rn.f64 	%fd1364, %fd4452, %fd1244, %fd1362;
	fma.rn.f64 	%fd1365, %fd4451, %fd1245, %fd1363;
	fma.rn.f64 	%fd1366, %fd4450, %fd1248, %fd1364;
	fma.rn.f64 	%fd1367, %fd4449, %fd1249, %fd1365;
	add.f64 	%fd1368, %fd1366, %fd1367;
	st.shared.f64 	[%r11+40], %fd1368;
	sub.f64 	%fd1369, %fd1366, %fd1367;
	st.shared.f64 	[%r11+72], %fd1369;
	fma.rn.f64 	%fd1370, %fd4448, %fd1224, 0d0000000000000000;
	fma.rn.f64 	%fd1371, %fd4447, %fd1225, 0d0000000000000000;
	fma.rn.f64 	%fd1372, %fd4446, %fd1228, %fd1370;
	fma.rn.f64 	%fd1373, %fd4445, %fd1229, %fd1371;
	fma.rn.f64 	%fd1374, %fd4444, %fd1232, %fd1372;
	fma.rn.f64 	%fd1375, %fd4443, %fd1233, %fd1373;
	fma.rn.f64 	%fd1376, %fd4442, %fd1236, %fd1374;
	fma.rn.f64 	%fd1377, %fd4441, %fd1237, %fd1375;
	fma.rn.f64 	%fd1378, %fd4440, %fd1240, %fd1376;
	fma.rn.f64 	%fd1379, %fd4439, %fd1241, %fd1377;
	fma.rn.f64 	%fd1380, %fd4438, %fd1244, %fd1378;
	fma.rn.f64 	%fd1381, %fd4437, %fd1245, %fd1379;
	fma.rn.f64 	%fd1382, %fd4436, %fd1248, %fd1380;
	fma.rn.f64 	%fd1383, %fd4435, %fd1249, %fd1381;
	add.f64 	%fd1384, %fd1382, %fd1383;
	st.shared.f64 	[%r11+48], %fd1384;
	sub.f64 	%fd1385, %fd1382, %fd1383;
	st.shared.f64 	[%r11+64], %fd1385;
	fma.rn.f64 	%fd1386, %fd4434, %fd1224, 0d0000000000000000;
	fma.rn.f64 	%fd1387, %fd4433, %fd1225, 0d0000000000000000;
	fma.rn.f64 	%fd1388, %fd4432, %fd1228, %fd1386;
	fma.rn.f64 	%fd1389, %fd4431, %fd1229, %fd1387;
	fma.rn.f64 	%fd1390, %fd4430, %fd1232, %fd1388;
	fma.rn.f64 	%fd1391, %fd4429, %fd1233, %fd1389;
	fma.rn.f64 	%fd1392, %fd4428, %fd1236, %fd1390;
	fma.rn.f64 	%fd1393, %fd4427, %fd1237, %fd1391;
	fma.rn.f64 	%fd1394, %fd4426, %fd1240, %fd1392;
	fma.rn.f64 	%fd1395, %fd4425, %fd1241, %fd1393;
	fma.rn.f64 	%fd1396, %fd4424, %fd1244, %fd1394;
	fma.rn.f64 	%fd1397, %fd4423, %fd1245, %fd1395;
	fma.rn.f64 	%fd1398, %fd4422, %fd1248, %fd1396;
	fma.rn.f64 	%fd1399, %fd4421, %fd1249, %fd1397;
	sub.f64 	%fd1400, %fd1398, %fd1399;
	st.shared.f64 	[%r11+56], %fd1400;
	bar.sync 	0;
	mad.lo.s32 	%r12, %r10, -1680, %r37;
	mul.wide.u16 	%r39, %rs13, 8;
	add.s32 	%r13, %r12, %r39;
	ld.shared.f64 	%fd317, [%r13];
	ld.shared.f64 	%fd318, [%r13+1800];
	ld.shared.f64 	%fd319, [%r13+3600];
	ld.shared.f64 	%fd320, [%r13+5400];
	ld.shared.f64 	%fd321, [%r13+7200];
	ld.shared.f64 	%fd322, [%r13+9000];
	ld.shared.f64 	%fd323, [%r13+10800];
	ld.shared.f64 	%fd324, [%r13+12600];
	ld.shared.f64 	%fd325, [%r13+14400];
	ld.shared.f64 	%fd326, [%r13+16200];
	ld.shared.f64 	%fd327, [%r13+18000];
	ld.shared.f64 	%fd328, [%r13+19800];
	ld.shared.f64 	%fd329, [%r13+21600];
	ld.shared.f64 	%fd330, [%r13+23400];
	ld.shared.f64 	%fd331, [%r13+25200];
	mov.f64 	%fd4509, 0d0000000000000000;
	mov.f64 	%fd4510, %fd4509;
	mov.f64 	%fd4511, %fd4509;
	mov.f64 	%fd4512, %fd4509;
	mov.f64 	%fd4513, %fd4509;
	mov.f64 	%fd4514, %fd4509;
	mov.f64 	%fd4515, %fd4509;
	@%p7 bra 	$L__BB57_9;
	ld.param.u64 	%rd59, [_Z32massMatrixMultiplyConstantKernelILi14ELi15ELi1EEvidPKdS1_S1_S1_S1_S1_S1_Pd_param_2];
	cvta.to.global.u64 	%rd11, %rd59;
	mad.lo.s32 	%r41, %r3, 23625, %r1;
	mul.wide.s32 	%rd12, %r41, 8;
	add.s64 	%rd13, %rd11, %rd12;
	ld.global.nc.f64 	%fd4509, [%rd13];
	ld.global.nc.f64 	%fd4510, [%rd13+27000];
	ld.global.nc.f64 	%fd4511, [%rd13+54000];
	ld.global.nc.f64 	%fd4512, [%rd13+81000];
	ld.global.nc.f64 	%fd4513, [%rd13+108000];
	ld.global.nc.f64 	%fd4514, [%rd13+135000];
	ld.global.nc.f64 	%fd4515, [%rd13+162000];
$L__BB57_9:
	ld.param.f64 	%fd4392, [_Z32massMatrixMultiplyConstantKernelILi14ELi15ELi1EEvidPKdS1_S1_S1_S1_S1_S1_Pd_param_1];
	ld.param.u32 	%r178, [_Z32massMatrixMultiplyConstantKernelILi14ELi15ELi1EEvidPKdS1_S1_S1_S1_S1_S1_Pd_param_0];
	mov.u32 	%r42, %tid.y;
	mul.lo.s32 	%r43, %r42, 1800;
	mov.u32 	%r44, _ZZ29stiffnessMatrixMultiplyDeviceILi14ELi15ELi1EEviidPKdS1_S1_S1_PAT0__AT0__AplT0_Li0E_dPdE5s_Gpr;
	add.s32 	%r45, %r44, %r43;
	mul.lo.s32 	%r46, %r10, 120;
	add.s32 	%r14, %r45, %r46;
	shl.b32 	%r47, %r9, 3;
	add.s32 	%r15, %r14, %r47;
	mov.u32 	%r48, _ZZ29stiffnessMatrixMultiplyDeviceILi14ELi15ELi1EEviidPKdS1_S1_S1_PAT0__AT0__AplT0_Li0E_dPdE5s_Gps;
	add.s32 	%r49, %r48, %r43;
	add.s32 	%r17, %r49, %r47;
	add.s32 	%r16, %r17, %r46;
	mov.u32 	%r50, _ZZ32massMatrixMultiplyConstantKernelILi14ELi15ELi1EEvidPKdS1_S1_S1_S1_S1_S1_PdE13s_QuadToQuadD;
	add.s32 	%r51, %r50, %r47;
	mov.u32 	%r52, %ctaid.x;
	add.s32 	%r53, %r52, %r42;
	setp.ge.s32 	%p8, %r53, %r178;
	mov.u32 	%r54, _ZZ32massMatrixMultiplyConstantKernelILi14ELi15ELi1EEvidPKdS1_S1_S1_S1_S1_S1_PdE6s_tmp1;
	mad.lo.s32 	%r55, %r42, 27000, %r54;
	add.s32 	%r18, %r55, %r47;
	mad.lo.s32 	%r56, %r9, 112, %r51;
	ld.shared.f64 	%fd346, [%r56];
	ld.shared.f64 	%fd1402, [%r12];
	fma.rn.f64 	%fd1403, %fd346, %fd1402, 0d0000000000000000;
	add.s32 	%r57, %r50, %r46;
	ld.shared.f64 	%fd347, [%r57];
	ld.shared.f64 	%fd1404, [%r18];
	fma.rn.f64 	%fd1405, %fd347, %fd1404, 0d0000000000000000;
	ld.shared.f64 	%fd1406, [_ZZ32massMatrixMultiplyConstantKernelILi14ELi15ELi1EEvidPKdS1_S1_S1_S1_S1_S1_PdE13s_QuadToQuadD];
	fma.rn.f64 	%fd1407, %fd1406, %fd317, 0d0000000000000000;
	ld.shared.f64 	%fd348, [%r56+8];
	ld.shared.f64 	%fd1408, [%r12+8];
	fma.rn.f64 	%fd1409, %fd348, %fd1408, %fd1403;
	ld.shared.f64 	%fd349, [%r57+8];
	ld.shared.f64 	%fd1410, [%r18+120];
	fma.rn.f64 	%fd1411, %fd349, %fd1410, %fd1405;
	ld.shared.f64 	%fd1412, [_ZZ32massMatrixMultiplyConstantKernelILi14ELi15ELi1EEvidPKdS1_S1_S1_S1_S1_S1_PdE13s_QuadToQuadD+8];
	fma.rn.f64 	%fd1413, %fd1412, %fd318, %fd1407;
	ld.shared.f64 	%fd350, [%r56+16];
	ld.shared.f64 	%fd1414, [%r12+16];
	fma.rn.f64 	%fd1415, %fd350, %fd1414, %fd1409;
	ld.shared.f64 	%fd351, [%r57+16];
	ld.shared.f64 	%fd1416, [%r18+240];
	fma.rn.f64 	%fd1417, %fd351, %fd1416, %fd1411;
	ld.shared.f64 	%fd1418, [_ZZ32massMatrixMultiplyConstantKernelILi14ELi15ELi1EEvidPKdS1_S1_S1_S1_S1_S1_PdE13s_QuadToQuadD+16];
	fma.rn.f64 	%fd1419, %fd1418, %fd319, %fd1413;
	ld.shared.f64 	%fd352, [%r56+24];
	ld.shared.f64 	%fd1420, [%r12+24];
	fma.rn.f64 	%fd1421, %fd352, %fd1420, %fd1415;
	ld.shared.f64 	%fd353, [%r57+24];
	ld.shared.f64 	%fd1422, [%r18+360];
	fma.rn.f64 	%fd1423, %fd353, %fd1422, %fd1417;
	ld.shared.f64 	%fd1424, [_ZZ32massMatrixMultiplyConstantKernelILi14ELi15ELi1EEvidPKdS1_S1_S1_S1_S1_S1_PdE13s_QuadToQuadD+24];
	fma.rn.f64 	%fd1425, %fd1424, %fd320, %fd1419;
	ld.shared.f64 	%fd354, [%r56+32];
	ld.shared.f64 	%fd1426, [%r12+32];
	fma.rn.f64 	%fd1427, %fd354, %fd1426, %fd1421;
	ld.shared.f64 	%fd355, [%r57+32];
	ld.shared.f64 	%fd1428, [%r18+480];
	fma.rn.f64 	%fd1429, %fd355, %fd1428, %fd1423;
	ld.shared.f64 	%fd1430, [_ZZ32massMatrixMultiplyConstantKernelILi14ELi15ELi1EEvidPKdS1_S1_S1_S1_S1_S1_PdE13s_QuadToQuadD+32];
	fma.rn.f64 	%fd1431, %fd1430, %fd321, %fd1425;
	ld.shared.f64 	%fd356, [%r56+40];
	ld.shared.f64 	%fd1432, [%r12+40];
	fma.rn.f64 	%fd1433, %fd356, %fd1432, %fd1427;
	ld.shared.f64 	%fd357, [%r57+40];
	ld.shared.f64 	%fd1434, [%r18+600];
	fma.rn.f64 	%fd1435, %fd357, %fd1434, %fd1429;
	ld.shared.f64 	%fd1436, [_ZZ32massMatrixMultiplyConstantKernelILi14ELi15ELi1EEvidPKdS1_S1_S1_S1_S1_S1_PdE13s_QuadToQuadD+40];
	fma.rn.f64 	%fd1437, %fd1436, %fd322, %fd1431;
	ld.shared.f64 	%fd358, [%r56+48];
	ld.shared.f64 	%fd1438, [%r12+48];
	fma.rn.f64 	%fd1439, %fd358, %fd1438, %fd1433;
	ld.shared.f64 	%fd359, [%r57+48];
	ld.shared.f64 	%fd1440, [%r18+720];
	fma.rn.f64 	%fd1441, %fd359, %fd1440, %fd1435;
	ld.shared.f64 	%fd1442, [_ZZ32massMatrixMultiplyConstantKernelILi14ELi15ELi1EEvidPKdS1_S1_S1_S1_S1_S1_PdE13s_QuadToQuadD+48];
	fma.rn.f64 	%fd1443, %fd1442, %fd323, %fd1437;
	ld.shared.f64 	%fd360, [%r56+56];
	ld.shared.f64 	%fd1444, [%r12+56];
	fma.rn.f64 	%fd1445, %fd360, %fd1444, %fd1439;
	ld.shared.f64 	%fd361, [%r57+56];
	ld.shared.f64 	%fd1446, [%r18+840];
	fma.rn.f64 	%fd1447, %fd361, %fd1446, %fd1441;
	ld.shared.f64 	%fd1448, [_ZZ32massMatrixMultiplyConstantKernelILi14ELi15ELi1EEvidPKdS1_S1_S1_S1_S1_S1_PdE13s_QuadToQuadD+56];
	fma.rn.f64 	%fd1449, %fd1448, %fd324, %fd1443;
	ld.shared.f64 	%fd362, [%r56+64];
	ld.shared.f64 	%fd1450, [%r12+64];
	fma.rn.f64 	%fd1451, %fd362, %fd1450, %fd1445;
	ld.shared.f64 	%fd363, [%r57+64];
	ld.shared.f64 	%fd1452, [%r18+960];
	fma.rn.f64 	%fd1453, %fd363, %fd1452, %fd1447;
	ld.shared.f64 	%fd1454, [_ZZ32massMatrixMultiplyConstantKernelILi14ELi15ELi1EEvidPKdS1_S1_S1_S1_S1_S1_PdE13s_QuadToQuadD+64];
	fma.rn.f64 	%fd1455, %fd1454, %fd325, %fd1449;
	ld.shared.f64 	%fd364, [%r56+72];
	ld.shared.f64 	%fd1456, [%r12+72];
	fma.rn.f64 	%fd1457, %fd364, %fd1456, %fd1451;
	ld.shared.f64 	%fd365, [%r57+72];
	ld.shared.f64 	%fd1458, [%r18+1080];
	fma.rn.f64 	%fd1459, %fd365, %fd1458, %fd1453;
	ld.shared.f64 	%fd1460, [_ZZ32massMatrixMultiplyConstantKernelILi14ELi15ELi1EEvidPKdS1_S1_S1_S1_S1_S1_PdE13s_QuadToQuadD+72];
	fma.rn.f64 	%fd1461, %fd1460, %fd326, %fd1455;
	ld.shared.f64 	%fd366, [%r56+80];
	ld.shared.f64 	%fd1462, [%r12+80];
	fma.rn.f64 	%fd1463, %fd366, %fd1462, %fd1457;
	ld.shared.f64 	%fd367, [%r57+80];
	ld.shared.f64 	%fd1464, [%r18+1200];
	fma.rn.f64 	%fd1465, %fd367, %fd1464, %fd1459;
	ld.shared.f64 	%fd1466, [_ZZ32massMatrixMultiplyConstantKernelILi14ELi15ELi1EEvidPKdS1_S1_S1_S1_S1_S1_PdE13s_QuadToQuadD+80];
	fma.rn.f64 	%fd1467, %fd1466, %fd327, %fd1461;
	ld.shared.f64 	%fd368, [%r56+88];
	ld.shared.f64 	%fd1468, [%r12+88];
	fma.rn.f64 	%fd1469, %fd368, %fd1468, %fd1463;
	ld.shared.f64 	%fd369, [%r57+88];
	ld.shared.f64 	%fd1470, [%r18+1320];
	fma.rn.f64 	%fd1471, %fd369, %fd1470, %fd1465;
	ld.shared.f64 	%fd1472, [_ZZ32massMatrixMultiplyConstantKernelILi14ELi15ELi1EEvidPKdS1_S1_S1_S1_S1_S1_PdE13s_QuadToQuadD+88];
	fma.rn.f64 	%fd1473, %fd1472, %fd328, %fd1467;
	ld.shared.f64 	%fd370, [%r56+96];
	ld.shared.f64 	%fd1474, [%r12+96];
	fma.rn.f64 	%fd1475, %fd370, %fd1474, %fd1469;
	ld.shared.f64 	%fd371, [%r57+96];
	ld.shared.f64 	%fd1476, [%r18+1440];
	fma.rn.f64 	%fd1477, %fd371, %fd1476, %fd1471;
	ld.shared.f64 	%fd1478, [_ZZ32massMatrixMultiplyConstantKernelILi14ELi15ELi1EEvidPKdS1_S1_S1_S1_S1_S1_PdE13s_QuadToQuadD+96];
	fma.rn.f64 	%fd1479, %fd1478, %fd329, %fd1473;
	ld.shared.f64 	%fd372, [%r56+104];
	ld.shared.f64 	%fd1480, [%r12+104];
	fma.rn.f64 	%fd1481, %fd372, %fd1480, %fd1475;
	ld.shared.f64 	%fd373, [%r57+104];
	ld.shared.f64 	%fd1482, [%r18+1560];
	fma.rn.f64 	%fd1483, %fd373, %fd1482, %fd1477;
	ld.shared.f64 	%fd1484, [_ZZ32massMatrixMultiplyConstantKernelILi14ELi15ELi1EEvidPKdS1_S1_S1_S1_S1_S1_PdE13s_QuadToQuadD+104];
	fma.rn.f64 	%fd1485, %fd1484, %fd330, %fd1479;
	ld.shared.f64 	%fd374, [%r56+112];
	ld.shared.f64 	%fd1486, [%r12+112];
	fma.rn.f64 	%fd1487, %fd374, %fd1486, %fd1481;
	ld.shared.f64 	%fd375, [%r57+112];
	ld.shared.f64 	%fd1488, [%r18+1680];
	fma.rn.f64 	%fd1489, %fd375, %fd1488, %fd1483;
	ld.shared.f64 	%fd1490, [_ZZ32massMatrixMultiplyConstantKernelILi14ELi15ELi1EEvidPKdS1_S1_S1_S1_S1_S1_PdE13s_QuadToQuadD+112];
	fma.rn.f64 	%fd1491, %fd1490, %fd331, %fd1485;
	bar.sync 	0;
	mul.f64 	%fd1492, %fd4510, %fd1489;
	fma.rn.f64 	%fd1493, %fd4509, %fd1487, %fd1492;
	fma.rn.f64 	%fd1494, %fd4511, %fd1491, %fd1493;
	st.shared.f64 	[%r15], %fd1494;
	mul.f64 	%fd1495, %fd4512, %fd1489;
	fma.rn.f64 	%fd1496, %fd4510, %fd1487, %fd1495;
	fma.rn.f64 	%fd1497, %fd4513, %fd1491, %fd1496;
	st.shared.f64 	[%r16], %fd1497;
	mul.f64 	%fd1498, %fd4513, %fd1489;
	fma.rn.f64 	%fd1499, %fd4511, %fd1487, %fd1498;
	fma.rn.f64 	%fd1500, %fd4514, %fd1491, %fd1499;
	mul.f64 	%fd1501, %fd4392, %fd4515;
	bar.sync 	0;
	ld.shared.f64 	%fd376, [%r51];
	ld.shared.f64 	%fd1502, [%r14];
	mul.f64 	%fd1503, %fd376, %fd1502;
	fma.rn.f64 	%fd1504, %fd1501, %fd317, %fd1503;
	mad.lo.s32 	%r58, %r10, -112, %r57;
	ld.shared.f64 	%fd377, [%r58];
	ld.shared.f64 	%fd1505, [%r17];
	fma.rn.f64 	%fd1506, %fd377, %fd1505, %fd1504;
	fma.rn.f64 	%fd1507, %fd1500, %fd1406, 0d0000000000000000;
	mad.lo.s32 	%r59, %r9, -112, %r56;
	ld.shared.f64 	%fd378, [%r59+120];
	ld.shared.f64 	%fd1508, [%r14+8];
	fma.rn.f64 	%fd1509, %fd378, %fd1508, %fd1506;
	ld.shared.f64 	%fd379, [%r58+120];
	ld.shared.f64 	%fd1510, [%r17+120];
	fma.rn.f64 	%fd1511, %fd379, %fd1510, %fd1509;
	fma.rn.f64 	%fd380, %fd1500, %fd1412, 0d0000000000000000;
	ld.shared.f64 	%fd381, [%r59+240];
	ld.shared.f64 	%fd1512, [%r14+16];
	fma.rn.f64 	%fd1513, %fd381, %fd1512, %fd1511;
	ld.shared.f64 	%fd382, [%r58+240];
	ld.shared.f64 	%fd1514, [%r17+240];
	fma.rn.f64 	%fd1515, %fd382, %fd1514, %fd1513;
	fma.rn.f64 	%fd383, %fd1500, %fd1418, 0d0000000000000000;
	ld.shared.f64 	%fd384, [%r59+360];
	ld.shared.f64 	%fd1516, [%r14+24];
	fma.rn.f64 	%fd1517, %fd384, %fd1516, %fd1515;
	ld.shared.f64 	%fd385, [%r58+360];
	ld.shared.f64 	%fd1518, [%r17+360];
	fma.rn.f64 	%fd1519, %fd385, %fd1518, %fd1517;
	fma.rn.f64 	%fd386, %fd1500, %fd1424, 0d0000000000000000;
	ld.shared.f64 	%fd387, [%r59+480];
	ld.shared.f64 	%fd1520, [%r14+32];
	fma.rn.f64 	%fd1521, %fd387, %fd1520, %fd1519;
	ld.shared.f64 	%fd388, [%r58+480];
	ld.shared.f64 	%fd1522, [%r17+480];
	fma.rn.f64 	%fd1523, %fd388, %fd1522, %fd1521;
	fma.rn.f64 	%fd389, %fd1500, %fd1430, 0d0000000000000000;
	ld.shared.f64 	%fd390, [%r59+600];
	ld.shared.f64 	%fd1524, [%r14+40];
	fma.rn.f64 	%fd1525, %fd390, %fd1524, %fd1523;
	ld.shared.f64 	%fd391, [%r58+600];
	ld.shared.f64 	%fd1526, [%r17+600];
	fma.rn.f64 	%fd1527, %fd391, %fd1526, %fd1525;
	fma.rn.f64 	%fd392, %fd1500, %fd1436, 0d0000000000000000;
	ld.shared.f64 	%fd393, [%r59+720];
	ld.shared.f64 	%fd1528, [%r14+48];
	fma.rn.f64 	%fd1529, %fd393, %fd1528, %fd1527;
	ld.shared.f64 	%fd394, [%r58+720];
	ld.shared.f64 	%fd1530, [%r17+720];
	fma.rn.f64 	%fd1531, %fd394, %fd1530, %fd1529;
	fma.rn.f64 	%fd395, %fd1500, %fd1442, 0d0000000000000000;
	ld.shared.f64 	%fd396, [%r59+840];
	ld.shared.f64 	%fd1532, [%r14+56];
	fma.rn.f64 	%fd1533, %fd396, %fd1532, %fd1531;
	ld.shared.f64 	%fd397, [%r58+840];
	ld.shared.f64 	%fd1534, [%r17+840];
	fma.rn.f64 	%fd1535, %fd397, %fd1534, %fd1533;
	fma.rn.f64 	%fd398, %fd1500, %fd1448, 0d0000000000000000;
	ld.shared.f64 	%fd399, [%r59+960];
	ld.shared.f64 	%fd1536, [%r14+64];
	fma.rn.f64 	%fd1537, %fd399, %fd1536, %fd1535;
	ld.shared.f64 	%fd400, [%r58+960];
	ld.shared.f64 	%fd1538, [%r17+960];
	fma.rn.f64 	%fd1539, %fd400, %fd1538, %fd1537;
	fma.rn.f64 	%fd401, %fd1500, %fd1454, 0d0000000000000000;
	ld.shared.f64 	%fd402, [%r59+1080];
	ld.shared.f64 	%fd1540, [%r14+72];
	fma.rn.f64 	%fd1541, %fd402, %fd1540, %fd1539;
	ld.shared.f64 	%fd403, [%r58+1080];
	ld.shared.f64 	%fd1542, [%r17+1080];
	fma.rn.f64 	%fd1543, %fd403, %fd1542, %fd1541;
	fma.rn.f64 	%fd404, %fd1500, %fd1460, 0d0000000000000000;
	ld.shared.f64 	%fd405, [%r59+1200];
	ld.shared.f64 	%fd1544, [%r14+80];
	fma.rn.f64 	%fd1545, %fd405, %fd1544, %fd1543;
	ld.shared.f64 	%fd406, [%r58+1200];
	ld.shared.f64 	%fd1546, [%r17+1200];
	fma.rn.f64 	%fd1547, %fd406, %fd1546, %fd1545;
	fma.rn.f64 	%fd407, %fd1500, %fd1466, 0d0000000000000000;
	ld.shared.f64 	%fd408, [%r59+1320];
	ld.shared.f64 	%fd1548, [%r14+88];
	fma.rn.f64 	%fd1549, %fd408, %fd1548, %fd1547;
	ld.shared.f64 	%fd409, [%r58+1320];
	ld.shared.f64 	%fd1550, [%r17+1320];
	fma.rn.f64 	%fd1551, %fd409, %fd1550, %fd1549;
	fma.rn.f64 	%fd410, %fd1500, %fd1472, 0d0000000000000000;
	ld.shared.f64 	%fd411, [%r59+1440];
	ld.shared.f64 	%fd1552, [%r14+96];
	fma.rn.f64 	%fd1553, %fd411, %fd1552, %fd1551;
	ld.shared.f64 	%fd412, [%r58+1440];
	ld.shared.f64 	%fd1554, [%r17+1440];
	fma.rn.f64 	%fd1555, %fd412, %fd1554, %fd1553;
	fma.rn.f64 	%fd413, %fd1500, %fd1478, 0d0000000000000000;
	ld.shared.f64 	%fd414, [%r59+1560];
	ld.shared.f64 	%fd1556, [%r14+104];
	fma.rn.f64 	%fd1557, %fd414, %fd1556, %fd1555;
	ld.shared.f64 	%fd415, [%r58+1560];
	ld.shared.f64 	%fd1558, [%r17+1560];
	fma.rn.f64 	%fd1559, %fd415, %fd1558, %fd1557;
	fma.rn.f64 	%fd416, %fd1500, %fd1484, 0d0000000000000000;
	ld.shared.f64 	%fd417, [%r59+1680];
	ld.shared.f64 	%fd1560, [%r14+112];
	fma.rn.f64 	%fd1561, %fd417, %fd1560, %fd1559;
	ld.shared.f64 	%fd418, [%r58+1680];
	ld.shared.f64 	%fd1562, [%r17+1680];
	fma.rn.f64 	%fd1563, %fd418, %fd1562, %fd1561;
	fma.rn.f64 	%fd419, %fd1500, %fd1490, 0d0000000000000000;
	add.f64 	%fd420, %fd1563, %fd1507;
	mov.f64 	%fd4516, 0d0000000000000000;
	mov.f64 	%fd4517, %fd4516;
	mov.f64 	%fd4518, %fd4516;
	mov.f64 	%fd4519, %fd4516;
	mov.f64 	%fd4520, %fd4516;
	mov.f64 	%fd4521, %fd4516;
	mov.f64 	%fd4522, %fd4516;
	@%p8 bra 	$L__BB57_11;
	ld.param.u64 	%rd60, [_Z32massMatrixMultiplyConstantKernelILi14ELi15ELi1EEvidPKdS1_S1_S1_S1_S1_S1_Pd_param_2];
	cvta.to.global.u64 	%rd14, %rd60;
	mov.u32 	%r60, %ctaid.x;
	mov.u32 	%r61, %tid.y;
	add.s32 	%r62, %r60, %r61;
	mov.u32 	%r63, %tid.x;
	mad.lo.s32 	%r64, %r62, 23625, %r63;
	mul.wide.s32 	%rd15, %r64, 8;
	add.s64 	%rd16, %rd14, %rd15;
	ld.global.nc.f64 	%fd4516, [%rd16+1800];
	ld.global.nc.f64 	%fd4517, [%rd16+28800];
	ld.global.nc.f64 	%fd4518, [%rd16+55800];
	ld.global.nc.f64 	%fd4519, [%rd16+82800];
	ld.global.nc.f64 	%fd4520, [%rd16+109800];
	ld.global.nc.f64 	%fd4521, [%rd16+136800];
	ld.global.nc.f64 	%fd4522, [%rd16+163800];
$L__BB57_11:
	ld.param.f64 	%fd4393, [_Z32massMatrixMultiplyConstantKernelILi14ELi15ELi1EEvidPKdS1_S1_S1_S1_S1_S1_Pd_param_1];
	ld.param.u32 	%r179, [_Z32massMatrixMultiplyConstantKernelILi14ELi15ELi1EEvidPKdS1_S1_S1_S1_S1_S1_Pd_param_0];
	mov.u32 	%r65, %ctaid.x;
	mov.u32 	%r66, %tid.y;
	add.s32 	%r67, %r65, %r66;
	setp.ge.s32 	%p9, %r67, %r179;
	ld.shared.f64 	%fd1565, [%r12+1800];
	fma.rn.f64 	%fd1566, %fd346, %fd1565, 0d0000000000000000;
	ld.shared.f64 	%fd1567, [%r18+1800];
	fma.rn.f64 	%fd1568, %fd347, %fd1567, 0d0000000000000000;
	ld.shared.f64 	%fd1569, [_ZZ32massMatrixMultiplyConstantKernelILi14ELi15ELi1EEvidPKdS1_S1_S1_S1_S1_S1_PdE13s_QuadToQuadD+120];
	fma.rn.f64 	%fd1570, %fd1569, %fd317, 0d0000000000000000;
	ld.shared.f64 	%fd1571, [%r12+1808];
	fma.rn.f64 	%fd1572, %fd348, %fd1571, %fd1566;
	ld.shared.f64 	%fd1573, [%r18+1920];
	fma.rn.f64 	%fd1574, %fd349, %fd1573, %fd1568;
	ld.shared.f64 	%fd1575, [_ZZ32massMatrixMultiplyConstantKernelILi14ELi15ELi1EEvidPKdS1_S1_S1_S1_S1_S1_PdE13s_QuadToQuadD+128];
	fma.rn.f64 	%fd1576, %fd1575, %fd318, %fd1570;
	ld.shared.f64 	%fd1577, [%r12+1816];
	fma.rn.f64 	%fd1578, %fd350, %fd1577, %fd1572;
	ld.shared.f64 	%fd1579, [%r18+2040];
	fma.rn.f64 	%fd1580, %fd351, %fd1579, %fd1574;
	ld.shared.f64 	%fd1581, [_ZZ32massMatrixMultiplyConstantKernelILi14ELi15ELi1EEvidPKdS1_S1_S1_S1_S1_S1_PdE13s_QuadToQuadD+136];
	fma.rn.f64 	%fd1582, %fd1581, %fd319, %fd1576;
	ld.shared.f64 	%fd1583, [%r12+1824];
	fma.rn.f64 	%fd1584, %fd352, %fd1583, %fd1578;
	ld.shared.f64 	%fd1585, [%r18+2160];
	fma.rn.f64 	%fd1586, %fd353, %fd1585, %fd1580;
	ld.shared.f64 	%fd1587, [_ZZ32massMatrixMultiplyConstantKernelILi14ELi15ELi1EEvidPKdS1_S1_S1_S1_S1_S1_PdE13s_QuadToQuadD+144];
	fma.rn.f64 	%fd1588, %fd1587, %fd320, %fd1582;
	ld.shared.f64 	%fd1589, [%r12+1832];
	fma.rn.f64 	%fd1590, %fd354, %fd1589, %fd1584;
	ld.shared.f64 	%fd1591, [%r18+2280];
	fma.rn.f64 	%fd1592, %fd355, %fd1591, %fd1586;
	ld.shared.f64 	%fd1593, [_ZZ32massMatrixMultiplyConstantKernelILi14ELi15ELi1EEvidPKdS1_S1_S1_S1_S1_S1_PdE13s_QuadToQuadD+152];
	fma.rn.f64 	%fd1594, %fd1593, %fd321, %fd1588;
	ld.shared.f64 	%fd1595, [%r12+1840];
	fma.rn.f64 	%fd1596, %fd356, %fd1595, %fd1590;
	ld.shared.f64 	%fd1597, [%r18+2400];
	fma.rn.f64 	%fd1598, %fd357, %fd1597, %fd1592;
	ld.shared.f64 	%fd1599, [_ZZ32massMatrixMultiplyConstantKernelILi14ELi15ELi1EEvidPKdS1_S1_S1_S1_S1_S1_PdE13s_QuadToQuadD+160];
	fma.rn.f64 	%fd1600, %fd1599, %fd322, %fd1594;
	ld.shared.f64 	%fd1601, [%r12+1848];
	fma.rn.f64 	%fd1602, %fd358, %fd1601, %fd1596;
	ld.shared.f64 	%fd1603, [%r18+2520];
	fma.rn.f64 	%fd1604, %fd359, %fd1603, %fd1598;
	ld.shared.f64 	%fd1605, [_ZZ32massMatrixMultiplyConstantKernelILi14ELi15ELi1EEvidPKdS1_S1_S1_S1_S1_S1_PdE13s_QuadToQuadD+168];
	fma.rn.f64 	%fd1606, %fd1605, %fd323, %fd1600;
	ld.shared.f64 	%fd1607, [%r12+1856];
	fma.rn.f64 	%fd1608, %fd360, %fd1607, %fd1602;
	ld.shared.f64 	%fd1609, [%r18+2640];
	fma.rn.f64 	%fd1610, %fd361, %fd1609, %fd1604;
	ld.shared.f64 	%fd1611, [_ZZ32massMatrixMultiplyConstantKernelILi14ELi15ELi1EEvidPKdS1_S1_S1_S1_S1_S1_PdE13s_QuadToQuadD+176];
	fma.rn.f64 	%fd1612, %fd1611, %fd324, %fd1606;
	ld.shared.f64 	%fd1613, [%r12+1864];
	fma.rn.f64 	%fd1614, %fd362, %fd1613, %fd1608;
	ld.shared.f64 	%fd1615, [%r18+2760];
	fma.rn.f64 	%fd1616, %fd363, %fd1615, %fd1610;
	ld.shared.f64 	%fd1617, [_ZZ32massMatrixMultiplyConstantKernelILi14ELi15ELi1EEvidPKdS1_S1_S1_S1_S1_S1_PdE13s_QuadToQuadD+184];
	fma.rn.f64 	%fd1618, %fd1617, %fd325, %fd1612;
	ld.shared.f64 	%fd1619, [%r12+1872];
	fma.rn.f64 	%fd1620, %fd364, %fd1619, %fd1614;
	ld.shared.f64 	%fd1621, [%r18+2880];
	fma.rn.f64 	%fd1622, %fd365, %fd1621, %fd1616;
	ld.shared.f64 	%fd1623, [_ZZ32massMatrixMultiplyConstantKernelILi14ELi15ELi1EEvidPKdS1_S1_S1_S1_S1_S1_PdE13s_QuadToQuadD+192];
	fma.rn.f64 	%fd1624, %fd1623, %fd326, %fd1618;
	ld.shared.f64 	%fd1625, [%r12+1880];
	fma.rn.f64 	%fd1626, %fd366, %fd1625, %fd1620;
	ld.shared.f64 	%fd1627, [%r18+3000];
	fma.rn.f64 	%fd1628, %fd367, %fd1627, %fd1622;
	ld.shared.f64 	%fd1629, [_ZZ32massMatrixMultiplyConstantKernelILi14ELi15ELi1EEvidPKdS1_S1_S1_S1_S1_S1_PdE13s_QuadToQuadD+200];
	fma.rn.f64 	%fd1630, %fd1629, %fd327, %fd1624;
	ld.shared.f64 	%fd1631, [%r12+1888];
	fma.rn.f64 	%fd1632, %fd368, %fd1631, %fd1626;
	ld.shared.f64 	%fd1633, [%r18+3120];
	fma.rn.f64 	%fd1634, %fd369, %fd1633, %fd1628;
	ld.shared.f64 	%fd1635, [_ZZ32massMatrixMultiplyConstantKernelILi14ELi15ELi1EEvidPKdS1_S1_S1_S1_S1_S1_PdE13s_QuadToQuadD+208];
	fma.rn.f64 	%fd1636, %fd1635, %fd328, %fd1630;
	ld.shared.f64 	%fd1637, [%r12+1896];
	fma.rn.f64 	%fd1638, %fd370, %fd1637, %fd1632;
	ld.shared.f64 	%fd1639, [%r18+3240];
	fma.rn.f64 	%fd1640, %fd371, %fd1639, %fd1634;
	ld.shared.f64 	%fd1641, [_ZZ32massMatrixMultiplyConstantKernelILi14ELi15ELi1EEvidPKdS1_S1_S1_S1_S1_S1_PdE13s_QuadToQuadD+216];
	fma.rn.f64 	%fd1642, %fd1641, %fd329, %fd1636;
	ld.shared.f64 	%fd1643, [%r12+1904];
	fma.rn.f64 	%fd1644, %fd372, %fd1643, %fd1638;
	ld.shared.f64 	%fd1645, [%r18+3360];
	fma.rn.f64 	%fd1646, %fd373, %fd1645, %fd1640;
	ld.shared.f64 	%fd1647, [_ZZ32massMatrixMultiplyConstantKernelILi14ELi15ELi1EEvidPKdS1_S1_S1_S1_S1_S1_PdE13s_QuadToQuadD+224];
	fma.rn.f64 	%fd1648, %fd1647, %fd330, %fd1642;
	ld.shared.f64 	%fd1649, [%r12+1912];
	fma.rn.f64 	%fd1650, %fd374, %fd1649, %fd1644;
	ld.shared.f64 	%fd1651, [%r18+3480];
	fma.rn.f64 	%fd1652, %fd375, %fd1651, %fd1646;
	ld.shared.f64 	%fd1653, [_ZZ32massMatrixMultiplyConstantKernelILi14ELi15ELi1EEvidPKdS1_S1_S1_S1_S1_S1_PdE13s_QuadToQuadD+232];
	fma.rn.f64 	%fd1654, %fd1653, %fd331, %fd1648;
	bar.sync 	0;
	mul.f64 	%fd1655, %fd4517, %fd1652;
	fma.rn.f64 	%fd1656, %fd4516, %fd1650, %fd1655;
	fma.rn.f64 	%fd1657, %fd4518, %fd1654, %fd1656;
	st.shared.f64 	[%r15], %fd1657;
	mul.f64 	%fd1658, %fd4519, %fd1652;
	fma.rn.f64 	%fd1659, %fd4517, %fd1650, %fd1658;
	fma.rn.f64 	%fd1660, %fd4520, %fd1654, %fd1659;
	st.shared.f64 	[%r16], %fd1660;
	mul.f64 	%fd1661, %fd4520, %fd1652;
	fma.rn.f64 	%fd1662, %fd4518, %fd1650, %fd1661;
	fma.rn.f64 	%fd1663, %fd4521, %fd1654, %fd1662;
	mul.f64 	%fd1664, %fd4393, %fd4522;
	bar.sync 	0;
	ld.shared.f64 	%fd1665, [%r14];
	mul.f64 	%fd1666, %fd376, %fd1665;
	fma.rn.f64 	%fd1667, %fd1664, %fd318, %fd1666;
	ld.shared.f64 	%fd1668, [%r17];
	fma.rn.f64 	%fd1669, %fd377, %fd1668, %fd1667;
	fma.rn.f64 	%fd435, %fd1663, %fd1569, %fd420;
	ld.shared.f64 	%fd1670, [%r14+8];
	fma.rn.f64 	%fd1671, %fd378, %fd1670, %fd1669;
	ld.shared.f64 	%fd1672, [%r17+120];
	fma.rn.f64 	%fd1673, %fd379, %fd1672, %fd1671;
	fma.rn.f64 	%fd1674, %fd1663, %fd1575, %fd380;
	ld.shared.f64 	%fd1675, [%r14+16];
	fma.rn.f64 	%fd1676, %fd381, %fd1675, %fd1673;
	ld.shared.f64 	%fd1677, [%r17+240];
	fma.rn.f64 	%fd1678, %fd382, %fd1677, %fd1676;
	fma.rn.f64 	%fd436, %fd1663, %fd1581, %fd383;
	ld.shared.f64 	%fd1679, [%r14+24];
	fma.rn.f64 	%fd1680, %fd384, %fd1679, %fd1678;
	ld.shared.f64 	%fd1681, [%r17+360];
	fma.rn.f64 	%fd1682, %fd385, %fd1681, %fd1680;
	fma.rn.f64 	%fd437, %fd1663, %fd1587, %fd386;
	ld.shared.f64 	%fd1683, [%r14+32];
	fma.rn.f64 	%fd1684, %fd387, %fd1683, %fd1682;
	ld.shared.f64 	%fd1685, [%r17+480];
	fma.rn.f64 	%fd1686, %fd388, %fd1685, %fd1684;
	fma.rn.f64 	%fd438, %fd1663, %fd1593, %fd389;
	ld.shared.f64 	%fd1687, [%r14+40];
	fma.rn.f64 	%fd1688, %fd390, %fd1687, %fd1686;
	ld.shared.f64 	%fd1689, [%r17+600];
	fma.rn.f64 	%fd1690, %fd391, %fd1689, %fd1688;
	fma.rn.f64 	%fd439, %fd1663, %fd1599, %fd392;
	ld.shared.f64 	%fd1691, [%r14+48];
	fma.rn.f64 	%fd1692, %fd393, %fd1691, %fd1690;
	ld.shared.f64 	%fd1693, [%r17+720];
	fma.rn.f64 	%fd1694, %fd394, %fd1693, %fd1692;
	fma.rn.f64 	%fd440, %fd1663, %fd1605, %fd395;
	ld.shared.f64 	%fd1695, [%r14+56];
	fma.rn.f64 	%fd1696, %fd396, %fd1695, %fd1694;
	ld.shared.f64 	%fd1697, [%r17+840];
	fma.rn.f64 	%fd1698, %fd397, %fd1697, %fd1696;
	fma.rn.f64 	%fd441, %fd1663, %fd1611, %fd398;
	ld.shared.f64 	%fd1699, [%r14+64];
	fma.rn.f64 	%fd1700, %fd399, %fd1699, %fd1698;
	ld.shared.f64 	%fd1701, [%r17+960];
	fma.rn.f64 	%fd1702, %fd400, %fd1701, %fd1700;
	fma.rn.f64 	%fd442, %fd1663, %fd1617, %fd401;
	ld.shared.f64 	%fd1703, [%r14+72];
	fma.rn.f64 	%fd1704, %fd402, %fd1703, %fd1702;
	ld.shared.f64 	%fd1705, [%r17+1080];
	fma.rn.f64 	%fd1706, %fd403, %fd1705, %fd1704;
	fma.rn.f64 	%fd443, %fd1663, %fd1623, %fd404;
	ld.shared.f64 	%fd1707, [%r14+80];
	fma.rn.f64 	%fd1708, %fd405, %fd1707, %fd1706;
	ld.shared.f64 	%fd1709, [%r17+1200];
	fma.rn.f64 	%fd1710, %fd406, %fd1709, %fd1708;
	fma.rn.f64 	%fd444, %fd1663, %fd1629, %fd407;
	ld.shared.f64 	%fd1711, [%r14+88];
	fma.rn.f64 	%fd1712, %fd408, %fd1711, %fd1710;
	ld.shared.f64 	%fd1713, [%r17+1320];
	fma.rn.f64 	%fd1714, %fd409, %fd1713, %fd1712;
	fma.rn.f64 	%fd445, %fd1663, %fd1635, %fd410;
	ld.shared.f64 	%fd1715, [%r14+96];
	fma.rn.f64 	%fd1716, %fd411, %fd1715, %fd1714;
	ld.shared.f64 	%fd1717, [%r17+1440];
	fma.rn.f64 	%fd1718, %fd412, %fd1717, %fd1716;
	fma.rn.f64 	%fd446, %fd1663, %fd1641, %fd413;
	ld.shared.f64 	%fd1719, [%r14+104];
	fma.rn.f64 	%fd1720, %fd414, %fd1719, %fd1718;
	ld.shared.f64 	%fd1721, [%r17+1560];
	fma.rn.f64 	%fd1722, %fd415, %fd1721, %fd1720;
	fma.rn.f64 	%fd447, %fd1663, %fd1647, %fd416;
	ld.shared.f64 	%fd1723, [%r14+112];
	fma.rn.f64 	%fd1724, %fd417, %fd1723, %fd1722;
	ld.shared.f64 	%fd1725, [%r17+1680];
	fma.rn.f64 	%fd1726, %fd418, %fd1725, %fd1724;
	fma.rn.f64 	%fd448, %fd1663, %fd1653, %fd419;
	add.f64 	%fd449, %fd1726, %fd1674;
	mov.f64 	%fd4523, 0d0000000000000000;
	mov.f64 	%fd4524, %fd4523;
	mov.f64 	%fd4525, %fd4523;
	mov.f64 	%fd4526, %fd4523;
	mov.f64 	%fd4527, %fd4523;
	mov.f64 	%fd4528, %fd4523;
	mov.f64 	%fd4529, %fd4523;
	@%p9 bra 	$L__BB57_13;
	ld.param.u64 	%rd61, [_Z32massMatrixMultiplyConstantKernelILi14ELi15ELi1EEvidPKdS1_S1_S1_S1_S1_S1_Pd_param_2];
	cvta.to.global.u64 	%rd17, %rd61;
	mov.u32 	%r68, %ctaid.x;
	mov.u32 	%r69, %tid.y;
	add.s32 	%r70, %r68, %r69;
	mov.u32 	%r71, %tid.x;
	mad.lo.s32 	%r72, %r70, 23625, %r71;
	mul.wide.s32 	%rd18, %r72, 8;
	add.s64 	%rd19, %rd17, %rd18;
	ld.global.nc.f64 	%fd4523, [%rd19+3600];
	ld.global.nc.f64 	%fd4524, [%rd19+30600];
	ld.global.nc.f64 	%fd4525, [%rd19+57600];
	ld.global.nc.f64 	%fd4526, [%rd19+84600];
	ld.global.nc.f64 	%fd4527, [%rd19+111600];
	ld.global.nc.f64 	%fd4528, [%rd19+138600];
	ld.global.nc.f64 	%fd4529, [%rd19+165600];
$L__BB57_13:
	ld.param.f64 	%fd4394, [_Z32massMatrixMultiplyConstantKernelILi14ELi15ELi1EEvidPKdS1_S1_S1_S1_S1_S1_Pd_param_1];
	ld.param.u32 	%r180, [_Z32massMatrixMultiplyConstantKernelILi14ELi15ELi1EEvidPKdS1_S1_S1_S1_S1_S1_Pd_param_0];
	mov.u32 	%r73, %ctaid.x;
	mov.u32 	%r74, %tid.y;
	add.s32 	%r75, %r73, %r74;
	setp.ge.s32 	%p10, %r75, %r180;
	ld.shared.f64 	%fd1728, [%r12+3600];
	fma.rn.f64 	%fd1729, %fd346, %fd1728, 0d0000000000000000;
	ld.shared.f64 	%fd1730, [%r18+3600];
	fma.rn.f64 	%fd1731, %fd347, %fd1730, 0d0000000000000000;
	ld.shared.f64 	%fd1732, [_ZZ32massMatrixMultiplyConstantKernelILi14ELi15ELi1EEvidPKdS1_S1_S1_S1_S1_S1_PdE13s_QuadToQuadD+240];
	fma.rn.f64 	%fd1733, %fd1732, %fd317, 0d0000000000000000;
	ld.shared.f64 	%fd1734, [%r12+3608];
	fma.rn.f64 	%fd1735, %fd348, %fd1734, %fd1729;
	ld.shared.f64 	%fd1736, [%r18+3720];
	fma.rn.f64 	%fd1737, %fd349, %fd1736, %fd1731;
	ld.shared.f64 	%fd1738, [_ZZ32massMatrixMultiplyConstantKernelILi14ELi15ELi1EEvidPKdS1_S1_S1_S1_S1_S1_PdE13s_QuadToQuadD+248];
	fma.rn.f64 	%fd1739, %fd1738, %fd318, %fd1733;
	ld.shared.f64 	%fd1740, [%r12+3616];
	fma.rn.f64 	%fd1741, %fd350, %fd1740, %fd1735;
	ld.shared.f64 	%fd1742, [%r18+3840];
	fma.rn.f64 	%fd1743, %fd351, %fd1742, %fd1737;
	ld.shared.f64 	%fd1744, [_ZZ32massMatrixMultiplyConstantKernelILi14ELi15ELi1EEvidPKdS1_S1_S1_S1_S1_S1_PdE13s_QuadToQuadD+256];
	fma.rn.f64 	%fd1745, %fd1744, %fd319, %fd1739;
	ld.shared.f64 	%fd1746, [%r12+3624];
	fma.rn.f64 	%fd1747, %fd352, %fd1746, %fd1741;
	ld.shared.f64 	%fd1748, [%r18+3960];
	fma.rn.f64 	%fd1749, %fd353, %fd1748, %fd1743;
	ld.shared.f64 	%fd1750, [_ZZ32massMatrixMultiplyConstantKernelILi14ELi15ELi1EEvidPKdS1_S1_S1_S1_S1_S1_PdE13s_QuadToQuadD+264];
	fma.rn.f64 	%fd1751, %fd1750, %fd320, %fd1745;
	ld.shared.f64 	%fd1752, [%r12+3632];
	fma.rn.f64 	%fd1753, %fd354, %fd1752, %fd1747;
	ld.shared.f64 	%fd1754, [%r18+4080];
	fma.rn.f64 	%fd1755, %fd355, %fd1754, %fd1749;
	ld.shared.f64 	%fd1756, [_ZZ32massMatrixMultiplyConstantKernelILi14ELi15ELi1EEvidPKdS1_S1_S1_S1_S1_S1_PdE13s_QuadToQuadD+272];
	fma.rn.f64 	%fd1757, %fd1756, %fd321, %fd1751;
	ld.shared.f64 	%fd1758, [%r12+3640];
	fma.rn.f64 	%fd1759, %fd356, %fd1758, %fd1753;
	ld.shared.f64 	%fd1760, [%r18+4200];
	fma.rn.f64 	%fd1761, %fd357, %fd1760, %fd1755;
	ld.shared.f64 	%fd1762, [_ZZ32massMatrixMultiplyConstantKernelILi14ELi15ELi1EEvidPKdS1_S1_S1_S1_S1_S1_PdE13s_QuadToQuadD+280];
	fma.rn.f64 	%fd1763, %fd1762, %fd322, %fd1757;
	ld.shared.f64 	%fd1764, [%r12+3648];
	fma.rn.f64 	%fd1765, %fd358, %fd1764, %fd1759;
	ld.shared.f64 	%fd1766, [%r18+4320];
	fma.rn.f64 	%fd1767, %fd359, %fd1766, %fd1761;
	ld.shared.f64 	%fd1768, [_ZZ32massMatrixMultiplyConstantKernelILi14ELi15ELi1EEvidPKdS1_S1_S1_S1_S1_S1_PdE13s_QuadToQuadD+288];
	fma.rn.f64 	%fd1769, %fd1768, %fd323, %fd1763;
	ld.shared.f64 	%fd1770, [%r12+3656];
	fma.rn.f64 	%fd1771, %fd360, %fd1770, %fd1765;
	ld.shared.f64 	%fd1772, [%r18+4440];
	fma.rn.f64 	%fd1773, %fd361, %fd1772, %fd1767;
	ld.shared.f64 	%fd1774, [_ZZ32massMatrixMultiplyConstantKernelILi14ELi15ELi1EEvidPKdS1_S1_S1_S1_S1_S1_PdE13s_QuadToQuadD+296];
	fma.rn.f64 	%fd1775, %fd1774, %fd324, %fd1769;
	ld.shared.f64 	%fd1776, [%r12+3664];
	fma.rn.f64 	%fd1777, %fd362, %fd1776, %fd1771;
	ld.shared.f64 	%fd1778, [%r18+4560];
	fma.rn.f64 	%fd1779, %fd363, %fd1778, %fd1773;
	ld.shared.f64 	%fd1780, [_ZZ32massMatrixMultiplyConstantKernelILi14ELi15ELi1EEvidPKdS1_S1_S1_S1_S1_S1_PdE13s_QuadToQuadD+304];
	fma.rn.f64 	%fd1781, %fd1780, %fd325, %fd1775;
	ld.shared.f64 	%fd1782, [%r12+3672];
	fma.rn.f64 	%fd1783, %fd364, %fd1782, %fd1777;
	ld.shared.f64 	%fd1784, [%r18+4680];
	fma.rn.f64 	%fd1785, %fd365, %fd1784, %fd1779;
	ld.shared.f64 	%fd1786, [_ZZ32massMatrixMultiplyConstantKernelILi14ELi15ELi1EEvidPKdS1_S1_S1_S1_S1_S1_PdE13s_QuadToQuadD+312];
	fma.rn.f64 	%fd1787, %fd1786, %fd326, %fd1781;
	ld.shared.f64 	%fd1788, [%r12+3680];
	fma.rn.f64 	%fd1789, %fd366, %fd1788, %fd1783;
	ld.shared.f64 	%fd1790, [%r18+4800];
	fma.rn.f64 	%fd1791, %fd367, %fd1790, %fd1785;
	ld.shared.f64 	%fd1792, [_ZZ32massMatrixMultiplyConstantKernelILi14ELi15ELi1EEvidPKdS1_S1_S1_S1_S1_S1_PdE13s_QuadToQuadD+320];
	fma.rn.f64 	%fd1793, %fd1792, %fd327, %fd1787;
	ld.shared.f64 	%fd1794, [%r12+3688];
	fma.rn.f64 	%fd1795, %fd368, %fd1794, %fd1789;
	ld.shared.f64 	%fd1796, [%r18+4920];
	fma.rn.f64 	%fd1797, %fd369, %fd1796, %fd1791;
	ld.shared.f64 	%fd1798, [_ZZ32massMatrixMultiplyConstantKernelILi14ELi15ELi1EEvidPKdS1_S1_S1_S1_S1_S1_PdE13s_QuadToQuadD+328];
	fma.rn.f64 	%fd1799, %fd1798, %fd328, %fd1793;
	ld.shared.f64 	%fd1800, [%r12+3696];
	fma.rn.f64 	%fd1801, %fd370, %fd1800, %fd1795;
	ld.shared.f64 	%fd1802, [%r18+5040];
	fma.rn.f64 	%fd1803, %fd371, %fd1802, %fd1797;
	ld.shared.f64 	%fd1804, [_ZZ32massMatrixMultiplyConstantKernelILi14ELi15ELi1EEvidPKdS1_S1_S1_S1_S1_S1_PdE13s_QuadToQuadD+336];
	fma.rn.f64 	%fd1805, %fd1804, %fd329, %fd1799;
	ld.shared.f64 	%fd1806, [%r12+3704];
	fma.rn.f64 	%fd1807, %fd372, %fd1806, %fd1801;
	ld.shared.f64 	%fd1808, [%r18+5160];
	fma.rn.f64 	%fd1809, %fd373, %fd1808, %fd1803;
	ld.shared.f64 	%fd1810, [_ZZ32massMatrixMultiplyConstantKernelILi14ELi15ELi1EEvidPKdS1_S1_S1_S1_S1_S1_PdE13s_QuadToQuadD+344];
	fma.rn.f64 	%fd1811, %fd1810, %fd330, %fd1805;
	ld.shared.f64 	%fd1812, [%r12+3712];
	fma.rn.f64 	%fd1813, %fd374, %fd1812, %fd1807;
	ld.shared.f64 	%fd1814, [%r18+5280];
	fma.rn.f64 	%fd1815, %fd375, %fd1814, %fd1809;
	ld.shared.f64 	%fd1816, [_ZZ32massMatrixMultiplyConstantKernelILi14ELi15ELi1EEvidPKdS1_S1_S1_S1_S1_S1_PdE13s_QuadToQuadD+352];
	fma.rn.f64 	%fd1817, %fd1816, %fd331, %fd1811;
	bar.sync 	0;
	mul.f64 	%fd1818, %fd4524, %fd1815;
	fma.rn.f64 	%fd1819, %fd4523, %fd1813, %fd1818;
	fma.rn.f64 	%fd1820, %fd4525, %fd1817, %fd1819;
	st.shared.f64 	[%r15], %fd1820;
	mul.f64 	%fd1821, %fd4526, %fd1815;
	fma.rn.f64 	%fd1822, %fd4524, %fd1813, %fd1821;
	fma.rn.f64 	%fd1823, %fd4527, %fd1817, %fd1822;
	st.shared.f64 	[%r16], %fd1823;
	mul.f64 	%fd1824, %fd4527, %fd1815;
	fma.rn.f64 	%fd1825, %fd4525, %fd1813, %fd1824;
	fma.rn.f64 	%fd1826, %fd4528, %fd1817, %fd1825;
	mul.f64 	%fd1827, %fd4394, %fd4529;
	bar.sync 	0;
	ld.shared.f64 	%fd1828, [%r14];
	mul.f64 	%fd1829, %fd376, %fd1828;
	fma.rn.f64 	%fd1830, %fd1827, %fd319, %fd1829;
	ld.shared.f64 	%fd1831, [%r17];
	fma.rn.f64 	%fd1832, %fd377, %fd1831, %fd1830;
	fma.rn.f64 	%fd464, %fd1826, %fd1732, %fd435;
	ld.shared.f64 	%fd1833, [%r14+8];
	fma.rn.f64 	%fd1834, %fd378, %fd1833, %fd1832;
	ld.shared.f64 	%fd1835, [%r17+120];
	fma.rn.f64 	%fd1836, %fd379, %fd1835, %fd1834;
	fma.rn.f64 	%fd465, %fd1826, %fd1738, %fd449;
	ld.shared.f64 	%fd1837, [%r14+16];
	fma.rn.f64 	%fd1838, %fd381, %fd1837, %fd1836;
	ld.shared.f64 	%fd1839, [%r17+240];
	fma.rn.f64 	%fd1840, %fd382, %fd1839, %fd1838;
	fma.rn.f64 	%fd1841, %fd1826, %fd1744, %fd436;
	ld.shared.f64 	%fd1842, [%r14+24];
	fma.rn.f64 	%fd1843, %fd384, %fd1842, %fd1840;
	ld.shared.f64 	%fd1844, [%r17+360];
	fma.rn.f64 	%fd1845, %fd385, %fd1844, %fd1843;
	fma.rn.f64 	%fd466, %fd1826, %fd1750, %fd437;
	ld.shared.f64 	%fd1846, [%r14+32];
	fma.rn.f64 	%fd1847, %fd387, %fd1846, %fd1845;
	ld.shared.f64 	%fd1848, [%r17+480];
	fma.rn.f64 	%fd1849, %fd388, %fd1848, %fd1847;
	fma.rn.f64 	%fd467, %fd1826, %fd1756, %fd438;
	ld.shared.f64 	%fd1850, [%r14+40];
	fma.rn.f64 	%fd1851, %fd390, %fd1850, %fd1849;
	ld.shared.f64 	%fd1852, [%r17+600];
	fma.rn.f64 	%fd1853, %fd391, %fd1852, %fd1851;
	fma.rn.f64 	%fd468, %fd1826, %fd1762, %fd439;
	ld.shared.f64 	%fd1854, [%r14+48];
	fma.rn.f64 	%fd1855, %fd393, %fd1854, %fd1853;
	ld.shared.f64 	%fd1856, [%r17+720];
	fma.rn.f64 	%fd1857, %fd394, %fd1856, %fd1855;
	fma.rn.f64 	%fd469, %fd1826, %fd1768, %fd440;
	ld.shared.f64 	%fd1858, [%r14+56];
	fma.rn.f64 	%fd1859, %fd396, %fd1858, %fd1857;
	ld.shared.f64 	%fd1860, [%r17+840];
	fma.rn.f64 	%fd1861, %fd397, %fd1860, %fd1859;
	fma.rn.f64 	%fd470, %fd1826, %fd1774, %fd441;
	ld.shared.f64 	%fd1862, [%r14+64];
	fma.rn.f64 	%fd1863, %fd399, %fd1862, %fd1861;
	ld.shared.f64 	%fd1864, [%r17+960];
	fma.rn.f64 	%fd1865, %fd400, %fd1864, %fd1863;
	fma.rn.f64 	%fd471, %fd1826, %fd1780, %fd442;
	ld.shared.f64 	%fd1866, [%r14+72];
	fma.rn.f64 	%fd1867, %fd402, %fd1866, %fd1865;
	ld.shared.f64 	%fd1868, [%r17+1080];
	fma.rn.f64 	%fd1869, %fd403, %fd1868, %fd1867;
	fma.rn.f64 	%fd472, %fd1826, %fd1786, %fd443;
	ld.shared.f64 	%fd1870, [%r14+80];
	fma.rn.f64 	%fd1871, %fd405, %fd1870, %fd1869;
	ld.shared.f64 	%fd1872, [%r17+1200];
	fma.rn.f64 	%fd1873, %fd406, %fd1872, %fd1871;
	fma.rn.f64 	%fd473, %fd1826, %fd1792, %fd444;
	ld.shared.f64 	%fd1874, [%r14+88];
	fma.rn.f64 	%fd1875, %fd408, %fd1874, %fd1873;
	ld.shared.f64 	%fd1876, [%r17+1320];
	fma.rn.f64 	%fd1877, %fd409, %fd1876, %fd1875;
	fma.rn.f64 	%fd474, %fd1826, %fd1798, %fd445;
	ld.shared.f64 	%fd1878, [%r14+96];
	fma.rn.f64 	%fd1879, %fd411, %fd1878, %fd1877;
	ld.shared.f64 	%fd1880, [%r17+1440];
	fma.rn.f64 	%fd1881, %fd412, %fd1880, %fd1879;
	fma.rn.f64 	%fd475, %fd1826, %fd1804, %fd446;
	ld.shared.f64 	%fd1882, [%r14+104];
	fma.rn.f64 	%fd1883, %fd414, %fd1882, %fd1881;
	ld.shared.f64 	%fd1884, [%r17+1560];
	fma.rn.f64 	%fd1885, %fd415, %fd1884, %fd1883;
	fma.rn.f64 	%fd476, %fd1826, %fd1810, %fd447;
	ld.shared.f64 	%fd1886, [%r14+112];
	fma.rn.f64 	%fd1887, %fd417, %fd1886, %fd1885;
	ld.shared.f64 	%fd1888, [%r17+1680];
	fma.rn.f64 	%fd1889, %fd418, %fd1888, %fd1887;
	fma.rn.f64 	%fd477, %fd1826, %fd1816, %fd448;
	add.f64 	%fd478, %fd1889, %fd1841;
	mov.f64 	%fd4530, 0d0000000000000000;
	mov.f64 	%fd4531, %fd4530;
	mov.f64 	%fd4532, %fd4530;
	mov.f64 	%fd4533, %fd4530;
	mov.f64 	%fd4534, %fd4530;
	mov.f64 	%fd4535, %fd4530;
	mov.f64 	%fd4536, %fd4530;
	@%p10 bra 	$L__BB57_15;
	ld.param.u64 	%rd62, [_Z32massMatrixMultiplyConstantKernelILi14ELi15ELi1EEvidPKdS1_S1_S1_S1_S1_S1_Pd_param_2];
	cvta.to.global.u64 	%rd20, %rd62;
	mov.u32 	%r76, %ctaid.x;
	mov.u32 	%r77, %tid.y;
	add.s32 	%r78, %r76, %r77;
	mov.u32 	%r79, %tid.x;
	mad.lo.s32 	%r80, %r78, 23625, %r79;
	mul.wide.s32 	%rd21, %r80, 8;
	add.s64 	%rd22, %rd20, %rd21;
	ld.global.nc.f64 	%fd4530, [%rd22+5400];
	ld.global.nc.f64 	%fd4531, [%rd22+32400];
	ld.global.nc.f64 	%fd4532, [%rd22+59400];
	ld.global.nc.f64 	%fd4533, [%rd22+86400];
	ld.global.nc.f64 	%fd4534, [%rd22+113400];
	ld.global.nc.f64 	%fd4535, [%rd22+140400];
	ld.global.nc.f64 	%fd4536, [%rd22+167400];
$L__BB57_15:
	ld.param.f64 	%fd4395, [_Z32massMatrixMultiplyConstantKernelILi14ELi15ELi1EEvidPKdS1_S1_S1_S1_S1_S1_Pd_param_1];
	ld.param.u32 	%r181, [_Z32massMatrixMultiplyConstantKernelILi14ELi15ELi1EEvidPKdS1_S1_S1_S1_S1_S1_Pd_param_0];
	mov.u32 	%r81, %ctaid.x;
	mov.u32 	%r82, %tid.y;
	add.s32 	%r83, %r81, %r82;
	setp.ge.s32 	%p11, %r83, %r181;
	ld.shared.f64 	%fd1891, [%r12+5400];
	fma.rn.f64 	%fd1892, %fd346, %fd1891, 0d0000000000000000;
	ld.shared.f64 	%fd1893, [%r18+5400];
	fma.rn.f64 	%fd1894, %fd347, %fd1893, 0d0000000000000000;
	ld.shared.f64 	%fd1895, [_ZZ32massMatrixMultiplyConstantKernelILi14ELi15ELi1EEvidPKdS1_S1_S1_S1_S1_S1_PdE13s_QuadToQuadD+360];
	fma.rn.f64 	%fd1896, %fd1895, %fd317, 0d0000000000000000;
	ld.shared.f64 	%fd1897, [%r12+5408];
	fma.rn.f64 	%fd1898, %fd348, %fd1897, %fd1892;
	ld.shared.f64 	%fd1899, [%r18+5520];
	fma.rn.f64 	%fd1900, %fd349, %fd1899, %fd1894;
	ld.shared.f64 	%fd1901, [_ZZ32massMatrixMultiplyConstantKernelILi14ELi15ELi1EEvidPKdS1_S1_S1_S1_S1_S1_PdE13s_QuadToQuadD+368];
	fma.rn.f64 	%fd1902, %fd1901, %fd318, %fd1896;
	ld.shared.f64 	%fd1903, [%r12+5416];
	fma.rn.f64 	%fd1904, %fd350, %fd1903, %fd1898;
	ld.shared.f64 	%fd1905, [%r18+5640];
	fma.rn.f64 	%fd1906, %fd351, %fd1905, %fd1900;
	ld.shared.f64 	%fd1907, [_ZZ32massMatrixMultiplyConstantKernelILi14ELi15ELi1EEvidPKdS1_S1_S1_S1_S1_S1_PdE13s_QuadToQuadD+376];
	fma.rn.f64 	%fd1908, %fd1907, %fd319, %fd1902;
	ld.shared.f64 	%fd1909, [%r12+5424];
	fma.rn.f64 	%fd1910, %fd352, %fd1909, %fd1904;
	ld.shared.f64 	%fd1911, [%r18+5760];
	fma.rn.f64 	%fd1912, %fd353, %fd1911, %fd1906;
	ld.shared.f64 	%fd1913, [_ZZ32massMatrixMultiplyConstantKernelILi14ELi15ELi1EEvidPKdS1_S1_S1_S1_S1_S1_PdE13s_QuadToQuadD+384];
	fma.rn.f64 	%fd1914, %fd1913, %fd320, %fd1908;
	ld.shared.f64 	%fd1915, [%r12+5432];
	fma.rn.f64 	%fd1916, %fd354, %fd1915, %fd1910;
	ld.shared.f64 	%fd1917, [%r18+5880];
	fma.rn.f64 	%fd1918, %fd355, %fd1917, %fd1912;
	ld.shared.f64 	%fd1919, [_ZZ32massMatrixMultiplyConstantKernelILi14ELi15ELi1EEvidPKdS1_S1_S1_S1_S1_S1_PdE13s_QuadToQuadD+392];
	fma.rn.f64 	%fd1920, %fd1919, %fd321, %fd1914;
	ld.shared.f64 	%fd1921, [%r12+5440];
	fma.rn.f64 	%fd1922, %fd356, %fd1921, %fd1916;
	ld.shared.f64 	%fd1923, [%r18+6000];
	fma.rn.f64 	%fd1924, %fd357, %fd1923, %fd1918;
	ld.shared.f64 	%fd1925, [_ZZ32massMatrixMultiplyConstantKernelILi14ELi15ELi1EEvidPKdS1_S1_S1_S1_S1_S1_PdE13s_QuadToQuadD+400];
	fma.rn.f64 	%fd1926, %fd1925, %fd322, %fd1920;
	ld.shared.f64 	%fd1927, [%r12+5448];
	fma.rn.f64 	%fd1928, %fd358, %fd1927, %fd1922;
	ld.shared.f64 	%fd1929, [%r18+6120];
	fma.rn.f64 	%fd1930, %fd359, %fd1929, %fd1924;
	ld.shared.f64 	%fd1931, [_ZZ32massMatrixMultiplyConstantKernelILi14ELi15ELi1EEvidPKdS1_S1_S1_S1_S1_S1_PdE13s_QuadToQuadD+408];
	fma.rn.f64 	%fd1932, %fd1931, %fd323, %fd1926;
	ld.shared.f64 	%fd1933, [%r12+5456];
	fma.rn.f64 	%fd1934, %fd360, %fd1933, %fd1928;
	ld.shared.f64 	%fd1935, [%r18+6240];
	fma.rn.f64 	%fd1936, %fd361, %fd1935, %fd1930;
	ld.shared.f64 	%fd1937, [_ZZ32massMatrixMultiplyConstantKernelILi14ELi15ELi1EEvidPKdS1_S1_S1_S1_S1_S1_PdE13s_QuadToQuadD+416];
	fma.rn.f64 	%fd1938, %fd1937, %fd324, %fd1932;
	ld.shared.f64 	%fd1939, [%r12+5464];
	fma.rn.f64 	%fd1940, %fd362, %fd1939, %fd1934;
	ld.shared.f64 	%fd1941, [%r18+6360];
	fma.rn.f64 	%fd1942, %fd363, %fd1941, %fd1936;
	ld.shared.f64 	%fd1943, [_ZZ32massMatrixMultiplyConstantKernelILi14ELi15ELi1EEvidPKdS1_S1_S1_S1_S1_S1_PdE13s_QuadToQuadD+424];
	fma.rn.f64 	%fd1944, %fd1943, %fd325, %fd1938;
	ld.shared.f64 	%fd1945, [%r12+5472];
	fma.rn.f64 	%fd1946, %fd364, %fd1945, %fd1940;
	ld.shared.f64 	%fd1947, [%r18+6480];
	fma.rn.f64 	%fd1948, %fd365, %fd1947, %fd1942;
	ld.shared.f64 	%fd1949, [_ZZ32massMatrixMultiplyConstantKernelILi14ELi15ELi1EEvidPKdS1_S1_S1_S1_S1_S1_PdE13s_QuadToQuadD+432];
	fma.rn.f64 	%fd1950, %fd1949, %fd326, %fd1944;
	ld.shared.f64 	%fd1951, [%r12+5480];
	fma.rn.f64 	%fd1952, %fd366, %fd1951, %fd1946;
	ld.shared.f64 	%fd1953, [%r18+6600];
	fma.rn.f64 	%fd1954, %fd367, %fd1953, %fd1948;
	ld.shared.f64 	%fd1955, [_ZZ32massMatrixMultiplyConstantKernelILi14ELi15ELi1EEvidPKdS1_S1_S1_S1_S1_S1_PdE13s_QuadToQuadD+440];
	fma.rn.f64 	%fd1956, %fd1955, %fd327, %fd1950;
	ld.shared.f64 	%fd1957, [%r12+5488];
	fma.rn.f64 	%fd1958, %fd368, %fd1957, %fd1952;
	ld.shared.f64 	%fd1959, [%r18+6720];
	fma.rn.f64 	%fd1960, %fd369, %fd1959, %fd1954;
	ld.shared.f64 	%fd1961, [_ZZ32massMatrixMultiplyConstantKernelILi14ELi15ELi1EEvidPKdS1_S1_S1_S1_S1_S1_PdE13s_QuadToQuadD+448];
	fma.rn.f64 	%fd1962, %fd1961, %fd328, %fd1956;
	ld.shared.f64 	%fd1963, [%r12+5496];
	fma.rn.f64 	%fd1964, %fd370, %fd1963, %fd1958;
	ld.shared.f64 	%fd1965, [%r18+6840];
	fma.rn.f64 	%fd1966, %fd371, %fd1965, %fd1960;
	ld.shared.f64 	%fd1967, [_ZZ32massMatrixMultiplyConstantKernelILi14ELi15ELi1EEvidPKdS1_S1_S1_S1_S1_S1_PdE13s_QuadToQuadD+456];
	fma.rn.f64 	%fd1968, %fd1967, %fd329, %fd1962;
	ld.shared.f64 	%fd1969, [%r12+5504];
	fma.rn.f64 	%fd1970, %fd372, %fd1969, %fd1964;
	ld.shared.f64 	%fd1971, [%r18+6960];
	fma.rn.f64 	%fd1972, %fd373, %fd1971, %fd1966;
	ld.shared.f64 	%fd1973, [_ZZ32massMatrixMultiplyConstantKernelILi14ELi15ELi1EEvidPKdS1_S1_S1_S1_S1_S1_PdE13s_QuadToQuadD+464];
	fma.rn.f64 	%fd1974, %fd1973, %fd330, %fd1968;
	ld.shared.f64 	%fd1975, [%r12+5512];
	fma.rn.f64 	%fd1976, %fd374, %fd1975, %fd1970;
	ld.shared.f64 	%fd1977, [%r18+7080];
	fma.rn.f64 	%fd1978, %fd375, %fd1977, %fd1972;
	ld.shared.f64 	%fd1979, [_ZZ32massMatrixMultiplyConstantKernelILi14ELi15ELi1EEvidPKdS1_S1_S1_S1_S1_S1_PdE13s_QuadToQuadD+472];
	fma.rn.f64 	%fd1980, %fd1979, %fd331, %fd1974;
	bar.sync 	0;
	mul.f64 	%fd1981, %fd4531, %fd1978;
	fma.rn.f64 	%fd1982, %fd4530, %fd1976, %fd1981;
	fma.rn.f64 	%fd1983, %fd4532, %fd1980, %fd1982;
	st.shared.f64 	[%r15], %fd1983;
	mul.f64 	%fd1984, %fd4533, %fd1978;
	fma.rn.f64 	%fd1985, %fd4531, %fd1976, %fd1984;
	fma.rn.f64 	%fd1986, %fd4534, %fd1980, %fd1985;
	st.shared.f64 	[%r16], %fd1986;
	mul.f64 	%fd1987, %fd4534, %fd1978;
	fma.rn.f64 	%fd1988, %fd4532, %fd1976, %fd1987;
	fma.rn.f64 	%fd1989, %fd4535, %fd1980, %fd1988;
	mul.f64 	%fd1990, %fd4395, %fd4536;
	bar.sync 	0;
	ld.shared.f64 	%fd1991, [%r14];
	mul.f64 	%fd1992, %fd376, %fd1991;
	fma.rn.f64 	%fd1993, %fd1990, %fd320, %fd1992;
	ld.shared.f64 	%fd1994, [%r17];
	fma.rn.f64 	%fd1995, %fd377, %fd1994, %fd1993;
	fma.rn.f64 	%fd493, %fd1989, %fd1895, %fd464;
	ld.shared.f64 	%fd1996, [%r14+8];
	fma.rn.f64 	%fd1997, %fd378, %fd1996, %fd1995;
	ld.shared.f64 	%fd1998, [%r17+120];
	fma.rn.f64 	%fd1999, %fd379, %fd1998, %fd1997;
	fma.rn.f64 	%fd494, %fd1989, %fd1901, %fd465;
	ld.shared.f64 	%fd2000, [%r14+16];
	fma.rn.f64 	%fd2001, %fd381, %fd2000, %fd1999;
	ld.shared.f64 	%fd2002, [%r17+240];
	fma.rn.f64 	%fd2003, %fd382, %fd2002, %fd2001;
	fma.rn.f64 	%fd495, %fd1989, %fd1907, %fd478;
	ld.shared.f64 	%fd2004, [%r14+24];
	fma.rn.f64 	%fd2005, %fd384, %fd2004, %fd2003;
	ld.shared.f64 	%fd2006, [%r17+360];
	fma.rn.f64 	%fd2007, %fd385, %fd2006, %fd2005;
	fma.rn.f64 	%fd2008, %fd1989, %fd1913, %fd466;
	ld.shared.f64 	%fd2009, [%r14+32];
	fma.rn.f64 	%fd2010, %fd387, %fd2009, %fd2007;
	ld.shared.f64 	%fd2011, [%r17+480];
	fma.rn.f64 	%fd2012, %fd388, %fd2011, %fd2010;
	fma.rn.f64 	%fd496, %fd1989, %fd1919, %fd467;
	ld.shared.f64 	%fd2013, [%r14+40];
	fma.rn.f64 	%fd2014, %fd390, %fd2013, %fd2012;
	ld.shared.f64 	%fd2015, [%r17+600];
	fma.rn.f64 	%fd2016, %fd391, %fd2015, %fd2014;
	fma.rn.f64 	%fd497, %fd1989, %fd1925, %fd468;
	ld.shared.f64 	%fd2017, [%r14+48];
	fma.rn.f64 	%fd2018, %fd393, %fd2017, %fd2016;
	ld.shared.f64 	%fd2019, [%r17+720];
	fma.rn.f64 	%fd2020, %fd394, %fd2019, %fd2018;
	fma.rn.f64 	%fd498, %fd1989, %fd1931, %fd469;
	ld.shared.f64 	%fd2021, [%r14+56];
	fma.rn.f64 	%fd2022, %fd396, %fd2021, %fd2020;
	ld.shared.f64 	%fd2023, [%r17+840];
	fma.rn.f64 	%fd2024, %fd397, %fd2023, %fd2022;
	fma.rn.f64 	%fd499, %fd1989, %fd1937, %fd470;
	ld.shared.f64 	%fd2025, [%r14+64];
	fma.rn.f64 	%fd2026, %fd399, %fd2025, %fd2024;
	ld.shared.f64 	%fd2027, [%r17+960];
	fma.rn.f64 	%fd2028, %fd400, %fd2027, %fd2026;
	fma.rn.f64 	%fd500, %fd1989, %fd1943, %fd471;
	ld.shared.f64 	%fd2029, [%r14+72];
	fma.rn.f64 	%fd2030, %fd402, %fd2029, %fd2028;
	ld.shared.f64 	%fd2031, [%r17+1080];
	fma.rn.f64 	%fd2032, %fd403, %fd2031, %fd2030;
	fma.rn.f64 	%fd501, %fd1989, %fd1949, %fd472;
	ld.shared.f64 	%fd2033, [%r14+80];
	fma.rn.f64 	%fd2034, %fd405, %fd2033, %fd2032;
	ld.shared.f64 	%fd2035, [%r17+1200];
	fma.rn.f64 	%fd2036, %fd406, %fd2035, %fd2034;
	fma.rn.f64 	%fd502, %fd1989, %fd1955, %fd473;
	ld.shared.f64 	%fd2037, [%r14+88];
	fma.rn.f64 	%fd2038, %fd408, %fd2037, %fd2036;
	ld.shared.f64 	%fd2039, [%r17+1320];
	fma.rn.f64 	%fd2040, %fd409, %fd2039, %fd2038;
	fma.rn.f64 	%fd503, %fd1989, %fd1961, %fd474;
	ld.shared.f64 	%fd2041, [%r14+96];
	fma.rn.f64 	%fd2042, %fd411, %fd2041, %fd2040;
	ld.shared.f64 	%fd2043, [%r17+1440];
	fma.rn.f64 	%fd2044, %fd412, %fd2043, %fd2042;
	fma.rn.f64 	%fd504, %fd1989, %fd1967, %fd475;
	ld.shared.f64 	%fd2045, [%r14+104];
	fma.rn.f64 	%fd2046, %fd414, %fd2045, %fd2044;
	ld.shared.f64 	%fd2047, [%r17+1560];
	fma.rn.f64 	%fd2048, %fd415, %fd2047, %fd2046;
	fma.rn.f64 	%fd505, %fd1989, %fd1973, %fd476;
	ld.shared.f64 	%fd2049, [%r14+112];
	fma.rn.f64 	%fd2050, %fd417, %fd2049, %fd2048;
	ld.shared.f64 	%fd2051, [%r17+1680];
	fma.rn.f64 	%fd2052, %fd418, %fd2051, %fd2050;
	fma.rn.f64 	%fd506, %fd1989, %fd1979, %fd477;
	add.f64 	%fd507, %fd2052, %fd2008;
	mov.f64 	%fd4537, 0d0000000000000000;
	mov.f64 	%fd4538, %fd4537;
	mov.f64 	%fd4539, %fd4537;
	mov.f64 	%fd4540, %fd4537;
	mov.f64 	%fd4541, %fd4537;
	mov.f64 	%fd4542, %fd4537;
	mov.f64 	%fd4543, %fd4537;
	@%p11 bra 	$L__BB57_17;
	ld.param.u64 	%rd63, [_Z32massMatrixMultiplyConstantKernelILi14ELi15ELi1EEvidPKdS1_S1_S1_S1_S1_S1_Pd_param_2];
	cvta.to.global.u64 	%rd23, %rd63;
	mov.u32 	%r84, %ctaid.x;
	mov.u32 	%r85, %tid.y;
	add.s32 	%r86, %r84, %r85;
	mov.u32 	%r87, %tid.x;
	mad.lo.s32 	%r88, %r86, 23625, %r87;
	mul.wide.s32 	%rd24, %r88, 8;
	add.s64 	%rd25, %rd23, %rd24;
	ld.global.nc.f64 	%fd4537, [%rd25+7200];
	ld.global.nc.f64 	%fd4538, [%rd25+34200];
	ld.global.nc.f64 	%fd4539, [%rd25+61200];
	ld.global.nc.f64 	%fd4540, [%rd25+88200];
	ld.global.nc.f64 	%fd4541, [%rd25+115200];
	ld.global.nc.f64 	%fd4542, [%rd25+142200];
	ld.global.nc.f64 	%fd4543, [%rd25+169200];
$L__BB57_17:
	ld.param.f64 	%fd4396, [_Z32massMatrixMultiplyConstantKernelILi14ELi15ELi1EEvidPKdS1_S1_S1_S1_S1_S1_Pd_param_1];
	ld.param.u32 	%r182, [_Z32massMatrixMultiplyConstantKernelILi14ELi15ELi1EEvidPKdS1_S1_S1_S1_S1_S1_Pd_param_0];
	mov.u32 	%r89, %ctaid.x;
	mov.u32 	%r90, %tid.y;
	add.s32 	%r91, %r89, %r90;
	setp.ge.s32 	%p12, %r91, %r182;
	ld.shared.f64 	%fd2054, [%r12+7200];
	fma.rn.f64 	%fd2055, %fd346, %fd2054, 0d0000000000000000;
	ld.shared.f64 	%fd2056, [%r18+7200];
	fma.rn.f64 	%fd2057, %fd347, %fd2056, 0d0000000000000000;
	ld.shared.f64 	%fd2058, [_ZZ32massMatrixMultiplyConstantKernelILi14ELi15ELi1EEvidPKdS1_S1_S1_S1_S1_S1_PdE13s_QuadToQuadD+480];
	fma.rn.f64 	%fd2059, %fd2058, %fd317, 0d0000000000000000;
	ld.shared.f64 	%fd2060, [%r12+7208];
	fma.rn.f64 	%fd2061, %fd348, %fd2060, %fd2055;
	ld.shared.f64 	%fd2062, [%r18+7320];
	fma.rn.f64 	%fd2063, %fd349, %fd2062, %fd2057;
	ld.shared.f64 	%fd2064, [_ZZ32massMatrixMultiplyConstantKernelILi14ELi15ELi1EEvidPKdS1_S1_S1_S1_S1_S1_PdE13s_QuadToQuadD+488];
	fma.rn.f64 	%fd2065, %fd2064, %fd318, %fd2059;
	ld.shared.f64 	%fd2066, [%r12+7216];
	fma.rn.f64 	%fd2067, %fd350, %fd2066, %fd2061;
	ld.shared.f64 	%fd2068, [%r18+7440];
	fma.rn.f64 	%fd2069, %fd351, %fd2068, %fd2063;
	ld.shared.f64 	%fd2070, [_ZZ32massMatrixMultiplyConstantKernelILi14ELi15ELi1EEvidPKdS1_S1_S1_S1_S1_S1_PdE13s_QuadToQuadD+496];
	fma.rn.f64 	%fd2071, %fd2070, %fd319, %fd2065;
	ld.shared.f64 	%fd2072, [%r12+7224];
	fma.rn.f64 	%fd2073, %fd352, %fd2072, %fd2067;
	ld.shared.f64 	%fd2074, [%r18+7560];
	fma.rn.f64 	%fd2075, %fd353, %fd2074, %fd2069;
	ld.shared.f64 	%fd2076, [_ZZ32massMatrixMultiplyConstantKernelILi14ELi15ELi1EEvidPKdS1_S1_S1_S1_S1_S1_PdE13s_QuadToQuadD+504];
	fma.rn.f64 	%fd2077, %fd2076, %fd320, %fd2071;
	ld.shared.f64 	%fd2078, [%r12+7232];
	fma.rn.f64 	%fd2079, %fd354, %fd2078, %fd2073;
	ld.shared.f64 	%fd2080, [%r18+7680];
	fma.rn.f64 	%fd2081, %fd355, %fd2080, %fd2075;
	ld.shared.f64 	%fd2082, [_ZZ32massMatrixMultiplyConstantKernelILi14ELi15ELi1EEvidPKdS1_S1_S1_S1_S1_S1_PdE13s_QuadToQuadD+512];
	fma.rn.f64 	%fd2083, %fd2082, %fd321, %fd2077;
	ld.shared.f64 	%fd2084, [%r12+7240];
	fma.rn.f64 	%fd2085, %fd356, %fd2084, %fd2079;
	ld.shared.f64 	%fd2086, [%r18+7800];
	fma.rn.f64 	%fd2087, %fd357, %fd2086, %fd2081;
	ld.shared.f64 	%fd2088, [_ZZ32massMatrixMultiplyConstantKernelILi14ELi15ELi1EEvidPKdS1_S1_S1_S1_S1_S1_PdE13s_QuadToQuadD+520];
	fma.rn.f64 	%fd2089, %fd2088, %fd322, %fd2083;
	ld.shared.f64 	%fd2090, [%r12+7248];
	fma.rn.f64 	%fd2091, %fd358, %fd2090, %fd2085;
	ld.shared.f64 	%fd2092, [%r18+7920];
	fma.rn.f64 	%fd2093, %fd359, %fd2092, %fd2087;
	ld.shared.f64 	%fd2094, [_ZZ32massMatrixMultiplyConstantKernelILi14ELi15ELi1EEvidPKdS1_S1_S1_S1_S1_S1_PdE13s_QuadToQuadD+528];
	fma.rn.f64 	%fd2095, %fd2094, %fd323, %fd2089;
	ld.shared.f64 	%fd2096, [%r12+7256];
	fma.rn.f64 	%fd2097, %fd360, %fd2096, %fd2091;
	ld.shared.f64 	%fd2098, [%r18+8040];
	fma.rn.f64 	%fd2099, %fd361, %fd2098, %fd2093;
	ld.shared.f64 	%fd2100, [_ZZ32massMatrixMultiplyConstantKernelILi14ELi15ELi1EEvidPKdS1_S1_S1_S1_S1_S1_PdE13s_QuadToQuadD+536];
	fma.rn.f64 	%fd2101, %fd2100, %fd324, %fd2095;
	ld.shared.f64 	%fd2102, [%r12+7264];
	fma.rn.f64 	%fd2103, %fd362, %fd2102, %fd2097;
	ld.shared.f64 	%fd2104, [%r18+8160];
	fma.rn.f64 	%fd2105, %fd363, %fd2104, %fd2099;
	ld.shared.f64 	%fd2106, [_ZZ32massMatrixMultiplyConstantKernelILi14ELi15ELi1EEvidPKdS1_S1_S1_S1_S1_S1_PdE13s_QuadToQuadD+544];
	fma.rn.f64 	%fd2107, %fd2106, %fd325, %fd2101;
	ld.shared.f64 	%fd2108, [%r12+7272];
	fma.rn.f64 	%fd2109, %fd364, %fd2108, %fd2103;
	ld.shared.f64 	%fd2110, [%r18+8280];
	fma.rn.f64 	%fd2111, %fd365, %fd2110, %fd2105;
	ld.shared.f64 	%fd2112, [_ZZ32massMatrixMultiplyConstantKernelILi14ELi15ELi1EEvidPKdS1_S1_S1_S1_S1_S1_PdE13s_QuadToQuadD+552];
	fma.rn.f64 	%fd2113, %fd2112, %fd326, %fd2107;
	ld.shared.f64 	%fd2114, [%r12+7280];
	fma.rn.f64 	%fd2115, %fd366, %fd2114, %fd2109;
	ld.shared.f64 	%fd2116, [%r18+8400];
	fma.rn.f64 	%fd2117, %fd367, %fd2116, %fd2111;
	ld.shared.f64 	%fd2118, [_ZZ32massMatrixMultiplyConstantKernelILi14ELi15ELi1EEvidPKdS1_S1_S1_S1_S1_S1_PdE13s_QuadToQuadD+560];
	fma.rn.f64 	%fd2119, %fd2118, %fd327, %fd2113;
	ld.shared.f64 	%fd2120, [%r12+7288];
	fma.rn.f64 	%fd2121, %fd368, %fd2120, %fd2115;
	ld.shared.f64 	%fd2122, [%r18+8520];
	fma.rn.f64 	%fd2123, %fd369, %fd2122, %fd2117;
	ld.shared.f64 	%fd2124, [_ZZ32massMatrixMultiplyConstantKernelILi14ELi15ELi1EEvidPKdS1_S1_S1_S1_S1_S1_PdE13s_QuadToQuadD+568];
	fma.rn.f64 	%fd2125, %fd2124, %fd328, %fd2119;
	ld.shared.f64 	%fd2126, [%r12+7296];
	fma.rn.f64 	%fd2127, %fd370, %fd2126, %fd2121;
	ld.shared.f64 	%fd2128, [%r18+8640];
	fma.rn.f64 	%fd2129, %fd371, %fd2128, %fd2123;
	ld.shared.f64 	%fd2130, [_ZZ32massMatrixMultiplyConstantKernelILi14ELi15ELi1EEvidPKdS1_S1_S1_S1_S1_S1_PdE13s_QuadToQuadD+576];
	fma.rn.f64 	%fd2131, %fd2130, %fd329, %fd2125;
	ld.shared.f64 	%fd2132, [%r12+7304];
	fma.rn.f64 	%fd2133, %fd372, %fd2132, %fd2127;
	ld.shared.f64 	%fd2134, [%r18+8760];
	fma.rn.f64 	%fd2135, %fd373, %fd2134, %fd2129;
	ld.shared.f64 	%fd2136, [_ZZ32massMatrixMultiplyConstantKernelILi14ELi15ELi1EEvidPKdS1_S1_S1_S1_S1_S1_PdE13s_QuadToQuadD+584];
	fma.rn.f64 	%fd2137, %fd2136, %fd330, %fd2131;
	ld.shared.f64 	%fd2138, [%r12+7312];
	fma.rn.f64 	%fd2139, %fd374, %fd2138, %fd2133;
	ld.shared.f64 	%fd2140, [%r18+8880];
	fma.rn.f64 	%fd2141, %fd375, %fd2140, %fd2135;
	ld.shared.f64 	%fd2142, [_ZZ32massMatrixMultiplyConstantKernelILi14ELi15ELi1EEvidPKdS1_S1_S1_S1_S1_S1_PdE13s_QuadToQuadD+592];
	fma.rn.f64 	%fd2143, %fd2142, %fd331, %fd2137;
	bar.sync 	0;
	mul.f64 	%fd2144, %fd4538, %fd2141;
	fma.rn.f64 	%fd2145, %fd4537, %fd2139, %fd2144;
	fma.rn.f64 	%fd2146, %fd4539, %fd2143, %fd2145;
	st.shared.f64 	[%r15], %fd2146;
	mul.f64 	%fd2147, %fd4540, %fd2141;
	fma.rn.f64 	%fd2148, %fd4538, %fd2139, %fd2147;
	fma.rn.f64 	%fd2149, %fd4541, %fd2143, %fd2148;
	st.shared.f64 	[%r16], %fd2149;
	mul.f64 	%fd2150, %fd4541, %fd2141;
	fma.rn.f64 	%fd2151, %fd4539, %fd2139, %fd2150;
	fma.rn.f64 	%fd2152, %fd4542, %fd2143, %fd2151;
	mul.f64 	%fd2153, %fd4396, %fd4543;
	bar.sync 	0;
	ld.shared.f64 	%fd2154, [%r14];
	mul.f64 	%fd2155, %fd376, %fd2154;
	fma.rn.f64 	%fd2156, %fd2153, %fd321, %fd2155;
	ld.shared.f64 	%fd2157, [%r17];
	fma.rn.f64 	%fd2158, %fd377, %fd2157, %fd2156;
	fma.rn.f64 	%fd522, %fd2152, %fd2058, %fd493;
	ld.shared.f64 	%fd2159, [%r14+8];
	fma.rn.f64 	%fd2160, %fd378, %fd2159, %fd2158;
	ld.shared.f64 	%fd2161, [%r17+120];
	fma.rn.f64 	%fd2162, %fd379, %fd2161, %fd2160;
	fma.rn.f64 	%fd523, %fd2152, %fd2064, %fd494;
	ld.shared.f64 	%fd2163, [%r14+16];
	fma.rn.f64 	%fd2164, %fd381, %fd2163, %fd2162;
	ld.shared.f64 	%fd2165, [%r17+240];
	fma.rn.f64 	%fd2166, %fd382, %fd2165, %fd2164;
	fma.rn.f64 	%fd524, %fd2152, %fd2070, %fd495;
	ld.shared.f64 	%fd2167, [%r14+24];
	fma.rn.f64 	%fd2168, %fd384, %fd2167, %fd2166;
	ld.shared.f64 	%fd2169, [%r17+360];
	fma.rn.f64 	%fd2170, %fd385, %fd2169, %fd2168;
	fma.rn.f64 	%fd525, %fd2152, %fd2076, %fd507;
	ld.shared.f64 	%fd2171, [%r14+32];
	fma.rn.f64 	%fd2172, %fd387, %fd2171, %fd2170;
	ld.shared.f64 	%fd2173, [%r17+480];
	fma.rn.f64 	%fd2174, %fd388, %fd2173, %fd2172;
	fma.rn.f64 	%fd2175, %fd2152, %fd2082, %fd496;
	ld.shared.f64 	%fd2176, [%r14+40];
	fma.rn.f64 	%fd2177, %fd390, %fd2176, %fd2174;
	ld.shared.f64 	%fd2178, [%r17+600];
	fma.rn.f64 	%fd2179, %fd391, %fd2178, %fd2177;
	fma.rn.f64 	%fd526, %fd2152, %fd2088, %fd497;
	ld.shared.f64 	%fd2180, [%r14+48];
	fma.rn.f64 	%fd2181, %fd393, %fd2180, %fd2179;
	ld.shared.f64 	%fd2182, [%r17+720];
	fma.rn.f64 	%fd2183, %fd394, %fd2182, %fd2181;
	fma.rn.f64 	%fd527, %fd2152, %fd2094, %fd498;
	ld.shared.f64 	%fd2184, [%r14+56];
	fma.rn.f64 	%fd2185, %fd396, %fd2184, %fd2183;
	ld.shared.f64 	%fd2186, [%r17+840];
	fma.rn.f64 	%fd2187, %fd397, %fd2186, %fd2185;
	fma.rn.f64 	%fd528, %fd2152, %fd2100, %fd499;
	ld.shared.f64 	%fd2188, [%r14+64];
	fma.rn.f64 	%fd2189, %fd399, %fd2188, %fd2187;
	ld.shared.f64 	%fd2190, [%r17+960];
	fma.rn.f64 	%fd2191, %fd400, %fd2190, %fd2189;
	fma.rn.f64 	%fd529, %fd2152, %fd2106, %fd500;
	ld.shared.f64 	%fd2192, [%r14+72];
	fma.rn.f64 	%fd2193, %fd402, %fd2192, %fd2191;
	ld.shared.f64 	%fd2194, [%r17+1080];
	fma.rn.f64 	%fd2195, %fd403, %fd2194, %fd2193;
	fma.rn.f64 	%fd530, %fd2152, %fd2112, %fd501;
	ld.shared.f64 	%fd2196, [%r14+80];
	fma.rn.f64 	%fd2197, %fd405, %fd2196, %fd2195;
	ld.shared.f64 	%fd2198, [%r17+1200];
	fma.rn.f64 	%fd2199, %fd406, %fd2198, %fd2197;
	fma.rn.f64 	%fd531, %fd2152, %fd2118, %fd502;
	ld.shared.f64 	%fd2200, [%r14+88];
	fma.rn.f64 	%fd2201, %fd408, %fd2200, %fd2199;
	ld.shared.f64 	%fd2202, [%r17+1320];
	fma.rn.f64 	%fd2203, %fd409, %fd2202, %fd2201;
	fma.rn.f64 	%fd532, %fd2152, %fd2124, %fd503;
	ld.shared.f64 	%fd2204, [%r14+96];
	fma.rn.f64 	%fd2205, %fd411, %fd2204, %fd2203;
	ld.shared.f64 	%fd2206, [%r17+1440];
	fma.rn.f64 	%fd2207, %fd412, %fd2206, %fd2205;
	fma.rn.f64 	%fd533, %fd2152, %fd2130, %fd504;
	ld.shared.f64 	%fd2208, [%r14+104];
	fma.rn.f64 	%fd2209, %fd414, %fd2208, %fd2207;
	ld.shared.f64 	%fd2210, [%r17+1560];
	fma.rn.f64 	%fd2211, %fd415, %fd2210, %fd2209;
	fma.rn.f64 	%fd534, %fd2152, %fd2136, %fd505;
	ld.shared.f64 	%fd2212, [%r14+112];
	fma.rn.f64 	%fd2213, %fd417, %fd2212, %fd2211;
	ld.shared.f64 	%fd2214, [%r17+1680];
	fma.rn.f64 	%fd2215, %fd418, %fd2214, %fd2213;
	fma.rn.f64 	%fd535, %fd2152, %fd2142, %fd506;
	add.f64 	%fd536, %fd2215, %fd2175;
	mov.f64 	%fd4544, 0d0000000000000000;
	mov.f64 	%fd4545, %fd4544;
	mov.f64 	%fd4546, %fd4544;
	mov.f64 	%fd4547, %fd4544;
	mov.f64 	%fd4548, %fd4544;
	mov.f64 	%fd4549, %fd4544;
	mov.f64 	%fd4550, %fd4544;
	@%p12 bra 	$L__BB57_19;
	ld.param.u64 	%rd64, [_Z32massMatrixMultiplyConstantKernelILi14ELi15ELi1EEvidPKdS1_S1_S1_S1_S1_S1_Pd_param_2];
	cvta.to.global.u64 	%rd26, %rd64;
	mov.u32 	%r92, %ctaid.x;
	mov.u32 	%r93, %tid.y;
	add.s32 	%r94, %r92, %r93;
	mov.u32 	%r95, %tid.x;
	mad.lo.s32 	%r96, %r94, 23625, %r95;
	mul.wide.s32 	%rd27, %r96, 8;
	add.s64 	%rd28, %rd26, %rd27;
	ld.global.nc.f64 	%fd4544, [%rd28+9000];
	ld.global.nc.f64 	%fd4545, [%rd28+36000];
	ld.global.nc.f64 	%fd4546, [%rd28+63000];
	ld.global.nc.f64 	%fd4547, [%rd28+90000];
	ld.global.nc.f64 	%fd4548, [%rd28+117000];
	ld.global.nc.f64 	%fd4549, [%rd28+144000];
	ld.global.nc.f64 	%fd4550, [%rd28+171000];
$L__BB57_19:
	ld.param.f64 	%fd4397, [_Z32massMatrixMultiplyConstantKernelILi14ELi15ELi1EEvidPKdS1_S1_S1_S1_S1_S1_Pd_param_1];
	ld.param.u32 	%r183, [_Z32massMatrixMultiplyConstantKernelILi14ELi15ELi1EEvidPKdS1_S1_S1_S1_S1_S1_Pd_param_0];
	mov.u32 	%r97, %ctaid.x;
	mov.u32 	%r98, %tid.y;
	add.s32 	%r99, %r97, %r98;
	setp.ge.s32 	%p13, %r99, %r183;
	ld.shared.f64 	%fd2217, [%r12+9000];
	fma.rn.f64 	%fd2218, %fd346, %fd2217, 0d0000000000000000;
	ld.shared.f64 	%fd2219, [%r18+9000];
	fma.rn.f64 	%fd2220, %fd347, %fd2219, 0d0000000000000000;
	ld.shared.f64 	%fd2221, [_ZZ32massMatrixMultiplyConstantKernelILi14ELi15ELi1EEvidPKdS1_S1_S1_S1_S1_S1_PdE13s_QuadToQuadD+600];
	fma.rn.f64 	%fd2222, %fd2221, %fd317, 0d0000000000000000;
	ld.shared.f64 	%fd2223, [%r12+9008];
	fma.rn.f64 	%fd2224, %fd348, %fd2223, %fd2218;
	ld.shared.f64 	%fd2225, [%r18+9120];
	fma.rn.f64 	%fd2226, %fd349, %fd2225, %fd2220;
	ld.shared.f64 	%fd2227, [_ZZ32massMatrixMultiplyConstantKernelILi14ELi15ELi1EEvidPKdS1_S1_S1_S1_S1_S1_PdE13s_QuadToQuadD+608];
	fma.rn.f64 	%fd2228, %fd2227, %fd318, %fd2222;
	ld.shared.f64 	%fd2229, [%r12+9016];
	fma.rn.f64 	%fd2230, %fd350, %fd2229, %fd2224;
	ld.shared.f64 	%fd2231, [%r18+9240];
	fma.rn.f64 	%fd2232, %fd351, %fd2231, %fd2226;
	ld.shared.f64 	%fd2233, [_ZZ32massMatrixMultiplyConstantKernelILi14ELi15ELi1EEvidPKdS1_S1_S1_S1_S1_S1_PdE13s_QuadToQuadD+616];
	fma.rn.f64 	%fd2234, %fd2233, %fd319, %fd2228;
	ld.shared.f64 	%fd2235, [%r12+9024];
	fma.rn.f64 	%fd2236, %fd352, %fd2235, %fd2230;
	ld.shared.f64 	%fd2237, [%r18+9360];
	fma.rn.f64 	%fd2238, %fd353, %fd2237, %fd2232;
	ld.shared.f64 	%fd2239, [_ZZ32massMatrixMultiplyConstantKernelILi14ELi15ELi1EEvidPKdS1_S1_S1_S1_S1_S1_PdE13s_QuadToQuadD+624];
	fma.rn.f64 	%fd2240, %fd2239, %fd320, %fd2234;
	ld.shared.f64 	%fd2241, [%r12+9032];
	fma.rn.f64 	%fd2242, %fd354, %fd2241, %fd2236;
	ld.shared.f64 	%fd2243, [%r18+9480];
	fma.rn.f64 	%fd2244, %fd355, %fd2243, %fd2238;
	ld.shared.f64 	%fd2245, [_ZZ32massMatrixMultiplyConstantKernelILi14ELi15ELi1EEvidPKdS1_S1_S1_S1_S1_S1_PdE13s_QuadToQuadD+632];
	fma.rn.f64 	%fd2246, %fd2245, %fd321, %fd2240;
	ld.shared.f64 	%fd2247, [%r12+9040];
	fma.rn.f64 	%fd2248, %fd356, %fd2247, %fd2242;
	ld.shared.f64 	%fd2249, [%r18+9600];
	fma.rn.f64 	%fd2250, %fd357, %fd2249, %fd2244;
	ld.shared.f64 	%fd2251, [_ZZ32massMatrixMultiplyConstantKernelILi14ELi15ELi1EEvidPKdS1_S1_S1_S1_S1_S1_PdE13s_QuadToQuadD+640];
	fma.rn.f64 	%fd2252, %fd2251, %fd322, %fd2246;
	ld.shared.f64 	%fd2253, [%r12+9048];
	fma.rn.f64 	%fd2254, %fd358, %fd2253, %fd2248;
	ld.shared.f64 	%fd2255, [%r18+9720];
	fma.rn.f64 	%fd2256, %fd359, %fd2255, %fd2250;
	ld.shared.f64 	%fd2257, [_ZZ32massMatrixMultiplyConstantKernelILi14ELi15ELi1EEvidPKdS1_S1_S1_S1_S1_S1_PdE13s_QuadToQuadD+648];
	fma.rn.f64 	%fd2258, %fd2257, %fd323, %fd2252;
	ld.shared.f64 	%fd2259, [%r12+9056];
	fma.rn.f64 	%fd2260, %fd360, %fd2259, %fd2254;
	ld.shared.f64 	%fd2261, [%r18+9840];
	fma.rn.f64 	%fd2262, %fd361, %fd2261, %fd2256;
	ld.shared.f64 	%fd2263, [_ZZ32massMatrixMultiplyConstantKernelILi14ELi15ELi1EEvidPKdS1_S1_S1_S1_S1_S1_PdE13s_QuadToQuadD+656];
	fma.rn.f64 	%fd2264, %fd2263, %fd324, %fd2258;
	ld.shared.f64 	%fd2265, [%r12+9064];
	fma.rn.f64 	%fd2266, %fd362, %fd2265, %fd2260;
	ld.shared.f64 	%fd2267, [%r18+9960];
	fma.rn.f64 	%fd2268, %fd363, %fd2267, %fd2262;
	ld.shared.f64 	%fd2269, [_ZZ32massMatrixMultiplyConstantKernelILi14ELi15ELi1EEvidPKdS1_S1_S1_S1_S1_S1_PdE13s_QuadToQuadD+664];
	fma.rn.f64 	%fd2270, %fd2269, %fd325, %fd2264;
	ld.shared.f64 	%fd2271, [%r12+9072];
	fma.rn.f64 	%fd2272, %fd364, %fd2271, %fd2266;
	ld.shared.f64 	%fd2273, [%r18+10080];
	fma.rn.f64 	%fd2274, %fd365, %fd2273, %fd2268;
	ld.shared.f64 	%fd2275, [_ZZ32massMatrixMultiplyConstantKernelILi14ELi15ELi1EEvidPKdS1_S1_S1_S1_S1_S1_PdE13s_QuadToQuadD+672];
	fma.rn.f64 	%fd2276, %fd2275, %fd326, %fd2270;
	ld.shared.f64 	%fd2277, [%r12+9080];
	fma.rn.f64 	%fd2278, %fd366, %fd2277, %fd2272;
	ld.shared.f64 	%fd2279, [%r18+10200];
	fma.rn.f64 	%fd2280, %fd367, %fd2279, %fd2274;
	ld.shared.f64 	%fd2281, [_ZZ32massMatrixMultiplyConstantKernelILi14ELi15ELi1EEvidPKdS1_S1_S1_S1_S1_S1_PdE13s_QuadToQuadD+680];
	fma.rn.f64 	%fd2282, %fd2281, %fd327, %fd2276;
	ld.shared.f64 	%fd2283, [%r12+9088];
	fma.rn.f64 	%fd2284, %fd368, %fd2283, %fd2278;
	ld.shared.f64 	%fd2285, [%r18+10320];
	fma.rn.f64 	%fd2286, %fd369, %fd2285, %fd2280;
	ld.shared.f64 	%fd2287, [_ZZ32massMatrixMultiplyConstantKernelILi14ELi15ELi1EEvidPKdS1_S1_S1_S1_S1_S1_PdE13s_QuadToQuadD+688];
	fma.rn.f64 	%fd2288, %fd2287, %fd328, %fd2282;
	ld.shared.f64 	%fd2289, [%r12+9096];
	fma.rn.f64 	%fd2290, %fd370, %fd2289, %fd2284;
	ld.shared.f64 	%fd2291, [%r18+10440];
	fma.rn.f64 	%fd2292, %fd371, %fd2291, %fd2286;
	ld.shared.f64 	%fd2293, [_ZZ32massMatrixMultiplyConstantKernelILi14ELi15ELi1EEvidPKdS1_S1_S1_S1_S1_S1_PdE13s_QuadToQuadD+696];
	fma.rn.f64 	%fd2294, %fd2293, %fd329, %fd2288;
	ld.shared.f64 	%fd2295, [%r12+9104];
	fma.rn.f64 	%fd2296, %fd372, %fd2295, %fd2290;
	ld.shared.f64 	%fd2297, [%r18+10560];
	fma.rn.f64 	%fd2298, %fd373, %fd2297, %fd2292;
	ld.shared.f64 	%fd2299, [_ZZ32massMatrixMultiplyConstantKernelILi14ELi15ELi1EEvidPKdS1_S1_S1_S1_S1_S1_PdE13s_QuadToQuadD+704];
	fma.rn.f64 	%fd2300, %fd2299, %fd330, %fd2294;
	ld.shared.f64 	%fd2301, [%r12+9112];
	fma.rn.f64 	%fd2302, %fd374, %fd2301, %fd2296;
	ld.shared.f64 	%fd2303, [%r18+10680];
	fma.rn.f64 	%fd2304, %fd375, %fd2303, %fd2298;
	ld.shared.f64 	%fd2305, [_ZZ32massMatrixMultiplyConstantKernelILi14ELi15ELi1EEvidPKdS1_S1_S1_S1_S1_S1_PdE13s_QuadToQuadD+712];
	fma.rn.f64 	%fd2306, %fd2305, %fd331, %fd2300;
	bar.sync 	0;
	mul.f64 	%fd2307, %fd4545, %fd2304;
	fma.rn.f64 	%fd2308, %fd4544, %fd2302, %fd2307;
	fma.rn.f64 	%fd2309, %fd4546, %fd2306, %fd2308;
	st.shared.f64 	[%r15], %fd2309;
	mul.f64 	%fd2310, %fd4547, %fd2304;
	fma.rn.f64 	%fd2311, %fd4545, %fd2302, %fd2310;
	fma.rn.f64 	%fd2312, %fd4548, %fd2306, %fd2311;
	st.shared.f64 	[%r16], %fd2312;
	mul.f64 	%fd2313, %fd4548, %fd2304;
	fma.rn.f64 	%fd2314, %fd4546, %fd2302, %fd2313;
	fma.rn.f64 	%fd2315, %fd4549, %fd2306, %fd2314;
	mul.f64 	%fd2316, %fd4397, %fd4550;
	bar.sync 	0;
	ld.shared.f64 	%fd2317, [%r14];
	mul.f64 	%fd2318, %fd376, %fd2317;
	fma.rn.f64 	%fd2319, %fd2316, %fd322, %fd2318;
	ld.shared.f64 	%fd2320, [%r17];
	fma.rn.f64 	%fd2321, %fd377, %fd2320, %fd2319;
	fma.rn.f64 	%fd551, %fd2315, %fd2221, %fd522;
	ld.shared.f64 	%fd2322, [%r14+8];
	fma.rn.f64 	%fd2323, %fd378, %fd2322, %fd2321;
	ld.shared.f64 	%fd2324, [%r17+120];
	fma.rn.f64 	%fd2325, %fd379, %fd2324, %fd2323;
	fma.rn.f64 	%fd552, %fd2315, %fd2227, %fd523;
	ld.shared.f64 	%fd2326, [%r14+16];
	fma.rn.f64 	%fd2327, %fd381, %fd2326, %fd2325;
	ld.shared.f64 	%fd2328, [%r17+240];
	fma.rn.f64 	%fd2329, %fd382, %fd2328, %fd2327;
	fma.rn.f64 	%fd553, %fd2315, %fd2233, %fd524;
	ld.shared.f64 	%fd2330, [%r14+24];
	fma.rn.f64 	%fd2331, %fd384, %fd2330, %fd2329;
	ld.shared.f64 	%fd2332, [%r17+360];
	fma.rn.f64 	%fd2333, %fd385, %fd2332, %fd2331;
	fma.rn.f64 	%fd554, %fd2315, %fd2239, %fd525;
	ld.shared.f64 	%fd2334, [%r14+32];
	fma.rn.f64 	%fd2335, %fd387, %fd2334, %fd2333;
	ld.shared.f64 	%fd2336, [%r17+480];
	fma.rn.f64 	%fd2337, %fd388, %fd2336, %fd2335;
	fma.rn.f64 	%fd555, %fd2315, %fd2245, %fd536;
	ld.shared.f64 	%fd2338, [%r14+40];
	fma.rn.f64 	%fd2339, %fd390, %fd2338, %fd2337;
	ld.shared.f64 	%fd2340, [%r17+600];
	fma.rn.f64 	%fd2341, %fd391, %fd2340, %fd2339;
	fma.rn.f64 	%fd2342, %fd2315, %fd2251, %fd526;
	ld.shared.f64 	%fd2343, [%r14+48];
	fma.rn.f64 	%fd2344, %fd393, %fd2343, %fd2341;
	ld.shared.f64 	%fd2345, [%r17+720];
	fma.rn.f64 	%fd2346, %fd394, %fd2345, %fd2344;
	fma.rn.f64 	%fd556, %fd2315, %fd2257, %fd527;
	ld.shared.f64 	%fd2347, [%r14+56];
	fma.rn.f64 	%fd2348, %fd396, %fd2347, %fd2346;
	ld.shared.f64 	%fd2349, [%r17+840];
	fma.rn.f64 	%fd2350, %fd397, %fd2349, %fd2348;
	fma.rn.f64 	%fd557, %fd2315, %fd2263, %fd528;
	ld.shared.f64 	%fd2351, [%r14+64];
	fma.rn.f64 	%fd2352, %fd399, %fd2351, %fd2350;
	ld.shared.f64 	%fd2353, [%r17+960];
	fma.rn.f64 	%fd2354, %fd400, %fd2353, %fd2352;
	fma.rn.f64 	%fd558, %fd2315, %fd2269, %fd529;
	ld.shared.f64 	%fd2355, [%r14+72];
	fma.rn.f64 	%fd2356, %fd402, %fd2355, %fd2354;
	ld.shared.f64 	%fd2357, [%r17+1080];
	fma.rn.f64 	%fd2358, %fd403, %fd2357, %fd2356;
	fma.rn.f64 	%fd559, %fd2315, %fd2275, %fd530;
	ld.shared.f64 	%fd2359, [%r14+80];
	fma.rn.f64 	%fd2360, %fd405, %fd2359, %fd2358;
	ld.shared.f64 	%fd2361, [%r17+1200];
	fma.rn.f64 	%fd2362, %fd406, %fd2361, %fd2360;
	fma.rn.f64 	%fd560, %fd2315, %fd2281, %fd531;
	ld.shared.f64 	%fd2363, [%r14+88];
	fma.rn.f64 	%fd2364, %fd408, %fd2363, %fd2362;
	ld.shared.f64 	%fd2365, [%r17+1320];
	fma.rn.f64 	%fd2366, %fd409, %fd2365, %fd2364;
	fma.rn.f64 	%fd561, %fd2315, %fd2287, %fd532;
	ld.shared.f64 	%fd2367, [%r14+96];
	fma.rn.f64 	%fd2368, %fd411, %fd2367, %fd2366;
	ld.shared.f64 	%fd2369, [%r17+1440];
	fma.rn.f64 	%fd2370, %fd412, %fd2369, %fd2368;
	fma.rn.f64 	%fd562, %fd2315, %fd2293, %fd533;
	ld.shared.f64 	%fd2371, [%r14+104];
	fma.rn.f64 	%fd2372, %fd414, %fd2371, %fd2370;
	ld.shared.f64 	%fd2373, [%r17+1560];
	fma.rn.f64 	%fd2374, %fd415, %fd2373, %fd2372;
	fma.rn.f64 	%fd563, %fd2315, %fd2299, %fd534;
	ld.shared.f64 	%fd2375, [%r14+112];
	fma.rn.f64 	%fd2376, %fd417, %fd2375, %fd2374;
	ld.shared.f64 	%fd2377, [%r17+1680];
	fma.rn.f64 	%fd2378, %fd418, %fd2377, %fd2376;
	fma.rn.f64 	%fd564, %fd2315, %fd2305, %fd535;
	add.f64 	%fd565, %fd2378, %fd2342;
	mov.f64 	%fd4551, 0d0000000000000000;
	mov.f64 	%fd4552, %fd4551;
	mov.f64 	%fd4553, %fd4551;
	mov.f64 	%fd4554, %fd4551;
	mov.f64 	%fd4555, %fd4551;
	mov.f64 	%fd4556, %fd4551;
	mov.f64 	%fd4557, %fd4551;
	@%p13 bra 	$L__BB57_21;
	ld.param.u64 	%rd65, [_Z32massMatrixMultiplyConstantKernelILi14ELi15ELi1EEvidPKdS1_S1_S1_S1_S1_S1_Pd_param_2];
	cvta.to.global.u64 	%rd29, %rd65;
	mov.u32 	%r100, %ctaid.x;
	mov.u32 	%r101, %tid.y;
	add.s32 	%r102, %r100, %r101;
	mov.u32 	%r103, %tid.x;
	mad.lo.s32 	%r104, %r102, 23625, %r103;
	mul.wide.s32 	%rd30, %r104, 8;
	add.s64 	%rd31, %rd29, %rd30;
	ld.global.nc.f64 	%fd4551, [%rd31+10800];
	ld.global.nc.f64 	%fd4552, [%rd31+37800];
	ld.global.nc.f64 	%fd4553, [%rd31+64800];
	ld.global.nc.f64 	%fd4554, [%rd31+91800];
	ld.global.nc.f64 	%fd4555, [%rd31+118800];
	ld.global.nc.f64 	%fd4556, [%rd31+145800];
	ld.global.nc.f64 	%fd4557, [%rd31+172800];
$L__BB57_21:
	ld.param.f64 	%fd4398, [_Z32massMatrixMultiplyConstantKernelILi14ELi15ELi1EEvidPKdS1_S1_S1_S1_S1_S1_Pd_param_1];
	ld.param.u32 	%r184, [_Z32massMatrixMultiplyConstantKernelILi14ELi15ELi1EEvidPKdS1_S1_S1_S1_S1_S1_Pd_param_0];
	mov.u32 	%r105, %ctaid.x;
	mov.u32 	%r106, %tid.y;
	add.s32 	%r107, %r105, %r106;
	setp.ge.s32 	%p14, %r107, %r184;
	ld.shared.f64 	%fd2380, [%r12+10800];
	fma.rn.f64 	%fd2381, %fd346, %fd2380, 0d0000000000000000;
	ld.shared.f64 	%fd2382, [%r18+10800];
	fma.rn.f64 	%fd2383, %fd347, %fd2382, 0d0000000000000000;
	ld.shared.f64 	%fd2384, [_ZZ32massMatrixMultiplyConstantKernelILi14ELi15ELi1EEvidPKdS1_S1_S1_S1_S1_S1_PdE13s_QuadToQuadD+720];
	fma.rn.f64 	%fd2385, %fd2384, %fd317, 0d0000000000000000;
	ld.shared.f64 	%fd2386, [%r12+10808];
	fma.rn.f64 	%fd2387, %fd348, %fd2386, %fd2381;
	ld.shared.f64 	%fd2388, [%r18+10920];
	fma.rn.f64 	%fd2389, %fd349, %fd2388, %fd2383;
	ld.shared.f64 	%fd2390, [_ZZ32massMatrixMultiplyConstantKernelILi14ELi15ELi1EEvidPKdS1_S1_S1_S1_S1_S1_PdE13s_QuadToQuadD+728];
	fma.rn.f64 	%fd2391, %fd2390, %fd318, %fd2385;
	ld.shared.f64 	%fd2392, [%r12+10816];
	fma.rn.f64 	%fd2393, %fd350, %fd2392, %fd2387;
	ld.shared.f64 	%fd2394, [%r18+11040];
	fma.rn.f64 	%fd2395, %fd351, %fd2394, %fd2389;
	ld.shared.f64 	%fd2396, [_ZZ32massMatrixMultiplyConstantKernelILi14ELi15ELi1EEvidPKdS1_S1_S1_S1_S1_S1_PdE13s_QuadToQuadD+736];
	fma.rn.f64 	%fd2397, %fd2396, %fd319, %fd2391;
	ld.shared.f64 	%fd2398, [%r12+10824];
	fma.rn.f64 	%fd2399, %fd352, %fd2398, %fd2393;
	ld.shared.f64 	%fd2400, [%r18+11160];
	fma.rn.f64 	%fd2401, %fd353, %fd2400, %fd2395;
	ld.shared.f64 	%fd2402, [_ZZ32massMatrixMultiplyConstantKernelILi14ELi15ELi1EEvidPKdS1_S1_S1_S1_S1_S1_PdE13s_QuadToQuadD+744];
	fma.rn.f64 	%fd2403, %fd2402, %fd320, %fd2397;
	ld.shared.f64 	%fd2404, [%r12+10832];
	fma.rn.f64 	%fd2405, %fd354, %fd2404, %fd2399;
	ld.shared.f64 	%fd2406, [%r18+11280];
	fma.rn.f64 	%fd2407, %fd355, %fd2406, %fd2401;
	ld.shared.f64 	%fd2408, [_ZZ32massMatrixMultiplyConstantKernelILi14ELi15ELi1EEvidPKdS1_S1_S1_S1_S1_S1_PdE13s_QuadToQuadD+752];
	fma.rn.f64 	%fd2409, %fd2408, %fd321, %fd2403;
	ld.shared.f64 	%fd2410, [%r12+10840];
	fma.rn.f64 	%fd2411, %fd356, %fd2410, %fd2405;
	ld.shared.f64 	%fd2412, [%r18+11400];
	fma.rn.f64 	%fd2413, %fd357, %fd2412, %fd2407;
	ld.shared.f64 	%fd2414, [_ZZ32massMatrixMultiplyConstantKernelILi14ELi15ELi1EEvidPKdS1_S1_S1_S1_S1_S1_PdE13s_QuadToQuadD+760];
	fma.rn.f64 	%fd2415, %fd2414, %fd322, %fd2409;
	ld.shared.f64 	%fd2416, [%r12+10848];
	fma.rn.f64 	%fd2417, %fd358, %fd2416, %fd2411;
	ld.shared.f64 	%fd2418, [%r18+11520];
	fma.rn.f64 	%fd2419, %fd359, %fd2418, %fd2413;
	ld.shared.f64 	%fd2420, [_ZZ32massMatrixMultiplyConstantKernelILi14ELi15ELi1EEvidPKdS1_S1_S1_S1_S1_S1_PdE13s_QuadToQuadD+768];
	fma.rn.f64 	%fd2421, %fd2420, %fd323, %fd2415;
	ld.shared.f64 	%fd2422, [%r12+10856];
	fma.rn.f64 	%fd2423, %fd360, %fd2422, %fd2417;
	ld.shared.f64 	%fd2424, [%r18+11640];
	fma.rn.f64 	%fd2425, %fd361, %fd2424, %fd2419;
	ld.shared.f64 	%fd2426, [_ZZ32massMatrixMultiplyConstantKernelILi14ELi15ELi1EEvidPKdS1_S1_S1_S1_S1_S1_PdE13s_QuadToQuadD+776];
	fma.rn.f64 	%fd2427, %fd2426, %fd324, %fd2421;
	ld.shared.f64 	%fd2428, [%r12+10864];
	fma.rn.f64 	%fd2429, %fd362, %fd2428, %fd2423;
	ld.shared.f64 	%fd2430, [%r18+11760];
	fma.rn.f64 	%fd2431, %fd363, %fd2430, %fd2425;
	ld.shared.f64 	%fd2432, [_ZZ32massMatrixMultiplyConstantKernelILi14ELi15ELi1EEvidPKdS1_S1_S1_S1_S1_S1_PdE13s_QuadToQuadD+784];
	fma.rn.f64 	%fd2433, %fd2432, %fd325, %fd2427;
	ld.shared.f64 	%fd2434, [%r12+10872];
	fma.rn.f64 	%fd2435, %fd364, %fd2434, %fd2429;
	ld.shared.f64 	%fd2436, [%r18+11880];
	fma.rn.f64 	%fd2437, %fd365, %fd2436, %fd2431;
	ld.shared.f64 	%fd2438, [_ZZ32massMatrixMultiplyConstantKernelILi14ELi15ELi1EEvidPKdS1_S1_S1_S1_S1_S1_PdE13s_QuadToQuadD+792];
	fma.rn.f64 	%fd2439, %fd2438, %fd326, %fd2433;
	ld.shared.f64 	%fd2440, [%r12+10880];
	fma.rn.f64 	%fd2441, %fd366, %fd2440, %fd2435;
	ld.shared.f64 	%fd2442, [%r18+12000];
	fma.rn.f64 	%fd2443, %fd367, %fd2442, %fd2437;
	ld.shared.f64 	%fd2444, [_ZZ32massMatrixMultiplyConstantKernelILi14ELi15ELi1EEvidPKdS1_S1_S1_S1_S1_S1_PdE13s_QuadToQuadD+800];
	fma.rn.f64 	%fd2445, %fd2444, %fd327, %fd2439;
	ld.shared.f64 	%fd2446, [%r12+10888];
	fma.rn.f64 	%fd2447, %fd368, %fd2446, %fd2441;
	ld.shared.f64 	%fd2448, [%r18+12120];
	fma.rn.f64 	%fd2449, %fd369, %fd2448, %fd2443;
	ld.shared.f64 	%fd2450, [_ZZ32massMatrixMultiplyConstantKernelILi14ELi15ELi1EEvidPKdS1_S1_S1_S1_S1_S1_PdE13s_QuadToQuadD+808];
	fma.rn.f64 	%fd2451, %fd2450, %fd328, %fd2445;
	ld.shared.f64 	%fd2452, [%r12+10896];
	fma.rn.f64 	%fd2453, %fd370, %fd2452, %fd2447;
	ld.shared.f64 	%fd2454, [%r18+12240];
	fma.rn.f64 	%fd2455, %fd371, %fd2454, %fd2449;
	ld.shared.f64 	%fd2456, [_ZZ32massMatrixMultiplyConstantKernelILi14ELi15ELi1EEvidPKdS1_S1_S1_S1_S1_S1_PdE13s_QuadToQuadD+816];
	fma.rn.f64 	%fd2457, %fd2456, %fd329, %fd2451;
	ld.shared.f64 	%fd2458, [%r12+10904];
	fma.rn.f64 	%fd2459, %fd372, %fd2458, %fd2453;
	ld.shared.f64 	%fd2460, [%r18+12360];
	fma.rn.f64 	%fd2461, %fd373, %fd2460, %fd2455;
	ld.shared.f64 	%fd2462, [_ZZ32massMatrixMultiplyConstantKernelILi14ELi15ELi1EEvidPKdS1_S1_S1_S1_S1_S1_PdE13s_QuadToQuadD+824];
	fma.rn.f64 	%fd2463, %fd2462, %fd330, %fd2457;
	ld.shared.f64 	%fd2464, [%r12+10912];
	fma.rn.f64 	%fd2465, %fd374, %fd2464, %fd2459;
	ld.shared.f64 	%fd2466, [%r18+12480];
	fma.rn.f64 	%fd2467, %fd375, %fd2466, %fd2461;
	ld.shared.f64 	%fd2468, [_ZZ32massMatrixMultiplyConstantKernelILi14ELi15ELi1EEvidPKdS1_S1_S1_S1_S1_S1_PdE13s_QuadToQuadD+832];
	fma.rn.f64 	%fd2469, %fd2468, %fd331, %fd2463;
	bar.sync 	0;
	mul.f64 	%fd2470, %fd4552, %fd2467;
	fma.rn.f64 	%fd2471, %fd4551, %fd2465, %fd2470;
	fma.rn.f64 	%fd2472, %fd4553, %fd2469, %fd2471;
	st.shared.f64 	[%r15], %fd2472;
	mul.f64 	%fd2473, %fd4554, %fd2467;
	fma.rn.f64 	%fd2474, %fd4552, %fd2465, %fd2473;
	fma.rn.f64 	%fd2475, %fd4555, %fd2469, %fd2474;
	st.shared.f64 	[%r16], %fd2475;
	mul.f64 	%fd2476, %fd4555, %fd2467;
	fma.rn.f64 	%fd2477, %fd4553, %fd2465, %fd2476;
	fma.rn.f64 	%fd2478, %fd4556, %fd2469, %fd2477;
	mul.f64 	%fd2479, %fd4398, %fd4557;
	bar.sync 	0;
	ld.shared.f64 	%fd2480, [%r14];
	mul.f64 	%fd2481, %fd376, %fd2480;
	fma.rn.f64 	%fd2482, %fd2479, %fd323, %fd2481;
	ld.shared.f64 	%fd2483, [%r17];
	fma.rn.f64 	%fd2484, %fd377, %fd2483, %fd2482;
	fma.rn.f64 	%fd580, %fd2478, %fd2384, %fd551;
	ld.shared.f64 	%fd2485, [%r14+8];
	fma.rn.f64 	%fd2486, %fd378, %fd2485, %fd2484;
	ld.shared.f64 	%fd2487, [%r17+120];
	fma.rn.f64 	%fd2488, %fd379, %fd2487, %fd2486;
	fma.rn.f64 	%fd581, %fd2478, %fd2390, %fd552;
	ld.shared.f64 	%fd2489, [%r14+16];
	fma.rn.f64 	%fd2490, %fd381, %fd2489, %fd2488;
	ld.shared.f64 	%fd2491, [%r17+240];
	fma.rn.f64 	%fd2492, %fd382, %fd2491, %fd2490;
	fma.rn.f64 	%fd582, %fd2478, %fd2396, %fd553;
	ld.shared.f64 	%fd2493, [%r14+24];
	fma.rn.f64 	%fd2494, %fd384, %fd2493, %fd2492;
	ld.shared.f64 	%fd2495, [%r17+360];
	fma.rn.f64 	%fd2496, %fd385, %fd2495, %fd2494;
	fma.rn.f64 	%fd583, %fd2478, %fd2402, %fd554;
	ld.shared.f64 	%fd2497, [%r14+32];
	fma.rn.f64 	%fd2498, %fd387, %fd2497, %fd2496;
	ld.shared.f64 	%fd2499, [%r17+480];
	fma.rn.f64 	%fd2500, %fd388, %fd2499, %fd2498;
	fma.rn.f64 	%fd584, %fd2478, %fd2408, %fd555;
	ld.shared.f64 	%fd2501, [%r14+40];
	fma.rn.f64 	%fd2502, %fd390, %fd2501, %fd2500;
	ld.shared.f64 	%fd2503, [%r17+600];
	fma.rn.f64 	%fd2504, %fd391, %fd2503, %fd2502;
	fma.rn.f64 	%fd585, %fd2478, %fd2414, %fd565;
	ld.shared.f64 	%fd2505, [%r14+48];
	fma.rn.f64 	%fd2506, %fd393, %fd2505, %fd2504;
	ld.shared.f64 	%fd2507, [%r17+720];
	fma.rn.f64 	%fd2508, %fd394, %fd2507, %fd2506;
	fma.rn.f64 	%fd2509, %fd2478, %fd2420, %fd556;
	ld.shared.f64 	%fd2510, [%r14+56];
	fma.rn.f64 	%fd2511, %fd396, %fd2510, %fd2508;
	ld.shared.f64 	%fd2512, [%r17+840];
	fma.rn.f64 	%fd2513, %fd397, %fd2512, %fd2511;
	fma.rn.f64 	%fd586, %fd2478, %fd2426, %fd557;
	ld.shared.f64 	%fd2514, [%r14+64];
	fma.rn.f64 	%fd2515, %fd399, %fd2514, %fd2513;
	ld.shared.f64 	%fd2516, [%r17+960];
	fma.rn.f64 	%fd2517, %fd400, %fd2516, %fd2515;
	fma.rn.f64 	%fd587, %fd2478, %fd2432, %fd558;
	ld.shared.f64 	%fd2518, [%r14+72];
	fma.rn.f64 	%fd2519, %fd402, %fd2518, %fd2517;
	ld.shared.f64 	%fd2520, [%r17+1080];
	fma.rn.f64 	%fd2521, %fd403, %fd2520, %fd2519;
	fma.rn.f64 	%fd588, %fd2478, %fd2438, %fd559;
	ld.shared.f64 	%fd2522, [%r14+80];
	fma.rn.f64 	%fd2523, %fd405, %fd2522, %fd2521;
	ld.shared.f64 	%fd2524, [%r17+1200];
	fma.rn.f64 	%fd2525, %fd406, %fd2524, %fd2523;
	fma.rn.f64 	%fd589, %fd2478, %fd2444, %fd560;
	ld.shared.f64 	%fd2526, [%r14+88];
	fma.rn.f64 	%fd2527, %fd408, %fd2526, %fd2525;
	ld.shared.f64 	%fd2528, [%r17+1320];
	fma.rn.f64 	%fd2529, %fd409, %fd2528, %fd2527;
	fma.rn.f64 	%fd590, %fd2478, %fd2450, %fd561;
	ld.shared.f64 	%fd2530, [%r14+96];
	fma.rn.f64 	%fd2531, %fd411, %fd2530, %fd2529;
	ld.shared.f64 	%fd2532, [%r17+1440];
	fma.rn.f64 	%fd2533, %fd412, %fd2532, %fd2531;
	fma.rn.f64 	%fd591, %fd2478, %fd2456, %fd562;
	ld.shared.f64 	%fd2534, [%r14+104];
	fma.rn.f64 	%fd2535, %fd414, %fd2534, %fd2533;
	ld.shared.f64 	%fd2536, [%r17+1560];
	fma.rn.f64 	%fd2537, %fd415, %fd2536, %fd2535;
	fma.rn.f64 	%fd592, %fd2478, %fd2462, %fd563;
	ld.shared.f64 	%fd2538, [%r14+112];
	fma.rn.f64 	%fd2539, %fd417, %fd2538, %fd2537;
	ld.shared.f64 	%fd2540, [%r17+1680];
	fma.rn.f64 	%fd2541, %fd418, %fd2540, %fd2539;
	fma.rn.f64 	%fd593, %fd2478, %fd2468, %fd564;
	add.f64 	%fd594, %fd2541, %fd2509;
	mov.f64 	%fd4558, 0d0000000000000000;
	mov.f64 	%fd4559, %fd4558;
	mov.f64 	%fd4560, %fd4558;
	mov.f64 	%fd4561, %fd4558;
	mov.f64 	%fd4562, %fd4558;
	mov.f64 	%fd4563, %fd4558;
	mov.f64 	%fd4564, %fd4558;
	@%p14 bra 	$L__BB57_23;
	ld.param.u64 	%rd66, [_Z32massMatrixMultiplyConstantKernelILi14ELi15ELi1EEvidPKdS1_S1_S1_S1_S1_S1_Pd_param_2];
	cvta.to.global.u64 	%rd32, %rd66;
	mov.u32 	%r108, %ctaid.x;
	mov.u32 	%r109, %tid.y;
	add.s32 	%r110, %r108, %r109;
	mov.u32 	%r111, %tid.x;
	mad.lo.s32 	%r112, %r110, 23625, %r111;
	mul.wide.s32 	%rd33, %r112, 8;
	add.s64 	%rd34, %rd32, %rd33;
	ld.global.nc.f64 	%fd4558, [%rd34+12600];
	ld.global.nc.f64 	%fd4559, [%rd34+39600];
	ld.global.nc.f64 	%fd4560, [%rd34+66600];
	ld.global.nc.f64 	%fd4561, [%rd34+93600];
	ld.global.nc.f64 	%fd4562, [%rd34+120600];
	ld.global.nc.f64 	%fd4563, [%rd34+147600];
	ld.global.nc.f64 	%fd4564, [%rd34+174600];
$L__BB57_23:
	ld.param.f64 	%fd4399, [_Z32massMatrixMultiplyConstantKernelILi14ELi15ELi1EEvidPKdS1_S1_S1_S1_S1_S1_Pd_param_1];
	ld.param.u32 	%r185, [_Z32massMatrixMultiplyConstantKernelILi14ELi15ELi1EEvidPKdS1_S1_S1_S1_S1_S1_Pd_param_0];
	mov.u32 	%r113, %ctaid.x;
	mov.u32 	%r114, %tid.y;
	add.s32 	%r115, %r113, %r114;
	setp.ge.s32 	%p15, %r115, %r185;
	ld.shared.f64 	%fd2543, [%r12+12600];
	fma.rn.f64 	%fd2544, %fd346, %fd2543, 0d0000000000000000;
	ld.shared.f64 	%fd2545, [%r18+12600];
	fma.rn.f64 	%fd2546, %fd347, %fd2545, 0d0000000000000000;
	ld.shared.f64 	%fd2547, [_ZZ32massMatrixMultiplyConstantKernelILi14ELi15ELi1EEvidPKdS1_S1_S1_S1_S1_S1_PdE13s_QuadToQuadD+840];
	fma.rn.f64 	%fd2548, %fd2547, %fd317, 0d0000000000000000;
	ld.shared.f64 	%fd2549, [%r12+12608];
	fma.rn.f64 	%fd2550, %fd348, %fd2549, %fd2544;
	ld.shared.f64 	%fd2551, [%r18+12720];
	fma.rn.f64 	%fd2552, %fd349, %fd2551, %fd2546;
	ld.shared.f64 	%fd2553, [_ZZ32massMatrixMultiplyConstantKernelILi14ELi15ELi1EEvidPKdS1_S1_S1_S1_S1_S1_PdE13s_QuadToQuadD+848];
	fma.rn.f64 	%fd2554, %fd2553, %fd318, %fd2548;
	ld.shared.f64 	%fd2555, [%r12+12616];
	fma.rn.f64 	%fd2556, %fd350, %fd2555, %fd2550;
	ld.shared.f64 	%fd2557, [%r18+12840];
	fma.rn.f64 	%fd2558, %fd351, %fd2557, %fd2552;
	ld.shared.f64 	%fd2559, [_ZZ32massMatrixMultiplyConstantKernelILi14ELi15ELi1EEvidPKdS1_S1_S1_S1_S1_S1_PdE13s_QuadToQuadD+856];
	fma.rn.f64 	%fd2560, %fd2559, %fd319, %fd2554;
	ld.shared.f64 	%fd2561, [%r12+12624];
	fma.rn.f64 	%fd2562, %fd352, %fd2561, %fd2556;
	ld.shared.f64 	%fd2563, [%r18+12960];
	fma.rn.f64 	%fd2564, %fd353, %fd2563, %fd2558;
	ld.shared.f64 	%fd2565, [_ZZ32massMatrixMultiplyConstantKernelILi14ELi15ELi1EEvidPKdS1_S1_S1_S1_S1_S1_PdE13s_QuadToQuadD+864];
	fma.rn.f64 	%fd2566, %fd2565, %fd320, %fd2560;
	ld.shared.f64 	%fd2567, [%r12+12632];
	fma.rn.f64 	%fd2568, %fd354, %fd2567, %fd2562;
	ld.shared.f64 	%fd2569, [%r18+13080];
	fma.rn.f64 	%fd2570, %fd355, %fd2569, %fd2564;
	ld.shared.f64 	%fd2571, [_ZZ32massMatrixMultiplyConstantKernelILi14ELi15ELi1EEvidPKdS1_S1_S1_S1_S1_S1_PdE13s_QuadToQuadD+872];
	fma.rn.f64 	%fd2572, %fd2571, %fd321, %fd2566;
	ld.shared.f64 	%fd2573, [%r12+12640];
	fma.rn.f64 	%fd2574, %fd356, %fd2573, %fd2568;
	ld.shared.f64 	%fd2575, [%r18+13200];
	fma.rn.f64 	%fd2576, %fd357, %fd2575, %fd2570;
	ld.shared.f64 	%fd2577, [_ZZ32massMatrixMultiplyConstantKernelILi14ELi15ELi1EEvidPKdS1_S1_S1_S1_S1_S1_PdE13s_QuadToQuadD+880];
	fma.rn.f64 	%fd2578, %fd2577, %fd322, %fd2572;
	ld.shared.f64 	%fd2579, [%r12+12648];
	fma.rn.f64 	%fd2580, %fd358, %fd2579, %fd2574;
	ld.shared.f64 	%fd2581, [%r18+13320];
	fma.rn.f64 	%fd2582, %fd359, %fd2581, %fd2576;
	ld.shared.f64 	%fd2583, [_ZZ32massMatrixMultiplyConstantKernelILi14ELi15ELi1EEvidPKdS1_S1_S1_S1_S1_S1_PdE13s_QuadToQuadD+888];
	fma.rn.f64 	%fd2584, %fd2583, %fd323, %fd2578;
	ld.shared.f64 	%fd2585, [%r12+12656];
	fma.rn.f64 	%fd2586, %fd360, %fd2585, %fd2580;
	ld.shared.f64 	%fd2587, [%r18+13440];
	fma.rn.f64 	%fd2588, %fd361, %fd2587, %fd2582;
	ld.shared.f64 	%fd2589, [_ZZ32massMatrixMultiplyConstantKernelILi14ELi15ELi1EEvidPKdS1_S1_S1_S1_S1_S1_PdE13s_QuadToQuadD+896];
	fma.rn.f64 	%fd2590, %fd2589, %fd324, %fd2584;
	ld.shared.f64 	%fd2591, [%r12+12664];
	fma.rn.f64 	%fd2592, %fd362, %fd2591, %fd2586;
	ld.shared.f64 	%fd2593, [%r18+13560];
	fma.rn.f64 	%fd2594, %fd363, %fd2593, %fd2588;
	ld.shared.f64 	%fd2595, [_ZZ32massMatrixMultiplyConstantKernelILi14ELi15ELi1EEvidPKdS1_S1_S1_S1_S1_S1_PdE13s_QuadToQuadD+904];
	fma.rn.f64 	%fd2596, %fd2595, %fd325, %fd2590;
	ld.shared.f64 	%fd2597, [%r12+12672];
	fma.rn.f64 	%fd2598, %fd364, %fd2597, %fd2592;
	ld.shared.f64 	%fd2599, [%r18+13680];
	fma.rn.f64 	%fd2600, %fd365, %fd2599, %fd2594;
	ld.shared.f64 	%fd2601, [_ZZ32massMatrixMultiplyConstantKernelILi14ELi15ELi1EEvidPKdS1_S1_S1_S1_S1_S1_PdE13s_QuadToQuadD+912];
	fma.rn.f64 	%fd2602, %fd2601, %fd326, %fd2596;
	ld.shared.f64 	%fd2603, [%r12+12680];
	fma.rn.f64 	%fd2604, %fd366, %fd2603, %fd2598;
	ld.shared.f64 	%fd2605, [%r18+13800];
	fma.rn.f64 	%fd2606, %fd367, %fd2605, %fd2600;
	ld.shared.f64 	%fd2607, [_ZZ32massMatrixMultiplyConstantKernelILi14ELi15ELi1EEvidPKdS1_S1_S1_S1_S1_S1_PdE13s_QuadToQuadD+920];
	fma.rn.f64 	%fd2608, %fd2607, %fd327, %fd2602;
	ld.shared.f64 	%fd2609, [%r12+12688];
	fma.rn.f64 	%fd2610, %fd368, %fd2609, %fd2604;
	ld.shared.f64 	%fd2611, [%r18+13920];
	fma.rn.f64 	%fd2612, %fd369, %fd2611, %fd2606;
	ld.shared.f64 	%fd2613, [_ZZ32massMatrixMultiplyConstantKernelILi14ELi15ELi1EEvidPKdS1_S1_S1_S1_S1_S1_PdE13s_QuadToQuadD+928];
	fma.rn.f64 	%fd2614, %fd2613, %fd328, %fd2608;
	ld.shared.f64 	%fd2615, [%r12+12696];
	fma.rn.f64 	%fd2616, %fd370, %fd2615, %fd2610;
	ld.shared.f64 	%fd2617, [%r18+14040];
	fma.rn.f64 	%fd2618, %fd371, %fd2617, %fd2612;
	ld.shared.f64 	%fd2619, [_ZZ32massMatrixMultiplyConstantKernelILi14ELi15ELi1EEvidPKdS1_S1_S1_S1_S1_S1_PdE13s_QuadToQuadD+936];
	fma.rn.f64 	%fd2620, %fd2619, %fd329, %fd2614;
	ld.shared.f64 	%fd2621, [%r12+12704];
	fma.rn.f64 	%fd2622, %fd372, %fd2621, %fd2616;
	ld.shared.f64 	%fd2623, [%r18+14160];
	fma.rn.f64 	%fd2624, %fd373, %fd2623, %fd2618;
	ld.shared.f64 	%fd2625, [_ZZ32massMatrixMultiplyConstantKernelILi14ELi15ELi1EEvidPKdS1_S1_S1_S1_S1_S1_PdE13s_QuadToQuadD+944];
	fma.rn.f64 	%fd2626, %fd2625, %fd330, %fd2620;
	ld.shared.f64 	%fd2627, [%r12+12712];
	fma.rn.f64 	%fd2628, %fd374, %fd2627, %fd2622;
	ld.shared.f64 	%fd2629, [%r18+14280];
	fma.rn.f64 	%fd2630, %fd375, %fd2629, %fd2624;
	ld.shared.f64 	%fd2631, [_ZZ32massMatrixMultiplyConstantKernelILi14ELi15ELi1EEvidPKdS1_S1_S1_S1_S1_S1_PdE13s_QuadToQuadD+952];
	fma.rn.f64 	%fd2632, %fd2631, %fd331, %fd2626;
	bar.sync 	0;
	mul.f64 	%fd2633, %fd4559, %fd2630;
	fma.rn.f64 	%fd2634, %fd4558, %fd2628, %fd2633;
	fma.rn.f64 	%fd2635, %fd4560, %fd2632, %fd2634;
	st.shared.f64 	[%r15], %fd2635;
	mul.f64 	%fd2636, %fd4561, %fd2630;
	fma.rn.f64 	%fd2637, %fd4559, %fd2628, %fd2636;
	fma.rn.f64 	%fd2638, %fd4562, %fd2632, %fd2637;
	st.shared.f64 	[%r16], %fd2638;
	mul.f64 	%fd2639, %fd4562, %fd2630;
	fma.rn.f64 	%fd2640, %fd4560, %fd2628, %fd2639;
	fma.rn.f64 	%fd2641, %fd4563, %fd2632, %fd2640;
	mul.f64 	%fd2642, %fd4399, %fd4564;
	bar.sync 	0;
	ld.shared.f64 	%fd2643, [%r14];
	mul.f64 	%fd2644, %fd376, %fd2643;
	fma.rn.f64 	%fd2645, %fd2642, %fd324, %fd2644;
	ld.shared.f64 	%fd2646, [%r17];
	fma.rn.f64 	%fd2647, %fd377, %fd2646, %fd2645;
	fma.rn.f64 	%fd609, %fd2641, %fd2547, %fd580;
	ld.shared.f64 	%fd2648, [%r14+8];
	fma.rn.f64 	%fd2649, %fd378, %fd2648, %fd2647;
	ld.shared.f64 	%fd2650, [%r17+120];
	fma.rn.f64 	%fd2651, %fd379, %fd2650, %fd2649;
	fma.rn.f64 	%fd610, %fd2641, %fd2553, %fd581;
	ld.shared.f64 	%fd2652, [%r14+16];
	fma.rn.f64 	%fd2653, %fd381, %fd2652, %fd2651;
	ld.shared.f64 	%fd2654, [%r17+240];
	fma.rn.f64 	%fd2655, %fd382, %fd2654, %fd2653;
	fma.rn.f64 	%fd611, %fd2641, %fd2559, %fd582;
	ld.shared.f64 	%fd2656, [%r14+24];
	fma.rn.f64 	%fd2657, %fd384, %fd2656, %fd2655;
	ld.shared.f64 	%fd2658, [%r17+360];
	fma.rn.f64 	%fd2659, %fd385, %fd2658, %fd2657;
	fma.rn.f64 	%fd612, %fd2641, %fd2565, %fd583;
	ld.shared.f64 	%fd2660, [%r14+32];
	fma.rn.f64 	%fd2661, %fd387, %fd2660, %fd2659;
	ld.shared.f64 	%fd2662, [%r17+480];
	fma.rn.f64 	%fd2663, %fd388, %fd2662, %fd2661;
	fma.rn.f64 	%fd613, %fd2641, %fd2571, %fd584;
	ld.shared.f64 	%fd2664, [%r14+40];
	fma.rn.f64 	%fd2665, %fd390, %fd2664, %fd2663;
	ld.shared.f64 	%fd2666, [%r17+600];
	fma.rn.f64 	%fd2667, %fd391, %fd2666, %fd2665;
	fma.rn.f64 	%fd614, %fd2641, %fd2577, %fd585;
	ld.shared.f64 	%fd2668, [%r14+48];
	fma.rn.f64 	%fd2669, %fd393, %fd2668, %fd2667;
	ld.shared.f64 	%fd2670, [%r17+720];
	fma.rn.f64 	%fd2671, %fd394, %fd2670, %fd2669;
	fma.rn.f64 	%fd615, %fd2641, %fd2583, %fd594;
	ld.shared.f64 	%fd2672, [%r14+56];
	fma.rn.f64 	%fd2673, %fd396, %fd2672, %fd2671;
	ld.shared.f64 	%fd2674, [%r17+840];
	fma.rn.f64 	%fd2675, %fd397, %fd2674, %fd2673;
	fma.rn.f64 	%fd2676, %fd2641, %fd2589, %fd586;
	ld.shared.f64 	%fd2677, [%r14+64];
	fma.rn.f64 	%fd2678, %fd399, %fd2677, %fd2675;
	ld.shared.f64 	%fd2679, [%r17+960];
	fma.rn.f64 	%fd2680, %fd400, %fd2679, %fd2678;
	fma.rn.f64 	%fd616, %fd2641, %fd2595, %fd587;
	ld.shared.f64 	%fd2681, [%r14+72];
	fma.rn.f64 	%fd2682, %fd402, %fd2681, %fd2680;
	ld.shared.f64 	%fd2683, [%r17+1080];
	fma.rn.f64 	%fd2684, %fd403, %fd2683, %fd2682;
	fma.rn.f64 	%fd617, %fd2641, %fd2601, %fd588;
	ld.shared.f64 	%fd2685, [%r14+80];
	fma.rn.f64 	%fd2686, %fd405, %fd2685, %fd2684;
	ld.shared.f64 	%fd2687, [%r17+1200];
	fma.rn.f64 	%fd2688, %fd406, %fd2687, %fd2686;
	fma.rn.f64 	%fd618, %fd2641, %fd2607, %fd589;
	ld.shared.f64 	%fd2689, [%r14+88];
	fma.rn.f64 	%fd2690, %fd408, %fd2689, %fd2688;
	ld.shared.f64 	%fd2691, [%r17+1320];
	fma.rn.f64 	%fd2692, %fd409, %fd2691, %fd2690;
	fma.rn.f64 	%fd619, %fd2641, %fd2613, %fd590;
	ld.shared.f64 	%fd2693, [%r14+96];
	fma.rn.f64 	%fd2694, %fd411, %fd2693, %fd2692;
	ld.shared.f64 	%fd2695, [%r17+1440];
	fma.rn.f64 	%fd2696, %fd412, %fd2695, %fd2694;
	fma.rn.f64 	%fd620, %fd2641, %fd2619, %fd591;
	ld.shared.f64 	%fd2697, [%r14+104];
	fma.rn.f64 	%fd2698, %fd414, %fd2697, %fd2696;
	ld.shared.f64 	%fd2699, [%r17+1560];
	fma.rn.f64 	%fd2700, %fd415, %fd2699, %fd2698;
	fma.rn.f64 	%fd621, %fd2641, %fd2625, %fd592;
	ld.shared.f64 	%fd2701, [%r14+112];
	fma.rn.f64 	%fd2702, %fd417, %fd2701, %fd2700;
	ld.shared.f64 	%fd2703, [%r17+1680];
	fma.rn.f64 	%fd2704, %fd418, %fd2703, %fd2702;
	fma.rn.f64 	%fd622, %fd2641, %fd2631, %fd593;
	add.f64 	%fd623, %fd2704, %fd2676;
	mov.f64 	%fd4565, 0d0000000000000000;
	mov.f64 	%fd4566, %fd4565;
	mov.f64 	%fd4567, %fd4565;
	mov.f64 	%fd4568, %fd4565;
	mov.f64 	%fd4569, %fd4565;
	mov.f64 	%fd4570, %fd4565;
	mov.f64 	%fd4571, %fd4565;
	@%p15 bra 	$L__BB57_25;
	ld.param.u64 	%rd67, [_Z32massMatrixMultiplyConstantKernelILi14ELi15ELi1EEvidPKdS1_S1_S1_S1_S1_S1_Pd_param_2];
	cvta.to.global.u64 	%rd35, %rd67;
	mov.u32 	%r116, %ctaid.x;
	mov.u32 	%r117, %tid.y;
	add.s32 	%r118, %r116, %r117;
	mov.u32 	%r119, %tid.x;
	mad.lo.s32 	%r120, %r118, 23625, %r119;
	mul.wide.s32 	%rd36, %r120, 8;
	add.s64 	%rd37, %rd35, %rd36;
	ld.global.nc.f64 	%fd4565, [%rd37+14400];
	ld.global.nc.f64 	%fd4566, [%rd37+41400];
	ld.global.nc.f64 	%fd4567, [%rd37+68400];
	ld.global.nc.f64 	%fd4568, [%rd37+95400];
	ld.global.nc.f64 	%fd4569, [%rd37+122400];
	ld.global.nc.f64 	%fd4570, [%rd37+149400];
	ld.global.nc.f64 	%fd4571, [%rd37+176400];
$L__BB57_25:
	ld.param.f64 	%fd4400, [_Z32massMatrixMultiplyConstantKernelILi14ELi15ELi1EEvidPKdS1_S1_S1_S1_S1_S1_Pd_param_1];
	ld.param.u32 	%r186, [_Z32massMatrixMultiplyConstantKernelILi14ELi15ELi1EEvidPKdS1_S1_S1_S1_S1_S1_Pd_param_0];
	mov.u32 	%r121, %ctaid.x;
	mov.u32 	%r122, %tid.y;
	add.s32 	%r123, %r121, %r122;
	setp.ge.s32 	%p16, %r123, %r186;
	ld.shared.f64 	%fd2706, [%r12+14400];
	fma.rn.f64 	%fd2707, %fd346, %fd2706, 0d0000000000000000;
	ld.shared.f64 	%fd2708, [%r18+14400];
	fma.rn.f64 	%fd2709, %fd347, %fd2708, 0d0000000000000000;
	ld.shared.f64 	%fd2710, [_ZZ32massMatrixMultiplyConstantKernelILi14ELi15ELi1EEvidPKdS1_S1_S1_S1_S1_S1_PdE13s_QuadToQuadD+960];
	fma.rn.f64 	%fd2711, %fd2710, %fd317, 0d0000000000000000;
	ld.shared.f64 	%fd2712, [%r12+14408];
	fma.rn.f64 	%fd2713, %fd348, %fd2712, %fd2707;
	ld.shared.f64 	%fd2714, [%r18+14520];
	fma.rn.f64 	%fd2715, %fd349, %fd2714, %fd2709;
	ld.shared.f64 	%fd2716, [_ZZ32massMatrixMultiplyConstantKernelILi14ELi15ELi1EEvidPKdS1_S1_S1_S1_S1_S1_PdE13s_QuadToQuadD+968];
	fma.rn.f64 	%fd2717, %fd2716, %fd318, %fd2711;
	ld.shared.f64 	%fd2718, [%r12+14416];
	fma.rn.f64 	%fd2719, %fd350, %fd2718, %fd2713;
	ld.shared.f64 	%fd2720, [%r18+14640];
	fma.rn.f64 	%fd2721, %fd351, %fd2720, %fd2715;
	ld.shared.f64 	%fd2722, [_ZZ32massMatrixMultiplyConstantKernelILi14ELi15ELi1EEvidPKdS1_S1_S1_S1_S1_S1_PdE13s_QuadToQuadD+976];
	fma.rn.f64 	%fd2723, %fd2722, %fd319, %fd2717;
	ld.shared.f64 	%fd2724, [%r12+14424];
	fma.rn.f64 	%fd2725, %fd352, %fd2724, %fd2719;
	ld.shared.f64 	%fd2726, [%r18+14760];
	fma.rn.f64 	%fd2727, %fd353, %fd2726, %fd2721;
	ld.shared.f64 	%fd2728, [_ZZ32massMatrixMultiplyConstantKernelILi14ELi15ELi1EEvidPKdS1_S1_S1_S1_S1_S1_PdE13s_QuadToQuadD+984];
	fma.rn.f64 	%fd2729, %fd2728, %fd320, %fd2723;
	ld.shared.f64 	%fd2730, [%r12+14432];
	fma.rn.f64 	%fd2731, %fd354, %fd2730, %fd2725;
	ld.shared.f64 	%fd2732, [%r18+14880];
	fma.rn.f64 	%fd2733, %fd355, %fd2732, %fd2727;
	ld.shared.f64 	%fd2734, [_ZZ32massMatrixMultiplyConstantKernelILi14ELi15ELi1EEvidPKdS1_S1_S1_S1_S1_S1_PdE13s_QuadToQuadD+992];
	fma.rn.f64 	%fd2735, %fd2734, %fd321, %fd2729;
	ld.shared.f64 	%fd2736, [%r12+14440];
	fma.rn.f64 	%fd2737, %fd356, %fd2736, %fd2731;
	ld.shared.f64 	%fd2738, [%r18+15000];
	fma.rn.f64 	%fd2739, %fd357, %fd2738, %fd2733;
	ld.shared.f64 	%fd2740, [_ZZ32massMatrixMultiplyConstantKernelILi14ELi15ELi1EEvidPKdS1_S1_S1_S1_S1_S1_PdE13s_QuadToQuadD+1000];
	fma.rn.f64 	%fd2741, %fd2740, %fd322, %fd2735;
	ld.shared.f64 	%fd2742, [%r12+14448];
	fma.rn.f64 	%fd2743, %fd358, %fd2742, %fd2737;
	ld.shared.f64 	%fd2744, [%r18+15120];
	fma.rn.f64 	%fd2745, %fd359, %fd2744, %fd2739;
	ld.shared.f64 	%fd2746, [_ZZ32massMatrixMultiplyConstantKernelILi14ELi15ELi1EEvidPKdS1_S1_S1_S1_S1_S1_PdE13s_QuadToQuadD+1008];
	fma.rn.f64 	%fd2747, %fd2746, %fd323, %fd2741;
	ld.shared.f64 	%fd2748, [%r12+14456];
	fma.rn.f64 	%fd2749, %fd360, %fd2748, %fd2743;
	ld.shared.f64 	%fd2750, [%r18+15240];
	fma.rn.f64 	%fd2751, %fd361, %fd2750, %fd2745;
	ld.shared.f64 	%fd2752, [_ZZ32massMatrixMultiplyConstantKernelILi14ELi15ELi1EEvidPKdS1_S1_S1_S1_S1_S1_PdE13s_QuadToQuadD+1016];
	fma.rn.f64 	%fd2753, %fd2752, %fd324, %fd2747;
	ld.shared.f64 	%fd2754, [%r12+14464];
	fma.rn.f64 	%fd2755, %fd362, %fd2754, %fd2749;
	ld.shared.f64 	%fd2756, [%r18+15360];
	fma.rn.f64 	%fd2757, %fd363, %fd2756, %fd2751;
	ld.shared.f64 	%fd2758, [_ZZ32massMatrixMultiplyConstantKernelILi14ELi15ELi1EEvidPKdS1_S1_S1_S1_S1_S1_PdE13s_QuadToQuadD+1024];
	fma.rn.f64 	%fd2759, %fd2758, %fd325, %fd2753;
	ld.shared.f64 	%fd2760, [%r12+14472];
	fma.rn.f64 	%fd2761, %fd364, %fd2760, %fd2755;
	ld.shared.f64 	%fd2762, [%r18+15480];
	fma.rn.f64 	%fd2763, %fd365, %fd2762, %fd2757;
	ld.shared.f64 	%fd2764, [_ZZ32massMatrixMultiplyConstantKernelILi14ELi15ELi1EEvidPKdS1_S1_S1_S1_S1_S1_PdE13s_QuadToQuadD+1032];
	fma.rn.f64 	%fd2765, %fd2764, %fd326, %fd2759;
	ld.shared.f64 	%fd2766, [%r12+14480];
	fma.rn.f64 	%fd2767, %fd366, %fd2766, %fd2761;
	ld.shared.f64 	%fd2768, [%r18+15600];
	fma.rn.f64 	%fd2769, %fd367, %fd2768, %fd2763;
	ld.shared.f64 	%fd2770, [_ZZ32massMatrixMultiplyConstantKernelILi14ELi15ELi1EEvidPKdS1_S1_S1_S1_S1_S1_PdE13s_QuadToQuadD+1040];
	fma.rn.f64 	%fd2771, %fd2770, %fd327, %fd2765;
	ld.shared.f64 	%fd2772, [%r12+14488];
	fma.rn.f64 	%fd2773, %fd368, %fd2772, %fd2767;
	ld.shared.f64 	%fd2774, [%r18+15720];
	fma.rn.f64 	%fd2775, %fd369, %fd2774, %fd2769;
	ld.shared.f64 	%fd2776, [_ZZ32massMatrixMultiplyConstantKernelILi14ELi15ELi1EEvidPKdS1_S1_S1_S1_S1_S1_PdE13s_QuadToQuadD+1048];
	fma.rn.f64 	%fd2777, %fd2776, %fd328, %fd2771;
	ld.shared.f64 	%fd2778, [%r12+14496];
	fma.rn.f64 	%fd2779, %fd370, %fd2778, %fd2773;
	ld.shared.f64 	%fd2780, [%r18+15840];
	fma.rn.f64 	%fd2781, %fd371, %fd2780, %fd2775;
	ld.shared.f64 	%fd2782, [_ZZ32massMatrixMultiplyConstantKernelILi14ELi15ELi1EEvidPKdS1_S1_S1_S1_S1_S1_PdE13s_QuadToQuadD+1056];
	fma.rn.f64 	%fd2783, %fd2782, %fd329, %fd2777;
	ld.shared.f64 	%fd2784, [%r12+14504];
	fma.rn.f64 	%fd2785, %fd372, %fd2784, %fd2779;
	ld.shared.f64 	%fd2786, [%r18+15960];
	fma.rn.f64 	%fd2787, %fd373, %fd2786, %fd2781;
	ld.shared.f64 	%fd2788, [_ZZ32massMatrixMultiplyConstantKernelILi14ELi15ELi1EEvidPKdS1_S1_S1_S1_S1_S1_PdE13s_QuadToQuadD+1064];
	fma.rn.f64 	%fd2789, %fd2788, %fd330, %fd2783;
	ld.shared.f64 	%fd2790, [%r12+14512];
	fma.rn.f64 	%fd2791, %fd374, %fd2790, %fd2785;
	ld.shared.f64 	%fd2792, [%r18+16080];
	fma.rn.f64 	%fd2793, %fd375, %fd2792, %fd2787;
	ld.shared.f64 	%fd2794, [_ZZ32massMatrixMultiplyConstantKernelILi14ELi15ELi1EEvidPKdS1_S1_S1_S1_S1_S1_PdE13s_QuadToQuadD+1072];
	fma.rn.f64 	%fd2795, %fd2794, %fd331, %fd2789;
	bar.sync 	0;
	mul.f64 	%fd2796, %fd4566, %fd2793;
	fma.rn.f64 	%fd2797, %fd4565, %fd2791, %fd2796;
	fma.rn.f64 	%fd2798, %fd4567, %fd2795, %fd2797;
	st.shared.f64 	[%r15], %fd2798;
	mul.f64 	%fd2799, %fd4568, %fd2793;
	fma.rn.f64 	%fd2800, %fd4566, %fd2791, %fd2799;
	fma.rn.f64 	%fd2801, %fd4569, %fd2795, %fd2800;
	st.shared.f64 	[%r16], %fd2801;
	mul.f64 	%fd2802, %fd4569, %fd2793;
	fma.rn.f64 	%fd2803, %fd4567, %fd2791, %fd2802;
	fma.rn.f64 	%fd2804, %fd4570, %fd2795, %fd2803;
	mul.f64 	%fd2805, %fd4400, %fd4571;
	bar.sync 	0;
	ld.shared.f64 	%fd2806, [%r14];
	mul.f64 	%fd2807, %fd376, %fd2806;
	fma.rn.f64 	%fd2808, %fd2805, %fd325, %fd2807;
	ld.shared.f64 	%fd2809, [%r17];
	fma.rn.f64 	%fd2810, %fd377, %fd2809, %fd2808;
	fma.rn.f64 	%fd638, %fd2804, %fd2710, %fd609;
	ld.shared.f64 	%fd2811, [%r14+8];
	fma.rn.f64 	%fd2812, %fd378, %fd2811, %fd2810;
	ld.shared.f64 	%fd2813, [%r17+120];
	fma.rn.f64 	%fd2814, %fd379, %fd2813, %fd2812;
	fma.rn.f64 	%fd639, %fd2804, %fd2716, %fd610;
	ld.shared.f64 	%fd2815, [%r14+16];
	fma.rn.f64 	%fd2816, %fd381, %fd2815, %fd2814;
	ld.shared.f64 	%fd2817, [%r17+240];
	fma.rn.f64 	%fd2818, %fd382, %fd2817, %fd2816;
	fma.rn.f64 	%fd640, %fd2804, %fd2722, %fd611;
	ld.shared.f64 	%fd2819, [%r14+24];
	fma.rn.f64 	%fd2820, %fd384, %fd2819, %fd2818;
	ld.shared.f64 	%fd2821, [%r17+360];
	fma.rn.f64 	%fd2822, %fd385, %fd2821, %fd2820;
	fma.rn.f64 	%fd641, %fd2804, %fd2728, %fd612;
	ld.shared.f64 	%fd2823, [%r14+32];
	fma.rn.f64 	%fd2824, %fd387, %fd2823, %fd2822;
	ld.shared.f64 	%fd2825, [%r17+480];
	fma.rn.f64 	%fd2826, %fd388, %fd2825, %fd2824;
	fma.rn.f64 	%fd642, %fd2804, %fd2734, %fd613;
	ld.shared.f64 	%fd2827, [%r14+40];
	fma.rn.f64 	%fd2828, %fd390, %fd2827, %fd2826;
	ld.shared.f64 	%fd2829, [%r17+600];
	fma.rn.f64 	%fd2830, %fd391, %fd2829, %fd2828;
	fma.rn.f64 	%fd643, %fd2804, %fd2740, %fd614;
	ld.shared.f64 	%fd2831, [%r14+48];
	fma.rn.f64 	%fd2832, %fd393, %fd2831, %fd2830;
	ld.shared.f64 	%fd2833, [%r17+720];
	fma.rn.f64 	%fd2834, %fd394, %fd2833, %fd2832;
	fma.rn.f64 	%fd644, %fd2804, %fd2746, %fd615;
	ld.shared.f64 	%fd2835, [%r14+56];
	fma.rn.f64 	%fd2836, %fd396, %fd2835, %fd2834;
	ld.shared.f64 	%fd2837, [%r17+840];
	fma.rn.f64 	%fd2838, %fd397, %fd2837, %fd2836;
	fma.rn.f64 	%fd645, %fd2804, %fd2752, %fd623;
	ld.shared.f64 	%fd2839, [%r14+64];
	fma.rn.f64 	%fd2840, %fd399, %fd2839, %fd2838;
	ld.shared.f64 	%fd2841, [%r17+960];
	fma.rn.f64 	%fd2842, %fd400, %fd2841, %fd2840;
	fma.rn.f64 	%fd2843, %fd2804, %fd2758, %fd616;
	ld.shared.f64 	%fd2844, [%r14+72];
	fma.rn.f64 	%fd2845, %fd402, %fd2844, %fd2842;
	ld.shared.f64 	%fd2846, [%r17+1080];
	fma.rn.f64 	%fd2847, %fd403, %fd2846, %fd2845;
	fma.rn.f64 	%fd646, %fd2804, %fd2764, %fd617;
	ld.shared.f64 	%fd2848, [%r14+80];
	fma.rn.f64 	%fd2849, %fd405, %fd2848, %fd2847;
	ld.shared.f64 	%fd2850, [%r17+1200];
	fma.rn.f64 	%fd2851, %fd406, %fd2850, %fd2849;
	fma.rn.f64 	%fd647, %fd2804, %fd2770, %fd618;
	ld.shared.f64 	%fd2852, [%r14+88];
	fma.rn.f64 	%fd2853, %fd408, %fd2852, %fd2851;
	ld.shared.f64 	%fd2854, [%r17+1320];
	fma.rn.f64 	%fd2855, %fd409, %fd2854, %fd2853;
	fma.rn.f64 	%fd648, %fd2804, %fd2776, %fd619;
	ld.shared.f64 	%fd2856, [%r14+96];
	fma.rn.f64 	%fd2857, %fd411, %fd2856, %fd2855;
	ld.shared.f64 	%fd2858, [%r17+1440];
	fma.rn.f64 	%fd2859, %fd412, %fd2858, %fd2857;
	fma.rn.f64 	%fd649, %fd2804, %fd2782, %fd620;
	ld.shared.f64 	%fd2860, [%r14+104];
	fma.rn.f64 	%fd2861, %fd414, %fd2860, %fd2859;
	ld.shared.f64 	%fd2862, [%r17+1560];
	fma.rn.f64 	%fd2863, %fd415, %fd2862, %fd2861;
	fma.rn.f64 	%fd650, %fd2804, %fd2788, %fd621;
	ld.shared.f64 	%fd2864, [%r14+112];
	fma.rn.f64 	%fd2865, %fd417, %fd2864, %fd2863;
	ld.shared.f64 	%fd2866, [%r17+1680];
	fma.rn.f64 	%fd2867, %fd418, %fd2866, %fd2865;
	fma.rn.f64 	%fd651, %fd2804, %fd2794, %fd622;
	add.f64 	%fd652, %fd2867, %fd2843;
	mov.f64 	%fd4572, 0d0000000000000000;
	mov.f64 	%fd4573, %fd4572;
	mov.f64 	%fd4574, %fd4572;
	mov.f64 	%fd4575, %fd4572;
	mov.f64 	%fd4576, %fd4572;
	mov.f64 	%fd4577, %fd4572;
	mov.f64 	%fd4578, %fd4572;
	@%p16 bra 	$L__BB57_27;
	ld.param.u64 	%rd68, [_Z32massMatrixMultiplyConstantKernelILi14ELi15ELi1EEvidPKdS1_S1_S1_S1_S1_S1_Pd_param_2];
	cvta.to.global.u64 	%rd38, %rd68;
	mov.u32 	%r124, %ctaid.x;
	mov.u32 	%r125, %tid.y;
	add.s32 	%r126, %r124, %r125;
	mov.u32 	%r127, %tid.x;
	mad.lo.s32 	%r128, %r126, 23625, %r127;
	mul.wide.s32 	%rd39, %r128, 8;
	add.s64 	%rd40, %rd38, %rd39;
	ld.global.nc.f64 	%fd4572, [%rd40+16200];
	ld.global.nc.f64 	%fd4573, [%rd40+43200];
	ld.global.nc.f64 	%fd4574, [%rd40+70200];
	ld.global.nc.f64 	%fd4575, [%rd40+97200];
	ld.global.nc.f64 	%fd4576, [%rd40+124200];
	ld.global.nc.f64 	%fd4577, [%rd40+151200];
	ld.global.nc.f64 	%fd4578, [%rd40+178200];
$L__BB57_27:
	ld.param.f64 	%fd4401, [_Z32massMatrixMultiplyConstantKernelILi14ELi15ELi1EEvidPKdS1_S1_S1_S1_S1_S1_Pd_param_1];
	ld.param.u32 	%r187, [_Z32massMatrixMultiplyConstantKernelILi14ELi15ELi1EEvidPKdS1_S1_S1_S1_S1_S1_Pd_param_0];
	mov.u32 	%r129, %ctaid.x;
	mov.u32 	%r130, %tid.y;
	add.s32 	%r131, %r129, %r130;
	setp.ge.s32 	%p17, %r131, %r187;
	ld.shared.f64 	%fd2869, [%r12+16200];
	fma.rn.f64 	%fd2870, %fd346, %fd2869, 0d0000000000000000;
	ld.shared.f64 	%fd2871, [%r18+16200];
	fma.rn.f64 	%fd2872, %fd347, %fd2871, 0d0000000000000000;
	ld.shared.f64 	%fd2873, [_ZZ32massMatrixMultiplyConstantKernelILi14ELi15ELi1EEvidPKdS1_S1_S1_S1_S1_S1_PdE13s_QuadToQuadD+1080];
	fma.rn.f64 	%fd2874, %fd2873, %fd317, 0d0000000000000000;
	ld.shared.f64 	%fd2875, [%r12+16208];
	fma.rn.f64 	%fd2876, %fd348, %fd2875, %fd2870;
	ld.shared.f64 	%fd2877, [%r18+16320];
	fma.rn.f64 	%fd2878, %fd349, %fd2877, %fd2872;
	ld.shared.f64 	%fd2879, [_ZZ32massMatrixMultiplyConstantKernelILi14ELi15ELi1EEvidPKdS1_S1_S1_S1_S1_S1_PdE13s_QuadToQuadD+1088];
	fma.rn.f64 	%fd2880, %fd2879, %fd318, %fd2874;
	ld.shared.f64 	%fd2881, [%r12+16216];
	fma.rn.f64 	%fd2882, %fd350, %fd2881, %fd2876;
	ld.shared.f64 	%fd2883, [%r18+16440];
	fma.rn.f64 	%fd2884, %fd351, %fd2883, %fd2878;
	ld.shared.f64 	%fd2885, [_ZZ32massMatrixMultiplyConstantKernelILi14ELi15ELi1EEvidPKdS1_S1_S1_S1_S1_S1_PdE13s_QuadToQuadD+1096];
	fma.rn.f64 	%fd2886, %fd2885, %fd319, %fd2880;
	ld.shared.f64 	%fd2887, [%r12+16224];
	fma.rn.f64 	%fd2888, %fd352, %fd2887, %fd2882;
	ld.shared.f64 	%fd2889, [%r18+16560];
	fma.rn.f64 	%fd2890, %fd353, %fd2889, %fd2884;
	ld.shared.f64 	%fd2891, [_ZZ32massMatrixMultiplyConstantKernelILi14ELi15ELi1EEvidPKdS1_S1_S1_S1_S1_S1_PdE13s_QuadToQuadD+1104];
	fma.rn.f64 	%fd2892, %fd2891, %fd320, %fd2886;
	ld.shared.f64 	%fd2893, [%r12+16232];
	fma.rn.f64 	%fd2894, %fd354, %fd2893, %fd2888;
	ld.shared.f64 	%fd2895, [%r18+16680];
	fma.rn.f64 	%fd2896, %fd355, %fd2895, %fd2890;
	ld.shared.f64 	%fd2897, [_ZZ32massMatrixMultiplyConstantKernelILi14ELi15ELi1EEvidPKdS1_S1_S1_S1_S1_S1_PdE13s_QuadToQuadD+1112];
	fma.rn.f64 	%fd2898, %fd2897, %fd321, %fd2892;
	ld.shared.f64 	%fd2899, [%r12+16240];
	fma.rn.f64 	%fd2900, %fd356, %fd2899, %fd2894;
	ld.shared.f64 	%fd2901, [%r18+16800];
	fma.rn.f64 	%fd2902, %fd357, %fd2901, %fd2896;
	ld.shared.f64 	%fd2903, [_ZZ32massMatrixMultiplyConstantKernelILi14ELi15ELi1EEvidPKdS1_S1_S1_S1_S1_S1_PdE13s_QuadToQuadD+1120];
	fma.rn.f64 	%fd2904, %fd2903, %fd322, %fd2898;
	ld.shared.f64 	%fd2905, [%r12+16248];
	fma.rn.f64 	%fd2906, %fd358, %fd2905, %fd2900;
	ld.shared.f64 	%fd2907, [%r18+16920];
	fma.rn.f64 	%fd2908, %fd359, %fd2907, %fd2902;
	ld.shared.f64 	%fd2909, [_ZZ32massMatrixMultiplyConstantKernelILi14ELi15ELi1EEvidPKdS1_S1_S1_S1_S1_S1_PdE13s_QuadToQuadD+1128];
	fma.rn.f64 	%fd2910, %fd2909, %fd323, %fd2904;
	ld.shared.f64 	%fd2911, [%r12+16256];
	fma.rn.f64 	%fd2912, %fd360, %fd2911, %fd2906;
	ld.shared.f64 	%fd2913, [%r18+17040];
	fma.rn.f64 	%fd2914, %fd361, %fd2913, %fd2908;
	ld.shared.f64 	%fd2915, [_ZZ32massMatrixMultiplyConstantKernelILi14ELi15ELi1EEvidPKdS1_S1_S1_S1_S1_S1_PdE13s_QuadToQuadD+1136];
	fma.rn.f64 	%fd2916, %fd2915, %fd324, %fd2910;
	ld.shared.f64 	%fd2917, [%r12+16264];
	fma.rn.f64 	%fd2918, %fd362, %fd2917, %fd2912;
	ld.shared.f64 	%fd2919, [%r18+17160];
	fma.rn.f64 	%fd2920, %fd363, %fd2919, %fd2914;
	ld.shared.f64 	%fd2921, [_ZZ32massMatrixMultiplyConstantKernelILi14ELi15ELi1EEvidPKdS1_S1_S1_S1_S1_S1_PdE13s_QuadToQuadD+1144];
	fma.rn.f64 	%fd2922, %fd2921, %fd325, %fd2916;
	ld.shared.f64 	%fd2923, [%r12+16272];
	fma.rn.f64 	%fd2924, %fd364, %fd2923, %fd2918;
	ld.shared.f64 	%fd2925, [%r18+17280];
	fma.rn.f64 	%fd2926, %fd365, %fd2925, %fd2920;
	ld.shared.f64 	%fd2927, [_ZZ32massMatrixMultiplyConstantKernelILi14ELi15ELi1EEvidPKdS1_S1_S1_S1_S1_S1_PdE13s_QuadToQuadD+1152];
	fma.rn.f64 	%fd2928, %fd2927, %fd326, %fd2922;
	ld.shared.f64 	%fd2929, [%r12+16280];
	fma.rn.f64 	%fd2930, %fd366, %fd2929, %fd2924;
	ld.shared.f64 	%fd2931, [%r18+17400];
	fma.rn.f64 	%fd2932, %fd367, %fd2931, %fd2926;
	ld.shared.f64 	%fd2933, [_ZZ32massMatrixMultiplyConstantKernelILi14ELi15ELi1EEvidPKdS1_S1_S1_S1_S1_S1_PdE13s_QuadToQuadD+1160];
	fma.rn.f64 	%fd2934, %fd2933, %fd327, %fd2928;
	ld.shared.f64 	%fd2935, [%r12+16288];
	fma.rn.f64 	%fd2936, %fd368, %fd2935, %fd2930;
	ld.shared.f64 	%fd2937, [%r18+17520];
	fma.rn.f64 	%fd2938, %fd369, %fd2937, %fd2932;
	ld.shared.f64 	%fd2939, [_ZZ32massMatrixMultiplyConstantKernelILi14ELi15ELi1EEvidPKdS1_S1_S1_S1_S1_S1_PdE13s_QuadToQuadD+1168];
	fma.rn.f64 	%fd2940, %fd2939, %fd328, %fd2934;
	ld.shared.f64 	%fd2941, [%r12+16296];
	fma.rn.f64 	%fd2942, %fd370, %fd2941, %fd2936;
	ld.shared.f64 	%fd2943, [%r18+17640];
	fma.rn.f64 	%fd2944, %fd371, %fd2943, %fd2938;
	ld.shared.f64 	%fd2945, [_ZZ32massMatrixMultiplyConstantKernelILi14ELi15ELi1EEvidPKdS1_S1_S1_S1_S1_S1_PdE13s_QuadToQuadD+1176];
	fma.rn.f64 	%fd2946, %fd2945, %fd329, %fd2940;
	ld.shared.f64 	%fd2947, [%r12+16304];
	fma.rn.f64 	%fd2948, %fd372, %fd2947, %fd2942;
	ld.shared.f64 	%fd2949, [%r18+17760];
	fma.rn.f64 	%fd2950, %fd373, %fd2949, %fd2944;
	ld.shared.f64 	%fd2951, [_ZZ32massMatrixMultiplyConstantKernelILi14ELi15ELi1EEvidPKdS1_S1_S1_S1_S1_S1_PdE13s_QuadToQuadD+1184];
	fma.rn.f64 	%fd2952, %fd2951, %fd330, %fd2946;
	ld.shared.f64 	%fd2953, [%r12+16312];
	fma.rn.f64 	%fd2954, %fd374, %fd2953, %fd2948;
	ld.shared.f64 	%fd2955, [%r18+17880];
	fma.rn.f64 	%fd2956, %fd375, %fd2955, %fd2950;
	ld.shared.f64 	%fd2957, [_ZZ32massMatrixMultiplyConstantKernelILi14ELi15ELi1EEvidPKdS1_S1_S1_S1_S1_S1_PdE13s_QuadToQuadD+1192];
	fma.rn.f64 	%fd2958, %fd2957, %fd331, %fd2952;
	bar.sync 	0;
	mul.f64 	%fd2959, %fd4573, %fd2956;
	fma.rn.f64 	%fd2960, %fd4572, %fd2954, %fd2959;
	fma.rn.f64 	%fd2961, %fd4574, %fd2958, %fd2960;
	st.shared.f64 	[%r15], %fd2961;
	mul.f64 	%fd2962, %fd4575, %fd2956;
	fma.rn.f64 	%fd2963, %fd4573, %fd2954, %fd2962;
	fma.rn.f64 	%fd2964, %fd4576, %fd2958, %fd2963;
	st.shared.f64 	[%r16], %fd2964;
	mul.f64 	%fd2965, %fd4576, %fd2956;
	fma.rn.f64 	%fd2966, %fd4574, %fd2954, %fd2965;
	fma.rn.f64 	%fd2967, %fd4577, %fd2958, %fd2966;
	mul.f64 	%fd2968, %fd4401, %fd4578;
	bar.sync 	0;
	ld.shared.f64 	%fd2969, [%r14];
	mul.f64 	%fd2970, %fd376, %fd2969;
	fma.rn.f64 	%fd2971, %fd2968, %fd326, %fd2970;
	ld.shared.f64 	%fd2972, [%r17];
	fma.rn.f64 	%fd2973, %fd377, %fd2972, %fd2971;
	fma.rn.f64 	%fd667, %fd2967, %fd2873, %fd638;
	ld.shared.f64 	%fd2974, [%r14+8];
	fma.rn.f64 	%fd2975, %fd378, %fd2974, %fd2973;
	ld.shared.f64 	%fd2976, [%r17+120];
	fma.rn.f64 	%fd2977, %fd379, %fd2976, %fd2975;
	fma.rn.f64 	%fd668, %fd2967, %fd2879, %fd639;
	ld.shared.f64 	%fd2978, [%r14+16];
	fma.rn.f64 	%fd2979, %fd381, %fd2978, %fd2977;
	ld.shared.f64 	%fd2980, [%r17+240];
	fma.rn.f64 	%fd2981, %fd382, %fd2980, %fd2979;
	fma.rn.f64 	%fd669, %fd2967, %fd2885, %fd640;
	ld.shared.f64 	%fd2982, [%r14+24];
	fma.rn.f64 	%fd2983, %fd384, %fd2982, %fd2981;
	ld.shared.f64 	%fd2984, [%r17+360];
	fma.rn.f64 	%fd2985, %fd385, %fd2984, %fd2983;
	fma.rn.f64 	%fd670, %fd2967, %fd2891, %fd641;
	ld.shared.f64 	%fd2986, [%r14+32];
	fma.rn.f64 	%fd2987, %fd387, %fd2986, %fd2985;
	ld.shared.f64 	%fd2988, [%r17+480];
	fma.rn.f64 	%fd2989, %fd388, %fd2988, %fd2987;
	fma.rn.f64 	%fd671, %fd2967, %fd2897, %fd642;
	ld.shared.f64 	%fd2990, [%r14+40];
	fma.rn.f64 	%fd2991, %fd390, %fd2990, %fd2989;
	ld.shared.f64 	%fd2992, [%r17+600];
	fma.rn.f64 	%fd2993, %fd391, %fd2992, %fd2991;
	fma.rn.f64 	%fd672, %fd2967, %fd2903, %fd643;
	ld.shared.f64 	%fd2994, [%r14+48];
	fma.rn.f64 	%fd2995, %fd393, %fd2994, %fd2993;
	ld.shared.f64 	%fd2996, [%r17+720];
	fma.rn.f64 	%fd2997, %fd394, %fd2996, %fd2995;
	fma.rn.f64 	%fd673, %fd2967, %fd2909, %fd644;
	ld.shared.f64 	%fd2998, [%r14+56];
	fma.rn.f64 	%fd2999, %fd396, %fd2998, %fd2997;
	ld.shared.f64 	%fd3000, [%r17+840];
	fma.rn.f64 	%fd3001, %fd397, %fd3000, %fd2999;
	fma.rn.f64 	%fd674, %fd2967, %fd2915, %fd645;
	ld.shared.f64 	%fd3002, [%r14+64];
	fma.rn.f64 	%fd3003, %fd399, %fd3002, %fd3001;
	ld.shared.f64 	%fd3004, [%r17+960];
	fma.rn.f64 	%fd3005, %fd400, %fd3004, %fd3003;
	fma.rn.f64 	%fd675, %fd2967, %fd2921, %fd652;
	ld.shared.f64 	%fd3006, [%r14+72];
	fma.rn.f64 	%fd3007, %fd402, %fd3006, %fd3005;
	ld.shared.f64 	%fd3008, [%r17+1080];
	fma.rn.f64 	%fd3009, %fd403, %fd3008, %fd3007;
	fma.rn.f64 	%fd3010, %fd2967, %fd2927, %fd646;
	ld.shared.f64 	%fd3011, [%r14+80];
	fma.rn.f64 	%fd3012, %fd405, %fd3011, %fd3009;
	ld.shared.f64 	%fd3013, [%r17+1200];
	fma.rn.f64 	%fd3014, %fd406, %fd3013, %fd3012;
	fma.rn.f64 	%fd676, %fd2967, %fd2933, %fd647;
	ld.shared.f64 	%fd3015, [%r14+88];
	fma.rn.f64 	%fd3016, %fd408, %fd3015, %fd3014;
	ld.shared.f64 	%fd3017, [%r17+1320];
	fma.rn.f64 	%fd3018, %fd409, %fd3017, %fd3016;
	fma.rn.f64 	%fd677, %fd2967, %fd2939, %fd648;
	ld.shared.f64 	%fd3019, [%r14+96];
	fma.rn.f64 	%fd3020, %fd411, %fd3019, %fd3018;
	ld.shared.f64 	%fd3021, [%r17+1440];
	fma.rn.f64 	%fd3022, %fd412, %fd3021, %fd3020;
	fma.rn.f64 	%fd678, %fd2967, %fd2945, %fd649;
	ld.shared.f64 	%fd3023, [%r14+104];
	fma.rn.f64 	%fd3024, %fd414, %fd3023, %fd3022;
	ld.shared.f64 	%fd3025, [%r17+1560];
	fma.rn.f64 	%fd3026, %fd415, %fd3025, %fd3024;
	fma.rn.f64 	%fd679, %fd2967, %fd2951, %fd650;
	ld.shared.f64 	%fd3027, [%r14+112];
	fma.rn.f64 	%fd3028, %fd417, %fd3027, %fd3026;
	ld.shared.f64 	%fd3029, [%r17+1680];
	fma.rn.f64 	%fd3030, %fd418, %fd3029, %fd3028;
	fma.rn.f64 	%fd680, %fd2967, %fd2957, %fd651;
	add.f64 	%fd681, %fd3030, %fd3010;
	mov.f64 	%fd4579, 0d0000000000000000;
	mov.f64 	%fd4580, %fd4579;
	mov.f64 	%fd4581, %fd4579;
	mov.f64 	%fd4582, %fd4579;
	mov.f64 	%fd4583, %fd4579;
	mov.f64 	%fd4584, %fd4579;
	mov.f64 	%fd4585, %fd4579;
	@%p17 bra 	$L__BB57_29;
	ld.param.u64 	%rd69, [_Z32massMatrixMultiplyConstantKernelILi14ELi15ELi1EEvidPKdS1_S1_S1_S1_S1_S1_Pd_param_2];
	cvta.to.global.u64 	%rd41, %rd69;
	mov.u32 	%r132, %ctaid.x;
	mov.u32 	%r133, %tid.y;
	add.s32 	%r134, %r132, %r133;
	mov.u32 	%r135, %tid.x;
	mad.lo.s32 	%r136, %r134, 23625, %r135;
	mul.wide.s32 	%rd42, %r136, 8;
	add.s64 	%rd43, %rd41, %rd42;
	ld.global.nc.f64 	%fd4579, [%rd43+18000];
	ld.global.nc.f64 	%fd4580, [%rd43+45000];
	ld.global.nc.f64 	%fd4581, [%rd43+72000];
	ld.global.nc.f64 	%fd4582, [%rd43+99000];
	ld.global.nc.f64 	%fd4583, [%rd43+126000];
	ld.global.nc.f64 	%fd4584, [%rd43+153000];
	ld.global.nc.f64 	%fd4585, [%rd43+180000];
$L__BB57_29:
	ld.param.f64 	%fd4402, [_Z32massMatrixMultiplyConstantKernelILi14ELi15ELi1EEvidPKdS1_S1_S1_S1_S1_S1_Pd_param_1];
	ld.param.u32 	%r188, [_Z32massMatrixMultiplyConstantKernelILi14ELi15ELi1EEvidPKdS1_S1_S1_S1_S1_S1_Pd_param_0];
	mov.u32 	%r137, %ctaid.x;
	mov.u32 	%r138, %tid.y;
	add.s32 	%r139, %r137, %r138;
	setp.ge.s32 	%p18, %r139, %r188;
	ld.shared.f64 	%fd3032, [%r12+18000];
	fma.rn.f64 	%fd3033, %fd346, %fd3032, 0d0000000000000000;
	ld.shared.f64 	%fd3034, [%r18+18000];
	fma.rn.f64 	%fd3035, %fd347, %fd3034, 0d0000000000000000;
	ld.shared.f64 	%fd3036, [_ZZ32massMatrixMultiplyConstantKernelILi14ELi15ELi1EEvidPKdS1_S1_S1_S1_S1_S1_PdE13s_QuadToQuadD+1200];
	fma.rn.f64 	%fd3037, %fd3036, %fd317, 0d0000000000000000;
	ld.shared.f64 	%fd3038, [%r12+18008];
	fma.rn.f64 	%fd3039, %fd348, %fd3038, %fd3033;
	ld.shared.f64 	%fd3040, [%r18+18120];
	fma.rn.f64 	%fd3041, %fd349, %fd3040, %fd3035;
	ld.shared.f64 	%fd3042, [_ZZ32massMatrixMultiplyConstantKernelILi14ELi15ELi1EEvidPKdS1_S1_S1_S1_S1_S1_PdE13s_QuadToQuadD+1208];
	fma.rn.f64 	%fd3043, %fd3042, %fd318, %fd3037;
	ld.shared.f64 	%fd3044, [%r12+18016];
	fma.rn.f64 	%fd3045, %fd350, %fd3044, %fd3039;
	ld.shared.f64 	%fd3046, [%r18+18240];
	fma.rn.f64 	%fd3047, %fd351, %fd3046, %fd3041;
	ld.shared.f64 	%fd3048, [_ZZ32massMatrixMultiplyConstantKernelILi14ELi15ELi1EEvidPKdS1_S1_S1_S1_S1_S1_PdE13s_QuadToQuadD+1216];
	fma.rn.f64 	%fd3049, %fd3048, %fd319, %fd3043;
	ld.shared.f64 	%fd3050, [%r12+18024];
	fma.rn.f64 	%fd3051, %fd352, %fd3050, %fd3045;
	ld.shared.f64 	%fd3052, [%r18+18360];
	fma.rn.f64 	%fd3053, %fd353, %fd3052, %fd3047;
	ld.shared.f64 	%fd3054, [_ZZ32massMatrixMultiplyConstantKernelILi14ELi15ELi1EEvidPKdS1_S1_S1_S1_S1_S1_PdE13s_QuadToQuadD+1224];
	fma.rn.f64 	%fd3055, %fd3054, %fd320, %fd3049;
	ld.shared.f64 	%fd3056, [%r12+18032];
	fma.rn.f64 	%fd3057, %fd354, %fd3056, %fd3051;
	ld.shared.f64 	%fd3058, [%r18+18480];
	fma.rn.f64 	%fd3059, %fd355, %fd3058, %fd3053;
	ld.shared.f64 	%fd3060, [_ZZ32massMatrixMultiplyConstantKernelILi14ELi15ELi1EEvidPKdS1_S1_S1_S1_S1_S1_PdE13s_QuadToQuadD+1232];
	fma.rn.f64 	%fd3061, %fd3060, %fd321, %fd3055;
	ld.shared.f64 	%fd3062, [%r12+18040];
	fma.rn.f64 	%fd3063, %fd356, %fd3062, %fd3057;
	ld.shared.f64 	%fd3064, [%r18+18600];
	fma.rn.f64 	%fd3065, %fd357, %fd3064, %fd3059;
	ld.shared.f64 	%fd3066, [_ZZ32massMatrixMultiplyConstantKernelILi14ELi15ELi1EEvidPKdS1_S1_S1_S1_S1_S1_PdE13s_QuadToQuadD+1240];
	fma.rn.f64 	%fd3067, %fd3066, %fd322, %fd3061;
	ld.shared.f64 	%fd3068, [%r12+18048];
	fma.rn.f64 	%fd3069, %fd358, %fd3068, %fd3063;
	ld.shared.f64 	%fd3070, [%r18+18720];
	fma.rn.f64 	%fd3071, %fd359, %fd3070, %fd3065;
	ld.shared.f64 	%fd3072, [_ZZ32massMatrixMultiplyConstantKernelILi14ELi15ELi1EEvidPKdS1_S1_S1_S1_S1_S1_PdE13s_QuadToQuadD+1248];
	fma.rn.f64 	%fd3073, %fd3072, %fd323, %fd3067;
	ld.shared.f64 	%fd3074, [%r12+18056];
	fma.rn.f64 	%fd3075, %fd360, %fd3074, %fd3069;
	ld.shared.f64 	%fd3076, [%r18+18840];
	fma.rn.f64 	%fd3077, %fd361, %fd3076, %fd3071;
	ld.shared.f64 	%fd3078, [_ZZ32massMatrixMultiplyConstantKernelILi14ELi15ELi1EEvidPKdS1_S1_S1_S1_S1_S1_PdE13s_QuadToQuadD+1256];
	fma.rn.f64 	%fd3079, %fd3078, %fd324, %fd3073;
	ld.shared.f64 	%fd3080, [%r12+18064];
	fma.rn.f64 	%fd3081, %fd362, %fd3080, %fd3075;
	ld.shared.f64 	%fd3082, [%r18+18960];
	fma.rn.f64 	%fd3083, %fd363, %fd3082, %fd3077;
	ld.shared.f64 	%fd3084, [_ZZ32massMatrixMultiplyConstantKernelILi14ELi15ELi1EEvidPKdS1_S1_S1_S1_S1_S1_PdE13s_QuadToQuadD+1264];
	fma.rn.f64 	%fd3085, %fd3084, %fd325, %fd3079;
	ld.shared.f64 	%fd3086, [%r12+18072];
	fma.rn.f64 	%fd3087, %fd364, %fd3086, %fd3081;
	ld.shared.f64 	%fd3088, [%r18+19080];
	fma.rn.f64 	%fd3089, %fd365, %fd3088, %fd3083;
	ld.shared.f64 	%fd3090, [_ZZ32massMatrixMultiplyConstantKernelILi14ELi15ELi1EEvidPKdS1_S1_S1_S1_S1_S1_PdE13s_QuadToQuadD+1272];
	fma.rn.f64 	%fd3091, %fd3090, %fd326, %fd3085;
	ld.shared.f64 	%fd3092, [%r12+18080];
	fma.rn.f64 	%fd3093, %fd366, %fd3092, %fd3087;
	ld.shared.f64 	%fd3094, [%r18+19200];
	fma.rn.f64 	%fd3095, %fd367, %fd3094, %fd3089;
	ld.shared.f64 	%fd3096, [_ZZ32massMatrixMultiplyConstantKernelILi14ELi15ELi1EEvidPKdS1_S1_S1_S1_S1_S1_PdE13s_QuadToQuadD+1280];
	fma.rn.f64 	%fd3097, %fd3096, %fd327, %fd3091;
	ld.shared.f64 	%fd3098, [%r12+18088];
	fma.rn.f64 	%fd3099, %fd368, %fd3098, %fd3093;
	ld.shared.f64 	%fd3100, [%r18+19320];
	fma.rn.f64 	%fd3101, %fd369, %fd3100, %fd3095;
	ld.shared.f64 	%fd3102, [_ZZ32massMatrixMultiplyConstantKernelILi14ELi15ELi1EEvidPKdS1_S1_S1_S1_S1_S1_PdE13s_QuadToQuadD+1288];
	fma.rn.f64 	%fd3103, %fd3102, %fd328, %fd3097;
	ld.shared.f64 	%fd3104, [%r12+18096];
	fma.rn.f64 	%fd3105, %fd370, %fd3104, %fd3099;
	ld.shared.f64 	%fd3106, [%r18+19440];
	fma.rn.f64 	%fd3107, %fd371, %fd3106, %fd3101;
	ld.shared.f64 	%fd3108, [_ZZ32massMatrixMultiplyConstantKernelILi14ELi15ELi1EEvidPKdS1_S1_S1_S1_S1_S1_PdE13s_QuadToQuadD+1296];
	fma.rn.f64 	%fd3109, %fd3108, %fd329, %fd3103;
	ld.shared.f64 	%fd3110, [%r12+18104];
	fma.rn.f64 	%fd3111, %fd372, %fd3110, %fd3105;
	ld.shared.f64 	%fd3112, [%r18+19560];
	fma.rn.f64 	%fd3113, %fd373, %fd3112, %fd3107;
	ld.shared.f64 	%fd3114, [_ZZ32massMatrixMultiplyConstantKernelILi14ELi15ELi1EEvidPKdS1_S1_S1_S1_S1_S1_PdE13s_QuadToQuadD+1304];
	fma.rn.f64 	%fd3115, %fd3114, %fd330, %fd3109;
	ld.shared.f64 	%fd3116, [%r12+18112];
	fma.rn.f64 	%fd3117, %fd374, %fd3116, %fd3111;
	ld.shared.f64 	%fd3118, [%r18+19680];
	fma.rn.f64 	%fd3119, %fd375, %fd3118, %fd3113;
	ld.shared.f64 	%fd3120, [_ZZ32massMatrixMultiplyConstantKernelILi14ELi15ELi1EEvidPKdS1_S1_S1_S1_S1_S1_PdE13s_QuadToQuadD+1312];
	fma.rn.f64 	%fd3121, %fd3120, %fd331, %fd3115;
	bar.sync 	0;
	mul.f64 	%fd3122, %fd4580, %fd3119;
	fma.rn.f64 	%fd3123, %fd4579, %fd3117, %fd3122;
	fma.rn.f64 	%fd3124, %fd4581, %fd3121, %fd3123;
	st.shared.f64 	[%r15], %fd3124;
	mul.f64 	%fd3125, %fd4582, %fd3119;
	fma.rn.f64 	%fd3126, %fd4580, %fd3117, %fd3125;
	fma.rn.f64 	%fd3127, %fd4583, %fd3121, %fd3126;
	st.shared.f64 	[%r16], %fd3127;
	mul.f64 	%fd3128, %fd4583, %fd3119;
	fma.rn.f64 	%fd3129, %fd4581, %fd3117, %fd3128;
	fma.rn.f64 	%fd3130, %fd4584, %fd3121, %fd3129;
	mul.f64 	%fd3131, %fd4402, %fd4585;
	bar.sync 	0;
	ld.shared.f64 	%fd3132, [%r14];
	mul.f64 	%fd3133, %fd376, %fd3132;
	fma.rn.f64 	%fd3134, %fd3131, %fd327, %fd3133;
	ld.shared.f64 	%fd3135, [%r17];
	fma.rn.f64 	%fd3136, %fd377, %fd3135, %fd3134;
	fma.rn.f64 	%fd696, %fd3130, %fd3036, %fd667;
	ld.shared.f64 	%fd3137, [%r14+8];
	fma.rn.f64 	%fd3138, %fd378, %fd3137, %fd3136;
	ld.shared.f64 	%fd3139, [%r17+120];
	fma.rn.f64 	%fd3140, %fd379, %fd3139, %fd3138;
	fma.rn.f64 	%fd697, %fd3130, %fd3042, %fd668;
	ld.shared.f64 	%fd3141, [%r14+16];
	fma.rn.f64 	%fd3142, %fd381, %fd3141, %fd3140;
	ld.shared.f64 	%fd3143, [%r17+240];
	fma.rn.f64 	%fd3144, %fd382, %fd3143, %fd3142;
	fma.rn.f64 	%fd698, %fd3130, %fd3048, %fd669;
	ld.shared.f64 	%fd3145, [%r14+24];
	fma.rn.f64 	%fd3146, %fd384, %fd3145, %fd3144;
	ld.shared.f64 	%fd3147, [%r17+360];
	fma.rn.f64 	%fd3148, %fd385, %fd3147, %fd3146;
	fma.rn.f64 	%fd699, %fd3130, %fd3054, %fd670;
	ld.shared.f64 	%fd3149, [%r14+32];
	fma.rn.f64 	%fd3150, %fd387, %fd3149, %fd3148;
	ld.shared.f64 	%fd3151, [%r17+480];
	fma.rn.f64 	%fd3152, %fd388, %fd3151, %fd3150;
	fma.rn.f64 	%fd700, %fd3130, %fd3060, %fd671;
	ld.shared.f64 	%fd3153, [%r14+40];
	fma.rn.f64 	%fd3154, %fd390, %fd3153, %fd3152;
	ld.shared.f64 	%fd3155, [%r17+600];
	fma.rn.f64 	%fd3156, %fd391, %fd3155, %fd3154;
	fma.rn.f64 	%fd701, %fd3130, %fd3066, %fd672;
	ld.shared.f64 	%fd3157, [%r14+48];
	fma.rn.f64 	%fd3158, %fd393, %fd3157, %fd3156;
	ld.shared.f64 	%fd3159, [%r17+720];
	fma.rn.f64 	%fd3160, %fd394, %fd3159, %fd3158;
	fma.rn.f64 	%fd702, %fd3130, %fd3072, %fd673;
	ld.shared.f64 	%fd3161, [%r14+56];
	fma.rn.f64 	%fd3162, %fd396, %fd3161, %fd3160;
	ld.shared.f64 	%fd3163, [%r17+840];
	fma.rn.f64 	%fd3164, %fd397, %fd3163, %fd3162;
	fma.rn.f64 	%fd703, %fd3130, %fd3078, %fd674;
	ld.shared.f64 	%fd3165, [%r14+64];
	fma.rn.f64 	%fd3166, %fd399, %fd3165, %fd3164;
	ld.shared.f64 	%fd3167, [%r17+960];
	fma.rn.f64 	%fd3168, %fd400, %fd3167, %fd3166;
	fma.rn.f64 	%fd704, %fd3130, %fd3084, %fd675;
	ld.shared.f64 	%fd3169, [%r14+72];
	fma.rn.f64 	%fd3170, %fd402, %fd3169, %fd3168;
	ld.shared.f64 	%fd3171, [%r17+1080];
	fma.rn.f64 	%fd3172, %fd403, %fd3171, %fd3170;
	fma.rn.f64 	%fd705, %fd3130, %fd3090, %fd681;
	ld.shared.f64 	%fd3173, [%r14+80];
	fma.rn.f64 	%fd3174, %fd405, %fd3173, %fd3172;
	ld.shared.f64 	%fd3175, [%r17+1200];
	fma.rn.f64 	%fd3176, %fd406, %fd3175, %fd3174;
	fma.rn.f64 	%fd3177, %fd3130, %fd3096, %fd676;
	ld.shared.f64 	%fd3178, [%r14+88];
	fma.rn.f64 	%fd3179, %fd408, %fd3178, %fd3176;
	ld.shared.f64 	%fd3180, [%r17+1320];
	fma.rn.f64 	%fd3181, %fd409, %fd3180, %fd3179;
	fma.rn.f64 	%fd706, %fd3130, %fd3102, %fd677;
	ld.shared.f64 	%fd3182, [%r14+96];
	fma.rn.f64 	%fd3183, %fd411, %fd3182, %fd3181;
	ld.shared.f64 	%fd3184, [%r17+1440];
	fma.rn.f64 	%fd3185, %fd412, %fd3184, %fd3183;
	fma.rn.f64 	%fd707, %fd3130, %fd3108, %fd678;
	ld.shared.f64 	%fd3186, [%r14+104];
	fma.rn.f64 	%fd3187, %fd414, %fd3186, %fd3185;
	ld.shared.f64 	%fd3188, [%r17+1560];
	fma.rn.f64 	%fd3189, %fd415, %fd3188, %fd3187;
	fma.rn.f64 	%fd708, %fd3130, %fd3114, %fd679;
	ld.shared.f64 	%fd3190, [%r14+112];
	fma.rn.f64 	%fd3191, %fd417, %fd3190, %fd3189;
	ld.shared.f64 	%fd3192, [%r17+1680];
	fma.rn.f64 	%fd3193, %fd418, %fd3192, %fd3191;
	fma.rn.f64 	%fd709, %fd3130, %fd3120, %fd680;
	add.f64 	%fd710, %fd3193, %fd3177;
	mov.f64 	%fd4586, 0d0000000000000000;
	mov.f64 	%fd4587, %fd4586;
	mov.f64 	%fd4588, %fd4586;
	mov.f64 	%fd4589, %fd4586;
	mov.f64 	%fd4590, %fd4586;
	mov.f64 	%fd4591, %fd4586;
	mov.f64 	%fd4592, %fd4586;
	@%p18 bra 	$L__BB57_31;
	ld.param.u64 	%rd70, [_Z32massMatrixMultiplyConstantKernelILi14ELi15ELi1EEvidPKdS1_S1_S1_S1_S1_S1_Pd_param_2];
	cvta.to.global.u64 	%rd44, %rd70;
	mov.u32 	%r140, %ctaid.x;
	mov.u32 	%r141, %tid.y;
	add.s32 	%r142, %r140, %r141;
	mov.u32 	%r143, %tid.x;
	mad.lo.s32 	%r144, %r142, 23625, %r143;
	mul.wide.s32 	%rd45, %r144, 8;
	add.s64 	%rd46, %rd44, %rd45;
	ld.global.nc.f64 	%fd4586, [%rd46+19800];
	ld.global.nc.f64 	%fd4587, [%rd46+46800];
	ld.global.nc.f64 	%fd4588, [%rd46+73800];
	ld.global.nc.f64 	%fd4589, [%rd46+100800];
	ld.global.nc.f64 	%fd4590, [%rd46+127800];
	ld.global.nc.f64 	%fd4591, [%rd46+154800];
	ld.global.nc.f64 	%fd4592, [%rd46+181800];
$L__BB57_31:
	ld.param.f64 	%fd4403, [_Z32massMatrixMultiplyConstantKernelILi14ELi15ELi1EEvidPKdS1_S1_S1_S1_S1_S1_Pd_param_1];
	ld.param.u32 	%r189, [_Z32massMatrixMultiplyConstantKernelILi14ELi15ELi1EEvidPKdS1_S1_S1_S1_S1_S1_Pd_param_0];
	mov.u32 	%r145, %ctaid.x;
	mov.u32 	%r146, %tid.y;
	add.s32 	%r147, %r145, %r146;
	setp.ge.s32 	%p19, %r147, %r189;
	ld.shared.f64 	%fd3195, [%r12+19800];
	fma.rn.f64 	%fd3196, %fd346, %fd3195, 0d0000000000000000;
	ld.shared.f64 	%fd3197, [%r18+19800];
	fma.rn.f64 	%fd3198, %fd347, %fd3197, 0d0000000000000000;
	ld.shared.f64 	%fd3199, [_ZZ32massMatrixMultiplyConstantKernelILi14ELi15ELi1EEvidPKdS1_S1_S1_S1_S1_S1_PdE13s_QuadToQuadD+1320];
	fma.rn.f64 	%fd3200, %fd3199, %fd317, 0d0000000000000000;
	ld.shared.f64 	%fd3201, [%r12+19808];
	fma.rn.f64 	%fd3202, %fd348, %fd3201, %fd3196;
	ld.shared.f64 	%fd3203, [%r18+19920];
	fma.rn.f64 	%fd3204, %fd349, %fd3203, %fd3198;
	ld.shared.f64 	%fd3205, [_ZZ32massMatrixMultiplyConstantKernelILi14ELi15ELi1EEvidPKdS1_S1_S1_S1_S1_S1_PdE13s_QuadToQuadD+1328];
	fma.rn.f64 	%fd3206, %fd3205, %fd318, %fd3200;
	ld.shared.f64 	%fd3207, [%r12+19816];
	fma.rn.f64 	%fd3208, %fd350, %fd3207, %fd3202;
	ld.shared.f64 	%fd3209, [%r18+20040];
	fma.rn.f64 	%fd3210, %fd351, %fd3209, %fd3204;
	ld.shared.f64 	%fd3211, [_ZZ32massMatrixMultiplyConstantKernelILi14ELi15ELi1EEvidPKdS1_S1_S1_S1_S1_S1_PdE13s_QuadToQuadD+1336];
	fma.rn.f64 	%fd3212, %fd3211, %fd319, %fd3206;
	ld.shared.f64 	%fd3213, [%r12+19824];
	fma.rn.f64 	%fd3214, %fd352, %fd3213, %fd3208;
	ld.shared.f64 	%fd3215, [%r18+20160];
	fma.rn.f64 	%fd3216, %fd353, %fd3215, %fd3210;
	ld.shared.f64 	%fd3217, [_ZZ32massMatrixMultiplyConstantKernelILi14ELi15ELi1EEvidPKdS1_S1_S1_S1_S1_S1_PdE13s_QuadToQuadD+1344];
	fma.rn.f64 	%fd3218, %fd3217, %fd320, %fd3212;
	ld.shared.f64 	%fd3219, [%r12+19832];
	fma.rn.f64 	%fd3220, %fd354, %fd3219, %fd3214;
	ld.shared.f64 	%fd3221, [%r18+20280];
	fma.rn.f64 	%fd3222, %fd355, %fd3221, %fd3216;
	ld.shared.f64 	%fd3223, [_ZZ32massMatrixMultiplyConstantKernelILi14ELi15ELi1EEvidPKdS1_S1_S1_S1_S1_S1_PdE13s_QuadToQuadD+1352];
	fma.rn.f64 	%fd3224, %fd3223, %fd321, %fd3218;
	ld.shared.f64 	%fd3225, [%r12+19840];
	fma.rn.f64 	%fd3226, %fd356, %fd3225, %fd3220;
	ld.shared.f64 	%fd3227, [%r18+20400];
	fma.rn.f64 	%fd3228, %fd357, %fd3227, %fd3222;
	ld.shared.f64 	%fd3229, [_ZZ32massMatrixMultiplyConstantKernelILi14ELi15ELi1EEvidPKdS1_S1_S1_S1_S1_S1_PdE13s_QuadToQuadD+1360];
	fma.rn.f64 	%fd3230, %fd3229, %fd322, %fd3224;
	ld.shared.f64 	%fd3231, [%r12+19848];
	fma.rn.f64 	%fd3232, %fd358, %fd3231, %fd3226;
	ld.shared.f64 	%fd3233, [%r18+20520];
	fma.rn.f64 	%fd3234, %fd359, %fd3233, %fd3228;
	ld.shared.f64 	%fd3235, [_ZZ32massMatrixMultiplyConstantKernelILi14ELi15ELi1EEvidPKdS1_S1_S1_S1_S1_S1_PdE13s_QuadToQuadD+1368];
	fma.rn.f64 	%fd3236, %fd3235, %fd323, %fd3230;
	ld.shared.f64 	%fd3237, [%r12+19856];
	fma.rn.f64 	%fd3238, %fd360, %fd3237, %fd3232;
	ld.shared.f64 	%fd3239, [%r18+20640];
	fma.rn.f64 	%fd3240, %fd361, %fd3239, %fd3234;
	ld.shared.f64 	%fd3241, [_ZZ32massMatrixMultiplyConstantKernelILi14ELi15ELi1EEvidPKdS1_S1_S1_S1_S1_S1_PdE13s_QuadToQuadD+1376];
	fma.rn.f64 	%fd3242, %fd3241, %fd324, %fd3236;
	ld.shared.f64 	%fd3243, [%r12+19864];
	fma.rn.f64 	%fd3244, %fd362, %fd3243, %fd3238;
	ld.shared.f64 	%fd3245, [%r18+20760];
	fma.rn.f64 	%fd3246, %fd363, %fd3245, %fd3240;
	ld.shared.f64 	%fd3247, [_ZZ32massMatrixMultiplyConstantKernelILi14ELi15ELi1EEvidPKdS1_S1_S1_S1_S1_S1_PdE13s_QuadToQuadD+1384];
	fma.rn.f64 	%fd3248, %fd3247, %fd325, %fd3242;
	ld.shared.f64 	%fd3249, [%r12+19872];
	fma.rn.f64 	%fd3250, %fd364, %fd3249, %fd3244;
	ld.shared.f64 	%fd3251, [%r18+20880];
	fma.rn.f64 	%fd3252, %fd365, %fd3251, %fd3246;
	ld.shared.f64 	%fd3253, [_ZZ32massMatrixMultiplyConstantKernelILi14ELi15ELi1EEvidPKdS1_S1_S1_S1_S1_S1_PdE13s_QuadToQuadD+1392];
	fma.rn.f64 	%fd3254, %fd3253, %fd326, %fd3248;
	ld.shared.f64 	%fd3255, [%r12+19880];
	fma.rn.f64 	%fd3256, %fd366, %fd3255, %fd3250;
	ld.shared.f64 	%fd3257, [%r18+21000];
	fma.rn.f64 	%fd3258, %fd367, %fd3257, %fd3252;
	ld.shared.f64 	%fd3259, [_ZZ32massMatrixMultiplyConstantKernelILi14ELi15ELi1EEvidPKdS1_S1_S1_S1_S1_S1_PdE13s_QuadToQuadD+1400];
	fma.rn.f64 	%fd3260, %fd3259, %fd327, %fd3254;
	ld.shared.f64 	%fd3261, [%r12+19888];
	fma.rn.f64 	%fd3262, %fd368, %fd3261, %fd3256;
	ld.shared.f64 	%fd3263, [%r18+21120];
	fma.rn.f64 	%fd3264, %fd369, %fd3263, %fd3258;
	ld.shared.f64 	%fd3265, [_ZZ32massMatrixMultiplyConstantKernelILi14ELi15ELi1EEvidPKdS1_S1_S1_S1_S1_S1_PdE13s_QuadToQuadD+1408];
	fma.rn.f64 	%fd3266, %fd3265, %fd328, %fd3260;
	ld.shared.f64 	%fd3267, [%r12+19896];
	fma.rn.f64 	%fd3268, %fd370, %fd3267, %fd3262;
	ld.shared.f64 	%fd3269, [%r18+21240];
	fma.rn.f64 	%fd3270, %fd371, %fd3269, %fd3264;
	ld.shared.f64 	%fd3271, [_ZZ32massMatrixMultiplyConstantKernelILi14ELi15ELi1EEvidPKdS1_S1_S1_S1_S1_S1_PdE13s_QuadToQuadD+1416];
	fma.rn.f64 	%fd3272, %fd3271, %fd329, %fd3266;
	ld.shared.f64 	%fd3273, [%r12+19904];
	fma.rn.f64 	%fd3274, %fd372, %fd3273, %fd3268;
	ld.shared.f64 	%fd3275, [%r18+21360];
	fma.rn.f64 	%fd3276, %fd373, %fd3275, %fd3270;
	ld.shared.f64 	%fd3277, [_ZZ32massMatrixMultiplyConstantKernelILi14ELi15ELi1EEvidPKdS1_S1_S1_S1_S1_S1_PdE13s_QuadToQuadD+1424];
	fma.rn.f64 	%fd3278, %fd3277, %fd330, %fd3272;
	ld.shared.f64 	%fd3279, [%r12+19912];
	fma.rn.f64 	%fd3280, %fd374, %fd3279, %fd3274;
	ld.shared.f64 	%fd3281, [%r18+21480];
	fma.rn.f64 	%fd3282, %fd375, %fd3281, %fd3276;
	ld.shared.f64 	%fd3283, [_ZZ32massMatrixMultiplyConstantKernelILi14ELi15ELi1EEvidPKdS1_S1_S1_S1_S1_S1_PdE13s_QuadToQuadD+1432];
	fma.rn.f64 	%fd3284, %fd3283, %fd331, %fd3278;
	bar.sync 	0;
	mul.f64 	%fd3285, %fd4587, %fd3282;
	fma.rn.f64 	%fd3286, %fd4586, %fd3280, %fd3285;
	fma.rn.f64 	%fd3287, %fd4588, %fd3284, %fd3286;
	st.shared.f64 	[%r15], %fd3287;
	mul.f64 	%fd3288, %fd4589, %fd3282;
	fma.rn.f64 	%fd3289, %fd4587, %fd3280, %fd3288;
	fma.rn.f64 	%fd3290, %fd4590, %fd3284, %fd3289;
	st.shared.f64 	[%r16], %fd3290;
	mul.f64 	%fd3291, %fd4590, %fd3282;
	fma.rn.f64 	%fd3292, %fd4588, %fd3280, %fd3291;
	fma.rn.f64 	%fd3293, %fd4591, %fd3284, %fd3292;
	mul.f64 	%fd3294, %fd4403, %fd4592;
	bar.sync 	0;
	ld.shared.f64 	%fd3295, [%r14];
	mul.f64 	%fd3296, %fd376, %fd3295;
	fma.rn.f64 	%fd3297, %fd3294, %fd328, %fd3296;
	ld.shared.f64 	%fd3298, [%r17];
	fma.rn.f64 	%fd3299, %fd377, %fd3298, %fd3297;
	fma.rn.f64 	%fd725, %fd3293, %fd3199, %fd696;
	ld.shared.f64 	%fd3300, [%r14+8];
	fma.rn.f64 	%fd3301, %fd378, %fd3300, %fd3299;
	ld.shared.f64 	%fd3302, [%r17+120];
	fma.rn.f64 	%fd3303, %fd379, %fd3302, %fd3301;
	fma.rn.f64 	%fd726, %fd3293, %fd3205, %fd697;
	ld.shared.f64 	%fd3304, [%r14+16];
	fma.rn.f64 	%fd3305, %fd381, %fd3304, %fd3303;
	ld.shared.f64 	%fd3306, [%r17+240];
	fma.rn.f64 	%fd3307, %fd382, %fd3306, %fd3305;
	fma.rn.f64 	%fd727, %fd3293, %fd3211, %fd698;
	ld.shared.f64 	%fd3308, [%r14+24];
	fma.rn.f64 	%fd3309, %fd384, %fd3308, %fd3307;
	ld.shared.f64 	%fd3310, [%r17+360];
	fma.rn.f64 	%fd3311, %fd385, %fd3310, %fd3309;
	fma.rn.f64 	%fd728, %fd3293, %fd3217, %fd699;
	ld.shared.f64 	%fd3312, [%r14+32];
	fma.rn.f64 	%fd3313, %fd387, %fd3312, %fd3311;
	ld.shared.f64 	%fd3314, [%r17+480];
	fma.rn.f64 	%fd3315, %fd388, %fd3314, %fd3313;
	fma.rn.f64 	%fd729, %fd3293, %fd3223, %fd700;
	ld.shared.f64 	%fd3316, [%r14+40];
	fma.rn.f64 	%fd3317, %fd390, %fd3316, %fd3315;
	ld.shared.f64 	%fd3318, [%r17+600];
	fma.rn.f64 	%fd3319, %fd391, %fd3318, %fd3317;
	fma.rn.f64 	%fd730, %fd3293, %fd3229, %fd701;
	ld.shared.f64 	%fd3320, [%r14+48];
	fma.rn.f64 	%fd3321, %fd393, %fd3320, %fd3319;
	ld.shared.f64 	%fd3322, [%r17+720];
	fma.rn.f64 	%fd3323, %fd394, %fd3322, %fd3321;
	fma.rn.f64 	%fd731, %fd3293, %fd3235, %fd702;
	ld.shared.f64 	%fd3324, [%r14+56];
	fma.rn.f64 	%fd3325, %fd396, %fd3324, %fd3323;
	ld.shared.f64 	%fd3326, [%r17+840];
	fma.rn.f64 	%fd3327, %fd397, %fd3326, %fd3325;
	fma.rn.f64 	%fd732, %fd3293, %fd3241, %fd703;
	ld.shared.f64 	%fd3328, [%r14+64];
	fma.rn.f64 	%fd3329, %fd399, %fd3328, %fd3327;
	ld.shared.f64 	%fd3330, [%r17+960];
	fma.rn.f64 	%fd3331, %fd400, %fd3330, %fd3329;
	fma.rn.f64 	%fd733, %fd3293, %fd3247, %fd704;
	ld.shared.f64 	%fd3332, [%r14+72];
	fma.rn.f64 	%fd3333, %fd402, %fd3332, %fd3331;
	ld.shared.f64 	%fd3334, [%r17+1080];
	fma.rn.f64 	%fd3335, %fd403, %fd3334, %fd3333;
	fma.rn.f64 	%fd734, %fd3293, %fd3253, %fd705;
	ld.shared.f64 	%fd3336, [%r14+80];
	fma.rn.f64 	%fd3337, %fd405, %fd3336, %fd3335;
	ld.shared.f64 	%fd3338, [%r17+1200];
	fma.rn.f64 	%fd3339, %fd406, %fd3338, %fd3337;
	fma.rn.f64 	%fd735, %fd3293, %fd3259, %fd710;
	ld.shared.f64 	%fd3340, [%r14+88];
	fma.rn.f64 	%fd3341, %fd408, %fd3340, %fd3339;
	ld.shared.f64 	%fd3342, [%r17+1320];
	fma.rn.f64 	%fd3343, %fd409, %fd3342, %fd3341;
	fma.rn.f64 	%fd3344, %fd3293, %fd3265, %fd706;
	ld.shared.f64 	%fd3345, [%r14+96];
	fma.rn.f64 	%fd3346, %fd411, %fd3345, %fd3343;
	ld.shared.f64 	%fd3347, [%r17+1440];
	fma.rn.f64 	%fd3348, %fd412, %fd3347, %fd3346;
	fma.rn.f64 	%fd736, %fd3293, %fd3271, %fd707;
	ld.shared.f64 	%fd3349, [%r14+104];
	fma.rn.f64 	%fd3350, %fd414, %fd3349, %fd3348;
	ld.shared.f64 	%fd3351, [%r17+1560];
	fma.rn.f64 	%fd3352, %fd415, %fd3351, %fd3350;
	fma.rn.f64 	%fd737, %fd3293, %fd3277, %fd708;
	ld.shared.f64 	%fd3353, [%r14+112];
	fma.rn.f64 	%fd3354, %fd417, %fd3353, %fd3352;
	ld.shared.f64 	%fd3355, [%r17+1680];
	fma.rn.f64 	%fd3356, %fd418, %fd3355, %fd3354;
	fma.rn.f64 	%fd738, %fd3293, %fd3283, %fd709;
	add.f64 	%fd739, %fd3356, %fd3344;
	mov.f64 	%fd4593, 0d0000000000000000;
	mov.f64 	%fd4594, %fd4593;
	mov.f64 	%fd4595, %fd4593;
	mov.f64 	%fd4596, %fd4593;
	mov.f64 	%fd4597, %fd4593;
	mov.f64 	%fd4598, %fd4593;
	mov.f64 	%fd4599, %fd4593;
	@%p19 bra 	$L__BB57_33;
	ld.param.u64 	%rd71, [_Z32massMatrixMultiplyConstantKernelILi14ELi15ELi1EEvidPKdS1_S1_S1_S1_S1_S1_Pd_param_2];
	cvta.to.global.u64 	%rd47, %rd71;
	mov.u32 	%r148, %ctaid.x;
	mov.u32 	%r149, %tid.y;
	add.s32 	%r150, %r148, %r149;
	mov.u32 	%r151, %tid.x;
	mad.lo.s32 	%r152, %r150, 23625, %r151;
	mul.wide.s32 	%rd48, %r152, 8;
	add.s64 	%rd49, %rd47, %rd48;
	ld.global.nc.f64 	%fd4593, [%rd49+21600];
	ld.global.nc.f64 	%fd4594, [%rd49+48600];
	ld.global.nc.f64 	%fd4595, [%rd49+75600];
	ld.global.nc.f64 	%fd4596, [%rd49+102600];
	ld.global.nc.f64 	%fd4597, [%rd49+129600];
	ld.global.nc.f64 	%fd4598, [%rd49+156600];
	ld.global.nc.f64 	%fd4599, [%rd49+183600];
$L__BB57_33:
	ld.param.f64 	%fd4404, [_Z32massMatrixMultiplyConstantKernelILi14ELi15ELi1EEvidPKdS1_S1_S1_S1_S1_S1_Pd_param_1];
	ld.param.u32 	%r190, [_Z32massMatrixMultiplyConstantKernelILi14ELi15ELi1EEvidPKdS1_S1_S1_S1_S1_S1_Pd_param_0];
	mov.u32 	%r153, %ctaid.x;
	mov.u32 	%r154, %tid.y;
	add.s32 	%r155, %r153, %r154;
	setp.ge.s32 	%p20, %r155, %r190;
	ld.shared.f64 	%fd3358, [%r12+21600];
	fma.rn.f64 	%fd3359, %fd346, %fd3358, 0d0000000000000000;
	ld.shared.f64 	%fd3360, [%r18+21600];
	fma.rn.f64 	%fd3361, %fd347, %fd3360, 0d0000000000000000;
	ld.shared.f64 	%fd3362, [_ZZ32massMatrixMultiplyConstantKernelILi14ELi15ELi1EEvidPKdS1_S1_S1_S1_S1_S1_PdE13s_QuadToQuadD+1440];
	fma.rn.f64 	%fd3363, %fd3362, %fd317, 0d0000000000000000;
	ld.shared.f64 	%fd3364, [%r12+21608];
	fma.rn.f64 	%fd3365, %fd348, %fd3364, %fd3359;
	ld.shared.f64 	%fd3366, [%r18+21720];
	fma.rn.f64 	%fd3367, %fd349, %fd3366, %fd3361;
	ld.shared.f64 	%fd3368, [_ZZ32massMatrixMultiplyConstantKernelILi14ELi15ELi1EEvidPKdS1_S1_S1_S1_S1_S1_PdE13s_QuadToQuadD+1448];
	fma.rn.f64 	%fd3369, %fd3368, %fd318, %fd3363;
	ld.shared.f64 	%fd3370, [%r12+21616];
	fma.rn.f64 	%fd3371, %fd350, %fd3370, %fd3365;
	ld.shared.f64 	%fd3372, [%r18+21840];
	fma.rn.f64 	%fd3373, %fd351, %fd3372, %fd3367;
	ld.shared.f64 	%fd3374, [_ZZ32massMatrixMultiplyConstantKernelILi14ELi15ELi1EEvidPKdS1_S1_S1_S1_S1_S1_PdE13s_QuadToQuadD+1456];
	fma.rn.f64 	%fd3375, %fd3374, %fd319, %fd3369;
	ld.shared.f64 	%fd3376, [%r12+21624];
	fma.rn.f64 	%fd3377, %fd352, %fd3376, %fd3371;
	ld.shared.f64 	%fd3378, [%r18+21960];
	fma.rn.f64 	%fd3379, %fd353, %fd3378, %fd3373;
	ld.shared.f64 	%fd3380, [_ZZ32massMatrixMultiplyConstantKernelILi14ELi15ELi1EEvidPKdS1_S1_S1_S1_S1_S1_PdE13s_QuadToQuadD+1464];
	fma.rn.f64 	%fd3381, %fd3380, %fd320, %fd3375;
	ld.shared.f64 	%fd3382, [%r12+21632];
	fma.rn.f64 	%fd3383, %fd354, %fd3382, %fd3377;
	ld.shared.f64 	%fd3384, [%r18+22080];
	fma.rn.f64 	%fd3385, %fd355, %fd3384, %fd3379;
	ld.shared.f64 	%fd3386, [_ZZ32massMatrixMultiplyConstantKernelILi14ELi15ELi1EEvidPKdS1_S1_S1_S1_S1_S1_PdE13s_QuadToQuadD+1472];
	fma.rn.f64 	%fd3387, %fd3386, %fd321, %fd3381;
	ld.shared.f64 	%fd3388, [%r12+21640];
	fma.rn.f64 	%fd3389, %fd356, %fd3388, %fd3383;
	ld.shared.f64 	%fd3390, [%r18+22200];
	fma.rn.f64 	%fd3391, %fd357, %fd3390, %fd3385;
	ld.shared.f64 	%fd3392, [_ZZ32massMatrixMultiplyConstantKernelILi14ELi15ELi1EEvidPKdS1_S1_S1_S1_S1_S1_PdE13s_QuadToQuadD+1480];
	fma.rn.f64 	%fd3393, %fd3392, %fd322, %fd3387;
	ld.shared.f64 	%fd3394, [%r12+21648];
	fma.rn.f64 	%fd3395, %fd358, %fd3394, %fd3389;
	ld.shared.f64 	%fd3396, [%r18+22320];
	fma.rn.f64 	%fd3397, %fd359, %fd3396, %fd3391;
	ld.shared.f64 	%fd3398, [_ZZ32massMatrixMultiplyConstantKernelILi14ELi15ELi1EEvidPKdS1_S1_S1_S1_S1_S1_PdE13s_QuadToQuadD+1488];
	fma.rn.f64 	%fd3399, %fd3398, %fd323, %fd3393;
	ld.shared.f64 	%fd3400, [%r12+21656];
	fma.rn.f64 	%fd3401, %fd360, %fd3400, %fd3395;
	ld.shared.f64 	%fd3402, [%r18+22440];
	fma.rn.f64 	%fd3403, %fd361, %fd3402, %fd3397;
	ld.shared.f64 	%fd3404, [_ZZ32massMatrixMultiplyConstantKernelILi14ELi15ELi1EEvidPKdS1_S1_S1_S1_S1_S1_PdE13s_QuadToQuadD+1496];
	fma.rn.f64 	%fd3405, %fd3404, %fd324, %fd3399;
	ld.shared.f64 	%fd3406, [%r12+21664];
	fma.rn.f64 	%fd3407, %fd362, %fd3406, %fd3401;
	ld.shared.f64 	%fd3408, [%r18+22560];
	fma.rn.f64 	%fd3409, %fd363, %fd3408, %fd3403;
	ld.shared.f64 	%fd3410, [_ZZ32massMatrixMultiplyConstantKernelILi14ELi15ELi1EEvidPKdS1_S1_S1_S1_S1_S1_PdE13s_QuadToQuadD+1504];
	fma.rn.f64 	%fd3411, %fd3410, %fd325, %fd3405;
	ld.shared.f64 	%fd3412, [%r12+21672];
	fma.rn.f64 	%fd3413, %fd364, %fd3412, %fd3407;
	ld.shared.f64 	%fd3414, [%r18+22680];
	fma.rn.f64 	%fd3415, %fd365, %fd3414, %fd3409;
	ld.shared.f64 	%fd3416, [_ZZ32massMatrixMultiplyConstantKernelILi14ELi15ELi1EEvidPKdS1_S1_S1_S1_S1_S1_PdE13s_QuadToQuadD+1512];
	fma.rn.f64 	%fd3417, %fd3416, %fd326, %fd3411;
	ld.shared.f64 	%fd3418, [%r12+21680];
	fma.rn.f64 	%fd3419, %fd366, %fd3418, %fd3413;
	ld.shared.f64 	%fd3420, [%r18+22800];
	fma.rn.f64 	%fd3421, %fd367, %fd3420, %fd3415;
	ld.shared.f64 	%fd3422, [_ZZ32massMatrixMultiplyConstantKernelILi14ELi15ELi1EEvidPKdS1_S1_S1_S1_S1_S1_PdE13s_QuadToQuadD+1520];
	fma.rn.f64 	%fd3423, %fd3422, %fd327, %fd3417;
	ld.shared.f64 	%fd3424, [%r12+21688];
	fma.rn.f64 	%fd3425, %fd368, %fd3424, %fd3419;
	ld.shared.f64 	%fd3426, [%r18+22920];
	fma.rn.f64 	%fd3427, %fd369, %fd3426, %fd3421;
	ld.shared.f64 	%fd3428, [_ZZ32massMatrixMultiplyConstantKernelILi14ELi15ELi1EEvidPKdS1_S1_S1_S1_S1_S1_PdE13s_QuadToQuadD+1528];
	fma.rn.f64 	%fd3429, %fd3428, %fd328, %fd3423;
	ld.shared.f64 	%fd3430, [%r12+21696];
	fma.rn.f64 	%fd3431, %fd370, %fd3430, %fd3425;
	ld.shared.f64 	%fd3432, [%r18+23040];
	fma.rn.f64 	%fd3433, %fd371, %fd3432, %fd3427;
	ld.shared.f64 	%fd3434, [_ZZ32massMatrixMultiplyConstantKernelILi14ELi15ELi1EEvidPKdS1_S1_S1_S1_S1_S1_PdE13s_QuadToQuadD+1536];
	fma.rn.f64 	%fd3435, %fd3434, %fd329, %fd3429;
	ld.shared.f64 	%fd3436, [%r12+21704];
	fma.rn.f64 	%fd3437, %fd372, %fd3436, %fd3431;
	ld.shared.f64 	%fd3438, [%r18+23160];
	fma.rn.f64 	%fd3439, %fd373, %fd3438, %fd3433;
	ld.shared.f64 	%fd3440, [_ZZ32massMatrixMultiplyConstantKernelILi14ELi15ELi1EEvidPKdS1_S1_S1_S1_S1_S1_PdE13s_QuadToQuadD+1544];
	fma.rn.f64 	%fd3441, %fd3440, %fd330, %fd3435;
	ld.shared.f64 	%fd3442, [%r12+21712];
	fma.rn.f64 	%fd3443, %fd374, %fd3442, %fd3437;
	ld.shared.f64 	%fd3444, [%r18+23280];
	fma.rn.f64 	%fd3445, %fd375, %fd3444, %fd3439;
	ld.shared.f64 	%fd3446, [_ZZ32massMatrixMultiplyConstantKernelILi14ELi15ELi1EEvidPKdS1_S1_S1_S1_S1_S1_PdE13s_QuadToQuadD+1552];
	fma.rn.f64 	%fd3447, %fd3446, %fd331, %fd3441;
	bar.sync 	0;
	mul.f64 	%fd3448, %fd4594, %fd3445;
	fma.rn.f64 	%fd3449, %fd4593, %fd3443, %fd3448;
	fma.rn.f64 	%fd3450, %fd4595, %fd3447, %fd3449;
	st.shared.f64 	[%r15], %fd3450;
	mul.f64 	%fd3451, %fd4596, %fd3445;
	fma.rn.f64 	%fd3452, %fd4594, %fd3443, %fd3451;
	fma.rn.f64 	%fd3453, %fd4597, %fd3447, %fd3452;
	st.shared.f64 	[%r16], %fd3453;
	mul.f64 	%fd3454, %fd4597, %fd3445;
	fma.rn.f64 	%fd3455, %fd4595, %fd3443, %fd3454;
	fma.rn.f64 	%fd3456, %fd4598, %fd3447, %fd3455;
	mul.f64 	%fd3457, %fd4404, %fd4599;
	bar.sync 	0;
	ld.shared.f64 	%fd3458, [%r14];
	mul.f64 	%fd3459, %fd376, %fd3458;
	fma.rn.f64 	%fd3460, %fd3457, %fd329, %fd3459;
	ld.shared.f64 	%fd3461, [%r17];
	fma.rn.f64 	%fd3462, %fd377, %fd3461, %fd3460;
	fma.rn.f64 	%fd754, %fd3456, %fd3362, %fd725;
	ld.shared.f64 	%fd3463, [%r14+8];
	fma.rn.f64 	%fd3464, %fd378, %fd3463, %fd3462;
	ld.shared.f64 	%fd3465, [%r17+120];
	fma.rn.f64 	%fd3466, %fd379, %fd3465, %fd3464;
	fma.rn.f64 	%fd755, %fd3456, %fd3368, %fd726;
	ld.shared.f64 	%fd3467, [%r14+16];
	fma.rn.f64 	%fd3468, %fd381, %fd3467, %fd3466;
	ld.shared.f64 	%fd3469, [%r17+240];
	fma.rn.f64 	%fd3470, %fd382, %fd3469, %fd3468;
	fma.rn.f64 	%fd756, %fd3456, %fd3374, %fd727;
	ld.shared.f64 	%fd3471, [%r14+24];
	fma.rn.f64 	%fd3472, %fd384, %fd3471, %fd3470;
	ld.shared.f64 	%fd3473, [%r17+360];
	fma.rn.f64 	%fd3474, %fd385, %fd3473, %fd3472;
	fma.rn.f64 	%fd757, %fd3456, %fd3380, %fd728;
	ld.shared.f64 	%fd3475, [%r14+32];
	fma.rn.f64 	%fd3476, %fd387, %fd3475, %fd3474;
	ld.shared.f64 	%fd3477, [%r17+480];
	fma.rn.f64 	%fd3478, %fd388, %fd3477, %fd3476;
	fma.rn.f64 	%fd758, %fd3456, %fd3386, %fd729;
	ld.shared.f64 	%fd3479, [%r14+40];
	fma.rn.f64 	%fd3480, %fd390, %fd3479, %fd3478;
	ld.shared.f64 	%fd3481, [%r17+600];
	fma.rn.f64 	%fd3482, %fd391, %fd3481, %fd3480;
	fma.rn.f64 	%fd759, %fd3456, %fd3392, %fd730;
	ld.shared.f64 	%fd3483, [%r14+48];
	fma.rn.f64 	%fd3484, %fd393, %fd3483, %fd3482;
	ld.shared.f64 	%fd3485, [%r17+720];
	fma.rn.f64 	%fd3486, %fd394, %fd3485, %fd3484;
	fma.rn.f64 	%fd760, %fd3456, %fd3398, %fd731;
	ld.shared.f64 	%fd3487, [%r14+56];
	fma.rn.f64 	%fd3488, %fd396, %fd3487, %fd3486;
	ld.shared.f64 	%fd3489, [%r17+840];
	fma.rn.f64 	%fd3490, %fd397, %fd3489, %fd3488;
	fma.rn.f64 	%fd761, %fd3456, %fd3404, %fd732;
	ld.shared.f64 	%fd3491, [%r14+64];
	fma.rn.f64 	%fd3492, %fd399, %fd3491, %fd3490;
	ld.shared.f64 	%fd3493, [%r17+960];
	fma.rn.f64 	%fd3494, %fd400, %fd3493, %fd3492;
	fma.rn.f64 	%fd762, %fd3456, %fd3410, %fd733;
	ld.shared.f64 	%fd3495, [%r14+72];
	fma.rn.f64 	%fd3496, %fd402, %fd3495, %fd3494;
	ld.shared.f64 	%fd3497, [%r17+1080];
	fma.rn.f64 	%fd3498, %fd403, %fd3497, %fd3496;
	fma.rn.f64 	%fd763, %fd3456, %fd3416, %fd734;
	ld.shared.f64 	%fd3499, [%r14+80];
	fma.rn.f64 	%fd3500, %fd405, %fd3499, %fd3498;
	ld.shared.f64 	%fd3501, [%r17+1200];
	fma.rn.f64 	%fd3502, %fd406, %fd3501, %fd3500;
	fma.rn.f64 	%fd764, %fd3456, %fd3422, %fd735;
	ld.shared.f64 	%fd3503, [%r14+88];
	fma.rn.f64 	%fd3504, %fd408, %fd3503, %fd3502;
	ld.shared.f64 	%fd3505, [%r17+1320];
	fma.rn.f64 	%fd3506, %fd409, %fd3505, %fd3504;
	fma.rn.f64 	%fd765, %fd3456, %fd3428, %fd739;
	ld.shared.f64 	%fd3507, [%r14+96];
	fma.rn.f64 	%fd3508, %fd411, %fd3507, %fd3506;
	ld.shared.f64 	%fd3509, [%r17+1440];
	fma.rn.f64 	%fd3510, %fd412, %fd3509, %fd3508;
	fma.rn.f64 	%fd3511, %fd3456, %fd3434, %fd736;
	ld.shared.f64 	%fd3512, [%r14+104];
	fma.rn.f64 	%fd3513, %fd414, %fd3512, %fd3510;
	ld.shared.f64 	%fd3514, [%r17+1560];
	fma.rn.f64 	%fd3515, %fd415, %fd3514, %fd3513;
	fma.rn.f64 	%fd766, %fd3456, %fd3440, %fd737;
	ld.shared.f64 	%fd3516, [%r14+112];
	fma.rn.f64 	%fd3517, %fd417, %fd3516, %fd3515;
	ld.shared.f64 	%fd3518, [%r17+1680];
	fma.rn.f64 	%fd3519, %fd418, %fd3518, %fd3517;
	fma.rn.f64 	%fd767, %fd3456, %fd3446, %fd738;
	add.f64 	%fd768, %fd3519, %fd3511;
	mov.f64 	%fd4600, 0d0000000000000000;
	mov.f64 	%fd4601, %fd4600;
	mov.f64 	%fd4602, %fd4600;
	mov.f64 	%fd4603, %fd4600;
	mov.f64 	%fd4604, %fd4600;
	mov.f64 	%fd4605, %fd4600;
	mov.f64 	%fd4606, %fd4600;
	@%p20 bra 	$L__BB57_35;
	ld.param.u64 	%rd72, [_Z32massMatrixMultiplyConstantKernelILi14ELi15ELi1EEvidPKdS1_S1_S1_S1_S1_S1_Pd_param_2];
	cvta.to.global.u64 	%rd50, %rd72;
	mov.u32 	%r156, %ctaid.x;
	mov.u32 	%r157, %tid.y;
	add.s32 	%r158, %r156, %r157;
	mov.u32 	%r159, %tid.x;
	mad.lo.s32 	%r160, %r158, 23625, %r159;
	mul.wide.s32 	%rd51, %r160, 8;
	add.s64 	%rd52, %rd50, %rd51;
	ld.global.nc.f64 	%fd4600, [%rd52+23400];
	ld.global.nc.f64 	%fd4601, [%rd52+50400];
	ld.global.nc.f64 	%fd4602, [%rd52+77400];
	ld.global.nc.f64 	%fd4603, [%rd52+104400];
	ld.global.nc.f64 	%fd4604, [%rd52+131400];
	ld.global.nc.f64 	%fd4605, [%rd52+158400];
	ld.global.nc.f64 	%fd4606, [%rd52+185400];
$L__BB57_35:
	ld.param.f64 	%fd4405, [_Z32massMatrixMultiplyConstantKernelILi14ELi15ELi1EEvidPKdS1_S1_S1_S1_S1_S1_Pd_param_1];
	ld.param.u32 	%r191, [_Z32massMatrixMultiplyConstantKernelILi14ELi15ELi1EEvidPKdS1_S1_S1_S1_S1_S1_Pd_param_0];
	mov.u32 	%r161, %ctaid.x;
	mov.u32 	%r162, %tid.y;
	add.s32 	%r163, %r161, %r162;
	setp.ge.s32 	%p21, %r163, %r191;
	ld.shared.f64 	%fd3521, [%r12+23400];
	fma.rn.f64 	%fd3522, %fd346, %fd3521, 0d0000000000000000;
	ld.shared.f64 	%fd3523, [%r18+23400];
	fma.rn.f64 	%fd3524, %fd347, %fd3523, 0d0000000000000000;
	ld.shared.f64 	%fd3525, [_ZZ32massMatrixMultiplyConstantKernelILi14ELi15ELi1EEvidPKdS1_S1_S1_S1_S1_S1_PdE13s_QuadToQuadD+1560];
	fma.rn.f64 	%fd3526, %fd3525, %fd317, 0d0000000000000000;
	ld.shared.f64 	%fd3527, [%r12+23408];
	fma.rn.f64 	%fd3528, %fd348, %fd3527, %fd3522;
	ld.shared.f64 	%fd3529, [%r18+23520];
	fma.rn.f64 	%fd3530, %fd349, %fd3529, %fd3524;
	ld.shared.f64 	%fd3531, [_ZZ32massMatrixMultiplyConstantKernelILi14ELi15ELi1EEvidPKdS1_S1_S1_S1_S1_S1_PdE13s_QuadToQuadD+1568];
	fma.rn.f64 	%fd3532, %fd3531, %fd318, %fd3526;
	ld.shared.f64 	%fd3533, [%r12+23416];
	fma.rn.f64 	%fd3534, %fd350, %fd3533, %fd3528;
	ld.shared.f64 	%fd3535, [%r18+23640];
	fma.rn.f64 	%fd3536, %fd351, %fd3535, %fd3530;
	ld.shared.f64 	%fd3537, [_ZZ32massMatrixMultiplyConstantKernelILi14ELi15ELi1EEvidPKdS1_S1_S1_S1_S1_S1_PdE13s_QuadToQuadD+1576];
	fma.rn.f64 	%fd3538, %fd3537, %fd319, %fd3532;
	ld.shared.f64 	%fd3539, [%r12+23424];
	fma.rn.f64 	%fd3540, %fd352, %fd3539, %fd3534;
	ld.shared.f64 	%fd3541, [%r18+23760];
	fma.rn.f64 	%fd3542, %fd353, %fd3541, %fd3536;
	ld.shared.f64 	%fd3543, [_ZZ32massMatrixMultiplyConstantKernelILi14ELi15ELi1EEvidPKdS1_S1_S1_S1_S1_S1_PdE13s_QuadToQuadD+1584];
	fma.rn.f64 	%fd3544, %fd3543, %fd320, %fd3538;
	ld.shared.f64 	%fd3545, [%r12+23432];
	fma.rn.f64 	%fd3546, %fd354, %fd3545, %fd3540;
	ld.shared.f64 	%fd3547, [%r18+23880];
	fma.rn.f64 	%fd3548, %fd355, %fd3547, %fd3542;
	ld.shared.f64 	%fd3549, [_ZZ32massMatrixMultiplyConstantKernelILi14ELi15ELi1EEvidPKdS1_S1_S1_S1_S1_S1_PdE13s_QuadToQuadD+1592];
	fma.rn.f64 	%fd3550, %fd3549, %fd321, %fd3544;
	ld.shared.f64 	%fd3551, [%r12+23440];
	fma.rn.f64 	%fd3552, %fd356, %fd3551, %fd3546;
	ld.shared.f64 	%fd3553, [%r18+24000];
	fma.rn.f64 	%fd3554, %fd357, %fd3553, %fd3548;
	ld.shared.f64 	%fd3555, [_ZZ32massMatrixMultiplyConstantKernelILi14ELi15ELi1EEvidPKdS1_S1_S1_S1_S1_S1_PdE13s_QuadToQuadD+1600];
	fma.rn.f64 	%fd3556, %fd3555, %fd322, %fd3550;
	ld.shared.f64 	%fd3557, [%r12+23448];
	fma.rn.f64 	%fd3558, %fd358, %fd3557, %fd3552;
	ld.shared.f64 	%fd3559, [%r18+24120];
	fma.rn.f64 	%fd3560, %fd359, %fd3559, %fd3554;
	ld.shared.f64 	%fd3561, [_ZZ32massMatrixMultiplyConstantKernelILi14ELi15ELi1EEvidPKdS1_S1_S1_S1_S1_S1_PdE13s_QuadToQuadD+1608];
	fma.rn.f64 	%fd3562, %fd3561, %fd323, %fd3556;
	ld.shared.f64 	%fd3563, [%r12+23456];
	fma.rn.f64 	%fd3564, %fd360, %fd3563, %fd3558;
	ld.shared.f64 	%fd3565, [%r18+24240];
	fma.rn.f64 	%fd3566, %fd361, %fd3565, %fd3560;
	ld.shared.f64 	%fd3567, [_ZZ32massMatrixMultiplyConstantKernelILi14ELi15ELi1EEvidPKdS1_S1_S1_S1_S1_S1_PdE13s_QuadToQuadD+1616];
	fma.rn.f64 	%fd3568, %fd3567, %fd324, %fd3562;
	ld.shared.f64 	%fd3569, [%r12+23464];
	fma.rn.f64 	%fd3570, %fd362, %fd3569, %fd3564;
	ld.shared.f64 	%fd3571, [%r18+24360];
	fma.rn.f64 	%fd3572, %fd363, %fd3571, %fd3566;
	ld.shared.f64 	%fd3573, [_ZZ32massMatrixMultiplyConstantKernelILi14ELi15ELi1EEvidPKdS1_S1_S1_S1_S1_S1_PdE13s_QuadToQuadD+1624];
	fma.rn.f64 	%fd3574, %fd3573, %fd325, %fd3568;
	ld.shared.f64 	%fd3575, [%r12+23472];
	fma.rn.f64 	%fd3576, %fd364, %fd3575, %fd3570;
	ld.shared.f64 	%fd3577, [%r18+24480];
	fma.rn.f64 	%fd3578, %fd365, %fd3577, %fd3572;
	ld.shared.f64 	%fd3579, [_ZZ32massMatrixMultiplyConstantKernelILi14ELi15ELi1EEvidPKdS1_S1_S1_S1_S1_S1_PdE13s_QuadToQuadD+1632];
	fma.rn.f64 	%fd3580, %fd3579, %fd326, %fd3574;
	ld.shared.f64 	%fd3581, [%r12+23480];
	fma.rn.f64 	%fd3582, %fd366, %fd3581, %fd3576;
	ld.shared.f64 	%fd3583, [%r18+24600];
	fma.rn.f64 	%fd3584, %fd367, %fd3583, %fd3578;
	ld.shared.f64 	%fd3585, [_ZZ32massMatrixMultiplyConstantKernelILi14ELi15ELi1EEvidPKdS1_S1_S1_S1_S1_S1_PdE13s_QuadToQuadD+1640];
	fma.rn.f64 	%fd3586, %fd3585, %fd327, %fd3580;
	ld.shared.f64 	%fd3587, [%r12+23488];
	fma.rn.f64 	%fd3588, %fd368, %fd3587, %fd3582;
	ld.shared.f64 	%fd3589, [%r18+24720];
	fma.rn.f64 	%fd3590, %fd369, %fd3589, %fd3584;
	ld.shared.f64 	%fd3591, [_ZZ32massMatrixMultiplyConstantKernelILi14ELi15ELi1EEvidPKdS1_S1_S1_S1_S1_S1_PdE13s_QuadToQuadD+1648];
	fma.rn.f64 	%fd3592, %fd3591, %fd328, %fd3586;
	ld.shared.f64 	%fd3593, [%r12+23496];
	fma.rn.f64 	%fd3594, %fd370, %fd3593, %fd3588;
	ld.shared.f64 	%fd3595, [%r18+24840];
	fma.rn.f64 	%fd3596, %fd371, %fd3595, %fd3590;
	ld.shared.f64 	%fd3597, [_ZZ32massMatrixMultiplyConstantKernelILi14ELi15ELi1EEvidPKdS1_S1_S1_S1_S1_S1_PdE13s_QuadToQuadD+1656];
	fma.rn.f64 	%fd3598, %fd3597, %fd329, %fd3592;
	ld.shared.f64 	%fd3599, [%r12+23504];
	fma.rn.f64 	%fd3600, %fd372, %fd3599, %fd3594;
	ld.shared.f64 	%fd3601, [%r18+24960];
	fma.rn.f64 	%fd3602, %fd373, %fd3601, %fd3596;
	ld.shared.f64 	%fd3603, [_ZZ32massMatrixMultiplyConstantKernelILi14ELi15ELi1EEvidPKdS1_S1_S1_S1_S1_S1_PdE13s_QuadToQuadD+1664];
	fma.rn.f64 	%fd3604, %fd3603, %fd330, %fd3598;
	ld.shared.f64 	%fd3605, [%r12+23512];
	fma.rn.f64 	%fd3606, %fd374, %fd3605, %fd3600;
	ld.shared.f64 	%fd3607, [%r18+25080];
	fma.rn.f64 	%fd3608, %fd375, %fd3607, %fd3602;
	ld.shared.f64 	%fd3609, [_ZZ32massMatrixMultiplyConstantKernelILi14ELi15ELi1EEvidPKdS1_S1_S1_S1_S1_S1_PdE13s_QuadToQuadD+1672];
	fma.rn.f64 	%fd3610, %fd3609, %fd331, %fd3604;
	bar.sync 	0;
	mul.f64 	%fd3611, %fd4601, %fd3608;
	fma.rn.f64 	%fd3612, %fd4600, %fd3606, %fd3611;
	fma.rn.f64 	%fd3613, %fd4602, %fd3610, %fd3612;
	st.shared.f64 	[%r15], %fd3613;
	mul.f64 	%fd3614, %fd4603, %fd3608;
	fma.rn.f64 	%fd3615, %fd4601, %fd3606, %fd3614;
	fma.rn.f64 	%fd3616, %fd4604, %fd3610, %fd3615;
	st.shared.f64 	[%r16], %fd3616;
	mul.f64 	%fd3617, %fd4604, %fd3608;
	fma.rn.f64 	%fd3618, %fd4602, %fd3606, %fd3617;
	fma.rn.f64 	%fd3619, %fd4605, %fd3610, %fd3618;
	mul.f64 	%fd3620, %fd4405, %fd4606;
	bar.sync 	0;
	ld.shared.f64 	%fd3621, [%r14];
	mul.f64 	%fd3622, %fd376, %fd3621;
	fma.rn.f64 	%fd3623, %fd3620, %fd330, %fd3622;
	ld.shared.f64 	%fd3624, [%r17];
	fma.rn.f64 	%fd3625, %fd377, %fd3624, %fd3623;
	fma.rn.f64 	%fd783, %fd3619, %fd3525, %fd754;
	ld.shared.f64 	%fd3626, [%r14+8];
	fma.rn.f64 	%fd3627, %fd378, %fd3626, %fd3625;
	ld.shared.f64 	%fd3628, [%r17+120];
	fma.rn.f64 	%fd3629, %fd379, %fd3628, %fd3627;
	fma.rn.f64 	%fd784, %fd3619, %fd3531, %fd755;
	ld.shared.f64 	%fd3630, [%r14+16];
	fma.rn.f64 	%fd3631, %fd381, %fd3630, %fd3629;
	ld.shared.f64 	%fd3632, [%r17+240];
	fma.rn.f64 	%fd3633, %fd382, %fd3632, %fd3631;
	fma.rn.f64 	%fd785, %fd3619, %fd3537, %fd756;
	ld.shared.f64 	%fd3634, [%r14+24];
	fma.rn.f64 	%fd3635, %fd384, %fd3634, %fd3633;
	ld.shared.f64 	%fd3636, [%r17+360];
	fma.rn.f64 	%fd3637, %fd385, %fd3636, %fd3635;
	fma.rn.f64 	%fd786, %fd3619, %fd3543, %fd757;
	ld.shared.f64 	%fd3638, [%r14+32];
	fma.rn.f64 	%fd3639, %fd387, %fd3638, %fd3637;
	ld.shared.f64 	%fd3640, [%r17+480];
	fma.rn.f64 	%fd3641, %fd388, %fd3640, %fd3639;
	fma.rn.f64 	%fd787, %fd3619, %fd3549, %fd758;
	ld.shared.f64 	%fd3642, [%r14+40];
	fma.rn.f64 	%fd3643, %fd390, %fd3642, %fd3641;
	ld.shared.f64 	%fd3644, [%r17+600];
	fma.rn.f64 	%fd3645, %fd391, %fd3644, %fd3643;
	fma.rn.f64 	%fd788, %fd3619, %fd3555, %fd759;
	ld.shared.f64 	%fd3646, [%r14+48];
	fma.rn.f64 	%fd3647, %fd393, %fd3646, %fd3645;
	ld.shared.f64 	%fd3648, [%r17+720];
	fma.rn.f64 	%fd3649, %fd394, %fd3648, %fd3647;
	fma.rn.f64 	%fd789, %fd3619, %fd3561, %fd760;
	ld.shared.f64 	%fd3650, [%r14+56];
	fma.rn.f64 	%fd3651, %fd396, %fd3650, %fd3649;
	ld.shared.f64 	%fd3652, [%r17+840];
	fma.rn.f64 	%fd3653, %fd397, %fd3652, %fd3651;
	fma.rn.f64 	%fd790, %fd3619, %fd3567, %fd761;
	ld.shared.f64 	%fd3654, [%r14+64];
	fma.rn.f64 	%fd3655, %fd399, %fd3654, %fd3653;
	ld.shared.f64 	%fd3656, [%r17+960];
	fma.rn.f64 	%fd3657, %fd400, %fd3656, %fd3655;
	fma.rn.f64 	%fd791, %fd3619, %fd3573, %fd762;
	ld.shared.f64 	%fd3658, [%r14+72];
	fma.rn.f64 	%fd3659, %fd402, %fd3658, %fd3657;
	ld.shared.f64 	%fd3660, [%r17+1080];
	fma.rn.f64 	%fd3661, %fd403, %fd3660, %fd3659;
	fma.rn.f64 	%fd792, %fd3619, %fd3579, %fd763;
	ld.shared.f64 	%fd3662, [%r14+80];
	fma.rn.f64 	%fd3663, %fd405, %fd3662, %fd3661;
	ld.shared.f64 	%fd3664, [%r17+1200];
	fma.rn.f64 	%fd3665, %fd406, %fd3664, %fd3663;
	fma.rn.f64 	%fd793, %fd3619, %fd3585, %fd764;
	ld.shared.f64 	%fd3666, [%r14+88];
	fma.rn.f64 	%fd3667, %fd408, %fd3666, %fd3665;
	ld.shared.f64 	%fd3668, [%r17+1320];
	fma.rn.f64 	%fd3669, %fd409, %fd3668, %fd3667;
	fma.rn.f64 	%fd794, %fd3619, %fd3591, %fd765;
	ld.shared.f64 	%fd3670, [%r14+96];
	fma.rn.f64 	%fd3671, %fd411, %fd3670, %fd3669;
	ld.shared.f64 	%fd3672, [%r17+1440];
	fma.rn.f64 	%fd3673, %fd412, %fd3672, %fd3671;
	fma.rn.f64 	%fd795, %fd3619, %fd3597, %fd768;
	ld.shared.f64 	%fd3674, [%r14+104];
	fma.rn.f64 	%fd3675, %fd414, %fd3674, %fd3673;
	ld.shared.f64 	%fd3676, [%r17+1560];
	fma.rn.f64 	%fd3677, %fd415, %fd3676, %fd3675;
	fma.rn.f64 	%fd3678, %fd3619, %fd3603, %fd766;
	ld.shared.f64 	%fd3679, [%r14+112];
	fma.rn.f64 	%fd3680, %fd417, %fd3679, %fd3677;
	ld.shared.f64 	%fd3681, [%r17+1680];
	fma.rn.f64 	%fd3682, %fd418, %fd3681, %fd3680;
	fma.rn.f64 	%fd796, %fd3619, %fd3609, %fd767;
	add.f64 	%fd797, %fd3682, %fd3678;
	mov.f64 	%fd4607, 0d0000000000000000;
	mov.f64 	%fd4608, %fd4607;
	mov.f64 	%fd4609, %fd4607;
	mov.f64 	%fd4610, %fd4607;
	mov.f64 	%fd4611, %fd4607;
	mov.f64 	%fd4612, %fd4607;
	mov.f64 	%fd4613, %fd4607;
	@%p21 bra 	$L__BB57_37;
	ld.param.u64 	%rd73, [_Z32massMatrixMultiplyConstantKernelILi14ELi15ELi1EEvidPKdS1_S1_S1_S1_S1_S1_Pd_param_2];
	cvta.to.global.u64 	%rd53, %rd73;
	mov.u32 	%r164, %ctaid.x;
	mov.u32 	%r165, %tid.y;
	add.s32 	%r166, %r164, %r165;
	mov.u32 	%r167, %tid.x;
	mad.lo.s32 	%r168, %r166, 23625, %r167;
	mul.wide.s32 	%rd54, %r168, 8;
	add.s64 	%rd55, %rd53, %rd54;
	ld.global.nc.f64 	%fd4607, [%rd55+25200];
	ld.global.nc.f64 	%fd4608, [%rd55+52200];
	ld.global.nc.f64 	%fd4609, [%rd55+79200];
	ld.global.nc.f64 	%fd4610, [%rd55+106200];
	ld.global.nc.f64 	%fd4611, [%rd55+133200];
	ld.global.nc.f64 	%fd4612, [%rd55+160200];
	ld.global.nc.f64 	%fd4613, [%rd55+187200];
$L__BB57_37:
	ld.param.f64 	%fd4406, [_Z32massMatrixMultiplyConstantKernelILi14ELi15ELi1EEvidPKdS1_S1_S1_S1_S1_S1_Pd_param_1];
	mov.u32 	%r169, %tid.x;
	setp.gt.u32 	%p22, %r169, 209;
	ld.shared.f64 	%fd3683, [%r12+25200];
	fma.rn.f64 	%fd3684, %fd346, %fd3683, 0d0000000000000000;
	ld.shared.f64 	%fd3685, [%r18+25200];
	fma.rn.f64 	%fd3686, %fd347, %fd3685, 0d0000000000000000;
	ld.shared.f64 	%fd3687, [_ZZ32massMatrixMultiplyConstantKernelILi14ELi15ELi1EEvidPKdS1_S1_S1_S1_S1_S1_PdE13s_QuadToQuadD+1680];
	fma.rn.f64 	%fd3688, %fd3687, %fd317, 0d0000000000000000;
	ld.shared.f64 	%fd3689, [%r12+25208];
	fma.rn.f64 	%fd3690, %fd348, %fd3689, %fd3684;
	ld.shared.f64 	%fd3691, [%r18+25320];
	fma.rn.f64 	%fd3692, %fd349, %fd3691, %fd3686;
	ld.shared.f64 	%fd3693, [_ZZ32massMatrixMultiplyConstantKernelILi14ELi15ELi1EEvidPKdS1_S1_S1_S1_S1_S1_PdE13s_QuadToQuadD+1688];
	fma.rn.f64 	%fd3694, %fd3693, %fd318, %fd3688;
	ld.shared.f64 	%fd3695, [%r12+25216];
	fma.rn.f64 	%fd3696, %fd350, %fd3695, %fd3690;
	ld.shared.f64 	%fd3697, [%r18+25440];
	fma.rn.f64 	%fd3698, %fd351, %fd3697, %fd3692;
	ld.shared.f64 	%fd3699, [_ZZ32massMatrixMultiplyConstantKernelILi14ELi15ELi1EEvidPKdS1_S1_S1_S1_S1_S1_PdE13s_QuadToQuadD+1696];
	fma.rn.f64 	%fd3700, %fd3699, %fd319, %fd3694;
	ld.shared.f64 	%fd3701, [%r12+25224];
	fma.rn.f64 	%fd3702, %fd352, %fd3701, %fd3696;
	ld.shared.f64 	%fd3703, [%r18+25560];
	fma.rn.f64 	%fd3704, %fd353, %fd3703, %fd3698;
	ld.shared.f64 	%fd3705, [_ZZ32massMatrixMultiplyConstantKernelILi14ELi15ELi1EEvidPKdS1_S1_S1_S1_S1_S1_PdE13s_QuadToQuadD+1704];
	fma.rn.f64 	%fd3706, %fd3705, %fd320, %fd3700;
	ld.shared.f64 	%fd3707, [%r12+25232];
	fma.rn.f64 	%fd3708, %fd354, %fd3707, %fd3702;
	ld.shared.f64 	%fd3709, [%r18+25680];
	fma.rn.f64 	%fd3710, %fd355, %fd3709, %fd3704;
	ld.shared.f64 	%fd3711, [_ZZ32massMatrixMultiplyConstantKernelILi14ELi15ELi1EEvidPKdS1_S1_S1_S1_S1_S1_PdE13s_QuadToQuadD+1712];
	fma.rn.f64 	%fd3712, %fd3711, %fd321, %fd3706;
	ld.shared.f64 	%fd3713, [%r12+25240];
	fma.rn.f64 	%fd3714, %fd356, %fd3713, %fd3708;
	ld.shared.f64 	%fd3715, [%r18+25800];
	fma.rn.f64 	%fd3716, %fd357, %fd3715, %fd3710;
	ld.shared.f64 	%fd3717, [_ZZ32massMatrixMultiplyConstantKernelILi14ELi15ELi1EEvidPKdS1_S1_S1_S1_S1_S1_PdE13s_QuadToQuadD+1720];
	fma.rn.f64 	%fd3718, %fd3717, %fd322, %fd3712;
	ld.shared.f64 	%fd3719, [%r12+25248];
	fma.rn.f64 	%fd3720, %fd358, %fd3719, %fd3714;
	ld.shared.f64 	%fd3721, [%r18+25920];
	fma.rn.f64 	%fd3722, %fd359, %fd3721, %fd3716;
	ld.shared.f64 	%fd3723, [_ZZ32massMatrixMultiplyConstantKernelILi14ELi15ELi1EEvidPKdS1_S1_S1_S1_S1_S1_PdE13s_QuadToQuadD+1728];
	fma.rn.f64 	%fd3724, %fd3723, %fd323, %fd3718;
	ld.shared.f64 	%fd3725, [%r12+25256];
	fma.rn.f64 	%fd3726, %fd360, %fd3725, %fd3720;
	ld.shared.f64 	%fd3727, [%r18+26040];
	fma.rn.f64 	%fd3728, %fd361, %fd3727, %fd3722;
	ld.shared.f64 	%fd3729, [_ZZ32massMatrixMultiplyConstantKernelILi14ELi15ELi1EEvidPKdS1_S1_S1_S1_S1_S1_PdE13s_QuadToQuadD+1736];
	fma.rn.f64 	%fd3730, %fd3729, %fd324, %fd3724;
	ld.shared.f64 	%fd3731, [%r12+25264];
	fma.rn.f64 	%fd3732, %fd362, %fd3731, %fd3726;
	ld.shared.f64 	%fd3733, [%r18+26160];
	fma.rn.f64 	%fd3734, %fd363, %fd3733, %fd3728;
	ld.shared.f64 	%fd3735, [_ZZ32massMatrixMultiplyConstantKernelILi14ELi15ELi1EEvidPKdS1_S1_S1_S1_S1_S1_PdE13s_QuadToQuadD+1744];
	fma.rn.f64 	%fd3736, %fd3735, %fd325, %fd3730;
	ld.shared.f64 	%fd3737, [%r12+25272];
	fma.rn.f64 	%fd3738, %fd364, %fd3737, %fd3732;
	ld.shared.f64 	%fd3739, [%r18+26280];
	fma.rn.f64 	%fd3740, %fd365, %fd3739, %fd3734;
	ld.shared.f64 	%fd3741, [_ZZ32massMatrixMultiplyConstantKernelILi14ELi15ELi1EEvidPKdS1_S1_S1_S1_S1_S1_PdE13s_QuadToQuadD+1752];
	fma.rn.f64 	%fd3742, %fd3741, %fd326, %fd3736;
	ld.shared.f64 	%fd3743, [%r12+25280];
	fma.rn.f64 	%fd3744, %fd366, %fd3743, %fd3738;
	ld.shared.f64 	%fd3745, [%r18+26400];
	fma.rn.f64 	%fd3746, %fd367, %fd3745, %fd3740;
	ld.shared.f64 	%fd3747, [_ZZ32massMatrixMultiplyConstantKernelILi14ELi15ELi1EEvidPKdS1_S1_S1_S1_S1_S1_PdE13s_QuadToQuadD+1760];
	fma.rn.f64 	%fd3748, %fd3747, %fd327, %fd3742;
	ld.shared.f64 	%fd3749, [%r12+25288];
	fma.rn.f64 	%fd3750, %fd368, %fd3749, %fd3744;
	ld.shared.f64 	%fd3751, [%r18+26520];
	fma.rn.f64 	%fd3752, %fd369, %fd3751, %fd3746;
	ld.shared.f64 	%fd3753, [_ZZ32massMatrixMultiplyConstantKernelILi14ELi15ELi1EEvidPKdS1_S1_S1_S1_S1_S1_PdE13s_QuadToQuadD+1768];
	fma.rn.f64 	%fd3754, %fd3753, %fd328, %fd3748;
	ld.shared.f64 	%fd3755, [%r12+25296];
	fma.rn.f64 	%fd3756, %fd370, %fd3755, %fd3750;
	ld.shared.f64 	%fd3757, [%r18+26640];
	fma.rn.f64 	%fd3758, %fd371, %fd3757, %fd3752;
	ld.shared.f64 	%fd3759, [_ZZ32massMatrixMultiplyConstantKernelILi14ELi15ELi1EEvidPKdS1_S1_S1_S1_S1_S1_PdE13s_QuadToQuadD+1776];
	fma.rn.f64 	%fd3760, %fd3759, %fd329, %fd3754;
	ld.shared.f64 	%fd3761, [%r12+25304];
	fma.rn.f64 	%fd3762, %fd372, %fd3761, %fd3756;
	ld.shared.f64 	%fd3763, [%r18+26760];
	fma.rn.f64 	%fd3764, %fd373, %fd3763, %fd3758;
	ld.shared.f64 	%fd3765, [_ZZ32massMatrixMultiplyConstantKernelILi14ELi15ELi1EEvidPKdS1_S1_S1_S1_S1_S1_PdE13s_QuadToQuadD+1784];
	fma.rn.f64 	%fd3766, %fd3765, %fd330, %fd3760;
	ld.shared.f64 	%fd3767, [%r12+25312];
	fma.rn.f64 	%fd3768, %fd374, %fd3767, %fd3762;
	ld.shared.f64 	%fd3769, [%r18+26880];
	fma.rn.f64 	%fd3770, %fd375, %fd3769, %fd3764;
	ld.shared.f64 	%fd3771, [_ZZ32massMatrixMultiplyConstantKernelILi14ELi15ELi1EEvidPKdS1_S1_S1_S1_S1_S1_PdE13s_QuadToQuadD+1792];
	fma.rn.f64 	%fd3772, %fd3771, %fd331, %fd3766;
	bar.sync 	0;
	mul.f64 	%fd3773, %fd4608, %fd3770;
	fma.rn.f64 	%fd3774, %fd4607, %fd3768, %fd3773;
	fma.rn.f64 	%fd3775, %fd4609, %fd3772, %fd3774;
	st.shared.f64 	[%r15], %fd3775;
	mul.f64 	%fd3776, %fd4610, %fd3770;
	fma.rn.f64 	%fd3777, %fd4608, %fd3768, %fd3776;
	fma.rn.f64 	%fd3778, %fd4611, %fd3772, %fd3777;
	st.shared.f64 	[%r16], %fd3778;
	mul.f64 	%fd3779, %fd4611, %fd3770;
	fma.rn.f64 	%fd3780, %fd4609, %fd3768, %fd3779;
	fma.rn.f64 	%fd3781, %fd4612, %fd3772, %fd3780;
	mul.f64 	%fd3782, %fd4406, %fd4613;
	bar.sync 	0;
	ld.shared.f64 	%fd3783, [%r14];
	mul.f64 	%fd3784, %fd376, %fd3783;
	fma.rn.f64 	%fd3785, %fd3782, %fd331, %fd3784;
	ld.shared.f64 	%fd3786, [%r17];
	fma.rn.f64 	%fd3787, %fd377, %fd3786, %fd3785;
	fma.rn.f64 	%fd3788, %fd3781, %fd3687, %fd783;
	ld.shared.f64 	%fd3789, [%r14+8];
	fma.rn.f64 	%fd3790, %fd378, %fd3789, %fd3787;
	ld.shared.f64 	%fd3791, [%r17+120];
	fma.rn.f64 	%fd3792, %fd379, %fd3791, %fd3790;
	fma.rn.f64 	%fd3793, %fd3781, %fd3693, %fd784;
	ld.shared.f64 	%fd3794, [%r14+16];
	fma.rn.f64 	%fd3795, %fd381, %fd3794, %fd3792;
	ld.shared.f64 	%fd3796, [%r17+240];
	fma.rn.f64 	%fd3797, %fd382, %fd3796, %fd3795;
	fma.rn.f64 	%fd3798, %fd3781, %fd3699, %fd785;
	ld.shared.f64 	%fd3799, [%r14+24];
	fma.rn.f64 	%fd3800, %fd384, %fd3799, %fd3797;
	ld.shared.f64 	%fd3801, [%r17+360];
	fma.rn.f64 	%fd3802, %fd385, %fd3801, %fd3800;
	fma.rn.f64 	%fd3803, %fd3781, %fd3705, %fd786;
	ld.shared.f64 	%fd3804, [%r14+32];
	fma.rn.f64 	%fd3805, %fd387, %fd3804, %fd3802;
	ld.shared.f64 	%fd3806, [%r17+480];
	fma.rn.f64 	%fd3807, %fd388, %fd3806, %fd3805;
	fma.rn.f64 	%fd3808, %fd3781, %fd3711, %fd787;
	ld.shared.f64 	%fd3809, [%r14+40];
	fma.rn.f64 	%fd3810, %fd390, %fd3809, %fd3807;
	ld.shared.f64 	%fd3811, [%r17+600];
	fma.rn.f64 	%fd3812, %fd391, %fd3811, %fd3810;
	fma.rn.f64 	%fd3813, %fd3781, %fd3717, %fd788;
	ld.shared.f64 	%fd3814, [%r14+48];
	fma.rn.f64 	%fd3815, %fd393, %fd3814, %fd3812;
	ld.shared.f64 	%fd3816, [%r17+720];
	fma.rn.f64 	%fd3817, %fd394, %fd3816, %fd3815;
	fma.rn.f64 	%fd3818, %fd3781, %fd3723, %fd789;
	ld.shared.f64 	%fd3819, [%r14+56];
	fma.rn.f64 	%fd3820, %fd396, %fd3819, %fd3817;
	ld.shared.f64 	%fd3821, [%r17+840];
	fma.rn.f64 	%fd3822, %fd397, %fd3821, %fd3820;
	fma.rn.f64 	%fd3823, %fd3781, %fd3729, %fd790;
	ld.shared.f64 	%fd3824, [%r14+64];
	fma.rn.f64 	%fd3825, %fd399, %fd3824, %fd3822;
	ld.shared.f64 	%fd3826, [%r17+960];
	fma.rn.f64 	%fd3827, %fd400, %fd3826, %fd3825;
	fma.rn.f64 	%fd3828, %fd3781, %fd3735, %fd791;
	ld.shared.f64 	%fd3829, [%r14+72];
	fma.rn.f64 	%fd3830, %fd402, %fd3829, %fd3827;
	ld.shared.f64 	%fd3831, [%r17+1080];
	fma.rn.f64 	%fd3832, %fd403, %fd3831, %fd3830;
	fma.rn.f64 	%fd3833, %fd3781, %fd3741, %fd792;
	ld.shared.f64 	%fd3834, [%r14+80];
	fma.rn.f64 	%fd3835, %fd405, %fd3834, %fd3832;
	ld.shared.f64 	%fd3836, [%r17+1200];
	fma.rn.f64 	%fd3837, %fd406, %fd3836, %fd3835;
	fma.rn.f64 	%fd3838, %fd3781, %fd3747, %fd793;
	ld.shared.f64 	%fd3839, [%r14+88];
	fma.rn.f64 	%fd3840, %fd408, %fd3839, %fd3837;
	ld.shared.f64 	%fd3841, [%r17+1320];
	fma.rn.f64 	%fd3842, %fd409, %fd3841, %fd3840;
	fma.rn.f64 	%fd3843, %fd3781, %fd3753, %fd794;
	ld.shared.f64 	%fd3844, [%r14+96];
	fma.rn.f64 	%fd3845, %fd411, %fd3844, %fd3842;
	ld.shared.f64 	%fd3846, [%r17+1440];
	fma.rn.f64 	%fd3847, %fd412, %fd3846, %fd3845;
	fma.rn.f64 	%fd3848, %fd3781, %fd3759, %fd795;
	ld.shared.f64 	%fd3849, [%r14+104];
	fma.rn.f64 	%fd3850, %fd414, %fd3849, %fd3847;
	ld.shared.f64 	%fd3851, [%r17+1560];
	fma.rn.f64 	%fd3852, %fd415, %fd3851, %fd3850;
	fma.rn.f64 	%fd3853, %fd3781, %fd3765, %fd797;
	ld.shared.f64 	%fd3854, [%r14+112];
	fma.rn.f64 	%fd3855, %fd417, %fd3854, %fd3852;
	ld.shared.f64 	%fd3856, [%r17+1680];
	fma.rn.f64 	%fd3857, %fd418, %fd3856, %fd3855;
	fma.rn.f64 	%fd3858, %fd3781, %fd3771, %fd796;
	add.f64 	%fd3859, %fd3857, %fd3858;
	bar.sync 	0;
	st.shared.f64 	[%r13], %fd3788;
	st.shared.f64 	[%r13+1800], %fd3793;
	st.shared.f64 	[%r13+3600], %fd3798;
	st.shared.f64 	[%r13+5400], %fd3803;
	st.shared.f64 	[%r13+7200], %fd3808;
	st.shared.f64 	[%r13+9000], %fd3813;
	st.shared.f64 	[%r13+10800], %fd3818;
	st.shared.f64 	[%r13+12600], %fd3823;
	st.shared.f64 	[%r13+14400], %fd3828;
	st.shared.f64 	[%r13+16200], %fd3833;
	st.shared.f64 	[%r13+18000], %fd3838;
	st.shared.f64 	[%r13+19800], %fd3843;
	st.shared.f64 	[%r13+21600], %fd3848;
	st.shared.f64 	[%r13+23400], %fd3853;
	st.shared.f64 	[%r13+25200], %fd3859;
	bar.sync 	0;
	bar.sync 	0;
	ld.shared.f64 	%fd3860, [%r11];
	ld.shared.f64 	%fd3861, [%r11+112];
	add.f64 	%fd3862, %fd3860, %fd3861;
	sub.f64 	%fd3863, %fd3860, %fd3861;
	ld.shared.f64 	%fd3864, [%r11+8];
	ld.shared.f64 	%fd3865, [%r11+104];
	add.f64 	%fd3866, %fd3864, %fd3865;
	sub.f64 	%fd3867, %fd3864, %fd3865;
	ld.shared.f64 	%fd3868, [%r11+16];
	ld.shared.f64 	%fd3869, [%r11+96];
	add.f64 	%fd3870, %fd3868, %fd3869;
	sub.f64 	%fd3871, %fd3868, %fd3869;
	ld.shared.f64 	%fd3872, [%r11+24];
	ld.shared.f64 	%fd3873, [%r11+88];
	add.f64 	%fd3874, %fd3872, %fd3873;
	sub.f64 	%fd3875, %fd3872, %fd3873;
	ld.shared.f64 	%fd3876, [%r11+32];
	ld.shared.f64 	%fd3877, [%r11+80];
	add.f64 	%fd3878, %fd3876, %fd3877;
	sub.f64 	%fd3879, %fd3876, %fd3877;
	ld.shared.f64 	%fd3880, [%r11+40];
	ld.shared.f64 	%fd3881, [%r11+72];
	add.f64 	%fd3882, %fd3880, %fd3881;
	sub.f64 	%fd3883, %fd3880, %fd3881;
	ld.shared.f64 	%fd3884, [%r11+48];
	ld.shared.f64 	%fd3885, [%r11+64];
	add.f64 	%fd3886, %fd3884, %fd3885;
	sub.f64 	%fd3887, %fd3884, %fd3885;
	ld.shared.f64 	%fd3888, [%r11+56];
	add.f64 	%fd3889, %fd3888, %fd3888;
	sub.f64 	%fd3890, %fd3888, %fd3888;
	mul.f64 	%fd3891, %fd3889, 0d3FE0000000000000;
	ld.const.f64 	%fd3892, [const_oddDofToQuad];
	fma.rn.f64 	%fd3893, %fd3892, %fd3862, 0d0000000000000000;
	ld.const.f64 	%fd3894, [const_evenDofToQuad];
	fma.rn.f64 	%fd3895, %fd3894, %fd3863, 0d0000000000000000;
	ld.const.f64 	%fd3896, [const_oddDofToQuad+56];
	fma.rn.f64 	%fd3897, %fd3896, %fd3866, %fd3893;
	ld.const.f64 	%fd3898, [const_evenDofToQuad+56];
	fma.rn.f64 	%fd3899, %fd3898, %fd3867, %fd3895;
	fma.rn.f64 	%fd3900, %fd4504, %fd3870, %fd3897;
	fma.rn.f64 	%fd3901, %fd4503, %fd3871, %fd3899;
	fma.rn.f64 	%fd3902, %fd4490, %fd3874, %fd3900;
	fma.rn.f64 	%fd3903, %fd4489, %fd3875, %fd3901;
	fma.rn.f64 	%fd3904, %fd4476, %fd3878, %fd3902;
	fma.rn.f64 	%fd3905, %fd4475, %fd3879, %fd3903;
	fma.rn.f64 	%fd3906, %fd4462, %fd3882, %fd3904;
	fma.rn.f64 	%fd3907, %fd4461, %fd3883, %fd3905;
	fma.rn.f64 	%fd3908, %fd4448, %fd3886, %fd3906;
	fma.rn.f64 	%fd3909, %fd4447, %fd3887, %fd3907;
	fma.rn.f64 	%fd3910, %fd4434, %fd3891, %fd3908;
	fma.rn.f64 	%fd3911, %fd4433, %fd3890, %fd3909;
	add.f64 	%fd3912, %fd3910, %fd3911;
	st.shared.f64 	[%r11], %fd3912;
	sub.f64 	%fd3913, %fd3910, %fd3911;
	st.shared.f64 	[%r11+104], %fd3913;
	ld.const.f64 	%fd3914, [const_oddDofToQuad+8];
	fma.rn.f64 	%fd3915, %fd3914, %fd3862, 0d0000000000000000;
	ld.const.f64 	%fd3916, [const_evenDofToQuad+8];
	fma.rn.f64 	%fd3917, %fd3916, %fd3863, 0d0000000000000000;
	ld.const.f64 	%fd3918, [const_oddDofToQuad+64];
	fma.rn.f64 	%fd3919, %fd3918, %fd3866, %fd3915;
	ld.const.f64 	%fd3920, [const_evenDofToQuad+64];
	fma.rn.f64 	%fd3921, %fd3920, %fd3867, %fd3917;
	fma.rn.f64 	%fd3922, %fd4502, %fd3870, %fd3919;
	fma.rn.f64 	%fd3923, %fd4501, %fd3871, %fd3921;
	fma.rn.f64 	%fd3924, %fd4488, %fd3874, %fd3922;
	fma.rn.f64 	%fd3925, %fd4487, %fd3875, %fd3923;
	fma.rn.f64 	%fd3926, %fd4474, %fd3878, %fd3924;
	fma.rn.f64 	%fd3927, %fd4473, %fd3879, %fd3925;
	fma.rn.f64 	%fd3928, %fd4460, %fd3882, %fd3926;
	fma.rn.f64 	%fd3929, %fd4459, %fd3883, %fd3927;
	fma.rn.f64 	%fd3930, %fd4446, %fd3886, %fd3928;
	fma.rn.f64 	%fd3931, %fd4445, %fd3887, %fd3929;
	fma.rn.f64 	%fd3932, %fd4432, %fd3891, %fd3930;
	fma.rn.f64 	%fd3933, %fd4431, %fd3890, %fd3931;
	add.f64 	%fd3934, %fd3932, %fd3933;
	st.shared.f64 	[%r11+8], %fd3934;
	sub.f64 	%fd3935, %fd3932, %fd3933;
	st.shared.f64 	[%r11+96], %fd3935;
	ld.const.f64 	%fd3936, [const_oddDofToQuad+16];
	fma.rn.f64 	%fd3937, %fd3936, %fd3862, 0d0000000000000000;
	ld.const.f64 	%fd3938, [const_evenDofToQuad+16];
	fma.rn.f64 	%fd3939, %fd3938, %fd3863, 0d0000000000000000;
	ld.const.f64 	%fd3940, [const_oddDofToQuad+72];
	fma.rn.f64 	%fd3941, %fd3940, %fd3866, %fd3937;
	ld.const.f64 	%fd3942, [const_evenDofToQuad+72];
	fma.rn.f64 	%fd3943, %fd3942, %fd3867, %fd3939;
	fma.rn.f64 	%fd3944, %fd4500, %fd3870, %fd3941;
	fma.rn.f64 	%fd3945, %fd4499, %fd3871, %fd3943;
	fma.rn.f64 	%fd3946, %fd4486, %fd3874, %fd3944;
	fma.rn.f64 	%fd3947, %fd4485, %fd3875, %fd3945;
	fma.rn.f64 	%fd3948, %fd4472, %fd3878, %fd3946;
	fma.rn.f64 	%fd3949, %fd4471, %fd3879, %fd3947;
	fma.rn.f64 	%fd3950, %fd4458, %fd3882, %fd3948;
	fma.rn.f64 	%fd3951, %fd4457, %fd3883, %fd3949;
	fma.rn.f64 	%fd3952, %fd4444, %fd3886, %fd3950;
	fma.rn.f64 	%fd3953, %fd4443, %fd3887, %fd3951;
	fma.rn.f64 	%fd3954, %fd4430, %fd3891, %fd3952;
	fma.rn.f64 	%fd3955, %fd4429, %fd3890, %fd3953;
	add.f64 	%fd3956, %fd3954, %fd3955;
	st.shared.f64 	[%r11+16], %fd3956;
	sub.f64 	%fd3957, %fd3954, %fd3955;
	st.shared.f64 	[%r11+88], %fd3957;
	ld.const.f64 	%fd3958, [const_oddDofToQuad+24];
	fma.rn.f64 	%fd3959, %fd3958, %fd3862, 0d0000000000000000;
	ld.const.f64 	%fd3960, [const_evenDofToQuad+24];
	fma.rn.f64 	%fd3961, %fd3960, %fd3863, 0d0000000000000000;
	ld.const.f64 	%fd3962, [const_oddDofToQuad+80];
	fma.rn.f64 	%fd3963, %fd3962, %fd3866, %fd3959;
	ld.const.f64 	%fd3964, [const_evenDofToQuad+80];
	fma.rn.f64 	%fd3965, %fd3964, %fd3867, %fd3961;
	fma.rn.f64 	%fd3966, %fd4498, %fd3870, %fd3963;
	fma.rn.f64 	%fd3967, %fd4497, %fd3871, %fd3965;
	fma.rn.f64 	%fd3968, %fd4484, %fd3874, %fd3966;
	fma.rn.f64 	%fd3969, %fd4483, %fd3875, %fd3967;
	fma.rn.f64 	%fd3970, %fd4470, %fd3878, %fd3968;
	fma.rn.f64 	%fd3971, %fd4469, %fd3879, %fd3969;
	fma.rn.f64 	%fd3972, %fd4456, %fd3882, %fd3970;
	fma.rn.f64 	%fd3973, %fd4455, %fd3883, %fd3971;
	fma.rn.f64 	%fd3974, %fd4442, %fd3886, %fd3972;
	fma.rn.f64 	%fd3975, %fd4441, %fd3887, %fd3973;
	fma.rn.f64 	%fd3976, %fd4428, %fd3891, %fd3974;
	fma.rn.f64 	%fd3977, %fd4427, %fd3890, %fd3975;
	add.f64 	%fd3978, %fd3976, %fd3977;
	st.shared.f64 	[%r11+24], %fd3978;
	sub.f64 	%fd3979, %fd3976, %fd3977;
	st.shared.f64 	[%r11+80], %fd3979;
	ld.const.f64 	%fd3980, [const_oddDofToQuad+32];
	fma.rn.f64 	%fd3981, %fd3980, %fd3862, 0d0000000000000000;
	ld.const.f64 	%fd3982, [const_evenDofToQuad+32];
	fma.rn.f64 	%fd3983, %fd3982, %fd3863, 0d0000000000000000;
	ld.const.f64 	%fd3984, [const_oddDofToQuad+88];
	fma.rn.f64 	%fd3985, %fd3984, %fd3866, %fd3981;
	ld.const.f64 	%fd3986, [const_evenDofToQuad+88];
	fma.rn.f64 	%fd3987, %fd3986, %fd3867, %fd3983;
	fma.rn.f64 	%fd3988, %fd4496, %fd3870, %fd3985;
	fma.rn.f64 	%fd3989, %fd4495, %fd3871, %fd3987;
	fma.rn.f64 	%fd3990, %fd4482, %fd3874, %fd3988;
	fma.rn.f64 	%fd3991, %fd4481, %fd3875, %fd3989;
	fma.rn.f64 	%fd3992, %fd4468, %fd3878, %fd3990;
	fma.rn.f64 	%fd3993, %fd4467, %fd3879, %fd3991;
	fma.rn.f64 	%fd3994, %fd4454, %fd3882, %fd3992;
	fma.rn.f64 	%fd3995, %fd4453, %fd3883, %fd3993;
	fma.rn.f64 	%fd3996, %fd4440, %fd3886, %fd3994;
	fma.rn.f64 	%fd3997, %fd4439, %fd3887, %fd3995;
	fma.rn.f64 	%fd3998, %fd4426, %fd3891, %fd3996;
	fma.rn.f64 	%fd3999, %fd4425, %fd3890, %fd3997;
	add.f64 	%fd4000, %fd3998, %fd3999;
	st.shared.f64 	[%r11+32], %fd4000;
	sub.f64 	%fd4001, %fd3998, %fd3999;
	st.shared.f64 	[%r11+72], %fd4001;
	ld.const.f64 	%fd4002, [const_oddDofToQuad+40];
	fma.rn.f64 	%fd4003, %fd4002, %fd3862, 0d0000000000000000;
	ld.const.f64 	%fd4004, [const_evenDofToQuad+40];
	fma.rn.f64 	%fd4005, %fd4004, %fd3863, 0d0000000000000000;
	fma.rn.f64 	%fd4006, %fd4508, %fd3866, %fd4003;
	fma.rn.f64 	%fd4007, %fd4507, %fd3867, %fd4005;
	fma.rn.f64 	%fd4008, %fd4494, %fd3870, %fd4006;
	fma.rn.f64 	%fd4009, %fd4493, %fd3871, %fd4007;
	fma.rn.f64 	%fd4010, %fd4480, %fd3874, %fd4008;
	fma.rn.f64 	%fd4011, %fd4479, %fd3875, %fd4009;
	fma.rn.f64 	%fd4012, %fd4466, %fd3878, %fd4010;
	fma.rn.f64 	%fd4013, %fd4465, %fd3879, %fd4011;
	fma.rn.f64 	%fd4014, %fd4452, %fd3882, %fd4012;
	fma.rn.f64 	%fd4015, %fd4451, %fd3883, %fd4013;
	fma.rn.f64 	%fd4016, %fd4438, %fd3886, %fd4014;
	fma.rn.f64 	%fd4017, %fd4437, %fd3887, %fd4015;
	fma.rn.f64 	%fd4018, %fd4424, %fd3891, %fd4016;
	fma.rn.f64 	%fd4019, %fd4423, %fd3890, %fd4017;
	add.f64 	%fd4020, %fd4018, %fd4019;
	st.shared.f64 	[%r11+40], %fd4020;
	sub.f64 	%fd4021, %fd4018, %fd4019;
	st.shared.f64 	[%r11+64], %fd4021;
	ld.const.f64 	%fd4022, [const_oddDofToQuad+48];
	fma.rn.f64 	%fd4023, %fd4022, %fd3862, 0d0000000000000000;
	ld.const.f64 	%fd4024, [const_evenDofToQuad+48];
	fma.rn.f64 	%fd4025, %fd4024, %fd3863, 0d0000000000000000;
	fma.rn.f64 	%fd4026, %fd4506, %fd3866, %fd4023;
	fma.rn.f64 	%fd4027, %fd4505, %fd3867, %fd4025;
	fma.rn.f64 	%fd4028, %fd4492, %fd3870, %fd4026;
	fma.rn.f64 	%fd4029, %fd4491, %fd3871, %fd4027;
	fma.rn.f64 	%fd4030, %fd4478, %fd3874, %fd4028;
	fma.rn.f64 	%fd4031, %fd4477, %fd3875, %fd4029;
	fma.rn.f64 	%fd4032, %fd4464, %fd3878, %fd4030;
	fma.rn.f64 	%fd4033, %fd4463, %fd3879, %fd4031;
	fma.rn.f64 	%fd4034, %fd4450, %fd3882, %fd4032;
	fma.rn.f64 	%fd4035, %fd4449, %fd3883, %fd4033;
	fma.rn.f64 	%fd4036, %fd4436, %fd3886, %fd4034;
	fma.rn.f64 	%fd4037, %fd4435, %fd3887, %fd4035;
	fma.rn.f64 	%fd4038, %fd4422, %fd3891, %fd4036;
	fma.rn.f64 	%fd4039, %fd4421, %fd3890, %fd4037;
	add.f64 	%fd4040, %fd4038, %fd4039;
	st.shared.f64 	[%r11+48], %fd4040;
	sub.f64 	%fd4041, %fd4038, %fd4039;
	st.shared.f64 	[%r11+56], %fd4041;
	bar.sync 	0;
	@%p22 bra 	$L__BB57_39;
	ld.shared.f64 	%fd4042, [%r7];
	ld.shared.f64 	%fd4043, [%r7+1680];
	add.f64 	%fd4044, %fd4042, %fd4043;
	sub.f64 	%fd4045, %fd4042, %fd4043;
	ld.shared.f64 	%fd4046, [%r7+120];
	ld.shared.f64 	%fd4047, [%r7+1560];
	add.f64 	%fd4048, %fd4046, %fd4047;
	sub.f64 	%fd4049, %fd4046, %fd4047;
	ld.shared.f64 	%fd4050, [%r7+240];
	ld.shared.f64 	%fd4051, [%r7+1440];
	add.f64 	%fd4052, %fd4050, %fd4051;
	sub.f64 	%fd4053, %fd4050, %fd4051;
	ld.shared.f64 	%fd4054, [%r7+360];
	ld.shared.f64 	%fd4055, [%r7+1320];
	add.f64 	%fd4056, %fd4054, %fd4055;
	sub.f64 	%fd4057, %fd4054, %fd4055;
	ld.shared.f64 	%fd4058, [%r7+480];
	ld.shared.f64 	%fd4059, [%r7+1200];
	add.f64 	%fd4060, %fd4058, %fd4059;
	sub.f64 	%fd4061, %fd4058, %fd4059;
	ld.shared.f64 	%fd4062, [%r7+600];
	ld.shared.f64 	%fd4063, [%r7+1080];
	add.f64 	%fd4064, %fd4062, %fd4063;
	sub.f64 	%fd4065, %fd4062, %fd4063;
	ld.shared.f64 	%fd4066, [%r7+720];
	ld.shared.f64 	%fd4067, [%r7+960];
	add.f64 	%fd4068, %fd4066, %fd4067;
	sub.f64 	%fd4069, %fd4066, %fd4067;
	ld.shared.f64 	%fd4070, [%r7+840];
	add.f64 	%fd4071, %fd4070, %fd4070;
	sub.f64 	%fd4072, %fd4070, %fd4070;
	mul.f64 	%fd4073, %fd4071, 0d3FE0000000000000;
	fma.rn.f64 	%fd4075, %fd3892, %fd4044, 0d0000000000000000;
	ld.const.f64 	%fd4076, [const_evenDofToQuad];
	fma.rn.f64 	%fd4077, %fd4076, %fd4045, 0d0000000000000000;
	ld.const.f64 	%fd4078, [const_oddDofToQuad+56];
	fma.rn.f64 	%fd4079, %fd4078, %fd4048, %fd4075;
	ld.const.f64 	%fd4080, [const_evenDofToQuad+56];
	fma.rn.f64 	%fd4081, %fd4080, %fd4049, %fd4077;
	fma.rn.f64 	%fd4082, %fd4504, %fd4052, %fd4079;
	fma.rn.f64 	%fd4083, %fd4503, %fd4053, %fd4081;
	fma.rn.f64 	%fd4084, %fd4490, %fd4056, %fd4082;
	fma.rn.f64 	%fd4085, %fd4489, %fd4057, %fd4083;
	fma.rn.f64 	%fd4086, %fd4476, %fd4060, %fd4084;
	fma.rn.f64 	%fd4087, %fd4475, %fd4061, %fd4085;
	fma.rn.f64 	%fd4088, %fd4462, %fd4064, %fd4086;
	fma.rn.f64 	%fd4089, %fd4461, %fd4065, %fd4087;
	fma.rn.f64 	%fd4090, %fd4448, %fd4068, %fd4088;
	fma.rn.f64 	%fd4091, %fd4447, %fd4069, %fd4089;
	fma.rn.f64 	%fd4092, %fd4434, %fd4073, %fd4090;
	fma.rn.f64 	%fd4093, %fd4433, %fd4072, %fd4091;
	add.f64 	%fd4094, %fd4092, %fd4093;
	st.shared.f64 	[%r7], %fd4094;
	sub.f64 	%fd4095, %fd4092, %fd4093;
	st.shared.f64 	[%r7+1560], %fd4095;
	ld.const.f64 	%fd4096, [const_oddDofToQuad+8];
	fma.rn.f64 	%fd4097, %fd4096, %fd4044, 0d0000000000000000;
	ld.const.f64 	%fd4098, [const_evenDofToQuad+8];
	fma.rn.f64 	%fd4099, %fd4098, %fd4045, 0d0000000000000000;
	ld.const.f64 	%fd4100, [const_oddDofToQuad+64];
	fma.rn.f64 	%fd4101, %fd4100, %fd4048, %fd4097;
	ld.const.f64 	%fd4102, [const_evenDofToQuad+64];
	fma.rn.f64 	%fd4103, %fd4102, %fd4049, %fd4099;
	fma.rn.f64 	%fd4104, %fd4502, %fd4052, %fd4101;
	fma.rn.f64 	%fd4105, %fd4501, %fd4053, %fd4103;
	fma.rn.f64 	%fd4106, %fd4488, %fd4056, %fd4104;
	fma.rn.f64 	%fd4107, %fd4487, %fd4057, %fd4105;
	fma.rn.f64 	%fd4108, %fd4474, %fd4060, %fd4106;
	fma.rn.f64 	%fd4109, %fd4473, %fd4061, %fd4107;
	fma.rn.f64 	%fd4110, %fd4460, %fd4064, %fd4108;
	fma.rn.f64 	%fd4111, %fd4459, %fd4065, %fd4109;
	fma.rn.f64 	%fd4112, %fd4446, %fd4068, %fd4110;
	fma.rn.f64 	%fd4113, %fd4445, %fd4069, %fd4111;
	fma.rn.f64 	%fd4114, %fd4432, %fd4073, %fd4112;
	fma.rn.f64 	%fd4115, %fd4431, %fd4072, %fd4113;
	add.f64 	%fd4116, %fd4114, %fd4115;
	st.shared.f64 	[%r7+120], %fd4116;
	sub.f64 	%fd4117, %fd4114, %fd4115;
	st.shared.f64 	[%r7+1440], %fd4117;
	ld.const.f64 	%fd4118, [const_oddDofToQuad+16];
	fma.rn.f64 	%fd4119, %fd4118, %fd4044, 0d0000000000000000;
	ld.const.f64 	%fd4120, [const_evenDofToQuad+16];
	fma.rn.f64 	%fd4121, %fd4120, %fd4045, 0d0000000000000000;
	ld.const.f64 	%fd4122, [const_oddDofToQuad+72];
	fma.rn.f64 	%fd4123, %fd4122, %fd4048, %fd4119;
	ld.const.f64 	%fd4124, [const_evenDofToQuad+72];
	fma.rn.f64 	%fd4125, %fd4124, %fd4049, %fd4121;
	fma.rn.f64 	%fd4126, %fd4500, %fd4052, %fd4123;
	fma.rn.f64 	%fd4127, %fd4499, %fd4053, %fd4125;
	fma.rn.f64 	%fd4128, %fd4486, %fd4056, %fd4126;
	fma.rn.f64 	%fd4129, %fd4485, %fd4057, %fd4127;
	fma.rn.f64 	%fd4130, %fd4472, %fd4060, %fd4128;
	fma.rn.f64 	%fd4131, %fd4471, %fd4061, %fd4129;
	fma.rn.f64 	%fd4132, %fd4458, %fd4064, %fd4130;
	fma.rn.f64 	%fd4133, %fd4457, %fd4065, %fd4131;
	fma.rn.f64 	%fd4134, %fd4444, %fd4068, %fd4132;
	fma.rn.f64 	%fd4135, %fd4443, %fd4069, %fd4133;
	fma.rn.f64 	%fd4136, %fd4430, %fd4073, %fd4134;
	fma.rn.f64 	%fd4137, %fd4429, %fd4072, %fd4135;
	add.f64 	%fd4138, %fd4136, %fd4137;
	st.shared.f64 	[%r7+240], %fd4138;
	sub.f64 	%fd4139, %fd4136, %fd4137;
	st.shared.f64 	[%r7+1320], %fd4139;
	ld.const.f64 	%fd4140, [const_oddDofToQuad+24];
	fma.rn.f64 	%fd4141, %fd4140, %fd4044, 0d0000000000000000;
	ld.const.f64 	%fd4142, [const_evenDofToQuad+24];
	fma.rn.f64 	%fd4143, %fd4142, %fd4045, 0d0000000000000000;
	ld.const.f64 	%fd4144, [const_oddDofToQuad+80];
	fma.rn.f64 	%fd4145, %fd4144, %fd4048, %fd4141;
	ld.const.f64 	%fd4146, [const_evenDofToQuad+80];
	fma.rn.f64 	%fd4147, %fd4146, %fd4049, %fd4143;
	fma.rn.f64 	%fd4148, %fd4498, %fd4052, %fd4145;
	fma.rn.f64 	%fd4149, %fd4497, %fd4053, %fd4147;
	fma.rn.f64 	%fd4150, %fd4484, %fd4056, %fd4148;
	fma.rn.f64 	%fd4151, %fd4483, %fd4057, %fd4149;
	fma.rn.f64 	%fd4152, %fd4470, %fd4060, %fd4150;
	fma.rn.f64 	%fd4153, %fd4469, %fd4061, %fd4151;
	fma.rn.f64 	%fd4154, %fd4456, %fd4064, %fd4152;
	fma.rn.f64 	%fd4155, %fd4455, %fd4065, %fd4153;
	fma.rn.f64 	%fd4156, %fd4442, %fd4068, %fd4154;
	fma.rn.f64 	%fd4157, %fd4441, %fd4069, %fd4155;
	fma.rn.f64 	%fd4158, %fd4428, %fd4073, %fd4156;
	fma.rn.f64 	%fd4159, %fd4427, %fd4072, %fd4157;
	add.f64 	%fd4160, %fd4158, %fd4159;
	st.shared.f64 	[%r7+360], %fd4160;
	sub.f64 	%fd4161, %fd4158, %fd4159;
	st.shared.f64 	[%r7+1200], %fd4161;
	ld.const.f64 	%fd4162, [const_oddDofToQuad+32];
	fma.rn.f64 	%fd4163, %fd4162, %fd4044, 0d0000000000000000;
	ld.const.f64 	%fd4164, [const_evenDofToQuad+32];
	fma.rn.f64 	%fd4165, %fd4164, %fd4045, 0d0000000000000000;
	ld.const.f64 	%fd4166, [const_oddDofToQuad+88];
	fma.rn.f64 	%fd4167, %fd4166, %fd4048, %fd4163;
	ld.const.f64 	%fd4168, [const_evenDofToQuad+88];
	fma.rn.f64 	%fd4169, %fd4168, %fd4049, %fd4165;
	fma.rn.f64 	%fd4170, %fd4496, %fd4052, %fd4167;
	fma.rn.f64 	%fd4171, %fd4495, %fd4053, %fd4169;
	fma.rn.f64 	%fd4172, %fd4482, %fd4056, %fd4170;
	fma.rn.f64 	%fd4173, %fd4481, %fd4057, %fd4171;
	fma.rn.f64 	%fd4174, %fd4468, %fd4060, %fd4172;
	fma.rn.f64 	%fd4175, %fd4467, %fd4061, %fd4173;
	fma.rn.f64 	%fd4176, %fd4454, %fd4064, %fd4174;
	fma.rn.f64 	%fd4177, %fd4453, %fd4065, %fd4175;
	fma.rn.f64 	%fd4178, %fd4440, %fd4068, %fd4176;
	fma.rn.f64 	%fd4179, %fd4439, %fd4069, %fd4177;
	fma.rn.f64 	%fd4180, %fd4426, %fd4073, %fd4178;
	fma.rn.f64 	%fd4181, %fd4425, %fd4072, %fd4179;
	add.f64 	%fd4182, %fd4180, %fd4181;
	st.shared.f64 	[%r7+480], %fd4182;
	sub.f64 	%fd4183, %fd4180, %fd4181;
	st.shared.f64 	[%r7+1080], %fd4183;
	ld.const.f64 	%fd4184, [const_oddDofToQuad+40];
	fma.rn.f64 	%fd4185, %fd4184, %fd4044, 0d0000000000000000;
	ld.const.f64 	%fd4186, [const_evenDofToQuad+40];
	fma.rn.f64 	%fd4187, %fd4186, %fd4045, 0d0000000000000000;
	fma.rn.f64 	%fd4188, %fd4508, %fd4048, %fd4185;
	fma.rn.f64 	%fd4189, %fd4507, %fd4049, %fd4187;
	fma.rn.f64 	%fd4190, %fd4494, %fd4052, %fd4188;
	fma.rn.f64 	%fd4191, %fd4493, %fd4053, %fd4189;
	fma.rn.f64 	%fd4192, %fd4480, %fd4056, %fd4190;
	fma.rn.f64 	%fd4193, %fd4479, %fd4057, %fd4191;
	fma.rn.f64 	%fd4194, %fd4466, %fd4060, %fd4192;
	fma.rn.f64 	%fd4195, %fd4465, %fd4061, %fd4193;
	fma.rn.f64 	%fd4196, %fd4452, %fd4064, %fd4194;
	fma.rn.f64 	%fd4197, %fd4451, %fd4065, %fd4195;
	fma.rn.f64 	%fd4198, %fd4438, %fd4068, %fd4196;
	fma.rn.f64 	%fd4199, %fd4437, %fd4069, %fd4197;
	fma.rn.f64 	%fd4200, %fd4424, %fd4073, %fd4198;
	fma.rn.f64 	%fd4201, %fd4423, %fd4072, %fd4199;
	add.f64 	%fd4202, %fd4200, %fd4201;
	st.shared.f64 	[%r7+600], %fd4202;
	sub.f64 	%fd4203, %fd4200, %fd4201;
	st.shared.f64 	[%r7+960], %fd4203;
	ld.const.f64 	%fd4204, [const_oddDofToQuad+48];
	fma.rn.f64 	%fd4205, %fd4204, %fd4044, 0d0000000000000000;
	ld.const.f64 	%fd4206, [const_evenDofToQuad+48];
	fma.rn.f64 	%fd4207, %fd4206, %fd4045, 0d0000000000000000;
	fma.rn.f64 	%fd4208, %fd4506, %fd4048, %fd4205;
	fma.rn.f64 	%fd4209, %fd4505, %fd4049, %fd4207;
	fma.rn.f64 	%fd4210, %fd4492, %fd4052, %fd4208;
	fma.rn.f64 	%fd4211, %fd4491, %fd4053, %fd4209;
	fma.rn.f64 	%fd4212, %fd4478, %fd4056, %fd4210;
	fma.rn.f64 	%fd4213, %fd4477, %fd4057, %fd4211;
	fma.rn.f64 	%fd4214, %fd4464, %fd4060, %fd4212;
	fma.rn.f64 	%fd4215, %fd4463, %fd4061, %fd4213;
	fma.rn.f64 	%fd4216, %fd4450, %fd4064, %fd4214;
	fma.rn.f64 	%fd4217, %fd4449, %fd4065, %fd4215;
	fma.rn.f64 	%fd4218, %fd4436, %fd4068, %fd4216;
	fma.rn.f64 	%fd4219, %fd4435, %fd4069, %fd4217;
	fma.rn.f64 	%fd4220, %fd4422, %fd4073, %fd4218;
	fma.rn.f64 	%fd4221, %fd4421, %fd4072, %fd4219;
	add.f64 	%fd4222, %fd4220, %fd4221;
	st.shared.f64 	[%r7+720], %fd4222;
	sub.f64 	%fd4223, %fd4220, %fd4221;
	st.shared.f64 	[%r7+840], %fd4223;
$L__BB57_39:
	setp.gt.u32 	%p23, %r169, 195;
	bar.sync 	0;
	@%p23 bra 	$L__BB57_42;
	ld.shared.f64 	%fd4224, [%r6];
	ld.shared.f64 	%fd4225, [%r6+25200];
	add.f64 	%fd4226, %fd4224, %fd4225;
	sub.f64 	%fd4227, %fd4224, %fd4225;
	ld.shared.f64 	%fd4228, [%r6+1800];
	ld.shared.f64 	%fd4229, [%r6+23400];
	add.f64 	%fd4230, %fd4228, %fd4229;
	sub.f64 	%fd4231, %fd4228, %fd4229;
	ld.shared.f64 	%fd4232, [%r6+3600];
	ld.shared.f64 	%fd4233, [%r6+21600];
	add.f64 	%fd4234, %fd4232, %fd4233;
	sub.f64 	%fd4235, %fd4232, %fd4233;
	ld.shared.f64 	%fd4236, [%r6+5400];
	ld.shared.f64 	%fd4237, [%r6+19800];
	add.f64 	%fd4238, %fd4236, %fd4237;
	sub.f64 	%fd4239, %fd4236, %fd4237;
	ld.shared.f64 	%fd4240, [%r6+7200];
	ld.shared.f64 	%fd4241, [%r6+18000];
	add.f64 	%fd4242, %fd4240, %fd4241;
	sub.f64 	%fd4243, %fd4240, %fd4241;
	ld.shared.f64 	%fd4244, [%r6+9000];
	ld.shared.f64 	%fd4245, [%r6+16200];
	add.f64 	%fd4246, %fd4244, %fd4245;
	sub.f64 	%fd4247, %fd4244, %fd4245;
	ld.shared.f64 	%fd4248, [%r6+10800];
	ld.shared.f64 	%fd4249, [%r6+14400];
	add.f64 	%fd4250, %fd4248, %fd4249;
	sub.f64 	%fd4251, %fd4248, %fd4249;
	ld.shared.f64 	%fd4252, [%r6+12600];
	add.f64 	%fd4253, %fd4252, %fd4252;
	sub.f64 	%fd4254, %fd4252, %fd4252;
	mul.f64 	%fd4255, %fd4253, 0d3FE0000000000000;
	fma.rn.f64 	%fd4257, %fd3892, %fd4226, 0d0000000000000000;
	fma.rn.f64 	%fd4259, %fd3894, %fd4227, 0d0000000000000000;
	fma.rn.f64 	%fd4261, %fd3896, %fd4230, %fd4257;
	fma.rn.f64 	%fd4263, %fd3898, %fd4231, %fd4259;
	fma.rn.f64 	%fd4264, %fd4504, %fd4234, %fd4261;
	fma.rn.f64 	%fd4265, %fd4503, %fd4235, %fd4263;
	fma.rn.f64 	%fd4266, %fd4490, %fd4238, %fd4264;
	fma.rn.f64 	%fd4267, %fd4489, %fd4239, %fd4265;
	fma.rn.f64 	%fd4268, %fd4476, %fd4242, %fd4266;
	fma.rn.f64 	%fd4269, %fd4475, %fd4243, %fd4267;
	fma.rn.f64 	%fd4270, %fd4462, %fd4246, %fd4268;
	fma.rn.f64 	%fd4271, %fd4461, %fd4247, %fd4269;
	fma.rn.f64 	%fd4272, %fd4448, %fd4250, %fd4270;
	fma.rn.f64 	%fd4273, %fd4447, %fd4251, %fd4271;
	fma.rn.f64 	%fd812, %fd4434, %fd4255, %fd4272;
	fma.rn.f64 	%fd813, %fd4433, %fd4254, %fd4273;
	fma.rn.f64 	%fd4275, %fd3914, %fd4226, 0d0000000000000000;
	fma.rn.f64 	%fd4277, %fd3916, %fd4227, 0d0000000000000000;
	fma.rn.f64 	%fd4279, %fd3918, %fd4230, %fd4275;
	fma.rn.f64 	%fd4281, %fd3920, %fd4231, %fd4277;
	fma.rn.f64 	%fd4282, %fd4502, %fd4234, %fd4279;
	fma.rn.f64 	%fd4283, %fd4501, %fd4235, %fd4281;
	fma.rn.f64 	%fd4284, %fd4488, %fd4238, %fd4282;
	fma.rn.f64 	%fd4285, %fd4487, %fd4239, %fd4283;
	fma.rn.f64 	%fd4286, %fd4474, %fd4242, %fd4284;
	fma.rn.f64 	%fd4287, %fd4473, %fd4243, %fd4285;
	fma.rn.f64 	%fd4288, %fd4460, %fd4246, %fd4286;
	fma.rn.f64 	%fd4289, %fd4459, %fd4247, %fd4287;
	fma.rn.f64 	%fd4290, %fd4446, %fd4250, %fd4288;
	fma.rn.f64 	%fd4291, %fd4445, %fd4251, %fd4289;
	fma.rn.f64 	%fd814, %fd4432, %fd4255, %fd4290;
	fma.rn.f64 	%fd815, %fd4431, %fd4254, %fd4291;
	fma.rn.f64 	%fd4293, %fd3936, %fd4226, 0d0000000000000000;
	fma.rn.f64 	%fd4295, %fd3938, %fd4227, 0d0000000000000000;
	fma.rn.f64 	%fd4297, %fd3940, %fd4230, %fd4293;
	fma.rn.f64 	%fd4299, %fd3942, %fd4231, %fd4295;
	fma.rn.f64 	%fd4300, %fd4500, %fd4234, %fd4297;
	fma.rn.f64 	%fd4301, %fd4499, %fd4235, %fd4299;
	fma.rn.f64 	%fd4302, %fd4486, %fd4238, %fd4300;
	fma.rn.f64 	%fd4303, %fd4485, %fd4239, %fd4301;
	fma.rn.f64 	%fd4304, %fd4472, %fd4242, %fd4302;
	fma.rn.f64 	%fd4305, %fd4471, %fd4243, %fd4303;
	fma.rn.f64 	%fd4306, %fd4458, %fd4246, %fd4304;
	fma.rn.f64 	%fd4307, %fd4457, %fd4247, %fd4305;
	fma.rn.f64 	%fd4308, %fd4444, %fd4250, %fd4306;
	fma.rn.f64 	%fd4309, %fd4443, %fd4251, %fd4307;
	fma.rn.f64 	%fd816, %fd4430, %fd4255, %fd4308;
	fma.rn.f64 	%fd817, %fd4429, %fd4254, %fd4309;
	fma.rn.f64 	%fd4311, %fd3958, %fd4226, 0d0000000000000000;
	fma.rn.f64 	%fd4313, %fd3960, %fd4227, 0d0000000000000000;
	fma.rn.f64 	%fd4315, %fd3962, %fd4230, %fd4311;
	fma.rn.f64 	%fd4317, %fd3964, %fd4231, %fd4313;
	fma.rn.f64 	%fd4318, %fd4498, %fd4234, %fd4315;
	fma.rn.f64 	%fd4319, %fd4497, %fd4235, %fd4317;
	fma.rn.f64 	%fd4320, %fd4484, %fd4238, %fd4318;
	fma.rn.f64 	%fd4321, %fd4483, %fd4239, %fd4319;
	fma.rn.f64 	%fd4322, %fd4470, %fd4242, %fd4320;
	fma.rn.f64 	%fd4323, %fd4469, %fd4243, %fd4321;
	fma.rn.f64 	%fd4324, %fd4456, %fd4246, %fd4322;
	fma.rn.f64 	%fd4325, %fd4455, %fd4247, %fd4323;
	fma.rn.f64 	%fd4326, %fd4442, %fd4250, %fd4324;
	fma.rn.f64 	%fd4327, %fd4441, %fd4251, %fd4325;
	fma.rn.f64 	%fd818, %fd4428, %fd4255, %fd4326;
	fma.rn.f64 	%fd819, %fd4427, %fd4254, %fd4327;
	fma.rn.f64 	%fd4329, %fd3980, %fd4226, 0d0000000000000000;
	fma.rn.f64 	%fd4331, %fd3982, %fd4227, 0d0000000000000000;
	fma.rn.f64 	%fd4333, %fd3984, %fd4230, %fd4329;
	ld.const.f64 	%fd4334, [const_evenDofToQuad+88];
	fma.rn.f64 	%fd4335, %fd4334, %fd4231, %fd4331;
	fma.rn.f64 	%fd4336, %fd4496, %fd4234, %fd4333;
	fma.rn.f64 	%fd4337, %fd4495, %fd4235, %fd4335;
	fma.rn.f64 	%fd4338, %fd4482, %fd4238, %fd4336;
	fma.rn.f64 	%fd4339, %fd4481, %fd4239, %fd4337;
	fma.rn.f64 	%fd4340, %fd4468, %fd4242, %fd4338;
	fma.rn.f64 	%fd4341, %fd4467, %fd4243, %fd4339;
	fma.rn.f64 	%fd4342, %fd4454, %fd4246, %fd4340;
	fma.rn.f64 	%fd4343, %fd4453, %fd4247, %fd4341;
	fma.rn.f64 	%fd4344, %fd4440, %fd4250, %fd4342;
	fma.rn.f64 	%fd4345, %fd4439, %fd4251, %fd4343;
	fma.rn.f64 	%fd820, %fd4426, %fd4255, %fd4344;
	fma.rn.f64 	%fd821, %fd4425, %fd4254, %fd4345;
	ld.const.f64 	%fd4346, [const_oddDofToQuad+40];
	fma.rn.f64 	%fd4347, %fd4346, %fd4226, 0d0000000000000000;
	ld.const.f64 	%fd4348, [const_evenDofToQuad+40];
	fma.rn.f64 	%fd4349, %fd4348, %fd4227, 0d0000000000000000;
	fma.rn.f64 	%fd4350, %fd4508, %fd4230, %fd4347;
	fma.rn.f64 	%fd4351, %fd4507, %fd4231, %fd4349;
	fma.rn.f64 	%fd4352, %fd4494, %fd4234, %fd4350;
	fma.rn.f64 	%fd4353, %fd4493, %fd4235, %fd4351;
	fma.rn.f64 	%fd4354, %fd4480, %fd4238, %fd4352;
	fma.rn.f64 	%fd4355, %fd4479, %fd4239, %fd4353;
	fma.rn.f64 	%fd4356, %fd4466, %fd4242, %fd4354;
	fma.rn.f64 	%fd4357, %fd4465, %fd4243, %fd4355;
	fma.rn.f64 	%fd4358, %fd4452, %fd4246, %fd4356;
	fma.rn.f64 	%fd4359, %fd4451, %fd4247, %fd4357;
	fma.rn.f64 	%fd4360, %fd4438, %fd4250, %fd4358;
	fma.rn.f64 	%fd4361, %fd4437, %fd4251, %fd4359;
	fma.rn.f64 	%fd822, %fd4424, %fd4255, %fd4360;
	fma.rn.f64 	%fd823, %fd4423, %fd4254, %fd4361;
	ld.const.f64 	%fd4362, [const_oddDofToQuad+48];
	fma.rn.f64 	%fd4363, %fd4362, %fd4226, 0d0000000000000000;
	ld.const.f64 	%fd4364, [const_evenDofToQuad+48];
	fma.rn.f64 	%fd4365, %fd4364, %fd4227, 0d0000000000000000;
	fma.rn.f64 	%fd4366, %fd4506, %fd4230, %fd4363;
	fma.rn.f64 	%fd4367, %fd4505, %fd4231, %fd4365;
	fma.rn.f64 	%fd4368, %fd4492, %fd4234, %fd4366;
	fma.rn.f64 	%fd4369, %fd4491, %fd4235, %fd4367;
	fma.rn.f64 	%fd4370, %fd4478, %fd4238, %fd4368;
	fma.rn.f64 	%fd4371, %fd4477, %fd4239, %fd4369;
	fma.rn.f64 	%fd4372, %fd4464, %fd4242, %fd4370;
	fma.rn.f64 	%fd4373, %fd4463, %fd4243, %fd4371;
	fma.rn.f64 	%fd4374, %fd4450, %fd4246, %fd4372;
	fma.rn.f64 	%fd4375, %fd4449, %fd4247, %fd4373;
	fma.rn.f64 	%fd4376, %fd4436, %fd4250, %fd4374;
	fma.rn.f64 	%fd4377, %fd4435, %fd4251, %fd4375;
	fma.rn.f64 	%fd824, %fd4422, %fd4255, %fd4376;
	fma.rn.f64 	%fd825, %fd4421, %fd4254, %fd4377;
	@%p4 bra 	$L__BB57_42;
	ld.param.u64 	%rd74, [_Z32massMatrixMultiplyConstantKernelILi14ELi15ELi1EEvidPKdS1_S1_S1_S1_S1_S1_Pd_param_9];
	mov.u32 	%r171, %ctaid.x;
	mov.u32 	%r172, %tid.y;
	add.s32 	%r173, %r171, %r172;
	mad.lo.s32 	%r175, %r173, 23625, %r169;
	mad.lo.s32 	%r176, %r173, -20881, %r175;
	cvta.to.global.u64 	%rd56, %rd74;
	mul.wide.s32 	%rd57, %r176, 8;
	add.s64 	%rd58, %rd56, %rd57;
	add.f64 	%fd4378, %fd812, %fd813;
	st.global.f64 	[%rd58], %fd4378;
	add.f64 	%fd4379, %fd814, %fd815;
	st.global.f64 	[%rd58+1568], %fd4379;
	add.f64 	%fd4380, %fd816, %fd817;
	st.global.f64 	[%rd58+3136], %fd4380;
	add.f64 	%fd4381, %fd818, %fd819;
	st.global.f64 	[%rd58+4704], %fd4381;
	add.f64 	%fd4382, %fd820, %fd821;
	st.global.f64 	[%rd58+6272], %fd4382;
	add.f64 	%fd4383, %fd822, %fd823;
	st.global.f64 	[%rd58+7840], %fd4383;
	add.f64 	%fd4384, %fd824, %fd825;
	st.global.f64 	[%rd58+9408], %fd4384;
	sub.f64 	%fd4385, %fd824, %fd825;
	st.global.f64 	[%rd58+10976], %fd4385;
	sub.f64 	%fd4386, %fd822, %fd823;
	st.global.f64 	[%rd58+12544], %fd4386;
	sub.f64 	%fd4387, %fd820, %fd821;
	st.global.f64 	[%rd58+14112], %fd4387;
	sub.f64 	%fd4388, %fd818, %fd819;
	st.global.f64 	[%rd58+15680], %fd4388;
	sub.f64 	%fd4389, %fd816, %fd817;
	st.global.f64 	[%rd58+17248], %fd4389;
	sub.f64 	%fd4390, %fd814, %fd815;
	st.global.f64 	[%rd58+18816], %fd4390;
	sub.f64 	%fd4391, %fd812, %fd813;
	st.global.f64 	[%rd58+20384], %fd4391;
$L__BB57_42:
	ret;

}
	// .globl	_Z32massMatrixMultiplyConstantKernelILi15ELi16ELi1EEvidPKdS1_S1_S1_S1_S1_S1_Pd
.visible .entry _Z32massMatrixMultiplyConstantKernelILi15ELi16ELi1EEvidPKdS1_S1_S1_S1_S1_S1_Pd(
	.param .u32 _Z32massMatrixMultiplyConstantKernelILi15ELi16ELi1EEvidPKdS1_S1_S1_S1_S1_S1_Pd_param_0,
	.param .f64 _Z32massMatrixMultiplyConstantKernelILi15ELi16ELi1EEvidPKdS1_S1_S1_S1_S1_S1_Pd_param_1,
	.param .u64 .ptr .align 1 _Z32massMatrixMultiplyConstantKernelILi15ELi16ELi1EEvidPKdS1_S1_S1_S1_S1_S1_Pd_param_2,
	.param .u64 .ptr .align 1 _Z32massMatrixMultiplyConstantKernelILi15ELi16ELi1EEvidPKdS1_S1_S1_S1_S1_S1_Pd_param_3,
	.param .u64 .ptr .align 1 _Z32massMatrixMultiplyConstantKernelILi15ELi16ELi1EEvidPKdS1_S1_S1_S1_S1_S1_Pd_param_4,
	.param .u64 .ptr .align 1 _Z32massMatrixMultiplyConstantKernelILi15ELi16ELi1EEvidPKdS1_S1_S1_S1_S1_S1_Pd_param_5,
	.param .u64 .ptr .align 1 _Z32massMatrixMultiplyConstantKernelILi15ELi16ELi1EEvidPKdS1_S1_S1_S1_S1_S1_Pd_param_6,
	.param .u64 .ptr .align 1 _Z32massMatrixMultiplyConstantKernelILi15ELi16ELi1EEvidPKdS1_S1_S1_S1_S1_S1_Pd_param_7,
	.param .u64 .ptr .align 1 _Z32massMatrixMultiplyConstantKernelILi15ELi16ELi1EEvidPKdS1_S1_S1_S1_S1_S1_Pd_param_8,
	.param .u64 .ptr .align 1 _Z32massMatrixMultiplyConstantKernelILi15ELi16ELi1EEvidPKdS1_S1_S1_S1_S1_S1_Pd_param_9
)
{
	.reg .pred 	%p<26>;
	.reg .b16 	%rs<8>;
	.reg .b32 	%r<550>;
	.reg .b64 	%rd<79>;
	.reg .b64 	%fd<5220>;
	// demoted variable
	.shared .align 8 .b8 _ZZ29stiffnessMatrixMultiplyDeviceILi15ELi16ELi1EEviidPKdS1_S1_S1_PAT0__AT0__AplT0_Li0E_dPdE5s_Gpr[2048];
	// demoted variable
	.shared .align 8 .b8 _ZZ29stiffnessMatrixMultiplyDeviceILi15ELi16ELi1EEviidPKdS1_S1_S1_PAT0__AT0__AplT0_Li0E_dPdE5s_Gps[2048];
	// demoted variable
	.shared .align 8 .b8 _ZZ32massMatrixMultiplyConstantKernelILi15ELi16ELi1EEvidPKdS1_S1_S1_S1_S1_S1_PdE6s_tmp1[32768];
	// demoted variable
	.shared .align 8 .b8 _ZZ32massMatrixMultiplyConstantKernelILi15ELi16ELi1EEvidPKdS1_S1_S1_S1_S1_S1_PdE13s_QuadToQuadD[2048];
	ld.param.u32 	%r9, [_Z32massMatrixMultiplyConstantKernelILi15ELi16ELi1EEvidPKdS1_S1_S1_S1_S1_S1_Pd_param_0];
	ld.param.u64 	%rd4, [_Z32massMatrixMultiplyConstantKernelILi15ELi16ELi1EEvidPKdS1_S1_S1_S1_S1_S1_Pd_param_5];
	ld.param.u64 	%rd2, [_Z32massMatrixMultiplyConstantKernelILi15ELi16ELi1EEvidPKdS1_S1_S1_S1_S1_S1_Pd_param_8];
	cvta.to.global.u64 	%rd5, %rd4;
	mov.u32 	%r1, %tid.x;
	mov.u32 	%r2, %tid.y;
	mov.u32 	%r10, %ctaid.x;
	add.s32 	%r3, %r10, %r2;
	cvt.u16.u32 	%rs2, %r1;
	mul.hi.u16 	%rs3, %rs2, 4370;
	mul.lo.s16 	%rs4, %rs3, 15;
	sub.s16 	%rs1, %rs2, %rs4;
	mul.wide.u32 	%rd6, %r1, 8;
	add.s64 	%rd7, %rd5, %rd6;
	ld.global.nc.f64 	%fd886, [%rd7];
	shl.b32 	%r11, %r1, 3;
	mov.u32 	%r12, _ZZ32massMatrixMultiplyConstantKernelILi15ELi16ELi1EEvidPKdS1_S1_S1_S1_S1_S1_PdE13s_QuadToQuadD;
	add.s32 	%r13, %r12, %r11;
	st.shared.f64 	[%r13], %fd886;
	setp.lt.s32 	%p2, %r3, %r9;
	setp.lt.u32 	%p3, %r1, 225;
	and.pred  	%p1, %p3, %p2;
	not.pred 	%p4, %p1;
	@%p4 bra 	$L__BB58_2;
	cvta.to.global.u64 	%rd8, %rd2;
	mad.lo.s32 	%r14, %r3, 3375, %r1;
	mul.wide.s32 	%rd9, %r14, 8;
	add.s64 	%rd10, %rd8, %rd9;
	ld.global.nc.f64 	%fd5016, [%rd10];
	ld.global.nc.f64 	%fd5015, [%rd10+1800];
	ld.global.nc.f64 	%fd5014, [%rd10+3600];
	ld.global.nc.f64 	%fd5013, [%rd10+5400];
	ld.global.nc.f64 	%fd5012, [%rd10+7200];
	ld.global.nc.f64 	%fd5011, [%rd10+9000];
	ld.global.nc.f64 	%fd5010, [%rd10+10800];
	ld.global.nc.f64 	%fd5009, [%rd10+12600];
	ld.global.nc.f64 	%fd5008, [%rd10+14400];
	ld.global.nc.f64 	%fd5007, [%rd10+16200];
	ld.global.nc.f64 	%fd5006, [%rd10+18000];
	ld.global.nc.f64 	%fd5005, [%rd10+19800];
	ld.global.nc.f64 	%fd5004, [%rd10+21600];
	ld.global.nc.f64 	%fd5003, [%rd10+23400];
	ld.global.nc.f64 	%fd5002, [%rd10+25200];
$L__BB58_2:
	setp.gt.u32 	%p5, %r1, 224;
	bar.sync 	0;
	ld.const.f64 	%fd31, [const_oddDofToQuad];
	ld.const.f64 	%fd32, [const_evenDofToQuad];
	ld.const.f64 	%fd33, [const_oddDofToQuad+8];
	ld.const.f64 	%fd34, [const_evenDofToQuad+8];
	ld.const.f64 	%fd35, [const_oddDofToQuad+16];
	ld.const.f64 	%fd36, [const_evenDofToQuad+16];
	ld.const.f64 	%fd37, [const_oddDofToQuad+24];
	ld.const.f64 	%fd38, [const_evenDofToQuad+24];
	ld.const.f64 	%fd39, [const_oddDofToQuad+32];
	ld.const.f64 	%fd40, [const_evenDofToQuad+32];
	ld.const.f64 	%fd41, [const_oddDofToQuad+40];
	ld.const.f64 	%fd42, [const_evenDofToQuad+40];
	ld.const.f64 	%fd43, [const_oddDofToQuad+48];
	ld.const.f64 	%fd44, [const_evenDofToQuad+48];
	ld.const.f64 	%fd45, [const_oddDofToQuad+56];
	ld.const.f64 	%fd46, [const_evenDofToQuad+56];
	ld.const.f64 	%fd47, [const_oddDofToQuad+64];
	ld.const.f64 	%fd48, [const_evenDofToQuad+64];
	ld.const.f64 	%fd49, [const_oddDofToQuad+72];
	ld.const.f64 	%fd50, [const_evenDofToQuad+72];
	ld.const.f64 	%fd51, [const_oddDofToQuad+80];
	shl.b32 	%r15, %r2, 15;
	mov.u32 	%r16, _ZZ32massMatrixMultiplyConstantKernelILi15ELi16ELi1EEvidPKdS1_S1_S1_S1_S1_S1_PdE6s_tmp1;
	add.s32 	%r17, %r16, %r15;
	mul.lo.s16 	%rs6, %rs2, 137;
	shr.u16 	%rs7, %rs6, 11;
	cvt.u32.u16 	%r4, %rs7;
	mul.wide.u16 	%r18, %rs7, 128;
	add.s32 	%r5, %r17, %r18;
	mul.wide.u16 	%r19, %rs1, 8;
	add.s32 	%r6, %r5, %r19;
	@%p5 bra 	$L__BB58_4;
	add.f64 	%fd887, %fd5016, %fd5002;
	sub.f64 	%fd888, %fd5016, %fd5002;
	add.f64 	%fd889, %fd5015, %fd5003;
	sub.f64 	%fd890, %fd5015, %fd5003;
	add.f64 	%fd891, %fd5014, %fd5004;
	sub.f64 	%fd892, %fd5014, %fd5004;
	add.f64 	%fd893, %fd5013, %fd5005;
	sub.f64 	%fd894, %fd5013, %fd5005;
	add.f64 	%fd895, %fd5012, %fd5006;
	sub.f64 	%fd896, %fd5012, %fd5006;
	add.f64 	%fd897, %fd5011, %fd5007;
	sub.f64 	%fd898, %fd5011, %fd5007;
	add.f64 	%fd899, %fd5010, %fd5008;
	sub.f64 	%fd900, %fd5010, %fd5008;
	add.f64 	%fd901, %fd5009, %fd5009;
	sub.f64 	%fd902, %fd5009, %fd5009;
	mul.f64 	%fd903, %fd901, 0d3FE0000000000000;
	fma.rn.f64 	%fd904, %fd31, %fd887, 0d0000000000000000;
	fma.rn.f64 	%fd905, %fd32, %fd888, 0d0000000000000000;
	fma.rn.f64 	%fd906, %fd33, %fd889, %fd904;
	fma.rn.f64 	%fd907, %fd34, %fd890, %fd905;
	fma.rn.f64 	%fd908, %fd35, %fd891, %fd906;
	fma.rn.f64 	%fd909, %fd36, %fd892, %fd907;
	fma.rn.f64 	%fd910, %fd37, %fd893, %fd908;
	fma.rn.f64 	%fd911, %fd38, %fd894, %fd909;
	fma.rn.f64 	%fd912, %fd39, %fd895, %fd910;
	fma.rn.f64 	%fd913, %fd40, %fd896, %fd911;
	fma.rn.f64 	%fd914, %fd41, %fd897, %fd912;
	fma.rn.f64 	%fd915, %fd42, %fd898, %fd913;
	fma.rn.f64 	%fd916, %fd43, %fd899, %fd914;
	fma.rn.f64 	%fd917, %fd44, %fd900, %fd915;
	fma.rn.f64 	%fd918, %fd45, %fd903, %fd916;
	fma.rn.f64 	%fd919, %fd46, %fd902, %fd917;
	add.f64 	%fd920, %fd919, %fd918;
	st.shared.f64 	[%r6], %fd920;
	sub.f64 	%fd921, %fd918, %fd919;
	st.shared.f64 	[%r6+30720], %fd921;
	fma.rn.f64 	%fd922, %fd47, %fd887, 0d0000000000000000;
	fma.rn.f64 	%fd923, %fd48, %fd888, 0d0000000000000000;
	fma.rn.f64 	%fd924, %fd49, %fd889, %fd922;
	fma.rn.f64 	%fd925, %fd50, %fd890, %fd923;
	fma.rn.f64 	%fd926, %fd51, %fd891, %fd924;
	ld.const.f64 	%fd927, [const_evenDofToQuad+80];
	fma.rn.f64 	%fd928, %fd927, %fd892, %fd925;
	ld.const.f64 	%fd929, [const_oddDofToQuad+88];
	fma.rn.f64 	%fd930, %fd929, %fd893, %fd926;
	ld.const.f64 	%fd931, [const_evenDofToQuad+88];
	fma.rn.f64 	%fd932, %fd931, %fd894, %fd928;
	ld.const.f64 	%fd933, [const_oddDofToQuad+96];
	fma.rn.f64 	%fd934, %fd933, %fd895, %fd930;
	ld.const.f64 	%fd935, [const_evenDofToQuad+96];
	fma.rn.f64 	%fd936, %fd935, %fd896, %fd932;
	ld.const.f64 	%fd937, [const_oddDofToQuad+104];
	fma.rn.f64 	%fd938, %fd937, %fd897, %fd934;
	ld.const.f64 	%fd939, [const_evenDofToQuad+104];
	fma.rn.f64 	%fd940, %fd939, %fd898, %fd936;
	ld.const.f64 	%fd941, [const_oddDofToQuad+112];
	fma.rn.f64 	%fd942, %fd941, %fd899, %fd938;
	ld.const.f64 	%fd943, [const_evenDofToQuad+112];
	fma.rn.f64 	%fd944, %fd943, %fd900, %fd940;
	ld.const.f64 	%fd945, [const_oddDofToQuad+120];
	fma.rn.f64 	%fd946, %fd945, %fd903, %fd942;
	ld.const.f64 	%fd947, [const_evenDofToQuad+120];
	fma.rn.f64 	%fd948, %fd947, %fd902, %fd944;
	add.f64 	%fd949, %fd948, %fd946;
	st.shared.f64 	[%r6+2048], %fd949;
	sub.f64 	%fd950, %fd946, %fd948;
	st.shared.f64 	[%r6+28672], %fd950;
	ld.const.f64 	%fd951, [const_oddDofToQuad+128];
	fma.rn.f64 	%fd952, %fd951, %fd887, 0d0000000000000000;
	ld.const.f64 	%fd953, [const_evenDofToQuad+128];
	fma.rn.f64 	%fd954, %fd953, %fd888, 0d0000000000000000;
	ld.const.f64 	%fd955, [const_oddDofToQuad+136];
	fma.rn.f64 	%fd956, %fd955, %fd889, %fd952;
	ld.const.f64 	%fd957, [const_evenDofToQuad+136];
	fma.rn.f64 	%fd958, %fd957, %fd890, %fd954;
	ld.const.f64 	%fd959, [const_oddDofToQuad+144];
	fma.rn.f64 	%fd960, %fd959, %fd891, %fd956;
	ld.const.f64 	%fd961, [const_evenDofToQuad+144];
	fma.rn.f64 	%fd962, %fd961, %fd892, %fd958;
	ld.const.f64 	%fd963, [const_oddDofToQuad+152];
	fma.rn.f64 	%fd964, %fd963, %fd893, %fd960;
	ld.const.f64 	%fd965, [const_evenDofToQuad+152];
	fma.rn.f64 	%fd966, %fd965, %fd894, %fd962;
	ld.const.f64 	%fd967, [const_oddDofToQuad+160];
	fma.rn.f64 	%fd968, %fd967, %fd895, %fd964;
	ld.const.f64 	%fd969, [const_evenDofToQuad+160];
	fma.rn.f64 	%fd970, %fd969, %fd896, %fd966;
	ld.const.f64 	%fd971, [const_oddDofToQuad+168];
	fma.rn.f64 	%fd972, %fd971, %fd897, %fd968;
	ld.const.f64 	%fd973, [const_evenDofToQuad+168];
	fma.rn.f64 	%fd974, %fd973, %fd898, %fd970;
	ld.const.f64 	%fd975, [const_oddDofToQuad+176];
	fma.rn.f64 	%fd976, %fd975, %fd899, %fd972;
	ld.const.f64 	%fd977, [const_evenDofToQuad+176];
	fma.rn.f64 	%fd978, %fd977, %fd900, %fd974;
	ld.const.f64 	%fd979, [const_oddDofToQuad+184];
	fma.rn.f64 	%fd980, %fd979, %fd903, %fd976;
	ld.const.f64 	%fd981, [const_evenDofToQuad+184];
	fma.rn.f64 	%fd982, %fd981, %fd902, %fd978;
	add.f64 	%fd983, %fd982, %fd980;
	st.shared.f64 	[%r6+4096], %fd983;
	sub.f64 	%fd984, %fd980, %fd982;
	st.shared.f64 	[%r6+26624], %fd984;
	ld.const.f64 	%fd985, [const_oddDofToQuad+192];
	fma.rn.f64 	%fd986, %fd985, %fd887, 0d0000000000000000;
	ld.const.f64 	%fd987, [const_evenDofToQuad+192];
	fma.rn.f64 	%fd988, %fd987, %fd888, 0d0000000000000000;
	ld.const.f64 	%fd989, [const_oddDofToQuad+200];
	fma.rn.f64 	%fd990, %fd989, %fd889, %fd986;
	ld.const.f64 	%fd991, [const_evenDofToQuad+200];
	fma.rn.f64 	%fd992, %fd991, %fd890, %fd988;
	ld.const.f64 	%fd993, [const_oddDofToQuad+208];
	fma.rn.f64 	%fd994, %fd993, %fd891, %fd990;
	ld.const.f64 	%fd995, [const_evenDofToQuad+208];
	fma.rn.f64 	%fd996, %fd995, %fd892, %fd992;
	ld.const.f64 	%fd997, [const_oddDofToQuad+216];
	fma.rn.f64 	%fd998, %fd997, %fd893, %fd994;
	ld.const.f64 	%fd999, [const_evenDofToQuad+216];
	fma.rn.f64 	%fd1000, %fd999, %fd894, %fd996;
	ld.const.f64 	%fd1001, [const_oddDofToQuad+224];
	fma.rn.f64 	%fd1002, %fd1001, %fd895, %fd998;
	ld.const.f64 	%fd1003, [const_evenDofToQuad+224];
	fma.rn.f64 	%fd1004, %fd1003, %fd896, %fd1000;
	ld.const.f64 	%fd1005, [const_oddDofToQuad+232];
	fma.rn.f64 	%fd1006, %fd1005, %fd897, %fd1002;
	ld.const.f64 	%fd1007, [const_evenDofToQuad+232];
	fma.rn.f64 	%fd1008, %fd1007, %fd898, %fd1004;
	ld.const.f64 	%fd1009, [const_oddDofToQuad+240];
	fma.rn.f64 	%fd1010, %fd1009, %fd899, %fd1006;
	ld.const.f64 	%fd1011, [const_evenDofToQuad+240];
	fma.rn.f64 	%fd1012, %fd1011, %fd900, %fd1008;
	ld.const.f64 	%fd1013, [const_oddDofToQuad+248];
	fma.rn.f64 	%fd1014, %fd1013, %fd903, %fd1010;
	ld.const.f64 	%fd1015, [const_evenDofToQuad+248];
	fma.rn.f64 	%fd1016, %fd1015, %fd902, %fd1012;
	add.f64 	%fd1017, %fd1016, %fd1014;
	st.shared.f64 	[%r6+6144], %fd1017;
	sub.f64 	%fd1018, %fd1014, %fd1016;
	st.shared.f64 	[%r6+24576], %fd1018;
	ld.const.f64 	%fd1019, [const_oddDofToQuad+256];
	fma.rn.f64 	%fd1020, %fd1019, %fd887, 0d0000000000000000;
	ld.const.f64 	%fd1021, [const_evenDofToQuad+256];
	fma.rn.f64 	%fd1022, %fd1021, %fd888, 0d0000000000000000;
	ld.const.f64 	%fd1023, [const_oddDofToQuad+264];
	fma.rn.f64 	%fd1024, %fd1023, %fd889, %fd1020;
	ld.const.f64 	%fd1025, [const_evenDofToQuad+264];
	fma.rn.f64 	%fd1026, %fd1025, %fd890, %fd1022;
	ld.const.f64 	%fd1027, [const_oddDofToQuad+272];
	fma.rn.f64 	%fd1028, %fd1027, %fd891, %fd1024;
	ld.const.f64 	%fd1029, [const_evenDofToQuad+272];
	fma.rn.f64 	%fd1030, %fd1029, %fd892, %fd1026;
	ld.const.f64 	%fd1031, [const_oddDofToQuad+280];
	fma.rn.f64 	%fd1032, %fd1031, %fd893, %fd1028;
	ld.const.f64 	%fd1033, [const_evenDofToQuad+280];
	fma.rn.f64 	%fd1034, %fd1033, %fd894, %fd1030;
	ld.const.f64 	%fd1035, [const_oddDofToQuad+288];
	fma.rn.f64 	%fd1036, %fd1035, %fd895, %fd1032;
	ld.const.f64 	%fd1037, [const_evenDofToQuad+288];
	fma.rn.f64 	%fd1038, %fd1037, %fd896, %fd1034;
	ld.const.f64 	%fd1039, [const_oddDofToQuad+296];
	fma.rn.f64 	%fd1040, %fd1039, %fd897, %fd1036;
	ld.const.f64 	%fd1041, [const_evenDofToQuad+296];
	fma.rn.f64 	%fd1042, %fd1041, %fd898, %fd1038;
	ld.const.f64 	%fd1043, [const_oddDofToQuad+304];
	fma.rn.f64 	%fd1044, %fd1043, %fd899, %fd1040;
	ld.const.f64 	%fd1045, [const_evenDofToQuad+304];
	fma.rn.f64 	%fd1046, %fd1045, %fd900, %fd1042;
	ld.const.f64 	%fd1047, [const_oddDofToQuad+312];
	fma.rn.f64 	%fd1048, %fd1047, %fd903, %fd1044;
	ld.const.f64 	%fd1049, [const_evenDofToQuad+312];
	fma.rn.f64 	%fd1050, %fd1049, %fd902, %fd1046;
	add.f64 	%fd1051, %fd1050, %fd1048;
	st.shared.f64 	[%r6+8192], %fd1051;
	sub.f64 	%fd1052, %fd1048, %fd1050;
	st.shared.f64 	[%r6+22528], %fd1052;
	ld.const.f64 	%fd1053, [const_oddDofToQuad+320];
	fma.rn.f64 	%fd1054, %fd1053, %fd887, 0d0000000000000000;
	ld.const.f64 	%fd1055, [const_evenDofToQuad+320];
	fma.rn.f64 	%fd1056, %fd1055, %fd888, 0d0000000000000000;
	ld.const.f64 	%fd1057, [const_oddDofToQuad+328];
	fma.rn.f64 	%fd1058, %fd1057, %fd889, %fd1054;
	ld.const.f64 	%fd1059, [const_evenDofToQuad+328];
	fma.rn.f64 	%fd1060, %fd1059, %fd890, %fd1056;
	ld.const.f64 	%fd1061, [const_oddDofToQuad+336];
	fma.rn.f64 	%fd1062, %fd1061, %fd891, %fd1058;
	ld.const.f64 	%fd1063, [const_evenDofToQuad+336];
	fma.rn.f64 	%fd1064, %fd1063, %fd892, %fd1060;
	ld.const.f64 	%fd1065, [const_oddDofToQuad+344];
	fma.rn.f64 	%fd1066, %fd1065, %fd893, %fd1062;
	ld.const.f64 	%fd1067, [const_evenDofToQuad+344];
	fma.rn.f64 	%fd1068, %fd1067, %fd894, %fd1064;
	ld.const.f64 	%fd1069, [const_oddDofToQuad+352];
	fma.rn.f64 	%fd1070, %fd1069, %fd895, %fd1066;
	ld.const.f64 	%fd1071, [const_evenDofToQuad+352];
	fma.rn.f64 	%fd1072, %fd1071, %fd896, %fd1068;
	ld.const.f64 	%fd1073, [const_oddDofToQuad+360];
	fma.rn.f64 	%fd1074, %fd1073, %fd897, %fd1070;
	ld.const.f64 	%fd1075, [const_evenDofToQuad+360];
	fma.rn.f64 	%fd1076, %fd1075, %fd898, %fd1072;
	ld.const.f64 	%fd1077, [const_oddDofToQuad+368];
	fma.rn.f64 	%fd1078, %fd1077, %fd899, %fd1074;
	ld.const.f64 	%fd1079, [const_evenDofToQuad+368];
	fma.rn.f64 	%fd1080, %fd1079, %fd900, %fd1076;
	ld.const.f64 	%fd1081, [const_oddDofToQuad+376];
	fma.rn.f64 	%fd1082, %fd1081, %fd903, %fd1078;
	ld.const.f64 	%fd1083, [const_evenDofToQuad+376];
	fma.rn.f64 	%fd1084, %fd1083, %fd902, %fd1080;
	add.f64 	%fd1085, %fd1084, %fd1082;
	st.shared.f64 	[%r6+10240], %fd1085;
	sub.f64 	%fd1086, %fd1082, %fd1084;
	st.shared.f64 	[%r6+20480], %fd1086;
	ld.const.f64 	%fd1087, [const_oddDofToQuad+384];
	fma.rn.f64 	%fd1088, %fd1087, %fd887, 0d0000000000000000;
	ld.const.f64 	%fd1089, [const_evenDofToQuad+384];
	fma.rn.f64 	%fd1090, %fd1089, %fd888, 0d0000000000000000;
	ld.const.f64 	%fd1091, [const_oddDofToQuad+392];
	fma.rn.f64 	%fd1092, %fd1091, %fd889, %fd1088;
	ld.const.f64 	%fd1093, [const_evenDofToQuad+392];
	fma.rn.f64 	%fd1094, %fd1093, %fd890, %fd1090;
	ld.const.f64 	%fd1095, [const_oddDofToQuad+400];
	fma.rn.f64 	%fd1096, %fd1095, %fd891, %fd1092;
	ld.const.f64 	%fd1097, [const_evenDofToQuad+400];
	fma.rn.f64 	%fd1098, %fd1097, %fd892, %fd1094;
	ld.const.f64 	%fd1099, [const_oddDofToQuad+408];
	fma.rn.f64 	%fd1100, %fd1099, %fd893, %fd1096;
	ld.const.f64 	%fd1101, [const_evenDofToQuad+408];
	fma.rn.f64 	%fd1102, %fd1101, %fd894, %fd1098;
	ld.const.f64 	%fd1103, [const_oddDofToQuad+416];
	fma.rn.f64 	%fd1104, %fd1103, %fd895, %fd1100;
	ld.const.f64 	%fd1105, [const_evenDofToQuad+416];
	fma.rn.f64 	%fd1106, %fd1105, %fd896, %fd1102;
	ld.const.f64 	%fd1107, [const_oddDofToQuad+424];
	fma.rn.f64 	%fd1108, %fd1107, %fd897, %fd1104;
	ld.const.f64 	%fd1109, [const_evenDofToQuad+424];
	fma.rn.f64 	%fd1110, %fd1109, %fd898, %fd1106;
	ld.const.f64 	%fd1111, [const_oddDofToQuad+432];
	fma.rn.f64 	%fd1112, %fd1111, %fd899, %fd1108;
	ld.const.f64 	%fd1113, [const_evenDofToQuad+432];
	fma.rn.f64 	%fd1114, %fd1113, %fd900, %fd1110;
	ld.const.f64 	%fd1115, [const_oddDofToQuad+440];
	fma.rn.f64 	%fd1116, %fd1115, %fd903, %fd1112;
	ld.const.f64 	%fd1117, [const_evenDofToQuad+440];
	fma.rn.f64 	%fd1118, %fd1117, %fd902, %fd1114;
	add.f64 	%fd1119, %fd1118, %fd1116;
	st.shared.f64 	[%r6+12288], %fd1119;
	sub.f64 	%fd1120, %fd1116, %fd1118;
	st.shared.f64 	[%r6+18432], %fd1120;
	ld.const.f64 	%fd1121, [const_oddDofToQuad+448];
	fma.rn.f64 	%fd1122, %fd1121, %fd887, 0d0000000000000000;
	ld.const.f64 	%fd1123, [const_evenDofToQuad+448];
	fma.rn.f64 	%fd1124, %fd1123, %fd888, 0d0000000000000000;
	ld.const.f64 	%fd1125, [const_oddDofToQuad+456];
	fma.rn.f64 	%fd1126, %fd1125, %fd889, %fd1122;
	ld.const.f64 	%fd1127, [const_evenDofToQuad+456];
	fma.rn.f64 	%fd1128, %fd1127, %fd890, %fd1124;
	ld.const.f64 	%fd1129, [const_oddDofToQuad+464];
	fma.rn.f64 	%fd1130, %fd1129, %fd891, %fd1126;
	ld.const.f64 	%fd1131, [const_evenDofToQuad+464];
	fma.rn.f64 	%fd1132, %fd1131, %fd892, %fd1128;
	ld.const.f64 	%fd1133, [const_oddDofToQuad+472];
	fma.rn.f64 	%fd1134, %fd1133, %fd893, %fd1130;
	ld.const.f64 	%fd1135, [const_evenDofToQuad+472];
	fma.rn.f64 	%fd1136, %fd1135, %fd894, %fd1132;
	ld.const.f64 	%fd1137, [const_oddDofToQuad+480];
	fma.rn.f64 	%fd1138, %fd1137, %fd895, %fd1134;
	ld.const.f64 	%fd1139, [const_evenDofToQuad+480];
	fma.rn.f64 	%fd1140, %fd1139, %fd896, %fd1136;
	ld.const.f64 	%fd1141, [const_oddDofToQuad+488];
	fma.rn.f64 	%fd1142, %fd1141, %fd897, %fd1138;
	ld.const.f64 	%fd1143, [const_evenDofToQuad+488];
	fma.rn.f64 	%fd1144, %fd1143, %fd898, %fd1140;
	ld.const.f64 	%fd1145, [const_oddDofToQuad+496];
	fma.rn.f64 	%fd1146, %fd1145, %fd899, %fd1142;
	ld.const.f64 	%fd1147, [const_evenDofToQuad+496];
	fma.rn.f64 	%fd1148, %fd1147, %fd900, %fd1144;
	ld.const.f64 	%fd1149, [const_oddDofToQuad+504];
	fma.rn.f64 	%fd1150, %fd1149, %fd903, %fd1146;
	ld.const.f64 	%fd1151, [const_evenDofToQuad+504];
	fma.rn.f64 	%fd1152, %fd1151, %fd902, %fd1148;
	add.f64 	%fd1153, %fd1152, %fd1150;
	st.shared.f64 	[%r6+14336], %fd1153;
	sub.f64 	%fd1154, %fd1150, %fd1152;
	st.shared.f64 	[%r6+16384], %fd1154;
$L__BB58_4:
	bar.sync 	0;
	setp.lt.u32 	%p6, %r1, 240;
	mad.lo.s32 	%r20, %r4, 1920, %r5;
	add.s32 	%r7, %r20, %r19;
	@%p6 bra 	$L__BB58_6;
	ld.const.f64 	%fd5107, [const_evenDofToQuad+80];
	ld.const.f64 	%fd5106, [const_oddDofToQuad+88];
	ld.const.f64 	%fd5105, [const_evenDofToQuad+88];
	ld.const.f64 	%fd5104, [const_oddDofToQuad+96];
	ld.const.f64 	%fd5103, [const_evenDofToQuad+96];
	ld.const.f64 	%fd5102, [const_oddDofToQuad+104];
	ld.const.f64 	%fd5101, [const_evenDofToQuad+104];
	ld.const.f64 	%fd5100, [const_oddDofToQuad+112];
	ld.const.f64 	%fd5099, [const_evenDofToQuad+112];
	ld.const.f64 	%fd5098, [const_oddDofToQuad+120];
	ld.const.f64 	%fd5097, [const_evenDofToQuad+120];
	ld.const.f64 	%fd5096, [const_oddDofToQuad+128];
	ld.const.f64 	%fd5095, [const_evenDofToQuad+128];
	ld.const.f64 	%fd5094, [const_oddDofToQuad+136];
	ld.const.f64 	%fd5093, [const_evenDofToQuad+136];
	ld.const.f64 	%fd5092, [const_oddDofToQuad+144];
	ld.const.f64 	%fd5091, [const_evenDofToQuad+144];
	ld.const.f64 	%fd5090, [const_oddDofToQuad+152];
	ld.const.f64 	%fd5089, [const_evenDofToQuad+152];
	ld.const.f64 	%fd5088, [const_oddDofToQuad+160];
	ld.const.f64 	%fd5087, [const_evenDofToQuad+160];
	ld.const.f64 	%fd5086, [const_oddDofToQuad+168];
	ld.const.f64 	%fd5085, [const_evenDofToQuad+168];
	ld.const.f64 	%fd5084, [const_oddDofToQuad+176];
	ld.const.f64 	%fd5083, [const_evenDofToQuad+176];
	ld.const.f64 	%fd5082, [const_oddDofToQuad+184];
	ld.const.f64 	%fd5081, [const_evenDofToQuad+184];
	ld.const.f64 	%fd5080, [const_oddDofToQuad+192];
	ld.const.f64 	%fd5079, [const_evenDofToQuad+192];
	ld.const.f64 	%fd5078, [const_oddDofToQuad+200];
	ld.const.f64 	%fd5077, [const_evenDofToQuad+200];
	ld.const.f64 	%fd5076, [const_oddDofToQuad+208];
	ld.const.f64 	%fd5075, [const_evenDofToQuad+208];
	ld.const.f64 	%fd5074, [const_oddDofToQuad+216];
	ld.const.f64 	%fd5073, [const_evenDofToQuad+216];
	ld.const.f64 	%fd5072, [const_oddDofToQuad+224];
	ld.const.f64 	%fd5071, [const_evenDofToQuad+224];
	ld.const.f64 	%fd5070, [const_oddDofToQuad+232];
	ld.const.f64 	%fd5069, [const_evenDofToQuad+232];
	ld.const.f64 	%fd5068, [const_oddDofToQuad+240];
	ld.const.f64 	%fd5067, [const_evenDofToQuad+240];
	ld.const.f64 	%fd5066, [const_oddDofToQuad+248];
	ld.const.f64 	%fd5065, [const_evenDofToQuad+248];
	ld.const.f64 	%fd5064, [const_oddDofToQuad+256];
	ld.const.f64 	%fd5063, [const_evenDofToQuad+256];
	ld.const.f64 	%fd5062, [const_oddDofToQuad+264];
	ld.const.f64 	%fd5061, [const_evenDofToQuad+264];
	ld.const.f64 	%fd5060, [const_oddDofToQuad+272];
	ld.const.f64 	%fd5059, [const_evenDofToQuad+272];
	ld.const.f64 	%fd5058, [const_oddDofToQuad+280];
	ld.const.f64 	%fd5057, [const_evenDofToQuad+280];
	ld.const.f64 	%fd5056, [const_oddDofToQuad+288];
	ld.const.f64 	%fd5055, [const_evenDofToQuad+288];
	ld.const.f64 	%fd5054, [const_oddDofToQuad+296];
	ld.const.f64 	%fd5053, [const_evenDofToQuad+296];
	ld.const.f64 	%fd5052, [const_oddDofToQuad+304];
	ld.const.f64 	%fd5051, [const_evenDofToQuad+304];
	ld.const.f64 	%fd5050, [const_oddDofToQuad+312];
	ld.const.f64 	%fd5049, [const_evenDofToQuad+312];
	ld.const.f64 	%fd5048, [const_oddDofToQuad+320];
	ld.const.f64 	%fd5047, [const_evenDofToQuad+320];
	ld.const.f64 	%fd5046, [const_oddDofToQuad+328];
	ld.const.f64 	%fd5045, [const_evenDofToQuad+328];
	ld.const.f64 	%fd5044, [const_oddDofToQuad+336];
	ld.const.f64 	%fd5043, [const_evenDofToQuad+336];
	ld.const.f64 	%fd5042, [const_oddDofToQuad+344];
	ld.const.f64 	%fd5041, [const_evenDofToQuad+344];
	ld.const.f64 	%fd5040, [const_oddDofToQuad+352];
	ld.const.f64 	%fd5039, [const_evenDofToQuad+352];
	ld.const.f64 	%fd5038, [const_oddDofToQuad+360];
	ld.const.f64 	%fd5037, [const_evenDofToQuad+360];
	ld.const.f64 	%fd5036, [const_oddDofToQuad+368];
	ld.const.f64 	%fd5035, [const_evenDofToQuad+368];
	ld.const.f64 	%fd5034, [const_oddDofToQuad+376];
	ld.const.f64 	%fd5033, [const_evenDofToQuad+376];
	ld.const.f64 	%fd5032, [const_oddDofToQuad+384];
	ld.const.f64 	%fd5031, [const_evenDofToQuad+384];
	ld.const.f64 	%fd5030, [const_oddDofToQuad+392];
	ld.const.f64 	%fd5029, [const_evenDofToQuad+392];
	ld.const.f64 	%fd5028, [const_oddDofToQuad+400];
	ld.const.f64 	%fd5027, [const_evenDofToQuad+400];
	ld.const.f64 	%fd5026, [const_oddDofToQuad+408];
	ld.const.f64 	%fd5025, [const_evenDofToQuad+408];
	ld.const.f64 	%fd5024, [const_oddDofToQuad+416];
	ld.const.f64 	%fd5023, [const_evenDofToQuad+416];
	ld.const.f64 	%fd5022, [const_oddDofToQuad+424];
	ld.const.f64 	%fd5021, [const_evenDofToQuad+424];
	ld.const.f64 	%fd5020, [const_oddDofToQuad+432];
	ld.const.f64 	%fd5019, [const_evenDofToQuad+432];
	ld.const.f64 	%fd5018, [const_oddDofToQuad+440];
	ld.const.f64 	%fd5017, [const_evenDofToQuad+440];
	bra.uni 	$L__BB58_7;
$L__BB58_6:
	ld.shared.f64 	%fd1155, [%r7];
	ld.shared.f64 	%fd1156, [%r7+1792];
	add.f64 	%fd1157, %fd1155, %fd1156;
	sub.f64 	%fd1158, %fd1155, %fd1156;
	ld.shared.f64 	%fd1159, [%r7+128];
	ld.shared.f64 	%fd1160, [%r7+1664];
	add.f64 	%fd1161, %fd1159, %fd1160;
	sub.f64 	%fd1162, %fd1159, %fd1160;
	ld.shared.f64 	%fd1163, [%r7+256];
	ld.shared.f64 	%fd1164, [%r7+1536];
	add.f64 	%fd1165, %fd1163, %fd1164;
	sub.f64 	%fd1166, %fd1163, %fd1164;
	ld.shared.f64 	%fd1167, [%r7+384];
	ld.shared.f64 	%fd1168, [%r7+1408];
	add.f64 	%fd1169, %fd1167, %fd1168;
	sub.f64 	%fd1170, %fd1167, %fd1168;
	ld.shared.f64 	%fd1171, [%r7+512];
	ld.shared.f64 	%fd1172, [%r7+1280];
	add.f64 	%fd1173, %fd1171, %fd1172;
	sub.f64 	%fd1174, %fd1171, %fd1172;
	ld.shared.f64 	%fd1175, [%r7+640];
	ld.shared.f64 	%fd1176, [%r7+1152];
	add.f64 	%fd1177, %fd1175, %fd1176;
	sub.f64 	%fd1178, %fd1175, %fd1176;
	ld.shared.f64 	%fd1179, [%r7+768];
	ld.shared.f64 	%fd1180, [%r7+1024];
	add.f64 	%fd1181, %fd1179, %fd1180;
	sub.f64 	%fd1182, %fd1179, %fd1180;
	ld.shared.f64 	%fd1183, [%r7+896];
	add.f64 	%fd1184, %fd1183, %fd1183;
	sub.f64 	%fd1185, %fd1183, %fd1183;
	mul.f64 	%fd1186, %fd1184, 0d3FE0000000000000;
	fma.rn.f64 	%fd1188, %fd31, %fd1157, 0d0000000000000000;
	fma.rn.f64 	%fd1190, %fd32, %fd1158, 0d0000000000000000;
	fma.rn.f64 	%fd1192, %fd33, %fd1161, %fd1188;
	fma.rn.f64 	%fd1194, %fd34, %fd1162, %fd1190;
	ld.const.f64 	%fd1195, [const_oddDofToQuad+16];
	fma.rn.f64 	%fd1196, %fd1195, %fd1165, %fd1192;
	ld.const.f64 	%fd1197, [const_evenDofToQuad+16];
	fma.rn.f64 	%fd1198, %fd1197, %fd1166, %fd1194;
	ld.const.f64 	%fd1199, [const_oddDofToQuad+24];
	fma.rn.f64 	%fd1200, %fd1199, %fd1169, %fd1196;
	ld.const.f64 	%fd1201, [const_evenDofToQuad+24];
	fma.rn.f64 	%fd1202, %fd1201, %fd1170, %fd1198;
	ld.const.f64 	%fd1203, [const_oddDofToQuad+32];
	fma.rn.f64 	%fd1204, %fd1203, %fd1173, %fd1200;
	ld.const.f64 	%fd1205, [const_evenDofToQuad+32];
	fma.rn.f64 	%fd1206, %fd1205, %fd1174, %fd1202;
	ld.const.f64 	%fd1207, [const_oddDofToQuad+40];
	fma.rn.f64 	%fd1208, %fd1207, %fd1177, %fd1204;
	ld.const.f64 	%fd1209, [const_evenDofToQuad+40];
	fma.rn.f64 	%fd1210, %fd1209, %fd1178, %fd1206;
	ld.const.f64 	%fd1211, [const_oddDofToQuad+48];
	fma.rn.f64 	%fd1212, %fd1211, %fd1181, %fd1208;
	ld.const.f64 	%fd1213, [const_evenDofToQuad+48];
	fma.rn.f64 	%fd1214, %fd1213, %fd1182, %fd1210;
	ld.const.f64 	%fd1215, [const_oddDofToQuad+56];
	fma.rn.f64 	%fd1216, %fd1215, %fd1186, %fd1212;
	ld.const.f64 	%fd1217, [const_evenDofToQuad+56];
	fma.rn.f64 	%fd1218, %fd1217, %fd1185, %fd1214;
	add.f64 	%fd1219, %fd1216, %fd1218;
	st.shared.f64 	[%r7], %fd1219;
	sub.f64 	%fd1220, %fd1216, %fd1218;
	st.shared.f64 	[%r7+1920], %fd1220;
	ld.const.f64 	%fd1221, [const_oddDofToQuad+64];
	fma.rn.f64 	%fd1222, %fd1221, %fd1157, 0d0000000000000000;
	ld.const.f64 	%fd1223, [const_evenDofToQuad+64];
	fma.rn.f64 	%fd1224, %fd1223, %fd1158, 0d0000000000000000;
	ld.const.f64 	%fd1225, [const_oddDofToQuad+72];
	fma.rn.f64 	%fd1226, %fd1225, %fd1161, %fd1222;
	ld.const.f64 	%fd1227, [const_evenDofToQuad+72];
	fma.rn.f64 	%fd1228, %fd1227, %fd1162, %fd1224;
	ld.const.f64 	%fd1229, [const_oddDofToQuad+80];
	fma.rn.f64 	%fd1230, %fd1229, %fd1165, %fd1226;
	ld.const.f64 	%fd5107, [const_evenDofToQuad+80];
	fma.rn.f64 	%fd1231, %fd5107, %fd1166, %fd1228;
	ld.const.f64 	%fd5106, [const_oddDofToQuad+88];
	fma.rn.f64 	%fd1232, %fd5106, %fd1169, %fd1230;
	ld.const.f64 	%fd5105, [const_evenDofToQuad+88];
	fma.rn.f64 	%fd1233, %fd5105, %fd1170, %fd1231;
	ld.const.f64 	%fd5104, [const_oddDofToQuad+96];
	fma.rn.f64 	%fd1234, %fd5104, %fd1173, %fd1232;
	ld.const.f64 	%fd5103, [const_evenDofToQuad+96];
	fma.rn.f64 	%fd1235, %fd5103, %fd1174, %fd1233;
	ld.const.f64 	%fd5102, [const_oddDofToQuad+104];
	fma.rn.f64 	%fd1236, %fd5102, %fd1177, %fd1234;
	ld.const.f64 	%fd5101, [const_evenDofToQuad+104];
	fma.rn.f64 	%fd1237, %fd5101, %fd1178, %fd1235;
	ld.const.f64 	%fd5100, [const_oddDofToQuad+112];
	fma.rn.f64 	%fd1238, %fd5100, %fd1181, %fd1236;
	ld.const.f64 	%fd5099, [const_evenDofToQuad+112];
	fma.rn.f64 	%fd1239, %fd5099, %fd1182, %fd1237;
	ld.const.f64 	%fd5098, [const_oddDofToQuad+120];
	fma.rn.f64 	%fd1240, %fd5098, %fd1186, %fd1238;
	ld.const.f64 	%fd5097, [const_evenDofToQuad+120];
	fma.rn.f64 	%fd1241, %fd5097, %fd1185, %fd1239;
	add.f64 	%fd1242, %fd1240, %fd1241;
	st.shared.f64 	[%r7+128], %fd1242;
	sub.f64 	%fd1243, %fd1240, %fd1241;
	st.shared.f64 	[%r7+1792], %fd1243;
	ld.const.f64 	%fd5096, [const_oddDofToQuad+128];
	fma.rn.f64 	%fd1244, %fd5096, %fd1157, 0d0000000000000000;
	ld.const.f64 	%fd5095, [const_evenDofToQuad+128];
	fma.rn.f64 	%fd1245, %fd5095, %fd1158, 0d0000000000000000;
	ld.const.f64 	%fd5094, [const_oddDofToQuad+136];
	fma.rn.f64 	%fd1246, %fd5094, %fd1161, %fd1244;
	ld.const.f64 	%fd5093, [const_evenDofToQuad+136];
	fma.rn.f64 	%fd1247, %fd5093, %fd1162, %fd1245;
	ld.const.f64 	%fd5092, [const_oddDofToQuad+144];
	fma.rn.f64 	%fd1248, %fd5092, %fd1165, %fd1246;
	ld.const.f64 	%fd5091, [const_evenDofToQuad+144];
	fma.rn.f64 	%fd1249, %fd5091, %fd1166, %fd1247;
	ld.const.f64 	%fd5090, [const_oddDofToQuad+152];
	fma.rn.f64 	%fd1250, %fd5090, %fd1169, %fd1248;
	ld.const.f64 	%fd5089, [const_evenDofToQuad+152];
	fma.rn.f64 	%fd1251, %fd5089, %fd1170, %fd1249;
	ld.const.f64 	%fd5088, [const_oddDofToQuad+160];
	fma.rn.f64 	%fd1252, %fd5088, %fd1173, %fd1250;
	ld.const.f64 	%fd5087, [const_evenDofToQuad+160];
	fma.rn.f64 	%fd1253, %fd5087, %fd1174, %fd1251;
	ld.const.f64 	%fd5086, [const_oddDofToQuad+168];
	fma.rn.f64 	%fd1254, %fd5086, %fd1177, %fd1252;
	ld.const.f64 	%fd5085, [const_evenDofToQuad+168];
	fma.rn.f64 	%fd1255, %fd5085, %fd1178, %fd1253;
	ld.const.f64 	%fd5084, [const_oddDofToQuad+176];
	fma.rn.f64 	%fd1256, %fd5084, %fd1181, %fd1254;
	ld.const.f64 	%fd5083, [const_evenDofToQuad+176];
	fma.rn.f64 	%fd1257, %fd5083, %fd1182, %fd1255;
	ld.const.f64 	%fd5082, [const_oddDofToQuad+184];
	fma.rn.f64 	%fd1258, %fd5082, %fd1186, %fd1256;
	ld.const.f64 	%fd5081, [const_evenDofToQuad+184];
	fma.rn.f64 	%fd1259, %fd5081, %fd1185, %fd1257;
	add.f64 	%fd1260, %fd1258, %fd1259;
	st.shared.f64 	[%r7+256], %fd1260;
	sub.f64 	%fd1261, %fd1258, %fd1259;
	st.shared.f64 	[%r7+1664], %fd1261;
	ld.const.f64 	%fd5080, [const_oddDofToQuad+192];
	fma.rn.f64 	%fd1262, %fd5080, %fd1157, 0d0000000000000000;
	ld.const.f64 	%fd5079, [const_evenDofToQuad+192];
	fma.rn.f64 	%fd1263, %fd5079, %fd1158, 0d0000000000000000;
	ld.const.f64 	%fd5078, [const_oddDofToQuad+200];
	fma.rn.f64 	%fd1264, %fd5078, %fd1161, %fd1262;
	ld.const.f64 	%fd5077, [const_evenDofToQuad+200];
	fma.rn.f64 	%fd1265, %fd5077, %fd1162, %fd1263;
	ld.const.f64 	%fd5076, [const_oddDofToQuad+208];
	fma.rn.f64 	%fd1266, %fd5076, %fd1165, %fd1264;
	ld.const.f64 	%fd5075, [const_evenDofToQuad+208];
	fma.rn.f64 	%fd1267, %fd5075, %fd1166, %fd1265;
	ld.const.f64 	%fd5074, [const_oddDofToQuad+216];
	fma.rn.f64 	%fd1268, %fd5074, %fd1169, %fd1266;
	ld.const.f64 	%fd5073, [const_evenDofToQuad+216];
	fma.rn.f64 	%fd1269, %fd5073, %fd1170, %fd1267;
	ld.const.f64 	%fd5072, [const_oddDofToQuad+224];
	fma.rn.f64 	%fd1270, %fd5072, %fd1173, %fd1268;
	ld.const.f64 	%fd5071, [const_evenDofToQuad+224];
	fma.rn.f64 	%fd1271, %fd5071, %fd1174, %fd1269;
	ld.const.f64 	%fd5070, [const_oddDofToQuad+232];
	fma.rn.f64 	%fd1272, %fd5070, %fd1177, %fd1270;
	ld.const.f64 	%fd5069, [const_evenDofToQuad+232];
	fma.rn.f64 	%fd1273, %fd5069, %fd1178, %fd1271;
	ld.const.f64 	%fd5068, [const_oddDofToQuad+240];
	fma.rn.f64 	%fd1274, %fd5068, %fd1181, %fd1272;
	ld.const.f64 	%fd5067, [const_evenDofToQuad+240];
	fma.rn.f64 	%fd1275, %fd5067, %fd1182, %fd1273;
	ld.const.f64 	%fd5066, [const_oddDofToQuad+248];
	fma.rn.f64 	%fd1276, %fd5066, %fd1186, %fd1274;
	ld.const.f64 	%fd5065, [const_evenDofToQuad+248];
	fma.rn.f64 	%fd1277, %fd5065, %fd1185, %fd1275;
	add.f64 	%fd1278, %fd1276, %fd1277;
	st.shared.f64 	[%r7+384], %fd1278;
	sub.f64 	%fd1279, %fd1276, %fd1277;
	st.shared.f64 	[%r7+1536], %fd1279;
	ld.const.f64 	%fd5064, [const_oddDofToQuad+256];
	fma.rn.f64 	%fd1280, %fd5064, %fd1157, 0d0000000000000000;
	ld.const.f64 	%fd5063, [const_evenDofToQuad+256];
	fma.rn.f64 	%fd1281, %fd5063, %fd1158, 0d0000000000000000;
	ld.const.f64 	%fd5062, [const_oddDofToQuad+264];
	fma.rn.f64 	%fd1282, %fd5062, %fd1161, %fd1280;
	ld.const.f64 	%fd5061, [const_evenDofToQuad+264];
	fma.rn.f64 	%fd1283, %fd5061, %fd1162, %fd1281;
	ld.const.f64 	%fd5060, [const_oddDofToQuad+272];
	fma.rn.f64 	%fd1284, %fd5060, %fd1165, %fd1282;
	ld.const.f64 	%fd5059, [const_evenDofToQuad+272];
	fma.rn.f64 	%fd1285, %fd5059, %fd1166, %fd1283;
	ld.const.f64 	%fd5058, [const_oddDofToQuad+280];
	fma.rn.f64 	%fd1286, %fd5058, %fd1169, %fd1284;
	ld.const.f64 	%fd5057, [const_evenDofToQuad+280];
	fma.rn.f64 	%fd1287, %fd5057, %fd1170, %fd1285;
	ld.const.f64 	%fd5056, [const_oddDofToQuad+288];
	fma.rn.f64 	%fd1288, %fd5056, %fd1173, %fd1286;
	ld.const.f64 	%fd5055, [const_evenDofToQuad+288];
	fma.rn.f64 	%fd1289, %fd5055, %fd1174, %fd1287;
	ld.const.f64 	%fd5054, [const_oddDofToQuad+296];
	fma.rn.f64 	%fd1290, %fd5054, %fd1177, %fd1288;
	ld.const.f64 	%fd5053, [const_evenDofToQuad+296];
	fma.rn.f64 	%fd1291, %fd5053, %fd1178, %fd1289;
	ld.const.f64 	%fd5052, [const_oddDofToQuad+304];
	fma.rn.f64 	%fd1292, %fd5052, %fd1181, %fd1290;
	ld.const.f64 	%fd5051, [const_evenDofToQuad+304];
	fma.rn.f64 	%fd1293, %fd5051, %fd1182, %fd1291;
	ld.const.f64 	%fd5050, [const_oddDofToQuad+312];
	fma.rn.f64 	%fd1294, %fd5050, %fd1186, %fd1292;
	ld.const.f64 	%fd5049, [const_evenDofToQuad+312];
	fma.rn.f64 	%fd1295, %fd5049, %fd1185, %fd1293;
	add.f64 	%fd1296, %fd1294, %fd1295;
	st.shared.f64 	[%r7+512], %fd1296;
	sub.f64 	%fd1297, %fd1294, %fd1295;
	st.shared.f64 	[%r7+1408], %fd1297;
	ld.const.f64 	%fd5048, [const_oddDofToQuad+320];
	fma.rn.f64 	%fd1298, %fd5048, %fd1157, 0d0000000000000000;
	ld.const.f64 	%fd5047, [const_evenDofToQuad+320];
	fma.rn.f64 	%fd1299, %fd5047, %fd1158, 0d0000000000000000;
	ld.const.f64 	%fd5046, [const_oddDofToQuad+328];
	fma.rn.f64 	%fd1300, %fd5046, %fd1161, %fd1298;
	ld.const.f64 	%fd5045, [const_evenDofToQuad+328];
	fma.rn.f64 	%fd1301, %fd5045, %fd1162, %fd1299;
	ld.const.f64 	%fd5044, [const_oddDofToQuad+336];
	fma.rn.f64 	%fd1302, %fd5044, %fd1165, %fd1300;
	ld.const.f64 	%fd5043, [const_evenDofToQuad+336];
	fma.rn.f64 	%fd1303, %fd5043, %fd1166, %fd1301;
	ld.const.f64 	%fd5042, [const_oddDofToQuad+344];
	fma.rn.f64 	%fd1304, %fd5042, %fd1169, %fd1302;
	ld.const.f64 	%fd5041, [const_evenDofToQuad+344];
	fma.rn.f64 	%fd1305, %fd5041, %fd1170, %fd1303;
	ld.const.f64 	%fd5040, [const_oddDofToQuad+352];
	fma.rn.f64 	%fd1306, %fd5040, %fd1173, %fd1304;
	ld.const.f64 	%fd5039, [const_evenDofToQuad+352];
	fma.rn.f64 	%fd1307, %fd5039, %fd1174, %fd1305;
	ld.const.f64 	%fd5038, [const_oddDofToQuad+360];
	fma.rn.f64 	%fd1308, %fd5038, %fd1177, %fd1306;
	ld.const.f64 	%fd5037, [const_evenDofToQuad+360];
	fma.rn.f64 	%fd1309, %fd5037, %fd1178, %fd1307;
	ld.const.f64 	%fd5036, [const_oddDofToQuad+368];
	fma.rn.f64 	%fd1310, %fd5036, %fd1181, %fd1308;
	ld.const.f64 	%fd5035, [const_evenDofToQuad+368];
	fma.rn.f64 	%fd1311, %fd5035, %fd1182, %fd1309;
	ld.const.f64 	%fd5034, [const_oddDofToQuad+376];
	fma.rn.f64 	%fd1312, %fd5034, %fd1186, %fd1310;
	ld.const.f64 	%fd5033, [const_evenDofToQuad+376];
	fma.rn.f64 	%fd1313, %fd5033, %fd1185, %fd1311;
	add.f64 	%fd1314, %fd1312, %fd1313;
	st.shared.f64 	[%r7+640], %fd1314;
	sub.f64 	%fd1315, %fd1312, %fd1313;
	st.shared.f64 	[%r7+1280], %fd1315;
	ld.const.f64 	%fd5032, [const_oddDofToQuad+384];
	fma.rn.f64 	%fd1316, %fd5032, %fd1157, 0d0000000000000000;
	ld.const.f64 	%fd5031, [const_evenDofToQuad+384];
	fma.rn.f64 	%fd1317, %fd5031, %fd1158, 0d0000000000000000;
	ld.const.f64 	%fd5030, [const_oddDofToQuad+392];
	fma.rn.f64 	%fd1318, %fd5030, %fd1161, %fd1316;
	ld.const.f64 	%fd5029, [const_evenDofToQuad+392];
	fma.rn.f64 	%fd1319, %fd5029, %fd1162, %fd1317;
	ld.const.f64 	%fd5028, [const_oddDofToQuad+400];
	fma.rn.f64 	%fd1320, %fd5028, %fd1165, %fd1318;
	ld.const.f64 	%fd5027, [const_evenDofToQuad+400];
	fma.rn.f64 	%fd1321, %fd5027, %fd1166, %fd1319;
	ld.const.f64 	%fd5026, [const_oddDofToQuad+408];
	fma.rn.f64 	%fd1322, %fd5026, %fd1169, %fd1320;
	ld.const.f64 	%fd5025, [const_evenDofToQuad+408];
	fma.rn.f64 	%fd1323, %fd5025, %fd1170, %fd1321;
	ld.const.f64 	%fd5024, [const_oddDofToQuad+416];
	fma.rn.f64 	%fd1324, %fd5024, %fd1173, %fd1322;
	ld.const.f64 	%fd5023, [const_evenDofToQuad+416];
	fma.rn.f64 	%fd1325, %fd5023, %fd1174, %fd1323;
	ld.const.f64 	%fd5022, [const_oddDofToQuad+424];
	fma.rn.f64 	%fd1326, %fd5022, %fd1177, %fd1324;
	ld.const.f64 	%fd5021, [const_evenDofToQuad+424];
	fma.rn.f64 	%fd1327, %fd5021, %fd1178, %fd1325;
	ld.const.f64 	%fd5020, [const_oddDofToQuad+432];
	fma.rn.f64 	%fd1328, %fd5020, %fd1181, %fd1326;
	ld.const.f64 	%fd5019, [const_evenDofToQuad+432];
	fma.rn.f64 	%fd1329, %fd5019, %fd1182, %fd1327;
	ld.const.f64 	%fd5018, [const_oddDofToQuad+440];
	fma.rn.f64 	%fd1330, %fd5018, %fd1186, %fd1328;
	ld.const.f64 	%fd5017, [const_evenDofToQuad+440];
	fma.rn.f64 	%fd1331, %fd5017, %fd1185, %fd1329;
	add.f64 	%fd1332, %fd1330, %fd1331;
	st.shared.f64 	[%r7+768], %fd1332;
	sub.f64 	%fd1333, %fd1330, %fd1331;
	st.shared.f64 	[%r7+1152], %fd1333;
	ld.const.f64 	%fd1334, [const_oddDofToQuad+448];
	fma.rn.f64 	%fd1335, %fd1334, %fd1157, 0d0000000000000000;
	ld.const.f64 	%fd1336, [const_evenDofToQuad+448];
	fma.rn.f64 	%fd1337, %fd1336, %fd1158, 0d0000000000000000;
	ld.const.f64 	%fd1338, [const_oddDofToQuad+456];
	fma.rn.f64 	%fd1339, %fd1338, %fd1161, %fd1335;
	ld.const.f64 	%fd1340, [const_evenDofToQuad+456];
	fma.rn.f64 	%fd1341, %fd1340, %fd1162, %fd1337;
	ld.const.f64 	%fd1342, [const_oddDofToQuad+464];
	fma.rn.f64 	%fd1343, %fd1342, %fd1165, %fd1339;
	ld.const.f64 	%fd1344, [const_evenDofToQuad+464];
	fma.rn.f64 	%fd1345, %fd1344, %fd1166, %fd1341;
	ld.const.f64 	%fd1346, [const_oddDofToQuad+472];
	fma.rn.f64 	%fd1347, %fd1346, %fd1169, %fd1343;
	ld.const.f64 	%fd1348, [const_evenDofToQuad+472];
	fma.rn.f64 	%fd1349, %fd1348, %fd1170, %fd1345;
	ld.const.f64 	%fd1350, [const_oddDofToQuad+480];
	fma.rn.f64 	%fd1351, %fd1350, %fd1173, %fd1347;
	ld.const.f64 	%fd1352, [const_evenDofToQuad+480];
	fma.rn.f64 	%fd1353, %fd1352, %fd1174, %fd1349;
	ld.const.f64 	%fd1354, [const_oddDofToQuad+488];
	fma.rn.f64 	%fd1355, %fd1354, %fd1177, %fd1351;
	ld.const.f64 	%fd1356, [const_evenDofToQuad+488];
	fma.rn.f64 	%fd1357, %fd1356, %fd1178, %fd1353;
	ld.const.f64 	%fd1358, [const_oddDofToQuad+496];
	fma.rn.f64 	%fd1359, %fd1358, %fd1181, %fd1355;
	ld.const.f64 	%fd1360, [const_evenDofToQuad+496];
	fma.rn.f64 	%fd1361, %fd1360, %fd1182, %fd1357;
	ld.const.f64 	%fd1362, [const_oddDofToQuad+504];
	fma.rn.f64 	%fd1363, %fd1362, %fd1186, %fd1359;
	ld.const.f64 	%fd1364, [const_evenDofToQuad+504];
	fma.rn.f64 	%fd1365, %fd1364, %fd1185, %fd1361;
	add.f64 	%fd1366, %fd1363, %fd1365;
	st.shared.f64 	[%r7+896], %fd1366;
	sub.f64 	%fd1367, %fd1363, %fd1365;
	st.shared.f64 	[%r7+1024], %fd1367;
$L__BB58_7:
	ld.param.u32 	%r534, [_Z32massMatrixMultiplyConstantKernelILi15ELi16ELi1EEvidPKdS1_S1_S1_S1_S1_S1_Pd_param_0];
	setp.ge.s32 	%p7, %r3, %r534;
	bar.sync 	0;
	shr.u32 	%r26, %r1, 4;
	shl.b32 	%r30, %r26, 11;
	add.s32 	%r31, %r17, %r30;
	shl.b32 	%r32, %r1, 7;
	and.b32  	%r33, %r32, 1920;
	add.s32 	%r34, %r31, %r33;
	ld.shared.f64 	%fd1369, [%r34];
	ld.shared.f64 	%fd1370, [%r34+112];
	add.f64 	%fd1371, %fd1369, %fd1370;
	sub.f64 	%fd1372, %fd1369, %fd1370;
	ld.shared.f64 	%fd1373, [%r34+8];
	ld.shared.f64 	%fd1374, [%r34+104];
	add.f64 	%fd1375, %fd1373, %fd1374;
	sub.f64 	%fd1376, %fd1373, %fd1374;
	ld.shared.f64 	%fd1377, [%r34+16];
	ld.shared.f64 	%fd1378, [%r34+96];
	add.f64 	%fd1379, %fd1377, %fd1378;
	sub.f64 	%fd1380, %fd1377, %fd1378;
	ld.shared.f64 	%fd1381, [%r34+24];
	ld.shared.f64 	%fd1382, [%r34+88];
	add.f64 	%fd1383, %fd1381, %fd1382;
	sub.f64 	%fd1384, %fd1381, %fd1382;
	ld.shared.f64 	%fd1385, [%r34+32];
	ld.shared.f64 	%fd1386, [%r34+80];
	add.f64 	%fd1387, %fd1385, %fd1386;
	sub.f64 	%fd1388, %fd1385, %fd1386;
	ld.shared.f64 	%fd1389, [%r34+40];
	ld.shared.f64 	%fd1390, [%r34+72];
	add.f64 	%fd1391, %fd1389, %fd1390;
	sub.f64 	%fd1392, %fd1389, %fd1390;
	ld.shared.f64 	%fd1393, [%r34+48];
	ld.shared.f64 	%fd1394, [%r34+64];
	add.f64 	%fd1395, %fd1393, %fd1394;
	sub.f64 	%fd1396, %fd1393, %fd1394;
	ld.shared.f64 	%fd1397, [%r34+56];
	add.f64 	%fd1398, %fd1397, %fd1397;
	sub.f64 	%fd1399, %fd1397, %fd1397;
	mul.f64 	%fd1400, %fd1398, 0d3FE0000000000000;
	fma.rn.f64 	%fd1402, %fd31, %fd1371, 0d0000000000000000;
	fma.rn.f64 	%fd1404, %fd32, %fd1372, 0d0000000000000000;
	fma.rn.f64 	%fd1406, %fd33, %fd1375, %fd1402;
	fma.rn.f64 	%fd1408, %fd34, %fd1376, %fd1404;
	fma.rn.f64 	%fd1410, %fd35, %fd1379, %fd1406;
	fma.rn.f64 	%fd1412, %fd36, %fd1380, %fd1408;
	fma.rn.f64 	%fd1414, %fd37, %fd1383, %fd1410;
	fma.rn.f64 	%fd1416, %fd38, %fd1384, %fd1412;
	fma.rn.f64 	%fd1418, %fd39, %fd1387, %fd1414;
	fma.rn.f64 	%fd1420, %fd40, %fd1388, %fd1416;
	fma.rn.f64 	%fd1422, %fd41, %fd1391, %fd1418;
	fma.rn.f64 	%fd1424, %fd42, %fd1392, %fd1420;
	fma.rn.f64 	%fd1426, %fd43, %fd1395, %fd1422;
	ld.const.f64 	%fd1427, [const_evenDofToQuad+48];
	fma.rn.f64 	%fd1428, %fd1427, %fd1396, %fd1424;
	ld.const.f64 	%fd1429, [const_oddDofToQuad+56];
	fma.rn.f64 	%fd1430, %fd1429, %fd1400, %fd1426;
	ld.const.f64 	%fd1431, [const_evenDofToQuad+56];
	fma.rn.f64 	%fd1432, %fd1431, %fd1399, %fd1428;
	add.f64 	%fd1433, %fd1430, %fd1432;
	st.shared.f64 	[%r34], %fd1433;
	sub.f64 	%fd1434, %fd1430, %fd1432;
	st.shared.f64 	[%r34+120], %fd1434;
	ld.const.f64 	%fd1435, [const_oddDofToQuad+64];
	fma.rn.f64 	%fd1436, %fd1435, %fd1371, 0d0000000000000000;
	ld.const.f64 	%fd1437, [const_evenDofToQuad+64];
	fma.rn.f64 	%fd1438, %fd1437, %fd1372, 0d0000000000000000;
	ld.const.f64 	%fd1439, [const_oddDofToQuad+72];
	fma.rn.f64 	%fd1440, %fd1439, %fd1375, %fd1436;
	ld.const.f64 	%fd1441, [const_evenDofToQuad+72];
	fma.rn.f64 	%fd1442, %fd1441, %fd1376, %fd1438;
	ld.const.f64 	%fd1443, [const_oddDofToQuad+80];
	fma.rn.f64 	%fd1444, %fd1443, %fd1379, %fd1440;
	fma.rn.f64 	%fd1445, %fd5107, %fd1380, %fd1442;
	fma.rn.f64 	%fd1446, %fd5106, %fd1383, %fd1444;
	fma.rn.f64 	%fd1447, %fd5105, %fd1384, %fd1445;
	fma.rn.f64 	%fd1448, %fd5104, %fd1387, %fd1446;
	fma.rn.f64 	%fd1449, %fd5103, %fd1388, %fd1447;
	fma.rn.f64 	%fd1450, %fd5102, %fd1391, %fd1448;
	fma.rn.f64 	%fd1451, %fd5101, %fd1392, %fd1449;
	fma.rn.f64 	%fd1452, %fd5100, %fd1395, %fd1450;
	fma.rn.f64 	%fd1453, %fd5099, %fd1396, %fd1451;
	fma.rn.f64 	%fd1454, %fd5098, %fd1400, %fd1452;
	fma.rn.f64 	%fd1455, %fd5097, %fd1399, %fd1453;
	add.f64 	%fd1456, %fd1454, %fd1455;
	st.shared.f64 	[%r34+8], %fd1456;
	sub.f64 	%fd1457, %fd1454, %fd1455;
	st.shared.f64 	[%r34+112], %fd1457;
	fma.rn.f64 	%fd1458, %fd5096, %fd1371, 0d0000000000000000;
	fma.rn.f64 	%fd1459, %fd5095, %fd1372, 0d0000000000000000;
	fma.rn.f64 	%fd1460, %fd5094, %fd1375, %fd1458;
	fma.rn.f64 	%fd1461, %fd5093, %fd1376, %fd1459;
	fma.rn.f64 	%fd1462, %fd5092, %fd1379, %fd1460;
	fma.rn.f64 	%fd1463, %fd5091, %fd1380, %fd1461;
	fma.rn.f64 	%fd1464, %fd5090, %fd1383, %fd1462;
	fma.rn.f64 	%fd1465, %fd5089, %fd1384, %fd1463;
	fma.rn.f64 	%fd1466, %fd5088, %fd1387, %fd1464;
	fma.rn.f64 	%fd1467, %fd5087, %fd1388, %fd1465;
	fma.rn.f64 	%fd1468, %fd5086, %fd1391, %fd1466;
	fma.rn.f64 	%fd1469, %fd5085, %fd1392, %fd1467;
	fma.rn.f64 	%fd1470, %fd5084, %fd1395, %fd1468;
	fma.rn.f64 	%fd1471, %fd5083, %fd1396, %fd1469;
	fma.rn.f64 	%fd1472, %fd5082, %fd1400, %fd1470;
	fma.rn.f64 	%fd1473, %fd5081, %fd1399, %fd1471;
	add.f64 	%fd1474, %fd1472, %fd1473;
	st.shared.f64 	[%r34+16], %fd1474;
	sub.f64 	%fd1475, %fd1472, %fd1473;
	st.shared.f64 	[%r34+104], %fd1475;
	fma.rn.f64 	%fd1476, %fd5080, %fd1371, 0d0000000000000000;
	fma.rn.f64 	%fd1477, %fd5079, %fd1372, 0d0000000000000000;
	fma.rn.f64 	%fd1478, %fd5078, %fd1375, %fd1476;
	fma.rn.f64 	%fd1479, %fd5077, %fd1376, %fd1477;
	fma.rn.f64 	%fd1480, %fd5076, %fd1379, %fd1478;
	fma.rn.f64 	%fd1481, %fd5075, %fd1380, %fd1479;
	fma.rn.f64 	%fd1482, %fd5074, %fd1383, %fd1480;
	fma.rn.f64 	%fd1483, %fd5073, %fd1384, %fd1481;
	fma.rn.f64 	%fd1484, %fd5072, %fd1387, %fd1482;
	fma.rn.f64 	%fd1485, %fd5071, %fd1388, %fd1483;
	fma.rn.f64 	%fd1486, %fd5070, %fd1391, %fd1484;
	fma.rn.f64 	%fd1487, %fd5069, %fd1392, %fd1485;
	fma.rn.f64 	%fd1488, %fd5068, %fd1395, %fd1486;
	fma.rn.f64 	%fd1489, %fd5067, %fd1396, %fd1487;
	fma.rn.f64 	%fd1490, %fd5066, %fd1400, %fd1488;
	fma.rn.f64 	%fd1491, %fd5065, %fd1399, %fd1489;
	add.f64 	%fd1492, %fd1490, %fd1491;
	st.shared.f64 	[%r34+24], %fd1492;
	sub.f64 	%fd1493, %fd1490, %fd1491;
	st.shared.f64 	[%r34+96], %fd1493;
	fma.rn.f64 	%fd1494, %fd5064, %fd1371, 0d0000000000000000;
	fma.rn.f64 	%fd1495, %fd5063, %fd1372, 0d0000000000000000;
	fma.rn.f64 	%fd1496, %fd5062, %fd1375, %fd1494;
	fma.rn.f64 	%fd1497, %fd5061, %fd1376, %fd1495;
	fma.rn.f64 	%fd1498, %fd5060, %fd1379, %fd1496;
	fma.rn.f64 	%fd1499, %fd5059, %fd1380, %fd1497;
	fma.rn.f64 	%fd1500, %fd5058, %fd1383, %fd1498;
	fma.rn.f64 	%fd1501, %fd5057, %fd1384, %fd1499;
	fma.rn.f64 	%fd1502, %fd5056, %fd1387, %fd1500;
	fma.rn.f64 	%fd1503, %fd5055, %fd1388, %fd1501;
	fma.rn.f64 	%fd1504, %fd5054, %fd1391, %fd1502;
	fma.rn.f64 	%fd1505, %fd5053, %fd1392, %fd1503;
	fma.rn.f64 	%fd1506, %fd5052, %fd1395, %fd1504;
	fma.rn.f64 	%fd1507, %fd5051, %fd1396, %fd1505;
	fma.rn.f64 	%fd1508, %fd5050, %fd1400, %fd1506;
	fma.rn.f64 	%fd1509, %fd5049, %fd1399, %fd1507;
	add.f64 	%fd1510, %fd1508, %fd1509;
	st.shared.f64 	[%r34+32], %fd1510;
	sub.f64 	%fd1511, %fd1508, %fd1509;
	st.shared.f64 	[%r34+88], %fd1511;
	fma.rn.f64 	%fd1512, %fd5048, %fd1371, 0d0000000000000000;
	fma.rn.f64 	%fd1513, %fd5047, %fd1372, 0d0000000000000000;
	fma.rn.f64 	%fd1514, %fd5046, %fd1375, %fd1512;
	fma.rn.f64 	%fd1515, %fd5045, %fd1376, %fd1513;
	fma.rn.f64 	%fd1516, %fd5044, %fd1379, %fd1514;
	fma.rn.f64 	%fd1517, %fd5043, %fd1380, %fd1515;
	fma.rn.f64 	%fd1518, %fd5042, %fd1383, %fd1516;
	fma.rn.f64 	%fd1519, %fd5041, %fd1384, %fd1517;
	fma.rn.f64 	%fd1520, %fd5040, %fd1387, %fd1518;
	fma.rn.f64 	%fd1521, %fd5039, %fd1388, %fd1519;
	fma.rn.f64 	%fd1522, %fd5038, %fd1391, %fd1520;
	fma.rn.f64 	%fd1523, %fd5037, %fd1392, %fd1521;
	fma.rn.f64 	%fd1524, %fd5036, %fd1395, %fd1522;
	fma.rn.f64 	%fd1525, %fd5035, %fd1396, %fd1523;
	fma.rn.f64 	%fd1526, %fd5034, %fd1400, %fd1524;
	fma.rn.f64 	%fd1527, %fd5033, %fd1399, %fd1525;
	add.f64 	%fd1528, %fd1526, %fd1527;
	st.shared.f64 	[%r34+40], %fd1528;
	sub.f64 	%fd1529, %fd1526, %fd1527;
	st.shared.f64 	[%r34+80], %fd1529;
	fma.rn.f64 	%fd1530, %fd5032, %fd1371, 0d0000000000000000;
	fma.rn.f64 	%fd1531, %fd5031, %fd1372, 0d0000000000000000;
	fma.rn.f64 	%fd1532, %fd5030, %fd1375, %fd1530;
	fma.rn.f64 	%fd1533, %fd5029, %fd1376, %fd1531;
	fma.rn.f64 	%fd1534, %fd5028, %fd1379, %fd1532;
	fma.rn.f64 	%fd1535, %fd5027, %fd1380, %fd1533;
	fma.rn.f64 	%fd1536, %fd5026, %fd1383, %fd1534;
	fma.rn.f64 	%fd1537, %fd5025, %fd1384, %fd1535;
	fma.rn.f64 	%fd1538, %fd5024, %fd1387, %fd1536;
	fma.rn.f64 	%fd1539, %fd5023, %fd1388, %fd1537;
	fma.rn.f64 	%fd1540, %fd5022, %fd1391, %fd1538;
	fma.rn.f64 	%fd1541, %fd5021, %fd1392, %fd1539;
	fma.rn.f64 	%fd1542, %fd5020, %fd1395, %fd1540;
	fma.rn.f64 	%fd1543, %fd5019, %fd1396, %fd1541;
	fma.rn.f64 	%fd1544, %fd5018, %fd1400, %fd1542;
	fma.rn.f64 	%fd1545, %fd5017, %fd1399, %fd1543;
	add.f64 	%fd1546, %fd1544, %fd1545;
	st.shared.f64 	[%r34+48], %fd1546;
	sub.f64 	%fd1547, %fd1544, %fd1545;
	st.shared.f64 	[%r34+72], %fd1547;
	ld.const.f64 	%fd1548, [const_oddDofToQuad+448];
	fma.rn.f64 	%fd1549, %fd1548, %fd1371, 0d0000000000000000;
	ld.const.f64 	%fd1550, [const_evenDofToQuad+448];
	fma.rn.f64 	%fd1551, %fd1550, %fd1372, 0d0000000000000000;
	ld.const.f64 	%fd1552, [const_oddDofToQuad+456];
	fma.rn.f64 	%fd1553, %fd1552, %fd1375, %fd1549;
	ld.const.f64 	%fd1554, [const_evenDofToQuad+456];
	fma.rn.f64 	%fd1555, %fd1554, %fd1376, %fd1551;
	ld.const.f64 	%fd1556, [const_oddDofToQuad+464];
	fma.rn.f64 	%fd1557, %fd1556, %fd1379, %fd1553;
	ld.const.f64 	%fd1558, [const_evenDofToQuad+464];
	fma.rn.f64 	%fd1559, %fd1558, %fd1380, %fd1555;
	ld.const.f64 	%fd1560, [const_oddDofToQuad+472];
	fma.rn.f64 	%fd1561, %fd1560, %fd1383, %fd1557;
	ld.const.f64 	%fd1562, [const_evenDofToQuad+472];
	fma.rn.f64 	%fd1563, %fd1562, %fd1384, %fd1559;
	ld.const.f64 	%fd1564, [const_oddDofToQuad+480];
	fma.rn.f64 	%fd1565, %fd1564, %fd1387, %fd1561;
	ld.const.f64 	%fd1566, [const_evenDofToQuad+480];
	fma.rn.f64 	%fd1567, %fd1566, %fd1388, %fd1563;
	ld.const.f64 	%fd1568, [const_oddDofToQuad+488];
	fma.rn.f64 	%fd1569, %fd1568, %fd1391, %fd1565;
	ld.const.f64 	%fd1570, [const_evenDofToQuad+488];
	fma.rn.f64 	%fd1571, %fd1570, %fd1392, %fd1567;
	ld.const.f64 	%fd1572, [const_oddDofToQuad+496];
	fma.rn.f64 	%fd1573, %fd1572, %fd1395, %fd1569;
	ld.const.f64 	%fd1574, [const_evenDofToQuad+496];
	fma.rn.f64 	%fd1575, %fd1574, %fd1396, %fd1571;
	ld.const.f64 	%fd1576, [const_oddDofToQuad+504];
	fma.rn.f64 	%fd1577, %fd1576, %fd1400, %fd1573;
	ld.const.f64 	%fd1578, [const_evenDofToQuad+504];
	fma.rn.f64 	%fd1579, %fd1578, %fd1399, %fd1575;
	add.f64 	%fd1580, %fd1577, %fd1579;
	st.shared.f64 	[%r34+56], %fd1580;
	sub.f64 	%fd1581, %fd1577, %fd1579;
	st.shared.f64 	[%r34+64], %fd1581;
	bar.sync 	0;
	mad.lo.s32 	%r35, %r26, -1920, %r31;
	shl.b32 	%r36, %r1, 3;
	and.b32  	%r37, %r36, 120;
	add.s32 	%r38, %r35, %r37;
	ld.shared.f64 	%fd325, [%r38];
	ld.shared.f64 	%fd326, [%r38+2048];
	ld.shared.f64 	%fd327, [%r38+4096];
	ld.shared.f64 	%fd328, [%r38+6144];
	ld.shared.f64 	%fd329, [%r38+8192];
	ld.shared.f64 	%fd330, [%r38+10240];
	ld.shared.f64 	%fd331, [%r38+12288];
	ld.shared.f64 	%fd332, [%r38+14336];
	ld.shared.f64 	%fd333, [%r38+16384];
	ld.shared.f64 	%fd334, [%r38+18432];
	ld.shared.f64 	%fd335, [%r38+20480];
	ld.shared.f64 	%fd336, [%r38+22528];
	ld.shared.f64 	%fd337, [%r38+24576];
	ld.shared.f64 	%fd338, [%r38+26624];
	ld.shared.f64 	%fd339, [%r38+28672];
	ld.shared.f64 	%fd340, [%r38+30720];
	mov.f64 	%fd5108, 0d0000000000000000;
	mov.f64 	%fd5109, %fd5108;
	mov.f64 	%fd5110, %fd5108;
	mov.f64 	%fd5111, %fd5108;
	mov.f64 	%fd5112, %fd5108;
	mov.f64 	%fd5113, %fd5108;
	mov.f64 	%fd5114, %fd5108;
	@%p7 bra 	$L__BB58_9;
	ld.param.u64 	%rd62, [_Z32massMatrixMultiplyConstantKernelILi15ELi16ELi1EEvidPKdS1_S1_S1_S1_S1_S1_Pd_param_2];
	cvta.to.global.u64 	%rd11, %rd62;
	mov.u32 	%r40, %ctaid.x;
	mov.u32 	%r41, %tid.y;
	add.s32 	%r42, %r40, %r41;
	mul.lo.s32 	%r43, %r42, 28672;
	or.b32  	%r44, %r1, %r43;
	mul.wide.s32 	%rd12, %r44, 8;
	add.s64 	%rd13, %rd11, %rd12;
	ld.global.nc.f64 	%fd5108, [%rd13];
	ld.global.nc.f64 	%fd5109, [%rd13+32768];
	ld.global.nc.f64 	%fd5110, [%rd13+65536];
	ld.global.nc.f64 	%fd5111, [%rd13+98304];
	ld.global.nc.f64 	%fd5112, [%rd13+131072];
	ld.global.nc.f64 	%fd5113, [%rd13+163840];
	ld.global.nc.f64 	%fd5114, [%rd13+196608];
$L__BB58_9:
	ld.param.f64 	%fd4986, [_Z32massMatrixMultiplyConstantKernelILi15ELi16ELi1EEvidPKdS1_S1_S1_S1_S1_S1_Pd_param_1];
	ld.param.u32 	%r535, [_Z32massMatrixMultiplyConstantKernelILi15ELi16ELi1EEvidPKdS1_S1_S1_S1_S1_S1_Pd_param_0];
	mov.u32 	%r45, %tid.y;
	shl.b32 	%r46, %r45, 11;
	mov.u32 	%r47, _ZZ29stiffnessMatrixMultiplyDeviceILi15ELi16ELi1EEviidPKdS1_S1_S1_PAT0__AT0__AplT0_Li0E_dPdE5s_Gpr;
	add.s32 	%r48, %r47, %r46;
	mov.u32 	%r49, %tid.x;
	shr.u32 	%r50, %r49, 4;
	shl.b32 	%r51, %r50, 7;
	add.s32 	%r52, %r48, %r51;
	and.b32  	%r53, %r49, 15;
	shl.b32 	%r54, %r49, 3;
	and.b32  	%r55, %r54, 120;
	add.s32 	%r56, %r52, %r55;
	mov.u32 	%r57, _ZZ29stiffnessMatrixMultiplyDeviceILi15ELi16ELi1EEviidPKdS1_S1_S1_PAT0__AT0__AplT0_Li0E_dPdE5s_Gps;
	add.s32 	%r58, %r57, %r46;
	add.s32 	%r59, %r58, %r55;
	add.s32 	%r60, %r59, %r51;
	mov.u32 	%r61, _ZZ32massMatrixMultiplyConstantKernelILi15ELi16ELi1EEvidPKdS1_S1_S1_S1_S1_S1_PdE13s_QuadToQuadD;
	add.s32 	%r62, %r61, %r55;
	mov.u32 	%r63, %ctaid.x;
	add.s32 	%r64, %r63, %r45;
	setp.ge.s32 	%p8, %r64, %r535;
	shl.b32 	%r65, %r45, 15;
	mov.u32 	%r66, _ZZ32massMatrixMultiplyConstantKernelILi15ELi16ELi1EEvidPKdS1_S1_S1_S1_S1_S1_PdE6s_tmp1;
	add.s32 	%r67, %r66, %r65;
	add.s32 	%r68, %r67, %r55;
	mad.lo.s32 	%r69, %r53, 120, %r62;
	ld.shared.f64 	%fd355, [%r69];
	shl.b32 	%r70, %r50, 11;
	add.s32 	%r71, %r67, %r70;
	mad.lo.s32 	%r72, %r50, -1920, %r71;
	ld.shared.f64 	%fd1583, [%r72];
	fma.rn.f64 	%fd1584, %fd355, %fd1583, 0d0000000000000000;
	and.b32  	%r73, %r54, 8064;
	add.s32 	%r74, %r61, %r73;
	ld.shared.f64 	%fd356, [%r74];
	ld.shared.f64 	%fd1585, [%r68];
	fma.rn.f64 	%fd1586, %fd356, %fd1585, 0d0000000000000000;
	ld.shared.f64 	%fd1587, [_ZZ32massMatrixMultiplyConstantKernelILi15ELi16ELi1EEvidPKdS1_S1_S1_S1_S1_S1_PdE13s_QuadToQuadD];
	fma.rn.f64 	%fd1588, %fd1587, %fd325, 0d0000000000000000;
	ld.shared.f64 	%fd357, [%r69+8];
	ld.shared.f64 	%fd1589, [%r72+8];
	fma.rn.f64 	%fd1590, %fd357, %fd1589, %fd1584;
	ld.shared.f64 	%fd358, [%r74+8];
	ld.shared.f64 	%fd1591, [%r68+128];
	fma.rn.f64 	%fd1592, %fd358, %fd1591, %fd1586;
	ld.shared.f64 	%fd1593, [_ZZ32massMatrixMultiplyConstantKernelILi15ELi16ELi1EEvidPKdS1_S1_S1_S1_S1_S1_PdE13s_QuadToQuadD+8];
	fma.rn.f64 	%fd1594, %fd1593, %fd326, %fd1588;
	ld.shared.f64 	%fd359, [%r69+16];
	ld.shared.f64 	%fd1595, [%r72+16];
	fma.rn.f64 	%fd1596, %fd359, %fd1595, %fd1590;
	ld.shared.f64 	%fd360, [%r74+16];
	ld.shared.f64 	%fd1597, [%r68+256];
	fma.rn.f64 	%fd1598, %fd360, %fd1597, %fd1592;
	ld.shared.f64 	%fd1599, [_ZZ32massMatrixMultiplyConstantKernelILi15ELi16ELi1EEvidPKdS1_S1_S1_S1_S1_S1_PdE13s_QuadToQuadD+16];
	fma.rn.f64 	%fd1600, %fd1599, %fd327, %fd1594;
	ld.shared.f64 	%fd361, [%r69+24];
	ld.shared.f64 	%fd1601, [%r72+24];
	fma.rn.f64 	%fd1602, %fd361, %fd1601, %fd1596;
	ld.shared.f64 	%fd362, [%r74+24];
	ld.shared.f64 	%fd1603, [%r68+384];
	fma.rn.f64 	%fd1604, %fd362, %fd1603, %fd1598;
	ld.shared.f64 	%fd1605, [_ZZ32massMatrixMultiplyConstantKernelILi15ELi16ELi1EEvidPKdS1_S1_S1_S1_S1_S1_PdE13s_QuadToQuadD+24];
	fma.rn.f64 	%fd1606, %fd1605, %fd328, %fd1600;
	ld.shared.f64 	%fd363, [%r69+32];
	ld.shared.f64 	%fd1607, [%r72+32];
	fma.rn.f64 	%fd1608, %fd363, %fd1607, %fd1602;
	ld.shared.f64 	%fd364, [%r74+32];
	ld.shared.f64 	%fd1609, [%r68+512];
	fma.rn.f64 	%fd1610, %fd364, %fd1609, %fd1604;
	ld.shared.f64 	%fd1611, [_ZZ32massMatrixMultiplyConstantKernelILi15ELi16ELi1EEvidPKdS1_S1_S1_S1_S1_S1_PdE13s_QuadToQuadD+32];
	fma.rn.f64 	%fd1612, %fd1611, %fd329, %fd1606;
	ld.shared.f64 	%fd365, [%r69+40];
	ld.shared.f64 	%fd1613, [%r72+40];
	fma.rn.f64 	%fd1614, %fd365, %fd1613, %fd1608;
	ld.shared.f64 	%fd366, [%r74+40];
	ld.shared.f64 	%fd1615, [%r68+640];
	fma.rn.f64 	%fd1616, %fd366, %fd1615, %fd1610;
	ld.shared.f64 	%fd1617, [_ZZ32massMatrixMultiplyConstantKernelILi15ELi16ELi1EEvidPKdS1_S1_S1_S1_S1_S1_PdE13s_QuadToQuadD+40];
	fma.rn.f64 	%fd1618, %fd1617, %fd330, %fd1612;
	ld.shared.f64 	%fd367, [%r69+48];
	ld.shared.f64 	%fd1619, [%r72+48];
	fma.rn.f64 	%fd1620, %fd367, %fd1619, %fd1614;
	ld.shared.f64 	%fd368, [%r74+48];
	ld.shared.f64 	%fd1621, [%r68+768];
	fma.rn.f64 	%fd1622, %fd368, %fd1621, %fd1616;
	ld.shared.f64 	%fd1623, [_ZZ32massMatrixMultiplyConstantKernelILi15ELi16ELi1EEvidPKdS1_S1_S1_S1_S1_S1_PdE13s_QuadToQuadD+48];
	fma.rn.f64 	%fd1624, %fd1623, %fd331, %fd1618;
	ld.shared.f64 	%fd369, [%r69+56];
	ld.shared.f64 	%fd1625, [%r72+56];
	fma.rn.f64 	%fd1626, %fd369, %fd1625, %fd1620;
	ld.shared.f64 	%fd370, [%r74+56];
	ld.shared.f64 	%fd1627, [%r68+896];
	fma.rn.f64 	%fd1628, %fd370, %fd1627, %fd1622;
	ld.shared.f64 	%fd1629, [_ZZ32massMatrixMultiplyConstantKernelILi15ELi16ELi1EEvidPKdS1_S1_S1_S1_S1_S1_PdE13s_QuadToQuadD+56];
	fma.rn.f64 	%fd1630, %fd1629, %fd332, %fd1624;
	ld.shared.f64 	%fd371, [%r69+64];
	ld.shared.f64 	%fd1631, [%r72+64];
	fma.rn.f64 	%fd1632, %fd371, %fd1631, %fd1626;
	ld.shared.f64 	%fd372, [%r74+64];
	ld.shared.f64 	%fd1633, [%r68+1024];
	fma.rn.f64 	%fd1634, %fd372, %fd1633, %fd1628;
	ld.shared.f64 	%fd1635, [_ZZ32massMatrixMultiplyConstantKernelILi15ELi16ELi1EEvidPKdS1_S1_S1_S1_S1_S1_PdE13s_QuadToQuadD+64];
	fma.rn.f64 	%fd1636, %fd1635, %fd333, %fd1630;
	ld.shared.f64 	%fd373, [%r69+72];
	ld.shared.f64 	%fd1637, [%r72+72];
	fma.rn.f64 	%fd1638, %fd373, %fd1637, %fd1632;
	ld.shared.f64 	%fd374, [%r74+72];
	ld.shared.f64 	%fd1639, [%r68+1152];
	fma.rn.f64 	%fd1640, %fd374, %fd1639, %fd1634;
	ld.shared.f64 	%fd1641, [_ZZ32massMatrixMultiplyConstantKernelILi15ELi16ELi1EEvidPKdS1_S1_S1_S1_S1_S1_PdE13s_QuadToQuadD+72];
	fma.rn.f64 	%fd1642, %fd1641, %fd334, %fd1636;
	ld.shared.f64 	%fd375, [%r69+80];
	ld.shared.f64 	%fd1643, [%r72+80];
	fma.rn.f64 	%fd1644, %fd375, %fd1643, %fd1638;
	ld.shared.f64 	%fd376, [%r74+80];
	ld.shared.f64 	%fd1645, [%r68+1280];
	fma.rn.f64 	%fd1646, %fd376, %fd1645, %fd1640;
	ld.shared.f64 	%fd1647, [_ZZ32massMatrixMultiplyConstantKernelILi15ELi16ELi1EEvidPKdS1_S1_S1_S1_S1_S1_PdE13s_QuadToQuadD+80];
	fma.rn.f64 	%fd1648, %fd1647, %fd335, %fd1642;
	ld.shared.f64 	%fd377, [%r69+88];
	ld.shared.f64 	%fd1649, [%r72+88];
	fma.rn.f64 	%fd1650, %fd377, %fd1649, %fd1644;
	ld.shared.f64 	%fd378, [%r74+88];
	ld.shared.f64 	%fd1651, [%r68+1408];
	fma.rn.f64 	%fd1652, %fd378, %fd1651, %fd1646;
	ld.shared.f64 	%fd1653, [_ZZ32massMatrixMultiplyConstantKernelILi15ELi16ELi1EEvidPKdS1_S1_S1_S1_S1_S1_PdE13s_QuadToQuadD+88];
	fma.rn.f64 	%fd1654, %fd1653, %fd336, %fd1648;
	ld.shared.f64 	%fd379, [%r69+96];
	ld.shared.f64 	%fd1655, [%r72+96];
	fma.rn.f64 	%fd1656, %fd379, %fd1655, %fd1650;
	ld.shared.f64 	%fd380, [%r74+96];
	ld.shared.f64 	%fd1657, [%r68+1536];
	fma.rn.f64 	%fd1658, %fd380, %fd1657, %fd1652;
	ld.shared.f64 	%fd1659, [_ZZ32massMatrixMultiplyConstantKernelILi15ELi16ELi1EEvidPKdS1_S1_S1_S1_S1_S1_PdE13s_QuadToQuadD+96];
	fma.rn.f64 	%fd1660, %fd1659, %fd337, %fd1654;
	ld.shared.f64 	%fd381, [%r69+104];
	ld.shared.f64 	%fd1661, [%r72+104];
	fma.rn.f64 	%fd1662, %fd381, %fd1661, %fd1656;
	ld.shared.f64 	%fd382, [%r74+104];
	ld.shared.f64 	%fd1663, [%r68+1664];
	fma.rn.f64 	%fd1664, %fd382, %fd1663, %fd1658;
	ld.shared.f64 	%fd1665, [_ZZ32massMatrixMultiplyConstantKernelILi15ELi16ELi1EEvidPKdS1_S1_S1_S1_S1_S1_PdE13s_QuadToQuadD+104];
	fma.rn.f64 	%fd1666, %fd1665, %fd338, %fd1660;
	ld.shared.f64 	%fd383, [%r69+112];
	ld.shared.f64 	%fd1667, [%r72+112];
	fma.rn.f64 	%fd1668, %fd383, %fd1667, %fd1662;
	ld.shared.f64 	%fd384, [%r74+112];
	ld.shared.f64 	%fd1669, [%r68+1792];
	fma.rn.f64 	%fd1670, %fd384, %fd1669, %fd1664;
	ld.shared.f64 	%fd1671, [_ZZ32massMatrixMultiplyConstantKernelILi15ELi16ELi1EEvidPKdS1_S1_S1_S1_S1_S1_PdE13s_QuadToQuadD+112];
	fma.rn.f64 	%fd1672, %fd1671, %fd339, %fd1666;
	ld.shared.f64 	%fd385, [%r69+120];
	ld.shared.f64 	%fd1673, [%r72+120];
	fma.rn.f64 	%fd1674, %fd385, %fd1673, %fd1668;
	ld.shared.f64 	%fd386, [%r74+120];
	ld.shared.f64 	%fd1675, [%r68+1920];
	fma.rn.f64 	%fd1676, %fd386, %fd1675, %fd1670;
	ld.shared.f64 	%fd1677, [_ZZ32massMatrixMultiplyConstantKernelILi15ELi16ELi1EEvidPKdS1_S1_S1_S1_S1_S1_PdE13s_QuadToQuadD+120];
	fma.rn.f64 	%fd1678, %fd1677, %fd340, %fd1672;
	bar.sync 	0;
	mul.f64 	%fd1679, %fd5109, %fd1676;
	fma.rn.f64 	%fd1680, %fd5108, %fd1674, %fd1679;
	fma.rn.f64 	%fd1681, %fd5110, %fd1678, %fd1680;
	st.shared.f64 	[%r56], %fd1681;
	mul.f64 	%fd1682, %fd5111, %fd1676;
	fma.rn.f64 	%fd1683, %fd5109, %fd1674, %fd1682;
	fma.rn.f64 	%fd1684, %fd5112, %fd1678, %fd1683;
	st.shared.f64 	[%r60], %fd1684;
	mul.f64 	%fd1685, %fd5112, %fd1676;
	fma.rn.f64 	%fd1686, %fd5110, %fd1674, %fd1685;
	fma.rn.f64 	%fd1687, %fd5113, %fd1678, %fd1686;
	mul.f64 	%fd1688, %fd4986, %fd5114;
	bar.sync 	0;
	ld.shared.f64 	%fd387, [%r62];
	ld.shared.f64 	%fd1689, [%r52];
	mul.f64 	%fd1690, %fd387, %fd1689;
	fma.rn.f64 	%fd1691, %fd1688, %fd325, %fd1690;
	shl.b32 	%r75, %r50, 3;
	add.s32 	%r76, %r61, %r75;
	ld.shared.f64 	%fd388, [%r76];
	ld.shared.f64 	%fd1692, [%r59];
	fma.rn.f64 	%fd1693, %fd388, %fd1692, %fd1691;
	fma.rn.f64 	%fd1694, %fd1687, %fd1587, 0d0000000000000000;
	mad.lo.s32 	%r77, %r53, -120, %r69;
	ld.shared.f64 	%fd389, [%r77+128];
	ld.shared.f64 	%fd1695, [%r52+8];
	fma.rn.f64 	%fd1696, %fd389, %fd1695, %fd1693;
	ld.shared.f64 	%fd390, [%r76+128];
	ld.shared.f64 	%fd1697, [%r59+128];
	fma.rn.f64 	%fd1698, %fd390, %fd1697, %fd1696;
	fma.rn.f64 	%fd391, %fd1687, %fd1593, 0d0000000000000000;
	ld.shared.f64 	%fd392, [%r77+256];
	ld.shared.f64 	%fd1699, [%r52+16];
	fma.rn.f64 	%fd1700, %fd392, %fd1699, %fd1698;
	ld.shared.f64 	%fd393, [%r76+256];
	ld.shared.f64 	%fd1701, [%r59+256];
	fma.rn.f64 	%fd1702, %fd393, %fd1701, %fd1700;
	fma.rn.f64 	%fd394, %fd1687, %fd1599, 0d0000000000000000;
	ld.shared.f64 	%fd395, [%r77+384];
	ld.shared.f64 	%fd1703, [%r52+24];
	fma.rn.f64 	%fd1704, %fd395, %fd1703, %fd1702;
	ld.shared.f64 	%fd396, [%r76+384];
	ld.shared.f64 	%fd1705, [%r59+384];
	fma.rn.f64 	%fd1706, %fd396, %fd1705, %fd1704;
	fma.rn.f64 	%fd397, %fd1687, %fd1605, 0d0000000000000000;
	ld.shared.f64 	%fd398, [%r77+512];
	ld.shared.f64 	%fd1707, [%r52+32];
	fma.rn.f64 	%fd1708, %fd398, %fd1707, %fd1706;
	ld.shared.f64 	%fd399, [%r76+512];
	ld.shared.f64 	%fd1709, [%r59+512];
	fma.rn.f64 	%fd1710, %fd399, %fd1709, %fd1708;
	fma.rn.f64 	%fd400, %fd1687, %fd1611, 0d0000000000000000;
	ld.shared.f64 	%fd401, [%r77+640];
	ld.shared.f64 	%fd1711, [%r52+40];
	fma.rn.f64 	%fd1712, %fd401, %fd1711, %fd1710;
	ld.shared.f64 	%fd402, [%r76+640];
	ld.shared.f64 	%fd1713, [%r59+640];
	fma.rn.f64 	%fd1714, %fd402, %fd1713, %fd1712;
	fma.rn.f64 	%fd403, %fd1687, %fd1617, 0d0000000000000000;
	ld.shared.f64 	%fd404, [%r77+768];
	ld.shared.f64 	%fd1715, [%r52+48];
	fma.rn.f64 	%fd1716, %fd404, %fd1715, %fd1714;
	ld.shared.f64 	%fd405, [%r76+768];
	ld.shared.f64 	%fd1717, [%r59+768];
	fma.rn.f64 	%fd1718, %fd405, %fd1717, %fd1716;
	fma.rn.f64 	%fd406, %fd1687, %fd1623, 0d0000000000000000;
	ld.shared.f64 	%fd407, [%r77+896];
	ld.shared.f64 	%fd1719, [%r52+56];
	fma.rn.f64 	%fd1720, %fd407, %fd1719, %fd1718;
	ld.shared.f64 	%fd408, [%r76+896];
	ld.shared.f64 	%fd1721, [%r59+896];
	fma.rn.f64 	%fd1722, %fd408, %fd1721, %fd1720;
	fma.rn.f64 	%fd409, %fd1687, %fd1629, 0d0000000000000000;
	ld.shared.f64 	%fd410, [%r77+1024];
	ld.shared.f64 	%fd1723, [%r52+64];
	fma.rn.f64 	%fd1724, %fd410, %fd1723, %fd1722;
	ld.shared.f64 	%fd411, [%r76+1024];
	ld.shared.f64 	%fd1725, [%r59+1024];
	fma.rn.f64 	%fd1726, %fd411, %fd1725, %fd1724;
	fma.rn.f64 	%fd412, %fd1687, %fd1635, 0d0000000000000000;
	ld.shared.f64 	%fd413, [%r77+1152];
	ld.shared.f64 	%fd1727, [%r52+72];
	fma.rn.f64 	%fd1728, %fd413, %fd1727, %fd1726;
	ld.shared.f64 	%fd414, [%r76+1152];
	ld.shared.f64 	%fd1729, [%r59+1152];
	fma.rn.f64 	%fd1730, %fd414, %fd1729, %fd1728;
	fma.rn.f64 	%fd415, %fd1687, %fd1641, 0d0000000000000000;
	ld.shared.f64 	%fd416, [%r77+1280];
	ld.shared.f64 	%fd1731, [%r52+80];
	fma.rn.f64 	%fd1732, %fd416, %fd1731, %fd1730;
	ld.shared.f64 	%fd417, [%r76+1280];
	ld.shared.f64 	%fd1733, [%r59+1280];
	fma.rn.f64 	%fd1734, %fd417, %fd1733, %fd1732;
	fma.rn.f64 	%fd418, %fd1687, %fd1647, 0d0000000000000000;
	ld.shared.f64 	%fd419, [%r77+1408];
	ld.shared.f64 	%fd1735, [%r52+88];
	fma.rn.f64 	%fd1736, %fd419, %fd1735, %fd1734;
	ld.shared.f64 	%fd420, [%r76+1408];
	ld.shared.f64 	%fd1737, [%r59+1408];
	fma.rn.f64 	%fd1738, %fd420, %fd1737, %fd1736;
	fma.rn.f64 	%fd421, %fd1687, %fd1653, 0d0000000000000000;
	ld.shared.f64 	%fd422, [%r77+1536];
	ld.shared.f64 	%fd1739, [%r52+96];
	fma.rn.f64 	%fd1740, %fd422, %fd1739, %fd1738;
	ld.shared.f64 	%fd423, [%r76+1536];
	ld.shared.f64 	%fd1741, [%r59+1536];
	fma.rn.f64 	%fd1742, %fd423, %fd1741, %fd1740;
	fma.rn.f64 	%fd424, %fd1687, %fd1659, 0d0000000000000000;
	ld.shared.f64 	%fd425, [%r77+1664];
	ld.shared.f64 	%fd1743, [%r52+104];
	fma.rn.f64 	%fd1744, %fd425, %fd1743, %fd1742;
	ld.shared.f64 	%fd426, [%r76+1664];
	ld.shared.f64 	%fd1745, [%r59+1664];
	fma.rn.f64 	%fd1746, %fd426, %fd1745, %fd1744;
	fma.rn.f64 	%fd427, %fd1687, %fd1665, 0d0000000000000000;
	ld.shared.f64 	%fd428, [%r77+1792];
	ld.shared.f64 	%fd1747, [%r52+112];
	fma.rn.f64 	%fd1748, %fd428, %fd1747, %fd1746;
	ld.shared.f64 	%fd429, [%r76+1792];
	ld.shared.f64 	%fd1749, [%r59+1792];
	fma.rn.f64 	%fd1750, %fd429, %fd1749, %fd1748;
	fma.rn.f64 	%fd430, %fd1687, %fd1671, 0d0000000000000000;
	ld.shared.f64 	%fd431, [%r77+1920];
	ld.shared.f64 	%fd1751, [%r52+120];
	fma.rn.f64 	%fd1752, %fd431, %fd1751, %fd1750;
	ld.shared.f64 	%fd432, [%r76+1920];
	ld.shared.f64 	%fd1753, [%r59+1920];
	fma.rn.f64 	%fd1754, %fd432, %fd1753, %fd1752;
	fma.rn.f64 	%fd433, %fd1687, %fd1677, 0d0000000000000000;
	add.f64 	%fd434, %fd1754, %fd1694;
	mov.f64 	%fd5115, 0d0000000000000000;
	mov.f64 	%fd5116, %fd5115;
	mov.f64 	%fd5117, %fd5115;
	mov.f64 	%fd5118, %fd5115;
	mov.f64 	%fd5119, %fd5115;
	mov.f64 	%fd5120, %fd5115;
	mov.f64 	%fd5121, %fd5115;
	@%p8 bra 	$L__BB58_11;
	ld.param.u64 	%rd63, [_Z32massMatrixMultiplyConstantKernelILi15ELi16ELi1EEvidPKdS1_S1_S1_S1_S1_S1_Pd_param_2];
	cvta.to.global.u64 	%rd14, %rd63;
	mov.u32 	%r78, %tid.x;
	mov.u32 	%r79, %ctaid.x;
	mov.u32 	%r80, %tid.y;
	add.s32 	%r81, %r79, %r80;
	mul.lo.s32 	%r82, %r81, 28672;
	or.b32  	%r83, %r78, %r82;
	mul.wide.s32 	%rd15, %r83, 8;
	add.s64 	%rd16, %rd14, %rd15;
	ld.global.nc.f64 	%fd5115, [%rd16+2048];
	ld.global.nc.f64 	%fd5116, [%rd16+34816];
	ld.global.nc.f64 	%fd5117, [%rd16+67584];
	ld.global.nc.f64 	%fd5118, [%rd16+100352];
	ld.global.nc.f64 	%fd5119, [%rd16+133120];
	ld.global.nc.f64 	%fd5120, [%rd16+165888];
	ld.global.nc.f64 	%fd5121, [%rd16+198656];
$L__BB58_11:
	ld.param.f64 	%fd4987, [_Z32massMatrixMultiplyConstantKernelILi15ELi16ELi1EEvidPKdS1_S1_S1_S1_S1_S1_Pd_param_1];
	ld.param.u32 	%r536, [_Z32massMatrixMultiplyConstantKernelILi15ELi16ELi1EEvidPKdS1_S1_S1_S1_S1_S1_Pd_param_0];
	mov.u32 	%r84, %ctaid.x;
	mov.u32 	%r85, %tid.y;
	add.s32 	%r86, %r84, %r85;
	setp.ge.s32 	%p9, %r86, %r536;
	shl.b32 	%r87, %r85, 15;
	mov.u32 	%r88, _ZZ32massMatrixMultiplyConstantKernelILi15ELi16ELi1EEvidPKdS1_S1_S1_S1_S1_S1_PdE6s_tmp1;
	add.s32 	%r89, %r88, %r87;
	mov.u32 	%r90, %tid.x;
	shr.u32 	%r91, %r90, 4;
	shl.b32 	%r92, %r91, 11;
	add.s32 	%r93, %r89, %r92;
	mad.lo.s32 	%r94, %r91, -1920, %r93;
	shl.b32 	%r95, %r90, 3;
	and.b32  	%r96, %r95, 120;
	add.s32 	%r97, %r89, %r96;
	ld.shared.f64 	%fd1756, [%r94+2048];
	fma.rn.f64 	%fd1757, %fd355, %fd1756, 0d0000000000000000;
	ld.shared.f64 	%fd1758, [%r97+2048];
	fma.rn.f64 	%fd1759, %fd356, %fd1758, 0d0000000000000000;
	ld.shared.f64 	%fd1760, [_ZZ32massMatrixMultiplyConstantKernelILi15ELi16ELi1EEvidPKdS1_S1_S1_S1_S1_S1_PdE13s_QuadToQuadD+128];
	fma.rn.f64 	%fd1761, %fd1760, %fd325, 0d0000000000000000;
	ld.shared.f64 	%fd1762, [%r94+2056];
	fma.rn.f64 	%fd1763, %fd357, %fd1762, %fd1757;
	ld.shared.f64 	%fd1764, [%r97+2176];
	fma.rn.f64 	%fd1765, %fd358, %fd1764, %fd1759;
	ld.shared.f64 	%fd1766, [_ZZ32massMatrixMultiplyConstantKernelILi15ELi16ELi1EEvidPKdS1_S1_S1_S1_S1_S1_PdE13s_QuadToQuadD+136];
	fma.rn.f64 	%fd1767, %fd1766, %fd326, %fd1761;
	ld.shared.f64 	%fd1768, [%r94+2064];
	fma.rn.f64 	%fd1769, %fd359, %fd1768, %fd1763;
	ld.shared.f64 	%fd1770, [%r97+2304];
	fma.rn.f64 	%fd1771, %fd360, %fd1770, %fd1765;
	ld.shared.f64 	%fd1772, [_ZZ32massMatrixMultiplyConstantKernelILi15ELi16ELi1EEvidPKdS1_S1_S1_S1_S1_S1_PdE13s_QuadToQuadD+144];
	fma.rn.f64 	%fd1773, %fd1772, %fd327, %fd1767;
	ld.shared.f64 	%fd1774, [%r94+2072];
	fma.rn.f64 	%fd1775, %fd361, %fd1774, %fd1769;
	ld.shared.f64 	%fd1776, [%r97+2432];
	fma.rn.f64 	%fd1777, %fd362, %fd1776, %fd1771;
	ld.shared.f64 	%fd1778, [_ZZ32massMatrixMultiplyConstantKernelILi15ELi16ELi1EEvidPKdS1_S1_S1_S1_S1_S1_PdE13s_QuadToQuadD+152];
	fma.rn.f64 	%fd1779, %fd1778, %fd328, %fd1773;
	ld.shared.f64 	%fd1780, [%r94+2080];
	fma.rn.f64 	%fd1781, %fd363, %fd1780, %fd1775;
	ld.shared.f64 	%fd1782, [%r97+2560];
	fma.rn.f64 	%fd1783, %fd364, %fd1782, %fd1777;
	ld.shared.f64 	%fd1784, [_ZZ32massMatrixMultiplyConstantKernelILi15ELi16ELi1EEvidPKdS1_S1_S1_S1_S1_S1_PdE13s_QuadToQuadD+160];
	fma.rn.f64 	%fd1785, %fd1784, %fd329, %fd1779;
	ld.shared.f64 	%fd1786, [%r94+2088];
	fma.rn.f64 	%fd1787, %fd365, %fd1786, %fd1781;
	ld.shared.f64 	%fd1788, [%r97+2688];
	fma.rn.f64 	%fd1789, %fd366, %fd1788, %fd1783;
	ld.shared.f64 	%fd1790, [_ZZ32massMatrixMultiplyConstantKernelILi15ELi16ELi1EEvidPKdS1_S1_S1_S1_S1_S1_PdE13s_QuadToQuadD+168];
	fma.rn.f64 	%fd1791, %fd1790, %fd330, %fd1785;
	ld.shared.f64 	%fd1792, [%r94+2096];
	fma.rn.f64 	%fd1793, %fd367, %fd1792, %fd1787;
	ld.shared.f64 	%fd1794, [%r97+2816];
	fma.rn.f64 	%fd1795, %fd368, %fd1794, %fd1789;
	ld.shared.f64 	%fd1796, [_ZZ32massMatrixMultiplyConstantKernelILi15ELi16ELi1EEvidPKdS1_S1_S1_S1_S1_S1_PdE13s_QuadToQuadD+176];
	fma.rn.f64 	%fd1797, %fd1796, %fd331, %fd1791;
	ld.shared.f64 	%fd1798, [%r94+2104];
	fma.rn.f64 	%fd1799, %fd369, %fd1798, %fd1793;
	ld.shared.f64 	%fd1800, [%r97+2944];
	fma.rn.f64 	%fd1801, %fd370, %fd1800, %fd1795;
	ld.shared.f64 	%fd1802, [_ZZ32massMatrixMultiplyConstantKernelILi15ELi16ELi1EEvidPKdS1_S1_S1_S1_S1_S1_PdE13s_QuadToQuadD+184];
	fma.rn.f64 	%fd1803, %fd1802, %fd332, %fd1797;
	ld.shared.f64 	%fd1804, [%r94+2112];
	fma.rn.f64 	%fd1805, %fd371, %fd1804, %fd1799;
	ld.shared.f64 	%fd1806, [%r97+3072];
	fma.rn.f64 	%fd1807, %fd372, %fd1806, %fd1801;
	ld.shared.f64 	%fd1808, [_ZZ32massMatrixMultiplyConstantKernelILi15ELi16ELi1EEvidPKdS1_S1_S1_S1_S1_S1_PdE13s_QuadToQuadD+192];
	fma.rn.f64 	%fd1809, %fd1808, %fd333, %fd1803;
	ld.shared.f64 	%fd1810, [%r94+2120];
	fma.rn.f64 	%fd1811, %fd373, %fd1810, %fd1805;
	ld.shared.f64 	%fd1812, [%r97+3200];
	fma.rn.f64 	%fd1813, %fd374, %fd1812, %fd1807;
	ld.shared.f64 	%fd1814, [_ZZ32massMatrixMultiplyConstantKernelILi15ELi16ELi1EEvidPKdS1_S1_S1_S1_S1_S1_PdE13s_QuadToQuadD+200];
	fma.rn.f64 	%fd1815, %fd1814, %fd334, %fd1809;
	ld.shared.f64 	%fd1816, [%r94+2128];
	fma.rn.f64 	%fd1817, %fd375, %fd1816, %fd1811;
	ld.shared.f64 	%fd1818, [%r97+3328];
	fma.rn.f64 	%fd1819, %fd376, %fd1818, %fd1813;
	ld.shared.f64 	%fd1820, [_ZZ32massMatrixMultiplyConstantKernelILi15ELi16ELi1EEvidPKdS1_S1_S1_S1_S1_S1_PdE13s_QuadToQuadD+208];
	fma.rn.f64 	%fd1821, %fd1820, %fd335, %fd1815;
	ld.shared.f64 	%fd1822, [%r94+2136];
	fma.rn.f64 	%fd1823, %fd377, %fd1822, %fd1817;
	ld.shared.f64 	%fd1824, [%r97+3456];
	fma.rn.f64 	%fd1825, %fd378, %fd1824, %fd1819;
	ld.shared.f64 	%fd1826, [_ZZ32massMatrixMultiplyConstantKernelILi15ELi16ELi1EEvidPKdS1_S1_S1_S1_S1_S1_PdE13s_QuadToQuadD+216];
	fma.rn.f64 	%fd1827, %fd1826, %fd336, %fd1821;
	ld.shared.f64 	%fd1828, [%r94+2144];
	fma.rn.f64 	%fd1829, %fd379, %fd1828, %fd1823;
	ld.shared.f64 	%fd1830, [%r97+3584];
	fma.rn.f64 	%fd1831, %fd380, %fd1830, %fd1825;
	ld.shared.f64 	%fd1832, [_ZZ32massMatrixMultiplyConstantKernelILi15ELi16ELi1EEvidPKdS1_S1_S1_S1_S1_S1_PdE13s_QuadToQuadD+224];
	fma.rn.f64 	%fd1833, %fd1832, %fd337, %fd1827;
	ld.shared.f64 	%fd1834, [%r94+2152];
	fma.rn.f64 	%fd1835, %fd381, %fd1834, %fd1829;
	ld.shared.f64 	%fd1836, [%r97+3712];
	fma.rn.f64 	%fd1837, %fd382, %fd1836, %fd1831;
	ld.shared.f64 	%fd1838, [_ZZ32massMatrixMultiplyConstantKernelILi15ELi16ELi1EEvidPKdS1_S1_S1_S1_S1_S1_PdE13s_QuadToQuadD+232];
	fma.rn.f64 	%fd1839, %fd1838, %fd338, %fd1833;
	ld.shared.f64 	%fd1840, [%r94+2160];
	fma.rn.f64 	%fd1841, %fd383, %fd1840, %fd1835;
	ld.shared.f64 	%fd1842, [%r97+3840];
	fma.rn.f64 	%fd1843, %fd384, %fd1842, %fd1837;
	ld.shared.f64 	%fd1844, [_ZZ32massMatrixMultiplyConstantKernelILi15ELi16ELi1EEvidPKdS1_S1_S1_S1_S1_S1_PdE13s_QuadToQuadD+240];
	fma.rn.f64 	%fd1845, %fd1844, %fd339, %fd1839;
	ld.shared.f64 	%fd1846, [%r94+2168];
	fma.rn.f64 	%fd1847, %fd385, %fd1846, %fd1841;
	ld.shared.f64 	%fd1848, [%r97+3968];
	fma.rn.f64 	%fd1849, %fd386, %fd1848, %fd1843;
	ld.shared.f64 	%fd1850, [_ZZ32massMatrixMultiplyConstantKernelILi15ELi16ELi1EEvidPKdS1_S1_S1_S1_S1_S1_PdE13s_QuadToQuadD+248];
	fma.rn.f64 	%fd1851, %fd1850, %fd340, %fd1845;
	bar.sync 	0;
	mul.f64 	%fd1852, %fd5116, %fd1849;
	fma.rn.f64 	%fd1853, %fd5115, %fd1847, %fd1852;
	fma.rn.f64 	%fd1854, %fd5117, %fd1851, %fd1853;
	shl.b32 	%r98, %r85, 11;
	mov.u32 	%r99, _ZZ29stiffnessMatrixMultiplyDeviceILi15ELi16ELi1EEviidPKdS1_S1_S1_PAT0__AT0__AplT0_Li0E_dPdE5s_Gpr;
	add.s32 	%r100, %r99, %r98;
	shl.b32 	%r101, %r91, 7;
	add.s32 	%r102, %r100, %r101;
	add.s32 	%r103, %r102, %r96;
	st.shared.f64 	[%r103], %fd1854;
	mul.f64 	%fd1855, %fd5118, %fd1849;
	fma.rn.f64 	%fd1856, %fd5116, %fd1847, %fd1855;
	fma.rn.f64 	%fd1857, %fd5119, %fd1851, %fd1856;
	mov.u32 	%r104, _ZZ29stiffnessMatrixMultiplyDeviceILi15ELi16ELi1EEviidPKdS1_S1_S1_PAT0__AT0__AplT0_Li0E_dPdE5s_Gps;
	add.s32 	%r105, %r104, %r98;
	add.s32 	%r106, %r105, %r96;
	add.s32 	%r107, %r106, %r101;
	st.shared.f64 	[%r107], %fd1857;
	mul.f64 	%fd1858, %fd5119, %fd1849;
	fma.rn.f64 	%fd1859, %fd5117, %fd1847, %fd1858;
	fma.rn.f64 	%fd1860, %fd5120, %fd1851, %fd1859;
	mul.f64 	%fd1861, %fd4987, %fd5121;
	bar.sync 	0;
	ld.shared.f64 	%fd1862, [%r102];
	mul.f64 	%fd1863, %fd387, %fd1862;
	fma.rn.f64 	%fd1864, %fd1861, %fd326, %fd1863;
	ld.shared.f64 	%fd1865, [%r106];
	fma.rn.f64 	%fd1866, %fd388, %fd1865, %fd1864;
	fma.rn.f64 	%fd449, %fd1860, %fd1760, %fd434;
	ld.shared.f64 	%fd1867, [%r102+8];
	fma.rn.f64 	%fd1868, %fd389, %fd1867, %fd1866;
	ld.shared.f64 	%fd1869, [%r106+128];
	fma.rn.f64 	%fd1870, %fd390, %fd1869, %fd1868;
	fma.rn.f64 	%fd1871, %fd1860, %fd1766, %fd391;
	ld.shared.f64 	%fd1872, [%r102+16];
	fma.rn.f64 	%fd1873, %fd392, %fd1872, %fd1870;
	ld.shared.f64 	%fd1874, [%r106+256];
	fma.rn.f64 	%fd1875, %fd393, %fd1874, %fd1873;
	fma.rn.f64 	%fd450, %fd1860, %fd1772, %fd394;
	ld.shared.f64 	%fd1876, [%r102+24];
	fma.rn.f64 	%fd1877, %fd395, %fd1876, %fd1875;
	ld.shared.f64 	%fd1878, [%r106+384];
	fma.rn.f64 	%fd1879, %fd396, %fd1878, %fd1877;
	fma.rn.f64 	%fd451, %fd1860, %fd1778, %fd397;
	ld.shared.f64 	%fd1880, [%r102+32];
	fma.rn.f64 	%fd1881, %fd398, %fd1880, %fd1879;
	ld.shared.f64 	%fd1882, [%r106+512];
	fma.rn.f64 	%fd1883, %fd399, %fd1882, %fd1881;
	fma.rn.f64 	%fd452, %fd1860, %fd1784, %fd400;
	ld.shared.f64 	%fd1884, [%r102+40];
	fma.rn.f64 	%fd1885, %fd401, %fd1884, %fd1883;
	ld.shared.f64 	%fd1886, [%r106+640];
	fma.rn.f64 	%fd1887, %fd402, %fd1886, %fd1885;
	fma.rn.f64 	%fd453, %fd1860, %fd1790, %fd403;
	ld.shared.f64 	%fd1888, [%r102+48];
	fma.rn.f64 	%fd1889, %fd404, %fd1888, %fd1887;
	ld.shared.f64 	%fd1890, [%r106+768];
	fma.rn.f64 	%fd1891, %fd405, %fd1890, %fd1889;
	fma.rn.f64 	%fd454, %fd1860, %fd1796, %fd406;
	ld.shared.f64 	%fd1892, [%r102+56];
	fma.rn.f64 	%fd1893, %fd407, %fd1892, %fd1891;
	ld.shared.f64 	%fd1894, [%r106+896];
	fma.rn.f64 	%fd1895, %fd408, %fd1894, %fd1893;
	fma.rn.f64 	%fd455, %fd1860, %fd1802, %fd409;
	ld.shared.f64 	%fd1896, [%r102+64];
	fma.rn.f64 	%fd1897, %fd410, %fd1896, %fd1895;
	ld.shared.f64 	%fd1898, [%r106+1024];
	fma.rn.f64 	%fd1899, %fd411, %fd1898, %fd1897;
	fma.rn.f64 	%fd456, %fd1860, %fd1808, %fd412;
	ld.shared.f64 	%fd1900, [%r102+72];
	fma.rn.f64 	%fd1901, %fd413, %fd1900, %fd1899;
	ld.shared.f64 	%fd1902, [%r106+1152];
	fma.rn.f64 	%fd1903, %fd414, %fd1902, %fd1901;
	fma.rn.f64 	%fd457, %fd1860, %fd1814, %fd415;
	ld.shared.f64 	%fd1904, [%r102+80];
	fma.rn.f64 	%fd1905, %fd416, %fd1904, %fd1903;
	ld.shared.f64 	%fd1906, [%r106+1280];
	fma.rn.f64 	%fd1907, %fd417, %fd1906, %fd1905;
	fma.rn.f64 	%fd458, %fd1860, %fd1820, %fd418;
	ld.shared.f64 	%fd1908, [%r102+88];
	fma.rn.f64 	%fd1909, %fd419, %fd1908, %fd1907;
	ld.shared.f64 	%fd1910, [%r106+1408];
	fma.rn.f64 	%fd1911, %fd420, %fd1910, %fd1909;
	fma.rn.f64 	%fd459, %fd1860, %fd1826, %fd421;
	ld.shared.f64 	%fd1912, [%r102+96];
	fma.rn.f64 	%fd1913, %fd422, %fd1912, %fd1911;
	ld.shared.f64 	%fd1914, [%r106+1536];
	fma.rn.f64 	%fd1915, %fd423, %fd1914, %fd1913;
	fma.rn.f64 	%fd460, %fd1860, %fd1832, %fd424;
	ld.shared.f64 	%fd1916, [%r102+104];
	fma.rn.f64 	%fd1917, %fd425, %fd1916, %fd1915;
	ld.shared.f64 	%fd1918, [%r106+1664];
	fma.rn.f64 	%fd1919, %fd426, %fd1918, %fd1917;
	fma.rn.f64 	%fd461, %fd1860, %fd1838, %fd427;
	ld.shared.f64 	%fd1920, [%r102+112];
	fma.rn.f64 	%fd1921, %fd428, %fd1920, %fd1919;
	ld.shared.f64 	%fd1922, [%r106+1792];
	fma.rn.f64 	%fd1923, %fd429, %fd1922, %fd1921;
	fma.rn.f64 	%fd462, %fd1860, %fd1844, %fd430;
	ld.shared.f64 	%fd1924, [%r102+120];
	fma.rn.f64 	%fd1925, %fd431, %fd1924, %fd1923;
	ld.shared.f64 	%fd1926, [%r106+1920];
	fma.rn.f64 	%fd1927, %fd432, %fd1926, %fd1925;
	fma.rn.f64 	%fd463, %fd1860, %fd1850, %fd433;
	add.f64 	%fd464, %fd1927, %fd1871;
	mov.f64 	%fd5122, 0d0000000000000000;
	mov.f64 	%fd5123, %fd5122;
	mov.f64 	%fd5124, %fd5122;
	mov.f64 	%fd5125, %fd5122;
	mov.f64 	%fd5126, %fd5122;
	mov.f64 	%fd5127, %fd5122;
	mov.f64 	%fd5128, %fd5122;
	@%p9 bra 	$L__BB58_13;
	ld.param.u64 	%rd64, [_Z32massMatrixMultiplyConstantKernelILi15ELi16ELi1EEvidPKdS1_S1_S1_S1_S1_S1_Pd_param_2];
	cvta.to.global.u64 	%rd17, %rd64;
	mov.u32 	%r108, %tid.x;
	mov.u32 	%r109, %ctaid.x;
	mov.u32 	%r110, %tid.y;
	add.s32 	%r111, %r109, %r110;
	mul.lo.s32 	%r112, %r111, 28672;
	or.b32  	%r113, %r108, %r112;
	mul.wide.s32 	%rd18, %r113, 8;
	add.s64 	%rd19, %rd17, %rd18;
	ld.global.nc.f64 	%fd5122, [%rd19+4096];
	ld.global.nc.f64 	%fd5123, [%rd19+36864];
	ld.global.nc.f64 	%fd5124, [%rd19+69632];
	ld.global.nc.f64 	%fd5125, [%rd19+102400];
	ld.global.nc.f64 	%fd5126, [%rd19+135168];
	ld.global.nc.f64 	%fd5127, [%rd19+167936];
	ld.global.nc.f64 	%fd5128, [%rd19+200704];
$L__BB58_13:
	ld.param.f64 	%fd4988, [_Z32massMatrixMultiplyConstantKernelILi15ELi16ELi1EEvidPKdS1_S1_S1_S1_S1_S1_Pd_param_1];
	ld.param.u32 	%r537, [_Z32massMatrixMultiplyConstantKernelILi15ELi16ELi1EEvidPKdS1_S1_S1_S1_S1_S1_Pd_param_0];
	mov.u32 	%r114, %ctaid.x;
	mov.u32 	%r115, %tid.y;
	add.s32 	%r116, %r114, %r115;
	setp.ge.s32 	%p10, %r116, %r537;
	shl.b32 	%r117, %r115, 15;
	mov.u32 	%r118, _ZZ32massMatrixMultiplyConstantKernelILi15ELi16ELi1EEvidPKdS1_S1_S1_S1_S1_S1_PdE6s_tmp1;
	add.s32 	%r119, %r118, %r117;
	mov.u32 	%r120, %tid.x;
	shr.u32 	%r121, %r120, 4;
	shl.b32 	%r122, %r121, 11;
	add.s32 	%r123, %r119, %r122;
	mad.lo.s32 	%r124, %r121, -1920, %r123;
	shl.b32 	%r125, %r120, 3;
	and.b32  	%r126, %r125, 120;
	add.s32 	%r127, %r119, %r126;
	ld.shared.f64 	%fd1929, [%r124+4096];
	fma.rn.f64 	%fd1930, %fd355, %fd1929, 0d0000000000000000;
	ld.shared.f64 	%fd1931, [%r127+4096];
	fma.rn.f64 	%fd1932, %fd356, %fd1931, 0d0000000000000000;
	ld.shared.f64 	%fd1933, [_ZZ32massMatrixMultiplyConstantKernelILi15ELi16ELi1EEvidPKdS1_S1_S1_S1_S1_S1_PdE13s_QuadToQuadD+256];
	fma.rn.f64 	%fd1934, %fd1933, %fd325, 0d0000000000000000;
	ld.shared.f64 	%fd1935, [%r124+4104];
	fma.rn.f64 	%fd1936, %fd357, %fd1935, %fd1930;
	ld.shared.f64 	%fd1937, [%r127+4224];
	fma.rn.f64 	%fd1938, %fd358, %fd1937, %fd1932;
	ld.shared.f64 	%fd1939, [_ZZ32massMatrixMultiplyConstantKernelILi15ELi16ELi1EEvidPKdS1_S1_S1_S1_S1_S1_PdE13s_QuadToQuadD+264];
	fma.rn.f64 	%fd1940, %fd1939, %fd326, %fd1934;
	ld.shared.f64 	%fd1941, [%r124+4112];
	fma.rn.f64 	%fd1942, %fd359, %fd1941, %fd1936;
	ld.shared.f64 	%fd1943, [%r127+4352];
	fma.rn.f64 	%fd1944, %fd360, %fd1943, %fd1938;
	ld.shared.f64 	%fd1945, [_ZZ32massMatrixMultiplyConstantKernelILi15ELi16ELi1EEvidPKdS1_S1_S1_S1_S1_S1_PdE13s_QuadToQuadD+272];
	fma.rn.f64 	%fd1946, %fd1945, %fd327, %fd1940;
	ld.shared.f64 	%fd1947, [%r124+4120];
	fma.rn.f64 	%fd1948, %fd361, %fd1947, %fd1942;
	ld.shared.f64 	%fd1949, [%r127+4480];
	fma.rn.f64 	%fd1950, %fd362, %fd1949, %fd1944;
	ld.shared.f64 	%fd1951, [_ZZ32massMatrixMultiplyConstantKernelILi15ELi16ELi1EEvidPKdS1_S1_S1_S1_S1_S1_PdE13s_QuadToQuadD+280];
	fma.rn.f64 	%fd1952, %fd1951, %fd328, %fd1946;
	ld.shared.f64 	%fd1953, [%r124+4128];
	fma.rn.f64 	%fd1954, %fd363, %fd1953, %fd1948;
	ld.shared.f64 	%fd1955, [%r127+4608];
	fma.rn.f64 	%fd1956, %fd364, %fd1955, %fd1950;
	ld.shared.f64 	%fd1957, [_ZZ32massMatrixMultiplyConstantKernelILi15ELi16ELi1EEvidPKdS1_S1_S1_S1_S1_S1_PdE13s_QuadToQuadD+288];
	fma.rn.f64 	%fd1958, %fd1957, %fd329, %fd1952;
	ld.shared.f64 	%fd1959, [%r124+4136];
	fma.rn.f64 	%fd1960, %fd365, %fd1959, %fd1954;
	ld.shared.f64 	%fd1961, [%r127+4736];
	fma.rn.f64 	%fd1962, %fd366, %fd1961, %fd1956;
	ld.shared.f64 	%fd1963, [_ZZ32massMatrixMultiplyConstantKernelILi15ELi16ELi1EEvidPKdS1_S1_S1_S1_S1_S1_PdE13s_QuadToQuadD+296];
	fma.rn.f64 	%fd1964, %fd1963, %fd330, %fd1958;
	ld.shared.f64 	%fd1965, [%r124+4144];
	fma.rn.f64 	%fd1966, %fd367, %fd1965, %fd1960;
	ld.shared.f64 	%fd1967, [%r127+4864];
	fma.rn.f64 	%fd1968, %fd368, %fd1967, %fd1962;
	ld.shared.f64 	%fd1969, [_ZZ32massMatrixMultiplyConstantKernelILi15ELi16ELi1EEvidPKdS1_S1_S1_S1_S1_S1_PdE13s_QuadToQuadD+304];
	fma.rn.f64 	%fd1970, %fd1969, %fd331, %fd1964;
	ld.shared.f64 	%fd1971, [%r124+4152];
	fma.rn.f64 	%fd1972, %fd369, %fd1971, %fd1966;
	ld.shared.f64 	%fd1973, [%r127+4992];
	fma.rn.f64 	%fd1974, %fd370, %fd1973, %fd1968;
	ld.shared.f64 	%fd1975, [_ZZ32massMatrixMultiplyConstantKernelILi15ELi16ELi1EEvidPKdS1_S1_S1_S1_S1_S1_PdE13s_QuadToQuadD+312];
	fma.rn.f64 	%fd1976, %fd1975, %fd332, %fd1970;
	ld.shared.f64 	%fd1977, [%r124+4160];
	fma.rn.f64 	%fd1978, %fd371, %fd1977, %fd1972;
	ld.shared.f64 	%fd1979, [%r127+5120];
	fma.rn.f64 	%fd1980, %fd372, %fd1979, %fd1974;
	ld.shared.f64 	%fd1981, [_ZZ32massMatrixMultiplyConstantKernelILi15ELi16ELi1EEvidPKdS1_S1_S1_S1_S1_S1_PdE13s_QuadToQuadD+320];
	fma.rn.f64 	%fd1982, %fd1981, %fd333, %fd1976;
	ld.shared.f64 	%fd1983, [%r124+4168];
	fma.rn.f64 	%fd1984, %fd373, %fd1983, %fd1978;
	ld.shared.f64 	%fd1985, [%r127+5248];
	fma.rn.f64 	%fd1986, %fd374, %fd1985, %fd1980;
	ld.shared.f64 	%fd1987, [_ZZ32massMatrixMultiplyConstantKernelILi15ELi16ELi1EEvidPKdS1_S1_S1_S1_S1_S1_PdE13s_QuadToQuadD+328];
	fma.rn.f64 	%fd1988, %fd1987, %fd334, %fd1982;
	ld.shared.f64 	%fd1989, [%r124+4176];
	fma.rn.f64 	%fd1990, %fd375, %fd1989, %fd1984;
	ld.shared.f64 	%fd1991, [%r127+5376];
	fma.rn.f64 	%fd1992, %fd376, %fd1991, %fd1986;
	ld.shared.f64 	%fd1993, [_ZZ32massMatrixMultiplyConstantKernelILi15ELi16ELi1EEvidPKdS1_S1_S1_S1_S1_S1_PdE13s_QuadToQuadD+336];
	fma.rn.f64 	%fd1994, %fd1993, %fd335, %fd1988;
	ld.shared.f64 	%fd1995, [%r124+4184];
	fma.rn.f64 	%fd1996, %fd377, %fd1995, %fd1990;
	ld.shared.f64 	%fd1997, [%r127+5504];
	fma.rn.f64 	%fd1998, %fd378, %fd1997, %fd1992;
	ld.shared.f64 	%fd1999, [_ZZ32massMatrixMultiplyConstantKernelILi15ELi16ELi1EEvidPKdS1_S1_S1_S1_S1_S1_PdE13s_QuadToQuadD+344];
	fma.rn.f64 	%fd2000, %fd1999, %fd336, %fd1994;
	ld.shared.f64 	%fd2001, [%r124+4192];
	fma.rn.f64 	%fd2002, %fd379, %fd2001, %fd1996;
	ld.shared.f64 	%fd2003, [%r127+5632];
	fma.rn.f64 	%fd2004, %fd380, %fd2003, %fd1998;
	ld.shared.f64 	%fd2005, [_ZZ32massMatrixMultiplyConstantKernelILi15ELi16ELi1EEvidPKdS1_S1_S1_S1_S1_S1_PdE13s_QuadToQuadD+352];
	fma.rn.f64 	%fd2006, %fd2005, %fd337, %fd2000;
	ld.shared.f64 	%fd2007, [%r124+4200];
	fma.rn.f64 	%fd2008, %fd381, %fd2007, %fd2002;
	ld.shared.f64 	%fd2009, [%r127+5760];
	fma.rn.f64 	%fd2010, %fd382, %fd2009, %fd2004;
	ld.shared.f64 	%fd2011, [_ZZ32massMatrixMultiplyConstantKernelILi15ELi16ELi1EEvidPKdS1_S1_S1_S1_S1_S1_PdE13s_QuadToQuadD+360];
	fma.rn.f64 	%fd2012, %fd2011, %fd338, %fd2006;
	ld.shared.f64 	%fd2013, [%r124+4208];
	fma.rn.f64 	%fd2014, %fd383, %fd2013, %fd2008;
	ld.shared.f64 	%fd2015, [%r127+5888];
	fma.rn.f64 	%fd2016, %fd384, %fd2015, %fd2010;
	ld.shared.f64 	%fd2017, [_ZZ32massMatrixMultiplyConstantKernelILi15ELi16ELi1EEvidPKdS1_S1_S1_S1_S1_S1_PdE13s_QuadToQuadD+368];
	fma.rn.f64 	%fd2018, %fd2017, %fd339, %fd2012;
	ld.shared.f64 	%fd2019, [%r124+4216];
	fma.rn.f64 	%fd2020, %fd385, %fd2019, %fd2014;
	ld.shared.f64 	%fd2021, [%r127+6016];
	fma.rn.f64 	%fd2022, %fd386, %fd2021, %fd2016;
	ld.shared.f64 	%fd2023, [_ZZ32massMatrixMultiplyConstantKernelILi15ELi16ELi1EEvidPKdS1_S1_S1_S1_S1_S1_PdE13s_QuadToQuadD+376];
	fma.rn.f64 	%fd2024, %fd2023, %fd340, %fd2018;
	bar.sync 	0;
	mul.f64 	%fd2025, %fd5123, %fd2022;
	fma.rn.f64 	%fd2026, %fd5122, %fd2020, %fd2025;
	fma.rn.f64 	%fd2027, %fd5124, %fd2024, %fd2026;
	shl.b32 	%r128, %r115, 11;
	mov.u32 	%r129, _ZZ29stiffnessMatrixMultiplyDeviceILi15ELi16ELi1EEviidPKdS1_S1_S1_PAT0__AT0__AplT0_Li0E_dPdE5s_Gpr;
	add.s32 	%r130, %r129, %r128;
	shl.b32 	%r131, %r121, 7;
	add.s32 	%r132, %r130, %r131;
	add.s32 	%r133, %r132, %r126;
	st.shared.f64 	[%r133], %fd2027;
	mul.f64 	%fd2028, %fd5125, %fd2022;
	fma.rn.f64 	%fd2029, %fd5123, %fd2020, %fd2028;
	fma.rn.f64 	%fd2030, %fd5126, %fd2024, %fd2029;
	mov.u32 	%r134, _ZZ29stiffnessMatrixMultiplyDeviceILi15ELi16ELi1EEviidPKdS1_S1_S1_PAT0__AT0__AplT0_Li0E_dPdE5s_Gps;
	add.s32 	%r135, %r134, %r128;
	add.s32 	%r136, %r135, %r126;
	add.s32 	%r137, %r136, %r131;
	st.shared.f64 	[%r137], %fd2030;
	mul.f64 	%fd2031, %fd5126, %fd2022;
	fma.rn.f64 	%fd2032, %fd5124, %fd2020, %fd2031;
	fma.rn.f64 	%fd2033, %fd5127, %fd2024, %fd2032;
	mul.f64 	%fd2034, %fd4988, %fd5128;
	bar.sync 	0;
	ld.shared.f64 	%fd2035, [%r132];
	mul.f64 	%fd2036, %fd387, %fd2035;
	fma.rn.f64 	%fd2037, %fd2034, %fd327, %fd2036;
	ld.shared.f64 	%fd2038, [%r136];
	fma.rn.f64 	%fd2039, %fd388, %fd2038, %fd2037;
	fma.rn.f64 	%fd479, %fd2033, %fd1933, %fd449;
	ld.shared.f64 	%fd2040, [%r132+8];
	fma.rn.f64 	%fd2041, %fd389, %fd2040, %fd2039;
	ld.shared.f64 	%fd2042, [%r136+128];
	fma.rn.f64 	%fd2043, %fd390, %fd2042, %fd2041;
	fma.rn.f64 	%fd480, %fd2033, %fd1939, %fd464;
	ld.shared.f64 	%fd2044, [%r132+16];
	fma.rn.f64 	%fd2045, %fd392, %fd2044, %fd2043;
	ld.shared.f64 	%fd2046, [%r136+256];
	fma.rn.f64 	%fd2047, %fd393, %fd2046, %fd2045;
	fma.rn.f64 	%fd2048, %fd2033, %fd1945, %fd450;
	ld.shared.f64 	%fd2049, [%r132+24];
	fma.rn.f64 	%fd2050, %fd395, %fd2049, %fd2047;
	ld.shared.f64 	%fd2051, [%r136+384];
	fma.rn.f64 	%fd2052, %fd396, %fd2051, %fd2050;
	fma.rn.f64 	%fd481, %fd2033, %fd1951, %fd451;
	ld.shared.f64 	%fd2053, [%r132+32];
	fma.rn.f64 	%fd2054, %fd398, %fd2053, %fd2052;
	ld.shared.f64 	%fd2055, [%r136+512];
	fma.rn.f64 	%fd2056, %fd399, %fd2055, %fd2054;
	fma.rn.f64 	%fd482, %fd2033, %fd1957, %fd452;
	ld.shared.f64 	%fd2057, [%r132+40];
	fma.rn.f64 	%fd2058, %fd401, %fd2057, %fd2056;
	ld.shared.f64 	%fd2059, [%r136+640];
	fma.rn.f64 	%fd2060, %fd402, %fd2059, %fd2058;
	fma.rn.f64 	%fd483, %fd2033, %fd1963, %fd453;
	ld.shared.f64 	%fd2061, [%r132+48];
	fma.rn.f64 	%fd2062, %fd404, %fd2061, %fd2060;
	ld.shared.f64 	%fd2063, [%r136+768];
	fma.rn.f64 	%fd2064, %fd405, %fd2063, %fd2062;
	fma.rn.f64 	%fd484, %fd2033, %fd1969, %fd454;
	ld.shared.f64 	%fd2065, [%r132+56];
	fma.rn.f64 	%fd2066, %fd407, %fd2065, %fd2064;
	ld.shared.f64 	%fd2067, [%r136+896];
	fma.rn.f64 	%fd2068, %fd408, %fd2067, %fd2066;
	fma.rn.f64 	%fd485, %fd2033, %fd1975, %fd455;
	ld.shared.f64 	%fd2069, [%r132+64];
	fma.rn.f64 	%fd2070, %fd410, %fd2069, %fd2068;
	ld.shared.f64 	%fd2071, [%r136+1024];
	fma.rn.f64 	%fd2072, %fd411, %fd2071, %fd2070;
	fma.rn.f64 	%fd486, %fd2033, %fd1981, %fd456;
	ld.shared.f64 	%fd2073, [%r132+72];
	fma.rn.f64 	%fd2074, %fd413, %fd2073, %fd2072;
	ld.shared.f64 	%fd2075, [%r136+1152];
	fma.rn.f64 	%fd2076, %fd414, %fd2075, %fd2074;
	fma.rn.f64 	%fd487, %fd2033, %fd1987, %fd457;
	ld.shared.f64 	%fd2077, [%r132+80];
	fma.rn.f64 	%fd2078, %fd416, %fd2077, %fd2076;
	ld.shared.f64 	%fd2079, [%r136+1280];
	fma.rn.f64 	%fd2080, %fd417, %fd2079, %fd2078;
	fma.rn.f64 	%fd488, %fd2033, %fd1993, %fd458;
	ld.shared.f64 	%fd2081, [%r132+88];
	fma.rn.f64 	%fd2082, %fd419, %fd2081, %fd2080;
	ld.shared.f64 	%fd2083, [%r136+1408];
	fma.rn.f64 	%fd2084, %fd420, %fd2083, %fd2082;
	fma.rn.f64 	%fd489, %fd2033, %fd1999, %fd459;
	ld.shared.f64 	%fd2085, [%r132+96];
	fma.rn.f64 	%fd2086, %fd422, %fd2085, %fd2084;
	ld.shared.f64 	%fd2087, [%r136+1536];
	fma.rn.f64 	%fd2088, %fd423, %fd2087, %fd2086;
	fma.rn.f64 	%fd490, %fd2033, %fd2005, %fd460;
	ld.shared.f64 	%fd2089, [%r132+104];
	fma.rn.f64 	%fd2090, %fd425, %fd2089, %fd2088;
	ld.shared.f64 	%fd2091, [%r136+1664];
	fma.rn.f64 	%fd2092, %fd426, %fd2091, %fd2090;
	fma.rn.f64 	%fd491, %fd2033, %fd2011, %fd461;
	ld.shared.f64 	%fd2093, [%r132+112];
	fma.rn.f64 	%fd2094, %fd428, %fd2093, %fd2092;
	ld.shared.f64 	%fd2095, [%r136+1792];
	fma.rn.f64 	%fd2096, %fd429, %fd2095, %fd2094;
	fma.rn.f64 	%fd492, %fd2033, %fd2017, %fd462;
	ld.shared.f64 	%fd2097, [%r132+120];
	fma.rn.f64 	%fd2098, %fd431, %fd2097, %fd2096;
	ld.shared.f64 	%fd2099, [%r136+1920];
	fma.rn.f64 	%fd2100, %fd432, %fd2099, %fd2098;
	fma.rn.f64 	%fd493, %fd2033, %fd2023, %fd463;
	add.f64 	%fd494, %fd2100, %fd2048;
	mov.f64 	%fd5129, 0d0000000000000000;
	mov.f64 	%fd5130, %fd5129;
	mov.f64 	%fd5131, %fd5129;
	mov.f64 	%fd5132, %fd5129;
	mov.f64 	%fd5133, %fd5129;
	mov.f64 	%fd5134, %fd5129;
	mov.f64 	%fd5135, %fd5129;
	@%p10 bra 	$L__BB58_15;
	ld.param.u64 	%rd65, [_Z32massMatrixMultiplyConstantKernelILi15ELi16ELi1EEvidPKdS1_S1_S1_S1_S1_S1_Pd_param_2];
	cvta.to.global.u64 	%rd20, %rd65;
	mov.u32 	%r138, %tid.x;
	mov.u32 	%r139, %ctaid.x;
	mov.u32 	%r140, %tid.y;
	add.s32 	%r141, %r139, %r140;
	mul.lo.s32 	%r142, %r141, 28672;
	or.b32  	%r143, %r138, %r142;
	mul.wide.s32 	%rd21, %r143, 8;
	add.s64 	%rd22, %rd20, %rd21;
	ld.global.nc.f64 	%fd5129, [%rd22+6144];
	ld.global.nc.f64 	%fd5130, [%rd22+38912];
	ld.global.nc.f64 	%fd5131, [%rd22+71680];
	ld.global.nc.f64 	%fd5132, [%rd22+104448];
	ld.global.nc.f64 	%fd5133, [%rd22+137216];
	ld.global.nc.f64 	%fd5134, [%rd22+169984];
	ld.global.nc.f64 	%fd5135, [%rd22+202752];
$L__BB58_15:
	ld.param.f64 	%fd4989, [_Z32massMatrixMultiplyConstantKernelILi15ELi16ELi1EEvidPKdS1_S1_S1_S1_S1_S1_Pd_param_1];
	ld.param.u32 	%r538, [_Z32massMatrixMultiplyConstantKernelILi15ELi16ELi1EEvidPKdS1_S1_S1_S1_S1_S1_Pd_param_0];
	mov.u32 	%r144, %ctaid.x;
	mov.u32 	%r145, %tid.y;
	add.s32 	%r146, %r144, %r145;
	setp.ge.s32 	%p11, %r146, %r538;
	shl.b32 	%r147, %r145, 15;
	mov.u32 	%r148, _ZZ32massMatrixMultiplyConstantKernelILi15ELi16ELi1EEvidPKdS1_S1_S1_S1_S1_S1_PdE6s_tmp1;
	add.s32 	%r149, %r148, %r147;
	mov.u32 	%r150, %tid.x;
	shr.u32 	%r151, %r150, 4;
	shl.b32 	%r152, %r151, 11;
	add.s32 	%r153, %r149, %r152;
	mad.lo.s32 	%r154, %r151, -1920, %r153;
	shl.b32 	%r155, %r150, 3;
	and.b32  	%r156, %r155, 120;
	add.s32 	%r157, %r149, %r156;
	ld.shared.f64 	%fd2102, [%r154+6144];
	fma.rn.f64 	%fd2103, %fd355, %fd2102, 0d0000000000000000;
	ld.shared.f64 	%fd2104, [%r157+6144];
	fma.rn.f64 	%fd2105, %fd356, %fd2104, 0d0000000000000000;
	ld.shared.f64 	%fd2106, [_ZZ32massMatrixMultiplyConstantKernelILi15ELi16ELi1EEvidPKdS1_S1_S1_S1_S1_S1_PdE13s_QuadToQuadD+384];
	fma.rn.f64 	%fd2107, %fd2106, %fd325, 0d0000000000000000;
	ld.shared.f64 	%fd2108, [%r154+6152];
	fma.rn.f64 	%fd2109, %fd357, %fd2108, %fd2103;
	ld.shared.f64 	%fd2110, [%r157+6272];
	fma.rn.f64 	%fd2111, %fd358, %fd2110, %fd2105;
	ld.shared.f64 	%fd2112, [_ZZ32massMatrixMultiplyConstantKernelILi15ELi16ELi1EEvidPKdS1_S1_S1_S1_S1_S1_PdE13s_QuadToQuadD+392];
	fma.rn.f64 	%fd2113, %fd2112, %fd326, %fd2107;
	ld.shared.f64 	%fd2114, [%r154+6160];
	fma.rn.f64 	%fd2115, %fd359, %fd2114, %fd2109;
	ld.shared.f64 	%fd2116, [%r157+6400];
	fma.rn.f64 	%fd2117, %fd360, %fd2116, %fd2111;
	ld.shared.f64 	%fd2118, [_ZZ32massMatrixMultiplyConstantKernelILi15ELi16ELi1EEvidPKdS1_S1_S1_S1_S1_S1_PdE13s_QuadToQuadD+400];
	fma.rn.f64 	%fd2119, %fd2118, %fd327, %fd2113;
	ld.shared.f64 	%fd2120, [%r154+6168];
	fma.rn.f64 	%fd2121, %fd361, %fd2120, %fd2115;
	ld.shared.f64 	%fd2122, [%r157+6528];
	fma.rn.f64 	%fd2123, %fd362, %fd2122, %fd2117;
	ld.shared.f64 	%fd2124, [_ZZ32massMatrixMultiplyConstantKernelILi15ELi16ELi1EEvidPKdS1_S1_S1_S1_S1_S1_PdE13s_QuadToQuadD+408];
	fma.rn.f64 	%fd2125, %fd2124, %fd328, %fd2119;
	ld.shared.f64 	%fd2126, [%r154+6176];
	fma.rn.f64 	%fd2127, %fd363, %fd2126, %fd2121;
	ld.shared.f64 	%fd2128, [%r157+6656];
	fma.rn.f64 	%fd2129, %fd364, %fd2128, %fd2123;
	ld.shared.f64 	%fd2130, [_ZZ32massMatrixMultiplyConstantKernelILi15ELi16ELi1EEvidPKdS1_S1_S1_S1_S1_S1_PdE13s_QuadToQuadD+416];
	fma.rn.f64 	%fd2131, %fd2130, %fd329, %fd2125;
	ld.shared.f64 	%fd2132, [%r154+6184];
	fma.rn.f64 	%fd2133, %fd365, %fd2132, %fd2127;
	ld.shared.f64 	%fd2134, [%r157+6784];
	fma.rn.f64 	%fd2135, %fd366, %fd2134, %fd2129;
	ld.shared.f64 	%fd2136, [_ZZ32massMatrixMultiplyConstantKernelILi15ELi16ELi1EEvidPKdS1_S1_S1_S1_S1_S1_PdE13s_QuadToQuadD+424];
	fma.rn.f64 	%fd2137, %fd2136, %fd330, %fd2131;
	ld.shared.f64 	%fd2138, [%r154+6192];
	fma.rn.f64 	%fd2139, %fd367, %fd2138, %fd2133;
	ld.shared.f64 	%fd2140, [%r157+6912];
	fma.rn.f64 	%fd2141, %fd368, %fd2140, %fd2135;
	ld.shared.f64 	%fd2142, [_ZZ32massMatrixMultiplyConstantKernelILi15ELi16ELi1EEvidPKdS1_S1_S1_S1_S1_S1_PdE13s_QuadToQuadD+432];
	fma.rn.f64 	%fd2143, %fd2142, %fd331, %fd2137;
	ld.shared.f64 	%fd2144, [%r154+6200];
	fma.rn.f64 	%fd2145, %fd369, %fd2144, %fd2139;
	ld.shared.f64 	%fd2146, [%r157+7040];
	fma.rn.f64 	%fd2147, %fd370, %fd2146, %fd2141;
	ld.shared.f64 	%fd2148, [_ZZ32massMatrixMultiplyConstantKernelILi15ELi16ELi1EEvidPKdS1_S1_S1_S1_S1_S1_PdE13s_QuadToQuadD+440];
	fma.rn.f64 	%fd2149, %fd2148, %fd332, %fd2143;
	ld.shared.f64 	%fd2150, [%r154+6208];
	fma.rn.f64 	%fd2151, %fd371, %fd2150, %fd2145;
	ld.shared.f64 	%fd2152, [%r157+7168];
	fma.rn.f64 	%fd2153, %fd372, %fd2152, %fd2147;
	ld.shared.f64 	%fd2154, [_ZZ32massMatrixMultiplyConstantKernelILi15ELi16ELi1EEvidPKdS1_S1_S1_S1_S1_S1_PdE13s_QuadToQuadD+448];
	fma.rn.f64 	%fd2155, %fd2154, %fd333, %fd2149;
	ld.shared.f64 	%fd2156, [%r154+6216];
	fma.rn.f64 	%fd2157, %fd373, %fd2156, %fd2151;
	ld.shared.f64 	%fd2158, [%r157+7296];
	fma.rn.f64 	%fd2159, %fd374, %fd2158, %fd2153;
	ld.shared.f64 	%fd2160, [_ZZ32massMatrixMultiplyConstantKernelILi15ELi16ELi1EEvidPKdS1_S1_S1_S1_S1_S1_PdE13s_QuadToQuadD+456];
	fma.rn.f64 	%fd2161, %fd2160, %fd334, %fd2155;
	ld.shared.f64 	%fd2162, [%r154+6224];
	fma.rn.f64 	%fd2163, %fd375, %fd2162, %fd2157;
	ld.shared.f64 	%fd2164, [%r157+7424];
	fma.rn.f64 	%fd2165, %fd376, %fd2164, %fd2159;
	ld.shared.f64 	%fd2166, [_ZZ32massMatrixMultiplyConstantKernelILi15ELi16ELi1EEvidPKdS1_S1_S1_S1_S1_S1_PdE13s_QuadToQuadD+464];
	fma.rn.f64 	%fd2167, %fd2166, %fd335, %fd2161;
	ld.shared.f64 	%fd2168, [%r154+6232];
	fma.rn.f64 	%fd2169, %fd377, %fd2168, %fd2163;
	ld.shared.f64 	%fd2170, [%r157+7552];
	fma.rn.f64 	%fd2171, %fd378, %fd2170, %fd2165;
	ld.shared.f64 	%fd2172, [_ZZ32massMatrixMultiplyConstantKernelILi15ELi16ELi1EEvidPKdS1_S1_S1_S1_S1_S1_PdE13s_QuadToQuadD+472];
	fma.rn.f64 	%fd2173, %fd2172, %fd336, %fd2167;
	ld.shared.f64 	%fd2174, [%r154+6240];
	fma.rn.f64 	%fd2175, %fd379, %fd2174, %fd2169;
	ld.shared.f64 	%fd2176, [%r157+7680];
	fma.rn.f64 	%fd2177, %fd380, %fd2176, %fd2171;
	ld.shared.f64 	%fd2178, [_ZZ32massMatrixMultiplyConstantKernelILi15ELi16ELi1EEvidPKdS1_S1_S1_S1_S1_S1_PdE13s_QuadToQuadD+480];
	fma.rn.f64 	%fd2179, %fd2178, %fd337, %fd2173;
	ld.shared.f64 	%fd2180, [%r154+6248];
	fma.rn.f64 	%fd2181, %fd381, %fd2180, %fd2175;
	ld.shared.f64 	%fd2182, [%r157+7808];
	fma.rn.f64 	%fd2183, %fd382, %fd2182, %fd2177;
	ld.shared.f64 	%fd2184, [_ZZ32massMatrixMultiplyConstantKernelILi15ELi16ELi1EEvidPKdS1_S1_S1_S1_S1_S1_PdE13s_QuadToQuadD+488];
	fma.rn.f64 	%fd2185, %fd2184, %fd338, %fd2179;
	ld.shared.f64 	%fd2186, [%r154+6256];
	fma.rn.f64 	%fd2187, %fd383, %fd2186, %fd2181;
	ld.shared.f64 	%fd2188, [%r157+7936];
	fma.rn.f64 	%fd2189, %fd384, %fd2188, %fd2183;
	ld.shared.f64 	%fd2190, [_ZZ32massMatrixMultiplyConstantKernelILi15ELi16ELi1EEvidPKdS1_S1_S1_S1_S1_S1_PdE13s_QuadToQuadD+496];
	fma.rn.f64 	%fd2191, %fd2190, %fd339, %fd2185;
	ld.shared.f64 	%fd2192, [%r154+6264];
	fma.rn.f64 	%fd2193, %fd385, %fd2192, %fd2187;
	ld.shared.f64 	%fd2194, [%r157+8064];
	fma.rn.f64 	%fd2195, %fd386, %fd2194, %fd2189;
	ld.shared.f64 	%fd2196, [_ZZ32massMatrixMultiplyConstantKernelILi15ELi16ELi1EEvidPKdS1_S1_S1_S1_S1_S1_PdE13s_QuadToQuadD+504];
	fma.rn.f64 	%fd2197, %fd2196, %fd340, %fd2191;
	bar.sync 	0;
	mul.f64 	%fd2198, %fd5130, %fd2195;
	fma.rn.f64 	%fd2199, %fd5129, %fd2193, %fd2198;
	fma.rn.f64 	%fd2200, %fd5131, %fd2197, %fd2199;
	shl.b32 	%r158, %r145, 11;
	mov.u32 	%r159, _ZZ29stiffnessMatrixMultiplyDeviceILi15ELi16ELi1EEviidPKdS1_S1_S1_PAT0__AT0__AplT0_Li0E_dPdE5s_Gpr;
	add.s32 	%r160, %r159, %r158;
	shl.b32 	%r161, %r151, 7;
	add.s32 	%r162, %r160, %r161;
	add.s32 	%r163, %r162, %r156;
	st.shared.f64 	[%r163], %fd2200;
	mul.f64 	%fd2201, %fd5132, %fd2195;
	fma.rn.f64 	%fd2202, %fd5130, %fd2193, %fd2201;
	fma.rn.f64 	%fd2203, %fd5133, %fd2197, %fd2202;
	mov.u32 	%r164, _ZZ29stiffnessMatrixMultiplyDeviceILi15ELi16ELi1EEviidPKdS1_S1_S1_PAT0__AT0__AplT0_Li0E_dPdE5s_Gps;
	add.s32 	%r165, %r164, %r158;
	add.s32 	%r166, %r165, %r156;
	add.s32 	%r167, %r166, %r161;
	st.shared.f64 	[%r167], %fd2203;
	mul.f64 	%fd2204, %fd5133, %fd2195;
	fma.rn.f64 	%fd2205, %fd5131, %fd2193, %fd2204;
	fma.rn.f64 	%fd2206, %fd5134, %fd2197, %fd2205;
	mul.f64 	%fd2207, %fd4989, %fd5135;
	bar.sync 	0;
	ld.shared.f64 	%fd2208, [%r162];
	mul.f64 	%fd2209, %fd387, %fd2208;
	fma.rn.f64 	%fd2210, %fd2207, %fd328, %fd2209;
	ld.shared.f64 	%fd2211, [%r166];
	fma.rn.f64 	%fd2212, %fd388, %fd2211, %fd2210;
	fma.rn.f64 	%fd509, %fd2206, %fd2106, %fd479;
	ld.shared.f64 	%fd2213, [%r162+8];
	fma.rn.f64 	%fd2214, %fd389, %fd2213, %fd2212;
	ld.shared.f64 	%fd2215, [%r166+128];
	fma.rn.f64 	%fd2216, %fd390, %fd2215, %fd2214;
	fma.rn.f64 	%fd510, %fd2206, %fd2112, %fd480;
	ld.shared.f64 	%fd2217, [%r162+16];
	fma.rn.f64 	%fd2218, %fd392, %fd2217, %fd2216;
	ld.shared.f64 	%fd2219, [%r166+256];
	fma.rn.f64 	%fd2220, %fd393, %fd2219, %fd2218;
	fma.rn.f64 	%fd511, %fd2206, %fd2118, %fd494;
	ld.shared.f64 	%fd2221, [%r162+24];
	fma.rn.f64 	%fd2222, %fd395, %fd2221, %fd2220;
	ld.shared.f64 	%fd2223, [%r166+384];
	fma.rn.f64 	%fd2224, %fd396, %fd2223, %fd2222;
	fma.rn.f64 	%fd2225, %fd2206, %fd2124, %fd481;
	ld.shared.f64 	%fd2226, [%r162+32];
	fma.rn.f64 	%fd2227, %fd398, %fd2226, %fd2224;
	ld.shared.f64 	%fd2228, [%r166+512];
	fma.rn.f64 	%fd2229, %fd399, %fd2228, %fd2227;
	fma.rn.f64 	%fd512, %fd2206, %fd2130, %fd482;
	ld.shared.f64 	%fd2230, [%r162+40];
	fma.rn.f64 	%fd2231, %fd401, %fd2230, %fd2229;
	ld.shared.f64 	%fd2232, [%r166+640];
	fma.rn.f64 	%fd2233, %fd402, %fd2232, %fd2231;
	fma.rn.f64 	%fd513, %fd2206, %fd2136, %fd483;
	ld.shared.f64 	%fd2234, [%r162+48];
	fma.rn.f64 	%fd2235, %fd404, %fd2234, %fd2233;
	ld.shared.f64 	%fd2236, [%r166+768];
	fma.rn.f64 	%fd2237, %fd405, %fd2236, %fd2235;
	fma.rn.f64 	%fd514, %fd2206, %fd2142, %fd484;
	ld.shared.f64 	%fd2238, [%r162+56];
	fma.rn.f64 	%fd2239, %fd407, %fd2238, %fd2237;
	ld.shared.f64 	%fd2240, [%r166+896];
	fma.rn.f64 	%fd2241, %fd408, %fd2240, %fd2239;
	fma.rn.f64 	%fd515, %fd2206, %fd2148, %fd485;
	ld.shared.f64 	%fd2242, [%r162+64];
	fma.rn.f64 	%fd2243, %fd410, %fd2242, %fd2241;
	ld.shared.f64 	%fd2244, [%r166+1024];
	fma.rn.f64 	%fd2245, %fd411, %fd2244, %fd2243;
	fma.rn.f64 	%fd516, %fd2206, %fd2154, %fd486;
	ld.shared.f64 	%fd2246, [%r162+72];
	fma.rn.f64 	%fd2247, %fd413, %fd2246, %fd2245;
	ld.shared.f64 	%fd2248, [%r166+1152];
	fma.rn.f64 	%fd2249, %fd414, %fd2248, %fd2247;
	fma.rn.f64 	%fd517, %fd2206, %fd2160, %fd487;
	ld.shared.f64 	%fd2250, [%r162+80];
	fma.rn.f64 	%fd2251, %fd416, %fd2250, %fd2249;
	ld.shared.f64 	%fd2252, [%r166+1280];
	fma.rn.f64 	%fd2253, %fd417, %fd2252, %fd2251;
	fma.rn.f64 	%fd518, %fd2206, %fd2166, %fd488;
	ld.shared.f64 	%fd2254, [%r162+88];
	fma.rn.f64 	%fd2255, %fd419, %fd2254, %fd2253;
	ld.shared.f64 	%fd2256, [%r166+1408];
	fma.rn.f64 	%fd2257, %fd420, %fd2256, %fd2255;
	fma.rn.f64 	%fd519, %fd2206, %fd2172, %fd489;
	ld.shared.f64 	%fd2258, [%r162+96];
	fma.rn.f64 	%fd2259, %fd422, %fd2258, %fd2257;
	ld.shared.f64 	%fd2260, [%r166+1536];
	fma.rn.f64 	%fd2261, %fd423, %fd2260, %fd2259;
	fma.rn.f64 	%fd520, %fd2206, %fd2178, %fd490;
	ld.shared.f64 	%fd2262, [%r162+104];
	fma.rn.f64 	%fd2263, %fd425, %fd2262, %fd2261;
	ld.shared.f64 	%fd2264, [%r166+1664];
	fma.rn.f64 	%fd2265, %fd426, %fd2264, %fd2263;
	fma.rn.f64 	%fd521, %fd2206, %fd2184, %fd491;
	ld.shared.f64 	%fd2266, [%r162+112];
	fma.rn.f64 	%fd2267, %fd428, %fd2266, %fd2265;
	ld.shared.f64 	%fd2268, [%r166+1792];
	fma.rn.f64 	%fd2269, %fd429, %fd2268, %fd2267;
	fma.rn.f64 	%fd522, %fd2206, %fd2190, %fd492;
	ld.shared.f64 	%fd2270, [%r162+120];
	fma.rn.f64 	%fd2271, %fd431, %fd2270, %fd2269;
	ld.shared.f64 	%fd2272, [%r166+1920];
	fma.rn.f64 	%fd2273, %fd432, %fd2272, %fd2271;
	fma.rn.f64 	%fd523, %fd2206, %fd2196, %fd493;
	add.f64 	%fd524, %fd2273, %fd2225;
	mov.f64 	%fd5136, 0d0000000000000000;
	mov.f64 	%fd5137, %fd5136;
	mov.f64 	%fd5138, %fd5136;
	mov.f64 	%fd5139, %fd5136;
	mov.f64 	%fd5140, %fd5136;
	mov.f64 	%fd5141, %fd5136;
	mov.f64 	%fd5142, %fd5136;
	@%p11 bra 	$L__BB58_17;
	ld.param.u64 	%rd66, [_Z32massMatrixMultiplyConstantKernelILi15ELi16ELi1EEvidPKdS1_S1_S1_S1_S1_S1_Pd_param_2];
	cvta.to.global.u64 	%rd23, %rd66;
	mov.u32 	%r168, %tid.x;
	mov.u32 	%r169, %ctaid.x;
	mov.u32 	%r170, %tid.y;
	add.s32 	%r171, %r169, %r170;
	mul.lo.s32 	%r172, %r171, 28672;
	or.b32  	%r173, %r168, %r172;
	mul.wide.s32 	%rd24, %r173, 8;
	add.s64 	%rd25, %rd23, %rd24;
	ld.global.nc.f64 	%fd5136, [%rd25+8192];
	ld.global.nc.f64 	%fd5137, [%rd25+40960];
	ld.global.nc.f64 	%fd5138, [%rd25+73728];
	ld.global.nc.f64 	%fd5139, [%rd25+106496];
	ld.global.nc.f64 	%fd5140, [%rd25+139264];
	ld.global.nc.f64 	%fd5141, [%rd25+172032];
	ld.global.nc.f64 	%fd5142, [%rd25+204800];
$L__BB58_17:
	ld.param.f64 	%fd4990, [_Z32massMatrixMultiplyConstantKernelILi15ELi16ELi1EEvidPKdS1_S1_S1_S1_S1_S1_Pd_param_1];
	ld.param.u32 	%r539, [_Z32massMatrixMultiplyConstantKernelILi15ELi16ELi1EEvidPKdS1_S1_S1_S1_S1_S1_Pd_param_0];
	mov.u32 	%r174, %ctaid.x;
	mov.u32 	%r175, %tid.y;
	add.s32 	%r176, %r174, %r175;
	setp.ge.s32 	%p12, %r176, %r539;
	shl.b32 	%r177, %r175, 15;
	mov.u32 	%r178, _ZZ32massMatrixMultiplyConstantKernelILi15ELi16ELi1EEvidPKdS1_S1_S1_S1_S1_S1_PdE6s_tmp1;
	add.s32 	%r179, %r178, %r177;
	mov.u32 	%r180, %tid.x;
	shr.u32 	%r181, %r180, 4;
	shl.b32 	%r182, %r181, 11;
	add.s32 	%r183, %r179, %r182;
	mad.lo.s32 	%r184, %r181, -1920, %r183;
	shl.b32 	%r185, %r180, 3;
	and.b32  	%r186, %r185, 120;
	add.s32 	%r187, %r179, %r186;
	ld.shared.f64 	%fd2275, [%r184+8192];
	fma.rn.f64 	%fd2276, %fd355, %fd2275, 0d0000000000000000;
	ld.shared.f64 	%fd2277, [%r187+8192];
	fma.rn.f64 	%fd2278, %fd356, %fd2277, 0d0000000000000000;
	ld.shared.f64 	%fd2279, [_ZZ32massMatrixMultiplyConstantKernelILi15ELi16ELi1EEvidPKdS1_S1_S1_S1_S1_S1_PdE13s_QuadToQuadD+512];
	fma.rn.f64 	%fd2280, %fd2279, %fd325, 0d0000000000000000;
	ld.shared.f64 	%fd2281, [%r184+8200];
	fma.rn.f64 	%fd2282, %fd357, %fd2281, %fd2276;
	ld.shared.f64 	%fd2283, [%r187+8320];
	fma.rn.f64 	%fd2284, %fd358, %fd2283, %fd2278;
	ld.shared.f64 	%fd2285, [_ZZ32massMatrixMultiplyConstantKernelILi15ELi16ELi1EEvidPKdS1_S1_S1_S1_S1_S1_PdE13s_QuadToQuadD+520];
	fma.rn.f64 	%fd2286, %fd2285, %fd326, %fd2280;
	ld.shared.f64 	%fd2287, [%r184+8208];
	fma.rn.f64 	%fd2288, %fd359, %fd2287, %fd2282;
	ld.shared.f64 	%fd2289, [%r187+8448];
	fma.rn.f64 	%fd2290, %fd360, %fd2289, %fd2284;
	ld.shared.f64 	%fd2291, [_ZZ32massMatrixMultiplyConstantKernelILi15ELi16ELi1EEvidPKdS1_S1_S1_S1_S1_S1_PdE13s_QuadToQuadD+528];
	fma.rn.f64 	%fd2292, %fd2291, %fd327, %fd2286;
	ld.shared.f64 	%fd2293, [%r184+8216];
	fma.rn.f64 	%fd2294, %fd361, %fd2293, %fd2288;
	ld.shared.f64 	%fd2295, [%r187+8576];
	fma.rn.f64 	%fd2296, %fd362, %fd2295, %fd2290;
	ld.shared.f64 	%fd2297, [_ZZ32massMatrixMultiplyConstantKernelILi15ELi16ELi1EEvidPKdS1_S1_S1_S1_S1_S1_PdE13s_QuadToQuadD+536];
	fma.rn.f64 	%fd2298, %fd2297, %fd328, %fd2292;
	ld.shared.f64 	%fd2299, [%r184+8224];
	fma.rn.f64 	%fd2300, %fd363, %fd2299, %fd2294;
	ld.shared.f64 	%fd2301, [%r187+8704];
	fma.rn.f64 	%fd2302, %fd364, %fd2301, %fd2296;
	ld.shared.f64 	%fd2303, [_ZZ32massMatrixMultiplyConstantKernelILi15ELi16ELi1EEvidPKdS1_S1_S1_S1_S1_S1_PdE13s_QuadToQuadD+544];
	fma.rn.f64 	%fd2304, %fd2303, %fd329, %fd2298;
	ld.shared.f64 	%fd2305, [%r184+8232];
	fma.rn.f64 	%fd2306, %fd365, %fd2305, %fd2300;
	ld.shared.f64 	%fd2307, [%r187+8832];
	fma.rn.f64 	%fd2308, %fd366, %fd2307, %fd2302;
	ld.shared.f64 	%fd2309, [_ZZ32massMatrixMultiplyConstantKernelILi15ELi16ELi1EEvidPKdS1_S1_S1_S1_S1_S1_PdE13s_QuadToQuadD+552];
	fma.rn.f64 	%fd2310, %fd2309, %fd330, %fd2304;
	ld.shared.f64 	%fd2311, [%r184+8240];
	fma.rn.f64 	%fd2312, %fd367, %fd2311, %fd2306;
	ld.shared.f64 	%fd2313, [%r187+8960];
	fma.rn.f64 	%fd2314, %fd368, %fd2313, %fd2308;
	ld.shared.f64 	%fd2315, [_ZZ32massMatrixMultiplyConstantKernelILi15ELi16ELi1EEvidPKdS1_S1_S1_S1_S1_S1_PdE13s_QuadToQuadD+560];
	fma.rn.f64 	%fd2316, %fd2315, %fd331, %fd2310;
	ld.shared.f64 	%fd2317, [%r184+8248];
	fma.rn.f64 	%fd2318, %fd369, %fd2317, %fd2312;
	ld.shared.f64 	%fd2319, [%r187+9088];
	fma.rn.f64 	%fd2320, %fd370, %fd2319, %fd2314;
	ld.shared.f64 	%fd2321, [_ZZ32massMatrixMultiplyConstantKernelILi15ELi16ELi1EEvidPKdS1_S1_S1_S1_S1_S1_PdE13s_QuadToQuadD+568];
	fma.rn.f64 	%fd2322, %fd2321, %fd332, %fd2316;
	ld.shared.f64 	%fd2323, [%r184+8256];
	fma.rn.f64 	%fd2324, %fd371, %fd2323, %fd2318;
	ld.shared.f64 	%fd2325, [%r187+9216];
	fma.rn.f64 	%fd2326, %fd372, %fd2325, %fd2320;
	ld.shared.f64 	%fd2327, [_ZZ32massMatrixMultiplyConstantKernelILi15ELi16ELi1EEvidPKdS1_S1_S1_S1_S1_S1_PdE13s_QuadToQuadD+576];
	fma.rn.f64 	%fd2328, %fd2327, %fd333, %fd2322;
	ld.shared.f64 	%fd2329, [%r184+8264];
	fma.rn.f64 	%fd2330, %fd373, %fd2329, %fd2324;
	ld.shared.f64 	%fd2331, [%r187+9344];
	fma.rn.f64 	%fd2332, %fd374, %fd2331, %fd2326;
	ld.shared.f64 	%fd2333, [_ZZ32massMatrixMultiplyConstantKernelILi15ELi16ELi1EEvidPKdS1_S1_S1_S1_S1_S1_PdE13s_QuadToQuadD+584];
	fma.rn.f64 	%fd2334, %fd2333, %fd334, %fd2328;
	ld.shared.f64 	%fd2335, [%r184+8272];
	fma.rn.f64 	%fd2336, %fd375, %fd2335, %fd2330;
	ld.shared.f64 	%fd2337, [%r187+9472];
	fma.rn.f64 	%fd2338, %fd376, %fd2337, %fd2332;
	ld.shared.f64 	%fd2339, [_ZZ32massMatrixMultiplyConstantKernelILi15ELi16ELi1EEvidPKdS1_S1_S1_S1_S1_S1_PdE13s_QuadToQuadD+592];
	fma.rn.f64 	%fd2340, %fd2339, %fd335, %fd2334;
	ld.shared.f64 	%fd2341, [%r184+8280];
	fma.rn.f64 	%fd2342, %fd377, %fd2341, %fd2336;
	ld.shared.f64 	%fd2343, [%r187+9600];
	fma.rn.f64 	%fd2344, %fd378, %fd2343, %fd2338;
	ld.shared.f64 	%fd2345, [_ZZ32massMatrixMultiplyConstantKernelILi15ELi16ELi1EEvidPKdS1_S1_S1_S1_S1_S1_PdE13s_QuadToQuadD+600];
	fma.rn.f64 	%fd2346, %fd2345, %fd336, %fd2340;
	ld.shared.f64 	%fd2347, [%r184+8288];
	fma.rn.f64 	%fd2348, %fd379, %fd2347, %fd2342;
	ld.shared.f64 	%fd2349, [%r187+9728];
	fma.rn.f64 	%fd2350, %fd380, %fd2349, %fd2344;
	ld.shared.f64 	%fd2351, [_ZZ32massMatrixMultiplyConstantKernelILi15ELi16ELi1EEvidPKdS1_S1_S1_S1_S1_S1_PdE13s_QuadToQuadD+608];
	fma.rn.f64 	%fd2352, %fd2351, %fd337, %fd2346;
	ld.shared.f64 	%fd2353, [%r184+8296];
	fma.rn.f64 	%fd2354, %fd381, %fd2353, %fd2348;
	ld.shared.f64 	%fd2355, [%r187+9856];
	fma.rn.f64 	%fd2356, %fd382, %fd2355, %fd2350;
	ld.shared.f64 	%fd2357, [_ZZ32massMatrixMultiplyConstantKernelILi15ELi16ELi1EEvidPKdS1_S1_S1_S1_S1_S1_PdE13s_QuadToQuadD+616];
	fma.rn.f64 	%fd2358, %fd2357, %fd338, %fd2352;
	ld.shared.f64 	%fd2359, [%r184+8304];
	fma.rn.f64 	%fd2360, %fd383, %fd2359, %fd2354;
	ld.shared.f64 	%fd2361, [%r187+9984];
	fma.rn.f64 	%fd2362, %fd384, %fd2361, %fd2356;
	ld.shared.f64 	%fd2363, [_ZZ32massMatrixMultiplyConstantKernelILi15ELi16ELi1EEvidPKdS1_S1_S1_S1_S1_S1_PdE13s_QuadToQuadD+624];
	fma.rn.f64 	%fd2364, %fd2363, %fd339, %fd2358;
	ld.shared.f64 	%fd2365, [%r184+8312];
	fma.rn.f64 	%fd2366, %fd385, %fd2365, %fd2360;
	ld.shared.f64 	%fd2367, [%r187+10112];
	fma.rn.f64 	%fd2368, %fd386, %fd2367, %fd2362;
	ld.shared.f64 	%fd2369, [_ZZ32massMatrixMultiplyConstantKernelILi15ELi16ELi1EEvidPKdS1_S1_S1_S1_S1_S1_PdE13s_QuadToQuadD+632];
	fma.rn.f64 	%fd2370, %fd2369, %fd340, %fd2364;
	bar.sync 	0;
	mul.f64 	%fd2371, %fd5137, %fd2368;
	fma.rn.f64 	%fd2372, %fd5136, %fd2366, %fd2371;
	fma.rn.f64 	%fd2373, %fd5138, %fd2370, %fd2372;
	shl.b32 	%r188, %r175, 11;
	mov.u32 	%r189, _ZZ29stiffnessMatrixMultiplyDeviceILi15ELi16ELi1EEviidPKdS1_S1_S1_PAT0__AT0__AplT0_Li0E_dPdE5s_Gpr;
	add.s32 	%r190, %r189, %r188;
	shl.b32 	%r191, %r181, 7;
	add.s32 	%r192, %r190, %r191;
	add.s32 	%r193, %r192, %r186;
	st.shared.f64 	[%r193], %fd2373;
	mul.f64 	%fd2374, %fd5139, %fd2368;
	fma.rn.f64 	%fd2375, %fd5137, %fd2366, %fd2374;
	fma.rn.f64 	%fd2376, %fd5140, %fd2370, %fd2375;
	mov.u32 	%r194, _ZZ29stiffnessMatrixMultiplyDeviceILi15ELi16ELi1EEviidPKdS1_S1_S1_PAT0__AT0__AplT0_Li0E_dPdE5s_Gps;
	add.s32 	%r195, %r194, %r188;
	add.s32 	%r196, %r195, %r186;
	add.s32 	%r197, %r196, %r191;
	st.shared.f64 	[%r197], %fd2376;
	mul.f64 	%fd2377, %fd5140, %fd2368;
	fma.rn.f64 	%fd2378, %fd5138, %fd2366, %fd2377;
	fma.rn.f64 	%fd2379, %fd5141, %fd2370, %fd2378;
	mul.f64 	%fd2380, %fd4990, %fd5142;
	bar.sync 	0;
	ld.shared.f64 	%fd2381, [%r192];
	mul.f64 	%fd2382, %fd387, %fd2381;
	fma.rn.f64 	%fd2383, %fd2380, %fd329, %fd2382;
	ld.shared.f64 	%fd2384, [%r196];
	fma.rn.f64 	%fd2385, %fd388, %fd2384, %fd2383;
	fma.rn.f64 	%fd539, %fd2379, %fd2279, %fd509;
	ld.shared.f64 	%fd2386, [%r192+8];
	fma.rn.f64 	%fd2387, %fd389, %fd2386, %fd2385;
	ld.shared.f64 	%fd2388, [%r196+128];
	fma.rn.f64 	%fd2389, %fd390, %fd2388, %fd2387;
	fma.rn.f64 	%fd540, %fd2379, %fd2285, %fd510;
	ld.shared.f64 	%fd2390, [%r192+16];
	fma.rn.f64 	%fd2391, %fd392, %fd2390, %fd2389;
	ld.shared.f64 	%fd2392, [%r196+256];
	fma.rn.f64 	%fd2393, %fd393, %fd2392, %fd2391;
	fma.rn.f64 	%fd541, %fd2379, %fd2291, %fd511;
	ld.shared.f64 	%fd2394, [%r192+24];
	fma.rn.f64 	%fd2395, %fd395, %fd2394, %fd2393;
	ld.shared.f64 	%fd2396, [%r196+384];
	fma.rn.f64 	%fd2397, %fd396, %fd2396, %fd2395;
	fma.rn.f64 	%fd542, %fd2379, %fd2297, %fd524;
	ld.shared.f64 	%fd2398, [%r192+32];
	fma.rn.f64 	%fd2399, %fd398, %fd2398, %fd2397;
	ld.shared.f64 	%fd2400, [%r196+512];
	fma.rn.f64 	%fd2401, %fd399, %fd2400, %fd2399;
	fma.rn.f64 	%fd2402, %fd2379, %fd2303, %fd512;
	ld.shared.f64 	%fd2403, [%r192+40];
	fma.rn.f64 	%fd2404, %fd401, %fd2403, %fd2401;
	ld.shared.f64 	%fd2405, [%r196+640];
	fma.rn.f64 	%fd2406, %fd402, %fd2405, %fd2404;
	fma.rn.f64 	%fd543, %fd2379, %fd2309, %fd513;
	ld.shared.f64 	%fd2407, [%r192+48];
	fma.rn.f64 	%fd2408, %fd404, %fd2407, %fd2406;
	ld.shared.f64 	%fd2409, [%r196+768];
	fma.rn.f64 	%fd2410, %fd405, %fd2409, %fd2408;
	fma.rn.f64 	%fd544, %fd2379, %fd2315, %fd514;
	ld.shared.f64 	%fd2411, [%r192+56];
	fma.rn.f64 	%fd2412, %fd407, %fd2411, %fd2410;
	ld.shared.f64 	%fd2413, [%r196+896];
	fma.rn.f64 	%fd2414, %fd408, %fd2413, %fd2412;
	fma.rn.f64 	%fd545, %fd2379, %fd2321, %fd515;
	ld.shared.f64 	%fd2415, [%r192+64];
	fma.rn.f64 	%fd2416, %fd410, %fd2415, %fd2414;
	ld.shared.f64 	%fd2417, [%r196+1024];
	fma.rn.f64 	%fd2418, %fd411, %fd2417, %fd2416;
	fma.rn.f64 	%fd546, %fd2379, %fd2327, %fd516;
	ld.shared.f64 	%fd2419, [%r192+72];
	fma.rn.f64 	%fd2420, %fd413, %fd2419, %fd2418;
	ld.shared.f64 	%fd2421, [%r196+1152];
	fma.rn.f64 	%fd2422, %fd414, %fd2421, %fd2420;
	fma.rn.f64 	%fd547, %fd2379, %fd2333, %fd517;
	ld.shared.f64 	%fd2423, [%r192+80];
	fma.rn.f64 	%fd2424, %fd416, %fd2423, %fd2422;
	ld.shared.f64 	%fd2425, [%r196+1280];
	fma.rn.f64 	%fd2426, %fd417, %fd2425, %fd2424;
	fma.rn.f64 	%fd548, %fd2379, %fd2339, %fd518;
	ld.shared.f64 	%fd2427, [%r192+88];
	fma.rn.f64 	%fd2428, %fd419, %fd2427, %fd2426;
	ld.shared.f64 	%fd2429, [%r196+1408];
	fma.rn.f64 	%fd2430, %fd420, %fd2429, %fd2428;
	fma.rn.f64 	%fd549, %fd2379, %fd2345, %fd519;
	ld.shared.f64 	%fd2431, [%r192+96];
	fma.rn.f64 	%fd2432, %fd422, %fd2431, %fd2430;
	ld.shared.f64 	%fd2433, [%r196+1536];
	fma.rn.f64 	%fd2434, %fd423, %fd2433, %fd2432;
	fma.rn.f64 	%fd550, %fd2379, %fd2351, %fd520;
	ld.shared.f64 	%fd2435, [%r192+104];
	fma.rn.f64 	%fd2436, %fd425, %fd2435, %fd2434;
	ld.shared.f64 	%fd2437, [%r196+1664];
	fma.rn.f64 	%fd2438, %fd426, %fd2437, %fd2436;
	fma.rn.f64 	%fd551, %fd2379, %fd2357, %fd521;
	ld.shared.f64 	%fd2439, [%r192+112];
	fma.rn.f64 	%fd2440, %fd428, %fd2439, %fd2438;
	ld.shared.f64 	%fd2441, [%r196+1792];
	fma.rn.f64 	%fd2442, %fd429, %fd2441, %fd2440;
	fma.rn.f64 	%fd552, %fd2379, %fd2363, %fd522;
	ld.shared.f64 	%fd2443, [%r192+120];
	fma.rn.f64 	%fd2444, %fd431, %fd2443, %fd2442;
	ld.shared.f64 	%fd2445, [%r196+1920];
	fma.rn.f64 	%fd2446, %fd432, %fd2445, %fd2444;
	fma.rn.f64 	%fd553, %fd2379, %fd2369, %fd523;
	add.f64 	%fd554, %fd2446, %fd2402;
	mov.f64 	%fd5143, 0d0000000000000000;
	mov.f64 	%fd5144, %fd5143;
	mov.f64 	%fd5145, %fd5143;
	mov.f64 	%fd5146, %fd5143;
	mov.f64 	%fd5147, %fd5143;
	mov.f64 	%fd5148, %fd5143;
	mov.f64 	%fd5149, %fd5143;
	@%p12 bra 	$L__BB58_19;
	ld.param.u64 	%rd67, [_Z32massMatrixMultiplyConstantKernelILi15ELi16ELi1EEvidPKdS1_S1_S1_S1_S1_S1_Pd_param_2];
	cvta.to.global.u64 	%rd26, %rd67;
	mov.u32 	%r198, %tid.x;
	mov.u32 	%r199, %ctaid.x;
	mov.u32 	%r200, %tid.y;
	add.s32 	%r201, %r199, %r200;
	mul.lo.s32 	%r202, %r201, 28672;
	or.b32  	%r203, %r198, %r202;
	mul.wide.s32 	%rd27, %r203, 8;
	add.s64 	%rd28, %rd26, %rd27;
	ld.global.nc.f64 	%fd5143, [%rd28+10240];
	ld.global.nc.f64 	%fd5144, [%rd28+43008];
	ld.global.nc.f64 	%fd5145, [%rd28+75776];
	ld.global.nc.f64 	%fd5146, [%rd28+108544];
	ld.global.nc.f64 	%fd5147, [%rd28+141312];
	ld.global.nc.f64 	%fd5148, [%rd28+174080];
	ld.global.nc.f64 	%fd5149, [%rd28+206848];
$L__BB58_19:
	ld.param.f64 	%fd4991, [_Z32massMatrixMultiplyConstantKernelILi15ELi16ELi1EEvidPKdS1_S1_S1_S1_S1_S1_Pd_param_1];
	ld.param.u32 	%r540, [_Z32massMatrixMultiplyConstantKernelILi15ELi16ELi1EEvidPKdS1_S1_S1_S1_S1_S1_Pd_param_0];
	mov.u32 	%r204, %ctaid.x;
	mov.u32 	%r205, %tid.y;
	add.s32 	%r206, %r204, %r205;
	setp.ge.s32 	%p13, %r206, %r540;
	shl.b32 	%r207, %r205, 15;
	mov.u32 	%r208, _ZZ32massMatrixMultiplyConstantKernelILi15ELi16ELi1EEvidPKdS1_S1_S1_S1_S1_S1_PdE6s_tmp1;
	add.s32 	%r209, %r208, %r207;
	mov.u32 	%r210, %tid.x;
	shr.u32 	%r211, %r210, 4;
	shl.b32 	%r212, %r211, 11;
	add.s32 	%r213, %r209, %r212;
	mad.lo.s32 	%r214, %r211, -1920, %r213;
	shl.b32 	%r215, %r210, 3;
	and.b32  	%r216, %r215, 120;
	add.s32 	%r217, %r209, %r216;
	ld.shared.f64 	%fd2448, [%r214+10240];
	fma.rn.f64 	%fd2449, %fd355, %fd2448, 0d0000000000000000;
	ld.shared.f64 	%fd2450, [%r217+10240];
	fma.rn.f64 	%fd2451, %fd356, %fd2450, 0d0000000000000000;
	ld.shared.f64 	%fd2452, [_ZZ32massMatrixMultiplyConstantKernelILi15ELi16ELi1EEvidPKdS1_S1_S1_S1_S1_S1_PdE13s_QuadToQuadD+640];
	fma.rn.f64 	%fd2453, %fd2452, %fd325, 0d0000000000000000;
	ld.shared.f64 	%fd2454, [%r214+10248];
	fma.rn.f64 	%fd2455, %fd357, %fd2454, %fd2449;
	ld.shared.f64 	%fd2456, [%r217+10368];
	fma.rn.f64 	%fd2457, %fd358, %fd2456, %fd2451;
	ld.shared.f64 	%fd2458, [_ZZ32massMatrixMultiplyConstantKernelILi15ELi16ELi1EEvidPKdS1_S1_S1_S1_S1_S1_PdE13s_QuadToQuadD+648];
	fma.rn.f64 	%fd2459, %fd2458, %fd326, %fd2453;
	ld.shared.f64 	%fd2460, [%r214+10256];
	fma.rn.f64 	%fd2461, %fd359, %fd2460, %fd2455;
	ld.shared.f64 	%fd2462, [%r217+10496];
	fma.rn.f64 	%fd2463, %fd360, %fd2462, %fd2457;
	ld.shared.f64 	%fd2464, [_ZZ32massMatrixMultiplyConstantKernelILi15ELi16ELi1EEvidPKdS1_S1_S1_S1_S1_S1_PdE13s_QuadToQuadD+656];
	fma.rn.f64 	%fd2465, %fd2464, %fd327, %fd2459;
	ld.shared.f64 	%fd2466, [%r214+10264];
	fma.rn.f64 	%fd2467, %fd361, %fd2466, %fd2461;
	ld.shared.f64 	%fd2468, [%r217+10624];
	fma.rn.f64 	%fd2469, %fd362, %fd2468, %fd2463;
	ld.shared.f64 	%fd2470, [_ZZ32massMatrixMultiplyConstantKernelILi15ELi16ELi1EEvidPKdS1_S1_S1_S1_S1_S1_PdE13s_QuadToQuadD+664];
	fma.rn.f64 	%fd2471, %fd2470, %fd328, %fd2465;
	ld.shared.f64 	%fd2472, [%r214+10272];
	fma.rn.f64 	%fd2473, %fd363, %fd2472, %fd2467;
	ld.shared.f64 	%fd2474, [%r217+10752];
	fma.rn.f64 	%fd2475, %fd364, %fd2474, %fd2469;
	ld.shared.f64 	%fd2476, [_ZZ32massMatrixMultiplyConstantKernelILi15ELi16ELi1EEvidPKdS1_S1_S1_S1_S1_S1_PdE13s_QuadToQuadD+672];
	fma.rn.f64 	%fd2477, %fd2476, %fd329, %fd2471;
	ld.shared.f64 	%fd2478, [%r214+10280];
	fma.rn.f64 	%fd2479, %fd365, %fd2478, %fd2473;
	ld.shared.f64 	%fd2480, [%r217+10880];
	fma.rn.f64 	%fd2481, %fd366, %fd2480, %fd2475;
	ld.shared.f64 	%fd2482, [_ZZ32massMatrixMultiplyConstantKernelILi15ELi16ELi1EEvidPKdS1_S1_S1_S1_S1_S1_PdE13s_QuadToQuadD+680];
	fma.rn.f64 	%fd2483, %fd2482, %fd330, %fd2477;
	ld.shared.f64 	%fd2484, [%r214+10288];
	fma.rn.f64 	%fd2485, %fd367, %fd2484, %fd2479;
	ld.shared.f64 	%fd2486, [%r217+11008];
	fma.rn.f64 	%fd2487, %fd368, %fd2486, %fd2481;
	ld.shared.f64 	%fd2488, [_ZZ32massMatrixMultiplyConstantKernelILi15ELi16ELi1EEvidPKdS1_S1_S1_S1_S1_S1_PdE13s_QuadToQuadD+688];
	fma.rn.f64 	%fd2489, %fd2488, %fd331, %fd2483;
	ld.shared.f64 	%fd2490, [%r214+10296];
	fma.rn.f64 	%fd2491, %fd369, %fd2490, %fd2485;
	ld.shared.f64 	%fd2492, [%r217+11136];
	fma.rn.f64 	%fd2493, %fd370, %fd2492, %fd2487;
	ld.shared.f64 	%fd2494, [_ZZ32massMatrixMultiplyConstantKernelILi15ELi16ELi1EEvidPKdS1_S1_S1_S1_S1_S1_PdE13s_QuadToQuadD+696];
	fma.rn.f64 	%fd2495, %fd2494, %fd332, %fd2489;
	ld.shared.f64 	%fd2496, [%r214+10304];
	fma.rn.f64 	%fd2497, %fd371, %fd2496, %fd2491;
	ld.shared.f64 	%fd2498, [%r217+11264];
	fma.rn.f64 	%fd2499, %fd372, %fd2498, %fd2493;
	ld.shared.f64 	%fd2500, [_ZZ32massMatrixMultiplyConstantKernelILi15ELi16ELi1EEvidPKdS1_S1_S1_S1_S1_S1_PdE13s_QuadToQuadD+704];
	fma.rn.f64 	%fd2501, %fd2500, %fd333, %fd2495;
	ld.shared.f64 	%fd2502, [%r214+10312];
	fma.rn.f64 	%fd2503, %fd373, %fd2502, %fd2497;
	ld.shared.f64 	%fd2504, [%r217+11392];
	fma.rn.f64 	%fd2505, %fd374, %fd2504, %fd2499;
	ld.shared.f64 	%fd2506, [_ZZ32massMatrixMultiplyConstantKernelILi15ELi16ELi1EEvidPKdS1_S1_S1_S1_S1_S1_PdE13s_QuadToQuadD+712];
	fma.rn.f64 	%fd2507, %fd2506, %fd334, %fd2501;
	ld.shared.f64 	%fd2508, [%r214+10320];
	fma.rn.f64 	%fd2509, %fd375, %fd2508, %fd2503;
	ld.shared.f64 	%fd2510, [%r217+11520];
	fma.rn.f64 	%fd2511, %fd376, %fd2510, %fd2505;
	ld.shared.f64 	%fd2512, [_ZZ32massMatrixMultiplyConstantKernelILi15ELi16ELi1EEvidPKdS1_S1_S1_S1_S1_S1_PdE13s_QuadToQuadD+720];
	fma.rn.f64 	%fd2513, %fd2512, %fd335, %fd2507;
	ld.shared.f64 	%fd2514, [%r214+10328];
	fma.rn.f64 	%fd2515, %fd377, %fd2514, %fd2509;
	ld.shared.f64 	%fd2516, [%r217+11648];
	fma.rn.f64 	%fd2517, %fd378, %fd2516, %fd2511;
	ld.shared.f64 	%fd2518, [_ZZ32massMatrixMultiplyConstantKernelILi15ELi16ELi1EEvidPKdS1_S1_S1_S1_S1_S1_PdE13s_QuadToQuadD+728];
	fma.rn.f64 	%fd2519, %fd2518, %fd336, %fd2513;
	ld.shared.f64 	%fd2520, [%r214+10336];
	fma.rn.f64 	%fd2521, %fd379, %fd2520, %fd2515;
	ld.shared.f64 	%fd2522, [%r217+11776];
	fma.rn.f64 	%fd2523, %fd380, %fd2522, %fd2517;
	ld.shared.f64 	%fd2524, [_ZZ32massMatrixMultiplyConstantKernelILi15ELi16ELi1EEvidPKdS1_S1_S1_S1_S1_S1_PdE13s_QuadToQuadD+736];
	fma.rn.f64 	%fd2525, %fd2524, %fd337, %fd2519;
	ld.shared.f64 	%fd2526, [%r214+10344];
	fma.rn.f64 	%fd2527, %fd381, %fd2526, %fd2521;
	ld.shared.f64 	%fd2528, [%r217+11904];
	fma.rn.f64 	%fd2529, %fd382, %fd2528, %fd2523;
	ld.shared.f64 	%fd2530, [_ZZ32massMatrixMultiplyConstantKernelILi15ELi16ELi1EEvidPKdS1_S1_S1_S1_S1_S1_PdE13s_QuadToQuadD+744];
	fma.rn.f64 	%fd2531, %fd2530, %fd338, %fd2525;
	ld.shared.f64 	%fd2532, [%r214+10352];
	fma.rn.f64 	%fd2533, %fd383, %fd2532, %fd2527;
	ld.shared.f64 	%fd2534, [%r217+12032];
	fma.rn.f64 	%fd2535, %fd384, %fd2534, %fd2529;
	ld.shared.f64 	%fd2536, [_ZZ32massMatrixMultiplyConstantKernelILi15ELi16ELi1EEvidPKdS1_S1_S1_S1_S1_S1_PdE13s_QuadToQuadD+752];
	fma.rn.f64 	%fd2537, %fd2536, %fd339, %fd2531;
	ld.shared.f64 	%fd2538, [%r214+10360];
	fma.rn.f64 	%fd2539, %fd385, %fd2538, %fd2533;
	ld.shared.f64 	%fd2540, [%r217+12160];
	fma.rn.f64 	%fd2541, %fd386, %fd2540, %fd2535;
	ld.shared.f64 	%fd2542, [_ZZ32massMatrixMultiplyConstantKernelILi15ELi16ELi1EEvidPKdS1_S1_S1_S1_S1_S1_PdE13s_QuadToQuadD+760];
	fma.rn.f64 	%fd2543, %fd2542, %fd340, %fd2537;
	bar.sync 	0;
	mul.f64 	%fd2544, %fd5144, %fd2541;
	fma.rn.f64 	%fd2545, %fd5143, %fd2539, %fd2544;
	fma.rn.f64 	%fd2546, %fd5145, %fd2543, %fd2545;
	shl.b32 	%r218, %r205, 11;
	mov.u32 	%r219, _ZZ29stiffnessMatrixMultiplyDeviceILi15ELi16ELi1EEviidPKdS1_S1_S1_PAT0__AT0__AplT0_Li0E_dPdE5s_Gpr;
	add.s32 	%r220, %r219, %r218;
	shl.b32 	%r221, %r211, 7;
	add.s32 	%r222, %r220, %r221;
	add.s32 	%r223, %r222, %r216;
	st.shared.f64 	[%r223], %fd2546;
	mul.f64 	%fd2547, %fd5146, %fd2541;
	fma.rn.f64 	%fd2548, %fd5144, %fd2539, %fd2547;
	fma.rn.f64 	%fd2549, %fd5147, %fd2543, %fd2548;
	mov.u32 	%r224, _ZZ29stiffnessMatrixMultiplyDeviceILi15ELi16ELi1EEviidPKdS1_S1_S1_PAT0__AT0__AplT0_Li0E_dPdE5s_Gps;
	add.s32 	%r225, %r224, %r218;
	add.s32 	%r226, %r225, %r216;
	add.s32 	%r227, %r226, %r221;
	st.shared.f64 	[%r227], %fd2549;
	mul.f64 	%fd2550, %fd5147, %fd2541;
	fma.rn.f64 	%fd2551, %fd5145, %fd2539, %fd2550;
	fma.rn.f64 	%fd2552, %fd5148, %fd2543, %fd2551;
	mul.f64 	%fd2553, %fd4991, %fd5149;
	bar.sync 	0;
	ld.shared.f64 	%fd2554, [%r222];
	mul.f64 	%fd2555, %fd387, %fd2554;
	fma.rn.f64 	%fd2556, %fd2553, %fd330, %fd2555;
	ld.shared.f64 	%fd2557, [%r226];
	fma.rn.f64 	%fd2558, %fd388, %fd2557, %fd2556;
	fma.rn.f64 	%fd569, %fd2552, %fd2452, %fd539;
	ld.shared.f64 	%fd2559, [%r222+8];
	fma.rn.f64 	%fd2560, %fd389, %fd2559, %fd2558;
	ld.shared.f64 	%fd2561, [%r226+128];
	fma.rn.f64 	%fd2562, %fd390, %fd2561, %fd2560;
	fma.rn.f64 	%fd570, %fd2552, %fd2458, %fd540;
	ld.shared.f64 	%fd2563, [%r222+16];
	fma.rn.f64 	%fd2564, %fd392, %fd2563, %fd2562;
	ld.shared.f64 	%fd2565, [%r226+256];
	fma.rn.f64 	%fd2566, %fd393, %fd2565, %fd2564;
	fma.rn.f64 	%fd571, %fd2552, %fd2464, %fd541;
	ld.shared.f64 	%fd2567, [%r222+24];
	fma.rn.f64 	%fd2568, %fd395, %fd2567, %fd2566;
	ld.shared.f64 	%fd2569, [%r226+384];
	fma.rn.f64 	%fd2570, %fd396, %fd2569, %fd2568;
	fma.rn.f64 	%fd572, %fd2552, %fd2470, %fd542;
	ld.shared.f64 	%fd2571, [%r222+32];
	fma.rn.f64 	%fd2572, %fd398, %fd2571, %fd2570;
	ld.shared.f64 	%fd2573, [%r226+512];
	fma.rn.f64 	%fd2574, %fd399, %fd2573, %fd2572;
	fma.rn.f64 	%fd573, %fd2552, %fd2476, %fd554;
	ld.shared.f64 	%fd2575, [%r222+40];
	fma.rn.f64 	%fd2576, %fd401, %fd2575, %fd2574;
	ld.shared.f64 	%fd2577, [%r226+640];
	fma.rn.f64 	%fd2578, %fd402, %fd2577, %fd2576;
	fma.rn.f64 	%fd2579, %fd2552, %fd2482, %fd543;
	ld.shared.f64 	%fd2580, [%r222+48];
	fma.rn.f64 	%fd2581, %fd404, %fd2580, %fd2578;
	ld.shared.f64 	%fd2582, [%r226+768];
	fma.rn.f64 	%fd2583, %fd405, %fd2582, %fd2581;
	fma.rn.f64 	%fd574, %fd2552, %fd2488, %fd544;
	ld.shared.f64 	%fd2584, [%r222+56];
	fma.rn.f64 	%fd2585, %fd407, %fd2584, %fd2583;
	ld.shared.f64 	%fd2586, [%r226+896];
	fma.rn.f64 	%fd2587, %fd408, %fd2586, %fd2585;
	fma.rn.f64 	%fd575, %fd2552, %fd2494, %fd545;
	ld.shared.f64 	%fd2588, [%r222+64];
	fma.rn.f64 	%fd2589, %fd410, %fd2588, %fd2587;
	ld.shared.f64 	%fd2590, [%r226+1024];
	fma.rn.f64 	%fd2591, %fd411, %fd2590, %fd2589;
	fma.rn.f64 	%fd576, %fd2552, %fd2500, %fd546;
	ld.shared.f64 	%fd2592, [%r222+72];
	fma.rn.f64 	%fd2593, %fd413, %fd2592, %fd2591;
	ld.shared.f64 	%fd2594, [%r226+1152];
	fma.rn.f64 	%fd2595, %fd414, %fd2594, %fd2593;
	fma.rn.f64 	%fd577, %fd2552, %fd2506, %fd547;
	ld.shared.f64 	%fd2596, [%r222+80];
	fma.rn.f64 	%fd2597, %fd416, %fd2596, %fd2595;
	ld.shared.f64 	%fd2598, [%r226+1280];
	fma.rn.f64 	%fd2599, %fd417, %fd2598, %fd2597;
	fma.rn.f64 	%fd578, %fd2552, %fd2512, %fd548;
	ld.shared.f64 	%fd2600, [%r222+88];
	fma.rn.f64 	%fd2601, %fd419, %fd2600, %fd2599;
	ld.shared.f64 	%fd2602, [%r226+1408];
	fma.rn.f64 	%fd2603, %fd420, %fd2602, %fd2601;
	fma.rn.f64 	%fd579, %fd2552, %fd2518, %fd549;
	ld.shared.f64 	%fd2604, [%r222+96];
	fma.rn.f64 	%fd2605, %fd422, %fd2604, %fd2603;
	ld.shared.f64 	%fd2606, [%r226+1536];
	fma.rn.f64 	%fd2607, %fd423, %fd2606, %fd2605;
	fma.rn.f64 	%fd580, %fd2552, %fd2524, %fd550;
	ld.shared.f64 	%fd2608, [%r222+104];
	fma.rn.f64 	%fd2609, %fd425, %fd2608, %fd2607;
	ld.shared.f64 	%fd2610, [%r226+1664];
	fma.rn.f64 	%fd2611, %fd426, %fd2610, %fd2609;
	fma.rn.f64 	%fd581, %fd2552, %fd2530, %fd551;
	ld.shared.f64 	%fd2612, [%r222+112];
	fma.rn.f64 	%fd2613, %fd428, %fd2612, %fd2611;
	ld.shared.f64 	%fd2614, [%r226+1792];
	fma.rn.f64 	%fd2615, %fd429, %fd2614, %fd2613;
	fma.rn.f64 	%fd582, %fd2552, %fd2536, %fd552;
	ld.shared.f64 	%fd2616, [%r222+120];
	fma.rn.f64 	%fd2617, %fd431, %fd2616, %fd2615;
	ld.shared.f64 	%fd2618, [%r226+1920];
	fma.rn.f64 	%fd2619, %fd432, %fd2618, %fd2617;
	fma.rn.f64 	%fd583, %fd2552, %fd2542, %fd553;
	add.f64 	%fd584, %fd2619, %fd2579;
	mov.f64 	%fd5150, 0d0000000000000000;
	mov.f64 	%fd5151, %fd5150;
	mov.f64 	%fd5152, %fd5150;
	mov.f64 	%fd5153, %fd5150;
	mov.f64 	%fd5154, %fd5150;
	mov.f64 	%fd5155, %fd5150;
	mov.f64 	%fd5156, %fd5150;
	@%p13 bra 	$L__BB58_21;
	ld.param.u64 	%rd68, [_Z32massMatrixMultiplyConstantKernelILi15ELi16ELi1EEvidPKdS1_S1_S1_S1_S1_S1_Pd_param_2];
	cvta.to.global.u64 	%rd29, %rd68;
	mov.u32 	%r228, %tid.x;
	mov.u32 	%r229, %ctaid.x;
	mov.u32 	%r230, %tid.y;
	add.s32 	%r231, %r229, %r230;
	mul.lo.s32 	%r232, %r231, 28672;
	or.b32  	%r233, %r228, %r232;
	mul.wide.s32 	%rd30, %r233, 8;
	add.s64 	%rd31, %rd29, %rd30;
	ld.global.nc.f64 	%fd5150, [%rd31+12288];
	ld.global.nc.f64 	%fd5151, [%rd31+45056];
	ld.global.nc.f64 	%fd5152, [%rd31+77824];
	ld.global.nc.f64 	%fd5153, [%rd31+110592];
	ld.global.nc.f64 	%fd5154, [%rd31+143360];
	ld.global.nc.f64 	%fd5155, [%rd31+176128];
	ld.global.nc.f64 	%fd5156, [%rd31+208896];
$L__BB58_21:
	ld.param.f64 	%fd4992, [_Z32massMatrixMultiplyConstantKernelILi15ELi16ELi1EEvidPKdS1_S1_S1_S1_S1_S1_Pd_param_1];
	ld.param.u32 	%r541, [_Z32massMatrixMultiplyConstantKernelILi15ELi16ELi1EEvidPKdS1_S1_S1_S1_S1_S1_Pd_param_0];
	mov.u32 	%r234, %ctaid.x;
	mov.u32 	%r235, %tid.y;
	add.s32 	%r236, %r234, %r235;
	setp.ge.s32 	%p14, %r236, %r541;
	shl.b32 	%r237, %r235, 15;
	mov.u32 	%r238, _ZZ32massMatrixMultiplyConstantKernelILi15ELi16ELi1EEvidPKdS1_S1_S1_S1_S1_S1_PdE6s_tmp1;
	add.s32 	%r239, %r238, %r237;
	mov.u32 	%r240, %tid.x;
	shr.u32 	%r241, %r240, 4;
	shl.b32 	%r242, %r241, 11;
	add.s32 	%r243, %r239, %r242;
	mad.lo.s32 	%r244, %r241, -1920, %r243;
	shl.b32 	%r245, %r240, 3;
	and.b32  	%r246, %r245, 120;
	add.s32 	%r247, %r239, %r246;
	ld.shared.f64 	%fd2621, [%r244+12288];
	fma.rn.f64 	%fd2622, %fd355, %fd2621, 0d0000000000000000;
	ld.shared.f64 	%fd2623, [%r247+12288];
	fma.rn.f64 	%fd2624, %fd356, %fd2623, 0d0000000000000000;
	ld.shared.f64 	%fd2625, [_ZZ32massMatrixMultiplyConstantKernelILi15ELi16ELi1EEvidPKdS1_S1_S1_S1_S1_S1_PdE13s_QuadToQuadD+768];
	fma.rn.f64 	%fd2626, %fd2625, %fd325, 0d0000000000000000;
	ld.shared.f64 	%fd2627, [%r244+12296];
	fma.rn.f64 	%fd2628, %fd357, %fd2627, %fd2622;
	ld.shared.f64 	%fd2629, [%r247+12416];
	fma.rn.f64 	%fd2630, %fd358, %fd2629, %fd2624;
	ld.shared.f64 	%fd2631, [_ZZ32massMatrixMultiplyConstantKernelILi15ELi16ELi1EEvidPKdS1_S1_S1_S1_S1_S1_PdE13s_QuadToQuadD+776];
	fma.rn.f64 	%fd2632, %fd2631, %fd326, %fd2626;
	ld.shared.f64 	%fd2633, [%r244+12304];
	fma.rn.f64 	%fd2634, %fd359, %fd2633, %fd2628;
	ld.shared.f64 	%fd2635, [%r247+12544];
	fma.rn.f64 	%fd2636, %fd360, %fd2635, %fd2630;
	ld.shared.f64 	%fd2637, [_ZZ32massMatrixMultiplyConstantKernelILi15ELi16ELi1EEvidPKdS1_S1_S1_S1_S1_S1_PdE13s_QuadToQuadD+784];
	fma.rn.f64 	%fd2638, %fd2637, %fd327, %fd2632;
	ld.shared.f64 	%fd2639, [%r244+12312];
	fma.rn.f64 	%fd2640, %fd361, %fd2639, %fd2634;
	ld.shared.f64 	%fd2641, [%r247+12672];
	fma.rn.f64 	%fd2642, %fd362, %fd2641, %fd2636;
	ld.shared.f64 	%fd2643, [_ZZ32massMatrixMultiplyConstantKernelILi15ELi16ELi1EEvidPKdS1_S1_S1_S1_S1_S1_PdE13s_QuadToQuadD+792];
	fma.rn.f64 	%fd2644, %fd2643, %fd328, %fd2638;
	ld.shared.f64 	%fd2645, [%r244+12320];
	fma.rn.f64 	%fd2646, %fd363, %fd2645, %fd2640;
	ld.shared.f64 	%fd2647, [%r247+12800];
	fma.rn.f64 	%fd2648, %fd364, %fd2647, %fd2642;
	ld.shared.f64 	%fd2649, [_ZZ32massMatrixMultiplyConstantKernelILi15ELi16ELi1EEvidPKdS1_S1_S1_S1_S1_S1_PdE13s_QuadToQuadD+800];
	fma.rn.f64 	%fd2650, %fd2649, %fd329, %fd2644;
	ld.shared.f64 	%fd2651, [%r244+12328];
	fma.rn.f64 	%fd2652, %fd365, %fd2651, %fd2646;
	ld.shared.f64 	%fd2653, [%r247+12928];
	fma.rn.f64 	%fd2654, %fd366, %fd2653, %fd2648;
	ld.shared.f64 	%fd2655, [_ZZ32massMatrixMultiplyConstantKernelILi15ELi16ELi1EEvidPKdS1_S1_S1_S1_S1_S1_PdE13s_QuadToQuadD+808];
	fma.rn.f64 	%fd2656, %fd2655, %fd330, %fd2650;
	ld.shared.f64 	%fd2657, [%r244+12336];
	fma.rn.f64 	%fd2658, %fd367, %fd2657, %fd2652;
	ld.shared.f64 	%fd2659, [%r247+13056];
	fma.rn.f64 	%fd2660, %fd368, %fd2659, %fd2654;
	ld.shared.f64 	%fd2661, [_ZZ32massMatrixMultiplyConstantKernelILi15ELi16ELi1EEvidPKdS1_S1_S1_S1_S1_S1_PdE13s_QuadToQuadD+816];
	fma.rn.f64 	%fd2662, %fd2661, %fd331, %fd2656;
	ld.shared.f64 	%fd2663, [%r244+12344];
	fma.rn.f64 	%fd2664, %fd369, %fd2663, %fd2658;
	ld.shared.f64 	%fd2665, [%r247+13184];
	fma.rn.f64 	%fd2666, %fd370, %fd2665, %fd2660;
	ld.shared.f64 	%fd2667, [_ZZ32massMatrixMultiplyConstantKernelILi15ELi16ELi1EEvidPKdS1_S1_S1_S1_S1_S1_PdE13s_QuadToQuadD+824];
	fma.rn.f64 	%fd2668, %fd2667, %fd332, %fd2662;
	ld.shared.f64 	%fd2669, [%r244+12352];
	fma.rn.f64 	%fd2670, %fd371, %fd2669, %fd2664;
	ld.shared.f64 	%fd2671, [%r247+13312];
	fma.rn.f64 	%fd2672, %fd372, %fd2671, %fd2666;
	ld.shared.f64 	%fd2673, [_ZZ32massMatrixMultiplyConstantKernelILi15ELi16ELi1EEvidPKdS1_S1_S1_S1_S1_S1_PdE13s_QuadToQuadD+832];
	fma.rn.f64 	%fd2674, %fd2673, %fd333, %fd2668;
	ld.shared.f64 	%fd2675, [%r244+12360];
	fma.rn.f64 	%fd2676, %fd373, %fd2675, %fd2670;
	ld.shared.f64 	%fd2677, [%r247+13440];
	fma.rn.f64 	%fd2678, %fd374, %fd2677, %fd2672;
	ld.shared.f64 	%fd2679, [_ZZ32massMatrixMultiplyConstantKernelILi15ELi16ELi1EEvidPKdS1_S1_S1_S1_S1_S1_PdE13s_QuadToQuadD+840];
	fma.rn.f64 	%fd2680, %fd2679, %fd334, %fd2674;
	ld.shared.f64 	%fd2681, [%r244+12368];
	fma.rn.f64 	%fd2682, %fd375, %fd2681, %fd2676;
	ld.shared.f64 	%fd2683, [%r247+13568];
	fma.rn.f64 	%fd2684, %fd376, %fd2683, %fd2678;
	ld.shared.f64 	%fd2685, [_ZZ32massMatrixMultiplyConstantKernelILi15ELi16ELi1EEvidPKdS1_S1_S1_S1_S1_S1_PdE13s_QuadToQuadD+848];
	fma.rn.f64 	%fd2686, %fd2685, %fd335, %fd2680;
	ld.shared.f64 	%fd2687, [%r244+12376];
	fma.rn.f64 	%fd2688, %fd377, %fd2687, %fd2682;
	ld.shared.f64 	%fd2689, [%r247+13696];
	fma.rn.f64 	%fd2690, %fd378, %fd2689, %fd2684;
	ld.shared.f64 	%fd2691, [_ZZ32massMatrixMultiplyConstantKernelILi15ELi16ELi1EEvidPKdS1_S1_S1_S1_S1_S1_PdE13s_QuadToQuadD+856];
	fma.rn.f64 	%fd2692, %fd2691, %fd336, %fd2686;
	ld.shared.f64 	%fd2693, [%r244+12384];
	fma.rn.f64 	%fd2694, %fd379, %fd2693, %fd2688;
	ld.shared.f64 	%fd2695, [%r247+13824];
	fma.rn.f64 	%fd2696, %fd380, %fd2695, %fd2690;
	ld.shared.f64 	%fd2697, [_ZZ32massMatrixMultiplyConstantKernelILi15ELi16ELi1EEvidPKdS1_S1_S1_S1_S1_S1_PdE13s_QuadToQuadD+864];
	fma.rn.f64 	%fd2698, %fd2697, %fd337, %fd2692;
	ld.shared.f64 	%fd2699, [%r244+12392];
	fma.rn.f64 	%fd2700, %fd381, %fd2699, %fd2694;
	ld.shared.f64 	%fd2701, [%r247+13952];
	fma.rn.f64 	%fd2702, %fd382, %fd2701, %fd2696;
	ld.shared.f64 	%fd2703, [_ZZ32massMatrixMultiplyConstantKernelILi15ELi16ELi1EEvidPKdS1_S1_S1_S1_S1_S1_PdE13s_QuadToQuadD+872];
	fma.rn.f64 	%fd2704, %fd2703, %fd338, %fd2698;
	ld.shared.f64 	%fd2705, [%r244+12400];
	fma.rn.f64 	%fd2706, %fd383, %fd2705, %fd2700;
	ld.shared.f64 	%fd2707, [%r247+14080];
	fma.rn.f64 	%fd2708, %fd384, %fd2707, %fd2702;
	ld.shared.f64 	%fd2709, [_ZZ32massMatrixMultiplyConstantKernelILi15ELi16ELi1EEvidPKdS1_S1_S1_S1_S1_S1_PdE13s_QuadToQuadD+880];
	fma.rn.f64 	%fd2710, %fd2709, %fd339, %fd2704;
	ld.shared.f64 	%fd2711, [%r244+12408];
	fma.rn.f64 	%fd2712, %fd385, %fd2711, %fd2706;
	ld.shared.f64 	%fd2713, [%r247+14208];
	fma.rn.f64 	%fd2714, %fd386, %fd2713, %fd2708;
	ld.shared.f64 	%fd2715, [_ZZ32massMatrixMultiplyConstantKernelILi15ELi16ELi1EEvidPKdS1_S1_S1_S1_S1_S1_PdE13s_QuadToQuadD+888];
	fma.rn.f64 	%fd2716, %fd2715, %fd340, %fd2710;
	bar.sync 	0;
	mul.f64 	%fd2717, %fd5151, %fd2714;
	fma.rn.f64 	%fd2718, %fd5150, %fd2712, %fd2717;
	fma.rn.f64 	%fd2719, %fd5152, %fd2716, %fd2718;
	shl.b32 	%r248, %r235, 11;
	mov.u32 	%r249, _ZZ29stiffnessMatrixMultiplyDeviceILi15ELi16ELi1EEviidPKdS1_S1_S1_PAT0__AT0__AplT0_Li0E_dPdE5s_Gpr;
	add.s32 	%r250, %r249, %r248;
	shl.b32 	%r251, %r241, 7;
	add.s32 	%r252, %r250, %r251;
	add.s32 	%r253, %r252, %r246;
	st.shared.f64 	[%r253], %fd2719;
	mul.f64 	%fd2720, %fd5153, %fd2714;
	fma.rn.f64 	%fd2721, %fd5151, %fd2712, %fd2720;
	fma.rn.f64 	%fd2722, %fd5154, %fd2716, %fd2721;
	mov.u32 	%r254, _ZZ29stiffnessMatrixMultiplyDeviceILi15ELi16ELi1EEviidPKdS1_S1_S1_PAT0__AT0__AplT0_Li0E_dPdE5s_Gps;
	add.s32 	%r255, %r254, %r248;
	add.s32 	%r256, %r255, %r246;
	add.s32 	%r257, %r256, %r251;
	st.shared.f64 	[%r257], %fd2722;
	mul.f64 	%fd2723, %fd5154, %fd2714;
	fma.rn.f64 	%fd2724, %fd5152, %fd2712, %fd2723;
	fma.rn.f64 	%fd2725, %fd5155, %fd2716, %fd2724;
	mul.f64 	%fd2726, %fd4992, %fd5156;
	bar.sync 	0;
	ld.shared.f64 	%fd2727, [%r252];
	mul.f64 	%fd2728, %fd387, %fd2727;
	fma.rn.f64 	%fd2729, %fd2726, %fd331, %fd2728;
	ld.shared.f64 	%fd2730, [%r256];
	fma.rn.f64 	%fd2731, %fd388, %fd2730, %fd2729;
	fma.rn.f64 	%fd599, %fd2725, %fd2625, %fd569;
	ld.shared.f64 	%fd2732, [%r252+8];
	fma.rn.f64 	%fd2733, %fd389, %fd2732, %fd2731;
	ld.shared.f64 	%fd2734, [%r256+128];
	fma.rn.f64 	%fd2735, %fd390, %fd2734, %fd2733;
	fma.rn.f64 	%fd600, %fd2725, %fd2631, %fd570;
	ld.shared.f64 	%fd2736, [%r252+16];
	fma.rn.f64 	%fd2737, %fd392, %fd2736, %fd2735;
	ld.shared.f64 	%fd2738, [%r256+256];
	fma.rn.f64 	%fd2739, %fd393, %fd2738, %fd2737;
	fma.rn.f64 	%fd601, %fd2725, %fd2637, %fd571;
	ld.shared.f64 	%fd2740, [%r252+24];
	fma.rn.f64 	%fd2741, %fd395, %fd2740, %fd2739;
	ld.shared.f64 	%fd2742, [%r256+384];
	fma.rn.f64 	%fd2743, %fd396, %fd2742, %fd2741;
	fma.rn.f64 	%fd602, %fd2725, %fd2643, %fd572;
	ld.shared.f64 	%fd2744, [%r252+32];
	fma.rn.f64 	%fd2745, %fd398, %fd2744, %fd2743;
	ld.shared.f64 	%fd2746, [%r256+512];
	fma.rn.f64 	%fd2747, %fd399, %fd2746, %fd2745;
	fma.rn.f64 	%fd603, %fd2725, %fd2649, %fd573;
	ld.shared.f64 	%fd2748, [%r252+40];
	fma.rn.f64 	%fd2749, %fd401, %fd2748, %fd2747;
	ld.shared.f64 	%fd2750, [%r256+640];
	fma.rn.f64 	%fd2751, %fd402, %fd2750, %fd2749;
	fma.rn.f64 	%fd604, %fd2725, %fd2655, %fd584;
	ld.shared.f64 	%fd2752, [%r252+48];
	fma.rn.f64 	%fd2753, %fd404, %fd2752, %fd2751;
	ld.shared.f64 	%fd2754, [%r256+768];
	fma.rn.f64 	%fd2755, %fd405, %fd2754, %fd2753;
	fma.rn.f64 	%fd2756, %fd2725, %fd2661, %fd574;
	ld.shared.f64 	%fd2757, [%r252+56];
	fma.rn.f64 	%fd2758, %fd407, %fd2757, %fd2755;
	ld.shared.f64 	%fd2759, [%r256+896];
	fma.rn.f64 	%fd2760, %fd408, %fd2759, %fd2758;
	fma.rn.f64 	%fd605, %fd2725, %fd2667, %fd575;
	ld.shared.f64 	%fd2761, [%r252+64];
	fma.rn.f64 	%fd2762, %fd410, %fd2761, %fd2760;
	ld.shared.f64 	%fd2763, [%r256+1024];
	fma.rn.f64 	%fd2764, %fd411, %fd2763, %fd2762;
	fma.rn.f64 	%fd606, %fd2725, %fd2673, %fd576;
	ld.shared.f64 	%fd2765, [%r252+72];
	fma.rn.f64 	%fd2766, %fd413, %fd2765, %fd2764;
	ld.shared.f64 	%fd2767, [%r256+1152];
	fma.rn.f64 	%fd2768, %fd414, %fd2767, %fd2766;
	fma.rn.f64 	%fd607, %fd2725, %fd2679, %fd577;
	ld.shared.f64 	%fd2769, [%r252+80];
	fma.rn.f64 	%fd2770, %fd416, %fd2769, %fd2768;
	ld.shared.f64 	%fd2771, [%r256+1280];
	fma.rn.f64 	%fd2772, %fd417, %fd2771, %fd2770;
	fma.rn.f64 	%fd608, %fd2725, %fd2685, %fd578;
	ld.shared.f64 	%fd2773, [%r252+88];
	fma.rn.f64 	%fd2774, %fd419, %fd2773, %fd2772;
	ld.shared.f64 	%fd2775, [%r256+1408];
	fma.rn.f64 	%fd2776, %fd420, %fd2775, %fd2774;
	fma.rn.f64 	%fd609, %fd2725, %fd2691, %fd579;
	ld.shared.f64 	%fd2777, [%r252+96];
	fma.rn.f64 	%fd2778, %fd422, %fd2777, %fd2776;
	ld.shared.f64 	%fd2779, [%r256+1536];
	fma.rn.f64 	%fd2780, %fd423, %fd2779, %fd2778;
	fma.rn.f64 	%fd610, %fd2725, %fd2697, %fd580;
	ld.shared.f64 	%fd2781, [%r252+104];
	fma.rn.f64 	%fd2782, %fd425, %fd2781, %fd2780;
	ld.shared.f64 	%fd2783, [%r256+1664];
	fma.rn.f64 	%fd2784, %fd426, %fd2783, %fd2782;
	fma.rn.f64 	%fd611, %fd2725, %fd2703, %fd581;
	ld.shared.f64 	%fd2785, [%r252+112];
	fma.rn.f64 	%fd2786, %fd428, %fd2785, %fd2784;
	ld.shared.f64 	%fd2787, [%r256+1792];
	fma.rn.f64 	%fd2788, %fd429, %fd2787, %fd2786;
	fma.rn.f64 	%fd612, %fd2725, %fd2709, %fd582;
	ld.shared.f64 	%fd2789, [%r252+120];
	fma.rn.f64 	%fd2790, %fd431, %fd2789, %fd2788;
	ld.shared.f64 	%fd2791, [%r256+1920];
	fma.rn.f64 	%fd2792, %fd432, %fd2791, %fd2790;
	fma.rn.f64 	%fd613, %fd2725, %fd2715, %fd583;
	add.f64 	%fd614, %fd2792, %fd2756;
	mov.f64 	%fd5157, 0d0000000000000000;
	mov.f64 	%fd5158, %fd5157;
	mov.f64 	%fd5159, %fd5157;
	mov.f64 	%fd5160, %fd5157;
	mov.f64 	%fd5161, %fd5157;
	mov.f64 	%fd5162, %fd5157;
	mov.f64 	%fd5163, %fd5157;
	@%p14 bra 	$L__BB58_23;
	ld.param.u64 	%rd69, [_Z32massMatrixMultiplyConstantKernelILi15ELi16ELi1EEvidPKdS1_S1_S1_S1_S1_S1_Pd_param_2];
	cvta.to.global.u64 	%rd32, %rd69;
	mov.u32 	%r258, %tid.x;
	mov.u32 	%r259, %ctaid.x;
	mov.u32 	%r260, %tid.y;
	add.s32 	%r261, %r259, %r260;
	mul.lo.s32 	%r262, %r261, 28672;
	or.b32  	%r263, %r258, %r262;
	mul.wide.s32 	%rd33, %r263, 8;
	add.s64 	%rd34, %rd32, %rd33;
	ld.global.nc.f64 	%fd5157, [%rd34+14336];
	ld.global.nc.f64 	%fd5158, [%rd34+47104];
	ld.global.nc.f64 	%fd5159, [%rd34+79872];
	ld.global.nc.f64 	%fd5160, [%rd34+112640];
	ld.global.nc.f64 	%fd5161, [%rd34+145408];
	ld.global.nc.f64 	%fd5162, [%rd34+178176];
	ld.global.nc.f64 	%fd5163, [%rd34+210944];
$L__BB58_23:
	ld.param.f64 	%fd4993, [_Z32massMatrixMultiplyConstantKernelILi15ELi16ELi1EEvidPKdS1_S1_S1_S1_S1_S1_Pd_param_1];
	ld.param.u32 	%r542, [_Z32massMatrixMultiplyConstantKernelILi15ELi16ELi1EEvidPKdS1_S1_S1_S1_S1_S1_Pd_param_0];
	mov.u32 	%r264, %ctaid.x;
	mov.u32 	%r265, %tid.y;
	add.s32 	%r266, %r264, %r265;
	setp.ge.s32 	%p15, %r266, %r542;
	shl.b32 	%r267, %r265, 15;
	mov.u32 	%r268, _ZZ32massMatrixMultiplyConstantKernelILi15ELi16ELi1EEvidPKdS1_S1_S1_S1_S1_S1_PdE6s_tmp1;
	add.s32 	%r269, %r268, %r267;
	mov.u32 	%r270, %tid.x;
	shr.u32 	%r271, %r270, 4;
	shl.b32 	%r272, %r271, 11;
	add.s32 	%r273, %r269, %r272;
	mad.lo.s32 	%r274, %r271, -1920, %r273;
	shl.b32 	%r275, %r270, 3;
	and.b32  	%r276, %r275, 120;
	add.s32 	%r277, %r269, %r276;
	ld.shared.f64 	%fd2794, [%r274+14336];
	fma.rn.f64 	%fd2795, %fd355, %fd2794, 0d0000000000000000;
	ld.shared.f64 	%fd2796, [%r277+14336];
	fma.rn.f64 	%fd2797, %fd356, %fd2796, 0d0000000000000000;
	ld.shared.f64 	%fd2798, [_ZZ32massMatrixMultiplyConstantKernelILi15ELi16ELi1EEvidPKdS1_S1_S1_S1_S1_S1_PdE13s_QuadToQuadD+896];
	fma.rn.f64 	%fd2799, %fd2798, %fd325, 0d0000000000000000;
	ld.shared.f64 	%fd2800, [%r274+14344];
	fma.rn.f64 	%fd2801, %fd357, %fd2800, %fd2795;
	ld.shared.f64 	%fd2802, [%r277+14464];
	fma.rn.f64 	%fd2803, %fd358, %fd2802, %fd2797;
	ld.shared.f64 	%fd2804, [_ZZ32massMatrixMultiplyConstantKernelILi15ELi16ELi1EEvidPKdS1_S1_S1_S1_S1_S1_PdE13s_QuadToQuadD+904];
	fma.rn.f64 	%fd2805, %fd2804, %fd326, %fd2799;
	ld.shared.f64 	%fd2806, [%r274+14352];
	fma.rn.f64 	%fd2807, %fd359, %fd2806, %fd2801;
	ld.shared.f64 	%fd2808, [%r277+14592];
	fma.rn.f64 	%fd2809, %fd360, %fd2808, %fd2803;
	ld.shared.f64 	%fd2810, [_ZZ32massMatrixMultiplyConstantKernelILi15ELi16ELi1EEvidPKdS1_S1_S1_S1_S1_S1_PdE13s_QuadToQuadD+912];
	fma.rn.f64 	%fd2811, %fd2810, %fd327, %fd2805;
	ld.shared.f64 	%fd2812, [%r274+14360];
	fma.rn.f64 	%fd2813, %fd361, %fd2812, %fd2807;
	ld.shared.f64 	%fd2814, [%r277+14720];
	fma.rn.f64 	%fd2815, %fd362, %fd2814, %fd2809;
	ld.shared.f64 	%fd2816, [_ZZ32massMatrixMultiplyConstantKernelILi15ELi16ELi1EEvidPKdS1_S1_S1_S1_S1_S1_PdE13s_QuadToQuadD+920];
	fma.rn.f64 	%fd2817, %fd2816, %fd328, %fd2811;
	ld.shared.f64 	%fd2818, [%r274+14368];
	fma.rn.f64 	%fd2819, %fd363, %fd2818, %fd2813;
	ld.shared.f64 	%fd2820, [%r277+14848];
	fma.rn.f64 	%fd2821, %fd364, %fd2820, %fd2815;
	ld.shared.f64 	%fd2822, [_ZZ32massMatrixMultiplyConstantKernelILi15ELi16ELi1EEvidPKdS1_S1_S1_S1_S1_S1_PdE13s_QuadToQuadD+928];
	fma.rn.f64 	%fd2823, %fd2822, %fd329, %fd2817;
	ld.shared.f64 	%fd2824, [%r274+14376];
	fma.rn.f64 	%fd2825, %fd365, %fd2824, %fd2819;
	ld.shared.f64 	%fd2826, [%r277+14976];
	fma.rn.f64 	%fd2827, %fd366, %fd2826, %fd2821;
	ld.shared.f64 	%fd2828, [_ZZ32massMatrixMultiplyConstantKernelILi15ELi16ELi1EEvidPKdS1_S1_S1_S1_S1_S1_PdE13s_QuadToQuadD+936];
	fma.rn.f64 	%fd2829, %fd2828, %fd330, %fd2823;
	ld.shared.f64 	%fd2830, [%r274+14384];
	fma.rn.f64 	%fd2831, %fd367, %fd2830, %fd2825;
	ld.shared.f64 	%fd2832, [%r277+15104];
	fma.rn.f64 	%fd2833, %fd368, %fd2832, %fd2827;
	ld.shared.f64 	%fd2834, [_ZZ32massMatrixMultiplyConstantKernelILi15ELi16ELi1EEvidPKdS1_S1_S1_S1_S1_S1_PdE13s_QuadToQuadD+944];
	fma.rn.f64 	%fd2835, %fd2834, %fd331, %fd2829;
	ld.shared.f64 	%fd2836, [%r274+14392];
	fma.rn.f64 	%fd2837, %fd369, %fd2836, %fd2831;
	ld.shared.f64 	%fd2838, [%r277+15232];
	fma.rn.f64 	%fd2839, %fd370, %fd2838, %fd2833;
	ld.shared.f64 	%fd2840, [_ZZ32massMatrixMultiplyConstantKernelILi15ELi16ELi1EEvidPKdS1_S1_S1_S1_S1_S1_PdE13s_QuadToQuadD+952];
	fma.rn.f64 	%fd2841, %fd2840, %fd332, %fd2835;
	ld.shared.f64 	%fd2842, [%r274+14400];
	fma.rn.f64 	%fd2843, %fd371, %fd2842, %fd2837;
	ld.shared.f64 	%fd2844, [%r277+15360];
	fma.rn.f64 	%fd2845, %fd372, %fd2844, %fd2839;
	ld.shared.f64 	%fd2846, [_ZZ32massMatrixMultiplyConstantKernelILi15ELi16ELi1EEvidPKdS1_S1_S1_S1_S1_S1_PdE13s_QuadToQuadD+960];
	fma.rn.f64 	%fd2847, %fd2846, %fd333, %fd2841;
	ld.shared.f64 	%fd2848, [%r274+14408];
	fma.rn.f64 	%fd2849, %fd373, %fd2848, %fd2843;
	ld.shared.f64 	%fd2850, [%r277+15488];
	fma.rn.f64 	%fd2851, %fd374, %fd2850, %fd2845;
	ld.shared.f64 	%fd2852, [_ZZ32massMatrixMultiplyConstantKernelILi15ELi16ELi1EEvidPKdS1_S1_S1_S1_S1_S1_PdE13s_QuadToQuadD+968];
	fma.rn.f64 	%fd2853, %fd2852, %fd334, %fd2847;
	ld.shared.f64 	%fd2854, [%r274+14416];
	fma.rn.f64 	%fd2855, %fd375, %fd2854, %fd2849;
	ld.shared.f64 	%fd2856, [%r277+15616];
	fma.rn.f64 	%fd2857, %fd376, %fd2856, %fd2851;
	ld.shared.f64 	%fd2858, [_ZZ32massMatrixMultiplyConstantKernelILi15ELi16ELi1EEvidPKdS1_S1_S1_S1_S1_S1_PdE13s_QuadToQuadD+976];
	fma.rn.f64 	%fd2859, %fd2858, %fd335, %fd2853;
	ld.shared.f64 	%fd2860, [%r274+14424];
	fma.rn.f64 	%fd2861, %fd377, %fd2860, %fd2855;
	ld.shared.f64 	%fd2862, [%r277+15744];
	fma.rn.f64 	%fd2863, %fd378, %fd2862, %fd2857;
	ld.shared.f64 	%fd2864, [_ZZ32massMatrixMultiplyConstantKernelILi15ELi16ELi1EEvidPKdS1_S1_S1_S1_S1_S1_PdE13s_QuadToQuadD+984];
	fma.rn.f64 	%fd2865, %fd2864, %fd336, %fd2859;
	ld.shared.f64 	%fd2866, [%r274+14432];
	fma.rn.f64 	%fd2867, %fd379, %fd2866, %fd2861;
	ld.shared.f64 	%fd2868, [%r277+15872];
	fma.rn.f64 	%fd2869, %fd380, %fd2868, %fd2863;
	ld.shared.f64 	%fd2870, [_ZZ32massMatrixMultiplyConstantKernelILi15ELi16ELi1EEvidPKdS1_S1_S1_S1_S1_S1_PdE13s_QuadToQuadD+992];
	fma.rn.f64 	%fd2871, %fd2870, %fd337, %fd2865;
	ld.shared.f64 	%fd2872, [%r274+14440];
	fma.rn.f64 	%fd2873, %fd381, %fd2872, %fd2867;
	ld.shared.f64 	%fd2874, [%r277+16000];
	fma.rn.f64 	%fd2875, %fd382, %fd2874, %fd2869;
	ld.shared.f64 	%fd2876, [_ZZ32massMatrixMultiplyConstantKernelILi15ELi16ELi1EEvidPKdS1_S1_S1_S1_S1_S1_PdE13s_QuadToQuadD+1000];
	fma.rn.f64 	%fd2877, %fd2876, %fd338, %fd2871;
	ld.shared.f64 	%fd2878, [%r274+14448];
	fma.rn.f64 	%fd2879, %fd383, %fd2878, %fd2873;
	ld.shared.f64 	%fd2880, [%r277+16128];
	fma.rn.f64 	%fd2881, %fd384, %fd2880, %fd2875;
	ld.shared.f64 	%fd2882, [_ZZ32massMatrixMultiplyConstantKernelILi15ELi16ELi1EEvidPKdS1_S1_S1_S1_S1_S1_PdE13s_QuadToQuadD+1008];
	fma.rn.f64 	%fd2883, %fd2882, %fd339, %fd2877;
	ld.shared.f64 	%fd2884, [%r274+14456];
	fma.rn.f64 	%fd2885, %fd385, %fd2884, %fd2879;
	ld.shared.f64 	%fd2886, [%r277+16256];
	fma.rn.f64 	%fd2887, %fd386, %fd2886, %fd2881;
	ld.shared.f64 	%fd2888, [_ZZ32massMatrixMultiplyConstantKernelILi15ELi16ELi1EEvidPKdS1_S1_S1_S1_S1_S1_PdE13s_QuadToQuadD+1016];
	fma.rn.f64 	%fd2889, %fd2888, %fd340, %fd2883;
	bar.sync 	0;
	mul.f64 	%fd2890, %fd5158, %fd2887;
	fma.rn.f64 	%fd2891, %fd5157, %fd2885, %fd2890;
	fma.rn.f64 	%fd2892, %fd5159, %fd2889, %fd2891;
	shl.b32 	%r278, %r265, 11;
	mov.u32 	%r279, _ZZ29stiffnessMatrixMultiplyDeviceILi15ELi16ELi1EEviidPKdS1_S1_S1_PAT0__AT0__AplT0_Li0E_dPdE5s_Gpr;
	add.s32 	%r280, %r279, %r278;
	shl.b32 	%r281, %r271, 7;
	add.s32 	%r282, %r280, %r281;
	add.s32 	%r283, %r282, %r276;
	st.shared.f64 	[%r283], %fd2892;
	mul.f64 	%fd2893, %fd5160, %fd2887;
	fma.rn.f64 	%fd2894, %fd5158, %fd2885, %fd2893;
	fma.rn.f64 	%fd2895, %fd5161, %fd2889, %fd2894;
	mov.u32 	%r284, _ZZ29stiffnessMatrixMultiplyDeviceILi15ELi16ELi1EEviidPKdS1_S1_S1_PAT0__AT0__AplT0_Li0E_dPdE5s_Gps;
	add.s32 	%r285, %r284, %r278;
	add.s32 	%r286, %r285, %r276;
	add.s32 	%r287, %r286, %r281;
	st.shared.f64 	[%r287], %fd2895;
	mul.f64 	%fd2896, %fd5161, %fd2887;
	fma.rn.f64 	%fd2897, %fd5159, %fd2885, %fd2896;
	fma.rn.f64 	%fd2898, %fd5162, %fd2889, %fd2897;
	mul.f64 	%fd2899, %fd4993, %fd5163;
	bar.sync 	0;
	ld.shared.f64 	%fd2900, [%r282];
	mul.f64 	%fd2901, %fd387, %fd2900;
	fma.rn.f64 	%fd2902, %fd2899, %fd332, %fd2901;
	ld.shared.f64 	%fd2903, [%r286];
	fma.rn.f64 	%fd2904, %fd388, %fd2903, %fd2902;
	fma.rn.f64 	%fd629, %fd2898, %fd2798, %fd599;
	ld.shared.f64 	%fd2905, [%r282+8];
	fma.rn.f64 	%fd2906, %fd389, %fd2905, %fd2904;
	ld.shared.f64 	%fd2907, [%r286+128];
	fma.rn.f64 	%fd2908, %fd390, %fd2907, %fd2906;
	fma.rn.f64 	%fd630, %fd2898, %fd2804, %fd600;
	ld.shared.f64 	%fd2909, [%r282+16];
	fma.rn.f64 	%fd2910, %fd392, %fd2909, %fd2908;
	ld.shared.f64 	%fd2911, [%r286+256];
	fma.rn.f64 	%fd2912, %fd393, %fd2911, %fd2910;
	fma.rn.f64 	%fd631, %fd2898, %fd2810, %fd601;
	ld.shared.f64 	%fd2913, [%r282+24];
	fma.rn.f64 	%fd2914, %fd395, %fd2913, %fd2912;
	ld.shared.f64 	%fd2915, [%r286+384];
	fma.rn.f64 	%fd2916, %fd396, %fd2915, %fd2914;
	fma.rn.f64 	%fd632, %fd2898, %fd2816, %fd602;
	ld.shared.f64 	%fd2917, [%r282+32];
	fma.rn.f64 	%fd2918, %fd398, %fd2917, %fd2916;
	ld.shared.f64 	%fd2919, [%r286+512];
	fma.rn.f64 	%fd2920, %fd399, %fd2919, %fd2918;
	fma.rn.f64 	%fd633, %fd2898, %fd2822, %fd603;
	ld.shared.f64 	%fd2921, [%r282+40];
	fma.rn.f64 	%fd2922, %fd401, %fd2921, %fd2920;
	ld.shared.f64 	%fd2923, [%r286+640];
	fma.rn.f64 	%fd2924, %fd402, %fd2923, %fd2922;
	fma.rn.f64 	%fd634, %fd2898, %fd2828, %fd604;
	ld.shared.f64 	%fd2925, [%r282+48];
	fma.rn.f64 	%fd2926, %fd404, %fd2925, %fd2924;
	ld.shared.f64 	%fd2927, [%r286+768];
	fma.rn.f64 	%fd2928, %fd405, %fd2927, %fd2926;
	fma.rn.f64 	%fd635, %fd2898, %fd2834, %fd614;
	ld.shared.f64 	%fd2929, [%r282+56];
	fma.rn.f64 	%fd2930, %fd407, %fd2929, %fd2928;
	ld.shared.f64 	%fd2931, [%r286+896];
	fma.rn.f64 	%fd2932, %fd408, %fd2931, %fd2930;
	fma.rn.f64 	%fd2933, %fd2898, %fd2840, %fd605;
	ld.shared.f64 	%fd2934, [%r282+64];
	fma.rn.f64 	%fd2935, %fd410, %fd2934, %fd2932;
	ld.shared.f64 	%fd2936, [%r286+1024];
	fma.rn.f64 	%fd2937, %fd411, %fd2936, %fd2935;
	fma.rn.f64 	%fd636, %fd2898, %fd2846, %fd606;
	ld.shared.f64 	%fd2938, [%r282+72];
	fma.rn.f64 	%fd2939, %fd413, %fd2938, %fd2937;
	ld.shared.f64 	%fd2940, [%r286+1152];
	fma.rn.f64 	%fd2941, %fd414, %fd2940, %fd2939;
	fma.rn.f64 	%fd637, %fd2898, %fd2852, %fd607;
	ld.shared.f64 	%fd2942, [%r282+80];
	fma.rn.f64 	%fd2943, %fd416, %fd2942, %fd2941;
	ld.shared.f64 	%fd2944, [%r286+1280];
	fma.rn.f64 	%fd2945, %fd417, %fd2944, %fd2943;
	fma.rn.f64 	%fd638, %fd2898, %fd2858, %fd608;
	ld.shared.f64 	%fd2946, [%r282+88];
	fma.rn.f64 	%fd2947, %fd419, %fd2946, %fd2945;
	ld.shared.f64 	%fd2948, [%r286+1408];
	fma.rn.f64 	%fd2949, %fd420, %fd2948, %fd2947;
	fma.rn.f64 	%fd639, %fd2898, %fd2864, %fd609;
	ld.shared.f64 	%fd2950, [%r282+96];
	fma.rn.f64 	%fd2951, %fd422, %fd2950, %fd2949;
	ld.shared.f64 	%fd2952, [%r286+1536];
	fma.rn.f64 	%fd2953, %fd423, %fd2952, %fd2951;
	fma.rn.f64 	%fd640, %fd2898, %fd2870, %fd610;
	ld.shared.f64 	%fd2954, [%r282+104];
	fma.rn.f64 	%fd2955, %fd425, %fd2954, %fd2953;
	ld.shared.f64 	%fd2956, [%r286+1664];
	fma.rn.f64 	%fd2957, %fd426, %fd2956, %fd2955;
	fma.rn.f64 	%fd641, %fd2898, %fd2876, %fd611;
	ld.shared.f64 	%fd2958, [%r282+112];
	fma.rn.f64 	%fd2959, %fd428, %fd2958, %fd2957;
	ld.shared.f64 	%fd2960, [%r286+1792];
	fma.rn.f64 	%fd2961, %fd429, %fd2960, %fd2959;
	fma.rn.f64 	%fd642, %fd2898, %fd2882, %fd612;
	ld.shared.f64 	%fd2962, [%r282+120];
	fma.rn.f64 	%fd2963, %fd431, %fd2962, %fd2961;
	ld.shared.f64 	%fd2964, [%r286+1920];
	fma.rn.f64 	%fd2965, %fd432, %fd2964, %fd2963;
	fma.rn.f64 	%fd643, %fd2898, %fd2888, %fd613;
	add.f64 	%fd644, %fd2965, %fd2933;
	mov.f64 	%fd5164, 0d0000000000000000;
	mov.f64 	%fd5165, %fd5164;
	mov.f64 	%fd5166, %fd5164;
	mov.f64 	%fd5167, %fd5164;
	mov.f64 	%fd5168, %fd5164;
	mov.f64 	%fd5169, %fd5164;
	mov.f64 	%fd5170, %fd5164;
	@%p15 bra 	$L__BB58_25;
	ld.param.u64 	%rd70, [_Z32massMatrixMultiplyConstantKernelILi15ELi16ELi1EEvidPKdS1_S1_S1_S1_S1_S1_Pd_param_2];
	cvta.to.global.u64 	%rd35, %rd70;
	mov.u32 	%r288, %tid.x;
	mov.u32 	%r289, %ctaid.x;
	mov.u32 	%r290, %tid.y;
	add.s32 	%r291, %r289, %r290;
	mul.lo.s32 	%r292, %r291, 28672;
	or.b32  	%r293, %r288, %r292;
	mul.wide.s32 	%rd36, %r293, 8;
	add.s64 	%rd37, %rd35, %rd36;
	ld.global.nc.f64 	%fd5164, [%rd37+16384];
	ld.global.nc.f64 	%fd5165, [%rd37+49152];
	ld.global.nc.f64 	%fd5166, [%rd37+81920];
	ld.global.nc.f64 	%fd5167, [%rd37+114688];
	ld.global.nc.f64 	%fd5168, [%rd37+147456];
	ld.global.nc.f64 	%fd5169, [%rd37+180224];
	ld.global.nc.f64 	%fd5170, [%rd37+212992];
$L__BB58_25:
	ld.param.f64 	%fd4994, [_Z32massMatrixMultiplyConstantKernelILi15ELi16ELi1EEvidPKdS1_S1_S1_S1_S1_S1_Pd_param_1];
	ld.param.u32 	%r543, [_Z32massMatrixMultiplyConstantKernelILi15ELi16ELi1EEvidPKdS1_S1_S1_S1_S1_S1_Pd_param_0];
	mov.u32 	%r294, %ctaid.x;
	mov.u32 	%r295, %tid.y;
	add.s32 	%r296, %r294, %r295;
	setp.ge.s32 	%p16, %r296, %r543;
	shl.b32 	%r297, %r295, 15;
	mov.u32 	%r298, _ZZ32massMatrixMultiplyConstantKernelILi15ELi16ELi1EEvidPKdS1_S1_S1_S1_S1_S1_PdE6s_tmp1;
	add.s32 	%r299, %r298, %r297;
	mov.u32 	%r300, %tid.x;
	shr.u32 	%r301, %r300, 4;
	shl.b32 	%r302, %r301, 11;
	add.s32 	%r303, %r299, %r302;
	mad.lo.s32 	%r304, %r301, -1920, %r303;
	shl.b32 	%r305, %r300, 3;
	and.b32  	%r306, %r305, 120;
	add.s32 	%r307, %r299, %r306;
	ld.shared.f64 	%fd2967, [%r304+16384];
	fma.rn.f64 	%fd2968, %fd355, %fd2967, 0d0000000000000000;
	ld.shared.f64 	%fd2969, [%r307+16384];
	fma.rn.f64 	%fd2970, %fd356, %fd2969, 0d0000000000000000;
	ld.shared.f64 	%fd2971, [_ZZ32massMatrixMultiplyConstantKernelILi15ELi16ELi1EEvidPKdS1_S1_S1_S1_S1_S1_PdE13s_QuadToQuadD+1024];
	fma.rn.f64 	%fd2972, %fd2971, %fd325, 0d0000000000000000;
	ld.shared.f64 	%fd2973, [%r304+16392];
	fma.rn.f64 	%fd2974, %fd357, %fd2973, %fd2968;
	ld.shared.f64 	%fd2975, [%r307+16512];
	fma.rn.f64 	%fd2976, %fd358, %fd2975, %fd2970;
	ld.shared.f64 	%fd2977, [_ZZ32massMatrixMultiplyConstantKernelILi15ELi16ELi1EEvidPKdS1_S1_S1_S1_S1_S1_PdE13s_QuadToQuadD+1032];
	fma.rn.f64 	%fd2978, %fd2977, %fd326, %fd2972;
	ld.shared.f64 	%fd2979, [%r304+16400];
	fma.rn.f64 	%fd2980, %fd359, %fd2979, %fd2974;
	ld.shared.f64 	%fd2981, [%r307+16640];
	fma.rn.f64 	%fd2982, %fd360, %fd2981, %fd2976;
	ld.shared.f64 	%fd2983, [_ZZ32massMatrixMultiplyConstantKernelILi15ELi16ELi1EEvidPKdS1_S1_S1_S1_S1_S1_PdE13s_QuadToQuadD+1040];
	fma.rn.f64 	%fd2984, %fd2983, %fd327, %fd2978;
	ld.shared.f64 	%fd2985, [%r304+16408];
	fma.rn.f64 	%fd2986, %fd361, %fd2985, %fd2980;
	ld.shared.f64 	%fd2987, [%r307+16768];
	fma.rn.f64 	%fd2988, %fd362, %fd2987, %fd2982;
	ld.shared.f64 	%fd2989, [_ZZ32massMatrixMultiplyConstantKernelILi15ELi16ELi1EEvidPKdS1_S1_S1_S1_S1_S1_PdE13s_QuadToQuadD+1048];
	fma.rn.f64 	%fd2990, %fd2989, %fd328, %fd2984;
	ld.shared.f64 	%fd2991, [%r304+16416];
	fma.rn.f64 	%fd2992, %fd363, %fd2991, %fd2986;
	ld.shared.f64 	%fd2993, [%r307+16896];
	fma.rn.f64 	%fd2994, %fd364, %fd2993, %fd2988;
	ld.shared.f64 	%fd2995, [_ZZ32massMatrixMultiplyConstantKernelILi15ELi16ELi1EEvidPKdS1_S1_S1_S1_S1_S1_PdE13s_QuadToQuadD+1056];
	fma.rn.f64 	%fd2996, %fd2995, %fd329, %fd2990;
	ld.shared.f64 	%fd2997, [%r304+16424];
	fma.rn.f64 	%fd2998, %fd365, %fd2997, %fd2992;
	ld.shared.f64 	%fd2999, [%r307+17024];
	fma.rn.f64 	%fd3000, %fd366, %fd2999, %fd2994;
	ld.shared.f64 	%fd3001, [_ZZ32massMatrixMultiplyConstantKernelILi15ELi16ELi1EEvidPKdS1_S1_S1_S1_S1_S1_PdE13s_QuadToQuadD+1064];
	fma.rn.f64 	%fd3002, %fd3001, %fd330, %fd2996;
	ld.shared.f64 	%fd3003, [%r304+16432];
	fma.rn.f64 	%fd3004, %fd367, %fd3003, %fd2998;
	ld.shared.f64 	%fd3005, [%r307+17152];
	fma.rn.f64 	%fd3006, %fd368, %fd3005, %fd3000;
	ld.shared.f64 	%fd3007, [_ZZ32massMatrixMultiplyConstantKernelILi15ELi16ELi1EEvidPKdS1_S1_S1_S1_S1_S1_PdE13s_QuadToQuadD+1072];
	fma.rn.f64 	%fd3008, %fd3007, %fd331, %fd3002;
	ld.shared.f64 	%fd3009, [%r304+16440];
	fma.rn.f64 	%fd3010, %fd369, %fd3009, %fd3004;
	ld.shared.f64 	%fd3011, [%r307+17280];
	fma.rn.f64 	%fd3012, %fd370, %fd3011, %fd3006;
	ld.shared.f64 	%fd3013, [_ZZ32massMatrixMultiplyConstantKernelILi15ELi16ELi1EEvidPKdS1_S1_S1_S1_S1_S1_PdE13s_QuadToQuadD+1080];
	fma.rn.f64 	%fd3014, %fd3013, %fd332, %fd3008;
	ld.shared.f64 	%fd3015, [%r304+16448];
	fma.rn.f64 	%fd3016, %fd371, %fd3015, %fd3010;
	ld.shared.f64 	%fd3017, [%r307+17408];
	fma.rn.f64 	%fd3018, %fd372, %fd3017, %fd3012;
	ld.shared.f64 	%fd3019, [_ZZ32massMatrixMultiplyConstantKernelILi15ELi16ELi1EEvidPKdS1_S1_S1_S1_S1_S1_PdE13s_QuadToQuadD+1088];
	fma.rn.f64 	%fd3020, %fd3019, %fd333, %fd3014;
	ld.shared.f64 	%fd3021, [%r304+16456];
	fma.rn.f64 	%fd3022, %fd373, %fd3021, %fd3016;
	ld.shared.f64 	%fd3023, [%r307+17536];
	fma.rn.f64 	%fd3024, %fd374, %fd3023, %fd3018;
	ld.shared.f64 	%fd3025, [_ZZ32massMatrixMultiplyConstantKernelILi15ELi16ELi1EEvidPKdS1_S1_S1_S1_S1_S1_PdE13s_QuadToQuadD+1096];
	fma.rn.f64 	%fd3026, %fd3025, %fd334, %fd3020;
	ld.shared.f64 	%fd3027, [%r304+16464];
	fma.rn.f64 	%fd3028, %fd375, %fd3027, %fd3022;
	ld.shared.f64 	%fd3029, [%r307+17664];
	fma.rn.f64 	%fd3030, %fd376, %fd3029, %fd3024;
	ld.shared.f64 	%fd3031, [_ZZ32massMatrixMultiplyConstantKernelILi15ELi16ELi1EEvidPKdS1_S1_S1_S1_S1_S1_PdE13s_QuadToQuadD+1104];
	fma.rn.f64 	%fd3032, %fd3031, %fd335, %fd3026;
	ld.shared.f64 	%fd3033, [%r304+16472];
	fma.rn.f64 	%fd3034, %fd377, %fd3033, %fd3028;
	ld.shared.f64 	%fd3035, [%r307+17792];
	fma.rn.f64 	%fd3036, %fd378, %fd3035, %fd3030;
	ld.shared.f64 	%fd3037, [_ZZ32massMatrixMultiplyConstantKernelILi15ELi16ELi1EEvidPKdS1_S1_S1_S1_S1_S1_PdE13s_QuadToQuadD+1112];
	fma.rn.f64 	%fd3038, %fd3037, %fd336, %fd3032;
	ld.shared.f64 	%fd3039, [%r304+16480];
	fma.rn.f64 	%fd3040, %fd379, %fd3039, %fd3034;
	ld.shared.f64 	%fd3041, [%r307+17920];
	fma.rn.f64 	%fd3042, %fd380, %fd3041, %fd3036;
	ld.shared.f64 	%fd3043, [_ZZ32massMatrixMultiplyConstantKernelILi15ELi16ELi1EEvidPKdS1_S1_S1_S1_S1_S1_PdE13s_QuadToQuadD+1120];
	fma.rn.f64 	%fd3044, %fd3043, %fd337, %fd3038;
	ld.shared.f64 	%fd3045, [%r304+16488];
	fma.rn.f64 	%fd3046, %fd381, %fd3045, %fd3040;
	ld.shared.f64 	%fd3047, [%r307+18048];
	fma.rn.f64 	%fd3048, %fd382, %fd3047, %fd3042;
	ld.shared.f64 	%fd3049, [_ZZ32massMatrixMultiplyConstantKernelILi15ELi16ELi1EEvidPKdS1_S1_S1_S1_S1_S1_PdE13s_QuadToQuadD+1128];
	fma.rn.f64 	%fd3050, %fd3049, %fd338, %fd3044;
	ld.shared.f64 	%fd3051, [%r304+16496];
	fma.rn.f64 	%fd3052, %fd383, %fd3051, %fd3046;
	ld.shared.f64 	%fd3053, [%r307+18176];
	fma.rn.f64 	%fd3054, %fd384, %fd3053, %fd3048;
	ld.shared.f64 	%fd3055, [_ZZ32massMatrixMultiplyConstantKernelILi15ELi16ELi1EEvidPKdS1_S1_S1_S1_S1_S1_PdE13s_QuadToQuadD+1136];
	fma.rn.f64 	%fd3056, %fd3055, %fd339, %fd3050;
	ld.shared.f64 	%fd3057, [%r304+16504];
	fma.rn.f64 	%fd3058, %fd385, %fd3057, %fd3052;
	ld.shared.f64 	%fd3059, [%r307+18304];
	fma.rn.f64 	%fd3060, %fd386, %fd3059, %fd3054;
	ld.shared.f64 	%fd3061, [_ZZ32massMatrixMultiplyConstantKernelILi15ELi16ELi1EEvidPKdS1_S1_S1_S1_S1_S1_PdE13s_QuadToQuadD+1144];
	fma.rn.f64 	%fd3062, %fd3061, %fd340, %fd3056;
	bar.sync 	0;
	mul.f64 	%fd3063, %fd5165, %fd3060;
	fma.rn.f64 	%fd3064, %fd5164, %fd3058, %fd3063;
	fma.rn.f64 	%fd3065, %fd5166, %fd3062, %fd3064;
	shl.b32 	%r308, %r295, 11;
	mov.u32 	%r309, _ZZ29stiffnessMatrixMultiplyDeviceILi15ELi16ELi1EEviidPKdS1_S1_S1_PAT0__AT0__AplT0_Li0E_dPdE5s_Gpr;
	add.s32 	%r310, %r309, %r308;
	shl.b32 	%r311, %r301, 7;
	add.s32 	%r312, %r310, %r311;
	add.s32 	%r313, %r312, %r306;
	st.shared.f64 	[%r313], %fd3065;
	mul.f64 	%fd3066, %fd5167, %fd3060;
	fma.rn.f64 	%fd3067, %fd5165, %fd3058, %fd3066;
	fma.rn.f64 	%fd3068, %fd5168, %fd3062, %fd3067;
	mov.u32 	%r314, _ZZ29stiffnessMatrixMultiplyDeviceILi15ELi16ELi1EEviidPKdS1_S1_S1_PAT0__AT0__AplT0_Li0E_dPdE5s_Gps;
	add.s32 	%r315, %r314, %r308;
	add.s32 	%r316, %r315, %r306;
	add.s32 	%r317, %r316, %r311;
	st.shared.f64 	[%r317], %fd3068;
	mul.f64 	%fd3069, %fd5168, %fd3060;
	fma.rn.f64 	%fd3070, %fd5166, %fd3058, %fd3069;
	fma.rn.f64 	%fd3071, %fd5169, %fd3062, %fd3070;
	mul.f64 	%fd3072, %fd4994, %fd5170;
	bar.sync 	0;
	ld.shared.f64 	%fd3073, [%r312];
	mul.f64 	%fd3074, %fd387, %fd3073;
	fma.rn.f64 	%fd3075, %fd3072, %fd333, %fd3074;
	ld.shared.f64 	%fd3076, [%r316];
	fma.rn.f64 	%fd3077, %fd388, %fd3076, %fd3075;
	fma.rn.f64 	%fd659, %fd3071, %fd2971, %fd629;
	ld.shared.f64 	%fd3078, [%r312+8];
	fma.rn.f64 	%fd3079, %fd389, %fd3078, %fd3077;
	ld.shared.f64 	%fd3080, [%r316+128];
	fma.rn.f64 	%fd3081, %fd390, %fd3080, %fd3079;
	fma.rn.f64 	%fd660, %fd3071, %fd2977, %fd630;
	ld.shared.f64 	%fd3082, [%r312+16];
	fma.rn.f64 	%fd3083, %fd392, %fd3082, %fd3081;
	ld.shared.f64 	%fd3084, [%r316+256];
	fma.rn.f64 	%fd3085, %fd393, %fd3084, %fd3083;
	fma.rn.f64 	%fd661, %fd3071, %fd2983, %fd631;
	ld.shared.f64 	%fd3086, [%r312+24];
	fma.rn.f64 	%fd3087, %fd395, %fd3086, %fd3085;
	ld.shared.f64 	%fd3088, [%r316+384];
	fma.rn.f64 	%fd3089, %fd396, %fd3088, %fd3087;
	fma.rn.f64 	%fd662, %fd3071, %fd2989, %fd632;
	ld.shared.f64 	%fd3090, [%r312+32];
	fma.rn.f64 	%fd3091, %fd398, %fd3090, %fd3089;
	ld.shared.f64 	%fd3092, [%r316+512];
	fma.rn.f64 	%fd3093, %fd399, %fd3092, %fd3091;
	fma.rn.f64 	%fd663, %fd3071, %fd2995, %fd633;
	ld.shared.f64 	%fd3094, [%r312+40];
	fma.rn.f64 	%fd3095, %fd401, %fd3094, %fd3093;
	ld.shared.f64 	%fd3096, [%r316+640];
	fma.rn.f64 	%fd3097, %fd402, %fd3096, %fd3095;
	fma.rn.f64 	%fd664, %fd3071, %fd3001, %fd634;
	ld.shared.f64 	%fd3098, [%r312+48];
	fma.rn.f64 	%fd3099, %fd404, %fd3098, %fd3097;
	ld.shared.f64 	%fd3100, [%r316+768];
	fma.rn.f64 	%fd3101, %fd405, %fd3100, %fd3099;
	fma.rn.f64 	%fd665, %fd3071, %fd3007, %fd635;
	ld.shared.f64 	%fd3102, [%r312+56];
	fma.rn.f64 	%fd3103, %fd407, %fd3102, %fd3101;
	ld.shared.f64 	%fd3104, [%r316+896];
	fma.rn.f64 	%fd3105, %fd408, %fd3104, %fd3103;
	fma.rn.f64 	%fd666, %fd3071, %fd3013, %fd644;
	ld.shared.f64 	%fd3106, [%r312+64];
	fma.rn.f64 	%fd3107, %fd410, %fd3106, %fd3105;
	ld.shared.f64 	%fd3108, [%r316+1024];
	fma.rn.f64 	%fd3109, %fd411, %fd3108, %fd3107;
	fma.rn.f64 	%fd3110, %fd3071, %fd3019, %fd636;
	ld.shared.f64 	%fd3111, [%r312+72];
	fma.rn.f64 	%fd3112, %fd413, %fd3111, %fd3109;
	ld.shared.f64 	%fd3113, [%r316+1152];
	fma.rn.f64 	%fd3114, %fd414, %fd3113, %fd3112;
	fma.rn.f64 	%fd667, %fd3071, %fd3025, %fd637;
	ld.shared.f64 	%fd3115, [%r312+80];
	fma.rn.f64 	%fd3116, %fd416, %fd3115, %fd3114;
	ld.shared.f64 	%fd3117, [%r316+1280];
	fma.rn.f64 	%fd3118, %fd417, %fd3117, %fd3116;
	fma.rn.f64 	%fd668, %fd3071, %fd3031, %fd638;
	ld.shared.f64 	%fd3119, [%r312+88];
	fma.rn.f64 	%fd3120, %fd419, %fd3119, %fd3118;
	ld.shared.f64 	%fd3121, [%r316+1408];
	fma.rn.f64 	%fd3122, %fd420, %fd3121, %fd3120;
	fma.rn.f64 	%fd669, %fd3071, %fd3037, %fd639;
	ld.shared.f64 	%fd3123, [%r312+96];
	fma.rn.f64 	%fd3124, %fd422, %fd3123, %fd3122;
	ld.shared.f64 	%fd3125, [%r316+1536];
	fma.rn.f64 	%fd3126, %fd423, %fd3125, %fd3124;
	fma.rn.f64 	%fd670, %fd3071, %fd3043, %fd640;
	ld.shared.f64 	%fd3127, [%r312+104];
	fma.rn.f64 	%fd3128, %fd425, %fd3127, %fd3126;
	ld.shared.f64 	%fd3129, [%r316+1664];
	fma.rn.f64 	%fd3130, %fd426, %fd3129, %fd3128;
	fma.rn.f64 	%fd671, %fd3071, %fd3049, %fd641;
	ld.shared.f64 	%fd3131, [%r312+112];
	fma.rn.f64 	%fd3132, %fd428, %fd3131, %fd3130;
	ld.shared.f64 	%fd3133, [%r316+1792];
	fma.rn.f64 	%fd3134, %fd429, %fd3133, %fd3132;
	fma.rn.f64 	%fd672, %fd3071, %fd3055, %fd642;
	ld.shared.f64 	%fd3135, [%r312+120];
	fma.rn.f64 	%fd3136, %fd431, %fd3135, %fd3134;
	ld.shared.f64 	%fd3137, [%r316+1920];
	fma.rn.f64 	%fd3138, %fd432, %fd3137, %fd3136;
	fma.rn.f64 	%fd673, %fd3071, %fd3061, %fd643;
	add.f64 	%fd674, %fd3138, %fd3110;
	mov.f64 	%fd5171, 0d0000000000000000;
	mov.f64 	%fd5172, %fd5171;
	mov.f64 	%fd5173, %fd5171;
	mov.f64 	%fd5174, %fd5171;
	mov.f64 	%fd5175, %fd5171;
	mov.f64 	%fd5176, %fd5171;
	mov.f64 	%fd5177, %fd5171;
	@%p16 bra 	$L__BB58_27;
	ld.param.u64 	%rd71, [_Z32massMatrixMultiplyConstantKernelILi15ELi16ELi1EEvidPKdS1_S1_S1_S1_S1_S1_Pd_param_2];
	cvta.to.global.u64 	%rd38, %rd71;
	mov.u32 	%r318, %tid.x;
	mov.u32 	%r319, %ctaid.x;
	mov.u32 	%r320, %tid.y;
	add.s32 	%r321, %r319, %r320;
	mul.lo.s32 	%r322, %r321, 28672;
	or.b32  	%r323, %r318, %r322;
	mul.wide.s32 	%rd39, %r323, 8;
	add.s64 	%rd40, %rd38, %rd39;
	ld.global.nc.f64 	%fd5171, [%rd40+18432];
	ld.global.nc.f64 	%fd5172, [%rd40+51200];
	ld.global.nc.f64 	%fd5173, [%rd40+83968];
	ld.global.nc.f64 	%fd5174, [%rd40+116736];
	ld.global.nc.f64 	%fd5175, [%rd40+149504];
	ld.global.nc.f64 	%fd5176, [%rd40+182272];
	ld.global.nc.f64 	%fd5177, [%rd40+215040];
$L__BB58_27:
	ld.param.f64 	%fd4995, [_Z32massMatrixMultiplyConstantKernelILi15ELi16ELi1EEvidPKdS1_S1_S1_S1_S1_S1_Pd_param_1];
	ld.param.u32 	%r544, [_Z32massMatrixMultiplyConstantKernelILi15ELi16ELi1EEvidPKdS1_S1_S1_S1_S1_S1_Pd_param_0];
	mov.u32 	%r324, %ctaid.x;
	mov.u32 	%r325, %tid.y;
	add.s32 	%r326, %r324, %r325;
	setp.ge.s32 	%p17, %r326, %r544;
	shl.b32 	%r327, %r325, 15;
	mov.u32 	%r328, _ZZ32massMatrixMultiplyConstantKernelILi15ELi16ELi1EEvidPKdS1_S1_S1_S1_S1_S1_PdE6s_tmp1;
	add.s32 	%r329, %r328, %r327;
	mov.u32 	%r330, %tid.x;
	shr.u32 	%r331, %r330, 4;
	shl.b32 	%r332, %r331, 11;
	add.s32 	%r333, %r329, %r332;
	mad.lo.s32 	%r334, %r331, -1920, %r333;
	shl.b32 	%r335, %r330, 3;
	and.b32  	%r336, %r335, 120;
	add.s32 	%r337, %r329, %r336;
	ld.shared.f64 	%fd3140, [%r334+18432];
	fma.rn.f64 	%fd3141, %fd355, %fd3140, 0d0000000000000000;
	ld.shared.f64 	%fd3142, [%r337+18432];
	fma.rn.f64 	%fd3143, %fd356, %fd3142, 0d0000000000000000;
	ld.shared.f64 	%fd3144, [_ZZ32massMatrixMultiplyConstantKernelILi15ELi16ELi1EEvidPKdS1_S1_S1_S1_S1_S1_PdE13s_QuadToQuadD+1152];
	fma.rn.f64 	%fd3145, %fd3144, %fd325, 0d0000000000000000;
	ld.shared.f64 	%fd3146, [%r334+18440];
	fma.rn.f64 	%fd3147, %fd357, %fd3146, %fd3141;
	ld.shared.f64 	%fd3148, [%r337+18560];
	fma.rn.f64 	%fd3149, %fd358, %fd3148, %fd3143;
	ld.shared.f64 	%fd3150, [_ZZ32massMatrixMultiplyConstantKernelILi15ELi16ELi1EEvidPKdS1_S1_S1_S1_S1_S1_PdE13s_QuadToQuadD+1160];
	fma.rn.f64 	%fd3151, %fd3150, %fd326, %fd3145;
	ld.shared.f64 	%fd3152, [%r334+18448];
	fma.rn.f64 	%fd3153, %fd359, %fd3152, %fd3147;
	ld.shared.f64 	%fd3154, [%r337+18688];
	fma.rn.f64 	%fd3155, %fd360, %fd3154, %fd3149;
	ld.shared.f64 	%fd3156, [_ZZ32massMatrixMultiplyConstantKernelILi15ELi16ELi1EEvidPKdS1_S1_S1_S1_S1_S1_PdE13s_QuadToQuadD+1168];
	fma.rn.f64 	%fd3157, %fd3156, %fd327, %fd3151;
	ld.shared.f64 	%fd3158, [%r334+18456];
	fma.rn.f64 	%fd3159, %fd361, %fd3158, %fd3153;
	ld.shared.f64 	%fd3160, [%r337+18816];
	fma.rn.f64 	%fd3161, %fd362, %fd3160, %fd3155;
	ld.shared.f64 	%fd3162, [_ZZ32massMatrixMultiplyConstantKernelILi15ELi16ELi1EEvidPKdS1_S1_S1_S1_S1_S1_PdE13s_QuadToQuadD+1176];
	fma.rn.f64 	%fd3163, %fd3162, %fd328, %fd3157;
	ld.shared.f64 	%fd3164, [%r334+18464];
	fma.rn.f64 	%fd3165, %fd363, %fd3164, %fd3159;
	ld.shared.f64 	%fd3166, [%r337+18944];
	fma.rn.f64 	%fd3167, %fd364, %fd3166, %fd3161;
	ld.shared.f64 	%fd3168, [_ZZ32massMatrixMultiplyConstantKernelILi15ELi16ELi1EEvidPKdS1_S1_S1_S1_S1_S1_PdE13s_QuadToQuadD+1184];
	fma.rn.f64 	%fd3169, %fd3168, %fd329, %fd3163;
	ld.shared.f64 	%fd3170, [%r334+18472];
	fma.rn.f64 	%fd3171, %fd365, %fd3170, %fd3165;
	ld.shared.f64 	%fd3172, [%r337+19072];
	fma.rn.f64 	%fd3173, %fd366, %fd3172, %fd3167;
	ld.shared.f64 	%fd3174, [_ZZ32massMatrixMultiplyConstantKernelILi15ELi16ELi1EEvidPKdS1_S1_S1_S1_S1_S1_PdE13s_QuadToQuadD+1192];
	fma.rn.f64 	%fd3175, %fd3174, %fd330, %fd3169;
	ld.shared.f64 	%fd3176, [%r334+18480];
	fma.rn.f64 	%fd3177, %fd367, %fd3176, %fd3171;
	ld.shared.f64 	%fd3178, [%r337+19200];
	fma.rn.f64 	%fd3179, %fd368, %fd3178, %fd3173;
	ld.shared.f64 	%fd3180, [_ZZ32massMatrixMultiplyConstantKernelILi15ELi16ELi1EEvidPKdS1_S1_S1_S1_S1_S1_PdE13s_QuadToQuadD+1200];
	fma.rn.f64 	%fd3181, %fd3180, %fd331, %fd3175;
	ld.shared.f64 	%fd3182, [%r334+18488];
	fma.rn.f64 	%fd3183, %fd369, %fd3182, %fd3177;
	ld.shared.f64 	%fd3184, [%r337+19328];
	fma.rn.f64 	%fd3185, %fd370, %fd3184, %fd3179;
	ld.shared.f64 	%fd3186, [_ZZ32massMatrixMultiplyConstantKernelILi15ELi16ELi1EEvidPKdS1_S1_S1_S1_S1_S1_PdE13s_QuadToQuadD+1208];
	fma.rn.f64 	%fd3187, %fd3186, %fd332, %fd3181;
	ld.shared.f64 	%fd3188, [%r334+18496];
	fma.rn.f64 	%fd3189, %fd371, %fd3188, %fd3183;
	ld.shared.f64 	%fd3190, [%r337+19456];
	fma.rn.f64 	%fd3191, %fd372, %fd3190, %fd3185;
	ld.shared.f64 	%fd3192, [_ZZ32massMatrixMultiplyConstantKernelILi15ELi16ELi1EEvidPKdS1_S1_S1_S1_S1_S1_PdE13s_QuadToQuadD+1216];
	fma.rn.f64 	%fd3193, %fd3192, %fd333, %fd3187;
	ld.shared.f64 	%fd3194, [%r334+18504];
	fma.rn.f64 	%fd3195, %fd373, %fd3194, %fd3189;
	ld.shared.f64 	%fd3196, [%r337+19584];
	fma.rn.f64 	%fd3197, %fd374, %fd3196, %fd3191;
	ld.shared.f64 	%fd3198, [_ZZ32massMatrixMultiplyConstantKernelILi15ELi16ELi1EEvidPKdS1_S1_S1_S1_S1_S1_PdE13s_QuadToQuadD+1224];
	fma.rn.f64 	%fd3199, %fd3198, %fd334, %fd3193;
	ld.shared.f64 	%fd3200, [%r334+18512];
	fma.rn.f64 	%fd3201, %fd375, %fd3200, %fd3195;
	ld.shared.f64 	%fd3202, [%r337+19712];
	fma.rn.f64 	%fd3203, %fd376, %fd3202, %fd3197;
	ld.shared.f64 	%fd3204, [_ZZ32massMatrixMultiplyConstantKernelILi15ELi16ELi1EEvidPKdS1_S1_S1_S1_S1_S1_PdE13s_QuadToQuadD+1232];
	fma.rn.f64 	%fd3205, %fd3204, %fd335, %fd3199;
	ld.shared.f64 	%fd3206, [%r334+18520];
	fma.rn.f64 	%fd3207, %fd377, %fd3206, %fd3201;
	ld.shared.f64 	%fd3208, [%r337+19840];
	fma.rn.f64 	%fd3209, %fd378, %fd3208, %fd3203;
	ld.shared.f64 	%fd3210, [_ZZ32massMatrixMultiplyConstantKernelILi15ELi16ELi1EEvidPKdS1_S1_S1_S1_S1_S1_PdE13s_QuadToQuadD+1240];
	fma.rn.f64 	%fd3211, %fd3210, %fd336, %fd3205;
	ld.shared.f64 	%fd3212, [%r334+18528];
	fma.rn.f64 	%fd3213, %fd379, %fd3212, %fd3207;
	ld.shared.f64 	%fd3214, [%r337+19968];
	fma.rn.f64 	%fd3215, %fd380, %fd3214, %fd3209;
	ld.shared.f64 	%fd3216, [_ZZ32massMatrixMultiplyConstantKernelILi15ELi16ELi1EEvidPKdS1_S1_S1_S1_S1_S1_PdE13s_QuadToQuadD+1248];
	fma.rn.f64 	%fd3217, %fd3216, %fd337, %fd3211;
	ld.shared.f64 	%fd3218, [%r334+18536];
	fma.rn.f64 	%fd3219, %fd381, %fd3218, %fd3213;
	ld.shared.f64 	%fd3220, [%r337+20096];
	fma.rn.f64 	%fd3221, %fd382, %fd3220, %fd3215;
	ld.shared.f64 	%fd3222, [_ZZ32massMatrixMultiplyConstantKernelILi15ELi16ELi1EEvidPKdS1_S1_S1_S1_S1_S1_PdE13s_QuadToQuadD+1256];
	fma.rn.f64 	%fd3223, %fd3222, %fd338, %fd3217;
	ld.shared.f64 	%fd3224, [%r334+18544];
	fma.rn.f64 	%fd3225, %fd383, %fd3224, %fd3219;
	ld.shared.f64 	%fd3226, [%r337+20224];
	fma.rn.f64 	%fd3227, %fd384, %fd3226, %fd3221;
	ld.shared.f64 	%fd3228, [_ZZ32massMatrixMultiplyConstantKernelILi15ELi16ELi1EEvidPKdS1_S1_S1_S1_S1_S1_PdE13s_QuadToQuadD+1264];
	fma.rn.f64 	%fd3229, %fd3228, %fd339, %fd3223;
	ld.shared.f64 	%fd3230, [%r334+18552];
	fma.rn.f64 	%fd3231, %fd385, %fd3230, %fd3225;
	ld.shared.f64 	%fd3232, [%r337+20352];
	fma.rn.f64 	%fd3233, %fd386, %fd3232, %fd3227;
	ld.shared.f64 	%fd3234, [_ZZ32massMatrixMultiplyConstantKernelILi15ELi16ELi1EEvidPKdS1_S1_S1_S1_S1_S1_PdE13s_QuadToQuadD+1272];
	fma.rn.f64 	%fd3235, %fd3234, %fd340, %fd3229;
	bar.sync 	0;
	mul.f64 	%fd3236, %fd5172, %fd3233;
	fma.rn.f64 	%fd3237, %fd5171, %fd3231, %fd3236;
	fma.rn.f64 	%fd3238, %fd5173, %fd3235, %fd3237;
	shl.b32 	%r338, %r325, 11;
	mov.u32 	%r339, _ZZ29stiffnessMatrixMultiplyDeviceILi15ELi16ELi1EEviidPKdS1_S1_S1_PAT0__AT0__AplT0_Li0E_dPdE5s_Gpr;
	add.s32 	%r340, %r339, %r338;
	shl.b32 	%r341, %r331, 7;
	add.s32 	%r342, %r340, %r341;
	add.s32 	%r343, %r342, %r336;
	st.shared.f64 	[%r343], %fd3238;
	mul.f64 	%fd3239, %fd5174, %fd3233;
	fma.rn.f64 	%fd3240, %fd5172, %fd3231, %fd3239;
	fma.rn.f64 	%fd3241, %fd5175, %fd3235, %fd3240;
	mov.u32 	%r344, _ZZ29stiffnessMatrixMultiplyDeviceILi15ELi16ELi1EEviidPKdS1_S1_S1_PAT0__AT0__AplT0_Li0E_dPdE5s_Gps;
	add.s32 	%r345, %r344, %r338;
	add.s32 	%r346, %r345, %r336;
	add.s32 	%r347, %r346, %r341;
	st.shared.f64 	[%r347], %fd3241;
	mul.f64 	%fd3242, %fd5175, %fd3233;
	fma.rn.f64 	%fd3243, %fd5173, %fd3231, %fd3242;
	fma.rn.f64 	%fd3244, %fd5176, %fd3235, %fd3243;
	mul.f64 	%fd3245, %fd4995, %fd5177;
	bar.sync 	0;
	ld.shared.f64 	%fd3246, [%r342];
	mul.f64 	%fd3247, %fd387, %fd3246;
	fma.rn.f64 	%fd3248, %fd3245, %fd334, %fd3247;
	ld.shared.f64 	%fd3249, [%r346];
	fma.rn.f64 	%fd3250, %fd388, %fd3249, %fd3248;
	fma.rn.f64 	%fd689, %fd3244, %fd3144, %fd659;
	ld.shared.f64 	%fd3251, [%r342+8];
	fma.rn.f64 	%fd3252, %fd389, %fd3251, %fd3250;
	ld.shared.f64 	%fd3253, [%r346+128];
	fma.rn.f64 	%fd3254, %fd390, %fd3253, %fd3252;
	fma.rn.f64 	%fd690, %fd3244, %fd3150, %fd660;
	ld.shared.f64 	%fd3255, [%r342+16];
	fma.rn.f64 	%fd3256, %fd392, %fd3255, %fd3254;
	ld.shared.f64 	%fd3257, [%r346+256];
	fma.rn.f64 	%fd3258, %fd393, %fd3257, %fd3256;
	fma.rn.f64 	%fd691, %fd3244, %fd3156, %fd661;
	ld.shared.f64 	%fd3259, [%r342+24];
	fma.rn.f64 	%fd3260, %fd395, %fd3259, %fd3258;
	ld.shared.f64 	%fd3261, [%r346+384];
	fma.rn.f64 	%fd3262, %fd396, %fd3261, %fd3260;
	fma.rn.f64 	%fd692, %fd3244, %fd3162, %fd662;
	ld.shared.f64 	%fd3263, [%r342+32];
	fma.rn.f64 	%fd3264, %fd398, %fd3263, %fd3262;
	ld.shared.f64 	%fd3265, [%r346+512];
	fma.rn.f64 	%fd3266, %fd399, %fd3265, %fd3264;
	fma.rn.f64 	%fd693, %fd3244, %fd3168, %fd663;
	ld.shared.f64 	%fd3267, [%r342+40];
	fma.rn.f64 	%fd3268, %fd401, %fd3267, %fd3266;
	ld.shared.f64 	%fd3269, [%r346+640];
	fma.rn.f64 	%fd3270, %fd402, %fd3269, %fd3268;
	fma.rn.f64 	%fd694, %fd3244, %fd3174, %fd664;
	ld.shared.f64 	%fd3271, [%r342+48];
	fma.rn.f64 	%fd3272, %fd404, %fd3271, %fd3270;
	ld.shared.f64 	%fd3273, [%r346+768];
	fma.rn.f64 	%fd3274, %fd405, %fd3273, %fd3272;
	fma.rn.f64 	%fd695, %fd3244, %fd3180, %fd665;
	ld.shared.f64 	%fd3275, [%r342+56];
	fma.rn.f64 	%fd3276, %fd407, %fd3275, %fd3274;
	ld.shared.f64 	%fd3277, [%r346+896];
	fma.rn.f64 	%fd3278, %fd408, %fd3277, %fd3276;
	fma.rn.f64 	%fd696, %fd3244, %fd3186, %fd666;
	ld.shared.f64 	%fd3279, [%r342+64];
	fma.rn.f64 	%fd3280, %fd410, %fd3279, %fd3278;
	ld.shared.f64 	%fd3281, [%r346+1024];
	fma.rn.f64 	%fd3282, %fd411, %fd3281, %fd3280;
	fma.rn.f64 	%fd697, %fd3244, %fd3192, %fd674;
	ld.shared.f64 	%fd3283, [%r342+72];
	fma.rn.f64 	%fd3284, %fd413, %fd3283, %fd3282;
	ld.shared.f64 	%fd3285, [%r346+1152];
	fma.rn.f64 	%fd3286, %fd414, %fd3285, %fd3284;
	fma.rn.f64 	%fd3287, %fd3244, %fd3198, %fd667;
	ld.shared.f64 	%fd3288, [%r342+80];
	fma.rn.f64 	%fd3289, %fd416, %fd3288, %fd3286;
	ld.shared.f64 	%fd3290, [%r346+1280];
	fma.rn.f64 	%fd3291, %fd417, %fd3290, %fd3289;
	fma.rn.f64 	%fd698, %fd3244, %fd3204, %fd668;
	ld.shared.f64 	%fd3292, [%r342+88];
	fma.rn.f64 	%fd3293, %fd419, %fd3292, %fd3291;
	ld.shared.f64 	%fd3294, [%r346+1408];
	fma.rn.f64 	%fd3295, %fd420, %fd3294, %fd3293;
	fma.rn.f64 	%fd699, %fd3244, %fd3210, %fd669;
	ld.shared.f64 	%fd3296, [%r342+96];
	fma.rn.f64 	%fd3297, %fd422, %fd3296, %fd3295;
	ld.shared.f64 	%fd3298, [%r346+1536];
	fma.rn.f64 	%fd3299, %fd423, %fd3298, %fd3297;
	fma.rn.f64 	%fd700, %fd3244, %fd3216, %fd670;
	ld.shared.f64 	%fd3300, [%r342+104];
	fma.rn.f64 	%fd3301, %fd425, %fd3300, %fd3299;
	ld.shared.f64 	%fd3302, [%r346+1664];
	fma.rn.f64 	%fd3303, %fd426, %fd3302, %fd3301;
	fma.rn.f64 	%fd701, %fd3244, %fd3222, %fd671;
	ld.shared.f64 	%fd3304, [%r342+112];
	fma.rn.f64 	%fd3305, %fd428, %fd3304, %fd3303;
	ld.shared.f64 	%fd3306, [%r346+1792];
	fma.rn.f64 	%fd3307, %fd429, %fd3306, %fd3305;
	fma.rn.f64 	%fd702, %fd3244, %fd3228, %fd672;
	ld.shared.f64 	%fd3308, [%r342+120];
	fma.rn.f64 	%fd3309, %fd431, %fd3308, %fd3307;
	ld.shared.f64 	%fd3310, [%r346+1920];
	fma.rn.f64 	%fd3311, %fd432, %fd3310, %fd3309;
	fma.rn.f64 	%fd703, %fd3244, %fd3234, %fd673;
	add.f64 	%fd704, %fd3311, %fd3287;
	mov.f64 	%fd5178, 0d0000000000000000;
	mov.f64 	%fd5179, %fd5178;
	mov.f64 	%fd5180, %fd5178;
	mov.f64 	%fd5181, %fd5178;
	mov.f64 	%fd5182, %fd5178;
	mov.f64 	%fd5183, %fd5178;
	mov.f64 	%fd5184, %fd5178;
	@%p17 bra 	$L__BB58_29;
	ld.param.u64 	%rd72, [_Z32massMatrixMultiplyConstantKernelILi15ELi16ELi1EEvidPKdS1_S1_S1_S1_S1_S1_Pd_param_2];
	cvta.to.global.u64 	%rd41, %rd72;
	mov.u32 	%r348, %tid.x;
	mov.u32 	%r349, %ctaid.x;
	mov.u32 	%r350, %tid.y;
	add.s32 	%r351, %r349, %r350;
	mul.lo.s32 	%r352, %r351, 28672;
	or.b32  	%r353, %r348, %r352;
	mul.wide.s32 	%rd42, %r353, 8;
	add.s64 	%rd43, %rd41, %rd42;
	ld.global.nc.f64 	%fd5178, [%rd43+20480];
	ld.global.nc.f64 	%fd5179, [%rd43+53248];
	ld.global.nc.f64 	%fd5180, [%rd43+86016];
	ld.global.nc.f64 	%fd5181, [%rd43+118784];
	ld.global.nc.f64 	%fd5182, [%rd43+151552];
	ld.global.nc.f64 	%fd5183, [%rd43+184320];
	ld.global.nc.f64 	%fd5184, [%rd43+217088];
$L__BB58_29:
	ld.param.f64 	%fd4996, [_Z32massMatrixMultiplyConstantKernelILi15ELi16ELi1EEvidPKdS1_S1_S1_S1_S1_S1_Pd_param_1];
	ld.param.u32 	%r545, [_Z32massMatrixMultiplyConstantKernelILi15ELi16ELi1EEvidPKdS1_S1_S1_S1_S1_S1_Pd_param_0];
	mov.u32 	%r354, %ctaid.x;
	mov.u32 	%r355, %tid.y;
	add.s32 	%r356, %r354, %r355;
	setp.ge.s32 	%p18, %r356, %r545;
	shl.b32 	%r357, %r355, 15;
	mov.u32 	%r358, _ZZ32massMatrixMultiplyConstantKernelILi15ELi16ELi1EEvidPKdS1_S1_S1_S1_S1_S1_PdE6s_tmp1;
	add.s32 	%r359, %r358, %r357;
	mov.u32 	%r360, %tid.x;
	shr.u32 	%r361, %r360, 4;
	shl.b32 	%r362, %r361, 11;
	add.s32 	%r363, %r359, %r362;
	mad.lo.s32 	%r364, %r361, -1920, %r363;
	shl.b32 	%r365, %r360, 3;
	and.b32  	%r366, %r365, 120;
	add.s32 	%r367, %r359, %r366;
	ld.shared.f64 	%fd3313, [%r364+20480];
	fma.rn.f64 	%fd3314, %fd355, %fd3313, 0d0000000000000000;
	ld.shared.f64 	%fd3315, [%r367+20480];
	fma.rn.f64 	%fd3316, %fd356, %fd3315, 0d0000000000000000;
	ld.shared.f64 	%fd3317, [_ZZ32massMatrixMultiplyConstantKernelILi15ELi16ELi1EEvidPKdS1_S1_S1_S1_S1_S1_PdE13s_QuadToQuadD+1280];
	fma.rn.f64 	%fd3318, %fd3317, %fd325, 0d0000000000000000;
	ld.shared.f64 	%fd3319, [%r364+20488];
	fma.rn.f64 	%fd3320, %fd357, %fd3319, %fd3314;
	ld.shared.f64 	%fd3321, [%r367+20608];
	fma.rn.f64 	%fd3322, %fd358, %fd3321, %fd3316;
	ld.shared.f64 	%fd3323, [_ZZ32massMatrixMultiplyConstantKernelILi15ELi16ELi1EEvidPKdS1_S1_S1_S1_S1_S1_PdE13s_QuadToQuadD+1288];
	fma.rn.f64 	%fd3324, %fd3323, %fd326, %fd3318;
	ld.shared.f64 	%fd3325, [%r364+20496];
	fma.rn.f64 	%fd3326, %fd359, %fd3325, %fd3320;
	ld.shared.f64 	%fd3327, [%r367+20736];
	fma.rn.f64 	%fd3328, %fd360, %fd3327, %fd3322;
	ld.shared.f64 	%fd3329, [_ZZ32massMatrixMultiplyConstantKernelILi15ELi16ELi1EEvidPKdS1_S1_S1_S1_S1_S1_PdE13s_QuadToQuadD+1296];
	fma.rn.f64 	%fd3330, %fd3329, %fd327, %fd3324;
	ld.shared.f64 	%fd3331, [%r364+20504];
	fma.rn.f64 	%fd3332, %fd361, %fd3331, %fd3326;
	ld.shared.f64 	%fd3333, [%r367+20864];
	fma.rn.f64 	%fd3334, %fd362, %fd3333, %fd3328;
	ld.shared.f64 	%fd3335, [_ZZ32massMatrixMultiplyConstantKernelILi15ELi16ELi1EEvidPKdS1_S1_S1_S1_S1_S1_PdE13s_QuadToQuadD+1304];
	fma.rn.f64 	%fd3336, %fd3335, %fd328, %fd3330;
	ld.shared.f64 	%fd3337, [%r364+20512];
	fma.rn.f64 	%fd3338, %fd363, %fd3337, %fd3332;
	ld.shared.f64 	%fd3339, [%r367+20992];
	fma.rn.f64 	%fd3340, %fd364, %fd3339, %fd3334;
	ld.shared.f64 	%fd3341, [_ZZ32massMatrixMultiplyConstantKernelILi15ELi16ELi1EEvidPKdS1_S1_S1_S1_S1_S1_PdE13s_QuadToQuadD+1312];
	fma.rn.f64 	%fd3342, %fd3341, %fd329, %fd3336;
	ld.shared.f64 	%fd3343, [%r364+20520];
	fma.rn.f64 	%fd3344, %fd365, %fd3343, %fd3338;
	ld.shared.f64 	%fd3345, [%r367+21120];
	fma.rn.f64 	%fd3346, %fd366, %fd3345, %fd3340;
	ld.shared.f64 	%fd3347, [_ZZ32massMatrixMultiplyConstantKernelILi15ELi16ELi1EEvidPKdS1_S1_S1_S1_S1_S1_PdE13s_QuadToQuadD+1320];
	fma.rn.f64 	%fd3348, %fd3347, %fd330, %fd3342;
	ld.shared.f64 	%fd3349, [%r364+20528];
	fma.rn.f64 	%fd3350, %fd367, %fd3349, %fd3344;
	ld.shared.f64 	%fd3351, [%r367+21248];
	fma.rn.f64 	%fd3352, %fd368, %fd3351, %fd3346;
	ld.shared.f64 	%fd3353, [_ZZ32massMatrixMultiplyConstantKernelILi15ELi16ELi1EEvidPKdS1_S1_S1_S1_S1_S1_PdE13s_QuadToQuadD+1328];
	fma.rn.f64 	%fd3354, %fd3353, %fd331, %fd3348;
	ld.shared.f64 	%fd3355, [%r364+20536];
	fma.rn.f64 	%fd3356, %fd369, %fd3355, %fd3350;
	ld.shared.f64 	%fd3357, [%r367+21376];
	fma.rn.f64 	%fd3358, %fd370, %fd3357, %fd3352;
	ld.shared.f64 	%fd3359, [_ZZ32massMatrixMultiplyConstantKernelILi15ELi16ELi1EEvidPKdS1_S1_S1_S1_S1_S1_PdE13s_QuadToQuadD+1336];
	fma.rn.f64 	%fd3360, %fd3359, %fd332, %fd3354;
	ld.shared.f64 	%fd3361, [%r364+20544];
	fma.rn.f64 	%fd3362, %fd371, %fd3361, %fd3356;
	ld.shared.f64 	%fd3363, [%r367+21504];
	fma.rn.f64 	%fd3364, %fd372, %fd3363, %fd3358;
	ld.shared.f64 	%fd3365, [_ZZ32massMatrixMultiplyConstantKernelILi15ELi16ELi1EEvidPKdS1_S1_S1_S1_S1_S1_PdE13s_QuadToQuadD+1344];
	fma.rn.f64 	%fd3366, %fd3365, %fd333, %fd3360;
	ld.shared.f64 	%fd3367, [%r364+20552];
	fma.rn.f64 	%fd3368, %fd373, %fd3367, %fd3362;
	ld.shared.f64 	%fd3369, [%r367+21632];
	fma.rn.f64 	%fd3370, %fd374, %fd3369, %fd3364;
	ld.shared.f64 	%fd3371, [_ZZ32massMatrixMultiplyConstantKernelILi15ELi16ELi1EEvidPKdS1_S1_S1_S1_S1_S1_PdE13s_QuadToQuadD+1352];
	fma.rn.f64 	%fd3372, %fd3371, %fd334, %fd3366;
	ld.shared.f64 	%fd3373, [%r364+20560];
	fma.rn.f64 	%fd3374, %fd375, %fd3373, %fd3368;
	ld.shared.f64 	%fd3375, [%r367+21760];
	fma.rn.f64 	%fd3376, %fd376, %fd3375, %fd3370;
	ld.shared.f64 	%fd3377, [_ZZ32massMatrixMultiplyConstantKernelILi15ELi16ELi1EEvidPKdS1_S1_S1_S1_S1_S1_PdE13s_QuadToQuadD+1360];
	fma.rn.f64 	%fd3378, %fd3377, %fd335, %fd3372;
	ld.shared.f64 	%fd3379, [%r364+20568];
	fma.rn.f64 	%fd3380, %fd377, %fd3379, %fd3374;
	ld.shared.f64 	%fd3381, [%r367+21888];
	fma.rn.f64 	%fd3382, %fd378, %fd3381, %fd3376;
	ld.shared.f64 	%fd3383, [_ZZ32massMatrixMultiplyConstantKernelILi15ELi16ELi1EEvidPKdS1_S1_S1_S1_S1_S1_PdE13s_QuadToQuadD+1368];
	fma.rn.f64 	%fd3384, %fd3383, %fd336, %fd3378;
	ld.shared.f64 	%fd3385, [%r364+20576];
	fma.rn.f64 	%fd3386, %fd379, %fd3385, %fd3380;
	ld.shared.f64 	%fd3387, [%r367+22016];
	fma.rn.f64 	%fd3388, %fd380, %fd3387, %fd3382;
	ld.shared.f64 	%fd3389, [_ZZ32massMatrixMultiplyConstantKernelILi15ELi16ELi1EEvidPKdS1_S1_S1_S1_S1_S1_PdE13s_QuadToQuadD+1376];
	fma.rn.f64 	%fd3390, %fd3389, %fd337, %fd3384;
	ld.shared.f64 	%fd3391, [%r364+20584];
	fma.rn.f64 	%fd3392, %fd381, %fd3391, %fd3386;
	ld.shared.f64 	%fd3393, [%r367+22144];
	fma.rn.f64 	%fd3394, %fd382, %fd3393, %fd3388;
	ld.shared.f64 	%fd3395, [_ZZ32massMatrixMultiplyConstantKernelILi15ELi16ELi1EEvidPKdS1_S1_S1_S1_S1_S1_PdE13s_QuadToQuadD+1384];
	fma.rn.f64 	%fd3396, %fd3395, %fd338, %fd3390;
	ld.shared.f64 	%fd3397, [%r364+20592];
	fma.rn.f64 	%fd3398, %fd383, %fd3397, %fd3392;
	ld.shared.f64 	%fd3399, [%r367+22272];
	fma.rn.f64 	%fd3400, %fd384, %fd3399, %fd3394;
	ld.shared.f64 	%fd3401, [_ZZ32massMatrixMultiplyConstantKernelILi15ELi16ELi1EEvidPKdS1_S1_S1_S1_S1_S1_PdE13s_QuadToQuadD+1392];
	fma.rn.f64 	%fd3402, %fd3401, %fd339, %fd3396;
	ld.shared.f64 	%fd3403, [%r364+20600];
	fma.rn.f64 	%fd3404, %fd385, %fd3403, %fd3398;
	ld.shared.f64 	%fd3405, [%r367+22400];
	fma.rn.f64 	%fd3406, %fd386, %fd3405, %fd3400;
	ld.shared.f64 	%fd3407, [_ZZ32massMatrixMultiplyConstantKernelILi15ELi16ELi1EEvidPKdS1_S1_S1_S1_S1_S1_PdE13s_QuadToQuadD+1400];
	fma.rn.f64 	%fd3408, %fd3407, %fd340, %fd3402;
	bar.sync 	0;
	mul.f64 	%fd3409, %fd5179, %fd3406;
	fma.rn.f64 	%fd3410, %fd5178, %fd3404, %fd3409;
	fma.rn.f64 	%fd3411, %fd5180, %fd3408, %fd3410;
	shl.b32 	%r368, %r355, 11;
	mov.u32 	%r369, _ZZ29stiffnessMatrixMultiplyDeviceILi15ELi16ELi1EEviidPKdS1_S1_S1_PAT0__AT0__AplT0_Li0E_dPdE5s_Gpr;
	add.s32 	%r370, %r369, %r368;
	shl.b32 	%r371, %r361, 7;
	add.s32 	%r372, %r370, %r371;
	add.s32 	%r373, %r372, %r366;
	st.shared.f64 	[%r373], %fd3411;
	mul.f64 	%fd3412, %fd5181, %fd3406;
	fma.rn.f64 	%fd3413, %fd5179, %fd3404, %fd3412;
	fma.rn.f64 	%fd3414, %fd5182, %fd3408, %fd3413;
	mov.u32 	%r374, _ZZ29stiffnessMatrixMultiplyDeviceILi15ELi16ELi1EEviidPKdS1_S1_S1_PAT0__AT0__AplT0_Li0E_dPdE5s_Gps;
	add.s32 	%r375, %r374, %r368;
	add.s32 	%r376, %r375, %r366;
	add.s32 	%r377, %r376, %r371;
	st.shared.f64 	[%r377], %fd3414;
	mul.f64 	%fd3415, %fd5182, %fd3406;
	fma.rn.f64 	%fd3416, %fd5180, %fd3404, %fd3415;
	fma.rn.f64 	%fd3417, %fd5183, %fd3408, %fd3416;
	mul.f64 	%fd3418, %fd4996, %fd5184;
	bar.sync 	0;
	ld.shared.f64 	%fd3419, [%r372];
	mul.f64 	%fd3420, %fd387, %fd3419;
	fma.rn.f64 	%fd3421, %fd3418, %fd335, %fd3420;
	ld.shared.f64 	%fd3422, [%r376];
	fma.rn.f64 	%fd3423, %fd388, %fd3422, %fd3421;
	fma.rn.f64 	%fd719, %fd3417, %fd3317, %fd689;
	ld.shared.f64 	%fd3424, [%r372+8];
	fma.rn.f64 	%fd3425, %fd389, %fd3424, %fd3423;
	ld.shared.f64 	%fd3426, [%r376+128];
	fma.rn.f64 	%fd3427, %fd390, %fd3426, %fd3425;
	fma.rn.f64 	%fd720, %fd3417, %fd3323, %fd690;
	ld.shared.f64 	%fd3428, [%r372+16];
	fma.rn.f64 	%fd3429, %fd392, %fd3428, %fd3427;
	ld.shared.f64 	%fd3430, [%r376+256];
	fma.rn.f64 	%fd3431, %fd393, %fd3430, %fd3429;
	fma.rn.f64 	%fd721, %fd3417, %fd3329, %fd691;
	ld.shared.f64 	%fd3432, [%r372+24];
	fma.rn.f64 	%fd3433, %fd395, %fd3432, %fd3431;
	ld.shared.f64 	%fd3434, [%r376+384];
	fma.rn.f64 	%fd3435, %fd396, %fd3434, %fd3433;
	fma.rn.f64 	%fd722, %fd3417, %fd3335, %fd692;
	ld.shared.f64 	%fd3436, [%r372+32];
	fma.rn.f64 	%fd3437, %fd398, %fd3436, %fd3435;
	ld.shared.f64 	%fd3438, [%r376+512];
	fma.rn.f64 	%fd3439, %fd399, %fd3438, %fd3437;
	fma.rn.f64 	%fd723, %fd3417, %fd3341, %fd693;
	ld.shared.f64 	%fd3440, [%r372+40];
	fma.rn.f64 	%fd3441, %fd401, %fd3440, %fd3439;
	ld.shared.f64 	%fd3442, [%r376+640];
	fma.rn.f64 	%fd3443, %fd402, %fd3442, %fd3441;
	fma.rn.f64 	%fd724, %fd3417, %fd3347, %fd694;
	ld.shared.f64 	%fd3444, [%r372+48];
	fma.rn.f64 	%fd3445, %fd404, %fd3444, %fd3443;
	ld.shared.f64 	%fd3446, [%r376+768];
	fma.rn.f64 	%fd3447, %fd405, %fd3446, %fd3445;
	fma.rn.f64 	%fd725, %fd3417, %fd3353, %fd695;
	ld.shared.f64 	%fd3448, [%r372+56];
	fma.rn.f64 	%fd3449, %fd407, %fd3448, %fd3447;
	ld.shared.f64 	%fd3450, [%r376+896];
	fma.rn.f64 	%fd3451, %fd408, %fd3450, %fd3449;
	fma.rn.f64 	%fd726, %fd3417, %fd3359, %fd696;
	ld.shared.f64 	%fd3452, [%r372+64];
	fma.rn.f64 	%fd3453, %fd410, %fd3452, %fd3451;
	ld.shared.f64 	%fd3454, [%r376+1024];
	fma.rn.f64 	%fd3455, %fd411, %fd3454, %fd3453;
	fma.rn.f64 	%fd727, %fd3417, %fd3365, %fd697;
	ld.shared.f64 	%fd3456, [%r372+72];
	fma.rn.f64 	%fd3457, %fd413, %fd3456, %fd3455;
	ld.shared.f64 	%fd3458, [%r376+1152];
	fma.rn.f64 	%fd3459, %fd414, %fd3458, %fd3457;
	fma.rn.f64 	%fd728, %fd3417, %fd3371, %fd704;
	ld.shared.f64 	%fd3460, [%r372+80];
	fma.rn.f64 	%fd3461, %fd416, %fd3460, %fd3459;
	ld.shared.f64 	%fd3462, [%r376+1280];
	fma.rn.f64 	%fd3463, %fd417, %fd3462, %fd3461;
	fma.rn.f64 	%fd3464, %fd3417, %fd3377, %fd698;
	ld.shared.f64 	%fd3465, [%r372+88];
	fma.rn.f64 	%fd3466, %fd419, %fd3465, %fd3463;
	ld.shared.f64 	%fd3467, [%r376+1408];
	fma.rn.f64 	%fd3468, %fd420, %fd3467, %fd3466;
	fma.rn.f64 	%fd729, %fd3417, %fd3383, %fd699;
	ld.shared.f64 	%fd3469, [%r372+96];
	fma.rn.f64 	%fd3470, %fd422, %fd3469, %fd3468;
	ld.shared.f64 	%fd3471, [%r376+1536];
	fma.rn.f64 	%fd3472, %fd423, %fd3471, %fd3470;
	fma.rn.f64 	%fd730, %fd3417, %fd3389, %fd700;
	ld.shared.f64 	%fd3473, [%r372+104];
	fma.rn.f64 	%fd3474, %fd425, %fd3473, %fd3472;
	ld.shared.f64 	%fd3475, [%r376+1664];
	fma.rn.f64 	%fd3476, %fd426, %fd3475, %fd3474;
	fma.rn.f64 	%fd731, %fd3417, %fd3395, %fd701;
	ld.shared.f64 	%fd3477, [%r372+112];
	fma.rn.f64 	%fd3478, %fd428, %fd3477, %fd3476;
	ld.shared.f64 	%fd3479, [%r376+1792];
	fma.rn.f64 	%fd3480, %fd429, %fd3479, %fd3478;
	fma.rn.f64 	%fd732, %fd3417, %fd3401, %fd702;
	ld.shared.f64 	%fd3481, [%r372+120];
	fma.rn.f64 	%fd3482, %fd431, %fd3481, %fd3480;
	ld.shared.f64 	%fd3483, [%r376+1920];
	fma.rn.f64 	%fd3484, %fd432, %fd3483, %fd3482;
	fma.rn.f64 	%fd733, %fd3417, %fd3407, %fd703;
	add.f64 	%fd734, %fd3484, %fd3464;
	mov.f64 	%fd5185, 0d0000000000000000;
	mov.f64 	%fd5186, %fd5185;
	mov.f64 	%fd5187, %fd5185;
	mov.f64 	%fd5188, %fd5185;
	mov.f64 	%fd5189, %fd5185;
	mov.f64 	%fd5190, %fd5185;
	mov.f64 	%fd5191, %fd5185;
	@%p18 bra 	$L__BB58_31;
	ld.param.u64 	%rd73, [_Z32massMatrixMultiplyConstantKernelILi15ELi16ELi1EEvidPKdS1_S1_S1_S1_S1_S1_Pd_param_2];
	cvta.to.global.u64 	%rd44, %rd73;
	mov.u32 	%r378, %tid.x;
	mov.u32 	%r379, %ctaid.x;
	mov.u32 	%r380, %tid.y;
	add.s32 	%r381, %r379, %r380;
	mul.lo.s32 	%r382, %r381, 28672;
	or.b32  	%r383, %r378, %r382;
	mul.wide.s32 	%rd45, %r383, 8;
	add.s64 	%rd46, %rd44, %rd45;
	ld.global.nc.f64 	%fd5185, [%rd46+22528];
	ld.global.nc.f64 	%fd5186, [%rd46+55296];
	ld.global.nc.f64 	%fd5187, [%rd46+88064];
	ld.global.nc.f64 	%fd5188, [%rd46+120832];
	ld.global.nc.f64 	%fd5189, [%rd46+153600];
	ld.global.nc.f64 	%fd5190, [%rd46+186368];
	ld.global.nc.f64 	%fd5191, [%rd46+219136];
$L__BB58_31:
	ld.param.f64 	%fd4997, [_Z32massMatrixMultiplyConstantKernelILi15ELi16ELi1EEvidPKdS1_S1_S1_S1_S1_S1_Pd_param_1];
	ld.param.u32 	%r546, [_Z32massMatrixMultiplyConstantKernelILi15ELi16ELi1EEvidPKdS1_S1_S1_S1_S1_S1_Pd_param_0];
	mov.u32 	%r384, %ctaid.x;
	mov.u32 	%r385, %tid.y;
	add.s32 	%r386, %r384, %r385;
	setp.ge.s32 	%p19, %r386, %r546;
	shl.b32 	%r387, %r385, 15;
	mov.u32 	%r388, _ZZ32massMatrixMultiplyConstantKernelILi15ELi16ELi1EEvidPKdS1_S1_S1_S1_S1_S1_PdE6s_tmp1;
	add.s32 	%r389, %r388, %r387;
	mov.u32 	%r390, %tid.x;
	shr.u32 	%r391, %r390, 4;
	shl.b32 	%r392, %r391, 11;
	add.s32 	%r393, %r389, %r392;
	mad.lo.s32 	%r394, %r391, -1920, %r393;
	shl.b32 	%r395, %r390, 3;
	and.b32  	%r396, %r395, 120;
	add.s32 	%r397, %r389, %r396;
	ld.shared.f64 	%fd3486, [%r394+22528];
	fma.rn.f64 	%fd3487, %fd355, %fd3486, 0d0000000000000000;
	ld.shared.f64 	%fd3488, [%r397+22528];
	fma.rn.f64 	%fd3489, %fd356, %fd3488, 0d0000000000000000;
	ld.shared.f64 	%fd3490, [_ZZ32massMatrixMultiplyConstantKernelILi15ELi16ELi1EEvidPKdS1_S1_S1_S1_S1_S1_PdE13s_QuadToQuadD+1408];
	fma.rn.f64 	%fd3491, %fd3490, %fd325, 0d0000000000000000;
	ld.shared.f64 	%fd3492, [%r394+22536];
	fma.rn.f64 	%fd3493, %fd357, %fd3492, %fd3487;
	ld.shared.f64 	%fd3494, [%r397+22656];
	fma.rn.f64 	%fd3495, %fd358, %fd3494, %fd3489;
	ld.shared.f64 	%fd3496, [_ZZ32massMatrixMultiplyConstantKernelILi15ELi16ELi1EEvidPKdS1_S1_S1_S1_S1_S1_PdE13s_QuadToQuadD+1416];
	fma.rn.f64 	%fd3497, %fd3496, %fd326, %fd3491;
	ld.shared.f64 	%fd3498, [%r394+22544];
	fma.rn.f64 	%fd3499, %fd359, %fd3498, %fd3493;
	ld.shared.f64 	%fd3500, [%r397+22784];
	fma.rn.f64 	%fd3501, %fd360, %fd3500, %fd3495;
	ld.shared.f64 	%fd3502, [_ZZ32massMatrixMultiplyConstantKernelILi15ELi16ELi1EEvidPKdS1_S1_S1_S1_S1_S1_PdE13s_QuadToQuadD+1424];
	fma.rn.f64 	%fd3503, %fd3502, %fd327, %fd3497;
	ld.shared.f64 	%fd3504, [%r394+22552];
	fma.rn.f64 	%fd3505, %fd361, %fd3504, %fd3499;
	ld.shared.f64 	%fd3506, [%r397+22912];
	fma.rn.f64 	%fd3507, %fd362, %fd3506, %fd3501;
	ld.shared.f64 	%fd3508, [_ZZ32massMatrixMultiplyConstantKernelILi15ELi16ELi1EEvidPKdS1_S1_S1_S1_S1_S1_PdE13s_QuadToQuadD+1432];
	fma.rn.f64 	%fd3509, %fd3508, %fd328, %fd3503;
	ld.shared.f64 	%fd3510, [%r394+22560];
	fma.rn.f64 	%fd3511, %fd363, %fd3510, %fd3505;
	ld.shared.f64 	%fd3512, [%r397+23040];
	fma.rn.f64 	%fd3513, %fd364, %fd3512, %fd3507;
	ld.shared.f64 	%fd3514, [_ZZ32massMatrixMultiplyConstantKernelILi15ELi16ELi1EEvidPKdS1_S1_S1_S1_S1_S1_PdE13s_QuadToQuadD+1440];
	fma.rn.f64 	%fd3515, %fd3514, %fd329, %fd3509;
	ld.shared.f64 	%fd3516, [%r394+22568];
	fma.rn.f64 	%fd3517, %fd365, %fd3516, %fd3511;
	ld.shared.f64 	%fd3518, [%r397+23168];
	fma.rn.f64 	%fd3519, %fd366, %fd3518, %fd3513;
	ld.shared.f64 	%fd3520, [_ZZ32massMatrixMultiplyConstantKernelILi15ELi16ELi1EEvidPKdS1_S1_S1_S1_S1_S1_PdE13s_QuadToQuadD+1448];
	fma.rn.f64 	%fd3521, %fd3520, %fd330, %fd3515;
	ld.shared.f64 	%fd3522, [%r394+22576];
	fma.rn.f64 	%fd3523, %fd367, %fd3522, %fd3517;
	ld.shared.f64 	%fd3524, [%r397+23296];
	fma.rn.f64 	%fd3525, %fd368, %fd3524, %fd3519;
	ld.shared.f64 	%fd3526, [_ZZ32massMatrixMultiplyConstantKernelILi15ELi16ELi1EEvidPKdS1_S1_S1_S1_S1_S1_PdE13s_QuadToQuadD+1456];
	fma.rn.f64 	%fd3527, %fd3526, %fd331, %fd3521;
	ld.shared.f64 	%fd3528, [%r394+22584];
	fma.rn.f64 	%fd3529, %fd369, %fd3528, %fd3523;
	ld.shared.f64 	%fd3530, [%r397+23424];
	fma.rn.f64 	%fd3531, %fd370, %fd3530, %fd3525;
	ld.shared.f64 	%fd3532, [_ZZ32massMatrixMultiplyConstantKernelILi15ELi16ELi1EEvidPKdS1_S1_S1_S1_S1_S1_PdE13s_QuadToQuadD+1464];
	fma.rn.f64 	%fd3533, %fd3532, %fd332, %fd3527;
	ld.shared.f64 	%fd3534, [%r394+22592];
	fma.rn.f64 	%fd3535, %fd371, %fd3534, %fd3529;
	ld.shared.f64 	%fd3536, [%r397+23552];
	fma.rn.f64 	%fd3537, %fd372, %fd3536, %fd3531;
	ld.shared.f64 	%fd3538, [_ZZ32massMatrixMultiplyConstantKernelILi15ELi16ELi1EEvidPKdS1_S1_S1_S1_S1_S1_PdE13s_QuadToQuadD+1472];
	fma.rn.f64 	%fd3539, %fd3538, %fd333, %fd3533;
	ld.shared.f64 	%fd3540, [%r394+22600];
	fma.rn.f64 	%fd3541, %fd373, %fd3540, %fd3535;
	ld.shared.f64 	%fd3542, [%r397+23680];
	fma.rn.f64 	%fd3543, %fd374, %fd3542, %fd3537;
	ld.shared.f64 	%fd3544, [_ZZ32massMatrixMultiplyConstantKernelILi15ELi16ELi1EEvidPKdS1_S1_S1_S1_S1_S1_PdE13s_QuadToQuadD+1480];
	fma.rn.f64 	%fd3545, %fd3544, %fd334, %fd3539;
	ld.shared.f64 	%fd3546, [%r394+22608];
	fma.rn.f64 	%fd3547, %fd375, %fd3546, %fd3541;
	ld.shared.f64 	%fd3548, [%r397+23808];
	fma.rn.f64 	%fd3549, %fd376, %fd3548, %fd3543;
	ld.shared.f64 	%fd3550, [_ZZ32massMatrixMultiplyConstantKernelILi15ELi16ELi1EEvidPKdS1_S1_S1_S1_S1_S1_PdE13s_QuadToQuadD+1488];
	fma.rn.f64 	%fd3551, %fd3550, %fd335, %fd3545;
	ld.shared.f64 	%fd3552, [%r394+22616];
	fma.rn.f64 	%fd3553, %fd377, %fd3552, %fd3547;
	ld.shared.f64 	%fd3554, [%r397+23936];
	fma.rn.f64 	%fd3555, %fd378, %fd3554, %fd3549;
	ld.shared.f64 	%fd3556, [_ZZ32massMatrixMultiplyConstantKernelILi15ELi16ELi1EEvidPKdS1_S1_S1_S1_S1_S1_PdE13s_QuadToQuadD+1496];
	fma.rn.f64 	%fd3557, %fd3556, %fd336, %fd3551;
	ld.shared.f64 	%fd3558, [%r394+22624];
	fma.rn.f64 	%fd3559, %fd379, %fd3558, %fd3553;
	ld.shared.f64 	%fd3560, [%r397+24064];
	fma.rn.f64 	%fd3561, %fd380, %fd3560, %fd3555;
	ld.shared.f64 	%fd3562, [_ZZ32massMatrixMultiplyConstantKernelILi15ELi16ELi1EEvidPKdS1_S1_S1_S1_S1_S1_PdE13s_QuadToQuadD+1504];
	fma.rn.f64 	%fd3563, %fd3562, %fd337, %fd3557;
	ld.shared.f64 	%fd3564, [%r394+22632];
	fma.rn.f64 	%fd3565, %fd381, %fd3564, %fd3559;
	ld.shared.f64 	%fd3566, [%r397+24192];
	fma.rn.f64 	%fd3567, %fd382, %fd3566, %fd3561;
	ld.shared.f64 	%fd3568, [_ZZ32massMatrixMultiplyConstantKernelILi15ELi16ELi1EEvidPKdS1_S1_S1_S1_S1_S1_PdE13s_QuadToQuadD+1512];
	fma.rn.f64 	%fd3569, %fd3568, %fd338, %fd3563;
	ld.shared.f64 	%fd3570, [%r394+22640];
	fma.rn.f64 	%fd3571, %fd383, %fd3570, %fd3565;
	ld.shared.f64 	%fd3572, [%r397+24320];
	fma.rn.f64 	%fd3573, %fd384, %fd3572, %fd3567;
	ld.shared.f64 	%fd3574, [_ZZ32massMatrixMultiplyConstantKernelILi15ELi16ELi1EEvidPKdS1_S1_S1_S1_S1_S1_PdE13s_QuadToQuadD+1520];
	fma.rn.f64 	%fd3575, %fd3574, %fd339, %fd3569;
	ld.shared.f64 	%fd3576, [%r394+22648];
	fma.rn.f64 	%fd3577, %fd385, %fd3576, %fd3571;
	ld.shared.f64 	%fd3578, [%r397+24448];
	fma.rn.f64 	%fd3579, %fd386, %fd3578, %fd3573;
	ld.shared.f64 	%fd3580, [_ZZ32massMatrixMultiplyConstantKernelILi15ELi16ELi1EEvidPKdS1_S1_S1_S1_S1_S1_PdE13s_QuadToQuadD+1528];
	fma.rn.f64 	%fd3581, %fd3580, %fd340, %fd3575;
	bar.sync 	0;
	mul.f64 	%fd3582, %fd5186, %fd3579;
	fma.rn.f64 	%fd3583, %fd5185, %fd3577, %fd3582;
	fma.rn.f64 	%fd3584, %fd5187, %fd3581, %fd3583;
	shl.b32 	%r398, %r385, 11;
	mov.u32 	%r399, _ZZ29stiffnessMatrixMultiplyDeviceILi15ELi16ELi1EEviidPKdS1_S1_S1_PAT0__AT0__AplT0_Li0E_dPdE5s_Gpr;
	add.s32 	%r400, %r399, %r398;
	shl.b32 	%r401, %r391, 7;
	add.s32 	%r402, %r400, %r401;
	add.s32 	%r403, %r402, %r396;
	st.shared.f64 	[%r403], %fd3584;
	mul.f64 	%fd3585, %fd5188, %fd3579;
	fma.rn.f64 	%fd3586, %fd5186, %fd3577, %fd3585;
	fma.rn.f64 	%fd3587, %fd5189, %fd3581, %fd3586;
	mov.u32 	%r404, _ZZ29stiffnessMatrixMultiplyDeviceILi15ELi16ELi1EEviidPKdS1_S1_S1_PAT0__AT0__AplT0_Li0E_dPdE5s_Gps;
	add.s32 	%r405, %r404, %r398;
	add.s32 	%r406, %r405, %r396;
	add.s32 	%r407, %r406, %r401;
	st.shared.f64 	[%r407], %fd3587;
	mul.f64 	%fd3588, %fd5189, %fd3579;
	fma.rn.f64 	%fd3589, %fd5187, %fd3577, %fd3588;
	fma.rn.f64 	%fd3590, %fd5190, %fd3581, %fd3589;
	mul.f64 	%fd3591, %fd4997, %fd5191;
	bar.sync 	0;
	ld.shared.f64 	%fd3592, [%r402];
	mul.f64 	%fd3593, %fd387, %fd3592;
	fma.rn.f64 	%fd3594, %fd3591, %fd336, %fd3593;
	ld.shared.f64 	%fd3595, [%r406];
	fma.rn.f64 	%fd3596, %fd388, %fd3595, %fd3594;
	fma.rn.f64 	%fd749, %fd3590, %fd3490, %fd719;
	ld.shared.f64 	%fd3597, [%r402+8];
	fma.rn.f64 	%fd3598, %fd389, %fd3597, %fd3596;
	ld.shared.f64 	%fd3599, [%r406+128];
	fma.rn.f64 	%fd3600, %fd390, %fd3599, %fd3598;
	fma.rn.f64 	%fd750, %fd3590, %fd3496, %fd720;
	ld.shared.f64 	%fd3601, [%r402+16];
	fma.rn.f64 	%fd3602, %fd392, %fd3601, %fd3600;
	ld.shared.f64 	%fd3603, [%r406+256];
	fma.rn.f64 	%fd3604, %fd393, %fd3603, %fd3602;
	fma.rn.f64 	%fd751, %fd3590, %fd3502, %fd721;
	ld.shared.f64 	%fd3605, [%r402+24];
	fma.rn.f64 	%fd3606, %fd395, %fd3605, %fd3604;
	ld.shared.f64 	%fd3607, [%r406+384];
	fma.rn.f64 	%fd3608, %fd396, %fd3607, %fd3606;
	fma.rn.f64 	%fd752, %fd3590, %fd3508, %fd722;
	ld.shared.f64 	%fd3609, [%r402+32];
	fma.rn.f64 	%fd3610, %fd398, %fd3609, %fd3608;
	ld.shared.f64 	%fd3611, [%r406+512];
	fma.rn.f64 	%fd3612, %fd399, %fd3611, %fd3610;
	fma.rn.f64 	%fd753, %fd3590, %fd3514, %fd723;
	ld.shared.f64 	%fd3613, [%r402+40];
	fma.rn.f64 	%fd3614, %fd401, %fd3613, %fd3612;
	ld.shared.f64 	%fd3615, [%r406+640];
	fma.rn.f64 	%fd3616, %fd402, %fd3615, %fd3614;
	fma.rn.f64 	%fd754, %fd3590, %fd3520, %fd724;
	ld.shared.f64 	%fd3617, [%r402+48];
	fma.rn.f64 	%fd3618, %fd404, %fd3617, %fd3616;
	ld.shared.f64 	%fd3619, [%r406+768];
	fma.rn.f64 	%fd3620, %fd405, %fd3619, %fd3618;
	fma.rn.f64 	%fd755, %fd3590, %fd3526, %fd725;
	ld.shared.f64 	%fd3621, [%r402+56];
	fma.rn.f64 	%fd3622, %fd407, %fd3621, %fd3620;
	ld.shared.f64 	%fd3623, [%r406+896];
	fma.rn.f64 	%fd3624, %fd408, %fd3623, %fd3622;
	fma.rn.f64 	%fd756, %fd3590, %fd3532, %fd726;
	ld.shared.f64 	%fd3625, [%r402+64];
	fma.rn.f64 	%fd3626, %fd410, %fd3625, %fd3624;
	ld.shared.f64 	%fd3627, [%r406+1024];
	fma.rn.f64 	%fd3628, %fd411, %fd3627, %fd3626;
	fma.rn.f64 	%fd757, %fd3590, %fd3538, %fd727;
	ld.shared.f64 	%fd3629, [%r402+72];
	fma.rn.f64 	%fd3630, %fd413, %fd3629, %fd3628;
	ld.shared.f64 	%fd3631, [%r406+1152];
	fma.rn.f64 	%fd3632, %fd414, %fd3631, %fd3630;
	fma.rn.f64 	%fd758, %fd3590, %fd3544, %fd728;
	ld.shared.f64 	%fd3633, [%r402+80];
	fma.rn.f64 	%fd3634, %fd416, %fd3633, %fd3632;
	ld.shared.f64 	%fd3635, [%r406+1280];
	fma.rn.f64 	%fd3636, %fd417, %fd3635, %fd3634;
	fma.rn.f64 	%fd759, %fd3590, %fd3550, %fd734;
	ld.shared.f64 	%fd3637, [%r402+88];
	fma.rn.f64 	%fd3638, %fd419, %fd3637, %fd3636;
	ld.shared.f64 	%fd3639, [%r406+1408];
	fma.rn.f64 	%fd3640, %fd420, %fd3639, %fd3638;
	fma.rn.f64 	%fd3641, %fd3590, %fd3556, %fd729;
	ld.shared.f64 	%fd3642, [%r402+96];
	fma.rn.f64 	%fd3643, %fd422, %fd3642, %fd3640;
	ld.shared.f64 	%fd3644, [%r406+1536];
	fma.rn.f64 	%fd3645, %fd423, %fd3644, %fd3643;
	fma.rn.f64 	%fd760, %fd3590, %fd3562, %fd730;
	ld.shared.f64 	%fd3646, [%r402+104];
	fma.rn.f64 	%fd3647, %fd425, %fd3646, %fd3645;
	ld.shared.f64 	%fd3648, [%r406+1664];
	fma.rn.f64 	%fd3649, %fd426, %fd3648, %fd3647;
	fma.rn.f64 	%fd761, %fd3590, %fd3568, %fd731;
	ld.shared.f64 	%fd3650, [%r402+112];
	fma.rn.f64 	%fd3651, %fd428, %fd3650, %fd3649;
	ld.shared.f64 	%fd3652, [%r406+1792];
	fma.rn.f64 	%fd3653, %fd429, %fd3652, %fd3651;
	fma.rn.f64 	%fd762, %fd3590, %fd3574, %fd732;
	ld.shared.f64 	%fd3654, [%r402+120];
	fma.rn.f64 	%fd3655, %fd431, %fd3654, %fd3653;
	ld.shared.f64 	%fd3656, [%r406+1920];
	fma.rn.f64 	%fd3657, %fd432, %fd3656, %fd3655;
	fma.rn.f64 	%fd763, %fd3590, %fd3580, %fd733;
	add.f64 	%fd764, %fd3657, %fd3641;
	mov.f64 	%fd5192, 0d0000000000000000;
	mov.f64 	%fd5193, %fd5192;
	mov.f64 	%fd5194, %fd5192;
	mov.f64 	%fd5195, %fd5192;
	mov.f64 	%fd5196, %fd5192;
	mov.f64 	%fd5197, %fd5192;
	mov.f64 	%fd5198, %fd5192;
	@%p19 bra 	$L__BB58_33;
	ld.param.u64 	%rd74, [_Z32massMatrixMultiplyConstantKernelILi15ELi16ELi1EEvidPKdS1_S1_S1_S1_S1_S1_Pd_param_2];
	cvta.to.global.u64 	%rd47, %rd74;
	mov.u32 	%r408, %tid.x;
	mov.u32 	%r409, %ctaid.x;
	mov.u32 	%r410, %tid.y;
	add.s32 	%r411, %r409, %r410;
	mul.lo.s32 	%r412, %r411, 28672;
	or.b32  	%r413, %r408, %r412;
	mul.wide.s32 	%rd48, %r413, 8;
	add.s64 	%rd49, %rd47, %rd48;
	ld.global.nc.f64 	%fd5192, [%rd49+24576];
	ld.global.nc.f64 	%fd5193, [%rd49+57344];
	ld.global.nc.f64 	%fd5194, [%rd49+90112];
	ld.global.nc.f64 	%fd5195, [%rd49+122880];
	ld.global.nc.f64 	%fd5196, [%rd49+155648];
	ld.global.nc.f64 	%fd5197, [%rd49+188416];
	ld.global.nc.f64 	%fd5198, [%rd49+221184];
$L__BB58_33:
	ld.param.f64 	%fd4998, [_Z32massMatrixMultiplyConstantKernelILi15ELi16ELi1EEvidPKdS1_S1_S1_S1_S1_S1_Pd_param_1];
	ld.param.u32 	%r547, [_Z32massMatrixMultiplyConstantKernelILi15ELi16ELi1EEvidPKdS1_S1_S1_S1_S1_S1_Pd_param_0];
	mov.u32 	%r414, %ctaid.x;
	mov.u32 	%r415, %tid.y;
	add.s32 	%r416, %r414, %r415;
	setp.ge.s32 	%p20, %r416, %r547;
	shl.b32 	%r417, %r415, 15;
	mov.u32 	%r418, _ZZ32massMatrixMultiplyConstantKernelILi15ELi16ELi1EEvidPKdS1_S1_S1_S1_S1_S1_PdE6s_tmp1;
	add.s32 	%r419, %r418, %r417;
	mov.u32 	%r420, %tid.x;
	shr.u32 	%r421, %r420, 4;
	shl.b32 	%r422, %r421, 11;
	add.s32 	%r423, %r419, %r422;
	mad.lo.s32 	%r424, %r421, -1920, %r423;
	shl.b32 	%r425, %r420, 3;
	and.b32  	%r426, %r425, 120;
	add.s32 	%r427, %r419, %r426;
	ld.shared.f64 	%fd3659, [%r424+24576];
	fma.rn.f64 	%fd3660, %fd355, %fd3659, 0d0000000000000000;
	ld.shared.f64 	%fd3661, [%r427+24576];
	fma.rn.f64 	%fd3662, %fd356, %fd3661, 0d0000000000000000;
	ld.shared.f64 	%fd3663, [_ZZ32massMatrixMultiplyConstantKernelILi15ELi16ELi1EEvidPKdS1_S1_S1_S1_S1_S1_PdE13s_QuadToQuadD+1536];
	fma.rn.f64 	%fd3664, %fd3663, %fd325, 0d0000000000000000;
	ld.shared.f64 	%fd3665, [%r424+24584];
	fma.rn.f64 	%fd3666, %fd357, %fd3665, %fd3660;
	ld.shared.f64 	%fd3667, [%r427+24704];
	fma.rn.f64 	%fd3668, %fd358, %fd3667, %fd3662;
	ld.shared.f64 	%fd3669, [_ZZ32massMatrixMultiplyConstantKernelILi15ELi16ELi1EEvidPKdS1_S1_S1_S1_S1_S1_PdE13s_QuadToQuadD+1544];
	fma.rn.f64 	%fd3670, %fd3669, %fd326, %fd3664;
	ld.shared.f64 	%fd3671, [%r424+24592];
	fma.rn.f64 	%fd3672, %fd359, %fd3671, %fd3666;
	ld.shared.f64 	%fd3673, [%r427+24832];
	fma.rn.f64 	%fd3674, %fd360, %fd3673, %fd3668;
	ld.shared.f64 	%fd3675, [_ZZ32massMatrixMultiplyConstantKernelILi15ELi16ELi1EEvidPKdS1_S1_S1_S1_S1_S1_PdE13s_QuadToQuadD+1552];
	fma.rn.f64 	%fd3676, %fd3675, %fd327, %fd3670;
	ld.shared.f64 	%fd3677, [%r424+24600];
	fma.rn.f64 	%fd3678, %fd361, %fd3677, %fd3672;
	ld.shared.f64 	%fd3679, [%r427+24960];
	fma.rn.f64 	%fd3680, %fd362, %fd3679, %fd3674;
	ld.shared.f64 	%fd3681, [_ZZ32massMatrixMultiplyConstantKernelILi15ELi16ELi1EEvidPKdS1_S1_S1_S1_S1_S1_PdE13s_QuadToQuadD+1560];
	fma.rn.f64 	%fd3682, %fd3681, %fd328, %fd3676;
	ld.shared.f64 	%fd3683, [%r424+24608];
	fma.rn.f64 	%fd3684, %fd363, %fd3683, %fd3678;
	ld.shared.f64 	%fd3685, [%r427+25088];
	fma.rn.f64 	%fd3686, %fd364, %fd3685, %fd3680;
	ld.shared.f64 	%fd3687, [_ZZ32massMatrixMultiplyConstantKernelILi15ELi16ELi1EEvidPKdS1_S1_S1_S1_S1_S1_PdE13s_QuadToQuadD+1568];
	fma.rn.f64 	%fd3688, %fd3687, %fd329, %fd3682;
	ld.shared.f64 	%fd3689, [%r424+24616];
	fma.rn.f64 	%fd3690, %fd365, %fd3689, %fd3684;
	ld.shared.f64 	%fd3691, [%r427+25216];
	fma.rn.f64 	%fd3692, %fd366, %fd3691, %fd3686;
	ld.shared.f64 	%fd3693, [_ZZ32massMatrixMultiplyConstantKernelILi15ELi16ELi1EEvidPKdS1_S1_S1_S1_S1_S1_PdE13s_QuadToQuadD+1576];
	fma.rn.f64 	%fd3694, %fd3693, %fd330, %fd3688;
	ld.shared.f64 	%fd3695, [%r424+24624];
	fma.rn.f64 	%fd3696, %fd367, %fd3695, %fd3690;
	ld.shared.f64 	%fd3697, [%r427+25344];
	fma.rn.f64 	%fd3698, %fd368, %fd3697, %fd3692;
	ld.shared.f64 	%fd3699, [_ZZ32massMatrixMultiplyConstantKernelILi15ELi16ELi1EEvidPKdS1_S1_S1_S1_S1_S1_PdE13s_QuadToQuadD+1584];
	fma.rn.f64 	%fd3700, %fd3699, %fd331, %fd3694;
	ld.shared.f64 	%fd3701, [%r424+24632];
	fma.rn.f64 	%fd3702, %fd369, %fd3701, %fd3696;
	ld.shared.f64 	%fd3703, [%r427+25472];
	fma.rn.f64 	%fd3704, %fd370, %fd3703, %fd3698;
	ld.shared.f64 	%fd3705, [_ZZ32massMatrixMultiplyConstantKernelILi15ELi16ELi1EEvidPKdS1_S1_S1_S1_S1_S1_PdE13s_QuadToQuadD+1592];
	fma.rn.f64 	%fd3706, %fd3705, %fd332, %fd3700;
	ld.shared.f64 	%fd3707, [%r424+24640];
	fma.rn.f64 	%fd3708, %fd371, %fd3707, %fd3702;
	ld.shared.f64 	%fd3709, [%r427+25600];
	fma.rn.f64 	%fd3710, %fd372, %fd3709, %fd3704;
	ld.shared.f64 	%fd3711, [_ZZ32massMatrixMultiplyConstantKernelILi15ELi16ELi1EEvidPKdS1_S1_S1_S1_S1_S1_PdE13s_QuadToQuadD+1600];
	fma.rn.f64 	%fd3712, %fd3711, %fd333, %fd3706;
	ld.shared.f64 	%fd3713, [%r424+24648];
	fma.rn.f64 	%fd3714, %fd373, %fd3713, %fd3708;
	ld.shared.f64 	%fd3715, [%r427+25728];
	fma.rn.f64 	%fd3716, %fd374, %fd3715, %fd3710;
	ld.shared.f64 	%fd3717, [_ZZ32massMatrixMultiplyConstantKernelILi15ELi16ELi1EEvidPKdS1_S1_S1_S1_S1_S1_PdE13s_QuadToQuadD+1608];
	fma.rn.f64 	%fd3718, %fd3717, %fd334, %fd3712;
	ld.shared.f64 	%fd3719, [%r424+24656];
	fma.rn.f64 	%fd3720, %fd375, %fd3719, %fd3714;
	ld.shared.f64 	%fd3721, [%r427+25856];
	fma.rn.f64 	%fd3722, %fd376, %fd3721, %fd3716;
	ld.shared.f64 	%fd3723, [_ZZ32massMatrixMultiplyConstantKernelILi15ELi16ELi1EEvidPKdS1_S1_S1_S1_S1_S1_PdE13s_QuadToQuadD+1616];
	fma.rn.f64 	%fd3724, %fd3723, %fd335, %fd3718;
	ld.shared.f64 	%fd3725, [%r424+24664];
	fma.rn.f64 	%fd3726, %fd377, %fd3725, %fd3720;
	ld.shared.f64 	%fd3727, [%r427+25984];
	fma.rn.f64 	%fd3728, %fd378, %fd3727, %fd3722;
	ld.shared.f64 	%fd3729, [_ZZ32massMatrixMultiplyConstantKernelILi15ELi16ELi1EEvidPKdS1_S1_S1_S1_S1_S1_PdE13s_QuadToQuadD+1624];
	fma.rn.f64 	%fd3730, %fd3729, %fd336, %fd3724;
	ld.shared.f64 	%fd3731, [%r424+24672];
	fma.rn.f64 	%fd3732, %fd379, %fd3731, %fd3726;
	ld.shared.f64 	%fd3733, [%r427+26112];
	fma.rn.f64 	%fd3734, %fd380, %fd3733, %fd3728;
	ld.shared.f64 	%fd3735, [_ZZ32massMatrixMultiplyConstantKernelILi15ELi16ELi1EEvidPKdS1_S1_S1_S1_S1_S1_PdE13s_QuadToQuadD+1632];
	fma.rn.f64 	%fd3736, %fd3735, %fd337, %fd3730;
	ld.shared.f64 	%fd3737, [%r424+24680];
	fma.rn.f64 	%fd3738, %fd381, %fd3737, %fd3732;
	ld.shared.f64 	%fd3739, [%r427+26240];
	fma.rn.f64 	%fd3740, %fd382, %fd3739, %fd3734;
	ld.shared.f64 	%fd3741, [_ZZ32massMatrixMultiplyConstantKernelILi15ELi16ELi1EEvidPKdS1_S1_S1_S1_S1_S1_PdE13s_QuadToQuadD+1640];
	fma.rn.f64 	%fd3742, %fd3741, %fd338, %fd3736;
	ld.shared.f64 	%fd3743, [%r424+24688];
	fma.rn.f64 	%fd3744, %fd383, %fd3743, %fd3738;
	ld.shared.f64 	%fd3745, [%r427+26368];
	fma.rn.f64 	%fd3746, %fd384, %fd3745, %fd3740;
	ld.shared.f64 	%fd3747, [_ZZ32massMatrixMultiplyConstantKernelILi15ELi16ELi1EEvidPKdS1_S1_S1_S1_S1_S1_PdE13s_QuadToQuadD+1648];
	fma.rn.f64 	%fd3748, %fd3747, %fd339, %fd3742;
	ld.shared.f64 	%fd3749, [%r424+24696];
	fma.rn.f64 	%fd3750, %fd385, %fd3749, %fd3744;
	ld.shared.f64 	%fd3751, [%r427+26496];
	fma.rn.f64 	%fd3752, %fd386, %fd3751, %fd3746;
	ld.shared.f64 	%fd3753, [_ZZ32massMatrixMultiplyConstantKernelILi15ELi16ELi1EEvidPKdS1_S1_S1_S1_S1_S1_PdE13s_QuadToQuadD+1656];
	fma.rn.f64 	%fd3754, %fd3753, %fd340, %fd3748;
	bar.sync 	0;
	mul.f64 	%fd3755, %fd5193, %fd3752;
	fma.rn.f64 	%fd3756, %fd5192, %fd3750, %fd3755;
	fma.rn.f64 	%fd3757, %fd5194, %fd3754, %fd3756;
	shl.b32 	%r428, %r415, 11;
	mov.u32 	%r429, _ZZ29stiffnessMatrixMultiplyDeviceILi15ELi16ELi1EEviidPKdS1_S1_S1_PAT0__AT0__AplT0_Li0E_dPdE5s_Gpr;
	add.s32 	%r430, %r429, %r428;
	shl.b32 	%r431, %r421, 7;
	add.s32 	%r432, %r430, %r431;
	add.s32 	%r433, %r432, %r426;
	st.shared.f64 	[%r433], %fd3757;
	mul.f64 	%fd3758, %fd5195, %fd3752;
	fma.rn.f64 	%fd3759, %fd5193, %fd3750, %fd3758;
	fma.rn.f64 	%fd3760, %fd5196, %fd3754, %fd3759;
	mov.u32 	%r434, _ZZ29stiffnessMatrixMultiplyDeviceILi15ELi16ELi1EEviidPKdS1_S1_S1_PAT0__AT0__AplT0_Li0E_dPdE5s_Gps;
	add.s32 	%r435, %r434, %r428;
	add.s32 	%r436, %r435, %r426;
	add.s32 	%r437, %r436, %r431;
	st.shared.f64 	[%r437], %fd3760;
	mul.f64 	%fd3761, %fd5196, %fd3752;
	fma.rn.f64 	%fd3762, %fd5194, %fd3750, %fd3761;
	fma.rn.f64 	%fd3763, %fd5197, %fd3754, %fd3762;
	mul.f64 	%fd3764, %fd4998, %fd5198;
	bar.sync 	0;
	ld.shared.f64 	%fd3765, [%r432];
	mul.f64 	%fd3766, %fd387, %fd3765;
	fma.rn.f64 	%fd3767, %fd3764, %fd337, %fd3766;
	ld.shared.f64 	%fd3768, [%r436];
	fma.rn.f64 	%fd3769, %fd388, %fd3768, %fd3767;
	fma.rn.f64 	%fd779, %fd3763, %fd3663, %fd749;
	ld.shared.f64 	%fd3770, [%r432+8];
	fma.rn.f64 	%fd3771, %fd389, %fd3770, %fd3769;
	ld.shared.f64 	%fd3772, [%r436+128];
	fma.rn.f64 	%fd3773, %fd390, %fd3772, %fd3771;
	fma.rn.f64 	%fd780, %fd3763, %fd3669, %fd750;
	ld.shared.f64 	%fd3774, [%r432+16];
	fma.rn.f64 	%fd3775, %fd392, %fd3774, %fd3773;
	ld.shared.f64 	%fd3776, [%r436+256];
	fma.rn.f64 	%fd3777, %fd393, %fd3776, %fd3775;
	fma.rn.f64 	%fd781, %fd3763, %fd3675, %fd751;
	ld.shared.f64 	%fd3778, [%r432+24];
	fma.rn.f64 	%fd3779, %fd395, %fd3778, %fd3777;
	ld.shared.f64 	%fd3780, [%r436+384];
	fma.rn.f64 	%fd3781, %fd396, %fd3780, %fd3779;
	fma.rn.f64 	%fd782, %fd3763, %fd3681, %fd752;
	ld.shared.f64 	%fd3782, [%r432+32];
	fma.rn.f64 	%fd3783, %fd398, %fd3782, %fd3781;
	ld.shared.f64 	%fd3784, [%r436+512];
	fma.rn.f64 	%fd3785, %fd399, %fd3784, %fd3783;
	fma.rn.f64 	%fd783, %fd3763, %fd3687, %fd753;
	ld.shared.f64 	%fd3786, [%r432+40];
	fma.rn.f64 	%fd3787, %fd401, %fd3786, %fd3785;
	ld.shared.f64 	%fd3788, [%r436+640];
	fma.rn.f64 	%fd3789, %fd402, %fd3788, %fd3787;
	fma.rn.f64 	%fd784, %fd3763, %fd3693, %fd754;
	ld.shared.f64 	%fd3790, [%r432+48];
	fma.rn.f64 	%fd3791, %fd404, %fd3790, %fd3789;
	ld.shared.f64 	%fd3792, [%r436+768];
	fma.rn.f64 	%fd3793, %fd405, %fd3792, %fd3791;
	fma.rn.f64 	%fd785, %fd3763, %fd3699, %fd755;
	ld.shared.f64 	%fd3794, [%r432+56];
	fma.rn.f64 	%fd3795, %fd407, %fd3794, %fd3793;
	ld.shared.f64 	%fd3796, [%r436+896];
	fma.rn.f64 	%fd3797, %fd408, %fd3796, %fd3795;
	fma.rn.f64 	%fd786, %fd3763, %fd3705, %fd756;
	ld.shared.f64 	%fd3798, [%r432+64];
	fma.rn.f64 	%fd3799, %fd410, %fd3798, %fd3797;
	ld.shared.f64 	%fd3800, [%r436+1024];
	fma.rn.f64 	%fd3801, %fd411, %fd3800, %fd3799;
	fma.rn.f64 	%fd787, %fd3763, %fd3711, %fd757;
	ld.shared.f64 	%fd3802, [%r432+72];
	fma.rn.f64 	%fd3803, %fd413, %fd3802, %fd3801;
	ld.shared.f64 	%fd3804, [%r436+1152];
	fma.rn.f64 	%fd3805, %fd414, %fd3804, %fd3803;
	fma.rn.f64 	%fd788, %fd3763, %fd3717, %fd758;
	ld.shared.f64 	%fd3806, [%r432+80];
	fma.rn.f64 	%fd3807, %fd416, %fd3806, %fd3805;
	ld.shared.f64 	%fd3808, [%r436+1280];
	fma.rn.f64 	%fd3809, %fd417, %fd3808, %fd3807;
	fma.rn.f64 	%fd789, %fd3763, %fd3723, %fd759;
	ld.shared.f64 	%fd3810, [%r432+88];
	fma.rn.f64 	%fd3811, %fd419, %fd3810, %fd3809;
	ld.shared.f64 	%fd3812, [%r436+1408];
	fma.rn.f64 	%fd3813, %fd420, %fd3812, %fd3811;
	fma.rn.f64 	%fd790, %fd3763, %fd3729, %fd764;
	ld.shared.f64 	%fd3814, [%r432+96];
	fma.rn.f64 	%fd3815, %fd422, %fd3814, %fd3813;
	ld.shared.f64 	%fd3816, [%r436+1536];
	fma.rn.f64 	%fd3817, %fd423, %fd3816, %fd3815;
	fma.rn.f64 	%fd3818, %fd3763, %fd3735, %fd760;
	ld.shared.f64 	%fd3819, [%r432+104];
	fma.rn.f64 	%fd3820, %fd425, %fd3819, %fd3817;
	ld.shared.f64 	%fd3821, [%r436+1664];
	fma.rn.f64 	%fd3822, %fd426, %fd3821, %fd3820;
	fma.rn.f64 	%fd791, %fd3763, %fd3741, %fd761;
	ld.shared.f64 	%fd3823, [%r432+112];
	fma.rn.f64 	%fd3824, %fd428, %fd3823, %fd3822;
	ld.shared.f64 	%fd3825, [%r436+1792];
	fma.rn.f64 	%fd3826, %fd429, %fd3825, %fd3824;
	fma.rn.f64 	%fd792, %fd3763, %fd3747, %fd762;
	ld.shared.f64 	%fd3827, [%r432+120];
	fma.rn.f64 	%fd3828, %fd431, %fd3827, %fd3826;
	ld.shared.f64 	%fd3829, [%r436+1920];
	fma.rn.f64 	%fd3830, %fd432, %fd3829, %fd3828;
	fma.rn.f64 	%fd793, %fd3763, %fd3753, %fd763;
	add.f64 	%fd794, %fd3830, %fd3818;
	mov.f64 	%fd5199, 0d0000000000000000;
	mov.f64 	%fd5200, %fd5199;
	mov.f64 	%fd5201, %fd5199;
	mov.f64 	%fd5202, %fd5199;
	mov.f64 	%fd5203, %fd5199;
	mov.f64 	%fd5204, %fd5199;
	mov.f64 	%fd5205, %fd5199;
	@%p20 bra 	$L__BB58_35;
	ld.param.u64 	%rd75, [_Z32massMatrixMultiplyConstantKernelILi15ELi16ELi1EEvidPKdS1_S1_S1_S1_S1_S1_Pd_param_2];
	cvta.to.global.u64 	%rd50, %rd75;
	mov.u32 	%r438, %tid.x;
	mov.u32 	%r439, %ctaid.x;
	mov.u32 	%r440, %tid.y;
	add.s32 	%r441, %r439, %r440;
	mul.lo.s32 	%r442, %r441, 28672;
	or.b32  	%r443, %r438, %r442;
	mul.wide.s32 	%rd51, %r443, 8;
	add.s64 	%rd52, %rd50, %rd51;
	ld.global.nc.f64 	%fd5199, [%rd52+26624];
	ld.global.nc.f64 	%fd5200, [%rd52+59392];
	ld.global.nc.f64 	%fd5201, [%rd52+92160];
	ld.global.nc.f64 	%fd5202, [%rd52+124928];
	ld.global.nc.f64 	%fd5203, [%rd52+157696];
	ld.global.nc.f64 	%fd5204, [%rd52+190464];
	ld.global.nc.f64 	%fd5205, [%rd52+223232];
$L__BB58_35:
	ld.param.f64 	%fd4999, [_Z32massMatrixMultiplyConstantKernelILi15ELi16ELi1EEvidPKdS1_S1_S1_S1_S1_S1_Pd_param_1];
	ld.param.u32 	%r548, [_Z32massMatrixMultiplyConstantKernelILi15ELi16ELi1EEvidPKdS1_S1_S1_S1_S1_S1_Pd_param_0];
	mov.u32 	%r444, %ctaid.x;
	mov.u32 	%r445, %tid.y;
	add.s32 	%r446, %r444, %r445;
	setp.ge.s32 	%p21, %r446, %r548;
	shl.b32 	%r447, %r445, 15;
	mov.u32 	%r448, _ZZ32massMatrixMultiplyConstantKernelILi15ELi16ELi1EEvidPKdS1_S1_S1_S1_S1_S1_PdE6s_tmp1;
	add.s32 	%r449, %r448, %r447;
	mov.u32 	%r450, %tid.x;
	shr.u32 	%r451, %r450, 4;
	shl.b32 	%r452, %r451, 11;
	add.s32 	%r453, %r449, %r452;
	mad.lo.s32 	%r454, %r451, -1920, %r453;
	shl.b32 	%r455, %r450, 3;
	and.b32  	%r456, %r455, 120;
	add.s32 	%r457, %r449, %r456;
	ld.shared.f64 	%fd3832, [%r454+26624];
	fma.rn.f64 	%fd3833, %fd355, %fd3832, 0d0000000000000000;
	ld.shared.f64 	%fd3834, [%r457+26624];
	fma.rn.f64 	%fd3835, %fd356, %fd3834, 0d0000000000000000;
	ld.shared.f64 	%fd3836, [_ZZ32massMatrixMultiplyConstantKernelILi15ELi16ELi1EEvidPKdS1_S1_S1_S1_S1_S1_PdE13s_QuadToQuadD+1664];
	fma.rn.f64 	%fd3837, %fd3836, %fd325, 0d0000000000000000;
	ld.shared.f64 	%fd3838, [%r454+26632];
	fma.rn.f64 	%fd3839, %fd357, %fd3838, %fd3833;
	ld.shared.f64 	%fd3840, [%r457+26752];
	fma.rn.f64 	%fd3841, %fd358, %fd3840, %fd3835;
	ld.shared.f64 	%fd3842, [_ZZ32massMatrixMultiplyConstantKernelILi15ELi16ELi1EEvidPKdS1_S1_S1_S1_S1_S1_PdE13s_QuadToQuadD+1672];
	fma.rn.f64 	%fd3843, %fd3842, %fd326, %fd3837;
	ld.shared.f64 	%fd3844, [%r454+26640];
	fma.rn.f64 	%fd3845, %fd359, %fd3844, %fd3839;
	ld.shared.f64 	%fd3846, [%r457+26880];
	fma.rn.f64 	%fd3847, %fd360, %fd3846, %fd3841;
	ld.shared.f64 	%fd3848, [_ZZ32massMatrixMultiplyConstantKernelILi15ELi16ELi1EEvidPKdS1_S1_S1_S1_S1_S1_PdE13s_QuadToQuadD+1680];
	fma.rn.f64 	%fd3849, %fd3848, %fd327, %fd3843;
	ld.shared.f64 	%fd3850, [%r454+26648];
	fma.rn.f64 	%fd3851, %fd361, %fd3850, %fd3845;
	ld.shared.f64 	%fd3852, [%r457+27008];
	fma.rn.f64 	%fd3853, %fd362, %fd3852, %fd3847;
	ld.shared.f64 	%fd3854, [_ZZ32massMatrixMultiplyConstantKernelILi15ELi16ELi1EEvidPKdS1_S1_S1_S1_S1_S1_PdE13s_QuadToQuadD+1688];
	fma.rn.f64 	%fd3855, %fd3854, %fd328, %fd3849;
	ld.shared.f64 	%fd3856, [%r454+26656];
	fma.rn.f64 	%fd3857, %fd363, %fd3856, %fd3851;
	ld.shared.f64 	%fd3858, [%r457+27136];
	fma.rn.f64 	%fd3859, %fd364, %fd3858, %fd3853;
	ld.shared.f64 	%fd3860, [_ZZ32massMatrixMultiplyConstantKernelILi15ELi16ELi1EEvidPKdS1_S1_S1_S1_S1_S1_PdE13s_QuadToQuadD+1696];
	fma.rn.f64 	%fd3861, %fd3860, %fd329, %fd3855;
	ld.shared.f64 	%fd3862, [%r454+26664];
	fma.rn.f64 	%fd3863, %fd365, %fd3862, %fd3857;
	ld.shared.f64 	%fd3864, [%r457+27264];
	fma.rn.f64 	%fd3865, %fd366, %fd3864, %fd3859;
	ld.shared.f64 	%fd3866, [_ZZ32massMatrixMultiplyConstantKernelILi15ELi16ELi1EEvidPKdS1_S1_S1_S1_S1_S1_PdE13s_QuadToQuadD+1704];
	fma.rn.f64 	%fd3867, %fd3866, %fd330, %fd3861;
	ld.shared.f64 	%fd3868, [%r454+26672];
	fma.rn.f64 	%fd3869, %fd367, %fd3868, %fd3863;
	ld.shared.f64 	%fd3870, [%r457+27392];
	fma.rn.f64 	%fd3871, %fd368, %fd3870, %fd3865;
	ld.shared.f64 	%fd3872, [_ZZ32massMatrixMultiplyConstantKernelILi15ELi16ELi1EEvidPKdS1_S1_S1_S1_S1_S1_PdE13s_QuadToQuadD+1712];
	fma.rn.f64 	%fd3873, %fd3872, %fd331, %fd3867;
	ld.shared.f64 	%fd3874, [%r454+26680];
	fma.rn.f64 	%fd3875, %fd369, %fd3874, %fd3869;
	ld.shared.f64 	%fd3876, [%r457+27520];
	fma.rn.f64 	%fd3877, %fd370, %fd3876, %fd3871;
	ld.shared.f64 	%fd3878, [_ZZ32massMatrixMultiplyConstantKernelILi15ELi16ELi1EEvidPKdS1_S1_S1_S1_S1_S1_PdE13s_QuadToQuadD+1720];
	fma.rn.f64 	%fd3879, %fd3878, %fd332, %fd3873;
	ld.shared.f64 	%fd3880, [%r454+26688];
	fma.rn.f64 	%fd3881, %fd371, %fd3880, %fd3875;
	ld.shared.f64 	%fd3882, [%r457+27648];
	fma.rn.f64 	%fd3883, %fd372, %fd3882, %fd3877;
	ld.shared.f64 	%fd3884, [_ZZ32massMatrixMultiplyConstantKernelILi15ELi16ELi1EEvidPKdS1_S1_S1_S1_S1_S1_PdE13s_QuadToQuadD+1728];
	fma.rn.f64 	%fd3885, %fd3884, %fd333, %fd3879;
	ld.shared.f64 	%fd3886, [%r454+26696];
	fma.rn.f64 	%fd3887, %fd373, %fd3886, %fd3881;
	ld.shared.f64 	%fd3888, [%r457+27776];
	fma.rn.f64 	%fd3889, %fd374, %fd3888, %fd3883;
	ld.shared.f64 	%fd3890, [_ZZ32massMatrixMultiplyConstantKernelILi15ELi16ELi1EEvidPKdS1_S1_S1_S1_S1_S1_PdE13s_QuadToQuadD+1736];
	fma.rn.f64 	%fd3891, %fd3890, %fd334, %fd3885;
	ld.shared.f64 	%fd3892, [%r454+26704];
	fma.rn.f64 	%fd3893, %fd375, %fd3892, %fd3887;
	ld.shared.f64 	%fd3894, [%r457+27904];
	fma.rn.f64 	%fd3895, %fd376, %fd3894, %fd3889;
	ld.shared.f64 	%fd3896, [_ZZ32massMatrixMultiplyConstantKernelILi15ELi16ELi1EEvidPKdS1_S1_S1_S1_S1_S1_PdE13s_QuadToQuadD+1744];
	fma.rn.f64 	%fd3897, %fd3896, %fd335, %fd3891;
	ld.shared.f64 	%fd3898, [%r454+26712];
	fma.rn.f64 	%fd3899, %fd377, %fd3898, %fd3893;
	ld.shared.f64 	%fd3900, [%r457+28032];
	fma.rn.f64 	%fd3901, %fd378, %fd3900, %fd3895;
	ld.shared.f64 	%fd3902, [_ZZ32massMatrixMultiplyConstantKernelILi15ELi16ELi1EEvidPKdS1_S1_S1_S1_S1_S1_PdE13s_QuadToQuadD+1752];
	fma.rn.f64 	%fd3903, %fd3902, %fd336, %fd3897;
	ld.shared.f64 	%fd3904, [%r454+26720];
	fma.rn.f64 	%fd3905, %fd379, %fd3904, %fd3899;
	ld.shared.f64 	%fd3906, [%r457+28160];
	fma.rn.f64 	%fd3907, %fd380, %fd3906, %fd3901;
	ld.shared.f64 	%fd3908, [_ZZ32massMatrixMultiplyConstantKernelILi15ELi16ELi1EEvidPKdS1_S1_S1_S1_S1_S1_PdE13s_QuadToQuadD+1760];
	fma.rn.f64 	%fd3909, %fd3908, %fd337, %fd3903;
	ld.shared.f64 	%fd3910, [%r454+26728];
	fma.rn.f64 	%fd3911, %fd381, %fd3910, %fd3905;
	ld.shared.f64 	%fd3912, [%r457+28288];
	fma.rn.f64 	%fd3913, %fd382, %fd3912, %fd3907;
	ld.shared.f64 	%fd3914, [_ZZ32massMatrixMultiplyConstantKernelILi15ELi16ELi1EEvidPKdS1_S1_S1_S1_S1_S1_PdE13s_QuadToQuadD+1768];
	fma.rn.f64 	%fd3915, %fd3914, %fd338, %fd3909;
	ld.shared.f64 	%fd3916, [%r454+26736];
	fma.rn.f64 	%fd3917, %fd383, %fd3916, %fd3911;
	ld.shared.f64 	%fd3918, [%r457+28416];
	fma.rn.f64 	%fd3919, %fd384, %fd3918, %fd3913;
	ld.shared.f64 	%fd3920, [_ZZ32massMatrixMultiplyConstantKernelILi15ELi16ELi1EEvidPKdS1_S1_S1_S1_S1_S1_PdE13s_QuadToQuadD+1776];
	fma.rn.f64 	%fd3921, %fd3920, %fd339, %fd3915;
	ld.shared.f64 	%fd3922, [%r454+26744];
	fma.rn.f64 	%fd3923, %fd385, %fd3922, %fd3917;
	ld.shared.f64 	%fd3924, [%r457+28544];
	fma.rn.f64 	%fd3925, %fd386, %fd3924, %fd3919;
	ld.shared.f64 	%fd3926, [_ZZ32massMatrixMultiplyConstantKernelILi15ELi16ELi1EEvidPKdS1_S1_S1_S1_S1_S1_PdE13s_QuadToQuadD+1784];
	fma.rn.f64 	%fd3927, %fd3926, %fd340, %fd3921;
	bar.sync 	0;
	mul.f64 	%fd3928, %fd5200, %fd3925;
	fma.rn.f64 	%fd3929, %fd5199, %fd3923, %fd3928;
	fma.rn.f64 	%fd3930, %fd5201, %fd3927, %fd3929;
	shl.b32 	%r458, %r445, 11;
	mov.u32 	%r459, _ZZ29stiffnessMatrixMultiplyDeviceILi15ELi16ELi1EEviidPKdS1_S1_S1_PAT0__AT0__AplT0_Li0E_dPdE5s_Gpr;
	add.s32 	%r460, %r459, %r458;
	shl.b32 	%r461, %r451, 7;
	add.s32 	%r462, %r460, %r461;
	add.s32 	%r463, %r462, %r456;
	st.shared.f64 	[%r463], %fd3930;
	mul.f64 	%fd3931, %fd5202, %fd3925;
	fma.rn.f64 	%fd3932, %fd5200, %fd3923, %fd3931;
	fma.rn.f64 	%fd3933, %fd5203, %fd3927, %fd3932;
	mov.u32 	%r464, _ZZ29stiffnessMatrixMultiplyDeviceILi15ELi16ELi1EEviidPKdS1_S1_S1_PAT0__AT0__AplT0_Li0E_dPdE5s_Gps;
	add.s32 	%r465, %r464, %r458;
	add.s32 	%r466, %r465, %r456;
	add.s32 	%r467, %r466, %r461;
	st.shared.f64 	[%r467], %fd3933;
	mul.f64 	%fd3934, %fd5203, %fd3925;
	fma.rn.f64 	%fd3935, %fd5201, %fd3923, %fd3934;
	fma.rn.f64 	%fd3936, %fd5204, %fd3927, %fd3935;
	mul.f64 	%fd3937, %fd4999, %fd5205;
	bar.sync 	0;
	ld.shared.f64 	%fd3938, [%r462];
	mul.f64 	%fd3939, %fd387, %fd3938;
	fma.rn.f64 	%fd3940, %fd3937, %fd338, %fd3939;
	ld.shared.f64 	%fd3941, [%r466];
	fma.rn.f64 	%fd3942, %fd388, %fd3941, %fd3940;
	fma.rn.f64 	%fd809, %fd3936, %fd3836, %fd779;
	ld.shared.f64 	%fd3943, [%r462+8];
	fma.rn.f64 	%fd3944, %fd389, %fd3943, %fd3942;
	ld.shared.f64 	%fd3945, [%r466+128];
	fma.rn.f64 	%fd3946, %fd390, %fd3945, %fd3944;
	fma.rn.f64 	%fd810, %fd3936, %fd3842, %fd780;
	ld.shared.f64 	%fd3947, [%r462+16];
	fma.rn.f64 	%fd3948, %fd392, %fd3947, %fd3946;
	ld.shared.f64 	%fd3949, [%r466+256];
	fma.rn.f64 	%fd3950, %fd393, %fd3949, %fd3948;
	fma.rn.f64 	%fd811, %fd3936, %fd3848, %fd781;
	ld.shared.f64 	%fd3951, [%r462+24];
	fma.rn.f64 	%fd3952, %fd395, %fd3951, %fd3950;
	ld.shared.f64 	%fd3953, [%r466+384];
	fma.rn.f64 	%fd3954, %fd396, %fd3953, %fd3952;
	fma.rn.f64 	%fd812, %fd3936, %fd3854, %fd782;
	ld.shared.f64 	%fd3955, [%r462+32];
	fma.rn.f64 	%fd3956, %fd398, %fd3955, %fd3954;
	ld.shared.f64 	%fd3957, [%r466+512];
	fma.rn.f64 	%fd3958, %fd399, %fd3957, %fd3956;
	fma.rn.f64 	%fd813, %fd3936, %fd3860, %fd783;
	ld.shared.f64 	%fd3959, [%r462+40];
	fma.rn.f64 	%fd3960, %fd401, %fd3959, %fd3958;
	ld.shared.f64 	%fd3961, [%r466+640];
	fma.rn.f64 	%fd3962, %fd402, %fd3961, %fd3960;
	fma.rn.f64 	%fd814, %fd3936, %fd3866, %fd784;
	ld.shared.f64 	%fd3963, [%r462+48];
	fma.rn.f64 	%fd3964, %fd404, %fd3963, %fd3962;
	ld.shared.f64 	%fd3965, [%r466+768];
	fma.rn.f64 	%fd3966, %fd405, %fd3965, %fd3964;
	fma.rn.f64 	%fd815, %fd3936, %fd3872, %fd785;
	ld.shared.f64 	%fd3967, [%r462+56];
	fma.rn.f64 	%fd3968, %fd407, %fd3967, %fd3966;
	ld.shared.f64 	%fd3969, [%r466+896];
	fma.rn.f64 	%fd3970, %fd408, %fd3969, %fd3968;
	fma.rn.f64 	%fd816, %fd3936, %fd3878, %fd786;
	ld.shared.f64 	%fd3971, [%r462+64];
	fma.rn.f64 	%fd3972, %fd410, %fd3971, %fd3970;
	ld.shared.f64 	%fd3973, [%r466+1024];
	fma.rn.f64 	%fd3974, %fd411, %fd3973, %fd3972;
	fma.rn.f64 	%fd817, %fd3936, %fd3884, %fd787;
	ld.shared.f64 	%fd3975, [%r462+72];
	fma.rn.f64 	%fd3976, %fd413, %fd3975, %fd3974;
	ld.shared.f64 	%fd3977, [%r466+1152];
	fma.rn.f64 	%fd3978, %fd414, %fd3977, %fd3976;
	fma.rn.f64 	%fd818, %fd3936, %fd3890, %fd788;
	ld.shared.f64 	%fd3979, [%r462+80];
	fma.rn.f64 	%fd3980, %fd416, %fd3979, %fd3978;
	ld.shared.f64 	%fd3981, [%r466+1280];
	fma.rn.f64 	%fd3982, %fd417, %fd3981, %fd3980;
	fma.rn.f64 	%fd819, %fd3936, %fd3896, %fd789;
	ld.shared.f64 	%fd3983, [%r462+88];
	fma.rn.f64 	%fd3984, %fd419, %fd3983, %fd3982;
	ld.shared.f64 	%fd3985, [%r466+1408];
	fma.rn.f64 	%fd3986, %fd420, %fd3985, %fd3984;
	fma.rn.f64 	%fd820, %fd3936, %fd3902, %fd790;
	ld.shared.f64 	%fd3987, [%r462+96];
	fma.rn.f64 	%fd3988, %fd422, %fd3987, %fd3986;
	ld.shared.f64 	%fd3989, [%r466+1536];
	fma.rn.f64 	%fd3990, %fd423, %fd3989, %fd3988;
	fma.rn.f64 	%fd821, %fd3936, %fd3908, %fd794;
	ld.shared.f64 	%fd3991, [%r462+104];
	fma.rn.f64 	%fd3992, %fd425, %fd3991, %fd3990;
	ld.shared.f64 	%fd3993, [%r466+1664];
	fma.rn.f64 	%fd3994, %fd426, %fd3993, %fd3992;
	fma.rn.f64 	%fd3995, %fd3936, %fd3914, %fd791;
	ld.shared.f64 	%fd3996, [%r462+112];
	fma.rn.f64 	%fd3997, %fd428, %fd3996, %fd3994;
	ld.shared.f64 	%fd3998, [%r466+1792];
	fma.rn.f64 	%fd3999, %fd429, %fd3998, %fd3997;
	fma.rn.f64 	%fd822, %fd3936, %fd3920, %fd792;
	ld.shared.f64 	%fd4000, [%r462+120];
	fma.rn.f64 	%fd4001, %fd431, %fd4000, %fd3999;
	ld.shared.f64 	%fd4002, [%r466+1920];
	fma.rn.f64 	%fd4003, %fd432, %fd4002, %fd4001;
	fma.rn.f64 	%fd823, %fd3936, %fd3926, %fd793;
	add.f64 	%fd824, %fd4003, %fd3995;
	mov.f64 	%fd5206, 0d0000000000000000;
	mov.f64 	%fd5207, %fd5206;
	mov.f64 	%fd5208, %fd5206;
	mov.f64 	%fd5209, %fd5206;
	mov.f64 	%fd5210, %fd5206;
	mov.f64 	%fd5211, %fd5206;
	mov.f64 	%fd5212, %fd5206;
	@%p21 bra 	$L__BB58_37;
	ld.param.u64 	%rd76, [_Z32massMatrixMultiplyConstantKernelILi15ELi16ELi1EEvidPKdS1_S1_S1_S1_S1_S1_Pd_param_2];
	cvta.to.global.u64 	%rd53, %rd76;
	mov.u32 	%r468, %tid.x;
	mov.u32 	%r469, %ctaid.x;
	mov.u32 	%r470, %tid.y;
	add.s32 	%r471, %r469, %r470;
	mul.lo.s32 	%r472, %r471, 28672;
	or.b32  	%r473, %r468, %r472;
	mul.wide.s32 	%rd54, %r473, 8;
	add.s64 	%rd55, %rd53, %rd54;
	ld.global.nc.f64 	%fd5206, [%rd55+28672];
	ld.global.nc.f64 	%fd5207, [%rd55+61440];
	ld.global.nc.f64 	%fd5208, [%rd55+94208];
	ld.global.nc.f64 	%fd5209, [%rd55+126976];
	ld.global.nc.f64 	%fd5210, [%rd55+159744];
	ld.global.nc.f64 	%fd5211, [%rd55+192512];
	ld.global.nc.f64 	%fd5212, [%rd55+225280];
$L__BB58_37:
	ld.param.f64 	%fd5000, [_Z32massMatrixMultiplyConstantKernelILi15ELi16ELi1EEvidPKdS1_S1_S1_S1_S1_S1_Pd_param_1];
	ld.param.u32 	%r549, [_Z32massMatrixMultiplyConstantKernelILi15ELi16ELi1EEvidPKdS1_S1_S1_S1_S1_S1_Pd_param_0];
	mov.u32 	%r474, %ctaid.x;
	mov.u32 	%r475, %tid.y;
	add.s32 	%r476, %r474, %r475;
	setp.ge.s32 	%p22, %r476, %r549;
	shl.b32 	%r477, %r475, 15;
	mov.u32 	%r478, _ZZ32massMatrixMultiplyConstantKernelILi15ELi16ELi1EEvidPKdS1_S1_S1_S1_S1_S1_PdE6s_tmp1;
	add.s32 	%r479, %r478, %r477;
	mov.u32 	%r480, %tid.x;
	shr.u32 	%r481, %r480, 4;
	shl.b32 	%r482, %r481, 11;
	add.s32 	%r483, %r479, %r482;
	mad.lo.s32 	%r484, %r481, -1920, %r483;
	shl.b32 	%r485, %r480, 3;
	and.b32  	%r486, %r485, 120;
	add.s32 	%r487, %r479, %r486;
	ld.shared.f64 	%fd4005, [%r484+28672];
	fma.rn.f64 	%fd4006, %fd355, %fd4005, 0d0000000000000000;
	ld.shared.f64 	%fd4007, [%r487+28672];
	fma.rn.f64 	%fd4008, %fd356, %fd4007, 0d0000000000000000;
	ld.shared.f64 	%fd4009, [_ZZ32massMatrixMultiplyConstantKernelILi15ELi16ELi1EEvidPKdS1_S1_S1_S1_S1_S1_PdE13s_QuadToQuadD+1792];
	fma.rn.f64 	%fd4010, %fd4009, %fd325, 0d0000000000000000;
	ld.shared.f64 	%fd4011, [%r484+28680];
	fma.rn.f64 	%fd4012, %fd357, %fd4011, %fd4006;
	ld.shared.f64 	%fd4013, [%r487+28800];
	fma.rn.f64 	%fd4014, %fd358, %fd4013, %fd4008;
	ld.shared.f64 	%fd4015, [_ZZ32massMatrixMultiplyConstantKernelILi15ELi16ELi1EEvidPKdS1_S1_S1_S1_S1_S1_PdE13s_QuadToQuadD+1800];
	fma.rn.f64 	%fd4016, %fd4015, %fd326, %fd4010;
	ld.shared.f64 	%fd4017, [%r484+28688];
	fma.rn.f64 	%fd4018, %fd359, %fd4017, %fd4012;
	ld.shared.f64 	%fd4019, [%r487+28928];
	fma.rn.f64 	%fd4020, %fd360, %fd4019, %fd4014;
	ld.shared.f64 	%fd4021, [_ZZ32massMatrixMultiplyConstantKernelILi15ELi16ELi1EEvidPKdS1_S1_S1_S1_S1_S1_PdE13s_QuadToQuadD+1808];
	fma.rn.f64 	%fd4022, %fd4021, %fd327, %fd4016;
	ld.shared.f64 	%fd4023, [%r484+28696];
	fma.rn.f64 	%fd4024, %fd361, %fd4023, %fd4018;
	ld.shared.f64 	%fd4025, [%r487+29056];
	fma.rn.f64 	%fd4026, %fd362, %fd4025, %fd4020;
	ld.shared.f64 	%fd4027, [_ZZ32massMatrixMultiplyConstantKernelILi15ELi16ELi1EEvidPKdS1_S1_S1_S1_S1_S1_PdE13s_QuadToQuadD+1816];
	fma.rn.f64 	%fd4028, %fd4027, %fd328, %fd4022;
	ld.shared.f64 	%fd4029, [%r484+28704];
	fma.rn.f64 	%fd4030, %fd363, %fd4029, %fd4024;
	ld.shared.f64 	%fd4031, [%r487+29184];
	fma.rn.f64 	%fd4032, %fd364, %fd4031, %fd4026;
	ld.shared.f64 	%fd4033, [_ZZ32massMatrixMultiplyConstantKernelILi15ELi16ELi1EEvidPKdS1_S1_S1_S1_S1_S1_PdE13s_QuadToQuadD+1824];
	fma.rn.f64 	%fd4034, %fd4033, %fd329, %fd4028;
	ld.shared.f64 	%fd4035, [%r484+28712];
	fma.rn.f64 	%fd4036, %fd365, %fd4035, %fd4030;
	ld.shared.f64 	%fd4037, [%r487+29312];
	fma.rn.f64 	%fd4038, %fd366, %fd4037, %fd4032;
	ld.shared.f64 	%fd4039, [_ZZ32massMatrixMultiplyConstantKernelILi15ELi16ELi1EEvidPKdS1_S1_S1_S1_S1_S1_PdE13s_QuadToQuadD+1832];
	fma.rn.f64 	%fd4040, %fd4039, %fd330, %fd4034;
	ld.shared.f64 	%fd4041, [%r484+28720];
	fma.rn.f64 	%fd4042, %fd367, %fd4041, %fd4036;
	ld.shared.f64 	%fd4043, [%r487+29440];
	fma.rn.f64 	%fd4044, %fd368, %fd4043, %fd4038;
	ld.shared.f64 	%fd4045, [_ZZ32massMatrixMultiplyConstantKernelILi15ELi16ELi1EEvidPKdS1_S1_S1_S1_S1_S1_PdE13s_QuadToQuadD+1840];
	fma.rn.f64 	%fd4046, %fd4045, %fd331, %fd4040;
	ld.shared.f64 	%fd4047, [%r484+28728];
	fma.rn.f64 	%fd4048, %fd369, %fd4047, %fd4042;
	ld.shared.f64 	%fd4049, [%r487+29568];
	fma.rn.f64 	%fd4050, %fd370, %fd4049, %fd4044;
	ld.shared.f64 	%fd4051, [_ZZ32massMatrixMultiplyConstantKernelILi15ELi16ELi1EEvidPKdS1_S1_S1_S1_S1_S1_PdE13s_QuadToQuadD+1848];
	fma.rn.f64 	%fd4052, %fd4051, %fd332, %fd4046;
	ld.shared.f64 	%fd4053, [%r484+28736];
	fma.rn.f64 	%fd4054, %fd371, %fd4053, %fd4048;
	ld.shared.f64 	%fd4055, [%r487+29696];
	fma.rn.f64 	%fd4056, %fd372, %fd4055, %fd4050;
	ld.shared.f64 	%fd4057, [_ZZ32massMatrixMultiplyConstantKernelILi15ELi16ELi1EEvidPKdS1_S1_S1_S1_S1_S1_PdE13s_QuadToQuadD+1856];
	fma.rn.f64 	%fd4058, %fd4057, %fd333, %fd4052;
	ld.shared.f64 	%fd4059, [%r484+28744];
	fma.rn.f64 	%fd4060, %fd373, %fd4059, %fd4054;
	ld.shared.f64 	%fd4061, [%r487+29824];
	fma.rn.f64 	%fd4062, %fd374, %fd4061, %fd4056;
	ld.shared.f64 	%fd4063, [_ZZ32massMatrixMultiplyConstantKernelILi15ELi16ELi1EEvidPKdS1_S1_S1_S1_S1_S1_PdE13s_QuadToQuadD+1864];
	fma.rn.f64 	%fd4064, %fd4063, %fd334, %fd4058;
	ld.shared.f64 	%fd4065, [%r484+28752];
	fma.rn.f64 	%fd4066, %fd375, %fd4065, %fd4060;
	ld.shared.f64 	%fd4067, [%r487+29952];
	fma.rn.f64 	%fd4068, %fd376, %fd4067, %fd4062;
	ld.shared.f64 	%fd4069, [_ZZ32massMatrixMultiplyConstantKernelILi15ELi16ELi1EEvidPKdS1_S1_S1_S1_S1_S1_PdE13s_QuadToQuadD+1872];
	fma.rn.f64 	%fd4070, %fd4069, %fd335, %fd4064;
	ld.shared.f64 	%fd4071, [%r484+28760];
	fma.rn.f64 	%fd4072, %fd377, %fd4071, %fd4066;
	ld.shared.f64 	%fd4073, [%r487+30080];
	fma.rn.f64 	%fd4074, %fd378, %fd4073, %fd4068;
	ld.shared.f64 	%fd4075, [_ZZ32massMatrixMultiplyConstantKernelILi15ELi16ELi1EEvidPKdS1_S1_S1_S1_S1_S1_PdE13s_QuadToQuadD+1880];
	fma.rn.f64 	%fd4076, %fd4075, %fd336, %fd4070;
	ld.shared.f64 	%fd4077, [%r484+28768];
	fma.rn.f64 	%fd4078, %fd379, %fd4077, %fd4072;
	ld.shared.f64 	%fd4079, [%r487+30208];
	fma.rn.f64 	%fd4080, %fd380, %fd4079, %fd4074;
	ld.shared.f64 	%fd4081, [_ZZ32massMatrixMultiplyConstantKernelILi15ELi16ELi1EEvidPKdS1_S1_S1_S1_S1_S1_PdE13s_QuadToQuadD+1888];
	fma.rn.f64 	%fd4082, %fd4081, %fd337, %fd4076;
	ld.shared.f64 	%fd4083, [%r484+28776];
	fma.rn.f64 	%fd4084, %fd381, %fd4083, %fd4078;
	ld.shared.f64 	%fd4085, [%r487+30336];
	fma.rn.f64 	%fd4086, %fd382, %fd4085, %fd4080;
	ld.shared.f64 	%fd4087, [_ZZ32massMatrixMultiplyConstantKernelILi15ELi16ELi1EEvidPKdS1_S1_S1_S1_S1_S1_PdE13s_QuadToQuadD+1896];
	fma.rn.f64 	%fd4088, %fd4087, %fd338, %fd4082;
	ld.shared.f64 	%fd4089, [%r484+28784];
	fma.rn.f64 	%fd4090, %fd383, %fd4089, %fd4084;
	ld.shared.f64 	%fd4091, [%r487+30464];
	fma.rn.f64 	%fd4092, %fd384, %fd4091, %fd4086;
	ld.shared.f64 	%fd4093, [_ZZ32massMatrixMultiplyConstantKernelILi15ELi16ELi1EEvidPKdS1_S1_S1_S1_S1_S1_PdE13s_QuadToQuadD+1904];
	fma.rn.f64 	%fd4094, %fd4093, %fd339, %fd4088;
	ld.shared.f64 	%fd4095, [%r484+28792];
	fma.rn.f64 	%fd4096, %fd385, %fd4095, %fd4090;
	ld.shared.f64 	%fd4097, [%r487+30592];
	fma.rn.f64 	%fd4098, %fd386, %fd4097, %fd4092;
	ld.shared.f64 	%fd4099, [_ZZ32massMatrixMultiplyConstantKernelILi15ELi16ELi1EEvidPKdS1_S1_S1_S1_S1_S1_PdE13s_QuadToQuadD+1912];
	fma.rn.f64 	%fd4100, %fd4099, %fd340, %fd4094;
	bar.sync 	0;
	mul.f64 	%fd4101, %fd5207, %fd4098;
	fma.rn.f64 	%fd4102, %fd5206, %fd4096, %fd4101;
	fma.rn.f64 	%fd4103, %fd5208, %fd4100, %fd4102;
	shl.b32 	%r488, %r475, 11;
	mov.u32 	%r489, _ZZ29stiffnessMatrixMultiplyDeviceILi15ELi16ELi1EEviidPKdS1_S1_S1_PAT0__AT0__AplT0_Li0E_dPdE5s_Gpr;
	add.s32 	%r490, %r489, %r488;
	shl.b32 	%r491, %r481, 7;
	add.s32 	%r492, %r490, %r491;
	add.s32 	%r493, %r492, %r486;
	st.shared.f64 	[%r493], %fd4103;
	mul.f64 	%fd4104, %fd5209, %fd4098;
	fma.rn.f64 	%fd4105, %fd5207, %fd4096, %fd4104;
	fma.rn.f64 	%fd4106, %fd5210, %fd4100, %fd4105;
	mov.u32 	%r494, _ZZ29stiffnessMatrixMultiplyDeviceILi15ELi16ELi1EEviidPKdS1_S1_S1_PAT0__AT0__AplT0_Li0E_dPdE5s_Gps;
	add.s32 	%r495, %r494, %r488;
	add.s32 	%r496, %r495, %r486;
	add.s32 	%r497, %r496, %r491;
	st.shared.f64 	[%r497], %fd4106;
	mul.f64 	%fd4107, %fd5210, %fd4098;
	fma.rn.f64 	%fd4108, %fd5208, %fd4096, %fd4107;
	fma.rn.f64 	%fd4109, %fd5211, %fd4100, %fd4108;
	mul.f64 	%fd4110, %fd5000, %fd5212;
	bar.sync 	0;
	ld.shared.f64 	%fd4111, [%r492];
	mul.f64 	%fd4112, %fd387, %fd4111;
	fma.rn.f64 	%fd4113, %fd4110, %fd339, %fd4112;
	ld.shared.f64 	%fd4114, [%r496];
	fma.rn.f64 	%fd4115, %fd388, %fd4114, %fd4113;
	fma.rn.f64 	%fd839, %fd4109, %fd4009, %fd809;
	ld.shared.f64 	%fd4116, [%r492+8];
	fma.rn.f64 	%fd4117, %fd389, %fd4116, %fd4115;
	ld.shared.f64 	%fd4118, [%r496+128];
	fma.rn.f64 	%fd4119, %fd390, %fd4118, %fd4117;
	fma.rn.f64 	%fd840, %fd4109, %fd4015, %fd810;
	ld.shared.f64 	%fd4120, [%r492+16];
	fma.rn.f64 	%fd4121, %fd392, %fd4120, %fd4119;
	ld.shared.f64 	%fd4122, [%r496+256];
	fma.rn.f64 	%fd4123, %fd393, %fd4122, %fd4121;
	fma.rn.f64 	%fd841, %fd4109, %fd4021, %fd811;
	ld.shared.f64 	%fd4124, [%r492+24];
	fma.rn.f64 	%fd4125, %fd395, %fd4124, %fd4123;
	ld.shared.f64 	%fd4126, [%r496+384];
	fma.rn.f64 	%fd4127, %fd396, %fd4126, %fd4125;
	fma.rn.f64 	%fd842, %fd4109, %fd4027, %fd812;
	ld.shared.f64 	%fd4128, [%r492+32];
	fma.rn.f64 	%fd4129, %fd398, %fd4128, %fd4127;
	ld.shared.f64 	%fd4130, [%r496+512];
	fma.rn.f64 	%fd4131, %fd399, %fd4130, %fd4129;
	fma.rn.f64 	%fd843, %fd4109, %fd4033, %fd813;
	ld.shared.f64 	%fd4132, [%r492+40];
	fma.rn.f64 	%fd4133, %fd401, %fd4132, %fd4131;
	ld.shared.f64 	%fd4134, [%r496+640];
	fma.rn.f64 	%fd4135, %fd402, %fd4134, %fd4133;
	fma.rn.f64 	%fd844, %fd4109, %fd4039, %fd814;
	ld.shared.f64 	%fd4136, [%r492+48];
	fma.rn.f64 	%fd4137, %fd404, %fd4136, %fd4135;
	ld.shared.f64 	%fd4138, [%r496+768];
	fma.rn.f64 	%fd4139, %fd405, %fd4138, %fd4137;
	fma.rn.f64 	%fd845, %fd4109, %fd4045, %fd815;
	ld.shared.f64 	%fd4140, [%r492+56];
	fma.rn.f64 	%fd4141, %fd407, %fd4140, %fd4139;
	ld.shared.f64 	%fd4142, [%r496+896];
	fma.rn.f64 	%fd4143, %fd408, %fd4142, %fd4141;
	fma.rn.f64 	%fd846, %fd4109, %fd4051, %fd816;
	ld.shared.f64 	%fd4144, [%r492+64];
	fma.rn.f64 	%fd4145, %fd410, %fd4144, %fd4143;
	ld.shared.f64 	%fd4146, [%r496+1024];
	fma.rn.f64 	%fd4147, %fd411, %fd4146, %fd4145;
	fma.rn.f64 	%fd847, %fd4109, %fd4057, %fd817;
	ld.shared.f64 	%fd4148, [%r492+72];
	fma.rn.f64 	%fd4149, %fd413, %fd4148, %fd4147;
	ld.shared.f64 	%fd4150, [%r496+1152];
	fma.rn.f64 	%fd4151, %fd414, %fd4150, %fd4149;
	fma.rn.f64 	%fd848, %fd4109, %fd4063, %fd818;
	ld.shared.f64 	%fd4152, [%r492+80];
	fma.rn.f64 	%fd4153, %fd416, %fd4152, %fd4151;
	ld.shared.f64 	%fd4154, [%r496+1280];
	fma.rn.f64 	%fd4155, %fd417, %fd4154, %fd4153;
	fma.rn.f64 	%fd849, %fd4109, %fd4069, %fd819;
	ld.shared.f64 	%fd4156, [%r492+88];
	fma.rn.f64 	%fd4157, %fd419, %fd4156, %fd4155;
	ld.shared.f64 	%fd4158, [%r496+1408];
	fma.rn.f64 	%fd4159, %fd420, %fd4158, %fd4157;
	fma.rn.f64 	%fd850, %fd4109, %fd4075, %fd820;
	ld.shared.f64 	%fd4160, [%r492+96];
	fma.rn.f64 	%fd4161, %fd422, %fd4160, %fd4159;
	ld.shared.f64 	%fd4162, [%r496+1536];
	fma.rn.f64 	%fd4163, %fd423, %fd4162, %fd4161;
	fma.rn.f64 	%fd851, %fd4109, %fd4081, %fd821;
	ld.shared.f64 	%fd4164, [%r492+104];
	fma.rn.f64 	%fd4165, %fd425, %fd4164, %fd4163;
	ld.shared.f64 	%fd4166, [%r496+1664];
	fma.rn.f64 	%fd4167, %fd426, %fd4166, %fd4165;
	fma.rn.f64 	%fd852, %fd4109, %fd4087, %fd824;
	ld.shared.f64 	%fd4168, [%r492+112];
	fma.rn.f64 	%fd4169, %fd428, %fd4168, %fd4167;
	ld.shared.f64 	%fd4170, [%r496+1792];
	fma.rn.f64 	%fd4171, %fd429, %fd4170, %fd4169;
	fma.rn.f64 	%fd4172, %fd4109, %fd4093, %fd822;
	ld.shared.f64 	%fd4173, [%r492+120];
	fma.rn.f64 	%fd4174, %fd431, %fd4173, %fd4171;
	ld.shared.f64 	%fd4175, [%r496+1920];
	fma.rn.f64 	%fd4176, %fd432, %fd4175, %fd4174;
	fma.rn.f64 	%fd853, %fd4109, %fd4099, %fd823;
	add.f64 	%fd854, %fd4176, %fd4172;
	mov.f64 	%fd5213, 0d0000000000000000;
	mov.f64 	%fd5214, %fd5213;
	mov.f64 	%fd5215, %fd5213;
	mov.f64 	%fd5216, %fd5213;
	mov.f64 	%fd5217, %fd5213;
	mov.f64 	%fd5218, %fd5213;
	mov.f64 	%fd5219, %fd5213;
	@%p22 bra 	$L__BB58_39;
	ld.param.u64 	%rd77, [_Z32massMatrixMultiplyConstantKernelILi15ELi16ELi1EEvidPKdS1_S1_S1_S1_S1_S1_Pd_param_2];
	cvta.to.global.u64 	%rd56, %rd77;
	mov.u32 	%r498, %tid.x;
	mov.u32 	%r499, %ctaid.x;
	mov.u32 	%r500, %tid.y;
	add.s32 	%r501, %r499, %r500;
	mul.lo.s32 	%r502, %r501, 28672;
	or.b32  	%r503, %r498, %r502;
	mul.wide.s32 	%rd57, %r503, 8;
	add.s64 	%rd58, %rd56, %rd57;
	ld.global.nc.f64 	%fd5213, [%rd58+30720];
	ld.global.nc.f64 	%fd5214, [%rd58+63488];
	ld.global.nc.f64 	%fd5215, [%rd58+96256];
	ld.global.nc.f64 	%fd5216, [%rd58+129024];
	ld.global.nc.f64 	%fd5217, [%rd58+161792];
	ld.global.nc.f64 	%fd5218, [%rd58+194560];
	ld.global.nc.f64 	%fd5219, [%rd58+227328];
$L__BB58_39:
	ld.param.f64 	%fd5001, [_Z32massMatrixMultiplyConstantKernelILi15ELi16ELi1EEvidPKdS1_S1_S1_S1_S1_S1_Pd_param_1];
	mov.u32 	%r504, %tid.x;
	setp.gt.u32 	%p23, %r504, 239;
	mov.u32 	%r505, %tid.y;
	shl.b32 	%r506, %r505, 15;
	mov.u32 	%r507, _ZZ32massMatrixMultiplyConstantKernelILi15ELi16ELi1EEvidPKdS1_S1_S1_S1_S1_S1_PdE6s_tmp1;
	add.s32 	%r508, %r507, %r506;
	shr.u32 	%r509, %r504, 4;
	shl.b32 	%r510, %r509, 11;
	add.s32 	%r511, %r508, %r510;
	mad.lo.s32 	%r512, %r509, -1920, %r511;
	shl.b32 	%r513, %r504, 3;
	and.b32  	%r514, %r513, 120;
	add.s32 	%r515, %r508, %r514;
	ld.shared.f64 	%fd4177, [%r512+30720];
	fma.rn.f64 	%fd4178, %fd355, %fd4177, 0d0000000000000000;
	ld.shared.f64 	%fd4179, [%r515+30720];
	fma.rn.f64 	%fd4180, %fd356, %fd4179, 0d0000000000000000;
	ld.shared.f64 	%fd4181, [_ZZ32massMatrixMultiplyConstantKernelILi15ELi16ELi1EEvidPKdS1_S1_S1_S1_S1_S1_PdE13s_QuadToQuadD+1920];
	fma.rn.f64 	%fd4182, %fd4181, %fd325, 0d0000000000000000;
	ld.shared.f64 	%fd4183, [%r512+30728];
	fma.rn.f64 	%fd4184, %fd357, %fd4183, %fd4178;
	ld.shared.f64 	%fd4185, [%r515+30848];
	fma.rn.f64 	%fd4186, %fd358, %fd4185, %fd4180;
	ld.shared.f64 	%fd4187, [_ZZ32massMatrixMultiplyConstantKernelILi15ELi16ELi1EEvidPKdS1_S1_S1_S1_S1_S1_PdE13s_QuadToQuadD+1928];
	fma.rn.f64 	%fd4188, %fd4187, %fd326, %fd4182;
	ld.shared.f64 	%fd4189, [%r512+30736];
	fma.rn.f64 	%fd4190, %fd359, %fd4189, %fd4184;
	ld.shared.f64 	%fd4191, [%r515+30976];
	fma.rn.f64 	%fd4192, %fd360, %fd4191, %fd4186;
	ld.shared.f64 	%fd4193, [_ZZ32massMatrixMultiplyConstantKernelILi15ELi16ELi1EEvidPKdS1_S1_S1_S1_S1_S1_PdE13s_QuadToQuadD+1936];
	fma.rn.f64 	%fd4194, %fd4193, %fd327, %fd4188;
	ld.shared.f64 	%fd4195, [%r512+30744];
	fma.rn.f64 	%fd4196, %fd361, %fd4195, %fd4190;
	ld.shared.f64 	%fd4197, [%r515+31104];
	fma.rn.f64 	%fd4198, %fd362, %fd4197, %fd4192;
	ld.shared.f64 	%fd4199, [_ZZ32massMatrixMultiplyConstantKernelILi15ELi16ELi1EEvidPKdS1_S1_S1_S1_S1_S1_PdE13s_QuadToQuadD+1944];
	fma.rn.f64 	%fd4200, %fd4199, %fd328, %fd4194;
	ld.shared.f64 	%fd4201, [%r512+30752];
	fma.rn.f64 	%fd4202, %fd363, %fd4201, %fd4196;
	ld.shared.f64 	%fd4203, [%r515+31232];
	fma.rn.f64 	%fd4204, %fd364, %fd4203, %fd4198;
	ld.shared.f64 	%fd4205, [_ZZ32massMatrixMultiplyConstantKernelILi15ELi16ELi1EEvidPKdS1_S1_S1_S1_S1_S1_PdE13s_QuadToQuadD+1952];
	fma.rn.f64 	%fd4206, %fd4205, %fd329, %fd4200;
	ld.shared.f64 	%fd4207, [%r512+30760];
	fma.rn.f64 	%fd4208, %fd365, %fd4207, %fd4202;
	ld.shared.f64 	%fd4209, [%r515+31360];
	fma.rn.f64 	%fd4210, %fd366, %fd4209, %fd4204;
	ld.shared.f64 	%fd4211, [_ZZ32massMatrixMultiplyConstantKernelILi15ELi16ELi1EEvidPKdS1_S1_S1_S1_S1_S1_PdE13s_QuadToQuadD+1960];
	fma.rn.f64 	%fd4212, %fd4211, %fd330, %fd4206;
	ld.shared.f64 	%fd4213, [%r512+30768];
	fma.rn.f64 	%fd4214, %fd367, %fd4213, %fd4208;
	ld.shared.f64 	%fd4215, [%r515+31488];
	fma.rn.f64 	%fd4216, %fd368, %fd4215, %fd4210;
	ld.shared.f64 	%fd4217, [_ZZ32massMatrixMultiplyConstantKernelILi15ELi16ELi1EEvidPKdS1_S1_S1_S1_S1_S1_PdE13s_QuadToQuadD+1968];
	fma.rn.f64 	%fd4218, %fd4217, %fd331, %fd4212;
	ld.shared.f64 	%fd4219, [%r512+30776];
	fma.rn.f64 	%fd4220, %fd369, %fd4219, %fd4214;
	ld.shared.f64 	%fd4221, [%r515+31616];
	fma.rn.f64 	%fd4222, %fd370, %fd4221, %fd4216;
	ld.shared.f64 	%fd4223, [_ZZ32massMatrixMultiplyConstantKernelILi15ELi16ELi1EEvidPKdS1_S1_S1_S1_S1_S1_PdE13s_QuadToQuadD+1976];
	fma.rn.f64 	%fd4224, %fd4223, %fd332, %fd4218;
	ld.shared.f64 	%fd4225, [%r512+30784];
	fma.rn.f64 	%fd4226, %fd371, %fd4225, %fd4220;
	ld.shared.f64 	%fd4227, [%r515+31744];
	fma.rn.f64 	%fd4228, %fd372, %fd4227, %fd4222;
	ld.shared.f64 	%fd4229, [_ZZ32massMatrixMultiplyConstantKernelILi15ELi16ELi1EEvidPKdS1_S1_S1_S1_S1_S1_PdE13s_QuadToQuadD+1984];
	fma.rn.f64 	%fd4230, %fd4229, %fd333, %fd4224;
	ld.shared.f64 	%fd4231, [%r512+30792];
	fma.rn.f64 	%fd4232, %fd373, %fd4231, %fd4226;
	ld.shared.f64 	%fd4233, [%r515+31872];
	fma.rn.f64 	%fd4234, %fd374, %fd4233, %fd4228;
	ld.shared.f64 	%fd4235, [_ZZ32massMatrixMultiplyConstantKernelILi15ELi16ELi1EEvidPKdS1_S1_S1_S1_S1_S1_PdE13s_QuadToQuadD+1992];
	fma.rn.f64 	%fd4236, %fd4235, %fd334, %fd4230;
	ld.shared.f64 	%fd4237, [%r512+30800];
	fma.rn.f64 	%fd4238, %fd375, %fd4237, %fd4232;
	ld.shared.f64 	%fd4239, [%r515+32000];
	fma.rn.f64 	%fd4240, %fd376, %fd4239, %fd4234;
	ld.shared.f64 	%fd4241, [_ZZ32massMatrixMultiplyConstantKernelILi15ELi16ELi1EEvidPKdS1_S1_S1_S1_S1_S1_PdE13s_QuadToQuadD+2000];
	fma.rn.f64 	%fd4242, %fd4241, %fd335, %fd4236;
	ld.shared.f64 	%fd4243, [%r512+30808];
	fma.rn.f64 	%fd4244, %fd377, %fd4243, %fd4238;
	ld.shared.f64 	%fd4245, [%r515+32128];
	fma.rn.f64 	%fd4246, %fd378, %fd4245, %fd4240;
	ld.shared.f64 	%fd4247, [_ZZ32massMatrixMultiplyConstantKernelILi15ELi16ELi1EEvidPKdS1_S1_S1_S1_S1_S1_PdE13s_QuadToQuadD+2008];
	fma.rn.f64 	%fd4248, %fd4247, %fd336, %fd4242;
	ld.shared.f64 	%fd4249, [%r512+30816];
	fma.rn.f64 	%fd4250, %fd379, %fd4249, %fd4244;
	ld.shared.f64 	%fd4251, [%r515+32256];
	fma.rn.f64 	%fd4252, %fd380, %fd4251, %fd4246;
	ld.shared.f64 	%fd4253, [_ZZ32massMatrixMultiplyConstantKernelILi15ELi16ELi1EEvidPKdS1_S1_S1_S1_S1_S1_PdE13s_QuadToQuadD+2016];
	fma.rn.f64 	%fd4254, %fd4253, %fd337, %fd4248;
	ld.shared.f64 	%fd4255, [%r512+30824];
	fma.rn.f64 	%fd4256, %fd381, %fd4255, %fd4250;
	ld.shared.f64 	%fd4257, [%r515+32384];
	fma.rn.f64 	%fd4258, %fd382, %fd4257, %fd4252;
	ld.shared.f64 	%fd4259, [_ZZ32massMatrixMultiplyConstantKernelILi15ELi16ELi1EEvidPKdS1_S1_S1_S1_S1_S1_PdE13s_QuadToQuadD+2024];
	fma.rn.f64 	%fd4260, %fd4259, %fd338, %fd4254;
	ld.shared.f64 	%fd4261, [%r512+30832];
	fma.rn.f64 	%fd4262, %fd383, %fd4261, %fd4256;
	ld.shared.f64 	%fd4263, [%r515+32512];
	fma.rn.f64 	%fd4264, %fd384, %fd4263, %fd4258;
	ld.shared.f64 	%fd4265, [_ZZ32massMatrixMultiplyConstantKernelILi15ELi16ELi1EEvidPKdS1_S1_S1_S1_S1_S1_PdE13s_QuadToQuadD+2032];
	fma.rn.f64 	%fd4266, %fd4265, %fd339, %fd4260;
	ld.shared.f64 	%fd4267, [%r512+30840];
	fma.rn.f64 	%fd4268, %fd385, %fd4267, %fd4262;
	ld.shared.f64 	%fd4269, [%r515+32640];
	fma.rn.f64 	%fd4270, %fd386, %fd4269, %fd4264;
	ld.shared.f64 	%fd4271, [_ZZ32massMatrixMultiplyConstantKernelILi15ELi16ELi1EEvidPKdS1_S1_S1_S1_S1_S1_PdE13s_QuadToQuadD+2040];
	fma.rn.f64 	%fd4272, %fd4271, %fd340, %fd4266;
	bar.sync 	0;
	mul.f64 	%fd4273, %fd5214, %fd4270;
	fma.rn.f64 	%fd4274, %fd5213, %fd4268, %fd4273;
	fma.rn.f64 	%fd4275, %fd5215, %fd4272, %fd4274;
	shl.b32 	%r516, %r505, 11;
	mov.u32 	%r517, _ZZ29stiffnessMatrixMultiplyDeviceILi15ELi16ELi1EEviidPKdS1_S1_S1_PAT0__AT0__AplT0_Li0E_dPdE5s_Gpr;
	add.s32 	%r518, %r517, %r516;
	shl.b32 	%r519, %r509, 7;
	add.s32 	%r520, %r518, %r519;
	add.s32 	%r521, %r520, %r514;
	st.shared.f64 	[%r521], %fd4275;
	mul.f64 	%fd4276, %fd5216, %fd4270;
	fma.rn.f64 	%fd4277, %fd5214, %fd4268, %fd4276;
	fma.rn.f64 	%fd4278, %fd5217, %fd4272, %fd4277;
	mov.u32 	%r522, _ZZ29stiffnessMatrixMultiplyDeviceILi15ELi16ELi1EEviidPKdS1_S1_S1_PAT0__AT0__AplT0_Li0E_dPdE5s_Gps;
	add.s32 	%r523, %r522, %r516;
	add.s32 	%r524, %r523, %r514;
	add.s32 	%r525, %r524, %r519;
	st.shared.f64 	[%r525], %fd4278;
	mul.f64 	%fd4279, %fd5217, %fd4270;
	fma.rn.f64 	%fd4280, %fd5215, %fd4268, %fd4279;
	fma.rn.f64 	%fd4281, %fd5218, %fd4272, %fd4280;
	mul.f64 	%fd4282, %fd5001, %fd5219;
	bar.sync 	0;
	ld.shared.f64 	%fd4283, [%r520];
	mul.f64 	%fd4284, %fd387, %fd4283;
	fma.rn.f64 	%fd4285, %fd4282, %fd340, %fd4284;
	ld.shared.f64 	%fd4286, [%r524];
	fma.rn.f64 	%fd4287, %fd388, %fd4286, %fd4285;
	fma.rn.f64 	%fd4288, %fd4281, %fd4181, %fd839;
	ld.shared.f64 	%fd4289, [%r520+8];
	fma.rn.f64 	%fd4290, %fd389, %fd4289, %fd4287;
	ld.shared.f64 	%fd4291, [%r524+128];
	fma.rn.f64 	%fd4292, %fd390, %fd4291, %fd4290;
	fma.rn.f64 	%fd4293, %fd4281, %fd4187, %fd840;
	ld.shared.f64 	%fd4294, [%r520+16];
	fma.rn.f64 	%fd4295, %fd392, %fd4294, %fd4292;
	ld.shared.f64 	%fd4296, [%r524+256];
	fma.rn.f64 	%fd4297, %fd393, %fd4296, %fd4295;
	fma.rn.f64 	%fd4298, %fd4281, %fd4193, %fd841;
	ld.shared.f64 	%fd4299, [%r520+24];
	fma.rn.f64 	%fd4300, %fd395, %fd4299, %fd4297;
	ld.shared.f64 	%fd4301, [%r524+384];
	fma.rn.f64 	%fd4302, %fd396, %fd4301, %fd4300;
	fma.rn.f64 	%fd4303, %fd4281, %fd4199, %fd842;
	ld.shared.f64 	%fd4304, [%r520+32];
	fma.rn.f64 	%fd4305, %fd398, %fd4304, %fd4302;
	ld.shared.f64 	%fd4306, [%r524+512];
	fma.rn.f64 	%fd4307, %fd399, %fd4306, %fd4305;
	fma.rn.f64 	%fd4308, %fd4281, %fd4205, %fd843;
	ld.shared.f64 	%fd4309, [%r520+40];
	fma.rn.f64 	%fd4310, %fd401, %fd4309, %fd4307;
	ld.shared.f64 	%fd4311, [%r524+640];
	fma.rn.f64 	%fd4312, %fd402, %fd4311, %fd4310;
	fma.rn.f64 	%fd4313, %fd4281, %fd4211, %fd844;
	ld.shared.f64 	%fd4314, [%r520+48];
	fma.rn.f64 	%fd4315, %fd404, %fd4314, %fd4312;
	ld.shared.f64 	%fd4316, [%r524+768];
	fma.rn.f64 	%fd4317, %fd405, %fd4316, %fd4315;
	fma.rn.f64 	%fd4318, %fd4281, %fd4217, %fd845;
	ld.shared.f64 	%fd4319, [%r520+56];
	fma.rn.f64 	%fd4320, %fd407, %fd4319, %fd4317;
	ld.shared.f64 	%fd4321, [%r524+896];
	fma.rn.f64 	%fd4322, %fd408, %fd4321, %fd4320;
	fma.rn.f64 	%fd4323, %fd4281, %fd4223, %fd846;
	ld.shared.f64 	%fd4324, [%r520+64];
	fma.rn.f64 	%fd4325, %fd410, %fd4324, %fd4322;
	ld.shared.f64 	%fd4326, [%r524+1024];
	fma.rn.f64 	%fd4327, %fd411, %fd4326, %fd4325;
	fma.rn.f64 	%fd4328, %fd4281, %fd4229, %fd847;
	ld.shared.f64 	%fd4329, [%r520+72];
	fma.rn.f64 	%fd4330, %fd413, %fd4329, %fd4327;
	ld.shared.f64 	%fd4331, [%r524+1152];
	fma.rn.f64 	%fd4332, %fd414, %fd4331, %fd4330;
	fma.rn.f64 	%fd4333, %fd4281, %fd4235, %fd848;
	ld.shared.f64 	%fd4334, [%r520+80];
	fma.rn.f64 	%fd4335, %fd416, %fd4334, %fd4332;
	ld.shared.f64 	%fd4336, [%r524+1280];
	fma.rn.f64 	%fd4337, %fd417, %fd4336, %fd4335;
	fma.rn.f64 	%fd4338, %fd4281, %fd4241, %fd849;
	ld.shared.f64 	%fd4339, [%r520+88];
	fma.rn.f64 	%fd4340, %fd419, %fd4339, %fd4337;
	ld.shared.f64 	%fd4341, [%r524+1408];
	fma.rn.f64 	%fd4342, %fd420, %fd4341, %fd4340;
	fma.rn.f64 	%fd4343, %fd4281, %fd4247, %fd850;
	ld.shared.f64 	%fd4344, [%r520+96];
	fma.rn.f64 	%fd4345, %fd422, %fd4344, %fd4342;
	ld.shared.f64 	%fd4346, [%r524+1536];
	fma.rn.f64 	%fd4347, %fd423, %fd4346, %fd4345;
	fma.rn.f64 	%fd4348, %fd4281, %fd4253, %fd851;
	ld.shared.f64 	%fd4349, [%r520+104];
	fma.rn.f64 	%fd4350, %fd425, %fd4349, %fd4347;
	ld.shared.f64 	%fd4351, [%r524+1664];
	fma.rn.f64 	%fd4352, %fd426, %fd4351, %fd4350;
	fma.rn.f64 	%fd4353, %fd4281, %fd4259, %fd852;
	ld.shared.f64 	%fd4354, [%r520+112];
	fma.rn.f64 	%fd4355, %fd428, %fd4354, %fd4352;
	ld.shared.f64 	%fd4356, [%r524+1792];
	fma.rn.f64 	%fd4357, %fd429, %fd4356, %fd4355;
	fma.rn.f64 	%fd4358, %fd4281, %fd4265, %fd854;
	ld.shared.f64 	%fd4359, [%r520+120];
	fma.rn.f64 	%fd4360, %fd431, %fd4359, %fd4357;
	ld.shared.f64 	%fd4361, [%r524+1920];
	fma.rn.f64 	%fd4362, %fd432, %fd4361, %fd4360;
	fma.rn.f64 	%fd4363, %fd4281, %fd4271, %fd853;
	add.f64 	%fd4364, %fd4362, %fd4363;
	bar.sync 	0;
	add.s32 	%r526, %r512, %r514;
	st.shared.f64 	[%r526], %fd4288;
	st.shared.f64 	[%r526+2048], %fd4293;
	st.shared.f64 	[%r526+4096], %fd4298;
	st.shared.f64 	[%r526+6144], %fd4303;
	st.shared.f64 	[%r526+8192], %fd4308;
	st.shared.f64 	[%r526+10240], %fd4313;
	st.shared.f64 	[%r526+12288], %fd4318;
	st.shared.f64 	[%r526+14336], %fd4323;
	st.shared.f64 	[%r526+16384], %fd4328;
	st.shared.f64 	[%r526+18432], %fd4333;
	st.shared.f64 	[%r526+20480], %fd4338;
	st.shared.f64 	[%r526+22528], %fd4343;
	st.shared.f64 	[%r526+24576], %fd4348;
	st.shared.f64 	[%r526+26624], %fd4353;
	st.shared.f64 	[%r526+28672], %fd4358;
	st.shared.f64 	[%r526+30720], %fd4364;
	bar.sync 	0;
	bar.sync 	0;
	shl.b32 	%r527, %r504, 7;
	and.b32  	%r528, %r527, 1920;
	add.s32 	%r529, %r511, %r528;
	ld.shared.f64 	%fd4365, [%r529];
	ld.shared.f64 	%fd4366, [%r529+120];
	add.f64 	%fd4367, %fd4365, %fd4366;
	sub.f64 	%fd4368, %fd4365, %fd4366;
	ld.shared.f64 	%fd4369, [%r529+8];
	ld.shared.f64 	%fd4370, [%r529+112];
	add.f64 	%fd4371, %fd4369, %fd4370;
	sub.f64 	%fd4372, %fd4369, %fd4370;
	ld.shared.f64 	%fd4373, [%r529+16];
	ld.shared.f64 	%fd4374, [%r529+104];
	add.f64 	%fd4375, %fd4373, %fd4374;
	sub.f64 	%fd4376, %fd4373, %fd4374;
	ld.shared.f64 	%fd4377, [%r529+24];
	ld.shared.f64 	%fd4378, [%r529+96];
	add.f64 	%fd4379, %fd4377, %fd4378;
	sub.f64 	%fd4380, %fd4377, %fd4378;
	ld.shared.f64 	%fd4381, [%r529+32];
	ld.shared.f64 	%fd4382, [%r529+88];
	add.f64 	%fd4383, %fd4381, %fd4382;
	sub.f64 	%fd4384, %fd4381, %fd4382;
	ld.shared.f64 	%fd4385, [%r529+40];
	ld.shared.f64 	%fd4386, [%r529+80];
	add.f64 	%fd4387, %fd4385, %fd4386;
	sub.f64 	%fd4388, %fd4385, %fd4386;
	ld.shared.f64 	%fd4389, [%r529+48];
	ld.shared.f64 	%fd4390, [%r529+72];
	add.f64 	%fd4391, %fd4389, %fd4390;
	sub.f64 	%fd4392, %fd4389, %fd4390;
	ld.shared.f64 	%fd4393, [%r529+56];
	ld.shared.f64 	%fd4394, [%r529+64];
	add.f64 	%fd4395, %fd4393, %fd4394;
	sub.f64 	%fd4396, %fd4393, %fd4394;
	ld.const.f64 	%fd4397, [const_oddDofToQuad];
	fma.rn.f64 	%fd4398, %fd4397, %fd4367, 0d0000000000000000;
	ld.const.f64 	%fd4399, [const_evenDofToQuad];
	fma.rn.f64 	%fd4400, %fd4399, %fd4368, 0d0000000000000000;
	ld.const.f64 	%fd4401, [const_oddDofToQuad+64];
	fma.rn.f64 	%fd4402, %fd4401, %fd4371, %fd4398;
	ld.const.f64 	%fd4403, [const_evenDofToQuad+64];
	fma.rn.f64 	%fd4404, %fd4403, %fd4372, %fd4400;
	fma.rn.f64 	%fd4405, %fd5096, %fd4375, %fd4402;
	fma.rn.f64 	%fd4406, %fd5095, %fd4376, %fd4404;
	fma.rn.f64 	%fd4407, %fd5080, %fd4379, %fd4405;
	fma.rn.f64 	%fd4408, %fd5079, %fd4380, %fd4406;
	fma.rn.f64 	%fd4409, %fd5064, %fd4383, %fd4407;
	fma.rn.f64 	%fd4410, %fd5063, %fd4384, %fd4408;
	fma.rn.f64 	%fd4411, %fd5048, %fd4387, %fd4409;
	fma.rn.f64 	%fd4412, %fd5047, %fd4388, %fd4410;
	fma.rn.f64 	%fd4413, %fd5032, %fd4391, %fd4411;
	fma.rn.f64 	%fd4414, %fd5031, %fd4392, %fd4412;
	ld.const.f64 	%fd4415, [const_oddDofToQuad+448];
	fma.rn.f64 	%fd4416, %fd4415, %fd4395, %fd4413;
	ld.const.f64 	%fd4417, [const_evenDofToQuad+448];
	fma.rn.f64 	%fd4418, %fd4417, %fd4396, %fd4414;
	add.f64 	%fd4419, %fd4416, %fd4418;
	st.shared.f64 	[%r529], %fd4419;
	sub.f64 	%fd4420, %fd4416, %fd4418;
	st.shared.f64 	[%r529+112], %fd4420;
	ld.const.f64 	%fd4421, [const_oddDofToQuad+8];
	fma.rn.f64 	%fd4422, %fd4421, %fd4367, 0d0000000000000000;
	ld.const.f64 	%fd4423, [const_evenDofToQuad+8];
	fma.rn.f64 	%fd4424, %fd4423, %fd4368, 0d0000000000000000;
	ld.const.f64 	%fd4425, [const_oddDofToQuad+72];
	fma.rn.f64 	%fd4426, %fd4425, %fd4371, %fd4422;
	ld.const.f64 	%fd4427, [const_evenDofToQuad+72];
	fma.rn.f64 	%fd4428, %fd4427, %fd4372, %fd4424;
	fma.rn.f64 	%fd4429, %fd5094, %fd4375, %fd4426;
	fma.rn.f64 	%fd4430, %fd5093, %fd4376, %fd4428;
	fma.rn.f64 	%fd4431, %fd5078, %fd4379, %fd4429;
	fma.rn.f64 	%fd4432, %fd5077, %fd4380, %fd4430;
	fma.rn.f64 	%fd4433, %fd5062, %fd4383, %fd4431;
	fma.rn.f64 	%fd4434, %fd5061, %fd4384, %fd4432;
	fma.rn.f64 	%fd4435, %fd5046, %fd4387, %fd4433;
	fma.rn.f64 	%fd4436, %fd5045, %fd4388, %fd4434;
	fma.rn.f64 	%fd4437, %fd5030, %fd4391, %fd4435;
	fma.rn.f64 	%fd4438, %fd5029, %fd4392, %fd4436;
	ld.const.f64 	%fd4439, [const_oddDofToQuad+456];
	fma.rn.f64 	%fd4440, %fd4439, %fd4395, %fd4437;
	ld.const.f64 	%fd4441, [const_evenDofToQuad+456];
	fma.rn.f64 	%fd4442, %fd4441, %fd4396, %fd4438;
	add.f64 	%fd4443, %fd4440, %fd4442;
	st.shared.f64 	[%r529+8], %fd4443;
	sub.f64 	%fd4444, %fd4440, %fd4442;
	st.shared.f64 	[%r529+104], %fd4444;
	ld.const.f64 	%fd4445, [const_oddDofToQuad+16];
	fma.rn.f64 	%fd4446, %fd4445, %fd4367, 0d0000000000000000;
	ld.const.f64 	%fd4447, [const_evenDofToQuad+16];
	fma.rn.f64 	%fd4448, %fd4447, %fd4368, 0d0000000000000000;
	ld.const.f64 	%fd4449, [const_oddDofToQuad+80];
	fma.rn.f64 	%fd4450, %fd4449, %fd4371, %fd4446;
	fma.rn.f64 	%fd4451, %fd5107, %fd4372, %fd4448;
	fma.rn.f64 	%fd4452, %fd5092, %fd4375, %fd4450;
	fma.rn.f64 	%fd4453, %fd5091, %fd4376, %fd4451;
	fma.rn.f64 	%fd4454, %fd5076, %fd4379, %fd4452;
	fma.rn.f64 	%fd4455, %fd5075, %fd4380, %fd4453;
	fma.rn.f64 	%fd4456, %fd5060, %fd4383, %fd4454;
	fma.rn.f64 	%fd4457, %fd5059, %fd4384, %fd4455;
	fma.rn.f64 	%fd4458, %fd5044, %fd4387, %fd4456;
	fma.rn.f64 	%fd4459, %fd5043, %fd4388, %fd4457;
	fma.rn.f64 	%fd4460, %fd5028, %fd4391, %fd4458;
	fma.rn.f64 	%fd4461, %fd5027, %fd4392, %fd4459;
	ld.const.f64 	%fd4462, [const_oddDofToQuad+464];
	fma.rn.f64 	%fd4463, %fd4462, %fd4395, %fd4460;
	ld.const.f64 	%fd4464, [const_evenDofToQuad+464];
	fma.rn.f64 	%fd4465, %fd4464, %fd4396, %fd4461;
	add.f64 	%fd4466, %fd4463, %fd4465;
	st.shared.f64 	[%r529+16], %fd4466;
	sub.f64 	%fd4467, %fd4463, %fd4465;
	st.shared.f64 	[%r529+96], %fd4467;
	ld.const.f64 	%fd4468, [const_oddDofToQuad+24];
	fma.rn.f64 	%fd4469, %fd4468, %fd4367, 0d0000000000000000;
	ld.const.f64 	%fd4470, [const_evenDofToQuad+24];
	fma.rn.f64 	%fd4471, %fd4470, %fd4368, 0d0000000000000000;
	fma.rn.f64 	%fd4472, %fd5106, %fd4371, %fd4469;
	fma.rn.f64 	%fd4473, %fd5105, %fd4372, %fd4471;
	fma.rn.f64 	%fd4474, %fd5090, %fd4375, %fd4472;
	fma.rn.f64 	%fd4475, %fd5089, %fd4376, %fd4473;
	fma.rn.f64 	%fd4476, %fd5074, %fd4379, %fd4474;
	fma.rn.f64 	%fd4477, %fd5073, %fd4380, %fd4475;
	fma.rn.f64 	%fd4478, %fd5058, %fd4383, %fd4476;
	fma.rn.f64 	%fd4479, %fd5057, %fd4384, %fd4477;
	fma.rn.f64 	%fd4480, %fd5042, %fd4387, %fd4478;
	fma.rn.f64 	%fd4481, %fd5041, %fd4388, %fd4479;
	fma.rn.f64 	%fd4482, %fd5026, %fd4391, %fd4480;
	fma.rn.f64 	%fd4483, %fd5025, %fd4392, %fd4481;
	ld.const.f64 	%fd4484, [const_oddDofToQuad+472];
	fma.rn.f64 	%fd4485, %fd4484, %fd4395, %fd4482;
	ld.const.f64 	%fd4486, [const_evenDofToQuad+472];
	fma.rn.f64 	%fd4487, %fd4486, %fd4396, %fd4483;
	add.f64 	%fd4488, %fd4485, %fd4487;
	st.shared.f64 	[%r529+24], %fd4488;
	sub.f64 	%fd4489, %fd4485, %fd4487;
	st.shared.f64 	[%r529+88], %fd4489;
	ld.const.f64 	%fd4490, [const_oddDofToQuad+32];
	fma.rn.f64 	%fd4491, %fd4490, %fd4367, 0d0000000000000000;
	ld.const.f64 	%fd4492, [const_evenDofToQuad+32];
	fma.rn.f64 	%fd4493, %fd4492, %fd4368, 0d0000000000000000;
	fma.rn.f64 	%fd4494, %fd5104, %fd4371, %fd4491;
	fma.rn.f64 	%fd4495, %fd5103, %fd4372, %fd4493;
	fma.rn.f64 	%fd4496, %fd5088, %fd4375, %fd4494;
	fma.rn.f64 	%fd4497, %fd5087, %fd4376, %fd4495;
	fma.rn.f64 	%fd4498, %fd5072, %fd4379, %fd4496;
	fma.rn.f64 	%fd4499, %fd5071, %fd4380, %fd4497;
	fma.rn.f64 	%fd4500, %fd5056, %fd4383, %fd4498;
	fma.rn.f64 	%fd4501, %fd5055, %fd4384, %fd4499;
	fma.rn.f64 	%fd4502, %fd5040, %fd4387, %fd4500;
	fma.rn.f64 	%fd4503, %fd5039, %fd4388, %fd4501;
	fma.rn.f64 	%fd4504, %fd5024, %fd4391, %fd4502;
	fma.rn.f64 	%fd4505, %fd5023, %fd4392, %fd4503;
	ld.const.f64 	%fd4506, [const_oddDofToQuad+480];
	fma.rn.f64 	%fd4507, %fd4506, %fd4395, %fd4504;
	ld.const.f64 	%fd4508, [const_evenDofToQuad+480];
	fma.rn.f64 	%fd4509, %fd4508, %fd4396, %fd4505;
	add.f64 	%fd4510, %fd4507, %fd4509;
	st.shared.f64 	[%r529+32], %fd4510;
	sub.f64 	%fd4511, %fd4507, %fd4509;
	st.shared.f64 	[%r529+80], %fd4511;
	ld.const.f64 	%fd4512, [const_oddDofToQuad+40];
	fma.rn.f64 	%fd4513, %fd4512, %fd4367, 0d0000000000000000;
	ld.const.f64 	%fd4514, [const_evenDofToQuad+40];
	fma.rn.f64 	%fd4515, %fd4514, %fd4368, 0d0000000000000000;
	fma.rn.f64 	%fd4516, %fd5102, %fd4371, %fd4513;
	fma.rn.f64 	%fd4517, %fd5101, %fd4372, %fd4515;
	fma.rn.f64 	%fd4518, %fd5086, %fd4375, %fd4516;
	fma.rn.f64 	%fd4519, %fd5085, %fd4376, %fd4517;
	fma.rn.f64 	%fd4520, %fd5070, %fd4379, %fd4518;
	fma.rn.f64 	%fd4521, %fd5069, %fd4380, %fd4519;
	fma.rn.f64 	%fd4522, %fd5054, %fd4383, %fd4520;
	fma.rn.f64 	%fd4523, %fd5053, %fd4384, %fd4521;
	fma.rn.f64 	%fd4524, %fd5038, %fd4387, %fd4522;
	fma.rn.f64 	%fd4525, %fd5037, %fd4388, %fd4523;
	fma.rn.f64 	%fd4526, %fd5022, %fd4391, %fd4524;
	fma.rn.f64 	%fd4527, %fd5021, %fd4392, %fd4525;
	ld.const.f64 	%fd4528, [const_oddDofToQuad+488];
	fma.rn.f64 	%fd4529, %fd4528, %fd4395, %fd4526;
	ld.const.f64 	%fd4530, [const_evenDofToQuad+488];
	fma.rn.f64 	%fd4531, %fd4530, %fd4396, %fd4527;
	add.f64 	%fd4532, %fd4529, %fd4531;
	st.shared.f64 	[%r529+40], %fd4532;
	sub.f64 	%fd4533, %fd4529, %fd4531;
	st.shared.f64 	[%r529+72], %fd4533;
	ld.const.f64 	%fd4534, [const_oddDofToQuad+48];
	fma.rn.f64 	%fd4535, %fd4534, %fd4367, 0d0000000000000000;
	ld.const.f64 	%fd4536, [const_evenDofToQuad+48];
	fma.rn.f64 	%fd4537, %fd4536, %fd4368, 0d0000000000000000;
	fma.rn.f64 	%fd4538, %fd5100, %fd4371, %fd4535;
	fma.rn.f64 	%fd4539, %fd5099, %fd4372, %fd4537;
	fma.rn.f64 	%fd4540, %fd5084, %fd4375, %fd4538;
	fma.rn.f64 	%fd4541, %fd5083, %fd4376, %fd4539;
	fma.rn.f64 	%fd4542, %fd5068, %fd4379, %fd4540;
	fma.rn.f64 	%fd4543, %fd5067, %fd4380, %fd4541;
	fma.rn.f64 	%fd4544, %fd5052, %fd4383, %fd4542;
	fma.rn.f64 	%fd4545, %fd5051, %fd4384, %fd4543;
	fma.rn.f64 	%fd4546, %fd5036, %fd4387, %fd4544;
	fma.rn.f64 	%fd4547, %fd5035, %fd4388, %fd4545;
	fma.rn.f64 	%fd4548, %fd5020, %fd4391, %fd4546;
	fma.rn.f64 	%fd4549, %fd5019, %fd4392, %fd4547;
	ld.const.f64 	%fd4550, [const_oddDofToQuad+496];
	fma.rn.f64 	%fd4551, %fd4550, %fd4395, %fd4548;
	ld.const.f64 	%fd4552, [const_evenDofToQuad+496];
	fma.rn.f64 	%fd4553, %fd4552, %fd4396, %fd4549;
	add.f64 	%fd4554, %fd4551, %fd4553;
	st.shared.f64 	[%r529+48], %fd4554;
	sub.f64 	%fd4555, %fd4551, %fd4553;
	st.shared.f64 	[%r529+64], %fd4555;
	ld.const.f64 	%fd4556, [const_oddDofToQuad+56];
	fma.rn.f64 	%fd4557, %fd4556, %fd4367, 0d0000000000000000;
	ld.const.f64 	%fd4558, [const_evenDofToQuad+56];
	fma.rn.f64 	%fd4559, %fd4558, %fd4368, 0d0000000000000000;
	fma.rn.f64 	%fd4560, %fd5098, %fd4371, %fd4557;
	fma.rn.f64 	%fd4561, %fd5097, %fd4372, %fd4559;
	fma.rn.f64 	%fd4562, %fd5082, %fd4375, %fd4560;
	fma.rn.f64 	%fd4563, %fd5081, %fd4376, %fd4561;
	fma.rn.f64 	%fd4564, %fd5066, %fd4379, %fd4562;
	fma.rn.f64 	%fd4565, %fd5065, %fd4380, %fd4563;
	fma.rn.f64 	%fd4566, %fd5050, %fd4383, %fd4564;
	fma.rn.f64 	%fd4567, %fd5049, %fd4384, %fd4565;
	fma.rn.f64 	%fd4568, %fd5034, %fd4387, %fd4566;
	fma.rn.f64 	%fd4569, %fd5033, %fd4388, %fd4567;
	fma.rn.f64 	%fd4570, %fd5018, %fd4391, %fd4568;
	fma.rn.f64 	%fd4571, %fd5017, %fd4392, %fd4569;
	ld.const.f64 	%fd4572, [const_oddDofToQuad+504];
	fma.rn.f64 	%fd4573, %fd4572, %fd4395, %fd4570;
	ld.const.f64 	%fd4574, [const_evenDofToQuad+504];
	fma.rn.f64 	%fd4575, %fd4574, %fd4396, %fd4571;
	sub.f64 	%fd4576, %fd4573, %fd4575;
	st.shared.f64 	[%r529+56], %fd4576;
	bar.sync 	0;
	@%p23 bra 	$L__BB58_41;
	ld.shared.f64 	%fd4577, [%r7];
	ld.shared.f64 	%fd4578, [%r7+1920];
	add.f64 	%fd4579, %fd4577, %fd4578;
	sub.f64 	%fd4580, %fd4577, %fd4578;
	ld.shared.f64 	%fd4581, [%r7+128];
	ld.shared.f64 	%fd4582, [%r7+1792];
	add.f64 	%fd4583, %fd4581, %fd4582;
	sub.f64 	%fd4584, %fd4581, %fd4582;
	ld.shared.f64 	%fd4585, [%r7+256];
	ld.shared.f64 	%fd4586, [%r7+1664];
	add.f64 	%fd4587, %fd4585, %fd4586;
	sub.f64 	%fd4588, %fd4585, %fd4586;
	ld.shared.f64 	%fd4589, [%r7+384];
	ld.shared.f64 	%fd4590, [%r7+1536];
	add.f64 	%fd4591, %fd4589, %fd4590;
	sub.f64 	%fd4592, %fd4589, %fd4590;
	ld.shared.f64 	%fd4593, [%r7+512];
	ld.shared.f64 	%fd4594, [%r7+1408];
	add.f64 	%fd4595, %fd4593, %fd4594;
	sub.f64 	%fd4596, %fd4593, %fd4594;
	ld.shared.f64 	%fd4597, [%r7+640];
	ld.shared.f64 	%fd4598, [%r7+1280];
	add.f64 	%fd4599, %fd4597, %fd4598;
	sub.f64 	%fd4600, %fd4597, %fd4598;
	ld.shared.f64 	%fd4601, [%r7+768];
	ld.shared.f64 	%fd4602, [%r7+1152];
	add.f64 	%fd4603, %fd4601, %fd4602;
	sub.f64 	%fd4604, %fd4601, %fd4602;
	ld.shared.f64 	%fd4605, [%r7+896];
	ld.shared.f64 	%fd4606, [%r7+1024];
	add.f64 	%fd4607, %fd4605, %fd4606;
	sub.f64 	%fd4608, %fd4605, %fd4606;
	fma.rn.f64 	%fd4610, %fd4397, %fd4579, 0d0000000000000000;
	ld.const.f64 	%fd4611, [const_evenDofToQuad];
	fma.rn.f64 	%fd4612, %fd4611, %fd4580, 0d0000000000000000;
	ld.const.f64 	%fd4613, [const_oddDofToQuad+64];
	fma.rn.f64 	%fd4614, %fd4613, %fd4583, %fd4610;
	ld.const.f64 	%fd4615, [const_evenDofToQuad+64];
	fma.rn.f64 	%fd4616, %fd4615, %fd4584, %fd4612;
	fma.rn.f64 	%fd4617, %fd5096, %fd4587, %fd4614;
	fma.rn.f64 	%fd4618, %fd5095, %fd4588, %fd4616;
	fma.rn.f64 	%fd4619, %fd5080, %fd4591, %fd4617;
	fma.rn.f64 	%fd4620, %fd5079, %fd4592, %fd4618;
	fma.rn.f64 	%fd4621, %fd5064, %fd4595, %fd4619;
	fma.rn.f64 	%fd4622, %fd5063, %fd4596, %fd4620;
	fma.rn.f64 	%fd4623, %fd5048, %fd4599, %fd4621;
	fma.rn.f64 	%fd4624, %fd5047, %fd4600, %fd4622;
	fma.rn.f64 	%fd4625, %fd5032, %fd4603, %fd4623;
	fma.rn.f64 	%fd4626, %fd5031, %fd4604, %fd4624;
	ld.const.f64 	%fd4627, [const_oddDofToQuad+448];
	fma.rn.f64 	%fd4628, %fd4627, %fd4607, %fd4625;
	ld.const.f64 	%fd4629, [const_evenDofToQuad+448];
	fma.rn.f64 	%fd4630, %fd4629, %fd4608, %fd4626;
	add.f64 	%fd4631, %fd4628, %fd4630;
	st.shared.f64 	[%r7], %fd4631;
	sub.f64 	%fd4632, %fd4628, %fd4630;
	st.shared.f64 	[%r7+1792], %fd4632;
	ld.const.f64 	%fd4633, [const_oddDofToQuad+8];
	fma.rn.f64 	%fd4634, %fd4633, %fd4579, 0d0000000000000000;
	ld.const.f64 	%fd4635, [const_evenDofToQuad+8];
	fma.rn.f64 	%fd4636, %fd4635, %fd4580, 0d0000000000000000;
	ld.const.f64 	%fd4637, [const_oddDofToQuad+72];
	fma.rn.f64 	%fd4638, %fd4637, %fd4583, %fd4634;
	ld.const.f64 	%fd4639, [const_evenDofToQuad+72];
	fma.rn.f64 	%fd4640, %fd4639, %fd4584, %fd4636;
	fma.rn.f64 	%fd4641, %fd5094, %fd4587, %fd4638;
	fma.rn.f64 	%fd4642, %fd5093, %fd4588, %fd4640;
	fma.rn.f64 	%fd4643, %fd5078, %fd4591, %fd4641;
	fma.rn.f64 	%fd4644, %fd5077, %fd4592, %fd4642;
	fma.rn.f64 	%fd4645, %fd5062, %fd4595, %fd4643;
	fma.rn.f64 	%fd4646, %fd5061, %fd4596, %fd4644;
	fma.rn.f64 	%fd4647, %fd5046, %fd4599, %fd4645;
	fma.rn.f64 	%fd4648, %fd5045, %fd4600, %fd4646;
	fma.rn.f64 	%fd4649, %fd5030, %fd4603, %fd4647;
	fma.rn.f64 	%fd4650, %fd5029, %fd4604, %fd4648;
	ld.const.f64 	%fd4651, [const_oddDofToQuad+456];
	fma.rn.f64 	%fd4652, %fd4651, %fd4607, %fd4649;
	ld.const.f64 	%fd4653, [const_evenDofToQuad+456];
	fma.rn.f64 	%fd4654, %fd4653, %fd4608, %fd4650;
	add.f64 	%fd4655, %fd4652, %fd4654;
	st.shared.f64 	[%r7+128], %fd4655;
	sub.f64 	%fd4656, %fd4652, %fd4654;
	st.shared.f64 	[%r7+1664], %fd4656;
	ld.const.f64 	%fd4657, [const_oddDofToQuad+16];
	fma.rn.f64 	%fd4658, %fd4657, %fd4579, 0d0000000000000000;
	ld.const.f64 	%fd4659, [const_evenDofToQuad+16];
	fma.rn.f64 	%fd4660, %fd4659, %fd4580, 0d0000000000000000;
	ld.const.f64 	%fd4661, [const_oddDofToQuad+80];
	fma.rn.f64 	%fd4662, %fd4661, %fd4583, %fd4658;
	fma.rn.f64 	%fd4663, %fd5107, %fd4584, %fd4660;
	fma.rn.f64 	%fd4664, %fd5092, %fd4587, %fd4662;
	fma.rn.f64 	%fd4665, %fd5091, %fd4588, %fd4663;
	fma.rn.f64 	%fd4666, %fd5076, %fd4591, %fd4664;
	fma.rn.f64 	%fd4667, %fd5075, %fd4592, %fd4665;
	fma.rn.f64 	%fd4668, %fd5060, %fd4595, %fd4666;
	fma.rn.f64 	%fd4669, %fd5059, %fd4596, %fd4667;
	fma.rn.f64 	%fd4670, %fd5044, %fd4599, %fd4668;
	fma.rn.f64 	%fd4671, %fd5043, %fd4600, %fd4669;
	fma.rn.f64 	%fd4672, %fd5028, %fd4603, %fd4670;
	fma.rn.f64 	%fd4673, %fd5027, %fd4604, %fd4671;
	ld.const.f64 	%fd4674, [const_oddDofToQuad+464];
	fma.rn.f64 	%fd4675, %fd4674, %fd4607, %fd4672;
	ld.const.f64 	%fd4676, [const_evenDofToQuad+464];
	fma.rn.f64 	%fd4677, %fd4676, %fd4608, %fd4673;
	add.f64 	%fd4678, %fd4675, %fd4677;
	st.shared.f64 	[%r7+256], %fd4678;
	sub.f64 	%fd4679, %fd4675, %fd4677;
	st.shared.f64 	[%r7+1536], %fd4679;
	ld.const.f64 	%fd4680, [const_oddDofToQuad+24];
	fma.rn.f64 	%fd4681, %fd4680, %fd4579, 0d0000000000000000;
	ld.const.f64 	%fd4682, [const_evenDofToQuad+24];
	fma.rn.f64 	%fd4683, %fd4682, %fd4580, 0d0000000000000000;
	fma.rn.f64 	%fd4684, %fd5106, %fd4583, %fd4681;
	fma.rn.f64 	%fd4685, %fd5105, %fd4584, %fd4683;
	fma.rn.f64 	%fd4686, %fd5090, %fd4587, %fd4684;
	fma.rn.f64 	%fd4687, %fd5089, %fd4588, %fd4685;
	fma.rn.f64 	%fd4688, %fd5074, %fd4591, %fd4686;
	fma.rn.f64 	%fd4689, %fd5073, %fd4592, %fd4687;
	fma.rn.f64 	%fd4690, %fd5058, %fd4595, %fd4688;
	fma.rn.f64 	%fd4691, %fd5057, %fd4596, %fd4689;
	fma.rn.f64 	%fd4692, %fd5042, %fd4599, %fd4690;
	fma.rn.f64 	%fd4693, %fd5041, %fd4600, %fd4691;
	fma.rn.f64 	%fd4694, %fd5026, %fd4603, %fd4692;
	fma.rn.f64 	%fd4695, %fd5025, %fd4604, %fd4693;
	ld.const.f64 	%fd4696, [const_oddDofToQuad+472];
	fma.rn.f64 	%fd4697, %fd4696, %fd4607, %fd4694;
	ld.const.f64 	%fd4698, [const_evenDofToQuad+472];
	fma.rn.f64 	%fd4699, %fd4698, %fd4608, %fd4695;
	add.f64 	%fd4700, %fd4697, %fd4699;
	st.shared.f64 	[%r7+384], %fd4700;
	sub.f64 	%fd4701, %fd4697, %fd4699;
	st.shared.f64 	[%r7+1408], %fd4701;
	ld.const.f64 	%fd4702, [const_oddDofToQuad+32];
	fma.rn.f64 	%fd4703, %fd4702, %fd4579, 0d0000000000000000;
	ld.const.f64 	%fd4704, [const_evenDofToQuad+32];
	fma.rn.f64 	%fd4705, %fd4704, %fd4580, 0d0000000000000000;
	fma.rn.f64 	%fd4706, %fd5104, %fd4583, %fd4703;
	fma.rn.f64 	%fd4707, %fd5103, %fd4584, %fd4705;
	fma.rn.f64 	%fd4708, %fd5088, %fd4587, %fd4706;
	fma.rn.f64 	%fd4709, %fd5087, %fd4588, %fd4707;
	fma.rn.f64 	%fd4710, %fd5072, %fd4591, %fd4708;
	fma.rn.f64 	%fd4711, %fd5071, %fd4592, %fd4709;
	fma.rn.f64 	%fd4712, %fd5056, %fd4595, %fd4710;
	fma.rn.f64 	%fd4713, %fd5055, %fd4596, %fd4711;
	fma.rn.f64 	%fd4714, %fd5040, %fd4599, %fd4712;
	fma.rn.f64 	%fd4715, %fd5039, %fd4600, %fd4713;
	fma.rn.f64 	%fd4716, %fd5024, %fd4603, %fd4714;
	fma.rn.f64 	%fd4717, %fd5023, %fd4604, %fd4715;
	ld.const.f64 	%fd4718, [const_oddDofToQuad+480];
	fma.rn.f64 	%fd4719, %fd4718, %fd4607, %fd4716;
	ld.const.f64 	%fd4720, [const_evenDofToQuad+480];
	fma.rn.f64 	%fd4721, %fd4720, %fd4608, %fd4717;
	add.f64 	%fd4722, %fd4719, %fd4721;
	st.shared.f64 	[%r7+512], %fd4722;
	sub.f64 	%fd4723, %fd4719, %fd4721;
	st.shared.f64 	[%r7+1280], %fd4723;
	ld.const.f64 	%fd4724, [const_oddDofToQuad+40];
	fma.rn.f64 	%fd4725, %fd4724, %fd4579, 0d0000000000000000;
	ld.const.f64 	%fd4726, [const_evenDofToQuad+40];
	fma.rn.f64 	%fd4727, %fd4726, %fd4580, 0d0000000000000000;
	fma.rn.f64 	%fd4728, %fd5102, %fd4583, %fd4725;
	fma.rn.f64 	%fd4729, %fd5101, %fd4584, %fd4727;
	fma.rn.f64 	%fd4730, %fd5086, %fd4587, %fd4728;
	fma.rn.f64 	%fd4731, %fd5085, %fd4588, %fd4729;
	fma.rn.f64 	%fd4732, %fd5070, %fd4591, %fd4730;
	fma.rn.f64 	%fd4733, %fd5069, %fd4592, %fd4731;
	fma.rn.f64 	%fd4734, %fd5054, %fd4595, %fd4732;
	fma.rn.f64 	%fd4735, %fd5053, %fd4596, %fd4733;
	fma.rn.f64 	%fd4736, %fd5038, %fd4599, %fd4734;
	fma.rn.f64 	%fd4737, %fd5037, %fd4600, %fd4735;
	fma.rn.f64 	%fd4738, %fd5022, %fd4603, %fd4736;
	fma.rn.f64 	%fd4739, %fd5021, %fd4604, %fd4737;
	ld.const.f64 	%fd4740, [const_oddDofToQuad+488];
	fma.rn.f64 	%fd4741, %fd4740, %fd4607, %fd4738;
	ld.const.f64 	%fd4742, [const_evenDofToQuad+488];
	fma.rn.f64 	%fd4743, %fd4742, %fd4608, %fd4739;
	add.f64 	%fd4744, %fd4741, %fd4743;
	st.shared.f64 	[%r7+640], %fd4744;
	sub.f64 	%fd4745, %fd4741, %fd4743;
	st.shared.f64 	[%r7+1152], %fd4745;
	ld.const.f64 	%fd4746, [const_oddDofToQuad+48];
	fma.rn.f64 	%fd4747, %fd4746, %fd4579, 0d0000000000000000;
	ld.const.f64 	%fd4748, [const_evenDofToQuad+48];
	fma.rn.f64 	%fd4749, %fd4748, %fd4580, 0d0000000000000000;
	fma.rn.f64 	%fd4750, %fd5100, %fd4583, %fd4747;
	fma.rn.f64 	%fd4751, %fd5099, %fd4584, %fd4749;
	fma.rn.f64 	%fd4752, %fd5084, %fd4587, %fd4750;
	fma.rn.f64 	%fd4753, %fd5083, %fd4588, %fd4751;
	fma.rn.f64 	%fd4754, %fd5068, %fd4591, %fd4752;
	fma.rn.f64 	%fd4755, %fd5067, %fd4592, %fd4753;
	fma.rn.f64 	%fd4756, %fd5052, %fd4595, %fd4754;
	fma.rn.f64 	%fd4757, %fd5051, %fd4596, %fd4755;
	fma.rn.f64 	%fd4758, %fd5036, %fd4599, %fd4756;
	fma.rn.f64 	%fd4759, %fd5035, %fd4600, %fd4757;
	fma.rn.f64 	%fd4760, %fd5020, %fd4603, %fd4758;
	fma.rn.f64 	%fd4761, %fd5019, %fd4604, %fd4759;
	ld.const.f64 	%fd4762, [const_oddDofToQuad+496];
	fma.rn.f64 	%fd4763, %fd4762, %fd4607, %fd4760;
	ld.const.f64 	%fd4764, [const_evenDofToQuad+496];
	fma.rn.f64 	%fd4765, %fd4764, %fd4608, %fd4761;
	add.f64 	%fd4766, %fd4763, %fd4765;
	st.shared.f64 	[%r7+768], %fd4766;
	sub.f64 	%fd4767, %fd4763, %fd4765;
	st.shared.f64 	[%r7+1024], %fd4767;
	ld.const.f64 	%fd4768, [const_oddDofToQuad+56];
	fma.rn.f64 	%fd4769, %fd4768, %fd4579, 0d0000000000000000;
	ld.const.f64 	%fd4770, [const_evenDofToQuad+56];
	fma.rn.f64 	%fd4771, %fd4770, %fd4580, 0d0000000000000000;
	fma.rn.f64 	%fd4772, %fd5098, %fd4583, %fd4769;
	fma.rn.f64 	%fd4773, %fd5097, %fd4584, %fd4771;
	fma.rn.f64 	%fd4774, %fd5082, %fd4587, %fd4772;
	fma.rn.f64 	%fd4775, %fd5081, %fd4588, %fd4773;
	fma.rn.f64 	%fd4776, %fd5066, %fd4591, %fd4774;
	fma.rn.f64 	%fd4777, %fd5065, %fd4592, %fd4775;
	fma.rn.f64 	%fd4778, %fd5050, %fd4595, %fd4776;
	fma.rn.f64 	%fd4779, %fd5049, %fd4596, %fd4777;
	fma.rn.f64 	%fd4780, %fd5034, %fd4599, %fd4778;
	fma.rn.f64 	%fd4781, %fd5033, %fd4600, %fd4779;
	fma.rn.f64 	%fd4782, %fd5018, %fd4603, %fd4780;
	fma.rn.f64 	%fd4783, %fd5017, %fd4604, %fd4781;
	ld.const.f64 	%fd4784, [const_oddDofToQuad+504];
	fma.rn.f64 	%fd4785, %fd4784, %fd4607, %fd4782;
	ld.const.f64 	%fd4786, [const_evenDofToQuad+504];
	fma.rn.f64 	%fd4787, %fd4786, %fd4608, %fd4783;
	sub.f64 	%fd4788, %fd4785, %fd4787;
	st.shared.f64 	[%r7+896], %fd4788;
$L__BB58_41:
	setp.gt.u32 	%p24, %r504, 224;
	bar.sync 	0;
	@%p24 bra 	$L__BB58_44;
	ld.shared.f64 	%fd4789, [%r6];
	ld.shared.f64 	%fd4790, [%r6+30720];
	add.f64 	%fd4791, %fd4789, %fd4790;
	sub.f64 	%fd4792, %fd4789, %fd4790;
	ld.shared.f64 	%fd4793, [%r6+2048];
	ld.shared.f64 	%fd4794, [%r6+28672];
	add.f64 	%fd4795, %fd4793, %fd4794;
	sub.f64 	%fd4796, %fd4793, %fd4794;
	ld.shared.f64 	%fd4797, [%r6+4096];
	ld.shared.f64 	%fd4798, [%r6+26624];
	add.f64 	%fd4799, %fd4797, %fd4798;
	sub.f64 	%fd4800, %fd4797, %fd4798;
	ld.shared.f64 	%fd4801, [%r6+6144];
	ld.shared.f64 	%fd4802, [%r6+24576];
	add.f64 	%fd4803, %fd4801, %fd4802;
	sub.f64 	%fd4804, %fd4801, %fd4802;
	ld.shared.f64 	%fd4805, [%r6+8192];
	ld.shared.f64 	%fd4806, [%r6+22528];
	add.f64 	%fd4807, %fd4805, %fd4806;
	sub.f64 	%fd4808, %fd4805, %fd4806;
	ld.shared.f64 	%fd4809, [%r6+10240];
	ld.shared.f64 	%fd4810, [%r6+20480];
	add.f64 	%fd4811, %fd4809, %fd4810;
	sub.f64 	%fd4812, %fd4809, %fd4810;
	ld.shared.f64 	%fd4813, [%r6+12288];
	ld.shared.f64 	%fd4814, [%r6+18432];
	add.f64 	%fd4815, %fd4813, %fd4814;
	sub.f64 	%fd4816, %fd4813, %fd4814;
	ld.shared.f64 	%fd4817, [%r6+14336];
	ld.shared.f64 	%fd4818, [%r6+16384];
	add.f64 	%fd4819, %fd4817, %fd4818;
	sub.f64 	%fd4820, %fd4817, %fd4818;
	fma.rn.f64 	%fd4822, %fd4397, %fd4791, 0d0000000000000000;
	fma.rn.f64 	%fd4824, %fd4399, %fd4792, 0d0000000000000000;
	fma.rn.f64 	%fd4826, %fd4401, %fd4795, %fd4822;
	fma.rn.f64 	%fd4828, %fd4403, %fd4796, %fd4824;
	fma.rn.f64 	%fd4829, %fd5096, %fd4799, %fd4826;
	fma.rn.f64 	%fd4830, %fd5095, %fd4800, %fd4828;
	fma.rn.f64 	%fd4831, %fd5080, %fd4803, %fd4829;
	fma.rn.f64 	%fd4832, %fd5079, %fd4804, %fd4830;
	fma.rn.f64 	%fd4833, %fd5064, %fd4807, %fd4831;
	fma.rn.f64 	%fd4834, %fd5063, %fd4808, %fd4832;
	fma.rn.f64 	%fd4835, %fd5048, %fd4811, %fd4833;
	fma.rn.f64 	%fd4836, %fd5047, %fd4812, %fd4834;
	fma.rn.f64 	%fd4837, %fd5032, %fd4815, %fd4835;
	fma.rn.f64 	%fd4838, %fd5031, %fd4816, %fd4836;
	ld.const.f64 	%fd4839, [const_oddDofToQuad+448];
	fma.rn.f64 	%fd869, %fd4839, %fd4819, %fd4837;
	ld.const.f64 	%fd4840, [const_evenDofToQuad+448];
	fma.rn.f64 	%fd870, %fd4840, %fd4820, %fd4838;
	fma.rn.f64 	%fd4842, %fd4421, %fd4791, 0d0000000000000000;
	fma.rn.f64 	%fd4844, %fd4423, %fd4792, 0d0000000000000000;
	fma.rn.f64 	%fd4846, %fd4425, %fd4795, %fd4842;
	fma.rn.f64 	%fd4848, %fd4427, %fd4796, %fd4844;
	fma.rn.f64 	%fd4849, %fd5094, %fd4799, %fd4846;
	fma.rn.f64 	%fd4850, %fd5093, %fd4800, %fd4848;
	fma.rn.f64 	%fd4851, %fd5078, %fd4803, %fd4849;
	fma.rn.f64 	%fd4852, %fd5077, %fd4804, %fd4850;
	fma.rn.f64 	%fd4853, %fd5062, %fd4807, %fd4851;
	fma.rn.f64 	%fd4854, %fd5061, %fd4808, %fd4852;
	fma.rn.f64 	%fd4855, %fd5046, %fd4811, %fd4853;
	fma.rn.f64 	%fd4856, %fd5045, %fd4812, %fd4854;
	fma.rn.f64 	%fd4857, %fd5030, %fd4815, %fd4855;
	fma.rn.f64 	%fd4858, %fd5029, %fd4816, %fd4856;
	ld.const.f64 	%fd4859, [const_oddDofToQuad+456];
	fma.rn.f64 	%fd871, %fd4859, %fd4819, %fd4857;
	ld.const.f64 	%fd4860, [const_evenDofToQuad+456];
	fma.rn.f64 	%fd872, %fd4860, %fd4820, %fd4858;
	fma.rn.f64 	%fd4862, %fd4445, %fd4791, 0d0000000000000000;
	fma.rn.f64 	%fd4864, %fd4447, %fd4792, 0d0000000000000000;
	fma.rn.f64 	%fd4866, %fd4449, %fd4795, %fd4862;
	fma.rn.f64 	%fd4867, %fd5107, %fd4796, %fd4864;
	fma.rn.f64 	%fd4868, %fd5092, %fd4799, %fd4866;
	fma.rn.f64 	%fd4869, %fd5091, %fd4800, %fd4867;
	fma.rn.f64 	%fd4870, %fd5076, %fd4803, %fd4868;
	fma.rn.f64 	%fd4871, %fd5075, %fd4804, %fd4869;
	fma.rn.f64 	%fd4872, %fd5060, %fd4807, %fd4870;
	fma.rn.f64 	%fd4873, %fd5059, %fd4808, %fd4871;
	fma.rn.f64 	%fd4874, %fd5044, %fd4811, %fd4872;
	fma.rn.f64 	%fd4875, %fd5043, %fd4812, %fd4873;
	fma.rn.f64 	%fd4876, %fd5028, %fd4815, %fd4874;
	fma.rn.f64 	%fd4877, %fd5027, %fd4816, %fd4875;
	ld.const.f64 	%fd4878, [const_oddDofToQuad+464];
	fma.rn.f64 	%fd873, %fd4878, %fd4819, %fd4876;
	ld.const.f64 	%fd4879, [const_evenDofToQuad+464];
	fma.rn.f64 	%fd874, %fd4879, %fd4820, %fd4877;
	fma.rn.f64 	%fd4881, %fd4468, %fd4791, 0d0000000000000000;
	fma.rn.f64 	%fd4883, %fd4470, %fd4792, 0d0000000000000000;
	fma.rn.f64 	%fd4884, %fd5106, %fd4795, %fd4881;
	fma.rn.f64 	%fd4885, %fd5105, %fd4796, %fd4883;
	fma.rn.f64 	%fd4886, %fd5090, %fd4799, %fd4884;
	fma.rn.f64 	%fd4887, %fd5089, %fd4800, %fd4885;
	fma.rn.f64 	%fd4888, %fd5074, %fd4803, %fd4886;
	fma.rn.f64 	%fd4889, %fd5073, %fd4804, %fd4887;
	fma.rn.f64 	%fd4890, %fd5058, %fd4807, %fd4888;
	fma.rn.f64 	%fd4891, %fd5057, %fd4808, %fd4889;
	fma.rn.f64 	%fd4892, %fd5042, %fd4811, %fd4890;
	fma.rn.f64 	%fd4893, %fd5041, %fd4812, %fd4891;
	fma.rn.f64 	%fd4894, %fd5026, %fd4815, %fd4892;
	fma.rn.f64 	%fd4895, %fd5025, %fd4816, %fd4893;
	ld.const.f64 	%fd4896, [const_oddDofToQuad+472];
	fma.rn.f64 	%fd875, %fd4896, %fd4819, %fd4894;
	ld.const.f64 	%fd4897, [const_evenDofToQuad+472];
	fma.rn.f64 	%fd876, %fd4897, %fd4820, %fd4895;
	fma.rn.f64 	%fd4899, %fd4490, %fd4791, 0d0000000000000000;
	fma.rn.f64 	%fd4901, %fd4492, %fd4792, 0d0000000000000000;
	fma.rn.f64 	%fd4902, %fd5104, %fd4795, %fd4899;
	fma.rn.f64 	%fd4903, %fd5103, %fd4796, %fd4901;
	fma.rn.f64 	%fd4904, %fd5088, %fd4799, %fd4902;
	fma.rn.f64 	%fd4905, %fd5087, %fd4800, %fd4903;
	fma.rn.f64 	%fd4906, %fd5072, %fd4803, %fd4904;
	fma.rn.f64 	%fd4907, %fd5071, %fd4804, %fd4905;
	fma.rn.f64 	%fd4908, %fd5056, %fd4807, %fd4906;
	fma.rn.f64 	%fd4909, %fd5055, %fd4808, %fd4907;
	fma.rn.f64 	%fd4910, %fd5040, %fd4811, %fd4908;
	fma.rn.f64 	%fd4911, %fd5039, %fd4812, %fd4909;
	fma.rn.f64 	%fd4912, %fd5024, %fd4815, %fd4910;
	fma.rn.f64 	%fd4913, %fd5023, %fd4816, %fd4911;
	ld.const.f64 	%fd4914, [const_oddDofToQuad+480];
	fma.rn.f64 	%fd877, %fd4914, %fd4819, %fd4912;
	ld.const.f64 	%fd4915, [const_evenDofToQuad+480];
	fma.rn.f64 	%fd878, %fd4915, %fd4820, %fd4913;
	ld.const.f64 	%fd4916, [const_oddDofToQuad+40];
	fma.rn.f64 	%fd4917, %fd4916, %fd4791, 0d0000000000000000;
	ld.const.f64 	%fd4918, [const_evenDofToQuad+40];
	fma.rn.f64 	%fd4919, %fd4918, %fd4792, 0d0000000000000000;
	fma.rn.f64 	%fd4920, %fd5102, %fd4795, %fd4917;
	fma.rn.f64 	%fd4921, %fd5101, %fd4796, %fd4919;
	fma.rn.f64 	%fd4922, %fd5086, %fd4799, %fd4920;
	fma.rn.f64 	%fd4923, %fd5085, %fd4800, %fd4921;
	fma.rn.f64 	%fd4924, %fd5070, %fd4803, %fd4922;
	fma.rn.f64 	%fd4925, %fd5069, %fd4804, %fd4923;
	fma.rn.f64 	%fd4926, %fd5054, %fd4807, %fd4924;
	fma.rn.f64 	%fd4927, %fd5053, %fd4808, %fd4925;
	fma.rn.f64 	%fd4928, %fd5038, %fd4811, %fd4926;
	fma.rn.f64 	%fd4929, %fd5037, %fd4812, %fd4927;
	fma.rn.f64 	%fd4930, %fd5022, %fd4815, %fd4928;
	fma.rn.f64 	%fd4931, %fd5021, %fd4816, %fd4929;
	ld.const.f64 	%fd4932, [const_oddDofToQuad+488];
	fma.rn.f64 	%fd879, %fd4932, %fd4819, %fd4930;
	ld.const.f64 	%fd4933, [const_evenDofToQuad+488];
	fma.rn.f64 	%fd880, %fd4933, %fd4820, %fd4931;
	ld.const.f64 	%fd4934, [const_oddDofToQuad+48];
	fma.rn.f64 	%fd4935, %fd4934, %fd4791, 0d0000000000000000;
	ld.const.f64 	%fd4936, [const_evenDofToQuad+48];
	fma.rn.f64 	%fd4937, %fd4936, %fd4792, 0d0000000000000000;
	fma.rn.f64 	%fd4938, %fd5100, %fd4795, %fd4935;
	fma.rn.f64 	%fd4939, %fd5099, %fd4796, %fd4937;
	fma.rn.f64 	%fd4940, %fd5084, %fd4799, %fd4938;
	fma.rn.f64 	%fd4941, %fd5083, %fd4800, %fd4939;
	fma.rn.f64 	%fd4942, %fd5068, %fd4803, %fd4940;
	fma.rn.f64 	%fd4943, %fd5067, %fd4804, %fd4941;
	fma.rn.f64 	%fd4944, %fd5052, %fd4807, %fd4942;
	fma.rn.f64 	%fd4945, %fd5051, %fd4808, %fd4943;
	fma.rn.f64 	%fd4946, %fd5036, %fd4811, %fd4944;
	fma.rn.f64 	%fd4947, %fd5035, %fd4812, %fd4945;
	fma.rn.f64 	%fd4948, %fd5020, %fd4815, %fd4946;
	fma.rn.f64 	%fd4949, %fd5019, %fd4816, %fd4947;
	ld.const.f64 	%fd4950, [const_oddDofToQuad+496];
	fma.rn.f64 	%fd881, %fd4950, %fd4819, %fd4948;
	ld.const.f64 	%fd4951, [const_evenDofToQuad+496];
	fma.rn.f64 	%fd882, %fd4951, %fd4820, %fd4949;
	ld.const.f64 	%fd4952, [const_oddDofToQuad+56];
	fma.rn.f64 	%fd4953, %fd4952, %fd4791, 0d0000000000000000;
	ld.const.f64 	%fd4954, [const_evenDofToQuad+56];
	fma.rn.f64 	%fd4955, %fd4954, %fd4792, 0d0000000000000000;
	fma.rn.f64 	%fd4956, %fd5098, %fd4795, %fd4953;
	fma.rn.f64 	%fd4957, %fd5097, %fd4796, %fd4955;
	fma.rn.f64 	%fd4958, %fd5082, %fd4799, %fd4956;
	fma.rn.f64 	%fd4959, %fd5081, %fd4800, %fd4957;
	fma.rn.f64 	%fd4960, %fd5066, %fd4803, %fd4958;
	fma.rn.f64 	%fd4961, %fd5065, %fd4804, %fd4959;
	fma.rn.f64 	%fd4962, %fd5050, %fd4807, %fd4960;
	fma.rn.f64 	%fd4963, %fd5049, %fd4808, %fd4961;
	fma.rn.f64 	%fd4964, %fd5034, %fd4811, %fd4962;
	fma.rn.f64 	%fd4965, %fd5033, %fd4812, %fd4963;
	fma.rn.f64 	%fd4966, %fd5018, %fd4815, %fd4964;
	fma.rn.f64 	%fd4967, %fd5017, %fd4816, %fd4965;
	ld.const.f64 	%fd4968, [const_oddDofToQuad+504];
	fma.rn.f64 	%fd4969, %fd4968, %fd4819, %fd4966;
	ld.const.f64 	%fd4970, [const_evenDofToQuad+504];
	fma.rn.f64 	%fd4971, %fd4970, %fd4820, %fd4967;
	sub.f64 	%fd883, %fd4969, %fd4971;
	@%p4 bra 	$L__BB58_44;
	ld.param.u64 	%rd78, [_Z32massMatrixMultiplyConstantKernelILi15ELi16ELi1EEvidPKdS1_S1_S1_S1_S1_S1_Pd_param_9];
	mov.u32 	%r530, %ctaid.x;
	add.s32 	%r532, %r530, %r505;
	mad.lo.s32 	%r533, %r532, 3375, %r504;
	cvta.to.global.u64 	%rd59, %rd78;
	mul.wide.s32 	%rd60, %r533, 8;
	add.s64 	%rd61, %rd59, %rd60;
	add.f64 	%fd4972, %fd869, %fd870;
	st.global.f64 	[%rd61], %fd4972;
	add.f64 	%fd4973, %fd871, %fd872;
	st.global.f64 	[%rd61+1800], %fd4973;
	add.f64 	%fd4974, %fd873, %fd874;
	st.global.f64 	[%rd61+3600], %fd4974;
	add.f64 	%fd4975, %fd875, %fd876;
	st.global.f64 	[%rd61+5400], %fd4975;
	add.f64 	%fd4976, %fd877, %fd878;
	st.global.f64 	[%rd61+7200], %fd4976;
	add.f64 	%fd4977, %fd879, %fd880;
	st.global.f64 	[%rd61+9000], %fd4977;
	add.f64 	%fd4978, %fd881, %fd882;
	st.global.f64 	[%rd61+10800], %fd4978;
	st.global.f64 	[%rd61+12600], %fd883;
	sub.f64 	%fd4979, %fd881, %fd882;
	st.global.f64 	[%rd61+14400], %fd4979;
	sub.f64 	%fd4980, %fd879, %fd880;
	st.global.f64 	[%rd61+16200], %fd4980;
	sub.f64 	%fd4981, %fd877, %fd878;
	st.global.f64 	[%rd61+18000], %fd4981;
	sub.f64 	%fd4982, %fd875, %fd876;
	st.global.f64 	[%rd61+19800], %fd4982;
	sub.f64 	%fd4983, %fd873, %fd874;
	st.global.f64 	[%rd61+21600], %fd4983;
	sub.f64 	%fd4984, %fd871, %fd872;
	st.global.f64 	[%rd61+23400], %fd4984;
	sub.f64 	%fd4985, %fd869, %fd870;
	st.global.f64 	[%rd61+25200], %fd4985;
$L__BB58_44:
	ret;

}


// ===== COMPILED SASS (sm_100) =====

	.target	sm_100

	.elftype	@"ET_EXEC"


//--------------------- .note.nv.tkinfo           --------------------------
	.section	.note.nv.tkinfo,"",@"SHT_NOTE"
	.sectionflags	@"SHF_NOTE_NV_TKINFO"
	.tkinfo
        /*0018*/ 	.word	0x00000002
        /*0030*/ 	.string	""
        /*0030*/ 	.string	"ptxas"
        /*0030*/ 	.string	"Cuda compilation tools, release 13.0, V13.0.88"
        /*0030*/ 	.string	"Build cuda_13.0.r13.0/compiler.36424714_0"
        /*0030*/ 	.string	"-arch sm_100 -m 64 "



//--------------------- .note.nv.cuinfo           --------------------------
	.section	.note.nv.cuinfo,"",@"SHT_NOTE"
	.sectionflags	@"SHF_NOTE_NV_CUINFO"
        /*0018*/ 	.short	0x0002
        /*001a*/ 	.short	0x0064
        /*001c*/ 	.short	0x0082
	.zero		2


//--------------------- .nv.info                  --------------------------
	.section	.nv.info,"",@"SHT_CUDA_INFO"
	.align	4


	//----- nvinfo : EIATTR_REGCOUNT
	.align		4
        /*0000*/ 	.byte	0x04, 0x2f
        /*0002*/ 	.short	(.L_7 - .L_6)
	.align		4
.L_6:
        /*0004*/ 	.word	index@(_Z13nothingKernelv)
        /*0008*/ 	.word	0x00000004


	//----- nvinfo : EIATTR_FRAME_SIZE
	.align		4
.L_7:
        /*000c*/ 	.byte	0x04, 0x11
        /*000e*/ 	.short	(.L_9 - .L_8)
	.align		4
.L_8:
        /*0010*/ 	.word	index@(_Z13nothingKernelv)
        /*0014*/ 	.word	0x00000000


	//----- nvinfo : EIATTR_REGCOUNT
	.align		4
.L_9:
        /*0018*/ 	.byte	0x04, 0x2f
        /*001a*/ 	.short	(.L_11 - .L_10)
	.align		4
.L_10:
        /*001c*/ 	.word	index@(_Z32massMatrixMultiplyConstantKernelILi2ELi2ELi16EEvidPKdS1_S1_S1_S1_S1_S1_Pd)
        /*0020*/ 	.word	0x0000003e


	//----- nvinfo : EIATTR_FRAME_SIZE
	.align		4
.L_11:
        /*0024*/ 	.byte	0x04, 0x11
        /*0026*/ 	.short	(.L_13 - .L_12)
	.align		4
.L_12:
        /*0028*/ 	.word	index@(_Z32massMatrixMultiplyConstantKernelILi2ELi2ELi16EEvidPKdS1_S1_S1_S1_S1_S1_Pd)
        /*002c*/ 	.word	0x00000000


	//----- nvinfo : EIATTR_REGCOUNT
	.align		4
.L_13:
        /*0030*/ 	.byte	0x04, 0x2f
        /*0032*/ 	.short	(.L_15 - .L_14)
	.align		4
.L_14:
        /*0034*/ 	.word	index@(_Z32massMatrixMultiplyConstantKernelILi2ELi3ELi7EEvidPKdS1_S1_S1_S1_S1_S1_Pd)
        /*0038*/ 	.word	0x00000050


	//----- nvinfo : EIATTR_FRAME_SIZE
	.align		4
.L_15:
        /*003c*/ 	.byte	0x04, 0x11
        /*003e*/ 	.short	(.L_17 - .L_16)
	.align		4
.L_16:
        /*0040*/ 	.word	index@(_Z32massMatrixMultiplyConstantKernelILi2ELi3ELi7EEvidPKdS1_S1_S1_S1_S1_S1_Pd)
        /*0044*/ 	.word	0x00000000


	//----- nvinfo : EIATTR_REGCOUNT
	.align		4
.L_17:
        /*0048*/ 	.byte	0x04, 0x2f
        /*004a*/ 	.short	(.L_19 - .L_18)
	.align		4
.L_18:
        /*004c*/ 	.word	index@(_Z32massMatrixMultiplyConstantKernelILi2ELi4ELi4EEvidPKdS1_S1_S1_S1_S1_S1_Pd)
        /*0050*/ 	.word	0x00000060


	//----- nvinfo : EIATTR_FRAME_SIZE
	.align		4
.L_19:
        /*0054*/ 	.byte	0x04, 0x11
        /*0056*/ 	.short	(.L_21 - .L_20)
	.align		4
.L_20:
        /*0058*/ 	.word	index@(_Z32massMatrixMultiplyConstantKernelILi2ELi4ELi4EEvidPKdS1_S1_S1_S1_S1_S1_Pd)
        /*005c*/ 	.word	0x00000000


	//----- nvinfo : EIATTR_REGCOUNT
	.align		4
.L_21:
        /*0060*/ 	.byte	0x04, 0x2f
        /*0062*/ 	.short	(.L_23 - .L_22)
	.align		4
.L_22:
        /*0064*/ 	.word	index@(_Z32massMatrixMultiplyConstantKernelILi2ELi5ELi5EEvidPKdS1_S1_S1_S1_S1_S1_Pd)
        /*0068*/ 	.word	0x00000080


	//----- nvinfo : EIATTR_FRAME_SIZE
	.align		4
.L_23:
        /*006c*/ 	.byte	0x04, 0x11
        /*006e*/ 	.short	(.L_25 - .L_24)
	.align		4
.L_24:
        /*0070*/ 	.word	index@(_Z32massMatrixMultiplyConstantKernelILi2ELi5ELi5EEvidPKdS1_S1_S1_S1_S1_S1_Pd)
        /*0074*/ 	.word	0x00000000


	//----- nvinfo : EIATTR_REGCOUNT
	.align		4
.L_25:
        /*0078*/ 	.byte	0x04, 0x2f
        /*007a*/ 	.short	(.L_27 - .L_26)
	.align		4
.L_26:
        /*007c*/ 	.word	index@(_Z32massMatrixMultiplyConstantKernelILi2ELi6ELi3EEvidPKdS1_S1_S1_S1_S1_S1_Pd)
        /*0080*/ 	.word	0x00000086


	//----- nvinfo : EIATTR_FRAME_SIZE
	.align		4
.L_27:
        /*0084*/ 	.byte	0x04, 0x11
        /*0086*/ 	.short	(.L_29 - .L_28)
	.align		4
.L_28:
        /*0088*/ 	.word	index@(_Z32massMatrixMultiplyConstantKernelILi2ELi6ELi3EEvidPKdS1_S1_S1_S1_S1_S1_Pd)
        /*008c*/ 	.word	0x00000000


	//----- nvinfo : EIATTR_REGCOUNT
	.align		4
.L_29:
        /*0090*/ 	.byte	0x04, 0x2f
        /*0092*/ 	.short	(.L_31 - .L_30)
	.align		4
.L_30:
        /*0094*/ 	.word	index@(_Z32massMatrixMultiplyConstantKernelILi3ELi3ELi7EEvidPKdS1_S1_S1_S1_S1_S1_Pd)
        /*0098*/ 	.word	0x00000050


	//----- nvinfo : EIATTR_FRAME_SIZE
	.align		4
.L_31:
        /*009c*/ 	.byte	0x04, 0x11
        /*009e*/ 	.short	(.L_33 - .L_32)
	.align		4
.L_32:
        /*00a0*/ 	.word	index@(_Z32massMatrixMultiplyConstantKernelILi3ELi3ELi7EEvidPKdS1_S1_S1_S1_S1_S1_Pd)
        /*00a4*/ 	.word	0x00000000


	//----- nvinfo : EIATTR_REGCOUNT
	.align		4
.L_33:
        /*00a8*/ 	.byte	0x04, 0x2f
        /*00aa*/ 	.short	(.L_35 - .L_34)
	.align		4
.L_34:
        /*00ac*/ 	.word	index@(_Z32massMatrixMultiplyConstantKernelILi3ELi4ELi16EEvidPKdS1_S1_S1_S1_S1_S1_Pd)
        /*00b0*/ 	.word	0x00000064


	//----- nvinfo : EIATTR_FRAME_SIZE
	.align		4
.L_35:
        /*00b4*/ 	.byte	0x04, 0x11
        /*00b6*/ 	.short	(.L_37 - .L_36)
	.align		4
.L_36:
        /*00b8*/ 	.word	index@(_Z32massMatrixMultiplyConstantKernelILi3ELi4ELi16EEvidPKdS1_S1_S1_S1_S1_S1_Pd)
        /*00bc*/ 	.word	0x00000000


	//----- nvinfo : EIATTR_REGCOUNT
	.align		4
.L_37:
        /*00c0*/ 	.byte	0x04, 0x2f
        /*00c2*/ 	.short	(.L_39 - .L_38)
	.align		4
.L_38:
        /*00c4*/ 	.word	index@(_Z32massMatrixMultiplyConstantKernelILi3ELi5ELi5EEvidPKdS1_S1_S1_S1_S1_S1_Pd)
        /*00c8*/ 	.word	0x00000080


	//----- nvinfo : EIATTR_FRAME_SIZE
	.align		4
.L_39:
        /*00cc*/ 	.byte	0x04, 0x11
        /*00ce*/ 	.short	(.L_41 - .L_40)
	.align		4
.L_40:
        /*00d0*/ 	.word	index@(_Z32massMatrixMultiplyConstantKernelILi3ELi5ELi5EEvidPKdS1_S1_S1_S1_S1_S1_Pd)
        /*00d4*/ 	.word	0x00000000


	//----- nvinfo : EIATTR_REGCOUNT
	.align		4
.L_41:
        /*00d8*/ 	.byte	0x04, 0x2f
        /*00da*/ 	.short	(.L_43 - .L_42)
	.align		4
.L_42:
        /*00dc*/ 	.word	index@(_Z32massMatrixMultiplyConstantKernelILi3ELi6ELi3EEvidPKdS1_S1_S1_S1_S1_S1_Pd)
        /*00e0*/ 	.word	0x00000082


	//----- nvinfo : EIATTR_FRAME_SIZE
	.align		4
.L_43:
        /*00e4*/ 	.byte	0x04, 0x11
        /*00e6*/ 	.short	(.L_45 - .L_44)
	.align		4
.L_44:
        /*00e8*/ 	.word	index@(_Z32massMatrixMultiplyConstantKernelILi3ELi6ELi3EEvidPKdS1_S1_S1_S1_S1_S1_Pd)
        /*00ec*/ 	.word	0x00000000


	//----- nvinfo : EIATTR_REGCOUNT
	.align		4
.L_45:
        /*00f0*/ 	.byte	0x04, 0x2f
        /*00f2*/ 	.short	(.L_47 - .L_46)
	.align		4
.L_46:
        /*00f4*/ 	.word	index@(_Z32massMatrixMultiplyConstantKernelILi3ELi7ELi2EEvidPKdS1_S1_S1_S1_S1_S1_Pd)
        /*00f8*/ 	.word	0x000000a8


	//----- nvinfo : EIATTR_FRAME_SIZE
	.align		4
.L_47:
        /*00fc*/ 	.byte	0x04, 0x11
        /*00fe*/ 	.short	(.L_49 - .L_48)
	.align		4
.L_48:
        /*0100*/ 	.word	index@(_Z32massMatrixMultiplyConstantKernelILi3ELi7ELi2EEvidPKdS1_S1_S1_S1_S1_S1_Pd)
        /*0104*/ 	.word	0x00000000


	//----- nvinfo : EIATTR_REGCOUNT
	.align		4
.L_49:
        /*0108*/ 	.byte	0x04, 0x2f
        /*010a*/ 	.short	(.L_51 - .L_50)
	.align		4
.L_50:
        /*010c*/ 	.word	index@(_Z32massMatrixMultiplyConstantKernelILi4ELi4ELi4EEvidPKdS1_S1_S1_S1_S1_S1_Pd)
        /*0110*/ 	.word	0x00000060


	//----- nvinfo : EIATTR_FRAME_SIZE
	.align		4
.L_51:
        /*0114*/ 	.byte	0x04, 0x11
        /*0116*/ 	.short	(.L_53 - .L_52)
	.align		4
.L_52:
        /*0118*/ 	.word	index@(_Z32massMatrixMultiplyConstantKernelILi4ELi4ELi4EEvidPKdS1_S1_S1_S1_S1_S1_Pd)
        /*011c*/ 	.word	0x00000000


	//----- nvinfo : EIATTR_REGCOUNT
	.align		4
.L_53:
        /*0120*/ 	.byte	0x04, 0x2f
        /*0122*/ 	.short	(.L_55 - .L_54)
	.align		4
.L_54:
        /*0124*/ 	.word	index@(_Z32massMatrixMultiplyConstantKernelILi4ELi5ELi5EEvidPKdS1_S1_S1_S1_S1_S1_Pd)
        /*0128*/ 	.word	0x00000080


	//----- nvinfo : EIATTR_FRAME_SIZE
	.align		4
.L_55:
        /*012c*/ 	.byte	0x04, 0x11
        /*012e*/ 	.short	(.L_57 - .L_56)
	.align		4
.L_56:
        /*0130*/ 	.word	index@(_Z32massMatrixMultiplyConstantKernelILi4ELi5ELi5EEvidPKdS1_S1_S1_S1_S1_S1_Pd)
        /*0134*/ 	.word	0x00000000


	//----- nvinfo : EIATTR_REGCOUNT
	.align		4
.L_57:
        /*0138*/ 	.byte	0x04, 0x2f
        /*013a*/ 	.short	(.L_59 - .L_58)
	.align		4
.L_58:
        /*013c*/ 	.word	index@(_Z32massMatrixMultiplyConstantKernelILi4ELi6ELi3EEvidPKdS1_S1_S1_S1_S1_S1_Pd)
        /*0140*/ 	.word	0x00000082


	//----- nvinfo : EIATTR_FRAME_SIZE
	.align		4
.L_59:
        /*0144*/ 	.byte	0x04, 0x11
        /*0146*/ 	.short	(.L_61 - .L_60)
	.align		4
.L_60:
        /*0148*/ 	.word	index@(_Z32massMatrixMultiplyConstantKernelILi4ELi6ELi3EEvidPKdS1_S1_S1_S1_S1_S1_Pd)
        /*014c*/ 	.word	0x00000000


	//----- nvinfo : EIATTR_REGCOUNT
	.align		4
.L_61:
        /*0150*/ 	.byte	0x04, 0x2f
        /*0152*/ 	.short	(.L_63 - .L_62)
	.align		4
.L_62:
        /*0154*/ 	.word	index@(_Z32massMatrixMultiplyConstantKernelILi4ELi7ELi2EEvidPKdS1_S1_S1_S1_S1_S1_Pd)
        /*0158*/ 	.word	0x000000a6


	//----- nvinfo : EIATTR_FRAME_SIZE
	.align		4
.L_63:
        /*015c*/ 	.byte	0x04, 0x11
        /*015e*/ 	.short	(.L_65 - .L_64)
	.align		4
.L_64:
        /*0160*/ 	.word	index@(_Z32massMatrixMultiplyConstantKernelILi4ELi7ELi2EEvidPKdS1_S1_S1_S1_S1_S1_Pd)
        /*0164*/ 	.word	0x00000000


	//----- nvinfo : EIATTR_REGCOUNT
	.align		4
.L_65:
        /*0168*/ 	.byte	0x04, 0x2f
        /*016a*/ 	.short	(.L_67 - .L_66)
	.align		4
.L_66:
        /*016c*/ 	.word	index@(_Z32massMatrixMultiplyConstantKernelILi4ELi8ELi1EEvidPKdS1_S1_S1_S1_S1_S1_Pd)
        /*0170*/ 	.word	0x000000a8


	//----- nvinfo : EIATTR_FRAME_SIZE
	.align		4
.L_67:
        /*0174*/ 	.byte	0x04, 0x11
        /*0176*/ 	.short	(.L_69 - .L_68)
	.align		4
.L_68:
        /*0178*/ 	.word	index@(_Z32massMatrixMultiplyConstantKernelILi4ELi8ELi1EEvidPKdS1_S1_S1_S1_S1_S1_Pd)
        /*017c*/ 	.word	0x00000000


	//----- nvinfo : EIATTR_REGCOUNT
	.align		4
.L_69:
        /*0180*/ 	.byte	0x04, 0x2f
        /*0182*/ 	.short	(.L_71 - .L_70)
	.align		4
.L_70:
        /*0184*/ 	.word	index@(_Z32massMatrixMultiplyConstantKernelILi5ELi5ELi5EEvidPKdS1_S1_S1_S1_S1_S1_Pd)
        /*0188*/ 	.word	0x00000080


	//----- nvinfo : EIATTR_FRAME_SIZE
	.align		4
.L_71:
        /*018c*/ 	.byte	0x04, 0x11
        /*018e*/ 	.short	(.L_73 - .L_72)
	.align		4
.L_72:
        /*0190*/ 	.word	index@(_Z32massMatrixMultiplyConstantKernelILi5ELi5ELi5EEvidPKdS1_S1_S1_S1_S1_S1_Pd)
        /*0194*/ 	.word	0x00000000


	//----- nvinfo : EIATTR_REGCOUNT
	.align		4
.L_73:
        /*0198*/ 	.byte	0x04, 0x2f
        /*019a*/ 	.short	(.L_75 - .L_74)
	.align		4
.L_74:
        /*019c*/ 	.word	index@(_Z32massMatrixMultiplyConstantKernelILi5ELi6ELi3EEvidPKdS1_S1_S1_S1_S1_S1_Pd)
        /*01a0*/ 	.word	0x00000082


	//----- nvinfo : EIATTR_FRAME_SIZE
	.align		4
.L_75:
        /*01a4*/ 	.byte	0x04, 0x11
        /*01a6*/ 	.short	(.L_77 - .L_76)
	.align		4
.L_76:
        /*01a8*/ 	.word	index@(_Z32massMatrixMultiplyConstantKernelILi5ELi6ELi3EEvidPKdS1_S1_S1_S1_S1_S1_Pd)
        /*01ac*/ 	.word	0x00000000


	//----- nvinfo : EIATTR_REGCOUNT
	.align		4
.L_77:
        /*01b0*/ 	.byte	0x04, 0x2f
        /*01b2*/ 	.short	(.L_79 - .L_78)
	.align		4
.L_78:
        /*01b4*/ 	.word	index@(_Z32massMatrixMultiplyConstantKernelILi5ELi7ELi2EEvidPKdS1_S1_S1_S1_S1_S1_Pd)
        /*01b8*/ 	.word	0x000000a8


	//----- nvinfo : EIATTR_FRAME_SIZE
	.align		4
.L_79:
        /*01bc*/ 	.byte	0x04, 0x11
        /*01be*/ 	.short	(.L_81 - .L_80)
	.align		4
.L_80:
        /*01c0*/ 	.word	index@(_Z32massMatrixMultiplyConstantKernelILi5ELi7ELi2EEvidPKdS1_S1_S1_S1_S1_S1_Pd)
        /*01c4*/ 	.word	0x00000000


	//----- nvinfo : EIATTR_REGCOUNT
	.align		4
.L_81:
        /*01c8*/ 	.byte	0x04, 0x2f
        /*01ca*/ 	.short	(.L_83 - .L_82)
	.align		4
.L_82:
        /*01cc*/ 	.word	index@(_Z32massMatrixMultiplyConstantKernelILi5ELi8ELi1EEvidPKdS1_S1_S1_S1_S1_S1_Pd)
        /*01d0*/ 	.word	0x000000a8


	//----- nvinfo : EIATTR_FRAME_SIZE
	.align		4
.L_83:
        /*01d4*/ 	.byte	0x04, 0x11
        /*01d6*/ 	.short	(.L_85 - .L_84)
	.align		4
.L_84:
        /*01d8*/ 	.word	index@(_Z32massMatrixMultiplyConstantKernelILi5ELi8ELi1EEvidPKdS1_S1_S1_S1_S1_S1_Pd)
        /*01dc*/ 	.word	0x00000000


	//----- nvinfo : EIATTR_REGCOUNT
	.align		4
.L_85:
        /*01e0*/ 	.byte	0x04, 0x2f
        /*01e2*/ 	.short	(.L_87 - .L_86)
	.align		4
.L_86:
        /*01e4*/ 	.word	index@(_Z32massMatrixMultiplyConstantKernelILi5ELi9ELi2EEvidPKdS1_S1_S1_S1_S1_S1_Pd)
        /*01e8*/ 	.word	0x000000aa


	//----- nvinfo : EIATTR_FRAME_SIZE
	.align		4
.L_87:
        /*01ec*/ 	.byte	0x04, 0x11
        /*01ee*/ 	.short	(.L_89 - .L_88)
	.align		4
.L_88:
        /*01f0*/ 	.word	index@(_Z32massMatrixMultiplyConstantKernelILi5ELi9ELi2EEvidPKdS1_S1_S1_S1_S1_S1_Pd)
        /*01f4*/ 	.word	0x00000000


	//----- nvinfo : EIATTR_REGCOUNT
	.align		4
.L_89:
        /*01f8*/ 	.byte	0x04, 0x2f
        /*01fa*/ 	.short	(.L_91 - .L_90)
	.align		4
.L_90:
        /*01fc*/ 	.word	index@(_Z32massMatrixMultiplyConstantKernelILi6ELi6ELi3EEvidPKdS1_S1_S1_S1_S1_S1_Pd)
        /*0200*/ 	.word	0x00000080


	//----- nvinfo : EIATTR_FRAME_SIZE
	.align		4
.L_91:
        /*0204*/ 	.byte	0x04, 0x11
        /*0206*/ 	.short	(.L_93 - .L_92)
	.align		4
.L_92:
        /*0208*/ 	.word	index@(_Z32massMatrixMultiplyConstantKernelILi6ELi6ELi3EEvidPKdS1_S1_S1_S1_S1_S1_Pd)
        /*020c*/ 	.word	0x00000000


	//----- nvinfo : EIATTR_REGCOUNT
	.align		4
.L_93:
        /*0210*/ 	.byte	0x04, 0x2f
        /*0212*/ 	.short	(.L_95 - .L_94)
	.align		4
.L_94:
        /*0214*/ 	.word	index@(_Z32massMatrixMultiplyConstantKernelILi6ELi7ELi2EEvidPKdS1_S1_S1_S1_S1_S1_Pd)
        /*0218*/ 	.word	0x000000a8


	//----- nvinfo : EIATTR_FRAME_SIZE
	.align		4
.L_95:
        /*021c*/ 	.byte	0x04, 0x11
        /*021e*/ 	.short	(.L_97 - .L_96)
	.align		4
.L_96:
        /*0220*/ 	.word	index@(_Z32massMatrixMultiplyConstantKernelILi6ELi7ELi2EEvidPKdS1_S1_S1_S1_S1_S1_Pd)
        /*0224*/ 	.word	0x00000000


	//----- nvinfo : EIATTR_REGCOUNT
	.align		4
.L_97:
        /*0228*/ 	.byte	0x04, 0x2f
        /*022a*/ 	.short	(.L_99 - .L_98)
	.align		4
.L_98:
        /*022c*/ 	.word	index@(_Z32massMatrixMultiplyConstantKernelILi6ELi8ELi1EEvidPKdS1_S1_S1_S1_S1_S1_Pd)
        /*0230*/ 	.word	0x000000a8


	//----- nvinfo : EIATTR_FRAME_SIZE
	.align		4
.L_99:
        /*0234*/ 	.byte	0x04, 0x11
        /*0236*/ 	.short	(.L_101 - .L_100)
	.align		4
.L_100:
        /*0238*/ 	.word	index@(_Z32massMatrixMultiplyConstantKernelILi6ELi8ELi1EEvidPKdS1_S1_S1_S1_S1_S1_Pd)
        /*023c*/ 	.word	0x00000000


	//----- nvinfo : EIATTR_REGCOUNT
	.align		4
.L_101:
        /*0240*/ 	.byte	0x04, 0x2f
        /*0242*/ 	.short	(.L_103 - .L_102)
	.align		4
.L_102:
        /*0244*/ 	.word	index@(_Z32massMatrixMultiplyConstantKernelILi6ELi9ELi2EEvidPKdS1_S1_S1_S1_S1_S1_Pd)
        /*0248*/ 	.word	0x000000aa


	//----- nvinfo : EIATTR_FRAME_SIZE
	.align		4
.L_103:
        /*024c*/ 	.byte	0x04, 0x11
        /*024e*/ 	.short	(.L_105 - .L_104)
	.align		4
.L_104:
        /*0250*/ 	.word	index@(_Z32massMatrixMultiplyConstantKernelILi6ELi9ELi2EEvidPKdS1_S1_S1_S1_S1_S1_Pd)
        /*0254*/ 	.word	0x00000000


	//----- nvinfo : EIATTR_REGCOUNT
	.align		4
.L_105:
        /*0258*/ 	.byte	0x04, 0x2f
        /*025a*/ 	.short	(.L_107 - .L_106)
	.align		4
.L_106:
        /*025c*/ 	.word	index@(_Z32massMatrixMultiplyConstantKernelILi6ELi10ELi1EEvidPKdS1_S1_S1_S1_S1_S1_Pd)
        /*0260*/ 	.word	0x000000fe


	//----- nvinfo : EIATTR_FRAME_SIZE
	.align		4
.L_107:
        /*0264*/ 	.byte	0x04, 0x11
        /*0266*/ 	.short	(.L_109 - .L_108)
	.align		4
.L_108:
        /*0268*/ 	.word	index@(_Z32massMatrixMultiplyConstantKernelILi6ELi10ELi1EEvidPKdS1_S1_S1_S1_S1_S1_Pd)
        /*026c*/ 	.word	0x00000000


	//----- nvinfo : EIATTR_REGCOUNT
	.align		4
.L_109:
        /*0270*/ 	.byte	0x04, 0x2f
        /*0272*/ 	.short	(.L_111 - .L_110)
	.align		4
.L_110:
        /*0274*/ 	.word	index@(_Z32massMatrixMultiplyConstantKernelILi7ELi7ELi2EEvidPKdS1_S1_S1_S1_S1_S1_Pd)
        /*0278*/ 	.word	0x000000a8


	//----- nvinfo : EIATTR_FRAME_SIZE
	.align		4
.L_111:
        /*027c*/ 	.byte	0x04, 0x11
        /*027e*/ 	.short	(.L_113 - .L_112)
	.align		4
.L_112:
        /*0280*/ 	.word	index@(_Z32massMatrixMultiplyConstantKernelILi7ELi7ELi2EEvidPKdS1_S1_S1_S1_S1_S1_Pd)
        /*0284*/ 	.word	0x00000000


	//----- nvinfo : EIATTR_REGCOUNT
	.align		4
.L_113:
        /*0288*/ 	.byte	0x04, 0x2f
        /*028a*/ 	.short	(.L_115 - .L_114)
	.align		4
.L_114:
        /*028c*/ 	.word	index@(_Z32massMatrixMultiplyConstantKernelILi7ELi8ELi1EEvidPKdS1_S1_S1_S1_S1_S1_Pd)
        /*0290*/ 	.word	0x000000a8


	//----- nvinfo : EIATTR_FRAME_SIZE
	.align		4
.L_115:
        /*0294*/ 	.byte	0x04, 0x11
        /*0296*/ 	.short	(.L_117 - .L_116)
	.align		4
.L_116:
        /*0298*/ 	.word	index@(_Z32massMatrixMultiplyConstantKernelILi7ELi8ELi1EEvidPKdS1_S1_S1_S1_S1_S1_Pd)
        /*029c*/ 	.word	0x00000000


	//----- nvinfo : EIATTR_REGCOUNT
	.align		4
.L_117:
        /*02a0*/ 	.byte	0x04, 0x2f
        /*02a2*/ 	.short	(.L_119 - .L_118)
	.align		4
.L_118:
        /*02a4*/ 	.word	index@(_Z32massMatrixMultiplyConstantKernelILi7ELi9ELi2EEvidPKdS1_S1_S1_S1_S1_S1_Pd)
        /*02a8*/ 	.word	0x000000aa


	//----- nvinfo : EIATTR_FRAME_SIZE
	.align		4
.L_119:
        /*02ac*/ 	.byte	0x04, 0x11
        /*02ae*/ 	.short	(.L_121 - .L_120)
	.align		4
.L_120:
        /*02b0*/ 	.word	index@(_Z32massMatrixMultiplyConstantKernelILi7ELi9ELi2EEvidPKdS1_S1_S1_S1_S1_S1_Pd)
        /*02b4*/ 	.word	0x00000000


	//----- nvinfo : EIATTR_REGCOUNT
	.align		4
.L_121:
        /*02b8*/ 	.byte	0x04, 0x2f
        /*02ba*/ 	.short	(.L_123 - .L_122)
	.align		4
.L_122:
        /*02bc*/ 	.word	index@(_Z32massMatrixMultiplyConstantKernelILi7ELi10ELi1EEvidPKdS1_S1_S1_S1_S1_S1_Pd)
        /*02c0*/ 	.word	0x000000fe


	//----- nvinfo : EIATTR_FRAME_SIZE
	.align		4
.L_123:
        /*02c4*/ 	.byte	0x04, 0x11
        /*02c6*/ 	.short	(.L_125 - .L_124)
	.align		4
.L_124:
        /*02c8*/ 	.word	index@(_Z32massMatrixMultiplyConstantKernelILi7ELi10ELi1EEvidPKdS1_S1_S1_S1_S1_S1_Pd)
        /*02cc*/ 	.word	0x00000000


	//----- nvinfo : EIATTR_REGCOUNT
	.align		4
.L_125:
        /*02d0*/ 	.byte	0x04, 0x2f
        /*02d2*/ 	.short	(.L_127 - .L_126)
	.align		4
.L_126:
        /*02d4*/ 	.word	index@(_Z32massMatrixMultiplyConstantKernelILi7ELi11ELi1EEvidPKdS1_S1_S1_S1_S1_S1_Pd)
        /*02d8*/ 	.word	0x000000fe


	//----- nvinfo : EIATTR_FRAME_SIZE
	.align		4
.L_127:
        /*02dc*/ 	.byte	0x04, 0x11
        /*02de*/ 	.short	(.L_129 - .L_128)
	.align		4
.L_128:
        /*02e0*/ 	.word	index@(_Z32massMatrixMultiplyConstantKernelILi7ELi11ELi1EEvidPKdS1_S1_S1_S1_S1_S1_Pd)
        /*02e4*/ 	.word	0x00000000


	//----- nvinfo : EIATTR_REGCOUNT
	.align		4
.L_129:
        /*02e8*/ 	.byte	0x04, 0x2f
        /*02ea*/ 	.short	(.L_131 - .L_130)
	.align		4
.L_130:
        /*02ec*/ 	.word	index@(_Z32massMatrixMultiplyConstantKernelILi8ELi8ELi1EEvidPKdS1_S1_S1_S1_S1_S1_Pd)
        /*02f0*/ 	.word	0x000000a8


	//----- nvinfo : EIATTR_FRAME_SIZE
	.align		4
.L_131:
        /*02f4*/ 	.byte	0x04, 0x11
        /*02f6*/ 	.short	(.L_133 - .L_132)
	.align		4
.L_132:
        /*02f8*/ 	.word	index@(_Z32massMatrixMultiplyConstantKernelILi8ELi8ELi1EEvidPKdS1_S1_S1_S1_S1_S1_Pd)
        /*02fc*/ 	.word	0x00000000


	//----- nvinfo : EIATTR_REGCOUNT
	.align		4
.L_133:
        /*0300*/ 	.byte	0x04, 0x2f
        /*0302*/ 	.short	(.L_135 - .L_134)
	.align		4
.L_134:
        /*0304*/ 	.word	index@(_Z32massMatrixMultiplyConstantKernelILi8ELi9ELi2EEvidPKdS1_S1_S1_S1_S1_S1_Pd)
        /*0308*/ 	.word	0x000000aa


	//----- nvinfo : EIATTR_FRAME_SIZE
	.align		4
.L_135:
        /*030c*/ 	.byte	0x04, 0x11
        /*030e*/ 	.short	(.L_137 - .L_136)
	.align		4
.L_136:
        /*0310*/ 	.word	index@(_Z32massMatrixMultiplyConstantKernelILi8ELi9ELi2EEvidPKdS1_S1_S1_S1_S1_S1_Pd)
        /*0314*/ 	.word	0x00000000


	//----- nvinfo : EIATTR_REGCOUNT
	.align		4
.L_137:
        /*0318*/ 	.byte	0x04, 0x2f
        /*031a*/ 	.short	(.L_139 - .L_138)
	.align		4
.L_138:
        /*031c*/ 	.word	index@(_Z32massMatrixMultiplyConstantKernelILi8ELi10ELi1EEvidPKdS1_S1_S1_S1_S1_S1_Pd)
        /*0320*/ 	.word	0x000000ff


	//----- nvinfo : EIATTR_FRAME_SIZE
	.align		4
.L_139:
        /*0324*/ 	.byte	0x04, 0x11
        /*0326*/ 	.short	(.L_141 - .L_140)
	.align		4
.L_140:
        /*0328*/ 	.word	index@(_Z32massMatrixMultiplyConstantKernelILi8ELi10ELi1EEvidPKdS1_S1_S1_S1_S1_S1_Pd)
        /*032c*/ 	.word	0x00000000


	//----- nvinfo : EIATTR_REGCOUNT
	.align		4
.L_141:
        /*0330*/ 	.byte	0x04, 0x2f
        /*0332*/ 	.short	(.L_143 - .L_142)
	.align		4
.L_142:
        /*0334*/ 	.word	index@(_Z32massMatrixMultiplyConstantKernelILi8ELi11ELi1EEvidPKdS1_S1_S1_S1_S1_S1_Pd)
        /*0338*/ 	.word	0x000000fe


	//----- nvinfo : EIATTR_FRAME_SIZE
	.align		4
.L_143:
        /*033c*/ 	.byte	0x04, 0x11
        /*033e*/ 	.short	(.L_145 - .L_144)
	.align		4
.L_144:
        /*0340*/ 	.word	index@(_Z32massMatrixMultiplyConstantKernelILi8ELi11ELi1EEvidPKdS1_S1_S1_S1_S1_S1_Pd)
        /*0344*/ 	.word	0x00000000


	//----- nvinfo : EIATTR_REGCOUNT
	.align		4
.L_145:
        /*0348*/ 	.byte	0x04, 0x2f
        /*034a*/ 	.short	(.L_147 - .L_146)
	.align		4
.L_146:
        /*034c*/ 	.word	index@(_Z32massMatrixMultiplyConstantKernelILi8ELi12ELi1EEvidPKdS1_S1_S1_S1_S1_S1_Pd)
        /*0350*/ 	.word	0x000000fe


	//----- nvinfo : EIATTR_FRAME_SIZE
	.align		4
.L_147:
        /*0354*/ 	.byte	0x04, 0x11
        /*0356*/ 	.short	(.L_149 - .L_148)
	.align		4
.L_148:
        /*0358*/ 	.word	index@(_Z32massMatrixMultiplyConstantKernelILi8ELi12ELi1EEvidPKdS1_S1_S1_S1_S1_S1_Pd)
        /*035c*/ 	.word	0x00000000


	//----- nvinfo : EIATTR_REGCOUNT
	.align		4
.L_149:
        /*0360*/ 	.byte	0x04, 0x2f
        /*0362*/ 	.short	(.L_151 - .L_150)
	.align		4
.L_150:
        /*0364*/ 	.word	index@(_Z32massMatrixMultiplyConstantKernelILi9ELi9ELi1EEvidPKdS1_S1_S1_S1_S1_S1_Pd)
        /*0368*/ 	.word	0x000000a8


	//----- nvinfo : EIATTR_FRAME_SIZE
	.align		4
.L_151:
        /*036c*/ 	.byte	0x04, 0x11
        /*036e*/ 	.short	(.L_153 - .L_152)
	.align		4
.L_152:
        /*0370*/ 	.word	index@(_Z32massMatrixMultiplyConstantKernelILi9ELi9ELi1EEvidPKdS1_S1_S1_S1_S1_S1_Pd)
        /*0374*/ 	.word	0x00000000


	//----- nvinfo : EIATTR_REGCOUNT
	.align		4
.L_153:
        /*0378*/ 	.byte	0x04, 0x2f
        /*037a*/ 	.short	(.L_155 - .L_154)
	.align		4
.L_154:
        /*037c*/ 	.word	index@(_Z32massMatrixMultiplyConstantKernelILi9ELi10ELi1EEvidPKdS1_S1_S1_S1_S1_S1_Pd)
        /*0380*/ 	.word	0x000000fe


	//----- nvinfo : EIATTR_FRAME_SIZE
	.align		4
.L_155:
        /*0384*/ 	.byte	0x04, 0x11
        /*0386*/ 	.short	(.L_157 - .L_156)
	.align		4
.L_156:
        /*0388*/ 	.word	index@(_Z32massMatrixMultiplyConstantKernelILi9ELi10ELi1EEvidPKdS1_S1_S1_S1_S1_S1_Pd)
        /*038c*/ 	.word	0x00000000


	//----- nvinfo : EIATTR_REGCOUNT
	.align		4
.L_157:
        /*0390*/ 	.byte	0x04, 0x2f
        /*0392*/ 	.short	(.L_159 - .L_158)
	.align		4
.L_158:
        /*0394*/ 	.word	index@(_Z32massMatrixMultiplyConstantKernelILi9ELi11ELi1EEvidPKdS1_S1_S1_S1_S1_S1_Pd)
        /*0398*/ 	.word	0x000000fe


	//----- nvinfo : EIATTR_FRAME_SIZE
	.align		4
.L_159:
        /*039c*/ 	.byte	0x04, 0x11
        /*039e*/ 	.short	(.L_161 - .L_160)
	.align		4
.L_160:
        /*03a0*/ 	.word	index@(_Z32massMatrixMultiplyConstantKernelILi9ELi11ELi1EEvidPKdS1_S1_S1_S1_S1_S1_Pd)
        /*03a4*/ 	.word	0x00000000


	//----- nvinfo : EIATTR_REGCOUNT
	.align		4
.L_161:
        /*03a8*/ 	.byte	0x04, 0x2f
        /*03aa*/ 	.short	(.L_163 - .L_162)
	.align		4
.L_162:
        /*03ac*/ 	.word	index@(_Z32massMatrixMultiplyConstantKernelILi9ELi12ELi1EEvidPKdS1_S1_S1_S1_S1_S1_Pd)
        /*03b0*/ 	.word	0x000000fe


	//----- nvinfo : EIATTR_FRAME_SIZE
	.align		4
.L_163:
        /*03b4*/ 	.byte	0x04, 0x11
        /*03b6*/ 	.short	(.L_165 - .L_164)
	.align		4
.L_164:
        /*03b8*/ 	.word	index@(_Z32massMatrixMultiplyConstantKernelILi9ELi12ELi1EEvidPKdS1_S1_S1_S1_S1_S1_Pd)
        /*03bc*/ 	.word	0x00000000


	//----- nvinfo : EIATTR_REGCOUNT
	.align		4
.L_165:
        /*03c0*/ 	.byte	0x04, 0x2f
        /*03c2*/ 	.short	(.L_167 - .L_166)
	.align		4
.L_166:
        /*03c4*/ 	.word	index@(_Z32massMatrixMultiplyConstantKernelILi9ELi13ELi1EEvidPKdS1_S1_S1_S1_S1_S1_Pd)
        /*03c8*/ 	.word	0x000000fe


	//----- nvinfo : EIATTR_FRAME_SIZE
	.align		4
.L_167:
        /*03cc*/ 	.byte	0x04, 0x11
        /*03ce*/ 	.short	(.L_169 - .L_168)
	.align		4
.L_168:
        /*03d0*/ 	.word	index@(_Z32massMatrixMultiplyConstantKernelILi9ELi13ELi1EEvidPKdS1_S1_S1_S1_S1_S1_Pd)
        /*03d4*/ 	.word	0x00000000


	//----- nvinfo : EIATTR_REGCOUNT
	.align		4
.L_169:
        /*03d8*/ 	.byte	0x04, 0x2f
        /*03da*/ 	.short	(.L_171 - .L_170)
	.align		4
.L_170:
        /*03dc*/ 	.word	index@(_Z32massMatrixMultiplyConstantKernelILi10ELi10ELi1EEvidPKdS1_S1_S1_S1_S1_S1_Pd)
        /*03e0*/ 	.word	0x000000ff


	//----- nvinfo : EIATTR_FRAME_SIZE
	.align		4
.L_171:
        /*03e4*/ 	.byte	0x04, 0x11
        /*03e6*/ 	.short	(.L_173 - .L_172)
	.align		4
.L_172:
        /*03e8*/ 	.word	index@(_Z32massMatrixMultiplyConstantKernelILi10ELi10ELi1EEvidPKdS1_S1_S1_S1_S1_S1_Pd)
        /*03ec*/ 	.word	0x00000000


	//----- nvinfo : EIATTR_REGCOUNT
	.align		4
.L_173:
        /*03f0*/ 	.byte	0x04, 0x2f
        /*03f2*/ 	.short	(.L_175 - .L_174)
	.align		4
.L_174:
        /*03f4*/ 	.word	index@(_Z32massMatrixMultiplyConstantKernelILi10ELi11ELi1EEvidPKdS1_S1_S1_S1_S1_S1_Pd)
        /*03f8*/ 	.word	0x000000fe


	//----- nvinfo : EIATTR_FRAME_SIZE
	.align		4
.L_175:
        /*03fc*/ 	.byte	0x04, 0x11
        /*03fe*/ 	.short	(.L_177 - .L_176)
	.align		4
.L_176:
        /*0400*/ 	.word	index@(_Z32massMatrixMultiplyConstantKernelILi10ELi11ELi1EEvidPKdS1_S1_S1_S1_S1_S1_Pd)
        /*0404*/ 	.word	0x00000000


	//----- nvinfo : EIATTR_REGCOUNT
	.align		4
.L_177:
        /*0408*/ 	.byte	0x04, 0x2f
        /*040a*/ 	.short	(.L_179 - .L_178)
	.align		4
.L_178:
        /*040c*/ 	.word	index@(_Z32massMatrixMultiplyConstantKernelILi10ELi12ELi1EEvidPKdS1_S1_S1_S1_S1_S1_Pd)
        /*0410*/ 	.word	0x000000fe


	//----- nvinfo : EIATTR_FRAME_SIZE
	.align		4
.L_179:
        /*0414*/ 	.byte	0x04, 0x11
        /*0416*/ 	.short	(.L_181 - .L_180)
	.align		4
.L_180:
        /*0418*/ 	.word	index@(_Z32massMatrixMultiplyConstantKernelILi10ELi12ELi1EEvidPKdS1_S1_S1_S1_S1_S1_Pd)
        /*041c*/ 	.word	0x00000000


	//----- nvinfo : EIATTR_REGCOUNT
	.align		4
.L_181:
        /*0420*/ 	.byte	0x04, 0x2f
        /*0422*/ 	.short	(.L_183 - .L_182)
	.align		4
.L_182:
        /*0424*/ 	.word	index@(_Z32massMatrixMultiplyConstantKernelILi10ELi13ELi1EEvidPKdS1_S1_S1_S1_S1_S1_Pd)
        /*0428*/ 	.word	0x000000fe


	//----- nvinfo : EIATTR_FRAME_SIZE
	.align		4
.L_183:
        /*042c*/ 	.byte	0x04, 0x11
        /*042e*/ 	.short	(.L_185 - .L_184)
	.align		4
.L_184:
        /*0430*/ 	.word	index@(_Z32massMatrixMultiplyConstantKernelILi10ELi13ELi1EEvidPKdS1_S1_S1_S1_S1_S1_Pd)
        /*0434*/ 	.word	0x00000000


	//----- nvinfo : EIATTR_REGCOUNT
	.align		4
.L_185:
        /*0438*/ 	.byte	0x04, 0x2f
        /*043a*/ 	.short	(.L_187 - .L_186)
	.align		4
.L_186:
        /*043c*/ 	.word	index@(_Z32massMatrixMultiplyConstantKernelILi10ELi14ELi1EEvidPKdS1_S1_S1_S1_S1_S1_Pd)
        /*0440*/ 	.word	0x000000fe


	//----- nvinfo : EIATTR_FRAME_SIZE
	.align		4
.L_187:
        /*0444*/ 	.byte	0x04, 0x11
        /*0446*/ 	.short	(.L_189 - .L_188)
	.align		4
.L_188:
        /*0448*/ 	.word	index@(_Z32massMatrixMultiplyConstantKernelILi10ELi14ELi1EEvidPKdS1_S1_S1_S1_S1_S1_Pd)
        /*044c*/ 	.word	0x00000000


	//----- nvinfo : EIATTR_REGCOUNT
	.align		4
.L_189:
        /*0450*/ 	.byte	0x04, 0x2f
        /*0452*/ 	.short	(.L_191 - .L_190)
	.align		4
.L_190:
        /*0454*/ 	.word	index@(_Z32massMatrixMultiplyConstantKernelILi11ELi11ELi1EEvidPKdS1_S1_S1_S1_S1_S1_Pd)
        /*0458*/ 	.word	0x000000fe


	//----- nvinfo : EIATTR_FRAME_SIZE
	.align		4
.L_191:
        /*045c*/ 	.byte	0x04, 0x11
        /*045e*/ 	.short	(.L_193 - .L_192)
	.align		4
.L_192:
        /*0460*/ 	.word	index@(_Z32massMatrixMultiplyConstantKernelILi11ELi11ELi1EEvidPKdS1_S1_S1_S1_S1_S1_Pd)
        /*0464*/ 	.word	0x00000000


	//----- nvinfo : EIATTR_REGCOUNT
	.align		4
.L_193:
        /*0468*/ 	.byte	0x04, 0x2f
        /*046a*/ 	.short	(.L_195 - .L_194)
	.align		4
.L_194:
        /*046c*/ 	.word	index@(_Z32massMatrixMultiplyConstantKernelILi11ELi12ELi1EEvidPKdS1_S1_S1_S1_S1_S1_Pd)
        /*0470*/ 	.word	0x000000fe


	//----- nvinfo : EIATTR_FRAME_SIZE
	.align		4
.L_195:
        /*0474*/ 	.byte	0x04, 0x11
        /*0476*/ 	.short	(.L_197 - .L_196)
	.align		4
.L_196:
        /*0478*/ 	.word	index@(_Z32massMatrixMultiplyConstantKernelILi11ELi12ELi1EEvidPKdS1_S1_S1_S1_S1_S1_Pd)
        /*047c*/ 	.word	0x00000000


	//----- nvinfo : EIATTR_REGCOUNT
	.align		4
.L_197:
        /*0480*/ 	.byte	0x04, 0x2f
        /*0482*/ 	.short	(.L_199 - .L_198)
	.align		4
.L_198:
        /*0484*/ 	.word	index@(_Z32massMatrixMultiplyConstantKernelILi11ELi13ELi1EEvidPKdS1_S1_S1_S1_S1_S1_Pd)
        /*0488*/ 	.word	0x000000fe


	//----- nvinfo : EIATTR_FRAME_SIZE
	.align		4
.L_199:
        /*048c*/ 	.byte	0x04, 0x11
        /*048e*/ 	.short	(.L_201 - .L_200)
	.align		4
.L_200:
        /*0490*/ 	.word	index@(_Z32massMatrixMultiplyConstantKernelILi11ELi13ELi1EEvidPKdS1_S1_S1_S1_S1_S1_Pd)
        /*0494*/ 	.word	0x00000000


	//----- nvinfo : EIATTR_REGCOUNT
	.align		4
.L_201:
        /*0498*/ 	.byte	0x04, 0x2f
        /*049a*/ 	.short	(.L_203 - .L_202)
	.align		4
.L_202:
        /*049c*/ 	.word	index@(_Z32massMatrixMultiplyConstantKernelILi11ELi14ELi1EEvidPKdS1_S1_S1_S1_S1_S1_Pd)
        /*04a0*/ 	.word	0x000000fe


	//----- nvinfo : EIATTR_FRAME_SIZE
	.align		4
.L_203:
        /*04a4*/ 	.byte	0x04, 0x11
        /*04a6*/ 	.short	(.L_205 - .L_204)
	.align		4
.L_204:
        /*04a8*/ 	.word	index@(_Z32massMatrixMultiplyConstantKernelILi11ELi14ELi1EEvidPKdS1_S1_S1_S1_S1_S1_Pd)
        /*04ac*/ 	.word	0x00000000


	//----- nvinfo : EIATTR_REGCOUNT
	.align		4
.L_205:
        /*04b0*/ 	.byte	0x04, 0x2f
        /*04b2*/ 	.short	(.L_207 - .L_206)
	.align		4
.L_206:
        /*04b4*/ 	.word	index@(_Z32massMatrixMultiplyConstantKernelILi11ELi15ELi1EEvidPKdS1_S1_S1_S1_S1_S1_Pd)
        /*04b8*/ 	.word	0x000000ff


	//----- nvinfo : EIATTR_FRAME_SIZE
	.align		4
.L_207:
        /*04bc*/ 	.byte	0x04, 0x11
        /*04be*/ 	.short	(.L_209 - .L_208)
	.align		4
.L_208:
        /*04c0*/ 	.word	index@(_Z32massMatrixMultiplyConstantKernelILi11ELi15ELi1EEvidPKdS1_S1_S1_S1_S1_S1_Pd)
        /*04c4*/ 	.word	0x00000000


	//----- nvinfo : EIATTR_REGCOUNT
	.align		4
.L_209:
        /*04c8*/ 	.byte	0x04, 0x2f
        /*04ca*/ 	.short	(.L_211 - .L_210)
	.align		4
.L_210:
        /*04cc*/ 	.word	index@(_Z32massMatrixMultiplyConstantKernelILi12ELi12ELi1EEvidPKdS1_S1_S1_S1_S1_S1_Pd)
        /*04d0*/ 	.word	0x000000fe


	//----- nvinfo : EIATTR_FRAME_SIZE
	.align		4
.L_211:
        /*04d4*/ 	.byte	0x04, 0x11
        /*04d6*/ 	.short	(.L_213 - .L_212)
	.align		4
.L_212:
        /*04d8*/ 	.word	index@(_Z32massMatrixMultiplyConstantKernelILi12ELi12ELi1EEvidPKdS1_S1_S1_S1_S1_S1_Pd)
        /*04dc*/ 	.word	0x00000008


	//----- nvinfo : EIATTR_REGCOUNT
	.align		4
.L_213:
        /*04e0*/ 	.byte	0x04, 0x2f
        /*04e2*/ 	.short	(.L_215 - .L_214)
	.align		4
.L_214:
        /*04e4*/ 	.word	index@(_Z32massMatrixMultiplyConstantKernelILi12ELi13ELi1EEvidPKdS1_S1_S1_S1_S1_S1_Pd)
        /*04e8*/ 	.word	0x000000fe


	//----- nvinfo : EIATTR_FRAME_SIZE
	.align		4
.L_215:
        /*04ec*/ 	.byte	0x04, 0x11
        /*04ee*/ 	.short	(.L_217 - .L_216)
	.align		4
.L_216:
        /*04f0*/ 	.word	index@(_Z32massMatrixMultiplyConstantKernelILi12ELi13ELi1EEvidPKdS1_S1_S1_S1_S1_S1_Pd)
        /*04f4*/ 	.word	0x00000000


	//----- nvinfo : EIATTR_REGCOUNT
	.align		4
.L_217:
        /*04f8*/ 	.byte	0x04, 0x2f
        /*04fa*/ 	.short	(.L_219 - .L_218)
	.align		4
.L_218:
        /*04fc*/ 	.word	index@(_Z32massMatrixMultiplyConstantKernelILi12ELi14ELi1EEvidPKdS1_S1_S1_S1_S1_S1_Pd)
        /*0500*/ 	.word	0x000000fe


	//----- nvinfo : EIATTR_FRAME_SIZE
	.align		4
.L_219:
        /*0504*/ 	.byte	0x04, 0x11
        /*0506*/ 	.short	(.L_221 - .L_220)
	.align		4
.L_220:
        /*0508*/ 	.word	index@(_Z32massMatrixMultiplyConstantKernelILi12ELi14ELi1EEvidPKdS1_S1_S1_S1_S1_S1_Pd)
        /*050c*/ 	.word	0x00000000


	//----- nvinfo : EIATTR_REGCOUNT
	.align		4
.L_221:
        /*0510*/ 	.byte	0x04, 0x2f
        /*0512*/ 	.short	(.L_223 - .L_222)
	.align		4
.L_222:
        /*0514*/ 	.word	index@(_Z32massMatrixMultiplyConstantKernelILi12ELi15ELi1EEvidPKdS1_S1_S1_S1_S1_S1_Pd)
        /*0518*/ 	.word	0x000000ff


	//----- nvinfo : EIATTR_FRAME_SIZE
	.align		4
.L_223:
        /*051c*/ 	.byte	0x04, 0x11
        /*051e*/ 	.short	(.L_225 - .L_224)
	.align		4
.L_224:
        /*0520*/ 	.word	index@(_Z32massMatrixMultiplyConstantKernelILi12ELi15ELi1EEvidPKdS1_S1_S1_S1_S1_S1_Pd)
        /*0524*/ 	.word	0x00000000


	//----- nvinfo : EIATTR_REGCOUNT
	.align		4
.L_225:
        /*0528*/ 	.byte	0x04, 0x2f
        /*052a*/ 	.short	(.L_227 - .L_226)
	.align		4
.L_226:
        /*052c*/ 	.word	index@(_Z32massMatrixMultiplyConstantKernelILi13ELi13ELi1EEvidPKdS1_S1_S1_S1_S1_S1_Pd)
        /*0530*/ 	.word	0x000000fe


	//----- nvinfo : EIATTR_FRAME_SIZE
	.align		4
.L_227:
        /*0534*/ 	.byte	0x04, 0x11
        /*0536*/ 	.short	(.L_229 - .L_228)
	.align		4
.L_228:
        /*0538*/ 	.word	index@(_Z32massMatrixMultiplyConstantKernelILi13ELi13ELi1EEvidPKdS1_S1_S1_S1_S1_S1_Pd)
        /*053c*/ 	.word	0x00000000


	//----- nvinfo : EIATTR_REGCOUNT
	.align		4
.L_229:
        /*0540*/ 	.byte	0x04, 0x2f
        /*0542*/ 	.short	(.L_231 - .L_230)
	.align		4
.L_230:
        /*0544*/ 	.word	index@(_Z32massMatrixMultiplyConstantKernelILi13ELi14ELi1EEvidPKdS1_S1_S1_S1_S1_S1_Pd)
        /*0548*/ 	.word	0x000000ff


	//----- nvinfo : EIATTR_FRAME_SIZE
	.align		4
.L_231:
        /*054c*/ 	.byte	0x04, 0x11
        /*054e*/ 	.short	(.L_233 - .L_232)
	.align		4
.L_232:
        /*0550*/ 	.word	index@(_Z32massMatrixMultiplyConstantKernelILi13ELi14ELi1EEvidPKdS1_S1_S1_S1_S1_S1_Pd)
        /*0554*/ 	.word	0x00000008


	//----- nvinfo : EIATTR_REGCOUNT
	.align		4
.L_233:
        /*0558*/ 	.byte	0x04, 0x2f
        /*055a*/ 	.short	(.L_235 - .L_234)
	.align		4
.L_234:
        /*055c*/ 	.word	index@(_Z32massMatrixMultiplyConstantKernelILi14ELi15ELi1EEvidPKdS1_S1_S1_S1_S1_S1_Pd)
        /*0560*/ 	.word	0x000000ff


	//----- nvinfo : EIATTR_FRAME_SIZE
	.align		4
.L_235:
        /*0564*/ 	.byte	0x04, 0x11
        /*0566*/ 	.short	(.L_237 - .L_236)
	.align		4
.L_236:
        /*0568*/ 	.word	index@(_Z32massMatrixMultiplyConstantKernelILi14ELi15ELi1EEvidPKdS1_S1_S1_S1_S1_S1_Pd)
        /*056c*/ 	.word	0x00000000


	//----- nvinfo : EIATTR_REGCOUNT
	.align		4
.L_237:
        /*0570*/ 	.byte	0x04, 0x2f
        /*0572*/ 	.short	(.L_239 - .L_238)
	.align		4
.L_238:
        /*0574*/ 	.word	index@(_Z32massMatrixMultiplyConstantKernelILi15ELi16ELi1EEvidPKdS1_S1_S1_S1_S1_S1_Pd)
        /*0578*/ 	.word	0x000000ff


	//----- nvinfo : EIATTR_FRAME_SIZE
	.align		4
.L_239:
        /*057c*/ 	.byte	0x04, 0x11
        /*057e*/ 	.short	(.L_241 - .L_240)
	.align		4
.L_240:
        /*0580*/ 	.word	index@(_Z32massMatrixMultiplyConstantKernelILi15ELi16ELi1EEvidPKdS1_S1_S1_S1_S1_S1_Pd)
        /*0584*/ 	.word	0x00000010


	//----- nvinfo : EIATTR_MIN_STACK_SIZE
	.align		4
.L_241:
        /*0588*/ 	.byte	0x04, 0x12
        /*058a*/ 	.short	(.L_243 - .L_242)
	.align		4
.L_242:
        /*058c*/ 	.word	index@(_Z32massMatrixMultiplyConstantKernelILi15ELi16ELi1EEvidPKdS1_S1_S1_S1_S1_S1_Pd)
        /*0590*/ 	.word	0x00000010


	//----- nvinfo : EIATTR_MIN_STACK_SIZE
	.align		4
.L_243:
        /*0594*/ 	.byte	0x04, 0x12
        /*0596*/ 	.short	(.L_245 - .L_244)
	.align		4
.L_244:
        /*0598*/ 	.word	index@(_Z32massMatrixMultiplyConstantKernelILi14ELi15ELi1EEvidPKdS1_S1_S1_S1_S1_S1_Pd)
        /*059c*/ 	.word	0x00000000


	//----- nvinfo : EIATTR_MIN_STACK_SIZE
	.align		4
.L_245:
        /*05a0*/ 	.byte	0x04, 0x12
        /*05a2*/ 	.short	(.L_247 - .L_246)
	.align		4
.L_246:
        /*05a4*/ 	.word	index@(_Z32massMatrixMultiplyConstantKernelILi13ELi14ELi1EEvidPKdS1_S1_S1_S1_S1_S1_Pd)
        /*05a8*/ 	.word	0x00000008


	//----- nvinfo : EIATTR_MIN_STACK_SIZE
	.align		4
.L_247:
        /*05ac*/ 	.byte	0x04, 0x12
        /*05ae*/ 	.short	(.L_249 - .L_248)
	.align		4
.L_248:
        /*05b0*/ 	.word	index@(_Z32massMatrixMultiplyConstantKernelILi13ELi13ELi1EEvidPKdS1_S1_S1_S1_S1_S1_Pd)
        /*05b4*/ 	.word	0x00000000


	//----- nvinfo : EIATTR_MIN_STACK_SIZE
	.align		4
.L_249:
        /*05b8*/ 	.byte	0x04, 0x12
        /*05ba*/ 	.short	(.L_251 - .L_250)
	.align		4
.L_250:
        /*05bc*/ 	.word	index@(_Z32massMatrixMultiplyConstantKernelILi12ELi15ELi1EEvidPKdS1_S1_S1_S1_S1_S1_Pd)
        /*05c0*/ 	.word	0x00000000


	//----- nvinfo : EIATTR_MIN_STACK_SIZE
	.align		4
.L_251:
        /*05c4*/ 	.byte	0x04, 0x12
        /*05c6*/ 	.short	(.L_253 - .L_252)
	.align		4
.L_252:
        /*05c8*/ 	.word	index@(_Z32massMatrixMultiplyConstantKernelILi12ELi14ELi1EEvidPKdS1_S1_S1_S1_S1_S1_Pd)
        /*05cc*/ 	.word	0x00000000


	//----- nvinfo : EIATTR_MIN_STACK_SIZE
	.align		4
.L_253:
        /*05d0*/ 	.byte	0x04, 0x12
        /*05d2*/ 	.short	(.L_255 - .L_254)
	.align		4
.L_254:
        /*05d4*/ 	.word	index@(_Z32massMatrixMultiplyConstantKernelILi12ELi13ELi1EEvidPKdS1_S1_S1_S1_S1_S1_Pd)
        /*05d8*/ 	.word	0x00000000


	//----- nvinfo : EIATTR_MIN_STACK_SIZE
	.align		4
.L_255:
        /*05dc*/ 	.byte	0x04, 0x12
        /*05de*/ 	.short	(.L_257 - .L_256)
	.align		4
.L_256:
        /*05e0*/ 	.word	index@(_Z32massMatrixMultiplyConstantKernelILi12ELi12ELi1EEvidPKdS1_S1_S1_S1_S1_S1_Pd)
        /*05e4*/ 	.word	0x00000008


	//----- nvinfo : EIATTR_MIN_STACK_SIZE
	.align		4
.L_257:
        /*05e8*/ 	.byte	0x04, 0x12
        /*05ea*/ 	.short	(.L_259 - .L_258)
	.align		4
.L_258:
        /*05ec*/ 	.word	index@(_Z32massMatrixMultiplyConstantKernelILi11ELi15ELi1EEvidPKdS1_S1_S1_S1_S1_S1_Pd)
        /*05f0*/ 	.word	0x00000000


	//----- nvinfo : EIATTR_MIN_STACK_SIZE
	.align		4
.L_259:
        /*05f4*/ 	.byte	0x04, 0x12
        /*05f6*/ 	.short	(.L_261 - .L_260)
	.align		4
.L_260:
        /*05f8*/ 	.word	index@(_Z32massMatrixMultiplyConstantKernelILi11ELi14ELi1EEvidPKdS1_S1_S1_S1_S1_S1_Pd)
        /*05fc*/ 	.word	0x00000000


	//----- nvinfo : EIATTR_MIN_STACK_SIZE
	.align		4
.L_261:
        /*0600*/ 	.byte	0x04, 0x12
        /*0602*/ 	.short	(.L_263 - .L_262)
	.align		4
.L_262:
        /*0604*/ 	.word	index@(_Z32massMatrixMultiplyConstantKernelILi11ELi13ELi1EEvidPKdS1_S1_S1_S1_S1_S1_Pd)
        /*0608*/ 	.word	0x00000000


	//----- nvinfo : EIATTR_MIN_STACK_SIZE
	.align		4
.L_263:
        /*060c*/ 	.byte	0x04, 0x12
        /*060e*/ 	.short	(.L_265 - .L_264)
	.align		4
.L_264:
        /*0610*/ 	.word	index@(_Z32massMatrixMultiplyConstantKernelILi11ELi12ELi1EEvidPKdS1_S1_S1_S1_S1_S1_Pd)
        /*0614*/ 	.word	0x00000000


	//----- nvinfo : EIATTR_MIN_STACK_SIZE
	.align		4
.L_265:
        /*0618*/ 	.byte	0x04, 0x12
        /*061a*/ 	.short	(.L_267 - .L_266)
	.align		4
.L_266:
        /*061c*/ 	.word	index@(_Z32massMatrixMultiplyConstantKernelILi11ELi11ELi1EEvidPKdS1_S1_S1_S1_S1_S1_Pd)
        /*0620*/ 	.word	0x00000000


	//----- nvinfo : EIATTR_MIN_STACK_SIZE
	.align		4
.L_267:
        /*0624*/ 	.byte	0x04, 0x12
        /*0626*/ 	.short	(.L_269 - .L_268)
	.align		4
.L_268:
        /*0628*/ 	.word	index@(_Z32massMatrixMultiplyConstantKernelILi10ELi14ELi1EEvidPKdS1_S1_S1_S1_S1_S1_Pd)
        /*062c*/ 	.word	0x00000000


	//----- nvinfo : EIATTR_MIN_STACK_SIZE
	.align		4
.L_269:
        /*0630*/ 	.byte	0x04, 0x12
        /*0632*/ 	.short	(.L_271 - .L_270)
	.align		4
.L_270:
        /*0634*/ 	.word	index@(_Z32massMatrixMultiplyConstantKernelILi10ELi13ELi1EEvidPKdS1_S1_S1_S1_S1_S1_Pd)
        /*0638*/ 	.word	0x00000000


	//----- nvinfo : EIATTR_MIN_STACK_SIZE
	.align		4
.L_271:
        /*063c*/ 	.byte	0x04, 0x12
        /*063e*/ 	.short	(.L_273 - .L_272)
	.align		4
.L_272:
        /*0640*/ 	.word	index@(_Z32massMatrixMultiplyConstantKernelILi10ELi12ELi1EEvidPKdS1_S1_S1_S1_S1_S1_Pd)
        /*0644*/ 	.word	0x00000000


	//----- nvinfo : EIATTR_MIN_STACK_SIZE
	.align		4
.L_273:
        /*0648*/ 	.byte	0x04, 0x12
        /*064a*/ 	.short	(.L_275 - .L_274)
	.align		4
.L_274:
        /*064c*/ 	.word	index@(_Z32massMatrixMultiplyConstantKernelILi10ELi11ELi1EEvidPKdS1_S1_S1_S1_S1_S1_Pd)
        /*0650*/ 	.word	0x00000000


	//----- nvinfo : EIATTR_MIN_STACK_SIZE
	.align		4
.L_275:
        /*0654*/ 	.byte	0x04, 0x12
        /*0656*/ 	.short	(.L_277 - .L_276)
	.align		4
.L_276:
        /*0658*/ 	.word	index@(_Z32massMatrixMultiplyConstantKernelILi10ELi10ELi1EEvidPKdS1_S1_S1_S1_S1_S1_Pd)
        /*065c*/ 	.word	0x00000000


	//----- nvinfo : EIATTR_MIN_STACK_SIZE
	.align		4
.L_277:
        /*0660*/ 	.byte	0x04, 0x12
        /*0662*/ 	.short	(.L_279 - .L_278)
	.align		4
.L_278:
        /*0664*/ 	.word	index@(_Z32massMatrixMultiplyConstantKernelILi9ELi13ELi1EEvidPKdS1_S1_S1_S1_S1_S1_Pd)
        /*0668*/ 	.word	0x00000000


	//----- nvinfo : EIATTR_MIN_STACK_SIZE
	.align		4
.L_279:
        /*066c*/ 	.byte	0x04, 0x12
        /*066e*/ 	.short	(.L_281 - .L_280)
	.align		4
.L_280:
        /*0670*/ 	.word	index@(_Z32massMatrixMultiplyConstantKernelILi9ELi12ELi1EEvidPKdS1_S1_S1_S1_S1_S1_Pd)
        /*0674*/ 	.word	0x00000000


	//----- nvinfo : EIATTR_MIN_STACK_SIZE
	.align		4
.L_281:
        /*0678*/ 	.byte	0x04, 0x12
        /*067a*/ 	.short	(.L_283 - .L_282)
	.align		4
.L_282:
        /*067c*/ 	.word	index@(_Z32massMatrixMultiplyConstantKernelILi9ELi11ELi1EEvidPKdS1_S1_S1_S1_S1_S1_Pd)
        /*0680*/ 	.word	0x00000000


	//----- nvinfo : EIATTR_MIN_STACK_SIZE
	.align		4
.L_283:
        /*0684*/ 	.byte	0x04, 0x12
        /*0686*/ 	.short	(.L_285 - .L_284)
	.align		4
.L_284:
        /*0688*/ 	.word	index@(_Z32massMatrixMultiplyConstantKernelILi9ELi10ELi1EEvidPKdS1_S1_S1_S1_S1_S1_Pd)
        /*068c*/ 	.word	0x00000000


	//----- nvinfo : EIATTR_MIN_STACK_SIZE
	.align		4
.L_285:
        /*0690*/ 	.byte	0x04, 0x12
        /*0692*/ 	.short	(.L_287 - .L_286)
	.align		4
.L_286:
        /*0694*/ 	.word	index@(_Z32massMatrixMultiplyConstantKernelILi9ELi9ELi1EEvidPKdS1_S1_S1_S1_S1_S1_Pd)
        /*0698*/ 	.word	0x00000000


	//----- nvinfo : EIATTR_MIN_STACK_SIZE
	.align		4
.L_287:
        /*069c*/ 	.byte	0x04, 0x12
        /*069e*/ 	.short	(.L_289 - .L_288)
	.align		4
.L_288:
        /*06a0*/ 	.word	index@(_Z32massMatrixMultiplyConstantKernelILi8ELi12ELi1EEvidPKdS1_S1_S1_S1_S1_S1_Pd)
        /*06a4*/ 	.word	0x00000000


	//----- nvinfo : EIATTR_MIN_STACK_SIZE
	.align		4
.L_289:
        /*06a8*/ 	.byte	0x04, 0x12
        /*06aa*/ 	.short	(.L_291 - .L_290)
	.align		4
.L_290:
        /*06ac*/ 	.word	index@(_Z32massMatrixMultiplyConstantKernelILi8ELi11ELi1EEvidPKdS1_S1_S1_S1_S1_S1_Pd)
        /*06b0*/ 	.word	0x00000000


	//----- nvinfo : EIATTR_MIN_STACK_SIZE
	.align		4
.L_291:
        /*06b4*/ 	.byte	0x04, 0x12
        /*06b6*/ 	.short	(.L_293 - .L_292)
	.align		4
.L_292:
        /*06b8*/ 	.word	index@(_Z32massMatrixMultiplyConstantKernelILi8ELi10ELi1EEvidPKdS1_S1_S1_S1_S1_S1_Pd)
        /*06bc*/ 	.word	0x00000000


	//----- nvinfo : EIATTR_MIN_STACK_SIZE
	.align		4
.L_293:
        /*06c0*/ 	.byte	0x04, 0x12
        /*06c2*/ 	.short	(.L_295 - .L_294)
	.align		4
.L_294:
        /*06c4*/ 	.word	index@(_Z32massMatrixMultiplyConstantKernelILi8ELi9ELi2EEvidPKdS1_S1_S1_S1_S1_S1_Pd)
        /*06c8*/ 	.word	0x00000000


	//----- nvinfo : EIATTR_MIN_STACK_SIZE
	.align		4
.L_295:
        /*06cc*/ 	.byte	0x04, 0x12
        /*06ce*/ 	.short	(.L_297 - .L_296)
	.align		4
.L_296:
        /*06d0*/ 	.word	index@(_Z32massMatrixMultiplyConstantKernelILi8ELi8ELi1EEvidPKdS1_S1_S1_S1_S1_S1_Pd)
        /*06d4*/ 	.word	0x00000000


	//----- nvinfo : EIATTR_MIN_STACK_SIZE
	.align		4
.L_297:
        /*06d8*/ 	.byte	0x04, 0x12
        /*06da*/ 	.short	(.L_299 - .L_298)
	.align		4
.L_298:
        /*06dc*/ 	.word	index@(_Z32massMatrixMultiplyConstantKernelILi7ELi11ELi1EEvidPKdS1_S1_S1_S1_S1_S1_Pd)
        /*06e0*/ 	.word	0x00000000


	//----- nvinfo : EIATTR_MIN_STACK_SIZE
	.align		4
.L_299:
        /*06e4*/ 	.byte	0x04, 0x12
        /*06e6*/ 	.short	(.L_301 - .L_300)
	.align		4
.L_300:
        /*06e8*/ 	.word	index@(_Z32massMatrixMultiplyConstantKernelILi7ELi10ELi1EEvidPKdS1_S1_S1_S1_S1_S1_Pd)
        /*06ec*/ 	.word	0x00000000


	//----- nvinfo : EIATTR_MIN_STACK_SIZE
	.align		4
.L_301:
        /*06f0*/ 	.byte	0x04, 0x12
        /*06f2*/ 	.short	(.L_303 - .L_302)
	.align		4
.L_302:
        /*06f4*/ 	.word	index@(_Z32massMatrixMultiplyConstantKernelILi7ELi9ELi2EEvidPKdS1_S1_S1_S1_S1_S1_Pd)
        /*06f8*/ 	.word	0x00000000


	//----- nvinfo : EIATTR_MIN_STACK_SIZE
	.align		4
.L_303:
        /*06fc*/ 	.byte	0x04, 0x12
        /*06fe*/ 	.short	(.L_305 - .L_304)
	.align		4
.L_304:
        /*0700*/ 	.word	index@(_Z32massMatrixMultiplyConstantKernelILi7ELi8ELi1EEvidPKdS1_S1_S1_S1_S1_S1_Pd)
        /*0704*/ 	.word	0x00000000


	//----- nvinfo : EIATTR_MIN_STACK_SIZE
	.align		4
.L_305:
        /*0708*/ 	.byte	0x04, 0x12
        /*070a*/ 	.short	(.L_307 - .L_306)
	.align		4
.L_306:
        /*070c*/ 	.word	index@(_Z32massMatrixMultiplyConstantKernelILi7ELi7ELi2EEvidPKdS1_S1_S1_S1_S1_S1_Pd)
        /*0710*/ 	.word	0x00000000


	//----- nvinfo : EIATTR_MIN_STACK_SIZE
	.align		4
.L_307:
        /*0714*/ 	.byte	0x04, 0x12
        /*0716*/ 	.short	(.L_309 - .L_308)
	.align		4
.L_308:
        /*0718*/ 	.word	index@(_Z32massMatrixMultiplyConstantKernelILi6ELi10ELi1EEvidPKdS1_S1_S1_S1_S1_S1_Pd)
        /*071c*/ 	.word	0x00000000


	//----- nvinfo : EIATTR_MIN_STACK_SIZE
	.align		4
.L_309:
        /*0720*/ 	.byte	0x04, 0x12
        /*0722*/ 	.short	(.L_311 - .L_310)
	.align		4
.L_310:
        /*0724*/ 	.word	index@(_Z32massMatrixMultiplyConstantKernelILi6ELi9ELi2EEvidPKdS1_S1_S1_S1_S1_S1_Pd)
        /*0728*/ 	.word	0x00000000


	//----- nvinfo : EIATTR_MIN_STACK_SIZE
	.align		4
.L_311:
        /*072c*/ 	.byte	0x04, 0x12
        /*072e*/ 	.short	(.L_313 - .L_312)
	.align		4
.L_312:
        /*0730*/ 	.word	index@(_Z32massMatrixMultiplyConstantKernelILi6ELi8ELi1EEvidPKdS1_S1_S1_S1_S1_S1_Pd)
        /*0734*/ 	.word	0x00000000


	//----- nvinfo : EIATTR_MIN_STACK_SIZE
	.align		4
.L_313:
        /*0738*/ 	.byte	0x04, 0x12
        /*073a*/ 	.short	(.L_315 - .L_314)
	.align		4
.L_314:
        /*073c*/ 	.word	index@(_Z32massMatrixMultiplyConstantKernelILi6ELi7ELi2EEvidPKdS1_S1_S1_S1_S1_S1_Pd)
        /*0740*/ 	.word	0x00000000


	//----- nvinfo : EIATTR_MIN_STACK_SIZE
	.align		4
.L_315:
        /*0744*/ 	.byte	0x04, 0x12
        /*0746*/ 	.short	(.L_317 - .L_316)
	.align		4
.L_316:
        /*0748*/ 	.word	index@(_Z32massMatrixMultiplyConstantKernelILi6ELi6ELi3EEvidPKdS1_S1_S1_S1_S1_S1_Pd)
        /*074c*/ 	.word	0x00000000


	//----- nvinfo : EIATTR_MIN_STACK_SIZE
	.align		4
.L_317:
        /*0750*/ 	.byte	0x04, 0x12
        /*0752*/ 	.short	(.L_319 - .L_318)
	.align		4
.L_318:
        /*0754*/ 	.word	index@(_Z32massMatrixMultiplyConstantKernelILi5ELi9ELi2EEvidPKdS1_S1_S1_S1_S1_S1_Pd)
        /*0758*/ 	.word	0x00000000


	//----- nvinfo : EIATTR_MIN_STACK_SIZE
	.align		4
.L_319:
        /*075c*/ 	.byte	0x04, 0x12
        /*075e*/ 	.short	(.L_321 - .L_320)
	.align		4
.L_320:
        /*0760*/ 	.word	index@(_Z32massMatrixMultiplyConstantKernelILi5ELi8ELi1EEvidPKdS1_S1_S1_S1_S1_S1_Pd)
        /*0764*/ 	.word	0x00000000


	//----- nvinfo : EIATTR_MIN_STACK_SIZE
	.align		4
.L_321:
        /*0768*/ 	.byte	0x04, 0x12
        /*076a*/ 	.short	(.L_323 - .L_322)
	.align		4
.L_322:
        /*076c*/ 	.word	index@(_Z32massMatrixMultiplyConstantKernelILi5ELi7ELi2EEvidPKdS1_S1_S1_S1_S1_S1_Pd)
        /*0770*/ 	.word	0x00000000


	//----- nvinfo : EIATTR_MIN_STACK_SIZE
	.align		4
.L_323:
        /*0774*/ 	.byte	0x04, 0x12
        /*0776*/ 	.short	(.L_325 - .L_324)
	.align		4
.L_324:
        /*0778*/ 	.word	index@(_Z32massMatrixMultiplyConstantKernelILi5ELi6ELi3EEvidPKdS1_S1_S1_S1_S1_S1_Pd)
        /*077c*/ 	.word	0x00000000


	//----- nvinfo : EIATTR_MIN_STACK_SIZE
	.align		4
.L_325:
        /*0780*/ 	.byte	0x04, 0x12
        /*0782*/ 	.short	(.L_327 - .L_326)
	.align		4
.L_326:
        /*0784*/ 	.word	index@(_Z32massMatrixMultiplyConstantKernelILi5ELi5ELi5EEvidPKdS1_S1_S1_S1_S1_S1_Pd)
        /*0788*/ 	.word	0x00000000


	//----- nvinfo : EIATTR_MIN_STACK_SIZE
	.align		4
.L_327:
        /*078c*/ 	.byte	0x04, 0x12
        /*078e*/ 	.short	(.L_329 - .L_328)
	.align		4
.L_328:
        /*0790*/ 	.word	index@(_Z32massMatrixMultiplyConstantKernelILi4ELi8ELi1EEvidPKdS1_S1_S1_S1_S1_S1_Pd)
        /*0794*/ 	.word	0x00000000


	//----- nvinfo : EIATTR_MIN_STACK_SIZE
	.align		4
.L_329:
        /*0798*/ 	.byte	0x04, 0x12
        /*079a*/ 	.short	(.L_331 - .L_330)
	.align		4
.L_330:
        /*079c*/ 	.word	index@(_Z32massMatrixMultiplyConstantKernelILi4ELi7ELi2EEvidPKdS1_S1_S1_S1_S1_S1_Pd)
        /*07a0*/ 	.word	0x00000000


	//----- nvinfo : EIATTR_MIN_STACK_SIZE
	.align		4
.L_331:
        /*07a4*/ 	.byte	0x04, 0x12
        /*07a6*/ 	.short	(.L_333 - .L_332)
	.align		4
.L_332:
        /*07a8*/ 	.word	index@(_Z32massMatrixMultiplyConstantKernelILi4ELi6ELi3EEvidPKdS1_S1_S1_S1_S1_S1_Pd)
        /*07ac*/ 	.word	0x00000000


	//----- nvinfo : EIATTR_MIN_STACK_SIZE
	.align		4
.L_333:
        /*07b0*/ 	.byte	0x04, 0x12
        /*07b2*/ 	.short	(.L_335 - .L_334)
	.align		4
.L_334:
        /*07b4*/ 	.word	index@(_Z32massMatrixMultiplyConstantKernelILi4ELi5ELi5EEvidPKdS1_S1_S1_S1_S1_S1_Pd)
        /*07b8*/ 	.word	0x00000000


	//----- nvinfo : EIATTR_MIN_STACK_SIZE
	.align		4
.L_335:
        /*07bc*/ 	.byte	0x04, 0x12
        /*07be*/ 	.short	(.L_337 - .L_336)
	.align		4
.L_336:
        /*07c0*/ 	.word	index@(_Z32massMatrixMultiplyConstantKernelILi4ELi4ELi4EEvidPKdS1_S1_S1_S1_S1_S1_Pd)
        /*07c4*/ 	.word	0x00000000


	//----- nvinfo : EIATTR_MIN_STACK_SIZE
	.align		4
.L_337:
        /*07c8*/ 	.byte	0x04, 0x12
        /*07ca*/ 	.short	(.L_339 - .L_338)
	.align		4
.L_338:
        /*07cc*/ 	.word	index@(_Z32massMatrixMultiplyConstantKernelILi3ELi7ELi2EEvidPKdS1_S1_S1_S1_S1_S1_Pd)
        /*07d0*/ 	.word	0x00000000


	//----- nvinfo : EIATTR_MIN_STACK_SIZE
	.align		4
.L_339:
        /*07d4*/ 	.byte	0x04, 0x12
        /*07d6*/ 	.short	(.L_341 - .L_340)
	.align		4
.L_340:
        /*07d8*/ 	.word	index@(_Z32massMatrixMultiplyConstantKernelILi3ELi6ELi3EEvidPKdS1_S1_S1_S1_S1_S1_Pd)
        /*07dc*/ 	.word	0x00000000


	//----- nvinfo : EIATTR_MIN_STACK_SIZE
	.align		4
.L_341:
        /*07e0*/ 	.byte	0x04, 0x12
        /*07e2*/ 	.short	(.L_343 - .L_342)
	.align		4
.L_342:
        /*07e4*/ 	.word	index@(_Z32massMatrixMultiplyConstantKernelILi3ELi5ELi5EEvidPKdS1_S1_S1_S1_S1_S1_Pd)
        /*07e8*/ 	.word	0x00000000


	//----- nvinfo : EIATTR_MIN_STACK_SIZE
	.align		4
.L_343:
        /*07ec*/ 	.byte	0x04, 0x12
        /*07ee*/ 	.short	(.L_345 - .L_344)
	.align		4
.L_344:
        /*07f0*/ 	.word	index@(_Z32massMatrixMultiplyConstantKernelILi3ELi4ELi16EEvidPKdS1_S1_S1_S1_S1_S1_Pd)
        /*07f4*/ 	.word	0x00000000


	//----- nvinfo : EIATTR_MIN_STACK_SIZE
	.align		4
.L_345:
        /*07f8*/ 	.byte	0x04, 0x12
        /*07fa*/ 	.short	(.L_347 - .L_346)
	.align		4
.L_346:
        /*07fc*/ 	.word	index@(_Z32massMatrixMultiplyConstantKernelILi3ELi3ELi7EEvidPKdS1_S1_S1_S1_S1_S1_Pd)
        /*0800*/ 	.word	0x00000000


	//----- nvinfo : EIATTR_MIN_STACK_SIZE
	.align		4
.L_347:
        /*0804*/ 	.byte	0x04, 0x12
        /*0806*/ 	.short	(.L_349 - .L_348)
	.align		4
.L_348:
        /*0808*/ 	.word	index@(_Z32massMatrixMultiplyConstantKernelILi2ELi6ELi3EEvidPKdS1_S1_S1_S1_S1_S1_Pd)
        /*080c*/ 	.word	0x00000000


	//----- nvinfo : EIATTR_MIN_STACK_SIZE
	.align		4
.L_349:
        /*0810*/ 	.byte	0x04, 0x12
        /*0812*/ 	.short	(.L_351 - .L_350)
	.align		4
.L_350:
        /*0814*/ 	.word	index@(_Z32massMatrixMultiplyConstantKernelILi2ELi5ELi5EEvidPKdS1_S1_S1_S1_S1_S1_Pd)
        /*0818*/ 	.word	0x00000000


	//----- nvinfo : EIATTR_MIN_STACK_SIZE
	.align		4
.L_351:
        /*081c*/ 	.byte	0x04, 0x12
        /*081e*/ 	.short	(.L_353 - .L_352)
	.align		4
.L_352:
        /*0820*/ 	.word	index@(_Z32massMatrixMultiplyConstantKernelILi2ELi4ELi4EEvidPKdS1_S1_S1_S1_S1_S1_Pd)
        /*0824*/ 	.word	0x00000000


	//----- nvinfo : EIATTR_MIN_STACK_SIZE
	.align		4
.L_353:
        /*0828*/ 	.byte	0x04, 0x12
        /*082a*/ 	.short	(.L_355 - .L_354)
	.align		4
.L_354:
        /*082c*/ 	.word	index@(_Z32massMatrixMultiplyConstantKernelILi2ELi3ELi7EEvidPKdS1_S1_S1_S1_S1_S1_Pd)
        /*0830*/ 	.word	0x00000000


	//----- nvinfo : EIATTR_MIN_STACK_SIZE
	.align		4
.L_355:
        /*0834*/ 	.byte	0x04, 0x12
        /*0836*/ 	.short	(.L_357 - .L_356)
	.align		4
.L_356:
        /*0838*/ 	.word	index@(_Z32massMatrixMultiplyConstantKernelILi2ELi2ELi16EEvidPKdS1_S1_S1_S1_S1_S1_Pd)
        /*083c*/ 	.word	0x00000000


	//----- nvinfo : EIATTR_MIN_STACK_SIZE
	.align		4
.L_357:
        /*0840*/ 	.byte	0x04, 0x12
        /*0842*/ 	.short	(.L_359 - .L_358)
	.align		4
.L_358:
        /*0844*/ 	.word	index@(_Z13nothingKernelv)
        /*0848*/ 	.word	0x00000000
.L_359:


//--------------------- .nv.compat                --------------------------
	.section	.nv.compat,"",@"SHT_CUDA_COMPAT_INFO"
	.align	4
        /*0000*/ 	.byte	0x02, 0x09, 0x00, 0x00, 0x02, 0x02, 0x01, 0x00, 0x02, 0x05, 0x05, 0x00, 0x03, 0x07, 0x01, 0x01
        /*0010*/ 	.byte	0x02, 0x03, 0x00, 0x00, 0x02, 0x06, 0x01, 0x00, 0x04, 0x0b, 0x08, 0x00, 0x01, 0x00, 0x00, 0x00
        /*0020*/ 	.byte	0x00, 0x00, 0x00, 0x00


//--------------------- .nv.info._Z32massMatrixMultiplyConstantKernelILi15ELi16ELi1EEvidPKdS1_S1_S1_S1_S1_S1_Pd --------------------------
	.section	.nv.info._Z32massMatrixMultiplyConstantKernelILi15ELi16ELi1EEvidPKdS1_S1_S1_S1_S1_S1_Pd,"",@"SHT_CUDA_INFO"
	.sectionflags	@""
	.align	4


	//----- nvinfo : EIATTR_CUDA_API_VERSION
	.align		4
        /*0000*/ 	.byte	0x04, 0x37
        /*0002*/ 	.short	(.L_361 - .L_360)
.L_360:
        /*0004*/ 	.word	0x00000082


	//----- nvinfo : EIATTR_KPARAM_INFO
	.align		4
.L_361:
        /*0008*/ 	.byte	0x04, 0x17
        /*000a*/ 	.short	(.L_363 - .L_362)
.L_362:
        /*000c*/ 	.word	0x00000000
        /*0010*/ 	.short	0x0009
        /*0012*/ 	.short	0x0048
        /*0014*/ 	.byte	0x00, 0xf5, 0x21, 0x00


	//----- nvinfo : EIATTR_KPARAM_INFO
	.align		4
.L_363:
        /*0018*/ 	.byte	0x04, 0x17
        /*001a*/ 	.short	(.L_365 - .L_364)
.L_364:
        /*001c*/ 	.word	0x00000000
        /*0020*/ 	.short	0x0008
        /*0022*/ 	.short	0x0040
        /*0024*/ 	.byte	0x00, 0xf5, 0x21, 0x00


	//----- nvinfo : EIATTR_KPARAM_INFO
	.align		4
.L_365:
        /*0028*/ 	.byte	0x04, 0x17
        /*002a*/ 	.short	(.L_367 - .L_366)
.L_366:
        /*002c*/ 	.word	0x00000000
        /*0030*/ 	.short	0x0007
        /*0032*/ 	.short	0x0038
        /*0034*/ 	.byte	0x00, 0xf5, 0x21, 0x00


	//----- nvinfo : EIATTR_KPARAM_INFO
	.align		4
.L_367:
        /*0038*/ 	.byte	0x04, 0x17
        /*003a*/ 	.short	(.L_369 - .L_368)
.L_368:
        /*003c*/ 	.word	0x00000000
        /*0040*/ 	.short	0x0006
        /*0042*/ 	.short	0x0030
        /*0044*/ 	.byte	0x00, 0xf5, 0x21, 0x00


	//----- nvinfo : EIATTR_KPARAM_INFO
	.align		4
.L_369:
        /*0048*/ 	.byte	0x04, 0x17
        /*004a*/ 	.short	(.L_371 - .L_370)
.L_370:
        /*004c*/ 	.word	0x00000000
        /*0050*/ 	.short	0x0005
        /*0052*/ 	.short	0x0028
        /*0054*/ 	.byte	0x00, 0xf5, 0x21, 0x00


	//----- nvinfo : EIATTR_KPARAM_INFO
	.align		4
.L_371:
        /*0058*/ 	.byte	0x04, 0x17
        /*005a*/ 	.short	(.L_373 - .L_372)
.L_372:
        /*005c*/ 	.word	0x00000000
        /*0060*/ 	.short	0x0004
        /*0062*/ 	.short	0x0020
        /*0064*/ 	.byte	0x00, 0xf5, 0x21, 0x00


	//----- nvinfo : EIATTR_KPARAM_INFO
	.align		4
.L_373:
        /*0068*/ 	.byte	0x04, 0x17
        /*006a*/ 	.short	(.L_375 - .L_374)
.L_374:
        /*006c*/ 	.word	0x00000000
        /*0070*/ 	.short	0x0003
        /*0072*/ 	.short	0x0018
        /*0074*/ 	.byte	0x00, 0xf5, 0x21, 0x00


	//----- nvinfo : EIATTR_KPARAM_INFO
	.align		4
.L_375:
        /*0078*/ 	.byte	0x04, 0x17
        /*007a*/ 	.short	(.L_377 - .L_376)
.L_376:
        /*007c*/ 	.word	0x00000000
        /*0080*/ 	.short	0x0002
        /*0082*/ 	.short	0x0010
        /*0084*/ 	.byte	0x00, 0xf5, 0x21, 0x00


	//----- nvinfo : EIATTR_KPARAM_INFO
	.align		4
.L_377:
        /*0088*/ 	.byte	0x04, 0x17
        /*008a*/ 	.short	(.L_379 - .L_378)
.L_378:
        /*008c*/ 	.word	0x00000000
        /*0090*/ 	.short	0x0001
        /*0092*/ 	.short	0x0008
        /*0094*/ 	.byte	0x00, 0xf0, 0x21, 0x00


	//----- nvinfo : EIATTR_KPARAM_INFO
	.align		4
.L_379:
        /*0098*/ 	.byte	0x04, 0x17
        /*009a*/ 	.short	(.L_381 - .L_380)
.L_380:
        /*009c*/ 	.word	0x00000000
        /*00a0*/ 	.short	0x0000
        /*00a2*/ 	.short	0x0000
        /*00a4*/ 	.byte	0x00, 0xf0, 0x11, 0x00


	//----- nvinfo : EIATTR_SPARSE_MMA_MASK
	.align		4
.L_381:
        /*00a8*/ 	.byte	0x03, 0x50
        /*00aa*/ 	.short	0x0000


	//----- nvinfo : EIATTR_MAXREG_COUNT
	.align		4
        /*00ac*/ 	.byte	0x03, 0x1b
        /*00ae*/ 	.short	0x00ff


	//----- nvinfo : EIATTR_NUM_BARRIERS
	.align		4
        /*00b0*/ 	.byte	0x02, 0x4c
        /*00b2*/ 	.byte	0x01
	.zero		1


	//----- nvinfo : EIATTR_ANNOTATIONS
	.align		4
        /*00b4*/ 	.byte	0x04, 0x55
        /*00b6*/ 	.short	(.L_383 - .L_382)


	//   ....[0]....
.L_382:
        /*00b8*/ 	.word	0x00000001
        /*00bc*/ 	.byte	0x00, 0x29, 0x00, 0x00, 0x01, 0x00, 0x00, 0x00, 0x40, 0x4f, 0x00, 0x00, 0x01, 0x00, 0x00, 0x00
        /*00cc*/ 	.byte	0xb0, 0xf1, 0x00, 0x00, 0x01, 0x00, 0x00, 0x00, 0x50, 0x13, 0x01, 0x00


	//----- nvinfo : EIATTR_MERCURY_ISA_VERSION
	.align		4
.L_383:
        /*00d8*/ 	.byte	0x03, 0x5f
        /*00da*/ 	.short	0x0101


	//----- nvinfo : EIATTR_VRC_CTA_INIT_COUNT
	.align		4
        /*00dc*/ 	.byte	0x02, 0x4a
	.zero		1
	.zero		1


	//----- nvinfo : EIATTR_EXIT_INSTR_OFFSETS
	.align		4
        /*00e0*/ 	.byte	0x04, 0x1c
        /*00e2*/ 	.short	(.L_385 - .L_384)


	//   ....[0]....
.L_384:
        /*00e4*/ 	.word	0x000136f0


	//   ....[1]....
        /*00e8*/ 	.word	0x00014790


	//   ....[2]....
        /*00ec*/ 	.word	0x000149b0


	//----- nvinfo : EIATTR_CRS_STACK_SIZE
	.align		4
.L_385:
        /*00f0*/ 	.byte	0x04, 0x1e
        /*00f2*/ 	.short	(.L_387 - .L_386)
.L_386:
        /*00f4*/ 	.word	0x00000000


	//----- nvinfo : EIATTR_CBANK_PARAM_SIZE
	.align		4
.L_387:
        /*00f8*/ 	.byte	0x03, 0x19
        /*00fa*/ 	.short	0x0050


	//----- nvinfo : EIATTR_PARAM_CBANK
	.align		4
        /*00fc*/ 	.byte	0x04, 0x0a
        /*00fe*/ 	.short	(.L_389 - .L_388)
	.align		4
.L_388:
        /*0100*/ 	.word	index@(.nv.constant0._Z32massMatrixMultiplyConstantKernelILi15ELi16ELi1EEvidPKdS1_S1_S1_S1_S1_S1_Pd)
        /*0104*/ 	.short	0x0380
        /*0106*/ 	.short	0x0050


	//----- nvinfo : EIATTR_SW_WAR
	.align		4
.L_389:
        /*0108*/ 	.byte	0x04, 0x36
        /*010a*/ 	.short	(.L_391 - .L_390)
.L_390:
        /*010c*/ 	.word	0x00000008
.L_391:


//--------------------- .nv.info._Z32massMatrixMultiplyConstantKernelILi14ELi15ELi1EEvidPKdS1_S1_S1_S1_S1_S1_Pd --------------------------
	.section	.nv.info._Z32massMatrixMultiplyConstantKernelILi14ELi15ELi1EEvidPKdS1_S1_S1_S1_S1_S1_Pd,"",@"SHT_CUDA_INFO"
	.sectionflags	@""
	.align	4


	//----- nvinfo : EIATTR_CUDA_API_VERSION
	.align		4
        /*0000*/ 	.byte	0x04, 0x37
        /*0002*/ 	.short	(.L_393 - .L_392)
.L_392:
        /*0004*/ 	.word	0x00000082


	//----- nvinfo : EIATTR_KPARAM_INFO
	.align		4
.L_393:
        /*0008*/ 	.byte	0x04, 0x17
        /*000a*/ 	.short	(.L_395 - .L_394)
.L_394:
        /*000c*/ 	.word	0x00000000
        /*0010*/ 	.short	0x0009
        /*0012*/ 	.short	0x0048
        /*0014*/ 	.byte	0x00, 0xf5, 0x21, 0x00


	//----- nvinfo : EIATTR_KPARAM_INFO
	.align		4
.L_395:
        /*0018*/ 	.byte	0x04, 0x17
        /*001a*/ 	.short	(.L_397 - .L_396)
.L_396:
        /*001c*/ 	.word	0x00000000
        /*0020*/ 	.short	0x0008
        /*0022*/ 	.short	0x0040
        /*0024*/ 	.byte	0x00, 0xf5, 0x21, 0x00


	//----- nvinfo : EIATTR_KPARAM_INFO
	.align		4
.L_397:
        /*0028*/ 	.byte	0x04, 0x17
        /*002a*/ 	.short	(.L_399 - .L_398)
.L_398:
        /*002c*/ 	.word	0x00000000
        /*0030*/ 	.short	0x0007
        /*0032*/ 	.short	0x0038
        /*0034*/ 	.byte	0x00, 0xf5, 0x21, 0x00


	//----- nvinfo : EIATTR_KPARAM_INFO
	.align		4
.L_399:
        /*0038*/ 	.byte	0x04, 0x17
        /*003a*/ 	.short	(.L_401 - .L_400)
.L_400:
        /*003c*/ 	.word	0x00000000
        /*0040*/ 	.short	0x0006
        /*0042*/ 	.short	0x0030
        /*0044*/ 	.byte	0x00, 0xf5, 0x21, 0x00


	//----- nvinfo : EIATTR_KPARAM_INFO
	.align		4
.L_401:
        /*0048*/ 	.byte	0x04, 0x17
        /*004a*/ 	.short	(.L_403 - .L_402)
.L_402:
        /*004c*/ 	.word	0x00000000
        /*0050*/ 	.short	0x0005
        /*0052*/ 	.short	0x0028
        /*0054*/ 	.byte	0x00, 0xf5, 0x21, 0x00


	//----- nvinfo : EIATTR_KPARAM_INFO
	.align		4
.L_403:
        /*0058*/ 	.byte	0x04, 0x17
        /*005a*/ 	.short	(.L_405 - .L_404)
.L_404:
        /*005c*/ 	.word	0x00000000
        /*0060*/ 	.short	0x0004
        /*0062*/ 	.short	0x0020
        /*0064*/ 	.byte	0x00, 0xf5, 0x21, 0x00


	//----- nvinfo : EIATTR_KPARAM_INFO
	.align		4
.L_405:
        /*0068*/ 	.byte	0x04, 0x17
        /*006a*/ 	.short	(.L_407 - .L_406)
.L_406:
        /*006c*/ 	.word	0x00000000
        /*0070*/ 	.short	0x0003
        /*0072*/ 	.short	0x0018
        /*0074*/ 	.byte	0x00, 0xf5, 0x21, 0x00


	//----- nvinfo : EIATTR_KPARAM_INFO
	.align		4
.L_407:
        /*0078*/ 	.byte	0x04, 0x17
        /*007a*/ 	.short	(.L_409 - .L_408)
.L_408:
        /*007c*/ 	.word	0x00000000
        /*0080*/ 	.short	0x0002
        /*0082*/ 	.short	0x0010
        /*0084*/ 	.byte	0x00, 0xf5, 0x21, 0x00


	//----- nvinfo : EIATTR_KPARAM_INFO
	.align		4
.L_409:
        /*0088*/ 	.byte	0x04, 0x17
        /*008a*/ 	.short	(.L_411 - .L_410)
.L_410:
        /*008c*/ 	.word	0x00000000
        /*0090*/ 	.short	0x0001
        /*0092*/ 	.short	0x0008
        /*0094*/ 	.byte	0x00, 0xf0, 0x21, 0x00


	//----- nvinfo : EIATTR_KPARAM_INFO
	.align		4
.L_411:
        /*0098*/ 	.byte	0x04, 0x17
        /*009a*/ 	.short	(.L_413 - .L_412)
.L_412:
        /*009c*/ 	.word	0x00000000
        /*00a0*/ 	.short	0x0000
        /*00a2*/ 	.short	0x0000
        /*00a4*/ 	.byte	0x00, 0xf0, 0x11, 0x00


	//----- nvinfo : EIATTR_SPARSE_MMA_MASK
	.align		4
.L_413:
        /*00a8*/ 	.byte	0x03, 0x50
        /*00aa*/ 	.short	0x0000


	//----- nvinfo : EIATTR_MAXREG_COUNT
	.align		4
        /*00ac*/ 	.byte	0x03, 0x1b
        /*00ae*/ 	.short	0x00ff


	//----- nvinfo : EIATTR_NUM_BARRIERS
	.align		4
        /*00b0*/ 	.byte	0x02, 0x4c
        /*00b2*/ 	.byte	0x01
	.zero		1


	//----- nvinfo : EIATTR_MERCURY_ISA_VERSION
	.align		4
        /*00b4*/ 	.byte	0x03, 0x5f
        /*00b6*/ 	.short	0x0101


	//----- nvinfo : EIATTR_VRC_CTA_INIT_COUNT
	.align		4
        /*00b8*/ 	.byte	0x02, 0x4a
	.zero		1
	.zero		1


	//----- nvinfo : EIATTR_EXIT_INSTR_OFFSETS
	.align		4
        /*00bc*/ 	.byte	0x04, 0x1c
        /*00be*/ 	.short	(.L_415 - .L_414)


	//   ....[0]....
.L_414:
        /*00c0*/ 	.word	0x00011fb0


	//   ....[1]....
        /*00c4*/ 	.word	0x00012ed0


	//   ....[2]....
        /*00c8*/ 	.word	0x000130e0


	//----- nvinfo : EIATTR_CRS_STACK_SIZE
	.align		4
.L_415:
        /*00cc*/ 	.byte	0x04, 0x1e
        /*00ce*/ 	.short	(.L_417 - .L_416)
.L_416:
        /*00d0*/ 	.word	0x00000000


	//----- nvinfo : EIATTR_CBANK_PARAM_SIZE
	.align		4
.L_417:
        /*00d4*/ 	.byte	0x03, 0x19
        /*00d6*/ 	.short	0x0050


	//----- nvinfo : EIATTR_PARAM_CBANK
	.align		4
        /*00d8*/ 	.byte	0x04, 0x0a
        /*00da*/ 	.short	(.L_419 - .L_418)
	.align		4
.L_418:
        /*00dc*/ 	.word	index@(.nv.constant0._Z32massMatrixMultiplyConstantKernelILi14ELi15ELi1EEvidPKdS1_S1_S1_S1_S1_S1_Pd)
        /*00e0*/ 	.short	0x0380
        /*00e2*/ 	.short	0x0050


	//----- nvinfo : EIATTR_SW_WAR
	.align		4
.L_419:
        /*00e4*/ 	.byte	0x04, 0x36
        /*00e6*/ 	.short	(.L_421 - .L_420)
.L_420:
        /*00e8*/ 	.word	0x00000008
.L_421:


//--------------------- .nv.info._Z32massMatrixMultiplyConstantKernelILi13ELi14ELi1EEvidPKdS1_S1_S1_S1_S1_S1_Pd --------------------------
	.section	.nv.info._Z32massMatrixMultiplyConstantKernelILi13ELi14ELi1EEvidPKdS1_S1_S1_S1_S1_S1_Pd,"",@"SHT_CUDA_INFO"
	.sectionflags	@""
	.align	4


	//----- nvinfo : EIATTR_CUDA_API_VERSION
	.align		4
        /*0000*/ 	.byte	0x04, 0x37
        /*0002*/ 	.short	(.L_423 - .L_422)
.L_422:
        /*0004*/ 	.word	0x00000082


	//----- nvinfo : EIATTR_KPARAM_INFO
	.align		4
.L_423:
        /*0008*/ 	.byte	0x04, 0x17
        /*000a*/ 	.short	(.L_425 - .L_424)
.L_424:
        /*000c*/ 	.word	0x00000000
        /*0010*/ 	.short	0x0009
        /*0012*/ 	.short	0x0048
        /*0014*/ 	.byte	0x00, 0xf5, 0x21, 0x00


	//----- nvinfo : EIATTR_KPARAM_INFO
	.align		4
.L_425:
        /*0018*/ 	.byte	0x04, 0x17
        /*001a*/ 	.short	(.L_427 - .L_426)
.L_426:
        /*001c*/ 	.word	0x00000000
        /*0020*/ 	.short	0x0008
        /*0022*/ 	.short	0x0040
        /*0024*/ 	.byte	0x00, 0xf5, 0x21, 0x00


	//----- nvinfo : EIATTR_KPARAM_INFO
	.align		4
.L_427:
        /*0028*/ 	.byte	0x04, 0x17
        /*002a*/ 	.short	(.L_429 - .L_428)
.L_428:
        /*002c*/ 	.word	0x00000000
        /*0030*/ 	.short	0x0007
        /*0032*/ 	.short	0x0038
        /*0034*/ 	.byte	0x00, 0xf5, 0x21, 0x00


	//----- nvinfo : EIATTR_KPARAM_INFO
	.align		4
.L_429:
        /*0038*/ 	.byte	0x04, 0x17
        /*003a*/ 	.short	(.L_431 - .L_430)
.L_430:
        /*003c*/ 	.word	0x00000000
        /*0040*/ 	.short	0x0006
        /*0042*/ 	.short	0x0030
        /*0044*/ 	.byte	0x00, 0xf5, 0x21, 0x00


	//----- nvinfo : EIATTR_KPARAM_INFO
	.align		4
.L_431:
        /*0048*/ 	.byte	0x04, 0x17
        /*004a*/ 	.short	(.L_433 - .L_432)
.L_432:
        /*004c*/ 	.word	0x00000000
        /*0050*/ 	.short	0x0005
        /*0052*/ 	.short	0x0028
        /*0054*/ 	.byte	0x00, 0xf5, 0x21, 0x00


	//----- nvinfo : EIATTR_KPARAM_INFO
	.align		4
.L_433:
        /*0058*/ 	.byte	0x04, 0x17
        /*005a*/ 	.short	(.L_435 - .L_434)
.L_434:
        /*005c*/ 	.word	0x00000000
        /*0060*/ 	.short	0x0004
        /*0062*/ 	.short	0x0020
        /*0064*/ 	.byte	0x00, 0xf5, 0x21, 0x00


	//----- nvinfo : EIATTR_KPARAM_INFO
	.align		4
.L_435:
        /*0068*/ 	.byte	0x04, 0x17
        /*006a*/ 	.short	(.L_437 - .L_436)
.L_436:
        /*006c*/ 	.word	0x00000000
        /*0070*/ 	.short	0x0003
        /*0072*/ 	.short	0x0018
        /*0074*/ 	.byte	0x00, 0xf5, 0x21, 0x00


	//----- nvinfo : EIATTR_KPARAM_INFO
	.align		4
.L_437:
        /*0078*/ 	.byte	0x04, 0x17
        /*007a*/ 	.short	(.L_439 - .L_438)
.L_438:
        /*007c*/ 	.word	0x00000000
        /*0080*/ 	.short	0x0002
        /*0082*/ 	.short	0x0010
        /*0084*/ 	.byte	0x00, 0xf5, 0x21, 0x00


	//----- nvinfo : EIATTR_KPARAM_INFO
	.align		4
.L_439:
        /*0088*/ 	.byte	0x04, 0x17
        /*008a*/ 	.short	(.L_441 - .L_440)
.L_440:
        /*008c*/ 	.word	0x00000000
        /*0090*/ 	.short	0x0001
        /*0092*/ 	.short	0x0008
        /*0094*/ 	.byte	0x00, 0xf0, 0x21, 0x00


	//----- nvinfo : EIATTR_KPARAM_INFO
	.align		4
.L_441:
        /*0098*/ 	.byte	0x04, 0x17
        /*009a*/ 	.short	(.L_443 - .L_442)
.L_442:
        /*009c*/ 	.word	0x00000000
        /*00a0*/ 	.short	0x0000
        /*00a2*/ 	.short	0x0000
        /*00a4*/ 	.byte	0x00, 0xf0, 0x11, 0x00


	//----- nvinfo : EIATTR_SPARSE_MMA_MASK
	.align		4
.L_443:
        /*00a8*/ 	.byte	0x03, 0x50
        /*00aa*/ 	.short	0x0000


	//----- nvinfo : EIATTR_MAXREG_COUNT
	.align		4
        /*00ac*/ 	.byte	0x03, 0x1b
        /*00ae*/ 	.short	0x00ff


	//----- nvinfo : EIATTR_NUM_BARRIERS
	.align		4
        /*00b0*/ 	.byte	0x02, 0x4c
        /*00b2*/ 	.byte	0x01
	.zero		1


	//----- nvinfo : EIATTR_ANNOTATIONS
	.align		4
        /*00b4*/ 	.byte	0x04, 0x55
        /*00b6*/ 	.short	(.L_445 - .L_444)


	//   ....[0]....
.L_444:
        /*00b8*/ 	.word	0x00000001
        /*00bc*/ 	.byte	0x40, 0x01, 0x00, 0x00, 0x01, 0x00, 0x00, 0x00, 0x60, 0xf6, 0x00, 0x00


	//----- nvinfo : EIATTR_MERCURY_ISA_VERSION
	.align		4
.L_445:
        /*00c8*/ 	.byte	0x03, 0x5f
        /*00ca*/ 	.short	0x0101


	//----- nvinfo : EIATTR_VRC_CTA_INIT_COUNT
	.align		4
        /*00cc*/ 	.byte	0x02, 0x4a
	.zero		1
	.zero		1


	//----- nvinfo : EIATTR_EXIT_INSTR_OFFSETS
	.align		4
        /*00d0*/ 	.byte	0x04, 0x1c
        /*00d2*/ 	.short	(.L_447 - .L_446)


	//   ....[0]....
.L_446:
        /*00d4*/ 	.word	0x0000e930


	//   ....[1]....
        /*00d8*/ 	.word	0x0000f650


	//   ....[2]....
        /*00dc*/ 	.word	0x0000f850


	//----- nvinfo : EIATTR_CRS_STACK_SIZE
	.align		4
.L_447:
        /*00e0*/ 	.byte	0x04, 0x1e
        /*00e2*/ 	.short	(.L_449 - .L_448)
.L_448:
        /*00e4*/ 	.word	0x00000000


	//----- nvinfo : EIATTR_CBANK_PARAM_SIZE
	.align		4
.L_449:
        /*00e8*/ 	.byte	0x03, 0x19
        /*00ea*/ 	.short	0x0050


	//----- nvinfo : EIATTR_PARAM_CBANK
	.align		4
        /*00ec*/ 	.byte	0x04, 0x0a
        /*00ee*/ 	.short	(.L_451 - .L_450)
	.align		4
.L_450:
        /*00f0*/ 	.word	index@(.nv.constant0._Z32massMatrixMultiplyConstantKernelILi13ELi14ELi1EEvidPKdS1_S1_S1_S1_S1_S1_Pd)
        /*00f4*/ 	.short	0x0380
        /*00f6*/ 	.short	0x0050


	//----- nvinfo : EIATTR_SW_WAR
	.align		4
.L_451:
        /*00f8*/ 	.byte	0x04, 0x36
        /*00fa*/ 	.short	(.L_453 - .L_452)
.L_452:
        /*00fc*/ 	.word	0x00000008
.L_453:


//--------------------- .nv.info._Z32massMatrixMultiplyConstantKernelILi13ELi13ELi1EEvidPKdS1_S1_S1_S1_S1_S1_Pd --------------------------
	.section	.nv.info._Z32massMatrixMultiplyConstantKernelILi13ELi13ELi1EEvidPKdS1_S1_S1_S1_S1_S1_Pd,"",@"SHT_CUDA_INFO"
	.sectionflags	@""
	.align	4


	//----- nvinfo : EIATTR_CUDA_API_VERSION
	.align		4
        /*0000*/ 	.byte	0x04, 0x37
        /*0002*/ 	.short	(.L_455 - .L_454)
.L_454:
        /*0004*/ 	.word	0x00000082


	//----- nvinfo : EIATTR_KPARAM_INFO
	.align		4
.L_455:
        /*0008*/ 	.byte	0x04, 0x17
        /*000a*/ 	.short	(.L_457 - .L_456)
.L_456:
        /*000c*/ 	.word	0x00000000
        /*0010*/ 	.short	0x0009
        /*0012*/ 	.short	0x0048
        /*0014*/ 	.byte	0x00, 0xf5, 0x21, 0x00


	//----- nvinfo : EIATTR_KPARAM_INFO
	.align		4
.L_457:
        /*0018*/ 	.byte	0x04, 0x17
        /*001a*/ 	.short	(.L_459 - .L_458)
.L_458:
        /*001c*/ 	.word	0x00000000
        /*0020*/ 	.short	0x0008
        /*0022*/ 	.short	0x0040
        /*0024*/ 	.byte	0x00, 0xf5, 0x21, 0x00


	//----- nvinfo : EIATTR_KPARAM_INFO
	.align		4
.L_459:
        /*0028*/ 	.byte	0x04, 0x17
        /*002a*/ 	.short	(.L_461 - .L_460)
.L_460:
        /*002c*/ 	.word	0x00000000
        /*0030*/ 	.short	0x0007
        /*0032*/ 	.short	0x0038
        /*0034*/ 	.byte	0x00, 0xf5, 0x21, 0x00


	//----- nvinfo : EIATTR_KPARAM_INFO
	.align		4
.L_461:
        /*0038*/ 	.byte	0x04, 0x17
        /*003a*/ 	.short	(.L_463 - .L_462)
.L_462:
        /*003c*/ 	.word	0x00000000
        /*0040*/ 	.short	0x0006
        /*0042*/ 	.short	0x0030
        /*0044*/ 	.byte	0x00, 0xf5, 0x21, 0x00


	//----- nvinfo : EIATTR_KPARAM_INFO
	.align		4
.L_463:
        /*0048*/ 	.byte	0x04, 0x17
        /*004a*/ 	.short	(.L_465 - .L_464)
.L_464:
        /*004c*/ 	.word	0x00000000
        /*0050*/ 	.short	0x0005
        /*0052*/ 	.short	0x0028
        /*0054*/ 	.byte	0x00, 0xf5, 0x21, 0x00


	//----- nvinfo : EIATTR_KPARAM_INFO
	.align		4
.L_465:
        /*0058*/ 	.byte	0x04, 0x17
        /*005a*/ 	.short	(.L_467 - .L_466)
.L_466:
        /*005c*/ 	.word	0x00000000
        /*0060*/ 	.short	0x0004
        /*0062*/ 	.short	0x0020
        /*0064*/ 	.byte	0x00, 0xf5, 0x21, 0x00


	//----- nvinfo : EIATTR_KPARAM_INFO
	.align		4
.L_467:
        /*0068*/ 	.byte	0x04, 0x17
        /*006a*/ 	.short	(.L_469 - .L_468)
.L_468:
        /*006c*/ 	.word	0x00000000
        /*0070*/ 	.short	0x0003
        /*0072*/ 	.short	0x0018
        /*0074*/ 	.byte	0x00, 0xf5, 0x21, 0x00


	//----- nvinfo : EIATTR_KPARAM_INFO
	.align		4
.L_469:
        /*0078*/ 	.byte	0x04, 0x17
        /*007a*/ 	.short	(.L_471 - .L_470)
.L_470:
        /*007c*/ 	.word	0x00000000
        /*0080*/ 	.short	0x0002
        /*0082*/ 	.short	0x0010
        /*0084*/ 	.byte	0x00, 0xf5, 0x21, 0x00


	//----- nvinfo : EIATTR_KPARAM_INFO
	.align		4
.L_471:
        /*0088*/ 	.byte	0x04, 0x17
        /*008a*/ 	.short	(.L_473 - .L_472)
.L_472:
        /*008c*/ 	.word	0x00000000
        /*0090*/ 	.short	0x0001
        /*0092*/ 	.short	0x0008
        /*0094*/ 	.byte	0x00, 0xf0, 0x21, 0x00


	//----- nvinfo : EIATTR_KPARAM_INFO
	.align		4
.L_473:
        /*0098*/ 	.byte	0x04, 0x17
        /*009a*/ 	.short	(.L_475 - .L_474)
.L_474:
        /*009c*/ 	.word	0x00000000
        /*00a0*/ 	.short	0x0000
        /*00a2*/ 	.short	0x0000
        /*00a4*/ 	.byte	0x00, 0xf0, 0x11, 0x00


	//----- nvinfo : EIATTR_SPARSE_MMA_MASK
	.align		4
.L_475:
        /*00a8*/ 	.byte	0x03, 0x50
        /*00aa*/ 	.short	0x0000


	//----- nvinfo : EIATTR_MAXREG_COUNT
	.align		4
        /*00ac*/ 	.byte	0x03, 0x1b
        /*00ae*/ 	.short	0x00ff


	//----- nvinfo : EIATTR_NUM_BARRIERS
	.align		4
        /*00b0*/ 	.byte	0x02, 0x4c
        /*00b2*/ 	.byte	0x01
	.zero		1


	//----- nvinfo : EIATTR_MERCURY_ISA_VERSION
	.align		4
        /*00b4*/ 	.byte	0x03, 0x5f
        /*00b6*/ 	.short	0x0101


	//----- nvinfo : EIATTR_VRC_CTA_INIT_COUNT
	.align		4
        /*00b8*/ 	.byte	0x02, 0x4a
	.zero		1
	.zero		1


	//----- nvinfo : EIATTR_EXIT_INSTR_OFFSETS
	.align		4
        /*00bc*/ 	.byte	0x04, 0x1c
        /*00be*/ 	.short	(.L_477 - .L_476)


	//   ....[0]....
.L_476:
        /*00c0*/ 	.word	0x0000dff0


	//   ....[1]....
        /*00c4*/ 	.word	0x0000ed10


	//   ....[2]....
        /*00c8*/ 	.word	0x0000ef10


	//----- nvinfo : EIATTR_CRS_STACK_SIZE
	.align		4
.L_477:
        /*00cc*/ 	.byte	0x04, 0x1e
        /*00ce*/ 	.short	(.L_479 - .L_478)
.L_478:
        /*00d0*/ 	.word	0x00000000


	//----- nvinfo : EIATTR_CBANK_PARAM_SIZE
	.align		4
.L_479:
        /*00d4*/ 	.byte	0x03, 0x19
        /*00d6*/ 	.short	0x0050


	//----- nvinfo : EIATTR_PARAM_CBANK
	.align		4
        /*00d8*/ 	.byte	0x04, 0x0a
        /*00da*/ 	.short	(.L_481 - .L_480)
	.align		4
.L_480:
        /*00dc*/ 	.word	index@(.nv.constant0._Z32massMatrixMultiplyConstantKernelILi13ELi13ELi1EEvidPKdS1_S1_S1_S1_S1_S1_Pd)
        /*00e0*/ 	.short	0x0380
        /*00e2*/ 	.short	0x0050


	//----- nvinfo : EIATTR_SW_WAR
	.align		4
.L_481:
        /*00e4*/ 	.byte	0x04, 0x36
        /*00e6*/ 	.short	(.L_483 - .L_482)
.L_482:
        /*00e8*/ 	.word	0x00000008
.L_483:


//--------------------- .nv.info._Z32massMatrixMultiplyConstantKernelILi12ELi15ELi1EEvidPKdS1_S1_S1_S1_S1_S1_Pd --------------------------
	.section	.nv.info._Z32massMatrixMultiplyConstantKernelILi12ELi15ELi1EEvidPKdS1_S1_S1_S1_S1_S1_Pd,"",@"SHT_CUDA_INFO"
	.sectionflags	@""
	.align	4


	//----- nvinfo : EIATTR_CUDA_API_VERSION
	.align		4
        /*0000*/ 	.byte	0x04, 0x37
        /*0002*/ 	.short	(.L_485 - .L_484)
.L_484:
        /*0004*/ 	.word	0x00000082


	//----- nvinfo : EIATTR_KPARAM_INFO
	.align		4
.L_485:
        /*0008*/ 	.byte	0x04, 0x17
        /*000a*/ 	.short	(.L_487 - .L_486)
.L_486:
        /*000c*/ 	.word	0x00000000
        /*0010*/ 	.short	0x0009
        /*0012*/ 	.short	0x0048
        /*0014*/ 	.byte	0x00, 0xf5, 0x21, 0x00


	//----- nvinfo : EIATTR_KPARAM_INFO
	.align		4
.L_487:
        /*0018*/ 	.byte	0x04, 0x17
        /*001a*/ 	.short	(.L_489 - .L_488)
.L_488:
        /*001c*/ 	.word	0x00000000
        /*0020*/ 	.short	0x0008
        /*0022*/ 	.short	0x0040
        /*0024*/ 	.byte	0x00, 0xf5, 0x21, 0x00


	//----- nvinfo : EIATTR_KPARAM_INFO
	.align		4
.L_489:
        /*0028*/ 	.byte	0x04, 0x17
        /*002a*/ 	.short	(.L_491 - .L_490)
.L_490:
        /*002c*/ 	.word	0x00000000
        /*0030*/ 	.short	0x0007
        /*0032*/ 	.short	0x0038
        /*0034*/ 	.byte	0x00, 0xf5, 0x21, 0x00


	//----- nvinfo : EIATTR_KPARAM_INFO
	.align		4
.L_491:
        /*0038*/ 	.byte	0x04, 0x17
        /*003a*/ 	.short	(.L_493 - .L_492)
.L_492:
        /*003c*/ 	.word	0x00000000
        /*0040*/ 	.short	0x0006
        /*0042*/ 	.short	0x0030
        /*0044*/ 	.byte	0x00, 0xf5, 0x21, 0x00


	//----- nvinfo : EIATTR_KPARAM_INFO
	.align		4
.L_493:
        /*0048*/ 	.byte	0x04, 0x17
        /*004a*/ 	.short	(.L_495 - .L_494)
.L_494:
        /*004c*/ 	.word	0x00000000
        /*0050*/ 	.short	0x0005
        /*0052*/ 	.short	0x0028
        /*0054*/ 	.byte	0x00, 0xf5, 0x21, 0x00


	//----- nvinfo : EIATTR_KPARAM_INFO
	.align		4
.L_495:
        /*0058*/ 	.byte	0x04, 0x17
        /*005a*/ 	.short	(.L_497 - .L_496)
.L_496:
        /*005c*/ 	.word	0x00000000
        /*0060*/ 	.short	0x0004
        /*0062*/ 	.short	0x0020
        /*0064*/ 	.byte	0x00, 0xf5, 0x21, 0x00


	//----- nvinfo : EIATTR_KPARAM_INFO
	.align		4
.L_497:
        /*0068*/ 	.byte	0x04, 0x17
        /*006a*/ 	.short	(.L_499 - .L_498)
.L_498:
        /*006c*/ 	.word	0x00000000
        /*0070*/ 	.short	0x0003
        /*0072*/ 	.short	0x0018
        /*0074*/ 	.byte	0x00, 0xf5, 0x21, 0x00


	//----- nvinfo : EIATTR_KPARAM_INFO
	.align		4
.L_499:
        /*0078*/ 	.byte	0x04, 0x17
        /*007a*/ 	.short	(.L_501 - .L_500)
.L_500:
        /*007c*/ 	.word	0x00000000
        /*0080*/ 	.short	0x0002
        /*0082*/ 	.short	0x0010
        /*0084*/ 	.byte	0x00, 0xf5, 0x21, 0x00


	//----- nvinfo : EIATTR_KPARAM_INFO
	.align		4
.L_501:
        /*0088*/ 	.byte	0x04, 0x17
        /*008a*/ 	.short	(.L_503 - .L_502)
.L_502:
        /*008c*/ 	.word	0x00000000
        /*0090*/ 	.short	0x0001
        /*0092*/ 	.short	0x0008
        /*0094*/ 	.byte	0x00, 0xf0, 0x21, 0x00


	//----- nvinfo : EIATTR_KPARAM_INFO
	.align		4
.L_503:
        /*0098*/ 	.byte	0x04, 0x17
        /*009a*/ 	.short	(.L_505 - .L_504)
.L_504:
        /*009c*/ 	.word	0x00000000
        /*00a0*/ 	.short	0x0000
        /*00a2*/ 	.short	0x0000
        /*00a4*/ 	.byte	0x00, 0xf0, 0x11, 0x00


	//----- nvinfo : EIATTR_SPARSE_MMA_MASK
	.align		4
.L_505:
        /*00a8*/ 	.byte	0x03, 0x50
        /*00aa*/ 	.short	0x0000


	//----- nvinfo : EIATTR_MAXREG_COUNT
	.align		4
        /*00ac*/ 	.byte	0x03, 0x1b
        /*00ae*/ 	.short	0x00ff


	//----- nvinfo : EIATTR_NUM_BARRIERS
	.align		4
        /*00b0*/ 	.byte	0x02, 0x4c
        /*00b2*/ 	.byte	0x01
	.zero		1


	//----- nvinfo : EIATTR_MERCURY_ISA_VERSION
	.align		4
        /*00b4*/ 	.byte	0x03, 0x5f
        /*00b6*/ 	.short	0x0101


	//----- nvinfo : EIATTR_VRC_CTA_INIT_COUNT
	.align		4
        /*00b8*/ 	.byte	0x02, 0x4a
	.zero		1
	.zero		1


	//----- nvinfo : EIATTR_EXIT_INSTR_OFFSETS
	.align		4
        /*00bc*/ 	.byte	0x04, 0x1c
        /*00be*/ 	.short	(.L_507 - .L_506)


	//   ....[0]....
.L_506:
        /*00c0*/ 	.word	0x00010cb0


	//   ....[1]....
        /*00c4*/ 	.word	0x000119d0


	//   ....[2]....
        /*00c8*/ 	.word	0x00011b90


	//----- nvinfo : EIATTR_CRS_STACK_SIZE
	.align		4
.L_507:
        /*00cc*/ 	.byte	0x04, 0x1e
        /*00ce*/ 	.short	(.L_509 - .L_508)
.L_508:
        /*00d0*/ 	.word	0x00000000


	//----- nvinfo : EIATTR_CBANK_PARAM_SIZE
	.align		4
.L_509:
        /*00d4*/ 	.byte	0x03, 0x19
        /*00d6*/ 	.short	0x0050


	//----- nvinfo : EIATTR_PARAM_CBANK
	.align		4
        /*00d8*/ 	.byte	0x04, 0x0a
        /*00da*/ 	.short	(.L_511 - .L_510)
	.align		4
.L_510:
        /*00dc*/ 	.word	index@(.nv.constant0._Z32massMatrixMultiplyConstantKernelILi12ELi15ELi1EEvidPKdS1_S1_S1_S1_S1_S1_Pd)
        /*00e0*/ 	.short	0x0380
        /*00e2*/ 	.short	0x0050


	//----- nvinfo : EIATTR_SW_WAR
	.align		4
.L_511:
        /*00e4*/ 	.byte	0x04, 0x36
        /*00e6*/ 	.short	(.L_513 - .L_512)
.L_512:
        /*00e8*/ 	.word	0x00000008
.L_513:


//--------------------- .nv.info._Z32massMatrixMultiplyConstantKernelILi12ELi14ELi1EEvidPKdS1_S1_S1_S1_S1_S1_Pd --------------------------
	.section	.nv.info._Z32massMatrixMultiplyConstantKernelILi12ELi14ELi1EEvidPKdS1_S1_S1_S1_S1_S1_Pd,"",@"SHT_CUDA_INFO"
	.sectionflags	@""
	.align	4


	//----- nvinfo : EIATTR_CUDA_API_VERSION
	.align		4
        /*0000*/ 	.byte	0x04, 0x37
        /*0002*/ 	.short	(.L_515 - .L_514)
.L_514:
        /*0004*/ 	.word	0x00000082


	//----- nvinfo : EIATTR_KPARAM_INFO
	.align		4
.L_515:
        /*0008*/ 	.byte	0x04, 0x17
        /*000a*/ 	.short	(.L_517 - .L_516)
.L_516:
        /*000c*/ 	.word	0x00000000
        /*0010*/ 	.short	0x0009
        /*0012*/ 	.short	0x0048
        /*0014*/ 	.byte	0x00, 0xf5, 0x21, 0x00


	//----- nvinfo : EIATTR_KPARAM_INFO
	.align		4
.L_517:
        /*0018*/ 	.byte	0x04, 0x17
        /*001a*/ 	.short	(.L_519 - .L_518)
.L_518:
        /*001c*/ 	.word	0x00000000
        /*0020*/ 	.short	0x0008
        /*0022*/ 	.short	0x0040
        /*0024*/ 	.byte	0x00, 0xf5, 0x21, 0x00


	//----- nvinfo : EIATTR_KPARAM_INFO
	.align		4
.L_519:
        /*0028*/ 	.byte	0x04, 0x17
        /*002a*/ 	.short	(.L_521 - .L_520)
.L_520:
        /*002c*/ 	.word	0x00000000
        /*0030*/ 	.short	0x0007
        /*0032*/ 	.short	0x0038
        /*0034*/ 	.byte	0x00, 0xf5, 0x21, 0x00


	//----- nvinfo : EIATTR_KPARAM_INFO
	.align		4
.L_521:
        /*0038*/ 	.byte	0x04, 0x17
        /*003a*/ 	.short	(.L_523 - .L_522)
.L_522:
        /*003c*/ 	.word	0x00000000
        /*0040*/ 	.short	0x0006
        /*0042*/ 	.short	0x0030
        /*0044*/ 	.byte	0x00, 0xf5, 0x21, 0x00


	//----- nvinfo : EIATTR_KPARAM_INFO
	.align		4
.L_523:
        /*0048*/ 	.byte	0x04, 0x17
        /*004a*/ 	.short	(.L_525 - .L_524)
.L_524:
        /*004c*/ 	.word	0x00000000
        /*0050*/ 	.short	0x0005
        /*0052*/ 	.short	0x0028
        /*0054*/ 	.byte	0x00, 0xf5, 0x21, 0x00


	//----- nvinfo : EIATTR_KPARAM_INFO
	.align		4
.L_525:
        /*0058*/ 	.byte	0x04, 0x17
        /*005a*/ 	.short	(.L_527 - .L_526)
.L_526:
        /*005c*/ 	.word	0x00000000
        /*0060*/ 	.short	0x0004
        /*0062*/ 	.short	0x0020
        /*0064*/ 	.byte	0x00, 0xf5, 0x21, 0x00


	//----- nvinfo : EIATTR_KPARAM_INFO
	.align		4
.L_527:
        /*0068*/ 	.byte	0x04, 0x17
        /*006a*/ 	.short	(.L_529 - .L_528)
.L_528:
        /*006c*/ 	.word	0x00000000
        /*0070*/ 	.short	0x0003
        /*0072*/ 	.short	0x0018
        /*0074*/ 	.byte	0x00, 0xf5, 0x21, 0x00


	//----- nvinfo : EIATTR_KPARAM_INFO
	.align		4
.L_529:
        /*0078*/ 	.byte	0x04, 0x17
        /*007a*/ 	.short	(.L_531 - .L_530)
.L_530:
        /*007c*/ 	.word	0x00000000
        /*0080*/ 	.short	0x0002
        /*0082*/ 	.short	0x0010
        /*0084*/ 	.byte	0x00, 0xf5, 0x21, 0x00


	//----- nvinfo : EIATTR_KPARAM_INFO
	.align		4
.L_531:
        /*0088*/ 	.byte	0x04, 0x17
        /*008a*/ 	.short	(.L_533 - .L_532)
.L_532:
        /*008c*/ 	.word	0x00000000
        /*0090*/ 	.short	0x0001
        /*0092*/ 	.short	0x0008
        /*0094*/ 	.byte	0x00, 0xf0, 0x21, 0x00


	//----- nvinfo : EIATTR_KPARAM_INFO
	.align		4
.L_533:
        /*0098*/ 	.byte	0x04, 0x17
        /*009a*/ 	.short	(.L_535 - .L_534)
.L_534:
        /*009c*/ 	.word	0x00000000
        /*00a0*/ 	.short	0x0000
        /*00a2*/ 	.short	0x0000
        /*00a4*/ 	.byte	0x00, 0xf0, 0x11, 0x00


	//----- nvinfo : EIATTR_SPARSE_MMA_MASK
	.align		4
.L_535:
        /*00a8*/ 	.byte	0x03, 0x50
        /*00aa*/ 	.short	0x0000


	//----- nvinfo : EIATTR_MAXREG_COUNT
	.align		4
        /*00ac*/ 	.byte	0x03, 0x1b
        /*00ae*/ 	.short	0x00ff


	//----- nvinfo : EIATTR_NUM_BARRIERS
	.align		4
        /*00b0*/ 	.byte	0x02, 0x4c
        /*00b2*/ 	.byte	0x01
	.zero		1


	//----- nvinfo : EIATTR_MERCURY_ISA_VERSION
	.align		4
        /*00b4*/ 	.byte	0x03, 0x5f
        /*00b6*/ 	.short	0x0101


	//----- nvinfo : EIATTR_VRC_CTA_INIT_COUNT
	.align		4
        /*00b8*/ 	.byte	0x02, 0x4a
	.zero		1
	.zero		1


	//----- nvinfo : EIATTR_EXIT_INSTR_OFFSETS
	.align		4
        /*00bc*/ 	.byte	0x04, 0x1c
        /*00be*/ 	.short	(.L_537 - .L_536)


	//   ....[0]....
.L_536:
        /*00c0*/ 	.word	0x0000e260


	//   ....[1]....
        /*00c4*/ 	.word	0x0000edc0


	//   ....[2]....
        /*00c8*/ 	.word	0x0000ef90


	//----- nvinfo : EIATTR_CRS_STACK_SIZE
	.align		4
.L_537:
        /*00cc*/ 	.byte	0x04, 0x1e
        /*00ce*/ 	.short	(.L_539 - .L_538)
.L_538:
        /*00d0*/ 	.word	0x00000000


	//----- nvinfo : EIATTR_CBANK_PARAM_SIZE
	.align		4
.L_539:
        /*00d4*/ 	.byte	0x03, 0x19
        /*00d6*/ 	.short	0x0050


	//----- nvinfo : EIATTR_PARAM_CBANK
	.align		4
        /*00d8*/ 	.byte	0x04, 0x0a
        /*00da*/ 	.short	(.L_541 - .L_540)
	.align		4
.L_540:
        /*00dc*/ 	.word	index@(.nv.constant0._Z32massMatrixMultiplyConstantKernelILi12ELi14ELi1EEvidPKdS1_S1_S1_S1_S1_S1_Pd)
        /*00e0*/ 	.short	0x0380
        /*00e2*/ 	.short	0x0050


	//----- nvinfo : EIATTR_SW_WAR
	.align		4
.L_541:
        /*00e4*/ 	.byte	0x04, 0x36
        /*00e6*/ 	.short	(.L_543 - .L_542)
.L_542:
        /*00e8*/ 	.word	0x00000008
.L_543:


//--------------------- .nv.info._Z32massMatrixMultiplyConstantKernelILi12ELi13ELi1EEvidPKdS1_S1_S1_S1_S1_S1_Pd --------------------------
	.section	.nv.info._Z32massMatrixMultiplyConstantKernelILi12ELi13ELi1EEvidPKdS1_S1_S1_S1_S1_S1_Pd,"",@"SHT_CUDA_INFO"
	.sectionflags	@""
	.align	4


	//----- nvinfo : EIATTR_CUDA_API_VERSION
	.align		4
        /*0000*/ 	.byte	0x04, 0x37
        /*0002*/ 	.short	(.L_545 - .L_544)
.L_544:
        /*0004*/ 	.word	0x00000082


	//----- nvinfo : EIATTR_KPARAM_INFO
	.align		4
.L_545:
        /*0008*/ 	.byte	0x04, 0x17
        /*000a*/ 	.short	(.L_547 - .L_546)
.L_546:
        /*000c*/ 	.word	0x00000000
        /*0010*/ 	.short	0x0009
        /*0012*/ 	.short	0x0048
        /*0014*/ 	.byte	0x00, 0xf5, 0x21, 0x00


	//----- nvinfo : EIATTR_KPARAM_INFO
	.align		4
.L_547:
        /*0018*/ 	.byte	0x04, 0x17
        /*001a*/ 	.short	(.L_549 - .L_548)
.L_548:
        /*001c*/ 	.word	0x00000000
        /*0020*/ 	.short	0x0008
        /*0022*/ 	.short	0x0040
        /*0024*/ 	.byte	0x00, 0xf5, 0x21, 0x00


	//----- nvinfo : EIATTR_KPARAM_INFO
	.align		4
.L_549:
        /*0028*/ 	.byte	0x04, 0x17
        /*002a*/ 	.short	(.L_551 - .L_550)
.L_550:
        /*002c*/ 	.word	0x00000000
        /*0030*/ 	.short	0x0007
        /*0032*/ 	.short	0x0038
        /*0034*/ 	.byte	0x00, 0xf5, 0x21, 0x00


	//----- nvinfo : EIATTR_KPARAM_INFO
	.align		4
.L_551:
        /*0038*/ 	.byte	0x04, 0x17
        /*003a*/ 	.short	(.L_553 - .L_552)
.L_552:
        /*003c*/ 	.word	0x00000000
        /*0040*/ 	.short	0x0006
        /*0042*/ 	.short	0x0030
        /*0044*/ 	.byte	0x00, 0xf5, 0x21, 0x00


	//----- nvinfo : EIATTR_KPARAM_INFO
	.align		4
.L_553:
        /*0048*/ 	.byte	0x04, 0x17
        /*004a*/ 	.short	(.L_555 - .L_554)
.L_554:
        /*004c*/ 	.word	0x00000000
        /*0050*/ 	.short	0x0005
        /*0052*/ 	.short	0x0028
        /*0054*/ 	.byte	0x00, 0xf5, 0x21, 0x00


	//----- nvinfo : EIATTR_KPARAM_INFO
	.align		4
.L_555:
        /*0058*/ 	.byte	0x04, 0x17
        /*005a*/ 	.short	(.L_557 - .L_556)
.L_556:
        /*005c*/ 	.word	0x00000000
        /*0060*/ 	.short	0x0004
        /*0062*/ 	.short	0x0020
        /*0064*/ 	.byte	0x00, 0xf5, 0x21, 0x00


	//----- nvinfo : EIATTR_KPARAM_INFO
	.align		4
.L_557:
        /*0068*/ 	.byte	0x04, 0x17
        /*006a*/ 	.short	(.L_559 - .L_558)
.L_558:
        /*006c*/ 	.word	0x00000000
        /*0070*/ 	.short	0x0003
        /*0072*/ 	.short	0x0018
        /*0074*/ 	.byte	0x00, 0xf5, 0x21, 0x00


	//----- nvinfo : EIATTR_KPARAM_INFO
	.align		4
.L_559:
        /*0078*/ 	.byte	0x04, 0x17
        /*007a*/ 	.short	(.L_561 - .L_560)
.L_560:
        /*007c*/ 	.word	0x00000000
        /*0080*/ 	.short	0x0002
        /*0082*/ 	.short	0x0010
        /*0084*/ 	.byte	0x00, 0xf5, 0x21, 0x00


	//----- nvinfo : EIATTR_KPARAM_INFO
	.align		4
.L_561:
        /*0088*/ 	.byte	0x04, 0x17
        /*008a*/ 	.short	(.L_563 - .L_562)
.L_562:
        /*008c*/ 	.word	0x00000000
        /*0090*/ 	.short	0x0001
        /*0092*/ 	.short	0x0008
        /*0094*/ 	.byte	0x00, 0xf0, 0x21, 0x00


	//----- nvinfo : EIATTR_KPARAM_INFO
	.align		4
.L_563:
        /*0098*/ 	.byte	0x04, 0x17
        /*009a*/ 	.short	(.L_565 - .L_564)
.L_564:
        /*009c*/ 	.word	0x00000000
        /*00a0*/ 	.short	0x0000
        /*00a2*/ 	.short	0x0000
        /*00a4*/ 	.byte	0x00, 0xf0, 0x11, 0x00


	//----- nvinfo : EIATTR_SPARSE_MMA_MASK
	.align		4
.L_565:
        /*00a8*/ 	.byte	0x03, 0x50
        /*00aa*/ 	.short	0x0000


	//----- nvinfo : EIATTR_MAXREG_COUNT
	.align		4
        /*00ac*/ 	.byte	0x03, 0x1b
        /*00ae*/ 	.short	0x00ff


	//----- nvinfo : EIATTR_NUM_BARRIERS
	.align		4
        /*00b0*/ 	.byte	0x02, 0x4c
        /*00b2*/ 	.byte	0x01
	.zero		1


	//----- nvinfo : EIATTR_MERCURY_ISA_VERSION
	.align		4
        /*00b4*/ 	.byte	0x03, 0x5f
        /*00b6*/ 	.short	0x0101


	//----- nvinfo : EIATTR_VRC_CTA_INIT_COUNT
	.align		4
        /*00b8*/ 	.byte	0x02, 0x4a
	.zero		1
	.zero		1


	//----- nvinfo : EIATTR_EXIT_INSTR_OFFSETS
	.align		4
        /*00bc*/ 	.byte	0x04, 0x1c
        /*00be*/ 	.short	(.L_567 - .L_566)


	//   ....[0]....
.L_566:
        /*00c0*/ 	.word	0x0000d970


	//   ....[1]....
        /*00c4*/ 	.word	0x0000e4d0


	//   ....[2]....
        /*00c8*/ 	.word	0x0000e6b0


	//----- nvinfo : EIATTR_CRS_STACK_SIZE
	.align		4
.L_567:
        /*00cc*/ 	.byte	0x04, 0x1e
        /*00ce*/ 	.short	(.L_569 - .L_568)
.L_568:
        /*00d0*/ 	.word	0x00000000


	//----- nvinfo : EIATTR_CBANK_PARAM_SIZE
	.align		4
.L_569:
        /*00d4*/ 	.byte	0x03, 0x19
        /*00d6*/ 	.short	0x0050


	//----- nvinfo : EIATTR_PARAM_CBANK
	.align		4
        /*00d8*/ 	.byte	0x04, 0x0a
        /*00da*/ 	.short	(.L_571 - .L_570)
	.align		4
.L_570:
        /*00dc*/ 	.word	index@(.nv.constant0._Z32massMatrixMultiplyConstantKernelILi12ELi13ELi1EEvidPKdS1_S1_S1_S1_S1_S1_Pd)
        /*00e0*/ 	.short	0x0380
        /*00e2*/ 	.short	0x0050


	//----- nvinfo : EIATTR_SW_WAR
	.align		4
.L_571:
        /*00e4*/ 	.byte	0x04, 0x36
        /*00e6*/ 	.short	(.L_573 - .L_572)
.L_572:
        /*00e8*/ 	.word	0x00000008
.L_573:


//--------------------- .nv.info._Z32massMatrixMultiplyConstantKernelILi12ELi12ELi1EEvidPKdS1_S1_S1_S1_S1_S1_Pd --------------------------
	.section	.nv.info._Z32massMatrixMultiplyConstantKernelILi12ELi12ELi1EEvidPKdS1_S1_S1_S1_S1_S1_Pd,"",@"SHT_CUDA_INFO"
	.sectionflags	@""
	.align	4


	//----- nvinfo : EIATTR_CUDA_API_VERSION
	.align		4
        /*0000*/ 	.byte	0x04, 0x37
        /*0002*/ 	.short	(.L_575 - .L_574)
.L_574:
        /*0004*/ 	.word	0x00000082


	//----- nvinfo : EIATTR_KPARAM_INFO
	.align		4
.L_575:
        /*0008*/ 	.byte	0x04, 0x17
        /*000a*/ 	.short	(.L_577 - .L_576)
.L_576:
        /*000c*/ 	.word	0x00000000
        /*0010*/ 	.short	0x0009
        /*0012*/ 	.short	0x0048
        /*0014*/ 	.byte	0x00, 0xf5, 0x21, 0x00


	//----- nvinfo : EIATTR_KPARAM_INFO
	.align		4
.L_577:
        /*0018*/ 	.byte	0x04, 0x17
        /*001a*/ 	.short	(.L_579 - .L_578)
.L_578:
        /*001c*/ 	.word	0x00000000
        /*0020*/ 	.short	0x0008
        /*0022*/ 	.short	0x0040
        /*0024*/ 	.byte	0x00, 0xf5, 0x21, 0x00


	//----- nvinfo : EIATTR_KPARAM_INFO
	.align		4
.L_579:
        /*0028*/ 	.byte	0x04, 0x17
        /*002a*/ 	.short	(.L_581 - .L_580)
.L_580:
        /*002c*/ 	.word	0x00000000
        /*0030*/ 	.short	0x0007
        /*0032*/ 	.short	0x0038
        /*0034*/ 	.byte	0x00, 0xf5, 0x21, 0x00


	//----- nvinfo : EIATTR_KPARAM_INFO
	.align		4
.L_581:
        /*0038*/ 	.byte	0x04, 0x17
        /*003a*/ 	.short	(.L_583 - .L_582)
.L_582:
        /*003c*/ 	.word	0x00000000
        /*0040*/ 	.short	0x0006
        /*0042*/ 	.short	0x0030
        /*0044*/ 	.byte	0x00, 0xf5, 0x21, 0x00


	//----- nvinfo : EIATTR_KPARAM_INFO
	.align		4
.L_583:
        /*0048*/ 	.byte	0x04, 0x17
        /*004a*/ 	.short	(.L_585 - .L_584)
.L_584:
        /*004c*/ 	.word	0x00000000
        /*0050*/ 	.short	0x0005
        /*0052*/ 	.short	0x0028
        /*0054*/ 	.byte	0x00, 0xf5, 0x21, 0x00


	//----- nvinfo : EIATTR_KPARAM_INFO
	.align		4
.L_585:
        /*0058*/ 	.byte	0x04, 0x17
        /*005a*/ 	.short	(.L_587 - .L_586)
.L_586:
        /*005c*/ 	.word	0x00000000
        /*0060*/ 	.short	0x0004
        /*0062*/ 	.short	0x0020
        /*0064*/ 	.byte	0x00, 0xf5, 0x21, 0x00


	//----- nvinfo : EIATTR_KPARAM_INFO
	.align		4
.L_587:
        /*0068*/ 	.byte	0x04, 0x17
        /*006a*/ 	.short	(.L_589 - .L_588)
.L_588:
        /*006c*/ 	.word	0x00000000
        /*0070*/ 	.short	0x0003
        /*0072*/ 	.short	0x0018
        /*0074*/ 	.byte	0x00, 0xf5, 0x21, 0x00


	//----- nvinfo : EIATTR_KPARAM_INFO
	.align		4
.L_589:
        /*0078*/ 	.byte	0x04, 0x17
        /*007a*/ 	.short	(.L_591 - .L_590)
.L_590:
        /*007c*/ 	.word	0x00000000
        /*0080*/ 	.short	0x0002
        /*0082*/ 	.short	0x0010
        /*0084*/ 	.byte	0x00, 0xf5, 0x21, 0x00


	//----- nvinfo : EIATTR_KPARAM_INFO
	.align		4
.L_591:
        /*0088*/ 	.byte	0x04, 0x17
        /*008a*/ 	.short	(.L_593 - .L_592)
.L_592:
        /*008c*/ 	.word	0x00000000
        /*0090*/ 	.short	0x0001
        /*0092*/ 	.short	0x0008
        /*0094*/ 	.byte	0x00, 0xf0, 0x21, 0x00


	//----- nvinfo : EIATTR_KPARAM_INFO
	.align		4
.L_593:
        /*0098*/ 	.byte	0x04, 0x17
        /*009a*/ 	.short	(.L_595 - .L_594)
.L_594:
        /*009c*/ 	.word	0x00000000
        /*00a0*/ 	.short	0x0000
        /*00a2*/ 	.short	0x0000
        /*00a4*/ 	.byte	0x00, 0xf0, 0x11, 0x00


	//----- nvinfo : EIATTR_SPARSE_MMA_MASK
	.align		4
.L_595:
        /*00a8*/ 	.byte	0x03, 0x50
        /*00aa*/ 	.short	0x0000


	//----- nvinfo : EIATTR_MAXREG_COUNT
	.align		4
        /*00ac*/ 	.byte	0x03, 0x1b
        /*00ae*/ 	.short	0x00ff


	//----- nvinfo : EIATTR_NUM_BARRIERS
	.align		4
        /*00b0*/ 	.byte	0x02, 0x4c
        /*00b2*/ 	.byte	0x01
	.zero		1


	//----- nvinfo : EIATTR_ANNOTATIONS
	.align		4
        /*00b4*/ 	.byte	0x04, 0x55
        /*00b6*/ 	.short	(.L_597 - .L_596)


	//   ....[0]....
.L_596:
        /*00b8*/ 	.word	0x00000001
        /*00bc*/ 	.byte	0xc0, 0x5f, 0x00, 0x00, 0x01, 0x00, 0x00, 0x00, 0xe0, 0x69, 0x00, 0x00


	//----- nvinfo : EIATTR_MERCURY_ISA_VERSION
	.align		4
.L_597:
        /*00c8*/ 	.byte	0x03, 0x5f
        /*00ca*/ 	.short	0x0101


	//----- nvinfo : EIATTR_VRC_CTA_INIT_COUNT
	.align		4
        /*00cc*/ 	.byte	0x02, 0x4a
	.zero		1
	.zero		1


	//----- nvinfo : EIATTR_EXIT_INSTR_OFFSETS
	.align		4
        /*00d0*/ 	.byte	0x04, 0x1c
        /*00d2*/ 	.short	(.L_599 - .L_598)


	//   ....[0]....
.L_598:
        /*00d4*/ 	.word	0x0000af40


	//   ....[1]....
        /*00d8*/ 	.word	0x0000b760


	//   ....[2]....
        /*00dc*/ 	.word	0x0000b940


	//----- nvinfo : EIATTR_CRS_STACK_SIZE
	.align		4
.L_599:
        /*00e0*/ 	.byte	0x04, 0x1e
        /*00e2*/ 	.short	(.L_601 - .L_600)
.L_600:
        /*00e4*/ 	.word	0x00000000


	//----- nvinfo : EIATTR_CBANK_PARAM_SIZE
	.align		4
.L_601:
        /*00e8*/ 	.byte	0x03, 0x19
        /*00ea*/ 	.short	0x0050


	//----- nvinfo : EIATTR_PARAM_CBANK
	.align		4
        /*00ec*/ 	.byte	0x04, 0x0a
        /*00ee*/ 	.short	(.L_603 - .L_602)
	.align		4
.L_602:
        /*00f0*/ 	.word	index@(.nv.constant0._Z32massMatrixMultiplyConstantKernelILi12ELi12ELi1EEvidPKdS1_S1_S1_S1_S1_S1_Pd)
        /*00f4*/ 	.short	0x0380
        /*00f6*/ 	.short	0x0050


	//----- nvinfo : EIATTR_SW_WAR
	.align		4
.L_603:
        /*00f8*/ 	.byte	0x04, 0x36
        /*00fa*/ 	.short	(.L_605 - .L_604)
.L_604:
        /*00fc*/ 	.word	0x00000008
.L_605:


//--------------------- .nv.info._Z32massMatrixMultiplyConstantKernelILi11ELi15ELi1EEvidPKdS1_S1_S1_S1_S1_S1_Pd --------------------------
	.section	.nv.info._Z32massMatrixMultiplyConstantKernelILi11ELi15ELi1EEvidPKdS1_S1_S1_S1_S1_S1_Pd,"",@"SHT_CUDA_INFO"
	.sectionflags	@""
	.align	4


	//----- nvinfo : EIATTR_CUDA_API_VERSION
	.align		4
        /*0000*/ 	.byte	0x04, 0x37
        /*0002*/ 	.short	(.L_607 - .L_606)
.L_606:
        /*0004*/ 	.word	0x00000082


	//----- nvinfo : EIATTR_KPARAM_INFO
	.align		4
.L_607:
        /*0008*/ 	.byte	0x04, 0x17
        /*000a*/ 	.short	(.L_609 - .L_608)
.L_608:
        /*000c*/ 	.word	0x00000000
        /*0010*/ 	.short	0x0009
        /*0012*/ 	.short	0x0048
        /*0014*/ 	.byte	0x00, 0xf5, 0x21, 0x00


	//----- nvinfo : EIATTR_KPARAM_INFO
	.align		4
.L_609:
        /*0018*/ 	.byte	0x04, 0x17
        /*001a*/ 	.short	(.L_611 - .L_610)
.L_610:
        /*001c*/ 	.word	0x00000000
        /*0020*/ 	.short	0x0008
        /*0022*/ 	.short	0x0040
        /*0024*/ 	.byte	0x00, 0xf5, 0x21, 0x00


	//----- nvinfo : EIATTR_KPARAM_INFO
	.align		4
.L_611:
        /*0028*/ 	.byte	0x04, 0x17
        /*002a*/ 	.short	(.L_613 - .L_612)
.L_612:
        /*002c*/ 	.word	0x00000000
        /*0030*/ 	.short	0x0007
        /*0032*/ 	.short	0x0038
        /*0034*/ 	.byte	0x00, 0xf5, 0x21, 0x00


	//----- nvinfo : EIATTR_KPARAM_INFO
	.align		4
.L_613:
        /*0038*/ 	.byte	0x04, 0x17
        /*003a*/ 	.short	(.L_615 - .L_614)
.L_614:
        /*003c*/ 	.word	0x00000000
        /*0040*/ 	.short	0x0006
        /*0042*/ 	.short	0x0030
        /*0044*/ 	.byte	0x00, 0xf5, 0x21, 0x00


	//----- nvinfo : EIATTR_KPARAM_INFO
	.align		4
.L_615:
        /*0048*/ 	.byte	0x04, 0x17
        /*004a*/ 	.short	(.L_617 - .L_616)
.L_616:
        /*004c*/ 	.word	0x00000000
        /*0050*/ 	.short	0x0005
        /*0052*/ 	.short	0x0028
        /*0054*/ 	.byte	0x00, 0xf5, 0x21, 0x00


	//----- nvinfo : EIATTR_KPARAM_INFO
	.align		4
.L_617:
        /*0058*/ 	.byte	0x04, 0x17
        /*005a*/ 	.short	(.L_619 - .L_618)
.L_618:
        /*005c*/ 	.word	0x00000000
        /*0060*/ 	.short	0x0004
        /*0062*/ 	.short	0x0020
        /*0064*/ 	.byte	0x00, 0xf5, 0x21, 0x00


	//----- nvinfo : EIATTR_KPARAM_INFO
	.align		4
.L_619:
        /*0068*/ 	.byte	0x04, 0x17
        /*006a*/ 	.short	(.L_621 - .L_620)
.L_620:
        /*006c*/ 	.word	0x00000000
        /*0070*/ 	.short	0x0003
        /*0072*/ 	.short	0x0018
        /*0074*/ 	.byte	0x00, 0xf5, 0x21, 0x00


	//----- nvinfo : EIATTR_KPARAM_INFO
	.align		4
.L_621:
        /*0078*/ 	.byte	0x04, 0x17
        /*007a*/ 	.short	(.L_623 - .L_622)
.L_622:
        /*007c*/ 	.word	0x00000000
        /*0080*/ 	.short	0x0002
        /*0082*/ 	.short	0x0010
        /*0084*/ 	.byte	0x00, 0xf5, 0x21, 0x00


	//----- nvinfo : EIATTR_KPARAM_INFO
	.align		4
.L_623:
        /*0088*/ 	.byte	0x04, 0x17
        /*008a*/ 	.short	(.L_625 - .L_624)
.L_624:
        /*008c*/ 	.word	0x00000000
        /*0090*/ 	.short	0x0001
        /*0092*/ 	.short	0x0008
        /*0094*/ 	.byte	0x00, 0xf0, 0x21, 0x00


	//----- nvinfo : EIATTR_KPARAM_INFO
	.align		4
.L_625:
        /*0098*/ 	.byte	0x04, 0x17
        /*009a*/ 	.short	(.L_627 - .L_626)
.L_626:
        /*009c*/ 	.word	0x00000000
        /*00a0*/ 	.short	0x0000
        /*00a2*/ 	.short	0x0000
        /*00a4*/ 	.byte	0x00, 0xf0, 0x11, 0x00


	//----- nvinfo : EIATTR_SPARSE_MMA_MASK
	.align		4
.L_627:
        /*00a8*/ 	.byte	0x03, 0x50
        /*00aa*/ 	.short	0x0000


	//----- nvinfo : EIATTR_MAXREG_COUNT
	.align		4
        /*00ac*/ 	.byte	0x03, 0x1b
        /*00ae*/ 	.short	0x00ff


	//----- nvinfo : EIATTR_NUM_BARRIERS
	.align		4
        /*00b0*/ 	.byte	0x02, 0x4c
        /*00b2*/ 	.byte	0x01
	.zero		1


	//----- nvinfo : EIATTR_MERCURY_ISA_VERSION
	.align		4
        /*00b4*/ 	.byte	0x03, 0x5f
        /*00b6*/ 	.short	0x0101


	//----- nvinfo : EIATTR_VRC_CTA_INIT_COUNT
	.align		4
        /*00b8*/ 	.byte	0x02, 0x4a
	.zero		1
	.zero		1


	//----- nvinfo : EIATTR_EXIT_INSTR_OFFSETS
	.align		4
        /*00bc*/ 	.byte	0x04, 0x1c
        /*00be*/ 	.short	(.L_629 - .L_628)


	//   ....[0]....
.L_628:
        /*00c0*/ 	.word	0x00010ad0


	//   ....[1]....
        /*00c4*/ 	.word	0x000117f0


	//   ....[2]....
        /*00c8*/ 	.word	0x00011990


	//----- nvinfo : EIATTR_CRS_STACK_SIZE
	.align		4
.L_629:
        /*00cc*/ 	.byte	0x04, 0x1e
        /*00ce*/ 	.short	(.L_631 - .L_630)
.L_630:
        /*00d0*/ 	.word	0x00000000


	//----- nvinfo : EIATTR_CBANK_PARAM_SIZE
	.align		4
.L_631:
        /*00d4*/ 	.byte	0x03, 0x19
        /*00d6*/ 	.short	0x0050


	//----- nvinfo : EIATTR_PARAM_CBANK
	.align		4
        /*00d8*/ 	.byte	0x04, 0x0a
        /*00da*/ 	.short	(.L_633 - .L_632)
	.align		4
.L_632:
        /*00dc*/ 	.word	index@(.nv.constant0._Z32massMatrixMultiplyConstantKernelILi11ELi15ELi1EEvidPKdS1_S1_S1_S1_S1_S1_Pd)
        /*00e0*/ 	.short	0x0380
        /*00e2*/ 	.short	0x0050


	//----- nvinfo : EIATTR_SW_WAR
	.align		4
.L_633:
        /*00e4*/ 	.byte	0x04, 0x36
        /*00e6*/ 	.short	(.L_635 - .L_634)
.L_634:
        /*00e8*/ 	.word	0x00000008
.L_635:


//--------------------- .nv.info._Z32massMatrixMultiplyConstantKernelILi11ELi14ELi1EEvidPKdS1_S1_S1_S1_S1_S1_Pd --------------------------
	.section	.nv.info._Z32massMatrixMultiplyConstantKernelILi11ELi14ELi1EEvidPKdS1_S1_S1_S1_S1_S1_Pd,"",@"SHT_CUDA_INFO"
	.sectionflags	@""
	.align	4


	//----- nvinfo : EIATTR_CUDA_API_VERSION
	.align		4
        /*0000*/ 	.byte	0x04, 0x37
        /*0002*/ 	.short	(.L_637 - .L_636)
.L_636:
        /*0004*/ 	.word	0x00000082


	//----- nvinfo : EIATTR_KPARAM_INFO
	.align		4
.L_637:
        /*0008*/ 	.byte	0x04, 0x17
        /*000a*/ 	.short	(.L_639 - .L_638)
.L_638:
        /*000c*/ 	.word	0x00000000
        /*0010*/ 	.short	0x0009
        /*0012*/ 	.short	0x0048
        /*0014*/ 	.byte	0x00, 0xf5, 0x21, 0x00


	//----- nvinfo : EIATTR_KPARAM_INFO
	.align		4
.L_639:
        /*0018*/ 	.byte	0x04, 0x17
        /*001a*/ 	.short	(.L_641 - .L_640)
.L_640:
        /*001c*/ 	.word	0x00000000
        /*0020*/ 	.short	0x0008
        /*0022*/ 	.short	0x0040
        /*0024*/ 	.byte	0x00, 0xf5, 0x21, 0x00


	//----- nvinfo : EIATTR_KPARAM_INFO
	.align		4
.L_641:
        /*0028*/ 	.byte	0x04, 0x17
        /*002a*/ 	.short	(.L_643 - .L_642)
.L_642:
        /*002c*/ 	.word	0x00000000
        /*0030*/ 	.short	0x0007
        /*0032*/ 	.short	0x0038
        /*0034*/ 	.byte	0x00, 0xf5, 0x21, 0x00


	//----- nvinfo : EIATTR_KPARAM_INFO
	.align		4
.L_643:
        /*0038*/ 	.byte	0x04, 0x17
        /*003a*/ 	.short	(.L_645 - .L_644)
.L_644:
        /*003c*/ 	.word	0x00000000
        /*0040*/ 	.short	0x0006
        /*0042*/ 	.short	0x0030
        /*0044*/ 	.byte	0x00, 0xf5, 0x21, 0x00


	//----- nvinfo : EIATTR_KPARAM_INFO
	.align		4
.L_645:
        /*0048*/ 	.byte	0x04, 0x17
        /*004a*/ 	.short	(.L_647 - .L_646)
.L_646:
        /*004c*/ 	.word	0x00000000
        /*0050*/ 	.short	0x0005
        /*0052*/ 	.short	0x0028
        /*0054*/ 	.byte	0x00, 0xf5, 0x21, 0x00


	//----- nvinfo : EIATTR_KPARAM_INFO
	.align		4
.L_647:
        /*0058*/ 	.byte	0x04, 0x17
        /*005a*/ 	.short	(.L_649 - .L_648)
.L_648:
        /*005c*/ 	.word	0x00000000
        /*0060*/ 	.short	0x0004
        /*0062*/ 	.short	0x0020
        /*0064*/ 	.byte	0x00, 0xf5, 0x21, 0x00


	//----- nvinfo : EIATTR_KPARAM_INFO
	.align		4
.L_649:
        /*0068*/ 	.byte	0x04, 0x17
        /*006a*/ 	.short	(.L_651 - .L_650)
.L_650:
        /*006c*/ 	.word	0x00000000
        /*0070*/ 	.short	0x0003
        /*0072*/ 	.short	0x0018
        /*0074*/ 	.byte	0x00, 0xf5, 0x21, 0x00


	//----- nvinfo : EIATTR_KPARAM_INFO
	.align		4
.L_651:
        /*0078*/ 	.byte	0x04, 0x17
        /*007a*/ 	.short	(.L_653 - .L_652)
.L_652:
        /*007c*/ 	.word	0x00000000
        /*0080*/ 	.short	0x0002
        /*0082*/ 	.short	0x0010
        /*0084*/ 	.byte	0x00, 0xf5, 0x21, 0x00


	//----- nvinfo : EIATTR_KPARAM_INFO
	.align		4
.L_653:
        /*0088*/ 	.byte	0x04, 0x17
        /*008a*/ 	.short	(.L_655 - .L_654)
.L_654:
        /*008c*/ 	.word	0x00000000
        /*0090*/ 	.short	0x0001
        /*0092*/ 	.short	0x0008
        /*0094*/ 	.byte	0x00, 0xf0, 0x21, 0x00


	//----- nvinfo : EIATTR_KPARAM_INFO
	.align		4
.L_655:
        /*0098*/ 	.byte	0x04, 0x17
        /*009a*/ 	.short	(.L_657 - .L_656)
.L_656:
        /*009c*/ 	.word	0x00000000
        /*00a0*/ 	.short	0x0000
        /*00a2*/ 	.short	0x0000
        /*00a4*/ 	.byte	0x00, 0xf0, 0x11, 0x00


	//----- nvinfo : EIATTR_SPARSE_MMA_MASK
	.align		4
.L_657:
        /*00a8*/ 	.byte	0x03, 0x50
        /*00aa*/ 	.short	0x0000


	//----- nvinfo : EIATTR_MAXREG_COUNT
	.align		4
        /*00ac*/ 	.byte	0x03, 0x1b
        /*00ae*/ 	.short	0x00ff


	//----- nvinfo : EIATTR_NUM_BARRIERS
	.align		4
        /*00b0*/ 	.byte	0x02, 0x4c
        /*00b2*/ 	.byte	0x01
	.zero		1


	//----- nvinfo : EIATTR_MERCURY_ISA_VERSION
	.align		4
        /*00b4*/ 	.byte	0x03, 0x5f
        /*00b6*/ 	.short	0x0101


	//----- nvinfo : EIATTR_VRC_CTA_INIT_COUNT
	.align		4
        /*00b8*/ 	.byte	0x02, 0x4a
	.zero		1
	.zero		1


	//----- nvinfo : EIATTR_EXIT_INSTR_OFFSETS
	.align		4
        /*00bc*/ 	.byte	0x04, 0x1c
        /*00be*/ 	.short	(.L_659 - .L_658)


	//   ....[0]....
.L_658:
        /*00c0*/ 	.word	0x0000e310


	//   ....[1]....
        /*00c4*/ 	.word	0x0000ee70


	//   ....[2]....
        /*00c8*/ 	.word	0x0000f020


	//----- nvinfo : EIATTR_CRS_STACK_SIZE
	.align		4
.L_659:
        /*00cc*/ 	.byte	0x04, 0x1e
        /*00ce*/ 	.short	(.L_661 - .L_660)
.L_660:
        /*00d0*/ 	.word	0x00000000


	//----- nvinfo : EIATTR_CBANK_PARAM_SIZE
	.align		4
.L_661:
        /*00d4*/ 	.byte	0x03, 0x19
        /*00d6*/ 	.short	0x0050


	//----- nvinfo : EIATTR_PARAM_CBANK
	.align		4
        /*00d8*/ 	.byte	0x04, 0x0a
        /*00da*/ 	.short	(.L_663 - .L_662)
	.align		4
.L_662:
        /*00dc*/ 	.word	index@(.nv.constant0._Z32massMatrixMultiplyConstantKernelILi11ELi14ELi1EEvidPKdS1_S1_S1_S1_S1_S1_Pd)
        /*00e0*/ 	.short	0x0380
        /*00e2*/ 	.short	0x0050


	//----- nvinfo : EIATTR_SW_WAR
	.align		4
.L_663:
        /*00e4*/ 	.byte	0x04, 0x36
        /*00e6*/ 	.short	(.L_665 - .L_664)
.L_664:
        /*00e8*/ 	.word	0x00000008
.L_665:


//--------------------- .nv.info._Z32massMatrixMultiplyConstantKernelILi11ELi13ELi1EEvidPKdS1_S1_S1_S1_S1_S1_Pd --------------------------
	.section	.nv.info._Z32massMatrixMultiplyConstantKernelILi11ELi13ELi1EEvidPKdS1_S1_S1_S1_S1_S1_Pd,"",@"SHT_CUDA_INFO"
	.sectionflags	@""
	.align	4


	//----- nvinfo : EIATTR_CUDA_API_VERSION
	.align		4
        /*0000*/ 	.byte	0x04, 0x37
        /*0002*/ 	.short	(.L_667 - .L_666)
.L_666:
        /*0004*/ 	.word	0x00000082


	//----- nvinfo : EIATTR_KPARAM_INFO
	.align		4
.L_667:
        /*0008*/ 	.byte	0x04, 0x17
        /*000a*/ 	.short	(.L_669 - .L_668)
.L_668:
        /*000c*/ 	.word	0x00000000
        /*0010*/ 	.short	0x0009
        /*0012*/ 	.short	0x0048
        /*0014*/ 	.byte	0x00, 0xf5, 0x21, 0x00


	//----- nvinfo : EIATTR_KPARAM_INFO
	.align		4
.L_669:
        /*0018*/ 	.byte	0x04, 0x17
        /*001a*/ 	.short	(.L_671 - .L_670)
.L_670:
        /*001c*/ 	.word	0x00000000
        /*0020*/ 	.short	0x0008
        /*0022*/ 	.short	0x0040
        /*0024*/ 	.byte	0x00, 0xf5, 0x21, 0x00


	//----- nvinfo : EIATTR_KPARAM_INFO
	.align		4
.L_671:
        /*0028*/ 	.byte	0x04, 0x17
        /*002a*/ 	.short	(.L_673 - .L_672)
.L_672:
        /*002c*/ 	.word	0x00000000
        /*0030*/ 	.short	0x0007
        /*0032*/ 	.short	0x0038
        /*0034*/ 	.byte	0x00, 0xf5, 0x21, 0x00


	//----- nvinfo : EIATTR_KPARAM_INFO
	.align		4
.L_673:
        /*0038*/ 	.byte	0x04, 0x17
        /*003a*/ 	.short	(.L_675 - .L_674)
.L_674:
        /*003c*/ 	.word	0x00000000
        /*0040*/ 	.short	0x0006
        /*0042*/ 	.short	0x0030
        /*0044*/ 	.byte	0x00, 0xf5, 0x21, 0x00


	//----- nvinfo : EIATTR_KPARAM_INFO
	.align		4
.L_675:
        /*0048*/ 	.byte	0x04, 0x17
        /*004a*/ 	.short	(.L_677 - .L_676)
.L_676:
        /*004c*/ 	.word	0x00000000
        /*0050*/ 	.short	0x0005
        /*0052*/ 	.short	0x0028
        /*0054*/ 	.byte	0x00, 0xf5, 0x21, 0x00


	//----- nvinfo : EIATTR_KPARAM_INFO
	.align		4
.L_677:
        /*0058*/ 	.byte	0x04, 0x17
        /*005a*/ 	.short	(.L_679 - .L_678)
.L_678:
        /*005c*/ 	.word	0x00000000
        /*0060*/ 	.short	0x0004
        /*0062*/ 	.short	0x0020
        /*0064*/ 	.byte	0x00, 0xf5, 0x21, 0x00


	//----- nvinfo : EIATTR_KPARAM_INFO
	.align		4
.L_679:
        /*0068*/ 	.byte	0x04, 0x17
        /*006a*/ 	.short	(.L_681 - .L_680)
.L_680:
        /*006c*/ 	.word	0x00000000
        /*0070*/ 	.short	0x0003
        /*0072*/ 	.short	0x0018
        /*0074*/ 	.byte	0x00, 0xf5, 0x21, 0x00


	//----- nvinfo : EIATTR_KPARAM_INFO
	.align		4
.L_681:
        /*0078*/ 	.byte	0x04, 0x17
        /*007a*/ 	.short	(.L_683 - .L_682)
.L_682:
        /*007c*/ 	.word	0x00000000
        /*0080*/ 	.short	0x0002
        /*0082*/ 	.short	0x0010
        /*0084*/ 	.byte	0x00, 0xf5, 0x21, 0x00


	//----- nvinfo : EIATTR_KPARAM_INFO
	.align		4
.L_683:
        /*0088*/ 	.byte	0x04, 0x17
        /*008a*/ 	.short	(.L_685 - .L_684)
.L_684:
        /*008c*/ 	.word	0x00000000
        /*0090*/ 	.short	0x0001
        /*0092*/ 	.short	0x0008
        /*0094*/ 	.byte	0x00, 0xf0, 0x21, 0x00


	//----- nvinfo : EIATTR_KPARAM_INFO
	.align		4
.L_685:
        /*0098*/ 	.byte	0x04, 0x17
        /*009a*/ 	.short	(.L_687 - .L_686)
.L_686:
        /*009c*/ 	.word	0x00000000
        /*00a0*/ 	.short	0x0000
        /*00a2*/ 	.short	0x0000
        /*00a4*/ 	.byte	0x00, 0xf0, 0x11, 0x00


	//----- nvinfo : EIATTR_SPARSE_MMA_MASK
	.align		4
.L_687:
        /*00a8*/ 	.byte	0x03, 0x50
        /*00aa*/ 	.short	0x0000


	//----- nvinfo : EIATTR_MAXREG_COUNT
	.align		4
        /*00ac*/ 	.byte	0x03, 0x1b
        /*00ae*/ 	.short	0x00ff


	//----- nvinfo : EIATTR_NUM_BARRIERS
	.align		4
        /*00b0*/ 	.byte	0x02, 0x4c
        /*00b2*/ 	.byte	0x01
	.zero		1


	//----- nvinfo : EIATTR_MERCURY_ISA_VERSION
	.align		4
        /*00b4*/ 	.byte	0x03, 0x5f
        /*00b6*/ 	.short	0x0101


	//----- nvinfo : EIATTR_VRC_CTA_INIT_COUNT
	.align		4
        /*00b8*/ 	.byte	0x02, 0x4a
	.zero		1
	.zero		1


	//----- nvinfo : EIATTR_EXIT_INSTR_OFFSETS
	.align		4
        /*00bc*/ 	.byte	0x04, 0x1c
        /*00be*/ 	.short	(.L_689 - .L_688)


	//   ....[0]....
.L_688:
        /*00c0*/ 	.word	0x0000d910


	//   ....[1]....
        /*00c4*/ 	.word	0x0000e470


	//   ....[2]....
        /*00c8*/ 	.word	0x0000e630


	//----- nvinfo : EIATTR_CRS_STACK_SIZE
	.align		4
.L_689:
        /*00cc*/ 	.byte	0x04, 0x1e
        /*00ce*/ 	.short	(.L_691 - .L_690)
.L_690:
        /*00d0*/ 	.word	0x00000000


	//----- nvinfo : EIATTR_CBANK_PARAM_SIZE
	.align		4
.L_691:
        /*00d4*/ 	.byte	0x03, 0x19
        /*00d6*/ 	.short	0x0050


	//----- nvinfo : EIATTR_PARAM_CBANK
	.align		4
        /*00d8*/ 	.byte	0x04, 0x0a
        /*00da*/ 	.short	(.L_693 - .L_692)
	.align		4
.L_692:
        /*00dc*/ 	.word	index@(.nv.constant0._Z32massMatrixMultiplyConstantKernelILi11ELi13ELi1EEvidPKdS1_S1_S1_S1_S1_S1_Pd)
        /*00e0*/ 	.short	0x0380
        /*00e2*/ 	.short	0x0050


	//----- nvinfo : EIATTR_SW_WAR
	.align		4
.L_693:
        /*00e4*/ 	.byte	0x04, 0x36
        /*00e6*/ 	.short	(.L_695 - .L_694)
.L_694:
        /*00e8*/ 	.word	0x00000008
.L_695:


//--------------------- .nv.info._Z32massMatrixMultiplyConstantKernelILi11ELi12ELi1EEvidPKdS1_S1_S1_S1_S1_S1_Pd --------------------------
	.section	.nv.info._Z32massMatrixMultiplyConstantKernelILi11ELi12ELi1EEvidPKdS1_S1_S1_S1_S1_S1_Pd,"",@"SHT_CUDA_INFO"
	.sectionflags	@""
	.align	4


	//----- nvinfo : EIATTR_CUDA_API_VERSION
	.align		4
        /*0000*/ 	.byte	0x04, 0x37
        /*0002*/ 	.short	(.L_697 - .L_696)
.L_696:
        /*0004*/ 	.word	0x00000082


	//----- nvinfo : EIATTR_KPARAM_INFO
	.align		4
.L_697:
        /*0008*/ 	.byte	0x04, 0x17
        /*000a*/ 	.short	(.L_699 - .L_698)
.L_698:
        /*000c*/ 	.word	0x00000000
        /*0010*/ 	.short	0x0009
        /*0012*/ 	.short	0x0048
        /*0014*/ 	.byte	0x00, 0xf5, 0x21, 0x00


	//----- nvinfo : EIATTR_KPARAM_INFO
	.align		4
.L_699:
        /*0018*/ 	.byte	0x04, 0x17
        /*001a*/ 	.short	(.L_701 - .L_700)
.L_700:
        /*001c*/ 	.word	0x00000000
        /*0020*/ 	.short	0x0008
        /*0022*/ 	.short	0x0040
        /*0024*/ 	.byte	0x00, 0xf5, 0x21, 0x00


	//----- nvinfo : EIATTR_KPARAM_INFO
	.align		4
.L_701:
        /*0028*/ 	.byte	0x04, 0x17
        /*002a*/ 	.short	(.L_703 - .L_702)
.L_702:
        /*002c*/ 	.word	0x00000000
        /*0030*/ 	.short	0x0007
        /*0032*/ 	.short	0x0038
        /*0034*/ 	.byte	0x00, 0xf5, 0x21, 0x00


	//----- nvinfo : EIATTR_KPARAM_INFO
	.align		4
.L_703:
        /*0038*/ 	.byte	0x04, 0x17
        /*003a*/ 	.short	(.L_705 - .L_704)
.L_704:
        /*003c*/ 	.word	0x00000000
        /*0040*/ 	.short	0x0006
        /*0042*/ 	.short	0x0030
        /*0044*/ 	.byte	0x00, 0xf5, 0x21, 0x00


	//----- nvinfo : EIATTR_KPARAM_INFO
	.align		4
.L_705:
        /*0048*/ 	.byte	0x04, 0x17
        /*004a*/ 	.short	(.L_707 - .L_706)
.L_706:
        /*004c*/ 	.word	0x00000000
        /*0050*/ 	.short	0x0005
        /*0052*/ 	.short	0x0028
        /*0054*/ 	.byte	0x00, 0xf5, 0x21, 0x00


	//----- nvinfo : EIATTR_KPARAM_INFO
	.align		4
.L_707:
        /*0058*/ 	.byte	0x04, 0x17
        /*005a*/ 	.short	(.L_709 - .L_708)
.L_708:
        /*005c*/ 	.word	0x00000000
        /*0060*/ 	.short	0x0004
        /*0062*/ 	.short	0x0020
        /*0064*/ 	.byte	0x00, 0xf5, 0x21, 0x00


	//----- nvinfo : EIATTR_KPARAM_INFO
	.align		4
.L_709:
        /*0068*/ 	.byte	0x04, 0x17
        /*006a*/ 	.short	(.L_711 - .L_710)
.L_710:
        /*006c*/ 	.word	0x00000000
        /*0070*/ 	.short	0x0003
        /*0072*/ 	.short	0x0018
        /*0074*/ 	.byte	0x00, 0xf5, 0x21, 0x00


	//----- nvinfo : EIATTR_KPARAM_INFO
	.align		4
.L_711:
        /*0078*/ 	.byte	0x04, 0x17
        /*007a*/ 	.short	(.L_713 - .L_712)
.L_712:
        /*007c*/ 	.word	0x00000000
        /*0080*/ 	.short	0x0002
        /*0082*/ 	.short	0x0010
        /*0084*/ 	.byte	0x00, 0xf5, 0x21, 0x00


	//----- nvinfo : EIATTR_KPARAM_INFO
	.align		4
.L_713:
        /*0088*/ 	.byte	0x04, 0x17
        /*008a*/ 	.short	(.L_715 - .L_714)
.L_714:
        /*008c*/ 	.word	0x00000000
        /*0090*/ 	.short	0x0001
        /*0092*/ 	.short	0x0008
        /*0094*/ 	.byte	0x00, 0xf0, 0x21, 0x00


	//----- nvinfo : EIATTR_KPARAM_INFO
	.align		4
.L_715:
        /*0098*/ 	.byte	0x04, 0x17
        /*009a*/ 	.short	(.L_717 - .L_716)
.L_716:
        /*009c*/ 	.word	0x00000000
        /*00a0*/ 	.short	0x0000
        /*00a2*/ 	.short	0x0000
        /*00a4*/ 	.byte	0x00, 0xf0, 0x11, 0x00


	//----- nvinfo : EIATTR_SPARSE_MMA_MASK
	.align		4
.L_717:
        /*00a8*/ 	.byte	0x03, 0x50
        /*00aa*/ 	.short	0x0000


	//----- nvinfo : EIATTR_MAXREG_COUNT
	.align		4
        /*00ac*/ 	.byte	0x03, 0x1b
        /*00ae*/ 	.short	0x00ff


	//----- nvinfo : EIATTR_NUM_BARRIERS
	.align		4
        /*00b0*/ 	.byte	0x02, 0x4c
        /*00b2*/ 	.byte	0x01
	.zero		1


	//----- nvinfo : EIATTR_MERCURY_ISA_VERSION
	.align		4
        /*00b4*/ 	.byte	0x03, 0x5f
        /*00b6*/ 	.short	0x0101


	//----- nvinfo : EIATTR_VRC_CTA_INIT_COUNT
	.align		4
        /*00b8*/ 	.byte	0x02, 0x4a
	.zero		1
	.zero		1


	//----- nvinfo : EIATTR_EXIT_INSTR_OFFSETS
	.align		4
        /*00bc*/ 	.byte	0x04, 0x1c
        /*00be*/ 	.short	(.L_719 - .L_718)


	//   ....[0]....
.L_718:
        /*00c0*/ 	.word	0x0000af60


	//   ....[1]....
        /*00c4*/ 	.word	0x0000b780


	//   ....[2]....
        /*00c8*/ 	.word	0x0000b930


	//----- nvinfo : EIATTR_CRS_STACK_SIZE
	.align		4
.L_719:
        /*00cc*/ 	.byte	0x04, 0x1e
        /*00ce*/ 	.short	(.L_721 - .L_720)
.L_720:
        /*00d0*/ 	.word	0x00000000


	//----- nvinfo : EIATTR_CBANK_PARAM_SIZE
	.align		4
.L_721:
        /*00d4*/ 	.byte	0x03, 0x19
        /*00d6*/ 	.short	0x0050


	//----- nvinfo : EIATTR_PARAM_CBANK
	.align		4
        /*00d8*/ 	.byte	0x04, 0x0a
        /*00da*/ 	.short	(.L_723 - .L_722)
	.align		4
.L_722:
        /*00dc*/ 	.word	index@(.nv.constant0._Z32massMatrixMultiplyConstantKernelILi11ELi12ELi1EEvidPKdS1_S1_S1_S1_S1_S1_Pd)
        /*00e0*/ 	.short	0x0380
        /*00e2*/ 	.short	0x0050


	//----- nvinfo : EIATTR_SW_WAR
	.align		4
.L_723:
        /*00e4*/ 	.byte	0x04, 0x36
        /*00e6*/ 	.short	(.L_725 - .L_724)
.L_724:
        /*00e8*/ 	.word	0x00000008
.L_725:


//--------------------- .nv.info._Z32massMatrixMultiplyConstantKernelILi11ELi11ELi1EEvidPKdS1_S1_S1_S1_S1_S1_Pd --------------------------
	.section	.nv.info._Z32massMatrixMultiplyConstantKernelILi11ELi11ELi1EEvidPKdS1_S1_S1_S1_S1_S1_Pd,"",@"SHT_CUDA_INFO"
	.sectionflags	@""
	.align	4


	//----- nvinfo : EIATTR_CUDA_API_VERSION
	.align		4
        /*0000*/ 	.byte	0x04, 0x37
        /*0002*/ 	.short	(.L_727 - .L_726)
.L_726:
        /*0004*/ 	.word	0x00000082


	//----- nvinfo : EIATTR_KPARAM_INFO
	.align		4
.L_727:
        /*0008*/ 	.byte	0x04, 0x17
        /*000a*/ 	.short	(.L_729 - .L_728)
.L_728:
        /*000c*/ 	.word	0x00000000
        /*0010*/ 	.short	0x0009
        /*0012*/ 	.short	0x0048
        /*0014*/ 	.byte	0x00, 0xf5, 0x21, 0x00


	//----- nvinfo : EIATTR_KPARAM_INFO
	.align		4
.L_729:
        /*0018*/ 	.byte	0x04, 0x17
        /*001a*/ 	.short	(.L_731 - .L_730)
.L_730:
        /*001c*/ 	.word	0x00000000
        /*0020*/ 	.short	0x0008
        /*0022*/ 	.short	0x0040
        /*0024*/ 	.byte	0x00, 0xf5, 0x21, 0x00


	//----- nvinfo : EIATTR_KPARAM_INFO
	.align		4
.L_731:
        /*0028*/ 	.byte	0x04, 0x17
        /*002a*/ 	.short	(.L_733 - .L_732)
.L_732:
        /*002c*/ 	.word	0x00000000
        /*0030*/ 	.short	0x0007
        /*0032*/ 	.short	0x0038
        /*0034*/ 	.byte	0x00, 0xf5, 0x21, 0x00


	//----- nvinfo : EIATTR_KPARAM_INFO
	.align		4
.L_733:
        /*0038*/ 	.byte	0x04, 0x17
        /*003a*/ 	.short	(.L_735 - .L_734)
.L_734:
        /*003c*/ 	.word	0x00000000
        /*0040*/ 	.short	0x0006
        /*0042*/ 	.short	0x0030
        /*0044*/ 	.byte	0x00, 0xf5, 0x21, 0x00


	//----- nvinfo : EIATTR_KPARAM_INFO
	.align		4
.L_735:
        /*0048*/ 	.byte	0x04, 0x17
        /*004a*/ 	.short	(.L_737 - .L_736)
.L_736:
        /*004c*/ 	.word	0x00000000
        /*0050*/ 	.short	0x0005
        /*0052*/ 	.short	0x0028
        /*0054*/ 	.byte	0x00, 0xf5, 0x21, 0x00


	//----- nvinfo : EIATTR_KPARAM_INFO
	.align		4
.L_737:
        /*0058*/ 	.byte	0x04, 0x17
        /*005a*/ 	.short	(.L_739 - .L_738)
.L_738:
        /*005c*/ 	.word	0x00000000
        /*0060*/ 	.short	0x0004
        /*0062*/ 	.short	0x0020
        /*0064*/ 	.byte	0x00, 0xf5, 0x21, 0x00


	//----- nvinfo : EIATTR_KPARAM_INFO
	.align		4
.L_739:
        /*0068*/ 	.byte	0x04, 0x17
        /*006a*/ 	.short	(.L_741 - .L_740)
.L_740:
        /*006c*/ 	.word	0x00000000
        /*0070*/ 	.short	0x0003
        /*0072*/ 	.short	0x0018
        /*0074*/ 	.byte	0x00, 0xf5, 0x21, 0x00


	//----- nvinfo : EIATTR_KPARAM_INFO
	.align		4
.L_741:
        /*0078*/ 	.byte	0x04, 0x17
        /*007a*/ 	.short	(.L_743 - .L_742)
.L_742:
        /*007c*/ 	.word	0x00000000
        /*0080*/ 	.short	0x0002
        /*0082*/ 	.short	0x0010
        /*0084*/ 	.byte	0x00, 0xf5, 0x21, 0x00


	//----- nvinfo : EIATTR_KPARAM_INFO
	.align		4
.L_743:
        /*0088*/ 	.byte	0x04, 0x17
        /*008a*/ 	.short	(.L_745 - .L_744)
.L_744:
        /*008c*/ 	.word	0x00000000
        /*0090*/ 	.short	0x0001
        /*0092*/ 	.short	0x0008
        /*0094*/ 	.byte	0x00, 0xf0, 0x21, 0x00


	//----- nvinfo : EIATTR_KPARAM_INFO
	.align		4
.L_745:
        /*0098*/ 	.byte	0x04, 0x17
        /*009a*/ 	.short	(.L_747 - .L_746)
.L_746:
        /*009c*/ 	.word	0x00000000
        /*00a0*/ 	.short	0x0000
        /*00a2*/ 	.short	0x0000
        /*00a4*/ 	.byte	0x00, 0xf0, 0x11, 0x00


	//----- nvinfo : EIATTR_SPARSE_MMA_MASK
	.align		4
.L_747:
        /*00a8*/ 	.byte	0x03, 0x50
        /*00aa*/ 	.short	0x0000


	//----- nvinfo : EIATTR_MAXREG_COUNT
	.align		4
        /*00ac*/ 	.byte	0x03, 0x1b
        /*00ae*/ 	.short	0x00ff


	//----- nvinfo : EIATTR_NUM_BARRIERS
	.align		4
        /*00b0*/ 	.byte	0x02, 0x4c
        /*00b2*/ 	.byte	0x01
	.zero		1


	//----- nvinfo : EIATTR_MERCURY_ISA_VERSION
	.align		4
        /*00b4*/ 	.byte	0x03, 0x5f
        /*00b6*/ 	.short	0x0101


	//----- nvinfo : EIATTR_VRC_CTA_INIT_COUNT
	.align		4
        /*00b8*/ 	.byte	0x02, 0x4a
	.zero		1
	.zero		1


	//----- nvinfo : EIATTR_EXIT_INSTR_OFFSETS
	.align		4
        /*00bc*/ 	.byte	0x04, 0x1c
        /*00be*/ 	.short	(.L_749 - .L_748)


	//   ....[0]....
.L_748:
        /*00c0*/ 	.word	0x0000a720


	//   ....[1]....
        /*00c4*/ 	.word	0x0000af40


	//   ....[2]....
        /*00c8*/ 	.word	0x0000b100


	//----- nvinfo : EIATTR_CRS_STACK_SIZE
	.align		4
.L_749:
        /*00cc*/ 	.byte	0x04, 0x1e
        /*00ce*/ 	.short	(.L_751 - .L_750)
.L_750:
        /*00d0*/ 	.word	0x00000000


	//----- nvinfo : EIATTR_CBANK_PARAM_SIZE
	.align		4
.L_751:
        /*00d4*/ 	.byte	0x03, 0x19
        /*00d6*/ 	.short	0x0050


	//----- nvinfo : EIATTR_PARAM_CBANK
	.align		4
        /*00d8*/ 	.byte	0x04, 0x0a
        /*00da*/ 	.short	(.L_753 - .L_752)
	.align		4
.L_752:
        /*00dc*/ 	.word	index@(.nv.constant0._Z32massMatrixMultiplyConstantKernelILi11ELi11ELi1EEvidPKdS1_S1_S1_S1_S1_S1_Pd)
        /*00e0*/ 	.short	0x0380
        /*00e2*/ 	.short	0x0050


	//----- nvinfo : EIATTR_SW_WAR
	.align		4
.L_753:
        /*00e4*/ 	.byte	0x04, 0x36
        /*00e6*/ 	.short	(.L_755 - .L_754)
.L_754:
        /*00e8*/ 	.word	0x00000008
.L_755:


//--------------------- .nv.info._Z32massMatrixMultiplyConstantKernelILi10ELi14ELi1EEvidPKdS1_S1_S1_S1_S1_S1_Pd --------------------------
	.section	.nv.info._Z32massMatrixMultiplyConstantKernelILi10ELi14ELi1EEvidPKdS1_S1_S1_S1_S1_S1_Pd,"",@"SHT_CUDA_INFO"
	.sectionflags	@""
	.align	4


	//----- nvinfo : EIATTR_CUDA_API_VERSION
	.align		4
        /*0000*/ 	.byte	0x04, 0x37
        /*0002*/ 	.short	(.L_757 - .L_756)
.L_756:
        /*0004*/ 	.word	0x00000082


	//----- nvinfo : EIATTR_KPARAM_INFO
	.align		4
.L_757:
        /*0008*/ 	.byte	0x04, 0x17
        /*000a*/ 	.short	(.L_759 - .L_758)
.L_758:
        /*000c*/ 	.word	0x00000000
        /*0010*/ 	.short	0x0009
        /*0012*/ 	.short	0x0048
        /*0014*/ 	.byte	0x00, 0xf5, 0x21, 0x00


	//----- nvinfo : EIATTR_KPARAM_INFO
	.align		4
.L_759:
        /*0018*/ 	.byte	0x04, 0x17
        /*001a*/ 	.short	(.L_761 - .L_760)
.L_760:
        /*001c*/ 	.word	0x00000000
        /*0020*/ 	.short	0x0008
        /*0022*/ 	.short	0x0040
        /*0024*/ 	.byte	0x00, 0xf5, 0x21, 0x00


	//----- nvinfo : EIATTR_KPARAM_INFO
	.align		4
.L_761:
        /*0028*/ 	.byte	0x04, 0x17
        /*002a*/ 	.short	(.L_763 - .L_762)
.L_762:
        /*002c*/ 	.word	0x00000000
        /*0030*/ 	.short	0x0007
        /*0032*/ 	.short	0x0038
        /*0034*/ 	.byte	0x00, 0xf5, 0x21, 0x00


	//----- nvinfo : EIATTR_KPARAM_INFO
	.align		4
.L_763:
        /*0038*/ 	.byte	0x04, 0x17
        /*003a*/ 	.short	(.L_765 - .L_764)
.L_764:
        /*003c*/ 	.word	0x00000000
        /*0040*/ 	.short	0x0006
        /*0042*/ 	.short	0x0030
        /*0044*/ 	.byte	0x00, 0xf5, 0x21, 0x00


	//----- nvinfo : EIATTR_KPARAM_INFO
	.align		4
.L_765:
        /*0048*/ 	.byte	0x04, 0x17
        /*004a*/ 	.short	(.L_767 - .L_766)
.L_766:
        /*004c*/ 	.word	0x00000000
        /*0050*/ 	.short	0x0005
        /*0052*/ 	.short	0x0028
        /*0054*/ 	.byte	0x00, 0xf5, 0x21, 0x00


	//----- nvinfo : EIATTR_KPARAM_INFO
	.align		4
.L_767:
        /*0058*/ 	.byte	0x04, 0x17
        /*005a*/ 	.short	(.L_769 - .L_768)
.L_768:
        /*005c*/ 	.word	0x00000000
        /*0060*/ 	.short	0x0004
        /*0062*/ 	.short	0x0020
        /*0064*/ 	.byte	0x00, 0xf5, 0x21, 0x00


	//----- nvinfo : EIATTR_KPARAM_INFO
	.align		4
.L_769:
        /*0068*/ 	.byte	0x04, 0x17
        /*006a*/ 	.short	(.L_771 - .L_770)
.L_770:
        /*006c*/ 	.word	0x00000000
        /*0070*/ 	.short	0x0003
        /*0072*/ 	.short	0x0018
        /*0074*/ 	.byte	0x00, 0xf5, 0x21, 0x00


	//----- nvinfo : EIATTR_KPARAM_INFO
	.align		4
.L_771:
        /*0078*/ 	.byte	0x04, 0x17
        /*007a*/ 	.short	(.L_773 - .L_772)
.L_772:
        /*007c*/ 	.word	0x00000000
        /*0080*/ 	.short	0x0002
        /*0082*/ 	.short	0x0010
        /*0084*/ 	.byte	0x00, 0xf5, 0x21, 0x00


	//----- nvinfo : EIATTR_KPARAM_INFO
	.align		4
.L_773:
        /*0088*/ 	.byte	0x04, 0x17
        /*008a*/ 	.short	(.L_775 - .L_774)
.L_774:
        /*008c*/ 	.word	0x00000000
        /*0090*/ 	.short	0x0001
        /*0092*/ 	.short	0x0008
        /*0094*/ 	.byte	0x00, 0xf0, 0x21, 0x00


	//----- nvinfo : EIATTR_KPARAM_INFO
	.align		4
.L_775:
        /*0098*/ 	.byte	0x04, 0x17
        /*009a*/ 	.short	(.L_777 - .L_776)
.L_776:
        /*009c*/ 	.word	0x00000000
        /*00a0*/ 	.short	0x0000
        /*00a2*/ 	.short	0x0000
        /*00a4*/ 	.byte	0x00, 0xf0, 0x11, 0x00


	//----- nvinfo : EIATTR_SPARSE_MMA_MASK
	.align		4
.L_777:
        /*00a8*/ 	.byte	0x03, 0x50
        /*00aa*/ 	.short	0x0000


	//----- nvinfo : EIATTR_MAXREG_COUNT
	.align		4
        /*00ac*/ 	.byte	0x03, 0x1b
        /*00ae*/ 	.short	0x00ff


	//----- nvinfo : EIATTR_NUM_BARRIERS
	.align		4
        /*00b0*/ 	.byte	0x02, 0x4c
        /*00b2*/ 	.byte	0x01
	.zero		1


	//----- nvinfo : EIATTR_MERCURY_ISA_VERSION
	.align		4
        /*00b4*/ 	.byte	0x03, 0x5f
        /*00b6*/ 	.short	0x0101


	//----- nvinfo : EIATTR_VRC_CTA_INIT_COUNT
	.align		4
        /*00b8*/ 	.byte	0x02, 0x4a
	.zero		1
	.zero		1


	//----- nvinfo : EIATTR_EXIT_INSTR_OFFSETS
	.align		4
        /*00bc*/ 	.byte	0x04, 0x1c
        /*00be*/ 	.short	(.L_779 - .L_778)


	//   ....[0]....
.L_778:
        /*00c0*/ 	.word	0x0000d490


	//   ....[1]....
        /*00c4*/ 	.word	0x0000de30


	//   ....[2]....
        /*00c8*/ 	.word	0x0000dfc0


	//----- nvinfo : EIATTR_CRS_STACK_SIZE
	.align		4
.L_779:
        /*00cc*/ 	.byte	0x04, 0x1e
        /*00ce*/ 	.short	(.L_781 - .L_780)
.L_780:
        /*00d0*/ 	.word	0x00000000


	//----- nvinfo : EIATTR_CBANK_PARAM_SIZE
	.align		4
.L_781:
        /*00d4*/ 	.byte	0x03, 0x19
        /*00d6*/ 	.short	0x0050


	//----- nvinfo : EIATTR_PARAM_CBANK
	.align		4
        /*00d8*/ 	.byte	0x04, 0x0a
        /*00da*/ 	.short	(.L_783 - .L_782)
	.align		4
.L_782:
        /*00dc*/ 	.word	index@(.nv.constant0._Z32massMatrixMultiplyConstantKernelILi10ELi14ELi1EEvidPKdS1_S1_S1_S1_S1_S1_Pd)
        /*00e0*/ 	.short	0x0380
        /*00e2*/ 	.short	0x0050


	//----- nvinfo : EIATTR_SW_WAR
	.align		4
.L_783:
        /*00e4*/ 	.byte	0x04, 0x36
        /*00e6*/ 	.short	(.L_785 - .L_784)
.L_784:
        /*00e8*/ 	.word	0x00000008
.L_785:


//--------------------- .nv.info._Z32massMatrixMultiplyConstantKernelILi10ELi13ELi1EEvidPKdS1_S1_S1_S1_S1_S1_Pd --------------------------
	.section	.nv.info._Z32massMatrixMultiplyConstantKernelILi10ELi13ELi1EEvidPKdS1_S1_S1_S1_S1_S1_Pd,"",@"SHT_CUDA_INFO"
	.sectionflags	@""
	.align	4


	//----- nvinfo : EIATTR_CUDA_API_VERSION
	.align		4
        /*0000*/ 	.byte	0x04, 0x37
        /*0002*/ 	.short	(.L_787 - .L_786)
.L_786:
        /*0004*/ 	.word	0x00000082


	//----- nvinfo : EIATTR_KPARAM_INFO
	.align		4
.L_787:
        /*0008*/ 	.byte	0x04, 0x17
        /*000a*/ 	.short	(.L_789 - .L_788)
.L_788:
        /*000c*/ 	.word	0x00000000
        /*0010*/ 	.short	0x0009
        /*0012*/ 	.short	0x0048
        /*0014*/ 	.byte	0x00, 0xf5, 0x21, 0x00


	//----- nvinfo : EIATTR_KPARAM_INFO
	.align		4
.L_789:
        /*0018*/ 	.byte	0x04, 0x17
        /*001a*/ 	.short	(.L_791 - .L_790)
.L_790:
        /*001c*/ 	.word	0x00000000
        /*0020*/ 	.short	0x0008
        /*0022*/ 	.short	0x0040
        /*0024*/ 	.byte	0x00, 0xf5, 0x21, 0x00


	//----- nvinfo : EIATTR_KPARAM_INFO
	.align		4
.L_791:
        /*0028*/ 	.byte	0x04, 0x17
        /*002a*/ 	.short	(.L_793 - .L_792)
.L_792:
        /*002c*/ 	.word	0x00000000
        /*0030*/ 	.short	0x0007
        /*0032*/ 	.short	0x0038
        /*0034*/ 	.byte	0x00, 0xf5, 0x21, 0x00


	//----- nvinfo : EIATTR_KPARAM_INFO
	.align		4
.L_793:
        /*0038*/ 	.byte	0x04, 0x17
        /*003a*/ 	.short	(.L_795 - .L_794)
.L_794:
        /*003c*/ 	.word	0x00000000
        /*0040*/ 	.short	0x0006
        /*0042*/ 	.short	0x0030
        /*0044*/ 	.byte	0x00, 0xf5, 0x21, 0x00


	//----- nvinfo : EIATTR_KPARAM_INFO
	.align		4
.L_795:
        /*0048*/ 	.byte	0x04, 0x17
        /*004a*/ 	.short	(.L_797 - .L_796)
.L_796:
        /*004c*/ 	.word	0x00000000
        /*0050*/ 	.short	0x0005
        /*0052*/ 	.short	0x0028
        /*0054*/ 	.byte	0x00, 0xf5, 0x21, 0x00


	//----- nvinfo : EIATTR_KPARAM_INFO
	.align		4
.L_797:
        /*0058*/ 	.byte	0x04, 0x17
        /*005a*/ 	.short	(.L_799 - .L_798)
.L_798:
        /*005c*/ 	.word	0x00000000
        /*0060*/ 	.short	0x0004
        /*0062*/ 	.short	0x0020
        /*0064*/ 	.byte	0x00, 0xf5, 0x21, 0x00


	//----- nvinfo : EIATTR_KPARAM_INFO
	.align		4
.L_799:
        /*0068*/ 	.byte	0x04, 0x17
        /*006a*/ 	.short	(.L_801 - .L_800)
.L_800:
        /*006c*/ 	.word	0x00000000
        /*0070*/ 	.short	0x0003
        /*0072*/ 	.short	0x0018
        /*0074*/ 	.byte	0x00, 0xf5, 0x21, 0x00


	//----- nvinfo : EIATTR_KPARAM_INFO
	.align		4
.L_801:
        /*0078*/ 	.byte	0x04, 0x17
        /*007a*/ 	.short	(.L_803 - .L_802)
.L_802:
        /*007c*/ 	.word	0x00000000
        /*0080*/ 	.short	0x0002
        /*0082*/ 	.short	0x0010
        /*0084*/ 	.byte	0x00, 0xf5, 0x21, 0x00


	//----- nvinfo : EIATTR_KPARAM_INFO
	.align		4
.L_803:
        /*0088*/ 	.byte	0x04, 0x17
        /*008a*/ 	.short	(.L_805 - .L_804)
.L_804:
        /*008c*/ 	.word	0x00000000
        /*0090*/ 	.short	0x0001
        /*0092*/ 	.short	0x0008
        /*0094*/ 	.byte	0x00, 0xf0, 0x21, 0x00


	//----- nvinfo : EIATTR_KPARAM_INFO
	.align		4
.L_805:
        /*0098*/ 	.byte	0x04, 0x17
        /*009a*/ 	.short	(.L_807 - .L_806)
.L_806:
        /*009c*/ 	.word	0x00000000
        /*00a0*/ 	.short	0x0000
        /*00a2*/ 	.short	0x0000
        /*00a4*/ 	.byte	0x00, 0xf0, 0x11, 0x00


	//----- nvinfo : EIATTR_SPARSE_MMA_MASK
	.align		4
.L_807:
        /*00a8*/ 	.byte	0x03, 0x50
        /*00aa*/ 	.short	0x0000


	//----- nvinfo : EIATTR_MAXREG_COUNT
	.align		4
        /*00ac*/ 	.byte	0x03, 0x1b
        /*00ae*/ 	.short	0x00ff


	//----- nvinfo : EIATTR_NUM_BARRIERS
	.align		4
        /*00b0*/ 	.byte	0x02, 0x4c
        /*00b2*/ 	.byte	0x01
	.zero		1


	//----- nvinfo : EIATTR_MERCURY_ISA_VERSION
	.align		4
        /*00b4*/ 	.byte	0x03, 0x5f
        /*00b6*/ 	.short	0x0101


	//----- nvinfo : EIATTR_VRC_CTA_INIT_COUNT
	.align		4
        /*00b8*/ 	.byte	0x02, 0x4a
	.zero		1
	.zero		1


	//----- nvinfo : EIATTR_EXIT_INSTR_OFFSETS
	.align		4
        /*00bc*/ 	.byte	0x04, 0x1c
        /*00be*/ 	.short	(.L_809 - .L_808)


	//   ....[0]....
.L_808:
        /*00c0*/ 	.word	0x0000cb00


	//   ....[1]....
        /*00c4*/ 	.word	0x0000d4a0


	//   ....[2]....
        /*00c8*/ 	.word	0x0000d640


	//----- nvinfo : EIATTR_CRS_STACK_SIZE
	.align		4
.L_809:
        /*00cc*/ 	.byte	0x04, 0x1e
        /*00ce*/ 	.short	(.L_811 - .L_810)
.L_810:
        /*00d0*/ 	.word	0x00000000


	//----- nvinfo : EIATTR_CBANK_PARAM_SIZE
	.align		4
.L_811:
        /*00d4*/ 	.byte	0x03, 0x19
        /*00d6*/ 	.short	0x0050


	//----- nvinfo : EIATTR_PARAM_CBANK
	.align		4
        /*00d8*/ 	.byte	0x04, 0x0a
        /*00da*/ 	.short	(.L_813 - .L_812)
	.align		4
.L_812:
        /*00dc*/ 	.word	index@(.nv.constant0._Z32massMatrixMultiplyConstantKernelILi10ELi13ELi1EEvidPKdS1_S1_S1_S1_S1_S1_Pd)
        /*00e0*/ 	.short	0x0380
        /*00e2*/ 	.short	0x0050


	//----- nvinfo : EIATTR_SW_WAR
	.align		4
.L_813:
        /*00e4*/ 	.byte	0x04, 0x36
        /*00e6*/ 	.short	(.L_815 - .L_814)
.L_814:
        /*00e8*/ 	.word	0x00000008
.L_815:


//--------------------- .nv.info._Z32massMatrixMultiplyConstantKernelILi10ELi12ELi1EEvidPKdS1_S1_S1_S1_S1_S1_Pd --------------------------
	.section	.nv.info._Z32massMatrixMultiplyConstantKernelILi10ELi12ELi1EEvidPKdS1_S1_S1_S1_S1_S1_Pd,"",@"SHT_CUDA_INFO"
	.sectionflags	@""
	.align	4


	//----- nvinfo : EIATTR_CUDA_API_VERSION
	.align		4
        /*0000*/ 	.byte	0x04, 0x37
        /*0002*/ 	.short	(.L_817 - .L_816)
.L_816:
        /*0004*/ 	.word	0x00000082


	//----- nvinfo : EIATTR_KPARAM_INFO
	.align		4
.L_817:
        /*0008*/ 	.byte	0x04, 0x17
        /*000a*/ 	.short	(.L_819 - .L_818)
.L_818:
        /*000c*/ 	.word	0x00000000
        /*0010*/ 	.short	0x0009
        /*0012*/ 	.short	0x0048
        /*0014*/ 	.byte	0x00, 0xf5, 0x21, 0x00


	//----- nvinfo : EIATTR_KPARAM_INFO
	.align		4
.L_819:
        /*0018*/ 	.byte	0x04, 0x17
        /*001a*/ 	.short	(.L_821 - .L_820)
.L_820:
        /*001c*/ 	.word	0x00000000
        /*0020*/ 	.short	0x0008
        /*0022*/ 	.short	0x0040
        /*0024*/ 	.byte	0x00, 0xf5, 0x21, 0x00


	//----- nvinfo : EIATTR_KPARAM_INFO
	.align		4
.L_821:
        /*0028*/ 	.byte	0x04, 0x17
        /*002a*/ 	.short	(.L_823 - .L_822)
.L_822:
        /*002c*/ 	.word	0x00000000
        /*0030*/ 	.short	0x0007
        /*0032*/ 	.short	0x0038
        /*0034*/ 	.byte	0x00, 0xf5, 0x21, 0x00


	//----- nvinfo : EIATTR_KPARAM_INFO
	.align		4
.L_823:
        /*0038*/ 	.byte	0x04, 0x17
        /*003a*/ 	.short	(.L_825 - .L_824)
.L_824:
        /*003c*/ 	.word	0x00000000
        /*0040*/ 	.short	0x0006
        /*0042*/ 	.short	0x0030
        /*0044*/ 	.byte	0x00, 0xf5, 0x21, 0x00


	//----- nvinfo : EIATTR_KPARAM_INFO
	.align		4
.L_825:
        /*0048*/ 	.byte	0x04, 0x17
        /*004a*/ 	.short	(.L_827 - .L_826)
.L_826:
        /*004c*/ 	.word	0x00000000
        /*0050*/ 	.short	0x0005
        /*0052*/ 	.short	0x0028
        /*0054*/ 	.byte	0x00, 0xf5, 0x21, 0x00


	//----- nvinfo : EIATTR_KPARAM_INFO
	.align		4
.L_827:
        /*0058*/ 	.byte	0x04, 0x17
        /*005a*/ 	.short	(.L_829 - .L_828)
.L_828:
        /*005c*/ 	.word	0x00000000
        /*0060*/ 	.short	0x0004
        /*0062*/ 	.short	0x0020
        /*0064*/ 	.byte	0x00, 0xf5, 0x21, 0x00


	//----- nvinfo : EIATTR_KPARAM_INFO
	.align		4
.L_829:
        /*0068*/ 	.byte	0x04, 0x17
        /*006a*/ 	.short	(.L_831 - .L_830)
.L_830:
        /*006c*/ 	.word	0x00000000
        /*0070*/ 	.short	0x0003
        /*0072*/ 	.short	0x0018
        /*0074*/ 	.byte	0x00, 0xf5, 0x21, 0x00


	//----- nvinfo : EIATTR_KPARAM_INFO
	.align		4
.L_831:
        /*0078*/ 	.byte	0x04, 0x17
        /*007a*/ 	.short	(.L_833 - .L_832)
.L_832:
        /*007c*/ 	.word	0x00000000
        /*0080*/ 	.short	0x0002
        /*0082*/ 	.short	0x0010
        /*0084*/ 	.byte	0x00, 0xf5, 0x21, 0x00


	//----- nvinfo : EIATTR_KPARAM_INFO
	.align		4
.L_833:
        /*0088*/ 	.byte	0x04, 0x17
        /*008a*/ 	.short	(.L_835 - .L_834)
.L_834:
        /*008c*/ 	.word	0x00000000
        /*0090*/ 	.short	0x0001
        /*0092*/ 	.short	0x0008
        /*0094*/ 	.byte	0x00, 0xf0, 0x21, 0x00


	//----- nvinfo : EIATTR_KPARAM_INFO
	.align		4
.L_835:
        /*0098*/ 	.byte	0x04, 0x17
        /*009a*/ 	.short	(.L_837 - .L_836)
.L_836:
        /*009c*/ 	.word	0x00000000
        /*00a0*/ 	.short	0x0000
        /*00a2*/ 	.short	0x0000
        /*00a4*/ 	.byte	0x00, 0xf0, 0x11, 0x00


	//----- nvinfo : EIATTR_SPARSE_MMA_MASK
	.align		4
.L_837:
        /*00a8*/ 	.byte	0x03, 0x50
        /*00aa*/ 	.short	0x0000


	//----- nvinfo : EIATTR_MAXREG_COUNT
	.align		4
        /*00ac*/ 	.byte	0x03, 0x1b
        /*00ae*/ 	.short	0x00ff


	//----- nvinfo : EIATTR_NUM_BARRIERS
	.align		4
        /*00b0*/ 	.byte	0x02, 0x4c
        /*00b2*/ 	.byte	0x01
	.zero		1


	//----- nvinfo : EIATTR_MERCURY_ISA_VERSION
	.align		4
        /*00b4*/ 	.byte	0x03, 0x5f
        /*00b6*/ 	.short	0x0101


	//----- nvinfo : EIATTR_VRC_CTA_INIT_COUNT
	.align		4
        /*00b8*/ 	.byte	0x02, 0x4a
	.zero		1
	.zero		1


	//----- nvinfo : EIATTR_EXIT_INSTR_OFFSETS
	.align		4
        /*00bc*/ 	.byte	0x04, 0x1c
        /*00be*/ 	.short	(.L_839 - .L_838)


	//   ....[0]....
.L_838:
        /*00c0*/ 	.word	0x0000a740


	//   ....[1]....
        /*00c4*/ 	.word	0x0000ae50


	//   ....[2]....
        /*00c8*/ 	.word	0x0000afe0


	//----- nvinfo : EIATTR_CRS_STACK_SIZE
	.align		4
.L_839:
        /*00cc*/ 	.byte	0x04, 0x1e
        /*00ce*/ 	.short	(.L_841 - .L_840)
.L_840:
        /*00d0*/ 	.word	0x00000000


	//----- nvinfo : EIATTR_CBANK_PARAM_SIZE
	.align		4
.L_841:
        /*00d4*/ 	.byte	0x03, 0x19
        /*00d6*/ 	.short	0x0050


	//----- nvinfo : EIATTR_PARAM_CBANK
	.align		4
        /*00d8*/ 	.byte	0x04, 0x0a
        /*00da*/ 	.short	(.L_843 - .L_842)
	.align		4
.L_842:
        /*00dc*/ 	.word	index@(.nv.constant0._Z32massMatrixMultiplyConstantKernelILi10ELi12ELi1EEvidPKdS1_S1_S1_S1_S1_S1_Pd)
        /*00e0*/ 	.short	0x0380
        /*00e2*/ 	.short	0x0050


	//----- nvinfo : EIATTR_SW_WAR
	.align		4
.L_843:
        /*00e4*/ 	.byte	0x04, 0x36
        /*00e6*/ 	.short	(.L_845 - .L_844)
.L_844:
        /*00e8*/ 	.word	0x00000008
.L_845:


//--------------------- .nv.info._Z32massMatrixMultiplyConstantKernelILi10ELi11ELi1EEvidPKdS1_S1_S1_S1_S1_S1_Pd --------------------------
	.section	.nv.info._Z32massMatrixMultiplyConstantKernelILi10ELi11ELi1EEvidPKdS1_S1_S1_S1_S1_S1_Pd,"",@"SHT_CUDA_INFO"
	.sectionflags	@""
	.align	4


	//----- nvinfo : EIATTR_CUDA_API_VERSION
	.align		4
        /*0000*/ 	.byte	0x04, 0x37
        /*0002*/ 	.short	(.L_847 - .L_846)
.L_846:
        /*0004*/ 	.word	0x00000082


	//----- nvinfo : EIATTR_KPARAM_INFO
	.align		4
.L_847:
        /*0008*/ 	.byte	0x04, 0x17
        /*000a*/ 	.short	(.L_849 - .L_848)
.L_848:
        /*000c*/ 	.word	0x00000000
        /*0010*/ 	.short	0x0009
        /*0012*/ 	.short	0x0048
        /*0014*/ 	.byte	0x00, 0xf5, 0x21, 0x00


	//----- nvinfo : EIATTR_KPARAM_INFO
	.align		4
.L_849:
        /*0018*/ 	.byte	0x04, 0x17
        /*001a*/ 	.short	(.L_851 - .L_850)
.L_850:
        /*001c*/ 	.word	0x00000000
        /*0020*/ 	.short	0x0008
        /*0022*/ 	.short	0x0040
        /*0024*/ 	.byte	0x00, 0xf5, 0x21, 0x00


	//----- nvinfo : EIATTR_KPARAM_INFO
	.align		4
.L_851:
        /*0028*/ 	.byte	0x04, 0x17
        /*002a*/ 	.short	(.L_853 - .L_852)
.L_852:
        /*002c*/ 	.word	0x00000000
        /*0030*/ 	.short	0x0007
        /*0032*/ 	.short	0x0038
        /*0034*/ 	.byte	0x00, 0xf5, 0x21, 0x00


	//----- nvinfo : EIATTR_KPARAM_INFO
	.align		4
.L_853:
        /*0038*/ 	.byte	0x04, 0x17
        /*003a*/ 	.short	(.L_855 - .L_854)
.L_854:
        /*003c*/ 	.word	0x00000000
        /*0040*/ 	.short	0x0006
        /*0042*/ 	.short	0x0030
        /*0044*/ 	.byte	0x00, 0xf5, 0x21, 0x00


	//----- nvinfo : EIATTR_KPARAM_INFO
	.align		4
.L_855:
        /*0048*/ 	.byte	0x04, 0x17
        /*004a*/ 	.short	(.L_857 - .L_856)
.L_856:
        /*004c*/ 	.word	0x00000000
        /*0050*/ 	.short	0x0005
        /*0052*/ 	.short	0x0028
        /*0054*/ 	.byte	0x00, 0xf5, 0x21, 0x00


	//----- nvinfo : EIATTR_KPARAM_INFO
	.align		4
.L_857:
        /*0058*/ 	.byte	0x04, 0x17
        /*005a*/ 	.short	(.L_859 - .L_858)
.L_858:
        /*005c*/ 	.word	0x00000000
        /*0060*/ 	.short	0x0004
        /*0062*/ 	.short	0x0020
        /*0064*/ 	.byte	0x00, 0xf5, 0x21, 0x00


	//----- nvinfo : EIATTR_KPARAM_INFO
	.align		4
.L_859:
        /*0068*/ 	.byte	0x04, 0x17
        /*006a*/ 	.short	(.L_861 - .L_860)
.L_860:
        /*006c*/ 	.word	0x00000000
        /*0070*/ 	.short	0x0003
        /*0072*/ 	.short	0x0018
        /*0074*/ 	.byte	0x00, 0xf5, 0x21, 0x00


	//----- nvinfo : EIATTR_KPARAM_INFO
	.align		4
.L_861:
        /*0078*/ 	.byte	0x04, 0x17
        /*007a*/ 	.short	(.L_863 - .L_862)
.L_862:
        /*007c*/ 	.word	0x00000000
        /*0080*/ 	.short	0x0002
        /*0082*/ 	.short	0x0010
        /*0084*/ 	.byte	0x00, 0xf5, 0x21, 0x00


	//----- nvinfo : EIATTR_KPARAM_INFO
	.align		4
.L_863:
        /*0088*/ 	.byte	0x04, 0x17
        /*008a*/ 	.short	(.L_865 - .L_864)
.L_864:
        /*008c*/ 	.word	0x00000000
        /*0090*/ 	.short	0x0001
        /*0092*/ 	.short	0x0008
        /*0094*/ 	.byte	0x00, 0xf0, 0x21, 0x00


	//----- nvinfo : EIATTR_KPARAM_INFO
	.align		4
.L_865:
        /*0098*/ 	.byte	0x04, 0x17
        /*009a*/ 	.short	(.L_867 - .L_866)
.L_866:
        /*009c*/ 	.word	0x00000000
        /*00a0*/ 	.short	0x0000
        /*00a2*/ 	.short	0x0000
        /*00a4*/ 	.byte	0x00, 0xf0, 0x11, 0x00


	//----- nvinfo : EIATTR_SPARSE_MMA_MASK
	.align		4
.L_867:
        /*00a8*/ 	.byte	0x03, 0x50
        /*00aa*/ 	.short	0x0000


	//----- nvinfo : EIATTR_MAXREG_COUNT
	.align		4
        /*00ac*/ 	.byte	0x03, 0x1b
        /*00ae*/ 	.short	0x00ff


	//----- nvinfo : EIATTR_NUM_BARRIERS
	.align		4
        /*00b0*/ 	.byte	0x02, 0x4c
        /*00b2*/ 	.byte	0x01
	.zero		1


	//----- nvinfo : EIATTR_MERCURY_ISA_VERSION
	.align		4
        /*00b4*/ 	.byte	0x03, 0x5f
        /*00b6*/ 	.short	0x0101


	//----- nvinfo : EIATTR_VRC_CTA_INIT_COUNT
	.align		4
        /*00b8*/ 	.byte	0x02, 0x4a
	.zero		1
	.zero		1


	//----- nvinfo : EIATTR_EXIT_INSTR_OFFSETS
	.align		4
        /*00bc*/ 	.byte	0x04, 0x1c
        /*00be*/ 	.short	(.L_869 - .L_868)


	//   ....[0]....
.L_868:
        /*00c0*/ 	.word	0x0000a030


	//   ....[1]....
        /*00c4*/ 	.word	0x0000a740


	//   ....[2]....
        /*00c8*/ 	.word	0x0000a8d0


	//----- nvinfo : EIATTR_CRS_STACK_SIZE
	.align		4
.L_869:
        /*00cc*/ 	.byte	0x04, 0x1e
        /*00ce*/ 	.short	(.L_871 - .L_870)
.L_870:
        /*00d0*/ 	.word	0x00000000


	//----- nvinfo : EIATTR_CBANK_PARAM_SIZE
	.align		4
.L_871:
        /*00d4*/ 	.byte	0x03, 0x19
        /*00d6*/ 	.short	0x0050


	//----- nvinfo : EIATTR_PARAM_CBANK
	.align		4
        /*00d8*/ 	.byte	0x04, 0x0a
        /*00da*/ 	.short	(.L_873 - .L_872)
	.align		4
.L_872:
        /*00dc*/ 	.word	index@(.nv.constant0._Z32massMatrixMultiplyConstantKernelILi10ELi11ELi1EEvidPKdS1_S1_S1_S1_S1_S1_Pd)
        /*00e0*/ 	.short	0x0380
        /*00e2*/ 	.short	0x0050


	//----- nvinfo : EIATTR_SW_WAR
	.align		4
.L_873:
        /*00e4*/ 	.byte	0x04, 0x36
        /*00e6*/ 	.short	(.L_875 - .L_874)
.L_874:
        /*00e8*/ 	.word	0x00000008
.L_875:


//--------------------- .nv.info._Z32massMatrixMultiplyConstantKernelILi10ELi10ELi1EEvidPKdS1_S1_S1_S1_S1_S1_Pd --------------------------
	.section	.nv.info._Z32massMatrixMultiplyConstantKernelILi10ELi10ELi1EEvidPKdS1_S1_S1_S1_S1_S1_Pd,"",@"SHT_CUDA_INFO"
	.sectionflags	@""
	.align	4


	//----- nvinfo : EIATTR_CUDA_API_VERSION
	.align		4
        /*0000*/ 	.byte	0x04, 0x37
        /*0002*/ 	.short	(.L_877 - .L_876)
.L_876:
        /*0004*/ 	.word	0x00000082


	//----- nvinfo : EIATTR_KPARAM_INFO
	.align		4
.L_877:
        /*0008*/ 	.byte	0x04, 0x17
        /*000a*/ 	.short	(.L_879 - .L_878)
.L_878:
        /*000c*/ 	.word	0x00000000
        /*0010*/ 	.short	0x0009
        /*0012*/ 	.short	0x0048
        /*0014*/ 	.byte	0x00, 0xf5, 0x21, 0x00


	//----- nvinfo : EIATTR_KPARAM_INFO
	.align		4
.L_879:
        /*0018*/ 	.byte	0x04, 0x17
        /*001a*/ 	.short	(.L_881 - .L_880)
.L_880:
        /*001c*/ 	.word	0x00000000
        /*0020*/ 	.short	0x0008
        /*0022*/ 	.short	0x0040
        /*0024*/ 	.byte	0x00, 0xf5, 0x21, 0x00


	//----- nvinfo : EIATTR_KPARAM_INFO
	.align		4
.L_881:
        /*0028*/ 	.byte	0x04, 0x17
        /*002a*/ 	.short	(.L_883 - .L_882)
.L_882:
        /*002c*/ 	.word	0x00000000
        /*0030*/ 	.short	0x0007
        /*0032*/ 	.short	0x0038
        /*0034*/ 	.byte	0x00, 0xf5, 0x21, 0x00


	//----- nvinfo : EIATTR_KPARAM_INFO
	.align		4
.L_883:
        /*0038*/ 	.byte	0x04, 0x17
        /*003a*/ 	.short	(.L_885 - .L_884)
.L_884:
        /*003c*/ 	.word	0x00000000
        /*0040*/ 	.short	0x0006
        /*0042*/ 	.short	0x0030
        /*0044*/ 	.byte	0x00, 0xf5, 0x21, 0x00


	//----- nvinfo : EIATTR_KPARAM_INFO
	.align		4
.L_885:
        /*0048*/ 	.byte	0x04, 0x17
        /*004a*/ 	.short	(.L_887 - .L_886)
.L_886:
        /*004c*/ 	.word	0x00000000
        /*0050*/ 	.short	0x0005
        /*0052*/ 	.short	0x0028
        /*0054*/ 	.byte	0x00, 0xf5, 0x21, 0x00


	//----- nvinfo : EIATTR_KPARAM_INFO
	.align		4
.L_887:
        /*0058*/ 	.byte	0x04, 0x17
        /*005a*/ 	.short	(.L_889 - .L_888)
.L_888:
        /*005c*/ 	.word	0x00000000
        /*0060*/ 	.short	0x0004
        /*0062*/ 	.short	0x0020
        /*0064*/ 	.byte	0x00, 0xf5, 0x21, 0x00


	//----- nvinfo : EIATTR_KPARAM_INFO
	.align		4
.L_889:
        /*0068*/ 	.byte	0x04, 0x17
        /*006a*/ 	.short	(.L_891 - .L_890)
.L_890:
        /*006c*/ 	.word	0x00000000
        /*0070*/ 	.short	0x0003
        /*0072*/ 	.short	0x0018
        /*0074*/ 	.byte	0x00, 0xf5, 0x21, 0x00


	//----- nvinfo : EIATTR_KPARAM_INFO
	.align		4
.L_891:
        /*0078*/ 	.byte	0x04, 0x17
        /*007a*/ 	.short	(.L_893 - .L_892)
.L_892:
        /*007c*/ 	.word	0x00000000
        /*0080*/ 	.short	0x0002
        /*0082*/ 	.short	0x0010
        /*0084*/ 	.byte	0x00, 0xf5, 0x21, 0x00


	//----- nvinfo : EIATTR_KPARAM_INFO
	.align		4
.L_893:
        /*0088*/ 	.byte	0x04, 0x17
        /*008a*/ 	.short	(.L_895 - .L_894)
.L_894:
        /*008c*/ 	.word	0x00000000
        /*0090*/ 	.short	0x0001
        /*0092*/ 	.short	0x0008
        /*0094*/ 	.byte	0x00, 0xf0, 0x21, 0x00


	//----- nvinfo : EIATTR_KPARAM_INFO
	.align		4
.L_895:
        /*0098*/ 	.byte	0x04, 0x17
        /*009a*/ 	.short	(.L_897 - .L_896)
.L_896:
        /*009c*/ 	.word	0x00000000
        /*00a0*/ 	.short	0x0000
        /*00a2*/ 	.short	0x0000
        /*00a4*/ 	.byte	0x00, 0xf0, 0x11, 0x00


	//----- nvinfo : EIATTR_SPARSE_MMA_MASK
	.align		4
.L_897:
        /*00a8*/ 	.byte	0x03, 0x50
        /*00aa*/ 	.short	0x0000


	//----- nvinfo : EIATTR_MAXREG_COUNT
	.align		4
        /*00ac*/ 	.byte	0x03, 0x1b
        /*00ae*/ 	.short	0x00ff


	//----- nvinfo : EIATTR_NUM_BARRIERS
	.align		4
        /*00b0*/ 	.byte	0x02, 0x4c
        /*00b2*/ 	.byte	0x01
	.zero		1


	//----- nvinfo : EIATTR_MERCURY_ISA_VERSION
	.align		4
        /*00b4*/ 	.byte	0x03, 0x5f
        /*00b6*/ 	.short	0x0101


	//----- nvinfo : EIATTR_VRC_CTA_INIT_COUNT
	.align		4
        /*00b8*/ 	.byte	0x02, 0x4a
	.zero		1
	.zero		1


	//----- nvinfo : EIATTR_EXIT_INSTR_OFFSETS
	.align		4
        /*00bc*/ 	.byte	0x04, 0x1c
        /*00be*/ 	.short	(.L_899 - .L_898)


	//   ....[0]....
.L_898:
        /*00c0*/ 	.word	0x00007b90


	//   ....[1]....
        /*00c4*/ 	.word	0x00008170


	//   ....[2]....
        /*00c8*/ 	.word	0x00008310


	//----- nvinfo : EIATTR_CRS_STACK_SIZE
	.align		4
.L_899:
        /*00cc*/ 	.byte	0x04, 0x1e
        /*00ce*/ 	.short	(.L_901 - .L_900)
.L_900:
        /*00d0*/ 	.word	0x00000000


	//----- nvinfo : EIATTR_CBANK_PARAM_SIZE
	.align		4
.L_901:
        /*00d4*/ 	.byte	0x03, 0x19
        /*00d6*/ 	.short	0x0050


	//----- nvinfo : EIATTR_PARAM_CBANK
	.align		4
        /*00d8*/ 	.byte	0x04, 0x0a
        /*00da*/ 	.short	(.L_903 - .L_902)
	.align		4
.L_902:
        /*00dc*/ 	.word	index@(.nv.constant0._Z32massMatrixMultiplyConstantKernelILi10ELi10ELi1EEvidPKdS1_S1_S1_S1_S1_S1_Pd)
        /*00e0*/ 	.short	0x0380
        /*00e2*/ 	.short	0x0050


	//----- nvinfo : EIATTR_SW_WAR
	.align		4
.L_903:
        /*00e4*/ 	.byte	0x04, 0x36
        /*00e6*/ 	.short	(.L_905 - .L_904)
.L_904:
        /*00e8*/ 	.word	0x00000008
.L_905:


//--------------------- .nv.info._Z32massMatrixMultiplyConstantKernelILi9ELi13ELi1EEvidPKdS1_S1_S1_S1_S1_S1_Pd --------------------------
	.section	.nv.info._Z32massMatrixMultiplyConstantKernelILi9ELi13ELi1EEvidPKdS1_S1_S1_S1_S1_S1_Pd,"",@"SHT_CUDA_INFO"
	.sectionflags	@""
	.align	4


	//----- nvinfo : EIATTR_CUDA_API_VERSION
	.align		4
        /*0000*/ 	.byte	0x04, 0x37
        /*0002*/ 	.short	(.L_907 - .L_906)
.L_906:
        /*0004*/ 	.word	0x00000082


	//----- nvinfo : EIATTR_KPARAM_INFO
	.align		4
.L_907:
        /*0008*/ 	.byte	0x04, 0x17
        /*000a*/ 	.short	(.L_909 - .L_908)
.L_908:
        /*000c*/ 	.word	0x00000000
        /*0010*/ 	.short	0x0009
        /*0012*/ 	.short	0x0048
        /*0014*/ 	.byte	0x00, 0xf5, 0x21, 0x00


	//----- nvinfo : EIATTR_KPARAM_INFO
	.align		4
.L_909:
        /*0018*/ 	.byte	0x04, 0x17
        /*001a*/ 	.short	(.L_911 - .L_910)
.L_910:
        /*001c*/ 	.word	0x00000000
        /*0020*/ 	.short	0x0008
        /*0022*/ 	.short	0x0040
        /*0024*/ 	.byte	0x00, 0xf5, 0x21, 0x00


	//----- nvinfo : EIATTR_KPARAM_INFO
	.align		4
.L_911:
        /*0028*/ 	.byte	0x04, 0x17
        /*002a*/ 	.short	(.L_913 - .L_912)
.L_912:
        /*002c*/ 	.word	0x00000000
        /*0030*/ 	.short	0x0007
        /*0032*/ 	.short	0x0038
        /*0034*/ 	.byte	0x00, 0xf5, 0x21, 0x00


	//----- nvinfo : EIATTR_KPARAM_INFO
	.align		4
.L_913:
        /*0038*/ 	.byte	0x04, 0x17
        /*003a*/ 	.short	(.L_915 - .L_914)
.L_914:
        /*003c*/ 	.word	0x00000000
        /*0040*/ 	.short	0x0006
        /*0042*/ 	.short	0x0030
        /*0044*/ 	.byte	0x00, 0xf5, 0x21, 0x00


	//----- nvinfo : EIATTR_KPARAM_INFO
	.align		4
.L_915:
        /*0048*/ 	.byte	0x04, 0x17
        /*004a*/ 	.short	(.L_917 - .L_916)
.L_916:
        /*004c*/ 	.word	0x00000000
        /*0050*/ 	.short	0x0005
        /*0052*/ 	.short	0x0028
        /*0054*/ 	.byte	0x00, 0xf5, 0x21, 0x00


	//----- nvinfo : EIATTR_KPARAM_INFO
	.align		4
.L_917:
        /*0058*/ 	.byte	0x04, 0x17
        /*005a*/ 	.short	(.L_919 - .L_918)
.L_918:
        /*005c*/ 	.word	0x00000000
        /*0060*/ 	.short	0x0004
        /*0062*/ 	.short	0x0020
        /*0064*/ 	.byte	0x00, 0xf5, 0x21, 0x00


	//----- nvinfo : EIATTR_KPARAM_INFO
	.align		4
.L_919:
        /*0068*/ 	.byte	0x04, 0x17
        /*006a*/ 	.short	(.L_921 - .L_920)
.L_920:
        /*006c*/ 	.word	0x00000000
        /*0070*/ 	.short	0x0003
        /*0072*/ 	.short	0x0018
        /*0074*/ 	.byte	0x00, 0xf5, 0x21, 0x00


	//----- nvinfo : EIATTR_KPARAM_INFO
	.align		4
.L_921:
        /*0078*/ 	.byte	0x04, 0x17
        /*007a*/ 	.short	(.L_923 - .L_922)
.L_922:
        /*007c*/ 	.word	0x00000000
        /*0080*/ 	.short	0x0002
        /*0082*/ 	.short	0x0010
        /*0084*/ 	.byte	0x00, 0xf5, 0x21, 0x00


	//----- nvinfo : EIATTR_KPARAM_INFO
	.align		4
.L_923:
        /*0088*/ 	.byte	0x04, 0x17
        /*008a*/ 	.short	(.L_925 - .L_924)
.L_924:
        /*008c*/ 	.word	0x00000000
        /*0090*/ 	.short	0x0001
        /*0092*/ 	.short	0x0008
        /*0094*/ 	.byte	0x00, 0xf0, 0x21, 0x00


	//----- nvinfo : EIATTR_KPARAM_INFO
	.align		4
.L_925:
        /*0098*/ 	.byte	0x04, 0x17
        /*009a*/ 	.short	(.L_927 - .L_926)
.L_926:
        /*009c*/ 	.word	0x00000000
        /*00a0*/ 	.short	0x0000
        /*00a2*/ 	.short	0x0000
        /*00a4*/ 	.byte	0x00, 0xf0, 0x11, 0x00


	//----- nvinfo : EIATTR_SPARSE_MMA_MASK
	.align		4
.L_927:
        /*00a8*/ 	.byte	0x03, 0x50
        /*00aa*/ 	.short	0x0000


	//----- nvinfo : EIATTR_MAXREG_COUNT
	.align		4
        /*00ac*/ 	.byte	0x03, 0x1b
        /*00ae*/ 	.short	0x00ff


	//----- nvinfo : EIATTR_NUM_BARRIERS
	.align		4
        /*00b0*/ 	.byte	0x02, 0x4c
        /*00b2*/ 	.byte	0x01
	.zero		1


	//----- nvinfo : EIATTR_MERCURY_ISA_VERSION
	.align		4
        /*00b4*/ 	.byte	0x03, 0x5f
        /*00b6*/ 	.short	0x0101


	//----- nvinfo : EIATTR_VRC_CTA_INIT_COUNT
	.align		4
        /*00b8*/ 	.byte	0x02, 0x4a
	.zero		1
	.zero		1


	//----- nvinfo : EIATTR_EXIT_INSTR_OFFSETS
	.align		4
        /*00bc*/ 	.byte	0x04, 0x1c
        /*00be*/ 	.short	(.L_929 - .L_928)


	//   ....[0]....
.L_928:
        /*00c0*/ 	.word	0x0000ca20


	//   ....[1]....
        /*00c4*/ 	.word	0x0000d3c0


	//   ....[2]....
        /*00c8*/ 	.word	0x0000d540


	//----- nvinfo : EIATTR_CRS_STACK_SIZE
	.align		4
.L_929:
        /*00cc*/ 	.byte	0x04, 0x1e
        /*00ce*/ 	.short	(.L_931 - .L_930)
.L_930:
        /*00d0*/ 	.word	0x00000000


	//----- nvinfo : EIATTR_CBANK_PARAM_SIZE
	.align		4
.L_931:
        /*00d4*/ 	.byte	0x03, 0x19
        /*00d6*/ 	.short	0x0050


	//----- nvinfo : EIATTR_PARAM_CBANK
	.align		4
        /*00d8*/ 	.byte	0x04, 0x0a
        /*00da*/ 	.short	(.L_933 - .L_932)
	.align		4
.L_932:
        /*00dc*/ 	.word	index@(.nv.constant0._Z32massMatrixMultiplyConstantKernelILi9ELi13ELi1EEvidPKdS1_S1_S1_S1_S1_S1_Pd)
        /*00e0*/ 	.short	0x0380
        /*00e2*/ 	.short	0x0050


	//----- nvinfo : EIATTR_SW_WAR
	.align		4
.L_933:
        /*00e4*/ 	.byte	0x04, 0x36
        /*00e6*/ 	.short	(.L_935 - .L_934)
.L_934:
        /*00e8*/ 	.word	0x00000008
.L_935:


//--------------------- .nv.info._Z32massMatrixMultiplyConstantKernelILi9ELi12ELi1EEvidPKdS1_S1_S1_S1_S1_S1_Pd --------------------------
	.section	.nv.info._Z32massMatrixMultiplyConstantKernelILi9ELi12ELi1EEvidPKdS1_S1_S1_S1_S1_S1_Pd,"",@"SHT_CUDA_INFO"
	.sectionflags	@""
	.align	4


	//----- nvinfo : EIATTR_CUDA_API_VERSION
	.align		4
        /*0000*/ 	.byte	0x04, 0x37
        /*0002*/ 	.short	(.L_937 - .L_936)
.L_936:
        /*0004*/ 	.word	0x00000082


	//----- nvinfo : EIATTR_KPARAM_INFO
	.align		4
.L_937:
        /*0008*/ 	.byte	0x04, 0x17
        /*000a*/ 	.short	(.L_939 - .L_938)
.L_938:
        /*000c*/ 	.word	0x00000000
        /*0010*/ 	.short	0x0009
        /*0012*/ 	.short	0x0048
        /*0014*/ 	.byte	0x00, 0xf5, 0x21, 0x00


	//----- nvinfo : EIATTR_KPARAM_INFO
	.align		4
.L_939:
        /*0018*/ 	.byte	0x04, 0x17
        /*001a*/ 	.short	(.L_941 - .L_940)
.L_940:
        /*001c*/ 	.word	0x00000000
        /*0020*/ 	.short	0x0008
        /*0022*/ 	.short	0x0040
        /*0024*/ 	.byte	0x00, 0xf5, 0x21, 0x00


	//----- nvinfo : EIATTR_KPARAM_INFO
	.align		4
.L_941:
        /*0028*/ 	.byte	0x04, 0x17
        /*002a*/ 	.short	(.L_943 - .L_942)
.L_942:
        /*002c*/ 	.word	0x00000000
        /*0030*/ 	.short	0x0007
        /*0032*/ 	.short	0x0038
        /*0034*/ 	.byte	0x00, 0xf5, 0x21, 0x00


	//----- nvinfo : EIATTR_KPARAM_INFO
	.align		4
.L_943:
        /*0038*/ 	.byte	0x04, 0x17
        /*003a*/ 	.short	(.L_945 - .L_944)
.L_944:
        /*003c*/ 	.word	0x00000000
        /*0040*/ 	.short	0x0006
        /*0042*/ 	.short	0x0030
        /*0044*/ 	.byte	0x00, 0xf5, 0x21, 0x00


	//----- nvinfo : EIATTR_KPARAM_INFO
	.align		4
.L_945:
        /*0048*/ 	.byte	0x04, 0x17
        /*004a*/ 	.short	(.L_947 - .L_946)
.L_946:
        /*004c*/ 	.word	0x00000000
        /*0050*/ 	.short	0x0005
        /*0052*/ 	.short	0x0028
        /*0054*/ 	.byte	0x00, 0xf5, 0x21, 0x00


	//----- nvinfo : EIATTR_KPARAM_INFO
	.align		4
.L_947:
        /*0058*/ 	.byte	0x04, 0x17
        /*005a*/ 	.short	(.L_949 - .L_948)
.L_948:
        /*005c*/ 	.word	0x00000000
        /*0060*/ 	.short	0x0004
        /*0062*/ 	.short	0x0020
        /*0064*/ 	.byte	0x00, 0xf5, 0x21, 0x00


	//----- nvinfo : EIATTR_KPARAM_INFO
	.align		4
.L_949:
        /*0068*/ 	.byte	0x04, 0x17
        /*006a*/ 	.short	(.L_951 - .L_950)
.L_950:
        /*006c*/ 	.word	0x00000000
        /*0070*/ 	.short	0x0003
        /*0072*/ 	.short	0x0018
        /*0074*/ 	.byte	0x00, 0xf5, 0x21, 0x00


	//----- nvinfo : EIATTR_KPARAM_INFO
	.align		4
.L_951:
        /*0078*/ 	.byte	0x04, 0x17
        /*007a*/ 	.short	(.L_953 - .L_952)
.L_952:
        /*007c*/ 	.word	0x00000000
        /*0080*/ 	.short	0x0002
        /*0082*/ 	.short	0x0010
        /*0084*/ 	.byte	0x00, 0xf5, 0x21, 0x00


	//----- nvinfo : EIATTR_KPARAM_INFO
	.align		4
.L_953:
        /*0088*/ 	.byte	0x04, 0x17
        /*008a*/ 	.short	(.L_955 - .L_954)
.L_954:
        /*008c*/ 	.word	0x00000000
        /*0090*/ 	.short	0x0001
        /*0092*/ 	.short	0x0008
        /*0094*/ 	.byte	0x00, 0xf0, 0x21, 0x00


	//----- nvinfo : EIATTR_KPARAM_INFO
	.align		4
.L_955:
        /*0098*/ 	.byte	0x04, 0x17
        /*009a*/ 	.short	(.L_957 - .L_956)
.L_956:
        /*009c*/ 	.word	0x00000000
        /*00a0*/ 	.short	0x0000
        /*00a2*/ 	.short	0x0000
        /*00a4*/ 	.byte	0x00, 0xf0, 0x11, 0x00


	//----- nvinfo : EIATTR_SPARSE_MMA_MASK
	.align		4
.L_957:
        /*00a8*/ 	.byte	0x03, 0x50
        /*00aa*/ 	.short	0x0000


	//----- nvinfo : EIATTR_MAXREG_COUNT
	.align		4
        /*00ac*/ 	.byte	0x03, 0x1b
        /*00ae*/ 	.short	0x00ff


	//----- nvinfo : EIATTR_NUM_BARRIERS
	.align		4
        /*00b0*/ 	.byte	0x02, 0x4c
        /*00b2*/ 	.byte	0x01
	.zero		1


	//----- nvinfo : EIATTR_MERCURY_ISA_VERSION
	.align		4
        /*00b4*/ 	.byte	0x03, 0x5f
        /*00b6*/ 	.short	0x0101


	//----- nvinfo : EIATTR_VRC_CTA_INIT_COUNT
	.align		4
        /*00b8*/ 	.byte	0x02, 0x4a
	.zero		1
	.zero		1


	//----- nvinfo : EIATTR_EXIT_INSTR_OFFSETS
	.align		4
        /*00bc*/ 	.byte	0x04, 0x1c
        /*00be*/ 	.short	(.L_959 - .L_958)


	//   ....[0]....
.L_958:
        /*00c0*/ 	.word	0x0000a580


	//   ....[1]....
        /*00c4*/ 	.word	0x0000ac90


	//   ....[2]....
        /*00c8*/ 	.word	0x0000ae00


	//----- nvinfo : EIATTR_CRS_STACK_SIZE
	.align		4
.L_959:
        /*00cc*/ 	.byte	0x04, 0x1e
        /*00ce*/ 	.short	(.L_961 - .L_960)
.L_960:
        /*00d0*/ 	.word	0x00000000


	//----- nvinfo : EIATTR_CBANK_PARAM_SIZE
	.align		4
.L_961:
        /*00d4*/ 	.byte	0x03, 0x19
        /*00d6*/ 	.short	0x0050


	//----- nvinfo : EIATTR_PARAM_CBANK
	.align		4
        /*00d8*/ 	.byte	0x04, 0x0a
        /*00da*/ 	.short	(.L_963 - .L_962)
	.align		4
.L_962:
        /*00dc*/ 	.word	index@(.nv.constant0._Z32massMatrixMultiplyConstantKernelILi9ELi12ELi1EEvidPKdS1_S1_S1_S1_S1_S1_Pd)
        /*00e0*/ 	.short	0x0380
        /*00e2*/ 	.short	0x0050


	//----- nvinfo : EIATTR_SW_WAR
	.align		4
.L_963:
        /*00e4*/ 	.byte	0x04, 0x36
        /*00e6*/ 	.short	(.L_965 - .L_964)
.L_964:
        /*00e8*/ 	.word	0x00000008
.L_965:


//--------------------- .nv.info._Z32massMatrixMultiplyConstantKernelILi9ELi11ELi1EEvidPKdS1_S1_S1_S1_S1_S1_Pd --------------------------
	.section	.nv.info._Z32massMatrixMultiplyConstantKernelILi9ELi11ELi1EEvidPKdS1_S1_S1_S1_S1_S1_Pd,"",@"SHT_CUDA_INFO"
	.sectionflags	@""
	.align	4


	//----- nvinfo : EIATTR_CUDA_API_VERSION
	.align		4
        /*0000*/ 	.byte	0x04, 0x37
        /*0002*/ 	.short	(.L_967 - .L_966)
.L_966:
        /*0004*/ 	.word	0x00000082


	//----- nvinfo : EIATTR_KPARAM_INFO
	.align		4
.L_967:
        /*0008*/ 	.byte	0x04, 0x17
        /*000a*/ 	.short	(.L_969 - .L_968)
.L_968:
        /*000c*/ 	.word	0x00000000
        /*0010*/ 	.short	0x0009
        /*0012*/ 	.short	0x0048
        /*0014*/ 	.byte	0x00, 0xf5, 0x21, 0x00


	//----- nvinfo : EIATTR_KPARAM_INFO
	.align		4
.L_969:
        /*0018*/ 	.byte	0x04, 0x17
        /*001a*/ 	.short	(.L_971 - .L_970)
.L_970:
        /*001c*/ 	.word	0x00000000
        /*0020*/ 	.short	0x0008
        /*0022*/ 	.short	0x0040
        /*0024*/ 	.byte	0x00, 0xf5, 0x21, 0x00


	//----- nvinfo : EIATTR_KPARAM_INFO
	.align		4
.L_971:
        /*0028*/ 	.byte	0x04, 0x17
        /*002a*/ 	.short	(.L_973 - .L_972)
.L_972:
        /*002c*/ 	.word	0x00000000
        /*0030*/ 	.short	0x0007
        /*0032*/ 	.short	0x0038
        /*0034*/ 	.byte	0x00, 0xf5, 0x21, 0x00


	//----- nvinfo : EIATTR_KPARAM_INFO
	.align		4
.L_973:
        /*0038*/ 	.byte	0x04, 0x17
        /*003a*/ 	.short	(.L_975 - .L_974)
.L_974:
        /*003c*/ 	.word	0x00000000
        /*0040*/ 	.short	0x0006
        /*0042*/ 	.short	0x0030
        /*0044*/ 	.byte	0x00, 0xf5, 0x21, 0x00


	//----- nvinfo : EIATTR_KPARAM_INFO
	.align		4
.L_975:
        /*0048*/ 	.byte	0x04, 0x17
        /*004a*/ 	.short	(.L_977 - .L_976)
.L_976:
        /*004c*/ 	.word	0x00000000
        /*0050*/ 	.short	0x0005
        /*0052*/ 	.short	0x0028
        /*0054*/ 	.byte	0x00, 0xf5, 0x21, 0x00


	//----- nvinfo : EIATTR_KPARAM_INFO
	.align		4
.L_977:
        /*0058*/ 	.byte	0x04, 0x17
        /*005a*/ 	.short	(.L_979 - .L_978)
.L_978:
        /*005c*/ 	.word	0x00000000
        /*0060*/ 	.short	0x0004
        /*0062*/ 	.short	0x0020
        /*0064*/ 	.byte	0x00, 0xf5, 0x21, 0x00


	//----- nvinfo : EIATTR_KPARAM_INFO
	.align		4
.L_979:
        /*0068*/ 	.byte	0x04, 0x17
        /*006a*/ 	.short	(.L_981 - .L_980)
.L_980:
        /*006c*/ 	.word	0x00000000
        /*0070*/ 	.short	0x0003
        /*0072*/ 	.short	0x0018
        /*0074*/ 	.byte	0x00, 0xf5, 0x21, 0x00


	//----- nvinfo : EIATTR_KPARAM_INFO
	.align		4
.L_981:
        /*0078*/ 	.byte	0x04, 0x17
        /*007a*/ 	.short	(.L_983 - .L_982)
.L_982:
        /*007c*/ 	.word	0x00000000
        /*0080*/ 	.short	0x0002
        /*0082*/ 	.short	0x0010
        /*0084*/ 	.byte	0x00, 0xf5, 0x21, 0x00


	//----- nvinfo : EIATTR_KPARAM_INFO
	.align		4
.L_983:
        /*0088*/ 	.byte	0x04, 0x17
        /*008a*/ 	.short	(.L_985 - .L_984)
.L_984:
        /*008c*/ 	.word	0x00000000
        /*0090*/ 	.short	0x0001
        /*0092*/ 	.short	0x0008
        /*0094*/ 	.byte	0x00, 0xf0, 0x21, 0x00


	//----- nvinfo : EIATTR_KPARAM_INFO
	.align		4
.L_985:
        /*0098*/ 	.byte	0x04, 0x17
        /*009a*/ 	.short	(.L_987 - .L_986)
.L_986:
        /*009c*/ 	.word	0x00000000
        /*00a0*/ 	.short	0x0000
        /*00a2*/ 	.short	0x0000
        /*00a4*/ 	.byte	0x00, 0xf0, 0x11, 0x00


	//----- nvinfo : EIATTR_SPARSE_MMA_MASK
	.align		4
.L_987:
        /*00a8*/ 	.byte	0x03, 0x50
        /*00aa*/ 	.short	0x0000


	//----- nvinfo : EIATTR_MAXREG_COUNT
	.align		4
        /*00ac*/ 	.byte	0x03, 0x1b
        /*00ae*/ 	.short	0x00ff


	//----- nvinfo : EIATTR_NUM_BARRIERS
	.align		4
        /*00b0*/ 	.byte	0x02, 0x4c
        /*00b2*/ 	.byte	0x01
	.zero		1


	//----- nvinfo : EIATTR_MERCURY_ISA_VERSION
	.align		4
        /*00b4*/ 	.byte	0x03, 0x5f
        /*00b6*/ 	.short	0x0101


	//----- nvinfo : EIATTR_VRC_CTA_INIT_COUNT
	.align		4
        /*00b8*/ 	.byte	0x02, 0x4a
	.zero		1
	.zero		1


	//----- nvinfo : EIATTR_EXIT_INSTR_OFFSETS
	.align		4
        /*00bc*/ 	.byte	0x04, 0x1c
        /*00be*/ 	.short	(.L_989 - .L_988)


	//   ....[0]....
.L_988:
        /*00c0*/ 	.word	0x00009df0


	//   ....[1]....
        /*00c4*/ 	.word	0x0000a500


	//   ....[2]....
        /*00c8*/ 	.word	0x0000a670


	//----- nvinfo : EIATTR_CRS_STACK_SIZE
	.align		4
.L_989:
        /*00cc*/ 	.byte	0x04, 0x1e
        /*00ce*/ 	.short	(.L_991 - .L_990)
.L_990:
        /*00d0*/ 	.word	0x00000000


	//----- nvinfo : EIATTR_CBANK_PARAM_SIZE
	.align		4
.L_991:
        /*00d4*/ 	.byte	0x03, 0x19
        /*00d6*/ 	.short	0x0050


	//----- nvinfo : EIATTR_PARAM_CBANK
	.align		4
        /*00d8*/ 	.byte	0x04, 0x0a
        /*00da*/ 	.short	(.L_993 - .L_992)
	.align		4
.L_992:
        /*00dc*/ 	.word	index@(.nv.constant0._Z32massMatrixMultiplyConstantKernelILi9ELi11ELi1EEvidPKdS1_S1_S1_S1_S1_S1_Pd)
        /*00e0*/ 	.short	0x0380
        /*00e2*/ 	.short	0x0050


	//----- nvinfo : EIATTR_SW_WAR
	.align		4
.L_993:
        /*00e4*/ 	.byte	0x04, 0x36
        /*00e6*/ 	.short	(.L_995 - .L_994)
.L_994:
        /*00e8*/ 	.word	0x00000008
.L_995:


//--------------------- .nv.info._Z32massMatrixMultiplyConstantKernelILi9ELi10ELi1EEvidPKdS1_S1_S1_S1_S1_S1_Pd --------------------------
	.section	.nv.info._Z32massMatrixMultiplyConstantKernelILi9ELi10ELi1EEvidPKdS1_S1_S1_S1_S1_S1_Pd,"",@"SHT_CUDA_INFO"
	.sectionflags	@""
	.align	4


	//----- nvinfo : EIATTR_CUDA_API_VERSION
	.align		4
        /*0000*/ 	.byte	0x04, 0x37
        /*0002*/ 	.short	(.L_997 - .L_996)
.L_996:
        /*0004*/ 	.word	0x00000082


	//----- nvinfo : EIATTR_KPARAM_INFO
	.align		4
.L_997:
        /*0008*/ 	.byte	0x04, 0x17
        /*000a*/ 	.short	(.L_999 - .L_998)
.L_998:
        /*000c*/ 	.word	0x00000000
        /*0010*/ 	.short	0x0009
        /*0012*/ 	.short	0x0048
        /*0014*/ 	.byte	0x00, 0xf5, 0x21, 0x00


	//----- nvinfo : EIATTR_KPARAM_INFO
	.align		4
.L_999:
        /*0018*/ 	.byte	0x04, 0x17
        /*001a*/ 	.short	(.L_1001 - .L_1000)
.L_1000:
        /*001c*/ 	.word	0x00000000
        /*0020*/ 	.short	0x0008
        /*0022*/ 	.short	0x0040
        /*0024*/ 	.byte	0x00, 0xf5, 0x21, 0x00


	//----- nvinfo : EIATTR_KPARAM_INFO
	.align		4
.L_1001:
        /*0028*/ 	.byte	0x04, 0x17
        /*002a*/ 	.short	(.L_1003 - .L_1002)
.L_1002:
        /*002c*/ 	.word	0x00000000
        /*0030*/ 	.short	0x0007
        /*0032*/ 	.short	0x0038
        /*0034*/ 	.byte	0x00, 0xf5, 0x21, 0x00


	//----- nvinfo : EIATTR_KPARAM_INFO
	.align		4
.L_1003:
        /*0038*/ 	.byte	0x04, 0x17
        /*003a*/ 	.short	(.L_1005 - .L_1004)
.L_1004:
        /*003c*/ 	.word	0x00000000
        /*0040*/ 	.short	0x0006
        /*0042*/ 	.short	0x0030
        /*0044*/ 	.byte	0x00, 0xf5, 0x21, 0x00


	//----- nvinfo : EIATTR_KPARAM_INFO
	.align		4
.L_1005:
        /*0048*/ 	.byte	0x04, 0x17
        /*004a*/ 	.short	(.L_1007 - .L_1006)
.L_1006:
        /*004c*/ 	.word	0x00000000
        /*0050*/ 	.short	0x0005
        /*0052*/ 	.short	0x0028
        /*0054*/ 	.byte	0x00, 0xf5, 0x21, 0x00


	//----- nvinfo : EIATTR_KPARAM_INFO
	.align		4
.L_1007:
        /*0058*/ 	.byte	0x04, 0x17
        /*005a*/ 	.short	(.L_1009 - .L_1008)
.L_1008:
        /*005c*/ 	.word	0x00000000
        /*0060*/ 	.short	0x0004
        /*0062*/ 	.short	0x0020
        /*0064*/ 	.byte	0x00, 0xf5, 0x21, 0x00


	//----- nvinfo : EIATTR_KPARAM_INFO
	.align		4
.L_1009:
        /*0068*/ 	.byte	0x04, 0x17
        /*006a*/ 	.short	(.L_1011 - .L_1010)
.L_1010:
        /*006c*/ 	.word	0x00000000
        /*0070*/ 	.short	0x0003
        /*0072*/ 	.short	0x0018
        /*0074*/ 	.byte	0x00, 0xf5, 0x21, 0x00


	//----- nvinfo : EIATTR_KPARAM_INFO
	.align		4
.L_1011:
        /*0078*/ 	.byte	0x04, 0x17
        /*007a*/ 	.short	(.L_1013 - .L_1012)
.L_1012:
        /*007c*/ 	.word	0x00000000
        /*0080*/ 	.short	0x0002
        /*0082*/ 	.short	0x0010
        /*0084*/ 	.byte	0x00, 0xf5, 0x21, 0x00


	//----- nvinfo : EIATTR_KPARAM_INFO
	.align		4
.L_1013:
        /*0088*/ 	.byte	0x04, 0x17
        /*008a*/ 	.short	(.L_1015 - .L_1014)
.L_1014:
        /*008c*/ 	.word	0x00000000
        /*0090*/ 	.short	0x0001
        /*0092*/ 	.short	0x0008
        /*0094*/ 	.byte	0x00, 0xf0, 0x21, 0x00


	//----- nvinfo : EIATTR_KPARAM_INFO
	.align		4
.L_1015:
        /*0098*/ 	.byte	0x04, 0x17
        /*009a*/ 	.short	(.L_1017 - .L_1016)
.L_1016:
        /*009c*/ 	.word	0x00000000
        /*00a0*/ 	.short	0x0000
        /*00a2*/ 	.short	0x0000
        /*00a4*/ 	.byte	0x00, 0xf0, 0x11, 0x00


	//----- nvinfo : EIATTR_SPARSE_MMA_MASK
	.align		4
.L_1017:
        /*00a8*/ 	.byte	0x03, 0x50
        /*00aa*/ 	.short	0x0000


	//----- nvinfo : EIATTR_MAXREG_COUNT
	.align		4
        /*00ac*/ 	.byte	0x03, 0x1b
        /*00ae*/ 	.short	0x00ff


	//----- nvinfo : EIATTR_NUM_BARRIERS
	.align		4
        /*00b0*/ 	.byte	0x02, 0x4c
        /*00b2*/ 	.byte	0x01
	.zero		1


	//----- nvinfo : EIATTR_MERCURY_ISA_VERSION
	.align		4
        /*00b4*/ 	.byte	0x03, 0x5f
        /*00b6*/ 	.short	0x0101


	//----- nvinfo : EIATTR_VRC_CTA_INIT_COUNT
	.align		4
        /*00b8*/ 	.byte	0x02, 0x4a
	.zero		1
	.zero		1


	//----- nvinfo : EIATTR_EXIT_INSTR_OFFSETS
	.align		4
        /*00bc*/ 	.byte	0x04, 0x1c
        /*00be*/ 	.short	(.L_1019 - .L_1018)


	//   ....[0]....
.L_1018:
        /*00c0*/ 	.word	0x00007c20


	//   ....[1]....
        /*00c4*/ 	.word	0x00008200


	//   ....[2]....
        /*00c8*/ 	.word	0x00008370


	//----- nvinfo : EIATTR_CRS_STACK_SIZE
	.align		4
.L_1019:
        /*00cc*/ 	.byte	0x04, 0x1e
        /*00ce*/ 	.short	(.L_1021 - .L_1020)
.L_1020:
        /*00d0*/ 	.word	0x00000000


	//----- nvinfo : EIATTR_CBANK_PARAM_SIZE
	.align		4
.L_1021:
        /*00d4*/ 	.byte	0x03, 0x19
        /*00d6*/ 	.short	0x0050


	//----- nvinfo : EIATTR_PARAM_CBANK
	.align		4
        /*00d8*/ 	.byte	0x04, 0x0a
        /*00da*/ 	.short	(.L_1023 - .L_1022)
	.align		4
.L_1022:
        /*00dc*/ 	.word	index@(.nv.constant0._Z32massMatrixMultiplyConstantKernelILi9ELi10ELi1EEvidPKdS1_S1_S1_S1_S1_S1_Pd)
        /*00e0*/ 	.short	0x0380
        /*00e2*/ 	.short	0x0050


	//----- nvinfo : EIATTR_SW_WAR
	.align		4
.L_1023:
        /*00e4*/ 	.byte	0x04, 0x36
        /*00e6*/ 	.short	(.L_1025 - .L_1024)
.L_1024:
        /*00e8*/ 	.word	0x00000008
.L_1025:


//--------------------- .nv.info._Z32massMatrixMultiplyConstantKernelILi9ELi9ELi1EEvidPKdS1_S1_S1_S1_S1_S1_Pd --------------------------
	.section	.nv.info._Z32massMatrixMultiplyConstantKernelILi9ELi9ELi1EEvidPKdS1_S1_S1_S1_S1_S1_Pd,"",@"SHT_CUDA_INFO"
	.sectionflags	@""
	.align	4


	//----- nvinfo : EIATTR_CUDA_API_VERSION
	.align		4
        /*0000*/ 	.byte	0x04, 0x37
        /*0002*/ 	.short	(.L_1027 - .L_1026)
.L_1026:
        /*0004*/ 	.word	0x00000082


	//----- nvinfo : EIATTR_KPARAM_INFO
	.align		4
.L_1027:
        /*0008*/ 	.byte	0x04, 0x17
        /*000a*/ 	.short	(.L_1029 - .L_1028)
.L_1028:
        /*000c*/ 	.word	0x00000000
        /*0010*/ 	.short	0x0009
        /*0012*/ 	.short	0x0048
        /*0014*/ 	.byte	0x00, 0xf5, 0x21, 0x00


	//----- nvinfo : EIATTR_KPARAM_INFO
	.align		4
.L_1029:
        /*0018*/ 	.byte	0x04, 0x17
        /*001a*/ 	.short	(.L_1031 - .L_1030)
.L_1030:
        /*001c*/ 	.word	0x00000000
        /*0020*/ 	.short	0x0008
        /*0022*/ 	.short	0x0040
        /*0024*/ 	.byte	0x00, 0xf5, 0x21, 0x00


	//----- nvinfo : EIATTR_KPARAM_INFO
	.align		4
.L_1031:
        /*0028*/ 	.byte	0x04, 0x17
        /*002a*/ 	.short	(.L_1033 - .L_1032)
.L_1032:
        /*002c*/ 	.word	0x00000000
        /*0030*/ 	.short	0x0007
        /*0032*/ 	.short	0x0038
        /*0034*/ 	.byte	0x00, 0xf5, 0x21, 0x00


	//----- nvinfo : EIATTR_KPARAM_INFO
	.align		4
.L_1033:
        /*0038*/ 	.byte	0x04, 0x17
        /*003a*/ 	.short	(.L_1035 - .L_1034)
.L_1034:
        /*003c*/ 	.word	0x00000000
        /*0040*/ 	.short	0x0006
        /*0042*/ 	.short	0x0030
        /*0044*/ 	.byte	0x00, 0xf5, 0x21, 0x00


	//----- nvinfo : EIATTR_KPARAM_INFO
	.align		4
.L_1035:
        /*0048*/ 	.byte	0x04, 0x17
        /*004a*/ 	.short	(.L_1037 - .L_1036)
.L_1036:
        /*004c*/ 	.word	0x00000000
        /*0050*/ 	.short	0x0005
        /*0052*/ 	.short	0x0028
        /*0054*/ 	.byte	0x00, 0xf5, 0x21, 0x00


	//----- nvinfo : EIATTR_KPARAM_INFO
	.align		4
.L_1037:
        /*0058*/ 	.byte	0x04, 0x17
        /*005a*/ 	.short	(.L_1039 - .L_1038)
.L_1038:
        /*005c*/ 	.word	0x00000000
        /*0060*/ 	.short	0x0004
        /*0062*/ 	.short	0x0020
        /*0064*/ 	.byte	0x00, 0xf5, 0x21, 0x00


	//----- nvinfo : EIATTR_KPARAM_INFO
	.align		4
.L_1039:
        /*0068*/ 	.byte	0x04, 0x17
        /*006a*/ 	.short	(.L_1041 - .L_1040)
.L_1040:
        /*006c*/ 	.word	0x00000000
        /*0070*/ 	.short	0x0003
        /*0072*/ 	.short	0x0018
        /*0074*/ 	.byte	0x00, 0xf5, 0x21, 0x00


	//----- nvinfo : EIATTR_KPARAM_INFO
	.align		4
.L_1041:
        /*0078*/ 	.byte	0x04, 0x17
        /*007a*/ 	.short	(.L_1043 - .L_1042)
.L_1042:
        /*007c*/ 	.word	0x00000000
        /*0080*/ 	.short	0x0002
        /*0082*/ 	.short	0x0010
        /*0084*/ 	.byte	0x00, 0xf5, 0x21, 0x00


	//----- nvinfo : EIATTR_KPARAM_INFO
	.align		4
.L_1043:
        /*0088*/ 	.byte	0x04, 0x17
        /*008a*/ 	.short	(.L_1045 - .L_1044)
.L_1044:
        /*008c*/ 	.word	0x00000000
        /*0090*/ 	.short	0x0001
        /*0092*/ 	.short	0x0008
        /*0094*/ 	.byte	0x00, 0xf0, 0x21, 0x00


	//----- nvinfo : EIATTR_KPARAM_INFO
	.align		4
.L_1045:
        /*0098*/ 	.byte	0x04, 0x17
        /*009a*/ 	.short	(.L_1047 - .L_1046)
.L_1046:
        /*009c*/ 	.word	0x00000000
        /*00a0*/ 	.short	0x0000
        /*00a2*/ 	.short	0x0000
        /*00a4*/ 	.byte	0x00, 0xf0, 0x11, 0x00


	//----- nvinfo : EIATTR_SPARSE_MMA_MASK
	.align		4
.L_1047:
        /*00a8*/ 	.byte	0x03, 0x50
        /*00aa*/ 	.short	0x0000


	//----- nvinfo : EIATTR_MAXREG_COUNT
	.align		4
        /*00ac*/ 	.byte	0x03, 0x1b
        /*00ae*/ 	.short	0x00ff


	//----- nvinfo : EIATTR_NUM_BARRIERS
	.align		4
        /*00b0*/ 	.byte	0x02, 0x4c
        /*00b2*/ 	.byte	0x01
	.zero		1


	//----- nvinfo : EIATTR_MERCURY_ISA_VERSION
	.align		4
        /*00b4*/ 	.byte	0x03, 0x5f
        /*00b6*/ 	.short	0x0101


	//----- nvinfo : EIATTR_VRC_CTA_INIT_COUNT
	.align		4
        /*00b8*/ 	.byte	0x02, 0x4a
	.zero		1
	.zero		1


	//----- nvinfo : EIATTR_EXIT_INSTR_OFFSETS
	.align		4
        /*00bc*/ 	.byte	0x04, 0x1c
        /*00be*/ 	.short	(.L_1049 - .L_1048)


	//   ....[0]....
.L_1048:
        /*00c0*/ 	.word	0x00007390


	//   ....[1]....
        /*00c4*/ 	.word	0x00007970


	//   ....[2]....
        /*00c8*/ 	.word	0x00007af0


	//----- nvinfo : EIATTR_CRS_STACK_SIZE
	.align		4
.L_1049:
        /*00cc*/ 	.byte	0x04, 0x1e
        /*00ce*/ 	.short	(.L_1051 - .L_1050)
.L_1050:
        /*00d0*/ 	.word	0x00000000


	//----- nvinfo : EIATTR_CBANK_PARAM_SIZE
	.align		4
.L_1051:
        /*00d4*/ 	.byte	0x03, 0x19
        /*00d6*/ 	.short	0x0050


	//----- nvinfo : EIATTR_PARAM_CBANK
	.align		4
        /*00d8*/ 	.byte	0x04, 0x0a
        /*00da*/ 	.short	(.L_1053 - .L_1052)
	.align		4
.L_1052:
        /*00dc*/ 	.word	index@(.nv.constant0._Z32massMatrixMultiplyConstantKernelILi9ELi9ELi1EEvidPKdS1_S1_S1_S1_S1_S1_Pd)
        /*00e0*/ 	.short	0x0380
        /*00e2*/ 	.short	0x0050


	//----- nvinfo : EIATTR_SW_WAR
	.align		4
.L_1053:
        /*00e4*/ 	.byte	0x04, 0x36
        /*00e6*/ 	.short	(.L_1055 - .L_1054)
.L_1054:
        /*00e8*/ 	.word	0x00000008
.L_1055:


//--------------------- .nv.info._Z32massMatrixMultiplyConstantKernelILi8ELi12ELi1EEvidPKdS1_S1_S1_S1_S1_S1_Pd --------------------------
	.section	.nv.info._Z32massMatrixMultiplyConstantKernelILi8ELi12ELi1EEvidPKdS1_S1_S1_S1_S1_S1_Pd,"",@"SHT_CUDA_INFO"
	.sectionflags	@""
	.align	4


	//----- nvinfo : EIATTR_CUDA_API_VERSION
	.align		4
        /*0000*/ 	.byte	0x04, 0x37
        /*0002*/ 	.short	(.L_1057 - .L_1056)
.L_1056:
        /*0004*/ 	.word	0x00000082


	//----- nvinfo : EIATTR_KPARAM_INFO
	.align		4
.L_1057:
        /*0008*/ 	.byte	0x04, 0x17
        /*000a*/ 	.short	(.L_1059 - .L_1058)
.L_1058:
        /*000c*/ 	.word	0x00000000
        /*0010*/ 	.short	0x0009
        /*0012*/ 	.short	0x0048
        /*0014*/ 	.byte	0x00, 0xf5, 0x21, 0x00


	//----- nvinfo : EIATTR_KPARAM_INFO
	.align		4
.L_1059:
        /*0018*/ 	.byte	0x04, 0x17
        /*001a*/ 	.short	(.L_1061 - .L_1060)
.L_1060:
        /*001c*/ 	.word	0x00000000
        /*0020*/ 	.short	0x0008
        /*0022*/ 	.short	0x0040
        /*0024*/ 	.byte	0x00, 0xf5, 0x21, 0x00


	//----- nvinfo : EIATTR_KPARAM_INFO
	.align		4
.L_1061:
        /*0028*/ 	.byte	0x04, 0x17
        /*002a*/ 	.short	(.L_1063 - .L_1062)
.L_1062:
        /*002c*/ 	.word	0x00000000
        /*0030*/ 	.short	0x0007
        /*0032*/ 	.short	0x0038
        /*0034*/ 	.byte	0x00, 0xf5, 0x21, 0x00


	//----- nvinfo : EIATTR_KPARAM_INFO
	.align		4
.L_1063:
        /*0038*/ 	.byte	0x04, 0x17
        /*003a*/ 	.short	(.L_1065 - .L_1064)
.L_1064:
        /*003c*/ 	.word	0x00000000
        /*0040*/ 	.short	0x0006
        /*0042*/ 	.short	0x0030
        /*0044*/ 	.byte	0x00, 0xf5, 0x21, 0x00


	//----- nvinfo : EIATTR_KPARAM_INFO
	.align		4
.L_1065:
        /*0048*/ 	.byte	0x04, 0x17
        /*004a*/ 	.short	(.L_1067 - .L_1066)
.L_1066:
        /*004c*/ 	.word	0x00000000
        /*0050*/ 	.short	0x0005
        /*0052*/ 	.short	0x0028
        /*0054*/ 	.byte	0x00, 0xf5, 0x21, 0x00


	//----- nvinfo : EIATTR_KPARAM_INFO
	.align		4
.L_1067:
        /*0058*/ 	.byte	0x04, 0x17
        /*005a*/ 	.short	(.L_1069 - .L_1068)
.L_1068:
        /*005c*/ 	.word	0x00000000
        /*0060*/ 	.short	0x0004
        /*0062*/ 	.short	0x0020
        /*0064*/ 	.byte	0x00, 0xf5, 0x21, 0x00


	//----- nvinfo : EIATTR_KPARAM_INFO
	.align		4
.L_1069:
        /*0068*/ 	.byte	0x04, 0x17
        /*006a*/ 	.short	(.L_1071 - .L_1070)
.L_1070:
        /*006c*/ 	.word	0x00000000
        /*0070*/ 	.short	0x0003
        /*0072*/ 	.short	0x0018
        /*0074*/ 	.byte	0x00, 0xf5, 0x21, 0x00


	//----- nvinfo : EIATTR_KPARAM_INFO
	.align		4
.L_1071:
        /*0078*/ 	.byte	0x04, 0x17
        /*007a*/ 	.short	(.L_1073 - .L_1072)
.L_1072:
        /*007c*/ 	.word	0x00000000
        /*0080*/ 	.short	0x0002
        /*0082*/ 	.short	0x0010
        /*0084*/ 	.byte	0x00, 0xf5, 0x21, 0x00


	//----- nvinfo : EIATTR_KPARAM_INFO
	.align		4
.L_1073:
        /*0088*/ 	.byte	0x04, 0x17
        /*008a*/ 	.short	(.L_1075 - .L_1074)
.L_1074:
        /*008c*/ 	.word	0x00000000
        /*0090*/ 	.short	0x0001
        /*0092*/ 	.short	0x0008
        /*0094*/ 	.byte	0x00, 0xf0, 0x21, 0x00


	//----- nvinfo : EIATTR_KPARAM_INFO
	.align		4
.L_1075:
        /*0098*/ 	.byte	0x04, 0x17
        /*009a*/ 	.short	(.L_1077 - .L_1076)
.L_1076:
        /*009c*/ 	.word	0x00000000
        /*00a0*/ 	.short	0x0000
        /*00a2*/ 	.short	0x0000
        /*00a4*/ 	.byte	0x00, 0xf0, 0x11, 0x00


	//----- nvinfo : EIATTR_SPARSE_MMA_MASK
	.align		4
.L_1077:
        /*00a8*/ 	.byte	0x03, 0x50
        /*00aa*/ 	.short	0x0000


	//----- nvinfo : EIATTR_MAXREG_COUNT
	.align		4
        /*00ac*/ 	.byte	0x03, 0x1b
        /*00ae*/ 	.short	0x00ff


	//----- nvinfo : EIATTR_NUM_BARRIERS
	.align		4
        /*00b0*/ 	.byte	0x02, 0x4c
        /*00b2*/ 	.byte	0x01
	.zero		1


	//----- nvinfo : EIATTR_MERCURY_ISA_VERSION
	.align		4
        /*00b4*/ 	.byte	0x03, 0x5f
        /*00b6*/ 	.short	0x0101


	//----- nvinfo : EIATTR_VRC_CTA_INIT_COUNT
	.align		4
        /*00b8*/ 	.byte	0x02, 0x4a
	.zero		1
	.zero		1


	//----- nvinfo : EIATTR_EXIT_INSTR_OFFSETS
	.align		4
        /*00bc*/ 	.byte	0x04, 0x1c
        /*00be*/ 	.short	(.L_1079 - .L_1078)


	//   ....[0]....
.L_1078:
        /*00c0*/ 	.word	0x00009d90


	//   ....[1]....
        /*00c4*/ 	.word	0x0000a360


	//   ....[2]....
        /*00c8*/ 	.word	0x0000a500


	//----- nvinfo : EIATTR_CRS_STACK_SIZE
	.align		4
.L_1079:
        /*00cc*/ 	.byte	0x04, 0x1e
        /*00ce*/ 	.short	(.L_1081 - .L_1080)
.L_1080:
        /*00d0*/ 	.word	0x00000000


	//----- nvinfo : EIATTR_CBANK_PARAM_SIZE
	.align		4
.L_1081:
        /*00d4*/ 	.byte	0x03, 0x19
        /*00d6*/ 	.short	0x0050


	//----- nvinfo : EIATTR_PARAM_CBANK
	.align		4
        /*00d8*/ 	.byte	0x04, 0x0a
        /*00da*/ 	.short	(.L_1083 - .L_1082)
	.align		4
.L_1082:
        /*00dc*/ 	.word	index@(.nv.constant0._Z32massMatrixMultiplyConstantKernelILi8ELi12ELi1EEvidPKdS1_S1_S1_S1_S1_S1_Pd)
        /*00e0*/ 	.short	0x0380
        /*00e2*/ 	.short	0x0050


	//----- nvinfo : EIATTR_SW_WAR
	.align		4
.L_1083:
        /*00e4*/ 	.byte	0x04, 0x36
        /*00e6*/ 	.short	(.L_1085 - .L_1084)
.L_1084:
        /*00e8*/ 	.word	0x00000008
.L_1085:


//--------------------- .nv.info._Z32massMatrixMultiplyConstantKernelILi8ELi11ELi1EEvidPKdS1_S1_S1_S1_S1_S1_Pd --------------------------
	.section	.nv.info._Z32massMatrixMultiplyConstantKernelILi8ELi11ELi1EEvidPKdS1_S1_S1_S1_S1_S1_Pd,"",@"SHT_CUDA_INFO"
	.sectionflags	@""
	.align	4


	//----- nvinfo : EIATTR_CUDA_API_VERSION
	.align		4
        /*0000*/ 	.byte	0x04, 0x37
        /*0002*/ 	.short	(.L_1087 - .L_1086)
.L_1086:
        /*0004*/ 	.word	0x00000082


	//----- nvinfo : EIATTR_KPARAM_INFO
	.align		4
.L_1087:
        /*0008*/ 	.byte	0x04, 0x17
        /*000a*/ 	.short	(.L_1089 - .L_1088)
.L_1088:
        /*000c*/ 	.word	0x00000000
        /*0010*/ 	.short	0x0009
        /*0012*/ 	.short	0x0048
        /*0014*/ 	.byte	0x00, 0xf5, 0x21, 0x00


	//----- nvinfo : EIATTR_KPARAM_INFO
	.align		4
.L_1089:
        /*0018*/ 	.byte	0x04, 0x17
        /*001a*/ 	.short	(.L_1091 - .L_1090)
.L_1090:
        /*001c*/ 	.word	0x00000000
        /*0020*/ 	.short	0x0008
        /*0022*/ 	.short	0x0040
        /*0024*/ 	.byte	0x00, 0xf5, 0x21, 0x00


	//----- nvinfo : EIATTR_KPARAM_INFO
	.align		4
.L_1091:
        /*0028*/ 	.byte	0x04, 0x17
        /*002a*/ 	.short	(.L_1093 - .L_1092)
.L_1092:
        /*002c*/ 	.word	0x00000000
        /*0030*/ 	.short	0x0007
        /*0032*/ 	.short	0x0038
        /*0034*/ 	.byte	0x00, 0xf5, 0x21, 0x00


	//----- nvinfo : EIATTR_KPARAM_INFO
	.align		4
.L_1093:
        /*0038*/ 	.byte	0x04, 0x17
        /*003a*/ 	.short	(.L_1095 - .L_1094)
.L_1094:
        /*003c*/ 	.word	0x00000000
        /*0040*/ 	.short	0x0006
        /*0042*/ 	.short	0x0030
        /*0044*/ 	.byte	0x00, 0xf5, 0x21, 0x00


	//----- nvinfo : EIATTR_KPARAM_INFO
	.align		4
.L_1095:
        /*0048*/ 	.byte	0x04, 0x17
        /*004a*/ 	.short	(.L_1097 - .L_1096)
.L_1096:
        /*004c*/ 	.word	0x00000000
        /*0050*/ 	.short	0x0005
        /*0052*/ 	.short	0x0028
        /*0054*/ 	.byte	0x00, 0xf5, 0x21, 0x00


	//----- nvinfo : EIATTR_KPARAM_INFO
	.align		4
.L_1097:
        /*0058*/ 	.byte	0x04, 0x17
        /*005a*/ 	.short	(.L_1099 - .L_1098)
.L_1098:
        /*005c*/ 	.word	0x00000000
        /*0060*/ 	.short	0x0004
        /*0062*/ 	.short	0x0020
        /*0064*/ 	.byte	0x00, 0xf5, 0x21, 0x00


	//----- nvinfo : EIATTR_KPARAM_INFO
	.align		4
.L_1099:
        /*0068*/ 	.byte	0x04, 0x17
        /*006a*/ 	.short	(.L_1101 - .L_1100)
.L_1100:
        /*006c*/ 	.word	0x00000000
        /*0070*/ 	.short	0x0003
        /*0072*/ 	.short	0x0018
        /*0074*/ 	.byte	0x00, 0xf5, 0x21, 0x00


	//----- nvinfo : EIATTR_KPARAM_INFO
	.align		4
.L_1101:
        /*0078*/ 	.byte	0x04, 0x17
        /*007a*/ 	.short	(.L_1103 - .L_1102)
.L_1102:
        /*007c*/ 	.word	0x00000000
        /*0080*/ 	.short	0x0002
        /*0082*/ 	.short	0x0010
        /*0084*/ 	.byte	0x00, 0xf5, 0x21, 0x00


	//----- nvinfo : EIATTR_KPARAM_INFO
	.align		4
.L_1103:
        /*0088*/ 	.byte	0x04, 0x17
        /*008a*/ 	.short	(.L_1105 - .L_1104)
.L_1104:
        /*008c*/ 	.word	0x00000000
        /*0090*/ 	.short	0x0001
        /*0092*/ 	.short	0x0008
        /*0094*/ 	.byte	0x00, 0xf0, 0x21, 0x00


	//----- nvinfo : EIATTR_KPARAM_INFO
	.align		4
.L_1105:
        /*0098*/ 	.byte	0x04, 0x17
        /*009a*/ 	.short	(.L_1107 - .L_1106)
.L_1106:
        /*009c*/ 	.word	0x00000000
        /*00a0*/ 	.short	0x0000
        /*00a2*/ 	.short	0x0000
        /*00a4*/ 	.byte	0x00, 0xf0, 0x11, 0x00


	//----- nvinfo : EIATTR_SPARSE_MMA_MASK
	.align		4
.L_1107:
        /*00a8*/ 	.byte	0x03, 0x50
        /*00aa*/ 	.short	0x0000


	//----- nvinfo : EIATTR_MAXREG_COUNT
	.align		4
        /*00ac*/ 	.byte	0x03, 0x1b
        /*00ae*/ 	.short	0x00ff


	//----- nvinfo : EIATTR_NUM_BARRIERS
	.align		4
        /*00b0*/ 	.byte	0x02, 0x4c
        /*00b2*/ 	.byte	0x01
	.zero		1


	//----- nvinfo : EIATTR_MERCURY_ISA_VERSION
	.align		4
        /*00b4*/ 	.byte	0x03, 0x5f
        /*00b6*/ 	.short	0x0101


	//----- nvinfo : EIATTR_VRC_CTA_INIT_COUNT
	.align		4
        /*00b8*/ 	.byte	0x02, 0x4a
	.zero		1
	.zero		1


	//----- nvinfo : EIATTR_EXIT_INSTR_OFFSETS
	.align		4
        /*00bc*/ 	.byte	0x04, 0x1c
        /*00be*/ 	.short	(.L_1109 - .L_1108)


	//   ....[0]....
.L_1108:
        /*00c0*/ 	.word	0x00009580


	//   ....[1]....
        /*00c4*/ 	.word	0x00009b50


	//   ....[2]....
        /*00c8*/ 	.word	0x00009cf0


	//----- nvinfo : EIATTR_CRS_STACK_SIZE
	.align		4
.L_1109:
        /*00cc*/ 	.byte	0x04, 0x1e
        /*00ce*/ 	.short	(.L_1111 - .L_1110)
.L_1110:
        /*00d0*/ 	.word	0x00000000


	//----- nvinfo : EIATTR_CBANK_PARAM_SIZE
	.align		4
.L_1111:
        /*00d4*/ 	.byte	0x03, 0x19
        /*00d6*/ 	.short	0x0050


	//----- nvinfo : EIATTR_PARAM_CBANK
	.align		4
        /*00d8*/ 	.byte	0x04, 0x0a
        /*00da*/ 	.short	(.L_1113 - .L_1112)
	.align		4
.L_1112:
        /*00dc*/ 	.word	index@(.nv.constant0._Z32massMatrixMultiplyConstantKernelILi8ELi11ELi1EEvidPKdS1_S1_S1_S1_S1_S1_Pd)
        /*00e0*/ 	.short	0x0380
        /*00e2*/ 	.short	0x0050


	//----- nvinfo : EIATTR_SW_WAR
	.align		4
.L_1113:
        /*00e4*/ 	.byte	0x04, 0x36
        /*00e6*/ 	.short	(.L_1115 - .L_1114)
.L_1114:
        /*00e8*/ 	.word	0x00000008
.L_1115:


//--------------------- .nv.info._Z32massMatrixMultiplyConstantKernelILi8ELi10ELi1EEvidPKdS1_S1_S1_S1_S1_S1_Pd --------------------------
	.section	.nv.info._Z32massMatrixMultiplyConstantKernelILi8ELi10ELi1EEvidPKdS1_S1_S1_S1_S1_S1_Pd,"",@"SHT_CUDA_INFO"
	.sectionflags	@""
	.align	4


	//----- nvinfo : EIATTR_CUDA_API_VERSION
	.align		4
        /*0000*/ 	.byte	0x04, 0x37
        /*0002*/ 	.short	(.L_1117 - .L_1116)
.L_1116:
        /*0004*/ 	.word	0x00000082


	//----- nvinfo : EIATTR_KPARAM_INFO
	.align		4
.L_1117:
        /*0008*/ 	.byte	0x04, 0x17
        /*000a*/ 	.short	(.L_1119 - .L_1118)
.L_1118:
        /*000c*/ 	.word	0x00000000
        /*0010*/ 	.short	0x0009
        /*0012*/ 	.short	0x0048
        /*0014*/ 	.byte	0x00, 0xf5, 0x21, 0x00


	//----- nvinfo : EIATTR_KPARAM_INFO
	.align		4
.L_1119:
        /*0018*/ 	.byte	0x04, 0x17
        /*001a*/ 	.short	(.L_1121 - .L_1120)
.L_1120:
        /*001c*/ 	.word	0x00000000
        /*0020*/ 	.short	0x0008
        /*0022*/ 	.short	0x0040
        /*0024*/ 	.byte	0x00, 0xf5, 0x21, 0x00


	//----- nvinfo : EIATTR_KPARAM_INFO
	.align		4
.L_1121:
        /*0028*/ 	.byte	0x04, 0x17
        /*002a*/ 	.short	(.L_1123 - .L_1122)
.L_1122:
        /*002c*/ 	.word	0x00000000
        /*0030*/ 	.short	0x0007
        /*0032*/ 	.short	0x0038
        /*0034*/ 	.byte	0x00, 0xf5, 0x21, 0x00


	//----- nvinfo : EIATTR_KPARAM_INFO
	.align		4
.L_1123:
        /*0038*/ 	.byte	0x04, 0x17
        /*003a*/ 	.short	(.L_1125 - .L_1124)
.L_1124:
        /*003c*/ 	.word	0x00000000
        /*0040*/ 	.short	0x0006
        /*0042*/ 	.short	0x0030
        /*0044*/ 	.byte	0x00, 0xf5, 0x21, 0x00


	//----- nvinfo : EIATTR_KPARAM_INFO
	.align		4
.L_1125:
        /*0048*/ 	.byte	0x04, 0x17
        /*004a*/ 	.short	(.L_1127 - .L_1126)
.L_1126:
        /*004c*/ 	.word	0x00000000
        /*0050*/ 	.short	0x0005
        /*0052*/ 	.short	0x0028
        /*0054*/ 	.byte	0x00, 0xf5, 0x21, 0x00


	//----- nvinfo : EIATTR_KPARAM_INFO
	.align		4
.L_1127:
        /*0058*/ 	.byte	0x04, 0x17
        /*005a*/ 	.short	(.L_1129 - .L_1128)
.L_1128:
        /*005c*/ 	.word	0x00000000
        /*0060*/ 	.short	0x0004
        /*0062*/ 	.short	0x0020
        /*0064*/ 	.byte	0x00, 0xf5, 0x21, 0x00


	//----- nvinfo : EIATTR_KPARAM_INFO
	.align		4
.L_1129:
        /*0068*/ 	.byte	0x04, 0x17
        /*006a*/ 	.short	(.L_1131 - .L_1130)
.L_1130:
        /*006c*/ 	.word	0x00000000
        /*0070*/ 	.short	0x0003
        /*0072*/ 	.short	0x0018
        /*0074*/ 	.byte	0x00, 0xf5, 0x21, 0x00


	//----- nvinfo : EIATTR_KPARAM_INFO
	.align		4
.L_1131:
        /*0078*/ 	.byte	0x04, 0x17
        /*007a*/ 	.short	(.L_1133 - .L_1132)
.L_1132:
        /*007c*/ 	.word	0x00000000
        /*0080*/ 	.short	0x0002
        /*0082*/ 	.short	0x0010
        /*0084*/ 	.byte	0x00, 0xf5, 0x21, 0x00


	//----- nvinfo : EIATTR_KPARAM_INFO
	.align		4
.L_1133:
        /*0088*/ 	.byte	0x04, 0x17
        /*008a*/ 	.short	(.L_1135 - .L_1134)
.L_1134:
        /*008c*/ 	.word	0x00000000
        /*0090*/ 	.short	0x0001
        /*0092*/ 	.short	0x0008
        /*0094*/ 	.byte	0x00, 0xf0, 0x21, 0x00


	//----- nvinfo : EIATTR_KPARAM_INFO
	.align		4
.L_1135:
        /*0098*/ 	.byte	0x04, 0x17
        /*009a*/ 	.short	(.L_1137 - .L_1136)
.L_1136:
        /*009c*/ 	.word	0x00000000
        /*00a0*/ 	.short	0x0000
        /*00a2*/ 	.short	0x0000
        /*00a4*/ 	.byte	0x00, 0xf0, 0x11, 0x00


	//----- nvinfo : EIATTR_SPARSE_MMA_MASK
	.align		4
.L_1137:
        /*00a8*/ 	.byte	0x03, 0x50
        /*00aa*/ 	.short	0x0000


	//----- nvinfo : EIATTR_MAXREG_COUNT
	.align		4
        /*00ac*/ 	.byte	0x03, 0x1b
        /*00ae*/ 	.short	0x00ff


	//----- nvinfo : EIATTR_NUM_BARRIERS
	.align		4
        /*00b0*/ 	.byte	0x02, 0x4c
        /*00b2*/ 	.byte	0x01
	.zero		1


	//----- nvinfo : EIATTR_MERCURY_ISA_VERSION
	.align		4
        /*00b4*/ 	.byte	0x03, 0x5f
        /*00b6*/ 	.short	0x0101


	//----- nvinfo : EIATTR_VRC_CTA_INIT_COUNT
	.align		4
        /*00b8*/ 	.byte	0x02, 0x4a
	.zero		1
	.zero		1


	//----- nvinfo : EIATTR_EXIT_INSTR_OFFSETS
	.align		4
        /*00bc*/ 	.byte	0x04, 0x1c
        /*00be*/ 	.short	(.L_1139 - .L_1138)


	//   ....[0]....
.L_1138:
        /*00c0*/ 	.word	0x00007910


	//   ....[1]....
        /*00c4*/ 	.word	0x00007de0


	//   ....[2]....
        /*00c8*/ 	.word	0x00007f60


	//----- nvinfo : EIATTR_CRS_STACK_SIZE
	.align		4
.L_1139:
        /*00cc*/ 	.byte	0x04, 0x1e
        /*00ce*/ 	.short	(.L_1141 - .L_1140)
.L_1140:
        /*00d0*/ 	.word	0x00000000


	//----- nvinfo : EIATTR_CBANK_PARAM_SIZE
	.align		4
.L_1141:
        /*00d4*/ 	.byte	0x03, 0x19
        /*00d6*/ 	.short	0x0050


	//----- nvinfo : EIATTR_PARAM_CBANK
	.align		4
        /*00d8*/ 	.byte	0x04, 0x0a
        /*00da*/ 	.short	(.L_1143 - .L_1142)
	.align		4
.L_1142:
        /*00dc*/ 	.word	index@(.nv.constant0._Z32massMatrixMultiplyConstantKernelILi8ELi10ELi1EEvidPKdS1_S1_S1_S1_S1_S1_Pd)
        /*00e0*/ 	.short	0x0380
        /*00e2*/ 	.short	0x0050


	//----- nvinfo : EIATTR_SW_WAR
	.align		4
.L_1143:
        /*00e4*/ 	.byte	0x04, 0x36
        /*00e6*/ 	.short	(.L_1145 - .L_1144)
.L_1144:
        /*00e8*/ 	.word	0x00000008
.L_1145:


//--------------------- .nv.info._Z32massMatrixMultiplyConstantKernelILi8ELi9ELi2EEvidPKdS1_S1_S1_S1_S1_S1_Pd --------------------------
	.section	.nv.info._Z32massMatrixMultiplyConstantKernelILi8ELi9ELi2EEvidPKdS1_S1_S1_S1_S1_S1_Pd,"",@"SHT_CUDA_INFO"
	.sectionflags	@""
	.align	4


	//----- nvinfo : EIATTR_CUDA_API_VERSION
	.align		4
        /*0000*/ 	.byte	0x04, 0x37
        /*0002*/ 	.short	(.L_1147 - .L_1146)
.L_1146:
        /*0004*/ 	.word	0x00000082


	//----- nvinfo : EIATTR_KPARAM_INFO
	.align		4
.L_1147:
        /*0008*/ 	.byte	0x04, 0x17
        /*000a*/ 	.short	(.L_1149 - .L_1148)
.L_1148:
        /*000c*/ 	.word	0x00000000
        /*0010*/ 	.short	0x0009
        /*0012*/ 	.short	0x0048
        /*0014*/ 	.byte	0x00, 0xf5, 0x21, 0x00


	//----- nvinfo : EIATTR_KPARAM_INFO
	.align		4
.L_1149:
        /*0018*/ 	.byte	0x04, 0x17
        /*001a*/ 	.short	(.L_1151 - .L_1150)
.L_1150:
        /*001c*/ 	.word	0x00000000
        /*0020*/ 	.short	0x0008
        /*0022*/ 	.short	0x0040
        /*0024*/ 	.byte	0x00, 0xf5, 0x21, 0x00


	//----- nvinfo : EIATTR_KPARAM_INFO
	.align		4
.L_1151:
        /*0028*/ 	.byte	0x04, 0x17
        /*002a*/ 	.short	(.L_1153 - .L_1152)
.L_1152:
        /*002c*/ 	.word	0x00000000
        /*0030*/ 	.short	0x0007
        /*0032*/ 	.short	0x0038
        /*0034*/ 	.byte	0x00, 0xf5, 0x21, 0x00


	//----- nvinfo : EIATTR_KPARAM_INFO
	.align		4
.L_1153:
        /*0038*/ 	.byte	0x04, 0x17
        /*003a*/ 	.short	(.L_1155 - .L_1154)
.L_1154:
        /*003c*/ 	.word	0x00000000
        /*0040*/ 	.short	0x0006
        /*0042*/ 	.short	0x0030
        /*0044*/ 	.byte	0x00, 0xf5, 0x21, 0x00


	//----- nvinfo : EIATTR_KPARAM_INFO
	.align		4
.L_1155:
        /*0048*/ 	.byte	0x04, 0x17
        /*004a*/ 	.short	(.L_1157 - .L_1156)
.L_1156:
        /*004c*/ 	.word	0x00000000
        /*0050*/ 	.short	0x0005
        /*0052*/ 	.short	0x0028
        /*0054*/ 	.byte	0x00, 0xf5, 0x21, 0x00


	//----- nvinfo : EIATTR_KPARAM_INFO
	.align		4
.L_1157:
        /*0058*/ 	.byte	0x04, 0x17
        /*005a*/ 	.short	(.L_1159 - .L_1158)
.L_1158:
        /*005c*/ 	.word	0x00000000
        /*0060*/ 	.short	0x0004
        /*0062*/ 	.short	0x0020
        /*0064*/ 	.byte	0x00, 0xf5, 0x21, 0x00


	//----- nvinfo : EIATTR_KPARAM_INFO
	.align		4
.L_1159:
        /*0068*/ 	.byte	0x04, 0x17
        /*006a*/ 	.short	(.L_1161 - .L_1160)
.L_1160:
        /*006c*/ 	.word	0x00000000
        /*0070*/ 	.short	0x0003
        /*0072*/ 	.short	0x0018
        /*0074*/ 	.byte	0x00, 0xf5, 0x21, 0x00


	//----- nvinfo : EIATTR_KPARAM_INFO
	.align		4
.L_1161:
        /*0078*/ 	.byte	0x04, 0x17
        /*007a*/ 	.short	(.L_1163 - .L_1162)
.L_1162:
        /*007c*/ 	.word	0x00000000
        /*0080*/ 	.short	0x0002
        /*0082*/ 	.short	0x0010
        /*0084*/ 	.byte	0x00, 0xf5, 0x21, 0x00


	//----- nvinfo : EIATTR_KPARAM_INFO
	.align		4
.L_1163:
        /*0088*/ 	.byte	0x04, 0x17
        /*008a*/ 	.short	(.L_1165 - .L_1164)
.L_1164:
        /*008c*/ 	.word	0x00000000
        /*0090*/ 	.short	0x0001
        /*0092*/ 	.short	0x0008
        /*0094*/ 	.byte	0x00, 0xf0, 0x21, 0x00


	//----- nvinfo : EIATTR_KPARAM_INFO
	.align		4
.L_1165:
        /*0098*/ 	.byte	0x04, 0x17
        /*009a*/ 	.short	(.L_1167 - .L_1166)
.L_1166:
        /*009c*/ 	.word	0x00000000
        /*00a0*/ 	.short	0x0000
        /*00a2*/ 	.short	0x0000
        /*00a4*/ 	.byte	0x00, 0xf0, 0x11, 0x00


	//----- nvinfo : EIATTR_SPARSE_MMA_MASK
	.align		4
.L_1167:
        /*00a8*/ 	.byte	0x03, 0x50
        /*00aa*/ 	.short	0x0000


	//----- nvinfo : EIATTR_MAXREG_COUNT
	.align		4
        /*00ac*/ 	.byte	0x03, 0x1b
        /*00ae*/ 	.short	0x00ff


	//----- nvinfo : EIATTR_NUM_BARRIERS
	.align		4
        /*00b0*/ 	.byte	0x02, 0x4c
        /*00b2*/ 	.byte	0x01
	.zero		1


	//----- nvinfo : EIATTR_MERCURY_ISA_VERSION
	.align		4
        /*00b4*/ 	.byte	0x03, 0x5f
        /*00b6*/ 	.short	0x0101


	//----- nvinfo : EIATTR_VRC_CTA_INIT_COUNT
	.align		4
        /*00b8*/ 	.byte	0x02, 0x4a
	.zero		1
	.zero		1


	//----- nvinfo : EIATTR_EXIT_INSTR_OFFSETS
	.align		4
        /*00bc*/ 	.byte	0x04, 0x1c
        /*00be*/ 	.short	(.L_1169 - .L_1168)


	//   ....[0]....
.L_1168:
        /*00c0*/ 	.word	0x00006e60


	//   ....[1]....
        /*00c4*/ 	.word	0x00007340


	//   ....[2]....
        /*00c8*/ 	.word	0x000074c0


	//----- nvinfo : EIATTR_CRS_STACK_SIZE
	.align		4
.L_1169:
        /*00cc*/ 	.byte	0x04, 0x1e
        /*00ce*/ 	.short	(.L_1171 - .L_1170)
.L_1170:
        /*00d0*/ 	.word	0x00000000


	//----- nvinfo : EIATTR_CBANK_PARAM_SIZE
	.align		4
.L_1171:
        /*00d4*/ 	.byte	0x03, 0x19
        /*00d6*/ 	.short	0x0050


	//----- nvinfo : EIATTR_PARAM_CBANK
	.align		4
        /*00d8*/ 	.byte	0x04, 0x0a
        /*00da*/ 	.short	(.L_1173 - .L_1172)
	.align		4
.L_1172:
        /*00dc*/ 	.word	index@(.nv.constant0._Z32massMatrixMultiplyConstantKernelILi8ELi9ELi2EEvidPKdS1_S1_S1_S1_S1_S1_Pd)
        /*00e0*/ 	.short	0x0380
        /*00e2*/ 	.short	0x0050


	//----- nvinfo : EIATTR_SW_WAR
	.align		4
.L_1173:
        /*00e4*/ 	.byte	0x04, 0x36
        /*00e6*/ 	.short	(.L_1175 - .L_1174)
.L_1174:
        /*00e8*/ 	.word	0x00000008
.L_1175:


//--------------------- .nv.info._Z32massMatrixMultiplyConstantKernelILi8ELi8ELi1EEvidPKdS1_S1_S1_S1_S1_S1_Pd --------------------------
	.section	.nv.info._Z32massMatrixMultiplyConstantKernelILi8ELi8ELi1EEvidPKdS1_S1_S1_S1_S1_S1_Pd,"",@"SHT_CUDA_INFO"
	.sectionflags	@""
	.align	4


	//----- nvinfo : EIATTR_CUDA_API_VERSION
	.align		4
        /*0000*/ 	.byte	0x04, 0x37
        /*0002*/ 	.short	(.L_1177 - .L_1176)
.L_1176:
        /*0004*/ 	.word	0x00000082


	//----- nvinfo : EIATTR_KPARAM_INFO
	.align		4
.L_1177:
        /*0008*/ 	.byte	0x04, 0x17
        /*000a*/ 	.short	(.L_1179 - .L_1178)
.L_1178:
        /*000c*/ 	.word	0x00000000
        /*0010*/ 	.short	0x0009
        /*0012*/ 	.short	0x0048
        /*0014*/ 	.byte	0x00, 0xf5, 0x21, 0x00


	//----- nvinfo : EIATTR_KPARAM_INFO
	.align		4
.L_1179:
        /*0018*/ 	.byte	0x04, 0x17
        /*001a*/ 	.short	(.L_1181 - .L_1180)
.L_1180:
        /*001c*/ 	.word	0x00000000
        /*0020*/ 	.short	0x0008
        /*0022*/ 	.short	0x0040
        /*0024*/ 	.byte	0x00, 0xf5, 0x21, 0x00


	//----- nvinfo : EIATTR_KPARAM_INFO
	.align		4
.L_1181:
        /*0028*/ 	.byte	0x04, 0x17
        /*002a*/ 	.short	(.L_1183 - .L_1182)
.L_1182:
        /*002c*/ 	.word	0x00000000
        /*0030*/ 	.short	0x0007
        /*0032*/ 	.short	0x0038
        /*0034*/ 	.byte	0x00, 0xf5, 0x21, 0x00


	//----- nvinfo : EIATTR_KPARAM_INFO
	.align		4
.L_1183:
        /*0038*/ 	.byte	0x04, 0x17
        /*003a*/ 	.short	(.L_1185 - .L_1184)
.L_1184:
        /*003c*/ 	.word	0x00000000
        /*0040*/ 	.short	0x0006
        /*0042*/ 	.short	0x0030
        /*0044*/ 	.byte	0x00, 0xf5, 0x21, 0x00


	//----- nvinfo : EIATTR_KPARAM_INFO
	.align		4
.L_1185:
        /*0048*/ 	.byte	0x04, 0x17
        /*004a*/ 	.short	(.L_1187 - .L_1186)
.L_1186:
        /*004c*/ 	.word	0x00000000
        /*0050*/ 	.short	0x0005
        /*0052*/ 	.short	0x0028
        /*0054*/ 	.byte	0x00, 0xf5, 0x21, 0x00


	//----- nvinfo : EIATTR_KPARAM_INFO
	.align		4
.L_1187:
        /*0058*/ 	.byte	0x04, 0x17
        /*005a*/ 	.short	(.L_1189 - .L_1188)
.L_1188:
        /*005c*/ 	.word	0x00000000
        /*0060*/ 	.short	0x0004
        /*0062*/ 	.short	0x0020
        /*0064*/ 	.byte	0x00, 0xf5, 0x21, 0x00


	//----- nvinfo : EIATTR_KPARAM_INFO
	.align		4
.L_1189:
        /*0068*/ 	.byte	0x04, 0x17
        /*006a*/ 	.short	(.L_1191 - .L_1190)
.L_1190:
        /*006c*/ 	.word	0x00000000
        /*0070*/ 	.short	0x0003
        /*0072*/ 	.short	0x0018
        /*0074*/ 	.byte	0x00, 0xf5, 0x21, 0x00


	//----- nvinfo : EIATTR_KPARAM_INFO
	.align		4
.L_1191:
        /*0078*/ 	.byte	0x04, 0x17
        /*007a*/ 	.short	(.L_1193 - .L_1192)
.L_1192:
        /*007c*/ 	.word	0x00000000
        /*0080*/ 	.short	0x0002
        /*0082*/ 	.short	0x0010
        /*0084*/ 	.byte	0x00, 0xf5, 0x21, 0x00


	//----- nvinfo : EIATTR_KPARAM_INFO
	.align		4
.L_1193:
        /*0088*/ 	.byte	0x04, 0x17
        /*008a*/ 	.short	(.L_1195 - .L_1194)
.L_1194:
        /*008c*/ 	.word	0x00000000
        /*0090*/ 	.short	0x0001
        /*0092*/ 	.short	0x0008
        /*0094*/ 	.byte	0x00, 0xf0, 0x21, 0x00


	//----- nvinfo : EIATTR_KPARAM_INFO
	.align		4
.L_1195:
        /*0098*/ 	.byte	0x04, 0x17
        /*009a*/ 	.short	(.L_1197 - .L_1196)
.L_1196:
        /*009c*/ 	.word	0x00000000
        /*00a0*/ 	.short	0x0000
        /*00a2*/ 	.short	0x0000
        /*00a4*/ 	.byte	0x00, 0xf0, 0x11, 0x00


	//----- nvinfo : EIATTR_SPARSE_MMA_MASK
	.align		4
.L_1197:
        /*00a8*/ 	.byte	0x03, 0x50
        /*00aa*/ 	.short	0x0000


	//----- nvinfo : EIATTR_MAXREG_COUNT
	.align		4
        /*00ac*/ 	.byte	0x03, 0x1b
        /*00ae*/ 	.short	0x00ff


	//----- nvinfo : EIATTR_NUM_BARRIERS
	.align		4
        /*00b0*/ 	.byte	0x02, 0x4c
        /*00b2*/ 	.byte	0x01
	.zero		1


	//----- nvinfo : EIATTR_MERCURY_ISA_VERSION
	.align		4
        /*00b4*/ 	.byte	0x03, 0x5f
        /*00b6*/ 	.short	0x0101


	//----- nvinfo : EIATTR_VRC_CTA_INIT_COUNT
	.align		4
        /*00b8*/ 	.byte	0x02, 0x4a
	.zero		1
	.zero		1


	//----- nvinfo : EIATTR_EXIT_INSTR_OFFSETS
	.align		4
        /*00bc*/ 	.byte	0x04, 0x1c
        /*00be*/ 	.short	(.L_1199 - .L_1198)


	//   ....[0]....
.L_1198:
        /*00c0*/ 	.word	0x00005b00


	//   ....[1]....
        /*00c4*/ 	.word	0x00005ea0


	//   ....[2]....
        /*00c8*/ 	.word	0x00005ff0


	//----- nvinfo : EIATTR_CRS_STACK_SIZE
	.align		4
.L_1199:
        /*00cc*/ 	.byte	0x04, 0x1e
        /*00ce*/ 	.short	(.L_1201 - .L_1200)
.L_1200:
        /*00d0*/ 	.word	0x00000000


	//----- nvinfo : EIATTR_CBANK_PARAM_SIZE
	.align		4
.L_1201:
        /*00d4*/ 	.byte	0x03, 0x19
        /*00d6*/ 	.short	0x0050


	//----- nvinfo : EIATTR_PARAM_CBANK
	.align		4
        /*00d8*/ 	.byte	0x04, 0x0a
        /*00da*/ 	.short	(.L_1203 - .L_1202)
	.align		4
.L_1202:
        /*00dc*/ 	.word	index@(.nv.constant0._Z32massMatrixMultiplyConstantKernelILi8ELi8ELi1EEvidPKdS1_S1_S1_S1_S1_S1_Pd)
        /*00e0*/ 	.short	0x0380
        /*00e2*/ 	.short	0x0050


	//----- nvinfo : EIATTR_SW_WAR
	.align		4
.L_1203:
        /*00e4*/ 	.byte	0x04, 0x36
        /*00e6*/ 	.short	(.L_1205 - .L_1204)
.L_1204:
        /*00e8*/ 	.word	0x00000008
.L_1205:


//--------------------- .nv.info._Z32massMatrixMultiplyConstantKernelILi7ELi11ELi1EEvidPKdS1_S1_S1_S1_S1_S1_Pd --------------------------
	.section	.nv.info._Z32massMatrixMultiplyConstantKernelILi7ELi11ELi1EEvidPKdS1_S1_S1_S1_S1_S1_Pd,"",@"SHT_CUDA_INFO"
	.sectionflags	@""
	.align	4


	//----- nvinfo : EIATTR_CUDA_API_VERSION
	.align		4
        /*0000*/ 	.byte	0x04, 0x37
        /*0002*/ 	.short	(.L_1207 - .L_1206)
.L_1206:
        /*0004*/ 	.word	0x00000082


	//----- nvinfo : EIATTR_KPARAM_INFO
	.align		4
.L_1207:
        /*0008*/ 	.byte	0x04, 0x17
        /*000a*/ 	.short	(.L_1209 - .L_1208)
.L_1208:
        /*000c*/ 	.word	0x00000000
        /*0010*/ 	.short	0x0009
        /*0012*/ 	.short	0x0048
        /*0014*/ 	.byte	0x00, 0xf5, 0x21, 0x00


	//----- nvinfo : EIATTR_KPARAM_INFO
	.align		4
.L_1209:
        /*0018*/ 	.byte	0x04, 0x17
        /*001a*/ 	.short	(.L_1211 - .L_1210)
.L_1210:
        /*001c*/ 	.word	0x00000000
        /*0020*/ 	.short	0x0008
        /*0022*/ 	.short	0x0040
        /*0024*/ 	.byte	0x00, 0xf5, 0x21, 0x00


	//----- nvinfo : EIATTR_KPARAM_INFO
	.align		4
.L_1211:
        /*0028*/ 	.byte	0x04, 0x17
        /*002a*/ 	.short	(.L_1213 - .L_1212)
.L_1212:
        /*002c*/ 	.word	0x00000000
        /*0030*/ 	.short	0x0007
        /*0032*/ 	.short	0x0038
        /*0034*/ 	.byte	0x00, 0xf5, 0x21, 0x00


	//----- nvinfo : EIATTR_KPARAM_INFO
	.align		4
.L_1213:
        /*0038*/ 	.byte	0x04, 0x17
        /*003a*/ 	.short	(.L_1215 - .L_1214)
.L_1214:
        /*003c*/ 	.word	0x00000000
        /*0040*/ 	.short	0x0006
        /*0042*/ 	.short	0x0030
        /*0044*/ 	.byte	0x00, 0xf5, 0x21, 0x00


	//----- nvinfo : EIATTR_KPARAM_INFO
	.align		4
.L_1215:
        /*0048*/ 	.byte	0x04, 0x17
        /*004a*/ 	.short	(.L_1217 - .L_1216)
.L_1216:
        /*004c*/ 	.word	0x00000000
        /*0050*/ 	.short	0x0005
        /*0052*/ 	.short	0x0028
        /*0054*/ 	.byte	0x00, 0xf5, 0x21, 0x00


	//----- nvinfo : EIATTR_KPARAM_INFO
	.align		4
.L_1217:
        /*0058*/ 	.byte	0x04, 0x17
        /*005a*/ 	.short	(.L_1219 - .L_1218)
.L_1218:
        /*005c*/ 	.word	0x00000000
        /*0060*/ 	.short	0x0004
        /*0062*/ 	.short	0x0020
        /*0064*/ 	.byte	0x00, 0xf5, 0x21, 0x00


	//----- nvinfo : EIATTR_KPARAM_INFO
	.align		4
.L_1219:
        /*0068*/ 	.byte	0x04, 0x17
        /*006a*/ 	.short	(.L_1221 - .L_1220)
.L_1220:
        /*006c*/ 	.word	0x00000000
        /*0070*/ 	.short	0x0003
        /*0072*/ 	.short	0x0018
        /*0074*/ 	.byte	0x00, 0xf5, 0x21, 0x00


	//----- nvinfo : EIATTR_KPARAM_INFO
	.align		4
.L_1221:
        /*0078*/ 	.byte	0x04, 0x17
        /*007a*/ 	.short	(.L_1223 - .L_1222)
.L_1222:
        /*007c*/ 	.word	0x00000000
        /*0080*/ 	.short	0x0002
        /*0082*/ 	.short	0x0010
        /*0084*/ 	.byte	0x00, 0xf5, 0x21, 0x00


	//----- nvinfo : EIATTR_KPARAM_INFO
	.align		4
.L_1223:
        /*0088*/ 	.byte	0x04, 0x17
        /*008a*/ 	.short	(.L_1225 - .L_1224)
.L_1224:
        /*008c*/ 	.word	0x00000000
        /*0090*/ 	.short	0x0001
        /*0092*/ 	.short	0x0008
        /*0094*/ 	.byte	0x00, 0xf0, 0x21, 0x00


	//----- nvinfo : EIATTR_KPARAM_INFO
	.align		4
.L_1225:
        /*0098*/ 	.byte	0x04, 0x17
        /*009a*/ 	.short	(.L_1227 - .L_1226)
.L_1226:
        /*009c*/ 	.word	0x00000000
        /*00a0*/ 	.short	0x0000
        /*00a2*/ 	.short	0x0000
        /*00a4*/ 	.byte	0x00, 0xf0, 0x11, 0x00


	//----- nvinfo : EIATTR_SPARSE_MMA_MASK
	.align		4
.L_1227:
        /*00a8*/ 	.byte	0x03, 0x50
        /*00aa*/ 	.short	0x0000


	//----- nvinfo : EIATTR_MAXREG_COUNT
	.align		4
        /*00ac*/ 	.byte	0x03, 0x1b
        /*00ae*/ 	.short	0x00ff


	//----- nvinfo : EIATTR_NUM_BARRIERS
	.align		4
        /*00b0*/ 	.byte	0x02, 0x4c
        /*00b2*/ 	.byte	0x01
	.zero		1


	//----- nvinfo : EIATTR_MERCURY_ISA_VERSION
	.align		4
        /*00b4*/ 	.byte	0x03, 0x5f
        /*00b6*/ 	.short	0x0101


	//----- nvinfo : EIATTR_VRC_CTA_INIT_COUNT
	.align		4
        /*00b8*/ 	.byte	0x02, 0x4a
	.zero		1
	.zero		1


	//----- nvinfo : EIATTR_EXIT_INSTR_OFFSETS
	.align		4
        /*00bc*/ 	.byte	0x04, 0x1c
        /*00be*/ 	.short	(.L_1229 - .L_1228)


	//   ....[0]....
.L_1228:
        /*00c0*/ 	.word	0x00009520


	//   ....[1]....
        /*00c4*/ 	.word	0x00009b00


	//   ....[2]....
        /*00c8*/ 	.word	0x00009c30


	//----- nvinfo : EIATTR_CRS_STACK_SIZE
	.align		4
.L_1229:
        /*00cc*/ 	.byte	0x04, 0x1e
        /*00ce*/ 	.short	(.L_1231 - .L_1230)
.L_1230:
        /*00d0*/ 	.word	0x00000000


	//----- nvinfo : EIATTR_CBANK_PARAM_SIZE
	.align		4
.L_1231:
        /*00d4*/ 	.byte	0x03, 0x19
        /*00d6*/ 	.short	0x0050


	//----- nvinfo : EIATTR_PARAM_CBANK
	.align		4
        /*00d8*/ 	.byte	0x04, 0x0a
        /*00da*/ 	.short	(.L_1233 - .L_1232)
	.align		4
.L_1232:
        /*00dc*/ 	.word	index@(.nv.constant0._Z32massMatrixMultiplyConstantKernelILi7ELi11ELi1EEvidPKdS1_S1_S1_S1_S1_S1_Pd)
        /*00e0*/ 	.short	0x0380
        /*00e2*/ 	.short	0x0050


	//----- nvinfo : EIATTR_SW_WAR
	.align		4
.L_1233:
        /*00e4*/ 	.byte	0x04, 0x36
        /*00e6*/ 	.short	(.L_1235 - .L_1234)
.L_1234:
        /*00e8*/ 	.word	0x00000008
.L_1235:


//--------------------- .nv.info._Z32massMatrixMultiplyConstantKernelILi7ELi10ELi1EEvidPKdS1_S1_S1_S1_S1_S1_Pd --------------------------
	.section	.nv.info._Z32massMatrixMultiplyConstantKernelILi7ELi10ELi1EEvidPKdS1_S1_S1_S1_S1_S1_Pd,"",@"SHT_CUDA_INFO"
	.sectionflags	@""
	.align	4


	//----- nvinfo : EIATTR_CUDA_API_VERSION
	.align		4
        /*0000*/ 	.byte	0x04, 0x37
        /*0002*/ 	.short	(.L_1237 - .L_1236)
.L_1236:
        /*0004*/ 	.word	0x00000082


	//----- nvinfo : EIATTR_KPARAM_INFO
	.align		4
.L_1237:
        /*0008*/ 	.byte	0x04, 0x17
        /*000a*/ 	.short	(.L_1239 - .L_1238)
.L_1238:
        /*000c*/ 	.word	0x00000000
        /*0010*/ 	.short	0x0009
        /*0012*/ 	.short	0x0048
        /*0014*/ 	.byte	0x00, 0xf5, 0x21, 0x00


	//----- nvinfo : EIATTR_KPARAM_INFO
	.align		4
.L_1239:
        /*0018*/ 	.byte	0x04, 0x17
        /*001a*/ 	.short	(.L_1241 - .L_1240)
.L_1240:
        /*001c*/ 	.word	0x00000000
        /*0020*/ 	.short	0x0008
        /*0022*/ 	.short	0x0040
        /*0024*/ 	.byte	0x00, 0xf5, 0x21, 0x00


	//----- nvinfo : EIATTR_KPARAM_INFO
	.align		4
.L_1241:
        /*0028*/ 	.byte	0x04, 0x17
        /*002a*/ 	.short	(.L_1243 - .L_1242)
.L_1242:
        /*002c*/ 	.word	0x00000000
        /*0030*/ 	.short	0x0007
        /*0032*/ 	.short	0x0038
        /*0034*/ 	.byte	0x00, 0xf5, 0x21, 0x00


	//----- nvinfo : EIATTR_KPARAM_INFO
	.align		4
.L_1243:
        /*0038*/ 	.byte	0x04, 0x17
        /*003a*/ 	.short	(.L_1245 - .L_1244)
.L_1244:
        /*003c*/ 	.word	0x00000000
        /*0040*/ 	.short	0x0006
        /*0042*/ 	.short	0x0030
        /*0044*/ 	.byte	0x00, 0xf5, 0x21, 0x00


	//----- nvinfo : EIATTR_KPARAM_INFO
	.align		4
.L_1245:
        /*0048*/ 	.byte	0x04, 0x17
        /*004a*/ 	.short	(.L_1247 - .L_1246)
.L_1246:
        /*004c*/ 	.word	0x00000000
        /*0050*/ 	.short	0x0005
        /*0052*/ 	.short	0x0028
        /*0054*/ 	.byte	0x00, 0xf5, 0x21, 0x00


	//----- nvinfo : EIATTR_KPARAM_INFO
	.align		4
.L_1247:
        /*0058*/ 	.byte	0x04, 0x17
        /*005a*/ 	.short	(.L_1249 - .L_1248)
.L_1248:
        /*005c*/ 	.word	0x00000000
        /*0060*/ 	.short	0x0004
        /*0062*/ 	.short	0x0020
        /*0064*/ 	.byte	0x00, 0xf5, 0x21, 0x00


	//----- nvinfo : EIATTR_KPARAM_INFO
	.align		4
.L_1249:
        /*0068*/ 	.byte	0x04, 0x17
        /*006a*/ 	.short	(.L_1251 - .L_1250)
.L_1250:
        /*006c*/ 	.word	0x00000000
        /*0070*/ 	.short	0x0003
        /*0072*/ 	.short	0x0018
        /*0074*/ 	.byte	0x00, 0xf5, 0x21, 0x00


	//----- nvinfo : EIATTR_KPARAM_INFO
	.align		4
.L_1251:
        /*0078*/ 	.byte	0x04, 0x17
        /*007a*/ 	.short	(.L_1253 - .L_1252)
.L_1252:
        /*007c*/ 	.word	0x00000000
        /*0080*/ 	.short	0x0002
        /*0082*/ 	.short	0x0010
        /*0084*/ 	.byte	0x00, 0xf5, 0x21, 0x00


	//----- nvinfo : EIATTR_KPARAM_INFO
	.align		4
.L_1253:
        /*0088*/ 	.byte	0x04, 0x17
        /*008a*/ 	.short	(.L_1255 - .L_1254)
.L_1254:
        /*008c*/ 	.word	0x00000000
        /*0090*/ 	.short	0x0001
        /*0092*/ 	.short	0x0008
        /*0094*/ 	.byte	0x00, 0xf0, 0x21, 0x00


	//----- nvinfo : EIATTR_KPARAM_INFO
	.align		4
.L_1255:
        /*0098*/ 	.byte	0x04, 0x17
        /*009a*/ 	.short	(.L_1257 - .L_1256)
.L_1256:
        /*009c*/ 	.word	0x00000000
        /*00a0*/ 	.short	0x0000
        /*00a2*/ 	.short	0x0000
        /*00a4*/ 	.byte	0x00, 0xf0, 0x11, 0x00


	//----- nvinfo : EIATTR_SPARSE_MMA_MASK
	.align		4
.L_1257:
        /*00a8*/ 	.byte	0x03, 0x50
        /*00aa*/ 	.short	0x0000


	//----- nvinfo : EIATTR_MAXREG_COUNT
	.align		4
        /*00ac*/ 	.byte	0x03, 0x1b
        /*00ae*/ 	.short	0x00ff


	//----- nvinfo : EIATTR_NUM_BARRIERS
	.align		4
        /*00b0*/ 	.byte	0x02, 0x4c
        /*00b2*/ 	.byte	0x01
	.zero		1


	//----- nvinfo : EIATTR_MERCURY_ISA_VERSION
	.align		4
        /*00b4*/ 	.byte	0x03, 0x5f
        /*00b6*/ 	.short	0x0101


	//----- nvinfo : EIATTR_VRC_CTA_INIT_COUNT
	.align		4
        /*00b8*/ 	.byte	0x02, 0x4a
	.zero		1
	.zero		1


	//----- nvinfo : EIATTR_EXIT_INSTR_OFFSETS
	.align		4
        /*00bc*/ 	.byte	0x04, 0x1c
        /*00be*/ 	.short	(.L_1259 - .L_1258)


	//   ....[0]....
.L_1258:
        /*00c0*/ 	.word	0x00007520


	//   ....[1]....
        /*00c4*/ 	.word	0x000079e0


	//   ....[2]....
        /*00c8*/ 	.word	0x00007b10


	//----- nvinfo : EIATTR_CRS_STACK_SIZE
	.align		4
.L_1259:
        /*00cc*/ 	.byte	0x04, 0x1e
        /*00ce*/ 	.short	(.L_1261 - .L_1260)
.L_1260:
        /*00d0*/ 	.word	0x00000000


	//----- nvinfo : EIATTR_CBANK_PARAM_SIZE
	.align		4
.L_1261:
        /*00d4*/ 	.byte	0x03, 0x19
        /*00d6*/ 	.short	0x0050


	//----- nvinfo : EIATTR_PARAM_CBANK
	.align		4
        /*00d8*/ 	.byte	0x04, 0x0a
        /*00da*/ 	.short	(.L_1263 - .L_1262)
	.align		4
.L_1262:
        /*00dc*/ 	.word	index@(.nv.constant0._Z32massMatrixMultiplyConstantKernelILi7ELi10ELi1EEvidPKdS1_S1_S1_S1_S1_S1_Pd)
        /*00e0*/ 	.short	0x0380
        /*00e2*/ 	.short	0x0050


	//----- nvinfo : EIATTR_SW_WAR
	.align		4
.L_1263:
        /*00e4*/ 	.byte	0x04, 0x36
        /*00e6*/ 	.short	(.L_1265 - .L_1264)
.L_1264:
        /*00e8*/ 	.word	0x00000008
.L_1265:


//--------------------- .nv.info._Z32massMatrixMultiplyConstantKernelILi7ELi9ELi2EEvidPKdS1_S1_S1_S1_S1_S1_Pd --------------------------
	.section	.nv.info._Z32massMatrixMultiplyConstantKernelILi7ELi9ELi2EEvidPKdS1_S1_S1_S1_S1_S1_Pd,"",@"SHT_CUDA_INFO"
	.sectionflags	@""
	.align	4


	//----- nvinfo : EIATTR_CUDA_API_VERSION
	.align		4
        /*0000*/ 	.byte	0x04, 0x37
        /*0002*/ 	.short	(.L_1267 - .L_1266)
.L_1266:
        /*0004*/ 	.word	0x00000082


	//----- nvinfo : EIATTR_KPARAM_INFO
	.align		4
.L_1267:
        /*0008*/ 	.byte	0x04, 0x17
        /*000a*/ 	.short	(.L_1269 - .L_1268)
.L_1268:
        /*000c*/ 	.word	0x00000000
        /*0010*/ 	.short	0x0009
        /*0012*/ 	.short	0x0048
        /*0014*/ 	.byte	0x00, 0xf5, 0x21, 0x00


	//----- nvinfo : EIATTR_KPARAM_INFO
	.align		4
.L_1269:
        /*0018*/ 	.byte	0x04, 0x17
        /*001a*/ 	.short	(.L_1271 - .L_1270)
.L_1270:
        /*001c*/ 	.word	0x00000000
        /*0020*/ 	.short	0x0008
        /*0022*/ 	.short	0x0040
        /*0024*/ 	.byte	0x00, 0xf5, 0x21, 0x00


	//----- nvinfo : EIATTR_KPARAM_INFO
	.align		4
.L_1271:
        /*0028*/ 	.byte	0x04, 0x17
        /*002a*/ 	.short	(.L_1273 - .L_1272)
.L_1272:
        /*002c*/ 	.word	0x00000000
        /*0030*/ 	.short	0x0007
        /*0032*/ 	.short	0x0038
        /*0034*/ 	.byte	0x00, 0xf5, 0x21, 0x00


	//----- nvinfo : EIATTR_KPARAM_INFO
	.align		4
.L_1273:
        /*0038*/ 	.byte	0x04, 0x17
        /*003a*/ 	.short	(.L_1275 - .L_1274)
.L_1274:
        /*003c*/ 	.word	0x00000000
        /*0040*/ 	.short	0x0006
        /*0042*/ 	.short	0x0030
        /*0044*/ 	.byte	0x00, 0xf5, 0x21, 0x00


	//----- nvinfo : EIATTR_KPARAM_INFO
	.align		4
.L_1275:
        /*0048*/ 	.byte	0x04, 0x17
        /*004a*/ 	.short	(.L_1277 - .L_1276)
.L_1276:
        /*004c*/ 	.word	0x00000000
        /*0050*/ 	.short	0x0005
        /*0052*/ 	.short	0x0028
        /*0054*/ 	.byte	0x00, 0xf5, 0x21, 0x00


	//----- nvinfo : EIATTR_KPARAM_INFO
	.align		4
.L_1277:
        /*0058*/ 	.byte	0x04, 0x17
        /*005a*/ 	.short	(.L_1279 - .L_1278)
.L_1278:
        /*005c*/ 	.word	0x00000000
        /*0060*/ 	.short	0x0004
        /*0062*/ 	.short	0x0020
        /*0064*/ 	.byte	0x00, 0xf5, 0x21, 0x00


	//----- nvinfo : EIATTR_KPARAM_INFO
	.align		4
.L_1279:
        /*0068*/ 	.byte	0x04, 0x17
        /*006a*/ 	.short	(.L_1281 - .L_1280)
.L_1280:
        /*006c*/ 	.word	0x00000000
        /*0070*/ 	.short	0x0003
        /*0072*/ 	.short	0x0018
        /*0074*/ 	.byte	0x00, 0xf5, 0x21, 0x00


	//----- nvinfo : EIATTR_KPARAM_INFO
	.align		4
.L_1281:
        /*0078*/ 	.byte	0x04, 0x17
        /*007a*/ 	.short	(.L_1283 - .L_1282)
.L_1282:
        /*007c*/ 	.word	0x00000000
        /*0080*/ 	.short	0x0002
        /*0082*/ 	.short	0x0010
        /*0084*/ 	.byte	0x00, 0xf5, 0x21, 0x00


	//----- nvinfo : EIATTR_KPARAM_INFO
	.align		4
.L_1283:
        /*0088*/ 	.byte	0x04, 0x17
        /*008a*/ 	.short	(.L_1285 - .L_1284)
.L_1284:
        /*008c*/ 	.word	0x00000000
        /*0090*/ 	.short	0x0001
        /*0092*/ 	.short	0x0008
        /*0094*/ 	.byte	0x00, 0xf0, 0x21, 0x00


	//----- nvinfo : EIATTR_KPARAM_INFO
	.align		4
.L_1285:
        /*0098*/ 	.byte	0x04, 0x17
        /*009a*/ 	.short	(.L_1287 - .L_1286)
.L_1286:
        /*009c*/ 	.word	0x00000000
        /*00a0*/ 	.short	0x0000
        /*00a2*/ 	.short	0x0000
        /*00a4*/ 	.byte	0x00, 0xf0, 0x11, 0x00


	//----- nvinfo : EIATTR_SPARSE_MMA_MASK
	.align		4
.L_1287:
        /*00a8*/ 	.byte	0x03, 0x50
        /*00aa*/ 	.short	0x0000


	//----- nvinfo : EIATTR_MAXREG_COUNT
	.align		4
        /*00ac*/ 	.byte	0x03, 0x1b
        /*00ae*/ 	.short	0x00ff


	//----- nvinfo : EIATTR_NUM_BARRIERS
	.align		4
        /*00b0*/ 	.byte	0x02, 0x4c
        /*00b2*/ 	.byte	0x01
	.zero		1


	//----- nvinfo : EIATTR_MERCURY_ISA_VERSION
	.align		4
        /*00b4*/ 	.byte	0x03, 0x5f
        /*00b6*/ 	.short	0x0101


	//----- nvinfo : EIATTR_VRC_CTA_INIT_COUNT
	.align		4
        /*00b8*/ 	.byte	0x02, 0x4a
	.zero		1
	.zero		1


	//----- nvinfo : EIATTR_EXIT_INSTR_OFFSETS
	.align		4
        /*00bc*/ 	.byte	0x04, 0x1c
        /*00be*/ 	.short	(.L_1289 - .L_1288)


	//   ....[0]....
.L_1288:
        /*00c0*/ 	.word	0x00006e20


	//   ....[1]....
        /*00c4*/ 	.word	0x000072e0


	//   ....[2]....
        /*00c8*/ 	.word	0x00007420


	//----- nvinfo : EIATTR_CRS_STACK_SIZE
	.align		4
.L_1289:
        /*00cc*/ 	.byte	0x04, 0x1e
        /*00ce*/ 	.short	(.L_1291 - .L_1290)
.L_1290:
        /*00d0*/ 	.word	0x00000000


	//----- nvinfo : EIATTR_CBANK_PARAM_SIZE
	.align		4
.L_1291:
        /*00d4*/ 	.byte	0x03, 0x19
        /*00d6*/ 	.short	0x0050


	//----- nvinfo : EIATTR_PARAM_CBANK
	.align		4
        /*00d8*/ 	.byte	0x04, 0x0a
        /*00da*/ 	.short	(.L_1293 - .L_1292)
	.align		4
.L_1292:
        /*00dc*/ 	.word	index@(.nv.constant0._Z32massMatrixMultiplyConstantKernelILi7ELi9ELi2EEvidPKdS1_S1_S1_S1_S1_S1_Pd)
        /*00e0*/ 	.short	0x0380
        /*00e2*/ 	.short	0x0050


	//----- nvinfo : EIATTR_SW_WAR
	.align		4
.L_1293:
        /*00e4*/ 	.byte	0x04, 0x36
        /*00e6*/ 	.short	(.L_1295 - .L_1294)
.L_1294:
        /*00e8*/ 	.word	0x00000008
.L_1295:


//--------------------- .nv.info._Z32massMatrixMultiplyConstantKernelILi7ELi8ELi1EEvidPKdS1_S1_S1_S1_S1_S1_Pd --------------------------
	.section	.nv.info._Z32massMatrixMultiplyConstantKernelILi7ELi8ELi1EEvidPKdS1_S1_S1_S1_S1_S1_Pd,"",@"SHT_CUDA_INFO"
	.sectionflags	@""
	.align	4


	//----- nvinfo : EIATTR_CUDA_API_VERSION
	.align		4
        /*0000*/ 	.byte	0x04, 0x37
        /*0002*/ 	.short	(.L_1297 - .L_1296)
.L_1296:
        /*0004*/ 	.word	0x00000082


	//----- nvinfo : EIATTR_KPARAM_INFO
	.align		4
.L_1297:
        /*0008*/ 	.byte	0x04, 0x17
        /*000a*/ 	.short	(.L_1299 - .L_1298)
.L_1298:
        /*000c*/ 	.word	0x00000000
        /*0010*/ 	.short	0x0009
        /*0012*/ 	.short	0x0048
        /*0014*/ 	.byte	0x00, 0xf5, 0x21, 0x00


	//----- nvinfo : EIATTR_KPARAM_INFO
	.align		4
.L_1299:
        /*0018*/ 	.byte	0x04, 0x17
        /*001a*/ 	.short	(.L_1301 - .L_1300)
.L_1300:
        /*001c*/ 	.word	0x00000000
        /*0020*/ 	.short	0x0008
        /*0022*/ 	.short	0x0040
        /*0024*/ 	.byte	0x00, 0xf5, 0x21, 0x00


	//----- nvinfo : EIATTR_KPARAM_INFO
	.align		4
.L_1301:
        /*0028*/ 	.byte	0x04, 0x17
        /*002a*/ 	.short	(.L_1303 - .L_1302)
.L_1302:
        /*002c*/ 	.word	0x00000000
        /*0030*/ 	.short	0x0007
        /*0032*/ 	.short	0x0038
        /*0034*/ 	.byte	0x00, 0xf5, 0x21, 0x00


	//----- nvinfo : EIATTR_KPARAM_INFO
	.align		4
.L_1303:
        /*0038*/ 	.byte	0x04, 0x17
        /*003a*/ 	.short	(.L_1305 - .L_1304)
.L_1304:
        /*003c*/ 	.word	0x00000000
        /*0040*/ 	.short	0x0006
        /*0042*/ 	.short	0x0030
        /*0044*/ 	.byte	0x00, 0xf5, 0x21, 0x00


	//----- nvinfo : EIATTR_KPARAM_INFO
	.align		4
.L_1305:
        /*0048*/ 	.byte	0x04, 0x17
        /*004a*/ 	.short	(.L_1307 - .L_1306)
.L_1306:
        /*004c*/ 	.word	0x00000000
        /*0050*/ 	.short	0x0005
        /*0052*/ 	.short	0x0028
        /*0054*/ 	.byte	0x00, 0xf5, 0x21, 0x00


	//----- nvinfo : EIATTR_KPARAM_INFO
	.align		4
.L_1307:
        /*0058*/ 	.byte	0x04, 0x17
        /*005a*/ 	.short	(.L_1309 - .L_1308)
.L_1308:
        /*005c*/ 	.word	0x00000000
        /*0060*/ 	.short	0x0004
        /*0062*/ 	.short	0x0020
        /*0064*/ 	.byte	0x00, 0xf5, 0x21, 0x00


	//----- nvinfo : EIATTR_KPARAM_INFO
	.align		4
.L_1309:
        /*0068*/ 	.byte	0x04, 0x17
        /*006a*/ 	.short	(.L_1311 - .L_1310)
.L_1310:
        /*006c*/ 	.word	0x00000000
        /*0070*/ 	.short	0x0003
        /*0072*/ 	.short	0x0018
        /*0074*/ 	.byte	0x00, 0xf5, 0x21, 0x00


	//----- nvinfo : EIATTR_KPARAM_INFO
	.align		4
.L_1311:
        /*0078*/ 	.byte	0x04, 0x17
        /*007a*/ 	.short	(.L_1313 - .L_1312)
.L_1312:
        /*007c*/ 	.word	0x00000000
        /*0080*/ 	.short	0x0002
        /*0082*/ 	.short	0x0010
        /*0084*/ 	.byte	0x00, 0xf5, 0x21, 0x00


	//----- nvinfo : EIATTR_KPARAM_INFO
	.align		4
.L_1313:
        /*0088*/ 	.byte	0x04, 0x17
        /*008a*/ 	.short	(.L_1315 - .L_1314)
.L_1314:
        /*008c*/ 	.word	0x00000000
        /*0090*/ 	.short	0x0001
        /*0092*/ 	.short	0x0008
        /*0094*/ 	.byte	0x00, 0xf0, 0x21, 0x00


	//----- nvinfo : EIATTR_KPARAM_INFO
	.align		4
.L_1315:
        /*0098*/ 	.byte	0x04, 0x17
        /*009a*/ 	.short	(.L_1317 - .L_1316)
.L_1316:
        /*009c*/ 	.word	0x00000000
        /*00a0*/ 	.short	0x0000
        /*00a2*/ 	.short	0x0000
        /*00a4*/ 	.byte	0x00, 0xf0, 0x11, 0x00


	//----- nvinfo : EIATTR_SPARSE_MMA_MASK
	.align		4
.L_1317:
        /*00a8*/ 	.byte	0x03, 0x50
        /*00aa*/ 	.short	0x0000


	//----- nvinfo : EIATTR_MAXREG_COUNT
	.align		4
        /*00ac*/ 	.byte	0x03, 0x1b
        /*00ae*/ 	.short	0x00ff


	//----- nvinfo : EIATTR_NUM_BARRIERS
	.align		4
        /*00b0*/ 	.byte	0x02, 0x4c
        /*00b2*/ 	.byte	0x01
	.zero		1


	//----- nvinfo : EIATTR_MERCURY_ISA_VERSION
	.align		4
        /*00b4*/ 	.byte	0x03, 0x5f
        /*00b6*/ 	.short	0x0101


	//----- nvinfo : EIATTR_VRC_CTA_INIT_COUNT
	.align		4
        /*00b8*/ 	.byte	0x02, 0x4a
	.zero		1
	.zero		1


	//----- nvinfo : EIATTR_EXIT_INSTR_OFFSETS
	.align		4
        /*00bc*/ 	.byte	0x04, 0x1c
        /*00be*/ 	.short	(.L_1319 - .L_1318)


	//   ....[0]....
.L_1318:
        /*00c0*/ 	.word	0x00005aa0


	//   ....[1]....
        /*00c4*/ 	.word	0x00005e40


	//   ....[2]....
        /*00c8*/ 	.word	0x00005f60


	//----- nvinfo : EIATTR_CRS_STACK_SIZE
	.align		4
.L_1319:
        /*00cc*/ 	.byte	0x04, 0x1e
        /*00ce*/ 	.short	(.L_1321 - .L_1320)
.L_1320:
        /*00d0*/ 	.word	0x00000000


	//----- nvinfo : EIATTR_CBANK_PARAM_SIZE
	.align		4
.L_1321:
        /*00d4*/ 	.byte	0x03, 0x19
        /*00d6*/ 	.short	0x0050


	//----- nvinfo : EIATTR_PARAM_CBANK
	.align		4
        /*00d8*/ 	.byte	0x04, 0x0a
        /*00da*/ 	.short	(.L_1323 - .L_1322)
	.align		4
.L_1322:
        /*00dc*/ 	.word	index@(.nv.constant0._Z32massMatrixMultiplyConstantKernelILi7ELi8ELi1EEvidPKdS1_S1_S1_S1_S1_S1_Pd)
        /*00e0*/ 	.short	0x0380
        /*00e2*/ 	.short	0x0050


	//----- nvinfo : EIATTR_SW_WAR
	.align		4
.L_1323:
        /*00e4*/ 	.byte	0x04, 0x36
        /*00e6*/ 	.short	(.L_1325 - .L_1324)
.L_1324:
        /*00e8*/ 	.word	0x00000008
.L_1325:


//--------------------- .nv.info._Z32massMatrixMultiplyConstantKernelILi7ELi7ELi2EEvidPKdS1_S1_S1_S1_S1_S1_Pd --------------------------
	.section	.nv.info._Z32massMatrixMultiplyConstantKernelILi7ELi7ELi2EEvidPKdS1_S1_S1_S1_S1_S1_Pd,"",@"SHT_CUDA_INFO"
	.sectionflags	@""
	.align	4


	//----- nvinfo : EIATTR_CUDA_API_VERSION
	.align		4
        /*0000*/ 	.byte	0x04, 0x37
        /*0002*/ 	.short	(.L_1327 - .L_1326)
.L_1326:
        /*0004*/ 	.word	0x00000082


	//----- nvinfo : EIATTR_KPARAM_INFO
	.align		4
.L_1327:
        /*0008*/ 	.byte	0x04, 0x17
        /*000a*/ 	.short	(.L_1329 - .L_1328)
.L_1328:
        /*000c*/ 	.word	0x00000000
        /*0010*/ 	.short	0x0009
        /*0012*/ 	.short	0x0048
        /*0014*/ 	.byte	0x00, 0xf5, 0x21, 0x00


	//----- nvinfo : EIATTR_KPARAM_INFO
	.align		4
.L_1329:
        /*0018*/ 	.byte	0x04, 0x17
        /*001a*/ 	.short	(.L_1331 - .L_1330)
.L_1330:
        /*001c*/ 	.word	0x00000000
        /*0020*/ 	.short	0x0008
        /*0022*/ 	.short	0x0040
        /*0024*/ 	.byte	0x00, 0xf5, 0x21, 0x00


	//----- nvinfo : EIATTR_KPARAM_INFO
	.align		4
.L_1331:
        /*0028*/ 	.byte	0x04, 0x17
        /*002a*/ 	.short	(.L_1333 - .L_1332)
.L_1332:
        /*002c*/ 	.word	0x00000000
        /*0030*/ 	.short	0x0007
        /*0032*/ 	.short	0x0038
        /*0034*/ 	.byte	0x00, 0xf5, 0x21, 0x00


	//----- nvinfo : EIATTR_KPARAM_INFO
	.align		4
.L_1333:
        /*0038*/ 	.byte	0x04, 0x17
        /*003a*/ 	.short	(.L_1335 - .L_1334)
.L_1334:
        /*003c*/ 	.word	0x00000000
        /*0040*/ 	.short	0x0006
        /*0042*/ 	.short	0x0030
        /*0044*/ 	.byte	0x00, 0xf5, 0x21, 0x00


	//----- nvinfo : EIATTR_KPARAM_INFO
	.align		4
.L_1335:
        /*0048*/ 	.byte	0x04, 0x17
        /*004a*/ 	.short	(.L_1337 - .L_1336)
.L_1336:
        /*004c*/ 	.word	0x00000000
        /*0050*/ 	.short	0x0005
        /*0052*/ 	.short	0x0028
        /*0054*/ 	.byte	0x00, 0xf5, 0x21, 0x00


	//----- nvinfo : EIATTR_KPARAM_INFO
	.align		4
.L_1337:
        /*0058*/ 	.byte	0x04, 0x17
        /*005a*/ 	.short	(.L_1339 - .L_1338)
.L_1338:
        /*005c*/ 	.word	0x00000000
        /*0060*/ 	.short	0x0004
        /*0062*/ 	.short	0x0020
        /*0064*/ 	.byte	0x00, 0xf5, 0x21, 0x00


	//----- nvinfo : EIATTR_KPARAM_INFO
	.align		4
.L_1339:
        /*0068*/ 	.byte	0x04, 0x17
        /*006a*/ 	.short	(.L_1341 - .L_1340)
.L_1340:
        /*006c*/ 	.word	0x00000000
        /*0070*/ 	.short	0x0003
        /*0072*/ 	.short	0x0018
        /*0074*/ 	.byte	0x00, 0xf5, 0x21, 0x00


	//----- nvinfo : EIATTR_KPARAM_INFO
	.align		4
.L_1341:
        /*0078*/ 	.byte	0x04, 0x17
        /*007a*/ 	.short	(.L_1343 - .L_1342)
.L_1342:
        /*007c*/ 	.word	0x00000000
        /*0080*/ 	.short	0x0002
        /*0082*/ 	.short	0x0010
        /*0084*/ 	.byte	0x00, 0xf5, 0x21, 0x00


	//----- nvinfo : EIATTR_KPARAM_INFO
	.align		4
.L_1343:
        /*0088*/ 	.byte	0x04, 0x17
        /*008a*/ 	.short	(.L_1345 - .L_1344)
.L_1344:
        /*008c*/ 	.word	0x00000000
        /*0090*/ 	.short	0x0001
        /*0092*/ 	.short	0x0008
        /*0094*/ 	.byte	0x00, 0xf0, 0x21, 0x00


	//----- nvinfo : EIATTR_KPARAM_INFO
	.align		4
.L_1345:
        /*0098*/ 	.byte	0x04, 0x17
        /*009a*/ 	.short	(.L_1347 - .L_1346)
.L_1346:
        /*009c*/ 	.word	0x00000000
        /*00a0*/ 	.short	0x0000
        /*00a2*/ 	.short	0x0000
        /*00a4*/ 	.byte	0x00, 0xf0, 0x11, 0x00


	//----- nvinfo : EIATTR_SPARSE_MMA_MASK
	.align		4
.L_1347:
        /*00a8*/ 	.byte	0x03, 0x50
        /*00aa*/ 	.short	0x0000


	//----- nvinfo : EIATTR_MAXREG_COUNT
	.align		4
        /*00ac*/ 	.byte	0x03, 0x1b
        /*00ae*/ 	.short	0x00ff


	//----- nvinfo : EIATTR_NUM_BARRIERS
	.align		4
        /*00b0*/ 	.byte	0x02, 0x4c
        /*00b2*/ 	.byte	0x01
	.zero		1


	//----- nvinfo : EIATTR_MERCURY_ISA_VERSION
	.align		4
        /*00b4*/ 	.byte	0x03, 0x5f
        /*00b6*/ 	.short	0x0101


	//----- nvinfo : EIATTR_VRC_CTA_INIT_COUNT
	.align		4
        /*00b8*/ 	.byte	0x02, 0x4a
	.zero		1
	.zero		1


	//----- nvinfo : EIATTR_EXIT_INSTR_OFFSETS
	.align		4
        /*00bc*/ 	.byte	0x04, 0x1c
        /*00be*/ 	.short	(.L_1349 - .L_1348)


	//   ....[0]....
.L_1348:
        /*00c0*/ 	.word	0x00004e60


	//   ....[1]....
        /*00c4*/ 	.word	0x00005200


	//   ....[2]....
        /*00c8*/ 	.word	0x00005340


	//----- nvinfo : EIATTR_CRS_STACK_SIZE
	.align		4
.L_1349:
        /*00cc*/ 	.byte	0x04, 0x1e
        /*00ce*/ 	.short	(.L_1351 - .L_1350)
.L_1350:
        /*00d0*/ 	.word	0x00000000


	//----- nvinfo : EIATTR_CBANK_PARAM_SIZE
	.align		4
.L_1351:
        /*00d4*/ 	.byte	0x03, 0x19
        /*00d6*/ 	.short	0x0050


	//----- nvinfo : EIATTR_PARAM_CBANK
	.align		4
        /*00d8*/ 	.byte	0x04, 0x0a
        /*00da*/ 	.short	(.L_1353 - .L_1352)
	.align		4
.L_1352:
        /*00dc*/ 	.word	index@(.nv.constant0._Z32massMatrixMultiplyConstantKernelILi7ELi7ELi2EEvidPKdS1_S1_S1_S1_S1_S1_Pd)
        /*00e0*/ 	.short	0x0380
        /*00e2*/ 	.short	0x0050


	//----- nvinfo : EIATTR_SW_WAR
	.align		4
.L_1353:
        /*00e4*/ 	.byte	0x04, 0x36
        /*00e6*/ 	.short	(.L_1355 - .L_1354)
.L_1354:
        /*00e8*/ 	.word	0x00000008
.L_1355:


//--------------------- .nv.info._Z32massMatrixMultiplyConstantKernelILi6ELi10ELi1EEvidPKdS1_S1_S1_S1_S1_S1_Pd --------------------------
	.section	.nv.info._Z32massMatrixMultiplyConstantKernelILi6ELi10ELi1EEvidPKdS1_S1_S1_S1_S1_S1_Pd,"",@"SHT_CUDA_INFO"
	.sectionflags	@""
	.align	4


	//----- nvinfo : EIATTR_CUDA_API_VERSION
	.align		4
        /*0000*/ 	.byte	0x04, 0x37
        /*0002*/ 	.short	(.L_1357 - .L_1356)
.L_1356:
        /*0004*/ 	.word	0x00000082


	//----- nvinfo : EIATTR_KPARAM_INFO
	.align		4
.L_1357:
        /*0008*/ 	.byte	0x04, 0x17
        /*000a*/ 	.short	(.L_1359 - .L_1358)
.L_1358:
        /*000c*/ 	.word	0x00000000
        /*0010*/ 	.short	0x0009
        /*0012*/ 	.short	0x0048
        /*0014*/ 	.byte	0x00, 0xf5, 0x21, 0x00


	//----- nvinfo : EIATTR_KPARAM_INFO
	.align		4
.L_1359:
        /*0018*/ 	.byte	0x04, 0x17
        /*001a*/ 	.short	(.L_1361 - .L_1360)
.L_1360:
        /*001c*/ 	.word	0x00000000
        /*0020*/ 	.short	0x0008
        /*0022*/ 	.short	0x0040
        /*0024*/ 	.byte	0x00, 0xf5, 0x21, 0x00


	//----- nvinfo : EIATTR_KPARAM_INFO
	.align		4
.L_1361:
        /*0028*/ 	.byte	0x04, 0x17
        /*002a*/ 	.short	(.L_1363 - .L_1362)
.L_1362:
        /*002c*/ 	.word	0x00000000
        /*0030*/ 	.short	0x0007
        /*0032*/ 	.short	0x0038
        /*0034*/ 	.byte	0x00, 0xf5, 0x21, 0x00


	//----- nvinfo : EIATTR_KPARAM_INFO
	.align		4
.L_1363:
        /*0038*/ 	.byte	0x04, 0x17
        /*003a*/ 	.short	(.L_1365 - .L_1364)
.L_1364:
        /*003c*/ 	.word	0x00000000
        /*0040*/ 	.short	0x0006
        /*0042*/ 	.short	0x0030
        /*0044*/ 	.byte	0x00, 0xf5, 0x21, 0x00


	//----- nvinfo : EIATTR_KPARAM_INFO
	.align		4
.L_1365:
        /*0048*/ 	.byte	0x04, 0x17
        /*004a*/ 	.short	(.L_1367 - .L_1366)
.L_1366:
        /*004c*/ 	.word	0x00000000
        /*0050*/ 	.short	0x0005
        /*0052*/ 	.short	0x0028
        /*0054*/ 	.byte	0x00, 0xf5, 0x21, 0x00


	//----- nvinfo : EIATTR_KPARAM_INFO
	.align		4
.L_1367:
        /*0058*/ 	.byte	0x04, 0x17
        /*005a*/ 	.short	(.L_1369 - .L_1368)
.L_1368:
        /*005c*/ 	.word	0x00000000
        /*0060*/ 	.short	0x0004
        /*0062*/ 	.short	0x0020
        /*0064*/ 	.byte	0x00, 0xf5, 0x21, 0x00


	//----- nvinfo : EIATTR_KPARAM_INFO
	.align		4
.L_1369:
        /*0068*/ 	.byte	0x04, 0x17
        /*006a*/ 	.short	(.L_1371 - .L_1370)
.L_1370:
        /*006c*/ 	.word	0x00000000
        /*0070*/ 	.short	0x0003
        /*0072*/ 	.short	0x0018
        /*0074*/ 	.byte	0x00, 0xf5, 0x21, 0x00


	//----- nvinfo : EIATTR_KPARAM_INFO
	.align		4
.L_1371:
        /*0078*/ 	.byte	0x04, 0x17
        /*007a*/ 	.short	(.L_1373 - .L_1372)
.L_1372:
        /*007c*/ 	.word	0x00000000
        /*0080*/ 	.short	0x0002
        /*0082*/ 	.short	0x0010
        /*0084*/ 	.byte	0x00, 0xf5, 0x21, 0x00


	//----- nvinfo : EIATTR_KPARAM_INFO
	.align		4
.L_1373:
        /*0088*/ 	.byte	0x04, 0x17
        /*008a*/ 	.short	(.L_1375 - .L_1374)
.L_1374:
        /*008c*/ 	.word	0x00000000
        /*0090*/ 	.short	0x0001
        /*0092*/ 	.short	0x0008
        /*0094*/ 	.byte	0x00, 0xf0, 0x21, 0x00


	//----- nvinfo : EIATTR_KPARAM_INFO
	.align		4
.L_1375:
        /*0098*/ 	.byte	0x04, 0x17
        /*009a*/ 	.short	(.L_1377 - .L_1376)
.L_1376:
        /*009c*/ 	.word	0x00000000
        /*00a0*/ 	.short	0x0000
        /*00a2*/ 	.short	0x0000
        /*00a4*/ 	.byte	0x00, 0xf0, 0x11, 0x00


	//----- nvinfo : EIATTR_SPARSE_MMA_MASK
	.align		4
.L_1377:
        /*00a8*/ 	.byte	0x03, 0x50
        /*00aa*/ 	.short	0x0000


	//----- nvinfo : EIATTR_MAXREG_COUNT
	.align		4
        /*00ac*/ 	.byte	0x03, 0x1b
        /*00ae*/ 	.short	0x00ff


	//----- nvinfo : EIATTR_NUM_BARRIERS
	.align		4
        /*00b0*/ 	.byte	0x02, 0x4c
        /*00b2*/ 	.byte	0x01
	.zero		1


	//----- nvinfo : EIATTR_MERCURY_ISA_VERSION
	.align		4
        /*00b4*/ 	.byte	0x03, 0x5f
        /*00b6*/ 	.short	0x0101


	//----- nvinfo : EIATTR_VRC_CTA_INIT_COUNT
	.align		4
        /*00b8*/ 	.byte	0x02, 0x4a
	.zero		1
	.zero		1


	//----- nvinfo : EIATTR_EXIT_INSTR_OFFSETS
	.align		4
        /*00bc*/ 	.byte	0x04, 0x1c
        /*00be*/ 	.short	(.L_1379 - .L_1378)


	//   ....[0]....
.L_1378:
        /*00c0*/ 	.word	0x00006f90


	//   ....[1]....
        /*00c4*/ 	.word	0x00007390


	//   ....[2]....
        /*00c8*/ 	.word	0x000074a0


	//----- nvinfo : EIATTR_CRS_STACK_SIZE
	.align		4
.L_1379:
        /*00cc*/ 	.byte	0x04, 0x1e
        /*00ce*/ 	.short	(.L_1381 - .L_1380)
.L_1380:
        /*00d0*/ 	.word	0x00000000


	//----- nvinfo : EIATTR_CBANK_PARAM_SIZE
	.align		4
.L_1381:
        /*00d4*/ 	.byte	0x03, 0x19
        /*00d6*/ 	.short	0x0050


	//----- nvinfo : EIATTR_PARAM_CBANK
	.align		4
        /*00d8*/ 	.byte	0x04, 0x0a
        /*00da*/ 	.short	(.L_1383 - .L_1382)
	.align		4
.L_1382:
        /*00dc*/ 	.word	index@(.nv.constant0._Z32massMatrixMultiplyConstantKernelILi6ELi10ELi1EEvidPKdS1_S1_S1_S1_S1_S1_Pd)
        /*00e0*/ 	.short	0x0380
        /*00e2*/ 	.short	0x0050


	//----- nvinfo : EIATTR_SW_WAR
	.align		4
.L_1383:
        /*00e4*/ 	.byte	0x04, 0x36
        /*00e6*/ 	.short	(.L_1385 - .L_1384)
.L_1384:
        /*00e8*/ 	.word	0x00000008
.L_1385:


//--------------------- .nv.info._Z32massMatrixMultiplyConstantKernelILi6ELi9ELi2EEvidPKdS1_S1_S1_S1_S1_S1_Pd --------------------------
	.section	.nv.info._Z32massMatrixMultiplyConstantKernelILi6ELi9ELi2EEvidPKdS1_S1_S1_S1_S1_S1_Pd,"",@"SHT_CUDA_INFO"
	.sectionflags	@""
	.align	4


	//----- nvinfo : EIATTR_CUDA_API_VERSION
	.align		4
        /*0000*/ 	.byte	0x04, 0x37
        /*0002*/ 	.short	(.L_1387 - .L_1386)
.L_1386:
        /*0004*/ 	.word	0x00000082


	//----- nvinfo : EIATTR_KPARAM_INFO
	.align		4
.L_1387:
        /*0008*/ 	.byte	0x04, 0x17
        /*000a*/ 	.short	(.L_1389 - .L_1388)
.L_1388:
        /*000c*/ 	.word	0x00000000
        /*0010*/ 	.short	0x0009
        /*0012*/ 	.short	0x0048
        /*0014*/ 	.byte	0x00, 0xf5, 0x21, 0x00


	//----- nvinfo : EIATTR_KPARAM_INFO
	.align		4
.L_1389:
        /*0018*/ 	.byte	0x04, 0x17
        /*001a*/ 	.short	(.L_1391 - .L_1390)
.L_1390:
        /*001c*/ 	.word	0x00000000
        /*0020*/ 	.short	0x0008
        /*0022*/ 	.short	0x0040
        /*0024*/ 	.byte	0x00, 0xf5, 0x21, 0x00


	//----- nvinfo : EIATTR_KPARAM_INFO
	.align		4
.L_1391:
        /*0028*/ 	.byte	0x04, 0x17
        /*002a*/ 	.short	(.L_1393 - .L_1392)
.L_1392:
        /*002c*/ 	.word	0x00000000
        /*0030*/ 	.short	0x0007
        /*0032*/ 	.short	0x0038
        /*0034*/ 	.byte	0x00, 0xf5, 0x21, 0x00


	//----- nvinfo : EIATTR_KPARAM_INFO
	.align		4
.L_1393:
        /*0038*/ 	.byte	0x04, 0x17
        /*003a*/ 	.short	(.L_1395 - .L_1394)
.L_1394:
        /*003c*/ 	.word	0x00000000
        /*0040*/ 	.short	0x0006
        /*0042*/ 	.short	0x0030
        /*0044*/ 	.byte	0x00, 0xf5, 0x21, 0x00


	//----- nvinfo : EIATTR_KPARAM_INFO
	.align		4
.L_1395:
        /*0048*/ 	.byte	0x04, 0x17
        /*004a*/ 	.short	(.L_1397 - .L_1396)
.L_1396:
        /*004c*/ 	.word	0x00000000
        /*0050*/ 	.short	0x0005
        /*0052*/ 	.short	0x0028
        /*0054*/ 	.byte	0x00, 0xf5, 0x21, 0x00


	//----- nvinfo : EIATTR_KPARAM_INFO
	.align		4
.L_1397:
        /*0058*/ 	.byte	0x04, 0x17
        /*005a*/ 	.short	(.L_1399 - .L_1398)
.L_1398:
        /*005c*/ 	.word	0x00000000
        /*0060*/ 	.short	0x0004
        /*0062*/ 	.short	0x0020
        /*0064*/ 	.byte	0x00, 0xf5, 0x21, 0x00


	//----- nvinfo : EIATTR_KPARAM_INFO
	.align		4
.L_1399:
        /*0068*/ 	.byte	0x04, 0x17
        /*006a*/ 	.short	(.L_1401 - .L_1400)
.L_1400:
        /*006c*/ 	.word	0x00000000
        /*0070*/ 	.short	0x0003
        /*0072*/ 	.short	0x0018
        /*0074*/ 	.byte	0x00, 0xf5, 0x21, 0x00


	//----- nvinfo : EIATTR_KPARAM_INFO
	.align		4
.L_1401:
        /*0078*/ 	.byte	0x04, 0x17
        /*007a*/ 	.short	(.L_1403 - .L_1402)
.L_1402:
        /*007c*/ 	.word	0x00000000
        /*0080*/ 	.short	0x0002
        /*0082*/ 	.short	0x0010
        /*0084*/ 	.byte	0x00, 0xf5, 0x21, 0x00


	//----- nvinfo : EIATTR_KPARAM_INFO
	.align		4
.L_1403:
        /*0088*/ 	.byte	0x04, 0x17
        /*008a*/ 	.short	(.L_1405 - .L_1404)
.L_1404:
        /*008c*/ 	.word	0x00000000
        /*0090*/ 	.short	0x0001
        /*0092*/ 	.short	0x0008
        /*0094*/ 	.byte	0x00, 0xf0, 0x21, 0x00


	//----- nvinfo : EIATTR_KPARAM_INFO
	.align		4
.L_1405:
        /*0098*/ 	.byte	0x04, 0x17
        /*009a*/ 	.short	(.L_1407 - .L_1406)
.L_1406:
        /*009c*/ 	.word	0x00000000
        /*00a0*/ 	.short	0x0000
        /*00a2*/ 	.short	0x0000
        /*00a4*/ 	.byte	0x00, 0xf0, 0x11, 0x00


	//----- nvinfo : EIATTR_SPARSE_MMA_MASK
	.align		4
.L_1407:
        /*00a8*/ 	.byte	0x03, 0x50
        /*00aa*/ 	.short	0x0000


	//----- nvinfo : EIATTR_MAXREG_COUNT
	.align		4
        /*00ac*/ 	.byte	0x03, 0x1b
        /*00ae*/ 	.short	0x00ff


	//----- nvinfo : EIATTR_NUM_BARRIERS
	.align		4
        /*00b0*/ 	.byte	0x02, 0x4c
        /*00b2*/ 	.byte	0x01
	.zero		1


	//----- nvinfo : EIATTR_MERCURY_ISA_VERSION
	.align		4
        /*00b4*/ 	.byte	0x03, 0x5f
        /*00b6*/ 	.short	0x0101


	//----- nvinfo : EIATTR_VRC_CTA_INIT_COUNT
	.align		4
        /*00b8*/ 	.byte	0x02, 0x4a
	.zero		1
	.zero		1


	//----- nvinfo : EIATTR_EXIT_INSTR_OFFSETS
	.align		4
        /*00bc*/ 	.byte	0x04, 0x1c
        /*00be*/ 	.short	(.L_1409 - .L_1408)


	//   ....[0]....
.L_1408:
        /*00c0*/ 	.word	0x00006780


	//   ....[1]....
        /*00c4*/ 	.word	0x00006b80


	//   ....[2]....
        /*00c8*/ 	.word	0x00006ca0


	//----- nvinfo : EIATTR_CRS_STACK_SIZE
	.align		4
.L_1409:
        /*00cc*/ 	.byte	0x04, 0x1e
        /*00ce*/ 	.short	(.L_1411 - .L_1410)
.L_1410:
        /*00d0*/ 	.word	0x00000000


	//----- nvinfo : EIATTR_CBANK_PARAM_SIZE
	.align		4
.L_1411:
        /*00d4*/ 	.byte	0x03, 0x19
        /*00d6*/ 	.short	0x0050


	//----- nvinfo : EIATTR_PARAM_CBANK
	.align		4
        /*00d8*/ 	.byte	0x04, 0x0a
        /*00da*/ 	.short	(.L_1413 - .L_1412)
	.align		4
.L_1412:
        /*00dc*/ 	.word	index@(.nv.constant0._Z32massMatrixMultiplyConstantKernelILi6ELi9ELi2EEvidPKdS1_S1_S1_S1_S1_S1_Pd)
        /*00e0*/ 	.short	0x0380
        /*00e2*/ 	.short	0x0050


	//----- nvinfo : EIATTR_SW_WAR
	.align		4
.L_1413:
        /*00e4*/ 	.byte	0x04, 0x36
        /*00e6*/ 	.short	(.L_1415 - .L_1414)
.L_1414:
        /*00e8*/ 	.word	0x00000008
.L_1415:


//--------------------- .nv.info._Z32massMatrixMultiplyConstantKernelILi6ELi8ELi1EEvidPKdS1_S1_S1_S1_S1_S1_Pd --------------------------
	.section	.nv.info._Z32massMatrixMultiplyConstantKernelILi6ELi8ELi1EEvidPKdS1_S1_S1_S1_S1_S1_Pd,"",@"SHT_CUDA_INFO"
	.sectionflags	@""
	.align	4


	//----- nvinfo : EIATTR_CUDA_API_VERSION
	.align		4
        /*0000*/ 	.byte	0x04, 0x37
        /*0002*/ 	.short	(.L_1417 - .L_1416)
.L_1416:
        /*0004*/ 	.word	0x00000082


	//----- nvinfo : EIATTR_KPARAM_INFO
	.align		4
.L_1417:
        /*0008*/ 	.byte	0x04, 0x17
        /*000a*/ 	.short	(.L_1419 - .L_1418)
.L_1418:
        /*000c*/ 	.word	0x00000000
        /*0010*/ 	.short	0x0009
        /*0012*/ 	.short	0x0048
        /*0014*/ 	.byte	0x00, 0xf5, 0x21, 0x00


	//----- nvinfo : EIATTR_KPARAM_INFO
	.align		4
.L_1419:
        /*0018*/ 	.byte	0x04, 0x17
        /*001a*/ 	.short	(.L_1421 - .L_1420)
.L_1420:
        /*001c*/ 	.word	0x00000000
        /*0020*/ 	.short	0x0008
        /*0022*/ 	.short	0x0040
        /*0024*/ 	.byte	0x00, 0xf5, 0x21, 0x00


	//----- nvinfo : EIATTR_KPARAM_INFO
	.align		4
.L_1421:
        /*0028*/ 	.byte	0x04, 0x17
        /*002a*/ 	.short	(.L_1423 - .L_1422)
.L_1422:
        /*002c*/ 	.word	0x00000000
        /*0030*/ 	.short	0x0007
        /*0032*/ 	.short	0x0038
        /*0034*/ 	.byte	0x00, 0xf5, 0x21, 0x00


	//----- nvinfo : EIATTR_KPARAM_INFO
	.align		4
.L_1423:
        /*0038*/ 	.byte	0x04, 0x17
        /*003a*/ 	.short	(.L_1425 - .L_1424)
.L_1424:
        /*003c*/ 	.word	0x00000000
        /*0040*/ 	.short	0x0006
        /*0042*/ 	.short	0x0030
        /*0044*/ 	.byte	0x00, 0xf5, 0x21, 0x00


	//----- nvinfo : EIATTR_KPARAM_INFO
	.align		4
.L_1425:
        /*0048*/ 	.byte	0x04, 0x17
        /*004a*/ 	.short	(.L_1427 - .L_1426)
.L_1426:
        /*004c*/ 	.word	0x00000000
        /*0050*/ 	.short	0x0005
        /*0052*/ 	.short	0x0028
        /*0054*/ 	.byte	0x00, 0xf5, 0x21, 0x00


	//----- nvinfo : EIATTR_KPARAM_INFO
	.align		4
.L_1427:
        /*0058*/ 	.byte	0x04, 0x17
        /*005a*/ 	.short	(.L_1429 - .L_1428)
.L_1428:
        /*005c*/ 	.word	0x00000000
        /*0060*/ 	.short	0x0004
        /*0062*/ 	.short	0x0020
        /*0064*/ 	.byte	0x00, 0xf5, 0x21, 0x00


	//----- nvinfo : EIATTR_KPARAM_INFO
	.align		4
.L_1429:
        /*0068*/ 	.byte	0x04, 0x17
        /*006a*/ 	.short	(.L_1431 - .L_1430)
.L_1430:
        /*006c*/ 	.word	0x00000000
        /*0070*/ 	.short	0x0003
        /*0072*/ 	.short	0x0018
        /*0074*/ 	.byte	0x00, 0xf5, 0x21, 0x00


	//----- nvinfo : EIATTR_KPARAM_INFO
	.align		4
.L_1431:
        /*0078*/ 	.byte	0x04, 0x17
        /*007a*/ 	.short	(.L_1433 - .L_1432)
.L_1432:
        /*007c*/ 	.word	0x00000000
        /*0080*/ 	.short	0x0002
        /*0082*/ 	.short	0x0010
        /*0084*/ 	.byte	0x00, 0xf5, 0x21, 0x00


	//----- nvinfo : EIATTR_KPARAM_INFO
	.align		4
.L_1433:
        /*0088*/ 	.byte	0x04, 0x17
        /*008a*/ 	.short	(.L_1435 - .L_1434)
.L_1434:
        /*008c*/ 	.word	0x00000000
        /*0090*/ 	.short	0x0001
        /*0092*/ 	.short	0x0008
        /*0094*/ 	.byte	0x00, 0xf0, 0x21, 0x00


	//----- nvinfo : EIATTR_KPARAM_INFO
	.align		4
.L_1435:
        /*0098*/ 	.byte	0x04, 0x17
        /*009a*/ 	.short	(.L_1437 - .L_1436)
.L_1436:
        /*009c*/ 	.word	0x00000000
        /*00a0*/ 	.short	0x0000
        /*00a2*/ 	.short	0x0000
        /*00a4*/ 	.byte	0x00, 0xf0, 0x11, 0x00


	//----- nvinfo : EIATTR_SPARSE_MMA_MASK
	.align		4
.L_1437:
        /*00a8*/ 	.byte	0x03, 0x50
        /*00aa*/ 	.short	0x0000


	//----- nvinfo : EIATTR_MAXREG_COUNT
	.align		4
        /*00ac*/ 	.byte	0x03, 0x1b
        /*00ae*/ 	.short	0x00ff


	//----- nvinfo : EIATTR_NUM_BARRIERS
	.align		4
        /*00b0*/ 	.byte	0x02, 0x4c
        /*00b2*/ 	.byte	0x01
	.zero		1


	//----- nvinfo : EIATTR_MERCURY_ISA_VERSION
	.align		4
        /*00b4*/ 	.byte	0x03, 0x5f
        /*00b6*/ 	.short	0x0101


	//----- nvinfo : EIATTR_VRC_CTA_INIT_COUNT
	.align		4
        /*00b8*/ 	.byte	0x02, 0x4a
	.zero		1
	.zero		1


	//----- nvinfo : EIATTR_EXIT_INSTR_OFFSETS
	.align		4
        /*00bc*/ 	.byte	0x04, 0x1c
        /*00be*/ 	.short	(.L_1439 - .L_1438)


	//   ....[0]....
.L_1438:
        /*00c0*/ 	.word	0x000055a0


	//   ....[1]....
        /*00c4*/ 	.word	0x000058b0


	//   ....[2]....
        /*00c8*/ 	.word	0x000059b0


	//----- nvinfo : EIATTR_CRS_STACK_SIZE
	.align		4
.L_1439:
        /*00cc*/ 	.byte	0x04, 0x1e
        /*00ce*/ 	.short	(.L_1441 - .L_1440)
.L_1440:
        /*00d0*/ 	.word	0x00000000


	//----- nvinfo : EIATTR_CBANK_PARAM_SIZE
	.align		4
.L_1441:
        /*00d4*/ 	.byte	0x03, 0x19
        /*00d6*/ 	.short	0x0050


	//----- nvinfo : EIATTR_PARAM_CBANK
	.align		4
        /*00d8*/ 	.byte	0x04, 0x0a
        /*00da*/ 	.short	(.L_1443 - .L_1442)
	.align		4
.L_1442:
        /*00dc*/ 	.word	index@(.nv.constant0._Z32massMatrixMultiplyConstantKernelILi6ELi8ELi1EEvidPKdS1_S1_S1_S1_S1_S1_Pd)
        /*00e0*/ 	.short	0x0380
        /*00e2*/ 	.short	0x0050


	//----- nvinfo : EIATTR_SW_WAR
	.align		4
.L_1443:
        /*00e4*/ 	.byte	0x04, 0x36
        /*00e6*/ 	.short	(.L_1445 - .L_1444)
.L_1444:
        /*00e8*/ 	.word	0x00000008
.L_1445:


//--------------------- .nv.info._Z32massMatrixMultiplyConstantKernelILi6ELi7ELi2EEvidPKdS1_S1_S1_S1_S1_S1_Pd --------------------------
	.section	.nv.info._Z32massMatrixMultiplyConstantKernelILi6ELi7ELi2EEvidPKdS1_S1_S1_S1_S1_S1_Pd,"",@"SHT_CUDA_INFO"
	.sectionflags	@""
	.align	4


	//----- nvinfo : EIATTR_CUDA_API_VERSION
	.align		4
        /*0000*/ 	.byte	0x04, 0x37
        /*0002*/ 	.short	(.L_1447 - .L_1446)
.L_1446:
        /*0004*/ 	.word	0x00000082


	//----- nvinfo : EIATTR_KPARAM_INFO
	.align		4
.L_1447:
        /*0008*/ 	.byte	0x04, 0x17
        /*000a*/ 	.short	(.L_1449 - .L_1448)
.L_1448:
        /*000c*/ 	.word	0x00000000
        /*0010*/ 	.short	0x0009
        /*0012*/ 	.short	0x0048
        /*0014*/ 	.byte	0x00, 0xf5, 0x21, 0x00


	//----- nvinfo : EIATTR_KPARAM_INFO
	.align		4
.L_1449:
        /*0018*/ 	.byte	0x04, 0x17
        /*001a*/ 	.short	(.L_1451 - .L_1450)
.L_1450:
        /*001c*/ 	.word	0x00000000
        /*0020*/ 	.short	0x0008
        /*0022*/ 	.short	0x0040
        /*0024*/ 	.byte	0x00, 0xf5, 0x21, 0x00


	//----- nvinfo : EIATTR_KPARAM_INFO
	.align		4
.L_1451:
        /*0028*/ 	.byte	0x04, 0x17
        /*002a*/ 	.short	(.L_1453 - .L_1452)
.L_1452:
        /*002c*/ 	.word	0x00000000
        /*0030*/ 	.short	0x0007
        /*0032*/ 	.short	0x0038
        /*0034*/ 	.byte	0x00, 0xf5, 0x21, 0x00


	//----- nvinfo : EIATTR_KPARAM_INFO
	.align		4
.L_1453:
        /*0038*/ 	.byte	0x04, 0x17
        /*003a*/ 	.short	(.L_1455 - .L_1454)
.L_1454:
        /*003c*/ 	.word	0x00000000
        /*0040*/ 	.short	0x0006
        /*0042*/ 	.short	0x0030
        /*0044*/ 	.byte	0x00, 0xf5, 0x21, 0x00


	//----- nvinfo : EIATTR_KPARAM_INFO
	.align		4
.L_1455:
        /*0048*/ 	.byte	0x04, 0x17
        /*004a*/ 	.short	(.L_1457 - .L_1456)
.L_1456:
        /*004c*/ 	.word	0x00000000
        /*0050*/ 	.short	0x0005
        /*0052*/ 	.short	0x0028
        /*0054*/ 	.byte	0x00, 0xf5, 0x21, 0x00


	//----- nvinfo : EIATTR_KPARAM_INFO
	.align		4
.L_1457:
        /*0058*/ 	.byte	0x04, 0x17
        /*005a*/ 	.short	(.L_1459 - .L_1458)
.L_1458:
        /*005c*/ 	.word	0x00000000
        /*0060*/ 	.short	0x0004
        /*0062*/ 	.short	0x0020
        /*0064*/ 	.byte	0x00, 0xf5, 0x21, 0x00


	//----- nvinfo : EIATTR_KPARAM_INFO
	.align		4
.L_1459:
        /*0068*/ 	.byte	0x04, 0x17
        /*006a*/ 	.short	(.L_1461 - .L_1460)
.L_1460:
        /*006c*/ 	.word	0x00000000
        /*0070*/ 	.short	0x0003
        /*0072*/ 	.short	0x0018
        /*0074*/ 	.byte	0x00, 0xf5, 0x21, 0x00


	//----- nvinfo : EIATTR_KPARAM_INFO
	.align		4
.L_1461:
        /*0078*/ 	.byte	0x04, 0x17
        /*007a*/ 	.short	(.L_1463 - .L_1462)
.L_1462:
        /*007c*/ 	.word	0x00000000
        /*0080*/ 	.short	0x0002
        /*0082*/ 	.short	0x0010
        /*0084*/ 	.byte	0x00, 0xf5, 0x21, 0x00


	//----- nvinfo : EIATTR_KPARAM_INFO
	.align		4
.L_1463:
        /*0088*/ 	.byte	0x04, 0x17
        /*008a*/ 	.short	(.L_1465 - .L_1464)
.L_1464:
        /*008c*/ 	.word	0x00000000
        /*0090*/ 	.short	0x0001
        /*0092*/ 	.short	0x0008
        /*0094*/ 	.byte	0x00, 0xf0, 0x21, 0x00


	//----- nvinfo : EIATTR_KPARAM_INFO
	.align		4
.L_1465:
        /*0098*/ 	.byte	0x04, 0x17
        /*009a*/ 	.short	(.L_1467 - .L_1466)
.L_1466:
        /*009c*/ 	.word	0x00000000
        /*00a0*/ 	.short	0x0000
        /*00a2*/ 	.short	0x0000
        /*00a4*/ 	.byte	0x00, 0xf0, 0x11, 0x00


	//----- nvinfo : EIATTR_SPARSE_MMA_MASK
	.align		4
.L_1467:
        /*00a8*/ 	.byte	0x03, 0x50
        /*00aa*/ 	.short	0x0000


	//----- nvinfo : EIATTR_MAXREG_COUNT
	.align		4
        /*00ac*/ 	.byte	0x03, 0x1b
        /*00ae*/ 	.short	0x00ff


	//----- nvinfo : EIATTR_NUM_BARRIERS
	.align		4
        /*00b0*/ 	.byte	0x02, 0x4c
        /*00b2*/ 	.byte	0x01
	.zero		1


	//----- nvinfo : EIATTR_MERCURY_ISA_VERSION
	.align		4
        /*00b4*/ 	.byte	0x03, 0x5f
        /*00b6*/ 	.short	0x0101


	//----- nvinfo : EIATTR_VRC_CTA_INIT_COUNT
	.align		4
        /*00b8*/ 	.byte	0x02, 0x4a
	.zero		1
	.zero		1


	//----- nvinfo : EIATTR_EXIT_INSTR_OFFSETS
	.align		4
        /*00bc*/ 	.byte	0x04, 0x1c
        /*00be*/ 	.short	(.L_1469 - .L_1468)


	//   ....[0]....
.L_1468:
        /*00c0*/ 	.word	0x00004960


	//   ....[1]....
        /*00c4*/ 	.word	0x00004c70


	//   ....[2]....
        /*00c8*/ 	.word	0x00004d90


	//----- nvinfo : EIATTR_CRS_STACK_SIZE
	.align		4
.L_1469:
        /*00cc*/ 	.byte	0x04, 0x1e
        /*00ce*/ 	.short	(.L_1471 - .L_1470)
.L_1470:
        /*00d0*/ 	.word	0x00000000


	//----- nvinfo : EIATTR_CBANK_PARAM_SIZE
	.align		4
.L_1471:
        /*00d4*/ 	.byte	0x03, 0x19
        /*00d6*/ 	.short	0x0050


	//----- nvinfo : EIATTR_PARAM_CBANK
	.align		4
        /*00d8*/ 	.byte	0x04, 0x0a
        /*00da*/ 	.short	(.L_1473 - .L_1472)
	.align		4
.L_1472:
        /*00dc*/ 	.word	index@(.nv.constant0._Z32massMatrixMultiplyConstantKernelILi6ELi7ELi2EEvidPKdS1_S1_S1_S1_S1_S1_Pd)
        /*00e0*/ 	.short	0x0380
        /*00e2*/ 	.short	0x0050


	//----- nvinfo : EIATTR_SW_WAR
	.align		4
.L_1473:
        /*00e4*/ 	.byte	0x04, 0x36
        /*00e6*/ 	.short	(.L_1475 - .L_1474)
.L_1474:
        /*00e8*/ 	.word	0x00000008
.L_1475:


//--------------------- .nv.info._Z32massMatrixMultiplyConstantKernelILi6ELi6ELi3EEvidPKdS1_S1_S1_S1_S1_S1_Pd --------------------------
	.section	.nv.info._Z32massMatrixMultiplyConstantKernelILi6ELi6ELi3EEvidPKdS1_S1_S1_S1_S1_S1_Pd,"",@"SHT_CUDA_INFO"
	.sectionflags	@""
	.align	4


	//----- nvinfo : EIATTR_CUDA_API_VERSION
	.align		4
        /*0000*/ 	.byte	0x04, 0x37
        /*0002*/ 	.short	(.L_1477 - .L_1476)
.L_1476:
        /*0004*/ 	.word	0x00000082


	//----- nvinfo : EIATTR_KPARAM_INFO
	.align		4
.L_1477:
        /*0008*/ 	.byte	0x04, 0x17
        /*000a*/ 	.short	(.L_1479 - .L_1478)
.L_1478:
        /*000c*/ 	.word	0x00000000
        /*0010*/ 	.short	0x0009
        /*0012*/ 	.short	0x0048
        /*0014*/ 	.byte	0x00, 0xf5, 0x21, 0x00


	//----- nvinfo : EIATTR_KPARAM_INFO
	.align		4
.L_1479:
        /*0018*/ 	.byte	0x04, 0x17
        /*001a*/ 	.short	(.L_1481 - .L_1480)
.L_1480:
        /*001c*/ 	.word	0x00000000
        /*0020*/ 	.short	0x0008
        /*0022*/ 	.short	0x0040
        /*0024*/ 	.byte	0x00, 0xf5, 0x21, 0x00


	//----- nvinfo : EIATTR_KPARAM_INFO
	.align		4
.L_1481:
        /*0028*/ 	.byte	0x04, 0x17
        /*002a*/ 	.short	(.L_1483 - .L_1482)
.L_1482:
        /*002c*/ 	.word	0x00000000
        /*0030*/ 	.short	0x0007
        /*0032*/ 	.short	0x0038
        /*0034*/ 	.byte	0x00, 0xf5, 0x21, 0x00


	//----- nvinfo : EIATTR_KPARAM_INFO
	.align		4
.L_1483:
        /*0038*/ 	.byte	0x04, 0x17
        /*003a*/ 	.short	(.L_1485 - .L_1484)
.L_1484:
        /*003c*/ 	.word	0x00000000
        /*0040*/ 	.short	0x0006
        /*0042*/ 	.short	0x0030
        /*0044*/ 	.byte	0x00, 0xf5, 0x21, 0x00


	//----- nvinfo : EIATTR_KPARAM_INFO
	.align		4
.L_1485:
        /*0048*/ 	.byte	0x04, 0x17
        /*004a*/ 	.short	(.L_1487 - .L_1486)
.L_1486:
        /*004c*/ 	.word	0x00000000
        /*0050*/ 	.short	0x0005
        /*0052*/ 	.short	0x0028
        /*0054*/ 	.byte	0x00, 0xf5, 0x21, 0x00


	//----- nvinfo : EIATTR_KPARAM_INFO
	.align		4
.L_1487:
        /*0058*/ 	.byte	0x04, 0x17
        /*005a*/ 	.short	(.L_1489 - .L_1488)
.L_1488:
        /*005c*/ 	.word	0x00000000
        /*0060*/ 	.short	0x0004
        /*0062*/ 	.short	0x0020
        /*0064*/ 	.byte	0x00, 0xf5, 0x21, 0x00


	//----- nvinfo : EIATTR_KPARAM_INFO
	.align		4
.L_1489:
        /*0068*/ 	.byte	0x04, 0x17
        /*006a*/ 	.short	(.L_1491 - .L_1490)
.L_1490:
        /*006c*/ 	.word	0x00000000
        /*0070*/ 	.short	0x0003
        /*0072*/ 	.short	0x0018
        /*0074*/ 	.byte	0x00, 0xf5, 0x21, 0x00


	//----- nvinfo : EIATTR_KPARAM_INFO
	.align		4
.L_1491:
        /*0078*/ 	.byte	0x04, 0x17
        /*007a*/ 	.short	(.L_1493 - .L_1492)
.L_1492:
        /*007c*/ 	.word	0x00000000
        /*0080*/ 	.short	0x0002
        /*0082*/ 	.short	0x0010
        /*0084*/ 	.byte	0x00, 0xf5, 0x21, 0x00


	//----- nvinfo : EIATTR_KPARAM_INFO
	.align		4
.L_1493:
        /*0088*/ 	.byte	0x04, 0x17
        /*008a*/ 	.short	(.L_1495 - .L_1494)
.L_1494:
        /*008c*/ 	.word	0x00000000
        /*0090*/ 	.short	0x0001
        /*0092*/ 	.short	0x0008
        /*0094*/ 	.byte	0x00, 0xf0, 0x21, 0x00


	//----- nvinfo : EIATTR_KPARAM_INFO
	.align		4
.L_1495:
        /*0098*/ 	.byte	0x04, 0x17
        /*009a*/ 	.short	(.L_1497 - .L_1496)
.L_1496:
        /*009c*/ 	.word	0x00000000
        /*00a0*/ 	.short	0x0000
        /*00a2*/ 	.short	0x0000
        /*00a4*/ 	.byte	0x00, 0xf0, 0x11, 0x00


	//----- nvinfo : EIATTR_SPARSE_MMA_MASK
	.align		4
.L_1497:
        /*00a8*/ 	.byte	0x03, 0x50
        /*00aa*/ 	.short	0x0000


	//----- nvinfo : EIATTR_MAXREG_COUNT
	.align		4
        /*00ac*/ 	.byte	0x03, 0x1b
        /*00ae*/ 	.short	0x00ff


	//----- nvinfo : EIATTR_NUM_BARRIERS
	.align		4
        /*00b0*/ 	.byte	0x02, 0x4c
        /*00b2*/ 	.byte	0x01
	.zero		1


	//----- nvinfo : EIATTR_MERCURY_ISA_VERSION
	.align		4
        /*00b4*/ 	.byte	0x03, 0x5f
        /*00b6*/ 	.short	0x0101


	//----- nvinfo : EIATTR_VRC_CTA_INIT_COUNT
	.align		4
        /*00b8*/ 	.byte	0x02, 0x4a
	.zero		1
	.zero		1


	//----- nvinfo : EIATTR_EXIT_INSTR_OFFSETS
	.align		4
        /*00bc*/ 	.byte	0x04, 0x1c
        /*00be*/ 	.short	(.L_1499 - .L_1498)


	//   ....[0]....
.L_1498:
        /*00c0*/ 	.word	0x00003760


	//   ....[1]....
        /*00c4*/ 	.word	0x00003980


	//   ....[2]....
        /*00c8*/ 	.word	0x00003aa0


	//----- nvinfo : EIATTR_CRS_STACK_SIZE
	.align		4
.L_1499:
        /*00cc*/ 	.byte	0x04, 0x1e
        /*00ce*/ 	.short	(.L_1501 - .L_1500)
.L_1500:
        /*00d0*/ 	.word	0x00000000


	//----- nvinfo : EIATTR_CBANK_PARAM_SIZE
	.align		4
.L_1501:
        /*00d4*/ 	.byte	0x03, 0x19
        /*00d6*/ 	.short	0x0050


	//----- nvinfo : EIATTR_PARAM_CBANK
	.align		4
        /*00d8*/ 	.byte	0x04, 0x0a
        /*00da*/ 	.short	(.L_1503 - .L_1502)
	.align		4
.L_1502:
        /*00dc*/ 	.word	index@(.nv.constant0._Z32massMatrixMultiplyConstantKernelILi6ELi6ELi3EEvidPKdS1_S1_S1_S1_S1_S1_Pd)
        /*00e0*/ 	.short	0x0380
        /*00e2*/ 	.short	0x0050


	//----- nvinfo : EIATTR_SW_WAR
	.align		4
.L_1503:
        /*00e4*/ 	.byte	0x04, 0x36
        /*00e6*/ 	.short	(.L_1505 - .L_1504)
.L_1504:
        /*00e8*/ 	.word	0x00000008
.L_1505:


//--------------------- .nv.info._Z32massMatrixMultiplyConstantKernelILi5ELi9ELi2EEvidPKdS1_S1_S1_S1_S1_S1_Pd --------------------------
	.section	.nv.info._Z32massMatrixMultiplyConstantKernelILi5ELi9ELi2EEvidPKdS1_S1_S1_S1_S1_S1_Pd,"",@"SHT_CUDA_INFO"
	.sectionflags	@""
	.align	4


	//----- nvinfo : EIATTR_CUDA_API_VERSION
	.align		4
        /*0000*/ 	.byte	0x04, 0x37
        /*0002*/ 	.short	(.L_1507 - .L_1506)
.L_1506:
        /*0004*/ 	.word	0x00000082


	//----- nvinfo : EIATTR_KPARAM_INFO
	.align		4
.L_1507:
        /*0008*/ 	.byte	0x04, 0x17
        /*000a*/ 	.short	(.L_1509 - .L_1508)
.L_1508:
        /*000c*/ 	.word	0x00000000
        /*0010*/ 	.short	0x0009
        /*0012*/ 	.short	0x0048
        /*0014*/ 	.byte	0x00, 0xf5, 0x21, 0x00


	//----- nvinfo : EIATTR_KPARAM_INFO
	.align		4
.L_1509:
        /*0018*/ 	.byte	0x04, 0x17
        /*001a*/ 	.short	(.L_1511 - .L_1510)
.L_1510:
        /*001c*/ 	.word	0x00000000
        /*0020*/ 	.short	0x0008
        /*0022*/ 	.short	0x0040
        /*0024*/ 	.byte	0x00, 0xf5, 0x21, 0x00


	//----- nvinfo : EIATTR_KPARAM_INFO
	.align		4
.L_1511:
        /*0028*/ 	.byte	0x04, 0x17
        /*002a*/ 	.short	(.L_1513 - .L_1512)
.L_1512:
        /*002c*/ 	.word	0x00000000
        /*0030*/ 	.short	0x0007
        /*0032*/ 	.short	0x0038
        /*0034*/ 	.byte	0x00, 0xf5, 0x21, 0x00


	//----- nvinfo : EIATTR_KPARAM_INFO
	.align		4
.L_1513:
        /*0038*/ 	.byte	0x04, 0x17
        /*003a*/ 	.short	(.L_1515 - .L_1514)
.L_1514:
        /*003c*/ 	.word	0x00000000
        /*0040*/ 	.short	0x0006
        /*0042*/ 	.short	0x0030
        /*0044*/ 	.byte	0x00, 0xf5, 0x21, 0x00


	//----- nvinfo : EIATTR_KPARAM_INFO
	.align		4
.L_1515:
        /*0048*/ 	.byte	0x04, 0x17
        /*004a*/ 	.short	(.L_1517 - .L_1516)
.L_1516:
        /*004c*/ 	.word	0x00000000
        /*0050*/ 	.short	0x0005
        /*0052*/ 	.short	0x0028
        /*0054*/ 	.byte	0x00, 0xf5, 0x21, 0x00


	//----- nvinfo : EIATTR_KPARAM_INFO
	.align		4
.L_1517:
        /*0058*/ 	.byte	0x04, 0x17
        /*005a*/ 	.short	(.L_1519 - .L_1518)
.L_1518:
        /*005c*/ 	.word	0x00000000
        /*0060*/ 	.short	0x0004
        /*0062*/ 	.short	0x0020
        /*0064*/ 	.byte	0x00, 0xf5, 0x21, 0x00


	//----- nvinfo : EIATTR_KPARAM_INFO
	.align		4
.L_1519:
        /*0068*/ 	.byte	0x04, 0x17
        /*006a*/ 	.short	(.L_1521 - .L_1520)
.L_1520:
        /*006c*/ 	.word	0x00000000
        /*0070*/ 	.short	0x0003
        /*0072*/ 	.short	0x0018
        /*0074*/ 	.byte	0x00, 0xf5, 0x21, 0x00


	//----- nvinfo : EIATTR_KPARAM_INFO
	.align		4
.L_1521:
        /*0078*/ 	.byte	0x04, 0x17
        /*007a*/ 	.short	(.L_1523 - .L_1522)
.L_1522:
        /*007c*/ 	.word	0x00000000
        /*0080*/ 	.short	0x0002
        /*0082*/ 	.short	0x0010
        /*0084*/ 	.byte	0x00, 0xf5, 0x21, 0x00


	//----- nvinfo : EIATTR_KPARAM_INFO
	.align		4
.L_1523:
        /*0088*/ 	.byte	0x04, 0x17
        /*008a*/ 	.short	(.L_1525 - .L_1524)
.L_1524:
        /*008c*/ 	.word	0x00000000
        /*0090*/ 	.short	0x0001
        /*0092*/ 	.short	0x0008
        /*0094*/ 	.byte	0x00, 0xf0, 0x21, 0x00


	//----- nvinfo : EIATTR_KPARAM_INFO
	.align		4
.L_1525:
        /*0098*/ 	.byte	0x04, 0x17
        /*009a*/ 	.short	(.L_1527 - .L_1526)
.L_1526:
        /*009c*/ 	.word	0x00000000
        /*00a0*/ 	.short	0x0000
        /*00a2*/ 	.short	0x0000
        /*00a4*/ 	.byte	0x00, 0xf0, 0x11, 0x00


	//----- nvinfo : EIATTR_SPARSE_MMA_MASK
	.align		4
.L_1527:
        /*00a8*/ 	.byte	0x03, 0x50
        /*00aa*/ 	.short	0x0000


	//----- nvinfo : EIATTR_MAXREG_COUNT
	.align		4
        /*00ac*/ 	.byte	0x03, 0x1b
        /*00ae*/ 	.short	0x00ff


	//----- nvinfo : EIATTR_NUM_BARRIERS
	.align		4
        /*00b0*/ 	.byte	0x02, 0x4c
        /*00b2*/ 	.byte	0x01
	.zero		1


	//----- nvinfo : EIATTR_MERCURY_ISA_VERSION
	.align		4
        /*00b4*/ 	.byte	0x03, 0x5f
        /*00b6*/ 	.short	0x0101


	//----- nvinfo : EIATTR_VRC_CTA_INIT_COUNT
	.align		4
        /*00b8*/ 	.byte	0x02, 0x4a
	.zero		1
	.zero		1


	//----- nvinfo : EIATTR_EXIT_INSTR_OFFSETS
	.align		4
        /*00bc*/ 	.byte	0x04, 0x1c
        /*00be*/ 	.short	(.L_1529 - .L_1528)


	//   ....[0]....
.L_1528:
        /*00c0*/ 	.word	0x00006740


	//   ....[1]....
        /*00c4*/ 	.word	0x00006b40


	//   ....[2]....
        /*00c8*/ 	.word	0x00006c40


	//----- nvinfo : EIATTR_CRS_STACK_SIZE
	.align		4
.L_1529:
        /*00cc*/ 	.byte	0x04, 0x1e
        /*00ce*/ 	.short	(.L_1531 - .L_1530)
.L_1530:
        /*00d0*/ 	.word	0x00000000


	//----- nvinfo : EIATTR_CBANK_PARAM_SIZE
	.align		4
.L_1531:
        /*00d4*/ 	.byte	0x03, 0x19
        /*00d6*/ 	.short	0x0050


	//----- nvinfo : EIATTR_PARAM_CBANK
	.align		4
        /*00d8*/ 	.byte	0x04, 0x0a
        /*00da*/ 	.short	(.L_1533 - .L_1532)
	.align		4
.L_1532:
        /*00dc*/ 	.word	index@(.nv.constant0._Z32massMatrixMultiplyConstantKernelILi5ELi9ELi2EEvidPKdS1_S1_S1_S1_S1_S1_Pd)
        /*00e0*/ 	.short	0x0380
        /*00e2*/ 	.short	0x0050


	//----- nvinfo : EIATTR_SW_WAR
	.align		4
.L_1533:
        /*00e4*/ 	.byte	0x04, 0x36
        /*00e6*/ 	.short	(.L_1535 - .L_1534)
.L_1534:
        /*00e8*/ 	.word	0x00000008
.L_1535:


//--------------------- .nv.info._Z32massMatrixMultiplyConstantKernelILi5ELi8ELi1EEvidPKdS1_S1_S1_S1_S1_S1_Pd --------------------------
	.section	.nv.info._Z32massMatrixMultiplyConstantKernelILi5ELi8ELi1EEvidPKdS1_S1_S1_S1_S1_S1_Pd,"",@"SHT_CUDA_INFO"
	.sectionflags	@""
	.align	4


	//----- nvinfo : EIATTR_CUDA_API_VERSION
	.align		4
        /*0000*/ 	.byte	0x04, 0x37
        /*0002*/ 	.short	(.L_1537 - .L_1536)
.L_1536:
        /*0004*/ 	.word	0x00000082


	//----- nvinfo : EIATTR_KPARAM_INFO
	.align		4
.L_1537:
        /*0008*/ 	.byte	0x04, 0x17
        /*000a*/ 	.short	(.L_1539 - .L_1538)
.L_1538:
        /*000c*/ 	.word	0x00000000
        /*0010*/ 	.short	0x0009
        /*0012*/ 	.short	0x0048
        /*0014*/ 	.byte	0x00, 0xf5, 0x21, 0x00


	//----- nvinfo : EIATTR_KPARAM_INFO
	.align		4
.L_1539:
        /*0018*/ 	.byte	0x04, 0x17
        /*001a*/ 	.short	(.L_1541 - .L_1540)
.L_1540:
        /*001c*/ 	.word	0x00000000
        /*0020*/ 	.short	0x0008
        /*0022*/ 	.short	0x0040
        /*0024*/ 	.byte	0x00, 0xf5, 0x21, 0x00


	//----- nvinfo : EIATTR_KPARAM_INFO
	.align		4
.L_1541:
        /*0028*/ 	.byte	0x04, 0x17
        /*002a*/ 	.short	(.L_1543 - .L_1542)
.L_1542:
        /*002c*/ 	.word	0x00000000
        /*0030*/ 	.short	0x0007
        /*0032*/ 	.short	0x0038
        /*0034*/ 	.byte	0x00, 0xf5, 0x21, 0x00


	//----- nvinfo : EIATTR_KPARAM_INFO
	.align		4
.L_1543:
        /*0038*/ 	.byte	0x04, 0x17
        /*003a*/ 	.short	(.L_1545 - .L_1544)
.L_1544:
        /*003c*/ 	.word	0x00000000
        /*0040*/ 	.short	0x0006
        /*0042*/ 	.short	0x0030
        /*0044*/ 	.byte	0x00, 0xf5, 0x21, 0x00


	//----- nvinfo : EIATTR_KPARAM_INFO
	.align		4
.L_1545:
        /*0048*/ 	.byte	0x04, 0x17
        /*004a*/ 	.short	(.L_1547 - .L_1546)
.L_1546:
        /*004c*/ 	.word	0x00000000
        /*0050*/ 	.short	0x0005
        /*0052*/ 	.short	0x0028
        /*0054*/ 	.byte	0x00, 0xf5, 0x21, 0x00


	//----- nvinfo : EIATTR_KPARAM_INFO
	.align		4
.L_1547:
        /*0058*/ 	.byte	0x04, 0x17
        /*005a*/ 	.short	(.L_1549 - .L_1548)
.L_1548:
        /*005c*/ 	.word	0x00000000
        /*0060*/ 	.short	0x0004
        /*0062*/ 	.short	0x0020
        /*0064*/ 	.byte	0x00, 0xf5, 0x21, 0x00


	//----- nvinfo : EIATTR_KPARAM_INFO
	.align		4
.L_1549:
        /*0068*/ 	.byte	0x04, 0x17
        /*006a*/ 	.short	(.L_1551 - .L_1550)
.L_1550:
        /*006c*/ 	.word	0x00000000
        /*0070*/ 	.short	0x0003
        /*0072*/ 	.short	0x0018
        /*0074*/ 	.byte	0x00, 0xf5, 0x21, 0x00


	//----- nvinfo : EIATTR_KPARAM_INFO
	.align		4
.L_1551:
        /*0078*/ 	.byte	0x04, 0x17
        /*007a*/ 	.short	(.L_1553 - .L_1552)
.L_1552:
        /*007c*/ 	.word	0x00000000
        /*0080*/ 	.short	0x0002
        /*0082*/ 	.short	0x0010
        /*0084*/ 	.byte	0x00, 0xf5, 0x21, 0x00


	//----- nvinfo : EIATTR_KPARAM_INFO
	.align		4
.L_1553:
        /*0088*/ 	.byte	0x04, 0x17
        /*008a*/ 	.short	(.L_1555 - .L_1554)
.L_1554:
        /*008c*/ 	.word	0x00000000
        /*0090*/ 	.short	0x0001
        /*0092*/ 	.short	0x0008
        /*0094*/ 	.byte	0x00, 0xf0, 0x21, 0x00


	//----- nvinfo : EIATTR_KPARAM_INFO
	.align		4
.L_1555:
        /*0098*/ 	.byte	0x04, 0x17
        /*009a*/ 	.short	(.L_1557 - .L_1556)
.L_1556:
        /*009c*/ 	.word	0x00000000
        /*00a0*/ 	.short	0x0000
        /*00a2*/ 	.short	0x0000
        /*00a4*/ 	.byte	0x00, 0xf0, 0x11, 0x00


	//----- nvinfo : EIATTR_SPARSE_MMA_MASK
	.align		4
.L_1557:
        /*00a8*/ 	.byte	0x03, 0x50
        /*00aa*/ 	.short	0x0000


	//----- nvinfo : EIATTR_MAXREG_COUNT
	.align		4
        /*00ac*/ 	.byte	0x03, 0x1b
        /*00ae*/ 	.short	0x00ff


	//----- nvinfo : EIATTR_NUM_BARRIERS
	.align		4
        /*00b0*/ 	.byte	0x02, 0x4c
        /*00b2*/ 	.byte	0x01
	.zero		1


	//----- nvinfo : EIATTR_MERCURY_ISA_VERSION
	.align		4
        /*00b4*/ 	.byte	0x03, 0x5f
        /*00b6*/ 	.short	0x0101


	//----- nvinfo : EIATTR_VRC_CTA_INIT_COUNT
	.align		4
        /*00b8*/ 	.byte	0x02, 0x4a
	.zero		1
	.zero		1


	//----- nvinfo : EIATTR_EXIT_INSTR_OFFSETS
	.align		4
        /*00bc*/ 	.byte	0x04, 0x1c
        /*00be*/ 	.short	(.L_1559 - .L_1558)


	//   ....[0]....
.L_1558:
        /*00c0*/ 	.word	0x00005570


	//   ....[1]....
        /*00c4*/ 	.word	0x00005880


	//   ....[2]....
        /*00c8*/ 	.word	0x00005960


	//----- nvinfo : EIATTR_CRS_STACK_SIZE
	.align		4
.L_1559:
        /*00cc*/ 	.byte	0x04, 0x1e
        /*00ce*/ 	.short	(.L_1561 - .L_1560)
.L_1560:
        /*00d0*/ 	.word	0x00000000


	//----- nvinfo : EIATTR_CBANK_PARAM_SIZE
	.align		4
.L_1561:
        /*00d4*/ 	.byte	0x03, 0x19
        /*00d6*/ 	.short	0x0050


	//----- nvinfo : EIATTR_PARAM_CBANK
	.align		4
        /*00d8*/ 	.byte	0x04, 0x0a
        /*00da*/ 	.short	(.L_1563 - .L_1562)
	.align		4
.L_1562:
        /*00dc*/ 	.word	index@(.nv.constant0._Z32massMatrixMultiplyConstantKernelILi5ELi8ELi1EEvidPKdS1_S1_S1_S1_S1_S1_Pd)
        /*00e0*/ 	.short	0x0380
        /*00e2*/ 	.short	0x0050


	//----- nvinfo : EIATTR_SW_WAR
	.align		4
.L_1563:
        /*00e4*/ 	.byte	0x04, 0x36
        /*00e6*/ 	.short	(.L_1565 - .L_1564)
.L_1564:
        /*00e8*/ 	.word	0x00000008
.L_1565:


//--------------------- .nv.info._Z32massMatrixMultiplyConstantKernelILi5ELi7ELi2EEvidPKdS1_S1_S1_S1_S1_S1_Pd --------------------------
	.section	.nv.info._Z32massMatrixMultiplyConstantKernelILi5ELi7ELi2EEvidPKdS1_S1_S1_S1_S1_S1_Pd,"",@"SHT_CUDA_INFO"
	.sectionflags	@""
	.align	4


	//----- nvinfo : EIATTR_CUDA_API_VERSION
	.align		4
        /*0000*/ 	.byte	0x04, 0x37
        /*0002*/ 	.short	(.L_1567 - .L_1566)
.L_1566:
        /*0004*/ 	.word	0x00000082


	//----- nvinfo : EIATTR_KPARAM_INFO
	.align		4
.L_1567:
        /*0008*/ 	.byte	0x04, 0x17
        /*000a*/ 	.short	(.L_1569 - .L_1568)
.L_1568:
        /*000c*/ 	.word	0x00000000
        /*0010*/ 	.short	0x0009
        /*0012*/ 	.short	0x0048
        /*0014*/ 	.byte	0x00, 0xf5, 0x21, 0x00


	//----- nvinfo : EIATTR_KPARAM_INFO
	.align		4
.L_1569:
        /*0018*/ 	.byte	0x04, 0x17
        /*001a*/ 	.short	(.L_1571 - .L_1570)
.L_1570:
        /*001c*/ 	.word	0x00000000
        /*0020*/ 	.short	0x0008
        /*0022*/ 	.short	0x0040
        /*0024*/ 	.byte	0x00, 0xf5, 0x21, 0x00


	//----- nvinfo : EIATTR_KPARAM_INFO
	.align		4
.L_1571:
        /*0028*/ 	.byte	0x04, 0x17
        /*002a*/ 	.short	(.L_1573 - .L_1572)
.L_1572:
        /*002c*/ 	.word	0x00000000
        /*0030*/ 	.short	0x0007
        /*0032*/ 	.short	0x0038
        /*0034*/ 	.byte	0x00, 0xf5, 0x21, 0x00


	//----- nvinfo : EIATTR_KPARAM_INFO
	.align		4
.L_1573:
        /*0038*/ 	.byte	0x04, 0x17
        /*003a*/ 	.short	(.L_1575 - .L_1574)
.L_1574:
        /*003c*/ 	.word	0x00000000
        /*0040*/ 	.short	0x0006
        /*0042*/ 	.short	0x0030
        /*0044*/ 	.byte	0x00, 0xf5, 0x21, 0x00


	//----- nvinfo : EIATTR_KPARAM_INFO
	.align		4
.L_1575:
        /*0048*/ 	.byte	0x04, 0x17
        /*004a*/ 	.short	(.L_1577 - .L_1576)
.L_1576:
        /*004c*/ 	.word	0x00000000
        /*0050*/ 	.short	0x0005
        /*0052*/ 	.short	0x0028
        /*0054*/ 	.byte	0x00, 0xf5, 0x21, 0x00


	//----- nvinfo : EIATTR_KPARAM_INFO
	.align		4
.L_1577:
        /*0058*/ 	.byte	0x04, 0x17
        /*005a*/ 	.short	(.L_1579 - .L_1578)
.L_1578:
        /*005c*/ 	.word	0x00000000
        /*0060*/ 	.short	0x0004
        /*0062*/ 	.short	0x0020
        /*0064*/ 	.byte	0x00, 0xf5, 0x21, 0x00


	//----- nvinfo : EIATTR_KPARAM_INFO
	.align		4
.L_1579:
        /*0068*/ 	.byte	0x04, 0x17
        /*006a*/ 	.short	(.L_1581 - .L_1580)
.L_1580:
        /*006c*/ 	.word	0x00000000
        /*0070*/ 	.short	0x0003
        /*0072*/ 	.short	0x0018
        /*0074*/ 	.byte	0x00, 0xf5, 0x21, 0x00


	//----- nvinfo : EIATTR_KPARAM_INFO
	.align		4
.L_1581:
        /*0078*/ 	.byte	0x04, 0x17
        /*007a*/ 	.short	(.L_1583 - .L_1582)
.L_1582:
        /*007c*/ 	.word	0x00000000
        /*0080*/ 	.short	0x0002
        /*0082*/ 	.short	0x0010
        /*0084*/ 	.byte	0x00, 0xf5, 0x21, 0x00


	//----- nvinfo : EIATTR_KPARAM_INFO
	.align		4
.L_1583:
        /*0088*/ 	.byte	0x04, 0x17
        /*008a*/ 	.short	(.L_1585 - .L_1584)
.L_1584:
        /*008c*/ 	.word	0x00000000
        /*0090*/ 	.short	0x0001
        /*0092*/ 	.short	0x0008
        /*0094*/ 	.byte	0x00, 0xf0, 0x21, 0x00


	//----- nvinfo : EIATTR_KPARAM_INFO
	.align		4
.L_1585:
        /*0098*/ 	.byte	0x04, 0x17
        /*009a*/ 	.short	(.L_1587 - .L_1586)
.L_1586:
        /*009c*/ 	.word	0x00000000
        /*00a0*/ 	.short	0x0000
        /*00a2*/ 	.short	0x0000
        /*00a4*/ 	.byte	0x00, 0xf0, 0x11, 0x00


	//----- nvinfo : EIATTR_SPARSE_MMA_MASK
	.align		4
.L_1587:
        /*00a8*/ 	.byte	0x03, 0x50
        /*00aa*/ 	.short	0x0000


	//----- nvinfo : EIATTR_MAXREG_COUNT
	.align		4
        /*00ac*/ 	.byte	0x03, 0x1b
        /*00ae*/ 	.short	0x00ff


	//----- nvinfo : EIATTR_NUM_BARRIERS
	.align		4
        /*00b0*/ 	.byte	0x02, 0x4c
        /*00b2*/ 	.byte	0x01
	.zero		1


	//----- nvinfo : EIATTR_MERCURY_ISA_VERSION
	.align		4
        /*00b4*/ 	.byte	0x03, 0x5f
        /*00b6*/ 	.short	0x0101


	//----- nvinfo : EIATTR_VRC_CTA_INIT_COUNT
	.align		4
        /*00b8*/ 	.byte	0x02, 0x4a
	.zero		1
	.zero		1


	//----- nvinfo : EIATTR_EXIT_INSTR_OFFSETS
	.align		4
        /*00bc*/ 	.byte	0x04, 0x1c
        /*00be*/ 	.short	(.L_1589 - .L_1588)


	//   ....[0]....
.L_1588:
        /*00c0*/ 	.word	0x00004920


	//   ....[1]....
        /*00c4*/ 	.word	0x00004c30


	//   ....[2]....
        /*00c8*/ 	.word	0x00004d30


	//----- nvinfo : EIATTR_CRS_STACK_SIZE
	.align		4
.L_1589:
        /*00cc*/ 	.byte	0x04, 0x1e
        /*00ce*/ 	.short	(.L_1591 - .L_1590)
.L_1590:
        /*00d0*/ 	.word	0x00000000


	//----- nvinfo : EIATTR_CBANK_PARAM_SIZE
	.align		4
.L_1591:
        /*00d4*/ 	.byte	0x03, 0x19
        /*00d6*/ 	.short	0x0050


	//----- nvinfo : EIATTR_PARAM_CBANK
	.align		4
        /*00d8*/ 	.byte	0x04, 0x0a
        /*00da*/ 	.short	(.L_1593 - .L_1592)
	.align		4
.L_1592:
        /*00dc*/ 	.word	index@(.nv.constant0._Z32massMatrixMultiplyConstantKernelILi5ELi7ELi2EEvidPKdS1_S1_S1_S1_S1_S1_Pd)
        /*00e0*/ 	.short	0x0380
        /*00e2*/ 	.short	0x0050


	//----- nvinfo : EIATTR_SW_WAR
	.align		4
.L_1593:
        /*00e4*/ 	.byte	0x04, 0x36
        /*00e6*/ 	.short	(.L_1595 - .L_1594)
.L_1594:
        /*00e8*/ 	.word	0x00000008
.L_1595:


//--------------------- .nv.info._Z32massMatrixMultiplyConstantKernelILi5ELi6ELi3EEvidPKdS1_S1_S1_S1_S1_S1_Pd --------------------------
	.section	.nv.info._Z32massMatrixMultiplyConstantKernelILi5ELi6ELi3EEvidPKdS1_S1_S1_S1_S1_S1_Pd,"",@"SHT_CUDA_INFO"
	.sectionflags	@""
	.align	4


	//----- nvinfo : EIATTR_CUDA_API_VERSION
	.align		4
        /*0000*/ 	.byte	0x04, 0x37
        /*0002*/ 	.short	(.L_1597 - .L_1596)
.L_1596:
        /*0004*/ 	.word	0x00000082


	//----- nvinfo : EIATTR_KPARAM_INFO
	.align		4
.L_1597:
        /*0008*/ 	.byte	0x04, 0x17
        /*000a*/ 	.short	(.L_1599 - .L_1598)
.L_1598:
        /*000c*/ 	.word	0x00000000
        /*0010*/ 	.short	0x0009
        /*0012*/ 	.short	0x0048
        /*0014*/ 	.byte	0x00, 0xf5, 0x21, 0x00


	//----- nvinfo : EIATTR_KPARAM_INFO
	.align		4
.L_1599:
        /*0018*/ 	.byte	0x04, 0x17
        /*001a*/ 	.short	(.L_1601 - .L_1600)
.L_1600:
        /*001c*/ 	.word	0x00000000
        /*0020*/ 	.short	0x0008
        /*0022*/ 	.short	0x0040
        /*0024*/ 	.byte	0x00, 0xf5, 0x21, 0x00


	//----- nvinfo : EIATTR_KPARAM_INFO
	.align		4
.L_1601:
        /*0028*/ 	.byte	0x04, 0x17
        /*002a*/ 	.short	(.L_1603 - .L_1602)
.L_1602:
        /*002c*/ 	.word	0x00000000
        /*0030*/ 	.short	0x0007
        /*0032*/ 	.short	0x0038
        /*0034*/ 	.byte	0x00, 0xf5, 0x21, 0x00


	//----- nvinfo : EIATTR_KPARAM_INFO
	.align		4
.L_1603:
        /*0038*/ 	.byte	0x04, 0x17
        /*003a*/ 	.short	(.L_1605 - .L_1604)
.L_1604:
        /*003c*/ 	.word	0x00000000
        /*0040*/ 	.short	0x0006
        /*0042*/ 	.short	0x0030
        /*0044*/ 	.byte	0x00, 0xf5, 0x21, 0x00


	//----- nvinfo : EIATTR_KPARAM_INFO
	.align		4
.L_1605:
        /*0048*/ 	.byte	0x04, 0x17
        /*004a*/ 	.short	(.L_1607 - .L_1606)
.L_1606:
        /*004c*/ 	.word	0x00000000
        /*0050*/ 	.short	0x0005
        /*0052*/ 	.short	0x0028
        /*0054*/ 	.byte	0x00, 0xf5, 0x21, 0x00


	//----- nvinfo : EIATTR_KPARAM_INFO
	.align		4
.L_1607:
        /*0058*/ 	.byte	0x04, 0x17
        /*005a*/ 	.short	(.L_1609 - .L_1608)
.L_1608:
        /*005c*/ 	.word	0x00000000
        /*0060*/ 	.short	0x0004
        /*0062*/ 	.short	0x0020
        /*0064*/ 	.byte	0x00, 0xf5, 0x21, 0x00


	//----- nvinfo : EIATTR_KPARAM_INFO
	.align		4
.L_1609:
        /*0068*/ 	.byte	0x04, 0x17
        /*006a*/ 	.short	(.L_1611 - .L_1610)
.L_1610:
        /*006c*/ 	.word	0x00000000
        /*0070*/ 	.short	0x0003
        /*0072*/ 	.short	0x0018
        /*0074*/ 	.byte	0x00, 0xf5, 0x21, 0x00


	//----- nvinfo : EIATTR_KPARAM_INFO
	.align		4
.L_1611:
        /*0078*/ 	.byte	0x04, 0x17
        /*007a*/ 	.short	(.L_1613 - .L_1612)
.L_1612:
        /*007c*/ 	.word	0x00000000
        /*0080*/ 	.short	0x0002
        /*0082*/ 	.short	0x0010
        /*0084*/ 	.byte	0x00, 0xf5, 0x21, 0x00


	//----- nvinfo : EIATTR_KPARAM_INFO
	.align		4
.L_1613:
        /*0088*/ 	.byte	0x04, 0x17
        /*008a*/ 	.short	(.L_1615 - .L_1614)
.L_1614:
        /*008c*/ 	.word	0x00000000
        /*0090*/ 	.short	0x0001
        /*0092*/ 	.short	0x0008
        /*0094*/ 	.byte	0x00, 0xf0, 0x21, 0x00


	//----- nvinfo : EIATTR_KPARAM_INFO
	.align		4
.L_1615:
        /*0098*/ 	.byte	0x04, 0x17
        /*009a*/ 	.short	(.L_1617 - .L_1616)
.L_1616:
        /*009c*/ 	.word	0x00000000
        /*00a0*/ 	.short	0x0000
        /*00a2*/ 	.short	0x0000
        /*00a4*/ 	.byte	0x00, 0xf0, 0x11, 0x00


	//----- nvinfo : EIATTR_SPARSE_MMA_MASK
	.align		4
.L_1617:
        /*00a8*/ 	.byte	0x03, 0x50
        /*00aa*/ 	.short	0x0000


	//----- nvinfo : EIATTR_MAXREG_COUNT
	.align		4
        /*00ac*/ 	.byte	0x03, 0x1b
        /*00ae*/ 	.short	0x00ff


	//----- nvinfo : EIATTR_NUM_BARRIERS
	.align		4
        /*00b0*/ 	.byte	0x02, 0x4c
        /*00b2*/ 	.byte	0x01
	.zero		1


	//----- nvinfo : EIATTR_MERCURY_ISA_VERSION
	.align		4
        /*00b4*/ 	.byte	0x03, 0x5f
        /*00b6*/ 	.short	0x0101


	//----- nvinfo : EIATTR_VRC_CTA_INIT_COUNT
	.align		4
        /*00b8*/ 	.byte	0x02, 0x4a
	.zero		1
	.zero		1


	//----- nvinfo : EIATTR_EXIT_INSTR_OFFSETS
	.align		4
        /*00bc*/ 	.byte	0x04, 0x1c
        /*00be*/ 	.short	(.L_1619 - .L_1618)


	//   ....[0]....
.L_1618:
        /*00c0*/ 	.word	0x00003780


	//   ....[1]....
        /*00c4*/ 	.word	0x000039a0


	//   ....[2]....
        /*00c8*/ 	.word	0x00003aa0


	//----- nvinfo : EIATTR_CRS_STACK_SIZE
	.align		4
.L_1619:
        /*00cc*/ 	.byte	0x04, 0x1e
        /*00ce*/ 	.short	(.L_1621 - .L_1620)
.L_1620:
        /*00d0*/ 	.word	0x00000000


	//----- nvinfo : EIATTR_CBANK_PARAM_SIZE
	.align		4
.L_1621:
        /*00d4*/ 	.byte	0x03, 0x19
        /*00d6*/ 	.short	0x0050


	//----- nvinfo : EIATTR_PARAM_CBANK
	.align		4
        /*00d8*/ 	.byte	0x04, 0x0a
        /*00da*/ 	.short	(.L_1623 - .L_1622)
	.align		4
.L_1622:
        /*00dc*/ 	.word	index@(.nv.constant0._Z32massMatrixMultiplyConstantKernelILi5ELi6ELi3EEvidPKdS1_S1_S1_S1_S1_S1_Pd)
        /*00e0*/ 	.short	0x0380
        /*00e2*/ 	.short	0x0050


	//----- nvinfo : EIATTR_SW_WAR
	.align		4
.L_1623:
        /*00e4*/ 	.byte	0x04, 0x36
        /*00e6*/ 	.short	(.L_1625 - .L_1624)
.L_1624:
        /*00e8*/ 	.word	0x00000008
.L_1625:


//--------------------- .nv.info._Z32massMatrixMultiplyConstantKernelILi5ELi5ELi5EEvidPKdS1_S1_S1_S1_S1_S1_Pd --------------------------
	.section	.nv.info._Z32massMatrixMultiplyConstantKernelILi5ELi5ELi5EEvidPKdS1_S1_S1_S1_S1_S1_Pd,"",@"SHT_CUDA_INFO"
	.sectionflags	@""
	.align	4


	//----- nvinfo : EIATTR_CUDA_API_VERSION
	.align		4
        /*0000*/ 	.byte	0x04, 0x37
        /*0002*/ 	.short	(.L_1627 - .L_1626)
.L_1626:
        /*0004*/ 	.word	0x00000082


	//----- nvinfo : EIATTR_KPARAM_INFO
	.align		4
.L_1627:
        /*0008*/ 	.byte	0x04, 0x17
        /*000a*/ 	.short	(.L_1629 - .L_1628)
.L_1628:
        /*000c*/ 	.word	0x00000000
        /*0010*/ 	.short	0x0009
        /*0012*/ 	.short	0x0048
        /*0014*/ 	.byte	0x00, 0xf5, 0x21, 0x00


	//----- nvinfo : EIATTR_KPARAM_INFO
	.align		4
.L_1629:
        /*0018*/ 	.byte	0x04, 0x17
        /*001a*/ 	.short	(.L_1631 - .L_1630)
.L_1630:
        /*001c*/ 	.word	0x00000000
        /*0020*/ 	.short	0x0008
        /*0022*/ 	.short	0x0040
        /*0024*/ 	.byte	0x00, 0xf5, 0x21, 0x00


	//----- nvinfo : EIATTR_KPARAM_INFO
	.align		4
.L_1631:
        /*0028*/ 	.byte	0x04, 0x17
        /*002a*/ 	.short	(.L_1633 - .L_1632)
.L_1632:
        /*002c*/ 	.word	0x00000000
        /*0030*/ 	.short	0x0007
        /*0032*/ 	.short	0x0038
        /*0034*/ 	.byte	0x00, 0xf5, 0x21, 0x00


	//----- nvinfo : EIATTR_KPARAM_INFO
	.align		4
.L_1633:
        /*0038*/ 	.byte	0x04, 0x17
        /*003a*/ 	.short	(.L_1635 - .L_1634)
.L_1634:
        /*003c*/ 	.word	0x00000000
        /*0040*/ 	.short	0x0006
        /*0042*/ 	.short	0x0030
        /*0044*/ 	.byte	0x00, 0xf5, 0x21, 0x00


	//----- nvinfo : EIATTR_KPARAM_INFO
	.align		4
.L_1635:
        /*0048*/ 	.byte	0x04, 0x17
        /*004a*/ 	.short	(.L_1637 - .L_1636)
.L_1636:
        /*004c*/ 	.word	0x00000000
        /*0050*/ 	.short	0x0005
        /*0052*/ 	.short	0x0028
        /*0054*/ 	.byte	0x00, 0xf5, 0x21, 0x00


	//----- nvinfo : EIATTR_KPARAM_INFO
	.align		4
.L_1637:
        /*0058*/ 	.byte	0x04, 0x17
        /*005a*/ 	.short	(.L_1639 - .L_1638)
.L_1638:
        /*005c*/ 	.word	0x00000000
        /*0060*/ 	.short	0x0004
        /*0062*/ 	.short	0x0020
        /*0064*/ 	.byte	0x00, 0xf5, 0x21, 0x00


	//----- nvinfo : EIATTR_KPARAM_INFO
	.align		4
.L_1639:
        /*0068*/ 	.byte	0x04, 0x17
        /*006a*/ 	.short	(.L_1641 - .L_1640)
.L_1640:
        /*006c*/ 	.word	0x00000000
        /*0070*/ 	.short	0x0003
        /*0072*/ 	.short	0x0018
        /*0074*/ 	.byte	0x00, 0xf5, 0x21, 0x00


	//----- nvinfo : EIATTR_KPARAM_INFO
	.align		4
.L_1641:
        /*0078*/ 	.byte	0x04, 0x17
        /*007a*/ 	.short	(.L_1643 - .L_1642)
.L_1642:
        /*007c*/ 	.word	0x00000000
        /*0080*/ 	.short	0x0002
        /*0082*/ 	.short	0x0010
        /*0084*/ 	.byte	0x00, 0xf5, 0x21, 0x00


	//----- nvinfo : EIATTR_KPARAM_INFO
	.align		4
.L_1643:
        /*0088*/ 	.byte	0x04, 0x17
        /*008a*/ 	.short	(.L_1645 - .L_1644)
.L_1644:
        /*008c*/ 	.word	0x00000000
        /*0090*/ 	.short	0x0001
        /*0092*/ 	.short	0x0008
        /*0094*/ 	.byte	0x00, 0xf0, 0x21, 0x00


	//----- nvinfo : EIATTR_KPARAM_INFO
	.align		4
.L_1645:
        /*0098*/ 	.byte	0x04, 0x17
        /*009a*/ 	.short	(.L_1647 - .L_1646)
.L_1646:
        /*009c*/ 	.word	0x00000000
        /*00a0*/ 	.short	0x0000
        /*00a2*/ 	.short	0x0000
        /*00a4*/ 	.byte	0x00, 0xf0, 0x11, 0x00


	//----- nvinfo : EIATTR_SPARSE_MMA_MASK
	.align		4
.L_1647:
        /*00a8*/ 	.byte	0x03, 0x50
        /*00aa*/ 	.short	0x0000


	//----- nvinfo : EIATTR_MAXREG_COUNT
	.align		4
        /*00ac*/ 	.byte	0x03, 0x1b
        /*00ae*/ 	.short	0x00ff


	//----- nvinfo : EIATTR_NUM_BARRIERS
	.align		4
        /*00b0*/ 	.byte	0x02, 0x4c
        /*00b2*/ 	.byte	0x01
	.zero		1


	//----- nvinfo : EIATTR_MERCURY_ISA_VERSION
	.align		4
        /*00b4*/ 	.byte	0x03, 0x5f
        /*00b6*/ 	.short	0x0101


	//----- nvinfo : EIATTR_VRC_CTA_INIT_COUNT
	.align		4
        /*00b8*/ 	.byte	0x02, 0x4a
	.zero		1
	.zero		1


	//----- nvinfo : EIATTR_EXIT_INSTR_OFFSETS
	.align		4
        /*00bc*/ 	.byte	0x04, 0x1c
        /*00be*/ 	.short	(.L_1649 - .L_1648)


	//   ....[0]....
.L_1648:
        /*00c0*/ 	.word	0x00003020


	//   ....[1]....
        /*00c4*/ 	.word	0x00003240


	//   ....[2]....
        /*00c8*/ 	.word	0x00003340


	//----- nvinfo : EIATTR_CRS_STACK_SIZE
	.align		4
.L_1649:
        /*00cc*/ 	.byte	0x04, 0x1e
        /*00ce*/ 	.short	(.L_1651 - .L_1650)
.L_1650:
        /*00d0*/ 	.word	0x00000000


	//----- nvinfo : EIATTR_CBANK_PARAM_SIZE
	.align		4
.L_1651:
        /*00d4*/ 	.byte	0x03, 0x19
        /*00d6*/ 	.short	0x0050


	//----- nvinfo : EIATTR_PARAM_CBANK
	.align		4
        /*00d8*/ 	.byte	0x04, 0x0a
        /*00da*/ 	.short	(.L_1653 - .L_1652)
	.align		4
.L_1652:
        /*00dc*/ 	.word	index@(.nv.constant0._Z32massMatrixMultiplyConstantKernelILi5ELi5ELi5EEvidPKdS1_S1_S1_S1_S1_S1_Pd)
        /*00e0*/ 	.short	0x0380
        /*00e2*/ 	.short	0x0050


	//----- nvinfo : EIATTR_SW_WAR
	.align		4
.L_1653:
        /*00e4*/ 	.byte	0x04, 0x36
        /*00e6*/ 	.short	(.L_1655 - .L_1654)
.L_1654:
        /*00e8*/ 	.word	0x00000008
.L_1655:


//--------------------- .nv.info._Z32massMatrixMultiplyConstantKernelILi4ELi8ELi1EEvidPKdS1_S1_S1_S1_S1_S1_Pd --------------------------
	.section	.nv.info._Z32massMatrixMultiplyConstantKernelILi4ELi8ELi1EEvidPKdS1_S1_S1_S1_S1_S1_Pd,"",@"SHT_CUDA_INFO"
	.sectionflags	@""
	.align	4


	//----- nvinfo : EIATTR_CUDA_API_VERSION
	.align		4
        /*0000*/ 	.byte	0x04, 0x37
        /*0002*/ 	.short	(.L_1657 - .L_1656)
.L_1656:
        /*0004*/ 	.word	0x00000082


	//----- nvinfo : EIATTR_KPARAM_INFO
	.align		4
.L_1657:
        /*0008*/ 	.byte	0x04, 0x17
        /*000a*/ 	.short	(.L_1659 - .L_1658)
.L_1658:
        /*000c*/ 	.word	0x00000000
        /*0010*/ 	.short	0x0009
        /*0012*/ 	.short	0x0048
        /*0014*/ 	.byte	0x00, 0xf5, 0x21, 0x00


	//----- nvinfo : EIATTR_KPARAM_INFO
	.align		4
.L_1659:
        /*0018*/ 	.byte	0x04, 0x17
        /*001a*/ 	.short	(.L_1661 - .L_1660)
.L_1660:
        /*001c*/ 	.word	0x00000000
        /*0020*/ 	.short	0x0008
        /*0022*/ 	.short	0x0040
        /*0024*/ 	.byte	0x00, 0xf5, 0x21, 0x00


	//----- nvinfo : EIATTR_KPARAM_INFO
	.align		4
.L_1661:
        /*0028*/ 	.byte	0x04, 0x17
        /*002a*/ 	.short	(.L_1663 - .L_1662)
.L_1662:
        /*002c*/ 	.word	0x00000000
        /*0030*/ 	.short	0x0007
        /*0032*/ 	.short	0x0038
        /*0034*/ 	.byte	0x00, 0xf5, 0x21, 0x00


	//----- nvinfo : EIATTR_KPARAM_INFO
	.align		4
.L_1663:
        /*0038*/ 	.byte	0x04, 0x17
        /*003a*/ 	.short	(.L_1665 - .L_1664)
.L_1664:
        /*003c*/ 	.word	0x00000000
        /*0040*/ 	.short	0x0006
        /*0042*/ 	.short	0x0030
        /*0044*/ 	.byte	0x00, 0xf5, 0x21, 0x00


	//----- nvinfo : EIATTR_KPARAM_INFO
	.align		4
.L_1665:
        /*0048*/ 	.byte	0x04, 0x17
        /*004a*/ 	.short	(.L_1667 - .L_1666)
.L_1666:
        /*004c*/ 	.word	0x00000000
        /*0050*/ 	.short	0x0005
        /*0052*/ 	.short	0x0028
        /*0054*/ 	.byte	0x00, 0xf5, 0x21, 0x00


	//----- nvinfo : EIATTR_KPARAM_INFO
	.align		4
.L_1667:
        /*0058*/ 	.byte	0x04, 0x17
        /*005a*/ 	.short	(.L_1669 - .L_1668)
.L_1668:
        /*005c*/ 	.word	0x00000000
        /*0060*/ 	.short	0x0004
        /*0062*/ 	.short	0x0020
        /*0064*/ 	.byte	0x00, 0xf5, 0x21, 0x00


	//----- nvinfo : EIATTR_KPARAM_INFO
	.align		4
.L_1669:
        /*0068*/ 	.byte	0x04, 0x17
        /*006a*/ 	.short	(.L_1671 - .L_1670)
.L_1670:
        /*006c*/ 	.word	0x00000000
        /*0070*/ 	.short	0x0003
        /*0072*/ 	.short	0x0018
        /*0074*/ 	.byte	0x00, 0xf5, 0x21, 0x00


	//----- nvinfo : EIATTR_KPARAM_INFO
	.align		4
.L_1671:
        /*0078*/ 	.byte	0x04, 0x17
        /*007a*/ 	.short	(.L_1673 - .L_1672)
.L_1672:
        /*007c*/ 	.word	0x00000000
        /*0080*/ 	.short	0x0002
        /*0082*/ 	.short	0x0010
        /*0084*/ 	.byte	0x00, 0xf5, 0x21, 0x00


	//----- nvinfo : EIATTR_KPARAM_INFO
	.align		4
.L_1673:
        /*0088*/ 	.byte	0x04, 0x17
        /*008a*/ 	.short	(.L_1675 - .L_1674)
.L_1674:
        /*008c*/ 	.word	0x00000000
        /*0090*/ 	.short	0x0001
        /*0092*/ 	.short	0x0008
        /*0094*/ 	.byte	0x00, 0xf0, 0x21, 0x00


	//----- nvinfo : EIATTR_KPARAM_INFO
	.align		4
.L_1675:
        /*0098*/ 	.byte	0x04, 0x17
        /*009a*/ 	.short	(.L_1677 - .L_1676)
.L_1676:
        /*009c*/ 	.word	0x00000000
        /*00a0*/ 	.short	0x0000
        /*00a2*/ 	.short	0x0000
        /*00a4*/ 	.byte	0x00, 0xf0, 0x11, 0x00


	//----- nvinfo : EIATTR_SPARSE_MMA_MASK
	.align		4
.L_1677:
        /*00a8*/ 	.byte	0x03, 0x50
        /*00aa*/ 	.short	0x0000


	//----- nvinfo : EIATTR_MAXREG_COUNT
	.align		4
        /*00ac*/ 	.byte	0x03, 0x1b
        /*00ae*/ 	.short	0x00ff


	//----- nvinfo : EIATTR_NUM_BARRIERS
	.align		4
        /*00b0*/ 	.byte	0x02, 0x4c
        /*00b2*/ 	.byte	0x01
	.zero		1


	//----- nvinfo : EIATTR_MERCURY_ISA_VERSION
	.align		4
        /*00b4*/ 	.byte	0x03, 0x5f
        /*00b6*/ 	.short	0x0101


	//----- nvinfo : EIATTR_VRC_CTA_INIT_COUNT
	.align		4
        /*00b8*/ 	.byte	0x02, 0x4a
	.zero		1
	.zero		1


	//----- nvinfo : EIATTR_EXIT_INSTR_OFFSETS
	.align		4
        /*00bc*/ 	.byte	0x04, 0x1c
        /*00be*/ 	.short	(.L_1679 - .L_1678)


	//   ....[0]....
.L_1678:
        /*00c0*/ 	.word	0x000051b0


	//   ....[1]....
        /*00c4*/ 	.word	0x00005400


	//   ....[2]....
        /*00c8*/ 	.word	0x000054e0


	//----- nvinfo : EIATTR_CRS_STACK_SIZE
	.align		4
.L_1679:
        /*00cc*/ 	.byte	0x04, 0x1e
        /*00ce*/ 	.short	(.L_1681 - .L_1680)
.L_1680:
        /*00d0*/ 	.word	0x00000000


	//----- nvinfo : EIATTR_CBANK_PARAM_SIZE
	.align		4
.L_1681:
        /*00d4*/ 	.byte	0x03, 0x19
        /*00d6*/ 	.short	0x0050


	//----- nvinfo : EIATTR_PARAM_CBANK
	.align		4
        /*00d8*/ 	.byte	0x04, 0x0a
        /*00da*/ 	.short	(.L_1683 - .L_1682)
	.align		4
.L_1682:
        /*00dc*/ 	.word	index@(.nv.constant0._Z32massMatrixMultiplyConstantKernelILi4ELi8ELi1EEvidPKdS1_S1_S1_S1_S1_S1_Pd)
        /*00e0*/ 	.short	0x0380
        /*00e2*/ 	.short	0x0050


	//----- nvinfo : EIATTR_SW_WAR
	.align		4
.L_1683:
        /*00e4*/ 	.byte	0x04, 0x36
        /*00e6*/ 	.short	(.L_1685 - .L_1684)
.L_1684:
        /*00e8*/ 	.word	0x00000008
.L_1685:


//--------------------- .nv.info._Z32massMatrixMultiplyConstantKernelILi4ELi7ELi2EEvidPKdS1_S1_S1_S1_S1_S1_Pd --------------------------
	.section	.nv.info._Z32massMatrixMultiplyConstantKernelILi4ELi7ELi2EEvidPKdS1_S1_S1_S1_S1_S1_Pd,"",@"SHT_CUDA_INFO"
	.sectionflags	@""
	.align	4


	//----- nvinfo : EIATTR_CUDA_API_VERSION
	.align		4
        /*0000*/ 	.byte	0x04, 0x37
        /*0002*/ 	.short	(.L_1687 - .L_1686)
.L_1686:
        /*0004*/ 	.word	0x00000082


	//----- nvinfo : EIATTR_KPARAM_INFO
	.align		4
.L_1687:
        /*0008*/ 	.byte	0x04, 0x17
        /*000a*/ 	.short	(.L_1689 - .L_1688)
.L_1688:
        /*000c*/ 	.word	0x00000000
        /*0010*/ 	.short	0x0009
        /*0012*/ 	.short	0x0048
        /*0014*/ 	.byte	0x00, 0xf5, 0x21, 0x00


	//----- nvinfo : EIATTR_KPARAM_INFO
	.align		4
.L_1689:
        /*0018*/ 	.byte	0x04, 0x17
        /*001a*/ 	.short	(.L_1691 - .L_1690)
.L_1690:
        /*001c*/ 	.word	0x00000000
        /*0020*/ 	.short	0x0008
        /*0022*/ 	.short	0x0040
        /*0024*/ 	.byte	0x00, 0xf5, 0x21, 0x00


	//----- nvinfo : EIATTR_KPARAM_INFO
	.align		4
.L_1691:
        /*0028*/ 	.byte	0x04, 0x17
        /*002a*/ 	.short	(.L_1693 - .L_1692)
.L_1692:
        /*002c*/ 	.word	0x00000000
        /*0030*/ 	.short	0x0007
        /*0032*/ 	.short	0x0038
        /*0034*/ 	.byte	0x00, 0xf5, 0x21, 0x00


	//----- nvinfo : EIATTR_KPARAM_INFO
	.align		4
.L_1693:
        /*0038*/ 	.byte	0x04, 0x17
        /*003a*/ 	.short	(.L_1695 - .L_1694)
.L_1694:
        /*003c*/ 	.word	0x00000000
        /*0040*/ 	.short	0x0006
        /*0042*/ 	.short	0x0030
        /*0044*/ 	.byte	0x00, 0xf5, 0x21, 0x00


	//----- nvinfo : EIATTR_KPARAM_INFO
	.align		4
.L_1695:
        /*0048*/ 	.byte	0x04, 0x17
        /*004a*/ 	.short	(.L_1697 - .L_1696)
.L_1696:
        /*004c*/ 	.word	0x00000000
        /*0050*/ 	.short	0x0005
        /*0052*/ 	.short	0x0028
        /*0054*/ 	.byte	0x00, 0xf5, 0x21, 0x00


	//----- nvinfo : EIATTR_KPARAM_INFO
	.align		4
.L_1697:
        /*0058*/ 	.byte	0x04, 0x17
        /*005a*/ 	.short	(.L_1699 - .L_1698)
.L_1698:
        /*005c*/ 	.word	0x00000000
        /*0060*/ 	.short	0x0004
        /*0062*/ 	.short	0x0020
        /*0064*/ 	.byte	0x00, 0xf5, 0x21, 0x00


	//----- nvinfo : EIATTR_KPARAM_INFO
	.align		4
.L_1699:
        /*0068*/ 	.byte	0x04, 0x17
        /*006a*/ 	.short	(.L_1701 - .L_1700)
.L_1700:
        /*006c*/ 	.word	0x00000000
        /*0070*/ 	.short	0x0003
        /*0072*/ 	.short	0x0018
        /*0074*/ 	.byte	0x00, 0xf5, 0x21, 0x00


	//----- nvinfo : EIATTR_KPARAM_INFO
	.align		4
.L_1701:
        /*0078*/ 	.byte	0x04, 0x17
        /*007a*/ 	.short	(.L_1703 - .L_1702)
.L_1702:
        /*007c*/ 	.word	0x00000000
        /*0080*/ 	.short	0x0002
        /*0082*/ 	.short	0x0010
        /*0084*/ 	.byte	0x00, 0xf5, 0x21, 0x00


	//----- nvinfo : EIATTR_KPARAM_INFO
	.align		4
.L_1703:
        /*0088*/ 	.byte	0x04, 0x17
        /*008a*/ 	.short	(.L_1705 - .L_1704)
.L_1704:
        /*008c*/ 	.word	0x00000000
        /*0090*/ 	.short	0x0001
        /*0092*/ 	.short	0x0008
        /*0094*/ 	.byte	0x00, 0xf0, 0x21, 0x00


	//----- nvinfo : EIATTR_KPARAM_INFO
	.align		4
.L_1705:
        /*0098*/ 	.byte	0x04, 0x17
        /*009a*/ 	.short	(.L_1707 - .L_1706)
.L_1706:
        /*009c*/ 	.word	0x00000000
        /*00a0*/ 	.short	0x0000
        /*00a2*/ 	.short	0x0000
        /*00a4*/ 	.byte	0x00, 0xf0, 0x11, 0x00


	//----- nvinfo : EIATTR_SPARSE_MMA_MASK
	.align		4
.L_1707:
        /*00a8*/ 	.byte	0x03, 0x50
        /*00aa*/ 	.short	0x0000


	//----- nvinfo : EIATTR_MAXREG_COUNT
	.align		4
        /*00ac*/ 	.byte	0x03, 0x1b
        /*00ae*/ 	.short	0x00ff


	//----- nvinfo : EIATTR_NUM_BARRIERS
	.align		4
        /*00b0*/ 	.byte	0x02, 0x4c
        /*00b2*/ 	.byte	0x01
	.zero		1


	//----- nvinfo : EIATTR_MERCURY_ISA_VERSION
	.align		4
        /*00b4*/ 	.byte	0x03, 0x5f
        /*00b6*/ 	.short	0x0101


	//----- nvinfo : EIATTR_VRC_CTA_INIT_COUNT
	.align		4
        /*00b8*/ 	.byte	0x02, 0x4a
	.zero		1
	.zero		1


	//----- nvinfo : EIATTR_EXIT_INSTR_OFFSETS
	.align		4
        /*00bc*/ 	.byte	0x04, 0x1c
        /*00be*/ 	.short	(.L_1709 - .L_1708)


	//   ....[0]....
.L_1708:
        /*00c0*/ 	.word	0x000045f0


	//   ....[1]....
        /*00c4*/ 	.word	0x00004820


	//   ....[2]....
        /*00c8*/ 	.word	0x00004910


	//----- nvinfo : EIATTR_CRS_STACK_SIZE
	.align		4
.L_1709:
        /*00cc*/ 	.byte	0x04, 0x1e
        /*00ce*/ 	.short	(.L_1711 - .L_1710)
.L_1710:
        /*00d0*/ 	.word	0x00000000


	//----- nvinfo : EIATTR_CBANK_PARAM_SIZE
	.align		4
.L_1711:
        /*00d4*/ 	.byte	0x03, 0x19
        /*00d6*/ 	.short	0x0050


	//----- nvinfo : EIATTR_PARAM_CBANK
	.align		4
        /*00d8*/ 	.byte	0x04, 0x0a
        /*00da*/ 	.short	(.L_1713 - .L_1712)
	.align		4
.L_1712:
        /*00dc*/ 	.word	index@(.nv.constant0._Z32massMatrixMultiplyConstantKernelILi4ELi7ELi2EEvidPKdS1_S1_S1_S1_S1_S1_Pd)
        /*00e0*/ 	.short	0x0380
        /*00e2*/ 	.short	0x0050


	//----- nvinfo : EIATTR_SW_WAR
	.align		4
.L_1713:
        /*00e4*/ 	.byte	0x04, 0x36
        /*00e6*/ 	.short	(.L_1715 - .L_1714)
.L_1714:
        /*00e8*/ 	.word	0x00000008
.L_1715:


//--------------------- .nv.info._Z32massMatrixMultiplyConstantKernelILi4ELi6ELi3EEvidPKdS1_S1_S1_S1_S1_S1_Pd --------------------------
	.section	.nv.info._Z32massMatrixMultiplyConstantKernelILi4ELi6ELi3EEvidPKdS1_S1_S1_S1_S1_S1_Pd,"",@"SHT_CUDA_INFO"
	.sectionflags	@""
	.align	4


	//----- nvinfo : EIATTR_CUDA_API_VERSION
	.align		4
        /*0000*/ 	.byte	0x04, 0x37
        /*0002*/ 	.short	(.L_1717 - .L_1716)
.L_1716:
        /*0004*/ 	.word	0x00000082


	//----- nvinfo : EIATTR_KPARAM_INFO
	.align		4
.L_1717:
        /*0008*/ 	.byte	0x04, 0x17
        /*000a*/ 	.short	(.L_1719 - .L_1718)
.L_1718:
        /*000c*/ 	.word	0x00000000
        /*0010*/ 	.short	0x0009
        /*0012*/ 	.short	0x0048
        /*0014*/ 	.byte	0x00, 0xf5, 0x21, 0x00


	//----- nvinfo : EIATTR_KPARAM_INFO
	.align		4
.L_1719:
        /*0018*/ 	.byte	0x04, 0x17
        /*001a*/ 	.short	(.L_1721 - .L_1720)
.L_1720:
        /*001c*/ 	.word	0x00000000
        /*0020*/ 	.short	0x0008
        /*0022*/ 	.short	0x0040
        /*0024*/ 	.byte	0x00, 0xf5, 0x21, 0x00


	//----- nvinfo : EIATTR_KPARAM_INFO
	.align		4
.L_1721:
        /*0028*/ 	.byte	0x04, 0x17
        /*002a*/ 	.short	(.L_1723 - .L_1722)
.L_1722:
        /*002c*/ 	.word	0x00000000
        /*0030*/ 	.short	0x0007
        /*0032*/ 	.short	0x0038
        /*0034*/ 	.byte	0x00, 0xf5, 0x21, 0x00


	//----- nvinfo : EIATTR_KPARAM_INFO
	.align		4
.L_1723:
        /*0038*/ 	.byte	0x04, 0x17
        /*003a*/ 	.short	(.L_1725 - .L_1724)
.L_1724:
        /*003c*/ 	.word	0x00000000
        /*0040*/ 	.short	0x0006
        /*0042*/ 	.short	0x0030
        /*0044*/ 	.byte	0x00, 0xf5, 0x21, 0x00


	//----- nvinfo : EIATTR_KPARAM_INFO
	.align		4
.L_1725:
        /*0048*/ 	.byte	0x04, 0x17
        /*004a*/ 	.short	(.L_1727 - .L_1726)
.L_1726:
        /*004c*/ 	.word	0x00000000
        /*0050*/ 	.short	0x0005
        /*0052*/ 	.short	0x0028
        /*0054*/ 	.byte	0x00, 0xf5, 0x21, 0x00


	//----- nvinfo : EIATTR_KPARAM_INFO
	.align		4
.L_1727:
        /*0058*/ 	.byte	0x04, 0x17
        /*005a*/ 	.short	(.L_1729 - .L_1728)
.L_1728:
        /*005c*/ 	.word	0x00000000
        /*0060*/ 	.short	0x0004
        /*0062*/ 	.short	0x0020
        /*0064*/ 	.byte	0x00, 0xf5, 0x21, 0x00


	//----- nvinfo : EIATTR_KPARAM_INFO
	.align		4
.L_1729:
        /*0068*/ 	.byte	0x04, 0x17
        /*006a*/ 	.short	(.L_1731 - .L_1730)
.L_1730:
        /*006c*/ 	.word	0x00000000
        /*0070*/ 	.short	0x0003
        /*0072*/ 	.short	0x0018
        /*0074*/ 	.byte	0x00, 0xf5, 0x21, 0x00


	//----- nvinfo : EIATTR_KPARAM_INFO
	.align		4
.L_1731:
        /*0078*/ 	.byte	0x04, 0x17
        /*007a*/ 	.short	(.L_1733 - .L_1732)
.L_1732:
        /*007c*/ 	.word	0x00000000
        /*0080*/ 	.short	0x0002
        /*0082*/ 	.short	0x0010
        /*0084*/ 	.byte	0x00, 0xf5, 0x21, 0x00


	//----- nvinfo : EIATTR_KPARAM_INFO
	.align		4
.L_1733:
        /*0088*/ 	.byte	0x04, 0x17
        /*008a*/ 	.short	(.L_1735 - .L_1734)
.L_1734:
        /*008c*/ 	.word	0x00000000
        /*0090*/ 	.short	0x0001
        /*0092*/ 	.short	0x0008
        /*0094*/ 	.byte	0x00, 0xf0, 0x21, 0x00


	//----- nvinfo : EIATTR_KPARAM_INFO
	.align		4
.L_1735:
        /*0098*/ 	.byte	0x04, 0x17
        /*009a*/ 	.short	(.L_1737 - .L_1736)
.L_1736:
        /*009c*/ 	.word	0x00000000
        /*00a0*/ 	.short	0x0000
        /*00a2*/ 	.short	0x0000
        /*00a4*/ 	.byte	0x00, 0xf0, 0x11, 0x00


	//----- nvinfo : EIATTR_SPARSE_MMA_MASK
	.align		4
.L_1737:
        /*00a8*/ 	.byte	0x03, 0x50
        /*00aa*/ 	.short	0x0000


	//----- nvinfo : EIATTR_MAXREG_COUNT
	.align		4
        /*00ac*/ 	.byte	0x03, 0x1b
        /*00ae*/ 	.short	0x00ff


	//----- nvinfo : EIATTR_NUM_BARRIERS
	.align		4
        /*00b0*/ 	.byte	0x02, 0x4c
        /*00b2*/ 	.byte	0x01
	.zero		1


	//----- nvinfo : EIATTR_MERCURY_ISA_VERSION
	.align		4
        /*00b4*/ 	.byte	0x03, 0x5f
        /*00b6*/ 	.short	0x0101


	//----- nvinfo : EIATTR_VRC_CTA_INIT_COUNT
	.align		4
        /*00b8*/ 	.byte	0x02, 0x4a
	.zero		1
	.zero		1


	//----- nvinfo : EIATTR_EXIT_INSTR_OFFSETS
	.align		4
        /*00bc*/ 	.byte	0x04, 0x1c
        /*00be*/ 	.short	(.L_1739 - .L_1738)


	//   ....[0]....
.L_1738:
        /*00c0*/ 	.word	0x000034a0


	//   ....[1]....
        /*00c4*/ 	.word	0x00003620


	//   ....[2]....
        /*00c8*/ 	.word	0x00003730


	//----- nvinfo : EIATTR_CRS_STACK_SIZE
	.align		4
.L_1739:
        /*00cc*/ 	.byte	0x04, 0x1e
        /*00ce*/ 	.short	(.L_1741 - .L_1740)
.L_1740:
        /*00d0*/ 	.word	0x00000000


	//----- nvinfo : EIATTR_CBANK_PARAM_SIZE
	.align		4
.L_1741:
        /*00d4*/ 	.byte	0x03, 0x19
        /*00d6*/ 	.short	0x0050


	//----- nvinfo : EIATTR_PARAM_CBANK
	.align		4
        /*00d8*/ 	.byte	0x04, 0x0a
        /*00da*/ 	.short	(.L_1743 - .L_1742)
	.align		4
.L_1742:
        /*00dc*/ 	.word	index@(.nv.constant0._Z32massMatrixMultiplyConstantKernelILi4ELi6ELi3EEvidPKdS1_S1_S1_S1_S1_S1_Pd)
        /*00e0*/ 	.short	0x0380
        /*00e2*/ 	.short	0x0050


	//----- nvinfo : EIATTR_SW_WAR
	.align		4
.L_1743:
        /*00e4*/ 	.byte	0x04, 0x36
        /*00e6*/ 	.short	(.L_1745 - .L_1744)
.L_1744:
        /*00e8*/ 	.word	0x00000008
.L_1745:


//--------------------- .nv.info._Z32massMatrixMultiplyConstantKernelILi4ELi5ELi5EEvidPKdS1_S1_S1_S1_S1_S1_Pd --------------------------
	.section	.nv.info._Z32massMatrixMultiplyConstantKernelILi4ELi5ELi5EEvidPKdS1_S1_S1_S1_S1_S1_Pd,"",@"SHT_CUDA_INFO"
	.sectionflags	@""
	.align	4


	//----- nvinfo : EIATTR_CUDA_API_VERSION
	.align		4
        /*0000*/ 	.byte	0x04, 0x37
        /*0002*/ 	.short	(.L_1747 - .L_1746)
.L_1746:
        /*0004*/ 	.word	0x00000082


	//----- nvinfo : EIATTR_KPARAM_INFO
	.align		4
.L_1747:
        /*0008*/ 	.byte	0x04, 0x17
        /*000a*/ 	.short	(.L_1749 - .L_1748)
.L_1748:
        /*000c*/ 	.word	0x00000000
        /*0010*/ 	.short	0x0009
        /*0012*/ 	.short	0x0048
        /*0014*/ 	.byte	0x00, 0xf5, 0x21, 0x00


	//----- nvinfo : EIATTR_KPARAM_INFO
	.align		4
.L_1749:
        /*0018*/ 	.byte	0x04, 0x17
        /*001a*/ 	.short	(.L_1751 - .L_1750)
.L_1750:
        /*001c*/ 	.word	0x00000000
        /*0020*/ 	.short	0x0008
        /*0022*/ 	.short	0x0040
        /*0024*/ 	.byte	0x00, 0xf5, 0x21, 0x00


	//----- nvinfo : EIATTR_KPARAM_INFO
	.align		4
.L_1751:
        /*0028*/ 	.byte	0x04, 0x17
        /*002a*/ 	.short	(.L_1753 - .L_1752)
.L_1752:
        /*002c*/ 	.word	0x00000000
        /*0030*/ 	.short	0x0007
        /*0032*/ 	.short	0x0038
        /*0034*/ 	.byte	0x00, 0xf5, 0x21, 0x00


	//----- nvinfo : EIATTR_KPARAM_INFO
	.align		4
.L_1753:
        /*0038*/ 	.byte	0x04, 0x17
        /*003a*/ 	.short	(.L_1755 - .L_1754)
.L_1754:
        /*003c*/ 	.word	0x00000000
        /*0040*/ 	.short	0x0006
        /*0042*/ 	.short	0x0030
        /*0044*/ 	.byte	0x00, 0xf5, 0x21, 0x00


	//----- nvinfo : EIATTR_KPARAM_INFO
	.align		4
.L_1755:
        /*0048*/ 	.byte	0x04, 0x17
        /*004a*/ 	.short	(.L_1757 - .L_1756)
.L_1756:
        /*004c*/ 	.word	0x00000000
        /*0050*/ 	.short	0x0005
        /*0052*/ 	.short	0x0028
        /*0054*/ 	.byte	0x00, 0xf5, 0x21, 0x00


	//----- nvinfo : EIATTR_KPARAM_INFO
	.align		4
.L_1757:
        /*0058*/ 	.byte	0x04, 0x17
        /*005a*/ 	.short	(.L_1759 - .L_1758)
.L_1758:
        /*005c*/ 	.word	0x00000000
        /*0060*/ 	.short	0x0004
        /*0062*/ 	.short	0x0020
        /*0064*/ 	.byte	0x00, 0xf5, 0x21, 0x00


	//----- nvinfo : EIATTR_KPARAM_INFO
	.align		4
.L_1759:
        /*0068*/ 	.byte	0x04, 0x17
        /*006a*/ 	.short	(.L_1761 - .L_1760)
.L_1760:
        /*006c*/ 	.word	0x00000000
        /*0070*/ 	.short	0x0003
        /*0072*/ 	.short	0x0018
        /*0074*/ 	.byte	0x00, 0xf5, 0x21, 0x00


	//----- nvinfo : EIATTR_KPARAM_INFO
	.align		4
.L_1761:
        /*0078*/ 	.byte	0x04, 0x17
        /*007a*/ 	.short	(.L_1763 - .L_1762)
.L_1762:
        /*007c*/ 	.word	0x00000000
        /*0080*/ 	.short	0x0002
        /*0082*/ 	.short	0x0010
        /*0084*/ 	.byte	0x00, 0xf5, 0x21, 0x00


	//----- nvinfo : EIATTR_KPARAM_INFO
	.align		4
.L_1763:
        /*0088*/ 	.byte	0x04, 0x17
        /*008a*/ 	.short	(.L_1765 - .L_1764)
.L_1764:
        /*008c*/ 	.word	0x00000000
        /*0090*/ 	.short	0x0001
        /*0092*/ 	.short	0x0008
        /*0094*/ 	.byte	0x00, 0xf0, 0x21, 0x00


	//----- nvinfo : EIATTR_KPARAM_INFO
	.align		4
.L_1765:
        /*0098*/ 	.byte	0x04, 0x17
        /*009a*/ 	.short	(.L_1767 - .L_1766)
.L_1766:
        /*009c*/ 	.word	0x00000000
        /*00a0*/ 	.short	0x0000
        /*00a2*/ 	.short	0x0000
        /*00a4*/ 	.byte	0x00, 0xf0, 0x11, 0x00


	//----- nvinfo : EIATTR_SPARSE_MMA_MASK
	.align		4
.L_1767:
        /*00a8*/ 	.byte	0x03, 0x50
        /*00aa*/ 	.short	0x0000


	//----- nvinfo : EIATTR_MAXREG_COUNT
	.align		4
        /*00ac*/ 	.byte	0x03, 0x1b
        /*00ae*/ 	.short	0x00ff


	//----- nvinfo : EIATTR_NUM_BARRIERS
	.align		4
        /*00b0*/ 	.byte	0x02, 0x4c
        /*00b2*/ 	.byte	0x01
	.zero		1


	//----- nvinfo : EIATTR_MERCURY_ISA_VERSION
	.align		4
        /*00b4*/ 	.byte	0x03, 0x5f
        /*00b6*/ 	.short	0x0101


	//----- nvinfo : EIATTR_VRC_CTA_INIT_COUNT
	.align		4
        /*00b8*/ 	.byte	0x02, 0x4a
	.zero		1
	.zero		1


	//----- nvinfo : EIATTR_EXIT_INSTR_OFFSETS
	.align		4
        /*00bc*/ 	.byte	0x04, 0x1c
        /*00be*/ 	.short	(.L_1769 - .L_1768)


	//   ....[0]....
.L_1768:
        /*00c0*/ 	.word	0x00002dc0


	//   ....[1]....
        /*00c4*/ 	.word	0x00002f40


	//   ....[2]....
        /*00c8*/ 	.word	0x00003050


	//----- nvinfo : EIATTR_CRS_STACK_SIZE
	.align		4
.L_1769:
        /*00cc*/ 	.byte	0x04, 0x1e
        /*00ce*/ 	.short	(.L_1771 - .L_1770)
.L_1770:
        /*00d0*/ 	.word	0x00000000


	//----- nvinfo : EIATTR_CBANK_PARAM_SIZE
	.align		4
.L_1771:
        /*00d4*/ 	.byte	0x03, 0x19
        /*00d6*/ 	.short	0x0050


	//----- nvinfo : EIATTR_PARAM_CBANK
	.align		4
        /*00d8*/ 	.byte	0x04, 0x0a
        /*00da*/ 	.short	(.L_1773 - .L_1772)
	.align		4
.L_1772:
        /*00dc*/ 	.word	index@(.nv.constant0._Z32massMatrixMultiplyConstantKernelILi4ELi5ELi5EEvidPKdS1_S1_S1_S1_S1_S1_Pd)
        /*00e0*/ 	.short	0x0380
        /*00e2*/ 	.short	0x0050


	//----- nvinfo : EIATTR_SW_WAR
	.align		4
.L_1773:
        /*00e4*/ 	.byte	0x04, 0x36
        /*00e6*/ 	.short	(.L_1775 - .L_1774)
.L_1774:
        /*00e8*/ 	.word	0x00000008
.L_1775:


//--------------------- .nv.info._Z32massMatrixMultiplyConstantKernelILi4ELi4ELi4EEvidPKdS1_S1_S1_S1_S1_S1_Pd --------------------------
	.section	.nv.info._Z32massMatrixMultiplyConstantKernelILi4ELi4ELi4EEvidPKdS1_S1_S1_S1_S1_S1_Pd,"",@"SHT_CUDA_INFO"
	.sectionflags	@""
	.align	4


	//----- nvinfo : EIATTR_CUDA_API_VERSION
	.align		4
        /*0000*/ 	.byte	0x04, 0x37
        /*0002*/ 	.short	(.L_1777 - .L_1776)
.L_1776:
        /*0004*/ 	.word	0x00000082


	//----- nvinfo : EIATTR_KPARAM_INFO
	.align		4
.L_1777:
        /*0008*/ 	.byte	0x04, 0x17
        /*000a*/ 	.short	(.L_1779 - .L_1778)
.L_1778:
        /*000c*/ 	.word	0x00000000
        /*0010*/ 	.short	0x0009
        /*0012*/ 	.short	0x0048
        /*0014*/ 	.byte	0x00, 0xf5, 0x21, 0x00


	//----- nvinfo : EIATTR_KPARAM_INFO
	.align		4
.L_1779:
        /*0018*/ 	.byte	0x04, 0x17
        /*001a*/ 	.short	(.L_1781 - .L_1780)
.L_1780:
        /*001c*/ 	.word	0x00000000
        /*0020*/ 	.short	0x0008
        /*0022*/ 	.short	0x0040
        /*0024*/ 	.byte	0x00, 0xf5, 0x21, 0x00


	//----- nvinfo : EIATTR_KPARAM_INFO
	.align		4
.L_1781:
        /*0028*/ 	.byte	0x04, 0x17
        /*002a*/ 	.short	(.L_1783 - .L_1782)
.L_1782:
        /*002c*/ 	.word	0x00000000
        /*0030*/ 	.short	0x0007
        /*0032*/ 	.short	0x0038
        /*0034*/ 	.byte	0x00, 0xf5, 0x21, 0x00


	//----- nvinfo : EIATTR_KPARAM_INFO
	.align		4
.L_1783:
        /*0038*/ 	.byte	0x04, 0x17
        /*003a*/ 	.short	(.L_1785 - .L_1784)
.L_1784:
        /*003c*/ 	.word	0x00000000
        /*0040*/ 	.short	0x0006
        /*0042*/ 	.short	0x0030
        /*0044*/ 	.byte	0x00, 0xf5, 0x21, 0x00


	//----- nvinfo : EIATTR_KPARAM_INFO
	.align		4
.L_1785:
        /*0048*/ 	.byte	0x04, 0x17
        /*004a*/ 	.short	(.L_1787 - .L_1786)
.L_1786:
        /*004c*/ 	.word	0x00000000
        /*0050*/ 	.short	0x0005
        /*0052*/ 	.short	0x0028
        /*0054*/ 	.byte	0x00, 0xf5, 0x21, 0x00


	//----- nvinfo : EIATTR_KPARAM_INFO
	.align		4
.L_1787:
        /*0058*/ 	.byte	0x04, 0x17
        /*005a*/ 	.short	(.L_1789 - .L_1788)
.L_1788:
        /*005c*/ 	.word	0x00000000
        /*0060*/ 	.short	0x0004
        /*0062*/ 	.short	0x0020
        /*0064*/ 	.byte	0x00, 0xf5, 0x21, 0x00


	//----- nvinfo : EIATTR_KPARAM_INFO
	.align		4
.L_1789:
        /*0068*/ 	.byte	0x04, 0x17
        /*006a*/ 	.short	(.L_1791 - .L_1790)
.L_1790:
        /*006c*/ 	.word	0x00000000
        /*0070*/ 	.short	0x0003
        /*0072*/ 	.short	0x0018
        /*0074*/ 	.byte	0x00, 0xf5, 0x21, 0x00


	//----- nvinfo : EIATTR_KPARAM_INFO
	.align		4
.L_1791:
        /*0078*/ 	.byte	0x04, 0x17
        /*007a*/ 	.short	(.L_1793 - .L_1792)
.L_1792:
        /*007c*/ 	.word	0x00000000
        /*0080*/ 	.short	0x0002
        /*0082*/ 	.short	0x0010
        /*0084*/ 	.byte	0x00, 0xf5, 0x21, 0x00


	//----- nvinfo : EIATTR_KPARAM_INFO
	.align		4
.L_1793:
        /*0088*/ 	.byte	0x04, 0x17
        /*008a*/ 	.short	(.L_1795 - .L_1794)
.L_1794:
        /*008c*/ 	.word	0x00000000
        /*0090*/ 	.short	0x0001
        /*0092*/ 	.short	0x0008
        /*0094*/ 	.byte	0x00, 0xf0, 0x21, 0x00


	//----- nvinfo : EIATTR_KPARAM_INFO
	.align		4
.L_1795:
        /*0098*/ 	.byte	0x04, 0x17
        /*009a*/ 	.short	(.L_1797 - .L_1796)
.L_1796:
        /*009c*/ 	.word	0x00000000
        /*00a0*/ 	.short	0x0000
        /*00a2*/ 	.short	0x0000
        /*00a4*/ 	.byte	0x00, 0xf0, 0x11, 0x00


	//----- nvinfo : EIATTR_SPARSE_MMA_MASK
	.align		4
.L_1797:
        /*00a8*/ 	.byte	0x03, 0x50
        /*00aa*/ 	.short	0x0000


	//----- nvinfo : EIATTR_MAXREG_COUNT
	.align		4
        /*00ac*/ 	.byte	0x03, 0x1b
        /*00ae*/ 	.short	0x00ff


	//----- nvinfo : EIATTR_NUM_BARRIERS
	.align		4
        /*00b0*/ 	.byte	0x02, 0x4c
        /*00b2*/ 	.byte	0x01
	.zero		1


	//----- nvinfo : EIATTR_MERCURY_ISA_VERSION
	.align		4
        /*00b4*/ 	.byte	0x03, 0x5f
        /*00b6*/ 	.short	0x0101


	//----- nvinfo : EIATTR_VRC_CTA_INIT_COUNT
	.align		4
        /*00b8*/ 	.byte	0x02, 0x4a
	.zero		1
	.zero		1


	//----- nvinfo : EIATTR_EXIT_INSTR_OFFSETS
	.align		4
        /*00bc*/ 	.byte	0x04, 0x1c
        /*00be*/ 	.short	(.L_1799 - .L_1798)


	//   ....[0]....
.L_1798:
        /*00c0*/ 	.word	0x000021e0


	//   ....[1]....
        /*00c4*/ 	.word	0x000022f0


	//   ....[2]....
        /*00c8*/ 	.word	0x000023c0


	//----- nvinfo : EIATTR_CRS_STACK_SIZE
	.align		4
.L_1799:
        /*00cc*/ 	.byte	0x04, 0x1e
        /*00ce*/ 	.short	(.L_1801 - .L_1800)
.L_1800:
        /*00d0*/ 	.word	0x00000000


	//----- nvinfo : EIATTR_CBANK_PARAM_SIZE
	.align		4
.L_1801:
        /*00d4*/ 	.byte	0x03, 0x19
        /*00d6*/ 	.short	0x0050


	//----- nvinfo : EIATTR_PARAM_CBANK
	.align		4
        /*00d8*/ 	.byte	0x04, 0x0a
        /*00da*/ 	.short	(.L_1803 - .L_1802)
	.align		4
.L_1802:
        /*00dc*/ 	.word	index@(.nv.constant0._Z32massMatrixMultiplyConstantKernelILi4ELi4ELi4EEvidPKdS1_S1_S1_S1_S1_S1_Pd)
        /*00e0*/ 	.short	0x0380
        /*00e2*/ 	.short	0x0050


	//----- nvinfo : EIATTR_SW_WAR
	.align		4
.L_1803:
        /*00e4*/ 	.byte	0x04, 0x36
        /*00e6*/ 	.short	(.L_1805 - .L_1804)
.L_1804:
        /*00e8*/ 	.word	0x00000008
.L_1805:


//--------------------- .nv.info._Z32massMatrixMultiplyConstantKernelILi3ELi7ELi2EEvidPKdS1_S1_S1_S1_S1_S1_Pd --------------------------
	.section	.nv.info._Z32massMatrixMultiplyConstantKernelILi3ELi7ELi2EEvidPKdS1_S1_S1_S1_S1_S1_Pd,"",@"SHT_CUDA_INFO"
	.sectionflags	@""
	.align	4


	//----- nvinfo : EIATTR_CUDA_API_VERSION
	.align		4
        /*0000*/ 	.byte	0x04, 0x37
        /*0002*/ 	.short	(.L_1807 - .L_1806)
.L_1806:
        /*0004*/ 	.word	0x00000082


	//----- nvinfo : EIATTR_KPARAM_INFO
	.align		4
.L_1807:
        /*0008*/ 	.byte	0x04, 0x17
        /*000a*/ 	.short	(.L_1809 - .L_1808)
.L_1808:
        /*000c*/ 	.word	0x00000000
        /*0010*/ 	.short	0x0009
        /*0012*/ 	.short	0x0048
        /*0014*/ 	.byte	0x00, 0xf5, 0x21, 0x00


	//----- nvinfo : EIATTR_KPARAM_INFO
	.align		4
.L_1809:
        /*0018*/ 	.byte	0x04, 0x17
        /*001a*/ 	.short	(.L_1811 - .L_1810)
.L_1810:
        /*001c*/ 	.word	0x00000000
        /*0020*/ 	.short	0x0008
        /*0022*/ 	.short	0x0040
        /*0024*/ 	.byte	0x00, 0xf5, 0x21, 0x00


	//----- nvinfo : EIATTR_KPARAM_INFO
	.align		4
.L_1811:
        /*0028*/ 	.byte	0x04, 0x17
        /*002a*/ 	.short	(.L_1813 - .L_1812)
.L_1812:
        /*002c*/ 	.word	0x00000000
        /*0030*/ 	.short	0x0007
        /*0032*/ 	.short	0x0038
        /*0034*/ 	.byte	0x00, 0xf5, 0x21, 0x00


	//----- nvinfo : EIATTR_KPARAM_INFO
	.align		4
.L_1813:
        /*0038*/ 	.byte	0x04, 0x17
        /*003a*/ 	.short	(.L_1815 - .L_1814)
.L_1814:
        /*003c*/ 	.word	0x00000000
        /*0040*/ 	.short	0x0006
        /*0042*/ 	.short	0x0030
        /*0044*/ 	.byte	0x00, 0xf5, 0x21, 0x00


	//----- nvinfo : EIATTR_KPARAM_INFO
	.align		4
.L_1815:
        /*0048*/ 	.byte	0x04, 0x17
        /*004a*/ 	.short	(.L_1817 - .L_1816)
.L_1816:
        /*004c*/ 	.word	0x00000000
        /*0050*/ 	.short	0x0005
        /*0052*/ 	.short	0x0028
        /*0054*/ 	.byte	0x00, 0xf5, 0x21, 0x00


	//----- nvinfo : EIATTR_KPARAM_INFO
	.align		4
.L_1817:
        /*0058*/ 	.byte	0x04, 0x17
        /*005a*/ 	.short	(.L_1819 - .L_1818)
.L_1818:
        /*005c*/ 	.word	0x00000000
        /*0060*/ 	.short	0x0004
        /*0062*/ 	.short	0x0020
        /*0064*/ 	.byte	0x00, 0xf5, 0x21, 0x00


	//----- nvinfo : EIATTR_KPARAM_INFO
	.align		4
.L_1819:
        /*0068*/ 	.byte	0x04, 0x17
        /*006a*/ 	.short	(.L_1821 - .L_1820)
.L_1820:
        /*006c*/ 	.word	0x00000000
        /*0070*/ 	.short	0x0003
        /*0072*/ 	.short	0x0018
        /*0074*/ 	.byte	0x00, 0xf5, 0x21, 0x00


	//----- nvinfo : EIATTR_KPARAM_INFO
	.align		4
.L_1821:
        /*0078*/ 	.byte	0x04, 0x17
        /*007a*/ 	.short	(.L_1823 - .L_1822)
.L_1822:
        /*007c*/ 	.word	0x00000000
        /*0080*/ 	.short	0x0002
        /*0082*/ 	.short	0x0010
        /*0084*/ 	.byte	0x00, 0xf5, 0x21, 0x00


	//----- nvinfo : EIATTR_KPARAM_INFO
	.align		4
.L_1823:
        /*0088*/ 	.byte	0x04, 0x17
        /*008a*/ 	.short	(.L_1825 - .L_1824)
.L_1824:
        /*008c*/ 	.word	0x00000000
        /*0090*/ 	.short	0x0001
        /*0092*/ 	.short	0x0008
        /*0094*/ 	.byte	0x00, 0xf0, 0x21, 0x00


	//----- nvinfo : EIATTR_KPARAM_INFO
	.align		4
.L_1825:
        /*0098*/ 	.byte	0x04, 0x17
        /*009a*/ 	.short	(.L_1827 - .L_1826)
.L_1826:
        /*009c*/ 	.word	0x00000000
        /*00a0*/ 	.short	0x0000
        /*00a2*/ 	.short	0x0000
        /*00a4*/ 	.byte	0x00, 0xf0, 0x11, 0x00


	//----- nvinfo : EIATTR_SPARSE_MMA_MASK
	.align		4
.L_1827:
        /*00a8*/ 	.byte	0x03, 0x50
        /*00aa*/ 	.short	0x0000


	//----- nvinfo : EIATTR_MAXREG_COUNT
	.align		4
        /*00ac*/ 	.byte	0x03, 0x1b
        /*00ae*/ 	.short	0x00ff


	//----- nvinfo : EIATTR_NUM_BARRIERS
	.align		4
        /*00b0*/ 	.byte	0x02, 0x4c
        /*00b2*/ 	.byte	0x01
	.zero		1


	//----- nvinfo : EIATTR_MERCURY_ISA_VERSION
	.align		4
        /*00b4*/ 	.byte	0x03, 0x5f
        /*00b6*/ 	.short	0x0101


	//----- nvinfo : EIATTR_VRC_CTA_INIT_COUNT
	.align		4
        /*00b8*/ 	.byte	0x02, 0x4a
	.zero		1
	.zero		1


	//----- nvinfo : EIATTR_EXIT_INSTR_OFFSETS
	.align		4
        /*00bc*/ 	.byte	0x04, 0x1c
        /*00be*/ 	.short	(.L_1829 - .L_1828)


	//   ....[0]....
.L_1828:
        /*00c0*/ 	.word	0x000043f0


	//   ....[1]....
        /*00c4*/ 	.word	0x00004610


	//   ....[2]....
        /*00c8*/ 	.word	0x000046d0


	//----- nvinfo : EIATTR_CRS_STACK_SIZE
	.align		4
.L_1829:
        /*00cc*/ 	.byte	0x04, 0x1e
        /*00ce*/ 	.short	(.L_1831 - .L_1830)
.L_1830:
        /*00d0*/ 	.word	0x00000000


	//----- nvinfo : EIATTR_CBANK_PARAM_SIZE
	.align		4
.L_1831:
        /*00d4*/ 	.byte	0x03, 0x19
        /*00d6*/ 	.short	0x0050


	//----- nvinfo : EIATTR_PARAM_CBANK
	.align		4
        /*00d8*/ 	.byte	0x04, 0x0a
        /*00da*/ 	.short	(.L_1833 - .L_1832)
	.align		4
.L_1832:
        /*00dc*/ 	.word	index@(.nv.constant0._Z32massMatrixMultiplyConstantKernelILi3ELi7ELi2EEvidPKdS1_S1_S1_S1_S1_S1_Pd)
        /*00e0*/ 	.short	0x0380
        /*00e2*/ 	.short	0x0050


	//----- nvinfo : EIATTR_SW_WAR
	.align		4
.L_1833:
        /*00e4*/ 	.byte	0x04, 0x36
        /*00e6*/ 	.short	(.L_1835 - .L_1834)
.L_1834:
        /*00e8*/ 	.word	0x00000008
.L_1835:


//--------------------- .nv.info._Z32massMatrixMultiplyConstantKernelILi3ELi6ELi3EEvidPKdS1_S1_S1_S1_S1_S1_Pd --------------------------
	.section	.nv.info._Z32massMatrixMultiplyConstantKernelILi3ELi6ELi3EEvidPKdS1_S1_S1_S1_S1_S1_Pd,"",@"SHT_CUDA_INFO"
	.sectionflags	@""
	.align	4


	//----- nvinfo : EIATTR_CUDA_API_VERSION
	.align		4
        /*0000*/ 	.byte	0x04, 0x37
        /*0002*/ 	.short	(.L_1837 - .L_1836)
.L_1836:
        /*0004*/ 	.word	0x00000082


	//----- nvinfo : EIATTR_KPARAM_INFO
	.align		4
.L_1837:
        /*0008*/ 	.byte	0x04, 0x17
        /*000a*/ 	.short	(.L_1839 - .L_1838)
.L_1838:
        /*000c*/ 	.word	0x00000000
        /*0010*/ 	.short	0x0009
        /*0012*/ 	.short	0x0048
        /*0014*/ 	.byte	0x00, 0xf5, 0x21, 0x00


	//----- nvinfo : EIATTR_KPARAM_INFO
	.align		4
.L_1839:
        /*0018*/ 	.byte	0x04, 0x17
        /*001a*/ 	.short	(.L_1841 - .L_1840)
.L_1840:
        /*001c*/ 	.word	0x00000000
        /*0020*/ 	.short	0x0008
        /*0022*/ 	.short	0x0040
        /*0024*/ 	.byte	0x00, 0xf5, 0x21, 0x00


	//----- nvinfo : EIATTR_KPARAM_INFO
	.align		4
.L_1841:
        /*0028*/ 	.byte	0x04, 0x17
        /*002a*/ 	.short	(.L_1843 - .L_1842)
.L_1842:
        /*002c*/ 	.word	0x00000000
        /*0030*/ 	.short	0x0007
        /*0032*/ 	.short	0x0038
        /*0034*/ 	.byte	0x00, 0xf5, 0x21, 0x00


	//----- nvinfo : EIATTR_KPARAM_INFO
	.align		4
.L_1843:
        /*0038*/ 	.byte	0x04, 0x17
        /*003a*/ 	.short	(.L_1845 - .L_1844)
.L_1844:
        /*003c*/ 	.word	0x00000000
        /*0040*/ 	.short	0x0006
        /*0042*/ 	.short	0x0030
        /*0044*/ 	.byte	0x00, 0xf5, 0x21, 0x00


	//----- nvinfo : EIATTR_KPARAM_INFO
	.align		4
.L_1845:
        /*0048*/ 	.byte	0x04, 0x17
        /*004a*/ 	.short	(.L_1847 - .L_1846)
.L_1846:
        /*004c*/ 	.word	0x00000000
        /*0050*/ 	.short	0x0005
        /*0052*/ 	.short	0x0028
        /*0054*/ 	.byte	0x00, 0xf5, 0x21, 0x00


	//----- nvinfo : EIATTR_KPARAM_INFO
	.align		4
.L_1847:
        /*0058*/ 	.byte	0x04, 0x17
        /*005a*/ 	.short	(.L_1849 - .L_1848)
.L_1848:
        /*005c*/ 	.word	0x00000000
        /*0060*/ 	.short	0x0004
        /*0062*/ 	.short	0x0020
        /*0064*/ 	.byte	0x00, 0xf5, 0x21, 0x00


	//----- nvinfo : EIATTR_KPARAM_INFO
	.align		4
.L_1849:
        /*0068*/ 	.byte	0x04, 0x17
        /*006a*/ 	.short	(.L_1851 - .L_1850)
.L_1850:
        /*006c*/ 	.word	0x00000000
        /*0070*/ 	.short	0x0003
        /*0072*/ 	.short	0x0018
        /*0074*/ 	.byte	0x00, 0xf5, 0x21, 0x00


	//----- nvinfo : EIATTR_KPARAM_INFO
	.align		4
.L_1851:
        /*0078*/ 	.byte	0x04, 0x17
        /*007a*/ 	.short	(.L_1853 - .L_1852)
.L_1852:
        /*007c*/ 	.word	0x00000000
        /*0080*/ 	.short	0x0002
        /*0082*/ 	.short	0x0010
        /*0084*/ 	.byte	0x00, 0xf5, 0x21, 0x00


	//----- nvinfo : EIATTR_KPARAM_INFO
	.align		4
.L_1853:
        /*0088*/ 	.byte	0x04, 0x17
        /*008a*/ 	.short	(.L_1855 - .L_1854)
.L_1854:
        /*008c*/ 	.word	0x00000000
        /*0090*/ 	.short	0x0001
        /*0092*/ 	.short	0x0008
        /*0094*/ 	.byte	0x00, 0xf0, 0x21, 0x00


	//----- nvinfo : EIATTR_KPARAM_INFO
	.align		4
.L_1855:
        /*0098*/ 	.byte	0x04, 0x17
        /*009a*/ 	.short	(.L_1857 - .L_1856)
.L_1856:
        /*009c*/ 	.word	0x00000000
        /*00a0*/ 	.short	0x0000
        /*00a2*/ 	.short	0x0000
        /*00a4*/ 	.byte	0x00, 0xf0, 0x11, 0x00


	//----- nvinfo : EIATTR_SPARSE_MMA_MASK
	.align		4
.L_1857:
        /*00a8*/ 	.byte	0x03, 0x50
        /*00aa*/ 	.short	0x0000


	//----- nvinfo : EIATTR_MAXREG_COUNT
	.align		4
        /*00ac*/ 	.byte	0x03, 0x1b
        /*00ae*/ 	.short	0x00ff


	//----- nvinfo : EIATTR_NUM_BARRIERS
	.align		4
        /*00b0*/ 	.byte	0x02, 0x4c
        /*00b2*/ 	.byte	0x01
	.zero		1


	//----- nvinfo : EIATTR_MERCURY_ISA_VERSION
	.align		4
        /*00b4*/ 	.byte	0x03, 0x5f
        /*00b6*/ 	.short	0x0101


	//----- nvinfo : EIATTR_VRC_CTA_INIT_COUNT
	.align		4
        /*00b8*/ 	.byte	0x02, 0x4a
	.zero		1
	.zero		1


	//----- nvinfo : EIATTR_EXIT_INSTR_OFFSETS
	.align		4
        /*00bc*/ 	.byte	0x04, 0x1c
        /*00be*/ 	.short	(.L_1859 - .L_1858)


	//   ....[0]....
.L_1858:
        /*00c0*/ 	.word	0x00003330


	//   ....[1]....
        /*00c4*/ 	.word	0x000034c0


	//   ....[2]....
        /*00c8*/ 	.word	0x00003580


	//----- nvinfo : EIATTR_CRS_STACK_SIZE
	.align		4
.L_1859:
        /*00cc*/ 	.byte	0x04, 0x1e
        /*00ce*/ 	.short	(.L_1861 - .L_1860)
.L_1860:
        /*00d0*/ 	.word	0x00000000


	//----- nvinfo : EIATTR_CBANK_PARAM_SIZE
	.align		4
.L_1861:
        /*00d4*/ 	.byte	0x03, 0x19
        /*00d6*/ 	.short	0x0050


	//----- nvinfo : EIATTR_PARAM_CBANK
	.align		4
        /*00d8*/ 	.byte	0x04, 0x0a
        /*00da*/ 	.short	(.L_1863 - .L_1862)
	.align		4
.L_1862:
        /*00dc*/ 	.word	index@(.nv.constant0._Z32massMatrixMultiplyConstantKernelILi3ELi6ELi3EEvidPKdS1_S1_S1_S1_S1_S1_Pd)
        /*00e0*/ 	.short	0x0380
        /*00e2*/ 	.short	0x0050


	//----- nvinfo : EIATTR_SW_WAR
	.align		4
.L_1863:
        /*00e4*/ 	.byte	0x04, 0x36
        /*00e6*/ 	.short	(.L_1865 - .L_1864)
.L_1864:
        /*00e8*/ 	.word	0x00000008
.L_1865:


//--------------------- .nv.info._Z32massMatrixMultiplyConstantKernelILi3ELi5ELi5EEvidPKdS1_S1_S1_S1_S1_S1_Pd --------------------------
	.section	.nv.info._Z32massMatrixMultiplyConstantKernelILi3ELi5ELi5EEvidPKdS1_S1_S1_S1_S1_S1_Pd,"",@"SHT_CUDA_INFO"
	.sectionflags	@""
	.align	4


	//----- nvinfo : EIATTR_CUDA_API_VERSION
	.align		4
        /*0000*/ 	.byte	0x04, 0x37
        /*0002*/ 	.short	(.L_1867 - .L_1866)
.L_1866:
        /*0004*/ 	.word	0x00000082


	//----- nvinfo : EIATTR_KPARAM_INFO
	.align		4
.L_1867:
        /*0008*/ 	.byte	0x04, 0x17
        /*000a*/ 	.short	(.L_1869 - .L_1868)
.L_1868:
        /*000c*/ 	.word	0x00000000
        /*0010*/ 	.short	0x0009
        /*0012*/ 	.short	0x0048
        /*0014*/ 	.byte	0x00, 0xf5, 0x21, 0x00


	//----- nvinfo : EIATTR_KPARAM_INFO
	.align		4
.L_1869:
        /*0018*/ 	.byte	0x04, 0x17
        /*001a*/ 	.short	(.L_1871 - .L_1870)
.L_1870:
        /*001c*/ 	.word	0x00000000
        /*0020*/ 	.short	0x0008
        /*0022*/ 	.short	0x0040
        /*0024*/ 	.byte	0x00, 0xf5, 0x21, 0x00


	//----- nvinfo : EIATTR_KPARAM_INFO
	.align		4
.L_1871:
        /*0028*/ 	.byte	0x04, 0x17
        /*002a*/ 	.short	(.L_1873 - .L_1872)
.L_1872:
        /*002c*/ 	.word	0x00000000
        /*0030*/ 	.short	0x0007
        /*0032*/ 	.short	0x0038
        /*0034*/ 	.byte	0x00, 0xf5, 0x21, 0x00


	//----- nvinfo : EIATTR_KPARAM_INFO
	.align		4
.L_1873:
        /*0038*/ 	.byte	0x04, 0x17
        /*003a*/ 	.short	(.L_1875 - .L_1874)
.L_1874:
        /*003c*/ 	.word	0x00000000
        /*0040*/ 	.short	0x0006
        /*0042*/ 	.short	0x0030
        /*0044*/ 	.byte	0x00, 0xf5, 0x21, 0x00


	//----- nvinfo : EIATTR_KPARAM_INFO
	.align		4
.L_1875:
        /*0048*/ 	.byte	0x04, 0x17
        /*004a*/ 	.short	(.L_1877 - .L_1876)
.L_1876:
        /*004c*/ 	.word	0x00000000
        /*0050*/ 	.short	0x0005
        /*0052*/ 	.short	0x0028
        /*0054*/ 	.byte	0x00, 0xf5, 0x21, 0x00


	//----- nvinfo : EIATTR_KPARAM_INFO
	.align		4
.L_1877:
        /*0058*/ 	.byte	0x04, 0x17
        /*005a*/ 	.short	(.L_1879 - .L_1878)
.L_1878:
        /*005c*/ 	.word	0x00000000
        /*0060*/ 	.short	0x0004
        /*0062*/ 	.short	0x0020
        /*0064*/ 	.byte	0x00, 0xf5, 0x21, 0x00


	//----- nvinfo : EIATTR_KPARAM_INFO
	.align		4
.L_1879:
        /*0068*/ 	.byte	0x04, 0x17
        /*006a*/ 	.short	(.L_1881 - .L_1880)
.L_1880:
        /*006c*/ 	.word	0x00000000
        /*0070*/ 	.short	0x0003
        /*0072*/ 	.short	0x0018
        /*0074*/ 	.byte	0x00, 0xf5, 0x21, 0x00


	//----- nvinfo : EIATTR_KPARAM_INFO
	.align		4
.L_1881:
        /*0078*/ 	.byte	0x04, 0x17
        /*007a*/ 	.short	(.L_1883 - .L_1882)
.L_1882:
        /*007c*/ 	.word	0x00000000
        /*0080*/ 	.short	0x0002
        /*0082*/ 	.short	0x0010
        /*0084*/ 	.byte	0x00, 0xf5, 0x21, 0x00


	//----- nvinfo : EIATTR_KPARAM_INFO
	.align		4
.L_1883:
        /*0088*/ 	.byte	0x04, 0x17
        /*008a*/ 	.short	(.L_1885 - .L_1884)
.L_1884:
        /*008c*/ 	.word	0x00000000
        /*0090*/ 	.short	0x0001
        /*0092*/ 	.short	0x0008
        /*0094*/ 	.byte	0x00, 0xf0, 0x21, 0x00


	//----- nvinfo : EIATTR_KPARAM_INFO
	.align		4
.L_1885:
        /*0098*/ 	.byte	0x04, 0x17
        /*009a*/ 	.short	(.L_1887 - .L_1886)
.L_1886:
        /*009c*/ 	.word	0x00000000
        /*00a0*/ 	.short	0x0000
        /*00a2*/ 	.short	0x0000
        /*00a4*/ 	.byte	0x00, 0xf0, 0x11, 0x00


	//----- nvinfo : EIATTR_SPARSE_MMA_MASK
	.align		4
.L_1887:
        /*00a8*/ 	.byte	0x03, 0x50
        /*00aa*/ 	.short	0x0000


	//----- nvinfo : EIATTR_MAXREG_COUNT
	.align		4
        /*00ac*/ 	.byte	0x03, 0x1b
        /*00ae*/ 	.short	0x00ff


	//----- nvinfo : EIATTR_NUM_BARRIERS
	.align		4
        /*00b0*/ 	.byte	0x02, 0x4c
        /*00b2*/ 	.byte	0x01
	.zero		1


	//----- nvinfo : EIATTR_MERCURY_ISA_VERSION
	.align		4
        /*00b4*/ 	.byte	0x03, 0x5f
        /*00b6*/ 	.short	0x0101


	//----- nvinfo : EIATTR_VRC_CTA_INIT_COUNT
	.align		4
        /*00b8*/ 	.byte	0x02, 0x4a
	.zero		1
	.zero		1


	//----- nvinfo : EIATTR_EXIT_INSTR_OFFSETS
	.align		4
        /*00bc*/ 	.byte	0x04, 0x1c
        /*00be*/ 	.short	(.L_1889 - .L_1888)


	//   ....[0]....
.L_1888:
        /*00c0*/ 	.word	0x00002c40


	//   ....[1]....
        /*00c4*/ 	.word	0x00002dd0


	//   ....[2]....
        /*00c8*/ 	.word	0x00002e90


	//----- nvinfo : EIATTR_CRS_STACK_SIZE
	.align		4
.L_1889:
        /*00cc*/ 	.byte	0x04, 0x1e
        /*00ce*/ 	.short	(.L_1891 - .L_1890)
.L_1890:
        /*00d0*/ 	.word	0x00000000


	//----- nvinfo : EIATTR_CBANK_PARAM_SIZE
	.align		4
.L_1891:
        /*00d4*/ 	.byte	0x03, 0x19
        /*00d6*/ 	.short	0x0050


	//----- nvinfo : EIATTR_PARAM_CBANK
	.align		4
        /*00d8*/ 	.byte	0x04, 0x0a
        /*00da*/ 	.short	(.L_1893 - .L_1892)
	.align		4
.L_1892:
        /*00dc*/ 	.word	index@(.nv.constant0._Z32massMatrixMultiplyConstantKernelILi3ELi5ELi5EEvidPKdS1_S1_S1_S1_S1_S1_Pd)
        /*00e0*/ 	.short	0x0380
        /*00e2*/ 	.short	0x0050


	//----- nvinfo : EIATTR_SW_WAR
	.align		4
.L_1893:
        /*00e4*/ 	.byte	0x04, 0x36
        /*00e6*/ 	.short	(.L_1895 - .L_1894)
.L_1894:
        /*00e8*/ 	.word	0x00000008
.L_1895:


//--------------------- .nv.info._Z32massMatrixMultiplyConstantKernelILi3ELi4ELi16EEvidPKdS1_S1_S1_S1_S1_S1_Pd --------------------------
	.section	.nv.info._Z32massMatrixMultiplyConstantKernelILi3ELi4ELi16EEvidPKdS1_S1_S1_S1_S1_S1_Pd,"",@"SHT_CUDA_INFO"
	.sectionflags	@""
	.align	4


	//----- nvinfo : EIATTR_CUDA_API_VERSION
	.align		4
        /*0000*/ 	.byte	0x04, 0x37
        /*0002*/ 	.short	(.L_1897 - .L_1896)
.L_1896:
        /*0004*/ 	.word	0x00000082


	//----- nvinfo : EIATTR_KPARAM_INFO
	.align		4
.L_1897:
        /*0008*/ 	.byte	0x04, 0x17
        /*000a*/ 	.short	(.L_1899 - .L_1898)
.L_1898:
        /*000c*/ 	.word	0x00000000
        /*0010*/ 	.short	0x0009
        /*0012*/ 	.short	0x0048
        /*0014*/ 	.byte	0x00, 0xf5, 0x21, 0x00


	//----- nvinfo : EIATTR_KPARAM_INFO
	.align		4
.L_1899:
        /*0018*/ 	.byte	0x04, 0x17
        /*001a*/ 	.short	(.L_1901 - .L_1900)
.L_1900:
        /*001c*/ 	.word	0x00000000
        /*0020*/ 	.short	0x0008
        /*0022*/ 	.short	0x0040
        /*0024*/ 	.byte	0x00, 0xf5, 0x21, 0x00


	//----- nvinfo : EIATTR_KPARAM_INFO
	.align		4
.L_1901:
        /*0028*/ 	.byte	0x04, 0x17
        /*002a*/ 	.short	(.L_1903 - .L_1902)
.L_1902:
        /*002c*/ 	.word	0x00000000
        /*0030*/ 	.short	0x0007
        /*0032*/ 	.short	0x0038
        /*0034*/ 	.byte	0x00, 0xf5, 0x21, 0x00


	//----- nvinfo : EIATTR_KPARAM_INFO
	.align		4
.L_1903:
        /*0038*/ 	.byte	0x04, 0x17
        /*003a*/ 	.short	(.L_1905 - .L_1904)
.L_1904:
        /*003c*/ 	.word	0x00000000
        /*0040*/ 	.short	0x0006
        /*0042*/ 	.short	0x0030
        /*0044*/ 	.byte	0x00, 0xf5, 0x21, 0x00


	//----- nvinfo : EIATTR_KPARAM_INFO
	.align		4
.L_1905:
        /*0048*/ 	.byte	0x04, 0x17
        /*004a*/ 	.short	(.L_1907 - .L_1906)
.L_1906:
        /*004c*/ 	.word	0x00000000
        /*0050*/ 	.short	0x0005
        /*0052*/ 	.short	0x0028
        /*0054*/ 	.byte	0x00, 0xf5, 0x21, 0x00


	//----- nvinfo : EIATTR_KPARAM_INFO
	.align		4
.L_1907:
        /*0058*/ 	.byte	0x04, 0x17
        /*005a*/ 	.short	(.L_1909 - .L_1908)
.L_1908:
        /*005c*/ 	.word	0x00000000
        /*0060*/ 	.short	0x0004
        /*0062*/ 	.short	0x0020
        /*0064*/ 	.byte	0x00, 0xf5, 0x21, 0x00


	//----- nvinfo : EIATTR_KPARAM_INFO
	.align		4
.L_1909:
        /*0068*/ 	.byte	0x04, 0x17
        /*006a*/ 	.short	(.L_1911 - .L_1910)
.L_1910:
        /*006c*/ 	.word	0x00000000
        /*0070*/ 	.short	0x0003
        /*0072*/ 	.short	0x0018
        /*0074*/ 	.byte	0x00, 0xf5, 0x21, 0x00


	//----- nvinfo : EIATTR_KPARAM_INFO
	.align		4
.L_1911:
        /*0078*/ 	.byte	0x04, 0x17
        /*007a*/ 	.short	(.L_1913 - .L_1912)
.L_1912:
        /*007c*/ 	.word	0x00000000
        /*0080*/ 	.short	0x0002
        /*0082*/ 	.short	0x0010
        /*0084*/ 	.byte	0x00, 0xf5, 0x21, 0x00


	//----- nvinfo : EIATTR_KPARAM_INFO
	.align		4
.L_1913:
        /*0088*/ 	.byte	0x04, 0x17
        /*008a*/ 	.short	(.L_1915 - .L_1914)
.L_1914:
        /*008c*/ 	.word	0x00000000
        /*0090*/ 	.short	0x0001
        /*0092*/ 	.short	0x0008
        /*0094*/ 	.byte	0x00, 0xf0, 0x21, 0x00


	//----- nvinfo : EIATTR_KPARAM_INFO
	.align		4
.L_1915:
        /*0098*/ 	.byte	0x04, 0x17
        /*009a*/ 	.short	(.L_1917 - .L_1916)
.L_1916:
        /*009c*/ 	.word	0x00000000
        /*00a0*/ 	.short	0x0000
        /*00a2*/ 	.short	0x0000
        /*00a4*/ 	.byte	0x00, 0xf0, 0x11, 0x00


	//----- nvinfo : EIATTR_SPARSE_MMA_MASK
	.align		4
.L_1917:
        /*00a8*/ 	.byte	0x03, 0x50
        /*00aa*/ 	.short	0x0000


	//----- nvinfo : EIATTR_MAXREG_COUNT
	.align		4
        /*00ac*/ 	.byte	0x03, 0x1b
        /*00ae*/ 	.short	0x00ff


	//----- nvinfo : EIATTR_NUM_BARRIERS
	.align		4
        /*00b0*/ 	.byte	0x02, 0x4c
        /*00b2*/ 	.byte	0x01
	.zero		1


	//----- nvinfo : EIATTR_MERCURY_ISA_VERSION
	.align		4
        /*00b4*/ 	.byte	0x03, 0x5f
        /*00b6*/ 	.short	0x0101


	//----- nvinfo : EIATTR_VRC_CTA_INIT_COUNT
	.align		4
        /*00b8*/ 	.byte	0x02, 0x4a
	.zero		1
	.zero		1


	//----- nvinfo : EIATTR_EXIT_INSTR_OFFSETS
	.align		4
        /*00bc*/ 	.byte	0x04, 0x1c
        /*00be*/ 	.short	(.L_1919 - .L_1918)


	//   ....[0]....
.L_1918:
        /*00c0*/ 	.word	0x00002210


	//   ....[1]....
        /*00c4*/ 	.word	0x00002320


	//   ....[2]....
        /*00c8*/ 	.word	0x000023d0


	//----- nvinfo : EIATTR_CRS_STACK_SIZE
	.align		4
.L_1919:
        /*00cc*/ 	.byte	0x04, 0x1e
        /*00ce*/ 	.short	(.L_1921 - .L_1920)
.L_1920:
        /*00d0*/ 	.word	0x00000000


	//----- nvinfo : EIATTR_CBANK_PARAM_SIZE
	.align		4
.L_1921:
        /*00d4*/ 	.byte	0x03, 0x19
        /*00d6*/ 	.short	0x0050


	//----- nvinfo : EIATTR_PARAM_CBANK
	.align		4
        /*00d8*/ 	.byte	0x04, 0x0a
        /*00da*/ 	.short	(.L_1923 - .L_1922)
	.align		4
.L_1922:
        /*00dc*/ 	.word	index@(.nv.constant0._Z32massMatrixMultiplyConstantKernelILi3ELi4ELi16EEvidPKdS1_S1_S1_S1_S1_S1_Pd)
        /*00e0*/ 	.short	0x0380
        /*00e2*/ 	.short	0x0050


	//----- nvinfo : EIATTR_SW_WAR
	.align		4
.L_1923:
        /*00e4*/ 	.byte	0x04, 0x36
        /*00e6*/ 	.short	(.L_1925 - .L_1924)
.L_1924:
        /*00e8*/ 	.word	0x00000008
.L_1925:


//--------------------- .nv.info._Z32massMatrixMultiplyConstantKernelILi3ELi3ELi7EEvidPKdS1_S1_S1_S1_S1_S1_Pd --------------------------
	.section	.nv.info._Z32massMatrixMultiplyConstantKernelILi3ELi3ELi7EEvidPKdS1_S1_S1_S1_S1_S1_Pd,"",@"SHT_CUDA_INFO"
	.sectionflags	@""
	.align	4


	//----- nvinfo : EIATTR_CUDA_API_VERSION
	.align		4
        /*0000*/ 	.byte	0x04, 0x37
        /*0002*/ 	.short	(.L_1927 - .L_1926)
.L_1926:
        /*0004*/ 	.word	0x00000082


	//----- nvinfo : EIATTR_KPARAM_INFO
	.align		4
.L_1927:
        /*0008*/ 	.byte	0x04, 0x17
        /*000a*/ 	.short	(.L_1929 - .L_1928)
.L_1928:
        /*000c*/ 	.word	0x00000000
        /*0010*/ 	.short	0x0009
        /*0012*/ 	.short	0x0048
        /*0014*/ 	.byte	0x00, 0xf5, 0x21, 0x00


	//----- nvinfo : EIATTR_KPARAM_INFO
	.align		4
.L_1929:
        /*0018*/ 	.byte	0x04, 0x17
        /*001a*/ 	.short	(.L_1931 - .L_1930)
.L_1930:
        /*001c*/ 	.word	0x00000000
        /*0020*/ 	.short	0x0008
        /*0022*/ 	.short	0x0040
        /*0024*/ 	.byte	0x00, 0xf5, 0x21, 0x00


	//----- nvinfo : EIATTR_KPARAM_INFO
	.align		4
.L_1931:
        /*0028*/ 	.byte	0x04, 0x17
        /*002a*/ 	.short	(.L_1933 - .L_1932)
.L_1932:
        /*002c*/ 	.word	0x00000000
        /*0030*/ 	.short	0x0007
        /*0032*/ 	.short	0x0038
        /*0034*/ 	.byte	0x00, 0xf5, 0x21, 0x00


	//----- nvinfo : EIATTR_KPARAM_INFO
	.align		4
.L_1933:
        /*0038*/ 	.byte	0x04, 0x17
        /*003a*/ 	.short	(.L_1935 - .L_1934)
.L_1934:
        /*003c*/ 	.word	0x00000000
        /*0040*/ 	.short	0x0006
        /*0042*/ 	.short	0x0030
        /*0044*/ 	.byte	0x00, 0xf5, 0x21, 0x00


	//----- nvinfo : EIATTR_KPARAM_INFO
	.align		4
.L_1935:
        /*0048*/ 	.byte	0x04, 0x17
        /*004a*/ 	.short	(.L_1937 - .L_1936)
.L_1936:
        /*004c*/ 	.word	0x00000000
        /*0050*/ 	.short	0x0005
        /*0052*/ 	.short	0x0028
        /*0054*/ 	.byte	0x00, 0xf5, 0x21, 0x00


	//----- nvinfo : EIATTR_KPARAM_INFO
	.align		4
.L_1937:
        /*0058*/ 	.byte	0x04, 0x17
        /*005a*/ 	.short	(.L_1939 - .L_1938)
.L_1938:
        /*005c*/ 	.word	0x00000000
        /*0060*/ 	.short	0x0004
        /*0062*/ 	.short	0x0020
        /*0064*/ 	.byte	0x00, 0xf5, 0x21, 0x00


	//----- nvinfo : EIATTR_KPARAM_INFO
	.align		4
.L_1939:
        /*0068*/ 	.byte	0x04, 0x17
        /*006a*/ 	.short	(.L_1941 - .L_1940)
.L_1940:
        /*006c*/ 	.word	0x00000000
        /*0070*/ 	.short	0x0003
        /*0072*/ 	.short	0x0018
        /*0074*/ 	.byte	0x00, 0xf5, 0x21, 0x00


	//----- nvinfo : EIATTR_KPARAM_INFO
	.align		4
.L_1941:
        /*0078*/ 	.byte	0x04, 0x17
        /*007a*/ 	.short	(.L_1943 - .L_1942)
.L_1942:
        /*007c*/ 	.word	0x00000000
        /*0080*/ 	.short	0x0002
        /*0082*/ 	.short	0x0010
        /*0084*/ 	.byte	0x00, 0xf5, 0x21, 0x00


	//----- nvinfo : EIATTR_KPARAM_INFO
	.align		4
.L_1943:
        /*0088*/ 	.byte	0x04, 0x17
        /*008a*/ 	.short	(.L_1945 - .L_1944)
.L_1944:
        /*008c*/ 	.word	0x00000000
        /*0090*/ 	.short	0x0001
        /*0092*/ 	.short	0x0008
        /*0094*/ 	.byte	0x00, 0xf0, 0x21, 0x00


	//----- nvinfo : EIATTR_KPARAM_INFO
	.align		4
.L_1945:
        /*0098*/ 	.byte	0x04, 0x17
        /*009a*/ 	.short	(.L_1947 - .L_1946)
.L_1946:
        /*009c*/ 	.word	0x00000000
        /*00a0*/ 	.short	0x0000
        /*00a2*/ 	.short	0x0000
        /*00a4*/ 	.byte	0x00, 0xf0, 0x11, 0x00


	//----- nvinfo : EIATTR_SPARSE_MMA_MASK
	.align		4
.L_1947:
        /*00a8*/ 	.byte	0x03, 0x50
        /*00aa*/ 	.short	0x0000


	//----- nvinfo : EIATTR_MAXREG_COUNT
	.align		4
        /*00ac*/ 	.byte	0x03, 0x1b
        /*00ae*/ 	.short	0x00ff


	//----- nvinfo : EIATTR_NUM_BARRIERS
	.align		4
        /*00b0*/ 	.byte	0x02, 0x4c
        /*00b2*/ 	.byte	0x01
	.zero		1


	//----- nvinfo : EIATTR_MERCURY_ISA_VERSION
	.align		4
        /*00b4*/ 	.byte	0x03, 0x5f
        /*00b6*/ 	.short	0x0101


	//----- nvinfo : EIATTR_VRC_CTA_INIT_COUNT
	.align		4
        /*00b8*/ 	.byte	0x02, 0x4a
	.zero		1
	.zero		1


	//----- nvinfo : EIATTR_EXIT_INSTR_OFFSETS
	.align		4
        /*00bc*/ 	.byte	0x04, 0x1c
        /*00be*/ 	.short	(.L_1949 - .L_1948)


	//   ....[0]....
.L_1948:
        /*00c0*/ 	.word	0x000019c0


	//   ....[1]....
        /*00c4*/ 	.word	0x00001ad0


	//   ....[2]....
        /*00c8*/ 	.word	0x00001b90


	//----- nvinfo : EIATTR_CRS_STACK_SIZE
	.align		4
.L_1949:
        /*00cc*/ 	.byte	0x04, 0x1e
        /*00ce*/ 	.short	(.L_1951 - .L_1950)
.L_1950:
        /*00d0*/ 	.word	0x00000000


	//----- nvinfo : EIATTR_CBANK_PARAM_SIZE
	.align		4
.L_1951:
        /*00d4*/ 	.byte	0x03, 0x19
        /*00d6*/ 	.short	0x0050


	//----- nvinfo : EIATTR_PARAM_CBANK
	.align		4
        /*00d8*/ 	.byte	0x04, 0x0a
        /*00da*/ 	.short	(.L_1953 - .L_1952)
	.align		4
.L_1952:
        /*00dc*/ 	.word	index@(.nv.constant0._Z32massMatrixMultiplyConstantKernelILi3ELi3ELi7EEvidPKdS1_S1_S1_S1_S1_S1_Pd)
        /*00e0*/ 	.short	0x0380
        /*00e2*/ 	.short	0x0050


	//----- nvinfo : EIATTR_SW_WAR
	.align		4
.L_1953:
        /*00e4*/ 	.byte	0x04, 0x36
        /*00e6*/ 	.short	(.L_1955 - .L_1954)
.L_1954:
        /*00e8*/ 	.word	0x00000008
.L_1955:


//--------------------- .nv.info._Z32massMatrixMultiplyConstantKernelILi2ELi6ELi3EEvidPKdS1_S1_S1_S1_S1_S1_Pd --------------------------
	.section	.nv.info._Z32massMatrixMultiplyConstantKernelILi2ELi6ELi3EEvidPKdS1_S1_S1_S1_S1_S1_Pd,"",@"SHT_CUDA_INFO"
	.sectionflags	@""
	.align	4


	//----- nvinfo : EIATTR_CUDA_API_VERSION
	.align		4
        /*0000*/ 	.byte	0x04, 0x37
        /*0002*/ 	.short	(.L_1957 - .L_1956)
.L_1956:
        /*0004*/ 	.word	0x00000082


	//----- nvinfo : EIATTR_KPARAM_INFO
	.align		4
.L_1957:
        /*0008*/ 	.byte	0x04, 0x17
        /*000a*/ 	.short	(.L_1959 - .L_1958)
.L_1958:
        /*000c*/ 	.word	0x00000000
        /*0010*/ 	.short	0x0009
        /*0012*/ 	.short	0x0048
        /*0014*/ 	.byte	0x00, 0xf5, 0x21, 0x00


	//----- nvinfo : EIATTR_KPARAM_INFO
	.align		4
.L_1959:
        /*0018*/ 	.byte	0x04, 0x17
        /*001a*/ 	.short	(.L_1961 - .L_1960)
.L_1960:
        /*001c*/ 	.word	0x00000000
        /*0020*/ 	.short	0x0008
        /*0022*/ 	.short	0x0040
        /*0024*/ 	.byte	0x00, 0xf5, 0x21, 0x00


	//----- nvinfo : EIATTR_KPARAM_INFO
	.align		4
.L_1961:
        /*0028*/ 	.byte	0x04, 0x17
        /*002a*/ 	.short	(.L_1963 - .L_1962)
.L_1962:
        /*002c*/ 	.word	0x00000000
        /*0030*/ 	.short	0x0007
        /*0032*/ 	.short	0x0038
        /*0034*/ 	.byte	0x00, 0xf5, 0x21, 0x00


	//----- nvinfo : EIATTR_KPARAM_INFO
	.align		4
.L_1963:
        /*0038*/ 	.byte	0x04, 0x17
        /*003a*/ 	.short	(.L_1965 - .L_1964)
.L_1964:
        /*003c*/ 	.word	0x00000000
        /*0040*/ 	.short	0x0006
        /*0042*/ 	.short	0x0030
        /*0044*/ 	.byte	0x00, 0xf5, 0x21, 0x00


	//----- nvinfo : EIATTR_KPARAM_INFO
	.align		4
.L_1965:
        /*0048*/ 	.byte	0x04, 0x17
        /*004a*/ 	.short	(.L_1967 - .L_1966)
.L_1966:
        /*004c*/ 	.word	0x00000000
        /*0050*/ 	.short	0x0005
        /*0052*/ 	.short	0x0028
        /*0054*/ 	.byte	0x00, 0xf5, 0x21, 0x00


	//----- nvinfo : EIATTR_KPARAM_INFO
	.align		4
.L_1967:
        /*0058*/ 	.byte	0x04, 0x17
        /*005a*/ 	.short	(.L_1969 - .L_1968)
.L_1968:
        /*005c*/ 	.word	0x00000000
        /*0060*/ 	.short	0x0004
        /*0062*/ 	.short	0x0020
        /*0064*/ 	.byte	0x00, 0xf5, 0x21, 0x00


	//----- nvinfo : EIATTR_KPARAM_INFO
	.align		4
.L_1969:
        /*0068*/ 	.byte	0x04, 0x17
        /*006a*/ 	.short	(.L_1971 - .L_1970)
.L_1970:
        /*006c*/ 	.word	0x00000000
        /*0070*/ 	.short	0x0003
        /*0072*/ 	.short	0x0018
        /*0074*/ 	.byte	0x00, 0xf5, 0x21, 0x00


	//----- nvinfo : EIATTR_KPARAM_INFO
	.align		4
.L_1971:
        /*0078*/ 	.byte	0x04, 0x17
        /*007a*/ 	.short	(.L_1973 - .L_1972)
.L_1972:
        /*007c*/ 	.word	0x00000000
        /*0080*/ 	.short	0x0002
        /*0082*/ 	.short	0x0010
        /*0084*/ 	.byte	0x00, 0xf5, 0x21, 0x00


	//----- nvinfo : EIATTR_KPARAM_INFO
	.align		4
.L_1973:
        /*0088*/ 	.byte	0x04, 0x17
        /*008a*/ 	.short	(.L_1975 - .L_1974)
.L_1974:
        /*008c*/ 	.word	0x00000000
        /*0090*/ 	.short	0x0001
        /*0092*/ 	.short	0x0008
        /*0094*/ 	.byte	0x00, 0xf0, 0x21, 0x00


	//----- nvinfo : EIATTR_KPARAM_INFO
	.align		4
.L_1975:
        /*0098*/ 	.byte	0x04, 0x17
        /*009a*/ 	.short	(.L_1977 - .L_1976)
.L_1976:
        /*009c*/ 	.word	0x00000000
        /*00a0*/ 	.short	0x0000
        /*00a2*/ 	.short	0x0000
        /*00a4*/ 	.byte	0x00, 0xf0, 0x11, 0x00


	//----- nvinfo : EIATTR_SPARSE_MMA_MASK
	.align		4
.L_1977:
        /*00a8*/ 	.byte	0x03, 0x50
        /*00aa*/ 	.short	0x0000


	//----- nvinfo : EIATTR_MAXREG_COUNT
	.align		4
        /*00ac*/ 	.byte	0x03, 0x1b
        /*00ae*/ 	.short	0x00ff


	//----- nvinfo : EIATTR_NUM_BARRIERS
	.align		4
        /*00b0*/ 	.byte	0x02, 0x4c
        /*00b2*/ 	.byte	0x01
	.zero		1


	//----- nvinfo : EIATTR_MERCURY_ISA_VERSION
	.align		4
        /*00b4*/ 	.byte	0x03, 0x5f
        /*00b6*/ 	.short	0x0101


	//----- nvinfo : EIATTR_VRC_CTA_INIT_COUNT
	.align		4
        /*00b8*/ 	.byte	0x02, 0x4a
	.zero		1
	.zero		1


	//----- nvinfo : EIATTR_EXIT_INSTR_OFFSETS
	.align		4
        /*00bc*/ 	.byte	0x04, 0x1c
        /*00be*/ 	.short	(.L_1979 - .L_1978)


	//   ....[0]....
.L_1978:
        /*00c0*/ 	.word	0x00002f80


	//   ....[1]....
        /*00c4*/ 	.word	0x000030e0


	//   ....[2]....
        /*00c8*/ 	.word	0x00003170


	//----- nvinfo : EIATTR_CRS_STACK_SIZE
	.align		4
.L_1979:
        /*00cc*/ 	.byte	0x04, 0x1e
        /*00ce*/ 	.short	(.L_1981 - .L_1980)
.L_1980:
        /*00d0*/ 	.word	0x00000000


	//----- nvinfo : EIATTR_CBANK_PARAM_SIZE
	.align		4
.L_1981:
        /*00d4*/ 	.byte	0x03, 0x19
        /*00d6*/ 	.short	0x0050


	//----- nvinfo : EIATTR_PARAM_CBANK
	.align		4
        /*00d8*/ 	.byte	0x04, 0x0a
        /*00da*/ 	.short	(.L_1983 - .L_1982)
	.align		4
.L_1982:
        /*00dc*/ 	.word	index@(.nv.constant0._Z32massMatrixMultiplyConstantKernelILi2ELi6ELi3EEvidPKdS1_S1_S1_S1_S1_S1_Pd)
        /*00e0*/ 	.short	0x0380
        /*00e2*/ 	.short	0x0050


	//----- nvinfo : EIATTR_SW_WAR
	.align		4
.L_1983:
        /*00e4*/ 	.byte	0x04, 0x36
        /*00e6*/ 	.short	(.L_1985 - .L_1984)
.L_1984:
        /*00e8*/ 	.word	0x00000008
.L_1985:


//--------------------- .nv.info._Z32massMatrixMultiplyConstantKernelILi2ELi5ELi5EEvidPKdS1_S1_S1_S1_S1_S1_Pd --------------------------
	.section	.nv.info._Z32massMatrixMultiplyConstantKernelILi2ELi5ELi5EEvidPKdS1_S1_S1_S1_S1_S1_Pd,"",@"SHT_CUDA_INFO"
	.sectionflags	@""
	.align	4


	//----- nvinfo : EIATTR_CUDA_API_VERSION
	.align		4
        /*0000*/ 	.byte	0x04, 0x37
        /*0002*/ 	.short	(.L_1987 - .L_1986)
.L_1986:
        /*0004*/ 	.word	0x00000082


	//----- nvinfo : EIATTR_KPARAM_INFO
	.align		4
.L_1987:
        /*0008*/ 	.byte	0x04, 0x17
        /*000a*/ 	.short	(.L_1989 - .L_1988)
.L_1988:
        /*000c*/ 	.word	0x00000000
        /*0010*/ 	.short	0x0009
        /*0012*/ 	.short	0x0048
        /*0014*/ 	.byte	0x00, 0xf5, 0x21, 0x00


	//----- nvinfo : EIATTR_KPARAM_INFO
	.align		4
.L_1989:
        /*0018*/ 	.byte	0x04, 0x17
        /*001a*/ 	.short	(.L_1991 - .L_1990)
.L_1990:
        /*001c*/ 	.word	0x00000000
        /*0020*/ 	.short	0x0008
        /*0022*/ 	.short	0x0040
        /*0024*/ 	.byte	0x00, 0xf5, 0x21, 0x00


	//----- nvinfo : EIATTR_KPARAM_INFO
	.align		4
.L_1991:
        /*0028*/ 	.byte	0x04, 0x17
        /*002a*/ 	.short	(.L_1993 - .L_1992)
.L_1992:
        /*002c*/ 	.word	0x00000000
        /*0030*/ 	.short	0x0007
        /*0032*/ 	.short	0x0038
        /*0034*/ 	.byte	0x00, 0xf5, 0x21, 0x00


	//----- nvinfo : EIATTR_KPARAM_INFO
	.align		4
.L_1993:
        /*0038*/ 	.byte	0x04, 0x17
        /*003a*/ 	.short	(.L_1995 - .L_1994)
.L_1994:
        /*003c*/ 	.word	0x00000000
        /*0040*/ 	.short	0x0006
        /*0042*/ 	.short	0x0030
        /*0044*/ 	.byte	0x00, 0xf5, 0x21, 0x00


	//----- nvinfo : EIATTR_KPARAM_INFO
	.align		4
.L_1995:
        /*0048*/ 	.byte	0x04, 0x17
        /*004a*/ 	.short	(.L_1997 - .L_1996)
.L_1996:
        /*004c*/ 	.word	0x00000000
        /*0050*/ 	.short	0x0005
        /*0052*/ 	.short	0x0028
        /*0054*/ 	.byte	0x00, 0xf5, 0x21, 0x00


	//----- nvinfo : EIATTR_KPARAM_INFO
	.align		4
.L_1997:
        /*0058*/ 	.byte	0x04, 0x17
        /*005a*/ 	.short	(.L_1999 - .L_1998)
.L_1998:
        /*005c*/ 	.word	0x00000000
        /*0060*/ 	.short	0x0004
        /*0062*/ 	.short	0x0020
        /*0064*/ 	.byte	0x00, 0xf5, 0x21, 0x00


	//----- nvinfo : EIATTR_KPARAM_INFO
	.align		4
.L_1999:
        /*0068*/ 	.byte	0x04, 0x17
        /*006a*/ 	.short	(.L_2001 - .L_2000)
.L_2000:
        /*006c*/ 	.word	0x00000000
        /*0070*/ 	.short	0x0003
        /*0072*/ 	.short	0x0018
        /*0074*/ 	.byte	0x00, 0xf5, 0x21, 0x00


	//----- nvinfo : EIATTR_KPARAM_INFO
	.align		4
.L_2001:
        /*0078*/ 	.byte	0x04, 0x17
        /*007a*/ 	.short	(.L_2003 - .L_2002)
.L_2002:
        /*007c*/ 	.word	0x00000000
        /*0080*/ 	.short	0x0002
        /*0082*/ 	.short	0x0010
        /*0084*/ 	.byte	0x00, 0xf5, 0x21, 0x00


	//----- nvinfo : EIATTR_KPARAM_INFO
	.align		4
.L_2003:
        /*0088*/ 	.byte	0x04, 0x17
        /*008a*/ 	.short	(.L_2005 - .L_2004)
.L_2004:
        /*008c*/ 	.word	0x00000000
        /*0090*/ 	.short	0x0001
        /*0092*/ 	.short	0x0008
        /*0094*/ 	.byte	0x00, 0xf0, 0x21, 0x00


	//----- nvinfo : EIATTR_KPARAM_INFO
	.align		4
.L_2005:
        /*0098*/ 	.byte	0x04, 0x17
        /*009a*/ 	.short	(.L_2007 - .L_2006)
.L_2006:
        /*009c*/ 	.word	0x00000000
        /*00a0*/ 	.short	0x0000
        /*00a2*/ 	.short	0x0000
        /*00a4*/ 	.byte	0x00, 0xf0, 0x11, 0x00


	//----- nvinfo : EIATTR_SPARSE_MMA_MASK
	.align		4
.L_2007:
        /*00a8*/ 	.byte	0x03, 0x50
        /*00aa*/ 	.short	0x0000


	//----- nvinfo : EIATTR_MAXREG_COUNT
	.align		4
        /*00ac*/ 	.byte	0x03, 0x1b
        /*00ae*/ 	.short	0x00ff


	//----- nvinfo : EIATTR_NUM_BARRIERS
	.align		4
        /*00b0*/ 	.byte	0x02, 0x4c
        /*00b2*/ 	.byte	0x01
	.zero		1


	//----- nvinfo : EIATTR_MERCURY_ISA_VERSION
	.align		4
        /*00b4*/ 	.byte	0x03, 0x5f
        /*00b6*/ 	.short	0x0101


	//----- nvinfo : EIATTR_VRC_CTA_INIT_COUNT
	.align		4
        /*00b8*/ 	.byte	0x02, 0x4a
	.zero		1
	.zero		1


	//----- nvinfo : EIATTR_EXIT_INSTR_OFFSETS
	.align		4
        /*00bc*/ 	.byte	0x04, 0x1c
        /*00be*/ 	.short	(.L_2009 - .L_2008)


	//   ....[0]....
.L_2008:
        /*00c0*/ 	.word	0x00002890


	//   ....[1]....
        /*00c4*/ 	.word	0x000029f0


	//   ....[2]....
        /*00c8*/ 	.word	0x00002a80


	//----- nvinfo : EIATTR_CRS_STACK_SIZE
	.align		4
.L_2009:
        /*00cc*/ 	.byte	0x04, 0x1e
        /*00ce*/ 	.short	(.L_2011 - .L_2010)
.L_2010:
        /*00d0*/ 	.word	0x00000000


	//----- nvinfo : EIATTR_CBANK_PARAM_SIZE
	.align		4
.L_2011:
        /*00d4*/ 	.byte	0x03, 0x19
        /*00d6*/ 	.short	0x0050


	//----- nvinfo : EIATTR_PARAM_CBANK
	.align		4
        /*00d8*/ 	.byte	0x04, 0x0a
        /*00da*/ 	.short	(.L_2013 - .L_2012)
	.align		4
.L_2012:
        /*00dc*/ 	.word	index@(.nv.constant0._Z32massMatrixMultiplyConstantKernelILi2ELi5ELi5EEvidPKdS1_S1_S1_S1_S1_S1_Pd)
        /*00e0*/ 	.short	0x0380
        /*00e2*/ 	.short	0x0050


	//----- nvinfo : EIATTR_SW_WAR
	.align		4
.L_2013:
        /*00e4*/ 	.byte	0x04, 0x36
        /*00e6*/ 	.short	(.L_2015 - .L_2014)
.L_2014:
        /*00e8*/ 	.word	0x00000008
.L_2015:


//--------------------- .nv.info._Z32massMatrixMultiplyConstantKernelILi2ELi4ELi4EEvidPKdS1_S1_S1_S1_S1_S1_Pd --------------------------
	.section	.nv.info._Z32massMatrixMultiplyConstantKernelILi2ELi4ELi4EEvidPKdS1_S1_S1_S1_S1_S1_Pd,"",@"SHT_CUDA_INFO"
	.sectionflags	@""
	.align	4


	//----- nvinfo : EIATTR_CUDA_API_VERSION
	.align		4
        /*0000*/ 	.byte	0x04, 0x37
        /*0002*/ 	.short	(.L_2017 - .L_2016)
.L_2016:
        /*0004*/ 	.word	0x00000082


	//----- nvinfo : EIATTR_KPARAM_INFO
	.align		4
.L_2017:
        /*0008*/ 	.byte	0x04, 0x17
        /*000a*/ 	.short	(.L_2019 - .L_2018)
.L_2018:
        /*000c*/ 	.word	0x00000000
        /*0010*/ 	.short	0x0009
        /*0012*/ 	.short	0x0048
        /*0014*/ 	.byte	0x00, 0xf5, 0x21, 0x00


	//----- nvinfo : EIATTR_KPARAM_INFO
	.align		4
.L_2019:
        /*0018*/ 	.byte	0x04, 0x17
        /*001a*/ 	.short	(.L_2021 - .L_2020)
.L_2020:
        /*001c*/ 	.word	0x00000000
        /*0020*/ 	.short	0x0008
        /*0022*/ 	.short	0x0040
        /*0024*/ 	.byte	0x00, 0xf5, 0x21, 0x00


	//----- nvinfo : EIATTR_KPARAM_INFO
	.align		4
.L_2021:
        /*0028*/ 	.byte	0x04, 0x17
        /*002a*/ 	.short	(.L_2023 - .L_2022)
.L_2022:
        /*002c*/ 	.word	0x00000000
        /*0030*/ 	.short	0x0007
        /*0032*/ 	.short	0x0038
        /*0034*/ 	.byte	0x00, 0xf5, 0x21, 0x00


	//----- nvinfo : EIATTR_KPARAM_INFO
	.align		4
.L_2023:
        /*0038*/ 	.byte	0x04, 0x17
        /*003a*/ 	.short	(.L_2025 - .L_2024)
.L_2024:
        /*003c*/ 	.word	0x00000000
        /*0040*/ 	.short	0x0006
        /*0042*/ 	.short	0x0030
        /*0044*/ 	.byte	0x00, 0xf5, 0x21, 0x00


	//----- nvinfo : EIATTR_KPARAM_INFO
	.align		4
.L_2025:
        /*0048*/ 	.byte	0x04, 0x17
        /*004a*/ 	.short	(.L_2027 - .L_2026)
.L_2026:
        /*004c*/ 	.word	0x00000000
        /*0050*/ 	.short	0x0005
        /*0052*/ 	.short	0x0028
        /*0054*/ 	.byte	0x00, 0xf5, 0x21, 0x00


	//----- nvinfo : EIATTR_KPARAM_INFO
	.align		4
.L_2027:
        /*0058*/ 	.byte	0x04, 0x17
        /*005a*/ 	.short	(.L_2029 - .L_2028)
.L_2028:
        /*005c*/ 	.word	0x00000000
        /*0060*/ 	.short	0x0004
        /*0062*/ 	.short	0x0020
        /*0064*/ 	.byte	0x00, 0xf5, 0x21, 0x00


	//----- nvinfo : EIATTR_KPARAM_INFO
	.align		4
.L_2029:
        /*0068*/ 	.byte	0x04, 0x17
        /*006a*/ 	.short	(.L_2031 - .L_2030)
.L_2030:
        /*006c*/ 	.word	0x00000000
        /*0070*/ 	.short	0x0003
        /*0072*/ 	.short	0x0018
        /*0074*/ 	.byte	0x00, 0xf5, 0x21, 0x00


	//----- nvinfo : EIATTR_KPARAM_INFO
	.align		4
.L_2031:
        /*0078*/ 	.byte	0x04, 0x17
        /*007a*/ 	.short	(.L_2033 - .L_2032)
.L_2032:
        /*007c*/ 	.word	0x00000000
        /*0080*/ 	.short	0x0002
        /*0082*/ 	.short	0x0010
        /*0084*/ 	.byte	0x00, 0xf5, 0x21, 0x00


	//----- nvinfo : EIATTR_KPARAM_INFO
	.align		4
.L_2033:
        /*0088*/ 	.byte	0x04, 0x17
        /*008a*/ 	.short	(.L_2035 - .L_2034)
.L_2034:
        /*008c*/ 	.word	0x00000000
        /*0090*/ 	.short	0x0001
        /*0092*/ 	.short	0x0008
        /*0094*/ 	.byte	0x00, 0xf0, 0x21, 0x00


	//----- nvinfo : EIATTR_KPARAM_INFO
	.align		4
.L_2035:
        /*0098*/ 	.byte	0x04, 0x17
        /*009a*/ 	.short	(.L_2037 - .L_2036)
.L_2036:
        /*009c*/ 	.word	0x00000000
        /*00a0*/ 	.short	0x0000
        /*00a2*/ 	.short	0x0000
        /*00a4*/ 	.byte	0x00, 0xf0, 0x11, 0x00


	//----- nvinfo : EIATTR_SPARSE_MMA_MASK
	.align		4
.L_2037:
        /*00a8*/ 	.byte	0x03, 0x50
        /*00aa*/ 	.short	0x0000


	//----- nvinfo : EIATTR_MAXREG_COUNT
	.align		4
        /*00ac*/ 	.byte	0x03, 0x1b
        /*00ae*/ 	.short	0x00ff


	//----- nvinfo : EIATTR_NUM_BARRIERS
	.align		4
        /*00b0*/ 	.byte	0x02, 0x4c
        /*00b2*/ 	.byte	0x01
	.zero		1


	//----- nvinfo : EIATTR_MERCURY_ISA_VERSION
	.align		4
        /*00b4*/ 	.byte	0x03, 0x5f
        /*00b6*/ 	.short	0x0101


	//----- nvinfo : EIATTR_VRC_CTA_INIT_COUNT
	.align		4
        /*00b8*/ 	.byte	0x02, 0x4a
	.zero		1
	.zero		1


	//----- nvinfo : EIATTR_EXIT_INSTR_OFFSETS
	.align		4
        /*00bc*/ 	.byte	0x04, 0x1c
        /*00be*/ 	.short	(.L_2039 - .L_2038)


	//   ....[0]....
.L_2038:
        /*00c0*/ 	.word	0x00001f60


	//   ....[1]....
        /*00c4*/ 	.word	0x00002070


	//   ....[2]....
        /*00c8*/ 	.word	0x00002100


	//----- nvinfo : EIATTR_CRS_STACK_SIZE
	.align		4
.L_2039:
        /*00cc*/ 	.byte	0x04, 0x1e
        /*00ce*/ 	.short	(.L_2041 - .L_2040)
.L_2040:
        /*00d0*/ 	.word	0x00000000


	//----- nvinfo : EIATTR_CBANK_PARAM_SIZE
	.align		4
.L_2041:
        /*00d4*/ 	.byte	0x03, 0x19
        /*00d6*/ 	.short	0x0050


	//----- nvinfo : EIATTR_PARAM_CBANK
	.align		4
        /*00d8*/ 	.byte	0x04, 0x0a
        /*00da*/ 	.short	(.L_2043 - .L_2042)
	.align		4
.L_2042:
        /*00dc*/ 	.word	index@(.nv.constant0._Z32massMatrixMultiplyConstantKernelILi2ELi4ELi4EEvidPKdS1_S1_S1_S1_S1_S1_Pd)
        /*00e0*/ 	.short	0x0380
        /*00e2*/ 	.short	0x0050


	//----- nvinfo : EIATTR_SW_WAR
	.align		4
.L_2043:
        /*00e4*/ 	.byte	0x04, 0x36
        /*00e6*/ 	.short	(.L_2045 - .L_2044)
.L_2044:
        /*00e8*/ 	.word	0x00000008
.L_2045:


//--------------------- .nv.info._Z32massMatrixMultiplyConstantKernelILi2ELi3ELi7EEvidPKdS1_S1_S1_S1_S1_S1_Pd --------------------------
	.section	.nv.info._Z32massMatrixMultiplyConstantKernelILi2ELi3ELi7EEvidPKdS1_S1_S1_S1_S1_S1_Pd,"",@"SHT_CUDA_INFO"
	.sectionflags	@""
	.align	4


	//----- nvinfo : EIATTR_CUDA_API_VERSION
	.align		4
        /*0000*/ 	.byte	0x04, 0x37
        /*0002*/ 	.short	(.L_2047 - .L_2046)
.L_2046:
        /*0004*/ 	.word	0x00000082


	//----- nvinfo : EIATTR_KPARAM_INFO
	.align		4
.L_2047:
        /*0008*/ 	.byte	0x04, 0x17
        /*000a*/ 	.short	(.L_2049 - .L_2048)
.L_2048:
        /*000c*/ 	.word	0x00000000
        /*0010*/ 	.short	0x0009
        /*0012*/ 	.short	0x0048
        /*0014*/ 	.byte	0x00, 0xf5, 0x21, 0x00


	//----- nvinfo : EIATTR_KPARAM_INFO
	.align		4
.L_2049:
        /*0018*/ 	.byte	0x04, 0x17
        /*001a*/ 	.short	(.L_2051 - .L_2050)
.L_2050:
        /*001c*/ 	.word	0x00000000
        /*0020*/ 	.short	0x0008
        /*0022*/ 	.short	0x0040
        /*0024*/ 	.byte	0x00, 0xf5, 0x21, 0x00


	//----- nvinfo : EIATTR_KPARAM_INFO
	.align		4
.L_2051:
        /*0028*/ 	.byte	0x04, 0x17
        /*002a*/ 	.short	(.L_2053 - .L_2052)
.L_2052:
        /*002c*/ 	.word	0x00000000
        /*0030*/ 	.short	0x0007
        /*0032*/ 	.short	0x0038
        /*0034*/ 	.byte	0x00, 0xf5, 0x21, 0x00


	//----- nvinfo : EIATTR_KPARAM_INFO
	.align		4
.L_2053:
        /*0038*/ 	.byte	0x04, 0x17
        /*003a*/ 	.short	(.L_2055 - .L_2054)
.L_2054:
        /*003c*/ 	.word	0x00000000
        /*0040*/ 	.short	0x0006
        /*0042*/ 	.short	0x0030
        /*0044*/ 	.byte	0x00, 0xf5, 0x21, 0x00


	//----- nvinfo : EIATTR_KPARAM_INFO
	.align		4
.L_2055:
        /*0048*/ 	.byte	0x04, 0x17
        /*004a*/ 	.short	(.L_2057 - .L_2056)
.L_2056:
        /*004c*/ 	.word	0x00000000
        /*0050*/ 	.short	0x0005
        /*0052*/ 	.short	0x0028
        /*0054*/ 	.byte	0x00, 0xf5, 0x21, 0x00


	//----- nvinfo : EIATTR_KPARAM_INFO
	.align		4
.L_2057:
        /*0058*/ 	.byte	0x04, 0x17
        /*005a*/ 	.short	(.L_2059 - .L_2058)
.L_2058:
        /*005c*/ 	.word	0x00000000
        /*0060*/ 	.short	0x0004
        /*0062*/ 	.short	0x0020
        /*0064*/ 	.byte	0x00, 0xf5, 0x21, 0x00


	//----- nvinfo : EIATTR_KPARAM_INFO
	.align		4
.L_2059:
        /*0068*/ 	.byte	0x04, 0x17
        /*006a*/ 	.short	(.L_2061 - .L_2060)
.L_2060:
        /*006c*/ 	.word	0x00000000
        /*0070*/ 	.short	0x0003
        /*0072*/ 	.short	0x0018
        /*0074*/ 	.byte	0x00, 0xf5, 0x21, 0x00


	//----- nvinfo : EIATTR_KPARAM_INFO
	.align		4
.L_2061:
        /*0078*/ 	.byte	0x04, 0x17
        /*007a*/ 	.short	(.L_2063 - .L_2062)
.L_2062:
        /*007c*/ 	.word	0x00000000
        /*0080*/ 	.short	0x0002
        /*0082*/ 	.short	0x0010
        /*0084*/ 	.byte	0x00, 0xf5, 0x21, 0x00


	//----- nvinfo : EIATTR_KPARAM_INFO
	.align		4
.L_2063:
        /*0088*/ 	.byte	0x04, 0x17
        /*008a*/ 	.short	(.L_2065 - .L_2064)
.L_2064:
        /*008c*/ 	.word	0x00000000
        /*0090*/ 	.short	0x0001
        /*0092*/ 	.short	0x0008
        /*0094*/ 	.byte	0x00, 0xf0, 0x21, 0x00


	//----- nvinfo : EIATTR_KPARAM_INFO
	.align		4
.L_2065:
        /*0098*/ 	.byte	0x04, 0x17
        /*009a*/ 	.short	(.L_2067 - .L_2066)
.L_2066:
        /*009c*/ 	.word	0x00000000
        /*00a0*/ 	.short	0x0000
        /*00a2*/ 	.short	0x0000
        /*00a4*/ 	.byte	0x00, 0xf0, 0x11, 0x00


	//----- nvinfo : EIATTR_SPARSE_MMA_MASK
	.align		4
.L_2067:
        /*00a8*/ 	.byte	0x03, 0x50
        /*00aa*/ 	.short	0x0000


	//----- nvinfo : EIATTR_MAXREG_COUNT
	.align		4
        /*00ac*/ 	.byte	0x03, 0x1b
        /*00ae*/ 	.short	0x00ff


	//----- nvinfo : EIATTR_NUM_BARRIERS
	.align		4
        /*00b0*/ 	.byte	0x02, 0x4c
        /*00b2*/ 	.byte	0x01
	.zero		1


	//----- nvinfo : EIATTR_MERCURY_ISA_VERSION
	.align		4
        /*00b4*/ 	.byte	0x03, 0x5f
        /*00b6*/ 	.short	0x0101


	//----- nvinfo : EIATTR_VRC_CTA_INIT_COUNT
	.align		4
        /*00b8*/ 	.byte	0x02, 0x4a
	.zero		1
	.zero		1


	//----- nvinfo : EIATTR_EXIT_INSTR_OFFSETS
	.align		4
        /*00bc*/ 	.byte	0x04, 0x1c
        /*00be*/ 	.short	(.L_2069 - .L_2068)


	//   ....[0]....
.L_2068:
        /*00c0*/ 	.word	0x00001730


	//   ....[1]....
        /*00c4*/ 	.word	0x00001830


	//   ....[2]....
        /*00c8*/ 	.word	0x000018c0


	//----- nvinfo : EIATTR_CRS_STACK_SIZE
	.align		4
.L_2069:
        /*00cc*/ 	.byte	0x04, 0x1e
        /*00ce*/ 	.short	(.L_2071 - .L_2070)
.L_2070:
        /*00d0*/ 	.word	0x00000000


	//----- nvinfo : EIATTR_CBANK_PARAM_SIZE
	.align		4
.L_2071:
        /*00d4*/ 	.byte	0x03, 0x19
        /*00d6*/ 	.short	0x0050


	//----- nvinfo : EIATTR_PARAM_CBANK
	.align		4
        /*00d8*/ 	.byte	0x04, 0x0a
        /*00da*/ 	.short	(.L_2073 - .L_2072)
	.align		4
.L_2072:
        /*00dc*/ 	.word	index@(.nv.constant0._Z32massMatrixMultiplyConstantKernelILi2ELi3ELi7EEvidPKdS1_S1_S1_S1_S1_S1_Pd)
        /*00e0*/ 	.short	0x0380
        /*00e2*/ 	.short	0x0050


	//----- nvinfo : EIATTR_SW_WAR
	.align		4
.L_2073:
        /*00e4*/ 	.byte	0x04, 0x36
        /*00e6*/ 	.short	(.L_2075 - .L_2074)
.L_2074:
        /*00e8*/ 	.word	0x00000008
.L_2075:


//--------------------- .nv.info._Z32massMatrixMultiplyConstantKernelILi2ELi2ELi16EEvidPKdS1_S1_S1_S1_S1_S1_Pd --------------------------
	.section	.nv.info._Z32massMatrixMultiplyConstantKernelILi2ELi2ELi16EEvidPKdS1_S1_S1_S1_S1_S1_Pd,"",@"SHT_CUDA_INFO"
	.sectionflags	@""
	.align	4


	//----- nvinfo : EIATTR_CUDA_API_VERSION
	.align		4
        /*0000*/ 	.byte	0x04, 0x37
        /*0002*/ 	.short	(.L_2077 - .L_2076)
.L_2076:
        /*0004*/ 	.word	0x00000082


	//----- nvinfo : EIATTR_KPARAM_INFO
	.align		4
.L_2077:
        /*0008*/ 	.byte	0x04, 0x17
        /*000a*/ 	.short	(.L_2079 - .L_2078)
.L_2078:
        /*000c*/ 	.word	0x00000000
        /*0010*/ 	.short	0x0009
        /*0012*/ 	.short	0x0048
        /*0014*/ 	.byte	0x00, 0xf5, 0x21, 0x00


	//----- nvinfo : EIATTR_KPARAM_INFO
	.align		4
.L_2079:
        /*0018*/ 	.byte	0x04, 0x17
        /*001a*/ 	.short	(.L_2081 - .L_2080)
.L_2080:
        /*001c*/ 	.word	0x00000000
        /*0020*/ 	.short	0x0008
        /*0022*/ 	.short	0x0040
        /*0024*/ 	.byte	0x00, 0xf5, 0x21, 0x00


	//----- nvinfo : EIATTR_KPARAM_INFO
	.align		4
.L_2081:
        /*0028*/ 	.byte	0x04, 0x17
        /*002a*/ 	.short	(.L_2083 - .L_2082)
.L_2082:
        /*002c*/ 	.word	0x00000000
        /*0030*/ 	.short	0x0007
        /*0032*/ 	.short	0x0038
        /*0034*/ 	.byte	0x00, 0xf5, 0x21, 0x00


	//----- nvinfo : EIATTR_KPARAM_INFO
	.align		4
.L_2083:
        /*0038*/ 	.byte	0x04, 0x17
        /*003a*/ 	.short	(.L_2085 - .L_2084)
.L_2084:
        /*003c*/ 	.word	0x00000000
        /*0040*/ 	.short	0x0006
        /*0042*/ 	.short	0x0030
        /*0044*/ 	.byte	0x00, 0xf5, 0x21, 0x00


	//----- nvinfo : EIATTR_KPARAM_INFO
	.align		4
.L_2085:
        /*0048*/ 	.byte	0x04, 0x17
        /*004a*/ 	.short	(.L_2087 - .L_2086)
.L_2086:
        /*004c*/ 	.word	0x00000000
        /*0050*/ 	.short	0x0005
        /*0052*/ 	.short	0x0028
        /*0054*/ 	.byte	0x00, 0xf5, 0x21, 0x00


	//----- nvinfo : EIATTR_KPARAM_INFO
	.align		4
.L_2087:
        /*0058*/ 	.byte	0x04, 0x17
        /*005a*/ 	.short	(.L_2089 - .L_2088)
.L_2088:
        /*005c*/ 	.word	0x00000000
        /*0060*/ 	.short	0x0004
        /*0062*/ 	.short	0x0020
        /*0064*/ 	.byte	0x00, 0xf5, 0x21, 0x00


	//----- nvinfo : EIATTR_KPARAM_INFO
	.align		4
.L_2089:
        /*0068*/ 	.byte	0x04, 0x17
        /*006a*/ 	.short	(.L_2091 - .L_2090)
.L_2090:
        /*006c*/ 	.word	0x00000000
        /*0070*/ 	.short	0x0003
        /*0072*/ 	.short	0x0018
        /*0074*/ 	.byte	0x00, 0xf5, 0x21, 0x00


	//----- nvinfo : EIATTR_KPARAM_INFO
	.align		4
.L_2091:
        /*0078*/ 	.byte	0x04, 0x17
        /*007a*/ 	.short	(.L_2093 - .L_2092)
.L_2092:
        /*007c*/ 	.word	0x00000000
        /*0080*/ 	.short	0x0002
        /*0082*/ 	.short	0x0010
        /*0084*/ 	.byte	0x00, 0xf5, 0x21, 0x00


	//----- nvinfo : EIATTR_KPARAM_INFO
	.align		4
.L_2093:
        /*0088*/ 	.byte	0x04, 0x17
        /*008a*/ 	.short	(.L_2095 - .L_2094)
.L_2094:
        /*008c*/ 	.word	0x00000000
        /*0090*/ 	.short	0x0001
        /*0092*/ 	.short	0x0008
        /*0094*/ 	.byte	0x00, 0xf0, 0x21, 0x00


	//----- nvinfo : EIATTR_KPARAM_INFO
	.align		4
.L_2095:
        /*0098*/ 	.byte	0x04, 0x17
        /*009a*/ 	.short	(.L_2097 - .L_2096)
.L_2096:
        /*009c*/ 	.word	0x00000000
        /*00a0*/ 	.short	0x0000
        /*00a2*/ 	.short	0x0000
        /*00a4*/ 	.byte	0x00, 0xf0, 0x11, 0x00


	//----- nvinfo : EIATTR_SPARSE_MMA_MASK
	.align		4
.L_2097:
        /*00a8*/ 	.byte	0x03, 0x50
        /*00aa*/ 	.short	0x0000


	//----- nvinfo : EIATTR_MAXREG_COUNT
	.align		4
        /*00ac*/ 	.byte	0x03, 0x1b
        /*00ae*/ 	.short	0x00ff


	//----- nvinfo : EIATTR_NUM_BARRIERS
	.align		4
        /*00b0*/ 	.byte	0x02, 0x4c
        /*00b2*/ 	.byte	0x01
	.zero		1


	//----- nvinfo : EIATTR_MERCURY_ISA_VERSION
	.align		4
        /*00b4*/ 	.byte	0x03, 0x5f
        /*00b6*/ 	.short	0x0101


	//----- nvinfo : EIATTR_VRC_CTA_INIT_COUNT
	.align		4
        /*00b8*/ 	.byte	0x02, 0x4a
	.zero		1
	.zero		1


	//----- nvinfo : EIATTR_EXIT_INSTR_OFFSETS
	.align		4
        /*00bc*/ 	.byte	0x04, 0x1c
        /*00be*/ 	.short	(.L_2099 - .L_2098)


	//   ....[0]....
.L_2098:
        /*00c0*/ 	.word	0x00000fe0


	//   ....[1]....
        /*00c4*/ 	.word	0x00001050


	//   ....[2]....
        /*00c8*/ 	.word	0x000010e0


	//----- nvinfo : EIATTR_CRS_STACK_SIZE
	.align		4
.L_2099:
        /*00cc*/ 	.byte	0x04, 0x1e
        /*00ce*/ 	.short	(.L_2101 - .L_2100)
.L_2100:
        /*00d0*/ 	.word	0x00000000


	//----- nvinfo : EIATTR_CBANK_PARAM_SIZE
	.align		4
.L_2101:
        /*00d4*/ 	.byte	0x03, 0x19
        /*00d6*/ 	.short	0x0050


	//----- nvinfo : EIATTR_PARAM_CBANK
	.align		4
        /*00d8*/ 	.byte	0x04, 0x0a
        /*00da*/ 	.short	(.L_2103 - .L_2102)
	.align		4
.L_2102:
        /*00dc*/ 	.word	index@(.nv.constant0._Z32massMatrixMultiplyConstantKernelILi2ELi2ELi16EEvidPKdS1_S1_S1_S1_S1_S1_Pd)
        /*00e0*/ 	.short	0x0380
        /*00e2*/ 	.short	0x0050


	//----- nvinfo : EIATTR_SW_WAR
	.align		4
.L_2103:
        /*00e4*/ 	.byte	0x04, 0x36
        /*00e6*/ 	.short	(.L_2105 - .L_2104)
.L_2104:
        /*00e8*/ 	.word	0x00000008
.L_2105:


//--------------------- .nv.info._Z13nothingKernelv --------------------------
	.section	.nv.info._Z13nothingKernelv,"",@"SHT_CUDA_INFO"
	.sectionflags	@""
	.align	4


	//----- nvinfo : EIATTR_CUDA_API_VERSION
	.align		4
        /*0000*/ 	.byte	0x04, 0x37
        /*0002*/ 	.short	(.L_2107 - .L_2106)
.L_2106:
        /*0004*/ 	.word	0x00000082


	//----- nvinfo : EIATTR_SPARSE_MMA_MASK
	.align		4
.L_2107:
        /*0008*/ 	.byte	0x03, 0x50
        /*000a*/ 	.short	0x0000


	//----- nvinfo : EIATTR_MAXREG_COUNT
	.align		4
        /*000c*/ 	.byte	0x03, 0x1b
        /*000e*/ 	.short	0x00ff


	//----- nvinfo : EIATTR_MERCURY_ISA_VERSION
	.align		4
        /*0010*/ 	.byte	0x03, 0x5f
        /*0012*/ 	.short	0x0101


	//----- nvinfo : EIATTR_VRC_CTA_INIT_COUNT
	.align		4
        /*0014*/ 	.byte	0x02, 0x4a
	.zero		1
	.zero		1


	//----- nvinfo : EIATTR_EXIT_INSTR_OFFSETS
	.align		4
        /*0018*/ 	.byte	0x04, 0x1c
        /*001a*/ 	.short	(.L_2109 - .L_2108)


	//   ....[0]....
.L_2108:
        /*001c*/ 	.word	0x00000010


	//----- nvinfo : EIATTR_SW_WAR
	.align		4
.L_2109:
        /*0020*/ 	.byte	0x04, 0x36
        /*0022*/ 	.short	(.L_2111 - .L_2110)
.L_2110:
        /*0024*/ 	.word	0x00000008
.L_2111:


//--------------------- .nv.callgraph             --------------------------
	.section	.nv.callgraph,"",@"SHT_CUDA_CALLGRAPH"
	.align	4
	.sectionentsize	8
	.align		4
        /*0000*/ 	.word	0x00000000
	.align		4
        /*0004*/ 	.word	0xffffffff
	.align		4
        /*0008*/ 	.word	0x00000000
	.align		4
        /*000c*/ 	.word	0xfffffffe
	.align		4
        /*0010*/ 	.word	0x00000000
	.align		4
        /*0014*/ 	.word	0xfffffffd
	.align		4
        /*0018*/ 	.word	0x00000000
	.align		4
        /*001c*/ 	.word	0xfffffffc


//--------------------- .nv.constant3             --------------------------
	.section	.nv.constant3,"a",@progbits
	.align	8
.nv.constant3:
	.type		const_DofToQuad,@object
	.size		const_DofToQuad,(const_oddDofToQuad - const_DofToQuad)
const_DofToQuad:
	.zero		1792
	.type		const_oddDofToQuad,@object
	.size		const_oddDofToQuad,(const_evenDofToQuad - const_oddDofToQuad)
const_oddDofToQuad:
	.zero		448
	.type		const_evenDofToQuad,@object
	.size		const_evenDofToQuad,(const_QuadToQuadD - const_evenDofToQuad)
const_evenDofToQuad:
	.zero		448
	.type		const_QuadToQuadD,@object
	.size		const_QuadToQuadD,(const_oddQuadToQuadD - const_QuadToQuadD)
const_QuadToQuadD:
	.zero		2048
	.type		const_oddQuadToQuadD,@object
	.size		const_oddQuadToQuadD,(const_evenQuadToQuadD - const_oddQuadToQuadD)
const_oddQuadToQuadD:
	.zero		512
	.type		const_evenQuadToQuadD,@object
	.size		const_evenQuadToQuadD,(.L_5 - const_evenQuadToQuadD)
const_evenQuadToQuadD:
	.zero		512
.L_5:


//--------------------- .text._Z32massMatrixMultiplyConstantKernelILi15ELi16ELi1EEvidPKdS1_S1_S1_S1_S1_S1_Pd --------------------------
	.section	.text._Z32massMatrixMultiplyConstantKernelILi15ELi16ELi1EEvidPKdS1_S1_S1_S1_S1_S1_Pd,"ax",@progbits
	.align	128
        .global         _Z32massMatrixMultiplyConstantKernelILi15ELi16ELi1EEvidPKdS1_S1_S1_S1_S1_S1_Pd
        .type           _Z32massMatrixMultiplyConstantKernelILi15ELi16ELi1EEvidPKdS1_S1_S1_S1_S1_S1_Pd,@function
        .size           _Z32massMatrixMultiplyConstantKernelILi15ELi16ELi1EEvidPKdS1_S1_S1_S1_S1_S1_Pd,(.L_x_407 - _Z32massMatrixMultiplyConstantKernelILi15ELi16ELi1EEvidPKdS1_S1_S1_S1_S1_S1_Pd)
        .other          _Z32massMatrixMultiplyConstantKernelILi15ELi16ELi1EEvidPKdS1_S1_S1_S1_S1_S1_Pd,@"STO_CUDA_ENTRY STV_DEFAULT"
_Z32massMatrixMultiplyConstantKernelILi15ELi16ELi1EEvidPKdS1_S1_S1_S1_S1_S1_Pd:
.text._Z32massMatrixMultiplyConstantKernelILi15ELi16ELi1EEvidPKdS1_S1_S1_S1_S1_S1_Pd:
[----:B------:R-:W0:Y:S01]  /*0000*/  LDC R1, c[0x0][0x37c] ;  /* 0x0000df00ff017b82 */ /* 0x000e220000000800 */
[----:B------:R-:W1:Y:S07]  /*0010*/  S2R R233, SR_TID.Y ;  /* 0x0000000000e97919 */ /* 0x000e6e0000002200 */
[----:B------:R-:W1:Y:S01]  /*0020*/  S2UR UR4, SR_CTAID.X ;  /* 0x00000000000479c3 */ /* 0x000e620000002500 */
[----:B------:R-:W2:Y:S01]  /*0030*/  LDCU UR6, c[0x0][0x380] ;  /* 0x00007000ff0677ac */ /* 0x000ea20008000800 */
[----:B0-----:R-:W-:Y:S01]  /*0040*/  VIADD R1, R1, 0xfffffff0 ;  /* 0xfffffff001017836 */ /* 0x001fe20000000000 */
[----:B------:R-:W0:Y:S01]  /*0050*/  S2R R156, SR_TID.X ;  /* 0x00000000009c7919 */ /* 0x000e220000002100 */
[----:B------:R-:W3:Y:S04]  /*0060*/  LDCU.64 UR76, c[0x0][0x358] ;  /* 0x00006b00ff4c77ac */ /* 0x000ee80008000a00 */
[----:B------:R-:W0:Y:S01]  /*0070*/  LDC.64 R2, c[0x0][0x3a8] ;  /* 0x0000ea00ff027b82 */ /* 0x000e220000000a00 */
[----:B-1----:R-:W-:-:S02]  /*0080*/  VIADD R0, R233, UR4 ;  /* 0x00000004e9007c36 */ /* 0x002fc40008000000 */
[----:B0-----:R-:W-:-:S03]  /*0090*/  IMAD.WIDE.U32 R2, R156, 0x8, R2 ;  /* 0x000000089c027825 */ /* 0x001fc600078e0002 */
[----:B--2---:R-:W-:-:S04]  /*00a0*/  ISETP.GE.AND P0, PT, R0, UR6, PT ;  /* 0x0000000600007c0c */ /* 0x004fc8000bf06270 */
[C---:B------:R-:W-:Y:S01]  /*00b0*/  ISETP.LT.U32.AND P0, PT, R156.reuse, 0xe1, !P0 ;  /* 0x000000e19c00780c */ /* 0x040fe20004701070 */
[----:B---3--:R0:W2:Y:S01]  /*00c0*/  LDG.E.64.CONSTANT R6, desc[UR76][R2.64] ;  /* 0x0000004c02067981 */ /* 0x0080a2000c1e9b00 */
[----:B------:R-:W1:Y:S01]  /*00d0*/  S2UR UR5, SR_CgaCtaId ;  /* 0x00000000000579c3 */ /* 0x000e620000008800 */
[C---:B------:R-:W-:Y:S01]  /*00e0*/  LOP3.LUT R4, R156.reuse, 0xffff, RZ, 0xc0, !PT ;  /* 0x0000ffff9c047812 */ /* 0x040fe200078ec0ff */
[----:B------:R-:W-:Y:S01]  /*00f0*/  UMOV UR6, 0x400 ;  /* 0x0000040000067882 */ /* 0x000fe20000000000 */
[----:B------:R-:W-:Y:S01]  /*0100*/  ISETP.GT.U32.AND P1, PT, R156, 0xe0, PT ;  /* 0x000000e09c00780c */ /* 0x000fe20003f24070 */
[----:B------:R-:W-:Y:S01]  /*0110*/  UIADD3 UR4, UPT, UPT, UR6, 0x1000, URZ ;  /* 0x0000100006047890 */ /* 0x000fe2000fffe0ff */
[----:B------:R-:W-:Y:S01]  /*0120*/  SHF.R.U32.HI R124, RZ, 0x4, R156 ;  /* 0x00000004ff7c7819 */ /* 0x000fe2000001169c */
[----:B------:R-:W-:Y:S01]  /*0130*/  IMAD R4, R4, 0x1112, RZ ;  /* 0x0000111204047824 */ /* 0x000fe200078e02ff */
[----:B------:R-:W-:Y:S01]  /*0140*/  BSSY.RECONVERGENT B0, `(.L_x_0) ;  /* 0x0000160000007945 */ /* 0x000fe20003800200 */
[----:B------:R-:W-:-:S02]  /*0150*/  ISETP.GE.U32.AND P2, PT, R156, 0xf0, PT ;  /* 0x000000f09c00780c */ /* 0x000fc40003f46070 */
[----:B0-----:R-:W-:Y:S01]  /*0160*/  PRMT R3, R156, 0x9910, RZ ;  /* 0x000099109c037816 */ /* 0x001fe200000000ff */
[----:B------:R-:W0:Y:S01]  /*0170*/  @P0 LDC.64 R10, c[0x0][0x3c0] ;  /* 0x0000f000ff0a0b82 */ /* 0x000e220000000a00 */
[----:B------:R-:W-:Y:S01]  /*0180*/  @P0 IMAD R5, R0, 0xd2f, R156 ;  /* 0x00000d2f00050824 */ /* 0x000fe200078e029c */
[----:B------:R-:W-:-:S04]  /*0190*/  SHF.R.U32.HI R2, RZ, 0x10, R4 ;  /* 0x00000010ff027819 */ /* 0x000fc80000011604 */
[----:B------:R-:W-:Y:S01]  /*01a0*/  PRMT R4, R2, 0x9910, RZ ;  /* 0x0000991002047816 */ /* 0x000fe200000000ff */
[----:B------:R-:W-:-:S04]  /*01b0*/  IMAD R2, R3, 0x89, RZ ;  /* 0x0000008903027824 */ /* 0x000fc800078e02ff */
[----:B------:R-:W-:Y:S01]  /*01c0*/  IMAD.MOV.U32 R3, RZ, RZ, R4 ;  /* 0x000000ffff037224 */ /* 0x000fe200078e0004 */
[----:B------:R-:W-:Y:S01]  /*01d0*/  LOP3.LUT R4, R2, 0xffff, RZ, 0xc0, !PT ;  /* 0x0000ffff02047812 */ /* 0x000fe200078ec0ff */
[----:B-1----:R-:W-:Y:S02]  /*01e0*/  ULEA UR4, UR5, UR4, 0x18 ;  /* 0x0000000405047291 */ /* 0x002fe4000f8ec0ff */
[----:B------:R-:W-:Y:S01]  /*01f0*/  IMAD R2, R3, 0xf, RZ ;  /* 0x0000000f03027824 */ /* 0x000fe200078e02ff */
[----:B------:R-:W-:-:S03]  /*0200*/  SHF.R.U32.HI R3, RZ, 0xb, R4 ;  /* 0x0000000bff037819 */ /* 0x000fc60000011604 */
[----:B------:R-:W-:Y:S01]  /*0210*/  IMAD.MOV R2, RZ, RZ, -R2 ;  /* 0x000000ffff027224 */ /* 0x000fe200078e0a02 */
[----:B------:R-:W-:Y:S01]  /*0220*/  LEA R4, R233, UR4, 0xf ;  /* 0x00000004e9047c11 */ /* 0x000fe2000f8e78ff */
[----:B------:R-:W-:Y:S01]  /*0230*/  UIADD3 UR4, UPT, UPT, UR6, 0x9000, URZ ;  /* 0x0000900006047890 */ /* 0x000fe2000fffe0ff */
[----:B------:R-:W-:Y:S01]  /*0240*/  LOP3.LUT R3, R3, 0xffff, RZ, 0xc0, !PT ;  /* 0x0000ffff03037812 */ /* 0x000fe200078ec0ff */
[----:B0-----:R-:W-:Y:S01]  /*0250*/  @P0 IMAD.WIDE R10, R5, 0x8, R10 ;  /* 0x00000008050a0825 */ /* 0x001fe200078e020a */
[----:B------:R-:W-:Y:S01]  /*0260*/  PRMT R2, R2, 0x7710, RZ ;  /* 0x0000771002027816 */ /* 0x000fe200000000ff */
[----:B------:R-:W-:Y:S02]  /*0270*/  ULEA UR5, UR5, UR4, 0x18 ;  /* 0x0000000405057291 */ /* 0x000fe4000f8ec0ff */
[----:B------:R-:W-:Y:S01]  /*0280*/  IMAD R40, R3, 0x80, R4 ;  /* 0x0000008003287824 */ /* 0x000fe200078e0204 */
[----:B------:R0:W5:Y:S01]  /*0290*/  @P0 LDG.E.64.CONSTANT R12, desc[UR76][R10.64] ;  /* 0x0000004c0a0c0981 */ /* 0x000162000c1e9b00 */
[----:B------:R-:W-:-:S02]  /*02a0*/  IMAD.IADD R2, R2, 0x1, R156 ;  /* 0x0000000102027824 */ /* 0x000fc400078e029c */
[----:B------:R-:W-:Y:S01]  /*02b0*/  IMAD R41, R3, 0x780, R40 ;  /* 0x0000078003297824 */ /* 0x000fe200078e0228 */
[----:B------:R0:W5:Y:S01]  /*02c0*/  @P0 LDG.E.64.CONSTANT R14, desc[UR76][R10.64+0x708] ;  /* 0x0007084c0a0e0981 */ /* 0x000162000c1e9b00 */
[C---:B------:R-:W-:Y:S01]  /*02d0*/  LEA R3, R156.reuse, UR5, 0x3 ;  /* 0x000000059c037c11 */ /* 0x040fe2000f8e18ff */
[----:B------:R-:W-:Y:S01]  /*02e0*/  IMAD.SHL.U32 R5, R156, 0x80, RZ ;  /* 0x000000809c057824 */ /* 0x000fe200078e00ff */
[----:B------:R-:W-:Y:S01]  /*02f0*/  LOP3.LUT R2, R2, 0xffff, RZ, 0xc0, !PT ;  /* 0x0000ffff02027812 */ /* 0x000fe200078ec0ff */
[----:B------:R0:W5:Y:S01]  /*0300*/  @P0 LDG.E.64.CONSTANT R16, desc[UR76][R10.64+0xe10] ;  /* 0x000e104c0a100981 */ /* 0x000162000c1e9b00 */
[----:B------:R-:W-:-:S03]  /*0310*/  IMAD.U32 R54, RZ, RZ, UR5 ;  /* 0x00000005ff367e24 */ /* 0x000fc6000f8e00ff */
[----:B------:R0:W5:Y:S01]  /*0320*/  @P0 LDG.E.64.CONSTANT R18, desc[UR76][R10.64+0x1518] ;  /* 0x0015184c0a120981 */ /* 0x000162000c1e9b00 */
[C---:B------:R-:W-:Y:S02]  /*0330*/  IMAD R221, R2.reuse, 0x8, R40 ;  /* 0x0000000802dd7824 */ /* 0x040fe400078e0228 */
[----:B------:R-:W-:Y:S01]  /*0340*/  IMAD R2, R2, 0x8, R41 ;  /* 0x0000000802027824 */ /* 0x000fe200078e0229 */
[----:B------:R0:W5:Y:S04]  /*0350*/  @P0 LDG.E.64.CONSTANT R20, desc[UR76][R10.64+0x1c20] ;  /* 0x001c204c0a140981 */ /* 0x000168000c1e9b00 */
        /* <DEDUP_REMOVED lines=10> */
[----:B--2---:R1:W-:Y:S02]  /*0400*/  STS.64 [R3], R6 ;  /* 0x0000000603007388 */ /* 0x0043e40000000a00 */
[----:B-1----:R-:W-:Y:S01]  /*0410*/  LOP3.LUT R6, R5, 0x780, RZ, 0xc0, !PT ;  /* 0x0000078005067812 */ /* 0x002fe200078ec0ff */
[----:B------:R-:W-:Y:S01]  /*0420*/  IMAD R5, R124, 0x800, R4 ;  /* 0x000008007c057824 */ /* 0x000fe200078e0204 */
[----:B------:R-:W-:Y:S06]  /*0430*/  BAR.SYNC.DEFER_BLOCKING 0x0 ;  /* 0x0000000000007b1d */ /* 0x000fec0000010000 */
[----:B0-----:R-:W-:Y:S05]  /*0440*/  @P1 BRA `(.L_x_1) ;  /* 0x0000001000bc1947 */ /* 0x001fea0003800000 */
[----:B------:R-:W0:Y:S01]  /*0450*/  LDCU.128 UR4, c[0x3][0x920] ;  /* 0x00c12400ff0477ac */ /* 0x000e220008000c00 */
[C-C-:B-----5:R-:W-:Y:S02]  /*0460*/  DADD R40, R12.reuse, R38.reuse ;  /* 0x000000000c287229 */ /* 0x160fe40000000026 */
[----:B------:R-:W-:Y:S01]  /*0470*/  DADD R38, R12, -R38 ;  /* 0x000000000c267229 */ /* 0x000fe20000000826 */
[----:B------:R-:W1:Y:S01]  /*0480*/  LDCU.128 UR20, c[0x3][0x900] ;  /* 0x00c12000ff1477ac */ /* 0x000e620008000c00 */
[----:B------:R-:W-:Y:S02]  /*0490*/  DADD R42, R14, R36 ;  /* 0x000000000e2a7229 */ /* 0x000fe40000000024 */
[C-C-:B------:R-:W-:Y:S01]  /*04a0*/  DADD R12, R24.reuse, R26.reuse ;  /* 0x00000000180c7229 */ /* 0x140fe2000000001a */
[----:B------:R-:W2:Y:S01]  /*04b0*/  LDCU.128 UR24, c[0x3][0x910] ;  /* 0x00c12200ff1877ac */ /* 0x000ea20008000c00 */
[----:B------:R-:W-:Y:S02]  /*04c0*/  DADD R10, R24, -R26 ;  /* 0x00000000180a7229 */ /* 0x000fe4000000081a */
[----:B------:R-:W-:Y:S01]  /*04d0*/  DADD R36, R14, -R36 ;  /* 0x000000000e247229 */ /* 0x000fe20000000824 */
[----:B------:R-:W3:Y:S01]  /*04e0*/  LDCU.128 UR52, c[0x3][0x840] ;  /* 0x00c10800ff3477ac */ /* 0x000ee20008000c00 */
[----:B------:R-:W-:-:S02]  /*04f0*/  DADD R44, R16, R34 ;  /* 0x00000000102c7229 */ /* 0x000fc40000000022 */
[----:B------:R-:W-:Y:S01]  /*0500*/  DADD R16, R16, -R34 ;  /* 0x0000000010107229 */ /* 0x000fe20000000822 */
[----:B------:R-:W4:Y:S01]  /*0510*/  LDCU.128 UR56, c[0x3][0x740] ;  /* 0x00c0e800ff3877ac */ /* 0x000f220008000c00 */
[C-C-:B------:R-:W-:Y:S02]  /*0520*/  DADD R34, R18.reuse, R32.reuse ;  /* 0x0000000012227229 */ /* 0x140fe40000000020 */
[----:B------:R-:W-:Y:S01]  /*0530*/  DADD R18, R18, -R32 ;  /* 0x0000000012127229 */ /* 0x000fe20000000820 */
[----:B0-----:R-:W-:Y:S01]  /*0540*/  UMOV UR66, UR6 ;  /* 0x0000000600427c82 */ /* 0x001fe20008000000 */
[----:B------:R-:W-:Y:S01]  /*0550*/  UMOV UR67, UR7 ;  /* 0x0000000700437c82 */ /* 0x000fe20008000000 */
[----:B------:R-:W-:Y:S01]  /*0560*/  UMOV UR64, UR4 ;  /* 0x0000000400407c82 */ /* 0x000fe20008000000 */
[----:B------:R-:W-:Y:S01]  /*0570*/  UMOV UR65, UR5 ;  /* 0x0000000500417c82 */ /* 0x000fe20008000000 */
[----:B------:R-:W0:Y:S01]  /*0580*/  LDCU.128 UR4, c[0x3][0x770] ;  /* 0x00c0ee00ff0477ac */ /* 0x000e220008000c00 */
[----:B-1----:R-:W-:Y:S01]  /*0590*/  DFMA R24, R38, UR20, RZ ;  /* 0x0000001426187c2b */ /* 0x002fe200080000ff */
[----:B--2---:R-:W-:Y:S01]  /*05a0*/  MOV.SPILL R3, UR27 ;  /* 0x0000001b00037c02 */ /* 0x004fe20009000f00 */
[C-C-:B------:R-:W-:Y:S01]  /*05b0*/  DADD R32, R20.reuse, R30.reuse ;  /* 0x0000000014207229 */ /* 0x140fe2000000001e */
[----:B------:R-:W-:Y:S01]  /*05c0*/  MOV.SPILL R7, UR26 ;  /* 0x0000001a00077c02 */ /* 0x000fe20009000f00 */
[----:B------:R-:W-:Y:S01]  /*05d0*/  DADD R20, R20, -R30 ;  /* 0x0000000014147229 */ /* 0x000fe2000000081e */
[----:B------:R-:W-:Y:S01]  /*05e0*/  MOV.SPILL R55, UR25 ;  /* 0x0000001900377c02 */ /* 0x000fe20009000f00 */
[----:B------:R-:W1:Y:S01]  /*05f0*/  LDCU.128 UR8, c[0x3][0x780] ;  /* 0x00c0f000ff0877ac */ /* 0x000e620008000c00 */
[----:B------:R-:W-:Y:S01]  /*0600*/  MOV.SPILL R68, UR24 ;  /* 0x0000001800447c02 */ /* 0x000fe20009000f00 */
[----:B------:R-:W-:-:S02]  /*0610*/  DADD R30, R22, R28 ;  /* 0x00000000161e7229 */ /* 0x000fc4000000001c */
[----:B------:R-:W-:Y:S01]  /*0620*/  DADD R14, R22, -R28 ;  /* 0x00000000160e7229 */ /* 0x000fe2000000081c */
[----:B------:R-:W2:Y:S01]  /*0630*/  LDCU.128 UR12, c[0x3][0x7c0] ;  /* 0x00c0f800ff0c77ac */ /* 0x000ea20008000c00 */
[----:B------:R-:W-:Y:S02]  /*0640*/  DFMA R28, R36, UR22, R24 ;  /* 0x00000016241c7c2b */ /* 0x000fe40008000018 */
[C---:B---3--:R-:W-:Y:S01]  /*0650*/  DFMA R58, R40.reuse, UR52, RZ ;  /* 0x00000034283a7c2b */ /* 0x048fe200080000ff */
[----:B------:R-:W3:Y:S01]  /*0660*/  LDCU.128 UR48, c[0x3][0x800] ;  /* 0x00c10000ff3077ac */ /* 0x000ee20008000c00 */
[----:B----4-:R-:W-:Y:S01]  /*0670*/  DFMA R22, R40, UR56, RZ ;  /* 0x0000003828167c2b */ /* 0x010fe200080000ff */
[----:B0-----:R-:W-:Y:S01]  /*0680*/  UMOV UR26, UR6 ;  /* 0x00000006001a7c82 */ /* 0x001fe20008000000 */
[----:B------:R-:W-:Y:S01]  /*0690*/  UMOV UR27, UR7 ;  /* 0x00000007001b7c82 */ /* 0x000fe20008000000 */
[----:B------:R-:W-:Y:S01]  /*06a0*/  UMOV UR24, UR4 ;  /* 0x0000000400187c82 */ /* 0x000fe20008000000 */
[----:B------:R-:W-:Y:S01]  /*06b0*/  UMOV UR25, UR5 ;  /* 0x0000000500197c82 */ /* 0x000fe20008000000 */
[----:B------:R-:W0:Y:S01]  /*06c0*/  LDCU.128 UR4, c[0x3][0x980] ;  /* 0x00c13000ff0477ac */ /* 0x000e220008000c00 */
[----:B------:R-:W-:-:S02]  /*06d0*/  DFMA R60, R42, UR54, R58 ;  /* 0x000000362a3c7c2b */ /* 0x000fc4000800003a */
[----:B-1----:R-:W-:Y:S01]  /*06e0*/  DFMA R46, R40, UR8, RZ ;  /* 0x00000008282e7c2b */ /* 0x002fe200080000ff */
[----:B------:R-:W1:Y:S01]  /*06f0*/  LDCU.128 UR20, c[0x3][0xa00] ;  /* 0x00c14000ff1477ac */ /* 0x000e620008000c00 */
[----:B------:R-:W-:Y:S02]  /*0700*/  DFMA R26, R42, UR58, R22 ;  /* 0x0000003a2a1a7c2b */ /* 0x000fe40008000016 */
[C---:B--2---:R-:W-:Y:S01]  /*0710*/  DFMA R22, R40.reuse, UR12, RZ ;  /* 0x0000000c28167c2b */ /* 0x044fe200080000ff */
[----:B------:R-:W2:Y:S01]  /*0720*/  LDCU.128 UR52, c[0x3][0x850] ;  /* 0x00c10a00ff3477ac */ /* 0x000ea20008000c00 */
[----:B---3--:R-:W-:Y:S01]  /*0730*/  DFMA R56, R40, UR48, RZ ;  /* 0x0000003028387c2b */ /* 0x008fe200080000ff */
[----:B------:R-:W3:Y:S01]  /*0740*/  LDCU.128 UR60, c[0x3][0x880] ;  /* 0x00c11000ff3c77ac */ /* 0x000ee20008000c00 */
[----:B------:R-:W-:-:S04]  /*0750*/  DFMA R46, R42, UR10, R46 ;  /* 0x0000000a2a2e7c2b */ /* 0x000fc8000800002e */
[----:B------:R-:W-:Y:S01]  /*0760*/  DFMA R50, R42, UR14, R22 ;  /* 0x0000000e2a327c2b */ /* 0x000fe20008000016 */
[----:B------:R-:W4:Y:S01]  /*0770*/  LDCU.128 UR56, c[0x3][0x700] ;  /* 0x00c0e000ff3877ac */ /* 0x000f220008000c00 */
[----:B0-----:R-:W-:Y:S01]  /*0780*/  DFMA R24, R38, UR4, RZ ;  /* 0x0000000426187c2b */ /* 0x001fe200080000ff */
[----:B------:R-:W0:Y:S01]  /*0790*/  LDCU.128 UR8, c[0x3][0x8c0] ;  /* 0x00c11800ff0877ac */ /* 0x000e220008000c00 */
[----:B------:R-:W-:Y:S02]  /*07a0*/  DFMA R56, R42, UR50, R56 ;  /* 0x000000322a387c2b */ /* 0x000fe40008000038 */
[----:B-1----:R-:W-:Y:S01]  /*07b0*/  DFMA R58, R38, UR20, RZ ;  /* 0x00000014263a7c2b */ /* 0x002fe200080000ff */
[----:B------:R-:W1:Y:S03]  /*07c0*/  LDCU.128 UR44, c[0x3][0x940] ;  /* 0x00c12800ff2c77ac */ /* 0x000e660008000c00 */
[----:B------:R-:W-:Y:S01]  /*07d0*/  DFMA R52, R36, UR6, R24 ;  /* 0x0000000624347c2b */ /* 0x000fe20008000018 */
[----:B------:R-:W1:Y:S01]  /*07e0*/  LDCU.128 UR16, c[0x3][0x9c0] ;  /* 0x00c13800ff1077ac */ /* 0x000e620008000c00 */
[----:B--2---:R-:W-:-:S02]  /*07f0*/  DFMA R60, R44, UR52, R60 ;  /* 0x000000342c3c7c2b */ /* 0x004fc4000800003c */
[----:B------:R-:W-:Y:S01]  /*0800*/  DFMA R58, R36, UR22, R58 ;  /* 0x00000016243a7c2b */ /* 0x000fe2000800003a */
[----:B------:R-:W2:Y:S01]  /*0810*/  LDCU.128 UR12, c[0x3][0xa40] ;  /* 0x00c14800ff0c77ac */ /* 0x000ea20008000c00 */
[C---:B---3--:R-:W-:Y:S02]  /*0820*/  DFMA R62, R40.reuse, UR60, RZ ;  /* 0x0000003c283e7c2b */ /* 0x048fe400080000ff */
[----:B----4-:R-:W-:Y:S01]  /*0830*/  DFMA R22, R40, UR56, RZ ;  /* 0x0000003828167c2b */ /* 0x010fe200080000ff */
[----:B------:R-:W3:Y:S01]  /*0840*/  LDCU.128 UR72, c[0x3][0x750] ;  /* 0x00c0ea00ff4877ac */ /* 0x000ee20008000c00 */
[----:B------:R-:W-:Y:S02]  /*0850*/  DFMA R60, R34, UR54, R60 ;  /* 0x00000036223c7c2b */ /* 0x000fe4000800003c */
[----:B0-----:R-:W-:Y:S01]  /*0860*/  DFMA R66, R40, UR8, RZ ;  /* 0x0000000828427c2b */ /* 0x001fe200080000ff */
[----:B------:R-:W0:Y:S01]  /*0870*/  LDCU.128 UR4, c[0x3][0xa80] ;  /* 0x00c15000ff0477ac */ /* 0x000e220008000c00 */
[----:B------:R-:W-:-:S02]  /*0880*/  DFMA R64, R42, UR62, R62 ;  /* 0x0000003e2a407c2b */ /* 0x000fc4000800003e */
[----:B------:R-:W-:Y:S01]  /*0890*/  DFMA R24, R42, UR58, R22 ;  /* 0x0000003a2a187c2b */ /* 0x000fe20008000016 */
[----:B------:R-:W4:Y:S01]  /*08a0*/  LDCU.128 UR48, c[0x3][0x810] ;  /* 0x00c10200ff3077ac */ /* 0x000f220008000c00 */
[C---:B-1----:R-:W-:Y:S02]  /*08b0*/  DFMA R48, R38.reuse, UR44, RZ ;  /* 0x0000002c26307c2b */ /* 0x042fe400080000ff */
[C---:B------:R-:W-:Y:S01]  /*08c0*/  DFMA R40, R38.reuse, UR16, RZ ;  /* 0x0000001026287c2b */ /* 0x040fe200080000ff */
[----:B------:R-:W-:Y:S01]  /*08d0*/  UMOV UR22, UR26 ;  /* 0x0000001a00167c82 */ /* 0x000fe20008000000 */
[----:B------:R-:W-:Y:S01]  /*08e0*/  UMOV UR23, UR27 ;  /* 0x0000001b00177c82 */ /* 0x000fe20008000000 */
[----:B------:R-:W-:Y:S01]  /*08f0*/  UMOV UR52, UR24 ;  /* 0x0000001800347c82 */ /* 0x000fe20008000000 */
[----:B------:R-:W-:Y:S01]  /*0900*/  UMOV UR53, UR25 ;  /* 0x0000001900357c82 */ /* 0x000fe20008000000 */
[----:B------:R-:W1:Y:S01]  /*0910*/  LDCU.128 UR24, c[0x3][0x930] ;  /* 0x00c12600ff1877ac */ /* 0x000e620008000c00 */
[----:B--2---:R-:W-:-:S02]  /*0920*/  DFMA R62, R38, UR12, RZ ;  /* 0x0000000c263e7c2b */ /* 0x004fc400080000ff */
[----:B------:R-:W-:Y:S01]  /*0930*/  DFMA R22, R38, UR8, RZ ;  /* 0x0000000826167c2b */ /* 0x000fe200080000ff */
[----:B------:R-:W2:Y:S01]  /*0940*/  LDCU.128 UR60, c[0x3][0x710] ;  /* 0x00c0e200ff3c77ac */ /* 0x000ea20008000c00 */
[----:B---3--:R-:W-:Y:S02]  /*0950*/  DFMA R26, R44, UR72, R26 ;  /* 0x000000482c1a7c2b */ /* 0x008fe4000800001a */
[----:B0-----:R-:W-:Y:S01]  /*0960*/  DFMA R38, R38, UR4, RZ ;  /* 0x0000000426267c2b */ /* 0x001fe200080000ff */
[----:B------:R-:W0:Y:S01]  /*0970*/  LDCU.128 UR32, c[0x3][0x790] ;  /* 0x00c0f200ff2077ac */ /* 0x000e220008000c00 */
[----:B------:R-:W-:Y:S02]  /*0980*/  DFMA R66, R42, UR10, R66 ;  /* 0x0000000a2a427c2b */ /* 0x000fe40008000042 */
[----:B----4-:R-:W-:Y:S01]  /*0990*/  DFMA R56, R44, UR48, R56 ;  /* 0x000000302c387c2b */ /* 0x010fe20008000038 */
[----:B------:R-:W3:Y:S01]  /*09a0*/  LDCU.128 UR56, c[0x3][0x890] ;  /* 0x00c11200ff3877ac */ /* 0x000ee20008000c00 */
[----:B------:R-:W-:-:S02]  /*09b0*/  DFMA R22, R36, UR10, R22 ;  /* 0x0000000a24167c2b */ /* 0x000fc40008000016 */
[C---:B------:R-:W-:Y:S01]  /*09c0*/  DFMA R38, R36.reuse, UR6, R38 ;  /* 0x0000000624267c2b */ /* 0x040fe20008000026 */
[----:B------:R-:W4:Y:S01]  /*09d0*/  LDCU.128 UR40, c[0x3][0x7d0] ;  /* 0x00c0fa00ff2877ac */ /* 0x000f220008000c00 */
[C---:B------:R-:W-:Y:S02]  /*09e0*/  DFMA R48, R36.reuse, UR46, R48 ;  /* 0x0000002e24307c2b */ /* 0x040fe40008000030 */
[C---:B------:R-:W-:Y:S01]  /*09f0*/  DFMA R62, R36.reuse, UR14, R62 ;  /* 0x0000000e243e7c2b */ /* 0x040fe2000800003e */
[----:B-1----:R-:W-:Y:S01]  /*0a00*/  UMOV UR48, UR24 ;  /* 0x0000001800307c82 */ /* 0x002fe20008000000 */
[----:B------:R-:W-:Y:S01]  /*0a10*/  UMOV UR49, UR25 ;  /* 0x0000001900317c82 */ /* 0x000fe20008000000 */
[----:B------:R-:W-:Y:S01]  /*0a20*/  UMOV UR72, UR26 ;  /* 0x0000001a00487c82 */ /* 0x000fe20008000000 */
[----:B------:R-:W-:Y:S01]  /*0a30*/  UMOV UR73, UR27 ;  /* 0x0000001b00497c82 */ /* 0x000fe20008000000 */
[----:B------:R-:W1:Y:S01]  /*0a40*/  LDCU.128 UR24, c[0x3][0x7a0] ;  /* 0x00c0f400ff1877ac */ /* 0x000e620008000c00 */
[----:B------:R-:W-:-:S02]  /*0a50*/  DFMA R40, R36, UR18, R40 ;  /* 0x0000001224287c2b */ /* 0x000fc40008000028 */
[----:B0-----:R-:W-:Y:S01]  /*0a60*/  DFMA R46, R44, UR32, R46 ;  /* 0x000000202c2e7c2b */ /* 0x001fe2000800002e */
[----:B------:R-:W0:Y:S01]  /*0a70*/  LDCU.128 UR4, c[0x3][0xa50] ;  /* 0x00c14a00ff0477ac */ /* 0x000e220008000c00 */
[----:B------:R-:W-:Y:S02]  /*0a80*/  DFMA R56, R34, UR50, R56 ;  /* 0x0000003222387c2b */ /* 0x000fe40008000038 */
[----:B---3--:R-:W-:Y:S01]  /*0a90*/  DFMA R64, R44, UR56, R64 ;  /* 0x000000382c407c2b */ /* 0x008fe20008000040 */
[----:B------:R-:W3:Y:S01]  /*0aa0*/  LDCU.128 UR8, c[0x3][0xa90] ;  /* 0x00c15200ff0877ac */ /* 0x000ee20008000c00 */
[----:B------:R-:W-:Y:S02]  /*0ab0*/  DFMA R26, R34, UR74, R26 ;  /* 0x0000004a221a7c2b */ /* 0x000fe4000800001a */
[----:B----4-:R-:W-:Y:S01]  /*0ac0*/  DFMA R50, R44, UR40, R50 ;  /* 0x000000282c327c2b */ /* 0x010fe20008000032 */
[----:B------:R-:W4:Y:S01]  /*0ad0*/  LDCU.128 UR36, c[0x3][0x950] ;  /* 0x00c12a00ff2477ac */ /* 0x000f220008000c00 */
[----:B------:R-:W-:-:S02]  /*0ae0*/  DFMA R46, R34, UR34, R46 ;  /* 0x00000022222e7c2b */ /* 0x000fc4000800002e */
[C---:B------:R-:W-:Y:S01]  /*0af0*/  DFMA R64, R34.reuse, UR58, R64 ;  /* 0x0000003a22407c2b */ /* 0x040fe20008000040 */
[----:B------:R-:W4:Y:S03]  /*0b00*/  LDCU.128 UR44, c[0x3][0x990] ;  /* 0x00c13200ff2c77ac */ /* 0x000f260008000c00 */
[----:B------:R-:W-:Y:S01]  /*0b10*/  DFMA R50, R34, UR42, R50 ;  /* 0x0000002a22327c2b */ /* 0x000fe20008000032 */
[----:B------:R-:W4:Y:S01]  /*0b20*/  LDCU.128 UR68, c[0x3][0xa10] ;  /* 0x00c14200ff4477ac */ /* 0x000f220008000c00 */
[----:B0-----:R-:W-:Y:S01]  /*0b30*/  DFMA R62, R16, UR4, R62 ;  /* 0x00000004103e7c2b */ /* 0x001fe2000800003e */
[----:B--2---:R-:W-:Y:S01]  /*0b40*/  UMOV UR20, UR60 ;  /* 0x0000003c00147c82 */ /* 0x004fe20008000000 */
[----:B------:R-:W-:Y:S01]  /*0b50*/  UMOV UR21, UR61 ;  /* 0x0000003d00157c82 */ /* 0x000fe20008000000 */
[----:B------:R-:W-:Y:S01]  /*0b60*/  UMOV UR12, UR64 ;  /* 0x00000040000c7c82 */ /* 0x000fe20008000000 */
[----:B------:R-:W-:Y:S01]  /*0b70*/  UMOV UR13, UR65 ;  /* 0x00000041000d7c82 */ /* 0x000fe20008000000 */
[----:B------:R-:W-:Y:S01]  /*0b80*/  UMOV UR64, UR62 ;  /* 0x0000003e00407c82 */ /* 0x000fe20008000000 */
[----:B------:R-:W-:Y:S01]  /*0b90*/  UMOV UR65, UR63 ;  /* 0x0000003f00417c82 */ /* 0x000fe20008000000 */
[----:B------:R-:W-:Y:S01]  /*0ba0*/  DFMA R24, R44, UR20, R24 ;  /* 0x000000142c187c2b */ /* 0x000fe20008000018 */
[----:B-1----:R-:W-:Y:S01]  /*0bb0*/  UMOV UR20, UR24 ;  /* 0x0000001800147c82 */ /* 0x002fe20008000000 */
[----:B------:R-:W-:Y:S01]  /*0bc0*/  UMOV UR21, UR25 ;  /* 0x0000001900157c82 */ /* 0x000fe20008000000 */
[----:B------:R-:W-:Y:S01]  /*0bd0*/  R2UR.FILL UR25, R55 ;  /* 0x00000000371972ca */ /* 0x000fe200004e0000 */
[----:B------:R-:W-:Y:S01]  /*0be0*/  UMOV UR16, UR66 ;  /* 0x0000004200107c82 */ /* 0x000fe20008000000 */
[----:B------:R-:W-:Y:S01]  /*0bf0*/  R2UR.FILL UR24, R68 ;  /* 0x00000000441872ca */ /* 0x000fe200004e0000 */
[----:B------:R-:W-:Y:S01]  /*0c00*/  UMOV UR17, UR67 ;  /* 0x0000004300117c82 */ /* 0x000fe20008000000 */
[----:B------:R-:W-:Y:S01]  /*0c10*/  UMOV UR18, UR64 ;  /* 0x0000004000127c82 */ /* 0x000fe20008000000 */
[----:B------:R-:W-:Y:S01]  /*0c20*/  UMOV UR19, UR65 ;  /* 0x0000004100137c82 */ /* 0x000fe20008000000 */
[----:B------:R-:W0:Y:S01]  /*0c30*/  LDCU.128 UR60, c[0x3][0x8d0] ;  /* 0x00c11a00ff3c77ac */ /* 0x000e220008000c00 */
[----:B---3--:R-:W-:-:S02]  /*0c40*/  DFMA R38, R16, UR8, R38 ;  /* 0x0000000810267c2b */ /* 0x008fc40008000026 */
[C---:B----4-:R-:W-:Y:S01]  /*0c50*/  DFMA R48, R16.reuse, UR36, R48 ;  /* 0x0000002410307c2b */ /* 0x050fe20008000030 */
[----:B------:R-:W1:Y:S01]  /*0c60*/  LDCU.128 UR64, c[0x3][0x9d0] ;  /* 0x00c13a00ff4077ac */ /* 0x000e620008000c00 */
[C---:B------:R-:W-:Y:S02]  /*0c70*/  DFMA R52, R16.reuse, UR44, R52 ;  /* 0x0000002c10347c2b */ /* 0x040fe40008000034 */
[C---:B------:R-:W-:Y:S01]  /*0c80*/  DFMA R58, R16.reuse, UR68, R58 ;  /* 0x00000044103a7c2b */ /* 0x040fe2000800003a */
[----:B------:R-:W-:Y:S01]  /*0c90*/  UMOV UR56, UR26 ;  /* 0x0000001a00387c82 */ /* 0x000fe20008000000 */
[----:B------:R-:W-:Y:S01]  /*0ca0*/  UMOV UR57, UR27 ;  /* 0x0000001b00397c82 */ /* 0x000fe20008000000 */
[----:B------:R-:W-:Y:S01]  /*0cb0*/  R2UR.FILL UR27, R3 ;  /* 0x00000000031b72ca */ /* 0x000fe200004e0000 */
[----:B------:R-:W-:Y:S01]  /*0cc0*/  UMOV UR8, UR20 ;  /* 0x0000001400087c82 */ /* 0x000fe20008000000 */
[----:B------:R-:W-:Y:S01]  /*0cd0*/  R2UR.FILL UR26, R7 ;  /* 0x00000000071a72ca */ /* 0x000fe200004e0000 */
[----:B------:R-:W-:Y:S01]  /*0ce0*/  UMOV UR9, UR21 ;  /* 0x0000001500097c82 */ /* 0x000fe20008000000 */
[----:B------:R-:W-:Y:S01]  /*0cf0*/  DFMA R28, R16, UR24, R28 ;  /* 0x00000018101c7c2b */ /* 0x000fe2000800001c */
[----:B------:R-:W-:Y:S01]  /*0d00*/  UMOV UR24, UR22 ;  /* 0x0000001600187c82 */ /* 0x000fe20008000000 */
        /* <DEDUP_REMOVED lines=9> */
[C---:B------:R-:W-:Y:S01]  /*0da0*/  DFMA R62, R18.reuse, UR6, R62 ;  /* 0x00000006123e7c2b */ /* 0x040fe2000800003e */
[----:B------:R-:W2:Y:S01]  /*0db0*/  LDCU.128 UR28, c[0x3][0x760] ;  /* 0x00c0ec00ff1c77ac */ /* 0x000ea20008000c00 */
[----:B------:R-:W-:-:S02]  /*0dc0*/  DFMA R38, R18, UR10, R38 ;  /* 0x0000000a12267c2b */ /* 0x000fc40008000026 */
[----:B------:R-:W-:Y:S01]  /*0dd0*/  DFMA R46, R32, UR8, R46 ;  /* 0x00000008202e7c2b */ /* 0x000fe2000800002e */
[----:B------:R-:W3:Y:S01]  /*0de0*/  LDCU.128 UR12, c[0x3][0x960] ;  /* 0x00c12c00ff0c77ac */ /* 0x000ee20008000c00 */
[----:B0-----:R-:W-:Y:S02]  /*0df0*/  DFMA R66, R44, UR60, R66 ;  /* 0x0000003c2c427c2b */ /* 0x001fe40008000042 */
[C---:B-1----:R-:W-:Y:S01]  /*0e00*/  DFMA R40, R16.reuse, UR64, R40 ;  /* 0x0000004010287c2b */ /* 0x042fe20008000028 */
[----:B------:R-:W0:Y:S01]  /*0e10*/  LDCU.128 UR16, c[0x3][0x7e0] ;  /* 0x00c0fc00ff1077ac */ /* 0x000e220008000c00 */
[----:B------:R-:W-:Y:S02]  /*0e20*/  DFMA R22, R16, UR60, R22 ;  /* 0x0000003c10167c2b */ /* 0x000fe40008000016 */
[----:B------:R-:W-:Y:S01]  /*0e30*/  DFMA R48, R18, UR38, R48 ;  /* 0x0000002612307c2b */ /* 0x000fe20008000030 */
[----:B------:R-:W1:Y:S01]  /*0e40*/  LDCU.128 UR20, c[0x3][0x9a0] ;  /* 0x00c13400ff1477ac */ /* 0x000e620008000c00 */
[----:B------:R-:W-:-:S02]  /*0e50*/  DFMA R24, R34, UR44, R24 ;  /* 0x0000002c22187c2b */ /* 0x000fc40008000018 */
[C---:B------:R-:W-:Y:S01]  /*0e60*/  DFMA R28, R18.reuse, UR26, R28 ;  /* 0x0000001a121c7c2b */ /* 0x040fe2000800001c */
[----:B------:R-:W4:Y:S01]  /*0e70*/  LDCU.128 UR32, c[0x3][0x820] ;  /* 0x00c10400ff2077ac */ /* 0x000f220008000c00 */
[C---:B------:R-:W-:Y:S02]  /*0e80*/  DFMA R52, R18.reuse, UR46, R52 ;  /* 0x0000002e12347c2b */ /* 0x040fe40008000034 */
[C---:B------:R-:W-:Y:S01]  /*0e90*/  DFMA R58, R18.reuse, UR70, R58 ;  /* 0x00000046123a7c2b */ /* 0x040fe2000800003a */
[----:B------:R-:W4:Y:S01]  /*0ea0*/  LDCU.128 UR40, c[0x3][0x860] ;  /* 0x00c10c00ff2877ac */ /* 0x000f220008000c00 */
[C---:B------:R-:W-:Y:S02]  /*0eb0*/  DFMA R40, R18.reuse, UR66, R40 ;  /* 0x0000004212287c2b */ /* 0x040fe40008000028 */
[----:B------:R-:W-:Y:S01]  /*0ec0*/  DFMA R22, R18, UR62, R22 ;  /* 0x0000003e12167c2b */ /* 0x000fe20008000016 */
[----:B------:R-:W4:Y:S01]  /*0ed0*/  LDCU.128 UR48, c[0x3][0x8a0] ;  /* 0x00c11400ff3077ac */ /* 0x000f220008000c00 */
[----:B--2---:R-:W-:-:S02]  /*0ee0*/  DFMA R26, R32, UR28, R26 ;  /* 0x0000001c201a7c2b */ /* 0x004fc4000800001a */
[----:B0-----:R-:W-:Y:S01]  /*0ef0*/  DFMA R50, R32, UR16, R50 ;  /* 0x0000001020327c2b */ /* 0x001fe20008000032 */
[----:B------:R-:W0:Y:S01]  /*0f00*/  LDCU.128 UR4, c[0x3][0xa20] ;  /* 0x00c14400ff0477ac */ /* 0x000e220008000c00 */
[C---:B---3--:R-:W-:Y:S02]  /*0f10*/  DFMA R48, R20.reuse, UR12, R48 ;  /* 0x0000000c14307c2b */ /* 0x048fe40008000030 */
[----:B-1----:R-:W-:Y:S01]  /*0f20*/  DFMA R52, R20, UR20, R52 ;  /* 0x0000001414347c2b */ /* 0x002fe20008000034 */
[----:B------:R-:W1:Y:S01]  /*0f30*/  LDCU.128 UR8, c[0x3][0xaa0] ;  /* 0x00c15400ff0877ac */ /* 0x000e620008000c00 */
[----:B------:R-:W-:Y:S02]  /*0f40*/  DFMA R66, R34, UR62, R66 ;  /* 0x0000003e22427c2b */ /* 0x000fe40008000042 */
[C---:B----4-:R-:W-:Y:S01]  /*0f50*/  DFMA R56, R32.reuse, UR32, R56 ;  /* 0x0000002020387c2b */ /* 0x050fe20008000038 */
[----:B------:R-:W-:Y:S01]  /*0f60*/  UMOV UR60, UR36 ;  /* 0x00000024003c7c82 */ /* 0x000fe20008000000 */
[----:B------:R-:W-:Y:S01]  /*0f70*/  UMOV UR61, UR37 ;  /* 0x00000025003d7c82 */ /* 0x000fe20008000000 */
[----:B------:R-:W-:Y:S01]  /*0f80*/  UMOV UR64, UR52 ;  /* 0x0000003400407c82 */ /* 0x000fe20008000000 */
[----:B------:R-:W-:Y:S01]  /*0f90*/  UMOV UR65, UR53 ;  /* 0x0000003500417c82 */ /* 0x000fe20008000000 */
[----:B------:R-:W-:Y:S01]  /*0fa0*/  UMOV UR74, UR24 ;  /* 0x00000018004a7c82 */ /* 0x000fe20008000000 */
[----:B------:R-:W-:Y:S01]  /*0fb0*/  UMOV UR75, UR25 ;  /* 0x00000019004b7c82 */ /* 0x000fe20008000000 */
[----:B------:R-:W2:Y:S01]  /*0fc0*/  LDCU.128 UR52, c[0x3][0x720] ;  /* 0x00c0e400ff3477ac */ /* 0x000ea20008000c00 */
[----:B------:R-:W-:-:S02]  /*0fd0*/  DFMA R60, R32, UR40, R60 ;  /* 0x00000028203c7c2b */ /* 0x000fc4000800003c */
[----:B------:R-:W-:Y:S01]  /*0fe0*/  DFMA R64, R32, UR48, R64 ;  /* 0x0000003020407c2b */ /* 0x000fe20008000040 */
[----:B------:R-:W3:Y:S01]  /*0ff0*/  LDCU.128 UR36, c[0x3][0x9e0] ;  /* 0x00c13c00ff2477ac */ /* 0x000ee20008000c00 */
[C---:B------:R-:W-:Y:S02]  /*1000*/  DFMA R28, R20.reuse, UR60, R28 ;  /* 0x0000003c141c7c2b */ /* 0x040fe4000800001c */
[C---:B0-----:R-:W-:Y:S01]  /*1010*/  DFMA R58, R20.reuse, UR4, R58 ;  /* 0x00000004143a7c2b */ /* 0x041fe2000800003a */
[----:B------:R-:W0:Y:S01]  /*1020*/  LDCU.128 UR24, c[0x3][0x8e0] ;  /* 0x00c11c00ff1877ac */ /* 0x000e220008000c00 */
[----:B-1----:R-:W-:Y:S02]  /*1030*/  DFMA R38, R20, UR8, R38 ;  /* 0x0000000814267c2b */ /* 0x002fe40008000026 */
[C---:B------:R-:W-:Y:S01]  /*1040*/  DFMA R26, R30.reuse, UR30, R26 ;  /* 0x0000001e1e1a7c2b */ /* 0x040fe2000800001a */
[----:B------:R-:W1:Y:S01]  /*1050*/  LDCU.128 UR44, c[0x3][0xa60] ;  /* 0x00c14c00ff2c77ac */ /* 0x000e620008000c00 */
[----:B------:R-:W-:-:S02]  /*1060*/  DFMA R50, R30, UR18, R50 ;  /* 0x000000121e327c2b */ /* 0x000fc40008000032 */
[----:B------:R-:W-:Y:S01]  /*1070*/  DFMA R56, R30, UR34, R56 ;  /* 0x000000221e387c2b */ /* 0x000fe20008000038 */
[----:B------:R-:W-:Y:S01]  /*1080*/  UMOV UR16, UR58 ;  /* 0x0000003a00107c82 */ /* 0x000fe20008000000 */
[----:B------:R-:W-:Y:S01]  /*1090*/  UMOV UR17, UR59 ;  /* 0x0000003b00117c82 */ /* 0x000fe20008000000 */
[----:B------:R-:W-:Y:S01]  /*10a0*/  UMOV UR32, UR56 ;  /* 0x0000003800207c82 */ /* 0x000fe20008000000 */
[----:B------:R-:W-:Y:S01]  /*10b0*/  UMOV UR33, UR57 ;  /* 0x0000003900217c82 */ /* 0x000fe20008000000 */
[----:B------:R-:W-:Y:S01]  /*10c0*/  UMOV UR48, UR68 ;  /* 0x0000004400307c82 */ /* 0x000fe20008000000 */
[----:B------:R-:W-:Y:S01]  /*10d0*/  UMOV UR49, UR69 ;  /* 0x0000004500317c82 */ /* 0x000fe20008000000 */
[----:B--2---:R-:W-:Y:S01]  /*10e0*/  DFMA R24, R32, UR52, R24 ;  /* 0x0000003420187c2b */ /* 0x004fe20008000018 */
[----:B------:R-:W-:Y:S01]  /*10f0*/  UMOV UR52, UR16 ;  /* 0x0000001000347c82 */ /* 0x000fe20008000000 */
[C---:B---3--:R-:W-:Y:S01]  /*1100*/  DFMA R40, R20.reuse, UR36, R40 ;  /* 0x0000002414287c2b */ /* 0x048fe20008000028 */
[----:B------:R-:W-:Y:S01]  /*1110*/  UMOV UR36, UR64 ;  /* 0x0000004000247c82 */ /* 0x000fe20008000000 */
[----:B------:R-:W-:Y:S01]  /*1120*/  UMOV UR37, UR65 ;  /* 0x0000004100257c82 */ /* 0x000fe20008000000 */
[----:B0-----:R-:W-:Y:S01]  /*1130*/  DFMA R22, R20, UR24, R22 ;  /* 0x0000001814167c2b */ /* 0x001fe20008000016 */
[----:B------:R-:W-:Y:S01]  /*1140*/  UMOV UR53, UR17 ;  /* 0x0000001100357c82 */ /* 0x000fe20008000000 */
[----:B------:R-:W-:Y:S01]  /*1150*/  DFMA R46, R30, UR32, R46 ;  /* 0x000000201e2e7c2b */ /* 0x000fe2000800002e */
[----:B------:R-:W0:Y:S01]  /*1160*/  LDCU.128 UR56, c[0x3][0x7b0] ;  /* 0x00c0f600ff3877ac */ /* 0x000e220008000c00 */
[----:B-1----:R-:W-:-:S02]  /*1170*/  DFMA R62, R20, UR44, R62 ;  /* 0x0000002c143e7c2b */ /* 0x002fc4000800003e */
[C---:B------:R-:W-:Y:S01]  /*1180*/  DFMA R60, R30.reuse, UR42, R60 ;  /* 0x0000002a1e3c7c2b */ /* 0x040fe2000800003c */
[----:B------:R-:W1:Y:S01]  /*1190*/  LDCU.128 UR68, c[0x3][0x970] ;  /* 0x00c12e00ff4477ac */ /* 0x000e620008000c00 */
[----:B------:R-:W-:Y:S02]  /*11a0*/  DFMA R64, R30, UR50, R64 ;  /* 0x000000321e407c2b */ /* 0x000fe40008000040 */
[C---:B------:R-:W-:Y:S01]  /*11b0*/  DFMA R28, R14.reuse, UR48, R28 ;  /* 0x000000300e1c7c2b */ /* 0x040fe2000800001c */
[----:B------:R-:W2:Y:S01]  /*11c0*/  LDCU.128 UR60, c[0x3][0x7f0] ;  /* 0x00c0fe00ff3c77ac */ /* 0x000ea20008000c00 */
[C---:B------:R-:W-:Y:S02]  /*11d0*/  DFMA R48, R14.reuse, UR14, R48 ;  /* 0x0000000e0e307c2b */ /* 0x040fe40008000030 */
[C---:B------:R-:W-:Y:S01]  /*11e0*/  DFMA R52, R14.reuse, UR22, R52 ;  /* 0x000000160e347c2b */ /* 0x040fe20008000034 */
[----:B------:R-:W3:Y:S01]  /*11f0*/  LDCU.128 UR64, c[0x3][0x9b0] ;  /* 0x00c13600ff4077ac */ /* 0x000ee20008000c00 */
[----:B------:R-:W-:-:S02]  /*1200*/  DFMA R58, R14, UR6, R58 ;  /* 0x000000060e3a7c2b */ /* 0x000fc4000800003a */
[----:B------:R-:W-:Y:S01]  /*1210*/  DFMA R38, R14, UR10, R38 ;  /* 0x0000000a0e267c2b */ /* 0x000fe20008000026 */
[----:B------:R-:W4:Y:S01]  /*1220*/  LDCU.128 UR28, c[0x3][0x830] ;  /* 0x00c10600ff1c77ac */ /* 0x000f220008000c00 */
[----:B------:R-:W-:Y:S02]  /*1230*/  DFMA R66, R32, UR24, R66 ;  /* 0x0000001820427c2b */ /* 0x000fe40008000042 */
[C---:B------:R-:W-:Y:S01]  /*1240*/  DFMA R40, R14.reuse, UR38, R40 ;  /* 0x000000260e287c2b */ /* 0x040fe20008000028 */
[----:B------:R-:W3:Y:S01]  /*1250*/  LDCU.128 UR16, c[0x3][0x9f0] ;  /* 0x00c13e00ff1077ac */ /* 0x000ee20008000c00 */
[C---:B------:R-:W-:Y:S02]  /*1260*/  DFMA R62, R14.reuse, UR46, R62 ;  /* 0x0000002e0e3e7c2b */ /* 0x040fe4000800003e */
[----:B------:R-:W-:Y:S01]  /*1270*/  DFMA R22, R14, UR26, R22 ;  /* 0x0000001a0e167c2b */ /* 0x000fe20008000016 */
[----:B------:R-:W1:Y:S01]  /*1280*/  LDCU.128 UR32, c[0x3][0x870] ;  /* 0x00c10e00ff2077ac */ /* 0x000e620008000c00 */
[----:B------:R-:W-:-:S02]  /*1290*/  DADD R14, R8, R8 ;  /* 0x00000000080e7229 */ /* 0x000fc40000000008 */
[C---:B------:R-:W-:Y:S01]  /*12a0*/  DFMA R24, R30.reuse, UR54, R24 ;  /* 0x000000361e187c2b */ /* 0x040fe20008000018 */
[----:B------:R-:W3:Y:S01]  /*12b0*/  LDCU.128 UR40, c[0x3][0x8b0] ;  /* 0x00c11600ff2877ac */ /* 0x000ee20008000c00 */
[----:B------:R-:W-:Y:S02]  /*12c0*/  DFMA R66, R30, UR26, R66 ;  /* 0x0000001a1e427c2b */ /* 0x000fe40008000042 */
[----:B------:R-:W-:Y:S01]  /*12d0*/  DFMA R26, R12, UR36, R26 ;  /* 0x000000240c1a7c2b */ /* 0x000fe2000800001a */
[----:B------:R-:W3:Y:S01]  /*12e0*/  LDCU.128 UR48, c[0x3][0x730] ;  /* 0x00c0e600ff3077ac */ /* 0x000ee20008000c00 */
[----:B------:R-:W-:Y:S02]  /*12f0*/  DMUL R14, R14, 0.5 ;  /* 0x3fe000000e0e7828 */ /* 0x000fe40000000000 */
[----:B------:R-:W-:Y:S01]  /*1300*/  DFMA R28, R10, UR52, R28 ;  /* 0x000000340a1c7c2b */ /* 0x000fe2000800001c */
[----:B------:R-:W3:Y:S01]  /*1310*/  LDCU.128 UR12, c[0x3][0x8f0] ;  /* 0x00c11e00ff0c77ac */ /* 0x000ee20008000c00 */
[----:B------:R-:W-:-:S02]  /*1320*/  DADD R8, R8, -R8 ;  /* 0x0000000008087229 */ /* 0x000fc40000000808 */
[C---:B0-----:R-:W-:Y:S01]  /*1330*/  DFMA R46, R12.reuse, UR56, R46 ;  /* 0x000000380c2e7c2b */ /* 0x041fe2000800002e */
[----:B------:R-:W0:Y:S01]  /*1340*/  LDCU.128 UR4, c[0x3][0xa30] ;  /* 0x00c14600ff0477ac */ /* 0x000e220008000c00 */
[C---:B--2---:R-:W-:Y:S02]  /*1350*/  DFMA R50, R12.reuse, UR60, R50 ;  /* 0x0000003c0c327c2b */ /* 0x044fe40008000032 */
[C---:B----4-:R-:W-:Y:S01]  /*1360*/  DFMA R56, R12.reuse, UR28, R56 ;  /* 0x0000001c0c387c2b */ /* 0x050fe20008000038 */
[----:B------:R-:W2:Y:S01]  /*1370*/  LDCU.128 UR20, c[0x3][0xa70] ;  /* 0x00c14e00ff1477ac */ /* 0x000ea20008000c00 */
[C---:B-1----:R-:W-:Y:S02]  /*1380*/  DFMA R60, R12.reuse, UR32, R60 ;  /* 0x000000200c3c7c2b */ /* 0x042fe4000800003c */
[----:B---3--:R-:W-:Y:S01]  /*1390*/  DFMA R64, R12, UR40, R64 ;  /* 0x000000280c407c2b */ /* 0x008fe20008000040 */
[----:B------:R-:W1:Y:S01]  /*13a0*/  LDCU.128 UR8, c[0x3][0xab0] ;  /* 0x00c15600ff0877ac */ /* 0x000e620008000c00 */
[----:B------:R-:W-:-:S02]  /*13b0*/  DFMA R48, R10, UR68, R48 ;  /* 0x000000440a307c2b */ /* 0x000fc40008000030 */
[----:B------:R-:W-:Y:S02]  /*13c0*/  DFMA R24, R12, UR48, R24 ;  /* 0x000000300c187c2b */ /* 0x000fe40008000018 */
[----:B------:R-:W-:Y:S02]  /*13d0*/  DFMA R52, R10, UR64, R52 ;  /* 0x000000400a347c2b */ /* 0x000fe40008000034 */
[----:B------:R-:W-:Y:S02]  /*13e0*/  DFMA R66, R12, UR12, R66 ;  /* 0x0000000c0c427c2b */ /* 0x000fe40008000042 */
[C---:B------:R-:W-:Y:S02]  /*13f0*/  DFMA R40, R10.reuse, UR16, R40 ;  /* 0x000000100a287c2b */ /* 0x040fe40008000028 */
[C---:B0-----:R-:W-:Y:S02]  /*1400*/  DFMA R58, R10.reuse, UR4, R58 ;  /* 0x000000040a3a7c2b */ /* 0x041fe4000800003a */
[----:B------:R-:W-:-:S02]  /*1410*/  DFMA R22, R10, UR12, R22 ;  /* 0x0000000c0a167c2b */ /* 0x000fc40008000016 */
[----:B--2---:R-:W-:Y:S02]  /*1420*/  DFMA R62, R10, UR20, R62 ;  /* 0x000000140a3e7c2b */ /* 0x004fe4000800003e */
[----:B------:R-:W-:Y:S02]  /*1430*/  DFMA R26, R14, UR74, R26 ;  /* 0x0000004a0e1a7c2b */ /* 0x000fe4000800001a */
[----:B-1----:R-:W-:Y:S02]  /*1440*/  DFMA R38, R10, UR8, R38 ;  /* 0x000000080a267c2b */ /* 0x002fe40008000026 */
[----:B------:R-:W-:Y:S02]  /*1450*/  DFMA R28, R8, UR72, R28 ;  /* 0x00000048081c7c2b */ /* 0x000fe4000800001c */
[C---:B------:R-:W-:Y:S02]  /*1460*/  DFMA R46, R14.reuse, UR58, R46 ;  /* 0x0000003a0e2e7c2b */ /* 0x040fe4000800002e */
[----:B------:R-:W-:-:S02]  /*1470*/  DFMA R50, R14, UR62, R50 ;  /* 0x0000003e0e327c2b */ /* 0x000fc40008000032 */
[C---:B------:R-:W-:Y:S02]  /*1480*/  DFMA R56, R14.reuse, UR30, R56 ;  /* 0x0000001e0e387c2b */ /* 0x040fe40008000038 */
[C---:B------:R-:W-:Y:S02]  /*1490*/  DFMA R60, R14.reuse, UR34, R60 ;  /* 0x000000220e3c7c2b */ /* 0x040fe4000800003c */
[C---:B------:R-:W-:Y:S02]  /*14a0*/  DFMA R64, R14.reuse, UR42, R64 ;  /* 0x0000002a0e407c2b */ /* 0x040fe40008000040 */
[C---:B------:R-:W-:Y:S02]  /*14b0*/  DFMA R24, R14.reuse, UR50, R24 ;  /* 0x000000320e187c2b */ /* 0x040fe40008000018 */
[----:B------:R-:W-:Y:S02]  /*14c0*/  DFMA R66, R14, UR14, R66 ;  /* 0x0000000e0e427c2b */ /* 0x000fe40008000042 */
[----:B------:R-:W-:-:S02]  /*14d0*/  DFMA R48, R8, UR70, R48 ;  /* 0x0000004608307c2b */ /* 0x000fc40008000030 */
[C---:B------:R-:W-:Y:S02]  /*14e0*/  DFMA R52, R8.reuse, UR66, R52 ;  /* 0x0000004208347c2b */ /* 0x040fe40008000034 */
[C---:B------:R-:W-:Y:S02]  /*14f0*/  DFMA R40, R8.reuse, UR18, R40 ;  /* 0x0000001208287c2b */ /* 0x040fe40008000028 */
[C---:B------:R-:W-:Y:S02]  /*1500*/  DFMA R58, R8.reuse, UR6, R58 ;  /* 0x00000006083a7c2b */ /* 0x040fe4000800003a */
[C---:B------:R-:W-:Y:S02]  /*1510*/  DFMA R62, R8.reuse, UR22, R62 ;  /* 0x00000016083e7c2b */ /* 0x040fe4000800003e */
[C---:B------:R-:W-:Y:S02]  /*1520*/  DFMA R22, R8.reuse, UR14, R22 ;  /* 0x0000000e08167c2b */ /* 0x040fe40008000016 */
[----:B------:R-:W-:-:S02]  /*1530*/  DFMA R38, R8, UR10, R38 ;  /* 0x0000000a08267c2b */ /* 0x000fc40008000026 */
[C-C-:B------:R-:W-:Y:S02]  /*1540*/  DADD R10, R26.reuse, R28.reuse ;  /* 0x000000001a0a7229 */ /* 0x140fe4000000001c */
[----:B------:R-:W-:Y:S02]  /*1550*/  DADD R26, R26, -R28 ;  /* 0x000000001a1a7229 */ /* 0x000fe4000000081c */
[----:B------:R-:W-:Y:S02]  /*1560*/  DADD R12, R46, R48 ;  /* 0x000000002e0c7229 */ /* 0x000fe40000000030 */
[----:B------:R-:W-:Y:S01]  /*1570*/  DADD R14, R50, R52 ;  /* 0x00000000320e7229 */ /* 0x000fe20000000034 */
[----:B------:R0:W-:Y:S01]  /*1580*/  STS.64 [R221+0x800], R10 ;  /* 0x0008000add007388 */ /* 0x0001e20000000a00 */
[----:B------:R-:W-:Y:S02]  /*1590*/  DADD R16, R56, R40 ;  /* 0x0000000038107229 */ /* 0x000fe40000000028 */
[----:B------:R-:W-:Y:S01]  /*15a0*/  DADD R18, R60, R58 ;  /* 0x000000003c127229 */ /* 0x000fe2000000003a */
[----:B------:R0:W-:Y:S01]  /*15b0*/  STS.64 [R221+0x7000], R26 ;  /* 0x0070001add007388 */ /* 0x0001e20000000a00 */
[----:B------:R-:W-:-:S02]  /*15c0*/  DADD R20, R64, R62 ;  /* 0x0000000040147229 */ /* 0x000fc4000000003e */
[----:B------:R-:W-:Y:S01]  /*15d0*/  DADD R28, R66, R38 ;  /* 0x00000000421c7229 */ /* 0x000fe20000000026 */
[----:B------:R0:W-:Y:S01]  /*15e0*/  STS.64 [R221+0x1000], R12 ;  /* 0x0010000cdd007388 */ /* 0x0001e20000000a00 */
[----:B------:R-:W-:Y:S02]  /*15f0*/  DADD R8, R24, R22 ;  /* 0x0000000018087229 */ /* 0x000fe40000000016 */
[----:B------:R-:W-:Y:S01]  /*1600*/  DADD R46, R46, -R48 ;  /* 0x000000002e2e7229 */ /* 0x000fe20000000830 */
[----:B------:R0:W-:Y:S01]  /*1610*/  STS.64 [R221+0x1800], R14 ;  /* 0x0018000edd007388 */ /* 0x0001e20000000a00 */
[----:B------:R-:W-:Y:S02]  /*1620*/  DADD R50, R50, -R52 ;  /* 0x0000000032327229 */ /* 0x000fe40000000834 */
[----:B------:R-:W-:Y:S01]  /*1630*/  DADD R40, R56, -R40 ;  /* 0x0000000038287229 */ /* 0x000fe20000000828 */
[----:B------:R0:W-:Y:S01]  /*1640*/  STS.64 [R221+0x2000], R16 ;  /* 0x00200010dd007388 */ /* 0x0001e20000000a00 */
[----:B------:R-:W-:-:S02]  /*1650*/  DADD R58, R60, -R58 ;  /* 0x000000003c3a7229 */ /* 0x000fc4000000083a */
[----:B------:R-:W-:Y:S01]  /*1660*/  DADD R62, R64, -R62 ;  /* 0x00000000403e7229 */ /* 0x000fe2000000083e */
[----:B------:R0:W-:Y:S01]  /*1670*/  STS.64 [R221+0x6800], R46 ;  /* 0x0068002edd007388 */ /* 0x0001e20000000a00 */
[----:B------:R-:W-:Y:S02]  /*1680*/  DADD R38, R66, -R38 ;  /* 0x0000000042267229 */ /* 0x000fe40000000826 */
[----:B------:R-:W-:Y:S01]  /*1690*/  DADD R22, R24, -R22 ;  /* 0x0000000018167229 */ /* 0x000fe20000000816 */
[----:B------:R0:W-:Y:S04]  /*16a0*/  STS.64 [R221+0x6000], R50 ;  /* 0x00600032dd007388 */ /* 0x0001e80000000a00 */
[----:B------:R0:W-:Y:S04]  /*16b0*/  STS.64 [R221+0x5800], R40 ;  /* 0x00580028dd007388 */ /* 0x0001e80000000a00 */
[----:B------:R0:W-:Y:S04]  /*16c0*/  STS.64 [R221+0x2800], R18 ;  /* 0x00280012dd007388 */ /* 0x0001e80000000a00 */
[----:B------:R0:W-:Y:S04]  /*16d0*/  STS.64 [R221+0x5000], R58 ;  /* 0x0050003add007388 */ /* 0x0001e80000000a00 */
[----:B------:R0:W-:Y:S04]  /*16e0*/  STS.64 [R221+0x3000], R20 ;  /* 0x00300014dd007388 */ /* 0x0001e80000000a00 */
[----:B------:R0:W-:Y:S04]  /*16f0*/  STS.64 [R221+0x4800], R62 ;  /* 0x0048003edd007388 */ /* 0x0001e80000000a00 */
[----:B------:R0:W-:Y:S04]  /*1700*/  STS.64 [R221+0x3800], R28 ;  /* 0x0038001cdd007388 */ /* 0x0001e80000000a00 */
[----:B------:R0:W-:Y:S04]  /*1710*/  STS.64 [R221+0x4000], R38 ;  /* 0x00400026dd007388 */ /* 0x0001e80000000a00 */
[----:B------:R0:W-:Y:S04]  /*1720*/  STS.64 [R221], R8 ;  /* 0x00000008dd007388 */ /* 0x0001e80000000a00 */
[----:B------:R0:W-:Y:S02]  /*1730*/  STS.64 [R221+0x7800], R22 ;  /* 0x00780016dd007388 */ /* 0x0001e40000000a00 */
.L_x_1:
[----:B------:R-:W-:Y:S05]  /*1740*/  BSYNC.RECONVERGENT B0 ;  /* 0x0000000000007941 */ /* 0x000fea0003800200 */
.L_x_0:
[----:B------:R-:W-:Y:S01]  /*1750*/  BAR.SYNC.DEFER_BLOCKING 0x0 ;  /* 0x0000000000007b1d */ /* 0x000fe20000010000 */
[----:B------:R-:W-:-:S05]  /*1760*/  IMAD.IADD R3, R5, 0x1, R6 ;  /* 0x0000000105037824 */ /* 0x000fca00078e0206 */
[----:B------:R-:W-:Y:S04]  /*1770*/  BSSY.RECONVERGENT B0, `(.L_x_2) ;  /* 0x0000116000007945 */ /* 0x000fe80003800200 */
[----:B------:R-:W-:Y:S05]  /*1780*/  @P2 BRA `(.L_x_3) ;  /* 0x0000001000502947 */ /* 0x000fea0003800000 */
[----:B------:R-:W-:Y:S01]  /*1790*/  LDS.64 R6, [R2] ;  /* 0x0000000002067984 */ /* 0x000fe20000000a00 */
[----:B------:R-:W1:Y:S03]  /*17a0*/  LDCU.128 UR20, c[0x3][0x780] ;  /* 0x00c0f000ff1477ac */ /* 0x000e660008000c00 */
[----:B0----5:R-:W0:Y:S01]  /*17b0*/  LDS.64 R8, [R2+0x700] ;  /* 0x0007000002087984 */ /* 0x021e220000000a00 */
[----:B------:R-:W2:Y:S03]  /*17c0*/  LDCU.128 UR32, c[0x3][0x740] ;  /* 0x00c0e800ff2077ac */ /* 0x000ea60008000c00 */
[----:B------:R-:W-:Y:S01]  /*17d0*/  LDS.64 R12, [R2+0x80] ;  /* 0x00008000020c7984 */ /* 0x000fe20000000a00 */
[----:B------:R-:W3:Y:S03]  /*17e0*/  LDCU.128 UR8, c[0x3][0x800] ;  /* 0x00c10000ff0877ac */ /* 0x000ee60008000c00 */
[----:B------:R-:W4:Y:S01]  /*17f0*/  LDS.64 R14, [R2+0x680] ;  /* 0x00068000020e7984 */ /* 0x000f220000000a00 */
[----:B------:R-:W3:Y:S01]  /*1800*/  LDCU.128 UR12, c[0x3][0x880] ;  /* 0x00c11000ff0c77ac */ /* 0x000ee20008000c00 */
[----:B------:R-:W3:Y:S01]  /*1810*/  LDCU.128 UR16, c[0x3][0x700] ;  /* 0x00c0e000ff1077ac */ /* 0x000ee20008000c00 */
[----:B------:R-:W3:Y:S01]  /*1820*/  LDCU.128 UR24, c[0x3][0x7c0] ;  /* 0x00c0f800ff1877ac */ /* 0x000ee20008000c00 */
[----:B------:R-:W3:Y:S01]  /*1830*/  LDCU.128 UR48, c[0x3][0x840] ;  /* 0x00c10800ff3077ac */ /* 0x000ee20008000c00 */
[----:B------:R-:W3:Y:S01]  /*1840*/  LDCU.128 UR4, c[0x3][0x8c0] ;  /* 0x00c11800ff0477ac */ /* 0x000ee20008000c00 */
[----:B------:R-:W3:Y:S01]  /*1850*/  LDCU.128 UR52, c[0x3][0x900] ;  /* 0x00c12000ff3477ac */ /* 0x000ee20008000c00 */
[----:B------:R-:W3:Y:S01]  /*1860*/  LDCU.128 UR60, c[0x3][0x940] ;  /* 0x00c12800ff3c77ac */ /* 0x000ee20008000c00 */
[----:B------:R-:W3:Y:S01]  /*1870*/  LDCU.128 UR68, c[0x3][0x920] ;  /* 0x00c12400ff4477ac */ /* 0x000ee20008000c00 */
[C-C-:B0-----:R-:W-:Y:S01]  /*1880*/  DADD R10, R6.reuse, R8.reuse ;  /* 0x00000000060a7229 */ /* 0x141fe20000000008 */
[----:B------:R-:W0:Y:S01]  /*1890*/  LDCU.128 UR36, c[0x3][0x750] ;  /* 0x00c0ea00ff2477ac */ /* 0x000e220008000c00 */
[----:B------:R-:W-:Y:S01]  /*18a0*/  DADD R6, R6, -R8 ;  /* 0x0000000006067229 */ /* 0x000fe20000000808 */
[----:B------:R-:W-:Y:S01]  /*18b0*/  LDS.64 R8, [R2+0x100] ;  /* 0x0001000002087984 */ /* 0x000fe20000000a00 */
[----:B------:R-:W0:Y:S01]  /*18c0*/  LDCU.128 UR40, c[0x3][0x790] ;  /* 0x00c0f200ff2877ac */ /* 0x000e220008000c00 */
[----:B----4-:R-:W-:Y:S01]  /*18d0*/  DADD R16, R12, R14 ;  /* 0x000000000c107229 */ /* 0x010fe2000000000e */
[----:B------:R-:W4:Y:S02]  /*18e0*/  LDCU.128 UR44, c[0x3][0x7d0] ;  /* 0x00c0fa00ff2c77ac */ /* 0x000f240008000c00 */
[----:B-1----:R-:W-:-:S02]  /*18f0*/  DFMA R20, R10, UR20, RZ ;  /* 0x000000140a147c2b */ /* 0x002fc400080000ff */
[----:B--2---:R-:W-:Y:S01]  /*1900*/  DFMA R18, R10, UR32, RZ ;  /* 0x000000200a127c2b */ /* 0x004fe200080000ff */
[----:B------:R-:W1:Y:S01]  /*1910*/  LDCU.128 UR64, c[0x3][0x850] ;  /* 0x00c10a00ff4077ac */ /* 0x000e620008000c00 */
[----:B------:R-:W-:Y:S01]  /*1920*/  DADD R12, R12, -R14 ;  /* 0x000000000c0c7229 */ /* 0x000fe2000000080e */
[----:B------:R-:W2:Y:S01]  /*1930*/  LDS.64 R14, [R2+0x600] ;  /* 0x00060000020e7984 */ /* 0x000ea20000000a00 */
[----:B---3--:R-:W-:Y:S01]  /*1940*/  DFMA R26, R10, UR12, RZ ;  /* 0x0000000c0a1a7c2b */ /* 0x008fe200080000ff */
[----:B------:R-:W3:Y:S01]  /*1950*/  LDCU.128 UR56, c[0x3][0x910] ;  /* 0x00c12200ff3877ac */ /* 0x000ee20008000c00 */
[C---:B------:R-:W-:Y:S02]  /*1960*/  DFMA R28, R16.reuse, UR22, R20 ;  /* 0x00000016101c7c2b */ /* 0x040fe40008000014 */
[----:B------:R-:W-:Y:S01]  /*1970*/  DFMA R22, R16, UR34, R18 ;  /* 0x0000002210167c2b */ /* 0x000fe20008000012 */
[----:B------:R-:W0:Y:S01]  /*1980*/  LDCU.128 UR32, c[0x3][0x980] ;  /* 0x00c13000ff2077ac */ /* 0x000e220008000c00 */
[----:B------:R-:W-:-:S02]  /*1990*/  DFMA R20, R10, UR8, RZ ;  /* 0x000000080a147c2b */ /* 0x000fc400080000ff */
[C---:B------:R-:W-:Y:S01]  /*19a0*/  DFMA R18, R10.reuse, UR16, RZ ;  /* 0x000000100a127c2b */ /* 0x040fe200080000ff */
[----:B------:R-:W4:Y:S01]  /*19b0*/  LDCU.128 UR20, c[0x3][0x9c0] ;  /* 0x00c13800ff1477ac */ /* 0x000f220008000c00 */
[----:B------:R-:W-:Y:S02]  /*19c0*/  DFMA R24, R10, UR24, RZ ;  /* 0x000000180a187c2b */ /* 0x000fe400080000ff */
[C---:B------:R-:W-:Y:S01]  /*19d0*/  DFMA R44, R16.reuse, UR14, R26 ;  /* 0x0000000e102c7c2b */ /* 0x040fe2000800001a */
[----:B------:R-:W1:Y:S01]  /*19e0*/  LDCU.128 UR12, c[0x3][0xa80] ;  /* 0x00c15000ff0c77ac */ /* 0x000e620008000c00 */
[C---:B------:R-:W-:Y:S02]  /*19f0*/  DFMA R38, R16.reuse, UR10, R20 ;  /* 0x0000000a10267c2b */ /* 0x040fe40008000014 */
[C---:B------:R-:W-:Y:S01]  /*1a00*/  DFMA R20, R16.reuse, UR18, R18 ;  /* 0x0000001210147c2b */ /* 0x040fe20008000012 */
[----:B------:R-:W3:Y:S01]  /*1a10*/  LDCU.128 UR8, c[0x3][0xa00] ;  /* 0x00c14000ff0877ac */ /* 0x000ee20008000c00 */
[----:B------:R-:W-:-:S02]  /*1a20*/  DFMA R32, R16, UR26, R24 ;  /* 0x0000001a10207c2b */ /* 0x000fc40008000018 */
[C---:B------:R-:W-:Y:S01]  /*1a30*/  DFMA R24, R10.reuse, UR48, RZ ;  /* 0x000000300a187c2b */ /* 0x040fe200080000ff */
[----:B------:R-:W1:Y:S01]  /*1a40*/  LDCU.128 UR16, c[0x3][0xa40] ;  /* 0x00c14800ff1077ac */ /* 0x000e620008000c00 */
[----:B------:R-:W-:Y:S02]  /*1a50*/  DFMA R10, R10, UR4, RZ ;  /* 0x000000040a0a7c2b */ /* 0x000fe400080000ff */
[C---:B------:R-:W-:Y:S01]  /*1a60*/  DFMA R18, R6.reuse, UR52, RZ ;  /* 0x0000003406127c2b */ /* 0x040fe200080000ff */
[----:B------:R-:W2:Y:S01]  /*1a70*/  LDCU.128 UR28, c[0x3][0x950] ;  /* 0x00c12a00ff1c77ac */ /* 0x000ea20008000c00 */
[----:B0-----:R-:W-:Y:S02]  /*1a80*/  DFMA R30, R6, UR32, RZ ;  /* 0x00000020061e7c2b */ /* 0x001fe400080000ff */
[C---:B------:R-:W-:Y:S01]  /*1a90*/  DFMA R42, R16.reuse, UR50, R24 ;  /* 0x00000032102a7c2b */ /* 0x040fe20008000018 */
[----:B------:R-:W0:Y:S01]  /*1aa0*/  LDCU.128 UR48, c[0x3][0x810] ;  /* 0x00c10200ff3077ac */ /* 0x000e220008000c00 */
[----:B------:R-:W-:-:S02]  /*1ab0*/  DFMA R50, R16, UR6, R10 ;  /* 0x0000000610327c2b */ /* 0x000fc4000800000a */
[----:B------:R-:W-:Y:S01]  /*1ac0*/  LDS.64 R10, [R2+0x180] ;  /* 0x00018000020a7984 */ /* 0x000fe20000000a00 */
[C---:B------:R-:W-:Y:S01]  /*1ad0*/  DFMA R24, R12.reuse, UR54, R18 ;  /* 0x000000360c187c2b */ /* 0x040fe20008000012 */
[----:B------:R-:W0:Y:S01]  /*1ae0*/  LDCU.128 UR52, c[0x3][0x890] ;  /* 0x00c11200ff3477ac */ /* 0x000e220008000c00 */
[----:B------:R-:W-:Y:S01]  /*1af0*/  DFMA R34, R12, UR34, R30 ;  /* 0x000000220c227c2b */ /* 0x000fe2000800001e */
[----:B------:R-:W0:Y:S01]  /*1b00*/  LDS.64 R16, [R2+0x580] ;  /* 0x0005800002107984 */ /* 0x000e220000000a00 */
[C---:B------:R-:W-:Y:S01]  /*1b10*/  DFMA R26, R6.reuse, UR60, RZ ;  /* 0x0000003c061a7c2b */ /* 0x040fe200080000ff */
[----:B------:R-:W0:Y:S01]  /*1b20*/  LDCU.128 UR24, c[0x3][0x990] ;  /* 0x00c13200ff1877ac */ /* 0x000e220008000c00 */
[C---:B----4-:R-:W-:Y:S02]  /*1b30*/  DFMA R36, R6.reuse, UR20, RZ ;  /* 0x0000001406247c2b */ /* 0x050fe400080000ff */
[C---:B---3--:R-:W-:Y:S01]  /*1b40*/  DFMA R40, R6.reuse, UR8, RZ ;  /* 0x0000000806287c2b */ /* 0x048fe200080000ff */
[----:B------:R-:W-:Y:S01]  /*1b50*/  UMOV UR32, UR70 ;  /* 0x0000004600207c82 */ /* 0x000fe20008000000 */
[C---:B-1----:R-:W-:Y:S01]  /*1b60*/  DFMA R30, R6.reuse, UR16, RZ ;  /* 0x00000010061e7c2b */ /* 0x042fe200080000ff */
[----:B------:R-:W-:Y:S01]  /*1b70*/  UMOV UR33, UR71 ;  /* 0x0000004700217c82 */ /* 0x000fe20008000000 */
[C---:B------:R-:W-:Y:S01]  /*1b80*/  DFMA R18, R6.reuse, UR4, RZ ;  /* 0x0000000406127c2b */ /* 0x040fe200080000ff */
[----:B------:R-:W1:Y:S01]  /*1b90*/  LDCU.128 UR72, c[0x3][0x760] ;  /* 0x00c0ec00ff4877ac */ /* 0x000e620008000c00 */
[----:B------:R-:W-:-:S02]  /*1ba0*/  DFMA R48, R6, UR12, RZ ;  /* 0x0000000c06307c2b */ /* 0x000fc400080000ff */
[----:B--2---:R-:W-:Y:S02]  /*1bb0*/  DADD R6, R8, R14 ;  /* 0x0000000008067229 */ /* 0x004fe4000000000e */
[C---:B------:R-:W-:Y:S01]  /*1bc0*/  DFMA R26, R12.reuse, UR62, R26 ;  /* 0x0000003e0c1a7c2b */ /* 0x040fe2000800001a */
[----:B------:R-:W2:Y:S01]  /*1bd0*/  LDCU.128 UR60, c[0x3][0x710] ;  /* 0x00c0e200ff3c77ac */ /* 0x000ea20008000c00 */
[C---:B------:R-:W-:Y:S02]  /*1be0*/  DFMA R36, R12.reuse, UR22, R36 ;  /* 0x000000160c247c2b */ /* 0x040fe40008000024 */
[C---:B------:R-:W-:Y:S01]  /*1bf0*/  DFMA R40, R12.reuse, UR10, R40 ;  /* 0x0000000a0c287c2b */ /* 0x040fe20008000028 */
[----:B------:R-:W3:Y:S01]  /*1c00*/  LDCU.128 UR8, c[0x3][0x8d0] ;  /* 0x00c11a00ff0877ac */ /* 0x000ee20008000c00 */
[C---:B------:R-:W-:Y:S02]  /*1c10*/  DFMA R46, R12.reuse, UR18, R30 ;  /* 0x000000120c2e7c2b */ /* 0x040fe4000800001e */
[C---:B------:R-:W-:Y:S01]  /*1c20*/  DFMA R18, R12.reuse, UR6, R18 ;  /* 0x000000060c127c2b */ /* 0x040fe20008000012 */
[----:B------:R-:W4:Y:S01]  /*1c30*/  LDCU.128 UR20, c[0x3][0xa10] ;  /* 0x00c14200ff1477ac */ /* 0x000f220008000c00 */
[----:B------:R-:W-:-:S02]  /*1c40*/  DFMA R48, R12, UR14, R48 ;  /* 0x0000000e0c307c2b */ /* 0x000fc40008000030 */
[----:B------:R-:W-:Y:S01]  /*1c50*/  DADD R8, R8, -R14 ;  /* 0x0000000008087229 */ /* 0x000fe2000000080e */
[----:B------:R-:W-:Y:S01]  /*1c60*/  LDS.64 R12, [R2+0x200] ;  /* 0x00020000020c7984 */ /* 0x000fe20000000a00 */
[----:B------:R-:W1:Y:S01]  /*1c70*/  LDCU.128 UR16, c[0x3][0x9d0] ;  /* 0x00c13a00ff1077ac */ /* 0x000e620008000c00 */
[C---:B------:R-:W-:Y:S02]  /*1c80*/  DFMA R22, R6.reuse, UR36, R22 ;  /* 0x0000002406167c2b */ /* 0x040fe40008000016 */
[----:B------:R-:W1:Y:S01]  /*1c90*/  LDS.64 R14, [R2+0x500] ;  /* 0x00050000020e7984 */ /* 0x000e620000000a00 */
[----:B------:R-:W1:Y:S01]  /*1ca0*/  LDCU.128 UR12, c[0x3][0xa50] ;  /* 0x00c14a00ff0c77ac */ /* 0x000e620008000c00 */
[C---:B------:R-:W-:Y:S02]  /*1cb0*/  DFMA R28, R6.reuse, UR40, R28 ;  /* 0x00000028061c7c2b */ /* 0x040fe4000800001c */
[C---:B------:R-:W-:Y:S01]  /*1cc0*/  DFMA R32, R6.reuse, UR44, R32 ;  /* 0x0000002c06207c2b */ /* 0x040fe20008000020 */
[----:B------:R-:W1:Y:S01]  /*1cd0*/  LDCU.128 UR4, c[0x3][0xa90] ;  /* 0x00c15200ff0477ac */ /* 0x000e620008000c00 */
[----:B0-----:R-:W-:-:S02]  /*1ce0*/  DFMA R38, R6, UR48, R38 ;  /* 0x0000003006267c2b */ /* 0x001fc40008000026 */
[C---:B------:R-:W-:Y:S02]  /*1cf0*/  DFMA R42, R6.reuse, UR64, R42 ;  /* 0x00000040062a7c2b */ /* 0x040fe4000800002a */
[C---:B------:R-:W-:Y:S02]  /*1d00*/  DFMA R44, R6.reuse, UR52, R44 ;  /* 0x00000034062c7c2b */ /* 0x040fe4000800002c */
[C---:B--2---:R-:W-:Y:S02]  /*1d10*/  DFMA R20, R6.reuse, UR60, R20 ;  /* 0x0000003c06147c2b */ /* 0x044fe40008000014 */
[----:B---3--:R-:W-:Y:S02]  /*1d20*/  DFMA R50, R6, UR8, R50 ;  /* 0x0000000806327c2b */ /* 0x008fe40008000032 */
[----:B----4-:R-:W-:Y:S01]  /*1d30*/  DFMA R40, R8, UR20, R40 ;  /* 0x0000001408287c2b */ /* 0x010fe20008000028 */
[----:B------:R-:W-:Y:S01]  /*1d40*/  UMOV UR20, UR32 ;  /* 0x0000002000147c82 */ /* 0x000fe20008000000 */
[----:B------:R-:W-:Y:S01]  /*1d50*/  DADD R6, R10, R16 ;  /* 0x000000000a067229 */ /* 0x000fe20000000010 */
[----:B------:R-:W-:Y:S01]  /*1d60*/  UMOV UR21, UR33 ;  /* 0x0000002100157c82 */ /* 0x000fe20008000000 */
[C---:B------:R-:W-:Y:S01]  /*1d70*/  DFMA R24, R8.reuse, UR56, R24 ;  /* 0x0000003808187c2b */ /* 0x040fe20008000018 */
[----:B------:R-:W0:Y:S01]  /*1d80*/  LDCU.128 UR32, c[0x3][0x770] ;  /* 0x00c0ee00ff2077ac */ /* 0x000e220008000c00 */
[----:B------:R-:W-:-:S02]  /*1d90*/  DFMA R30, R8, UR28, R26 ;  /* 0x0000001c081e7c2b */ /* 0x000fc4000800001a */
[C---:B------:R-:W-:Y:S01]  /*1da0*/  DFMA R34, R8.reuse, UR24, R34 ;  /* 0x0000001808227c2b */ /* 0x040fe20008000022 */
[----:B------:R-:W-:Y:S01]  /*1db0*/  UMOV UR28, UR68 ;  /* 0x00000044001c7c82 */ /* 0x000fe20008000000 */
[C---:B-1----:R-:W-:Y:S01]  /*1dc0*/  DFMA R36, R8.reuse, UR16, R36 ;  /* 0x0000001008247c2b */ /* 0x042fe20008000024 */
[----:B------:R-:W-:Y:S01]  /*1dd0*/  UMOV UR29, UR69 ;  /* 0x00000045001d7c82 */ /* 0x000fe20008000000 */
[C---:B------:R-:W-:Y:S01]  /*1de0*/  DFMA R46, R8.reuse, UR12, R46 ;  /* 0x0000000c082e7c2b */ /* 0x040fe2000800002e */
[----:B------:R-:W1:Y:S01]  /*1df0*/  LDCU.128 UR68, c[0x3][0x720] ;  /* 0x00c0e400ff4477ac */ /* 0x000e620008000c00 */
[C---:B------:R-:W-:Y:S02]  /*1e00*/  DFMA R18, R8.reuse, UR8, R18 ;  /* 0x0000000808127c2b */ /* 0x040fe40008000012 */
[----:B------:R-:W-:Y:S02]  /*1e10*/  DFMA R48, R8, UR4, R48 ;  /* 0x0000000408307c2b */ /* 0x000fe40008000030 */
[----:B------:R-:W-:Y:S01]  /*1e20*/  DADD R10, R10, -R16 ;  /* 0x000000000a0a7229 */ /* 0x000fe20000000810 */
[----:B------:R-:W-:Y:S01]  /*1e30*/  LDS.64 R8, [R2+0x280] ;  /* 0x0002800002087984 */ /* 0x000fe20000000a00 */
[C---:B------:R-:W-:Y:S01]  /*1e40*/  DFMA R26, R6.reuse, UR38, R22 ;  /* 0x00000026061a7c2b */ /* 0x040fe20008000016 */
[----:B------:R-:W2:Y:S01]  /*1e50*/  LDCU.128 UR36, c[0x3][0x960] ;  /* 0x00c12c00ff2477ac */ /* 0x000ea20008000c00 */
[C---:B------:R-:W-:Y:S01]  /*1e60*/  DFMA R28, R6.reuse, UR42, R28 ;  /* 0x0000002a061c7c2b */ /* 0x040fe2000800001c */
[----:B------:R-:W3:Y:S01]  /*1e70*/  LDS.64 R16, [R2+0x480] ;  /* 0x0004800002107984 */ /* 0x000ee20000000a00 */
[C---:B------:R-:W-:Y:S01]  /*1e80*/  DFMA R32, R6.reuse, UR46, R32 ;  /* 0x0000002e06207c2b */ /* 0x040fe20008000020 */
[----:B0-----:R-:W-:Y:S01]  /*1e90*/  UMOV UR16, UR34 ;  /* 0x0000002200107c82 */ /* 0x001fe20008000000 */
[C---:B------:R-:W-:Y:S01]  /*1ea0*/  DFMA R38, R6.reuse, UR50, R38 ;  /* 0x0000003206267c2b */ /* 0x040fe20008000026 */
[----:B------:R-:W-:Y:S01]  /*1eb0*/  UMOV UR17, UR35 ;  /* 0x0000002300117c82 */ /* 0x000fe20008000000 */
[C---:B------:R-:W-:Y:S01]  /*1ec0*/  DFMA R42, R6.reuse, UR66, R42 ;  /* 0x00000042062a7c2b */ /* 0x040fe2000800002a */
[----:B------:R-:W-:Y:S01]  /*1ed0*/  UMOV UR8, UR16 ;  /* 0x0000001000087c82 */ /* 0x000fe20008000000 */
[C---:B------:R-:W-:Y:S01]  /*1ee0*/  DFMA R44, R6.reuse, UR54, R44 ;  /* 0x00000036062c7c2b */ /* 0x040fe2000800002c */
[----:B------:R-:W-:Y:S01]  /*1ef0*/  UMOV UR9, UR17 ;  /* 0x0000001100097c82 */ /* 0x000fe20008000000 */
[C---:B------:R-:W-:Y:S01]  /*1f00*/  DFMA R20, R6.reuse, UR62, R20 ;  /* 0x0000003e06147c2b */ /* 0x040fe20008000014 */
[----:B------:R-:W-:Y:S01]  /*1f10*/  UMOV UR24, UR32 ;  /* 0x0000002000187c82 */ /* 0x000fe20008000000 */
[----:B------:R-:W-:Y:S01]  /*1f20*/  DFMA R50, R6, UR10, R50 ;  /* 0x0000000a06327c2b */ /* 0x000fe20008000032 */
[----:B------:R-:W-:Y:S01]  /*1f30*/  UMOV UR25, UR33 ;  /* 0x0000002100197c82 */ /* 0x000fe20008000000 */
[----:B------:R-:W-:Y:S01]  /*1f40*/  DADD R6, R12, R14 ;  /* 0x000000000c067229 */ /* 0x000fe2000000000e */
[----:B------:R-:W0:Y:S01]  /*1f50*/  LDCU.128 UR32, c[0x3][0x7a0] ;  /* 0x00c0f400ff2077ac */ /* 0x000e220008000c00 */
[----:B------:R-:W-:-:S02]  /*1f60*/  DFMA R24, R10, UR58, R24 ;  /* 0x0000003a0a187c2b */ /* 0x000fc40008000018 */
[C---:B------:R-:W-:Y:S01]  /*1f70*/  DFMA R30, R10.reuse, UR30, R30 ;  /* 0x0000001e0a1e7c2b */ /* 0x040fe2000800001e */
[----:B------:R-:W4:Y:S01]  /*1f80*/  LDCU.128 UR40, c[0x3][0x7e0] ;  /* 0x00c0fc00ff2877ac */ /* 0x000f220008000c00 */
[C---:B------:R-:W-:Y:S02]  /*1f90*/  DFMA R34, R10.reuse, UR26, R34 ;  /* 0x0000001a0a227c2b */ /* 0x040fe40008000022 */
[C---:B------:R-:W-:Y:S01]  /*1fa0*/  DFMA R36, R10.reuse, UR18, R36 ;  /* 0x000000120a247c2b */ /* 0x040fe20008000024 */
[----:B------:R-:W1:Y:S01]  /*1fb0*/  LDCU.128 UR48, c[0x3][0x820] ;  /* 0x00c10400ff3077ac */ /* 0x000e620008000c00 */
[C---:B------:R-:W-:Y:S02]  /*1fc0*/  DFMA R40, R10.reuse, UR22, R40 ;  /* 0x000000160a287c2b */ /* 0x040fe40008000028 */
[C---:B------:R-:W-:Y:S01]  /*1fd0*/  DFMA R46, R10.reuse, UR14, R46 ;  /* 0x0000000e0a2e7c2b */ /* 0x040fe2000800002e */
[----:B------:R-:W2:Y:S01]  /*1fe0*/  LDCU.128 UR52, c[0x3][0x860] ;  /* 0x00c10c00ff3477ac */ /* 0x000ea20008000c00 */
[----:B------:R-:W-:-:S02]  /*1ff0*/  DFMA R22, R10, UR10, R18 ;  /* 0x0000000a0a167c2b */ /* 0x000fc40008000012 */
[----:B------:R-:W-:Y:S01]  /*2000*/  DFMA R48, R10, UR6, R48 ;  /* 0x000000060a307c2b */ /* 0x000fe20008000030 */
[----:B------:R-:W-:Y:S01]  /*2010*/  LDS.64 R18, [R2+0x380] ;  /* 0x0003800002127984 */ /* 0x000fe20000000a00 */
[----:B------:R-:W-:Y:S01]  /*2020*/  DADD R12, R12, -R14 ;  /* 0x000000000c0c7229 */ /* 0x000fe2000000080e */
[----:B------:R-:W3:Y:S01]  /*2030*/  LDCU.128 UR56, c[0x3][0x8a0] ;  /* 0x00c11400ff3877ac */ /* 0x000ee20008000c00 */
[C---:B------:R-:W-:Y:S01]  /*2040*/  DFMA R26, R6.reuse, UR72, R26 ;  /* 0x00000048061a7c2b */ /* 0x040fe2000800001a */
[----:B------:R-:W-:Y:S01]  /*2050*/  LDS.64 R10, [R2+0x300] ;  /* 0x00030000020a7984 */ /* 0x000fe20000000a00 */
[C---:B0-----:R-:W-:Y:S01]  /*2060*/  DFMA R28, R6.reuse, UR32, R28 ;  /* 0x00000020061c7c2b */ /* 0x041fe2000800001c */
[----:B------:R-:W0:Y:S01]  /*2070*/  LDCU.128 UR60, c[0x3][0x8e0] ;  /* 0x00c11c00ff3c77ac */ /* 0x000e220008000c00 */
[----:B----4-:R-:W-:Y:S01]  /*2080*/  DFMA R32, R6, UR40, R32 ;  /* 0x0000002806207c2b */ /* 0x010fe20008000020 */
[----:B------:R-:W4:Y:S01]  /*2090*/  LDS.64 R14, [R2+0x400] ;  /* 0x00040000020e7984 */ /* 0x000f220000000a00 */
[----:B------:R-:W-:Y:S01]  /*20a0*/  DFMA R24, R12, UR28, R24 ;  /* 0x0000001c0c187c2b */ /* 0x000fe20008000018 */
[----:B------:R-:W-:Y:S01]  /*20b0*/  UMOV UR72, UR8 ;  /* 0x0000000800487c82 */ /* 0x000fe20008000000 */
[----:B------:R-:W-:Y:S01]  /*20c0*/  UMOV UR73, UR9 ;  /* 0x0000000900497c82 */ /* 0x000fe20008000000 */
[----:B------:R-:W0:Y:S01]  /*20d0*/  LDCU.128 UR44, c[0x3][0x9a0] ;  /* 0x00c13400ff2c77ac */ /* 0x000e220008000c00 */
[----:B-1----:R-:W-:-:S02]  /*20e0*/  DFMA R38, R6, UR48, R38 ;  /* 0x0000003006267c2b */ /* 0x002fc40008000026 */
[----:B--2---:R-:W-:Y:S01]  /*20f0*/  DFMA R42, R6, UR52, R42 ;  /* 0x00000034062a7c2b */ /* 0x004fe2000800002a */
[----:B------:R-:W1:Y:S01]  /*2100*/  LDCU.128 UR4, c[0x3][0xa60] ;  /* 0x00c14c00ff0477ac */ /* 0x000e620008000c00 */
[----:B------:R-:W-:Y:S01]  /*2110*/  DFMA R30, R12, UR36, R30 ;  /* 0x000000240c1e7c2b */ /* 0x000fe2000800001e */
[----:B------:R-:W2:Y:S01]  /*2120*/  LDCU.128 UR8, c[0x3][0xaa0] ;  /* 0x00c15400ff0877ac */ /* 0x000ea20008000c00 */
[C---:B---3--:R-:W-:Y:S01]  /*2130*/  DFMA R44, R6.reuse, UR56, R44 ;  /* 0x00000038062c7c2b */ /* 0x048fe2000800002c */
[----:B------:R-:W-:Y:S01]  /*2140*/  UMOV UR12, UR70 ;  /* 0x00000046000c7c82 */ /* 0x000fe20008000000 */
[----:B------:R-:W-:Y:S01]  /*2150*/  UMOV UR13, UR71 ;  /* 0x00000047000d7c82 */ /* 0x000fe20008000000 */
[----:B------:R-:W-:Y:S01]  /*2160*/  UMOV UR16, UR68 ;  /* 0x0000004400107c82 */ /* 0x000fe20008000000 */
[----:B------:R-:W-:Y:S01]  /*2170*/  UMOV UR17, UR69 ;  /* 0x0000004500117c82 */ /* 0x000fe20008000000 */
[----:B------:R-:W3:Y:S01]  /*2180*/  LDCU.128 UR64, c[0x3][0x9e0] ;  /* 0x00c13c00ff4077ac */ /* 0x000ee20008000c00 */
[----:B------:R-:W-:-:S02]  /*2190*/  DFMA R20, R6, UR16, R20 ;  /* 0x0000001006147c2b */ /* 0x000fc40008000014 */
[----:B0-----:R-:W-:Y:S01]  /*21a0*/  DFMA R50, R6, UR60, R50 ;  /* 0x0000003c06327c2b */ /* 0x001fe20008000032 */
[----:B------:R-:W0:Y:S01]  /*21b0*/  LDCU.128 UR68, c[0x3][0xa20] ;  /* 0x00c14400ff4477ac */ /* 0x000e220008000c00 */
[----:B------:R-:W-:Y:S02]  /*21c0*/  DADD R6, R8, R16 ;  /* 0x0000000008067229 */ /* 0x000fe40000000010 */
[C---:B------:R-:W-:Y:S01]  /*21d0*/  DFMA R34, R12.reuse, UR44, R34 ;  /* 0x0000002c0c227c2b */ /* 0x040fe20008000022 */
[----:B------:R-:W-:Y:S01]  /*21e0*/  UMOV UR52, UR12 ;  /* 0x0000000c00347c82 */ /* 0x000fe20008000000 */
[C---:B-1----:R-:W-:Y:S01]  /*21f0*/  DFMA R46, R12.reuse, UR4, R46 ;  /* 0x000000040c2e7c2b */ /* 0x042fe2000800002e */
[----:B------:R-:W-:Y:S01]  /*2200*/  UMOV UR53, UR13 ;  /* 0x0000000d00357c82 */ /* 0x000fe20008000000 */
[----:B--2---:R-:W-:Y:S01]  /*2210*/  DFMA R48, R12, UR8, R48 ;  /* 0x000000080c307c2b */ /* 0x004fe20008000030 */
[----:B------:R-:W-:Y:S01]  /*2220*/  UMOV UR56, UR20 ;  /* 0x0000001400387c82 */ /* 0x000fe20008000000 */
[----:B------:R-:W-:Y:S01]  /*2230*/  DADD R8, R8, -R16 ;  /* 0x0000000008087229 */ /* 0x000fe20000000810 */
[----:B------:R-:W-:Y:S01]  /*2240*/  UMOV UR57, UR21 ;  /* 0x0000001500397c82 */ /* 0x000fe20008000000 */
[----:B------:R-:W1:Y:S01]  /*2250*/  LDCU.128 UR12, c[0x3][0x930] ;  /* 0x00c12600ff0c77ac */ /* 0x000e620008000c00 */
[----:B------:R-:W-:-:S02]  /*2260*/  DFMA R22, R12, UR60, R22 ;  /* 0x0000003c0c167c2b */ /* 0x000fc40008000016 */
[----:B---3--:R-:W-:Y:S01]  /*2270*/  DFMA R36, R12, UR64, R36 ;  /* 0x000000400c247c2b */ /* 0x008fe20008000024 */
[----:B------:R-:W-:Y:S01]  /*2280*/  UMOV UR64, UR24 ;  /* 0x0000001800407c82 */ /* 0x000fe20008000000 */
[----:B------:R-:W-:Y:S01]  /*2290*/  UMOV UR65, UR25 ;  /* 0x0000001900417c82 */ /* 0x000fe20008000000 */
[----:B------:R-:W-:Y:S01]  /*22a0*/  DFMA R28, R6, UR34, R28 ;  /* 0x00000022061c7c2b */ /* 0x000fe2000800001c */
[----:B------:R-:W2:Y:S01]  /*22b0*/  LDCU.128 UR16, c[0x3][0x7b0] ;  /* 0x00c0f600ff1077ac */ /* 0x000ea20008000c00 */
[----:B0-----:R-:W-:Y:S02]  /*22c0*/  DFMA R40, R12, UR68, R40 ;  /* 0x000000440c287c2b */ /* 0x001fe40008000028 */
[C---:B------:R-:W-:Y:S01]  /*22d0*/  DFMA R32, R6.reuse, UR42, R32 ;  /* 0x0000002a06207c2b */ /* 0x040fe20008000020 */
[----:B------:R-:W0:Y:S01]  /*22e0*/  LDCU.128 UR20, c[0x3][0x970] ;  /* 0x00c12e00ff1477ac */ /* 0x000e220008000c00 */
[C---:B------:R-:W-:Y:S02]  /*22f0*/  DFMA R38, R6.reuse, UR50, R38 ;  /* 0x0000003206267c2b */ /* 0x040fe40008000026 */
[C---:B------:R-:W-:Y:S01]  /*2300*/  DFMA R42, R6.reuse, UR54, R42 ;  /* 0x00000036062a7c2b */ /* 0x040fe2000800002a */
[----:B------:R-:W3:Y:S01]  /*2310*/  LDCU.128 UR24, c[0x3][0x7f0] ;  /* 0x00c0fe00ff1877ac */ /* 0x000ee20008000c00 */
[----:B------:R-:W-:-:S02]  /*2320*/  DFMA R44, R6, UR58, R44 ;  /* 0x0000003a062c7c2b */ /* 0x000fc4000800002c */
[----:B------:R-:W-:Y:S01]  /*2330*/  DFMA R20, R6, UR52, R20 ;  /* 0x0000003406147c2b */ /* 0x000fe20008000014 */
[----:B------:R-:W0:Y:S01]  /*2340*/  LDCU.128 UR28, c[0x3][0x9b0] ;  /* 0x00c13600ff1c77ac */ /* 0x000e220008000c00 */
[C---:B------:R-:W-:Y:S02]  /*2350*/  DFMA R24, R8.reuse, UR56, R24 ;  /* 0x0000003808187c2b */ /* 0x040fe40008000018 */
[C---:B------:R-:W-:Y:S01]  /*2360*/  DFMA R30, R8.reuse, UR38, R30 ;  /* 0x00000026081e7c2b */ /* 0x040fe2000800001e */
[----:B------:R-:W0:Y:S01]  /*2370*/  LDCU.128 UR32, c[0x3][0x830] ;  /* 0x00c10600ff2077ac */ /* 0x000e220008000c00 */
[C---:B------:R-:W-:Y:S02]  /*2380*/  DFMA R34, R8.reuse, UR46, R34 ;  /* 0x0000002e08227c2b */ /* 0x040fe40008000022 */
[C---:B------:R-:W-:Y:S01]  /*2390*/  DFMA R46, R8.reuse, UR6, R46 ;  /* 0x00000006082e7c2b */ /* 0x040fe2000800002e */
[----:B------:R-:W0:Y:S01]  /*23a0*/  LDCU.128 UR40, c[0x3][0x9f0] ;  /* 0x00c13e00ff2877ac */ /* 0x000e220008000c00 */
[----:B------:R-:W-:-:S02]  /*23b0*/  DFMA R48, R8, UR10, R48 ;  /* 0x0000000a08307c2b */ /* 0x000fc40008000030 */
[C---:B------:R-:W-:Y:S01]  /*23c0*/  DFMA R26, R6.reuse, UR74, R26 ;  /* 0x0000004a061a7c2b */ /* 0x040fe2000800001a */
[----:B------:R-:W0:Y:S01]  /*23d0*/  LDCU.128 UR48, c[0x3][0x870] ;  /* 0x00c10e00ff3077ac */ /* 0x000e220008000c00 */
[----:B------:R-:W-:Y:S02]  /*23e0*/  DFMA R50, R6, UR62, R50 ;  /* 0x0000003e06327c2b */ /* 0x000fe40008000032 */
[C---:B------:R-:W-:Y:S01]  /*23f0*/  DFMA R36, R8.reuse, UR66, R36 ;  /* 0x0000004208247c2b */ /* 0x040fe20008000024 */
[----:B------:R-:W0:Y:S01]  /*2400*/  LDCU.128 UR52, c[0x3][0x8b0] ;  /* 0x00c11600ff3477ac */ /* 0x000e220008000c00 */
[----:B------:R-:W-:Y:S02]  /*2410*/  DFMA R40, R8, UR70, R40 ;  /* 0x0000004608287c2b */ /* 0x000fe40008000028 */
[----:B----4-:R-:W-:Y:S01]  /*2420*/  DADD R6, R10, R14 ;  /* 0x000000000a067229 */ /* 0x010fe2000000000e */
[----:B------:R-:W4:Y:S01]  /*2430*/  LDCU.128 UR36, c[0x3][0x730] ;  /* 0x00c0e600ff2477ac */ /* 0x000f220008000c00 */
[----:B------:R-:W-:-:S02]  /*2440*/  DFMA R22, R8, UR62, R22 ;  /* 0x0000003e08167c2b */ /* 0x000fc40008000016 */
[----:B------:R-:W-:Y:S01]  /*2450*/  DADD R10, R10, -R14 ;  /* 0x000000000a0a7229 */ /* 0x000fe2000000080e */
[----:B------:R-:W4:Y:S01]  /*2460*/  LDCU.128 UR44, c[0x3][0x8f0] ;  /* 0x00c11e00ff2c77ac */ /* 0x000f220008000c00 */
[----:B------:R-:W-:Y:S02]  /*2470*/  DADD R8, R18, R18 ;  /* 0x0000000012087229 */ /* 0x000fe40000000012 */
[----:B------:R-:W-:Y:S01]  /*2480*/  DFMA R26, R6, UR64, R26 ;  /* 0x00000040061a7c2b */ /* 0x000fe2000800001a */
[----:B------:R-:W4:Y:S01]  /*2490*/  LDCU.128 UR4, c[0x3][0xa30] ;  /* 0x00c14600ff0477ac */ /* 0x000f220008000c00 */
[----:B------:R-:W-:Y:S02]  /*24a0*/  DADD R18, R18, -R18 ;  /* 0x0000000012127229 */ /* 0x000fe40000000812 */
[----:B-1----:R-:W-:Y:S01]  /*24b0*/  DFMA R24, R10, UR12, R24 ;  /* 0x0000000c0a187c2b */ /* 0x002fe20008000018 */
[----:B------:R-:W1:Y:S01]  /*24c0*/  LDCU.128 UR56, c[0x3][0xa70] ;  /* 0x00c14e00ff3877ac */ /* 0x000e620008000c00 */
[----:B------:R-:W-:-:S02]  /*24d0*/  DMUL R8, R8, 0.5 ;  /* 0x3fe0000008087828 */ /* 0x000fc40000000000 */
[C---:B--2---:R-:W-:Y:S01]  /*24e0*/  DFMA R28, R6.reuse, UR16, R28 ;  /* 0x00000010061c7c2b */ /* 0x044fe2000800001c */
[----:B------:R-:W2:Y:S01]  /*24f0*/  LDCU.128 UR8, c[0x3][0xab0] ;  /* 0x00c15600ff0877ac */ /* 0x000ea20008000c00 */
[C---:B---3--:R-:W-:Y:S02]  /*2500*/  DFMA R32, R6.reuse, UR24, R32 ;  /* 0x0000001806207c2b */ /* 0x048fe40008000020 */
[C---:B0-----:R-:W-:Y:S02]  /*2510*/  DFMA R38, R6.reuse, UR32, R38 ;  /* 0x0000002006267c2b */ /* 0x041fe40008000026 */
[C---:B------:R-:W-:Y:S02]  /*2520*/  DFMA R42, R6.reuse, UR48, R42 ;  /* 0x00000030062a7c2b */ /* 0x040fe4000800002a */
[C---:B------:R-:W-:Y:S02]  /*2530*/  DFMA R44, R6.reuse, UR52, R44 ;  /* 0x00000034062c7c2b */ /* 0x040fe4000800002c */
[----:B----4-:R-:W-:-:S02]  /*2540*/  DFMA R20, R6, UR36, R20 ;  /* 0x0000002406147c2b */ /* 0x010fc40008000014 */
[----:B------:R-:W-:Y:S02]  /*2550*/  DFMA R50, R6, UR44, R50 ;  /* 0x0000002c06327c2b */ /* 0x000fe40008000032 */
[C---:B------:R-:W-:Y:S02]  /*2560*/  DFMA R30, R10.reuse, UR20, R30 ;  /* 0x000000140a1e7c2b */ /* 0x040fe4000800001e */
[C---:B------:R-:W-:Y:S02]  /*2570*/  DFMA R34, R10.reuse, UR28, R34 ;  /* 0x0000001c0a227c2b */ /* 0x040fe40008000022 */
[C---:B------:R-:W-:Y:S02]  /*2580*/  DFMA R36, R10.reuse, UR40, R36 ;  /* 0x000000280a247c2b */ /* 0x040fe40008000024 */
[C---:B------:R-:W-:Y:S02]  /*2590*/  DFMA R40, R10.reuse, UR4, R40 ;  /* 0x000000040a287c2b */ /* 0x040fe40008000028 */
[----:B-1----:R-:W-:-:S02]  /*25a0*/  DFMA R46, R10, UR56, R46 ;  /* 0x000000380a2e7c2b */ /* 0x002fc4000800002e */
[C---:B------:R-:W-:Y:S02]  /*25b0*/  DFMA R22, R10.reuse, UR44, R22 ;  /* 0x0000002c0a167c2b */ /* 0x040fe40008000016 */
[----:B--2---:R-:W-:Y:S02]  /*25c0*/  DFMA R48, R10, UR8, R48 ;  /* 0x000000080a307c2b */ /* 0x004fe40008000030 */
[----:B------:R-:W-:Y:S02]  /*25d0*/  DFMA R26, R8, UR72, R26 ;  /* 0x00000048081a7c2b */ /* 0x000fe4000800001a */
        /* <DEDUP_REMOVED lines=47> */
.L_x_3:
[----:B------:R-:W-:Y:S05]  /*28d0*/  BSYNC.RECONVERGENT B0 ;  /* 0x0000000000007941 */ /* 0x000fea0003800200 */
.L_x_2:
[----:B------:R-:W-:Y:S06]  /*28e0*/  BAR.SYNC.DEFER_BLOCKING 0x0 ;  /* 0x0000000000007b1d */ /* 0x000fec0000010000 */
[----:B------:R-:W2:Y:S01]  /*28f0*/  LDCU.128 UR52, c[0x3][0x900] ;  /* 0x00c12000ff3477ac */ /* 0x000ea20008000c00 */
[----:B------:R-:W-:Y:S01]  /*2900*/  STL [R1], R2 ;  /* 0x0000000201007387 */ /* 0x000fe20000100800 */
[----:B------:R-:W3:Y:S01]  /*2910*/  LDCU.128 UR64, c[0x3][0x9c0] ;  /* 0x00c13800ff4077ac */ /* 0x000ee20008000c00 */
[----:B------:R-:W4:Y:S01]  /*2920*/  LDCU.128 UR36, c[0x3][0xa00] ;  /* 0x00c14000ff2477ac */ /* 0x000f220008000c00 */
[----:B------:R-:W4:Y:S01]  /*2930*/  LDCU.128 UR32, c[0x3][0x980] ;  /* 0x00c13000ff2077ac */ /* 0x000f220008000c00 */
[----:B------:R-:W4:Y:S01]  /*2940*/  LDCU.128 UR56, c[0x3][0x840] ;  /* 0x00c10800ff3877ac */ /* 0x000f220008000c00 */
[----:B-1----:R-:W-:Y:S01]  /*2950*/  LDS.64 R6, [R3+0x70] ;  /* 0x0000700003067984 */ /* 0x002fe20000000a00 */
[----:B------:R-:W1:Y:S03]  /*2960*/  LDCU.128 UR28, c[0x3][0x940] ;  /* 0x00c12800ff1c77ac */ /* 0x000e660008000c00 */
[----:B0----5:R-:W0:Y:S01]  /*2970*/  LDS.128 R8, [R3] ;  /* 0x0000000003087984 */ /* 0x021e220000000c00 */
[----:B------:R-:W1:Y:S03]  /*2980*/  LDCU.128 UR40, c[0x3][0xa40] ;  /* 0x00c14800ff2877ac */ /* 0x000e660008000c00 */
[----:B------:R-:W2:Y:S01]  /*2990*/  LDS.128 R60, [R3+0x60] ;  /* 0x00006000033c7984 */ /* 0x000ea20000000c00 */
[----:B------:R-:W3:Y:S01]  /*29a0*/  LDCU.128 UR24, c[0x3][0x8c0] ;  /* 0x00c11800ff1877ac */ /* 0x000ee20008000c00 */
[----:B------:R-:W1:Y:S01]  /*29b0*/  LDCU.128 UR44, c[0x3][0xa80] ;  /* 0x00c15000ff2c77ac */ /* 0x000e620008000c00 */
[----:B------:R-:W1:Y:S01]  /*29c0*/  LDCU.128 UR48, c[0x3][0x7c0] ;  /* 0x00c0f800ff3077ac */ /* 0x000e620008000c00 */
[----:B------:R-:W4:Y:S01]  /*29d0*/  LDCU.128 UR4, c[0x3][0x740] ;  /* 0x00c0e800ff0477ac */ /* 0x000f220008000c00 */
[----:B------:R-:W1:Y:S01]  /*29e0*/  LDCU.128 UR60, c[0x3][0x780] ;  /* 0x00c0f000ff3c77ac */ /* 0x000e620008000c00 */
[----:B---3--:R-:W-:Y:S01]  /*29f0*/  MOV.SPILL R55, UR25 ;  /* 0x0000001900377c02 */ /* 0x008fe20009000f00 */
[----:B------:R-:W3:Y:S01]  /*2a00*/  LDCU.128 UR16, c[0x3][0x790] ;  /* 0x00c0f200ff1077ac */ /* 0x000ee20008000c00 */
[----:B------:R-:W3:Y:S01]  /*2a10*/  LDCU.128 UR8, c[0x3][0x750] ;  /* 0x00c0ea00ff0877ac */ /* 0x000ee20008000c00 */
[----:B------:R-:W3:Y:S01]  /*2a20*/  LDCU.128 UR68, c[0x3][0xa50] ;  /* 0x00c14a00ff4477ac */ /* 0x000ee20008000c00 */
[----:B----4-:R-:W-:Y:S01]  /*2a30*/  MOV.SPILL R64, UR4 ;  /* 0x0000000400407c02 */ /* 0x010fe20009000f00 */
[----:B------:R-:W4:Y:S01]  /*2a40*/  LDCU.128 UR72, c[0x3][0xa90] ;  /* 0x00c15200ff4877ac */ /* 0x000f220008000c00 */
[----:B0-----:R-:W-:-:S02]  /*2a50*/  DADD R12, R8, -R6 ;  /* 0x00000000080c7229 */ /* 0x001fc40000000806 */
[----:B------:R-:W-:Y:S01]  /*2a60*/  DADD R6, R8, R6 ;  /* 0x0000000008067229 */ /* 0x000fe20000000006 */
[----:B------:R-:W0:Y:S01]  /*2a70*/  LDCU.128 UR12, c[0x3][0x910] ;  /* 0x00c12200ff0c77ac */ /* 0x000e220008000c00 */
[C-C-:B--2---:R-:W-:Y:S02]  /*2a80*/  DADD R18, -R62.reuse, R10.reuse ;  /* 0x000000003e127229 */ /* 0x144fe4000000010a */
[----:B------:R-:W-:Y:S01]  /*2a90*/  DADD R16, R62, R10 ;  /* 0x000000003e107229 */ /* 0x000fe2000000000a */
[----:B------:R-:W2:Y:S01]  /*2aa0*/  LDCU.128 UR20, c[0x3][0x950] ;  /* 0x00c12a00ff1477ac */ /* 0x000ea20008000c00 */
[----:B------:R-:W3:Y:S01]  /*2ab0*/  LDS.128 R8, [R3+0x10] ;  /* 0x0000100003087984 */ /* 0x000ee20000000c00 */
[C---:B------:R-:W-:Y:S01]  /*2ac0*/  DFMA R14, R12.reuse, UR52, RZ ;  /* 0x000000340c0e7c2b */ /* 0x040fe200080000ff */
[----:B------:R-:W-:Y:S01]  /*2ad0*/  MOV.SPILL R62, UR24 ;  /* 0x00000018003e7c02 */ /* 0x000fe20009000f00 */
[C---:B------:R-:W-:Y:S01]  /*2ae0*/  DFMA R22, R12.reuse, UR64, RZ ;  /* 0x000000400c167c2b */ /* 0x040fe200080000ff */
[----:B------:R-:W-:Y:S01]  /*2af0*/  MOV.SPILL R63, UR5 ;  /* 0x00000005003f7c02 */ /* 0x000fe20009000f00 */
[----:B------:R-:W-:-:S02]  /*2b00*/  DFMA R24, R12, UR36, RZ ;  /* 0x000000240c187c2b */ /* 0x000fc400080000ff */
[----:B------:R-:W-:Y:S02]  /*2b10*/  DFMA R20, R12, UR32, RZ ;  /* 0x000000200c147c2b */ /* 0x000fe400080000ff */
[----:B------:R-:W-:Y:S01]  /*2b20*/  DFMA R26, R18, UR54, R14 ;  /* 0x00000036121a7c2b */ /* 0x000fe2000800000e */
[----:B------:R-:W4:Y:S01]  /*2b30*/  LDCU.128 UR52, c[0x3][0x800] ;  /* 0x00c10000ff3477ac */ /* 0x000f220008000c00 */
[----:B------:R-:W-:Y:S02]  /*2b40*/  DFMA R42, R6, UR56, RZ ;  /* 0x00000038062a7c2b */ /* 0x000fe400080000ff */
[C---:B------:R-:W-:Y:S01]  /*2b50*/  DFMA R40, R18.reuse, UR66, R22 ;  /* 0x0000004212287c2b */ /* 0x040fe20008000016 */
[----:B------:R-:W0:Y:S01]  /*2b60*/  LDCU.128 UR64, c[0x3][0x880] ;  /* 0x00c11000ff4077ac */ /* 0x000e220008000c00 */
[----:B------:R-:W-:Y:S02]  /*2b70*/  DFMA R46, R18, UR38, R24 ;  /* 0x00000026122e7c2b */ /* 0x000fe40008000018 */
[C---:B-1----:R-:W-:Y:S01]  /*2b80*/  DFMA R14, R12.reuse, UR28, RZ ;  /* 0x0000001c0c0e7c2b */ /* 0x042fe200080000ff */
[----:B------:R-:W1:Y:S01]  /*2b90*/  LDCU.128 UR36, c[0x3][0x700] ;  /* 0x00c0e000ff2477ac */ /* 0x000e620008000c00 */
[----:B------:R-:W-:-:S02]  /*2ba0*/  DFMA R28, R12, UR40, RZ ;  /* 0x000000280c1c7c2b */ /* 0x000fc400080000ff */
[----:B------:R-:W-:Y:S01]  /*2bb0*/  DFMA R34, R18, UR34, R20 ;  /* 0x0000002212227c2b */ /* 0x000fe20008000014 */
[----:B------:R-:W2:Y:S01]  /*2bc0*/  LDCU.128 UR32, c[0x3][0x990] ;  /* 0x00c13200ff2077ac */ /* 0x000ea20008000c00 */
[----:B------:R-:W-:Y:S02]  /*2bd0*/  DFMA R44, R16, UR58, R42 ;  /* 0x0000003a102c7c2b */ /* 0x000fe4000800002a */
[----:B------:R-:W-:Y:S01]  /*2be0*/  DFMA R20, R12, UR24, RZ ;  /* 0x000000180c147c2b */ /* 0x000fe200080000ff */
[----:B------:R-:W2:Y:S01]  /*2bf0*/  LDCU.128 UR56, c[0x3][0x710] ;  /* 0x00c0e200ff3877ac */ /* 0x000ea20008000c00 */
[----:B------:R-:W-:Y:S02]  /*2c00*/  DFMA R42, R6, UR24, RZ ;  /* 0x00000018062a7c2b */ /* 0x000fe400080000ff */
[C---:B------:R-:W-:Y:S01]  /*2c10*/  DFMA R30, R18.reuse, UR30, R14 ;  /* 0x0000001e121e7c2b */ /* 0x040fe2000800000e */
[----:B------:R-:W2:Y:S01]  /*2c20*/  LDCU.128 UR28, c[0x3][0x7d0] ;  /* 0x00c0fa00ff1c77ac */ /* 0x000ea20008000c00 */
[----:B------:R-:W-:-:S02]  /*2c30*/  DFMA R50, R18, UR42, R28 ;  /* 0x0000002a12327c2b */ /* 0x000fc4000800001c */
[----:B------:R-:W-:Y:S01]  /*2c40*/  DFMA R28, R12, UR44, RZ ;  /* 0x0000002c0c1c7c2b */ /* 0x000fe200080000ff */
[----:B------:R-:W2:Y:S01]  /*2c50*/  LDCU.128 UR40, c[0x3][0x810] ;  /* 0x00c10200ff2877ac */ /* 0x000ea20008000c00 */
[----:B----4-:R-:W-:Y:S01]  /*2c60*/  DFMA R36, R6, UR52, RZ ;  /* 0x0000003406247c2b */ /* 0x010fe200080000ff */
[----:B------:R-:W4:Y:S01]  /*2c70*/  LDS.128 R12, [R3+0x50] ;  /* 0x00005000030c7984 */ /* 0x000f220000000c00 */
[----:B------:R-:W-:Y:S02]  /*2c80*/  DFMA R22, R18, UR26, R20 ;  /* 0x0000001a12167c2b */ /* 0x000fe40008000014 */
[----:B------:R-:W-:Y:S01]  /*2c90*/  DFMA R56, R16, UR26, R42 ;  /* 0x0000001a10387c2b */ /* 0x000fe2000800002a */
[----:B------:R-:W2:Y:S01]  /*2ca0*/  LDCU.128 UR24, c[0x3][0x760] ;  /* 0x00c0ec00ff1877ac */ /* 0x000ea20008000c00 */
[----:B------:R-:W-:Y:S02]  /*2cb0*/  DFMA R32, R6, UR48, RZ ;  /* 0x0000003006207c2b */ /* 0x000fe400080000ff */
[----:B------:R-:W-:Y:S01]  /*2cc0*/  DFMA R58, R18, UR46, R28 ;  /* 0x0000002e123a7c2b */ /* 0x000fe2000800001c */
[----:B------:R-:W4:Y:S01]  /*2cd0*/  LDCU.128 UR44, c[0x3][0x9d0] ;  /* 0x00c13a00ff2c77ac */ /* 0x000f220008000c00 */
[----:B------:R-:W-:-:S02]  /*2ce0*/  DFMA R38, R16, UR54, R36 ;  /* 0x0000003610267c2b */ /* 0x000fc40008000024 */
[C---:B------:R-:W-:Y:S01]  /*2cf0*/  DFMA R24, R6.reuse, UR60, RZ ;  /* 0x0000003c06187c2b */ /* 0x040fe200080000ff */
[----:B------:R-:W4:Y:S01]  /*2d00*/  LDCU.128 UR52, c[0x3][0x890] ;  /* 0x00c11200ff3477ac */ /* 0x000f220008000c00 */
[C---:B------:R-:W-:Y:S02]  /*2d10*/  DFMA R20, R6.reuse, UR4, RZ ;  /* 0x0000000406147c2b */ /* 0x040fe400080000ff */
[C---:B0-----:R-:W-:Y:S02]  /*2d20*/  DFMA R36, R6.reuse, UR64, RZ ;  /* 0x0000004006247c2b */ /* 0x041fe400080000ff */
[----:B-1----:R-:W-:Y:S02]  /*2d30*/  DFMA R18, R6, UR36, RZ ;  /* 0x0000002406127c2b */ /* 0x002fe400080000ff */
[----:B------:R-:W-:Y:S01]  /*2d40*/  DFMA R32, R16, UR50, R32 ;  /* 0x0000003210207c2b */ /* 0x000fe20008000020 */
[----:B------:R-:W0:Y:S01]  /*2d50*/  LDCU.128 UR48, c[0x3][0x850] ;  /* 0x00c10a00ff3077ac */ /* 0x000e220008000c00 */
[----:B---3--:R-:W-:-:S02]  /*2d60*/  DADD R6, R8, R60 ;  /* 0x0000000008067229 */ /* 0x008fc4000000003c */
[C---:B------:R-:W-:Y:S01]  /*2d70*/  DFMA R48, R16.reuse, UR66, R36 ;  /* 0x0000004210307c2b */ /* 0x040fe20008000024 */
[----:B--2---:R-:W-:Y:S01]  /*2d80*/  UMOV UR4, UR26 ;  /* 0x0000001a00047c82 */ /* 0x004fe20008000000 */
[----:B------:R-:W-:Y:S01]  /*2d90*/  UMOV UR5, UR27 ;  /* 0x0000001b00057c82 */ /* 0x000fe20008000000 */
[C---:B------:R-:W-:Y:S01]  /*2da0*/  DFMA R28, R16.reuse, UR62, R24 ;  /* 0x0000003e101c7c2b */ /* 0x040fe20008000018 */
[----:B------:R-:W1:Y:S01]  /*2db0*/  LDCU.128 UR60, c[0x3][0x8d0] ;  /* 0x00c11a00ff3c77ac */ /* 0x000e620008000c00 */
[----:B------:R-:W-:Y:S02]  /*2dc0*/  DFMA R24, R16, UR6, R20 ;  /* 0x0000000610187c2b */ /* 0x000fe40008000014 */
[----:B------:R-:W-:Y:S01]  /*2dd0*/  DFMA R36, R6, UR28, R32 ;  /* 0x0000001c06247c2b */ /* 0x000fe20008000020 */
[----:B------:R-:W-:Y:S01]  /*2de0*/  UMOV UR28, UR24 ;  /* 0x00000018001c7c82 */ /* 0x000fe20008000000 */
[----:B------:R-:W-:Y:S01]  /*2df0*/  UMOV UR29, UR25 ;  /* 0x00000019001d7c82 */ /* 0x000fe20008000000 */
[----:B------:R-:W2:Y:S01]  /*2e00*/  LDCU.128 UR24, c[0x3][0x920] ;  /* 0x00c12400ff1877ac */ /* 0x000ea20008000c00 */
[----:B------:R-:W-:-:S02]  /*2e10*/  DFMA R20, R16, UR38, R18 ;  /* 0x0000002610147c2b */ /* 0x000fc40008000012 */
[----:B------:R-:W-:Y:S01]  /*2e20*/  DFMA R28, R6, UR16, R28 ;  /* 0x00000010061c7c2b */ /* 0x000fe2000800001c */
[----:B------:R-:W3:Y:S01]  /*2e30*/  LDS.128 R16, [R3+0x20] ;  /* 0x0000200003107984 */ /* 0x000ee20000000c00 */
[----:B------:R-:W-:Y:S01]  /*2e40*/  DADD R8, R8, -R60 ;  /* 0x0000000008087229 */ /* 0x000fe2000000083c */
[----:B------:R-:W3:Y:S01]  /*2e50*/  LDCU.128 UR64, c[0x3][0xa10] ;  /* 0x00c14200ff4077ac */ /* 0x000ee20008000c00 */
[C---:B------:R-:W-:Y:S02]  /*2e60*/  DFMA R24, R6.reuse, UR8, R24 ;  /* 0x0000000806187c2b */ /* 0x040fe40008000018 */
[C---:B------:R-:W-:Y:S01]  /*2e70*/  DFMA R42, R6.reuse, UR40, R38 ;  /* 0x00000028062a7c2b */ /* 0x040fe20008000026 */
[----:B------:R-:W3:Y:S01]  /*2e80*/  LDCU UR40, c[0x0][0x380] ;  /* 0x00007000ff2877ac */ /* 0x000ee20008000800 */
[C---:B0-----:R-:W-:Y:S02]  /*2e90*/  DFMA R44, R6.reuse, UR48, R44 ;  /* 0x00000030062c7c2b */ /* 0x041fe4000800002c */
[----:B----4-:R-:W-:-:S02]  /*2ea0*/  DFMA R52, R6, UR52, R48 ;  /* 0x0000003406347c2b */ /* 0x010fc40008000030 */
[C---:B------:R-:W-:Y:S02]  /*2eb0*/  DFMA R20, R6.reuse, UR56, R20 ;  /* 0x0000003806147c2b */ /* 0x040fe40008000014 */
[----:B-1----:R-:W-:Y:S01]  /*2ec0*/  DFMA R56, R6, UR60, R56 ;  /* 0x0000003c06387c2b */ /* 0x002fe20008000038 */
[----:B--2---:R-:W-:Y:S01]  /*2ed0*/  UMOV UR16, UR24 ;  /* 0x0000001800107c82 */ /* 0x004fe20008000000 */
[----:B------:R-:W-:Y:S01]  /*2ee0*/  UMOV UR17, UR25 ;  /* 0x0000001900117c82 */ /* 0x000fe20008000000 */
[----:B------:R-:W-:Y:S01]  /*2ef0*/  UMOV UR38, UR26 ;  /* 0x0000001a00267c82 */ /* 0x000fe20008000000 */
[----:B------:R-:W-:Y:S01]  /*2f00*/  UMOV UR39, UR27 ;  /* 0x0000001b00277c82 */ /* 0x000fe20008000000 */
[----:B------:R-:W0:Y:S01]  /*2f10*/  LDCU.128 UR24, c[0x3][0x7a0] ;  /* 0x00c0f400ff1877ac */ /* 0x000e220008000c00 */
[----:B------:R-:W-:Y:S02]  /*2f20*/  DADD R6, R14, R10 ;  /* 0x000000000e067229 */ /* 0x000fe4000000000a */
[----:B------:R-:W-:-:S02]  /*2f30*/  DFMA R50, R8, UR68, R50 ;  /* 0x0000004408327c2b */ /* 0x000fc40008000032 */
[C---:B------:R-:W-:Y:S01]  /*2f40*/  DFMA R22, R8.reuse, UR60, R22 ;  /* 0x0000003c08167c2b */ /* 0x040fe20008000016 */
[----:B------:R-:W-:Y:S01]  /*2f50*/  UMOV UR60, UR4 ;  /* 0x00000004003c7c82 */ /* 0x000fe20008000000 */
[----:B------:R-:W-:Y:S01]  /*2f60*/  DFMA R58, R8, UR72, R58 ;  /* 0x00000048083a7c2b */ /* 0x000fe2000800003a */
[----:B------:R-:W-:Y:S01]  /*2f70*/  UMOV UR61, UR5 ;  /* 0x00000005003d7c82 */ /* 0x000fe20008000000 */
[----:B------:R-:W-:Y:S01]  /*2f80*/  DFMA R32, R6, UR18, R28 ;  /* 0x0000001206207c2b */ /* 0x000fe2000800001c */
[----:B------:R-:W-:Y:S01]  /*2f90*/  UMOV UR72, UR16 ;  /* 0x0000001000487c82 */ /* 0x000fe20008000000 */
[----:B------:R-:W-:Y:S01]  /*2fa0*/  UMOV UR73, UR17 ;  /* 0x0000001100497c82 */ /* 0x000fe20008000000 */
[----:B------:R-:W1:Y:S01]  /*2fb0*/  LDCU.128 UR16, c[0x3][0x820] ;  /* 0x00c10400ff1077ac */ /* 0x000e620008000c00 */
[C---:B------:R-:W-:Y:S01]  /*2fc0*/  DFMA R26, R8.reuse, UR12, R26 ;  /* 0x0000000c081a7c2b */ /* 0x040fe2000800001a */
[----:B---3--:R-:W-:Y:S01]  /*2fd0*/  ISETP.GE.AND P2, PT, R0, UR40, PT ;  /* 0x0000002800007c0c */ /* 0x008fe2000bf46270 */
[----:B------:R-:W-:-:S02]  /*2fe0*/  DFMA R30, R8, UR20, R30 ;  /* 0x00000014081e7c2b */ /* 0x000fc4000800001e */
[----:B------:R-:W-:Y:S01]  /*2ff0*/  DADD R14, -R14, R10 ;  /* 0x000000000e0e7229 */ /* 0x000fe2000000010a */
[----:B0-----:R-:W-:Y:S01]  /*3000*/  UMOV UR6, UR26 ;  /* 0x0000001a00067c82 */ /* 0x001fe20008000000 */
[----:B------:R-:W-:Y:S01]  /*3010*/  UMOV UR7, UR27 ;  /* 0x0000001b00077c82 */ /* 0x000fe20008000000 */
[----:B------:R-:W-:Y:S01]  /*3020*/  UMOV UR68, UR6 ;  /* 0x0000000600447c82 */ /* 0x000fe20008000000 */
[----:B------:R-:W-:Y:S01]  /*3030*/  UMOV UR69, UR7 ;  /* 0x0000000700457c82 */ /* 0x000fe20008000000 */
[----:B------:R-:W-:Y:S01]  /*3040*/  DFMA R24, R6, UR10, R24 ;  /* 0x0000000a06187c2b */ /* 0x000fe20008000018 */
[----:B------:R-:W0:Y:S01]  /*3050*/  LDCU.128 UR4, c[0x3][0x7e0] ;  /* 0x00c0fc00ff0477ac */ /* 0x000e220008000c00 */
[C---:B------:R-:W-:Y:S02]  /*3060*/  DFMA R38, R8.reuse, UR32, R34 ;  /* 0x0000002008267c2b */ /* 0x040fe40008000022 */
[----:B------:R-:W-:Y:S01]  /*3070*/  DFMA R46, R8, UR64, R46 ;  /* 0x00000040082e7c2b */ /* 0x000fe2000800002e */
[----:B------:R-:W-:Y:S01]  /*3080*/  UMOV UR12, UR24 ;  /* 0x00000018000c7c82 */ /* 0x000fe20008000000 */
[----:B------:R-:W-:Y:S01]  /*3090*/  UMOV UR13, UR25 ;  /* 0x00000019000d7c82 */ /* 0x000fe20008000000 */
[C---:B------:R-:W-:Y:S01]  /*30a0*/  DFMA R48, R6.reuse, UR50, R44 ;  /* 0x0000003206307c2b */ /* 0x040fe2000800002c */
[----:B-1----:R-:W-:Y:S01]  /*30b0*/  UMOV UR10, UR16 ;  /* 0x00000010000a7c82 */ /* 0x002fe20008000000 */
[----:B------:R-:W-:Y:S01]  /*30c0*/  UMOV UR11, UR17 ;  /* 0x00000011000b7c82 */ /* 0x000fe20008000000 */
[C---:B------:R-:W-:Y:S01]  /*30d0*/  DFMA R52, R6.reuse, UR54, R52 ;  /* 0x0000003606347c2b */ /* 0x040fe20008000034 */
[----:B------:R-:W-:Y:S01]  /*30e0*/  UMOV UR64, UR18 ;  /* 0x0000001200407c82 */ /* 0x000fe20008000000 */
[----:B------:R-:W-:Y:S01]  /*30f0*/  DFMA R20, R6, UR58, R20 ;  /* 0x0000003a06147c2b */ /* 0x000fe20008000014 */
[----:B------:R-:W-:Y:S01]  /*3100*/  UMOV UR65, UR19 ;  /* 0x0000001300417c82 */ /* 0x000fe20008000000 */
[----:B------:R-:W-:Y:S01]  /*3110*/  UMOV UR50, UR10 ;  /* 0x0000000a00327c82 */ /* 0x000fe20008000000 */
[----:B------:R-:W-:Y:S01]  /*3120*/  UMOV UR51, UR11 ;  /* 0x0000000b00337c82 */ /* 0x000fe20008000000 */
[----:B------:R-:W-:Y:S01]  /*3130*/  UMOV UR58, UR12 ;  /* 0x0000000c003a7c82 */ /* 0x000fe20008000000 */
[----:B------:R-:W-:Y:S01]  /*3140*/  UMOV UR59, UR13 ;  /* 0x0000000d003b7c82 */ /* 0x000fe20008000000 */
[C---:B------:R-:W-:Y:S01]  /*3150*/  DFMA R26, R14.reuse, UR14, R26 ;  /* 0x0000000e0e1a7c2b */ /* 0x040fe2000800001a */
[----:B0-----:R-:W-:Y:S01]  /*3160*/  UMOV UR8, UR4 ;  /* 0x0000000400087c82 */ /* 0x001fe20008000000 */
[----:B------:R-:W-:Y:S01]  /*3170*/  UMOV UR9, UR5 ;  /* 0x0000000500097c82 */ /* 0x000fe20008000000 */
[----:B------:R-:W-:Y:S01]  /*3180*/  UMOV UR54, UR8 ;  /* 0x0000000800367c82 */ /* 0x000fe20008000000 */
[----:B------:R-:W-:Y:S01]  /*3190*/  UMOV UR55, UR9 ;  /* 0x0000000900377c82 */ /* 0x000fe20008000000 */
[----:B------:R-:W-:Y:S01]  /*31a0*/  DFMA R34, R14, UR22, R30 ;  /* 0x000000160e227c2b */ /* 0x000fe2000800001e */
[----:B------:R-:W0:Y:S01]  /*31b0*/  LDCU.128 UR8, c[0x3][0x860] ;  /* 0x00c10c00ff0877ac */ /* 0x000e220008000c00 */
[----:B------:R-:W-:Y:S01]  /*31c0*/  DFMA R40, R8, UR44, R40 ;  /* 0x0000002c08287c2b */ /* 0x000fe20008000028 */
[----:B------:R-:W-:Y:S01]  /*31d0*/  CS2R R226, SRZ ;  /* 0x0000000000e27805 */ /* 0x000fe2000001ff00 */
[----:B------:R-:W1:Y:S01]  /*31e0*/  LDS.128 R8, [R3+0x40] ;  /* 0x0000400003087984 */ /* 0x000e620000000c00 */
[----:B------:R-:W2:Y:S01]  /*31f0*/  LDCU.128 UR16, c[0x3][0x8a0] ;  /* 0x00c11400ff1077ac */ /* 0x000ea20008000c00 */
[C---:B------:R-:W-:Y:S01]  /*3200*/  DFMA R36, R6.reuse, UR30, R36 ;  /* 0x0000001e06247c2b */ /* 0x040fe20008000024 */
[----:B------:R-:W-:Y:S01]  /*3210*/  IMAD.SHL.U32 R120, R156, 0x8, RZ ;  /* 0x000000089c787824 */ /* 0x000fe200078e00ff */
[C---:B------:R-:W-:Y:S01]  /*3220*/  DFMA R42, R6.reuse, UR42, R42 ;  /* 0x0000002a062a7c2b */ /* 0x040fe2000800002a */
[----:B------:R-:W3:Y:S01]  /*3230*/  LDCU.128 UR12, c[0x3][0x720] ;  /* 0x00c0e400ff0c77ac */ /* 0x000ee20008000c00 */
[----:B------:R-:W-:Y:S01]  /*3240*/  DFMA R56, R6, UR62, R56 ;  /* 0x0000003e06387c2b */ /* 0x000fe20008000038 */
[----:B------:R-:W-:Y:S01]  /*3250*/  CS2R R222, SRZ ;  /* 0x0000000000de7805 */ /* 0x000fe2000001ff00 */
[----:B------:R-:W-:Y:S01]  /*3260*/  DADD R6, R16, R12 ;  /* 0x0000000010067229 */ /* 0x000fe2000000000c */
[----:B------:R-:W4:Y:S01]  /*3270*/  LDCU.128 UR20, c[0x3][0x8e0] ;  /* 0x00c11c00ff1477ac */ /* 0x000f220008000c00 */
[C---:B------:R-:W-:Y:S01]  /*3280*/  DFMA R38, R14.reuse, UR34, R38 ;  /* 0x000000220e267c2b */ /* 0x040fe20008000026 */
[----:B------:R-:W1:Y:S01]  /*3290*/  @!P2 LDC.64 R182, c[0x0][0x390] ;  /* 0x0000e400ffb6ab82 */ /* 0x000e620000000a00 */
[----:B------:R-:W-:Y:S01]  /*32a0*/  DFMA R44, R14, UR46, R40 ;  /* 0x0000002e0e2c7c2b */ /* 0x000fe20008000028 */
[----:B------:R-:W-:Y:S01]  /*32b0*/  UMOV UR44, UR28 ;  /* 0x0000001c002c7c82 */ /* 0x000fe20008000000 */
[----:B------:R-:W-:Y:S01]  /*32c0*/  UMOV UR45, UR29 ;  /* 0x0000001d002d7c82 */ /* 0x000fe20008000000 */
[----:B------:R-:W-:Y:S01]  /*32d0*/  UMOV UR52, UR6 ;  /* 0x0000000600347c82 */ /* 0x000fe20008000000 */
[----:B------:R-:W-:Y:S01]  /*32e0*/  UMOV UR53, UR7 ;  /* 0x0000000700357c82 */ /* 0x000fe20008000000 */
[----:B------:R-:W4:Y:S01]  /*32f0*/  LDCU.128 UR24, c[0x3][0x960] ;  /* 0x00c12c00ff1877ac */ /* 0x000f220008000c00 */
[----:B------:R-:W-:-:S02]  /*3300*/  DFMA R28, R6, UR44, R24 ;  /* 0x0000002c061c7c2b */ /* 0x000fc40008000018 */
[C---:B------:R-:W-:Y:S01]  /*3310*/  DFMA R32, R6.reuse, UR58, R32 ;  /* 0x0000003a06207c2b */ /* 0x040fe20008000020 */
[----:B------:R-:W1:Y:S01]  /*3320*/  LDCU.128 UR4, c[0x3][0x9a0] ;  /* 0x00c13400ff0477ac */ /* 0x000e620008000c00 */
[C---:B------:R-:W-:Y:S02]  /*3330*/  DFMA R40, R6.reuse, UR54, R36 ;  /* 0x0000003606287c2b */ /* 0x040fe40008000024 */
[C---:B------:R-:W-:Y:S01]  /*3340*/  DFMA R42, R6.reuse, UR50, R42 ;  /* 0x00000032062a7c2b */ /* 0x040fe2000800002a */
[----:B------:R-:W1:Y:S01]  /*3350*/  LDCU.128 UR28, c[0x3][0x9e0] ;  /* 0x00c13c00ff1c77ac */ /* 0x000e620008000c00 */
[C---:B0-----:R-:W-:Y:S02]  /*3360*/  DFMA R48, R6.reuse, UR8, R48 ;  /* 0x0000000806307c2b */ /* 0x041fe40008000030 */
[C---:B--2---:R-:W-:Y:S01]  /*3370*/  DFMA R52, R6.reuse, UR16, R52 ;  /* 0x0000001006347c2b */ /* 0x044fe20008000034 */
[----:B------:R-:W0:Y:S01]  /*3380*/  LDCU.128 UR32, c[0x3][0xa20] ;  /* 0x00c14400ff2077ac */ /* 0x000e220008000c00 */
[----:B---3--:R-:W-:-:S02]  /*3390*/  DFMA R20, R6, UR12, R20 ;  /* 0x0000000c06147c2b */ /* 0x008fc40008000014 */
[----:B----4-:R-:W-:Y:S01]  /*33a0*/  DFMA R56, R6, UR20, R56 ;  /* 0x0000001406387c2b */ /* 0x010fe20008000038 */
[----:B------:R-:W2:Y:S01]  /*33b0*/  LDCU.128 UR40, c[0x3][0xa60] ;  /* 0x00c14c00ff2877ac */ /* 0x000ea20008000c00 */
[----:B------:R-:W3:Y:S01]  /*33c0*/  @!P2 LDC.64 R6, c[0x0][0x390] ;  /* 0x0000e400ff06ab82 */ /* 0x000ee20000000a00 */
[C---:B------:R-:W-:Y:S01]  /*33d0*/  DFMA R46, R14.reuse, UR66, R46 ;  /* 0x000000420e2e7c2b */ /* 0x040fe2000800002e */
[----:B------:R-:W4:Y:S01]  /*33e0*/  LDCU.128 UR44, c[0x3][0xaa0] ;  /* 0x00c15400ff2c77ac */ /* 0x000f220008000c00 */
[C---:B------:R-:W-:Y:S02]  /*33f0*/  DFMA R50, R14.reuse, UR70, R50 ;  /* 0x000000460e327c2b */ /* 0x040fe40008000032 */
[C---:B------:R-:W-:Y:S01]  /*3400*/  DFMA R22, R14.reuse, UR62, R22 ;  /* 0x0000003e0e167c2b */ /* 0x040fe20008000016 */
[----:B------:R-:W-:Y:S01]  /*3410*/  UMOV UR56, UR24 ;  /* 0x0000001800387c82 */ /* 0x000fe20008000000 */
[----:B------:R-:W-:Y:S01]  /*3420*/  DFMA R58, R14, UR74, R58 ;  /* 0x0000004a0e3a7c2b */ /* 0x000fe2000800003a */
[----:B------:R-:W-:Y:S01]  /*3430*/  UMOV UR57, UR25 ;  /* 0x0000001900397c82 */ /* 0x000fe20008000000 */
[----:B------:R-:W-:Y:S01]  /*3440*/  DADD R12, R16, -R12 ;  /* 0x00000000100c7229 */ /* 0x000fe2000000080c */
[----:B-1----:R-:W-:Y:S01]  /*3450*/  UMOV UR48, UR4 ;  /* 0x0000000400307c82 */ /* 0x002fe20008000000 */
[----:B------:R-:W-:Y:S01]  /*3460*/  UMOV UR49, UR5 ;  /* 0x0000000500317c82 */ /* 0x000fe20008000000 */
[C-C-:B------:R-:W-:Y:S01]  /*3470*/  DADD R14, R10.reuse, R18.reuse ;  /* 0x000000000a0e7229 */ /* 0x140fe20000000012 */
[----:B------:R-:W-:Y:S01]  /*3480*/  LOP3.LUT R215, R120, 0x78, RZ, 0xc0, !PT ;  /* 0x0000007878d77812 */ /* 0x000fe200078ec0ff */
[----:B------:R-:W-:Y:S01]  /*3490*/  DADD R10, -R10, R18 ;  /* 0x000000000a0a7229 */ /* 0x000fe20000000112 */
[----:B------:R-:W-:-:S02]  /*34a0*/  R2UR.FILL UR25, R55 ;  /* 0x00000000371972ca */ /* 0x000fc400004e0000 */
[----:B------:R-:W-:Y:S01]  /*34b0*/  CS2R R18, SRZ ;  /* 0x0000000000127805 */ /* 0x000fe2000001ff00 */
[C---:B------:R-:W-:Y:S01]  /*34c0*/  DFMA R30, R12.reuse, UR72, R26 ;  /* 0x000000480c1e7c2b */ /* 0x040fe2000800001a */
[----:B------:R-:W1:Y:S01]  /*34d0*/  LDCU.128 UR72, c[0x3][0x770] ;  /* 0x00c0ee00ff4877ac */ /* 0x000e620008000c00 */
[C---:B------:R-:W-:Y:S01]  /*34e0*/  DFMA R36, R12.reuse, UR56, R34 ;  /* 0x000000380c247c2b */ /* 0x040fe20008000022 */
[----:B------:R-:W1:Y:S01]  /*34f0*/  LDS.128 R24, [R3+0x30] ;  /* 0x0000300003187984 */ /* 0x000e620000000c00 */
[C---:B------:R-:W-:Y:S01]  /*3500*/  DFMA R38, R12.reuse, UR48, R38 ;  /* 0x000000300c267c2b */ /* 0x040fe20008000026 */
[----:B------:R-:W-:Y:S01]  /*3510*/  R2UR.FILL UR24, R62 ;  /* 0x000000003e1872ca */ /* 0x000fe200004e0000 */
[C---:B------:R-:W-:Y:S02]  /*3520*/  DFMA R44, R12.reuse, UR28, R44 ;  /* 0x0000001c0c2c7c2b */ /* 0x040fe4000800002c */
[C---:B0-----:R-:W-:Y:S02]  /*3530*/  DFMA R46, R12.reuse, UR32, R46 ;  /* 0x000000200c2e7c2b */ /* 0x041fe4000800002e */
[----:B--2---:R-:W-:-:S02]  /*3540*/  DFMA R50, R12, UR40, R50 ;  /* 0x000000280c327c2b */ /* 0x004fc40008000032 */
[C---:B------:R-:W-:Y:S02]  /*3550*/  DFMA R16, R12.reuse, UR20, R22 ;  /* 0x000000140c107c2b */ /* 0x040fe40008000016 */
[----:B----4-:R-:W-:Y:S01]  /*3560*/  DFMA R58, R12, UR44, R58 ;  /* 0x0000002c0c3a7c2b */ /* 0x010fe2000800003a */
[----:B------:R-:W-:Y:S01]  /*3570*/  CS2R R34, SRZ ;  /* 0x0000000000227805 */ /* 0x000fe2000001ff00 */
[----:B------:R-:W-:Y:S01]  /*3580*/  @!P2 IMAD R12, R0, 0x7000, RZ ;  /* 0x00007000000ca824 */ /* 0x000fe200078e02ff */
[C---:B------:R-:W-:Y:S01]  /*3590*/  DFMA R40, R14.reuse, UR52, R40 ;  /* 0x000000340e287c2b */ /* 0x040fe20008000028 */
[----:B------:R-:W-:Y:S01]  /*35a0*/  CS2R R22, SRZ ;  /* 0x0000000000167805 */ /* 0x000fe2000001ff00 */
[C---:B------:R-:W-:Y:S01]  /*35b0*/  DFMA R48, R14.reuse, UR10, R48 ;  /* 0x0000000a0e307c2b */ /* 0x040fe20008000030 */
[----:B------:R-:W0:Y:S01]  /*35c0*/  LDCU.128 UR52, c[0x3][0x7f0] ;  /* 0x00c0fe00ff3477ac */ /* 0x000e220008000c00 */
[----:B------:R-:W-:Y:S01]  /*35d0*/  @!P2 LOP3.LUT R13, R156, R12, RZ, 0xfc, !PT ;  /* 0x0000000c9c0da212 */ /* 0x000fe200078efcff */
[C---:B------:R-:W-:Y:S01]  /*35e0*/  DFMA R28, R14.reuse, UR60, R28 ;  /* 0x0000003c0e1c7c2b */ /* 0x040fe2000800001c */
[----:B------:R-:W-:Y:S01]  /*35f0*/  R2UR.FILL UR4, R64 ;  /* 0x00000000400472ca */ /* 0x000fe200004e0000 */
[----:B------:R-:W2:Y:S01]  /*3600*/  LDCU.128 UR8, c[0x3][0x9b0] ;  /* 0x00c13600ff0877ac */ /* 0x000ea20008000c00 */
[----:B------:R-:W-:Y:S01]  /*3610*/  DFMA R32, R14, UR68, R32 ;  /* 0x000000440e207c2b */ /* 0x000fe20008000020 */
[----:B---3--:R-:W-:Y:S01]  /*3620*/  @!P2 IMAD.WIDE R12, R13, 0x8, R6 ;  /* 0x000000080d0ca825 */ /* 0x008fe200078e0206 */
[----:B------:R-:W-:Y:S01]  /*3630*/  CS2R R6, SRZ ;  /* 0x0000000000067805 */ /* 0x000fe2000001ff00 */
[----:B------:R-:W-:Y:S01]  /*3640*/  DFMA R44, R10, UR30, R44 ;  /* 0x0000001e0a2c7c2b */ /* 0x000fe2000800002c */
[----:B------:R-:W3:Y:S01]  /*3650*/  LDCU.128 UR56, c[0x3][0x930] ;  /* 0x00c12600ff3877ac */ /* 0x000ee20008000c00 */
[----:B------:R-:W-:Y:S01]  /*3660*/  DFMA R42, R14, UR64, R42 ;  /* 0x000000400e2a7c2b */ /* 0x000fe2000800002a */
[----:B------:R-:W4:Y:S01]  /*3670*/  @!P2 LDG.E.64.CONSTANT R18, desc[UR76][R12.64+0x18000] ;  /* 0x0180004c0c12a981 */ /* 0x000f22000c1e9b00 */
[----:B------:R-:W-:Y:S01]  /*3680*/  DFMA R46, R10, UR34, R46 ;  /* 0x000000220a2e7c2b */ /* 0x000fe2000800002e */
[----:B------:R-:W3:Y:S01]  /*3690*/  LDCU.128 UR48, c[0x3][0x7b0] ;  /* 0x00c0f600ff3077ac */ /* 0x000ee20008000c00 */
[C---:B------:R-:W-:Y:S01]  /*36a0*/  DFMA R52, R14.reuse, UR18, R52 ;  /* 0x000000120e347c2b */ /* 0x040fe20008000034 */
[----:B------:R-:W4:Y:S01]  /*36b0*/  @!P2 LDG.E.64.CONSTANT R6, desc[UR76][R12.64+0x8000] ;  /* 0x0080004c0c06a981 */ /* 0x000f22000c1e9b00 */
[C---:B------:R-:W-:Y:S01]  /*36c0*/  DFMA R20, R14.reuse, UR14, R20 ;  /* 0x0000000e0e147c2b */ /* 0x040fe20008000014 */
[----:B------:R-:W3:Y:S01]  /*36d0*/  LDCU.128 UR60, c[0x3][0x970] ;  /* 0x00c12e00ff3c77ac */ /* 0x000ee20008000c00 */
[----:B------:R-:W-:Y:S01]  /*36e0*/  DFMA R56, R14, UR22, R56 ;  /* 0x000000160e387c2b */ /* 0x000fe20008000038 */
[----:B------:R-:W4:Y:S01]  /*36f0*/  @!P2 LDG.E.64.CONSTANT R34, desc[UR76][R12.64] ;  /* 0x0000004c0c22a981 */ /* 0x000f22000c1e9b00 */
[C---:B------:R-:W-:Y:S01]  /*3700*/  DFMA R50, R10.reuse, UR42, R50 ;  /* 0x0000002a0a327c2b */ /* 0x040fe20008000032 */
[----:B------:R-:W3:Y:S01]  /*3710*/  LDCU.128 UR28, c[0x3][0x730] ;  /* 0x00c0e600ff1c77ac */ /* 0x000ee20008000c00 */
[----:B------:R-:W-:Y:S01]  /*3720*/  R2UR.FILL UR5, R63 ;  /* 0x000000003f0572ca */ /* 0x000fe200004e0000 */
[----:B------:R-:W4:Y:S01]  /*3730*/  @!P2 LDG.E.64.CONSTANT R22, desc[UR76][R12.64+0x10000] ;  /* 0x0100004c0c16a981 */ /* 0x000f22000c1e9b00 */
[C---:B------:R-:W-:Y:S01]  /*3740*/  DFMA R16, R10.reuse, UR22, R16 ;  /* 0x000000160a107c2b */ /* 0x040fe20008000010 */
[----:B------:R-:W3:Y:S02]  /*3750*/  LDCU.128 UR32, c[0x3][0x8f0] ;  /* 0x00c11e00ff2077ac */ /* 0x000ee40008000c00 */
[----:B------:R-:W4:Y:S01]  /*3760*/  @!P2 LDG.E.64.CONSTANT R226, desc[UR76][R12.64+0x20000] ;  /* 0x0200004c0ce2a981 */ /* 0x000f22000c1e9b00 */
[C---:B------:R-:W-:Y:S01]  /*3770*/  DFMA R58, R10.reuse, UR46, R58 ;  /* 0x0000002e0a3a7c2b */ /* 0x040fe2000800003a */
[----:B------:R-:W3:Y:S01]  /*3780*/  LDCU.128 UR16, c[0x3][0x830] ;  /* 0x00c10600ff1077ac */ /* 0x000ee20008000c00 */
[C---:B------:R-:W-:Y:S01]  /*3790*/  DFMA R30, R10.reuse, UR38, R30 ;  /* 0x000000260a1e7c2b */ /* 0x040fe2000800001e */
[----:B------:R-:W-:Y:S01]  /*37a0*/  LOP3.LUT R120, R120, 0x1f80, RZ, 0xc0, !PT ;  /* 0x00001f8078787812 */ /* 0x000fe200078ec0ff */
[C---:B------:R-:W-:Y:S01]  /*37b0*/  DFMA R36, R10.reuse, UR26, R36 ;  /* 0x0000001a0a247c2b */ /* 0x040fe20008000024 */
[----:B------:R-:W3:Y:S01]  /*37c0*/  LDCU.128 UR64, c[0x3][0x9f0] ;  /* 0x00c13e00ff4077ac */ /* 0x000ee20008000c00 */
[----:B------:R-:W-:Y:S01]  /*37d0*/  DFMA R38, R10, UR6, R38 ;  /* 0x000000060a267c2b */ /* 0x000fe20008000026 */
[----:B------:R-:W4:Y:S01]  /*37e0*/  @!P2 LDG.E.64.CONSTANT R222, desc[UR76][R12.64+0x28000] ;  /* 0x0280004c0cdea981 */ /* 0x000f22000c1e9b00 */
[----:B------:R-:W3:Y:S01]  /*37f0*/  LDCU.128 UR12, c[0x3][0x870] ;  /* 0x00c10e00ff0c77ac */ /* 0x000ee20008000c00 */
[----:B------:R-:W3:Y:S01]  /*3800*/  LDCU.128 UR68, c[0x3][0x8b0] ;  /* 0x00c11600ff4477ac */ /* 0x000ee20008000c00 */
[----:B------:R-:W3:Y:S01]  /*3810*/  LDCU.128 UR40, c[0x3][0xa30] ;  /* 0x00c14600ff2877ac */ /* 0x000ee20008000c00 */
[----:B------:R-:W3:Y:S01]  /*3820*/  LDCU.128 UR20, c[0x3][0xa70] ;  /* 0x00c14e00ff1477ac */ /* 0x000ee20008000c00 */
[----:B------:R-:W3:Y:S01]  /*3830*/  LDCU.128 UR44, c[0x3][0xab0] ;  /* 0x00c15600ff2c77ac */ /* 0x000ee20008000c00 */
[----:B-1----:R-:W-:-:S02]  /*3840*/  DADD R14, R24, R8 ;  /* 0x00000000180e7229 */ /* 0x002fc40000000008 */
[----:B------:R-:W-:Y:S02]  /*3850*/  DADD R8, R24, -R8 ;  /* 0x0000000018087229 */ /* 0x000fe40000000808 */
[C-C-:B------:R-:W-:Y:S02]  /*3860*/  DADD R10, R26.reuse, R26.reuse ;  /* 0x000000001a0a7229 */ /* 0x140fe4000000001a */
[----:B------:R-:W-:Y:S02]  /*3870*/  DADD R26, R26, -R26 ;  /* 0x000000001a1a7229 */ /* 0x000fe4000000081a */
[----:B0-----:R-:W-:Y:S01]  /*3880*/  DFMA R40, R14, UR52, R40 ;  /* 0x000000340e287c2b */ /* 0x001fe20008000028 */
[----:B------:R-:W-:Y:S01]  /*3890*/  R2UR UR38, R54 ;  /* 0x00000000362672ca */ /* 0x000fe200000e0000 */
[----:B--2---:R-:W-:Y:S01]  /*38a0*/  DFMA R38, R8, UR8, R38 ;  /* 0x0000000808267c2b */ /* 0x004fe20008000026 */
[----:B------:R-:W0:Y:S01]  /*38b0*/  S2UR UR26, SR_CgaCtaId ;  /* 0x00000000001a79c3 */ /* 0x000e220000008800 */
[----:B------:R-:W-:Y:S01]  /*38c0*/  DMUL R10, R10, 0.5 ;  /* 0x3fe000000a0a7828 */ /* 0x000fe20000000000 */
[----:B------:R-:W-:Y:S01]  /*38d0*/  UMOV UR27, 0x400 ;  /* 0x00000400001b7882 */ /* 0x000fe20000000000 */
[C---:B------:R-:W-:Y:S01]  /*38e0*/  DFMA R28, R14.reuse, UR72, R28 ;  /* 0x000000480e1c7c2b */ /* 0x040fe2000800001c */
[----:B------:R-:W-:Y:S01]  /*38f0*/  CS2R R192, SRZ ;  /* 0x0000000000c07805 */ /* 0x000fe2000001ff00 */
[C---:B---3--:R-:W-:Y:S01]  /*3900*/  DFMA R32, R14.reuse, UR48, R32 ;  /* 0x000000300e207c2b */ /* 0x048fe20008000020 */
[----:B------:R-:W-:Y:S01]  /*3910*/  CS2R R186, SRZ ;  /* 0x0000000000ba7805 */ /* 0x000fe2000001ff00 */
[----:B------:R-:W-:Y:S01]  /*3920*/  DFMA R20, R14, UR28, R20 ;  /* 0x0000001c0e147c2b */ /* 0x000fe20008000014 */
[----:B------:R-:W-:Y:S01]  /*3930*/  CS2R R190, SRZ ;  /* 0x0000000000be7805 */ /* 0x000fe2000001ff00 */
[C---:B------:R-:W-:Y:S01]  /*3940*/  DFMA R30, R8.reuse, UR56, R30 ;  /* 0x00000038081e7c2b */ /* 0x040fe2000800001e */
[----:B------:R-:W1:Y:S01]  /*3950*/  LDCU.64 UR8, c[0x0][0x388] ;  /* 0x00007100ff0877ac */ /* 0x000e620008000a00 */
[----:B------:R-:W-:-:S02]  /*3960*/  DFMA R36, R8, UR60, R36 ;  /* 0x0000003c08247c2b */ /* 0x000fc40008000024 */
[----:B------:R-:W-:Y:S01]  /*3970*/  DFMA R16, R8, UR32, R16 ;  /* 0x0000002008107c2b */ /* 0x000fe20008000010 */
[----:B------:R-:W2:Y:S01]  /*3980*/  LDCU.64 UR52, c[0x3][0x8d0] ;  /* 0x00c11a00ff3477ac */ /* 0x000ea20008000a00 */
[C---:B------:R-:W-:Y:S02]  /*3990*/  DFMA R42, R14.reuse, UR16, R42 ;  /* 0x000000100e2a7c2b */ /* 0x040fe4000800002a */
[C---:B------:R-:W-:Y:S02]  /*39a0*/  DFMA R48, R14.reuse, UR12, R48 ;  /* 0x0000000c0e307c2b */ /* 0x040fe40008000030 */
[C---:B------:R-:W-:Y:S02]  /*39b0*/  DFMA R52, R14.reuse, UR68, R52 ;  /* 0x000000440e347c2b */ /* 0x040fe40008000034 */
[----:B------:R-:W-:Y:S02]  /*39c0*/  DFMA R56, R14, UR32, R56 ;  /* 0x000000200e387c2b */ /* 0x000fe40008000038 */
[----:B------:R-:W-:-:S02]  /*39d0*/  DFMA R44, R8, UR64, R44 ;  /* 0x00000040082c7c2b */ /* 0x000fc4000800002c */
[C---:B------:R-:W-:Y:S02]  /*39e0*/  DFMA R46, R8.reuse, UR40, R46 ;  /* 0x00000028082e7c2b */ /* 0x040fe4000800002e */
[C---:B------:R-:W-:Y:S02]  /*39f0*/  DFMA R50, R8.reuse, UR20, R50 ;  /* 0x0000001408327c2b */ /* 0x040fe40008000032 */
[----:B------:R-:W-:Y:S02]  /*3a00*/  DFMA R58, R8, UR44, R58 ;  /* 0x0000002c083a7c2b */ /* 0x000fe4000800003a */
[----:B------:R-:W-:Y:S01]  /*3a10*/  DFMA R38, R26, UR10, R38 ;  /* 0x0000000a1a267c2b */ /* 0x000fe20008000026 */
[----:B0-----:R-:W-:Y:S01]  /*3a20*/  ULEA UR7, UR26, UR27, 0x18 ;  /* 0x0000001b1a077291 */ /* 0x001fe2000f8ec0ff */
[C---:B------:R-:W-:Y:S01]  /*3a30*/  DFMA R8, R10.reuse, UR54, R40 ;  /* 0x000000360a087c2b */ /* 0x040fe20008000028 */
[----:B------:R-:W-:Y:S01]  /*3a40*/  UIADD3 UR6, UPT, UPT, UR27, 0x800, URZ ;  /* 0x000008001b067890 */ /* 0x000fe2000fffe0ff */
[C---:B------:R-:W-:Y:S01]  /*3a50*/  DFMA R28, R10.reuse, UR74, R28 ;  /* 0x0000004a0a1c7c2b */ /* 0x040fe2000800001c */
[----:B------:R-:W0:Y:S01]  /*3a60*/  LDCU.64 UR60, c[0x3][0x708] ;  /* 0x00c0e100ff3c77ac */ /* 0x000e220008000a00 */
[----:B------:R-:W-:-:S02]  /*3a70*/  DFMA R32, R10, UR50, R32 ;  /* 0x000000320a207c2b */ /* 0x000fc40008000020 */
[----:B------:R-:W-:Y:S01]  /*3a80*/  DFMA R20, R10, UR30, R20 ;  /* 0x0000001e0a147c2b */ /* 0x000fe20008000014 */
[----:B------:R-:W3:Y:S01]  /*3a90*/  LDCU.64 UR72, c[0x3][0x748] ;  /* 0x00c0e900ff4877ac */ /* 0x000ee20008000a00 */
[C---:B------:R-:W-:Y:S02]  /*3aa0*/  DFMA R30, R26.reuse, UR58, R30 ;  /* 0x0000003a1a1e7c2b */ /* 0x040fe4000800001e */
[C---:B------:R-:W-:Y:S01]  /*3ab0*/  DFMA R36, R26.reuse, UR62, R36 ;  /* 0x0000003e1a247c2b */ /* 0x040fe20008000024 */
[----:B------:R-:W2:Y:S01]  /*3ac0*/  LDCU.64 UR54, c[0x3][0x8c8] ;  /* 0x00c11900ff3677ac */ /* 0x000ea20008000a00 */
[----:B------:R-:W-:Y:S02]  /*3ad0*/  DFMA R16, R26, UR34, R16 ;  /* 0x000000221a107c2b */ /* 0x000fe40008000010 */
[C---:B------:R-:W-:Y:S01]  /*3ae0*/  DFMA R42, R10.reuse, UR18, R42 ;  /* 0x000000120a2a7c2b */ /* 0x040fe2000800002a */
[----:B------:R-:W3:Y:S01]  /*3af0*/  LDCU.64 UR48, c[0x3][0x750] ;  /* 0x00c0ea00ff3077ac */ /* 0x000ee20008000a00 */
[----:B------:R-:W-:-:S02]  /*3b00*/  DFMA R48, R10, UR14, R48 ;  /* 0x0000000e0a307c2b */ /* 0x000fc40008000030 */
[C---:B------:R-:W-:Y:S01]  /*3b10*/  DFMA R52, R10.reuse, UR70, R52 ;  /* 0x000000460a347c2b */ /* 0x040fe20008000034 */
[----:B------:R-:W3:Y:S01]  /*3b20*/  LDCU.64 UR32, c[0x3][0x948] ;  /* 0x00c12900ff2077ac */ /* 0x000ee20008000a00 */
[----:B------:R-:W-:Y:S02]  /*3b30*/  DFMA R56, R10, UR34, R56 ;  /* 0x000000220a387c2b */ /* 0x000fe40008000038 */
[C---:B------:R-:W-:Y:S01]  /*3b40*/  DFMA R44, R26.reuse, UR66, R44 ;  /* 0x000000421a2c7c2b */ /* 0x040fe2000800002c */
[----:B------:R-:W3:Y:S01]  /*3b50*/  LDCU.64 UR56, c[0x3][0x7c8] ;  /* 0x00c0f900ff3877ac */ /* 0x000ee20008000a00 */
[C---:B------:R-:W-:Y:S02]  /*3b60*/  DFMA R46, R26.reuse, UR42, R46 ;  /* 0x0000002a1a2e7c2b */ /* 0x040fe4000800002e */
[C---:B------:R-:W-:Y:S01]  /*3b70*/  DFMA R50, R26.reuse, UR22, R50 ;  /* 0x000000161a327c2b */ /* 0x040fe20008000032 */
[----:B------:R-:W3:Y:S01]  /*3b80*/  LDCU.64 UR64, c[0x3][0x808] ;  /* 0x00c10100ff4077ac */ /* 0x000ee20008000a00 */
[----:B------:R-:W-:-:S02]  /*3b90*/  DFMA R58, R26, UR46, R58 ;  /* 0x0000002e1a3a7c2b */ /* 0x000fc4000800003a */
[C-C-:B------:R-:W-:Y:S01]  /*3ba0*/  DADD R24, R8.reuse, R38.reuse ;  /* 0x0000000008187229 */ /* 0x140fe20000000026 */
[----:B------:R-:W-:Y:S01]  /*3bb0*/  CS2R R40, SRZ ;  /* 0x0000000000287805 */ /* 0x000fe2000001ff00 */
[----:B------:R-:W-:Y:S01]  /*3bc0*/  DADD R38, R8, -R38 ;  /* 0x0000000008267229 */ /* 0x000fe20000000826 */
[----:B------:R-:W-:Y:S01]  /*3bd0*/  ULEA UR6, UR26, UR6, 0x18 ;  /* 0x000000061a067291 */ /* 0x000fe2000f8ec0ff */
[----:B------:R-:W-:Y:S01]  /*3be0*/  DADD R10, R28, R30 ;  /* 0x000000001c0a7229 */ /* 0x000fe2000000001e */
[----:B------:R-:W3:Y:S01]  /*3bf0*/  LDCU.64 UR74, c[0x3][0x908] ;  /* 0x00c12100ff4a77ac */ /* 0x000ee20008000a00 */
[----:B------:R-:W-:Y:S02]  /*3c00*/  DADD R14, R32, R36 ;  /* 0x00000000200e7229 */ /* 0x000fe40000000024 */
[----:B------:R-:W-:Y:S01]  /*3c10*/  DADD R26, R42, R44 ;  /* 0x000000002a1a7229 */ /* 0x000fe2000000002c */
[----:B------:R-:W-:Y:S01]  /*3c20*/  STS.64 [R3+0x18], R24 ;  /* 0x0000181803007388 */ /* 0x000fe20000000a00 */
[----:B------:R-:W-:Y:S01]  /*3c30*/  DADD R8, R20, R16 ;  /* 0x0000000014087229 */ /* 0x000fe20000000010 */
[----:B------:R-:W3:Y:S01]  /*3c40*/  LDCU.64 UR50, c[0x3][0x710] ;  /* 0x00c0e200ff3277ac */ /* 0x000ee20008000a00 */
[----:B------:R-:W-:Y:S01]  /*3c50*/  DADD R28, R28, -R30 ;  /* 0x000000001c1c7229 */ /* 0x000fe2000000081e */
[----:B------:R1:W2:Y:S01]  /*3c60*/  @!P2 LDG.E.64.CONSTANT R40, desc[UR76][R12.64+0x30000] ;  /* 0x0300004c0c28a981 */ /* 0x0002a2000c1e9b00 */
[----:B------:R-:W-:Y:S01]  /*3c70*/  DADD R32, R32, -R36 ;  /* 0x0000000020207229 */ /* 0x000fe20000000824 */
[----:B------:R-:W3:Y:S01]  /*3c80*/  LDCU.64 UR58, c[0x3][0x788] ;  /* 0x00c0f100ff3a77ac */ /* 0x000ee20008000a00 */
[----:B------:R-:W-:-:S02]  /*3c90*/  DADD R16, R20, -R16 ;  /* 0x0000000014107229 */ /* 0x000fc40000000810 */
[----:B------:R-:W-:Y:S01]  /*3ca0*/  DADD R30, R48, R46 ;  /* 0x00000000301e7229 */ /* 0x000fe2000000002e */
[----:B------:R-:W3:Y:S01]  /*3cb0*/  LDCU.64 UR70, c[0x3][0x790] ;  /* 0x00c0f200ff4677ac */ /* 0x000ee20008000a00 */
[----:B------:R-:W-:Y:S02]  /*3cc0*/  DADD R36, R52, R50 ;  /* 0x0000000034247229 */ /* 0x000fe40000000032 */
[----:B------:R-:W-:Y:S01]  /*3cd0*/  DADD R20, R56, R58 ;  /* 0x0000000038147229 */ /* 0x000fe2000000003a */
[----:B------:R-:W3:Y:S01]  /*3ce0*/  LDCU.64 UR66, c[0x3][0x950] ;  /* 0x00c12a00ff4277ac */ /* 0x000ee20008000a00 */
[----:B------:R-:W-:Y:S02]  /*3cf0*/  DADD R42, R42, -R44 ;  /* 0x000000002a2a7229 */ /* 0x000fe4000000082c */
[----:B------:R-:W-:Y:S01]  /*3d00*/  DADD R46, R48, -R46 ;  /* 0x00000000302e7229 */ /* 0x000fe2000000082e */
[----:B------:R-:W3:Y:S01]  /*3d10*/  LDCU.64 UR62, c[0x3][0x7d0] ;  /* 0x00c0fa00ff3e77ac */ /* 0x000ee20008000a00 */
[----:B------:R-:W-:-:S02]  /*3d20*/  DADD R50, R52, -R50 ;  /* 0x0000000034327229 */ /* 0x000fc40000000832 */
[----:B------:R-:W-:Y:S01]  /*3d30*/  DADD R56, R56, -R58 ;  /* 0x0000000038387229 */ /* 0x000fe2000000083a */
[----:B------:R-:W-:Y:S01]  /*3d40*/  STS.64 [R3+0x8], R10 ;  /* 0x0000080a03007388 */ /* 0x000fe20000000a00 */
[----:B------:R-:W3:Y:S03]  /*3d50*/  LDCU.64 UR46, c[0x3][0x988] ;  /* 0x00c13100ff2e77ac */ /* 0x000ee60008000a00 */
        /* <DEDUP_REMOVED lines=10> */
[----:B------:R0:W-:Y:S01]  /*3e00*/  STS.64 [R3+0x58], R42 ;  /* 0x0000582a03007388 */ /* 0x0001e20000000a00 */
        /* <DEDUP_REMOVED lines=9> */
[----:B------:R-:W-:Y:S01]  /*3ea0*/  STS.64 [R3], R8 ;  /* 0x0000000803007388 */ /* 0x000fe20000000a00 */
[----:B------:R-:W3:Y:S03]  /*3eb0*/  LDCU.64 UR22, c[0x3][0xa00] ;  /* 0x00c14000ff1677ac */ /* 0x000ee60008000a00 */
[----:B------:R-:W-:Y:S01]  /*3ec0*/  STS.64 [R3+0x78], R16 ;  /* 0x0000781003007388 */ /* 0x000fe20000000a00 */
[----:B------:R-:W3:Y:S03]  /*3ed0*/  LDCU.64 UR28, c[0x3][0xa40] ;  /* 0x00c14800ff1c77ac */ /* 0x000ee60008000a00 */
[----:B------:R1:W-:Y:S01]  /*3ee0*/  STS.64 [R3+0x38], R20 ;  /* 0x0000381403007388 */ /* 0x0003e20000000a00 */
[----:B------:R-:W3:Y:S03]  /*3ef0*/  LDCU.64 UR30, c[0x3][0xa80] ;  /* 0x00c15000ff1e77ac */ /* 0x000ee60008000a00 */
[----:B------:R-:W-:Y:S01]  /*3f00*/  STS.64 [R3+0x40], R56 ;  /* 0x0000403803007388 */ /* 0x000fe20000000a00 */
[----:B------:R-:W3:Y:S01]  /*3f10*/  LDCU.64 UR42, c[0x3][0xa88] ;  /* 0x00c15100ff2a77ac */ /* 0x000ee20008000a00 */
[----:B------:R-:W-:Y:S01]  /*3f20*/  BAR.SYNC.DEFER_BLOCKING 0x0 ;  /* 0x0000000000007b1d */ /* 0x000fe20000010000 */
[----:B------:R-:W-:Y:S01]  /*3f30*/  IMAD.IADD R44, R4, 0x1, R215 ;  /* 0x00000001042c7824 */ /* 0x000fe200078e02d7 */
[----:B0-----:R-:W-:-:S04]  /*3f40*/  LOP3.LUT R43, R156, 0xf, RZ, 0xc0, !PT ;  /* 0x0000000f9c2b7812 */ /* 0x001fc800078ec0ff */
[----:B------:R-:W-:Y:S04]  /*3f50*/  LDS.64 R14, [R44] ;  /* 0x000000002c0e7984 */ /* 0x000fe80000000a00 */
[----:B------:R-:W0:Y:S04]  /*3f60*/  LDS.128 R112, [R120+UR38] ;  /* 0x0000002678707984 */ /* 0x000e280008000c00 */
[----:B------:R-:W3:Y:S04]  /*3f70*/  LDS.64 R28, [R44+0x80] ;  /* 0x000080002c1c7984 */ /* 0x000ee80000000a00 */
[----:B------:R-:W-:Y:S04]  /*3f80*/  LDS.64 R30, [R44+0x100] ;  /* 0x000100002c1e7984 */ /* 0x000fe80000000a00 */
[----:B------:R-:W3:Y:S01]  /*3f90*/  LDS.128 R96, [R120+UR38+0x10] ;  /* 0x0000102678607984 */ /* 0x000ee20008000c00 */
[----:B------:R-:W-:-:S03]  /*3fa0*/  VIADD R42, R215, UR38 ;  /* 0x00000026d72a7c36 */ /* 0x000fc60008000000 */
[----:B------:R-:W3:Y:S01]  /*3fb0*/  LDS.64 R16, [R44+0x180] ;  /* 0x000180002c107984 */ /* 0x000ee20000000a00 */
[----:B------:R-:W-:Y:S02]  /*3fc0*/  IMAD R42, R43, 0x78, R42 ;  /* 0x000000782b2a7824 */ /* 0x000fe400078e022a */
[C-C-:B------:R-:W-:Y:S01]  /*3fd0*/  IMAD R4, R124.reuse, -0x780, R5.reuse ;  /* 0xfffff8807c047824 */ /* 0x140fe200078e0205 */
[----:B------:R-:W-:Y:S01]  /*3fe0*/  LDS.64 R32, [R44+0x200] ;  /* 0x000200002c207984 */ /* 0x000fe20000000a00 */
[----:B-1----:R-:W-:-:S03]  /*3ff0*/  IMAD R20, R124, -0x780, R5 ;  /* 0xfffff8807c147824 */ /* 0x002fc600078e0205 */
[----:B------:R-:W-:Y:S04]  /*4000*/  LDS.64 R166, [R42] ;  /* 0x000000002aa67984 */ /* 0x000fe80000000a00 */
[----:B------:R-:W1:Y:S04]  /*4010*/  LDS.128 R8, [R4] ;  /* 0x0000000004087984 */ /* 0x000e680000000c00 */
[----:B------:R-:W1:Y:S01]  /*4020*/  LDS.128 R116, [R120+UR38+0x20] ;  /* 0x0000202678747984 */ /* 0x000e620008000c00 */
[----:B------:R-:W-:-:S03]  /*4030*/  IMAD.IADD R2, R20, 0x1, R215 ;  /* 0x0000000114027824 */ /* 0x000fc600078e02d7 */
[----:B------:R-:W1:Y:S01]  /*4040*/  LDS.64 R164, [R42+0x8] ;  /* 0x000008002aa47984 */ /* 0x000e620000000a00 */
[----:B0-----:R-:W-:-:S03]  /*4050*/  DFMA R14, R112, R14, RZ ;  /* 0x0000000e700e722b */ /* 0x001fc600000000ff */
[----:B------:R-:W-:Y:S04]  /*4060*/  LDS.64 R20, [R2] ;  /* 0x0000000002147984 */ /* 0x000fe80000000a00 */
[----:B------:R-:W0:Y:S01]  /*4070*/  LDS.128 R132, [UR7+0x9000] ;  /* 0x00900007ff847984 */ /* 0x000e220008000c00 */
[----:B---3--:R-:W-:-:S03]  /*4080*/  DFMA R14, R28, R114, R14 ;  /* 0x000000721c0e722b */ /* 0x008fc6000000000e */
[----:B------:R-:W-:Y:S04]  /*4090*/  LDS.64 R168, [R42+0x10] ;  /* 0x000010002aa87984 */ /* 0x000fe80000000a00 */
[----:B------:R-:W3:Y:S04]  /*40a0*/  LDS.128 R24, [R4+0x10] ;  /* 0x0000100004187984 */ /* 0x000ee80000000c00 */
[----:B------:R-:W3:Y:S04]  /*40b0*/  LDS.64 R84, [R2+0x800] ;  /* 0x0008000002547984 */ /* 0x000ee80000000a00 */
[----:B------:R-:W3:Y:S01]  /*40c0*/  LDS.64 R48, [R44+0x280] ;  /* 0x000280002c307984 */ /* 0x000ee20000000a00 */
[----:B------:R-:W-:-:S03]  /*40d0*/  DFMA R14, R96, R30, R14 ;  /* 0x0000001e600e722b */ /* 0x000fc6000000000e */
[----:B------:R-:W3:Y:S04]  /*40e0*/  LDS.64 R174, [R42+0x18] ;  /* 0x000018002aae7984 */ /* 0x000ee80000000a00 */
[----:B------:R-:W-:Y:S04]  /*40f0*/  LDS.64 R80, [R2+0x1000] ;  /* 0x0010000002507984 */ /* 0x000fe80000000a00 */
[----:B------:R-:W4:Y:S04]  /*4100*/  LDS.128 R152, [UR7+0x9010] ;  /* 0x00901007ff987984 */ /* 0x000f280008000c00 */
[----:B------:R-:W-:Y:S04]  /*4110*/  LDS.64 R50, [R44+0x300] ;  /* 0x000300002c327984 */ /* 0x000fe80000000a00 */
[----:B------:R-:W4:Y:S01]  /*4120*/  LDS.128 R92, [R120+UR38+0x30] ;  /* 0x00003026785c7984 */ /* 0x000f220008000c00 */
[----:B------:R-:W-:-:S03]  /*4130*/  DFMA R16, R16, R98, R14 ;  /* 0x000000621010722b */ /* 0x000fc6000000000e */
[----:B------:R-:W-:Y:S04]  /*4140*/  LDS.64 R172, [R42+0x20] ;  /* 0x000020002aac7984 */ /* 0x000fe80000000a00 */
[----:B------:R-:W4:Y:S04]  /*4150*/  LDS.128 R36, [R4+0x20] ;  /* 0x0000200004247984 */ /* 0x000f280000000c00 */
[----:B------:R-:W4:Y:S04]  /*4160*/  LDS.64 R14, [R2+0x1800] ;  /* 0x00180000020e7984 */ /* 0x000f280000000a00 */
[----:B------:R-:W4:Y:S01]  /*4170*/  LDS.64 R52, [R44+0x380] ;  /* 0x000380002c347984 */ /* 0x000f220000000a00 */
[----:B-1----:R-:W-:-:S02]  /*4180*/  DFMA R8, R166, R8, RZ ;  /* 0x00000008a608722b */ /* 0x002fc400000000ff */
[----:B------:R-:W-:Y:S01]  /*4190*/  DFMA R46, R116, R32, R16 ;  /* 0x00000020742e722b */ /* 0x000fe20000000010 */
[----:B------:R-:W1:Y:S04]  /*41a0*/  LDS.64 R184, [R42+0x28] ;  /* 0x000028002ab87984 */ /* 0x000e680000000a00 */
[----:B------:R-:W-:Y:S04]  /*41b0*/  LDS.64 R16, [R2+0x2000] ;  /* 0x0020000002107984 */ /* 0x000fe80000000a00 */
[----:B------:R-:W1:Y:S04]  /*41c0*/  LDS.128 R136, [UR7+0x9020] ;  /* 0x00902007ff887984 */ /* 0x000e680008000c00 */
[----:B------:R-:W-:Y:S04]  /*41d0*/  LDS.64 R54, [R44+0x400] ;  /* 0x000400002c367984 */ /* 0x000fe80000000a00 */
[----:B------:R-:W1:Y:S01]  /*41e0*/  LDS.128 R100, [R120+UR38+0x40] ;  /* 0x0000402678647984 */ /* 0x000e620008000c00 */
[----:B------:R-:W-:-:S02]  /*41f0*/  DFMA R32, R164, R10, R8 ;  /* 0x0000000aa420722b */ /* 0x000fc40000000008 */
[----:B0-----:R-:W-:Y:S01]  /*4200*/  DFMA R8, R20, R132, RZ ;  /* 0x000000841408722b */ /* 0x001fe200000000ff */
[----:B------:R-:W-:Y:S04]  /*4210*/  LDS.64 R180, [R42+0x30] ;  /* 0x000030002ab47984 */ /* 0x000fe80000000a00 */
[----:B------:R-:W0:Y:S04]  /*4220*/  LDS.128 R28, [R4+0x30] ;  /* 0x00003000041c7984 */ /* 0x000e280000000c00 */
[----:B------:R-:W0:Y:S01]  /*4230*/  LDS.64 R10, [R2+0x2800] ;  /* 0x00280000020a7984 */ /* 0x000e220000000a00 */
[----:B---3--:R-:W-:-:S02]  /*4240*/  DFMA R24, R168, R24, R32 ;  /* 0x00000018a818722b */ /* 0x008fc40000000020 */
[----:B------:R-:W-:Y:S01]  /*4250*/  DFMA R8, R84, R134, R8 ;  /* 0x000000865408722b */ /* 0x000fe20000000008 */
[----:B------:R-:W3:Y:S01]  /*4260*/  LDS.64 R178, [R42+0x38] ;  /* 0x000038002ab27984 */ /* 0x000ee20000000a00 */
[----:B------:R-:W-:-:S03]  /*4270*/  DFMA R46, R48, R118, R46 ;  /* 0x00000076302e722b */ /* 0x000fc6000000002e */
[----:B------:R-:W-:Y:S04]  /*4280*/  LDS.64 R74, [R2+0x3000] ;  /* 0x00300000024a7984 */ /* 0x000fe80000000a00 */
[----:B------:R-:W3:Y:S01]  /*4290*/  LDS.128 R140, [UR7+0x9030] ;  /* 0x00903007ff8c7984 */ /* 0x000ee20008000c00 */
[----:B------:R-:W-:Y:S02]  /*42a0*/  DFMA R32, R174, R26, R24 ;  /* 0x0000001aae20722b */ /* 0x000fe40000000018 */
[----:B----4-:R-:W-:Y:S01]  /*42b0*/  DFMA R8, R80, R152, R8 ;  /* 0x000000985008722b */ /* 0x010fe20000000008 */
[----:B------:R-:W-:Y:S01]  /*42c0*/  LDS.64 R176, [R42+0x40] ;  /* 0x000040002ab07984 */ /* 0x000fe20000000a00 */
[----:B------:R-:W-:-:S03]  /*42d0*/  DFMA R46, R92, R50, R46 ;  /* 0x000000325c2e722b */ /* 0x000fc6000000002e */
[----:B------:R-:W4:Y:S04]  /*42e0*/  LDS.128 R24, [R4+0x40] ;  /* 0x0000400004187984 */ /* 0x000f280000000c00 */
[----:B------:R-:W4:Y:S04]  /*42f0*/  LDS.64 R72, [R2+0x3800] ;  /* 0x0038000002487984 */ /* 0x000f280000000a00 */
[----:B------:R-:W4:Y:S01]  /*4300*/  LDS.64 R48, [R44+0x480] ;  /* 0x000480002c307984 */ /* 0x000f220000000a00 */
[----:B------:R-:W-:Y:S02]  /*4310*/  DFMA R32, R172, R36, R32 ;  /* 0x00000024ac20722b */ /* 0x000fe40000000020 */
[----:B------:R-:W-:Y:S01]  /*4320*/  DFMA R8, R14, R154, R8 ;  /* 0x0000009a0e08722b */ /* 0x000fe20000000008 */
[----:B------:R-:W2:Y:S01]  /*4330*/  LDS.64 R188, [R42+0x48] ;  /* 0x000048002abc7984 */ /* 0x000ea20000000a00 */
[----:B------:R-:W-:-:S03]  /*4340*/  DFMA R52, R52, R94, R46 ;  /* 0x0000005e3434722b */ /* 0x000fc6000000002e */
[----:B------:R-:W-:Y:S04]  /*4350*/  LDS.64 R78, [R2+0x4000] ;  /* 0x00400000024e7984 */ /* 0x000fe80000000a00 */
[----:B------:R-:W2:Y:S04]  /*4360*/  LDS.128 R88, [UR7+0x9040] ;  /* 0x00904007ff587984 */ /* 0x000ea80008000c00 */
[----:B------:R-:W-:Y:S04]  /*4370*/  LDS.64 R50, [R44+0x500] ;  /* 0x000500002c327984 */ /* 0x000fe80000000a00 */
[----:B------:R-:W2:Y:S01]  /*4380*/  LDS.128 R108, [R120+UR38+0x50] ;  /* 0x00005026786c7984 */ /* 0x000ea20008000c00 */
[----:B-1----:R-:W-:-:S02]  /*4390*/  DFMA R46, R184, R38, R32 ;  /* 0x00000026b82e722b */ /* 0x002fc40000000020 */
[----:B------:R-:W-:Y:S01]  /*43a0*/  DFMA R32, R16, R136, R8 ;  /* 0x000000881020722b */ /* 0x000fe20000000008 */
[----:B------:R-:W-:Y:S01]  /*43b0*/  LDS.64 R170, [R42+0x50] ;  /* 0x000050002aaa7984 */ /* 0x000fe20000000a00 */
[----:B------:R-:W-:-:S03]  /*43c0*/  DFMA R52, R100, R54, R52 ;  /* 0x000000366434722b */ /* 0x000fc60000000034 */
[----:B------:R-:W1:Y:S04]  /*43d0*/  LDS.128 R36, [R4+0x50] ;  /* 0x0000500004247984 */ /* 0x000e680000000c00 */
[----:B------:R-:W1:Y:S04]  /*43e0*/  LDS.64 R70, [R2+0x4800] ;  /* 0x0048000002467984 */ /* 0x000e680000000a00 */
[----:B------:R-:W1:Y:S01]  /*43f0*/  LDS.64 R54, [R44+0x580] ;  /* 0x000580002c367984 */ /* 0x000e620000000a00 */
[----:B0-----:R-:W-:Y:S02]  /*4400*/  DFMA R28, R180, R28, R46 ;  /* 0x0000001cb41c722b */ /* 0x001fe4000000002e */
[----:B------:R-:W-:Y:S01]  /*4410*/  DFMA R32, R10, R138, R32 ;  /* 0x0000008a0a20722b */ /* 0x000fe20000000020 */
[----:B------:R-:W0:Y:S04]  /*4420*/  LDS.64 R194, [R42+0x58] ;  /* 0x000058002ac27984 */ /* 0x000e280000000a00 */
[----:B------:R-:W-:Y:S04]  /*4430*/  LDS.64 R8, [R2+0x5000] ;  /* 0x0050000002087984 */ /* 0x000fe80000000a00 */
[----:B------:R-:W0:Y:S04]  /*4440*/  LDS.128 R144, [UR7+0x9050] ;  /* 0x00905007ff907984 */ /* 0x000e280008000c00 */
[----:B------:R-:W-:Y:S04]  /*4450*/  LDS.64 R56, [R44+0x600] ;  /* 0x000600002c387984 */ /* 0x000fe80000000a00 */
[----:B------:R-:W0:Y:S01]  /*4460*/  LDS.128 R104, [R120+UR38+0x60] ;  /* 0x0000602678687984 */ /* 0x000e220008000c00 */
[----:B---3--:R-:W-:-:S02]  /*4470*/  DFMA R46, R178, R30, R28 ;  /* 0x0000001eb22e722b */ /* 0x008fc4000000001c */
[----:B------:R-:W-:Y:S01]  /*4480*/  DFMA R32, R74, R140, R32 ;  /* 0x0000008c4a20722b */ /* 0x000fe20000000020 */
[----:B------:R-:W-:Y:S04]  /*4490*/  LDS.64 R202, [R42+0x60] ;  /* 0x000060002aca7984 */ /* 0x000fe80000000a00 */
[----:B------:R-:W3:Y:S04]  /*44a0*/  LDS.128 R28, [R4+0x60] ;  /* 0x00006000041c7984 */ /* 0x000ee80000000c00 */
[----:B------:R-:W3:Y:S04]  /*44b0*/  LDS.64 R86, [R2+0x5800] ;  /* 0x0058000002567984 */ /* 0x000ee80000000a00 */
[----:B------:R-:W3:Y:S01]  /*44c0*/  LDS.64 R58, [R44+0x680] ;  /* 0x000680002c3a7984 */ /* 0x000ee20000000a00 */
[----:B----4-:R-:W-:-:S02]  /*44d0*/  DFMA R24, R176, R24, R46 ;  /* 0x00000018b018722b */ /* 0x010fc4000000002e */
[----:B------:R-:W-:Y:S01]  /*44e0*/  DFMA R32, R72, R142, R32 ;  /* 0x0000008e4820722b */ /* 0x000fe20000000020 */
[----:B------:R-:W4:Y:S01]  /*44f0*/  LDS.64 R224, [R42+0x68] ;  /* 0x000068002ae07984 */ /* 0x000f220000000a00 */
[----:B------:R-:W-:-:S03]  /*4500*/  DFMA R52, R48, R102, R52 ;  /* 0x000000663034722b */ /* 0x000fc60000000034 */
[----:B------:R-:W-:Y:S04]  /*4510*/  LDS.64 R82, [R2+0x6000] ;  /* 0x0060000002527984 */ /* 0x000fe80000000a00 */
[----:B------:R-:W4:Y:S04]  /*4520*/  LDS.128 R148, [UR7+0x9060] ;  /* 0x00906007ff947984 */ /* 0x000f280008000c00 */
[----:B------:R-:W-:Y:S04]  /*4530*/  LDS.64 R60, [R44+0x700] ;  /* 0x000700002c3c7984 */ /* 0x000fe80000000a00 */
[----:B------:R-:W4:Y:S01]  /*4540*/  LDS.128 R120, [R120+UR38+0x70] ;  /* 0x0000702678787984 */ /* 0x000f220008000c00 */
[----:B--2---:R-:W-:-:S02]  /*4550*/  DFMA R48, R188, R26, R24 ;  /* 0x0000001abc30722b */ /* 0x004fc40000000018 */
[----:B------:R-:W-:Y:S01]  /*4560*/  DFMA R46, R78, R88, R32 ;  /* 0x000000584e2e722b */ /* 0x000fe20000000020 */
[----:B------:R-:W-:Y:S01]  /*4570*/  LDS.64 R218, [R42+0x70] ;  /* 0x000070002ada7984 */ /* 0x000fe20000000a00 */
[----:B------:R-:W-:-:S03]  /*4580*/  DFMA R50, R108, R50, R52 ;  /* 0x000000326c32722b */ /* 0x000fc60000000034 */
[----:B------:R-:W2:Y:S04]  /*4590*/  LDS.128 R24, [R4+0x70] ;  /* 0x0000700004187984 */ /* 0x000ea80000000c00 */
[----:B------:R-:W2:Y:S04]  /*45a0*/  LDS.64 R32, [R2+0x6800] ;  /* 0x0068000002207984 */ /* 0x000ea80000000a00 */
[----:B------:R-:W2:Y:S01]  /*45b0*/  LDS.64 R198, [R44+0x780] ;  /* 0x000780002cc67984 */ /* 0x000ea20000000a00 */
[----:B-1----:R-:W-:Y:S02]  /*45c0*/  DFMA R36, R170, R36, R48 ;  /* 0x00000024aa24722b */ /* 0x002fe40000000030 */
[----:B------:R-:W-:Y:S01]  /*45d0*/  DFMA R46, R70, R90, R46 ;  /* 0x0000005a462e722b */ /* 0x000fe2000000002e */
[----:B------:R-:W1:Y:S01]  /*45e0*/  LDS.64 R216, [R42+0x78] ;  /* 0x000078002ad87984 */ /* 0x000e620000000a00 */
[----:B------:R-:W-:-:S03]  /*45f0*/  DFMA R50, R54, R110, R50 ;  /* 0x0000006e3632722b */ /* 0x000fc60000000032 */
[----:B------:R-:W-:Y:S04]  /*4600*/  LDS.64 R76, [R2+0x7000] ;  /* 0x00700000024c7984 */ /* 0x000fe80000000a00 */
[----:B------:R-:W1:Y:S01]  /*4610*/  LDS.128 R128, [UR7+0x9070] ;  /* 0x00907007ff807984 */ /* 0x000e620008000c00 */
[----:B0-----:R-:W-:Y:S02]  /*4620*/  DFMA R36, R194, R38, R36 ;  /* 0x00000026c224722b */ /* 0x001fe40000000024 */
[----:B------:R-:W-:Y:S01]  /*4630*/  DFMA R46, R8, R144, R46 ;  /* 0x00000090082e722b */ /* 0x000fe2000000002e */
[----:B------:R-:W0:Y:S01]  /*4640*/  LDS.64 R68, [R2+0x7800] ;  /* 0x0078000002447984 */ /* 0x000e220000000a00 */
[----:B------:R-:W-:-:S04]  /*4650*/  DFMA R50, R104, R56, R50 ;  /* 0x000000386832722b */ /* 0x000fc80000000032 */
[----:B---3--:R-:W-:Y:S02]  /*4660*/  DFMA R28, R202, R28, R36 ;  /* 0x0000001cca1c722b */ /* 0x008fe40000000024 */
[----:B------:R-:W-:Y:S02]  /*4670*/  DFMA R46, R86, R146, R46 ;  /* 0x00000092562e722b */ /* 0x000fe4000000002e */
[----:B------:R-:W-:-:S04]  /*4680*/  DFMA R50, R58, R106, R50 ;  /* 0x0000006a3a32722b */ /* 0x000fc80000000032 */
[----:B----4-:R-:W-:Y:S02]  /*4690*/  DFMA R28, R224, R30, R28 ;  /* 0x0000001ee01c722b */ /* 0x010fe4000000001c */
[----:B------:R-:W-:Y:S02]  /*46a0*/  DFMA R46, R82, R148, R46 ;  /* 0x00000094522e722b */ /* 0x000fe4000000002e */
[----:B------:R-:W-:-:S04]  /*46b0*/  DFMA R50, R120, R60, R50 ;  /* 0x0000003c7832722b */ /* 0x000fc80000000032 */
[----:B--2---:R-:W-:Y:S02]  /*46c0*/  DFMA R24, R218, R24, R28 ;  /* 0x00000018da18722b */ /* 0x004fe4000000001c */
[----:B------:R-:W-:Y:S02]  /*46d0*/  DFMA R46, R32, R150, R46 ;  /* 0x00000096202e722b */ /* 0x000fe4000000002e */
[----:B------:R-:W-:-:S04]  /*46e0*/  DFMA R198, R198, R122, R50 ;  /* 0x0000007ac6c6722b */ /* 0x000fc80000000032 */
[----:B-1----:R-:W-:-:S04]  /*46f0*/  DFMA R196, R216, R26, R24 ;  /* 0x0000001ad8c4722b */ /* 0x002fc80000000018 */
[C---:B------:R-:W-:Y:S02]  /*4700*/  DMUL R24, R198.reuse, R6 ;  /* 0x00000006c6187228 */ /* 0x040fe40000000000 */
[----:B------:R-:W-:Y:S02]  /*4710*/  DMUL R26, R198, R18 ;  /* 0x00000012c61a7228 */ /* 0x000fe40000000000 */
[----:B------:R-:W-:Y:S01]  /*4720*/  DFMA R46, R76, R128, R46 ;  /* 0x000000804c2e722b */ /* 0x000fe2000000002e */
[----:B------:R-:W-:-:S03]  /*4730*/  LEA R5, R233, UR7, 0xb ;  /* 0x00000007e9057c11 */ /* 0x000fc6000f8e58ff */
[C---:B------:R-:W-:Y:S02]  /*4740*/  DFMA R24, R196.reuse, R34, R24 ;  /* 0x00000022c418722b */ /* 0x040fe40000000018 */
[----:B------:R-:W-:Y:S02]  /*4750*/  DFMA R26, R196, R6, R26 ;  /* 0x00000006c41a722b */ /* 0x000fe4000000001a */
[----:B0-----:R-:W-:Y:S01]  /*4760*/  DFMA R18, R68, R130, R46 ;  /* 0x000000824412722b */ /* 0x001fe2000000002e */
[----:B------:R-:W-:Y:S01]  /*4770*/  LEA R6, R233, UR6, 0xb ;  /* 0x00000006e9067c11 */ /* 0x000fe2000f8e58ff */
[----:B------:R-:W-:Y:S01]  /*4780*/  IMAD R44, R124, 0x80, R5 ;  /* 0x000000807c2c7824 */ /* 0x000fe200078e0205 */
[----:B------:R-:W-:Y:S03]  /*4790*/  BAR.SYNC.DEFER_BLOCKING 0x0 ;  /* 0x0000000000007b1d */ /* 0x000fe60000010000 */
[----:B------:R-:W-:-:S03]  /*47a0*/  IMAD.IADD R7, R215, 0x1, R6 ;  /* 0x00000001d7077824 */ /* 0x000fc600078e0206 */
[C---:B------:R-:W-:Y:S01]  /*47b0*/  DFMA R24, R18.reuse, R22, R24 ;  /* 0x000000161218722b */ /* 0x040fe20000000018 */
[----:B------:R-:W-:Y:S01]  /*47c0*/  IMAD.IADD R5, R215, 0x1, R44 ;  /* 0x00000001d7057824 */ /* 0x000fe200078e022c */
[----:B------:R-:W-:Y:S01]  /*47d0*/  DFMA R26, R18, R226, R26 ;  /* 0x000000e2121a722b */ /* 0x000fe2000000001a */
[C---:B------:R-:W-:Y:S01]  /*47e0*/  IMAD R13, R124.reuse, 0x80, R7 ;  /* 0x000000807c0d7824 */ /* 0x040fe200078e0207 */
[----:B------:R-:W0:Y:S03]  /*47f0*/  LDCU.64 UR6, c[0x0][0x388] ;  /* 0x00007100ff0677ac */ /* 0x000e260008000a00 */
[----:B------:R1:W-:Y:S04]  /*4800*/  STS.64 [R5], R24 ;  /* 0x0000001805007388 */ /* 0x0003e80000000a00 */
[----:B------:R-:W-:Y:S01]  /*4810*/  STS.64 [R13], R26 ;  /* 0x0000001a0d007388 */ /* 0x000fe20000000a00 */
[----:B------:R-:W-:Y:S01]  /*4820*/  BAR.SYNC.DEFER_BLOCKING 0x0 ;  /* 0x0000000000007b1d */ /* 0x000fe20000010000 */
[----:B------:R-:W-:Y:S01]  /*4830*/  LEA R6, R124, UR38, 0x3 ;  /* 0x000000267c067c11 */ /* 0x000fe2000f8e18ff */
[----:B------:R-:W-:-:S04]  /*4840*/  IMAD R12, R43, -0x78, R42 ;  /* 0xffffff882b0c7824 */ /* 0x000fc800078e022a */
[----:B------:R-:W-:Y:S01]  /*4850*/  LDS.64 R214, [R215+UR38] ;  /* 0x00000026d7d67984 */ /* 0x000fe20008000a00 */
[----:B0-----:R-:W-:-:S03]  /*4860*/  DMUL R40, R40, UR6 ;  /* 0x0000000628287c28 */ /* 0x001fc60008000000 */
[----:B------:R-:W0:Y:S01]  /*4870*/  LDS.128 R28, [R44] ;  /* 0x000000002c1c7984 */ /* 0x000e220000000c00 */
[----:B-1----:R-:W-:Y:S01]  /*4880*/  IMAD.SHL.U32 R5, R156, 0x8, RZ ;  /* 0x000000089c057824 */ /* 0x002fe200078e00ff */
[----:B------:R-:W-:Y:S01]  /*4890*/  DMUL R226, R198, R226 ;  /* 0x000000e2c6e27228 */ /* 0x000fe20000000000 */
[----:B------:R-:W1:Y:S01]  /*48a0*/  LDCU.64 UR38, c[0x3][0xa48] ;  /* 0x00c14900ff2677ac */ /* 0x000e620008000a00 */
[----:B------:R-:W-:Y:S04]  /*48b0*/  LDS.64 R212, [R6] ;  /* 0x0000000006d47984 */ /* 0x000fe80000000a00 */
[----:B------:R-:W2:Y:S04]  /*48c0*/  LDS.64 R34, [R7] ;  /* 0x0000000007227984 */ /* 0x000ea80000000a00 */
[----:B------:R-:W3:Y:S04]  /*48d0*/  LDS.64 R210, [R12+0x80] ;  /* 0x000080000cd27984 */ /* 0x000ee80000000a00 */
[----:B------:R-:W-:Y:S04]  /*48e0*/  LDS.64 R208, [R6+0x80] ;  /* 0x0000800006d07984 */ /* 0x000fe80000000a00 */
[----:B------:R-:W4:Y:S04]  /*48f0*/  LDS.64 R36, [R7+0x80] ;  /* 0x0000800007247984 */ /* 0x000f280000000a00 */
[----:B------:R-:W-:Y:S04]  /*4900*/  LDS.64 R206, [R12+0x100] ;  /* 0x000100000cce7984 */ /* 0x000fe80000000a00 */
[----:B------:R-:W1:Y:S04]  /*4910*/  LDS.128 R24, [R44+0x10] ;  /* 0x000010002c187984 */ /* 0x000e680000000c00 */
[----:B------:R-:W-:Y:S04]  /*4920*/  LDS.64 R204, [R6+0x100] ;  /* 0x0001000006cc7984 */ /* 0x000fe80000000a00 */
[----:B------:R-:W1:Y:S01]  /*4930*/  LDS.64 R38, [R7+0x100] ;  /* 0x0001000007267984 */ /* 0x000e620000000a00 */
[----:B0-----:R-:W-:-:S03]  /*4940*/  DMUL R28, R214, R28 ;  /* 0x0000001cd61c7228 */ /* 0x001fc60000000000 */
[----:B------:R-:W0:Y:S04]  /*4950*/  LDS.64 R200, [R12+0x180] ;  /* 0x000180000cc87984 */ /* 0x000e280000000a00 */
[----:B------:R-:W-:Y:S01]  /*4960*/  LDS.64 R66, [R6+0x180] ;  /* 0x0001800006427984 */ /* 0x000fe20000000a00 */
[----:B------:R-:W-:-:S03]  /*4970*/  DFMA R28, R20, R40, R28 ;  /* 0x00000028141c722b */ /* 0x000fc6000000001c */
[----:B------:R-:W-:Y:S04]  /*4980*/  LDS.64 R50, [R12+0x200] ;  /* 0x000200000c327984 */ /* 0x000fe80000000a00 */
[----:B------:R-:W-:Y:S01]  /*4990*/  LDS.64 R64, [R6+0x200] ;  /* 0x0002000006407984 */ /* 0x000fe20000000a00 */
[----:B--2---:R-:W-:-:S03]  /*49a0*/  DFMA R28, R212, R34, R28 ;  /* 0x00000022d41c722b */ /* 0x004fc6000000001c */
[----:B------:R-:W-:Y:S04]  /*49b0*/  LDS.64 R62, [R12+0x280] ;  /* 0x000280000c3e7984 */ /* 0x000fe80000000a00 */
[----:B------:R-:W2:Y:S01]  /*49c0*/  LDS.64 R34, [R7+0x180] ;  /* 0x0001800007227984 */ /* 0x000ea20000000a00 */
[----:B---3--:R-:W-:Y:S01]  /*49d0*/  DFMA R28, R210, R30, R28 ;  /* 0x0000001ed21c722b */ /* 0x008fe2000000001c */
[----:B------:R-:W-:Y:S02]  /*49e0*/  UIADD3 UR6, UPT, UPT, UR27, 0x800, URZ ;  /* 0x000008001b067890 */ /* 0x000fe4000fffe0ff */
[----:B------:R-:W-:Y:S01]  /*49f0*/  LDS.64 R60, [R6+0x280] ;  /* 0x00028000063c7984 */ /* 0x000fe20000000a00 */
[----:B------:R-:W-:-:S03]  /*4a00*/  LOP3.LUT R232, R5, 0x78, RZ, 0xc0, !PT ;  /* 0x0000007805e87812 */ /* 0x000fc600078ec0ff */
[----:B------:R-:W-:Y:S01]  /*4a10*/  LDS.64 R42, [R12+0x300] ;  /* 0x000300000c2a7984 */ /* 0x000fe20000000a00 */
[----:B----4-:R-:W-:-:S03]  /*4a20*/  DFMA R36, R208, R36, R28 ;  /* 0x00000024d024722b */ /* 0x010fc6000000001c */
[----:B------:R-:W3:Y:S04]  /*4a30*/  LDS.128 R28, [R44+0x20] ;  /* 0x000020002c1c7984 */ /* 0x000ee80000000c00 */
[----:B------:R-:W-:Y:S01]  /*4a40*/  LDS.64 R58, [R6+0x300] ;  /* 0x00030000063a7984 */ /* 0x000fe20000000a00 */
[----:B-1----:R-:W-:-:S03]  /*4a50*/  DFMA R24, R206, R24, R36 ;  /* 0x00000018ce18722b */ /* 0x002fc60000000024 */
[----:B------:R-:W1:Y:S04]  /*4a60*/  LDS.64 R36, [R7+0x200] ;  /* 0x0002000007247984 */ /* 0x000e680000000a00 */
[----:B------:R-:W-:Y:S01]  /*4a70*/  LDS.64 R56, [R12+0x380] ;  /* 0x000380000c387984 */ /* 0x000fe20000000a00 */
[----:B------:R-:W-:-:S03]  /*4a80*/  DFMA R24, R204, R38, R24 ;  /* 0x00000026cc18722b */ /* 0x000fc60000000018 */
[----:B------:R4:W4:Y:S01]  /*4a90*/  LDS.64 R38, [R7+0x280] ;  /* 0x0002800007267984 */ /* 0x0009220000000a00 */
[----:B------:R-:W-:-:S03]  /*4aa0*/  ULEA UR6, UR26, UR6, 0x18 ;  /* 0x000000061a067291 */ /* 0x000fc6000f8ec0ff */
[----:B------:R-:W-:Y:S01]  /*4ab0*/  LDS.64 R54, [R6+0x380] ;  /* 0x0003800006367984 */ /* 0x000fe20000000a00 */
[----:B0-----:R-:W-:Y:S02]  /*4ac0*/  DFMA R24, R200, R26, R24 ;  /* 0x0000001ac818722b */ /* 0x001fe40000000018 */
[----:B------:R-:W-:Y:S01]  /*4ad0*/  LEA R220, R233, UR6, 0xb ;  /* 0x00000006e9dc7c11 */ /* 0x000fe2000f8e58ff */
[----:B------:R-:W-:Y:S04]  /*4ae0*/  LDS.64 R52, [R6+0x400] ;  /* 0x0004000006347984 */ /* 0x000fe80000000a00 */
[----:B------:R-:W-:Y:S01]  /*4af0*/  LDS.64 R48, [R12+0x480] ;  /* 0x000480000c307984 */ /* 0x000fe20000000a00 */
[----:B--2---:R-:W-:-:S03]  /*4b00*/  DFMA R34, R66, R34, R24 ;  /* 0x000000224222722b */ /* 0x004fc60000000018 */
[----:B------:R-:W0:Y:S01]  /*4b10*/  LDS.128 R24, [R44+0x30] ;  /* 0x000030002c187984 */ /* 0x000e220000000c00 */
[----:B------:R-:W-:Y:S01]  /*4b20*/  IMAD.IADD R220, R232, 0x1, R220 ;  /* 0x00000001e8dc7824 */ /* 0x000fe200078e02dc */
[----:B------:R-:W-:Y:S02]  /*4b30*/  ULEA UR6, UR26, UR27, 0x18 ;  /* 0x0000001b1a067291 */ /* 0x000fe4000f8ec0ff */
[----:B------:R-:W-:Y:S01]  /*4b40*/  LDS.64 R46, [R6+0x480] ;  /* 0x00048000062e7984 */ /* 0x000fe20000000a00 */
[----:B---3--:R-:W-:-:S03]  /*4b50*/  DFMA R28, R50, R28, R34 ;  /* 0x0000001c321c722b */ /* 0x008fc60000000022 */
[----:B------:R-:W-:Y:S04]  /*4b60*/  LDS.64 R44, [R6+0x500] ;  /* 0x00050000062c7984 */ /* 0x000fe80000000a00 */
[----:B------:R-:W2:Y:S01]  /*4b70*/  LDS.64 R34, [R220+0x300] ;  /* 0x00030000dc227984 */ /* 0x000ea20000000a00 */
[----:B-1----:R-:W-:Y:S01]  /*4b80*/  DFMA R28, R64, R36, R28 ;  /* 0x00000024401c722b */ /* 0x002fe2000000001c */
[----:B----4-:R-:W-:Y:S02]  /*4b90*/  LEA R7, R233, UR6, 0xb ;  /* 0x00000006e9077c11 */ /* 0x010fe4000f8e58ff */
[----:B------:R-:W-:Y:S04]  /*4ba0*/  LDS.64 R36, [R12+0x500] ;  /* 0x000500000c247984 */ /* 0x000fe80000000a00 */
[----:B------:R-:W-:Y:S01]  /*4bb0*/  LDS.64 R40, [R12+0x580] ;  /* 0x000580000c287984 */ /* 0x000fe20000000a00 */
[----:B------:R-:W-:-:S03]  /*4bc0*/  DFMA R28, R62, R30, R28 ;  /* 0x0000001e3e1c722b */ /* 0x000fc6000000001c */
[----:B------:R-:W1:Y:S01]  /*4bd0*/  LDS.64 R30, [R220+0x380] ;  /* 0x00038000dc1e7984 */ /* 0x000e620000000a00 */
[----:B------:R-:W-:-:S03]  /*4be0*/  IMAD R7, R124, 0x80, R7 ;  /* 0x000000807c077824 */ /* 0x000fc600078e0207 */
[----:B------:R-:W-:Y:S01]  /*4bf0*/  LDS.64 R228, [R220+0x580] ;  /* 0x00058000dce47984 */ /* 0x000fe20000000a00 */
[----:B------:R-:W-:-:S03]  /*4c00*/  DFMA R38, R60, R38, R28 ;  /* 0x000000263c26722b */ /* 0x000fc6000000001c */
[----:B------:R-:W-:Y:S04]  /*4c10*/  LDS.64 R28, [R12+0x400] ;  /* 0x000400000c1c7984 */ /* 0x000fe80000000a00 */
[----:B------:R-:W3:Y:S01]  /*4c20*/  LDS.128 R124, [R7+0x40] ;  /* 0x00004000077c7984 */ /* 0x000ee20000000c00 */
[----:B0-----:R-:W-:-:S03]  /*4c30*/  DFMA R24, R42, R24, R38 ;  /* 0x000000182a18722b */ /* 0x001fc60000000026 */
[----:B------:R-:W0:Y:S01]  /*4c40*/  LDS.64 R38, [R220+0x400] ;  /* 0x00040000dc267984 */ /* 0x000e220000000a00 */
[----:B------:R-:W-:-:S03]  /*4c50*/  @!P2 IMAD R5, R0, 0x7000, RZ ;  /* 0x000070000005a824 */ /* 0x000fc600078e02ff */
[----:B------:R-:W-:Y:S01]  /*4c60*/  LDS.64 R230, [R220+0x600] ;  /* 0x00060000dce67984 */ /* 0x000fe20000000a00 */
[----:B------:R-:W-:-:S03]  /*4c70*/  DFMA R22, R196, R22, R226 ;  /* 0x00000016c416722b */ /* 0x000fc600000000e2 */
[----:B------:R-:W-:Y:S01]  /*4c80*/  LDS.128 R160, [R4+0x800] ;  /* 0x0008000004a07984 */ /* 0x000fe20000000c00 */
[----:B--2---:R-:W-:Y:S01]  /*4c90*/  DFMA R24, R58, R34, R24 ;  /* 0x000000223a18722b */ /* 0x004fe20000000018 */
[----:B------:R-:W-:Y:S02]  /*4ca0*/  @!P2 LOP3.LUT R5, R156, R5, RZ, 0xfc, !PT ;  /* 0x000000059c05a212 */ /* 0x000fe400078efcff */
[----:B------:R-:W2:Y:S04]  /*4cb0*/  LDS.64 R34, [R220+0x480] ;  /* 0x00048000dc227984 */ /* 0x000ea80000000a00 */
[----:B------:R-:W-:Y:S01]  /*4cc0*/  LDS.128 R156, [R7+0x60] ;  /* 0x00006000079c7984 */ /* 0x000fe20000000c00 */
[----:B------:R-:W-:Y:S01]  /*4cd0*/  DFMA R24, R56, R26, R24 ;  /* 0x0000001a3818722b */ /* 0x000fe20000000018 */
[----:B------:R-:W-:-:S02]  /*4ce0*/  UIADD3 UR6, UPT, UPT, UR27, 0x1000, URZ ;  /* 0x000010001b067890 */ /* 0x000fc4000fffe0ff */
[----:B------:R-:W-:Y:S04]  /*4cf0*/  LDS.64 R196, [R220+0x680] ;  /* 0x00068000dcc47984 */ /* 0x000fe80000000a00 */
[----:B------:R-:W-:Y:S01]  /*4d00*/  LDS.64 R240, [R220+0x780] ;  /* 0x00078000dcf07984 */ /* 0x000fe20000000a00 */
[----:B-1----:R-:W-:-:S03]  /*4d10*/  DFMA R30, R54, R30, R24 ;  /* 0x0000001e361e722b */ /* 0x002fc60000000018 */
[----:B------:R-:W1:Y:S05]  /*4d20*/  LDS.128 R24, [R7+0x50] ;  /* 0x0000500007187984 */ /* 0x000e6a0000000c00 */
[----:B---3--:R-:W-:Y:S02]  /*4d30*/  DFMA R124, R28, R124, R30 ;  /* 0x0000007c1c7c722b */ /* 0x008fe4000000001e */
[----:B------:R-:W3:Y:S06]  /*4d40*/  LDS.64 R30, [R220+0x500] ;  /* 0x00050000dc1e7984 */ /* 0x000eec0000000a00 */
[----:B0-----:R-:W-:-:S08]  /*4d50*/  DFMA R38, R52, R38, R124 ;  /* 0x000000263426722b */ /* 0x001fd0000000007c */
[----:B------:R-:W-:Y:S01]  /*4d60*/  DFMA R38, R48, R126, R38 ;  /* 0x0000007e3026722b */ /* 0x000fe20000000026 */
[----:B------:R-:W-:Y:S01]  /*4d70*/  ULEA UR6, UR26, UR6, 0x18 ;  /* 0x000000061a067291 */ /* 0x000fe2000f8ec0ff */
[----:B------:R-:W-:Y:S01]  /*4d80*/  @!P2 IMAD.WIDE R182, R5, 0x8, R182 ;  /* 0x0000000805b6a825 */ /* 0x000fe200078e02b6 */
[----:B------:R-:W-:Y:S05]  /*4d90*/  LDS.128 R124, [R4+0x810] ;  /* 0x00081000047c7984 */ /* 0x000fea0000000c00 */
[----:B--2---:R-:W-:Y:S01]  /*4da0*/  DFMA R34, R46, R34, R38 ;  /* 0x000000222e22722b */ /* 0x004fe20000000026 */
[----:B------:R-:W-:Y:S01]  /*4db0*/  LEA R252, R233, UR6, 0xf ;  /* 0x00000006e9fc7c11 */ /* 0x000fe2000f8e78ff */
[----:B------:R-:W0:Y:S04]  /*4dc0*/  LDS.64 R38, [R6+0x580] ;  /* 0x0005800006267984 */ /* 0x000e280000000a00 */
[----:B------:R-:W2:Y:S02]  /*4dd0*/  @!P2 LDG.E.64.CONSTANT R192, desc[UR76][R182.64+0x18800] ;  /* 0x0188004cb6c0a981 */ /* 0x000ea4000c1e9b00 */
[----:B-1----:R-:W-:-:S02]  /*4de0*/  DFMA R24, R36, R24, R34 ;  /* 0x000000182418722b */ /* 0x002fc40000000022 */
[----:B------:R-:W4:Y:S04]  /*4df0*/  @!P2 LDG.E.64.CONSTANT R186, desc[UR76][R182.64+0x8800] ;  /* 0x0088004cb6baa981 */ /* 0x000f28000c1e9b00 */
[----:B------:R-:W1:Y:S02]  /*4e00*/  LDS.64 R34, [R12+0x600] ;  /* 0x000600000c227984 */ /* 0x000e640000000a00 */
[----:B---3--:R-:W-:Y:S02]  /*4e10*/  DFMA R24, R44, R30, R24 ;  /* 0x0000001e2c18722b */ /* 0x008fe40000000018 */
[----:B------:R-:W3:Y:S01]  /*4e20*/  @!P2 LDG.E.64.CONSTANT R190, desc[UR76][R182.64+0x800] ;  /* 0x0008004cb6bea981 */ /* 0x000ee2000c1e9b00 */
[----:B------:R-:W-:-:S03]  /*4e30*/  IMAD.IADD R5, R252, 0x1, R232 ;  /* 0x00000001fc057824 */ /* 0x000fc600078e02e8 */
[----:B------:R-:W1:Y:S02]  /*4e40*/  LDS.64 R30, [R6+0x600] ;  /* 0x00060000061e7984 */ /* 0x000e640000000a00 */
[----:B------:R-:W-:Y:S02]  /*4e50*/  DFMA R24, R40, R26, R24 ;  /* 0x0000001a2818722b */ /* 0x000fe40000000018 */
[----:B------:R-:W1:Y:S04]  /*4e60*/  LDS.64 R198, [R5+0x800] ;  /* 0x0008000005c67984 */ /* 0x000e680000000a00 */
[----:B------:R-:W1:Y:S04]  /*4e70*/  LDS.64 R26, [R12+0x680] ;  /* 0x000680000c1a7984 */ /* 0x000e680000000a00 */
[----:B------:R-:W1:Y:S01]  /*4e80*/  LDS.64 R226, [R5+0x880] ;  /* 0x0008800005e27984 */ /* 0x000e620000000a00 */
[----:B------:R-:W-:-:S02]  /*4e90*/  DFMA R160, R166, R160, RZ ;  /* 0x000000a0a6a0722b */ /* 0x000fc400000000ff */
[----:B------:R-:W-:Y:S01]  /*4ea0*/  DFMA R222, R18, R222, R22 ;  /* 0x000000de12de722b */ /* 0x000fe20000000016 */
[----:B------:R-:W-:Y:S01]  /*4eb0*/  LDS.64 R234, [R5+0xb00] ;  /* 0x000b000005ea7984 */ /* 0x000fe20000000a00 */
[----:B0-----:R-:W-:-:S03]  /*4ec0*/  DFMA R228, R38, R228, R24 ;  /* 0x000000e426e4722b */ /* 0x001fc60000000018 */
[----:B------:R-:W-:Y:S04]  /*4ed0*/  LDS.64 R18, [R5+0x980] ;  /* 0x0009800005127984 */ /* 0x000fe80000000a00 */
[----:B------:R-:W0:Y:S04]  /*4ee0*/  LDS.64 R24, [R6+0x680] ;  /* 0x0006800006187984 */ /* 0x000e280000000a00 */
[----:B------:R-:W-:Y:S01]  /*4ef0*/  LDS.64 R22, [R12+0x700] ;  /* 0x000700000c167984 */ /* 0x000fe20000000a00 */
[----:B-1----:R-:W-:-:S03]  /*4f00*/  DFMA R156, R34, R156, R228 ;  /* 0x0000009c229c722b */ /* 0x002fc600000000e4 */
[----:B------:R-:W-:Y:S04]  /*4f10*/  LDS.64 R12, [R12+0x780] ;  /* 0x000780000c0c7984 */ /* 0x000fe80000000a00 */
[----:B------:R-:W1:Y:S01]  /*4f20*/  LDS.64 R228, [R5+0x900] ;  /* 0x0009000005e47984 */ /* 0x000e620000000a00 */
[----:B------:R-:W-:-:S03]  /*4f30*/  DFMA R230, R30, R230, R156 ;  /* 0x000000e61ee6722b */ /* 0x000fc6000000009c */
[----:B------:R-:W-:Y:S01]  /*4f40*/  STL.64 [R1+0x8], R2 ;  /* 0x0000080201007387 */ /* 0x000fe20000100a00 */
[----:B------:R-:W-:-:S03]  /*4f50*/  DFMA R198, R112, R198, RZ ;  /* 0x000000c670c6722b */ /* 0x000fc600000000ff */
[----:B------:R-:W-:Y:S01]  /*4f60*/  LDS.64 R242, [R5+0xc80] ;  /* 0x000c800005f27984 */ /* 0x000fe20000000a00 */
[----:B------:R-:W-:-:S03]  /*4f70*/  DFMA R230, R26, R158, R230 ;  /* 0x0000009e1ae6722b */ /* 0x000fc600000000e6 */
[----:B------:R-:W-:Y:S01]  /*4f80*/  LDS.64 R238, [R5+0xd00] ;  /* 0x000d000005ee7984 */ /* 0x000fe20000000a00 */
[----:B------:R-:W-:-:S03]  /*4f90*/  DFMA R198, R226, R114, R198 ;  /* 0x00000072e2c6722b */ /* 0x000fc600000000c6 */
[----:B------:R-:W-:Y:S01]  /*4fa0*/  LDS.64 R236, [R5+0xd80] ;  /* 0x000d800005ec7984 */ /* 0x000fe20000000a00 */
[----:B------:R-:W-:-:S03]  /*4fb0*/  DFMA R156, R164, R162, R160 ;  /* 0x000000a2a49c722b */ /* 0x000fc600000000a0 */
[----:B------:R-:W1:Y:S04]  /*4fc0*/  LDS.128 R160, [R4+0x820] ;  /* 0x0008200004a07984 */ /* 0x000e680000000c00 */
[----:B------:R-:W-:Y:S01]  /*4fd0*/  LDS.64 R226, [R220+0x700] ;  /* 0x00070000dce27984 */ /* 0x000fe20000000a00 */
[----:B0-----:R-:W-:Y:S01]  /*4fe0*/  DFMA R230, R24, R196, R230 ;  /* 0x000000c418e6722b */ /* 0x001fe200000000e6 */
[----:B------:R-:W-:-:S06]  /*4ff0*/  CS2R R196, SRZ ;  /* 0x0000000000c47805 */ /* 0x000fcc000001ff00 */
[----:B------:R-:W3:Y:S01]  /*5000*/  @!P2 LDG.E.64.CONSTANT R196, desc[UR76][R182.64+0x20800] ;  /* 0x0208004cb6c4a981 */ /* 0x000ee2000c1e9b00 */
[----:B-1----:R-:W-:Y:S01]  /*5010*/  DFMA R228, R96, R228, R198 ;  /* 0x000000e460e4722b */ /* 0x002fe200000000c6 */
[----:B------:R-:W-:-:S06]  /*5020*/  CS2R R198, SRZ ;  /* 0x0000000000c67805 */ /* 0x000fcc000001ff00 */
[----:B------:R-:W3:Y:S01]  /*5030*/  @!P2 LDG.E.64.CONSTANT R198, desc[UR76][R182.64+0x10800] ;  /* 0x0108004cb6c6a981 */ /* 0x000ee2000c1e9b00 */
[----:B------:R-:W-:-:S03]  /*5040*/  DFMA R232, R168, R124, R156 ;  /* 0x0000007ca8e8722b */ /* 0x000fc6000000009c */
[----:B------:R-:W0:Y:S04]  /*5050*/  LDS.64 R124, [R5+0xa00] ;  /* 0x000a0000057c7984 */ /* 0x000e280000000a00 */
[----:B------:R-:W1:Y:S01]  /*5060*/  LDS.128 R156, [R7+0x70] ;  /* 0x00007000079c7984 */ /* 0x000e620000000c00 */
[----:B------:R-:W-:-:S03]  /*5070*/  DFMA R126, R174, R126, R232 ;  /* 0x0000007eae7e722b */ /* 0x000fc600000000e8 */
[----:B------:R-:W1:Y:S01]  /*5080*/  LDS.64 R232, [R5+0xa80] ;  /* 0x000a800005e87984 */ /* 0x000e620000000a00 */
[----:B------:R-:W-:-:S04]  /*5090*/  DFMA R18, R18, R98, R228 ;  /* 0x000000621212722b */ /* 0x000fc800000000e4 */
[----:B------:R-:W-:-:S08]  /*50a0*/  DFMA R126, R172, R160, R126 ;  /* 0x000000a0ac7e722b */ /* 0x000fd0000000007e */
[----:B------:R-:W-:Y:S02]  /*50b0*/  DFMA R228, R184, R162, R126 ;  /* 0x000000a2b8e4722b */ /* 0x000fe4000000007e */
[----:B0-----:R-:W-:Y:S01]  /*50c0*/  DFMA R160, R116, R124, R18 ;  /* 0x0000007c74a0722b */ /* 0x001fe20000000012 */
[----:B------:R-:W0:Y:S04]  /*50d0*/  LDS.64 R18, [R6+0x700] ;  /* 0x0007000006127984 */ /* 0x000e280000000a00 */
[----:B------:R-:W0:Y:S01]  /*50e0*/  LDS.128 R124, [R4+0x830] ;  /* 0x00083000047c7984 */ /* 0x000e220000000c00 */
[----:B-1----:R-:W-:Y:S02]  /*50f0*/  DFMA R156, R22, R156, R230 ;  /* 0x0000009c169c722b */ /* 0x002fe400000000e6 */
[----:B------:R-:W-:Y:S01]  /*5100*/  DFMA R160, R232, R118, R160 ;  /* 0x00000076e8a0722b */ /* 0x000fe200000000a0 */
[----:B------:R-:W1:Y:S04]  /*5110*/  LDS.64 R230, [R5+0xb80] ;  /* 0x000b800005e67984 */ /* 0x000e680000000a00 */
[----:B------:R-:W1:Y:S03]  /*5120*/  LDS.64 R6, [R6+0x780] ;  /* 0x0007800006067984 */ /* 0x000e660000000a00 */
[----:B------:R-:W-:Y:S01]  /*5130*/  DFMA R234, R92, R234, R160 ;  /* 0x000000ea5cea722b */ /* 0x000fe200000000a0 */
[----:B------:R-:W-:Y:S04]  /*5140*/  LDS.64 R232, [R5+0xc00] ;  /* 0x000c000005e87984 */ /* 0x000fe80000000a00 */
[----:B------:R-:W1:Y:S01]  /*5150*/  LDS.128 R160, [R4+0x840] ;  /* 0x0008400004a07984 */ /* 0x000e620000000c00 */
[----:B0-----:R-:W-:-:S02]  /*5160*/  DFMA R156, R18, R226, R156 ;  /* 0x000000e2129c722b */ /* 0x001fc4000000009c */
[----:B------:R-:W-:-:S06]  /*5170*/  DFMA R228, R180, R124, R228 ;  /* 0x0000007cb4e4722b */ /* 0x000fcc00000000e4 */
[----:B------:R-:W-:Y:S02]  /*5180*/  DFMA R124, R12, R158, R156 ;  /* 0x0000009e0c7c722b */ /* 0x000fe4000000009c */
[----:B------:R-:W0:Y:S01]  /*5190*/  LDS.128 R156, [R4+0x850] ;  /* 0x00085000049c7984 */ /* 0x000e220000000c00 */
[----:B-1----:R-:W-:Y:S02]  /*51a0*/  DFMA R230, R230, R94, R234 ;  /* 0x0000005ee6e6722b */ /* 0x002fe400000000ea */
[----:B------:R-:W-:Y:S02]  /*51b0*/  DFMA R126, R178, R126, R228 ;  /* 0x0000007eb27e722b */ /* 0x000fe400000000e4 */
[----:B------:R-:W-:Y:S02]  /*51c0*/  DFMA R234, R88, R222, RZ ;  /* 0x000000de58ea722b */ /* 0x000fe400000000ff */
[----:B------:R-:W-:Y:S01]  /*51d0*/  DFMA R2, R222, R90, RZ ;  /* 0x0000005ade02722b */ /* 0x000fe200000000ff */
[----:B------:R-:W1:Y:S01]  /*51e0*/  LDS.128 R88, [R4+0x860] ;  /* 0x0008600004587984 */ /* 0x000e620000000c00 */
[----:B------:R-:W-:-:S02]  /*51f0*/  DFMA R240, R6, R240, R124 ;  /* 0x000000f006f0722b */ /* 0x000fc4000000007c */
[----:B------:R-:W-:Y:S02]  /*5200*/  DFMA R132, R132, R222, RZ ;  /* 0x000000de8484722b */ /* 0x000fe400000000ff */
[----:B------:R-:W-:-:S06]  /*5210*/  DFMA R160, R176, R160, R126 ;  /* 0x000000a0b0a0722b */ /* 0x000fcc000000007e */
[----:B------:R-:W-:Y:S02]  /*5220*/  DADD R132, R132, R240 ;  /* 0x0000000084847229 */ /* 0x000fe400000000f0 */
[----:B------:R-:W-:Y:S02]  /*5230*/  DFMA R244, R188, R162, R160 ;  /* 0x000000a2bcf4722b */ /* 0x000fe400000000a0 */
[----:B------:R-:W-:Y:S02]  /*5240*/  DFMA R230, R100, R232, R230 ;  /* 0x000000e864e6722b */ /* 0x000fe400000000e6 */
[C---:B------:R-:W-:Y:S02]  /*5250*/  DFMA R232, R222.reuse, R138, RZ ;  /* 0x0000008adee8722b */ /* 0x040fe400000000ff */
[----:B------:R-:W-:Y:S01]  /*5260*/  DFMA R228, R222, R134, RZ ;  /* 0x00000086dee4722b */ /* 0x000fe200000000ff */
[----:B------:R-:W-:Y:S01]  /*5270*/  LDS.64 R134, [R5+0xe80] ;  /* 0x000e800005867984 */ /* 0x000fe20000000a00 */
[----:B0-----:R-:W-:Y:S01]  /*5280*/  DFMA R138, R170, R156, R244 ;  /* 0x0000009caa8a722b */ /* 0x001fe200000000f4 */
[----:B------:R-:W-:-:S02]  /*5290*/  IMAD.MOV.U32 R244, RZ, RZ, R132 ;  /* 0x000000fffff47224 */ /* 0x000fc400078e0084 */
[----:B------:R-:W-:Y:S02]  /*52a0*/  IMAD.MOV.U32 R245, RZ, RZ, R133 ;  /* 0x000000fffff57224 */ /* 0x000fe400078e0085 */
[----:B------:R-:W0:Y:S03]  /*52b0*/  LDS.64 R132, [R5+0xe00] ;  /* 0x000e000005847984 */ /* 0x000e260000000a00 */
[----:B------:R-:W-:Y:S02]  /*52c0*/  DFMA R138, R194, R158, R138 ;  /* 0x0000009ec28a722b */ /* 0x000fe4000000008a */
[----:B------:R-:W-:Y:S02]  /*52d0*/  DFMA R128, R128, R222, RZ ;  /* 0x000000de8080722b */ /* 0x000fe400000000ff */
[----:B------:R-:W-:-:S04]  /*52e0*/  DFMA R242, R242, R102, R230 ;  /* 0x00000066f2f2722b */ /* 0x000fc800000000e6 */
[----:B-1----:R-:W-:Y:S01]  /*52f0*/  DFMA R138, R202, R88, R138 ;  /* 0x00000058ca8a722b */ /* 0x002fe2000000008a */
[----:B------:R-:W1:Y:S01]  /*5300*/  LDS.64 R88, [R5+0xf00] ;  /* 0x000f000005587984 */ /* 0x000e620000000a00 */
[----:B------:R-:W-:Y:S02]  /*5310*/  DFMA R226, R152, R222, RZ ;  /* 0x000000de98e2722b */ /* 0x000fe400000000ff */
[----:B------:R-:W-:Y:S02]  /*5320*/  DFMA R162, R222, R154, RZ ;  /* 0x0000009adea2722b */ /* 0x000fe400000000ff */
[-C--:B------:R-:W-:Y:S02]  /*5330*/  DFMA R160, R136, R222.reuse, RZ ;  /* 0x000000de88a0722b */ /* 0x080fe400000000ff */
[----:B------:R-:W-:Y:S01]  /*5340*/  DFMA R230, R140, R222, RZ ;  /* 0x000000de8ce6722b */ /* 0x000fe200000000ff */
[----:B------:R-:W2:Y:S01]  /*5350*/  LDS.64 R136, [R5+0xf80] ;  /* 0x000f800005887984 */ /* 0x000ea20000000a00 */
[----:B------:R-:W-:-:S02]  /*5360*/  DFMA R246, R222, R142, RZ ;  /* 0x0000008edef6722b */ /* 0x000fc400000000ff */
[----:B------:R-:W-:Y:S02]  /*5370*/  DFMA R144, R144, R222, RZ ;  /* 0x000000de9090722b */ /* 0x000fe400000000ff */
[----:B------:R-:W-:Y:S02]  /*5380*/  DFMA R250, R222, R146, RZ ;  /* 0x00000092defa722b */ /* 0x000fe400000000ff */
[----:B------:R-:W-:Y:S02]  /*5390*/  DFMA R248, R148, R222, RZ ;  /* 0x000000de94f8722b */ /* 0x000fe400000000ff */
[----:B------:R-:W-:Y:S02]  /*53a0*/  DFMA R150, R222, R150, RZ ;  /* 0x00000096de96722b */ /* 0x000fe400000000ff */
[----:B------:R-:W-:Y:S02]  /*53b0*/  DFMA R238, R108, R238, R242 ;  /* 0x000000ee6cee722b */ /* 0x000fe400000000f2 */
[----:B------:R-:W-:Y:S01]  /*53c0*/  DFMA R222, R222, R130, RZ ;  /* 0x00000082dede722b */ /* 0x000fe200000000ff */
[----:B------:R-:W-:-:S02]  /*53d0*/  IMAD.MOV.U32 R242, RZ, RZ, R128 ;  /* 0x000000fffff27224 */ /* 0x000fc400078e0080 */
[----:B------:R-:W-:Y:S02]  /*53e0*/  IMAD.MOV.U32 R243, RZ, RZ, R129 ;  /* 0x000000fffff37224 */ /* 0x000fe400078e0081 */
[----:B------:R-:W4:Y:S01]  /*53f0*/  LDS.128 R128, [R4+0x870] ;  /* 0x0008700004807984 */ /* 0x000f220000000c00 */
[----:B------:R-:W-:-:S08]  /*5400*/  DFMA R236, R236, R110, R238 ;  /* 0x0000006eecec722b */ /* 0x000fd000000000ee */
[----:B0-----:R-:W-:-:S08]  /*5410*/  DFMA R132, R104, R132, R236 ;  /* 0x000000846884722b */ /* 0x001fd000000000ec */
[----:B------:R-:W-:Y:S02]  /*5420*/  DFMA R132, R134, R106, R132 ;  /* 0x0000006a8684722b */ /* 0x000fe40000000084 */
[----:B------:R-:W-:-:S06]  /*5430*/  DFMA R90, R224, R90, R138 ;  /* 0x0000005ae05a722b */ /* 0x000fcc000000008a */
[----:B-1----:R-:W-:-:S08]  /*5440*/  DFMA R88, R120, R88, R132 ;  /* 0x000000587858722b */ /* 0x002fd00000000084 */
[----:B--2---:R-:W-:Y:S02]  /*5450*/  DFMA R88, R136, R122, R88 ;  /* 0x0000007a8858722b */ /* 0x004fe40000000058 */
[----:B----4-:R-:W-:-:S06]  /*5460*/  DFMA R90, R218, R128, R90 ;  /* 0x00000080da5a722b */ /* 0x010fcc000000005a */
[----:B------:R-:W-:Y:S02]  /*5470*/  DMUL R158, R88, R186 ;  /* 0x000000ba589e7228 */ /* 0x000fe40000000000 */
[----:B------:R-:W-:Y:S02]  /*5480*/  DFMA R156, R216, R130, R90 ;  /* 0x00000082d89c722b */ /* 0x000fe4000000005a */
[----:B------:R-:W-:-:S06]  /*5490*/  DMUL R90, R88, R192 ;  /* 0x000000c0585a7228 */ /* 0x000fcc0000000000 */
[C---:B---3--:R-:W-:Y:S02]  /*54a0*/  DFMA R158, R156.reuse, R190, R158 ;  /* 0x000000be9c9e722b */ /* 0x048fe4000000009e */
[----:B------:R-:W-:Y:S01]  /*54b0*/  DFMA R90, R156, R186, R90 ;  /* 0x000000ba9c5a722b */ /* 0x000fe2000000005a */
[----:B------:R-:W-:-:S09]  /*54c0*/  ULEA UR6, UR26, UR27, 0x18 ;  /* 0x0000001b1a067291 */ /* 0x000fd2000f8ec0ff */
[----:B------:R-:W0:Y:S04]  /*54d0*/  LDS.128 R124, [UR6+0x9080] ;  /* 0x00908006ff7c7984 */ /* 0x000e280008000c00 */
[----:B------:R-:W1:Y:S01]  /*54e0*/  LDS.128 R152, [UR6+0x9090] ;  /* 0x00909006ff987984 */ /* 0x000e620008000c00 */
[----:B------:R-:W-:Y:S02]  /*54f0*/  IMAD.MOV.U32 R238, RZ, RZ, R144 ;  /* 0x000000ffffee7224 */ /* 0x000fe400078e0090 */
[----:B------:R-:W-:Y:S01]  /*5500*/  IMAD.MOV.U32 R239, RZ, RZ, R145 ;  /* 0x000000ffffef7224 */ /* 0x000fe200078e0091 */
[----:B------:R-:W-:Y:S01]  /*5510*/  MOV R241, R151 ;  /* 0x0000009700f17202 */ /* 0x000fe20000000f00 */
[----:B------:R-:W2:Y:S01]  /*5520*/  LDS.128 R144, [UR6+0x90a0] ;  /* 0x0090a006ff907984 */ /* 0x000ea20008000c00 */
[----:B------:R-:W-:-:S03]  /*5530*/  IMAD.MOV.U32 R240, RZ, RZ, R150 ;  /* 0x000000fffff07224 */ /* 0x000fc600078e0096 */
[----:B------:R-:W3:Y:S04]  /*5540*/  LDS.128 R148, [UR6+0x90b0] ;  /* 0x0090b006ff947984 */ /* 0x000ee80008000c00 */
[----:B------:R-:W-:Y:S04]  /*5550*/  LDS.128 R136, [UR6+0x90d0] ;  /* 0x0090d006ff887984 */ /* 0x000fe80008000c00 */
[----:B------:R-:W-:Y:S01]  /*5560*/  LDS.128 R128, [UR6+0x90e0] ;  /* 0x0090e006ff807984 */ /* 0x000fe20008000c00 */
[----:B------:R-:W-:-:S08]  /*5570*/  DMUL R192, R88, R196 ;  /* 0x000000c458c07228 */ /* 0x000fd00000000000 */
[----:B------:R-:W-:Y:S01]  /*5580*/  DFMA R192, R156, R198, R192 ;  /* 0x000000c69cc0722b */ /* 0x000fe200000000c0 */
[----:B------:R-:W-:-:S06]  /*5590*/  CS2R R156, SRZ ;  /* 0x00000000009c7805 */ /* 0x000fcc000001ff00 */
[----:B------:R-:W4:Y:S01]  /*55a0*/  @!P2 LDG.E.64.CONSTANT R156, desc[UR76][R182.64+0x30800] ;  /* 0x0308004cb69ca981 */ /* 0x000f22000c1e9b00 */
[----:B0-----:R-:W-:-:S08]  /*55b0*/  DFMA R140, R20, R124, RZ ;  /* 0x0000007c148c722b */ /* 0x001fd000000000ff */
[----:B------:R-:W-:-:S08]  /*55c0*/  DFMA R140, R84, R126, R140 ;  /* 0x0000007e548c722b */ /* 0x000fd0000000008c */
[----:B-1----:R-:W-:-:S08]  /*55d0*/  DFMA R140, R80, R152, R140 ;  /* 0x00000098508c722b */ /* 0x002fd0000000008c */
[----:B------:R-:W-:-:S08]  /*55e0*/  DFMA R140, R14, R154, R140 ;  /* 0x0000009a0e8c722b */ /* 0x000fd0000000008c */
[----:B--2---:R-:W-:Y:S02]  /*55f0*/  DFMA R134, R16, R144, R140 ;  /* 0x000000901086722b */ /* 0x004fe4000000008c */
[----:B------:R-:W0:Y:S06]  /*5600*/  LDS.128 R140, [UR6+0x90c0] ;  /* 0x0090c006ff8c7984 */ /* 0x000e2c0008000c00 */
[----:B------:R-:W-:-:S08]  /*5610*/  DFMA R134, R10, R146, R134 ;  /* 0x000000920a86722b */ /* 0x000fd00000000086 */
[----:B---3--:R-:W-:-:S08]  /*5620*/  DFMA R134, R74, R148, R134 ;  /* 0x000000944a86722b */ /* 0x008fd00000000086 */
[----:B------:R-:W-:-:S08]  /*5630*/  DFMA R132, R72, R150, R134 ;  /* 0x000000964884722b */ /* 0x000fd00000000086 */
[----:B0-----:R-:W-:-:S08]  /*5640*/  DFMA R132, R78, R140, R132 ;  /* 0x0000008c4e84722b */ /* 0x001fd00000000084 */
[----:B------:R-:W-:Y:S02]  /*5650*/  DFMA R186, R70, R142, R132 ;  /* 0x0000008e46ba722b */ /* 0x000fe40000000084 */
[----:B------:R-:W0:Y:S06]  /*5660*/  LDS.128 R132, [UR6+0x90f0] ;  /* 0x0090f006ff847984 */ /* 0x000e2c0008000c00 */
[----:B------:R-:W-:Y:S01]  /*5670*/  DFMA R186, R8, R136, R186 ;  /* 0x0000008808ba722b */ /* 0x000fe200000000ba */
[----:B------:R-:W1:Y:S07]  /*5680*/  S2R R220, SR_TID.Y ;  /* 0x0000000000dc7919 */ /* 0x000e6e0000002200 */
[----:B------:R-:W-:Y:S01]  /*5690*/  DFMA R186, R86, R138, R186 ;  /* 0x0000008a56ba722b */ /* 0x000fe200000000ba */
[----:B------:R-:W2:Y:S07]  /*56a0*/  S2R R236, SR_TID.X ;  /* 0x0000000000ec7919 */ /* 0x000eae0000002100 */
[----:B------:R-:W-:-:S08]  /*56b0*/  DFMA R186, R82, R128, R186 ;  /* 0x0000008052ba722b */ /* 0x000fd000000000ba */
[----:B------:R-:W-:-:S08]  /*56c0*/  DFMA R186, R32, R130, R186 ;  /* 0x0000008220ba722b */ /* 0x000fd000000000ba */
[----:B0-----:R-:W-:-:S08]  /*56d0*/  DFMA R186, R76, R132, R186 ;  /* 0x000000844cba722b */ /* 0x001fd000000000ba */
[----:B------:R-:W-:Y:S01]  /*56e0*/  DFMA R190, R68, R134, R186 ;  /* 0x0000008644be722b */ /* 0x000fe200000000ba */
[----:B-1----:R-:W-:Y:S01]  /*56f0*/  LEA R186, R220, UR6, 0xb ;  /* 0x00000006dcba7c11 */ /* 0x002fe2000f8e58ff */
[----:B------:R-:W-:Y:S01]  /*5700*/  UIADD3 UR6, UPT, UPT, UR27, 0x800, URZ ;  /* 0x000008001b067890 */ /* 0x000fe2000fffe0ff */
[----:B--2---:R-:W-:Y:S01]  /*5710*/  SHF.R.U32.HI R237, RZ, 0x4, R236 ;  /* 0x00000004ffed7819 */ /* 0x004fe200000116ec */
[----:B------:R-:W-:Y:S02]  /*5720*/  IMAD.SHL.U32 R236, R236, 0x8, RZ ;  /* 0x00000008ecec7824 */ /* 0x000fe400078e00ff */
[----:B------:R-:W-:-:S03]  /*5730*/  ULEA UR6, UR26, UR6, 0x18 ;  /* 0x000000061a067291 */ /* 0x000fc6000f8ec0ff */
[----:B------:R-:W-:-:S03]  /*5740*/  LOP3.LUT R236, R236, 0x78, RZ, 0xc0, !PT ;  /* 0x00000078ecec7812 */ /* 0x000fc600078ec0ff */
[----:B------:R-:W-:Y:S01]  /*5750*/  LEA R5, R220, UR6, 0xb ;  /* 0x00000006dc057c11 */ /* 0x000fe2000f8e58ff */
[----:B------:R-:W-:Y:S01]  /*5760*/  IMAD R186, R237, 0x80, R186 ;  /* 0x00000080edba7824 */ /* 0x000fe200078e02ba */
[----:B------:R-:W-:-:S03]  /*5770*/  DFMA R158, R190, R198, R158 ;  /* 0x000000c6be9e722b */ /* 0x000fc6000000009e */
[C---:B------:R-:W-:Y:S01]  /*5780*/  IMAD.IADD R5, R236.reuse, 0x1, R5 ;  /* 0x00000001ec057824 */ /* 0x040fe200078e0205 */
[----:B------:R-:W-:Y:S01]  /*5790*/  DFMA R90, R190, R196, R90 ;  /* 0x000000c4be5a722b */ /* 0x000fe2000000005a */
[----:B------:R-:W-:Y:S01]  /*57a0*/  IMAD.IADD R89, R236, 0x1, R186 ;  /* 0x00000001ec597824 */ /* 0x000fe200078e02ba */
[----:B------:R-:W-:Y:S01]  /*57b0*/  BAR.SYNC.DEFER_BLOCKING 0x0 ;  /* 0x0000000000007b1d */ /* 0x000fe20000010000 */
[----:B------:R-:W-:-:S05]  /*57c0*/  IMAD R187, R237, 0x80, R5 ;  /* 0x00000080edbb7824 */ /* 0x000fca00078e0205 */
[----:B------:R-:W4:Y:S01]  /*57d0*/  LDCU.64 UR6, c[0x0][0x388] ;  /* 0x00007100ff0677ac */ /* 0x000f220008000a00 */
[----:B------:R-:W-:Y:S04]  /*57e0*/  STS.64 [R89], R158 ;  /* 0x0000009e59007388 */ /* 0x000fe80000000a00 */
[----:B------:R-:W-:Y:S01]  /*57f0*/  STS.64 [R187], R90 ;  /* 0x0000005abb007388 */ /* 0x000fe20000000a00 */
[----:B------:R-:W-:Y:S06]  /*5800*/  BAR.SYNC.DEFER_BLOCKING 0x0 ;  /* 0x0000000000007b1d */ /* 0x000fec0000010000 */
[----:B------:R-:W0:Y:S02]  /*5810*/  LDS.128 R88, [R186] ;  /* 0x00000000ba587984 */ /* 0x000e240000000c00 */
[----:B0-----:R-:W-:-:S02]  /*5820*/  DMUL R88, R214, R88 ;  /* 0x00000058d6587228 */ /* 0x001fc40000000000 */
[----:B----4-:R-:W-:-:S08]  /*5830*/  DMUL R156, R156, UR6 ;  /* 0x000000069c9c7c28 */ /* 0x010fd00008000000 */
[----:B------:R-:W-:Y:S02]  /*5840*/  DFMA R88, R84, R156, R88 ;  /* 0x0000009c5458722b */ /* 0x000fe40000000058 */
[----:B------:R-:W0:Y:S06]  /*5850*/  LDS.64 R156, [R5] ;  /* 0x00000000059c7984 */ /* 0x000e2c0000000a00 */
[----:B0-----:R-:W-:Y:S01]  /*5860*/  DFMA R88, R212, R156, R88 ;  /* 0x0000009cd458722b */ /* 0x001fe20000000058 */
[----:B------:R-:W0:Y:S07]  /*5870*/  LDS.64 R156, [R5+0x80] ;  /* 0x00008000059c7984 */ /* 0x000e2e0000000a00 */
[----:B------:R-:W-:-:S08]  /*5880*/  DFMA R88, R210, R90, R88 ;  /* 0x0000005ad258722b */ /* 0x000fd00000000058 */
[----:B0-----:R-:W-:Y:S02]  /*5890*/  DFMA R156, R208, R156, R88 ;  /* 0x0000009cd09c722b */ /* 0x001fe40000000058 */
[----:B------:R-:W0:Y:S06]  /*58a0*/  LDS.128 R88, [R186+0x10] ;  /* 0x00001000ba587984 */ /* 0x000e2c0000000c00 */
[----:B0-----:R-:W-:Y:S02]  /*58b0*/  DFMA R88, R206, R88, R156 ;  /* 0x00000058ce58722b */ /* 0x001fe4000000009c */
[----:B------:R-:W0:Y:S06]  /*58c0*/  LDS.64 R156, [R5+0x100] ;  /* 0x00010000059c7984 */ /* 0x000e2c0000000a00 */
        /* <DEDUP_REMOVED lines=13> */
[----:B------:R-:W0:Y:S01]  /*59a0*/  LDS.64 R156, [R5+0x300] ;  /* 0x00030000059c7984 */ /* 0x000e220000000a00 */
[----:B------:R-:W-:-:S06]  /*59b0*/  CS2R R196, SRZ ;  /* 0x0000000000c47805 */ /* 0x000fcc000001ff00 */
[----:B------:R-:W2:Y:S01]  /*59c0*/  @!P2 LDG.E.64.CONSTANT R196, desc[UR76][R182.64+0x28800] ;  /* 0x0288004cb6c4a981 */ /* 0x000ea2000c1e9b00 */
[----:B0-----:R-:W-:-:S03]  /*59d0*/  DFMA R88, R58, R156, R88 ;  /* 0x0000009c3a58722b */ /* 0x001fc60000000058 */
[----:B------:R-:W0:Y:S05]  /*59e0*/  LDS.64 R156, [R5+0x380] ;  /* 0x00038000059c7984 */ /* 0x000e2a0000000a00 */
        /* <DEDUP_REMOVED lines=14> */
[----:B------:R-:W-:-:S02]  /*5ad0*/  DFMA R88, R40, R90, R88 ;  /* 0x0000005a2858722b */ /* 0x000fc40000000058 */
[----:B--2---:R-:W-:Y:S01]  /*5ae0*/  DFMA R182, R190, R196, R192 ;  /* 0x000000c4beb6722b */ /* 0x004fe200000000c0 */
[----:B------:R-:W-:Y:S05]  /*5af0*/  LDS.64 R190, [R5+0x600] ;  /* 0x0006000005be7984 */ /* 0x000fea0000000a00 */
[----:B0-----:R-:W-:Y:S01]  /*5b00*/  DFMA R88, R38, R156, R88 ;  /* 0x0000009c2658722b */ /* 0x001fe20000000058 */
[----:B------:R-:W0:Y:S01]  /*5b10*/  LDS.128 R156, [R186+0x60] ;  /* 0x00006000ba9c7984 */ /* 0x000e220000000c00 */
[----:B------:R-:W1:Y:S01]  /*5b20*/  S2R R187, SR_TID.X ;  /* 0x0000000000bb7919 */ /* 0x000e620000002100 */
[----:B------:R-:W-:Y:S02]  /*5b30*/  IMAD.MOV.U32 R236, RZ, RZ, R242 ;  /* 0x000000ffffec7224 */ /* 0x000fe400078e00f2 */
[----:B------:R-:W-:Y:S01]  /*5b40*/  IMAD.MOV.U32 R237, RZ, RZ, R243 ;  /* 0x000000ffffed7224 */ /* 0x000fe200078e00f3 */
[----:B------:R-:W-:-:S02]  /*5b50*/  DFMA R242, R182, R154, R162 ;  /* 0x0000009ab6f2722b */ /* 0x000fc400000000a2 */
[----:B0-----:R-:W-:Y:S02]  /*5b60*/  DFMA R156, R34, R156, R88 ;  /* 0x0000009c229c722b */ /* 0x001fe40000000058 */
[----:B------:R-:W0:Y:S06]  /*5b70*/  LDS.128 R88, [R4+0x1000] ;  /* 0x0010000004587984 */ /* 0x000e2c0000000c00 */
[----:B------:R-:W-:Y:S02]  /*5b80*/  DFMA R162, R30, R190, R156 ;  /* 0x000000be1ea2722b */ /* 0x000fe4000000009c */
[----:B------:R-:W2:Y:S01]  /*5b90*/  LDS.64 R156, [R5+0x680] ;  /* 0x00068000059c7984 */ /* 0x000ea20000000a00 */
[----:B-1----:R-:W-:-:S05]  /*5ba0*/  IMAD.SHL.U32 R187, R187, 0x8, RZ ;  /* 0x00000008bbbb7824 */ /* 0x002fca00078e00ff */
[----:B------:R-:W-:Y:S01]  /*5bb0*/  LOP3.LUT R187, R187, 0x78, RZ, 0xc0, !PT ;  /* 0x00000078bbbb7812 */ /* 0x000fe200078ec0ff */
[----:B------:R-:W-:Y:S02]  /*5bc0*/  IMAD.MOV.U32 R198, RZ, RZ, R240 ;  /* 0x000000ffffc67224 */ /* 0x000fe400078e00f0 */
[----:B------:R-:W-:Y:S02]  /*5bd0*/  IMAD.MOV.U32 R199, RZ, RZ, R241 ;  /* 0x000000ffffc77224 */ /* 0x000fe400078e00f1 */
[----:B------:R-:W-:Y:S01]  /*5be0*/  IMAD.IADD R192, R252, 0x1, R187 ;  /* 0x00000001fcc07824 */ /* 0x000fe200078e02bb */
[-C--:B------:R-:W-:Y:S02]  /*5bf0*/  DFMA R240, R144, R182.reuse, R160 ;  /* 0x000000b690f0722b */ /* 0x080fe400000000a0 */
[----:B------:R-:W-:Y:S02]  /*5c00*/  DFMA R226, R152, R182, R226 ;  /* 0x000000b698e2722b */ /* 0x000fe400000000e2 */
[----:B------:R-:W-:Y:S01]  /*5c10*/  DFMA R162, R26, R158, R162 ;  /* 0x0000009e1aa2722b */ /* 0x000fe200000000a2 */
[----:B------:R-:W1:Y:S04]  /*5c20*/  LDS.128 R152, [R4+0x1010] ;  /* 0x0010100004987984 */ /* 0x000e680000000c00 */
[----:B------:R-:W3:Y:S04]  /*5c30*/  LDS.64 R144, [R192+0x1000] ;  /* 0x00100000c0907984 */ /* 0x000ee80000000a00 */
[----:B------:R-:W-:Y:S01]  /*5c40*/  LDS.64 R158, [R5+0x700] ;  /* 0x00070000059e7984 */ /* 0x000fe20000000a00 */
[----:B0-----:R-:W-:-:S08]  /*5c50*/  DFMA R88, R166, R88, RZ ;  /* 0x00000058a658722b */ /* 0x001fd000000000ff */
[----:B------:R-:W-:Y:S02]  /*5c60*/  DFMA R160, R164, R90, R88 ;  /* 0x0000005aa4a0722b */ /* 0x000fe40000000058 */
[----:B------:R-:W0:Y:S01]  /*5c70*/  LDS.128 R88, [R186+0x70] ;  /* 0x00007000ba587984 */ /* 0x000e220000000c00 */
[----:B--2---:R-:W-:-:S03]  /*5c80*/  DFMA R162, R24, R156, R162 ;  /* 0x0000009c18a2722b */ /* 0x004fc600000000a2 */
[----:B------:R-:W2:Y:S01]  /*5c90*/  LDS.64 R156, [R192+0x1080] ;  /* 0x00108000c09c7984 */ /* 0x000ea20000000a00 */
[----:B------:R-:W4:Y:S01]  /*5ca0*/  S2R R187, SR_TID.X ;  /* 0x0000000000bb7919 */ /* 0x000f220000002100 */
[----:B------:R-:W-:Y:S02]  /*5cb0*/  IMAD.MOV.U32 R196, RZ, RZ, R244 ;  /* 0x000000ffffc47224 */ /* 0x000fe400078e00f4 */
[----:B------:R-:W-:Y:S01]  /*5cc0*/  IMAD.MOV.U32 R197, RZ, RZ, R245 ;  /* 0x000000ffffc57224 */ /* 0x000fe200078e00f5 */
[C---:B------:R-:W-:Y:S01]  /*5cd0*/  DFMA R244, R182.reuse, R146, R232 ;  /* 0x00000092b6f4722b */ /* 0x040fe200000000e8 */
[----:B------:R-:W2:Y:S01]  /*5ce0*/  @!P2 LDC.64 R146, c[0x0][0x390] ;  /* 0x0000e400ff92ab82 */ /* 0x000ea20000000a00 */
[----:B------:R-:W-:Y:S01]  /*5cf0*/  DFMA R126, R182, R126, R228 ;  /* 0x0000007eb67e722b */ /* 0x000fe200000000e4 */
[----:B------:R-:W-:Y:S02]  /*5d00*/  IMAD.MOV.U32 R228, RZ, RZ, R236 ;  /* 0x000000ffffe47224 */ /* 0x000fe400078e00ec */
[----:B------:R-:W-:Y:S01]  /*5d10*/  IMAD.MOV.U32 R229, RZ, RZ, R237 ;  /* 0x000000ffffe57224 */ /* 0x000fe200078e00ed */
[----:B------:R-:W-:-:S02]  /*5d20*/  DFMA R236, R148, R182, R230 ;  /* 0x000000b694ec722b */ /* 0x000fc400000000e6 */
[----:B-1----:R-:W-:Y:S01]  /*5d30*/  DFMA R152, R168, R152, R160 ;  /* 0x00000098a898722b */ /* 0x002fe200000000a0 */
[----:B------:R-:W-:Y:S01]  /*5d40*/  @!P2 IMAD R148, R0, 0x7000, RZ ;  /* 0x000070000094a824 */ /* 0x000fe200078e02ff */
[----:B---3--:R-:W-:-:S06]  /*5d50*/  DFMA R144, R112, R144, RZ ;  /* 0x000000907090722b */ /* 0x008fcc00000000ff */
[----:B------:R-:W-:Y:S02]  /*5d60*/  DFMA R154, R174, R154, R152 ;  /* 0x0000009aae9a722b */ /* 0x000fe40000000098 */
[----:B0-----:R-:W-:Y:S01]  /*5d70*/  DFMA R88, R22, R88, R162 ;  /* 0x000000581658722b */ /* 0x001fe200000000a2 */
[----:B----4-:R-:W-:Y:S01]  /*5d80*/  @!P2 LOP3.LUT R149, R187, R148, RZ, 0xfc, !PT ;  /* 0x00000094bb95a212 */ /* 0x010fe200078efcff */
[----:B--2---:R-:W-:-:S04]  /*5d90*/  DFMA R152, R156, R114, R144 ;  /* 0x000000729c98722b */ /* 0x004fc80000000090 */
[----:B------:R-:W-:Y:S02]  /*5da0*/  @!P2 IMAD.WIDE R156, R149, 0x8, R146 ;  /* 0x00000008959ca825 */ /* 0x000fe400078e0292 */
[----:B------:R-:W-:Y:S01]  /*5db0*/  DFMA R88, R18, R158, R88 ;  /* 0x0000009e1258722b */ /* 0x000fe20000000058 */
[----:B------:R-:W-:Y:S02]  /*5dc0*/  CS2R R160, SRZ ;  /* 0x0000000000a07805 */ /* 0x000fe4000001ff00 */
[----:B------:R-:W-:Y:S02]  /*5dd0*/  CS2R R158, SRZ ;  /* 0x00000000009e7805 */ /* 0x000fe4000001ff00 */
[----:B------:R-:W-:Y:S01]  /*5de0*/  CS2R R162, SRZ ;  /* 0x0000000000a27805 */ /* 0x000fe2000001ff00 */
[----:B------:R-:W0:Y:S04]  /*5df0*/  LDS.64 R148, [R192+0x1100] ;  /* 0x00110000c0947984 */ /* 0x000e280000000a00 */
[----:B------:R-:W2:Y:S04]  /*5e00*/  @!P2 LDG.E.64.CONSTANT R158, desc[UR76][R156.64+0x9000] ;  /* 0x0090004c9c9ea981 */ /* 0x000ea8000c1e9b00 */
[----:B------:R-:W3:Y:S04]  /*5e10*/  @!P2 LDG.E.64.CONSTANT R160, desc[UR76][R156.64+0x1000] ;  /* 0x0010004c9ca0a981 */ /* 0x000ee8000c1e9b00 */
[----:B------:R-:W4:Y:S04]  /*5e20*/  @!P2 LDG.E.64.CONSTANT R162, desc[UR76][R156.64+0x19000] ;  /* 0x0190004c9ca2a981 */ /* 0x000f28000c1e9b00 */
[----:B------:R-:W1:Y:S01]  /*5e30*/  LDS.128 R144, [R4+0x1020] ;  /* 0x0010200004907984 */ /* 0x000e620000000c00 */
[----:B0-----:R-:W-:-:S03]  /*5e40*/  DFMA R152, R96, R148, R152 ;  /* 0x000000946098722b */ /* 0x001fc60000000098 */
[----:B------:R-:W0:Y:S01]  /*5e50*/  LDS.64 R148, [R192+0x1180] ;  /* 0x00118000c0947984 */ /* 0x000e220000000a00 */
[----:B-1----:R-:W-:-:S03]  /*5e60*/  DFMA R154, R172, R144, R154 ;  /* 0x00000090ac9a722b */ /* 0x002fc6000000009a */
[----:B------:R-:W1:Y:S01]  /*5e70*/  LDS.64 R144, [R192+0x1200] ;  /* 0x00120000c0907984 */ /* 0x000e620000000a00 */
[----:B------:R-:W-:-:S03]  /*5e80*/  DFMA R246, R182, R150, R246 ;  /* 0x00000096b6f6722b */ /* 0x000fc600000000f6 */
[----:B------:R-:W1:Y:S01]  /*5e90*/  LDS.64 R150, [R192+0x1280] ;  /* 0x00128000c0967984 */ /* 0x000e620000000a00 */
[----:B------:R-:W-:Y:S02]  /*5ea0*/  IMAD.MOV.U32 R232, RZ, RZ, R198 ;  /* 0x000000ffffe87224 */ /* 0x000fe400078e00c6 */
[----:B------:R-:W-:Y:S02]  /*5eb0*/  IMAD.MOV.U32 R233, RZ, RZ, R199 ;  /* 0x000000ffffe97224 */ /* 0x000fe400078e00c7 */
[----:B------:R-:W1:Y:S01]  /*5ec0*/  LDS.64 R198, [R5+0x780] ;  /* 0x0007800005c67984 */ /* 0x000e620000000a00 */
[----:B0-----:R-:W-:Y:S01]  /*5ed0*/  DFMA R148, R148, R98, R152 ;  /* 0x000000629494722b */ /* 0x001fe20000000098 */
[----:B------:R-:W-:Y:S01]  /*5ee0*/  MOV R190, R226 ;  /* 0x000000e200be7202 */ /* 0x000fe20000000f00 */
[----:B------:R-:W-:-:S06]  /*5ef0*/  IMAD.MOV.U32 R191, RZ, RZ, R227 ;  /* 0x000000ffffbf7224 */ /* 0x000fcc00078e00e3 */
[----:B-1----:R-:W-:Y:S02]  /*5f00*/  DFMA R144, R116, R144, R148 ;  /* 0x000000907490722b */ /* 0x002fe40000000094 */
[----:B------:R-:W0:Y:S01]  /*5f10*/  LDS.64 R148, [R192+0x1300] ;  /* 0x00130000c0947984 */ /* 0x000e220000000a00 */
[----:B------:R-:W-:Y:S02]  /*5f20*/  IMAD.MOV.U32 R226, RZ, RZ, R238 ;  /* 0x000000ffffe27224 */ /* 0x000fe400078e00ee */
[----:B------:R-:W-:Y:S01]  /*5f30*/  IMAD.MOV.U32 R227, RZ, RZ, R239 ;  /* 0x000000ffffe37224 */ /* 0x000fe200078e00ef */
[----:B------:R-:W-:Y:S02]  /*5f40*/  DFMA R238, R140, R182, R234 ;  /* 0x000000b68cee722b */ /* 0x000fe400000000ea */
[----:B------:R-:W-:Y:S01]  /*5f50*/  DFMA R140, R12, R90, R88 ;  /* 0x0000005a0c8c722b */ /* 0x000fe20000000058 */
[----:B------:R-:W1:Y:S01]  /*5f60*/  LDS.128 R88, [R4+0x1030] ;  /* 0x0010300004587984 */ /* 0x000e620000000c00 */
[----:B------:R-:W-:-:S03]  /*5f70*/  DFMA R150, R150, R118, R144 ;  /* 0x000000769696722b */ /* 0x000fc60000000090 */
[----:B------:R-:W1:Y:S01]  /*5f80*/  LDS.64 R144, [R192+0x1380] ;  /* 0x00138000c0907984 */ /* 0x000e620000000a00 */
[----:B------:R-:W-:Y:S02]  /*5f90*/  DFMA R2, R182, R142, R2 ;  /* 0x0000008eb602722b */ /* 0x000fe40000000002 */
[----:B------:R-:W-:Y:S02]  /*5fa0*/  DFMA R198, R6, R198, R140 ;  /* 0x000000c606c6722b */ /* 0x000fe4000000008c */
[----:B------:R-:W-:Y:S01]  /*5fb0*/  LDS.128 R140, [R4+0x1040] ;  /* 0x00104000048c7984 */ /* 0x000fe20000000c00 */
[----:B------:R-:W-:Y:S02]  /*5fc0*/  DFMA R146, R184, R146, R154 ;  /* 0x00000092b892722b */ /* 0x000fe4000000009a */
[----:B------:R-:W-:Y:S02]  /*5fd0*/  DFMA R234, R136, R182, R226 ;  /* 0x000000b688ea722b */ /* 0x000fe400000000e2 */
[----:B------:R-:W-:Y:S01]  /*5fe0*/  DFMA R230, R182, R138, R250 ;  /* 0x0000008ab6e6722b */ /* 0x000fe200000000fa */
[----:B------:R-:W-:Y:S01]  /*5ff0*/  LDS.128 R136, [R4+0x1050] ;  /* 0x0010500004887984 */ /* 0x000fe20000000c00 */
[----:B0-----:R-:W-:-:S03]  /*6000*/  DFMA R150, R92, R148, R150 ;  /* 0x000000945c96722b */ /* 0x001fc60000000096 */
[----:B------:R-:W0:Y:S01]  /*6010*/  LDS.64 R148, [R192+0x1400] ;  /* 0x00140000c0947984 */ /* 0x000e220000000a00 */
[----:B-1----:R-:W-:-:S03]  /*6020*/  DFMA R88, R180, R88, R146 ;  /* 0x00000058b458722b */ /* 0x002fc60000000092 */
[----:B------:R-:W1:Y:S01]  /*6030*/  LDS.64 R146, [R192+0x1480] ;  /* 0x00148000c0927984 */ /* 0x000e620000000a00 */
[----:B------:R-:W-:-:S03]  /*6040*/  DFMA R150, R144, R94, R150 ;  /* 0x0000005e9096722b */ /* 0x000fc60000000096 */
[----:B------:R-:W1:Y:S01]  /*6050*/  LDS.64 R144, [R192+0x1500] ;  /* 0x00150000c0907984 */ /* 0x000e620000000a00 */
[----:B------:R-:W-:Y:S01]  /*6060*/  DFMA R226, R128, R182, R248 ;  /* 0x000000b680e2722b */ /* 0x000fe200000000f8 */
[----:B------:R-:W-:Y:S01]  /*6070*/  ULEA UR6, UR26, UR27, 0x18 ;  /* 0x0000001b1a067291 */ /* 0x000fe2000f8ec0ff */
[----:B------:R-:W-:Y:S01]  /*6080*/  DFMA R90, R178, R90, R88 ;  /* 0x0000005ab25a722b */ /* 0x000fe20000000058 */
[----:B------:R-:W1:Y:S01]  /*6090*/  LDS.64 R128, [R192+0x1580] ;  /* 0x00158000c0807984 */ /* 0x000e620000000a00 */
[----:B------:R-:W-:Y:S02]  /*60a0*/  DFMA R196, R124, R182, R196 ;  /* 0x000000b67cc4722b */ /* 0x000fe400000000c4 */
[----:B------:R-:W-:Y:S01]  /*60b0*/  DADD R198, R126, R198 ;  /* 0x000000007ec67229 */ /* 0x000fe200000000c6 */
[----:B------:R-:W1:Y:S01]  /*60c0*/  LDS.128 R124, [R4+0x1060] ;  /* 0x00106000047c7984 */ /* 0x000e620000000c00 */
[----:B------:R-:W-:-:S03]  /*60d0*/  DFMA R222, R182, R134, R222 ;  /* 0x00000086b6de722b */ /* 0x000fc600000000de */
[----:B------:R-:W1:Y:S01]  /*60e0*/  LDS.64 R134, [R192+0x1600] ;  /* 0x00160000c0867984 */ /* 0x000e620000000a00 */
[----:B------:R-:W-:Y:S02]  /*60f0*/  IMAD.MOV.U32 R154, RZ, RZ, R190 ;  /* 0x000000ffff9a7224 */ /* 0x000fe400078e00be */
[----:B------:R-:W-:Y:S01]  /*6100*/  IMAD.MOV.U32 R155, RZ, RZ, R191 ;  /* 0x000000ffff9b7224 */ /* 0x000fe200078e00bf */
[----:B0-----:R-:W-:Y:S02]  /*6110*/  DFMA R148, R100, R148, R150 ;  /* 0x000000946494722b */ /* 0x001fe40000000096 */
[----:B------:R-:W-:Y:S01]  /*6120*/  DFMA R150, R176, R140, R90 ;  /* 0x0000008cb096722b */ /* 0x000fe2000000005a */
[----:B------:R-:W0:Y:S07]  /*6130*/  LDS.128 R88, [UR6+0x9100] ;  /* 0x00910006ff587984 */ /* 0x000e2e0008000c00 */
[----:B------:R-:W-:Y:S01]  /*6140*/  DFMA R142, R188, R142, R150 ;  /* 0x0000008ebc8e722b */ /* 0x000fe20000000096 */
[----:B------:R-:W-:Y:S01]  /*6150*/  IMAD.MOV.U32 R250, RZ, RZ, R154 ;  /* 0x000000fffffa7224 */ /* 0x000fe200078e009a */
[----:B-1----:R-:W-:Y:S01]  /*6160*/  DFMA R140, R146, R102, R148 ;  /* 0x00000066928c722b */ /* 0x002fe20000000094 */
[----:B------:R-:W-:Y:S01]  /*6170*/  IMAD.MOV.U32 R251, RZ, RZ, R155 ;  /* 0x000000fffffb7224 */ /* 0x000fe200078e009b */
[----:B------:R-:W-:Y:S01]  /*6180*/  DFMA R228, R132, R182, R228 ;  /* 0x000000b684e4722b */ /* 0x000fe200000000e4 */
[----:B------:R-:W1:Y:S03]  /*6190*/  LDS.128 R152, [UR6+0x9110] ;  /* 0x00911006ff987984 */ /* 0x000e660008000c00 */
[----:B------:R-:W-:Y:S01]  /*61a0*/  DFMA R136, R170, R136, R142 ;  /* 0x00000088aa88722b */ /* 0x000fe2000000008e */
[----:B------:R-:W1:Y:S01]  /*61b0*/  LDS.64 R132, [R192+0x1680] ;  /* 0x00168000c0847984 */ /* 0x000e620000000a00 */
[----:B------:R-:W-:-:S03]  /*61c0*/  DFMA R140, R108, R144, R140 ;  /* 0x000000906c8c722b */ /* 0x000fc6000000008c */
[----:B------:R-:W1:Y:S03]  /*61d0*/  LDS.128 R144, [UR6+0x9120] ;  /* 0x00912006ff907984 */ /* 0x000e660008000c00 */
[----:B------:R-:W-:Y:S01]  /*61e0*/  DFMA R136, R194, R138, R136 ;  /* 0x0000008ac288722b */ /* 0x000fe20000000088 */
[----:B------:R-:W-:Y:S01]  /*61f0*/  LDS.128 R148, [UR6+0x9130] ;  /* 0x00913006ff947984 */ /* 0x000fe20008000c00 */
[----:B------:R-:W-:Y:S02]  /*6200*/  DFMA R128, R128, R110, R140 ;  /* 0x0000006e8080722b */ /* 0x000fe4000000008c */
[----:B------:R-:W-:Y:S01]  /*6210*/  DFMA R232, R182, R130, R232 ;  /* 0x00000082b6e8722b */ /* 0x000fe200000000e8 */
[----:B------:R-:W-:Y:S01]  /*6220*/  CS2R R186, SRZ ;  /* 0x0000000000ba7805 */ /* 0x000fe2000001ff00 */
[----:B------:R-:W-:Y:S02]  /*6230*/  LDS.128 R140, [UR6+0x9140] ;  /* 0x00914006ff8c7984 */ /* 0x000fe40008000c00 */
[----:B------:R-:W-:-:S02]  /*6240*/  DFMA R136, R202, R124, R136 ;  /* 0x0000007cca88722b */ /* 0x000fc40000000088 */
[----:B------:R-:W1:Y:S01]  /*6250*/  LDS.64 R124, [R192+0x1700] ;  /* 0x00170000c07c7984 */ /* 0x000e620000000a00 */
[----:B------:R-:W-:-:S03]  /*6260*/  DFMA R134, R104, R134, R128 ;  /* 0x000000866886722b */ /* 0x000fc60000000080 */
[----:B------:R-:W1:Y:S01]  /*6270*/  LDS.64 R192, [R192+0x1780] ;  /* 0x00178000c0c07984 */ /* 0x000e620000000a00 */
[----:B0-----:R-:W-:-:S03]  /*6280*/  DFMA R138, R20, R88, RZ ;  /* 0x00000058148a722b */ /* 0x001fc600000000ff */
[----:B------:R-:W0:Y:S01]  /*6290*/  LDS.128 R128, [R4+0x1070] ;  /* 0x0010700004807984 */ /* 0x000e220000000c00 */
[----:B------:R-:W-:-:S03]  /*62a0*/  CS2R R190, SRZ ;  /* 0x0000000000be7805 */ /* 0x000fc6000001ff00 */
[----:B------:R-:W4:Y:S01]  /*62b0*/  @!P2 LDG.E.64.CONSTANT R186, desc[UR76][R156.64+0x21000] ;  /* 0x0210004c9cbaa981 */ /* 0x000f22000c1e9b00 */
[----:B------:R-:W-:-:S03]  /*62c0*/  DFMA R138, R84, R90, R138 ;  /* 0x0000005a548a722b */ /* 0x000fc6000000008a */
[----:B------:R-:W4:Y:S05]  /*62d0*/  @!P2 LDG.E.64.CONSTANT R190, desc[UR76][R156.64+0x11000] ;  /* 0x0110004c9cbea981 */ /* 0x000f2a000c1e9b00 */
[----:B-1----:R-:W-:Y:S02]  /*62e0*/  DFMA R138, R80, R152, R138 ;  /* 0x00000098508a722b */ /* 0x002fe4000000008a */
[----:B------:R-:W-:-:S06]  /*62f0*/  DFMA R132, R132, R106, R134 ;  /* 0x0000006a8484722b */ /* 0x000fcc0000000086 */
[----:B------:R-:W-:Y:S02]  /*6300*/  DFMA R138, R14, R154, R138 ;  /* 0x0000009a0e8a722b */ /* 0x000fe4000000008a */
[----:B------:R-:W-:-:S06]  /*6310*/  DFMA R126, R224, R126, R136 ;  /* 0x0000007ee07e722b */ /* 0x000fcc0000000088 */
[----:B------:R-:W-:Y:S02]  /*6320*/  DFMA R134, R16, R144, R138 ;  /* 0x000000901086722b */ /* 0x000fe4000000008a */
[----:B------:R-:W-:Y:S01]  /*6330*/  DFMA R132, R120, R124, R132 ;  /* 0x0000007c7884722b */ /* 0x000fe20000000084 */
[----:B------:R-:W1:Y:S05]  /*6340*/  LDS.128 R136, [UR6+0x9150] ;  /* 0x00915006ff887984 */ /* 0x000e6a0008000c00 */
[----:B------:R-:W-:Y:S02]  /*6350*/  DFMA R134, R10, R146, R134 ;  /* 0x000000920a86722b */ /* 0x000fe40000000086 */
[----:B------:R-:W-:-:S02]  /*6360*/  DFMA R132, R192, R122, R132 ;  /* 0x0000007ac084722b */ /* 0x000fc40000000084 */
[----:B0-----:R-:W-:-:S04]  /*6370*/  DFMA R126, R218, R128, R126 ;  /* 0x00000080da7e722b */ /* 0x001fc8000000007e */
[----:B------:R-:W-:-:S04]  /*6380*/  DFMA R134, R74, R148, R134 ;  /* 0x000000944a86722b */ /* 0x000fc80000000086 */
[----:B------:R-:W-:-:S04]  /*6390*/  DFMA R192, R216, R130, R126 ;  /* 0x00000082d8c0722b */ /* 0x000fc8000000007e */
[----:B------:R-:W-:Y:S02]  /*63a0*/  DFMA R128, R72, R150, R134 ;  /* 0x000000964880722b */ /* 0x000fe40000000086 */
[----:B--2---:R-:W-:-:S08]  /*63b0*/  DMUL R124, R132, R158 ;  /* 0x0000009e847c7228 */ /* 0x004fd00000000000 */
[----:B---3--:R-:W-:Y:S02]  /*63c0*/  DFMA R160, R192, R160, R124 ;  /* 0x000000a0c0a0722b */ /* 0x008fe4000000007c */
[----:B------:R-:W0:Y:S01]  /*63d0*/  LDS.128 R124, [UR6+0x9160] ;  /* 0x00916006ff7c7984 */ /* 0x000e220008000c00 */
[----:B------:R-:W-:Y:S02]  /*63e0*/  DFMA R128, R78, R140, R128 ;  /* 0x0000008c4e80722b */ /* 0x000fe40000000080 */
[----:B----4-:R-:W-:-:S08]  /*63f0*/  DMUL R134, R132, R162 ;  /* 0x000000a284867228 */ /* 0x010fd00000000000 */
[----:B------:R-:W-:Y:S02]  /*6400*/  DFMA R134, R192, R158, R134 ;  /* 0x0000009ec086722b */ /* 0x000fe40000000086 */
[----:B------:R-:W-:Y:S01]  /*6410*/  DFMA R158, R70, R142, R128 ;  /* 0x0000008e469e722b */ /* 0x000fe20000000080 */
[----:B------:R-:W2:Y:S07]  /*6420*/  LDS.128 R128, [UR6+0x9170] ;  /* 0x00917006ff807984 */ /* 0x000eae0008000c00 */
[----:B-1----:R-:W-:-:S08]  /*6430*/  DFMA R158, R8, R136, R158 ;  /* 0x00000088089e722b */ /* 0x002fd0000000009e */
[----:B------:R-:W-:-:S08]  /*6440*/  DFMA R158, R86, R138, R158 ;  /* 0x0000008a569e722b */ /* 0x000fd0000000009e */
[----:B0-----:R-:W-:-:S08]  /*6450*/  DFMA R158, R82, R124, R158 ;  /* 0x0000007c529e722b */ /* 0x001fd0000000009e */
[----:B------:R-:W-:-:S08]  /*6460*/  DFMA R158, R32, R126, R158 ;  /* 0x0000007e209e722b */ /* 0x000fd0000000009e */
[----:B--2---:R-:W-:-:S08]  /*6470*/  DFMA R158, R76, R128, R158 ;  /* 0x000000804c9e722b */ /* 0x004fd0000000009e */
[----:B------:R-:W-:Y:S01]  /*6480*/  DFMA R182, R68, R130, R158 ;  /* 0x0000008244b6722b */ /* 0x000fe2000000009e */
[----:B------:R-:W-:-:S06]  /*6490*/  CS2R R158, SRZ ;  /* 0x00000000009e7805 */ /* 0x000fcc000001ff00 */
[----:B------:R-:W2:Y:S01]  /*64a0*/  @!P2 LDG.E.64.CONSTANT R158, desc[UR76][R156.64+0x31000] ;  /* 0x0310004c9c9ea981 */ /* 0x000ea2000c1e9b00 */
[----:B------:R-:W0:Y:S02]  /*64b0*/  S2R R5, SR_TID.X ;  /* 0x0000000000057919 */ /* 0x000e240000002100 */
[----:B0-----:R-:W-:Y:S01]  /*64c0*/  SHF.R.U32.HI R249, RZ, 0x4, R5 ;  /* 0x00000004fff97819 */ /* 0x001fe20000011605 */
[----:B------:R-:W-:-:S08]  /*64d0*/  DMUL R162, R132, R186 ;  /* 0x000000ba84a27228 */ /* 0x000fd00000000000 */
[-C--:B------:R-:W-:Y:S02]  /*64e0*/  DFMA R162, R192, R190.reuse, R162 ;  /* 0x000000bec0a2722b */ /* 0x080fe400000000a2 */
[----:B------:R-:W-:Y:S01]  /*64f0*/  DFMA R190, R182, R190, R160 ;  /* 0x000000beb6be722b */ /* 0x000fe200000000a0 */
[----:B------:R-:W-:Y:S01]  /*6500*/  LEA R160, R220, UR6, 0xb ;  /* 0x00000006dca07c11 */ /* 0x000fe2000f8e58ff */
[----:B------:R-:W-:Y:S01]  /*6510*/  UIADD3 UR6, UPT, UPT, UR27, 0x800, URZ ;  /* 0x000008001b067890 */ /* 0x000fe2000fffe0ff */
[----:B------:R-:W-:-:S03]  /*6520*/  IMAD.SHL.U32 R193, R5, 0x8, RZ ;  /* 0x0000000805c17824 */ /* 0x000fc600078e00ff */
[----:B------:R-:W-:Y:S02]  /*6530*/  ULEA UR6, UR26, UR6, 0x18 ;  /* 0x000000061a067291 */ /* 0x000fe4000f8ec0ff */
[----:B------:R-:W-:-:S04]  /*6540*/  LOP3.LUT R193, R193, 0x78, RZ, 0xc0, !PT ;  /* 0x00000078c1c17812 */ /* 0x000fc800078ec0ff */
[----:B------:R-:W-:Y:S01]  /*6550*/  LEA R5, R220, UR6, 0xb ;  /* 0x00000006dc057c11 */ /* 0x000fe2000f8e58ff */
[----:B------:R-:W-:Y:S01]  /*6560*/  IMAD R160, R249, 0x80, R160 ;  /* 0x00000080f9a07824 */ /* 0x000fe200078e02a0 */
[----:B------:R-:W-:-:S03]  /*6570*/  DFMA R134, R182, R186, R134 ;  /* 0x000000bab686722b */ /* 0x000fc60000000086 */
[C---:B------:R-:W-:Y:S01]  /*6580*/  IMAD.IADD R5, R193.reuse, 0x1, R5 ;  /* 0x00000001c1057824 */ /* 0x040fe200078e0205 */
[----:B------:R-:W2:Y:S01]  /*6590*/  LDCU.64 UR6, c[0x0][0x388] ;  /* 0x00007100ff0677ac */ /* 0x000ea20008000a00 */
[----:B------:R-:W-:Y:S01]  /*65a0*/  IMAD.IADD R133, R193, 0x1, R160 ;  /* 0x00000001c1857824 */ /* 0x000fe200078e02a0 */
[----:B------:R-:W-:Y:S01]  /*65b0*/  BAR.SYNC.DEFER_BLOCKING 0x0 ;  /* 0x0000000000007b1d */ /* 0x000fe20000010000 */
[----:B------:R-:W-:-:S05]  /*65c0*/  IMAD R161, R249, 0x80, R5 ;  /* 0x00000080f9a17824 */ /* 0x000fca00078e0205 */
[----:B------:R-:W-:Y:S04]  /*65d0*/  STS.64 [R133], R190 ;  /* 0x000000be85007388 */ /* 0x000fe80000000a00 */
[----:B------:R-:W-:Y:S01]  /*65e0*/  STS.64 [R161], R134 ;  /* 0x00000086a1007388 */ /* 0x000fe20000000a00 */
[----:B------:R-:W-:Y:S01]  /*65f0*/  BAR.SYNC.DEFER_BLOCKING 0x0 ;  /* 0x0000000000007b1d */ /* 0x000fe20000010000 */
[----:B------:R-:W-:-:S06]  /*6600*/  CS2R R186, SRZ ;  /* 0x0000000000ba7805 */ /* 0x000fcc000001ff00 */
[----:B------:R0:W3:Y:S04]  /*6610*/  @!P2 LDG.E.64.CONSTANT R186, desc[UR76][R156.64+0x29000] ;  /* 0x0290004c9cbaa981 */ /* 0x0000e8000c1e9b00 */
[----:B------:R-:W1:Y:S04]  /*6620*/  LDS.128 R132, [R160] ;  /* 0x00000000a0847984 */ /* 0x000e680000000c00 */
[----:B0-----:R-:W0:Y:S01]  /*6630*/  LDS.64 R156, [R5] ;  /* 0x00000000059c7984 */ /* 0x001e220000000a00 */
[----:B-1----:R-:W-:Y:S02]  /*6640*/  DMUL R132, R214, R132 ;  /* 0x00000084d6847228 */ /* 0x002fe40000000000 */
[----:B--2---:R-:W-:-:S08]  /*6650*/  DMUL R158, R158, UR6 ;  /* 0x000000069e9e7c28 */ /* 0x004fd00008000000 */
[----:B------:R-:W-:-:S08]  /*6660*/  DFMA R132, R80, R158, R132 ;  /* 0x0000009e5084722b */ /* 0x000fd00000000084 */
        /* <DEDUP_REMOVED lines=38> */
[----:B---3--:R-:W-:Y:S01]  /*68d0*/  DFMA R182, R182, R186, R162 ;  /* 0x000000bab6b6722b */ /* 0x008fe200000000a2 */
[----:B------:R-:W-:Y:S05]  /*68e0*/  LDS.64 R162, [R5+0x600] ;  /* 0x0006000005a27984 */ /* 0x000fea0000000a00 */
[----:B0-----:R-:W-:Y:S01]  /*68f0*/  DFMA R132, R38, R156, R132 ;  /* 0x0000009c2684722b */ /* 0x001fe20000000084 */
[----:B------:R-:W0:Y:S07]  /*6900*/  LDS.128 R156, [R160+0x60] ;  /* 0x00006000a09c7984 */ /* 0x000e2e0000000c00 */
[----:B0-----:R-:W-:-:S02]  /*6910*/  DFMA R156, R34, R156, R132 ;  /* 0x0000009c229c722b */ /* 0x001fc40000000084 */
[----:B------:R-:W0:Y:S06]  /*6920*/  LDS.128 R132, [R4+0x1800] ;  /* 0x0018000004847984 */ /* 0x000e2c0000000c00 */
[----:B------:R-:W-:Y:S02]  /*6930*/  DFMA R162, R30, R162, R156 ;  /* 0x000000a21ea2722b */ /* 0x000fe4000000009c */
[----:B------:R-:W1:Y:S01]  /*6940*/  LDS.64 R156, [R5+0x680] ;  /* 0x00068000059c7984 */ /* 0x000e620000000a00 */
[----:B------:R-:W-:Y:S02]  /*6950*/  IMAD.MOV.U32 R248, RZ, RZ, R250 ;  /* 0x000000fffff87224 */ /* 0x000fe400078e00fa */
[----:B------:R-:W-:Y:S01]  /*6960*/  IMAD.MOV.U32 R249, RZ, RZ, R251 ;  /* 0x000000fffff97224 */ /* 0x000fe200078e00fb */
[----:B------:R-:W-:-:S02]  /*6970*/  DFMA R250, R88, R182, R196 ;  /* 0x000000b658fa722b */ /* 0x000fc400000000c4 */
[----:B------:R-:W-:Y:S01]  /*6980*/  DFMA R186, R26, R158, R162 ;  /* 0x0000009e1aba722b */ /* 0x000fe200000000a2 */
[----:B------:R-:W-:Y:S01]  /*6990*/  IMAD.IADD R192, R252, 0x1, R193 ;  /* 0x00000001fcc07824 */ /* 0x000fe200078e02c1 */
[-C--:B------:R-:W-:Y:S01]  /*69a0*/  DFMA R240, R144, R182.reuse, R240 ;  /* 0x000000b690f0722b */ /* 0x080fe200000000f0 */
[----:B------:R-:W-:Y:S01]  /*69b0*/  LDS.64 R158, [R5+0x700] ;  /* 0x00070000059e7984 */ /* 0x000fe20000000a00 */
[----:B------:R-:W-:Y:S02]  /*69c0*/  DFMA R88, R152, R182, R248 ;  /* 0x000000b69858722b */ /* 0x000fe400000000f8 */
[----:B------:R-:W-:Y:S01]  /*69d0*/  DFMA R248, R182, R154, R242 ;  /* 0x0000009ab6f8722b */ /* 0x000fe200000000f2 */
[----:B------:R-:W-:Y:S04]  /*69e0*/  LDS.64 R144, [R192+0x1800] ;  /* 0x00180000c0907984 */ /* 0x000fe80000000a00 */
[----:B------:R-:W2:Y:S01]  /*69f0*/  LDS.128 R152, [R4+0x1810] ;  /* 0x0018100004987984 */ /* 0x000ea20000000c00 */
[----:B0-----:R-:W-:-:S08]  /*6a00*/  DFMA R132, R166, R132, RZ ;  /* 0x00000084a684722b */ /* 0x001fd000000000ff */
[----:B------:R-:W-:Y:S02]  /*6a10*/  DFMA R162, R164, R134, R132 ;  /* 0x00000086a4a2722b */ /* 0x000fe40000000084 */
[----:B------:R-:W0:Y:S01]  /*6a20*/  LDS.128 R132, [R160+0x70] ;  /* 0x00007000a0847984 */ /* 0x000e220000000c00 */
[----:B-1----:R-:W-:-:S03]  /*6a30*/  DFMA R186, R24, R156, R186 ;  /* 0x0000009c18ba722b */ /* 0x002fc600000000ba */
[----:B------:R-:W1:Y:S01]  /*6a40*/  LDS.64 R156, [R192+0x1880] ;  /* 0x00188000c09c7984 */ /* 0x000e620000000a00 */
[----:B------:R-:W3:Y:S01]  /*6a50*/  S2R R193, SR_TID.X ;  /* 0x0000000000c17919 */ /* 0x000ee20000002100 */
[----:B------:R-:W-:Y:S01]  /*6a60*/  DFMA R244, R182, R146, R244 ;  /* 0x00000092b6f4722b */ /* 0x000fe200000000f4 */
[----:B------:R-:W4:Y:S01]  /*6a70*/  @!P2 LDC.64 R146, c[0x0][0x390] ;  /* 0x0000e400ff92ab82 */ /* 0x000f220000000a00 */
[----:B--2---:R-:W-:Y:S02]  /*6a80*/  DFMA R152, R168, R152, R162 ;  /* 0x00000098a898722b */ /* 0x004fe400000000a2 */
[----:B0-----:R-:W-:-:S06]  /*6a90*/  DFMA R132, R22, R132, R186 ;  /* 0x000000841684722b */ /* 0x001fcc00000000ba */
[----:B------:R-:W-:Y:S01]  /*6aa0*/  DFMA R186, R174, R154, R152 ;  /* 0x0000009aaeba722b */ /* 0x000fe20000000098 */
[----:B------:R-:W-:Y:S02]  /*6ab0*/  CS2R R160, SRZ ;  /* 0x0000000000a07805 */ /* 0x000fe4000001ff00 */
[----:B------:R-:W-:Y:S01]  /*6ac0*/  CS2R R162, SRZ ;  /* 0x0000000000a27805 */ /* 0x000fe2000001ff00 */
[----:B------:R-:W-:Y:S01]  /*6ad0*/  DFMA R236, R148, R182, R236 ;  /* 0x000000b694ec722b */ /* 0x000fe200000000ec */
[----:B------:R-:W-:Y:S01]  /*6ae0*/  LDS.64 R152, [R192+0x1a00] ;  /* 0x001a0000c0987984 */ /* 0x000fe20000000a00 */
[----:B------:R-:W-:Y:S02]  /*6af0*/  DFMA R154, R18, R158, R132 ;  /* 0x0000009e129a722b */ /* 0x000fe40000000084 */
[----:B------:R-:W-:Y:S01]  /*6b00*/  DFMA R132, R112, R144, RZ ;  /* 0x000000907084722b */ /* 0x000fe200000000ff */
[----:B------:R-:W0:Y:S01]  /*6b10*/  LDS.64 R148, [R192+0x1900] ;  /* 0x00190000c0947984 */ /* 0x000e220000000a00 */
[----:B------:R-:W-:Y:S01]  /*6b20*/  @!P2 IMAD R144, R0, 0x7000, RZ ;  /* 0x000070000090a824 */ /* 0x000fe200078e02ff */
[----:B------:R-:W-:-:S04]  /*6b30*/  CS2R R158, SRZ ;  /* 0x00000000009e7805 */ /* 0x000fc8000001ff00 */
[----:B---3--:R-:W-:Y:S01]  /*6b40*/  @!P2 LOP3.LUT R145, R193, R144, RZ, 0xfc, !PT ;  /* 0x00000090c191a212 */ /* 0x008fe200078efcff */
[----:B-1----:R-:W-:-:S04]  /*6b50*/  DFMA R132, R156, R114, R132 ;  /* 0x000000729c84722b */ /* 0x002fc80000000084 */
[----:B----4-:R-:W-:Y:S02]  /*6b60*/  @!P2 IMAD.WIDE R156, R145, 0x8, R146 ;  /* 0x00000008919ca825 */ /* 0x010fe400078e0292 */
[----:B------:R-:W1:Y:S04]  /*6b70*/  LDS.128 R144, [R4+0x1820] ;  /* 0x0018200004907984 */ /* 0x000e680000000c00 */
[----:B------:R-:W2:Y:S04]  /*6b80*/  @!P2 LDG.E.64.CONSTANT R158, desc[UR76][R156.64+0x9800] ;  /* 0x0098004c9c9ea981 */ /* 0x000ea8000c1e9b00 */
[----:B------:R-:W3:Y:S04]  /*6b90*/  @!P2 LDG.E.64.CONSTANT R160, desc[UR76][R156.64+0x1800] ;  /* 0x0018004c9ca0a981 */ /* 0x000ee8000c1e9b00 */
[----:B------:R-:W4:Y:S01]  /*6ba0*/  @!P2 LDG.E.64.CONSTANT R162, desc[UR76][R156.64+0x19800] ;  /* 0x0198004c9ca2a981 */ /* 0x000f22000c1e9b00 */
[----:B0-----:R-:W-:-:S03]  /*6bb0*/  DFMA R132, R96, R148, R132 ;  /* 0x000000946084722b */ /* 0x001fc60000000084 */
[----:B------:R-:W0:Y:S01]  /*6bc0*/  LDS.64 R148, [R192+0x1980] ;  /* 0x00198000c0947984 */ /* 0x000e220000000a00 */
[----:B------:R-:W-:-:S03]  /*6bd0*/  DFMA R246, R182, R150, R246 ;  /* 0x00000096b6f6722b */ /* 0x000fc600000000f6 */
[----:B------:R-:W0:Y:S01]  /*6be0*/  LDS.64 R150, [R192+0x1a80] ;  /* 0x001a8000c0967984 */ /* 0x000e220000000a00 */
[----:B------:R-:W-:Y:S02]  /*6bf0*/  DFMA R242, R140, R182, R238 ;  /* 0x000000b68cf2722b */ /* 0x000fe400000000ee */
[----:B-1----:R-:W-:Y:S02]  /*6c00*/  DFMA R186, R172, R144, R186 ;  /* 0x00000090acba722b */ /* 0x002fe400000000ba */
[----:B------:R-:W-:Y:S02]  /*6c10*/  DFMA R144, R12, R134, R154 ;  /* 0x000000860c90722b */ /* 0x000fe4000000009a */
[----:B0-----:R-:W-:Y:S01]  /*6c20*/  DFMA R132, R148, R98, R132 ;  /* 0x000000629484722b */ /* 0x001fe20000000084 */
[----:B------:R-:W0:Y:S07]  /*6c30*/  LDS.64 R148, [R192+0x1b00] ;  /* 0x001b0000c0947984 */ /* 0x000e2e0000000a00 */
[----:B------:R-:W-:Y:S01]  /*6c40*/  DFMA R140, R116, R152, R132 ;  /* 0x00000098748c722b */ /* 0x000fe20000000084 */
[----:B------:R-:W1:Y:S04]  /*6c50*/  LDS.64 R152, [R5+0x780] ;  /* 0x0007800005987984 */ /* 0x000e680000000a00 */
[----:B------:R-:W1:Y:S03]  /*6c60*/  LDS.128 R132, [R4+0x1830] ;  /* 0x0018300004847984 */ /* 0x000e660000000c00 */
[----:B------:R-:W-:-:S02]  /*6c70*/  DFMA R150, R150, R118, R140 ;  /* 0x000000769696722b */ /* 0x000fc4000000008c */
[----:B------:R-:W1:Y:S01]  /*6c80*/  LDS.64 R140, [R192+0x1b80] ;  /* 0x001b8000c08c7984 */ /* 0x000e620000000a00 */
[----:B------:R-:W-:Y:S02]  /*6c90*/  DFMA R234, R136, R182, R234 ;  /* 0x000000b688ea722b */ /* 0x000fe400000000ea */
[----:B------:R-:W-:Y:S01]  /*6ca0*/  DFMA R230, R182, R138, R230 ;  /* 0x0000008ab6e6722b */ /* 0x000fe200000000e6 */
[----:B------:R-:W1:Y:S01]  /*6cb0*/  LDS.128 R136, [R4+0x1840] ;  /* 0x0018400004887984 */ /* 0x000e620000000c00 */
[----:B------:R-:W-:Y:S02]  /*6cc0*/  DFMA R146, R184, R146, R186 ;  /* 0x00000092b892722b */ /* 0x000fe400000000ba */
[----:B------:R-:W-:Y:S02]  /*6cd0*/  DFMA R226, R124, R182, R226 ;  /* 0x000000b67ce2722b */ /* 0x000fe400000000e2 */
[----:B------:R-:W-:Y:S01]  /*6ce0*/  DFMA R2, R182, R142, R2 ;  /* 0x0000008eb602722b */ /* 0x000fe20000000002 */
[----:B------:R-:W-:Y:S01]  /*6cf0*/  LDS.64 R142, [R192+0x1c80] ;  /* 0x001c8000c08e7984 */ /* 0x000fe20000000a00 */
[----:B0-----:R-:W-:-:S02]  /*6d00*/  DFMA R148, R92, R148, R150 ;  /* 0x000000945c94722b */ /* 0x001fc40000000096 */
[----:B-1----:R-:W-:Y:S01]  /*6d10*/  DFMA R124, R6, R152, R144 ;  /* 0x00000098067c722b */ /* 0x002fe20000000090 */
[----:B------:R-:W0:Y:S01]  /*6d20*/  LDS.64 R144, [R192+0x1c00] ;  /* 0x001c0000c0907984 */ /* 0x000e220000000a00 */
[----:B------:R-:W-:-:S08]  /*6d30*/  DFMA R146, R180, R132, R146 ;  /* 0x00000084b492722b */ /* 0x000fd00000000092 */
[----:B------:R-:W-:Y:S01]  /*6d40*/  DFMA R146, R178, R134, R146 ;  /* 0x00000086b292722b */ /* 0x000fe20000000092 */
[----:B------:R-:W1:Y:S01]  /*6d50*/  LDS.128 R132, [R4+0x1850] ;  /* 0x0018500004847984 */ /* 0x000e620000000c00 */
[----:B------:R-:W-:-:S03]  /*6d60*/  DFMA R148, R140, R94, R148 ;  /* 0x0000005e8c94722b */ /* 0x000fc60000000094 */
[----:B------:R-:W1:Y:S01]  /*6d70*/  LDS.64 R140, [R192+0x1d00] ;  /* 0x001d0000c08c7984 */ /* 0x000e620000000a00 */
[----:B------:R-:W-:Y:S01]  /*6d80*/  DFMA R232, R182, R126, R232 ;  /* 0x0000007eb6e8722b */ /* 0x000fe200000000e8 */
[----:B------:R-:W-:Y:S01]  /*6d90*/  ULEA UR6, UR26, UR27, 0x18 ;  /* 0x0000001b1a067291 */ /* 0x000fe2000f8ec0ff */
[----:B------:R-:W-:Y:S02]  /*6da0*/  DADD R238, R88, R124 ;  /* 0x0000000058ee7229 */ /* 0x000fe4000000007c */
[----:B------:R-:W-:Y:S01]  /*6db0*/  DFMA R146, R176, R136, R146 ;  /* 0x00000088b092722b */ /* 0x000fe20000000092 */
[----:B------:R-:W-:Y:S04]  /*6dc0*/  LDS.128 R124, [R4+0x1860] ;  /* 0x00186000047c7984 */ /* 0x000fe80000000c00 */
[----:B------:R-:W1:Y:S01]  /*6dd0*/  LDS.64 R136, [R192+0x1d80] ;  /* 0x001d8000c0887984 */ /* 0x000e620000000a00 */
[----:B------:R-:W-:-:S03]  /*6de0*/  DFMA R228, R128, R182, R228 ;  /* 0x000000b680e4722b */ /* 0x000fc600000000e4 */
[----:B------:R-:W1:Y:S04]  /*6df0*/  LDS.128 R152, [UR6+0x9180] ;  /* 0x00918006ff987984 */ /* 0x000e680008000c00 */
[----:B------:R-:W1:Y:S01]  /*6e00*/  LDS.64 R128, [R192+0x1e00] ;  /* 0x001e0000c0807984 */ /* 0x000e620000000a00 */
[----:B------:R-:W-:Y:S02]  /*6e10*/  DFMA R138, R188, R138, R146 ;  /* 0x0000008abc8a722b */ /* 0x000fe40000000092 */
[----:B0-----:R-:W-:Y:S02]  /*6e20*/  DFMA R144, R100, R144, R148 ;  /* 0x000000906490722b */ /* 0x001fe40000000094 */
[C---:B------:R-:W-:Y:S02]  /*6e30*/  DFMA R196, R182.reuse, R90, R198 ;  /* 0x0000005ab6c4722b */ /* 0x040fe400000000c6 */
[----:B------:R-:W-:Y:S01]  /*6e40*/  DFMA R222, R182, R130, R222 ;  /* 0x00000082b6de722b */ /* 0x000fe200000000de */
[----:B------:R-:W0:Y:S03]  /*6e50*/  LDS.128 R88, [UR6+0x9190] ;  /* 0x00919006ff587984 */ /* 0x000e260008000c00 */
[----:B------:R-:W-:Y:S01]  /*6e60*/  DFMA R142, R142, R102, R144 ;  /* 0x000000668e8e722b */ /* 0x000fe20000000090 */
[----:B------:R-:W-:Y:S01]  /*6e70*/  CS2R R186, SRZ ;  /* 0x0000000000ba7805 */ /* 0x000fe2000001ff00 */
[----:B------:R-:W-:Y:S01]  /*6e80*/  LDS.128 R144, [UR6+0x91a0] ;  /* 0x0091a006ff907984 */ /* 0x000fe20008000c00 */
[----:B-1----:R-:W-:-:S03]  /*6e90*/  DFMA R132, R170, R132, R138 ;  /* 0x00000084aa84722b */ /* 0x002fc6000000008a */
[----:B------:R-:W-:Y:S02]  /*6ea0*/  LDS.128 R148, [UR6+0x91c0] ;  /* 0x0091c006ff947984 */ /* 0x000fe40008000c00 */
[----:B------:R-:W-:Y:S02]  /*6eb0*/  DFMA R142, R108, R140, R142 ;  /* 0x0000008c6c8e722b */ /* 0x000fe4000000008e */
[----:B------:R-:W4:Y:S01]  /*6ec0*/  @!P2 LDG.E.64.CONSTANT R186, desc[UR76][R156.64+0x21800] ;  /* 0x0218004c9cbaa981 */ /* 0x000f22000c1e9b00 */
[----:B------:R-:W-:-:S03]  /*6ed0*/  DFMA R140, R194, R134, R132 ;  /* 0x00000086c28c722b */ /* 0x000fc60000000084 */
[----:B------:R-:W1:Y:S02]  /*6ee0*/  LDS.64 R132, [R192+0x1e80] ;  /* 0x001e8000c0847984 */ /* 0x000e640000000a00 */
[----:B------:R-:W-:-:S03]  /*6ef0*/  DFMA R134, R136, R110, R142 ;  /* 0x0000006e8886722b */ /* 0x000fc6000000008e */
[----:B------:R-:W-:Y:S01]  /*6f00*/  DFMA R140, R202, R124, R140 ;  /* 0x0000007cca8c722b */ /* 0x000fe2000000008c */
[----:B------:R-:W-:Y:S04]  /*6f10*/  LDS.128 R136, [UR6+0x91b0] ;  /* 0x0091b006ff887984 */ /* 0x000fe80008000c00 */
[----:B------:R-:W1:Y:S01]  /*6f20*/  LDS.64 R124, [R192+0x1f00] ;  /* 0x001f0000c07c7984 */ /* 0x000e620000000a00 */
[----:B------:R-:W-:Y:S02]  /*6f30*/  DFMA R142, R20, R152, RZ ;  /* 0x00000098148e722b */ /* 0x000fe400000000ff */
[----:B------:R-:W-:Y:S01]  /*6f40*/  DFMA R134, R104, R128, R134 ;  /* 0x000000806886722b */ /* 0x000fe20000000086 */
[----:B------:R-:W1:Y:S04]  /*6f50*/  LDS.64 R192, [R192+0x1f80] ;  /* 0x001f8000c0c07984 */ /* 0x000e680000000a00 */
[----:B------:R-:W1:Y:S01]  /*6f60*/  LDS.128 R128, [R4+0x1870] ;  /* 0x0018700004807984 */ /* 0x000e620000000c00 */
[----:B------:R-:W-:-:S08]  /*6f70*/  DFMA R142, R84, R154, R142 ;  /* 0x0000009a548e722b */ /* 0x000fd0000000008e */
[----:B0-----:R-:W-:Y:S01]  /*6f80*/  DFMA R142, R80, R88, R142 ;  /* 0x00000058508e722b */ /* 0x001fe2000000008e */
[----:B------:R-:W-:Y:S01]  /*6f90*/  CS2R R190, SRZ ;  /* 0x0000000000be7805 */ /* 0x000fe2000001ff00 */
[----:B------:R-:W-:-:S05]  /*6fa0*/  DFMA R126, R224, R126, R140 ;  /* 0x0000007ee07e722b */ /* 0x000fca000000008c */
[----:B------:R-:W4:Y:S01]  /*6fb0*/  @!P2 LDG.E.64.CONSTANT R190, desc[UR76][R156.64+0x11800] ;  /* 0x0118004c9cbea981 */ /* 0x000f22000c1e9b00 */
[----:B------:R-:W-:Y:S02]  /*6fc0*/  DFMA R142, R14, R90, R142 ;  /* 0x0000005a0e8e722b */ /* 0x000fe4000000008e */
[----:B-1----:R-:W-:-:S06]  /*6fd0*/  DFMA R132, R132, R106, R134 ;  /* 0x0000006a8484722b */ /* 0x002fcc0000000086 */
[----:B------:R-:W-:Y:S02]  /*6fe0*/  DFMA R134, R16, R144, R142 ;  /* 0x000000901086722b */ /* 0x000fe4000000008e */
[----:B------:R-:W0:Y:S01]  /*6ff0*/  LDS.128 R140, [UR6+0x91d0] ;  /* 0x0091d006ff8c7984 */ /* 0x000e220008000c00 */
[----:B------:R-:W-:-:S05]  /*7000*/  DFMA R132, R120, R124, R132 ;  /* 0x0000007c7884722b */ /* 0x000fca0000000084 */
[----:B------:R-:W-:-:S03]  /*7010*/  DFMA R134, R10, R146, R134 ;  /* 0x000000920a86722b */ /* 0x000fc60000000086 */
[----:B------:R-:W-:Y:S02]  /*7020*/  DFMA R132, R192, R122, R132 ;  /* 0x0000007ac084722b */ /* 0x000fe40000000084 */
[----:B------:R-:W-:-:S03]  /*7030*/  DFMA R126, R218, R128, R126 ;  /* 0x00000080da7e722b */ /* 0x000fc6000000007e */
[----:B------:R-:W-:-:S05]  /*7040*/  DFMA R134, R74, R136, R134 ;  /* 0x000000884a86722b */ /* 0x000fca0000000086 */
[----:B------:R-:W-:-:S03]  /*7050*/  DFMA R192, R216, R130, R126 ;  /* 0x00000082d8c0722b */ /* 0x000fc6000000007e */
[----:B------:R-:W-:-:S08]  /*7060*/  DFMA R128, R72, R138, R134 ;  /* 0x0000008a4880722b */ /* 0x000fd00000000086 */
[----:B------:R-:W-:Y:S02]  /*7070*/  DFMA R128, R78, R148, R128 ;  /* 0x000000944e80722b */ /* 0x000fe40000000080 */
[----:B--2---:R-:W-:-:S08]  /*7080*/  DMUL R124, R132, R158 ;  /* 0x0000009e847c7228 */ /* 0x004fd00000000000 */
[----:B---3--:R-:W-:Y:S02]  /*7090*/  DFMA R160, R192, R160, R124 ;  /* 0x000000a0c0a0722b */ /* 0x008fe4000000007c */
[----:B------:R-:W1:Y:S01]  /*70a0*/  LDS.128 R124, [UR6+0x91e0] ;  /* 0x0091e006ff7c7984 */ /* 0x000e620008000c00 */
[----:B----4-:R-:W-:-:S08]  /*70b0*/  DMUL R134, R132, R162 ;  /* 0x000000a284867228 */ /* 0x010fd00000000000 */
[----:B------:R-:W-:Y:S02]  /*70c0*/  DFMA R134, R192, R158, R134 ;  /* 0x0000009ec086722b */ /* 0x000fe40000000086 */
[----:B------:R-:W-:Y:S01]  /*70d0*/  DFMA R158, R70, R150, R128 ;  /* 0x00000096469e722b */ /* 0x000fe20000000080 */
[----:B------:R-:W2:Y:S07]  /*70e0*/  LDS.128 R128, [UR6+0x91f0] ;  /* 0x0091f006ff807984 */ /* 0x000eae0008000c00 */
[----:B0-----:R-:W-:-:S08]  /*70f0*/  DFMA R158, R8, R140, R158 ;  /* 0x0000008c089e722b */ /* 0x001fd0000000009e */
[----:B------:R-:W-:-:S08]  /*7100*/  DFMA R158, R86, R142, R158 ;  /* 0x0000008e569e722b */ /* 0x000fd0000000009e */
[----:B-1----:R-:W-:-:S08]  /*7110*/  DFMA R158, R82, R124, R158 ;  /* 0x0000007c529e722b */ /* 0x002fd0000000009e */
[----:B------:R-:W-:-:S08]  /*7120*/  DFMA R158, R32, R126, R158 ;  /* 0x0000007e209e722b */ /* 0x000fd0000000009e */
[----:B--2---:R-:W-:-:S08]  /*7130*/  DFMA R158, R76, R128, R158 ;  /* 0x000000804c9e722b */ /* 0x004fd0000000009e */
[----:B------:R-:W-:Y:S01]  /*7140*/  DFMA R182, R68, R130, R158 ;  /* 0x0000008244b6722b */ /* 0x000fe2000000009e */
[----:B------:R-:W-:-:S06]  /*7150*/  CS2R R158, SRZ ;  /* 0x00000000009e7805 */ /* 0x000fcc000001ff00 */
[----:B------:R-:W2:Y:S01]  /*7160*/  @!P2 LDG.E.64.CONSTANT R158, desc[UR76][R156.64+0x31800] ;  /* 0x0318004c9c9ea981 */ /* 0x000ea2000c1e9b00 */
[----:B------:R-:W0:Y:S02]  /*7170*/  S2R R5, SR_TID.X ;  /* 0x0000000000057919 */ /* 0x000e240000002100 */
[----:B0-----:R-:W-:Y:S01]  /*7180*/  IMAD.SHL.U32 R199, R5, 0x8, RZ ;  /* 0x0000000805c77824 */ /* 0x001fe200078e00ff */
[----:B------:R-:W-:-:S04]  /*7190*/  SHF.R.U32.HI R198, RZ, 0x4, R5 ;  /* 0x00000004ffc67819 */ /* 0x000fc80000011605 */
[----:B------:R-:W-:Y:S01]  /*71a0*/  LOP3.LUT R199, R199, 0x78, RZ, 0xc0, !PT ;  /* 0x00000078c7c77812 */ /* 0x000fe200078ec0ff */
[-C--:B------:R-:W-:Y:S02]  /*71b0*/  DMUL R162, R132, R186.reuse ;  /* 0x000000ba84a27228 */ /* 0x080fe40000000000 */
[----:B------:R-:W-:-:S06]  /*71c0*/  DFMA R134, R182, R186, R134 ;  /* 0x000000bab686722b */ /* 0x000fcc0000000086 */
[-C--:B------:R-:W-:Y:S02]  /*71d0*/  DFMA R162, R192, R190.reuse, R162 ;  /* 0x000000bec0a2722b */ /* 0x080fe400000000a2 */
[----:B------:R-:W-:Y:S01]  /*71e0*/  DFMA R190, R182, R190, R160 ;  /* 0x000000beb6be722b */ /* 0x000fe200000000a0 */
[----:B------:R-:W-:Y:S01]  /*71f0*/  LEA R160, R220, UR6, 0xb ;  /* 0x00000006dca07c11 */ /* 0x000fe2000f8e58ff */
[----:B------:R-:W-:-:S04]  /*7200*/  UIADD3 UR6, UPT, UPT, UR27, 0x800, URZ ;  /* 0x000008001b067890 */ /* 0x000fc8000fffe0ff */
[----:B------:R-:W-:Y:S01]  /*7210*/  ULEA UR6, UR26, UR6, 0x18 ;  /* 0x000000061a067291 */ /* 0x000fe2000f8ec0ff */
[----:B------:R-:W-:-:S05]  /*7220*/  IMAD R160, R198, 0x80, R160 ;  /* 0x00000080c6a07824 */ /* 0x000fca00078e02a0 */
[----:B------:R-:W-:Y:S01]  /*7230*/  LEA R5, R220, UR6, 0xb ;  /* 0x00000006dc057c11 */ /* 0x000fe2000f8e58ff */
[C---:B------:R-:W-:Y:S01]  /*7240*/  IMAD.IADD R133, R199.reuse, 0x1, R160 ;  /* 0x00000001c7857824 */ /* 0x040fe200078e02a0 */
[----:B------:R-:W-:Y:S03]  /*7250*/  BAR.SYNC.DEFER_BLOCKING 0x0 ;  /* 0x0000000000007b1d */ /* 0x000fe60000010000 */
[----:B------:R-:W-:Y:S01]  /*7260*/  IMAD.IADD R5, R199, 0x1, R5 ;  /* 0x00000001c7057824 */ /* 0x000fe200078e0205 */
[----:B------:R-:W-:Y:S02]  /*7270*/  CS2R R186, SRZ ;  /* 0x0000000000ba7805 */ /* 0x000fe4000001ff00 */
[----:B------:R-:W2:Y:S02]  /*7280*/  LDCU.64 UR6, c[0x0][0x388] ;  /* 0x00007100ff0677ac */ /* 0x000ea40008000a00 */
[----:B------:R-:W-:-:S02]  /*7290*/  LEA R161, R198, R5, 0x7 ;  /* 0x00000005c6a17211 */ /* 0x000fc400078e38ff */
[----:B------:R0:W3:Y:S04]  /*72a0*/  @!P2 LDG.E.64.CONSTANT R186, desc[UR76][R156.64+0x29800] ;  /* 0x0298004c9cbaa981 */ /* 0x0000e8000c1e9b00 */
[----:B------:R-:W-:Y:S04]  /*72b0*/  STS.64 [R133], R190 ;  /* 0x000000be85007388 */ /* 0x000fe80000000a00 */
[----:B------:R-:W-:Y:S01]  /*72c0*/  STS.64 [R161], R134 ;  /* 0x00000086a1007388 */ /* 0x000fe20000000a00 */
[----:B------:R-:W-:Y:S06]  /*72d0*/  BAR.SYNC.DEFER_BLOCKING 0x0 ;  /* 0x0000000000007b1d */ /* 0x000fec0000010000 */
[----:B------:R-:W1:Y:S04]  /*72e0*/  LDS.128 R132, [R160] ;  /* 0x00000000a0847984 */ /* 0x000e680000000c00 */
[----:B0-----:R-:W0:Y:S01]  /*72f0*/  LDS.64 R156, [R5] ;  /* 0x00000000059c7984 */ /* 0x001e220000000a00 */
[----:B-1----:R-:W-:-:S02]  /*7300*/  DMUL R132, R214, R132 ;  /* 0x00000084d6847228 */ /* 0x002fc40000000000 */
        /* <DEDUP_REMOVED lines=49> */
[----:B------:R-:W-:-:S03]  /*7620*/  IMAD.MOV.U32 R191, RZ, RZ, R239 ;  /* 0x000000ffffbf7224 */ /* 0x000fc600078e00ef */
[----:B------:R-:W-:Y:S01]  /*7630*/  DFMA R162, R26, R158, R162 ;  /* 0x0000009e1aa2722b */ /* 0x000fe200000000a2 */
[----:B------:R-:W-:Y:S02]  /*7640*/  IMAD.MOV.U32 R238, RZ, RZ, R248 ;  /* 0x000000ffffee7224 */ /* 0x000fe400078e00f8 */
[----:B------:R-:W-:Y:S02]  /*7650*/  IMAD.MOV.U32 R239, RZ, RZ, R249 ;  /* 0x000000ffffef7224 */ /* 0x000fe400078e00f9 */
[----:B------:R-:W-:Y:S02]  /*7660*/  IMAD.IADD R192, R252, 0x1, R199 ;  /* 0x00000001fcc07824 */ /* 0x000fe400078e02c7 */
[----:B------:R-:W-:Y:S02]  /*7670*/  LDS.64 R198, [R5+0x700] ;  /* 0x0007000005c67984 */ /* 0x000fe40000000a00 */
[----:B------:R-:W-:Y:S02]  /*7680*/  DFMA R90, R182, R90, R238 ;  /* 0x0000005ab65a722b */ /* 0x000fe400000000ee */
[----:B0-----:R-:W-:-:S08]  /*7690*/  DFMA R132, R166, R132, RZ ;  /* 0x00000084a684722b */ /* 0x001fd000000000ff */
[----:B------:R-:W-:Y:S02]  /*76a0*/  DFMA R158, R164, R134, R132 ;  /* 0x00000086a49e722b */ /* 0x000fe40000000084 */
[----:B------:R-:W0:Y:S01]  /*76b0*/  LDS.128 R132, [R160+0x70] ;  /* 0x00007000a0847984 */ /* 0x000e220000000c00 */
[----:B------:R-:W-:-:S03]  /*76c0*/  DFMA R238, R144, R182, R240 ;  /* 0x000000b690ee722b */ /* 0x000fc600000000f0 */
[----:B------:R-:W2:Y:S01]  /*76d0*/  LDS.64 R144, [R192+0x2000] ;  /* 0x00200000c0907984 */ /* 0x000ea20000000a00 */
[----:B------:R-:W-:Y:S02]  /*76e0*/  DFMA R250, R152, R182, R250 ;  /* 0x000000b698fa722b */ /* 0x000fe400000000fa */
[----:B------:R-:W-:Y:S01]  /*76f0*/  DFMA R248, R182, R154, R196 ;  /* 0x0000009ab6f8722b */ /* 0x000fe200000000c4 */
[----:B------:R-:W3:Y:S01]  /*7700*/  LDS.128 R152, [R4+0x2010] ;  /* 0x0020100004987984 */ /* 0x000ee20000000c00 */
[----:B-1----:R-:W-:-:S03]  /*7710*/  DFMA R162, R24, R156, R162 ;  /* 0x0000009c18a2722b */ /* 0x002fc600000000a2 */
[----:B------:R-:W1:Y:S01]  /*7720*/  LDS.64 R156, [R192+0x2080] ;  /* 0x00208000c09c7984 */ /* 0x000e620000000a00 */
[----:B------:R-:W4:Y:S01]  /*7730*/  S2R R193, SR_TID.X ;  /* 0x0000000000c17919 */ /* 0x000f220000002100 */
[----:B------:R-:W-:Y:S01]  /*7740*/  DFMA R244, R182, R146, R244 ;  /* 0x00000092b6f4722b */ /* 0x000fe200000000f4 */
[----:B------:R-:W1:Y:S01]  /*7750*/  @!P2 LDC.64 R146, c[0x0][0x390] ;  /* 0x0000e400ff92ab82 */ /* 0x000e620000000a00 */
[----:B------:R-:W-:Y:S01]  /*7760*/  DFMA R236, R136, R182, R236 ;  /* 0x000000b688ec722b */ /* 0x000fe200000000ec */
[----:B------:R-:W-:Y:S01]  /*7770*/  @!P2 IMAD R136, R0, 0x7000, RZ ;  /* 0x000070000088a824 */ /* 0x000fe200078e02ff */
[----:B0-----:R-:W-:-:S08]  /*7780*/  DFMA R132, R22, R132, R162 ;  /* 0x000000841684722b */ /* 0x001fd000000000a2 */
[----:B------:R-:W-:Y:S02]  /*7790*/  DFMA R198, R18, R198, R132 ;  /* 0x000000c612c6722b */ /* 0x000fe40000000084 */
[----:B--2---:R-:W-:Y:S01]  /*77a0*/  DFMA R132, R112, R144, RZ ;  /* 0x000000907084722b */ /* 0x004fe200000000ff */
[----:B----4-:R-:W-:Y:S01]  /*77b0*/  @!P2 LOP3.LUT R137, R193, R136, RZ, 0xfc, !PT ;  /* 0x00000088c189a212 */ /* 0x010fe200078efcff */
[----:B---3--:R-:W-:Y:S01]  /*77c0*/  DFMA R152, R168, R152, R158 ;  /* 0x00000098a898722b */ /* 0x008fe2000000009e */
[----:B------:R-:W-:-:S05]  /*77d0*/  CS2R R158, SRZ ;  /* 0x00000000009e7805 */ /* 0x000fca000001ff00 */
[----:B-1----:R-:W-:Y:S01]  /*77e0*/  DFMA R132, R156, R114, R132 ;  /* 0x000000729c84722b */ /* 0x002fe20000000084 */
[----:B------:R-:W-:Y:S01]  /*77f0*/  @!P2 IMAD.WIDE R156, R137, 0x8, R146 ;  /* 0x00000008899ca825 */ /* 0x000fe200078e0292 */
[----:B------:R-:W-:Y:S02]  /*7800*/  CS2R R160, SRZ ;  /* 0x0000000000a07805 */ /* 0x000fe4000001ff00 */
[----:B------:R-:W-:Y:S01]  /*7810*/  CS2R R162, SRZ ;  /* 0x0000000000a27805 */ /* 0x000fe2000001ff00 */
[----:B------:R-:W0:Y:S04]  /*7820*/  LDS.64 R136, [R192+0x2100] ;  /* 0x00210000c0887984 */ /* 0x000e280000000a00 */
[----:B------:R-:W2:Y:S04]  /*7830*/  @!P2 LDG.E.64.CONSTANT R158, desc[UR76][R156.64+0xa000] ;  /* 0x00a0004c9c9ea981 */ /* 0x000ea8000c1e9b00 */
[----:B------:R-:W3:Y:S04]  /*7840*/  @!P2 LDG.E.64.CONSTANT R160, desc[UR76][R156.64+0x2000] ;  /* 0x0020004c9ca0a981 */ /* 0x000ee8000c1e9b00 */
[----:B------:R-:W4:Y:S04]  /*7850*/  @!P2 LDG.E.64.CONSTANT R162, desc[UR76][R156.64+0x1a000] ;  /* 0x01a0004c9ca2a981 */ /* 0x000f28000c1e9b00 */
[----:B------:R-:W1:Y:S01]  /*7860*/  LDS.128 R144, [R4+0x2020] ;  /* 0x0020200004907984 */ /* 0x000e620000000c00 */
[----:B------:R-:W-:-:S02]  /*7870*/  DFMA R152, R174, R154, R152 ;  /* 0x0000009aae98722b */ /* 0x000fc40000000098 */
[----:B------:R-:W-:Y:S01]  /*7880*/  DFMA R246, R182, R138, R246 ;  /* 0x0000008ab6f6722b */ /* 0x000fe200000000f6 */
[----:B------:R-:W-:Y:S01]  /*7890*/  LDS.64 R138, [R192+0x2280] ;  /* 0x00228000c08a7984 */ /* 0x000fe20000000a00 */
[----:B0-----:R-:W-:-:S03]  /*78a0*/  DFMA R132, R96, R136, R132 ;  /* 0x000000886084722b */ /* 0x001fc60000000084 */
[----:B------:R-:W0:Y:S01]  /*78b0*/  LDS.64 R136, [R192+0x2180] ;  /* 0x00218000c0887984 */ /* 0x000e220000000a00 */
[----:B-1----:R-:W-:-:S03]  /*78c0*/  DFMA R152, R172, R144, R152 ;  /* 0x00000090ac98722b */ /* 0x002fc60000000098 */
[----:B------:R-:W1:Y:S01]  /*78d0*/  LDS.64 R144, [R192+0x2200] ;  /* 0x00220000c0907984 */ /* 0x000e620000000a00 */
[----:B0-----:R-:W-:-:S03]  /*78e0*/  DFMA R132, R136, R98, R132 ;  /* 0x000000628884722b */ /* 0x001fc60000000084 */
[----:B------:R-:W0:Y:S05]  /*78f0*/  LDS.64 R136, [R192+0x2300] ;  /* 0x00230000c0887984 */ /* 0x000e2a0000000a00 */
[----:B-1----:R-:W-:-:S08]  /*7900*/  DFMA R144, R116, R144, R132 ;  /* 0x000000907490722b */ /* 0x002fd00000000084 */
[----:B------:R-:W-:Y:S02]  /*7910*/  DFMA R138, R138, R118, R144 ;  /* 0x000000768a8a722b */ /* 0x000fe40000000090 */
[----:B------:R-:W1:Y:S01]  /*7920*/  LDS.64 R144, [R192+0x2380] ;  /* 0x00238000c0907984 */ /* 0x000e620000000a00 */
[----:B------:R-:W-:-:S03]  /*7930*/  DFMA R198, R12, R134, R198 ;  /* 0x000000860cc6722b */ /* 0x000fc600000000c6 */
[----:B------:R-:W1:Y:S01]  /*7940*/  LDS.128 R132, [R4+0x2030] ;  /* 0x0020300004847984 */ /* 0x000e620000000c00 */
[----:B------:R-:W-:Y:S02]  /*7950*/  DFMA R240, R140, R182, R234 ;  /* 0x000000b68cf0722b */ /* 0x000fe400000000ea */
[----:B------:R-:W-:Y:S01]  /*7960*/  DFMA R234, R182, R142, R230 ;  /* 0x0000008eb6ea722b */ /* 0x000fe200000000e6 */
[----:B------:R-:W-:Y:S04]  /*7970*/  LDS.64 R140, [R192+0x2480] ;  /* 0x00248000c08c7984 */ /* 0x000fe80000000a00 */
[----:B------:R-:W1:Y:S01]  /*7980*/  LDS.64 R142, [R192+0x2400] ;  /* 0x00240000c08e7984 */ /* 0x000e620000000a00 */
[----:B------:R-:W-:Y:S02]  /*7990*/  DFMA R226, R124, R182, R226 ;  /* 0x000000b67ce2722b */ /* 0x000fe400000000e2 */
[----:B0-----:R-:W-:Y:S01]  /*79a0*/  DFMA R124, R92, R136, R138 ;  /* 0x000000885c7c722b */ /* 0x001fe2000000008a */
[----:B------:R-:W0:Y:S01]  /*79b0*/  LDS.128 R136, [R4+0x2040] ;  /* 0x0020400004887984 */ /* 0x000e220000000c00 */
[----:B------:R-:W-:-:S02]  /*79c0*/  DFMA R146, R184, R146, R152 ;  /* 0x00000092b892722b */ /* 0x000fc40000000098 */
[----:B------:R-:W-:Y:S01]  /*79d0*/  DFMA R242, R148, R182, R242 ;  /* 0x000000b694f2722b */ /* 0x000fe200000000f2 */
[----:B------:R-:W-:Y:S03]  /*79e0*/  LDS.64 R148, [R5+0x780] ;  /* 0x0007800005947984 */ /* 0x000fe60000000a00 */
[----:B-1----:R-:W-:Y:S02]  /*79f0*/  DFMA R144, R144, R94, R124 ;  /* 0x0000005e9090722b */ /* 0x002fe4000000007c */
[----:B------:R-:W1:Y:S01]  /*7a00*/  LDS.64 R124, [R192+0x2500] ;  /* 0x00250000c07c7984 */ /* 0x000e620000000a00 */
[----:B------:R-:W-:-:S08]  /*7a10*/  DFMA R146, R180, R132, R146 ;  /* 0x00000084b492722b */ /* 0x000fd00000000092 */
[----:B------:R-:W-:Y:S02]  /*7a20*/  DFMA R146, R178, R134, R146 ;  /* 0x00000086b292722b */ /* 0x000fe40000000092 */
[----:B------:R-:W-:Y:S01]  /*7a30*/  DFMA R142, R100, R142, R144 ;  /* 0x0000008e648e722b */ /* 0x000fe20000000090 */
[----:B------:R-:W1:Y:S07]  /*7a40*/  LDS.128 R132, [R4+0x2050] ;  /* 0x0020500004847984 */ /* 0x000e6e0000000c00 */
[----:B------:R-:W-:-:S02]  /*7a50*/  DFMA R140, R140, R102, R142 ;  /* 0x000000668c8c722b */ /* 0x000fc4000000008e */
[----:B0-----:R-:W-:Y:S01]  /*7a60*/  DFMA R144, R176, R136, R146 ;  /* 0x00000088b090722b */ /* 0x001fe20000000092 */
[----:B------:R-:W-:Y:S01]  /*7a70*/  ULEA UR6, UR26, UR27, 0x18 ;  /* 0x0000001b1a067291 */ /* 0x000fe2000f8ec0ff */
[----:B------:R-:W0:Y:S01]  /*7a80*/  LDS.64 R136, [R192+0x2580] ;  /* 0x00258000c0887984 */ /* 0x000e220000000a00 */
[----:B------:R-:W-:Y:S02]  /*7a90*/  DFMA R232, R182, R126, R232 ;  /* 0x0000007eb6e8722b */ /* 0x000fe400000000e8 */
[----:B------:R-:W-:Y:S01]  /*7aa0*/  DFMA R230, R128, R182, R228 ;  /* 0x000000b680e6722b */ /* 0x000fe200000000e4 */
[----:B------:R-:W0:Y:S04]  /*7ab0*/  LDS.64 R128, [R192+0x2600] ;  /* 0x00260000c0807984 */ /* 0x000e280000000a00 */
[----:B------:R-:W-:Y:S01]  /*7ac0*/  LDS.128 R152, [UR6+0x9200] ;  /* 0x00920006ff987984 */ /* 0x000fe20008000c00 */
[----:B-1----:R-:W-:-:S03]  /*7ad0*/  DFMA R140, R108, R124, R140 ;  /* 0x0000007c6c8c722b */ /* 0x002fc6000000008c */
[----:B------:R-:W1:Y:S01]  /*7ae0*/  LDS.128 R124, [R4+0x2060] ;  /* 0x00206000047c7984 */ /* 0x000e620000000c00 */
[----:B------:R-:W-:Y:S02]  /*7af0*/  DFMA R198, R6, R148, R198 ;  /* 0x0000009406c6722b */ /* 0x000fe400000000c6 */
[----:B------:R-:W-:Y:S01]  /*7b00*/  DFMA R138, R188, R138, R144 ;  /* 0x0000008abc8a722b */ /* 0x000fe20000000090 */
[----:B------:R-:W-:Y:S01]  /*7b10*/  IMAD.MOV.U32 R196, RZ, RZ, R190 ;  /* 0x000000ffffc47224 */ /* 0x000fe200078e00be */
[C---:B------:R-:W-:Y:S01]  /*7b20*/  DFMA R222, R182.reuse, R130, R222 ;  /* 0x00000082b6de722b */ /* 0x040fe200000000de */
[----:B------:R-:W-:Y:S01]  /*7b30*/  IMAD.MOV.U32 R197, RZ, RZ, R191 ;  /* 0x000000ffffc57224 */ /* 0x000fe200078e00bf */
[----:B------:R-:W-:Y:S01]  /*7b40*/  DFMA R2, R182, R150, R2 ;  /* 0x00000096b602722b */ /* 0x000fe20000000002 */
[----:B------:R-:W-:Y:S01]  /*7b50*/  CS2R R186, SRZ ;  /* 0x0000000000ba7805 */ /* 0x000fe2000001ff00 */
[----:B------:R-:W-:Y:S01]  /*7b60*/  DADD R198, R90, R198 ;  /* 0x000000005ac67229 */ /* 0x000fe200000000c6 */
[----:B------:R-:W-:Y:S01]  /*7b70*/  LDS.128 R148, [UR6+0x9220] ;  /* 0x00922006ff947984 */ /* 0x000fe20008000c00 */
[----:B------:R-:W-:-:S02]  /*7b80*/  DFMA R130, R170, R132, R138 ;  /* 0x00000084aa82722b */ /* 0x000fc4000000008a */
[----:B------:R-:W-:Y:S01]  /*7b90*/  DFMA R196, R88, R182, R196 ;  /* 0x000000b658c4722b */ /* 0x000fe200000000c4 */
[----:B------:R-:W-:Y:S04]  /*7ba0*/  LDS.64 R132, [R192+0x2680] ;  /* 0x00268000c0847984 */ /* 0x000fe80000000a00 */
[----:B------:R-:W1:Y:S01]  /*7bb0*/  LDS.128 R88, [UR6+0x9210] ;  /* 0x00921006ff587984 */ /* 0x000e620008000c00 */
[----:B------:R-:W-:Y:S02]  /*7bc0*/  DFMA R130, R194, R134, R130 ;  /* 0x00000086c282722b */ /* 0x000fe40000000082 */
[----:B0-----:R-:W-:Y:S01]  /*7bd0*/  DFMA R134, R136, R110, R140 ;  /* 0x0000006e8886722b */ /* 0x001fe2000000008c */
[----:B------:R-:W-:Y:S04]  /*7be0*/  LDS.128 R144, [UR6+0x9240] ;  /* 0x00924006ff907984 */ /* 0x000fe80008000c00 */
[----:B------:R-:W-:Y:S03]  /*7bf0*/  LDS.128 R140, [UR6+0x9230] ;  /* 0x00923006ff8c7984 */ /* 0x000fe60008000c00 */
[----:B------:R-:W-:Y:S01]  /*7c00*/  DFMA R134, R104, R128, R134 ;  /* 0x000000806886722b */ /* 0x000fe20000000086 */
[----:B------:R-:W4:Y:S01]  /*7c10*/  @!P2 LDG.E.64.CONSTANT R186, desc[UR76][R156.64+0x22000] ;  /* 0x0220004c9cbaa981 */ /* 0x000f22000c1e9b00 */
[----:B-1----:R-:W-:-:S03]  /*7c20*/  DFMA R136, R202, R124, R130 ;  /* 0x0000007cca88722b */ /* 0x002fc60000000082 */
[----:B------:R-:W0:Y:S01]  /*7c30*/  LDS.64 R124, [R192+0x2700] ;  /* 0x00270000c07c7984 */ /* 0x000e220000000a00 */
[----:B------:R-:W-:-:S03]  /*7c40*/  DFMA R138, R20, R152, RZ ;  /* 0x00000098148a722b */ /* 0x000fc600000000ff */
[----:B------:R-:W1:Y:S04]  /*7c50*/  LDS.64 R192, [R192+0x2780] ;  /* 0x00278000c0c07984 */ /* 0x000e680000000a00 */
[----:B------:R-:W1:Y:S01]  /*7c60*/  LDS.128 R128, [R4+0x2070] ;  /* 0x0020700004807984 */ /* 0x000e620000000c00 */
[----:B------:R-:W-:-:S08]  /*7c70*/  DFMA R138, R84, R154, R138 ;  /* 0x0000009a548a722b */ /* 0x000fd0000000008a */
[----:B------:R-:W-:Y:S02]  /*7c80*/  DFMA R138, R80, R88, R138 ;  /* 0x00000058508a722b */ /* 0x000fe4000000008a */
[----:B------:R-:W-:-:S06]  /*7c90*/  DFMA R132, R132, R106, R134 ;  /* 0x0000006a8484722b */ /* 0x000fcc0000000086 */
[----:B------:R-:W-:Y:S01]  /*7ca0*/  DFMA R138, R14, R90, R138 ;  /* 0x0000005a0e8a722b */ /* 0x000fe2000000008a */
[----:B------:R-:W-:Y:S01]  /*7cb0*/  CS2R R190, SRZ ;  /* 0x0000000000be7805 */ /* 0x000fe2000001ff00 */
[----:B------:R-:W-:-:S05]  /*7cc0*/  DFMA R126, R224, R126, R136 ;  /* 0x0000007ee07e722b */ /* 0x000fca0000000088 */
[----:B------:R-:W4:Y:S01]  /*7cd0*/  @!P2 LDG.E.64.CONSTANT R190, desc[UR76][R156.64+0x12000] ;  /* 0x0120004c9cbea981 */ /* 0x000f22000c1e9b00 */
[----:B------:R-:W-:-:S03]  /*7ce0*/  DFMA R134, R16, R148, R138 ;  /* 0x000000941086722b */ /* 0x000fc6000000008a */
[----:B------:R-:W4:Y:S01]  /*7cf0*/  LDS.128 R136, [UR6+0x9250] ;  /* 0x00925006ff887984 */ /* 0x000f220008000c00 */
[----:B0-----:R-:W-:-:S04]  /*7d00*/  DFMA R132, R120, R124, R132 ;  /* 0x0000007c7884722b */ /* 0x001fc80000000084 */
[----:B------:R-:W-:-:S04]  /*7d10*/  DFMA R134, R10, R150, R134 ;  /* 0x000000960a86722b */ /* 0x000fc80000000086 */
[----:B-1----:R-:W-:Y:S02]  /*7d20*/  DFMA R132, R192, R122, R132 ;  /* 0x0000007ac084722b */ /* 0x002fe40000000084 */
[----:B------:R-:W-:Y:S02]  /*7d30*/  DFMA R126, R218, R128, R126 ;  /* 0x00000080da7e722b */ /* 0x000fe4000000007e */
[----:B------:R-:W-:-:S06]  /*7d40*/  DFMA R134, R74, R140, R134 ;  /* 0x0000008c4a86722b */ /* 0x000fcc0000000086 */
[----:B------:R-:W-:Y:S02]  /*7d50*/  DFMA R192, R216, R130, R126 ;  /* 0x00000082d8c0722b */ /* 0x000fe4000000007e */
        /* <DEDUP_REMOVED lines=8> */
[----:B------:R-:W1:Y:S07]  /*7de0*/  LDS.128 R128, [UR6+0x9270] ;  /* 0x00927006ff807984 */ /* 0x000e6e0008000c00 */
[----:B------:R-:W-:-:S08]  /*7df0*/  DFMA R158, R8, R136, R158 ;  /* 0x00000088089e722b */ /* 0x000fd0000000009e */
[----:B------:R-:W-:-:S08]  /*7e00*/  DFMA R158, R86, R138, R158 ;  /* 0x0000008a569e722b */ /* 0x000fd0000000009e */
[----:B0-----:R-:W-:-:S08]  /*7e10*/  DFMA R158, R82, R124, R158 ;  /* 0x0000007c529e722b */ /* 0x001fd0000000009e */
[----:B------:R-:W-:-:S08]  /*7e20*/  DFMA R158, R32, R126, R158 ;  /* 0x0000007e209e722b */ /* 0x000fd0000000009e */
[----:B-1----:R-:W-:-:S08]  /*7e30*/  DFMA R158, R76, R128, R158 ;  /* 0x000000804c9e722b */ /* 0x002fd0000000009e */
[----:B------:R-:W-:Y:S01]  /*7e40*/  DFMA R182, R68, R130, R158 ;  /* 0x0000008244b6722b */ /* 0x000fe2000000009e */
[----:B------:R-:W-:-:S06]  /*7e50*/  CS2R R158, SRZ ;  /* 0x00000000009e7805 */ /* 0x000fcc000001ff00 */
[----:B------:R-:W2:Y:S01]  /*7e60*/  @!P2 LDG.E.64.CONSTANT R158, desc[UR76][R156.64+0x32000] ;  /* 0x0320004c9c9ea981 */ /* 0x000ea2000c1e9b00 */
[----:B------:R-:W0:Y:S02]  /*7e70*/  S2R R5, SR_TID.X ;  /* 0x0000000000057919 */ /* 0x000e240000002100 */
[----:B0-----:R-:W-:Y:S01]  /*7e80*/  SHF.R.U32.HI R229, RZ, 0x4, R5 ;  /* 0x00000004ffe57819 */ /* 0x001fe20000011605 */
[-C--:B------:R-:W-:Y:S02]  /*7e90*/  DMUL R162, R132, R186.reuse ;  /* 0x000000ba84a27228 */ /* 0x080fe40000000000 */
[----:B------:R-:W-:-:S06]  /*7ea0*/  DFMA R134, R182, R186, R134 ;  /* 0x000000bab686722b */ /* 0x000fcc0000000086 */
        /* <DEDUP_REMOVED lines=8> */
[----:B------:R-:W-:-:S04]  /*7f30*/  IMAD R160, R229, 0x80, R160 ;  /* 0x00000080e5a07824 */ /* 0x000fc800078e02a0 */
[C---:B------:R-:W-:Y:S01]  /*7f40*/  IMAD.IADD R5, R193.reuse, 0x1, R5 ;  /* 0x00000001c1057824 */ /* 0x040fe200078e0205 */
[----:B------:R-:W-:Y:S01]  /*7f50*/  CS2R R186, SRZ ;  /* 0x0000000000ba7805 */ /* 0x000fe2000001ff00 */
[----:B------:R-:W-:Y:S01]  /*7f60*/  IMAD.IADD R133, R193, 0x1, R160 ;  /* 0x00000001c1857824 */ /* 0x000fe200078e02a0 */
[----:B------:R-:W-:Y:S01]  /*7f70*/  BAR.SYNC.DEFER_BLOCKING 0x0 ;  /* 0x0000000000007b1d */ /* 0x000fe20000010000 */
[----:B------:R-:W-:-:S05]  /*7f80*/  IMAD R161, R229, 0x80, R5 ;  /* 0x00000080e5a17824 */ /* 0x000fca00078e0205 */
[----:B------:R-:W2:Y:S01]  /*7f90*/  LDCU.64 UR6, c[0x0][0x388] ;  /* 0x00007100ff0677ac */ /* 0x000ea20008000a00 */
        /* <DEDUP_REMOVED lines=55> */
[----:B------:R-:W-:Y:S02]  /*8310*/  DFMA R228, R152, R182, R250 ;  /* 0x000000b698e4722b */ /* 0x000fe400000000fa */
[----:B------:R-:W-:Y:S01]  /*8320*/  DFMA R250, R182, R154, R248 ;  /* 0x0000009ab6fa722b */ /* 0x000fe200000000f8 */
[----:B------:R-:W2:Y:S02]  /*8330*/  LDS.128 R152, [R4+0x2810] ;  /* 0x0028100004987984 */ /* 0x000ea40000000c00 */
[----:B------:R-:W-:Y:S01]  /*8340*/  DFMA R186, R26, R158, R162 ;  /* 0x0000009e1aba722b */ /* 0x000fe200000000a2 */
[----:B------:R-:W-:Y:S01]  /*8350*/  IMAD.IADD R192, R252, 0x1, R193 ;  /* 0x00000001fcc07824 */ /* 0x000fe200078e02c1 */
[-C--:B------:R-:W-:Y:S01]  /*8360*/  DFMA R248, R88, R182.reuse, R196 ;  /* 0x000000b658f8722b */ /* 0x080fe200000000c4 */
[----:B------:R-:W-:Y:S01]  /*8370*/  LDS.64 R158, [R5+0x700] ;  /* 0x00070000059e7984 */ /* 0x000fe20000000a00 */
[----:B------:R-:W-:-:S03]  /*8380*/  DFMA R88, R148, R182, R238 ;  /* 0x000000b69458722b */ /* 0x000fc600000000ee */
[----:B------:R-:W-:Y:S01]  /*8390*/  LDS.64 R148, [R192+0x2800] ;  /* 0x00280000c0947984 */ /* 0x000fe20000000a00 */
        /* <DEDUP_REMOVED lines=9> */
[----:B------:R-:W-:Y:S01]  /*8430*/  DFMA R236, R140, R182, R236 ;  /* 0x000000b68cec722b */ /* 0x000fe200000000ec */
[----:B------:R-:W-:-:S05]  /*8440*/  @!P2 IMAD R140, R0, 0x7000, RZ ;  /* 0x00007000008ca824 */ /* 0x000fca00078e02ff */
[----:B------:R-:W-:Y:S02]  /*8450*/  DFMA R154, R174, R154, R152 ;  /* 0x0000009aae9a722b */ /* 0x000fe40000000098 */
[----:B0-----:R-:W-:Y:S01]  /*8460*/  DFMA R132, R22, R132, R186 ;  /* 0x000000841684722b */ /* 0x001fe200000000ba */
[----:B---3--:R-:W-:-:S07]  /*8470*/  @!P2 LOP3.LUT R141, R193, R140, RZ, 0xfc, !PT ;  /* 0x0000008cc18da212 */ /* 0x008fce00078efcff */
[----:B------:R-:W-:Y:S02]  /*8480*/  DFMA R152, R18, R158, R132 ;  /* 0x0000009e1298722b */ /* 0x000fe40000000084 */
[----:B------:R-:W-:Y:S01]  /*8490*/  DFMA R132, R112, R148, RZ ;  /* 0x000000947084722b */ /* 0x000fe200000000ff */
[----:B------:R-:W-:-:S07]  /*84a0*/  CS2R R158, SRZ ;  /* 0x00000000009e7805 */ /* 0x000fce000001ff00 */
[----:B-1----:R-:W-:Y:S01]  /*84b0*/  DFMA R132, R156, R114, R132 ;  /* 0x000000729c84722b */ /* 0x002fe20000000084 */
[----:B----4-:R-:W-:Y:S01]  /*84c0*/  @!P2 IMAD.WIDE R156, R141, 0x8, R150 ;  /* 0x000000088d9ca825 */ /* 0x010fe200078e0296 */
        /* <DEDUP_REMOVED lines=12> */
[----:B------:R-:W-:Y:S01]  /*8590*/  LDS.64 R144, [R192+0x2b00] ;  /* 0x002b0000c0907984 */ /* 0x000fe20000000a00 */
[----:B0-----:R-:W-:-:S03]  /*85a0*/  DFMA R132, R140, R98, R132 ;  /* 0x000000628c84722b */ /* 0x001fc60000000084 */
[----:B------:R-:W0:Y:S01]  /*85b0*/  LDS.64 R140, [R192+0x2a80] ;  /* 0x002a8000c08c7984 */ /* 0x000e220000000a00 */
[----:B------:R-:W-:Y:S02]  /*85c0*/  DFMA R246, R182, R142, R246 ;  /* 0x0000008eb6f6722b */ /* 0x000fe400000000f6 */
[----:B------:R-:W-:Y:S01]  /*85d0*/  DFMA R142, R12, R134, R152 ;  /* 0x000000860c8e722b */ /* 0x000fe20000000098 */
[----:B------:R-:W0:Y:S01]  /*85e0*/  LDS.64 R152, [R5+0x780] ;  /* 0x0007800005987984 */ /* 0x000e220000000a00 */
[----:B-1----:R-:W-:-:S03]  /*85f0*/  DFMA R148, R116, R148, R132 ;  /* 0x000000947494722b */ /* 0x002fc60000000084 */
[----:B------:R-:W1:Y:S01]  /*8600*/  LDS.128 R132, [R4+0x2830] ;  /* 0x0028300004847984 */ /* 0x000e620000000c00 */
[----:B------:R-:W-:Y:S02]  /*8610*/  DFMA R240, R136, R182, R240 ;  /* 0x000000b688f0722b */ /* 0x000fe400000000f0 */
[----:B------:R-:W-:Y:S01]  /*8620*/  DFMA R234, R182, R138, R234 ;  /* 0x0000008ab6ea722b */ /* 0x000fe200000000ea */
[----:B------:R-:W1:Y:S01]  /*8630*/  LDS.128 R136, [R4+0x2840] ;  /* 0x0028400004887984 */ /* 0x000e620000000c00 */
[----:B------:R-:W-:Y:S02]  /*8640*/  DFMA R150, R184, R150, R154 ;  /* 0x00000096b896722b */ /* 0x000fe4000000009a */
[----:B0-----:R-:W-:Y:S01]  /*8650*/  DFMA R148, R140, R118, R148 ;  /* 0x000000768c94722b */ /* 0x001fe20000000094 */
[----:B------:R-:W0:Y:S07]  /*8660*/  LDS.64 R140, [R192+0x2b80] ;  /* 0x002b8000c08c7984 */ /* 0x000e2e0000000a00 */
[----:B------:R-:W-:Y:S01]  /*8670*/  DFMA R148, R92, R144, R148 ;  /* 0x000000905c94722b */ /* 0x000fe20000000094 */
[----:B------:R-:W0:Y:S01]  /*8680*/  LDS.64 R144, [R192+0x2c00] ;  /* 0x002c0000c0907984 */ /* 0x000e220000000a00 */
[----:B------:R-:W-:-:S02]  /*8690*/  DFMA R226, R124, R182, R226 ;  /* 0x000000b67ce2722b */ /* 0x000fc400000000e2 */
[----:B------:R-:W-:Y:S01]  /*86a0*/  DFMA R124, R6, R152, R142 ;  /* 0x00000098067c722b */ /* 0x000fe2000000008e */
[----:B------:R-:W0:Y:S01]  /*86b0*/  LDS.64 R142, [R192+0x2c80] ;  /* 0x002c8000c08e7984 */ /* 0x000e220000000a00 */
[----:B-1----:R-:W-:Y:S02]  /*86c0*/  DFMA R132, R180, R132, R150 ;  /* 0x00000084b484722b */ /* 0x002fe40000000096 */
[----:B------:R-:W-:-:S06]  /*86d0*/  DFMA R2, R182, R146, R2 ;  /* 0x00000092b602722b */ /* 0x000fcc0000000002 */
[----:B------:R-:W-:Y:S02]  /*86e0*/  DFMA R146, R178, R134, R132 ;  /* 0x00000086b292722b */ /* 0x000fe40000000084 */
[----:B------:R-:W1:Y:S01]  /*86f0*/  LDS.128 R132, [R4+0x2850] ;  /* 0x0028500004847984 */ /* 0x000e620000000c00 */
[----:B------:R-:W-:Y:S01]  /*8700*/  ULEA UR6, UR26, UR27, 0x18 ;  /* 0x0000001b1a067291 */ /* 0x000fe2000f8ec0ff */
[----:B------:R-:W-:Y:S02]  /*8710*/  IMAD.MOV.U32 R238, RZ, RZ, R228 ;  /* 0x000000ffffee7224 */ /* 0x000fe400078e00e4 */
[----:B------:R-:W-:Y:S01]  /*8720*/  IMAD.MOV.U32 R239, RZ, RZ, R229 ;  /* 0x000000ffffef7224 */ /* 0x000fe200078e00e5 */
[----:B------:R-:W-:Y:S02]  /*8730*/  DFMA R228, R182, R126, R232 ;  /* 0x0000007eb6e4722b */ /* 0x000fe400000000e8 */
[----:B------:R-:W-:Y:S01]  /*8740*/  DFMA R146, R176, R136, R146 ;  /* 0x00000088b092722b */ /* 0x000fe20000000092 */
[----:B------:R-:W-:Y:S01]  /*8750*/  LDS.64 R136, [R192+0x2d80] ;  /* 0x002d8000c0887984 */ /* 0x000fe20000000a00 */
[----:B0-----:R-:W-:-:S03]  /*8760*/  DFMA R148, R140, R94, R148 ;  /* 0x0000005e8c94722b */ /* 0x001fc60000000094 */
[----:B------:R-:W-:Y:S04]  /*8770*/  LDS.128 R152, [UR6+0x9280] ;  /* 0x00928006ff987984 */ /* 0x000fe80008000c00 */
[----:B------:R-:W0:Y:S01]  /*8780*/  LDS.64 R140, [R192+0x2d00] ;  /* 0x002d0000c08c7984 */ /* 0x000e220000000a00 */
[----:B------:R-:W-:-:S03]  /*8790*/  DADD R232, R88, R124 ;  /* 0x0000000058e87229 */ /* 0x000fc6000000007c */
[----:B------:R-:W0:Y:S01]  /*87a0*/  LDS.128 R124, [R4+0x2860] ;  /* 0x00286000047c7984 */ /* 0x000e220000000c00 */
[----:B------:R-:W-:Y:S02]  /*87b0*/  DFMA R144, R100, R144, R148 ;  /* 0x000000906490722b */ /* 0x000fe40000000094 */
[----:B------:R-:W-:Y:S02]  /*87c0*/  DFMA R230, R128, R182, R230 ;  /* 0x000000b680e6722b */ /* 0x000fe400000000e6 */
[----:B------:R-:W-:Y:S01]  /*87d0*/  DFMA R222, R182, R130, R222 ;  /* 0x00000082b6de722b */ /* 0x000fe200000000de */
[----:B------:R-:W0:Y:S01]  /*87e0*/  LDS.64 R128, [R192+0x2e00] ;  /* 0x002e0000c0807984 */ /* 0x000e220000000a00 */
[----:B------:R-:W-:Y:S02]  /*87f0*/  DFMA R138, R188, R138, R146 ;  /* 0x0000008abc8a722b */ /* 0x000fe40000000092 */
[----:B------:R-:W-:Y:S02]  /*8800*/  DFMA R142, R142, R102, R144 ;  /* 0x000000668e8e722b */ /* 0x000fe40000000090 */
[----:B------:R-:W-:Y:S01]  /*8810*/  DFMA R196, R182, R90, R198 ;  /* 0x0000005ab6c4722b */ /* 0x000fe200000000c6 */
[----:B------:R-:W0:Y:S03]  /*8820*/  LDS.128 R144, [UR6+0x9290] ;  /* 0x00929006ff907984 */ /* 0x000e260008000c00 */
[----:B-1----:R-:W-:Y:S01]  /*8830*/  DFMA R130, R170, R132, R138 ;  /* 0x00000084aa82722b */ /* 0x002fe2000000008a */
[----:B------:R-:W-:Y:S04]  /*8840*/  LDS.128 R88, [UR6+0x92a0] ;  /* 0x0092a006ff587984 */ /* 0x000fe80008000c00 */
[----:B------:R-:W1:Y:S03]  /*8850*/  LDS.64 R132, [R192+0x2e80] ;  /* 0x002e8000c0847984 */ /* 0x000e660000000a00 */
[----:B------:R-:W-:Y:S01]  /*8860*/  DFMA R130, R194, R134, R130 ;  /* 0x00000086c282722b */ /* 0x000fe20000000082 */
[----:B------:R-:W-:Y:S01]  /*8870*/  CS2R R186, SRZ ;  /* 0x0000000000ba7805 */ /* 0x000fe2000001ff00 */
[----:B------:R-:W-:Y:S05]  /*8880*/  LDS.128 R148, [UR6+0x92d0] ;  /* 0x0092d006ff947984 */ /* 0x000fea0008000c00 */
[----:B------:R-:W4:Y:S01]  /*8890*/  @!P2 LDG.E.64.CONSTANT R186, desc[UR76][R156.64+0x22800] ;  /* 0x0228004c9cbaa981 */ /* 0x000f22000c1e9b00 */
[----:B0-----:R-:W-:-:S02]  /*88a0*/  DFMA R140, R108, R140, R142 ;  /* 0x0000008c6c8c722b */ /* 0x001fc4000000008e */
[----:B------:R-:W-:-:S06]  /*88b0*/  DFMA R138, R20, R152, RZ ;  /* 0x00000098148a722b */ /* 0x000fcc00000000ff */
[----:B------:R-:W-:Y:S02]  /*88c0*/  DFMA R134, R136, R110, R140 ;  /* 0x0000006e8886722b */ /* 0x000fe4000000008c */
[----:B------:R-:W-:Y:S01]  /*88d0*/  DFMA R136, R202, R124, R130 ;  /* 0x0000007cca88722b */ /* 0x000fe20000000082 */
[----:B------:R-:W-:Y:S04]  /*88e0*/  LDS.128 R140, [UR6+0x92b0] ;  /* 0x0092b006ff8c7984 */ /* 0x000fe80008000c00 */
[----:B------:R-:W0:Y:S01]  /*88f0*/  LDS.64 R124, [R192+0x2f00] ;  /* 0x002f0000c07c7984 */ /* 0x000e220000000a00 */
[----:B------:R-:W-:Y:S02]  /*8900*/  DFMA R138, R84, R154, R138 ;  /* 0x0000009a548a722b */ /* 0x000fe4000000008a */
[----:B------:R-:W-:Y:S01]  /*8910*/  DFMA R134, R104, R128, R134 ;  /* 0x000000806886722b */ /* 0x000fe20000000086 */
[----:B------:R-:W0:Y:S04]  /*8920*/  LDS.64 R192, [R192+0x2f80] ;  /* 0x002f8000c0c07984 */ /* 0x000e280000000a00 */
[----:B------:R-:W0:Y:S01]  /*8930*/  LDS.128 R128, [R4+0x2870] ;  /* 0x0028700004807984 */ /* 0x000e220000000c00 */
[----:B------:R-:W-:-:S08]  /*8940*/  DFMA R138, R80, R144, R138 ;  /* 0x00000090508a722b */ /* 0x000fd0000000008a */
[----:B------:R-:W-:Y:S02]  /*8950*/  DFMA R138, R14, R146, R138 ;  /* 0x000000920e8a722b */ /* 0x000fe4000000008a */
[----:B-1----:R-:W-:Y:S02]  /*8960*/  DFMA R132, R132, R106, R134 ;  /* 0x0000006a8484722b */ /* 0x002fe40000000086 */
[----:B------:R-:W-:-:S04]  /*8970*/  DFMA R126, R224, R126, R136 ;  /* 0x0000007ee07e722b */ /* 0x000fc80000000088 */
[----:B------:R-:W-:Y:S02]  /*8980*/  DFMA R134, R16, R88, R138 ;  /* 0x000000581086722b */ /* 0x000fe4000000008a */
[----:B------:R-:W1:Y:S01]  /*8990*/  LDS.128 R136, [UR6+0x92c0] ;  /* 0x0092c006ff887984 */ /* 0x000e620008000c00 */
[----:B0-----:R-:W-:-:S05]  /*89a0*/  DFMA R132, R120, R124, R132 ;  /* 0x0000007c7884722b */ /* 0x001fca0000000084 */
[----:B------:R-:W-:-:S03]  /*89b0*/  DFMA R134, R10, R90, R134 ;  /* 0x0000005a0a86722b */ /* 0x000fc60000000086 */
[----:B------:R-:W-:Y:S02]  /*89c0*/  DFMA R132, R192, R122, R132 ;  /* 0x0000007ac084722b */ /* 0x000fe40000000084 */
[----:B------:R-:W-:-:S03]  /*89d0*/  DFMA R126, R218, R128, R126 ;  /* 0x00000080da7e722b */ /* 0x000fc6000000007e */
[----:B------:R-:W-:Y:S01]  /*89e0*/  DFMA R134, R74, R140, R134 ;  /* 0x0000008c4a86722b */ /* 0x000fe20000000086 */
[----:B------:R-:W-:-:S04]  /*89f0*/  CS2R R190, SRZ ;  /* 0x0000000000be7805 */ /* 0x000fc8000001ff00 */
[----:B------:R-:W-:Y:S02]  /*8a00*/  DFMA R192, R216, R130, R126 ;  /* 0x00000082d8c0722b */ /* 0x000fe4000000007e */
[----:B------:R-:W4:Y:S01]  /*8a10*/  @!P2 LDG.E.64.CONSTANT R190, desc[UR76][R156.64+0x12800] ;  /* 0x0128004c9cbea981 */ /* 0x000f22000c1e9b00 */
[----:B------:R-:W-:Y:S02]  /*8a20*/  DFMA R128, R72, R142, R134 ;  /* 0x0000008e4880722b */ /* 0x000fe40000000086 */
[----:B--2---:R-:W-:-:S08]  /*8a30*/  DMUL R124, R132, R158 ;  /* 0x0000009e847c7228 */ /* 0x004fd00000000000 */
[----:B---3--:R-:W-:Y:S02]  /*8a40*/  DFMA R162, R192, R162, R124 ;  /* 0x000000a2c0a2722b */ /* 0x008fe4000000007c */
[----:B------:R-:W0:Y:S01]  /*8a50*/  LDS.128 R124, [UR6+0x92e0] ;  /* 0x0092e006ff7c7984 */ /* 0x000e220008000c00 */
[----:B-1----:R-:W-:Y:S02]  /*8a60*/  DFMA R128, R78, R136, R128 ;  /* 0x000000884e80722b */ /* 0x002fe40000000080 */
        /* <DEDUP_REMOVED lines=13> */
[----:B0-----:R-:W-:Y:S01]  /*8b40*/  IMAD.SHL.U32 R199, R5, 0x8, RZ ;  /* 0x0000000805c77824 */ /* 0x001fe200078e00ff */
[----:B------:R-:W-:-:S04]  /*8b50*/  SHF.R.U32.HI R198, RZ, 0x4, R5 ;  /* 0x00000004ffc67819 */ /* 0x000fc80000011605 */
[----:B------:R-:W-:Y:S01]  /*8b60*/  LOP3.LUT R199, R199, 0x78, RZ, 0xc0, !PT ;  /* 0x00000078c7c77812 */ /* 0x000fe200078ec0ff */
[-C--:B------:R-:W-:Y:S02]  /*8b70*/  DFMA R134, R182, R186.reuse, R134 ;  /* 0x000000bab686722b */ /* 0x080fe40000000086 */
[----:B------:R-:W-:Y:S01]  /*8b80*/  DMUL R160, R132, R186 ;  /* 0x000000ba84a07228 */ /* 0x000fe20000000000 */
[----:B------:R-:W-:Y:S01]  /*8b90*/  LEA R186, R220, UR6, 0xb ;  /* 0x00000006dcba7c11 */ /* 0x000fe2000f8e58ff */
[----:B------:R-:W-:-:S04]  /*8ba0*/  UIADD3 UR6, UPT, UPT, UR27, 0x800, URZ ;  /* 0x000008001b067890 */ /* 0x000fc8000fffe0ff */
[----:B------:R-:W-:Y:S01]  /*8bb0*/  ULEA UR6, UR26, UR6, 0x18 ;  /* 0x000000061a067291 */ /* 0x000fe2000f8ec0ff */
[----:B------:R-:W-:-:S05]  /*8bc0*/  IMAD R186, R198, 0x80, R186 ;  /* 0x00000080c6ba7824 */ /* 0x000fca00078e02ba */
[----:B------:R-:W-:Y:S01]  /*8bd0*/  LEA R5, R220, UR6, 0xb ;  /* 0x00000006dc057c11 */ /* 0x000fe2000f8e58ff */
[----:B------:R-:W-:-:S04]  /*8be0*/  IMAD.IADD R133, R199, 0x1, R186 ;  /* 0x00000001c7857824 */ /* 0x000fc800078e02ba */
[----:B------:R-:W-:Y:S01]  /*8bf0*/  IMAD.IADD R5, R199, 0x1, R5 ;  /* 0x00000001c7057824 */ /* 0x000fe200078e0205 */
[----:B------:R-:W2:Y:S03]  /*8c00*/  LDCU.64 UR6, c[0x0][0x388] ;  /* 0x00007100ff0677ac */ /* 0x000ea60008000a00 */
[----:B------:R-:W-:Y:S01]  /*8c10*/  IMAD R187, R198, 0x80, R5 ;  /* 0x00000080c6bb7824 */ /* 0x000fe200078e0205 */
[----:B------:R-:W-:Y:S01]  /*8c20*/  DFMA R162, R182, R190, R162 ;  /* 0x000000beb6a2722b */ /* 0x000fe200000000a2 */
[----:B------:R-:W-:Y:S06]  /*8c30*/  BAR.SYNC.DEFER_BLOCKING 0x0 ;  /* 0x0000000000007b1d */ /* 0x000fec0000010000 */
[----:B------:R0:W-:Y:S04]  /*8c40*/  STS.64 [R133], R162 ;  /* 0x000000a285007388 */ /* 0x0001e80000000a00 */
[----:B------:R-:W-:Y:S01]  /*8c50*/  STS.64 [R187], R134 ;  /* 0x00000086bb007388 */ /* 0x000fe20000000a00 */
[----:B------:R-:W-:Y:S01]  /*8c60*/  BAR.SYNC.DEFER_BLOCKING 0x0 ;  /* 0x0000000000007b1d */ /* 0x000fe20000010000 */
[----:B0-----:R-:W-:-:S06]  /*8c70*/  CS2R R162, SRZ ;  /* 0x0000000000a27805 */ /* 0x001fcc000001ff00 */
        /* <DEDUP_REMOVED lines=44> */
[----:B0-----:R-:W-:Y:S01]  /*8f40*/  DFMA R132, R38, R156, R132 ;  /* 0x0000009c2684722b */ /* 0x001fe20000000084 */
[----:B------:R-:W0:Y:S01]  /*8f50*/  LDS.128 R156, [R186+0x60] ;  /* 0x00006000ba9c7984 */ /* 0x000e220000000c00 */
[----:B------:R-:W-:-:S08]  /*8f60*/  DFMA R160, R192, R190, R160 ;  /* 0x000000bec0a0722b */ /* 0x000fd000000000a0 */
[----:B---3--:R-:W-:Y:S02]  /*8f70*/  DFMA R182, R182, R162, R160 ;  /* 0x000000a2b6b6722b */ /* 0x008fe400000000a0 */
[----:B------:R-:W1:Y:S06]  /*8f80*/  LDS.64 R160, [R5+0x600] ;  /* 0x0006000005a07984 */ /* 0x000e6c0000000a00 */
[----:B------:R-:W-:Y:S01]  /*8f90*/  DFMA R190, R152, R182, R238 ;  /* 0x000000b698be722b */ /* 0x000fe200000000ee */
[----:B------:R-:W-:Y:S01]  /*8fa0*/  LDS.64 R152, [R5+0x680] ;  /* 0x0006800005987984 */ /* 0x000fe20000000a00 */
[----:B0-----:R-:W-:-:S03]  /*8fb0*/  DFMA R156, R34, R156, R132 ;  /* 0x0000009c229c722b */ /* 0x001fc60000000084 */
[----:B------:R-:W0:Y:S01]  /*8fc0*/  LDS.128 R132, [R4+0x3000] ;  /* 0x0030000004847984 */ /* 0x000e220000000c00 */
[----:B------:R-:W-:Y:S02]  /*8fd0*/  DFMA R248, R144, R182, R248 ;  /* 0x000000b690f8722b */ /* 0x000fe400000000f8 */
[----:B------:R-:W-:Y:S01]  /*8fe0*/  DFMA R238, R182, R146, R196 ;  /* 0x00000092b6ee722b */ /* 0x000fe200000000c4 */
[----:B------:R-:W2:Y:S01]  /*8ff0*/  LDS.128 R144, [R4+0x3010] ;  /* 0x0030100004907984 */ /* 0x000ea20000000c00 */
[----:B-1----:R-:W-:Y:S01]  /*9000*/  DFMA R156, R30, R160, R156 ;  /* 0x000000a01e9c722b */ /* 0x002fe2000000009c */
[----:B------:R-:W-:Y:S01]  /*9010*/  IMAD.IADD R192, R252, 0x1, R199 ;  /* 0x00000001fcc07824 */ /* 0x000fe200078e02c7 */
[----:B------:R-:W-:-:S04]  /*9020*/  DFMA R250, R182, R154, R250 ;  /* 0x0000009ab6fa722b */ /* 0x000fc800000000fa */
[----:B------:R-:W-:Y:S02]  /*9030*/  LDS.64 R154, [R192+0x3000] ;  /* 0x00300000c09a7984 */ /* 0x000fe40000000a00 */
[----:B------:R-:W-:Y:S02]  /*9040*/  DFMA R158, R26, R158, R156 ;  /* 0x0000009e1a9e722b */ /* 0x000fe4000000009c */
[----:B------:R-:W-:Y:S01]  /*9050*/  LDS.64 R156, [R5+0x700] ;  /* 0x00070000059c7984 */ /* 0x000fe20000000a00 */
[----:B0-----:R-:W-:-:S08]  /*9060*/  DFMA R132, R166, R132, RZ ;  /* 0x00000084a684722b */ /* 0x001fd000000000ff */
[----:B------:R-:W-:Y:S02]  /*9070*/  DFMA R160, R164, R134, R132 ;  /* 0x00000086a4a0722b */ /* 0x000fe40000000084 */
[----:B------:R-:W0:Y:S01]  /*9080*/  LDS.128 R132, [R186+0x70] ;  /* 0x00007000ba847984 */ /* 0x000e220000000c00 */
[----:B------:R-:W-:-:S03]  /*9090*/  DFMA R152, R24, R152, R158 ;  /* 0x000000981898722b */ /* 0x000fc6000000009e */
[----:B------:R-:W1:Y:S01]  /*90a0*/  LDS.64 R158, [R192+0x3080] ;  /* 0x00308000c09e7984 */ /* 0x000e620000000a00 */
[----:B------:R-:W-:Y:S01]  /*90b0*/  DFMA R198, R182, R90, R244 ;  /* 0x0000005ab6c6722b */ /* 0x000fe200000000f4 */
[----:B------:R-:W3:Y:S01]  /*90c0*/  @!P2 LDC.64 R90, c[0x0][0x390] ;  /* 0x0000e400ff5aab82 */ /* 0x000ee20000000a00 */
[----:B------:R-:W4:Y:S01]  /*90d0*/  S2R R244, SR_TID.X ;  /* 0x0000000000f47919 */ /* 0x000f220000002100 */
[----:B--2---:R-:W-:Y:S01]  /*90e0*/  DFMA R144, R168, R144, R160 ;  /* 0x00000090a890722b */ /* 0x004fe200000000a0 */
[----:B------:R-:W-:Y:S01]  /*90f0*/  MOV R196, R232 ;  /* 0x000000e800c47202 */ /* 0x000fe20000000f00 */
[----:B------:R-:W-:Y:S01]  /*9100*/  IMAD.MOV.U32 R197, RZ, RZ, R233 ;  /* 0x000000ffffc57224 */ /* 0x000fe200078e00e9 */
[----:B------:R-:W-:-:S05]  /*9110*/  DFMA R232, R140, R182, R236 ;  /* 0x000000b68ce8722b */ /* 0x000fca00000000ec */
[----:B------:R-:W-:Y:S01]  /*9120*/  DFMA R140, R174, R146, R144 ;  /* 0x00000092ae8c722b */ /* 0x000fe20000000090 */
[----:B------:R-:W-:Y:S01]  /*9130*/  @!P2 IMAD R144, R0, 0x7000, RZ ;  /* 0x000070000090a824 */ /* 0x000fe200078e02ff */
[----:B0-----:R-:W-:Y:S02]  /*9140*/  DFMA R152, R22, R132, R152 ;  /* 0x000000841698722b */ /* 0x001fe40000000098 */
[----:B------:R-:W-:-:S06]  /*9150*/  DFMA R132, R112, R154, RZ ;  /* 0x0000009a7084722b */ /* 0x000fcc00000000ff */
[----:B------:R-:W-:Y:S01]  /*9160*/  DFMA R152, R18, R156, R152 ;  /* 0x0000009c1298722b */ /* 0x000fe20000000098 */
[----:B----4-:R-:W-:Y:S01]  /*9170*/  @!P2 LOP3.LUT R157, R244, R144, RZ, 0xfc, !PT ;  /* 0x00000090f49da212 */ /* 0x010fe200078efcff */
[----:B-1----:R-:W-:Y:S01]  /*9180*/  DFMA R132, R158, R114, R132 ;  /* 0x000000729e84722b */ /* 0x002fe20000000084 */
[----:B------:R-:W-:Y:S02]  /*9190*/  CS2R R162, SRZ ;  /* 0x0000000000a27805 */ /* 0x000fe4000001ff00 */
[----:B------:R-:W-:Y:S02]  /*91a0*/  CS2R R158, SRZ ;  /* 0x00000000009e7805 */ /* 0x000fe4000001ff00 */
[----:B------:R-:W-:Y:S01]  /*91b0*/  CS2R R160, SRZ ;  /* 0x0000000000a07805 */ /* 0x000fe2000001ff00 */
[----:B---3--:R-:W-:Y:S01]  /*91c0*/  @!P2 IMAD.WIDE R156, R157, 0x8, R90 ;  /* 0x000000089d9ca825 */ /* 0x008fe200078e025a */
[----:B------:R-:W0:Y:S04]  /*91d0*/  LDS.128 R144, [R4+0x3020] ;  /* 0x0030200004907984 */ /* 0x000e280000000c00 */
[----:B------:R-:W2:Y:S04]  /*91e0*/  @!P2 LDG.E.64.CONSTANT R158, desc[UR76][R156.64+0xb000] ;  /* 0x00b0004c9c9ea981 */ /* 0x000ea8000c1e9b00 */
[----:B------:R-:W3:Y:S04]  /*91f0*/  @!P2 LDG.E.64.CONSTANT R162, desc[UR76][R156.64+0x3000] ;  /* 0x0030004c9ca2a981 */ /* 0x000ee8000c1e9b00 */
[----:B------:R-:W4:Y:S04]  /*9200*/  @!P2 LDG.E.64.CONSTANT R160, desc[UR76][R156.64+0x1b000] ;  /* 0x01b0004c9ca0a981 */ /* 0x000f28000c1e9b00 */
[----:B------:R-:W1:Y:S01]  /*9210*/  LDS.64 R90, [R192+0x3100] ;  /* 0x00310000c05a7984 */ /* 0x000e620000000a00 */
[----:B------:R-:W-:-:S03]  /*9220*/  DFMA R246, R182, R142, R246 ;  /* 0x0000008eb6f6722b */ /* 0x000fc600000000f6 */
[----:B------:R-:W-:Y:S01]  /*9230*/  LDS.64 R142, [R192+0x3280] ;  /* 0x00328000c08e7984 */ /* 0x000fe20000000a00 */
[----:B0-----:R-:W-:-:S03]  /*9240*/  DFMA R144, R172, R144, R140 ;  /* 0x00000090ac90722b */ /* 0x001fc6000000008c */
[----:B------:R-:W-:Y:S01]  /*9250*/  LDS.64 R140, [R192+0x3200] ;  /* 0x00320000c08c7984 */ /* 0x000fe20000000a00 */
[----:B-1----:R-:W-:-:S03]  /*9260*/  DFMA R90, R96, R90, R132 ;  /* 0x0000005a605a722b */ /* 0x002fc60000000084 */
[----:B------:R-:W0:Y:S01]  /*9270*/  LDS.64 R132, [R192+0x3180] ;  /* 0x00318000c0847984 */ /* 0x000e220000000a00 */
[----:B------:R-:W-:-:S03]  /*9280*/  DFMA R146, R184, R146, R144 ;  /* 0x00000092b892722b */ /* 0x000fc60000000090 */
[----:B------:R-:W1:Y:S01]  /*9290*/  LDS.64 R144, [R5+0x780] ;  /* 0x0007800005907984 */ /* 0x000e620000000a00 */
[----:B------:R-:W-:Y:S02]  /*92a0*/  DFMA R242, R136, R182, R242 ;  /* 0x000000b688f2722b */ /* 0x000fe400000000f2 */
[----:B------:R-:W-:Y:S02]  /*92b0*/  DFMA R136, R12, R134, R152 ;  /* 0x000000860c88722b */ /* 0x000fe40000000098 */
[----:B0-----:R-:W-:Y:S01]  /*92c0*/  DFMA R90, R132, R98, R90 ;  /* 0x00000062845a722b */ /* 0x001fe2000000005a */
[----:B------:R-:W0:Y:S07]  /*92d0*/  LDS.128 R132, [R4+0x3030] ;  /* 0x0030300004847984 */ /* 0x000e2e0000000c00 */
[----:B------:R-:W-:Y:S01]  /*92e0*/  DFMA R90, R116, R140, R90 ;  /* 0x0000008c745a722b */ /* 0x000fe2000000005a */
[----:B------:R-:W0:Y:S07]  /*92f0*/  LDS.64 R140, [R192+0x3300] ;  /* 0x00330000c08c7984 */ /* 0x000e2e0000000a00 */
[----:B------:R-:W-:-:S02]  /*9300*/  DFMA R142, R142, R118, R90 ;  /* 0x000000768e8e722b */ /* 0x000fc4000000005a */
[----:B------:R-:W0:Y:S01]  /*9310*/  LDS.64 R90, [R192+0x3380] ;  /* 0x00338000c05a7984 */ /* 0x000e220000000a00 */
[----:B------:R-:W-:Y:S02]  /*9320*/  DFMA R226, R124, R182, R226 ;  /* 0x000000b67ce2722b */ /* 0x000fe400000000e2 */
[----:B-1----:R-:W-:Y:S01]  /*9330*/  DFMA R124, R6, R144, R136 ;  /* 0x00000090067c722b */ /* 0x002fe20000000088 */
[----:B------:R-:W1:Y:S01]  /*9340*/  LDS.64 R144, [R192+0x3400] ;  /* 0x00340000c0907984 */ /* 0x000e620000000a00 */
[----:B------:R-:W-:-:S03]  /*9350*/  DFMA R2, R182, R138, R2 ;  /* 0x0000008ab602722b */ /* 0x000fc60000000002 */
[----:B------:R-:W1:Y:S01]  /*9360*/  LDS.128 R136, [R4+0x3040] ;  /* 0x0030400004887984 */ /* 0x000e620000000c00 */
[----:B0-----:R-:W-:Y:S02]  /*9370*/  DFMA R146, R180, R132, R146 ;  /* 0x00000084b492722b */ /* 0x001fe40000000092 */
[----:B------:R-:W-:Y:S01]  /*9380*/  DFMA R140, R92, R140, R142 ;  /* 0x0000008c5c8c722b */ /* 0x000fe2000000008e */
[----:B------:R-:W0:Y:S05]  /*9390*/  LDS.64 R142, [R192+0x3480] ;  /* 0x00348000c08e7984 */ /* 0x000e2a0000000a00 */
[----:B------:R-:W-:Y:S01]  /*93a0*/  DFMA R146, R178, R134, R146 ;  /* 0x00000086b292722b */ /* 0x000fe20000000092 */
[----:B------:R-:W-:Y:S01]  /*93b0*/  LDS.128 R132, [R4+0x3050] ;  /* 0x0030500004847984 */ /* 0x000fe20000000c00 */
[----:B------:R-:W-:-:S03]  /*93c0*/  DFMA R90, R90, R94, R140 ;  /* 0x0000005e5a5a722b */ /* 0x000fc6000000008c */
[----:B------:R-:W0:Y:S01]  /*93d0*/  LDS.64 R140, [R192+0x3500] ;  /* 0x00350000c08c7984 */ /* 0x000e220000000a00 */
[----:B------:R-:W-:Y:S01]  /*93e0*/  ULEA UR6, UR26, UR27, 0x18 ;  /* 0x0000001b1a067291 */ /* 0x000fe2000f8ec0ff */
[----:B------:R-:W-:-:S03]  /*93f0*/  IMAD.MOV.U32 R236, RZ, RZ, R190 ;  /* 0x000000ffffec7224 */ /* 0x000fc600078e00be */
[----:B-1----:R-:W-:Y:S02]  /*9400*/  DFMA R144, R100, R144, R90 ;  /* 0x000000906490722b */ /* 0x002fe4000000005a */
[----:B------:R-:W1:Y:S01]  /*9410*/  LDS.64 R90, [R192+0x3580] ;  /* 0x00358000c05a7984 */ /* 0x000e620000000a00 */
[----:B------:R-:W-:Y:S01]  /*9420*/  DFMA R146, R176, R136, R146 ;  /* 0x00000088b092722b */ /* 0x000fe20000000092 */
[----:B------:R-:W-:Y:S01]  /*9430*/  IMAD.MOV.U32 R237, RZ, RZ, R191 ;  /* 0x000000ffffed7224 */ /* 0x000fe200078e00bf */
[----:B------:R-:W-:Y:S01]  /*9440*/  DFMA R240, R148, R182, R240 ;  /* 0x000000b694f0722b */ /* 0x000fe200000000f0 */
[----:B------:R-:W1:Y:S01]  /*9450*/  LDS.128 R152, [UR6+0x9300] ;  /* 0x00930006ff987984 */ /* 0x000e620008000c00 */
[----:B------:R-:W-:Y:S02]  /*9460*/  IMAD.MOV.U32 R148, RZ, RZ, R236 ;  /* 0x000000ffff947224 */ /* 0x000fe400078e00ec */
[----:B------:R-:W-:Y:S01]  /*9470*/  IMAD.MOV.U32 R149, RZ, RZ, R237 ;  /* 0x000000ffff957224 */ /* 0x000fe200078e00ed */
[----:B------:R-:W-:-:S02]  /*9480*/  DFMA R236, R182, R150, R234 ;  /* 0x00000096b6ec722b */ /* 0x000fc400000000ea */
[----:B------:R-:W-:Y:S02]  /*9490*/  DFMA R234, R182, R126, R228 ;  /* 0x0000007eb6ea722b */ /* 0x000fe400000000e4 */
[----:B------:R-:W-:Y:S02]  /*94a0*/  DADD R198, R198, R124 ;  /* 0x00000000c6c67229 */ /* 0x000fe4000000007c */
[----:B------:R-:W-:Y:S01]  /*94b0*/  DFMA R138, R188, R138, R146 ;  /* 0x0000008abc8a722b */ /* 0x000fe20000000092 */
[----:B------:R-:W1:Y:S01]  /*94c0*/  LDS.128 R124, [R4+0x3060] ;  /* 0x00306000047c7984 */ /* 0x000e620000000c00 */
[----:B------:R-:W-:Y:S02]  /*94d0*/  DFMA R196, R88, R182, R196 ;  /* 0x000000b658c4722b */ /* 0x000fe400000000c4 */
[----:B0-----:R-:W-:Y:S02]  /*94e0*/  DFMA R136, R142, R102, R144 ;  /* 0x000000668e88722b */ /* 0x001fe40000000090 */
[----:B------:R-:W-:-:S02]  /*94f0*/  DFMA R230, R128, R182, R230 ;  /* 0x000000b680e6722b */ /* 0x000fc400000000e6 */
[----:B------:R-:W-:Y:S01]  /*9500*/  DFMA R222, R182, R130, R222 ;  /* 0x00000082b6de722b */ /* 0x000fe200000000de */
[----:B------:R-:W-:Y:S01]  /*9510*/  IMAD.MOV.U32 R228, RZ, RZ, R148 ;  /* 0x000000ffffe47224 */ /* 0x000fe200078e0094 */
[----:B------:R-:W-:Y:S01]  /*9520*/  CS2R R186, SRZ ;  /* 0x0000000000ba7805 */ /* 0x000fe2000001ff00 */
[----:B------:R-:W-:Y:S01]  /*9530*/  IMAD.MOV.U32 R229, RZ, RZ, R149 ;  /* 0x000000ffffe57224 */ /* 0x000fe200078e0095 */
[----:B------:R-:W-:Y:S01]  /*9540*/  DFMA R88, R108, R140, R136 ;  /* 0x0000008c6c58722b */ /* 0x000fe20000000088 */
[----:B------:R-:W-:Y:S01]  /*9550*/  LDS.128 R148, [UR6+0x9330] ;  /* 0x00933006ff947984 */ /* 0x000fe20008000c00 */
[----:B------:R-:W-:-:S03]  /*9560*/  DFMA R136, R170, R132, R138 ;  /* 0x00000084aa88722b */ /* 0x000fc6000000008a */
[----:B------:R-:W0:Y:S04]  /*9570*/  LDS.64 R132, [R192+0x3600] ;  /* 0x00360000c0847984 */ /* 0x000e280000000a00 */
[----:B------:R-:W0:Y:S01]  /*9580*/  LDS.128 R140, [UR6+0x9310] ;  /* 0x00931006ff8c7984 */ /* 0x000e220008000c00 */
[----:B------:R-:W-:Y:S02]  /*9590*/  DFMA R136, R194, R134, R136 ;  /* 0x00000086c288722b */ /* 0x000fe40000000088 */
[----:B-1----:R-:W-:Y:S01]  /*95a0*/  DFMA R128, R90, R110, R88 ;  /* 0x0000006e5a80722b */ /* 0x002fe20000000058 */
[----:B------:R-:W1:Y:S04]  /*95b0*/  LDS.64 R134, [R192+0x3680] ;  /* 0x00368000c0867984 */ /* 0x000e680000000a00 */
[----:B------:R-:W1:Y:S01]  /*95c0*/  LDS.128 R88, [UR6+0x9320] ;  /* 0x00932006ff587984 */ /* 0x000e620008000c00 */
[----:B------:R-:W-:-:S03]  /*95d0*/  DFMA R138, R20, R152, RZ ;  /* 0x00000098148a722b */ /* 0x000fc600000000ff */
[----:B------:R-:W4:Y:S01]  /*95e0*/  @!P2 LDG.E.64.CONSTANT R186, desc[UR76][R156.64+0x23000] ;  /* 0x0230004c9cbaa981 */ /* 0x000f22000c1e9b00 */
[----:B------:R-:W-:-:S03]  /*95f0*/  DFMA R136, R202, R124, R136 ;  /* 0x0000007cca88722b */ /* 0x000fc60000000088 */
[----:B------:R-:W1:Y:S01]  /*9600*/  LDS.64 R124, [R192+0x3700] ;  /* 0x00370000c07c7984 */ /* 0x000e620000000a00 */
[----:B------:R-:W-:-:S03]  /*9610*/  DFMA R138, R84, R154, R138 ;  /* 0x0000009a548a722b */ /* 0x000fc6000000008a */
[----:B------:R-:W1:Y:S04]  /*9620*/  LDS.64 R192, [R192+0x3780] ;  /* 0x00378000c0c07984 */ /* 0x000e680000000a00 */
[----:B------:R-:W-:Y:S01]  /*9630*/  LDS.128 R144, [UR6+0x9350] ;  /* 0x00935006ff907984 */ /* 0x000fe20008000c00 */
[----:B0-----:R-:W-:-:S03]  /*9640*/  DFMA R132, R104, R132, R128 ;  /* 0x000000846884722b */ /* 0x001fc60000000080 */
[----:B------:R-:W0:Y:S01]  /*9650*/  LDS.128 R128, [R4+0x3070] ;  /* 0x0030700004807984 */ /* 0x000e220000000c00 */
[----:B------:R-:W-:-:S08]  /*9660*/  DFMA R138, R80, R140, R138 ;  /* 0x0000008c508a722b */ /* 0x000fd0000000008a */
[----:B------:R-:W-:Y:S02]  /*9670*/  DFMA R138, R14, R142, R138 ;  /* 0x0000008e0e8a722b */ /* 0x000fe4000000008a */
[----:B-1----:R-:W-:Y:S02]  /*9680*/  DFMA R132, R134, R106, R132 ;  /* 0x0000006a8684722b */ /* 0x002fe40000000084 */
[----:B------:R-:W-:-:S04]  /*9690*/  DFMA R126, R224, R126, R136 ;  /* 0x0000007ee07e722b */ /* 0x000fc80000000088 */
[----:B------:R-:W-:Y:S02]  /*96a0*/  DFMA R134, R16, R88, R138 ;  /* 0x000000581086722b */ /* 0x000fe4000000008a */
[----:B------:R-:W1:Y:S01]  /*96b0*/  LDS.128 R136, [UR6+0x9340] ;  /* 0x00934006ff887984 */ /* 0x000e620008000c00 */
[----:B------:R-:W-:-:S05]  /*96c0*/  DFMA R132, R120, R124, R132 ;  /* 0x0000007c7884722b */ /* 0x000fca0000000084 */
[----:B------:R-:W-:-:S03]  /*96d0*/  DFMA R134, R10, R90, R134 ;  /* 0x0000005a0a86722b */ /* 0x000fc60000000086 */
[----:B------:R-:W-:Y:S01]  /*96e0*/  DFMA R132, R192, R122, R132 ;  /* 0x0000007ac084722b */ /* 0x000fe20000000084 */
[----:B------:R-:W-:Y:S01]  /*96f0*/  CS2R R190, SRZ ;  /* 0x0000000000be7805 */ /* 0x000fe2000001ff00 */
[----:B0-----:R-:W-:-:S05]  /*9700*/  DFMA R126, R218, R128, R126 ;  /* 0x00000080da7e722b */ /* 0x001fca000000007e */
[----:B------:R-:W4:Y:S01]  /*9710*/  @!P2 LDG.E.64.CONSTANT R190, desc[UR76][R156.64+0x13000] ;  /* 0x0130004c9cbea981 */ /* 0x000f22000c1e9b00 */
[----:B------:R-:W-:Y:S02]  /*9720*/  DFMA R134, R74, R148, R134 ;  /* 0x000000944a86722b */ /* 0x000fe40000000086 */
[----:B------:R-:W-:-:S06]  /*9730*/  DFMA R192, R216, R130, R126 ;  /* 0x00000082d8c0722b */ /* 0x000fcc000000007e */
        /* <DEDUP_REMOVED lines=17> */
[----:B------:R-:W-:Y:S01]  /*9850*/  IMAD.SHL.U32 R245, R244, 0x8, RZ ;  /* 0x00000008f4f57824 */ /* 0x000fe200078e00ff */
        /* <DEDUP_REMOVED lines=63> */
[----:B------:R-:W-:-:S06]  /*9c50*/  DFMA R160, R192, R190, R160 ;  /* 0x000000bec0a0722b */ /* 0x000fcc00000000a0 */
[----:B0-----:R-:W-:Y:S01]  /*9c60*/  DFMA R132, R38, R156, R132 ;  /* 0x0000009c2684722b */ /* 0x001fe20000000084 */
[----:B------:R-:W0:Y:S01]  /*9c70*/  LDS.128 R156, [R186+0x60] ;  /* 0x00006000ba9c7984 */ /* 0x000e220000000c00 */
[----:B---3--:R-:W-:-:S03]  /*9c80*/  DFMA R182, R182, R162, R160 ;  /* 0x000000a2b6b6722b */ /* 0x008fc600000000a0 */
[----:B------:R-:W1:Y:S03]  /*9c90*/  LDS.64 R160, [R5+0x600] ;  /* 0x0006000005a07984 */ /* 0x000e660000000a00 */
[----:B0-----:R-:W-:Y:S02]  /*9ca0*/  DFMA R156, R34, R156, R132 ;  /* 0x0000009c229c722b */ /* 0x001fe40000000084 */
[----:B------:R-:W0:Y:S01]  /*9cb0*/  LDS.128 R132, [R4+0x3800] ;  /* 0x0038000004847984 */ /* 0x000e220000000c00 */
[----:B------:R-:W-:-:S03]  /*9cc0*/  DFMA R190, R152, R182, R228 ;  /* 0x000000b698be722b */ /* 0x000fc600000000e4 */
[----:B------:R-:W2:Y:S02]  /*9cd0*/  LDS.64 R152, [R5+0x680] ;  /* 0x0006800005987984 */ /* 0x000ea40000000a00 */
[----:B-1----:R-:W-:Y:S01]  /*9ce0*/  DFMA R160, R30, R160, R156 ;  /* 0x000000a01ea0722b */ /* 0x002fe2000000009c */
[----:B------:R-:W-:Y:S01]  /*9cf0*/  IMAD.MOV.U32 R228, RZ, RZ, R246 ;  /* 0x000000ffffe47224 */ /* 0x000fe200078e00f6 */
[----:B------:R-:W-:Y:S01]  /*9d00*/  DFMA R238, R182, R142, R238 ;  /* 0x0000008eb6ee722b */ /* 0x000fe200000000ee */
[----:B------:R-:W-:Y:S01]  /*9d10*/  IMAD.MOV.U32 R229, RZ, RZ, R247 ;  /* 0x000000ffffe57224 */ /* 0x000fe200078e00f7 */
[----:B------:R-:W-:Y:S04]  /*9d20*/  LDS.64 R156, [R5+0x700] ;  /* 0x00070000059c7984 */ /* 0x000fe80000000a00 */
[----:B------:R-:W-:-:S02]  /*9d30*/  DFMA R160, R26, R158, R160 ;  /* 0x0000009e1aa0722b */ /* 0x000fc400000000a0 */
[----:B------:R-:W-:Y:S01]  /*9d40*/  DFMA R246, R140, R182, R248 ;  /* 0x000000b68cf6722b */ /* 0x000fe200000000f8 */
[----:B------:R-:W1:Y:S01]  /*9d50*/  LDS.128 R140, [R4+0x3810] ;  /* 0x00381000048c7984 */ /* 0x000e620000000c00 */
[----:B0-----:R-:W-:-:S08]  /*9d60*/  DFMA R132, R166, R132, RZ ;  /* 0x00000084a684722b */ /* 0x001fd000000000ff */
[----:B------:R-:W-:Y:S02]  /*9d70*/  DFMA R158, R164, R134, R132 ;  /* 0x00000086a49e722b */ /* 0x000fe40000000084 */
[----:B------:R0:W3:Y:S01]  /*9d80*/  LDS.128 R132, [R186+0x70] ;  /* 0x00007000ba847984 */ /* 0x0000e20000000c00 */
[----:B------:R-:W4:Y:S01]  /*9d90*/  S2R R193, SR_TID.X ;  /* 0x0000000000c17919 */ /* 0x000f220000002100 */
[----:B--2---:R-:W-:Y:S01]  /*9da0*/  DFMA R160, R24, R152, R160 ;  /* 0x0000009818a0722b */ /* 0x004fe200000000a0 */
[----:B------:R-:W-:Y:S01]  /*9db0*/  IMAD.IADD R192, R252, 0x1, R245 ;  /* 0x00000001fcc07824 */ /* 0x000fe200078e02f5 */
[----:B------:R-:W-:Y:S02]  /*9dc0*/  DFMA R244, R88, R182, R196 ;  /* 0x000000b658f4722b */ /* 0x000fe400000000c4 */
[----:B-1----:R-:W-:Y:S02]  /*9dd0*/  DFMA R140, R168, R140, R158 ;  /* 0x0000008ca88c722b */ /* 0x002fe4000000009e */
[----:B------:R-:W-:Y:S01]  /*9de0*/  DFMA R250, R182, R154, R250 ;  /* 0x0000009ab6fa722b */ /* 0x000fe200000000fa */
[----:B------:R-:W-:Y:S01]  /*9df0*/  CS2R R158, SRZ ;  /* 0x00000000009e7805 */ /* 0x000fe2000001ff00 */
[----:B------:R-:W1:Y:S04]  /*9e00*/  LDS.64 R154, [R192+0x3800] ;  /* 0x00380000c09a7984 */ /* 0x000e680000000a00 */
[----:B0-----:R-:W-:Y:S01]  /*9e10*/  DFMA R186, R174, R142, R140 ;  /* 0x0000008eaeba722b */ /* 0x001fe2000000008c */
[----:B------:R-:W-:Y:S01]  /*9e20*/  CS2R R162, SRZ ;  /* 0x0000000000a27805 */ /* 0x000fe2000001ff00 */
[----:B------:R-:W-:Y:S01]  /*9e30*/  @!P2 IMAD R140, R0, 0x7000, RZ ;  /* 0x00007000008ca824 */ /* 0x000fe200078e02ff */
[----:B------:R-:W0:Y:S01]  /*9e40*/  LDS.64 R152, [R192+0x3880] ;  /* 0x00388000c0987984 */ /* 0x000e220000000a00 */
[----:B---3--:R-:W-:Y:S01]  /*9e50*/  DFMA R88, R22, R132, R160 ;  /* 0x000000841658722b */ /* 0x008fe200000000a0 */
[----:B------:R-:W2:Y:S07]  /*9e60*/  @!P2 LDC.64 R132, c[0x0][0x390] ;  /* 0x0000e400ff84ab82 */ /* 0x000eae0000000a00 */
[----:B------:R-:W-:Y:S01]  /*9e70*/  DFMA R88, R18, R156, R88 ;  /* 0x0000009c1258722b */ /* 0x000fe20000000058 */
[----:B----4-:R-:W-:-:S02]  /*9e80*/  @!P2 LOP3.LUT R157, R193, R140, RZ, 0xfc, !PT ;  /* 0x0000008cc19da212 */ /* 0x010fc400078efcff */
[----:B------:R-:W-:Y:S01]  /*9e90*/  CS2R R160, SRZ ;  /* 0x0000000000a07805 */ /* 0x000fe2000001ff00 */
[----:B------:R-:W3:Y:S02]  /*9ea0*/  LDS.128 R140, [R4+0x3820] ;  /* 0x00382000048c7984 */ /* 0x000ee40000000c00 */
[----:B--2---:R-:W-:Y:S02]  /*9eb0*/  @!P2 IMAD.WIDE R156, R157, 0x8, R132 ;  /* 0x000000089d9ca825 */ /* 0x004fe400078e0284 */
[----:B------:R-:W2:Y:S04]  /*9ec0*/  LDS.64 R132, [R192+0x3900] ;  /* 0x00390000c0847984 */ /* 0x000ea80000000a00 */
[----:B------:R-:W4:Y:S04]  /*9ed0*/  @!P2 LDG.E.64.CONSTANT R158, desc[UR76][R156.64+0xb800] ;  /* 0x00b8004c9c9ea981 */ /* 0x000f28000c1e9b00 */
[----:B------:R-:W4:Y:S04]  /*9ee0*/  @!P2 LDG.E.64.CONSTANT R162, desc[UR76][R156.64+0x3800] ;  /* 0x0038004c9ca2a981 */ /* 0x000f28000c1e9b00 */
[----:B------:R-:W4:Y:S01]  /*9ef0*/  @!P2 LDG.E.64.CONSTANT R160, desc[UR76][R156.64+0x1b800] ;  /* 0x01b8004c9ca0a981 */ /* 0x000f22000c1e9b00 */
[----:B-1----:R-:W-:-:S08]  /*9f00*/  DFMA R154, R112, R154, RZ ;  /* 0x0000009a709a722b */ /* 0x002fd000000000ff */
[----:B0-----:R-:W-:Y:S02]  /*9f10*/  DFMA R152, R152, R114, R154 ;  /* 0x000000729898722b */ /* 0x001fe4000000009a */
[----:B---3--:R-:W-:Y:S01]  /*9f20*/  DFMA R154, R172, R140, R186 ;  /* 0x0000008cac9a722b */ /* 0x008fe200000000ba */
[----:B------:R-:W-:Y:S05]  /*9f30*/  LDS.64 R140, [R192+0x3a00] ;  /* 0x003a0000c08c7984 */ /* 0x000fea0000000a00 */
[----:B--2---:R-:W-:Y:S02]  /*9f40*/  DFMA R132, R96, R132, R152 ;  /* 0x000000846084722b */ /* 0x004fe40000000098 */
[----:B------:R-:W0:Y:S01]  /*9f50*/  LDS.64 R152, [R192+0x3980] ;  /* 0x00398000c0987984 */ /* 0x000e220000000a00 */
[----:B------:R-:W-:-:S03]  /*9f60*/  DFMA R248, R182, R150, R228 ;  /* 0x00000096b6f8722b */ /* 0x000fc600000000e4 */
[----:B------:R-:W1:Y:S01]  /*9f70*/  LDS.64 R150, [R192+0x3a80] ;  /* 0x003a8000c0967984 */ /* 0x000e620000000a00 */
[----:B------:R-:W-:Y:S02]  /*9f80*/  DFMA R242, R136, R182, R242 ;  /* 0x000000b688f2722b */ /* 0x000fe400000000f2 */
[----:B------:R-:W-:Y:S01]  /*9f90*/  DFMA R88, R12, R134, R88 ;  /* 0x000000860c58722b */ /* 0x000fe20000000058 */
[----:B------:R-:W2:Y:S01]  /*9fa0*/  LDS.64 R136, [R192+0x3b00] ;  /* 0x003b0000c0887984 */ /* 0x000ea20000000a00 */
[----:B0-----:R-:W-:Y:S02]  /*9fb0*/  DFMA R132, R152, R98, R132 ;  /* 0x000000629884722b */ /* 0x001fe40000000084 */
[----:B------:R-:W-:Y:S01]  /*9fc0*/  DFMA R142, R184, R142, R154 ;  /* 0x0000008eb88e722b */ /* 0x000fe2000000009a */
[----:B------:R-:W-:Y:S05]  /*9fd0*/  LDS.64 R152, [R5+0x780] ;  /* 0x0007800005987984 */ /* 0x000fea0000000a00 */
[----:B------:R-:W-:-:S02]  /*9fe0*/  DFMA R140, R116, R140, R132 ;  /* 0x0000008c748c722b */ /* 0x000fc40000000084 */
[----:B------:R-:W0:Y:S06]  /*9ff0*/  LDS.128 R132, [R4+0x3830] ;  /* 0x0038300004847984 */ /* 0x000e2c0000000c00 */
[----:B-1----:R-:W-:Y:S02]  /*a000*/  DFMA R150, R150, R118, R140 ;  /* 0x000000769696722b */ /* 0x002fe4000000008c */
[----:B------:R-:W1:Y:S06]  /*a010*/  LDS.64 R140, [R192+0x3b80] ;  /* 0x003b8000c08c7984 */ /* 0x000e6c0000000a00 */
[----:B--2---:R-:W-:-:S02]  /*a020*/  DFMA R150, R92, R136, R150 ;  /* 0x000000885c96722b */ /* 0x004fc40000000096 */
[----:B------:R-:W-:Y:S02]  /*a030*/  DFMA R2, R182, R138, R2 ;  /* 0x0000008ab602722b */ /* 0x000fe40000000002 */
[----:B------:R-:W-:Y:S01]  /*a040*/  DFMA R226, R124, R182, R226 ;  /* 0x000000b67ce2722b */ /* 0x000fe200000000e2 */
[----:B------:R-:W2:Y:S04]  /*a050*/  LDS.128 R136, [R4+0x3840] ;  /* 0x0038400004887984 */ /* 0x000ea80000000c00 */
[----:B------:R-:W-:Y:S01]  /*a060*/  LDS.64 R124, [R192+0x3d00] ;  /* 0x003d0000c07c7984 */ /* 0x000fe20000000a00 */
[----:B0-----:R-:W-:-:S03]  /*a070*/  DFMA R132, R180, R132, R142 ;  /* 0x00000084b484722b */ /* 0x001fc6000000008e */
[----:B------:R-:W0:Y:S01]  /*a080*/  LDS.64 R142, [R192+0x3c00] ;  /* 0x003c0000c08e7984 */ /* 0x000e220000000a00 */
[----:B-1----:R-:W-:-:S03]  /*a090*/  DFMA R150, R140, R94, R150 ;  /* 0x0000005e8c96722b */ /* 0x002fc60000000096 */
[----:B------:R-:W1:Y:S01]  /*a0a0*/  LDS.64 R140, [R192+0x3c80] ;  /* 0x003c8000c08c7984 */ /* 0x000e620000000a00 */
[----:B------:R-:W-:Y:S02]  /*a0b0*/  DFMA R240, R144, R182, R240 ;  /* 0x000000b690f0722b */ /* 0x000fe400000000f0 */
[----:B------:R-:W-:Y:S01]  /*a0c0*/  DFMA R144, R178, R134, R132 ;  /* 0x00000086b290722b */ /* 0x000fe20000000084 */
[----:B------:R-:W3:Y:S01]  /*a0d0*/  LDS.128 R132, [R4+0x3850] ;  /* 0x0038500004847984 */ /* 0x000ee20000000c00 */
[----:B------:R-:W-:Y:S02]  /*a0e0*/  DFMA R148, R148, R182, R232 ;  /* 0x000000b69494722b */ /* 0x000fe400000000e8 */
[----:B------:R-:W-:Y:S01]  /*a0f0*/  DFMA R88, R6, R152, R88 ;  /* 0x000000980658722b */ /* 0x000fe20000000058 */
[----:B------:R-:W-:Y:S01]  /*a100*/  ULEA UR6, UR26, UR27, 0x18 ;  /* 0x0000001b1a067291 */ /* 0x000fe2000f8ec0ff */
[----:B------:R-:W-:Y:S02]  /*a110*/  DFMA R234, R182, R126, R234 ;  /* 0x0000007eb6ea722b */ /* 0x000fe400000000ea */
[----:B--2---:R-:W-:Y:S01]  /*a120*/  DFMA R144, R176, R136, R144 ;  /* 0x00000088b090722b */ /* 0x004fe20000000090 */
[----:B------:R-:W2:Y:S03]  /*a130*/  LDS.64 R136, [R192+0x3d80] ;  /* 0x003d8000c0887984 */ /* 0x000ea60000000a00 */
[----:B------:R-:W-:-:S02]  /*a140*/  DADD R232, R148, R88 ;  /* 0x0000000094e87229 */ /* 0x000fc40000000058 */
[----:B------:R-:W2:Y:S01]  /*a150*/  LDS.128 R152, [UR6+0x9380] ;  /* 0x00938006ff987984 */ /* 0x000ea20008000c00 */
[----:B0-----:R-:W-:Y:S02]  /*a160*/  DFMA R142, R100, R142, R150 ;  /* 0x0000008e648e722b */ /* 0x001fe40000000096 */
[----:B------:R-:W-:Y:S01]  /*a170*/  DFMA R138, R188, R138, R144 ;  /* 0x0000008abc8a722b */ /* 0x000fe20000000090 */
[----:B------:R-:W-:Y:S05]  /*a180*/  LDS.128 R148, [UR6+0x9390] ;  /* 0x00939006ff947984 */ /* 0x000fea0008000c00 */
[----:B-1----:R-:W-:-:S08]  /*a190*/  DFMA R140, R140, R102, R142 ;  /* 0x000000668c8c722b */ /* 0x002fd0000000008e */
[----:B------:R-:W-:Y:S01]  /*a1a0*/  DFMA R88, R108, R124, R140 ;  /* 0x0000007c6c58722b */ /* 0x000fe2000000008c */
[----:B------:R-:W0:Y:S01]  /*a1b0*/  LDS.128 R124, [R4+0x3860] ;  /* 0x00386000047c7984 */ /* 0x000e220000000c00 */
[----:B---3--:R-:W-:-:S03]  /*a1c0*/  DFMA R138, R170, R132, R138 ;  /* 0x00000084aa8a722b */ /* 0x008fc6000000008a */
[----:B------:R-:W1:Y:S05]  /*a1d0*/  LDS.64 R132, [R192+0x3e00] ;  /* 0x003e0000c0847984 */ /* 0x000e6a0000000a00 */
[----:B------:R-:W-:Y:S01]  /*a1e0*/  DFMA R140, R194, R134, R138 ;  /* 0x00000086c28c722b */ /* 0x000fe2000000008a */
[----:B------:R-:W3:Y:S01]  /*a1f0*/  LDS.64 R134, [R192+0x3e80] ;  /* 0x003e8000c0867984 */ /* 0x000ee20000000a00 */
[----:B--2---:R-:W-:-:S03]  /*a200*/  DFMA R88, R136, R110, R88 ;  /* 0x0000006e8858722b */ /* 0x004fc60000000058 */
[----:B------:R-:W2:Y:S01]  /*a210*/  LDS.128 R136, [UR6+0x93a0] ;  /* 0x0093a006ff887984 */ /* 0x000ea20008000c00 */
[----:B------:R-:W-:Y:S02]  /*a220*/  DFMA R230, R128, R182, R230 ;  /* 0x000000b680e6722b */ /* 0x000fe400000000e6 */
[----:B------:R-:W-:Y:S02]  /*a230*/  DFMA R222, R182, R130, R222 ;  /* 0x00000082b6de722b */ /* 0x000fe400000000de */
[----:B------:R-:W-:Y:S01]  /*a240*/  DFMA R142, R20, R152, RZ ;  /* 0x00000098148e722b */ /* 0x000fe200000000ff */
[----:B------:R-:W-:Y:S01]  /*a250*/  LDS.128 R128, [R4+0x3870] ;  /* 0x0038700004807984 */ /* 0x000fe20000000c00 */
[----:B------:R-:W-:Y:S02]  /*a260*/  IMAD.MOV.U32 R196, RZ, RZ, R190 ;  /* 0x000000ffffc47224 */ /* 0x000fe400078e00be */
[----:B------:R-:W-:Y:S01]  /*a270*/  IMAD.MOV.U32 R197, RZ, RZ, R191 ;  /* 0x000000ffffc57224 */ /* 0x000fe200078e00bf */
[----:B------:R-:W-:-:S02]  /*a280*/  DFMA R228, R182, R146, R236 ;  /* 0x00000092b6e4722b */ /* 0x000fc400000000ec */
[----:B0-----:R-:W-:Y:S01]  /*a290*/  DFMA R140, R202, R124, R140 ;  /* 0x0000007cca8c722b */ /* 0x001fe2000000008c */
[----:B------:R-:W-:Y:S04]  /*a2a0*/  LDS.128 R144, [UR6+0x93c0] ;  /* 0x0093c006ff907984 */ /* 0x000fe80008000c00 */
[----:B------:R-:W0:Y:S04]  /*a2b0*/  LDS.64 R124, [R192+0x3f00] ;  /* 0x003f0000c07c7984 */ /* 0x000e280000000a00 */
[----:B------:R-:W0:Y:S01]  /*a2c0*/  LDS.64 R192, [R192+0x3f80] ;  /* 0x003f8000c0c07984 */ /* 0x000e220000000a00 */
[----:B------:R-:W-:Y:S01]  /*a2d0*/  IMAD.MOV.U32 R236, RZ, RZ, R196 ;  /* 0x000000ffffec7224 */ /* 0x000fe200078e00c4 */
[----:B-1----:R-:W-:Y:S01]  /*a2e0*/  DFMA R132, R104, R132, R88 ;  /* 0x000000846884722b */ /* 0x002fe20000000058 */
[----:B------:R-:W-:Y:S01]  /*a2f0*/  IMAD.MOV.U32 R237, RZ, RZ, R197 ;  /* 0x000000ffffed7224 */ /* 0x000fe200078e00c5 */
[----:B------:R-:W-:-:S02]  /*a300*/  DFMA R196, R182, R90, R198 ;  /* 0x0000005ab6c4722b */ /* 0x000fc400000000c6 */
[----:B------:R-:W-:Y:S01]  /*a310*/  DFMA R142, R84, R154, R142 ;  /* 0x0000009a548e722b */ /* 0x000fe2000000008e */
[----:B------:R-:W1:Y:S07]  /*a320*/  LDS.128 R88, [UR6+0x93b0] ;  /* 0x0093b006ff587984 */ /* 0x000e6e0008000c00 */
[----:B------:R-:W-:Y:S02]  /*a330*/  DFMA R142, R80, R148, R142 ;  /* 0x00000094508e722b */ /* 0x000fe4000000008e */
[----:B---3--:R-:W-:-:S06]  /*a340*/  DFMA R132, R134, R106, R132 ;  /* 0x0000006a8684722b */ /* 0x008fcc0000000084 */
[----:B------:R-:W-:Y:S01]  /*a350*/  DFMA R142, R14, R150, R142 ;  /* 0x000000960e8e722b */ /* 0x000fe2000000008e */
[----:B------:R-:W-:Y:S01]  /*a360*/  CS2R R186, SRZ ;  /* 0x0000000000ba7805 */ /* 0x000fe2000001ff00 */
[----:B------:R-:W-:Y:S01]  /*a370*/  DFMA R126, R224, R126, R140 ;  /* 0x0000007ee07e722b */ /* 0x000fe2000000008c */
[----:B------:R-:W-:-:S04]  /*a380*/  CS2R R190, SRZ ;  /* 0x0000000000be7805 */ /* 0x000fc8000001ff00 */
[----:B------:R-:W3:Y:S01]  /*a390*/  @!P2 LDG.E.64.CONSTANT R186, desc[UR76][R156.64+0x23800] ;  /* 0x0238004c9cbaa981 */ /* 0x000ee2000c1e9b00 */
[----:B--2---:R-:W-:Y:S02]  /*a3a0*/  DFMA R134, R16, R136, R142 ;  /* 0x000000881086722b */ /* 0x004fe4000000008e */
[----:B0-----:R-:W-:Y:S01]  /*a3b0*/  DFMA R132, R120, R124, R132 ;  /* 0x0000007c7884722b */ /* 0x001fe20000000084 */
[----:B------:R-:W0:Y:S05]  /*a3c0*/  LDS.128 R140, [UR6+0x93d0] ;  /* 0x0093d006ff8c7984 */ /* 0x000e2a0008000c00 */
[----:B------:R-:W-:Y:S02]  /*a3d0*/  DFMA R134, R10, R138, R134 ;  /* 0x0000008a0a86722b */ /* 0x000fe40000000086 */
[----:B------:R-:W-:Y:S01]  /*a3e0*/  DFMA R126, R218, R128, R126 ;  /* 0x00000080da7e722b */ /* 0x000fe2000000007e */
[----:B------:R-:W2:Y:S01]  /*a3f0*/  @!P2 LDG.E.64.CONSTANT R190, desc[UR76][R156.64+0x13800] ;  /* 0x0138004c9cbea981 */ /* 0x000ea2000c1e9b00 */
[----:B------:R-:W-:-:S04]  /*a400*/  DFMA R132, R192, R122, R132 ;  /* 0x0000007ac084722b */ /* 0x000fc80000000084 */
[----:B-1----:R-:W-:Y:S02]  /*a410*/  DFMA R134, R74, R88, R134 ;  /* 0x000000584a86722b */ /* 0x002fe40000000086 */
[----:B------:R-:W-:-:S06]  /*a420*/  DFMA R192, R216, R130, R126 ;  /* 0x00000082d8c0722b */ /* 0x000fcc000000007e */
[----:B------:R-:W-:Y:S02]  /*a430*/  DFMA R128, R72, R90, R134 ;  /* 0x0000005a4880722b */ /* 0x000fe40000000086 */
[----:B----4-:R-:W-:-:S08]  /*a440*/  DMUL R124, R132, R158 ;  /* 0x0000009e847c7228 */ /* 0x010fd00000000000 */
[----:B------:R-:W-:Y:S02]  /*a450*/  DFMA R162, R192, R162, R124 ;  /* 0x000000a2c0a2722b */ /* 0x000fe4000000007c */
[----:B------:R-:W1:Y:S01]  /*a460*/  LDS.128 R124, [UR6+0x93e0] ;  /* 0x0093e006ff7c7984 */ /* 0x000e620008000c00 */
[----:B------:R-:W-:Y:S02]  /*a470*/  DFMA R128, R78, R144, R128 ;  /* 0x000000904e80722b */ /* 0x000fe40000000080 */
[----:B------:R-:W-:-:S08]  /*a480*/  DMUL R134, R132, R160 ;  /* 0x000000a084867228 */ /* 0x000fd00000000000 */
[----:B------:R-:W-:Y:S02]  /*a490*/  DFMA R134, R192, R158, R134 ;  /* 0x0000009ec086722b */ /* 0x000fe40000000086 */
[----:B------:R-:W-:Y:S01]  /*a4a0*/  DFMA R158, R70, R146, R128 ;  /* 0x00000092469e722b */ /* 0x000fe20000000080 */
[----:B------:R-:W4:Y:S07]  /*a4b0*/  LDS.128 R128, [UR6+0x93f0] ;  /* 0x0093f006ff807984 */ /* 0x000f2e0008000c00 */
[----:B0-----:R-:W-:-:S08]  /*a4c0*/  DFMA R158, R8, R140, R158 ;  /* 0x0000008c089e722b */ /* 0x001fd0000000009e */
[----:B------:R-:W-:-:S08]  /*a4d0*/  DFMA R158, R86, R142, R158 ;  /* 0x0000008e569e722b */ /* 0x000fd0000000009e */
[----:B-1----:R-:W-:-:S08]  /*a4e0*/  DFMA R158, R82, R124, R158 ;  /* 0x0000007c529e722b */ /* 0x002fd0000000009e */
[----:B------:R-:W-:-:S08]  /*a4f0*/  DFMA R158, R32, R126, R158 ;  /* 0x0000007e209e722b */ /* 0x000fd0000000009e */
[----:B----4-:R-:W-:-:S08]  /*a500*/  DFMA R158, R76, R128, R158 ;  /* 0x000000804c9e722b */ /* 0x010fd0000000009e */
[----:B------:R-:W-:Y:S01]  /*a510*/  DFMA R182, R68, R130, R158 ;  /* 0x0000008244b6722b */ /* 0x000fe2000000009e */
[----:B------:R-:W-:-:S06]  /*a520*/  CS2R R158, SRZ ;  /* 0x00000000009e7805 */ /* 0x000fcc000001ff00 */
[----:B------:R-:W4:Y:S01]  /*a530*/  @!P2 LDG.E.64.CONSTANT R158, desc[UR76][R156.64+0x33800] ;  /* 0x0338004c9c9ea981 */ /* 0x000f22000c1e9b00 */
[----:B------:R-:W0:Y:S02]  /*a540*/  S2R R5, SR_TID.X ;  /* 0x0000000000057919 */ /* 0x000e240000002100 */
[----:B0-----:R-:W-:Y:S01]  /*a550*/  SHF.R.U32.HI R199, RZ, 0x4, R5 ;  /* 0x00000004ffc77819 */ /* 0x001fe20000011605 */
[-C--:B---3--:R-:W-:Y:S02]  /*a560*/  DMUL R160, R132, R186.reuse ;  /* 0x000000ba84a07228 */ /* 0x088fe40000000000 */
[----:B------:R-:W-:Y:S01]  /*a570*/  DFMA R134, R182, R186, R134 ;  /* 0x000000bab686722b */ /* 0x000fe20000000086 */
[----:B------:R-:W-:Y:S01]  /*a580*/  LEA R186, R220, UR6, 0xb ;  /* 0x00000006dcba7c11 */ /* 0x000fe2000f8e58ff */
[----:B------:R-:W-:-:S04]  /*a590*/  UIADD3 UR6, UPT, UPT, UR27, 0x800, URZ ;  /* 0x000008001b067890 */ /* 0x000fc8000fffe0ff */
[----:B------:R-:W-:Y:S01]  /*a5a0*/  ULEA UR6, UR26, UR6, 0x18 ;  /* 0x000000061a067291 */ /* 0x000fe2000f8ec0ff */
[----:B--2---:R-:W-:Y:S01]  /*a5b0*/  DFMA R160, R192, R190, R160 ;  /* 0x000000bec0a0722b */ /* 0x004fe200000000a0 */
[----:B------:R-:W-:-:S04]  /*a5c0*/  IMAD.SHL.U32 R193, R5, 0x8, RZ ;  /* 0x0000000805c17824 */ /* 0x000fc800078e00ff */
[----:B------:R-:W-:Y:S01]  /*a5d0*/  LEA R5, R220, UR6, 0xb ;  /* 0x00000006dc057c11 */ /* 0x000fe2000f8e58ff */
[----:B------:R-:W-:Y:S01]  /*a5e0*/  IMAD R186, R199, 0x80, R186 ;  /* 0x00000080c7ba7824 */ /* 0x000fe200078e02ba */
[----:B------:R-:W-:Y:S01]  /*a5f0*/  LOP3.LUT R193, R193, 0x78, RZ, 0xc0, !PT ;  /* 0x00000078c1c17812 */ /* 0x000fe200078ec0ff */
[----:B------:R-:W-:Y:S02]  /*a600*/  DFMA R162, R182, R190, R162 ;  /* 0x000000beb6a2722b */ /* 0x000fe400000000a2 */
[----:B------:R-:W4:Y:S02]  /*a610*/  LDCU.64 UR6, c[0x0][0x388] ;  /* 0x00007100ff0677ac */ /* 0x000f240008000a00 */
[C---:B------:R-:W-:Y:S01]  /*a620*/  IMAD.IADD R5, R193.reuse, 0x1, R5 ;  /* 0x00000001c1057824 */ /* 0x040fe200078e0205 */
[----:B------:R-:W-:Y:S01]  /*a630*/  IADD3 R133, PT, PT, R193, R186, RZ ;  /* 0x000000bac1857210 */ /* 0x000fe20007ffe0ff */
[----:B------:R-:W-:Y:S02]  /*a640*/  BAR.SYNC.DEFER_BLOCKING 0x0 ;  /* 0x0000000000007b1d */ /* 0x000fe40000010000 */
[----:B------:R-:W-:-:S04]  /*a650*/  IMAD R187, R199, 0x80, R5 ;  /* 0x00000080c7bb7824 */ /* 0x000fc800078e0205 */
[----:B------:R0:W-:Y:S04]  /*a660*/  STS.64 [R133], R162 ;  /* 0x000000a285007388 */ /* 0x0001e80000000a00 */
[----:B------:R-:W-:Y:S01]  /*a670*/  STS.64 [R187], R134 ;  /* 0x00000086bb007388 */ /* 0x000fe20000000a00 */
[----:B------:R-:W-:Y:S01]  /*a680*/  BAR.SYNC.DEFER_BLOCKING 0x0 ;  /* 0x0000000000007b1d */ /* 0x000fe20000010000 */
[----:B0-----:R-:W-:-:S06]  /*a690*/  CS2R R162, SRZ ;  /* 0x0000000000a27805 */ /* 0x001fcc000001ff00 */
[----:B------:R0:W2:Y:S04]  /*a6a0*/  @!P2 LDG.E.64.CONSTANT R162, desc[UR76][R156.64+0x2b800] ;  /* 0x02b8004c9ca2a981 */ /* 0x0000a8000c1e9b00 */
[----:B------:R-:W1:Y:S04]  /*a6b0*/  LDS.128 R132, [R186] ;  /* 0x00000000ba847984 */ /* 0x000e680000000c00 */
[----:B0-----:R-:W0:Y:S01]  /*a6c0*/  LDS.64 R156, [R5] ;  /* 0x00000000059c7984 */ /* 0x001e220000000a00 */
[----:B----4-:R-:W-:Y:S02]  /*a6d0*/  DMUL R158, R158, UR6 ;  /* 0x000000069e9e7c28 */ /* 0x010fe40008000000 */
[----:B-1----:R-:W-:-:S08]  /*a6e0*/  DMUL R132, R214, R132 ;  /* 0x00000084d6847228 */ /* 0x002fd00000000000 */
        /* <DEDUP_REMOVED lines=41> */
[----:B--2---:R-:W-:-:S03]  /*a980*/  DFMA R182, R182, R162, R160 ;  /* 0x000000a2b6b6722b */ /* 0x004fc600000000a0 */
[----:B------:R-:W1:Y:S03]  /*a990*/  LDS.64 R160, [R5+0x600] ;  /* 0x0006000005a07984 */ /* 0x000e660000000a00 */
[----:B0-----:R-:W-:Y:S02]  /*a9a0*/  DFMA R156, R34, R156, R132 ;  /* 0x0000009c229c722b */ /* 0x001fe40000000084 */
[----:B------:R-:W0:Y:S01]  /*a9b0*/  LDS.128 R132, [R4+0x4000] ;  /* 0x0040000004847984 */ /* 0x000e220000000c00 */
[----:B------:R-:W-:-:S03]  /*a9c0*/  DFMA R198, R152, R182, R236 ;  /* 0x000000b698c6722b */ /* 0x000fc600000000ec */
[----:B------:R-:W2:Y:S02]  /*a9d0*/  LDS.64 R152, [R5+0x680] ;  /* 0x0006800005987984 */ /* 0x000ea40000000a00 */
[----:B-1----:R-:W-:Y:S01]  /*a9e0*/  DFMA R160, R30, R160, R156 ;  /* 0x000000a01ea0722b */ /* 0x002fe2000000009c */
[----:B------:R-:W-:Y:S01]  /*a9f0*/  IMAD.IADD R192, R252, 0x1, R193 ;  /* 0x00000001fcc07824 */ /* 0x000fe200078e02c1 */
[----:B------:R-:W-:Y:S01]  /*aa00*/  DFMA R250, R182, R154, R250 ;  /* 0x0000009ab6fa722b */ /* 0x000fe200000000fa */
[----:B------:R-:W-:Y:S05]  /*aa10*/  LDS.64 R154, [R5+0x700] ;  /* 0x00070000059a7984 */ /* 0x000fea0000000a00 */
[----:B------:R-:W-:Y:S01]  /*aa20*/  DFMA R160, R26, R158, R160 ;  /* 0x0000009e1aa0722b */ /* 0x000fe200000000a0 */
[----:B------:R-:W-:Y:S01]  /*aa30*/  LDS.64 R156, [R192+0x4000] ;  /* 0x00400000c09c7984 */ /* 0x000fe20000000a00 */
[----:B------:R-:W-:-:S02]  /*aa40*/  DFMA R246, R148, R182, R246 ;  /* 0x000000b694f6722b */ /* 0x000fc400000000f6 */
[----:B------:R-:W-:Y:S01]  /*aa50*/  DFMA R236, R182, R150, R238 ;  /* 0x00000096b6ec722b */ /* 0x000fe200000000ee */
[----:B------:R-:W1:Y:S01]  /*aa60*/  LDS.128 R148, [R4+0x4010] ;  /* 0x0040100004947984 */ /* 0x000e620000000c00 */
[----:B0-----:R-:W-:-:S08]  /*aa70*/  DFMA R132, R166, R132, RZ ;  /* 0x00000084a684722b */ /* 0x001fd000000000ff */
[----:B------:R-:W-:Y:S02]  /*aa80*/  DFMA R158, R164, R134, R132 ;  /* 0x00000086a49e722b */ /* 0x000fe40000000084 */
[----:B------:R-:W0:Y:S01]  /*aa90*/  LDS.128 R132, [R186+0x70] ;  /* 0x00007000ba847984 */ /* 0x000e220000000c00 */
[----:B------:R-:W-:Y:S01]  /*aaa0*/  DFMA R238, R136, R182, R244 ;  /* 0x000000b688ee722b */ /* 0x000fe200000000f4 */
[----:B------:R-:W3:Y:S01]  /*aab0*/  @!P2 LDC.64 R136, c[0x0][0x390] ;  /* 0x0000e400ff88ab82 */ /* 0x000ee20000000a00 */
[----:B------:R-:W4:Y:S01]  /*aac0*/  S2R R245, SR_TID.X ;  /* 0x0000000000f57919 */ /* 0x000f220000002100 */
[----:B--2---:R-:W-:Y:S01]  /*aad0*/  DFMA R160, R24, R152, R160 ;  /* 0x0000009818a0722b */ /* 0x004fe200000000a0 */
[----:B------:R-:W-:Y:S02]  /*aae0*/  IMAD.MOV.U32 R190, RZ, RZ, R232 ;  /* 0x000000ffffbe7224 */ /* 0x000fe400078e00e8 */
[----:B------:R-:W-:Y:S01]  /*aaf0*/  IMAD.MOV.U32 R191, RZ, RZ, R233 ;  /* 0x000000ffffbf7224 */ /* 0x000fe200078e00e9 */
[----:B------:R-:W-:Y:S01]  /*ab00*/  DFMA R232, R182, R138, R196 ;  /* 0x0000008ab6e8722b */ /* 0x000fe200000000c4 */
[----:B------:R-:W-:Y:S01]  /*ab10*/  CS2R R162, SRZ ;  /* 0x0000000000a27805 */ /* 0x000fe2000001ff00 */
[----:B------:R-:W-:Y:S01]  /*ab20*/  @!P2 IMAD R138, R0, 0x7000, RZ ;  /* 0x00007000008aa824 */ /* 0x000fe200078e02ff */
[----:B-1----:R-:W-:Y:S01]  /*ab30*/  DFMA R148, R168, R148, R158 ;  /* 0x00000094a894722b */ /* 0x002fe2000000009e */
[----:B------:R-:W1:Y:S01]  /*ab40*/  LDS.64 R152, [R192+0x4080] ;  /* 0x00408000c0987984 */ /* 0x000e620000000a00 */
[----:B------:R-:W-:Y:S01]  /*ab50*/  CS2R R158, SRZ ;  /* 0x00000000009e7805 */ /* 0x000fe2000001ff00 */
[----:B0-----:R-:W-:-:S08]  /*ab60*/  DFMA R132, R22, R132, R160 ;  /* 0x000000841684722b */ /* 0x001fd000000000a0 */
[----:B------:R-:W-:Y:S02]  /*ab70*/  DFMA R154, R18, R154, R132 ;  /* 0x0000009a129a722b */ /* 0x000fe40000000084 */
[----:B------:R-:W-:Y:S01]  /*ab80*/  DFMA R132, R112, R156, RZ ;  /* 0x0000009c7084722b */ /* 0x000fe200000000ff */
[----:B----4-:R-:W-:-:S05]  /*ab90*/  @!P2 LOP3.LUT R157, R245, R138, RZ, 0xfc, !PT ;  /* 0x0000008af59da212 */ /* 0x010fca00078efcff */
[----:B---3--:R-:W-:Y:S01]  /*aba0*/  @!P2 IMAD.WIDE R156, R157, 0x8, R136 ;  /* 0x000000089d9ca825 */ /* 0x008fe200078e0288 */
[----:B------:R-:W-:Y:S01]  /*abb0*/  CS2R R160, SRZ ;  /* 0x0000000000a07805 */ /* 0x000fe2000001ff00 */
[----:B------:R-:W-:Y:S01]  /*abc0*/  DFMA R150, R174, R150, R148 ;  /* 0x00000096ae96722b */ /* 0x000fe20000000094 */
[----:B------:R-:W0:Y:S04]  /*abd0*/  LDS.128 R136, [R4+0x4020] ;  /* 0x0040200004887984 */ /* 0x000e280000000c00 */
[----:B------:R-:W2:Y:S04]  /*abe0*/  @!P2 LDG.E.64.CONSTANT R158, desc[UR76][R156.64+0xc000] ;  /* 0x00c0004c9c9ea981 */ /* 0x000ea8000c1e9b00 */
[----:B------:R-:W3:Y:S04]  /*abf0*/  @!P2 LDG.E.64.CONSTANT R162, desc[UR76][R156.64+0x4000] ;  /* 0x0040004c9ca2a981 */ /* 0x000ee8000c1e9b00 */
[----:B------:R-:W4:Y:S04]  /*ac00*/  @!P2 LDG.E.64.CONSTANT R160, desc[UR76][R156.64+0x1c000] ;  /* 0x01c0004c9ca0a981 */ /* 0x000f28000c1e9b00 */
[----:B------:R-:W0:Y:S01]  /*ac10*/  LDS.64 R148, [R192+0x4100] ;  /* 0x00410000c0947984 */ /* 0x000e220000000a00 */
[----:B-1----:R-:W-:-:S02]  /*ac20*/  DFMA R132, R152, R114, R132 ;  /* 0x000000729884722b */ /* 0x002fc40000000084 */
[----:B0-----:R-:W-:Y:S01]  /*ac30*/  DFMA R152, R172, R136, R150 ;  /* 0x00000088ac98722b */ /* 0x001fe20000000096 */
[----:B------:R-:W-:Y:S05]  /*ac40*/  LDS.64 R150, [R192+0x4200] ;  /* 0x00420000c0967984 */ /* 0x000fea0000000a00 */
[----:B------:R-:W-:Y:S01]  /*ac50*/  DFMA R132, R96, R148, R132 ;  /* 0x000000946084722b */ /* 0x000fe20000000084 */
[----:B------:R-:W0:Y:S01]  /*ac60*/  LDS.64 R148, [R192+0x4180] ;  /* 0x00418000c0947984 */ /* 0x000e220000000a00 */
[----:B------:R-:W-:Y:S02]  /*ac70*/  IMAD.MOV.U32 R186, RZ, RZ, R198 ;  /* 0x000000ffffba7224 */ /* 0x000fe400078e00c6 */
[----:B------:R-:W-:Y:S01]  /*ac80*/  IMAD.MOV.U32 R187, RZ, RZ, R199 ;  /* 0x000000ffffbb7224 */ /* 0x000fe200078e00c7 */
[----:B------:R-:W-:-:S02]  /*ac90*/  DFMA R198, R182, R90, R248 ;  /* 0x0000005ab6c6722b */ /* 0x000fc400000000f8 */
[----:B------:R-:W-:Y:S02]  /*aca0*/  DFMA R242, R144, R182, R242 ;  /* 0x000000b690f2722b */ /* 0x000fe400000000f2 */
[----:B------:R-:W-:Y:S01]  /*acb0*/  DFMA R136, R12, R134, R154 ;  /* 0x000000860c88722b */ /* 0x000fe2000000009a */
[----:B------:R-:W-:Y:S01]  /*acc0*/  LDS.64 R144, [R192+0x4300] ;  /* 0x00430000c0907984 */ /* 0x000fe20000000a00 */
[----:B0-----:R-:W-:-:S03]  /*acd0*/  DFMA R90, R148, R98, R132 ;  /* 0x00000062945a722b */ /* 0x001fc60000000084 */
[----:B------:R-:W0:Y:S04]  /*ace0*/  LDS.64 R148, [R192+0x4280] ;  /* 0x00428000c0947984 */ /* 0x000e280000000a00 */
[----:B------:R-:W1:Y:S01]  /*acf0*/  LDS.128 R132, [R4+0x4030] ;  /* 0x0040300004847984 */ /* 0x000e620000000c00 */
[----:B------:R-:W-:-:S03]  /*ad00*/  DFMA R90, R116, R150, R90 ;  /* 0x00000096745a722b */ /* 0x000fc6000000005a */
[----:B------:R-:W1:Y:S01]  /*ad10*/  LDS.64 R150, [R5+0x780] ;  /* 0x0007800005967984 */ /* 0x000e620000000a00 */
[----:B------:R-:W-:Y:S02]  /*ad20*/  DFMA R138, R184, R138, R152 ;  /* 0x0000008ab88a722b */ /* 0x000fe40000000098 */
[----:B------:R-:W-:Y:S02]  /*ad30*/  DFMA R226, R124, R182, R226 ;  /* 0x000000b67ce2722b */ /* 0x000fe400000000e2 */
[C---:B------:R-:W-:Y:S01]  /*ad40*/  DFMA R228, R182.reuse, R142, R228 ;  /* 0x0000008eb6e4722b */ /* 0x040fe200000000e4 */
[----:B------:R-:W-:Y:S01]  /*ad50*/  LDS.64 R142, [R192+0x4480] ;  /* 0x00448000c08e7984 */ /* 0x000fe20000000a00 */
[----:B------:R-:W-:Y:S02]  /*ad60*/  DFMA R2, R182, R146, R2 ;  /* 0x00000092b602722b */ /* 0x000fe40000000002 */
[----:B0-----:R-:W-:Y:S01]  /*ad70*/  DFMA R148, R148, R118, R90 ;  /* 0x000000769494722b */ /* 0x001fe2000000005a */
[----:B------:R-:W0:Y:S01]  /*ad80*/  LDS.64 R90, [R192+0x4380] ;  /* 0x00438000c05a7984 */ /* 0x000e220000000a00 */
[----:B-1----:R-:W-:-:S06]  /*ad90*/  DFMA R132, R180, R132, R138 ;  /* 0x00000084b484722b */ /* 0x002fcc000000008a */
[----:B------:R-:W-:Y:S02]  /*ada0*/  DFMA R148, R92, R144, R148 ;  /* 0x000000905c94722b */ /* 0x000fe40000000094 */
[----:B------:R-:W-:Y:S01]  /*adb0*/  DFMA R124, R6, R150, R136 ;  /* 0x00000096067c722b */ /* 0x000fe20000000088 */
[----:B------:R-:W1:Y:S04]  /*adc0*/  LDS.64 R144, [R192+0x4400] ;  /* 0x00440000c0907984 */ /* 0x000e680000000a00 */
[----:B------:R-:W1:Y:S01]  /*add0*/  LDS.128 R136, [R4+0x4040] ;  /* 0x0040400004887984 */ /* 0x000e620000000c00 */
[----:B------:R-:W-:Y:S02]  /*ade0*/  DFMA R240, R140, R182, R240 ;  /* 0x000000b68cf0722b */ /* 0x000fe400000000f0 */
[----:B------:R-:W-:Y:S01]  /*adf0*/  DFMA R146, R178, R134, R132 ;  /* 0x00000086b292722b */ /* 0x000fe20000000084 */
[----:B------:R-:W1:Y:S04]  /*ae00*/  LDS.64 R140, [R192+0x4500] ;  /* 0x00450000c08c7984 */ /* 0x000e680000000a00 */
[----:B------:R-:W1:Y:S01]  /*ae10*/  LDS.128 R132, [R4+0x4050] ;  /* 0x0040500004847984 */ /* 0x000e620000000c00 */
[----:B------:R-:W-:Y:S01]  /*ae20*/  ULEA UR6, UR26, UR27, 0x18 ;  /* 0x0000001b1a067291 */ /* 0x000fe2000f8ec0ff */
[----:B------:R-:W-:-:S02]  /*ae30*/  DFMA R234, R182, R126, R234 ;  /* 0x0000007eb6ea722b */ /* 0x000fc400000000ea */
[----:B------:R-:W-:Y:S01]  /*ae40*/  DADD R198, R198, R124 ;  /* 0x00000000c6c67229 */ /* 0x000fe2000000007c */
[----:B------:R-:W-:Y:S05]  /*ae50*/  LDS.128 R124, [R4+0x4060] ;  /* 0x00406000047c7984 */ /* 0x000fea0000000c00 */
[----:B------:R-:W1:Y:S01]  /*ae60*/  LDS.128 R152, [UR6+0x9400] ;  /* 0x00940006ff987984 */ /* 0x000e620008000c00 */
[----:B0-----:R-:W-:Y:S01]  /*ae70*/  DFMA R90, R90, R94, R148 ;  /* 0x0000005e5a5a722b */ /* 0x001fe20000000094 */
[----:B------:R-:W-:Y:S01]  /*ae80*/  IMAD.MOV.U32 R196, RZ, RZ, R190 ;  /* 0x000000ffffc47224 */ /* 0x000fe200078e00be */
[----:B------:R-:W-:Y:S01]  /*ae90*/  DFMA R230, R128, R182, R230 ;  /* 0x000000b680e6722b */ /* 0x000fe200000000e6 */
[----:B------:R-:W-:Y:S01]  /*aea0*/  IMAD.MOV.U32 R197, RZ, RZ, R191 ;  /* 0x000000ffffc57224 */ /* 0x000fe200078e00bf */
[----:B------:R-:W-:Y:S01]  /*aeb0*/  DFMA R222, R182, R130, R222 ;  /* 0x00000082b6de722b */ /* 0x000fe200000000de */
[----:B------:R-:W-:Y:S01]  /*aec0*/  IMAD.MOV.U32 R248, RZ, RZ, R186 ;  /* 0x000000fffff87224 */ /* 0x000fe200078e00ba */
[----:B------:R-:W-:Y:S02]  /*aed0*/  LDS.128 R128, [R4+0x4070] ;  /* 0x0040700004807984 */ /* 0x000fe40000000c00 */
[----:B-1----:R-:W-:Y:S01]  /*aee0*/  DFMA R144, R100, R144, R90 ;  /* 0x000000906490722b */ /* 0x002fe2000000005a */
[----:B------:R-:W-:Y:S01]  /*aef0*/  IMAD.MOV.U32 R249, RZ, RZ, R187 ;  /* 0x000000fffff97224 */ /* 0x000fe200078e00bb */
[----:B------:R-:W0:Y:S01]  /*af00*/  LDS.64 R90, [R192+0x4580] ;  /* 0x00458000c05a7984 */ /* 0x000e220000000a00 */
[----:B------:R-:W-:-:S03]  /*af10*/  DFMA R146, R176, R136, R146 ;  /* 0x00000088b092722b */ /* 0x000fc60000000092 */
[----:B------:R-:W-:Y:S02]  /*af20*/  LDS.128 R148, [UR6+0x9450] ;  /* 0x00945006ff947984 */ /* 0x000fe40008000c00 */
[----:B------:R-:W-:-:S03]  /*af30*/  DFMA R136, R142, R102, R144 ;  /* 0x000000668e88722b */ /* 0x000fc60000000090 */
[----:B------:R-:W-:Y:S02]  /*af40*/  DFMA R138, R188, R138, R146 ;  /* 0x0000008abc8a722b */ /* 0x000fe40000000092 */
[----:B------:R-:W-:Y:S01]  /*af50*/  DFMA R196, R88, R182, R196 ;  /* 0x000000b658c4722b */ /* 0x000fe200000000c4 */
[----:B------:R-:W-:Y:S02]  /*af60*/  LDS.128 R144, [UR6+0x9420] ;  /* 0x00942006ff907984 */ /* 0x000fe40008000c00 */
[----:B------:R-:W-:Y:S02]  /*af70*/  DFMA R88, R108, R140, R136 ;  /* 0x0000008c6c58722b */ /* 0x000fe40000000088 */
[----:B------:R-:W1:Y:S01]  /*af80*/  LDS.128 R140, [UR6+0x9410] ;  /* 0x00941006ff8c7984 */ /* 0x000e620008000c00 */
[----:B------:R-:W-:-:S03]  /*af90*/  DFMA R136, R170, R132, R138 ;  /* 0x00000084aa88722b */ /* 0x000fc6000000008a */
[----:B------:R-:W1:Y:S05]  /*afa0*/  LDS.64 R132, [R192+0x4600] ;  /* 0x00460000c0847984 */ /* 0x000e6a0000000a00 */
[----:B------:R-:W-:Y:S01]  /*afb0*/  DFMA R136, R194, R134, R136 ;  /* 0x00000086c288722b */ /* 0x000fe20000000088 */
[----:B------:R-:W1:Y:S01]  /*afc0*/  LDS.64 R134, [R192+0x4680] ;  /* 0x00468000c0867984 */ /* 0x000e620000000a00 */
[----:B------:R-:W-:-:S06]  /*afd0*/  DFMA R138, R20, R152, RZ ;  /* 0x00000098148a722b */ /* 0x000fcc00000000ff */
[----:B------:R-:W-:Y:S01]  /*afe0*/  DFMA R136, R202, R124, R136 ;  /* 0x0000007cca88722b */ /* 0x000fe20000000088 */
[----:B------:R-:W1:Y:S01]  /*aff0*/  LDS.64 R124, [R192+0x4700] ;  /* 0x00470000c07c7984 */ /* 0x000e620000000a00 */
[----:B------:R-:W-:Y:S02]  /*b000*/  DFMA R138, R84, R154, R138 ;  /* 0x0000009a548a722b */ /* 0x000fe4000000008a */
[----:B0-----:R-:W-:Y:S01]  /*b010*/  DFMA R88, R90, R110, R88 ;  /* 0x0000006e5a58722b */ /* 0x001fe20000000058 */
[----:B------:R-:W0:Y:S05]  /*b020*/  LDS.64 R192, [R192+0x4780] ;  /* 0x00478000c0c07984 */ /* 0x000e2a0000000a00 */
[----:B-1----:R-:W-:-:S02]  /*b030*/  DFMA R138, R80, R140, R138 ;  /* 0x0000008c508a722b */ /* 0x002fc4000000008a */
[----:B------:R-:W-:Y:S02]  /*b040*/  DFMA R132, R104, R132, R88 ;  /* 0x000000846884722b */ /* 0x000fe40000000058 */
[----:B------:R-:W1:Y:S04]  /*b050*/  LDS.128 R88, [UR6+0x9430] ;  /* 0x00943006ff587984 */ /* 0x000e680008000c00 */
[----:B------:R-:W-:Y:S02]  /*b060*/  DFMA R138, R14, R142, R138 ;  /* 0x0000008e0e8a722b */ /* 0x000fe4000000008a */
[----:B------:R-:W-:Y:S02]  /*b070*/  DFMA R126, R224, R126, R136 ;  /* 0x0000007ee07e722b */ /* 0x000fe40000000088 */
[----:B------:R-:W-:-:S04]  /*b080*/  DFMA R132, R134, R106, R132 ;  /* 0x0000006a8684722b */ /* 0x000fc80000000084 */
[----:B------:R-:W-:Y:S02]  /*b090*/  DFMA R134, R16, R144, R138 ;  /* 0x000000901086722b */ /* 0x000fe4000000008a */
[----:B------:R-:W3:Y:S01]  /*b0a0*/  LDS.128 R136, [UR6+0x9440] ;  /* 0x00944006ff887984 */ /* 0x000ee20008000c00 */
[----:B------:R-:W-:Y:S01]  /*b0b0*/  CS2R R186, SRZ ;  /* 0x0000000000ba7805 */ /* 0x000fe2000001ff00 */
[----:B------:R-:W-:Y:S02]  /*b0c0*/  DFMA R132, R120, R124, R132 ;  /* 0x0000007c7884722b */ /* 0x000fe40000000084 */
[----:B------:R-:W-:-:S03]  /*b0d0*/  DFMA R126, R218, R128, R126 ;  /* 0x00000080da7e722b */ /* 0x000fc6000000007e */
[----:B------:R-:W4:Y:S01]  /*b0e0*/  @!P2 LDG.E.64.CONSTANT R186, desc[UR76][R156.64+0x24000] ;  /* 0x0240004c9cbaa981 */ /* 0x000f22000c1e9b00 */
[----:B------:R-:W-:Y:S02]  /*b0f0*/  DFMA R134, R10, R146, R134 ;  /* 0x000000920a86722b */ /* 0x000fe40000000086 */
[----:B0-----:R-:W-:Y:S01]  /*b100*/  DFMA R132, R192, R122, R132 ;  /* 0x0000007ac084722b */ /* 0x001fe20000000084 */
[----:B------:R-:W-:Y:S01]  /*b110*/  CS2R R190, SRZ ;  /* 0x0000000000be7805 */ /* 0x000fe2000001ff00 */
[----:B------:R-:W-:-:S05]  /*b120*/  DFMA R192, R216, R130, R126 ;  /* 0x00000082d8c0722b */ /* 0x000fca000000007e */
[----:B------:R-:W4:Y:S01]  /*b130*/  @!P2 LDG.E.64.CONSTANT R190, desc[UR76][R156.64+0x14000] ;  /* 0x0140004c9cbea981 */ /* 0x000f22000c1e9b00 */
[----:B-1----:R-:W-:Y:S02]  /*b140*/  DFMA R134, R74, R88, R134 ;  /* 0x000000584a86722b */ /* 0x002fe40000000086 */
[----:B--2---:R-:W-:-:S06]  /*b150*/  DMUL R124, R132, R158 ;  /* 0x0000009e847c7228 */ /* 0x004fcc0000000000 */
[----:B------:R-:W-:Y:S02]  /*b160*/  DFMA R128, R72, R90, R134 ;  /* 0x0000005a4880722b */ /* 0x000fe40000000086 */
[----:B---3--:R-:W-:Y:S02]  /*b170*/  DFMA R162, R192, R162, R124 ;  /* 0x000000a2c0a2722b */ /* 0x008fe4000000007c */
[----:B------:R-:W0:Y:S04]  /*b180*/  LDS.128 R124, [UR6+0x9460] ;  /* 0x00946006ff7c7984 */ /* 0x000e280008000c00 */
        /* <DEDUP_REMOVED lines=14> */
[----:B0-----:R-:W-:-:S05]  /*b270*/  IMAD.SHL.U32 R244, R5, 0x8, RZ ;  /* 0x0000000805f47824 */ /* 0x001fca00078e00ff */
[----:B------:R-:W-:Y:S01]  /*b280*/  LOP3.LUT R244, R244, 0x78, RZ, 0xc0, !PT ;  /* 0x00000078f4f47812 */ /* 0x000fe200078ec0ff */
[-C--:B------:R-:W-:Y:S02]  /*b290*/  DFMA R134, R182, R186.reuse, R134 ;  /* 0x000000bab686722b */ /* 0x080fe40000000086 */
[----:B------:R-:W-:Y:S01]  /*b2a0*/  DMUL R160, R132, R186 ;  /* 0x000000ba84a07228 */ /* 0x000fe20000000000 */
[----:B------:R-:W-:Y:S01]  /*b2b0*/  LEA R186, R220, UR6, 0xb ;  /* 0x00000006dcba7c11 */ /* 0x000fe2000f8e58ff */
[----:B------:R-:W-:-:S04]  /*b2c0*/  UIADD3 UR6, UPT, UPT, UR27, 0x800, URZ ;  /* 0x000008001b067890 */ /* 0x000fc8000fffe0ff */
[----:B------:R-:W-:Y:S01]  /*b2d0*/  ULEA UR6, UR26, UR6, 0x18 ;  /* 0x000000061a067291 */ /* 0x000fe2000f8ec0ff */
[----:B------:R-:W-:-:S05]  /*b2e0*/  SHF.R.U32.HI R187, RZ, 0x4, R5 ;  /* 0x00000004ffbb7819 */ /* 0x000fca0000011605 */
        /* <DEDUP_REMOVED lines=8> */
[----:B------:R0:W-:Y:S04]  /*b370*/  STS.64 [R133], R162 ;  /* 0x000000a285007388 */ /* 0x0001e80000000a00 */
[----:B------:R-:W-:Y:S01]  /*b380*/  STS.64 [R187], R134 ;  /* 0x00000086bb007388 */ /* 0x000fe20000000a00 */
[----:B------:R-:W-:Y:S01]  /*b390*/  BAR.SYNC.DEFER_BLOCKING 0x0 ;  /* 0x0000000000007b1d */ /* 0x000fe20000010000 */
[----:B0-----:R-:W-:-:S06]  /*b3a0*/  CS2R R162, SRZ ;  /* 0x0000000000a27805 */ /* 0x001fcc000001ff00 */
[----:B------:R0:W3:Y:S04]  /*b3b0*/  @!P2 LDG.E.64.CONSTANT R162, desc[UR76][R156.64+0x2c000] ;  /* 0x02c0004c9ca2a981 */ /* 0x0000e8000c1e9b00 */
[----:B------:R-:W1:Y:S04]  /*b3c0*/  LDS.128 R132, [R186] ;  /* 0x00000000ba847984 */ /* 0x000e680000000c00 */
[----:B0-----:R-:W0:Y:S01]  /*b3d0*/  LDS.64 R156, [R5] ;  /* 0x00000000059c7984 */ /* 0x001e220000000a00 */
[----:B--2---:R-:W-:Y:S02]  /*b3e0*/  DMUL R158, R158, UR6 ;  /* 0x000000069e9e7c28 */ /* 0x004fe40008000000 */
        /* <DEDUP_REMOVED lines=44> */
[----:B------:R-:W1:Y:S01]  /*b6b0*/  LDS.64 R160, [R5+0x600] ;  /* 0x0006000005a07984 */ /* 0x000e620000000a00 */
[----:B0-----:R-:W-:-:S03]  /*b6c0*/  DFMA R156, R34, R156, R132 ;  /* 0x0000009c229c722b */ /* 0x001fc60000000084 */
[----:B------:R-:W0:Y:S02]  /*b6d0*/  LDS.128 R132, [R4+0x4800] ;  /* 0x0048000004847984 */ /* 0x000e240000000c00 */
[-C--:B------:R-:W-:Y:S02]  /*b6e0*/  DFMA R248, R152, R182.reuse, R248 ;  /* 0x000000b698f8722b */ /* 0x080fe400000000f8 */
[----:B------:R-:W2:Y:S01]  /*b6f0*/  LDS.64 R152, [R5+0x680] ;  /* 0x0006800005987984 */ /* 0x000ea20000000a00 */
[----:B------:R-:W-:Y:S02]  /*b700*/  DFMA R246, R140, R182, R246 ;  /* 0x000000b68cf6722b */ /* 0x000fe400000000f6 */
[----:B------:R-:W-:Y:S02]  /*b710*/  DFMA R236, R182, R142, R236 ;  /* 0x0000008eb6ec722b */ /* 0x000fe400000000ec */
[----:B-1----:R-:W-:Y:S01]  /*b720*/  DFMA R156, R30, R160, R156 ;  /* 0x000000a01e9c722b */ /* 0x002fe2000000009c */
[----:B------:R-:W-:Y:S01]  /*b730*/  LDS.128 R140, [R4+0x4810] ;  /* 0x00481000048c7984 */ /* 0x000fe20000000c00 */
[----:B------:R-:W-:-:S02]  /*b740*/  IMAD.IADD R192, R252, 0x1, R244 ;  /* 0x00000001fcc07824 */ /* 0x000fc400078e02f4 */
[----:B------:R-:W-:Y:S02]  /*b750*/  IMAD.MOV.U32 R190, RZ, RZ, R242 ;  /* 0x000000ffffbe7224 */ /* 0x000fe400078e00f2 */
[----:B------:R-:W-:Y:S01]  /*b760*/  IMAD.MOV.U32 R191, RZ, RZ, R243 ;  /* 0x000000ffffbf7224 */ /* 0x000fe200078e00f3 */
[----:B0-----:R-:W-:-:S08]  /*b770*/  DFMA R132, R166, R132, RZ ;  /* 0x00000084a684722b */ /* 0x001fd000000000ff */
[----:B------:R-:W-:Y:S02]  /*b780*/  DFMA R160, R164, R134, R132 ;  /* 0x00000086a4a0722b */ /* 0x000fe40000000084 */
[----:B------:R-:W0:Y:S01]  /*b790*/  LDS.128 R132, [R186+0x70] ;  /* 0x00007000ba847984 */ /* 0x000e220000000c00 */
[----:B------:R-:W-:Y:S02]  /*b7a0*/  DFMA R158, R26, R158, R156 ;  /* 0x0000009e1a9e722b */ /* 0x000fe4000000009c */
[----:B------:R-:W-:Y:S01]  /*b7b0*/  DFMA R242, R182, R154, R250 ;  /* 0x0000009ab6f2722b */ /* 0x000fe200000000fa */
[----:B------:R-:W1:Y:S04]  /*b7c0*/  LDS.64 R156, [R5+0x700] ;  /* 0x00070000059c7984 */ /* 0x000e680000000a00 */
[----:B------:R-:W3:Y:S01]  /*b7d0*/  LDS.64 R154, [R192+0x4800] ;  /* 0x00480000c09a7984 */ /* 0x000ee20000000a00 */
[----:B--2---:R-:W-:-:S03]  /*b7e0*/  DFMA R152, R24, R152, R158 ;  /* 0x000000981898722b */ /* 0x004fc6000000009e */
[----:B------:R-:W2:Y:S01]  /*b7f0*/  LDS.64 R158, [R192+0x4880] ;  /* 0x00488000c09e7984 */ /* 0x000ea20000000a00 */
[----:B------:R-:W-:-:S04]  /*b800*/  DFMA R232, R182, R146, R232 ;  /* 0x00000092b6e8722b */ /* 0x000fc800000000e8 */
[----:B0-----:R-:W-:Y:S02]  /*b810*/  DFMA R132, R22, R132, R152 ;  /* 0x000000841684722b */ /* 0x001fe40000000098 */
[----:B------:R-:W-:Y:S01]  /*b820*/  DFMA R152, R168, R140, R160 ;  /* 0x0000008ca898722b */ /* 0x000fe200000000a0 */
[----:B------:R-:W0:Y:S05]  /*b830*/  @!P2 LDC.64 R140, c[0x0][0x390] ;  /* 0x0000e400ff8cab82 */ /* 0x000e2a0000000a00 */
[----:B-1----:R-:W-:Y:S02]  /*b840*/  DFMA R146, R18, R156, R132 ;  /* 0x0000009c1292722b */ /* 0x002fe40000000084 */
[----:B------:R-:W-:-:S02]  /*b850*/  DFMA R152, R174, R142, R152 ;  /* 0x0000008eae98722b */ /* 0x000fc40000000098 */
[----:B---3--:R-:W-:Y:S01]  /*b860*/  DFMA R132, R112, R154, RZ ;  /* 0x0000009a7084722b */ /* 0x008fe200000000ff */
[----:B------:R-:W-:-:S05]  /*b870*/  @!P2 IMAD R142, R0, 0x7000, RZ ;  /* 0x00007000008ea824 */ /* 0x000fca00078e02ff */
[----:B------:R-:W-:Y:S02]  /*b880*/  @!P2 LOP3.LUT R157, R245, R142, RZ, 0xfc, !PT ;  /* 0x0000008ef59da212 */ /* 0x000fe400078efcff */
[----:B--2---:R-:W-:Y:S01]  /*b890*/  DFMA R132, R158, R114, R132 ;  /* 0x000000729e84722b */ /* 0x004fe20000000084 */
[----:B------:R-:W-:Y:S02]  /*b8a0*/  CS2R R158, SRZ ;  /* 0x00000000009e7805 */ /* 0x000fe4000001ff00 */
[----:B0-----:R-:W-:Y:S01]  /*b8b0*/  @!P2 IMAD.WIDE R156, R157, 0x8, R140 ;  /* 0x000000089d9ca825 */ /* 0x001fe200078e028c */
[----:B------:R-:W-:Y:S02]  /*b8c0*/  CS2R R162, SRZ ;  /* 0x0000000000a27805 */ /* 0x000fe4000001ff00 */
[----:B------:R-:W-:Y:S01]  /*b8d0*/  CS2R R160, SRZ ;  /* 0x0000000000a07805 */ /* 0x000fe2000001ff00 */
[-C--:B------:R-:W-:Y:S01]  /*b8e0*/  DFMA R238, R144, R182.reuse, R238 ;  /* 0x000000b690ee722b */ /* 0x080fe200000000ee */
[----:B------:R-:W0:Y:S04]  /*b8f0*/  LDS.128 R140, [R4+0x4820] ;  /* 0x00482000048c7984 */ /* 0x000e280000000c00 */
[----:B------:R-:W2:Y:S04]  /*b900*/  @!P2 LDG.E.64.CONSTANT R158, desc[UR76][R156.64+0xc800] ;  /* 0x00c8004c9c9ea981 */ /* 0x000ea8000c1e9b00 */
[----:B------:R-:W3:Y:S04]  /*b910*/  @!P2 LDG.E.64.CONSTANT R162, desc[UR76][R156.64+0x4800] ;  /* 0x0048004c9ca2a981 */ /* 0x000ee8000c1e9b00 */
[----:B------:R-:W4:Y:S04]  /*b920*/  @!P2 LDG.E.64.CONSTANT R160, desc[UR76][R156.64+0x1c800] ;  /* 0x01c8004c9ca0a981 */ /* 0x000f28000c1e9b00 */
[----:B------:R-:W1:Y:S01]  /*b930*/  LDS.64 R144, [R192+0x4900] ;  /* 0x00490000c0907984 */ /* 0x000e620000000a00 */
[----:B------:R-:W-:-:S02]  /*b940*/  DFMA R244, R88, R182, R196 ;  /* 0x000000b658f4722b */ /* 0x000fc400000000c4 */
[----:B0-----:R-:W-:Y:S01]  /*b950*/  DFMA R152, R172, R140, R152 ;  /* 0x0000008cac98722b */ /* 0x001fe20000000098 */
[----:B------:R-:W-:Y:S01]  /*b960*/  LDS.64 R140, [R192+0x4a00] ;  /* 0x004a0000c08c7984 */ /* 0x000fe20000000a00 */
[----:B-1----:R-:W-:-:S03]  /*b970*/  DFMA R132, R96, R144, R132 ;  /* 0x000000906084722b */ /* 0x002fc60000000084 */
[----:B------:R-:W0:Y:S01]  /*b980*/  LDS.64 R144, [R192+0x4980] ;  /* 0x00498000c0907984 */ /* 0x000e220000000a00 */
[----:B------:R-:W-:Y:S02]  /*b990*/  DFMA R88, R136, R182, R190 ;  /* 0x000000b68858722b */ /* 0x000fe400000000be */
[----:B------:R-:W-:Y:S01]  /*b9a0*/  DFMA R136, R12, R134, R146 ;  /* 0x000000860c88722b */ /* 0x000fe20000000092 */
[----:B------:R-:W1:Y:S01]  /*b9b0*/  LDS.64 R146, [R192+0x4a80] ;  /* 0x004a8000c0927984 */ /* 0x000e620000000a00 */
[----:B------:R-:W-:-:S03]  /*b9c0*/  DFMA R142, R184, R142, R152 ;  /* 0x0000008eb88e722b */ /* 0x000fc60000000098 */
[----:B------:R-:W1:Y:S01]  /*b9d0*/  LDS.64 R152, [R5+0x780] ;  /* 0x0007800005987984 */ /* 0x000e620000000a00 */
[----:B0-----:R-:W-:-:S03]  /*b9e0*/  DFMA R132, R144, R98, R132 ;  /* 0x000000629084722b */ /* 0x001fc60000000084 */
[----:B------:R-:W0:Y:S05]  /*b9f0*/  LDS.64 R144, [R192+0x4b00] ;  /* 0x004b0000c0907984 */ /* 0x000e2a0000000a00 */
[----:B------:R-:W-:Y:S02]  /*ba00*/  DFMA R140, R116, R140, R132 ;  /* 0x0000008c748c722b */ /* 0x000fe40000000084 */
[----:B------:R-:W0:Y:S06]  /*ba10*/  LDS.128 R132, [R4+0x4830] ;  /* 0x0048300004847984 */ /* 0x000e2c0000000c00 */
[----:B-1----:R-:W-:-:S02]  /*ba20*/  DFMA R146, R146, R118, R140 ;  /* 0x000000769292722b */ /* 0x002fc4000000008c */
[----:B------:R-:W1:Y:S01]  /*ba30*/  LDS.64 R140, [R192+0x4b80] ;  /* 0x004b8000c08c7984 */ /* 0x000e620000000a00 */
[-C--:B------:R-:W-:Y:S02]  /*ba40*/  DFMA R240, R148, R182.reuse, R240 ;  /* 0x000000b694f0722b */ /* 0x080fe400000000f0 */
[----:B------:R-:W-:Y:S02]  /*ba50*/  DFMA R226, R124, R182, R226 ;  /* 0x000000b67ce2722b */ /* 0x000fe400000000e2 */
[----:B------:R-:W-:Y:S02]  /*ba60*/  DFMA R250, R182, R138, R2 ;  /* 0x0000008ab6fa722b */ /* 0x000fe40000000002 */
[----:B------:R-:W-:Y:S01]  /*ba70*/  DFMA R124, R6, R152, R136 ;  /* 0x00000098067c722b */ /* 0x000fe20000000088 */
[----:B------:R-:W1:Y:S01]  /*ba80*/  LDS.128 R136, [R4+0x4840] ;  /* 0x0048400004887984 */ /* 0x000e620000000c00 */
[----:B0-----:R-:W-:-:S03]  /*ba90*/  DFMA R148, R92, R144, R146 ;  /* 0x000000905c94722b */ /* 0x001fc60000000092 */
[----:B------:R-:W0:Y:S01]  /*baa0*/  LDS.64 R144, [R192+0x4c00] ;  /* 0x004c0000c0907984 */ /* 0x000e220000000a00 */
[----:B------:R-:W-:-:S03]  /*bab0*/  DFMA R132, R180, R132, R142 ;  /* 0x00000084b484722b */ /* 0x000fc6000000008e */
[----:B------:R-:W0:Y:S01]  /*bac0*/  LDS.64 R142, [R192+0x4c80] ;  /* 0x004c8000c08e7984 */ /* 0x000e220000000a00 */
[----:B------:R-:W-:-:S04]  /*bad0*/  ULEA UR6, UR26, UR27, 0x18 ;  /* 0x0000001b1a067291 */ /* 0x000fc8000f8ec0ff */
[----:B------:R-:W-:Y:S02]  /*bae0*/  DFMA R146, R178, R134, R132 ;  /* 0x00000086b292722b */ /* 0x000fe40000000084 */
[----:B------:R-:W0:Y:S01]  /*baf0*/  LDS.128 R132, [R4+0x4850] ;  /* 0x0048500004847984 */ /* 0x000e220000000c00 */
[----:B-1----:R-:W-:-:S03]  /*bb00*/  DFMA R148, R140, R94, R148 ;  /* 0x0000005e8c94722b */ /* 0x002fc60000000094 */
[----:B------:R-:W1:Y:S02]  /*bb10*/  LDS.128 R152, [UR6+0x9480] ;  /* 0x00948006ff987984 */ /* 0x000e640008000c00 */
[----:B------:R-:W-:Y:S02]  /*bb20*/  DFMA R146, R176, R136, R146 ;  /* 0x00000088b092722b */ /* 0x000fe40000000092 */
[----:B------:R-:W-:Y:S01]  /*bb30*/  LDS.64 R140, [R192+0x4d00] ;  /* 0x004d0000c08c7984 */ /* 0x000fe20000000a00 */
[----:B------:R-:W-:Y:S02]  /*bb40*/  DFMA R196, R182, R90, R198 ;  /* 0x0000005ab6c4722b */ /* 0x000fe400000000c6 */
[----:B------:R-:W-:Y:S01]  /*bb50*/  DADD R2, R88, R124 ;  /* 0x0000000058027229 */ /* 0x000fe2000000007c */
[----:B------:R-:W-:Y:S02]  /*bb60*/  LDS.64 R136, [R192+0x4d80] ;  /* 0x004d8000c0887984 */ /* 0x000fe40000000a00 */
[----:B------:R-:W-:-:S02]  /*bb70*/  DFMA R138, R188, R138, R146 ;  /* 0x0000008abc8a722b */ /* 0x000fc40000000092 */
[----:B------:R-:W1:Y:S01]  /*bb80*/  LDS.128 R88, [R4+0x4860] ;  /* 0x0048600004587984 */ /* 0x000e620000000c00 */
[----:B0-----:R-:W-:-:S08]  /*bb90*/  DFMA R144, R100, R144, R148 ;  /* 0x000000906490722b */ /* 0x001fd00000000094 */
[----:B------:R-:W-:Y:S02]  /*bba0*/  DFMA R142, R142, R102, R144 ;  /* 0x000000668e8e722b */ /* 0x000fe40000000090 */
[----:B------:R-:W0:Y:S01]  /*bbb0*/  LDS.128 R144, [UR6+0x9490] ;  /* 0x00949006ff907984 */ /* 0x000e220008000c00 */
[----:B------:R-:W-:-:S03]  /*bbc0*/  DFMA R222, R182, R130, R222 ;  /* 0x00000082b6de722b */ /* 0x000fc600000000de */
[----:B------:R-:W0:Y:S01]  /*bbd0*/  LDS.64 R130, [R192+0x4e00] ;  /* 0x004e0000c0827984 */ /* 0x000e220000000a00 */
[----:B------:R-:W-:Y:S02]  /*bbe0*/  DFMA R132, R170, R132, R138 ;  /* 0x00000084aa84722b */ /* 0x000fe4000000008a */
[----:B-1----:R-:W-:-:S06]  /*bbf0*/  DFMA R124, R20, R152, RZ ;  /* 0x00000098147c722b */ /* 0x002fcc00000000ff */
[----:B------:R-:W-:Y:S02]  /*bc00*/  DFMA R134, R194, R134, R132 ;  /* 0x00000086c286722b */ /* 0x000fe40000000084 */
[----:B------:R-:W1:Y:S01]  /*bc10*/  LDS.64 R132, [R192+0x4e80] ;  /* 0x004e8000c0847984 */ /* 0x000e620000000a00 */
[----:B------:R-:W-:Y:S02]  /*bc20*/  DFMA R124, R84, R154, R124 ;  /* 0x0000009a547c722b */ /* 0x000fe4000000007c */
[----:B------:R-:W-:Y:S02]  /*bc30*/  DFMA R228, R182, R150, R228 ;  /* 0x00000096b6e4722b */ /* 0x000fe400000000e4 */
[----:B------:R-:W-:Y:S01]  /*bc40*/  DFMA R230, R128, R182, R230 ;  /* 0x000000b680e6722b */ /* 0x000fe200000000e6 */
[----:B------:R-:W1:Y:S04]  /*bc50*/  LDS.128 R148, [UR6+0x94a0] ;  /* 0x0094a006ff947984 */ /* 0x000e680008000c00 */
[----:B------:R-:W1:Y:S01]  /*bc60*/  LDS.64 R128, [R192+0x4f00] ;  /* 0x004f0000c0807984 */ /* 0x000e620000000a00 */
[----:B------:R-:W-:-:S02]  /*bc70*/  DFMA R88, R202, R88, R134 ;  /* 0x00000058ca58722b */ /* 0x000fc40000000086 */
[----:B------:R-:W-:Y:S01]  /*bc80*/  DFMA R234, R182, R126, R234 ;  /* 0x0000007eb6ea722b */ /* 0x000fe200000000ea */
[----:B------:R-:W-:Y:S01]  /*bc90*/  LDS.64 R192, [R192+0x4f80] ;  /* 0x004f8000c0c07984 */ /* 0x000fe20000000a00 */
[----:B------:R-:W-:Y:S02]  /*bca0*/  DFMA R140, R108, R140, R142 ;  /* 0x0000008c6c8c722b */ /* 0x000fe4000000008e */
[----:B0-----:R-:W-:Y:S01]  /*bcb0*/  DFMA R134, R80, R144, R124 ;  /* 0x000000905086722b */ /* 0x001fe2000000007c */
[----:B------:R-:W0:Y:S05]  /*bcc0*/  LDS.128 R124, [R4+0x4870] ;  /* 0x00487000047c7984 */ /* 0x000e2a0000000c00 */
[----:B------:R-:W-:-:S02]  /*bcd0*/  DFMA R136, R136, R110, R140 ;  /* 0x0000006e8888722b */ /* 0x000fc4000000008c */
[----:B------:R-:W0:Y:S06]  /*bce0*/  LDS.128 R140, [UR6+0x94b0] ;  /* 0x0094b006ff8c7984 */ /* 0x000e2c0008000c00 */
[----:B------:R-:W-:Y:S02]  /*bcf0*/  DFMA R130, R104, R130, R136 ;  /* 0x000000826882722b */ /* 0x000fe40000000088 */
[----:B------:R-:W-:Y:S01]  /*bd00*/  DFMA R134, R14, R146, R134 ;  /* 0x000000920e86722b */ /* 0x000fe20000000086 */
[----:B------:R-:W-:Y:S02]  /*bd10*/  CS2R R186, SRZ ;  /* 0x0000000000ba7805 */ /* 0x000fe4000001ff00 */
[----:B------:R-:W-:Y:S01]  /*bd20*/  CS2R R190, SRZ ;  /* 0x0000000000be7805 */ /* 0x000fe2000001ff00 */
[----:B------:R-:W-:Y:S02]  /*bd30*/  LDS.128 R136, [UR6+0x94d0] ;  /* 0x0094d006ff887984 */ /* 0x000fe40008000c00 */
[----:B-1----:R-:W-:-:S02]  /*bd40*/  DFMA R130, R132, R106, R130 ;  /* 0x0000006a8482722b */ /* 0x002fc40000000082 */
[----:B------:R-:W4:Y:S01]  /*bd50*/  @!P2 LDG.E.64.CONSTANT R186, desc[UR76][R156.64+0x24800] ;  /* 0x0248004c9cbaa981 */ /* 0x000f22000c1e9b00 */
[----:B------:R-:W-:-:S03]  /*bd60*/  DFMA R132, R224, R90, R88 ;  /* 0x0000005ae084722b */ /* 0x000fc60000000058 */
[----:B------:R-:W1:Y:S01]  /*bd70*/  LDS.128 R88, [UR6+0x94c0] ;  /* 0x0094c006ff587984 */ /* 0x000e620008000c00 */
[----:B------:R-:W-:Y:S02]  /*bd80*/  DFMA R134, R16, R148, R134 ;  /* 0x000000941086722b */ /* 0x000fe40000000086 */
[----:B------:R-:W-:Y:S01]  /*bd90*/  DFMA R128, R120, R128, R130 ;  /* 0x000000807880722b */ /* 0x000fe20000000082 */
[----:B------:R-:W4:Y:S05]  /*bda0*/  @!P2 LDG.E.64.CONSTANT R190, desc[UR76][R156.64+0x14800] ;  /* 0x0148004c9cbea981 */ /* 0x000f2a000c1e9b00 */
[----:B------:R-:W-:Y:S02]  /*bdb0*/  DFMA R134, R10, R150, R134 ;  /* 0x000000960a86722b */ /* 0x000fe40000000086 */
[----:B0-----:R-:W-:-:S02]  /*bdc0*/  DFMA R124, R218, R124, R132 ;  /* 0x0000007cda7c722b */ /* 0x001fc40000000084 */
[----:B------:R-:W-:-:S04]  /*bdd0*/  DFMA R132, R192, R122, R128 ;  /* 0x0000007ac084722b */ /* 0x000fc80000000080 */
        /* <DEDUP_REMOVED lines=22> */
[----:B------:R-:W-:Y:S01]  /*bf40*/  DFMA R134, R182, R186, R134 ;  /* 0x000000bab686722b */ /* 0x000fe20000000086 */
[----:B------:R-:W-:Y:S01]  /*bf50*/  LEA R186, R220, UR6, 0xb ;  /* 0x00000006dcba7c11 */ /* 0x000fe2000f8e58ff */
[----:B------:R-:W-:-:S04]  /*bf60*/  UIADD3 UR6, UPT, UPT, UR27, 0x800, URZ ;  /* 0x000008001b067890 */ /* 0x000fc8000fffe0ff */
[----:B------:R-:W-:Y:S01]  /*bf70*/  DFMA R160, R192, R190, R160 ;  /* 0x000000bec0a0722b */ /* 0x000fe200000000a0 */
[----:B------:R-:W-:Y:S01]  /*bf80*/  ULEA UR6, UR26, UR6, 0x18 ;  /* 0x000000061a067291 */ /* 0x000fe2000f8ec0ff */
[----:B------:R-:W-:Y:S02]  /*bf90*/  IMAD.SHL.U32 R193, R5, 0x8, RZ ;  /* 0x0000000805c17824 */ /* 0x000fe400078e00ff */
[----:B------:R-:W-:-:S03]  /*bfa0*/  IMAD R186, R199, 0x80, R186 ;  /* 0x00000080c7ba7824 */ /* 0x000fc600078e02ba */
[----:B------:R-:W-:Y:S02]  /*bfb0*/  LOP3.LUT R193, R193, 0x78, RZ, 0xc0, !PT ;  /* 0x00000078c1c17812 */ /* 0x000fe400078ec0ff */
[----:B------:R-:W-:Y:S01]  /*bfc0*/  LEA R5, R220, UR6, 0xb ;  /* 0x00000006dc057c11 */ /* 0x000fe2000f8e58ff */
[----:B------:R-:W-:Y:S01]  /*bfd0*/  DFMA R162, R182, R190, R162 ;  /* 0x000000beb6a2722b */ /* 0x000fe200000000a2 */
[C---:B------:R-:W-:Y:S01]  /*bfe0*/  IADD3 R133, PT, PT, R193.reuse, R186, RZ ;  /* 0x000000bac1857210 */ /* 0x040fe20007ffe0ff */
[----:B------:R-:W-:Y:S02]  /*bff0*/  BAR.SYNC.DEFER_BLOCKING 0x0 ;  /* 0x0000000000007b1d */ /* 0x000fe40000010000 */
[----:B------:R-:W-:-:S04]  /*c000*/  IMAD.IADD R5, R193, 0x1, R5 ;  /* 0x00000001c1057824 */ /* 0x000fc800078e0205 */
[----:B------:R-:W-:Y:S01]  /*c010*/  IMAD R187, R199, 0x80, R5 ;  /* 0x00000080c7bb7824 */ /* 0x000fe200078e0205 */
[----:B------:R-:W2:Y:S01]  /*c020*/  LDCU.64 UR6, c[0x0][0x388] ;  /* 0x00007100ff0677ac */ /* 0x000ea20008000a00 */
        /* <DEDUP_REMOVED lines=50> */
[----:B---3--:R-:W-:-:S03]  /*c350*/  DFMA R182, R182, R162, R160 ;  /* 0x000000a2b6b6722b */ /* 0x008fc600000000a0 */
[----:B------:R-:W1:Y:S03]  /*c360*/  LDS.64 R160, [R5+0x600] ;  /* 0x0006000005a07984 */ /* 0x000e660000000a00 */
[----:B0-----:R-:W-:Y:S02]  /*c370*/  DFMA R156, R34, R156, R132 ;  /* 0x0000009c229c722b */ /* 0x001fe40000000084 */
[----:B------:R-:W0:Y:S01]  /*c380*/  LDS.128 R132, [R4+0x5000] ;  /* 0x0050000004847984 */ /* 0x000e220000000c00 */
[----:B------:R-:W-:Y:S02]  /*c390*/  IMAD.MOV.U32 R190, RZ, RZ, R2 ;  /* 0x000000ffffbe7224 */ /* 0x000fe400078e0002 */
[----:B------:R-:W-:Y:S01]  /*c3a0*/  IMAD.MOV.U32 R191, RZ, RZ, R3 ;  /* 0x000000ffffbf7224 */ /* 0x000fe200078e0003 */
[----:B------:R-:W-:Y:S01]  /*c3b0*/  DFMA R2, R152, R182, R248 ;  /* 0x000000b69802722b */ /* 0x000fe200000000f8 */
[----:B------:R-:W2:Y:S01]  /*c3c0*/  LDS.64 R152, [R5+0x680] ;  /* 0x0006800005987984 */ /* 0x000ea20000000a00 */
[----:B------:R-:W-:Y:S01]  /*c3d0*/  IMAD.MOV.U32 R198, RZ, RZ, R250 ;  /* 0x000000ffffc67224 */ /* 0x000fe200078e00fa */
[----:B-1----:R-:W-:Y:S01]  /*c3e0*/  DFMA R156, R30, R160, R156 ;  /* 0x000000a01e9c722b */ /* 0x002fe2000000009c */
[----:B------:R-:W-:Y:S01]  /*c3f0*/  IMAD.MOV.U32 R199, RZ, RZ, R251 ;  /* 0x000000ffffc77224 */ /* 0x000fe200078e00fb */
[----:B------:R-:W-:-:S02]  /*c400*/  DFMA R250, R182, R154, R242 ;  /* 0x0000009ab6fa722b */ /* 0x000fc400000000f2 */
[----:B------:R-:W-:Y:S02]  /*c410*/  DFMA R248, R144, R182, R246 ;  /* 0x000000b690f8722b */ /* 0x000fe400000000f6 */
[----:B------:R-:W-:Y:S01]  /*c420*/  DFMA R242, R182, R146, R236 ;  /* 0x00000092b6f2722b */ /* 0x000fe200000000ec */
[----:B------:R-:W-:Y:S01]  /*c430*/  LDS.128 R144, [R4+0x5010] ;  /* 0x0050100004907984 */ /* 0x000fe20000000c00 */
[----:B0-----:R-:W-:-:S08]  /*c440*/  DFMA R132, R166, R132, RZ ;  /* 0x00000084a684722b */ /* 0x001fd000000000ff */
[----:B------:R-:W-:Y:S02]  /*c450*/  DFMA R160, R164, R134, R132 ;  /* 0x00000086a4a0722b */ /* 0x000fe40000000084 */
[----:B------:R-:W0:Y:S01]  /*c460*/  LDS.128 R132, [R186+0x70] ;  /* 0x00007000ba847984 */ /* 0x000e220000000c00 */
[----:B------:R-:W-:Y:S01]  /*c470*/  DFMA R158, R26, R158, R156 ;  /* 0x0000009e1a9e722b */ /* 0x000fe2000000009c */
[----:B------:R-:W-:Y:S02]  /*c480*/  IMAD.IADD R192, R252, 0x1, R193 ;  /* 0x00000001fcc07824 */ /* 0x000fe400078e02c1 */
[----:B------:R-:W1:Y:S04]  /*c490*/  LDS.64 R156, [R5+0x700] ;  /* 0x00070000059c7984 */ /* 0x000e680000000a00 */
[----:B------:R-:W3:Y:S01]  /*c4a0*/  LDS.64 R154, [R192+0x5000] ;  /* 0x00500000c09a7984 */ /* 0x000ee20000000a00 */
[----:B--2---:R-:W-:Y:S01]  /*c4b0*/  DFMA R152, R24, R152, R158 ;  /* 0x000000981898722b */ /* 0x004fe2000000009e */
[----:B------:R-:W2:Y:S02]  /*c4c0*/  S2R R193, SR_TID.X ;  /* 0x0000000000c17919 */ /* 0x000ea40000002100 */
[----:B------:R-:W4:Y:S01]  /*c4d0*/  LDS.64 R158, [R192+0x5080] ;  /* 0x00508000c09e7984 */ /* 0x000f220000000a00 */
[----:B------:R-:W-:-:S04]  /*c4e0*/  DFMA R236, R182, R150, R232 ;  /* 0x00000096b6ec722b */ /* 0x000fc800000000e8 */
[----:B0-----:R-:W-:Y:S02]  /*c4f0*/  DFMA R132, R22, R132, R152 ;  /* 0x000000841684722b */ /* 0x001fe40000000098 */
[----:B------:R-:W-:Y:S01]  /*c500*/  DFMA R152, R168, R144, R160 ;  /* 0x00000090a898722b */ /* 0x000fe200000000a0 */
[----:B------:R-:W0:Y:S07]  /*c510*/  @!P2 LDC.64 R144, c[0x0][0x390] ;  /* 0x0000e400ff90ab82 */ /* 0x000e2e0000000a00 */
[----:B------:R-:W-:Y:S01]  /*c520*/  DFMA R152, R174, R146, R152 ;  /* 0x00000092ae98722b */ /* 0x000fe20000000098 */
[----:B------:R-:W-:Y:S01]  /*c530*/  @!P2 IMAD R146, R0, 0x7000, RZ ;  /* 0x000070000092a824 */ /* 0x000fe200078e02ff */
[----:B-1----:R-:W-:-:S04]  /*c540*/  DFMA R150, R18, R156, R132 ;  /* 0x0000009c1296722b */ /* 0x002fc80000000084 */
[----:B--2---:R-:W-:Y:S01]  /*c550*/  @!P2 LOP3.LUT R157, R193, R146, RZ, 0xfc, !PT ;  /* 0x00000092c19da212 */ /* 0x004fe200078efcff */
[----:B---3--:R-:W-:Y:S01]  /*c560*/  DFMA R132, R112, R154, RZ ;  /* 0x0000009a7084722b */ /* 0x008fe200000000ff */
[----:B------:R-:W-:Y:S01]  /*c570*/  CS2R R162, SRZ ;  /* 0x0000000000a27805 */ /* 0x000fe2000001ff00 */
[----:B------:R-:W-:Y:S01]  /*c580*/  DFMA R246, R148, R182, R238 ;  /* 0x000000b694f6722b */ /* 0x000fe200000000ee */
[----:B------:R-:W1:Y:S01]  /*c590*/  LDS.64 R148, [R192+0x5100] ;  /* 0x00510000c0947984 */ /* 0x000e620000000a00 */
[----:B0-----:R-:W-:-:S04]  /*c5a0*/  @!P2 IMAD.WIDE R156, R157, 0x8, R144 ;  /* 0x000000089d9ca825 */ /* 0x001fc800078e0290 */
[----:B----4-:R-:W-:Y:S01]  /*c5b0*/  DFMA R132, R158, R114, R132 ;  /* 0x000000729e84722b */ /* 0x010fe20000000084 */
[----:B------:R-:W0:Y:S01]  /*c5c0*/  LDS.128 R144, [R4+0x5020] ;  /* 0x0050200004907984 */ /* 0x000e220000000c00 */
[----:B------:R-:W-:-:S03]  /*c5d0*/  CS2R R158, SRZ ;  /* 0x00000000009e7805 */ /* 0x000fc6000001ff00 */
[----:B------:R-:W2:Y:S04]  /*c5e0*/  @!P2 LDG.E.64.CONSTANT R162, desc[UR76][R156.64+0x1d000] ;  /* 0x01d0004c9ca2a981 */ /* 0x000ea8000c1e9b00 */
[----:B------:R-:W3:Y:S01]  /*c5f0*/  @!P2 LDG.E.64.CONSTANT R158, desc[UR76][R156.64+0xd000] ;  /* 0x00d0004c9c9ea981 */ /* 0x000ee2000c1e9b00 */
[----:B------:R-:W-:-:S06]  /*c600*/  CS2R R160, SRZ ;  /* 0x0000000000a07805 */ /* 0x000fcc000001ff00 */
[----:B------:R-:W4:Y:S01]  /*c610*/  @!P2 LDG.E.64.CONSTANT R160, desc[UR76][R156.64+0x5000] ;  /* 0x0050004c9ca0a981 */ /* 0x000f22000c1e9b00 */
[----:B-1----:R-:W-:-:S03]  /*c620*/  DFMA R132, R96, R148, R132 ;  /* 0x000000946084722b */ /* 0x002fc60000000084 */
[----:B------:R-:W1:Y:S01]  /*c630*/  LDS.64 R148, [R192+0x5180] ;  /* 0x00518000c0947984 */ /* 0x000e620000000a00 */
[----:B0-----:R-:W-:-:S03]  /*c640*/  DFMA R152, R172, R144, R152 ;  /* 0x00000090ac98722b */ /* 0x001fc60000000098 */
[----:B------:R-:W0:Y:S01]  /*c650*/  LDS.64 R144, [R192+0x5200] ;  /* 0x00520000c0907984 */ /* 0x000e220000000a00 */
[----:B------:R-:W-:Y:S02]  /*c660*/  DFMA R244, R140, R182, R244 ;  /* 0x000000b68cf4722b */ /* 0x000fe400000000f4 */
[----:B-1----:R-:W-:Y:S01]  /*c670*/  DFMA R132, R148, R98, R132 ;  /* 0x000000629484722b */ /* 0x002fe20000000084 */
[----:B------:R-:W1:Y:S07]  /*c680*/  LDS.64 R148, [R192+0x5280] ;  /* 0x00528000c0947984 */ /* 0x000e6e0000000a00 */
[----:B0-----:R-:W-:Y:S01]  /*c690*/  DFMA R140, R116, R144, R132 ;  /* 0x00000090748c722b */ /* 0x001fe20000000084 */
[----:B------:R-:W0:Y:S01]  /*c6a0*/  LDS.64 R144, [R192+0x5300] ;  /* 0x00530000c0907984 */ /* 0x000e220000000a00 */
[----:B------:R-:W-:-:S02]  /*c6b0*/  DFMA R238, R182, R142, R196 ;  /* 0x0000008eb6ee722b */ /* 0x000fc400000000c4 */
[----:B------:R-:W-:Y:S01]  /*c6c0*/  DFMA R142, R12, R134, R150 ;  /* 0x000000860c8e722b */ /* 0x000fe20000000096 */
[----:B------:R-:W0:Y:S04]  /*c6d0*/  LDS.64 R150, [R5+0x780] ;  /* 0x0007800005967984 */ /* 0x000e280000000a00 */
[----:B------:R-:W0:Y:S01]  /*c6e0*/  LDS.128 R132, [R4+0x5030] ;  /* 0x0050300004847984 */ /* 0x000e220000000c00 */
[----:B-1----:R-:W-:-:S03]  /*c6f0*/  DFMA R148, R148, R118, R140 ;  /* 0x000000769494722b */ /* 0x002fc6000000008c */
[----:B------:R-:W1:Y:S05]  /*c700*/  LDS.64 R140, [R192+0x5380] ;  /* 0x00538000c08c7984 */ /* 0x000e6a0000000a00 */
[----:B0-----:R-:W-:Y:S01]  /*c710*/  DFMA R148, R92, R144, R148 ;  /* 0x000000905c94722b */ /* 0x001fe20000000094 */
[----:B------:R-:W0:Y:S01]  /*c720*/  LDS.64 R144, [R192+0x5400] ;  /* 0x00540000c0907984 */ /* 0x000e220000000a00 */
[----:B------:R-:W-:Y:S02]  /*c730*/  DFMA R146, R184, R146, R152 ;  /* 0x00000092b892722b */ /* 0x000fe40000000098 */
[----:B------:R-:W-:Y:S02]  /*c740*/  DFMA R198, R182, R90, R198 ;  /* 0x0000005ab6c6722b */ /* 0x000fe400000000c6 */
[----:B------:R-:W-:-:S02]  /*c750*/  DFMA R240, R136, R182, R240 ;  /* 0x000000b688f0722b */ /* 0x000fc400000000f0 */
[----:B------:R-:W-:Y:S02]  /*c760*/  DFMA R232, R182, R138, R228 ;  /* 0x0000008ab6e8722b */ /* 0x000fe400000000e4 */
[----:B------:R-:W-:Y:S01]  /*c770*/  DFMA R90, R6, R150, R142 ;  /* 0x00000096065a722b */ /* 0x000fe2000000008e */
[----:B------:R-:W0:Y:S04]  /*c780*/  LDS.128 R136, [R4+0x5040] ;  /* 0x0050400004887984 */ /* 0x000e280000000c00 */
[----:B------:R-:W0:Y:S01]  /*c790*/  LDS.64 R142, [R192+0x5480] ;  /* 0x00548000c08e7984 */ /* 0x000e220000000a00 */
[----:B------:R-:W-:-:S08]  /*c7a0*/  DFMA R146, R180, R132, R146 ;  /* 0x00000084b492722b */ /* 0x000fd00000000092 */
[----:B------:R-:W-:Y:S01]  /*c7b0*/  DFMA R146, R178, R134, R146 ;  /* 0x00000086b292722b */ /* 0x000fe20000000092 */
[----:B------:R-:W0:Y:S01]  /*c7c0*/  LDS.128 R132, [R4+0x5050] ;  /* 0x0050500004847984 */ /* 0x000e220000000c00 */
[----:B-1----:R-:W-:-:S03]  /*c7d0*/  DFMA R148, R140, R94, R148 ;  /* 0x0000005e8c94722b */ /* 0x002fc60000000094 */
[----:B------:R-:W1:Y:S01]  /*c7e0*/  LDS.64 R140, [R192+0x5500] ;  /* 0x00550000c08c7984 */ /* 0x000e620000000a00 */
[----:B------:R-:W-:Y:S01]  /*c7f0*/  ULEA UR6, UR26, UR27, 0x18 ;  /* 0x0000001b1a067291 */ /* 0x000fe2000f8ec0ff */
[----:B------:R-:W-:Y:S02]  /*c800*/  DFMA R228, R124, R182, R226 ;  /* 0x000000b67ce4722b */ /* 0x000fe400000000e2 */
[----:B------:R-:W1:Y:S01]  /*c810*/  LDS.64 R124, [R192+0x5580] ;  /* 0x00558000c07c7984 */ /* 0x000e620000000a00 */
[----:B0-----:R-:W-:-:S05]  /*c820*/  DFMA R144, R100, R144, R148 ;  /* 0x000000906490722b */ /* 0x001fca0000000094 */
[----:B------:R-:W0:Y:S01]  /*c830*/  LDS.128 R152, [UR6+0x9500] ;  /* 0x00950006ff987984 */ /* 0x000e220008000c00 */
[----:B------:R-:W-:Y:S02]  /*c840*/  IMAD.MOV.U32 R196, RZ, RZ, R190 ;  /* 0x000000ffffc47224 */ /* 0x000fe400078e00be */
[----:B------:R-:W-:Y:S01]  /*c850*/  IMAD.MOV.U32 R197, RZ, RZ, R191 ;  /* 0x000000ffffc57224 */ /* 0x000fe200078e00bf */
[----:B------:R-:W-:Y:S01]  /*c860*/  DFMA R146, R176, R136, R146 ;  /* 0x00000088b092722b */ /* 0x000fe20000000092 */
[----:B------:R-:W-:Y:S01]  /*c870*/  LDS.128 R148, [UR6+0x9530] ;  /* 0x00953006ff947984 */ /* 0x000fe20008000c00 */
[----:B------:R-:W-:-:S03]  /*c880*/  DFMA R136, R142, R102, R144 ;  /* 0x000000668e88722b */ /* 0x000fc60000000090 */
[----:B------:R-:W-:-:S03]  /*c890*/  DFMA R196, R88, R182, R196 ;  /* 0x000000b658c4722b */ /* 0x000fc600000000c4 */
[----:B------:R-:W-:Y:S02]  /*c8a0*/  DFMA R138, R188, R138, R146 ;  /* 0x0000008abc8a722b */ /* 0x000fe40000000092 */
[----:B------:R-:W-:Y:S01]  /*c8b0*/  DADD R198, R198, R90 ;  /* 0x00000000c6c67229 */ /* 0x000fe2000000005a */
[----:B------:R-:W-:Y:S04]  /*c8c0*/  LDS.128 R144, [UR6+0x9520] ;  /* 0x00952006ff907984 */ /* 0x000fe80008000c00 */
[----:B------:R-:W0:Y:S01]  /*c8d0*/  LDS.128 R88, [R4+0x5060] ;  /* 0x0050600004587984 */ /* 0x000e220000000c00 */
[----:B------:R-:W-:-:S03]  /*c8e0*/  DFMA R138, R170, R132, R138 ;  /* 0x00000084aa8a722b */ /* 0x000fc6000000008a */
[----:B------:R-:W0:Y:S01]  /*c8f0*/  LDS.64 R132, [R192+0x5600] ;  /* 0x00560000c0847984 */ /* 0x000e220000000a00 */
[----:B-1----:R-:W-:-:S03]  /*c900*/  DFMA R136, R108, R140, R136 ;  /* 0x0000008c6c88722b */ /* 0x002fc60000000088 */
[----:B------:R-:W1:Y:S01]  /*c910*/  LDS.128 R140, [UR6+0x9510] ;  /* 0x00951006ff8c7984 */ /* 0x000e620008000c00 */
[----:B------:R-:W-:-:S03]  /*c920*/  DFMA R222, R182, R130, R222 ;  /* 0x00000082b6de722b */ /* 0x000fc600000000de */
[----:B------:R-:W1:Y:S01]  /*c930*/  LDS.64 R130, [R192+0x5680] ;  /* 0x00568000c0827984 */ /* 0x000e620000000a00 */
[----:B------:R-:W-:Y:S02]  /*c940*/  DFMA R136, R124, R110, R136 ;  /* 0x0000006e7c88722b */ /* 0x000fe40000000088 */
[----:B0-----:R-:W-:Y:S02]  /*c950*/  DFMA R124, R20, R152, RZ ;  /* 0x00000098147c722b */ /* 0x001fe400000000ff */
[----:B------:R-:W-:Y:S02]  /*c960*/  DFMA R126, R182, R126, R234 ;  /* 0x0000007eb67e722b */ /* 0x000fe400000000ea */
[----:B------:R-:W-:-:S04]  /*c970*/  DFMA R134, R194, R134, R138 ;  /* 0x00000086c286722b */ /* 0x000fc8000000008a */
[----:B------:R-:W-:Y:S02]  /*c980*/  DFMA R124, R84, R154, R124 ;  /* 0x0000009a547c722b */ /* 0x000fe4000000007c */
[----:B------:R-:W-:Y:S02]  /*c990*/  DFMA R226, R128, R182, R230 ;  /* 0x000000b680e2722b */ /* 0x000fe400000000e6 */
[----:B------:R-:W-:Y:S01]  /*c9a0*/  IMAD.MOV.U32 R230, RZ, RZ, R126 ;  /* 0x000000ffffe67224 */ /* 0x000fe200078e007e */
[----:B------:R-:W0:Y:S01]  /*c9b0*/  LDS.64 R128, [R192+0x5700] ;  /* 0x00570000c0807984 */ /* 0x000e220000000a00 */
[----:B------:R-:W-:-:S03]  /*c9c0*/  IMAD.MOV.U32 R231, RZ, RZ, R127 ;  /* 0x000000ffffe77224 */ /* 0x000fc600078e007f */
[----:B------:R-:W-:Y:S01]  /*c9d0*/  LDS.64 R192, [R192+0x5780] ;  /* 0x00578000c0c07984 */ /* 0x000fe20000000a00 */
[----:B------:R-:W-:Y:S02]  /*c9e0*/  DFMA R88, R202, R88, R134 ;  /* 0x00000058ca58722b */ /* 0x000fe40000000086 */
[----:B------:R-:W-:Y:S01]  /*c9f0*/  DFMA R132, R104, R132, R136 ;  /* 0x000000846884722b */ /* 0x000fe20000000088 */
[----:B------:R-:W-:Y:S01]  /*ca00*/  CS2R R186, SRZ ;  /* 0x0000000000ba7805 */ /* 0x000fe2000001ff00 */
[----:B------:R-:W-:Y:S01]  /*ca10*/  LDS.128 R136, [UR6+0x9550] ;  /* 0x00955006ff887984 */ /* 0x000fe20008000c00 */
[----:B-1----:R-:W-:-:S04]  /*ca20*/  DFMA R134, R80, R140, R124 ;  /* 0x0000008c5086722b */ /* 0x002fc8000000007c */
[----:B------:R-:W4:Y:S04]  /*ca30*/  @!P2 LDG.E.64.CONSTANT R186, desc[UR76][R156.64+0x25000] ;  /* 0x0250004c9cbaa981 */ /* 0x000f28000c1e9b00 */
[----:B------:R-:W1:Y:S01]  /*ca40*/  LDS.128 R124, [R4+0x5070] ;  /* 0x00507000047c7984 */ /* 0x000e620000000c00 */
[----:B------:R-:W-:Y:S02]  /*ca50*/  DFMA R130, R130, R106, R132 ;  /* 0x0000006a8282722b */ /* 0x000fe40000000084 */
[----:B------:R-:W-:Y:S02]  /*ca60*/  DFMA R132, R224, R90, R88 ;  /* 0x0000005ae084722b */ /* 0x000fe40000000058 */
[----:B------:R-:W-:Y:S01]  /*ca70*/  DFMA R134, R14, R142, R134 ;  /* 0x0000008e0e86722b */ /* 0x000fe20000000086 */
[----:B------:R-:W1:Y:S07]  /*ca80*/  LDS.128 R88, [UR6+0x9540] ;  /* 0x00954006ff587984 */ /* 0x000e6e0008000c00 */
[----:B------:R-:W-:-:S08]  /*ca90*/  DFMA R134, R16, R144, R134 ;  /* 0x000000901086722b */ /* 0x000fd00000000086 */
[----:B------:R-:W-:Y:S02]  /*caa0*/  DFMA R134, R10, R146, R134 ;  /* 0x000000920a86722b */ /* 0x000fe40000000086 */
[----:B0-----:R-:W-:Y:S01]  /*cab0*/  DFMA R128, R120, R128, R130 ;  /* 0x000000807880722b */ /* 0x001fe20000000082 */
[----:B------:R-:W-:-:S05]  /*cac0*/  CS2R R190, SRZ ;  /* 0x0000000000be7805 */ /* 0x000fca000001ff00 */
[----:B------:R-:W-:Y:S01]  /*cad0*/  DFMA R134, R74, R148, R134 ;  /* 0x000000944a86722b */ /* 0x000fe20000000086 */
[----:B------:R-:W4:Y:S01]  /*cae0*/  @!P2 LDG.E.64.CONSTANT R190, desc[UR76][R156.64+0x15000] ;  /* 0x0150004c9cbea981 */ /* 0x000f22000c1e9b00 */
[----:B-1----:R-:W-:Y:S02]  /*caf0*/  DFMA R124, R218, R124, R132 ;  /* 0x0000007cda7c722b */ /* 0x002fe40000000084 */
[----:B------:R-:W-:-:S04]  /*cb00*/  DFMA R132, R192, R122, R128 ;  /* 0x0000007ac084722b */ /* 0x000fc80000000080 */
[----:B------:R-:W-:Y:S02]  /*cb10*/  DFMA R128, R72, R150, R134 ;  /* 0x000000964880722b */ /* 0x000fe40000000086 */
[----:B------:R-:W-:Y:S02]  /*cb20*/  DFMA R182, R216, R126, R124 ;  /* 0x0000007ed8b6722b */ /* 0x000fe4000000007c */
[----:B------:R-:W0:Y:S04]  /*cb30*/  LDS.128 R124, [UR6+0x9560] ;  /* 0x00956006ff7c7984 */ /* 0x000e280008000c00 */
[----:B------:R-:W-:Y:S02]  /*cb40*/  DFMA R128, R78, R88, R128 ;  /* 0x000000584e80722b */ /* 0x000fe40000000080 */
[----:B--2---:R-:W-:-:S02]  /*cb50*/  DMUL R134, R132, R162 ;  /* 0x000000a284867228 */ /* 0x004fc40000000000 */
[----:B---3--:R-:W-:-:S06]  /*cb60*/  DMUL R192, R132, R158 ;  /* 0x0000009e84c07228 */ /* 0x008fcc0000000000 */
[----:B------:R-:W-:Y:S02]  /*cb70*/  DFMA R134, R182, R158, R134 ;  /* 0x0000009eb686722b */ /* 0x000fe40000000086 */
[----:B------:R-:W-:Y:S01]  /*cb80*/  DFMA R158, R70, R90, R128 ;  /* 0x0000005a469e722b */ /* 0x000fe20000000080 */
[----:B------:R-:W1:Y:S07]  /*cb90*/  LDS.128 R128, [UR6+0x9570] ;  /* 0x00957006ff807984 */ /* 0x000e6e0008000c00 */
[----:B------:R-:W-:-:S08]  /*cba0*/  DFMA R158, R8, R136, R158 ;  /* 0x00000088089e722b */ /* 0x000fd0000000009e */
[----:B------:R-:W-:-:S08]  /*cbb0*/  DFMA R158, R86, R138, R158 ;  /* 0x0000008a569e722b */ /* 0x000fd0000000009e */
[----:B0-----:R-:W-:-:S08]  /*cbc0*/  DFMA R158, R82, R124, R158 ;  /* 0x0000007c529e722b */ /* 0x001fd0000000009e */
[----:B------:R-:W-:Y:S02]  /*cbd0*/  DFMA R158, R32, R126, R158 ;  /* 0x0000007e209e722b */ /* 0x000fe4000000009e */
[----:B----4-:R-:W-:-:S06]  /*cbe0*/  DFMA R192, R182, R160, R192 ;  /* 0x000000a0b6c0722b */ /* 0x010fcc00000000c0 */
        /* <DEDUP_REMOVED lines=19> */
[-C--:B------:R-:W-:Y:S01]  /*cd20*/  DFMA R192, R160, R190.reuse, R192 ;  /* 0x000000bea0c0722b */ /* 0x080fe200000000c0 */
[----:B------:R-:W-:Y:S06]  /*cd30*/  BAR.SYNC.DEFER_BLOCKING 0x0 ;  /* 0x0000000000007b1d */ /* 0x000fec0000010000 */
[----:B------:R-:W-:Y:S04]  /*cd40*/  STS.64 [R133], R192 ;  /* 0x000000c085007388 */ /* 0x000fe80000000a00 */
[----:B------:R-:W-:Y:S01]  /*cd50*/  STS.64 [R187], R134 ;  /* 0x00000086bb007388 */ /* 0x000fe20000000a00 */
[----:B------:R-:W-:Y:S06]  /*cd60*/  BAR.SYNC.DEFER_BLOCKING 0x0 ;  /* 0x0000000000007b1d */ /* 0x000fec0000010000 */
[----:B------:R-:W-:Y:S01]  /*cd70*/  DFMA R162, R182, R190, R162 ;  /* 0x000000beb6a2722b */ /* 0x000fe200000000a2 */
[----:B------:R-:W-:-:S06]  /*cd80*/  CS2R R182, SRZ ;  /* 0x0000000000b67805 */ /* 0x000fcc000001ff00 */
        /* <DEDUP_REMOVED lines=47> */
[----:B------:R-:W1:Y:S05]  /*d080*/  LDS.64 R162, [R5+0x600] ;  /* 0x0006000005a27984 */ /* 0x000e6a0000000a00 */
[----:B------:R-:W-:Y:S01]  /*d090*/  DFMA R2, R152, R160, R2 ;  /* 0x000000a09802722b */ /* 0x000fe20000000002 */
[----:B------:R-:W-:Y:S01]  /*d0a0*/  LDS.64 R152, [R5+0x680] ;  /* 0x0006800005987984 */ /* 0x000fe20000000a00 */
[----:B0-----:R-:W-:-:S03]  /*d0b0*/  DFMA R156, R34, R156, R132 ;  /* 0x0000009c229c722b */ /* 0x001fc60000000084 */
[----:B------:R-:W0:Y:S01]  /*d0c0*/  LDS.128 R132, [R4+0x5800] ;  /* 0x0058000004847984 */ /* 0x000e220000000c00 */
[----:B------:R-:W-:Y:S02]  /*d0d0*/  DFMA R248, R140, R160, R248 ;  /* 0x000000a08cf8722b */ /* 0x000fe400000000f8 */
[----:B------:R-:W-:Y:S01]  /*d0e0*/  DFMA R242, R160, R142, R242 ;  /* 0x0000008ea0f2722b */ /* 0x000fe200000000f2 */
[----:B------:R-:W2:Y:S01]  /*d0f0*/  LDS.128 R140, [R4+0x5810] ;  /* 0x00581000048c7984 */ /* 0x000ea20000000c00 */
[----:B-1----:R-:W-:Y:S02]  /*d100*/  DFMA R162, R30, R162, R156 ;  /* 0x000000a21ea2722b */ /* 0x002fe4000000009c */
[----:B------:R-:W-:Y:S01]  /*d110*/  DFMA R250, R160, R154, R250 ;  /* 0x0000009aa0fa722b */ /* 0x000fe200000000fa */
[----:B------:R-:W-:Y:S05]  /*d120*/  LDS.64 R156, [R5+0x700] ;  /* 0x00070000059c7984 */ /* 0x000fea0000000a00 */
[----:B------:R-:W-:-:S02]  /*d130*/  DFMA R162, R26, R158, R162 ;  /* 0x0000009e1aa2722b */ /* 0x000fc400000000a2 */
[----:B0-----:R-:W-:-:S08]  /*d140*/  DFMA R132, R166, R132, RZ ;  /* 0x00000084a684722b */ /* 0x001fd000000000ff */
[----:B------:R-:W-:Y:S02]  /*d150*/  DFMA R158, R164, R134, R132 ;  /* 0x00000086a49e722b */ /* 0x000fe40000000084 */
[----:B------:R0:W1:Y:S02]  /*d160*/  LDS.128 R132, [R186+0x70] ;  /* 0x00007000ba847984 */ /* 0x0000640000000c00 */
[----:B0-----:R-:W-:-:S05]  /*d170*/  IMAD.IADD R186, R252, 0x1, R235 ;  /* 0x00000001fcba7824 */ /* 0x001fca00078e02eb */
[----:B------:R-:W0:Y:S01]  /*d180*/  LDS.64 R154, [R186+0x5800] ;  /* 0x00580000ba9a7984 */ /* 0x000e220000000a00 */
[----:B------:R-:W-:-:S03]  /*d190*/  DFMA R162, R24, R152, R162 ;  /* 0x0000009818a2722b */ /* 0x000fc600000000a2 */
[----:B------:R-:W3:Y:S01]  /*d1a0*/  LDS.64 R152, [R186+0x5880] ;  /* 0x00588000ba987984 */ /* 0x000ee20000000a00 */
[----:B------:R-:W4:Y:S01]  /*d1b0*/  S2R R191, SR_TID.X ;  /* 0x0000000000bf7919 */ /* 0x000f220000002100 */
[----:B--2---:R-:W-:Y:S01]  /*d1c0*/  DFMA R158, R168, R140, R158 ;  /* 0x0000008ca89e722b */ /* 0x004fe2000000009e */
[----:B------:R-:W2:Y:S01]  /*d1d0*/  @!P2 LDC.64 R140, c[0x0][0x390] ;  /* 0x0000e400ff8cab82 */ /* 0x000ea20000000a00 */
[----:B------:R-:W-:Y:S02]  /*d1e0*/  DFMA R246, R144, R160, R246 ;  /* 0x000000a090f6722b */ /* 0x000fe400000000f6 */
[----:B-1----:R-:W-:-:S04]  /*d1f0*/  DFMA R132, R22, R132, R162 ;  /* 0x000000841684722b */ /* 0x002fc800000000a2 */
[----:B------:R-:W-:Y:S01]  /*d200*/  DFMA R162, R174, R142, R158 ;  /* 0x0000008eaea2722b */ /* 0x000fe2000000009e */
[----:B------:R-:W-:-:S03]  /*d210*/  @!P2 IMAD R142, R0, 0x7000, RZ ;  /* 0x00007000008ea824 */ /* 0x000fc600078e02ff */
[----:B------:R-:W-:Y:S02]  /*d220*/  DFMA R144, R18, R156, R132 ;  /* 0x0000009c1290722b */ /* 0x000fe40000000084 */
[----:B0-----:R-:W-:Y:S01]  /*d230*/  DFMA R132, R112, R154, RZ ;  /* 0x0000009a7084722b */ /* 0x001fe200000000ff */
[----:B----4-:R-:W-:Y:S02]  /*d240*/  @!P2 LOP3.LUT R143, R191, R142, RZ, 0xfc, !PT ;  /* 0x0000008ebf8fa212 */ /* 0x010fe400078efcff */
[----:B------:R-:W-:-:S05]  /*d250*/  CS2R R154, SRZ ;  /* 0x00000000009a7805 */ /* 0x000fca000001ff00 */
[----:B---3--:R-:W-:Y:S01]  /*d260*/  DFMA R132, R152, R114, R132 ;  /* 0x000000729884722b */ /* 0x008fe20000000084 */
[----:B--2---:R-:W-:Y:S01]  /*d270*/  @!P2 IMAD.WIDE R152, R143, 0x8, R140 ;  /* 0x000000088f98a825 */ /* 0x004fe200078e028c */
[----:B------:R-:W-:Y:S02]  /*d280*/  CS2R R158, SRZ ;  /* 0x00000000009e7805 */ /* 0x000fe4000001ff00 */
[----:B------:R-:W-:Y:S01]  /*d290*/  CS2R R156, SRZ ;  /* 0x00000000009c7805 */ /* 0x000fe2000001ff00 */
[----:B------:R-:W0:Y:S04]  /*d2a0*/  LDS.128 R140, [R4+0x5820] ;  /* 0x00582000048c7984 */ /* 0x000e280000000c00 */
[----:B------:R-:W2:Y:S04]  /*d2b0*/  @!P2 LDG.E.64.CONSTANT R154, desc[UR76][R152.64+0xd800] ;  /* 0x00d8004c989aa981 */ /* 0x000ea8000c1e9b00 */
[----:B------:R-:W3:Y:S04]  /*d2c0*/  @!P2 LDG.E.64.CONSTANT R158, desc[UR76][R152.64+0x5800] ;  /* 0x0058004c989ea981 */ /* 0x000ee8000c1e9b00 */
[----:B------:R-:W4:Y:S01]  /*d2d0*/  @!P2 LDG.E.64.CONSTANT R156, desc[UR76][R152.64+0x1d800] ;  /* 0x01d8004c989ca981 */ /* 0x000f22000c1e9b00 */
[----:B------:R-:W-:-:S03]  /*d2e0*/  DFMA R234, R160, R146, R236 ;  /* 0x00000092a0ea722b */ /* 0x000fc600000000ec */
[----:B------:R-:W1:Y:S01]  /*d2f0*/  LDS.64 R146, [R186+0x5900] ;  /* 0x00590000ba927984 */ /* 0x000e620000000a00 */
[----:B------:R-:W-:-:S06]  /*d300*/  CS2R R182, SRZ ;  /* 0x0000000000b67805 */ /* 0x000fcc000001ff00 */
[----:B------:R-:W4:Y:S01]  /*d310*/  @!P2 LDG.E.64.CONSTANT R182, desc[UR76][R152.64+0x15800] ;  /* 0x0158004c98b6a981 */ /* 0x000f22000c1e9b00 */
[----:B0-----:R-:W-:-:S03]  /*d320*/  DFMA R162, R172, R140, R162 ;  /* 0x0000008caca2722b */ /* 0x001fc600000000a2 */
[----:B------:R-:W-:Y:S05]  /*d330*/  LDS.64 R140, [R186+0x5a00] ;  /* 0x005a0000ba8c7984 */ /* 0x000fea0000000a00 */
[----:B------:R-:W-:Y:S01]  /*d340*/  DFMA R142, R184, R142, R162 ;  /* 0x0000008eb88e722b */ /* 0x000fe200000000a2 */
[----:B------:R-:W-:-:S06]  /*d350*/  CS2R R162, SRZ ;  /* 0x0000000000a27805 */ /* 0x000fcc000001ff00 */
[----:B------:R-:W4:Y:S01]  /*d360*/  @!P2 LDG.E.64.CONSTANT R162, desc[UR76][R152.64+0x25800] ;  /* 0x0258004c98a2a981 */ /* 0x000f22000c1e9b00 */
[----:B-1----:R-:W-:-:S03]  /*d370*/  DFMA R132, R96, R146, R132 ;  /* 0x000000926084722b */ /* 0x002fc60000000084 */
[----:B------:R-:W0:Y:S01]  /*d380*/  LDS.64 R146, [R186+0x5980] ;  /* 0x00598000ba927984 */ /* 0x000e220000000a00 */
[----:B------:R-:W-:-:S03]  /*d390*/  DFMA R244, R148, R160, R244 ;  /* 0x000000a094f4722b */ /* 0x000fc600000000f4 */
[----:B------:R-:W1:Y:S01]  /*d3a0*/  LDS.64 R148, [R186+0x5a80] ;  /* 0x005a8000ba947984 */ /* 0x000e620000000a00 */
[----:B------:R-:W-:Y:S02]  /*d3b0*/  IMAD.MOV.U32 R192, RZ, RZ, R230 ;  /* 0x000000ffffc07224 */ /* 0x000fe400078e00e6 */
[----:B------:R-:W-:Y:S02]  /*d3c0*/  IMAD.MOV.U32 R193, RZ, RZ, R231 ;  /* 0x000000ffffc17224 */ /* 0x000fe400078e00e7 */
[----:B------:R-:W-:Y:S02]  /*d3d0*/  IMAD.MOV.U32 R230, RZ, RZ, R240 ;  /* 0x000000ffffe67224 */ /* 0x000fe400078e00f0 */
[----:B------:R-:W-:Y:S01]  /*d3e0*/  IMAD.MOV.U32 R231, RZ, RZ, R241 ;  /* 0x000000ffffe77224 */ /* 0x000fe200078e00f1 */
[----:B------:R-:W-:Y:S01]  /*d3f0*/  DFMA R240, R160, R150, R238 ;  /* 0x00000096a0f0722b */ /* 0x000fe200000000ee */
[----:B------:R-:W1:Y:S01]  /*d400*/  LDS.64 R150, [R5+0x780] ;  /* 0x0007800005967984 */ /* 0x000e620000000a00 */
[----:B------:R-:W-:-:S02]  /*d410*/  DFMA R144, R12, R134, R144 ;  /* 0x000000860c90722b */ /* 0x000fc40000000090 */
[----:B0-----:R-:W-:Y:S01]  /*d420*/  DFMA R132, R146, R98, R132 ;  /* 0x000000629284722b */ /* 0x001fe20000000084 */
[----:B------:R-:W0:Y:S07]  /*d430*/  LDS.64 R146, [R186+0x5b00] ;  /* 0x005b0000ba927984 */ /* 0x000e2e0000000a00 */
[----:B------:R-:W-:Y:S02]  /*d440*/  DFMA R140, R116, R140, R132 ;  /* 0x0000008c748c722b */ /* 0x000fe40000000084 */
[----:B------:R-:W0:Y:S06]  /*d450*/  LDS.128 R132, [R4+0x5830] ;  /* 0x0058300004847984 */ /* 0x000e2c0000000c00 */
[----:B-1----:R-:W-:-:S02]  /*d460*/  DFMA R148, R148, R118, R140 ;  /* 0x000000769494722b */ /* 0x002fc4000000008c */
[----:B------:R-:W1:Y:S01]  /*d470*/  LDS.64 R140, [R186+0x5b80] ;  /* 0x005b8000ba8c7984 */ /* 0x000e620000000a00 */
[-C--:B------:R-:W-:Y:S02]  /*d480*/  DFMA R236, R88, R160.reuse, R196 ;  /* 0x000000a058ec722b */ /* 0x080fe400000000c4 */
[----:B------:R-:W-:Y:S02]  /*d490*/  DFMA R88, R136, R160, R230 ;  /* 0x000000a08858722b */ /* 0x000fe400000000e6 */
[----:B------:R-:W-:Y:S01]  /*d4a0*/  DFMA R230, R160, R138, R232 ;  /* 0x0000008aa0e6722b */ /* 0x000fe200000000e8 */
[----:B------:R-:W1:Y:S01]  /*d4b0*/  LDS.128 R136, [R4+0x5840] ;  /* 0x0058400004887984 */ /* 0x000e620000000c00 */
[----:B------:R-:W-:Y:S02]  /*d4c0*/  DFMA R228, R124, R160, R228 ;  /* 0x000000a07ce4722b */ /* 0x000fe400000000e4 */
[----:B------:R-:W-:Y:S01]  /*d4d0*/  DFMA R124, R6, R150, R144 ;  /* 0x00000096067c722b */ /* 0x000fe20000000090 */
[----:B------:R-:W1:Y:S01]  /*d4e0*/  LDS.64 R150, [R186+0x5c00] ;  /* 0x005c0000ba967984 */ /* 0x000e620000000a00 */
[----:B0-----:R-:W-:Y:S01]  /*d4f0*/  DFMA R146, R92, R146, R148 ;  /* 0x000000925c92722b */ /* 0x001fe20000000094 */
[----:B------:R-:W-:-:S02]  /*d500*/  ULEA UR6, UR26, UR27, 0x18 ;  /* 0x0000001b1a067291 */ /* 0x000fc4000f8ec0ff */
[----:B------:R-:W0:Y:S01]  /*d510*/  LDS.64 R148, [R186+0x5c80] ;  /* 0x005c8000ba947984 */ /* 0x000e220000000a00 */
[----:B------:R-:W-:-:S03]  /*d520*/  DFMA R132, R180, R132, R142 ;  /* 0x00000084b484722b */ /* 0x000fc6000000008e */
[----:B------:R-:W-:Y:S05]  /*d530*/  LDS.64 R144, [R186+0x5d80] ;  /* 0x005d8000ba907984 */ /* 0x000fea0000000a00 */
[----:B------:R-:W-:Y:S02]  /*d540*/  DFMA R134, R178, R134, R132 ;  /* 0x00000086b286722b */ /* 0x000fe40000000084 */
[----:B-1----:R-:W-:Y:S01]  /*d550*/  DFMA R132, R140, R94, R146 ;  /* 0x0000005e8c84722b */ /* 0x002fe20000000092 */
[----:B------:R-:W1:Y:S04]  /*d560*/  LDS.64 R146, [R186+0x5d00] ;  /* 0x005d0000ba927984 */ /* 0x000e680000000a00 */
[----:B------:R-:W1:Y:S01]  /*d570*/  LDS.128 R140, [R4+0x5850] ;  /* 0x00585000048c7984 */ /* 0x000e620000000c00 */
[----:B------:R-:W-:-:S02]  /*d580*/  DFMA R190, R176, R136, R134 ;  /* 0x00000088b0be722b */ /* 0x000fc40000000086 */
[----:B------:R-:W-:Y:S02]  /*d590*/  DFMA R196, R160, R126, R192 ;  /* 0x0000007ea0c4722b */ /* 0x000fe400000000c0 */
[----:B------:R-:W-:Y:S02]  /*d5a0*/  DFMA R150, R100, R150, R132 ;  /* 0x000000966496722b */ /* 0x000fe40000000084 */
[----:B------:R-:W-:Y:S01]  /*d5b0*/  DFMA R192, R160, R130, R222 ;  /* 0x00000082a0c0722b */ /* 0x000fe200000000de */
[----:B------:R-:W1:Y:S01]  /*d5c0*/  LDS.128 R132, [UR6+0x9580] ;  /* 0x00958006ff847984 */ /* 0x000e620008000c00 */
[----:B------:R-:W-:Y:S02]  /*d5d0*/  DFMA R138, R188, R138, R190 ;  /* 0x0000008abc8a722b */ /* 0x000fe400000000be */
[----:B------:R-:W-:Y:S01]  /*d5e0*/  DFMA R190, R160, R90, R198 ;  /* 0x0000005aa0be722b */ /* 0x000fe200000000c6 */
[----:B------:R-:W-:Y:S01]  /*d5f0*/  LDS.64 R130, [R186+0x5e80] ;  /* 0x005e8000ba827984 */ /* 0x000fe20000000a00 */
[----:B------:R-:W-:-:S03]  /*d600*/  DADD R222, R88, R124 ;  /* 0x0000000058de7229 */ /* 0x000fc6000000007c */
[----:B------:R-:W1:Y:S01]  /*d610*/  LDS.128 R88, [R4+0x5860] ;  /* 0x0058600004587984 */ /* 0x000e620000000c00 */
[----:B0-----:R-:W-:Y:S02]  /*d620*/  DFMA R136, R148, R102, R150 ;  /* 0x000000669488722b */ /* 0x001fe40000000096 */
[----:B------:R-:W-:Y:S01]  /*d630*/  DFMA R226, R128, R160, R226 ;  /* 0x000000a080e2722b */ /* 0x000fe200000000e2 */
[----:B------:R-:W-:Y:S04]  /*d640*/  LDS.128 R124, [R4+0x5870] ;  /* 0x00587000047c7984 */ /* 0x000fe80000000c00 */
[----:B------:R-:W0:Y:S01]  /*d650*/  LDS.64 R128, [R186+0x5e00] ;  /* 0x005e0000ba807984 */ /* 0x000e220000000a00 */
[----:B-1----:R-:W-:Y:S02]  /*d660*/  DFMA R146, R108, R146, R136 ;  /* 0x000000926c92722b */ /* 0x002fe40000000088 */
[----:B------:R-:W-:Y:S01]  /*d670*/  DFMA R140, R170, R140, R138 ;  /* 0x0000008caa8c722b */ /* 0x000fe2000000008a */
[----:B------:R-:W1:Y:S07]  /*d680*/  LDS.128 R136, [UR6+0x9590] ;  /* 0x00959006ff887984 */ /* 0x000e6e0008000c00 */
[----:B------:R-:W-:-:S02]  /*d690*/  DFMA R148, R194, R142, R140 ;  /* 0x0000008ec294722b */ /* 0x000fc4000000008c */
[----:B------:R-:W1:Y:S01]  /*d6a0*/  LDS.128 R140, [UR6+0x95a0] ;  /* 0x0095a006ff8c7984 */ /* 0x000e620008000c00 */
[----:B------:R-:W-:-:S05]  /*d6b0*/  DFMA R150, R20, R132, RZ ;  /* 0x000000841496722b */ /* 0x000fca00000000ff */
[----:B------:R-:W-:Y:S01]  /*d6c0*/  DFMA R148, R202, R88, R148 ;  /* 0x00000058ca94722b */ /* 0x000fe20000000094 */
[----:B------:R-:W1:Y:S01]  /*d6d0*/  LDS.64 R88, [R186+0x5f00] ;  /* 0x005f0000ba587984 */ /* 0x000e620000000a00 */
[----:B------:R-:W-:Y:S02]  /*d6e0*/  DFMA R144, R144, R110, R146 ;  /* 0x0000006e9090722b */ /* 0x000fe40000000092 */
[----:B------:R-:W-:Y:S01]  /*d6f0*/  DFMA R150, R84, R134, R150 ;  /* 0x000000865496722b */ /* 0x000fe20000000096 */
[----:B------:R-:W1:Y:S05]  /*d700*/  LDS.64 R186, [R186+0x5f80] ;  /* 0x005f8000baba7984 */ /* 0x000e6a0000000a00 */
[----:B0-----:R-:W-:-:S02]  /*d710*/  DFMA R128, R104, R128, R144 ;  /* 0x000000806880722b */ /* 0x001fc40000000090 */
[----:B------:R-:W0:Y:S01]  /*d720*/  LDS.128 R144, [UR6+0x95b0] ;  /* 0x0095b006ff907984 */ /* 0x000e220008000c00 */
[----:B-1----:R-:W-:-:S08]  /*d730*/  DFMA R150, R80, R136, R150 ;  /* 0x000000885096722b */ /* 0x002fd00000000096 */
[----:B------:R-:W-:Y:S02]  /*d740*/  DFMA R150, R14, R138, R150 ;  /* 0x0000008a0e96722b */ /* 0x000fe40000000096 */
[----:B------:R-:W-:Y:S02]  /*d750*/  DFMA R128, R130, R106, R128 ;  /* 0x0000006a8280722b */ /* 0x000fe40000000080 */
[----:B------:R-:W-:-:S04]  /*d760*/  DFMA R90, R224, R90, R148 ;  /* 0x0000005ae05a722b */ /* 0x000fc80000000094 */
[----:B------:R-:W-:Y:S02]  /*d770*/  DFMA R130, R16, R140, R150 ;  /* 0x0000008c1082722b */ /* 0x000fe40000000096 */
[----:B------:R-:W1:Y:S01]  /*d780*/  LDS.128 R148, [UR6+0x95c0] ;  /* 0x0095c006ff947984 */ /* 0x000e620008000c00 */
[----:B------:R-:W-:Y:S02]  /*d790*/  DFMA R88, R120, R88, R128 ;  /* 0x000000587858722b */ /* 0x000fe40000000080 */
[----:B------:R-:W-:-:S03]  /*d7a0*/  DFMA R90, R218, R124, R90 ;  /* 0x0000007cda5a722b */ /* 0x000fc6000000005a */
[----:B------:R-:W-:-:S03]  /*d7b0*/  DFMA R130, R10, R142, R130 ;  /* 0x0000008e0a82722b */ /* 0x000fc60000000082 */
[----:B------:R-:W-:Y:S02]  /*d7c0*/  DFMA R186, R186, R122, R88 ;  /* 0x0000007ababa722b */ /* 0x000fe40000000058 */
[----:B------:R-:W-:Y:S01]  /*d7d0*/  DFMA R198, R216, R126, R90 ;  /* 0x0000007ed8c6722b */ /* 0x000fe2000000005a */
[----:B------:R-:W4:Y:S02]  /*d7e0*/  LDS.128 R124, [UR6+0x95d0] ;  /* 0x0095d006ff7c7984 */ /* 0x000f240008000c00 */
[----:B0-----:R-:W-:-:S08]  /*d7f0*/  DFMA R130, R74, R144, R130 ;  /* 0x000000904a82722b */ /* 0x001fd00000000082 */
        /* <DEDUP_REMOVED lines=14> */
[----:B------:R-:W-:Y:S02]  /*d8e0*/  DFMA R160, R68, R130, R156 ;  /* 0x0000008244a0722b */ /* 0x000fe4000000009c */
[----:B------:R-:W-:-:S06]  /*d8f0*/  DMUL R156, R186, R162 ;  /* 0x000000a2ba9c7228 */ /* 0x000fcc0000000000 */
[-C--:B------:R-:W-:Y:S02]  /*d900*/  DFMA R158, R160, R182.reuse, R158 ;  /* 0x000000b6a09e722b */ /* 0x080fe4000000009e */
[----:B------:R-:W-:Y:S01]  /*d910*/  DFMA R156, R198, R182, R156 ;  /* 0x000000b6c69c722b */ /* 0x000fe2000000009c */
[----:B------:R-:W-:-:S06]  /*d920*/  CS2R R182, SRZ ;  /* 0x0000000000b67805 */ /* 0x000fcc000001ff00 */
[----:B------:R-:W2:Y:S01]  /*d930*/  @!P2 LDG.E.64.CONSTANT R182, desc[UR76][R152.64+0x35800] ;  /* 0x0358004c98b6a981 */ /* 0x000ea2000c1e9b00 */
[----:B------:R-:W0:Y:S01]  /*d940*/  S2R R239, SR_TID.X ;  /* 0x0000000000ef7919 */ /* 0x000e220000002100 */
[----:B------:R-:W-:Y:S01]  /*d950*/  DFMA R154, R160, R162, R154 ;  /* 0x000000a2a09a722b */ /* 0x000fe2000000009a */
[----:B------:R-:W-:Y:S01]  /*d960*/  LEA R162, R220, UR6, 0xb ;  /* 0x00000006dca27c11 */ /* 0x000fe2000f8e58ff */
[----:B------:R-:W-:-:S04]  /*d970*/  UIADD3 UR6, UPT, UPT, UR27, 0x800, URZ ;  /* 0x000008001b067890 */ /* 0x000fc8000fffe0ff */
[----:B------:R-:W-:-:S06]  /*d980*/  ULEA UR6, UR26, UR6, 0x18 ;  /* 0x000000061a067291 */ /* 0x000fcc000f8ec0ff */
[----:B------:R-:W-:-:S05]  /*d990*/  LEA R5, R220, UR6, 0xb ;  /* 0x00000006dc057c11 */ /* 0x000fca000f8e58ff */
[----:B------:R-:W2:Y:S01]  /*d9a0*/  LDCU.64 UR6, c[0x0][0x388] ;  /* 0x00007100ff0677ac */ /* 0x000ea20008000a00 */
[----:B0-----:R-:W-:Y:S02]  /*d9b0*/  SHF.L.U32 R233, R239, 0x3, RZ ;  /* 0x00000003efe97819 */ /* 0x001fe400000006ff */
[----:B------:R-:W-:Y:S02]  /*d9c0*/  SHF.R.U32.HI R239, RZ, 0x4, R239 ;  /* 0x00000004ffef7819 */ /* 0x000fe400000116ef */
[----:B------:R-:W-:-:S03]  /*d9d0*/  LOP3.LUT R233, R233, 0x78, RZ, 0xc0, !PT ;  /* 0x00000078e9e97812 */ /* 0x000fc600078ec0ff */
[----:B------:R-:W-:Y:S02]  /*d9e0*/  IMAD R162, R239, 0x80, R162 ;  /* 0x00000080efa27824 */ /* 0x000fe400078e02a2 */
[C---:B------:R-:W-:Y:S02]  /*d9f0*/  IMAD.IADD R5, R233.reuse, 0x1, R5 ;  /* 0x00000001e9057824 */ /* 0x040fe400078e0205 */
[----:B------:R-:W-:Y:S01]  /*da00*/  IMAD.IADD R163, R233, 0x1, R162 ;  /* 0x00000001e9a37824 */ /* 0x000fe200078e02a2 */
[----:B------:R-:W-:Y:S01]  /*da10*/  BAR.SYNC.DEFER_BLOCKING 0x0 ;  /* 0x0000000000007b1d */ /* 0x000fe20000010000 */
[----:B------:R-:W-:-:S05]  /*da20*/  IMAD R187, R239, 0x80, R5 ;  /* 0x00000080efbb7824 */ /* 0x000fca00078e0205 */
[----:B------:R0:W-:Y:S04]  /*da30*/  STS.64 [R163], R158 ;  /* 0x0000009ea3007388 */ /* 0x0001e80000000a00 */
[----:B------:R-:W-:Y:S01]  /*da40*/  STS.64 [R187], R154 ;  /* 0x0000009abb007388 */ /* 0x000fe20000000a00 */
[----:B0-----:R-:W-:-:S06]  /*da50*/  CS2R R158, SRZ ;  /* 0x00000000009e7805 */ /* 0x001fcc000001ff00 */
[----:B------:R0:W3:Y:S01]  /*da60*/  @!P2 LDG.E.64.CONSTANT R158, desc[UR76][R152.64+0x2d800] ;  /* 0x02d8004c989ea981 */ /* 0x0000e2000c1e9b00 */
[----:B------:R-:W-:Y:S06]  /*da70*/  BAR.SYNC.DEFER_BLOCKING 0x0 ;  /* 0x0000000000007b1d */ /* 0x000fec0000010000 */
[----:B0-----:R-:W0:Y:S02]  /*da80*/  LDS.128 R152, [R162] ;  /* 0x00000000a2987984 */ /* 0x001e240000000c00 */
[----:B0-----:R-:W-:Y:S02]  /*da90*/  DMUL R152, R214, R152 ;  /* 0x00000098d6987228 */ /* 0x001fe40000000000 */
[----:B--2---:R-:W-:-:S08]  /*daa0*/  DMUL R182, R182, UR6 ;  /* 0x00000006b6b67c28 */ /* 0x004fd00008000000 */
        /* <DEDUP_REMOVED lines=41> */
[----:B------:R-:W0:Y:S01]  /*dd40*/  LDS.128 R152, [R162+0x60] ;  /* 0x00006000a2987984 */ /* 0x000e220000000c00 */
[----:B---3--:R-:W-:-:S03]  /*dd50*/  DFMA R160, R160, R158, R156 ;  /* 0x0000009ea0a0722b */ /* 0x008fc6000000009c */
[----:B------:R-:W1:Y:S02]  /*dd60*/  LDS.128 R156, [R4+0x6000] ;  /* 0x00600000049c7984 */ /* 0x000e640000000c00 */
[----:B0-----:R-:W-:Y:S02]  /*dd70*/  DFMA R152, R34, R152, R182 ;  /* 0x000000982298722b */ /* 0x001fe400000000b6 */
[----:B------:R-:W0:Y:S01]  /*dd80*/  LDS.64 R182, [R5+0x600] ;  /* 0x0006000005b67984 */ /* 0x000e220000000a00 */
[----:B------:R-:W-:Y:S02]  /*dd90*/  DFMA R198, R160, R134, R250 ;  /* 0x00000086a0c6722b */ /* 0x000fe400000000fa */
[----:B------:R-:W-:Y:S02]  /*dda0*/  DFMA R250, R136, R160, R248 ;  /* 0x000000a088fa722b */ /* 0x000fe400000000f8 */
[----:B------:R-:W-:Y:S01]  /*ddb0*/  DFMA R238, R160, R138, R242 ;  /* 0x0000008aa0ee722b */ /* 0x000fe200000000f2 */
[----:B------:R-:W2:Y:S01]  /*ddc0*/  LDS.128 R136, [R4+0x6010] ;  /* 0x0060100004887984 */ /* 0x000ea20000000c00 */
[----:B-1----:R-:W-:-:S02]  /*ddd0*/  DFMA R156, R166, R156, RZ ;  /* 0x0000009ca69c722b */ /* 0x002fc400000000ff */
[----:B------:R-:W-:Y:S01]  /*dde0*/  DFMA R2, R132, R160, R2 ;  /* 0x000000a08402722b */ /* 0x000fe20000000002 */
[----:B------:R-:W-:Y:S01]  /*ddf0*/  LDS.128 R132, [R162+0x70] ;  /* 0x00007000a2847984 */ /* 0x000fe20000000c00 */
[----:B0-----:R-:W-:-:S03]  /*de00*/  DFMA R182, R30, R182, R152 ;  /* 0x000000b61eb6722b */ /* 0x001fc60000000098 */
[----:B------:R-:W0:Y:S01]  /*de10*/  LDS.64 R152, [R5+0x680] ;  /* 0x0006800005987984 */ /* 0x000e220000000a00 */
[----:B------:R-:W-:Y:S01]  /*de20*/  IMAD.IADD R186, R252, 0x1, R233 ;  /* 0x00000001fcba7824 */ /* 0x000fe200078e02e9 */
[----:B------:R-:W-:Y:S02]  /*de30*/  DFMA R158, R164, R158, R156 ;  /* 0x0000009ea49e722b */ /* 0x000fe4000000009c */
[----:B------:R-:W1:Y:S01]  /*de40*/  LDS.64 R156, [R5+0x700] ;  /* 0x00070000059c7984 */ /* 0x000e620000000a00 */
[----:B------:R-:W-:-:S03]  /*de50*/  DFMA R182, R26, R154, R182 ;  /* 0x0000009a1ab6722b */ /* 0x000fc600000000b6 */
[----:B------:R-:W3:Y:S01]  /*de60*/  LDS.64 R154, [R186+0x6000] ;  /* 0x00600000ba9a7984 */ /* 0x000ee20000000a00 */
[----:B------:R-:W4:Y:S01]  /*de70*/  S2R R187, SR_TID.X ;  /* 0x0000000000bb7919 */ /* 0x000f220000002100 */
[----:B--2---:R-:W-:Y:S01]  /*de80*/  DFMA R158, R168, R136, R158 ;  /* 0x00000088a89e722b */ /* 0x004fe2000000009e */
[----:B------:R-:W2:Y:S02]  /*de90*/  @!P2 LDC.64 R136, c[0x0][0x390] ;  /* 0x0000e400ff88ab82 */ /* 0x000ea40000000a00 */
[----:B0-----:R-:W-:Y:S01]  /*dea0*/  DFMA R182, R24, R152, R182 ;  /* 0x0000009818b6722b */ /* 0x001fe200000000b6 */
[----:B------:R-:W0:Y:S07]  /*deb0*/  LDS.64 R152, [R186+0x6080] ;  /* 0x00608000ba987984 */ /* 0x000e2e0000000a00 */
[----:B------:R-:W-:-:S02]  /*dec0*/  DFMA R132, R22, R132, R182 ;  /* 0x000000841684722b */ /* 0x000fc400000000b6 */
[----:B------:R-:W-:Y:S02]  /*ded0*/  DFMA R248, R140, R160, R246 ;  /* 0x000000a08cf8722b */ /* 0x000fe400000000f6 */
[----:B------:R-:W-:Y:S01]  /*dee0*/  DFMA R162, R174, R138, R158 ;  /* 0x0000008aaea2722b */ /* 0x000fe2000000009e */
[----:B------:R-:W-:-:S03]  /*def0*/  @!P2 IMAD R138, R0, 0x7000, RZ ;  /* 0x00007000008aa824 */ /* 0x000fc600078e02ff */
[----:B-1----:R-:W-:Y:S02]  /*df00*/  DFMA R140, R18, R156, R132 ;  /* 0x0000009c128c722b */ /* 0x002fe40000000084 */
[----:B---3--:R-:W-:Y:S01]  /*df10*/  DFMA R132, R112, R154, RZ ;  /* 0x0000009a7084722b */ /* 0x008fe200000000ff */
[----:B----4-:R-:W-:Y:S02]  /*df20*/  @!P2 LOP3.LUT R139, R187, R138, RZ, 0xfc, !PT ;  /* 0x0000008abb8ba212 */ /* 0x010fe400078efcff */
[----:B------:R-:W-:Y:S02]  /*df30*/  CS2R R154, SRZ ;  /* 0x00000000009a7805 */ /* 0x000fe4000001ff00 */
[----:B------:R-:W-:Y:S02]  /*df40*/  CS2R R158, SRZ ;  /* 0x00000000009e7805 */ /* 0x000fe4000001ff00 */
[----:B------:R-:W-:Y:S01]  /*df50*/  CS2R R156, SRZ ;  /* 0x00000000009c7805 */ /* 0x000fe2000001ff00 */
[----:B------:R-:W-:Y:S01]  /*df60*/  DFMA R232, R160, R142, R234 ;  /* 0x0000008ea0e8722b */ /* 0x000fe200000000ea */
[----:B------:R-:W1:Y:S01]  /*df70*/  LDS.64 R142, [R186+0x6100] ;  /* 0x00610000ba8e7984 */ /* 0x000e620000000a00 */
[----:B------:R-:W-:-:S03]  /*df80*/  DFMA R242, R144, R160, R244 ;  /* 0x000000a090f2722b */ /* 0x000fc600000000f4 */
[----:B------:R-:W-:Y:S01]  /*df90*/  LDS.64 R144, [R186+0x6280] ;  /* 0x00628000ba907984 */ /* 0x000fe20000000a00 */
[----:B------:R-:W-:-:S03]  /*dfa0*/  CS2R R182, SRZ ;  /* 0x0000000000b67805 */ /* 0x000fc6000001ff00 */
[----:B------:R-:W-:Y:S01]  /*dfb0*/  LDS.64 R234, [R5+0x780] ;  /* 0x0007800005ea7984 */ /* 0x000fe20000000a00 */
[----:B0-----:R-:W-:Y:S01]  /*dfc0*/  DFMA R132, R152, R114, R132 ;  /* 0x000000729884722b */ /* 0x001fe20000000084 */
[----:B--2---:R-:W-:Y:S02]  /*dfd0*/  @!P2 IMAD.WIDE R152, R139, 0x8, R136 ;  /* 0x000000088b98a825 */ /* 0x004fe400078e0288 */
[----:B------:R-:W0:Y:S04]  /*dfe0*/  LDS.128 R136, [R4+0x6020] ;  /* 0x0060200004887984 */ /* 0x000e280000000c00 */
[----:B------:R-:W2:Y:S04]  /*dff0*/  @!P2 LDG.E.64.CONSTANT R154, desc[UR76][R152.64+0xe000] ;  /* 0x00e0004c989aa981 */ /* 0x000ea8000c1e9b00 */
[----:B------:R-:W3:Y:S04]  /*e000*/  @!P2 LDG.E.64.CONSTANT R158, desc[UR76][R152.64+0x6000] ;  /* 0x0060004c989ea981 */ /* 0x000ee8000c1e9b00 */
[----:B------:R-:W4:Y:S04]  /*e010*/  @!P2 LDG.E.64.CONSTANT R156, desc[UR76][R152.64+0x1e000] ;  /* 0x01e0004c989ca981 */ /* 0x000f28000c1e9b00 */
[----:B------:R-:W4:Y:S01]  /*e020*/  @!P2 LDG.E.64.CONSTANT R182, desc[UR76][R152.64+0x16000] ;  /* 0x0160004c98b6a981 */ /* 0x000f22000c1e9b00 */
[----:B-1----:R-:W-:-:S03]  /*e030*/  DFMA R132, R96, R142, R132 ;  /* 0x0000008e6084722b */ /* 0x002fc60000000084 */
[----:B------:R-:W1:Y:S01]  /*e040*/  LDS.64 R142, [R186+0x6180] ;  /* 0x00618000ba8e7984 */ /* 0x000e620000000a00 */
[----:B0-----:R-:W-:-:S03]  /*e050*/  DFMA R162, R172, R136, R162 ;  /* 0x00000088aca2722b */ /* 0x001fc600000000a2 */
[----:B------:R-:W0:Y:S05]  /*e060*/  LDS.64 R136, [R186+0x6200] ;  /* 0x00620000ba887984 */ /* 0x000e2a0000000a00 */
[----:B------:R-:W-:Y:S01]  /*e070*/  DFMA R138, R184, R138, R162 ;  /* 0x0000008ab88a722b */ /* 0x000fe200000000a2 */
[----:B------:R-:W-:-:S06]  /*e080*/  CS2R R162, SRZ ;  /* 0x0000000000a27805 */ /* 0x000fcc000001ff00 */
[----:B------:R-:W4:Y:S01]  /*e090*/  @!P2 LDG.E.64.CONSTANT R162, desc[UR76][R152.64+0x26000] ;  /* 0x0260004c98a2a981 */ /* 0x000f22000c1e9b00 */
[----:B-1----:R-:W-:-:S03]  /*e0a0*/  DFMA R132, R142, R98, R132 ;  /* 0x000000628e84722b */ /* 0x002fc60000000084 */
[----:B------:R-:W1:Y:S01]  /*e0b0*/  LDS.64 R142, [R186+0x6300] ;  /* 0x00630000ba8e7984 */ /* 0x000e620000000a00 */
[----:B------:R-:W-:-:S04]  /*e0c0*/  DFMA R140, R12, R134, R140 ;  /* 0x000000860c8c722b */ /* 0x000fc8000000008c */
[----:B0-----:R-:W-:Y:S02]  /*e0d0*/  DFMA R136, R116, R136, R132 ;  /* 0x000000887488722b */ /* 0x001fe40000000084 */
[----:B------:R-:W-:Y:S06]  /*e0e0*/  LDS.128 R132, [R4+0x6030] ;  /* 0x0060300004847984 */ /* 0x000fec0000000c00 */
[----:B------:R-:W-:Y:S02]  /*e0f0*/  DFMA R144, R144, R118, R136 ;  /* 0x000000769090722b */ /* 0x000fe40000000088 */
[----:B------:R-:W0:Y:S01]  /*e100*/  LDS.64 R136, [R186+0x6380] ;  /* 0x00638000ba887984 */ /* 0x000e220000000a00 */
[----:B------:R-:W-:-:S02]  /*e110*/  DFMA R246, R160, R146, R240 ;  /* 0x00000092a0f6722b */ /* 0x000fc400000000f0 */
[----:B------:R-:W-:Y:S01]  /*e120*/  DFMA R234, R6, R234, R140 ;  /* 0x000000ea06ea722b */ /* 0x000fe2000000008c */
[----:B------:R-:W0:Y:S02]  /*e130*/  LDS.64 R146, [R186+0x6400] ;  /* 0x00640000ba927984 */ /* 0x000e240000000a00 */
[----:B-1----:R-:W-:Y:S02]  /*e140*/  DFMA R144, R92, R142, R144 ;  /* 0x0000008e5c90722b */ /* 0x002fe40000000090 */
[----:B------:R-:W1:Y:S01]  /*e150*/  LDS.128 R140, [R4+0x6040] ;  /* 0x00604000048c7984 */ /* 0x000e620000000c00 */
[----:B------:R-:W-:Y:S01]  /*e160*/  DFMA R230, R160, R126, R230 ;  /* 0x0000007ea0e6722b */ /* 0x000fe200000000e6 */
[----:B------:R-:W-:Y:S02]  /*e170*/  IMAD.MOV.U32 R244, RZ, RZ, R198 ;  /* 0x000000fffff47224 */ /* 0x000fe400078e00c6 */
[----:B------:R-:W-:Y:S01]  /*e180*/  IMAD.MOV.U32 R245, RZ, RZ, R199 ;  /* 0x000000fffff57224 */ /* 0x000fe200078e00c7 */
[----:B------:R-:W-:Y:S01]  /*e190*/  DFMA R198, R148, R160, R236 ;  /* 0x000000a094c6722b */ /* 0x000fe200000000ec */
[----:B------:R-:W-:-:S02]  /*e1a0*/  IMAD.MOV.U32 R236, RZ, RZ, R244 ;  /* 0x000000ffffec7224 */ /* 0x000fc400078e00f4 */
[----:B------:R-:W-:Y:S01]  /*e1b0*/  IMAD.MOV.U32 R237, RZ, RZ, R245 ;  /* 0x000000ffffed7224 */ /* 0x000fe200078e00f5 */
[----:B------:R-:W-:Y:S02]  /*e1c0*/  DFMA R244, R160, R150, R190 ;  /* 0x00000096a0f4722b */ /* 0x000fe400000000be */
[----:B------:R-:W-:Y:S01]  /*e1d0*/  DFMA R190, R88, R160, R228 ;  /* 0x000000a058be722b */ /* 0x000fe200000000e4 */
[----:B------:R-:W-:Y:S01]  /*e1e0*/  LDS.64 R88, [R186+0x6500] ;  /* 0x00650000ba587984 */ /* 0x000fe20000000a00 */
[----:B0-----:R-:W-:-:S03]  /*e1f0*/  DFMA R126, R136, R94, R144 ;  /* 0x0000005e887e722b */ /* 0x001fc60000000090 */
[----:B------:R-:W0:Y:S01]  /*e200*/  LDS.64 R144, [R186+0x6480] ;  /* 0x00648000ba907984 */ /* 0x000e220000000a00 */
[----:B------:R-:W-:-:S03]  /*e210*/  DFMA R132, R180, R132, R138 ;  /* 0x00000084b484722b */ /* 0x000fc6000000008a */
[----:B------:R-:W0:Y:S05]  /*e220*/  LDS.128 R136, [R4+0x6050] ;  /* 0x0060500004887984 */ /* 0x000e2a0000000c00 */
[----:B------:R-:W-:Y:S02]  /*e230*/  DFMA R134, R178, R134, R132 ;  /* 0x00000086b286722b */ /* 0x000fe40000000084 */
[----:B------:R-:W-:Y:S02]  /*e240*/  DFMA R146, R100, R146, R126 ;  /* 0x000000926492722b */ /* 0x000fe4000000007e */
[----:B------:R-:W-:Y:S01]  /*e250*/  DFMA R222, R124, R160, R222 ;  /* 0x000000a07cde722b */ /* 0x000fe200000000de */
[----:B------:R-:W-:Y:S01]  /*e260*/  ULEA UR6, UR26, UR27, 0x18 ;  /* 0x0000001b1a067291 */ /* 0x000fe2000f8ec0ff */
[----:B------:R-:W0:Y:S02]  /*e270*/  LDS.64 R126, [R186+0x6580] ;  /* 0x00658000ba7e7984 */ /* 0x000e240000000a00 */
[----:B-1----:R-:W-:-:S06]  /*e280*/  DFMA R148, R176, R140, R134 ;  /* 0x0000008cb094722b */ /* 0x002fcc0000000086 */
[----:B------:R-:W1:Y:S02]  /*e290*/  LDS.128 R132, [UR6+0x9600] ;  /* 0x00960006ff847984 */ /* 0x000e640008000c00 */
[----:B------:R-:W-:Y:S02]  /*e2a0*/  DFMA R142, R188, R142, R148 ;  /* 0x0000008ebc8e722b */ /* 0x000fe40000000094 */
[----:B0-----:R-:W-:Y:S02]  /*e2b0*/  DFMA R140, R144, R102, R146 ;  /* 0x00000066908c722b */ /* 0x001fe40000000092 */
[----:B------:R-:W-:Y:S01]  /*e2c0*/  DFMA R240, R128, R160, R226 ;  /* 0x000000a080f0722b */ /* 0x000fe200000000e2 */
[----:B------:R-:W-:-:S03]  /*e2d0*/  IMAD.MOV.U32 R150, RZ, RZ, R2 ;  /* 0x000000ffff967224 */ /* 0x000fc600078e0002 */
[----:B------:R-:W-:Y:S01]  /*e2e0*/  DFMA R136, R170, R136, R142 ;  /* 0x00000088aa88722b */ /* 0x000fe2000000008e */
[----:B------:R-:W-:Y:S01]  /*e2f0*/  LDS.64 R128, [R186+0x6600] ;  /* 0x00660000ba807984 */ /* 0x000fe20000000a00 */
[----:B------:R-:W-:Y:S01]  /*e300*/  DFMA R124, R108, R88, R140 ;  /* 0x000000586c7c722b */ /* 0x000fe2000000008c */
[----:B------:R-:W-:Y:S02]  /*e310*/  IMAD.MOV.U32 R151, RZ, RZ, R3 ;  /* 0x000000ffff977224 */ /* 0x000fe400078e0003 */
[----:B------:R-:W0:Y:S01]  /*e320*/  LDS.128 R140, [R4+0x6060] ;  /* 0x00606000048c7984 */ /* 0x000e220000000c00 */
[----:B------:R-:W-:-:S03]  /*e330*/  DFMA R2, R160, R90, R196 ;  /* 0x0000005aa002722b */ /* 0x000fc600000000c4 */
[----:B------:R-:W0:Y:S01]  /*e340*/  LDS.128 R88, [UR6+0x9610] ;  /* 0x00961006ff587984 */ /* 0x000e220008000c00 */
[----:B------:R-:W-:-:S03]  /*e350*/  DFMA R148, R194, R138, R136 ;  /* 0x0000008ac294722b */ /* 0x000fc60000000088 */
[----:B------:R-:W0:Y:S01]  /*e360*/  LDS.64 R136, [R186+0x6680] ;  /* 0x00668000ba887984 */ /* 0x000e220000000a00 */
[----:B------:R-:W-:-:S03]  /*e370*/  DFMA R138, R126, R110, R124 ;  /* 0x0000006e7e8a722b */ /* 0x000fc6000000007c */
[----:B------:R-:W-:Y:S04]  /*e380*/  LDS.128 R124, [UR6+0x9620] ;  /* 0x00962006ff7c7984 */ /* 0x000fe80008000c00 */
[----:B------:R-:W0:Y:S01]  /*e390*/  LDS.128 R144, [R4+0x6070] ;  /* 0x0060700004907984 */ /* 0x000e220000000c00 */
[----:B------:R-:W-:Y:S02]  /*e3a0*/  IMAD.MOV.U32 R226, RZ, RZ, R150 ;  /* 0x000000ffffe27224 */ /* 0x000fe400078e0096 */
[----:B------:R-:W-:Y:S01]  /*e3b0*/  IMAD.MOV.U32 R227, RZ, RZ, R151 ;  /* 0x000000ffffe37224 */ /* 0x000fe200078e0097 */
[----:B-1----:R-:W-:Y:S01]  /*e3c0*/  DFMA R150, R20, R132, RZ ;  /* 0x000000841496722b */ /* 0x002fe200000000ff */
[----:B------:R-:W-:Y:S02]  /*e3d0*/  IMAD.MOV.U32 R196, RZ, RZ, R198 ;  /* 0x000000ffffc47224 */ /* 0x000fe400078e00c6 */
[----:B------:R-:W-:Y:S01]  /*e3e0*/  IMAD.MOV.U32 R197, RZ, RZ, R199 ;  /* 0x000000ffffc57224 */ /* 0x000fe200078e00c7 */
[----:B------:R-:W-:-:S02]  /*e3f0*/  DFMA R198, R160, R130, R192 ;  /* 0x00000082a0c6722b */ /* 0x000fc400000000c0 */
[----:B0-----:R-:W-:Y:S01]  /*e400*/  DFMA R148, R202, R140, R148 ;  /* 0x0000008cca94722b */ /* 0x001fe20000000094 */
[----:B------:R-:W0:Y:S04]  /*e410*/  LDS.64 R140, [R186+0x6700] ;  /* 0x00670000ba8c7984 */ /* 0x000e280000000a00 */
[----:B------:R-:W1:Y:S01]  /*e420*/  LDS.64 R186, [R186+0x6780] ;  /* 0x00678000baba7984 */ /* 0x000e620000000a00 */
[----:B------:R-:W-:Y:S02]  /*e430*/  DFMA R138, R104, R128, R138 ;  /* 0x00000080688a722b */ /* 0x000fe4000000008a */
[----:B------:R-:W-:Y:S01]  /*e440*/  DFMA R150, R84, R134, R150 ;  /* 0x000000865496722b */ /* 0x000fe20000000096 */
[----:B------:R-:W1:Y:S07]  /*e450*/  LDS.128 R128, [UR6+0x9630] ;  /* 0x00963006ff807984 */ /* 0x000e6e0008000c00 */
[----:B------:R-:W-:-:S02]  /*e460*/  DFMA R150, R80, R88, R150 ;  /* 0x000000585096722b */ /* 0x000fc40000000096 */
[----:B------:R-:W-:Y:S02]  /*e470*/  DFMA R160, R136, R106, R138 ;  /* 0x0000006a88a0722b */ /* 0x000fe4000000008a */
[----:B------:R-:W-:Y:S01]  /*e480*/  DFMA R142, R224, R142, R148 ;  /* 0x0000008ee08e722b */ /* 0x000fe20000000094 */
[----:B------:R-:W3:Y:S03]  /*e490*/  LDS.128 R136, [UR6+0x9640] ;  /* 0x00964006ff887984 */ /* 0x000ee60008000c00 */
[----:B------:R-:W-:-:S04]  /*e4a0*/  DFMA R150, R14, R90, R150 ;  /* 0x0000005a0e96722b */ /* 0x000fc80000000096 */
[----:B------:R-:W-:-:S04]  /*e4b0*/  DFMA R142, R218, R144, R142 ;  /* 0x00000090da8e722b */ /* 0x000fc8000000008e */
[----:B------:R-:W-:Y:S02]  /*e4c0*/  DFMA R148, R16, R124, R150 ;  /* 0x0000007c1094722b */ /* 0x000fe40000000096 */
[----:B0-----:R-:W-:-:S06]  /*e4d0*/  DFMA R140, R120, R140, R160 ;  /* 0x0000008c788c722b */ /* 0x001fcc00000000a0 */
[----:B------:R-:W-:Y:S02]  /*e4e0*/  DFMA R148, R10, R126, R148 ;  /* 0x0000007e0a94722b */ /* 0x000fe40000000094 */
[----:B------:R-:W-:Y:S02]  /*e4f0*/  DFMA R192, R216, R146, R142 ;  /* 0x00000092d8c0722b */ /* 0x000fe4000000008e */
[----:B-1----:R-:W-:Y:S01]  /*e500*/  DFMA R186, R186, R122, R140 ;  /* 0x0000007ababa722b */ /* 0x002fe2000000008c */
[----:B------:R-:W0:Y:S03]  /*e510*/  LDS.128 R140, [UR6+0x9650] ;  /* 0x00965006ff8c7984 */ /* 0x000e260008000c00 */
[----:B------:R-:W-:-:S08]  /*e520*/  DFMA R148, R74, R128, R148 ;  /* 0x000000804a94722b */ /* 0x000fd00000000094 */
[----:B------:R-:W-:Y:S02]  /*e530*/  DFMA R148, R72, R130, R148 ;  /* 0x000000824894722b */ /* 0x000fe40000000094 */
[----:B--2---:R-:W-:-:S08]  /*e540*/  DMUL R144, R186, R154 ;  /* 0x0000009aba907228 */ /* 0x004fd00000000000 */
[----:B---3--:R-:W-:Y:S02]  /*e550*/  DFMA R158, R192, R158, R144 ;  /* 0x0000009ec09e722b */ /* 0x008fe40000000090 */
[----:B------:R-:W1:Y:S01]  /*e560*/  LDS.128 R144, [UR6+0x9660] ;  /* 0x00966006ff907984 */ /* 0x000e620008000c00 */
[----:B------:R-:W-:Y:S02]  /*e570*/  DFMA R148, R78, R136, R148 ;  /* 0x000000884e94722b */ /* 0x000fe40000000094 */
        /* <DEDUP_REMOVED lines=18> */
[----:B------:R-:W-:Y:S01]  /*e6a0*/  UIADD3 UR6, UPT, UPT, UR27, 0x800, URZ ;  /* 0x000008001b067890 */ /* 0x000fe2000fffe0ff */
[----:B------:R-:W-:-:S03]  /*e6b0*/  IMAD.MOV.U32 R229, RZ, RZ, R237 ;  /* 0x000000ffffe57224 */ /* 0x000fc600078e00ed */
[----:B------:R-:W-:Y:S01]  /*e6c0*/  ULEA UR6, UR26, UR6, 0x18 ;  /* 0x000000061a067291 */ /* 0x000fe2000f8ec0ff */
[----:B------:R-:W-:Y:S02]  /*e6d0*/  IMAD.MOV.U32 R228, RZ, RZ, R236 ;  /* 0x000000ffffe47224 */ /* 0x000fe400078e00ec */
[----:B0-----:R-:W-:Y:S01]  /*e6e0*/  IMAD.SHL.U32 R237, R5, 0x8, RZ ;  /* 0x0000000805ed7824 */ /* 0x001fe200078e00ff */
[----:B------:R-:W-:Y:S02]  /*e6f0*/  SHF.R.U32.HI R236, RZ, 0x4, R5 ;  /* 0x00000004ffec7819 */ /* 0x000fe40000011605 */
[----:B------:R-:W-:-:S05]  /*e700*/  LEA R5, R220, UR6, 0xb ;  /* 0x00000006dc057c11 */ /* 0x000fca000f8e58ff */
[----:B------:R-:W2:Y:S01]  /*e710*/  LDCU.64 UR6, c[0x0][0x388] ;  /* 0x00007100ff0677ac */ /* 0x000ea20008000a00 */
[----:B------:R-:W-:Y:S01]  /*e720*/  LOP3.LUT R237, R237, 0x78, RZ, 0xc0, !PT ;  /* 0x00000078eded7812 */ /* 0x000fe200078ec0ff */
[----:B------:R-:W-:-:S04]  /*e730*/  IMAD R162, R236, 0x80, R162 ;  /* 0x00000080eca27824 */ /* 0x000fc800078e02a2 */
[C---:B------:R-:W-:Y:S02]  /*e740*/  IMAD.IADD R5, R237.reuse, 0x1, R5 ;  /* 0x00000001ed057824 */ /* 0x040fe400078e0205 */
[----:B------:R-:W-:Y:S01]  /*e750*/  IMAD.IADD R163, R237, 0x1, R162 ;  /* 0x00000001eda37824 */ /* 0x000fe200078e02a2 */
[----:B------:R-:W-:Y:S02]  /*e760*/  BAR.SYNC.DEFER_BLOCKING 0x0 ;  /* 0x0000000000007b1d */ /* 0x000fe40000010000 */
[----:B------:R-:W-:-:S04]  /*e770*/  LEA R187, R236, R5, 0x7 ;  /* 0x00000005ecbb7211 */ /* 0x000fc800078e38ff */
        /* <DEDUP_REMOVED lines=55> */
[----:B------:R-:W-:Y:S01]  /*eaf0*/  DFMA R226, R132, R160, R226 ;  /* 0x000000a084e2722b */ /* 0x000fe200000000e2 */
[----:B------:R-:W-:Y:S01]  /*eb00*/  IMAD.MOV.U32 R228, RZ, RZ, R242 ;  /* 0x000000ffffe47224 */ /* 0x000fe200078e00f2 */
[----:B-1----:R-:W-:Y:S01]  /*eb10*/  DFMA R156, R166, R156, RZ ;  /* 0x0000009ca69c722b */ /* 0x002fe200000000ff */
[----:B------:R-:W-:Y:S01]  /*eb20*/  IMAD.MOV.U32 R229, RZ, RZ, R243 ;  /* 0x000000ffffe57224 */ /* 0x000fe200078e00f3 */
[----:B------:R-:W-:Y:S01]  /*eb30*/  DFMA R242, R88, R160, R250 ;  /* 0x000000a058f2722b */ /* 0x000fe200000000fa */
[----:B------:R-:W1:Y:S01]  /*eb40*/  LDS.128 R132, [R4+0x6810] ;  /* 0x0068100004847984 */ /* 0x000e620000000c00 */
[----:B------:R-:W-:-:S03]  /*eb50*/  DFMA R238, R160, R90, R238 ;  /* 0x0000005aa0ee722b */ /* 0x000fc600000000ee */
[----:B------:R-:W-:Y:S01]  /*eb60*/  LDS.128 R88, [R162+0x70] ;  /* 0x00007000a2587984 */ /* 0x000fe20000000c00 */
[----:B0-----:R-:W-:-:S03]  /*eb70*/  DFMA R182, R30, R182, R152 ;  /* 0x000000b61eb6722b */ /* 0x001fc60000000098 */
[----:B------:R-:W0:Y:S01]  /*eb80*/  LDS.64 R152, [R5+0x680] ;  /* 0x0006800005987984 */ /* 0x000e220000000a00 */
[----:B------:R-:W-:Y:S01]  /*eb90*/  IMAD.IADD R186, R252, 0x1, R237 ;  /* 0x00000001fcba7824 */ /* 0x000fe200078e02ed */
[----:B------:R-:W-:Y:S02]  /*eba0*/  DFMA R158, R164, R158, R156 ;  /* 0x0000009ea49e722b */ /* 0x000fe4000000009c */
[----:B------:R-:W2:Y:S01]  /*ebb0*/  LDS.64 R156, [R5+0x700] ;  /* 0x00070000059c7984 */ /* 0x000ea20000000a00 */
[----:B------:R-:W-:-:S03]  /*ebc0*/  DFMA R182, R26, R154, R182 ;  /* 0x0000009a1ab6722b */ /* 0x000fc600000000b6 */
[----:B------:R-:W3:Y:S01]  /*ebd0*/  LDS.64 R154, [R186+0x6800] ;  /* 0x00680000ba9a7984 */ /* 0x000ee20000000a00 */
[----:B------:R-:W-:Y:S01]  /*ebe0*/  DADD R234, R230, R234 ;  /* 0x00000000e6ea7229 */ /* 0x000fe200000000ea */
[----:B------:R-:W4:Y:S01]  /*ebf0*/  S2R R231, SR_TID.X ;  /* 0x0000000000e77919 */ /* 0x000f220000002100 */
[----:B------:R-:W-:Y:S01]  /*ec00*/  DFMA R236, R124, R160, R248 ;  /* 0x000000a07cec722b */ /* 0x000fe200000000f8 */
[----:B------:R-:W4:Y:S01]  /*ec10*/  @!P2 LDC.64 R124, c[0x0][0x390] ;  /* 0x0000e400ff7cab82 */ /* 0x000f220000000a00 */
[----:B-1----:R-:W-:Y:S02]  /*ec20*/  DFMA R132, R168, R132, R158 ;  /* 0x00000084a884722b */ /* 0x002fe4000000009e */
[----:B0-----:R-:W-:Y:S01]  /*ec30*/  DFMA R182, R24, R152, R182 ;  /* 0x0000009818b6722b */ /* 0x001fe200000000b6 */
[----:B------:R-:W0:Y:S07]  /*ec40*/  LDS.64 R152, [R186+0x6880] ;  /* 0x00688000ba987984 */ /* 0x000e2e0000000a00 */
[----:B------:R-:W-:-:S02]  /*ec50*/  DFMA R88, R22, R88, R182 ;  /* 0x000000581658722b */ /* 0x000fc400000000b6 */
[----:B------:R-:W-:Y:S02]  /*ec60*/  DFMA R232, R160, R126, R232 ;  /* 0x0000007ea0e8722b */ /* 0x000fe400000000e8 */
[----:B------:R-:W-:Y:S01]  /*ec70*/  DFMA R162, R174, R134, R132 ;  /* 0x00000086aea2722b */ /* 0x000fe20000000084 */
[----:B------:R-:W-:Y:S01]  /*ec80*/  @!P2 IMAD R126, R0, 0x7000, RZ ;  /* 0x00007000007ea824 */ /* 0x000fe200078e02ff */
[----:B------:R-:W1:Y:S02]  /*ec90*/  LDS.64 R134, [R186+0x6900] ;  /* 0x00690000ba867984 */ /* 0x000e640000000a00 */
[----:B--2---:R-:W-:Y:S02]  /*eca0*/  DFMA R132, R18, R156, R88 ;  /* 0x0000009c1284722b */ /* 0x004fe40000000058 */
[----:B---3--:R-:W-:Y:S01]  /*ecb0*/  DFMA R88, R112, R154, RZ ;  /* 0x0000009a7058722b */ /* 0x008fe200000000ff */
[----:B----4-:R-:W-:Y:S02]  /*ecc0*/  @!P2 LOP3.LUT R127, R231, R126, RZ, 0xfc, !PT ;  /* 0x0000007ee77fa212 */ /* 0x010fe400078efcff */
[----:B------:R-:W-:-:S02]  /*ecd0*/  CS2R R156, SRZ ;  /* 0x00000000009c7805 */ /* 0x000fc4000001ff00 */
[----:B------:R-:W-:-:S03]  /*ece0*/  CS2R R154, SRZ ;  /* 0x00000000009a7805 */ /* 0x000fc6000001ff00 */
[----:B0-----:R-:W-:Y:S01]  /*ecf0*/  DFMA R88, R152, R114, R88 ;  /* 0x000000729858722b */ /* 0x001fe20000000058 */
[----:B------:R-:W-:Y:S02]  /*ed00*/  @!P2 IMAD.WIDE R152, R127, 0x8, R124 ;  /* 0x000000087f98a825 */ /* 0x000fe400078e027c */
[----:B------:R-:W0:Y:S04]  /*ed10*/  LDS.128 R124, [R4+0x6820] ;  /* 0x00682000047c7984 */ /* 0x000e280000000c00 */
[----:B------:R-:W2:Y:S04]  /*ed20*/  @!P2 LDG.E.64.CONSTANT R156, desc[UR76][R152.64+0x1e800] ;  /* 0x01e8004c989ca981 */ /* 0x000ea8000c1e9b00 */
[----:B------:R-:W3:Y:S01]  /*ed30*/  @!P2 LDG.E.64.CONSTANT R154, desc[UR76][R152.64+0xe800] ;  /* 0x00e8004c989aa981 */ /* 0x000ee2000c1e9b00 */
[----:B------:R-:W-:Y:S01]  /*ed40*/  CS2R R158, SRZ ;  /* 0x00000000009e7805 */ /* 0x000fe2000001ff00 */
[----:B-1----:R-:W-:-:S02]  /*ed50*/  DFMA R88, R96, R134, R88 ;  /* 0x000000866058722b */ /* 0x002fc40000000058 */
[----:B------:R-:W1:Y:S04]  /*ed60*/  LDS.64 R134, [R186+0x6980] ;  /* 0x00698000ba867984 */ /* 0x000e680000000a00 */
[----:B------:R-:W4:Y:S01]  /*ed70*/  @!P2 LDG.E.64.CONSTANT R158, desc[UR76][R152.64+0x6800] ;  /* 0x0068004c989ea981 */ /* 0x000f22000c1e9b00 */
[----:B------:R-:W-:Y:S02]  /*ed80*/  DFMA R230, R128, R160, R228 ;  /* 0x000000a080e6722b */ /* 0x000fe400000000e4 */
[----:B------:R-:W-:Y:S01]  /*ed90*/  DFMA R228, R160, R130, R246 ;  /* 0x00000082a0e4722b */ /* 0x000fe200000000f6 */
[----:B------:R-:W-:Y:S04]  /*eda0*/  LDS.64 R128, [R186+0x6b00] ;  /* 0x006b0000ba807984 */ /* 0x000fe80000000a00 */
[----:B------:R-:W-:Y:S01]  /*edb0*/  LDS.64 R130, [R186+0x6a80] ;  /* 0x006a8000ba827984 */ /* 0x000fe20000000a00 */
        /* <DEDUP_REMOVED lines=9> */
[----:B------:R-:W0:Y:S06]  /*ee50*/  LDS.128 R88, [R4+0x6830] ;  /* 0x0068300004587984 */ /* 0x000e2c0000000c00 */
[----:B------:R-:W-:Y:S02]  /*ee60*/  DFMA R130, R130, R118, R124 ;  /* 0x000000768282722b */ /* 0x000fe4000000007c */
[----:B------:R-:W0:Y:S01]  /*ee70*/  LDS.64 R124, [R186+0x6b80] ;  /* 0x006b8000ba7c7984 */ /* 0x000e220000000a00 */
[----:B------:R-:W-:-:S03]  /*ee80*/  DFMA R222, R140, R160, R222 ;  /* 0x000000a08cde722b */ /* 0x000fc600000000de */
[----:B------:R-:W0:Y:S01]  /*ee90*/  LDS.64 R140, [R186+0x6c00] ;  /* 0x006c0000ba8c7984 */ /* 0x000e220000000a00 */
[----:B-1----:R-:W-:Y:S02]  /*eea0*/  DFMA R132, R6, R134, R132 ;  /* 0x000000860684722b */ /* 0x002fe40000000084 */
[----:B------:R-:W-:Y:S01]  /*eeb0*/  DFMA R134, R92, R128, R130 ;  /* 0x000000805c86722b */ /* 0x000fe20000000082 */
[----:B------:R-:W1:Y:S01]  /*eec0*/  LDS.128 R128, [R4+0x6840] ;  /* 0x0068400004807984 */ /* 0x000e620000000c00 */
[----:B------:R-:W-:Y:S02]  /*eed0*/  IMAD.MOV.U32 R250, RZ, RZ, R226 ;  /* 0x000000fffffa7224 */ /* 0x000fe400078e00e2 */
[----:B------:R-:W-:Y:S01]  /*eee0*/  IMAD.MOV.U32 R251, RZ, RZ, R227 ;  /* 0x000000fffffb7224 */ /* 0x000fe200078e00e3 */
[----:B------:R-:W-:Y:S02]  /*eef0*/  DFMA R226, R136, R160, R196 ;  /* 0x000000a088e2722b */ /* 0x000fe400000000c4 */
[----:B------:R-:W-:Y:S01]  /*ef00*/  DFMA R196, R160, R138, R244 ;  /* 0x0000008aa0c4722b */ /* 0x000fe200000000f4 */
[----:B------:R-:W-:Y:S04]  /*ef10*/  LDS.64 R136, [R186+0x6d00] ;  /* 0x006d0000ba887984 */ /* 0x000fe80000000a00 */
[----:B------:R-:W1:Y:S01]  /*ef20*/  LDS.64 R138, [R186+0x6c80] ;  /* 0x006c8000ba8a7984 */ /* 0x000e620000000a00 */
[----:B0-----:R-:W-:-:S02]  /*ef30*/  DFMA R88, R180, R88, R126 ;  /* 0x00000058b458722b */ /* 0x001fc4000000007e */
[----:B------:R-:W-:Y:S01]  /*ef40*/  DFMA R134, R124, R94, R134 ;  /* 0x0000005e7c86722b */ /* 0x000fe20000000086 */
[----:B------:R-:W0:Y:S05]  /*ef50*/  LDS.128 R124, [R4+0x6850] ;  /* 0x00685000047c7984 */ /* 0x000e2a0000000c00 */
[----:B------:R-:W-:Y:S01]  /*ef60*/  DFMA R90, R178, R90, R88 ;  /* 0x0000005ab25a722b */ /* 0x000fe20000000058 */
[----:B------:R-:W-:Y:S01]  /*ef70*/  ULEA UR6, UR26, UR27, 0x18 ;  /* 0x0000001b1a067291 */ /* 0x000fe2000f8ec0ff */
[----:B------:R-:W-:Y:S02]  /*ef80*/  DFMA R144, R144, R160, R190 ;  /* 0x000000a09090722b */ /* 0x000fe400000000be */
[----:B------:R-:W-:Y:S01]  /*ef90*/  DFMA R140, R100, R140, R134 ;  /* 0x0000008c648c722b */ /* 0x000fe20000000086 */
[----:B------:R-:W0:Y:S03]  /*efa0*/  LDS.64 R134, [R186+0x6d80] ;  /* 0x006d8000ba867984 */ /* 0x000e260000000a00 */
[----:B-1----:R-:W-:-:S02]  /*efb0*/  DFMA R190, R176, R128, R90 ;  /* 0x00000080b0be722b */ /* 0x002fc4000000005a */
[----:B------:R-:W1:Y:S06]  /*efc0*/  LDS.128 R88, [UR6+0x9680] ;  /* 0x00968006ff587984 */ /* 0x000e6c0008000c00 */
[----:B------:R-:W-:Y:S02]  /*efd0*/  DFMA R130, R188, R130, R190 ;  /* 0x00000082bc82722b */ /* 0x000fe400000000be */
[----:B------:R-:W-:Y:S01]  /*efe0*/  DFMA R128, R138, R102, R140 ;  /* 0x000000668a80722b */ /* 0x000fe2000000008c */
[----:B------:R-:W1:Y:S01]  /*eff0*/  LDS.64 R140, [R186+0x6e00] ;  /* 0x006e0000ba8c7984 */ /* 0x000e620000000a00 */
[----:B------:R-:W-:Y:S01]  /*f000*/  IMAD.MOV.U32 R246, RZ, RZ, R250 ;  /* 0x000000fffff67224 */ /* 0x000fe200078e00fa */
[----:B------:R-:W-:Y:S01]  /*f010*/  DFMA R190, R160, R146, R2 ;  /* 0x00000092a0be722b */ /* 0x000fe20000000002 */
[----:B------:R-:W-:Y:S01]  /*f020*/  IMAD.MOV.U32 R247, RZ, RZ, R251 ;  /* 0x000000fffff77224 */ /* 0x000fe200078e00fb */
[----:B------:R-:W-:Y:S01]  /*f030*/  DADD R250, R144, R132 ;  /* 0x0000000090fa7229 */ /* 0x000fe20000000084 */
[----:B------:R-:W-:-:S02]  /*f040*/  IMAD.MOV.U32 R248, RZ, RZ, R192 ;  /* 0x000000fffff87224 */ /* 0x000fc400078e00c0 */
[----:B------:R-:W-:Y:S01]  /*f050*/  DFMA R136, R108, R136, R128 ;  /* 0x000000886c88722b */ /* 0x000fe20000000080 */
[----:B------:R-:W1:Y:S01]  /*f060*/  LDS.128 R144, [UR6+0x9690] ;  /* 0x00969006ff907984 */ /* 0x000e620008000c00 */
[----:B------:R-:W-:Y:S01]  /*f070*/  IMAD.MOV.U32 R249, RZ, RZ, R193 ;  /* 0x000000fffff97224 */ /* 0x000fe200078e00c1 */
[----:B0-----:R-:W-:Y:S02]  /*f080*/  DFMA R124, R170, R124, R130 ;  /* 0x0000007caa7c722b */ /* 0x001fe40000000082 */
[----:B------:R-:W-:Y:S04]  /*f090*/  LDS.64 R138, [R186+0x6e80] ;  /* 0x006e8000ba8a7984 */ /* 0x000fe80000000a00 */
[----:B------:R-:W0:Y:S01]  /*f0a0*/  LDS.128 R128, [R4+0x6860] ;  /* 0x0068600004807984 */ /* 0x000e220000000c00 */
[----:B------:R-:W-:-:S02]  /*f0b0*/  DFMA R192, R148, R160, R240 ;  /* 0x000000a094c0722b */ /* 0x000fc400000000f0 */
[----:B------:R-:W-:Y:S01]  /*f0c0*/  DFMA R198, R160, R150, R198 ;  /* 0x00000096a0c6722b */ /* 0x000fe200000000c6 */
[----:B------:R-:W-:Y:S01]  /*f0d0*/  CS2R R182, SRZ ;  /* 0x0000000000b67805 */ /* 0x000fe2000001ff00 */
[----:B------:R-:W0:Y:S01]  /*f0e0*/  LDS.128 R148, [UR6+0x96a0] ;  /* 0x0096a006ff947984 */ /* 0x000e220008000c00 */
[----:B------:R-:W-:Y:S02]  /*f0f0*/  DFMA R134, R134, R110, R136 ;  /* 0x0000006e8686722b */ /* 0x000fe40000000088 */
[----:B------:R-:W-:Y:S01]  /*f100*/  DFMA R160, R160, R142, R234 ;  /* 0x0000008ea0a0722b */ /* 0x000fe200000000ea */
[----:B------:R-:W0:Y:S01]  /*f110*/  LDS.64 R136, [R186+0x6f00] ;  /* 0x006f0000ba887984 */ /* 0x000e220000000a00 */
[----:B-1----:R-:W-:Y:S02]  /*f120*/  DFMA R142, R20, R88, RZ ;  /* 0x00000058148e722b */ /* 0x002fe400000000ff */
[----:B------:R-:W-:Y:S01]  /*f130*/  DFMA R126, R194, R126, R124 ;  /* 0x0000007ec27e722b */ /* 0x000fe2000000007c */
[----:B------:R-:W-:Y:S04]  /*f140*/  LDS.64 R186, [R186+0x6f80] ;  /* 0x006f8000baba7984 */ /* 0x000fe80000000a00 */
[----:B------:R-:W4:Y:S01]  /*f150*/  @!P2 LDG.E.64.CONSTANT R182, desc[UR76][R152.64+0x16800] ;  /* 0x0168004c98b6a981 */ /* 0x000f22000c1e9b00 */
[----:B------:R-:W-:-:S02]  /*f160*/  DFMA R140, R104, R140, R134 ;  /* 0x0000008c688c722b */ /* 0x000fc40000000086 */
[----:B------:R-:W-:Y:S01]  /*f170*/  DFMA R142, R84, R90, R142 ;  /* 0x0000005a548e722b */ /* 0x000fe2000000008e */
[----:B------:R-:W1:Y:S01]  /*f180*/  LDS.128 R132, [UR6+0x96b0] ;  /* 0x0096b006ff847984 */ /* 0x000e620008000c00 */
[----:B------:R-:W4:Y:S06]  /*f190*/  S2R R5, SR_TID.X ;  /* 0x0000000000057919 */ /* 0x000f2c0000002100 */
[----:B------:R-:W-:Y:S01]  /*f1a0*/  DFMA R142, R80, R144, R142 ;  /* 0x00000090508e722b */ /* 0x000fe2000000008e */
[----:B------:R-:W4:Y:S01]  /*f1b0*/  LDL.LU.64 R2, [R1+0x8] ;  /* 0x0000080001027983 */ /* 0x000f220000300a00 */
[----:B0-----:R-:W-:-:S03]  /*f1c0*/  DFMA R128, R202, R128, R126 ;  /* 0x00000080ca80722b */ /* 0x001fc6000000007e */
[----:B------:R-:W0:Y:S03]  /*f1d0*/  LDS.128 R124, [R4+0x6870] ;  /* 0x00687000047c7984 */ /* 0x000e260000000c00 */
[----:B------:R-:W-:Y:S02]  /*f1e0*/  DFMA R142, R14, R146, R142 ;  /* 0x000000920e8e722b */ /* 0x000fe4000000008e */
[----:B------:R-:W-:-:S06]  /*f1f0*/  DFMA R138, R138, R106, R140 ;  /* 0x0000006a8a8a722b */ /* 0x000fcc000000008c */
[----:B------:R-:W-:Y:S02]  /*f200*/  DFMA R142, R16, R148, R142 ;  /* 0x00000094108e722b */ /* 0x000fe4000000008e */
[----:B------:R-:W-:Y:S01]  /*f210*/  DFMA R140, R224, R130, R128 ;  /* 0x00000082e08c722b */ /* 0x000fe20000000080 */
[----:B------:R-:W0:Y:S05]  /*f220*/  LDS.128 R128, [UR6+0x96c0] ;  /* 0x0096c006ff807984 */ /* 0x000e2a0008000c00 */
[----:B------:R-:W-:Y:S02]  /*f230*/  DFMA R142, R10, R150, R142 ;  /* 0x000000960a8e722b */ /* 0x000fe4000000008e */
[----:B------:R-:W-:-:S06]  /*f240*/  DFMA R136, R120, R136, R138 ;  /* 0x000000887888722b */ /* 0x000fcc000000008a */
[----:B-1----:R-:W-:Y:S02]  /*f250*/  DFMA R142, R74, R132, R142 ;  /* 0x000000844a8e722b */ /* 0x002fe4000000008e */
[----:B------:R-:W-:-:S06]  /*f260*/  DFMA R186, R186, R122, R136 ;  /* 0x0000007ababa722b */ /* 0x000fcc0000000088 */
[----:B------:R-:W-:Y:S02]  /*f270*/  DFMA R136, R72, R134, R142 ;  /* 0x000000864888722b */ /* 0x000fe4000000008e */
[----:B0-----:R-:W-:Y:S01]  /*f280*/  DFMA R124, R218, R124, R140 ;  /* 0x0000007cda7c722b */ /* 0x001fe2000000008c */
[----:B------:R-:W0:Y:S07]  /*f290*/  LDS.128 R140, [UR6+0x96d0] ;  /* 0x0096d006ff8c7984 */ /* 0x000e2e0008000c00 */
[----:B------:R-:W-:-:S02]  /*f2a0*/  DFMA R234, R216, R126, R124 ;  /* 0x0000007ed8ea722b */ /* 0x000fc4000000007c */
[----:B------:R-:W1:Y:S01]  /*f2b0*/  LDS.128 R124, [UR6+0x96e0] ;  /* 0x0096e006ff7c7984 */ /* 0x000e620008000c00 */
[----:B------:R-:W-:Y:S02]  /*f2c0*/  DFMA R136, R78, R128, R136 ;  /* 0x000000804e88722b */ /* 0x000fe40000000088 */
[C---:B--2---:R-:W-:Y:S02]  /*f2d0*/  DMUL R156, R186.reuse, R156 ;  /* 0x0000009cba9c7228 */ /* 0x044fe40000000000 */
[----:B---3--:R-:W-:-:S06]  /*f2e0*/  DMUL R240, R186, R154 ;  /* 0x0000009abaf07228 */ /* 0x008fcc0000000000 */
[----:B------:R-:W-:Y:S02]  /*f2f0*/  DFMA R154, R234, R154, R156 ;  /* 0x0000009aea9a722b */ /* 0x000fe4000000009c */
[----:B------:R-:W-:Y:S01]  /*f300*/  DFMA R156, R70, R130, R136 ;  /* 0x00000082469c722b */ /* 0x000fe20000000088 */
[----:B------:R-:W2:Y:S07]  /*f310*/  LDS.128 R136, [UR6+0x96f0] ;  /* 0x0096f006ff887984 */ /* 0x000eae0008000c00 */
[----:B0-----:R-:W-:-:S08]  /*f320*/  DFMA R156, R8, R140, R156 ;  /* 0x0000008c089c722b */ /* 0x001fd0000000009c */
[----:B------:R-:W-:-:S08]  /*f330*/  DFMA R156, R86, R142, R156 ;  /* 0x0000008e569c722b */ /* 0x000fd0000000009c */
[----:B-1----:R-:W-:-:S08]  /*f340*/  DFMA R156, R82, R124, R156 ;  /* 0x0000007c529c722b */ /* 0x002fd0000000009c */
[----:B------:R-:W-:Y:S02]  /*f350*/  DFMA R156, R32, R126, R156 ;  /* 0x0000007e209c722b */ /* 0x000fe4000000009c */
[----:B----4-:R-:W-:-:S06]  /*f360*/  DFMA R240, R234, R158, R240 ;  /* 0x0000009eeaf0722b */ /* 0x010fcc00000000f0 */
[----:B--2---:R-:W-:-:S08]  /*f370*/  DFMA R156, R76, R136, R156 ;  /* 0x000000884c9c722b */ /* 0x004fd0000000009c */
[----:B------:R-:W-:-:S08]  /*f380*/  DFMA R158, R68, R138, R156 ;  /* 0x0000008a449e722b */ /* 0x000fd0000000009c */
[-C--:B------:R-:W-:Y:S02]  /*f390*/  DFMA R154, R158, R162.reuse, R154 ;  /* 0x000000a29e9a722b */ /* 0x080fe4000000009a */
[----:B------:R-:W-:Y:S01]  /*f3a0*/  DMUL R162, R186, R162 ;  /* 0x000000a2baa27228 */ /* 0x000fe20000000000 */
[----:B------:R-:W-:-:S06]  /*f3b0*/  CS2R R186, SRZ ;  /* 0x0000000000ba7805 */ /* 0x000fcc000001ff00 */
[----:B------:R-:W2:Y:S01]  /*f3c0*/  @!P2 LDG.E.64.CONSTANT R186, desc[UR76][R152.64+0x36800] ;  /* 0x0368004c98baa981 */ /* 0x000ea2000c1e9b00 */
[----:B------:R-:W-:Y:S01]  /*f3d0*/  SHF.R.U32.HI R245, RZ, 0x4, R5 ;  /* 0x00000004fff57819 */ /* 0x000fe20000011605 */
[----:B------:R-:W-:Y:S01]  /*f3e0*/  IMAD.SHL.U32 R244, R5, 0x8, RZ ;  /* 0x0000000805f47824 */ /* 0x000fe200078e00ff */
[----:B------:R-:W-:Y:S01]  /*f3f0*/  LEA R5, R220, UR6, 0xb ;  /* 0x00000006dc057c11 */ /* 0x000fe2000f8e58ff */
[----:B------:R-:W-:-:S04]  /*f400*/  UIADD3 UR6, UPT, UPT, UR27, 0x800, URZ ;  /* 0x000008001b067890 */ /* 0x000fc8000fffe0ff */
[----:B------:R-:W-:Y:S01]  /*f410*/  ULEA UR6, UR26, UR6, 0x18 ;  /* 0x000000061a067291 */ /* 0x000fe2000f8ec0ff */
[----:B------:R-:W-:Y:S01]  /*f420*/  LOP3.LUT R244, R244, 0x78, RZ, 0xc0, !PT ;  /* 0x00000078f4f47812 */ /* 0x000fe200078ec0ff */
[----:B------:R-:W-:-:S04]  /*f430*/  IMAD R5, R245, 0x80, R5 ;  /* 0x00000080f5057824 */ /* 0x000fc800078e0205 */
[----:B------:R-:W-:Y:S01]  /*f440*/  LEA R156, R220, UR6, 0xb ;  /* 0x00000006dc9c7c11 */ /* 0x000fe2000f8e58ff */
[----:B------:R-:W-:-:S04]  /*f450*/  IMAD.IADD R157, R244, 0x1, R5 ;  /* 0x00000001f49d7824 */ /* 0x000fc800078e0205 */
[----:B------:R-:W-:Y:S01]  /*f460*/  IMAD.IADD R156, R244, 0x1, R156 ;  /* 0x00000001f49c7824 */ /* 0x000fe200078e029c */
[----:B------:R-:W2:Y:S01]  /*f470*/  LDCU.64 UR6, c[0x0][0x388] ;  /* 0x00007100ff0677ac */ /* 0x000ea20008000a00 */
[-C--:B------:R-:W-:Y:S01]  /*f480*/  DFMA R240, R158, R182.reuse, R240 ;  /* 0x000000b69ef0722b */ /* 0x080fe200000000f0 */
[----:B------:R-:W-:Y:S06]  /*f490*/  BAR.SYNC.DEFER_BLOCKING 0x0 ;  /* 0x0000000000007b1d */ /* 0x000fec0000010000 */
[----:B------:R-:W-:Y:S01]  /*f4a0*/  DFMA R162, R234, R182, R162 ;  /* 0x000000b6eaa2722b */ /* 0x000fe200000000a2 */
[----:B------:R-:W-:Y:S01]  /*f4b0*/  IMAD R235, R245, 0x80, R156 ;  /* 0x00000080f5eb7824 */ /* 0x000fe200078e029c */
[----:B------:R-:W-:Y:S04]  /*f4c0*/  STS.64 [R157], R240 ;  /* 0x000000f09d007388 */ /* 0x000fe80000000a00 */
[----:B------:R-:W-:Y:S01]  /*f4d0*/  STS.64 [R235], R154 ;  /* 0x0000009aeb007388 */ /* 0x000fe20000000a00 */
[----:B------:R-:W-:-:S06]  /*f4e0*/  CS2R R182, SRZ ;  /* 0x0000000000b67805 */ /* 0x000fcc000001ff00 */
        /* <DEDUP_REMOVED lines=28> */
[----:B---3--:R-:W-:-:S03]  /*f6b0*/  DFMA R158, R158, R182, R162 ;  /* 0x000000b69e9e722b */ /* 0x008fc600000000a2 */
[----:B------:R-:W-:Y:S02]  /*f6c0*/  LDS.64 R182, [R156+0x400] ;  /* 0x000400009cb67984 */ /* 0x000fe40000000a00 */
[----:B0-----:R-:W-:Y:S02]  /*f6d0*/  DFMA R152, R58, R186, R152 ;  /* 0x000000ba3a98722b */ /* 0x001fe40000000098 */
[----:B------:R-:W0:Y:S06]  /*f6e0*/  LDS.64 R186, [R156+0x380] ;  /* 0x000380009cba7984 */ /* 0x000e2c0000000a00 */
[----:B------:R-:W-:-:S02]  /*f6f0*/  DFMA R162, R56, R154, R152 ;  /* 0x0000009a38a2722b */ /* 0x000fc40000000098 */
[----:B------:R-:W1:Y:S01]  /*f700*/  LDS.128 R152, [R5+0x40] ;  /* 0x0000400005987984 */ /* 0x000e620000000c00 */
[-C--:B------:R-:W-:Y:S02]  /*f710*/  DFMA R240, R88, R158.reuse, R246 ;  /* 0x0000009e58f0722b */ /* 0x080fe400000000f6 */
[----:B------:R-:W-:Y:S01]  /*f720*/  DFMA R246, R144, R158, R242 ;  /* 0x0000009e90f6722b */ /* 0x000fe200000000f2 */
[----:B------:R-:W2:Y:S01]  /*f730*/  LDS.64 R144, [R156+0x480] ;  /* 0x000480009c907984 */ /* 0x000ea20000000a00 */
[----:B------:R-:W-:Y:S01]  /*f740*/  DFMA R248, R158, R90, R248 ;  /* 0x0000005a9ef8722b */ /* 0x000fe200000000f8 */
[----:B------:R-:W3:Y:S02]  /*f750*/  S2R R157, SR_TID.X ;  /* 0x00000000009d7919 */ /* 0x000ee40000002100 */
[----:B------:R-:W4:Y:S01]  /*f760*/  LDS.128 R88, [R5+0x50] ;  /* 0x0000500005587984 */ /* 0x000f220000000c00 */
[----:B0-----:R-:W-:-:S08]  /*f770*/  DFMA R162, R54, R186, R162 ;  /* 0x000000ba36a2722b */ /* 0x001fd000000000a2 */
[----:B-1----:R-:W-:Y:S02]  /*f780*/  DFMA R152, R28, R152, R162 ;  /* 0x000000981c98722b */ /* 0x002fe400000000a2 */
[----:B------:R-:W-:Y:S01]  /*f790*/  DFMA R234, R132, R158, R230 ;  /* 0x0000009e84ea722b */ /* 0x000fe200000000e6 */
[----:B------:R-:W0:Y:S05]  /*f7a0*/  LDS.64 R162, [R156+0x500] ;  /* 0x000500009ca27984 */ /* 0x000e2a0000000a00 */
[----:B------:R-:W-:Y:S02]  /*f7b0*/  DFMA R182, R52, R182, R152 ;  /* 0x000000b634b6722b */ /* 0x000fe40000000098 */
[----:B------:R-:W1:Y:S01]  /*f7c0*/  @!P2 LDC.64 R152, c[0x0][0x390] ;  /* 0x0000e400ff98ab82 */ /* 0x000e620000000a00 */
[----:B------:R-:W-:Y:S01]  /*f7d0*/  @!P2 IMAD R132, R0, 0x7000, RZ ;  /* 0x000070000084a824 */ /* 0x000fe200078e02ff */
[----:B------:R-:W-:-:S04]  /*f7e0*/  DFMA R230, R128, R158, R226 ;  /* 0x0000009e80e6722b */ /* 0x000fc800000000e2 */
[----:B------:R-:W-:Y:S01]  /*f7f0*/  DFMA R154, R48, R154, R182 ;  /* 0x0000009a309a722b */ /* 0x000fe200000000b6 */
[----:B---3--:R-:W-:Y:S01]  /*f800*/  @!P2 LOP3.LUT R129, R157, R132, RZ, 0xfc, !PT ;  /* 0x000000849d81a212 */ /* 0x008fe200078efcff */
[----:B------:R-:W-:Y:S02]  /*f810*/  DFMA R244, R158, R146, R238 ;  /* 0x000000929ef4722b */ /* 0x000fe400000000ee */
[----:B------:R-:W-:Y:S01]  /*f820*/  DFMA R238, R148, R158, R236 ;  /* 0x0000009e94ee722b */ /* 0x000fe200000000ec */
[----:B------:R-:W-:-:S03]  /*f830*/  CS2R R148, SRZ ;  /* 0x0000000000947805 */ /* 0x000fc6000001ff00 */
[----:B--2---:R-:W-:Y:S01]  /*f840*/  DFMA R144, R46, R144, R154 ;  /* 0x000000902e90722b */ /* 0x004fe2000000009a */
[----:B------:R-:W-:Y:S01]  /*f850*/  CS2R R146, SRZ ;  /* 0x0000000000927805 */ /* 0x000fe2000001ff00 */
[----:B-1----:R-:W-:-:S06]  /*f860*/  @!P2 IMAD.WIDE R152, R129, 0x8, R152 ;  /* 0x000000088198a825 */ /* 0x002fcc00078e0298 */
[----:B----4-:R-:W-:Y:S01]  /*f870*/  DFMA R88, R36, R88, R144 ;  /* 0x000000582458722b */ /* 0x010fe20000000090 */
[----:B------:R-:W-:Y:S01]  /*f880*/  CS2R R144, SRZ ;  /* 0x0000000000907805 */ /* 0x000fe2000001ff00 */
[----:B------:R-:W2:Y:S01]  /*f890*/  @!P2 LDG.E.64.CONSTANT R148, desc[UR76][R152.64+0xf000] ;  /* 0x00f0004c9894a981 */ /* 0x000ea2000c1e9b00 */
[----:B------:R-:W-:-:S04]  /*f8a0*/  DFMA R236, R158, R150, R232 ;  /* 0x000000969eec722b */ /* 0x000fc800000000e8 */
[----:B------:R-:W3:Y:S04]  /*f8b0*/  @!P2 LDG.E.64.CONSTANT R144, desc[UR76][R152.64+0x7000] ;  /* 0x0070004c9890a981 */ /* 0x000ee8000c1e9b00 */
[----:B------:R-:W4:Y:S04]  /*f8c0*/  @!P2 LDG.E.64.CONSTANT R146, desc[UR76][R152.64+0x1f000] ;  /* 0x01f0004c9892a981 */ /* 0x000f28000c1e9b00 */
[----:B------:R-:W1:Y:S01]  /*f8d0*/  LDS.64 R150, [R156+0x580] ;  /* 0x000580009c967984 */ /* 0x000e620000000a00 */
[----:B------:R-:W-:-:S03]  /*f8e0*/  DFMA R232, R158, R134, R228 ;  /* 0x000000869ee8722b */ /* 0x000fc600000000e4 */
[----:B------:R-:W1:Y:S01]  /*f8f0*/  LDS.128 R132, [R4+0x7000] ;  /* 0x0070000004847984 */ /* 0x000e620000000c00 */
[----:B------:R-:W-:-:S03]  /*f900*/  DFMA R228, R158, R130, R196 ;  /* 0x000000829ee4722b */ /* 0x000fc600000000c4 */
[----:B------:R-:W1:Y:S01]  /*f910*/  LDS.128 R128, [R5+0x60] ;  /* 0x0000600005807984 */ /* 0x000e620000000c00 */
[----:B0-----:R-:W-:Y:S02]  /*f920*/  DFMA R88, R44, R162, R88 ;  /* 0x000000a22c58722b */ /* 0x001fe40000000058 */
[-C--:B------:R-:W-:Y:S02]  /*f930*/  DFMA R226, R140, R158.reuse, R222 ;  /* 0x0000009e8ce2722b */ /* 0x080fe400000000de */
[-C--:B------:R-:W-:Y:S01]  /*f940*/  DFMA R196, R136, R158.reuse, R192 ;  /* 0x0000009e88c4722b */ /* 0x080fe200000000c0 */
[----:B------:R-:W0:Y:S01]  /*f950*/  LDS.64 R140, [R156+0x600] ;  /* 0x000600009c8c7984 */ /* 0x000e220000000a00 */
[----:B------:R-:W-:Y:S01]  /*f960*/  DFMA R192, R124, R158, R250 ;  /* 0x0000009e7cc0722b */ /* 0x000fe200000000fa */
[----:B------:R-:W0:Y:S01]  /*f970*/  S2R R251, SR_TID.X ;  /* 0x0000000000fb7919 */ /* 0x000e220000002100 */
[----:B------:R-:W-:Y:S02]  /*f980*/  DFMA R190, R158, R126, R190 ;  /* 0x0000007e9ebe722b */ /* 0x000fe400000000be */
[----:B------:R-:W-:Y:S01]  /*f990*/  DFMA R126, R40, R90, R88 ;  /* 0x0000005a287e722b */ /* 0x000fe20000000058 */
[----:B------:R-:W0:Y:S01]  /*f9a0*/  LDS.128 R88, [R4+0x7010] ;  /* 0x0070100004587984 */ /* 0x000e220000000c00 */
[----:B------:R-:W-:-:S03]  /*f9b0*/  DFMA R222, R158, R142, R160 ;  /* 0x0000008e9ede722b */ /* 0x000fc600000000a0 */
[----:B------:R-:W0:Y:S01]  /*f9c0*/  LDS.64 R142, [R156+0x680] ;  /* 0x000680009c8e7984 */ /* 0x000e220000000a00 */
[----:B------:R-:W-:-:S03]  /*f9d0*/  DFMA R198, R158, R138, R198 ;  /* 0x0000008a9ec6722b */ /* 0x000fc600000000c6 */
[----:B------:R-:W-:Y:S01]  /*f9e0*/  LDS.128 R136, [R4+0x7020] ;  /* 0x0070200004887984 */ /* 0x000fe20000000c00 */
[----:B-1----:R-:W-:-:S03]  /*f9f0*/  DFMA R150, R38, R150, R126 ;  /* 0x000000962696722b */ /* 0x002fc6000000007e */
[----:B------:R1:W1:Y:S01]  /*fa00*/  LDS.128 R124, [R5+0x70] ;  /* 0x00007000057c7984 */ /* 0x0002620000000c00 */
[----:B------:R-:W-:-:S04]  /*fa10*/  DFMA R132, R166, R132, RZ ;  /* 0x00000084a684722b */ /* 0x000fc800000000ff */
[----:B------:R-:W-:Y:S01]  /*fa20*/  DFMA R128, R34, R128, R150 ;  /* 0x000000802280722b */ /* 0x000fe20000000096 */
[----:B0-----:R-:W-:Y:S01]  /*fa30*/  IMAD.SHL.U32 R250, R251, 0x8, RZ ;  /* 0x00000008fbfa7824 */ /* 0x001fe200078e00ff */
[----:B------:R-:W-:Y:S02]  /*fa40*/  CS2R R154, SRZ ;  /* 0x00000000009a7805 */ /* 0x000fe4000001ff00 */
[----:B------:R-:W-:Y:S02]  /*fa50*/  DFMA R134, R164, R134, R132 ;  /* 0x00000086a486722b */ /* 0x000fe40000000084 */
[----:B------:R-:W0:Y:S01]  /*fa60*/  LDS.64 R132, [R156+0x700] ;  /* 0x000700009c847984 */ /* 0x000e220000000a00 */
[----:B------:R-:W-:Y:S01]  /*fa70*/  LOP3.LUT R250, R250, 0x78, RZ, 0xc0, !PT ;  /* 0x00000078fafa7812 */ /* 0x000fe200078ec0ff */
[----:B------:R-:W-:Y:S02]  /*fa80*/  DFMA R140, R30, R140, R128 ;  /* 0x0000008c1e8c722b */ /* 0x000fe40000000080 */
[----:B------:R-:W3:Y:S02]  /*fa90*/  @!P2 LDG.E.64.CONSTANT R154, desc[UR76][R152.64+0x27000] ;  /* 0x0270004c989aa981 */ /* 0x000ee4000c1e9b00 */
[----:B-1----:R-:W-:Y:S01]  /*faa0*/  IMAD.IADD R5, R252, 0x1, R250 ;  /* 0x00000001fc057824 */ /* 0x002fe200078e02fa */
[----:B------:R-:W-:Y:S01]  /*fab0*/  CS2R R158, SRZ ;  /* 0x00000000009e7805 */ /* 0x000fe2000001ff00 */
[----:B------:R-:W-:Y:S01]  /*fac0*/  LDS.64 R156, [R156+0x780] ;  /* 0x000780009c9c7984 */ /* 0x000fe20000000a00 */
[----:B------:R-:W-:-:S02]  /*fad0*/  DFMA R134, R168, R88, R134 ;  /* 0x00000058a886722b */ /* 0x000fc40000000086 */
[----:B------:R-:W-:Y:S01]  /*fae0*/  DFMA R140, R26, R130, R140 ;  /* 0x000000821a8c722b */ /* 0x000fe2000000008c */
[----:B------:R-:W1:Y:S04]  /*faf0*/  LDS.64 R88, [R5+0x7000] ;  /* 0x0070000005587984 */ /* 0x000e680000000a00 */
[----:B------:R-:W1:Y:S04]  /*fb00*/  LDS.128 R128, [R4+0x7030] ;  /* 0x0070300004807984 */ /* 0x000e680000000c00 */
[----:B------:R-:W3:Y:S01]  /*fb10*/  @!P2 LDG.E.64.CONSTANT R158, desc[UR76][R152.64+0x17000] ;  /* 0x0170004c989ea981 */ /* 0x000ee2000c1e9b00 */
[----:B------:R-:W-:-:S02]  /*fb20*/  DFMA R90, R174, R90, R134 ;  /* 0x0000005aae5a722b */ /* 0x000fc40000000086 */
[----:B------:R-:W-:Y:S01]  /*fb30*/  DFMA R140, R24, R142, R140 ;  /* 0x0000008e188c722b */ /* 0x000fe2000000008c */
[----:B------:R-:W1:Y:S01]  /*fb40*/  LDS.64 R134, [R5+0x7080] ;  /* 0x0070800005867984 */ /* 0x000e620000000a00 */
[----:B------:R-:W-:-:S03]  /*fb50*/  ULEA UR7, UR26, UR27, 0x18 ;  /* 0x0000001b1a077291 */ /* 0x000fc6000f8ec0ff */
[----:B------:R-:W-:Y:S03]  /*fb60*/  LDS.64 R182, [R5+0x7600] ;  /* 0x0076000005b67984 */ /* 0x000fe60000000a00 */
[----:B------:R-:W-:Y:S01]  /*fb70*/  DFMA R140, R22, R124, R140 ;  /* 0x0000007c168c722b */ /* 0x000fe2000000008c */
[----:B------:R-:W-:Y:S04]  /*fb80*/  LDS.64 R150, [R5+0x7700] ;  /* 0x0077000005967984 */ /* 0x000fe80000000a00 */
[----:B------:R-:W1:Y:S01]  /*fb90*/  LDS.64 R124, [R5+0x7100] ;  /* 0x00710000057c7984 */ /* 0x000e620000000a00 */
[----:B------:R-:W-:Y:S02]  /*fba0*/  DFMA R90, R172, R136, R90 ;  /* 0x00000088ac5a722b */ /* 0x000fe4000000005a */
[----:B0-----:R-:W-:Y:S01]  /*fbb0*/  DFMA R136, R18, R132, R140 ;  /* 0x000000841288722b */ /* 0x001fe2000000008c */
[----:B------:R-:W-:Y:S05]  /*fbc0*/  LDS.64 R162, [R5+0x7780] ;  /* 0x0077800005a27984 */ /* 0x000fea0000000a00 */
[----:B------:R-:W-:Y:S01]  /*fbd0*/  DFMA R138, R184, R138, R90 ;  /* 0x0000008ab88a722b */ /* 0x000fe2000000005a */
[----:B------:R-:W0:Y:S01]  /*fbe0*/  LDS.64 R132, [R5+0x7180] ;  /* 0x0071800005847984 */ /* 0x000e220000000a00 */
[----:B------:R-:W-:-:S02]  /*fbf0*/  DFMA R136, R12, R126, R136 ;  /* 0x0000007e0c88722b */ /* 0x000fc40000000088 */
[----:B-1----:R-:W-:Y:S01]  /*fc00*/  DFMA R126, R112, R88, RZ ;  /* 0x00000058707e722b */ /* 0x002fe200000000ff */
[----:B------:R-:W1:Y:S03]  /*fc10*/  LDS.128 R88, [R4+0x7040] ;  /* 0x0070400004587984 */ /* 0x000e660000000c00 */
[----:B------:R-:W-:Y:S01]  /*fc20*/  DFMA R138, R180, R128, R138 ;  /* 0x00000080b48a722b */ /* 0x000fe2000000008a */
[----:B------:R-:W1:Y:S03]  /*fc30*/  LDS.64 R128, [R5+0x7200] ;  /* 0x0072000005807984 */ /* 0x000e660000000a00 */
[----:B------:R-:W-:Y:S02]  /*fc40*/  DFMA R134, R134, R114, R126 ;  /* 0x000000728686722b */ /* 0x000fe4000000007e */
[----:B------:R-:W1:Y:S06]  /*fc50*/  LDS.64 R126, [R5+0x7280] ;  /* 0x00728000057e7984 */ /* 0x000e6c0000000a00 */
[----:B------:R-:W-:-:S02]  /*fc60*/  DFMA R140, R96, R124, R134 ;  /* 0x0000007c608c722b */ /* 0x000fc40000000086 */
[----:B------:R-:W1:Y:S04]  /*fc70*/  LDS.64 R134, [R5+0x7300] ;  /* 0x0073000005867984 */ /* 0x000e680000000a00 */
[----:B------:R-:W1:Y:S01]  /*fc80*/  LDS.64 R124, [R5+0x7380] ;  /* 0x00738000057c7984 */ /* 0x000e620000000a00 */
[----:B------:R-:W-:Y:S02]  /*fc90*/  DFMA R130, R178, R130, R138 ;  /* 0x00000082b282722b */ /* 0x000fe4000000008a */
[----:B------:R-:W-:Y:S01]  /*fca0*/  DFMA R156, R6, R156, R136 ;  /* 0x0000009c069c722b */ /* 0x000fe20000000088 */
[----:B------:R-:W-:Y:S01]  /*fcb0*/  LDS.64 R138, [R5+0x7480] ;  /* 0x00748000058a7984 */ /* 0x000fe20000000a00 */
[----:B0-----:R-:W-:-:S03]  /*fcc0*/  DFMA R132, R132, R98, R140 ;  /* 0x000000628484722b */ /* 0x001fc6000000008c */
[----:B------:R-:W0:Y:S01]  /*fcd0*/  LDS.64 R136, [R5+0x7400] ;  /* 0x0074000005887984 */ /* 0x000e220000000a00 */
[----:B-1----:R-:W-:-:S04]  /*fce0*/  DFMA R88, R176, R88, R130 ;  /* 0x00000058b058722b */ /* 0x002fc80000000082 */
[----:B------:R-:W-:Y:S01]  /*fcf0*/  DFMA R132, R116, R128, R132 ;  /* 0x000000807484722b */ /* 0x000fe20000000084 */
[----:B------:R-:W1:Y:S07]  /*fd00*/  LDS.128 R128, [R4+0x7050] ;  /* 0x0070500004807984 */ /* 0x000e6e0000000c00 */
[----:B------:R-:W-:Y:S02]  /*fd10*/  DFMA R132, R126, R118, R132 ;  /* 0x000000767e84722b */ /* 0x000fe40000000084 */
[----:B------:R-:W-:Y:S01]  /*fd20*/  DFMA R126, R188, R90, R88 ;  /* 0x0000005abc7e722b */ /* 0x000fe20000000058 */
[----:B------:R-:W-:Y:S05]  /*fd30*/  LDS.128 R88, [UR7+0x9700] ;  /* 0x00970007ff587984 */ /* 0x000fea0008000c00 */
[----:B------:R-:W-:-:S02]  /*fd40*/  DFMA R134, R92, R134, R132 ;  /* 0x000000865c86722b */ /* 0x000fc40000000084 */
[----:B------:R-:W1:Y:S06]  /*fd50*/  LDS.64 R132, [R5+0x7500] ;  /* 0x0075000005847984 */ /* 0x000e6c0000000a00 */
[----:B------:R-:W-:Y:S02]  /*fd60*/  DFMA R124, R124, R94, R134 ;  /* 0x0000005e7c7c722b */ /* 0x000fe40000000086 */
[----:B------:R-:W1:Y:S06]  /*fd70*/  LDS.64 R134, [R5+0x7580] ;  /* 0x0075800005867984 */ /* 0x000e6c0000000a00 */
[----:B0-----:R-:W-:-:S02]  /*fd80*/  DFMA R124, R100, R136, R124 ;  /* 0x00000088647c722b */ /* 0x001fc4000000007c */
[----:B-1----:R-:W-:-:S06]  /*fd90*/  DFMA R128, R170, R128, R126 ;  /* 0x00000080aa80722b */ /* 0x002fcc000000007e */
[----:B------:R-:W-:Y:S01]  /*fda0*/  DFMA R140, R138, R102, R124 ;  /* 0x000000668a8c722b */ /* 0x000fe2000000007c */
[----:B------:R-:W0:Y:S04]  /*fdb0*/  LDS.128 R136, [R4+0x7060] ;  /* 0x0070600004887984 */ /* 0x000e280000000c00 */
[----:B------:R-:W1:Y:S01]  /*fdc0*/  LDS.128 R124, [UR7+0x9710] ;  /* 0x00971007ff7c7984 */ /* 0x000e620008000c00 */
[----:B------:R-:W-:Y:S02]  /*fdd0*/  DADD R190, R190, R156 ;  /* 0x00000000bebe7229 */ /* 0x000fe4000000009c */
[----:B------:R-:W-:Y:S01]  /*fde0*/  DFMA R160, R194, R130, R128 ;  /* 0x00000082c2a0722b */ /* 0x000fe20000000080 */
[----:B------:R-:W1:Y:S04]  /*fdf0*/  LDS.64 R156, [R5+0x7680] ;  /* 0x00768000059c7984 */ /* 0x000e680000000a00 */
[----:B------:R-:W1:Y:S01]  /*fe00*/  LDS.128 R128, [UR7+0x9720] ;  /* 0x00972007ff807984 */ /* 0x000e620008000c00 */
[----:B------:R-:W-:-:S02]  /*fe10*/  DFMA R140, R108, R132, R140 ;  /* 0x000000846c8c722b */ /* 0x000fc4000000008c */
[----:B------:R-:W-:-:S06]  /*fe20*/  DFMA R132, R20, R88, RZ ;  /* 0x000000581484722b */ /* 0x000fcc00000000ff */
[----:B------:R-:W-:Y:S02]  /*fe30*/  DFMA R134, R134, R110, R140 ;  /* 0x0000006e8686722b */ /* 0x000fe4000000008c */
[----:B------:R-:W-:Y:S01]  /*fe40*/  DFMA R132, R84, R90, R132 ;  /* 0x0000005a5484722b */ /* 0x000fe20000000084 */
[----:B------:R-:W2:Y:S05]  /*fe50*/  LDS.128 R140, [R4+0x7070] ;  /* 0x00707000048c7984 */ /* 0x000eaa0000000c00 */
[----:B------:R-:W-:Y:S02]  /*fe60*/  DFMA R182, R104, R182, R134 ;  /* 0x000000b668b6722b */ /* 0x000fe40000000086 */
[----:B0-----:R-:W-:-:S02]  /*fe70*/  DFMA R160, R202, R136, R160 ;  /* 0x00000088caa0722b */ /* 0x001fc400000000a0 */
[----:B-1----:R-:W-:Y:S01]  /*fe80*/  DFMA R136, R80, R124, R132 ;  /* 0x0000007c5088722b */ /* 0x002fe20000000084 */
[----:B------:R-:W0:Y:S07]  /*fe90*/  LDS.128 R132, [UR7+0x9730] ;  /* 0x00973007ff847984 */ /* 0x000e2e0008000c00 */
[----:B------:R-:W-:Y:S02]  /*fea0*/  DFMA R136, R14, R126, R136 ;  /* 0x0000007e0e88722b */ /* 0x000fe40000000088 */
[----:B------:R-:W-:-:S02]  /*feb0*/  DFMA R156, R156, R106, R182 ;  /* 0x0000006a9c9c722b */ /* 0x000fc400000000b6 */
[----:B------:R-:W-:-:S04]  /*fec0*/  DFMA R160, R224, R138, R160 ;  /* 0x0000008ae0a0722b */ /* 0x000fc800000000a0 */
[----:B------:R-:W-:Y:S02]  /*fed0*/  DFMA R182, R16, R128, R136 ;  /* 0x0000008010b6722b */ /* 0x000fe40000000088 */
[----:B------:R-:W1:Y:S06]  /*fee0*/  LDS.128 R136, [UR7+0x9740] ;  /* 0x00974007ff887984 */ /* 0x000e6c0008000c00 */
[----:B------:R-:W-:Y:S02]  /*fef0*/  DFMA R182, R10, R130, R182 ;  /* 0x000000820ab6722b */ /* 0x000fe400000000b6 */
[----:B--2---:R-:W-:-:S02]  /*ff00*/  DFMA R160, R218, R140, R160 ;  /* 0x0000008cdaa0722b */ /* 0x004fc400000000a0 */
[----:B------:R-:W-:-:S04]  /*ff10*/  DFMA R150, R120, R150, R156 ;  /* 0x000000967896722b */ /* 0x000fc8000000009c */
[----:B0-----:R-:W-:Y:S02]  /*ff20*/  DFMA R182, R74, R132, R182 ;  /* 0x000000844ab6722b */ /* 0x001fe400000000b6 */
[----:B------:R-:W-:Y:S02]  /*ff30*/  DFMA R160, R216, R142, R160 ;  /* 0x0000008ed8a0722b */ /* 0x000fe400000000a0 */
[----:B------:R-:W-:Y:S01]  /*ff40*/  DFMA R162, R162, R122, R150 ;  /* 0x0000007aa2a2722b */ /* 0x000fe20000000096 */
[----:B------:R-:W0:Y:S03]  /*ff50*/  LDS.128 R140, [UR7+0x9750] ;  /* 0x00975007ff8c7984 */ /* 0x000e260008000c00 */
[----:B------:R-:W-:-:S08]  /*ff60*/  DFMA R182, R72, R134, R182 ;  /* 0x0000008648b6722b */ /* 0x000fd000000000b6 */
[----:B-1----:R-:W-:Y:S02]  /*ff70*/  DFMA R242, R78, R136, R182 ;  /* 0x000000884ef2722b */ /* 0x002fe400000000b6 */
[C---:B------:R-:W-:Y:S02]  /*ff80*/  DMUL R182, R162.reuse, R148 ;  /* 0x00000094a2b67228 */ /* 0x040fe40000000000 */
[----:B----4-:R-:W-:Y:S01]  /*ff90*/  DMUL R156, R162, R146 ;  /* 0x00000092a29c7228 */ /* 0x010fe20000000000 */
[----:B------:R-:W-:-:S05]  /*ffa0*/  CS2R R186, SRZ ;  /* 0x0000000000ba7805 */ /* 0x000fca000001ff00 */
[C---:B---3--:R-:W-:Y:S01]  /*ffb0*/  DFMA R182, R160.reuse, R144, R182 ;  /* 0x00000090a0b6722b */ /* 0x048fe200000000b6 */
[----:B------:R-:W2:Y:S04]  /*ffc0*/  @!P2 LDG.E.64.CONSTANT R186, desc[UR76][R152.64+0x2f000] ;  /* 0x02f0004c98baa981 */ /* 0x000ea8000c1e9b00 */
[----:B------:R-:W1:Y:S01]  /*ffd0*/  LDS.128 R144, [UR7+0x9760] ;  /* 0x00976007ff907984 */ /* 0x000e620008000c00 */
[----:B------:R-:W-:Y:S02]  /*ffe0*/  DFMA R156, R160, R148, R156 ;  /* 0x00000094a09c722b */ /* 0x000fe4000000009c */
[----:B------:R-:W-:Y:S01]  /*fff0*/  DFMA R242, R70, R138, R242 ;  /* 0x0000008a46f2722b */ /* 0x000fe200000000f2 */
[----:B------:R-:W3:Y:S07]  /*10000*/  LDS.128 R148, [UR7+0x9770] ;  /* 0x00977007ff947984 */ /* 0x000eee0008000c00 */
[----:B0-----:R-:W-:-:S08]  /*10010*/  DFMA R242, R8, R140, R242 ;  /* 0x0000008c08f2722b */ /* 0x001fd000000000f2 */
[----:B------:R-:W-:-:S08]  /*10020*/  DFMA R242, R86, R142, R242 ;  /* 0x0000008e56f2722b */ /* 0x000fd000000000f2 */
[----:B-1----:R-:W-:-:S08]  /*10030*/  DFMA R242, R82, R144, R242 ;  /* 0x0000009052f2722b */ /* 0x002fd000000000f2 */
[----:B------:R-:W-:-:S08]  /*10040*/  DFMA R242, R32, R146, R242 ;  /* 0x0000009220f2722b */ /* 0x000fd000000000f2 */
[----:B---3--:R-:W-:Y:S02]  /*10050*/  DFMA R242, R76, R148, R242 ;  /* 0x000000944cf2722b */ /* 0x008fe400000000f2 */
[----:B------:R-:W-:-:S06]  /*10060*/  DMUL R162, R162, R154 ;  /* 0x0000009aa2a27228 */ /* 0x000fcc0000000000 */
[----:B------:R-:W-:Y:S02]  /*10070*/  DFMA R242, R68, R150, R242 ;  /* 0x0000009644f2722b */ /* 0x000fe400000000f2 */
[----:B------:R-:W-:-:S06]  /*10080*/  DFMA R162, R160, R158, R162 ;  /* 0x0000009ea0a2722b */ /* 0x000fcc00000000a2 */
[----:B------:R-:W-:Y:S01]  /*10090*/  DFMA R158, R242, R158, R182 ;  /* 0x0000009ef29e722b */ /* 0x000fe200000000b6 */
[----:B------:R-:W-:-:S06]  /*100a0*/  CS2R R182, SRZ ;  /* 0x0000000000b67805 */ /* 0x000fcc000001ff00 */
[----:B------:R0:W3:Y:S01]  /*100b0*/  @!P2 LDG.E.64.CONSTANT R182, desc[UR76][R152.64+0x37000] ;  /* 0x0370004c98b6a981 */ /* 0x0000e2000c1e9b00 */
[----:B------:R-:W-:-:S04]  /*100c0*/  UIADD3 UR6, UPT, UPT, UR27, 0x800, URZ ;  /* 0x000008001b067890 */ /* 0x000fc8000fffe0ff */
[----:B------:R-:W-:Y:S01]  /*100d0*/  ULEA UR6, UR26, UR6, 0x18 ;  /* 0x000000061a067291 */ /* 0x000fe2000f8ec0ff */
[----:B------:R-:W-:Y:S01]  /*100e0*/  SHF.R.U32.HI R251, RZ, 0x4, R251 ;  /* 0x00000004fffb7819 */ /* 0x000fe200000116fb */
[----:B------:R-:W-:Y:S01]  /*100f0*/  DFMA R156, R242, R154, R156 ;  /* 0x0000009af29c722b */ /* 0x000fe2000000009c */
[C---:B------:R-:W-:Y:S01]  /*10100*/  LEA R160, R220.reuse, UR7, 0xb ;  /* 0x00000007dca07c11 */ /* 0x040fe2000f8e58ff */
[----:B------:R-:W1:Y:S02]  /*10110*/  LDCU.64 UR26, c[0x3][0x880] ;  /* 0x00c11000ff1a77ac */ /* 0x000e640008000a00 */
[----:B------:R-:W-:Y:S02]  /*10120*/  LEA R161, R220, UR6, 0xb ;  /* 0x00000006dca17c11 */ /* 0x000fe4000f8e58ff */
[----:B------:R-:W-:Y:S01]  /*10130*/  IMAD R160, R251, 0x80, R160 ;  /* 0x00000080fba07824 */ /* 0x000fe200078e02a0 */
[----:B------:R-:W-:Y:S02]  /*10140*/  BAR.SYNC.DEFER_BLOCKING 0x0 ;  /* 0x0000000000007b1d */ /* 0x000fe40000010000 */
[----:B------:R-:W-:-:S02]  /*10150*/  IMAD.IADD R161, R250, 0x1, R161 ;  /* 0x00000001faa17824 */ /* 0x000fc400078e02a1 */
[----:B------:R-:W-:-:S05]  /*10160*/  IMAD.IADD R220, R250, 0x1, R160 ;  /* 0x00000001fadc7824 */ /* 0x000fca00078e02a0 */
[----:B------:R-:W-:Y:S01]  /*10170*/  STS.64 [R220], R158 ;  /* 0x0000009edc007388 */ /* 0x000fe20000000a00 */
[----:B--2---:R-:W-:Y:S01]  /*10180*/  DFMA R162, R242, R186, R162 ;  /* 0x000000baf2a2722b */ /* 0x004fe200000000a2 */
[----:B------:R-:W-:-:S05]  /*10190*/  IMAD R242, R251, 0x80, R161 ;  /* 0x00000080fbf27824 */ /* 0x000fca00078e02a1 */
[----:B------:R-:W-:Y:S01]  /*101a0*/  STS.64 [R242], R156 ;  /* 0x0000009cf2007388 */ /* 0x000fe20000000a00 */
[----:B------:R-:W-:Y:S06]  /*101b0*/  BAR.SYNC.DEFER_BLOCKING 0x0 ;  /* 0x0000000000007b1d */ /* 0x000fec0000010000 */
[----:B0-----:R-:W0:Y:S04]  /*101c0*/  LDS.128 R152, [R160] ;  /* 0x00000000a0987984 */ /* 0x001e280000000c00 */
[----:B------:R-:W2:Y:S01]  /*101d0*/  LDS.128 R156, [R4+0x7800] ;  /* 0x00780000049c7984 */ /* 0x000ea20000000c00 */
[----:B0-----:R-:W-:-:S02]  /*101e0*/  DMUL R152, R214, R152 ;  /* 0x00000098d6987228 */ /* 0x001fc40000000000 */
[----:B---3--:R-:W-:Y:S01]  /*101f0*/  DMUL R186, R182, UR8 ;  /* 0x00000008b6ba7c28 */ /* 0x008fe20008000000 */
[----:B------:R-:W0:Y:S07]  /*10200*/  LDS.64 R182, [R5+0x7800] ;  /* 0x0078000005b67984 */ /* 0x000e2e0000000a00 */
[----:B------:R-:W-:Y:S02]  /*10210*/  DFMA R152, R76, R186, R152 ;  /* 0x000000ba4c98722b */ /* 0x000fe40000000098 */
[----:B------:R-:W3:Y:S01]  /*10220*/  LDS.64 R186, [R5+0x7880] ;  /* 0x0078800005ba7984 */ /* 0x000ee20000000a00 */
[----:B--2---:R-:W-:-:S03]  /*10230*/  DFMA R156, R166, R156, RZ ;  /* 0x0000009ca69c722b */ /* 0x004fc600000000ff */
[----:B------:R-:W2:Y:S05]  /*10240*/  LDS.64 R166, [R161] ;  /* 0x00000000a1a67984 */ /* 0x000eaa0000000a00 */
[----:B------:R-:W-:Y:S01]  /*10250*/  DFMA R156, R164, R158, R156 ;  /* 0x0000009ea49c722b */ /* 0x000fe2000000009c */
[----:B------:R-:W-:Y:S04]  /*10260*/  LDS.64 R164, [R161+0x100] ;  /* 0x00010000a1a47984 */ /* 0x000fe80000000a00 */
[----:B------:R-:W-:Y:S01]  /*10270*/  LDS.64 R158, [R5+0x7900] ;  /* 0x00790000059e7984 */ /* 0x000fe20000000a00 */
[----:B0-----:R-:W-:-:S03]  /*10280*/  DFMA R112, R112, R182, RZ ;  /* 0x000000b67070722b */ /* 0x001fc600000000ff */
[----:B------:R-:W0:Y:S05]  /*10290*/  LDS.64 R182, [R161+0x80] ;  /* 0x00008000a1b67984 */ /* 0x000e2a0000000a00 */
[----:B---3--:R-:W-:Y:S02]  /*102a0*/  DFMA R186, R186, R114, R112 ;  /* 0x00000072baba722b */ /* 0x008fe40000000070 */
[----:B------:R-:W3:Y:S01]  /*102b0*/  LDS.128 R112, [R160+0x10] ;  /* 0x00001000a0707984 */ /* 0x000ee20000000c00 */
[----:B--2---:R-:W-:-:S03]  /*102c0*/  DFMA R152, R212, R166, R152 ;  /* 0x000000a6d498722b */ /* 0x004fc60000000098 */
[----:B------:R-:W2:Y:S05]  /*102d0*/  LDS.64 R166, [R5+0x7980] ;  /* 0x0079800005a67984 */ /* 0x000eaa0000000a00 */
[----:B------:R-:W-:-:S08]  /*102e0*/  DFMA R152, R210, R154, R152 ;  /* 0x0000009ad298722b */ /* 0x000fd00000000098 */
[----:B0-----:R-:W-:Y:S02]  /*102f0*/  DFMA R182, R208, R182, R152 ;  /* 0x000000b6d0b6722b */ /* 0x001fe40000000098 */
[----:B------:R-:W0:Y:S06]  /*10300*/  LDS.128 R152, [R4+0x7810] ;  /* 0x0078100004987984 */ /* 0x000e2c0000000c00 */
[----:B---3--:R-:W-:Y:S01]  /*10310*/  DFMA R182, R206, R112, R182 ;  /* 0x00000070ceb6722b */ /* 0x008fe200000000b6 */
[----:B------:R-:W3:Y:S07]  /*10320*/  LDS.64 R112, [R161+0x180] ;  /* 0x00018000a1707984 */ /* 0x000eee0000000a00 */
[----:B------:R-:W-:-:S08]  /*10330*/  DFMA R164, R204, R164, R182 ;  /* 0x000000a4cca4722b */ /* 0x000fd000000000b6 */
[----:B------:R-:W-:Y:S02]  /*10340*/  DFMA R114, R200, R114, R164 ;  /* 0x00000072c872722b */ /* 0x000fe400000000a4 */
[----:B------:R-:W4:Y:S01]  /*10350*/  LDS.64 R164, [R5+0x7a00] ;  /* 0x007a000005a47984 */ /* 0x000f220000000a00 */
[----:B------:R-:W-:-:S08]  /*10360*/  DFMA R158, R96, R158, R186 ;  /* 0x0000009e609e722b */ /* 0x000fd000000000ba */
[----:B--2---:R-:W-:Y:S01]  /*10370*/  DFMA R158, R166, R98, R158 ;  /* 0x00000062a69e722b */ /* 0x004fe2000000009e */
[----:B------:R-:W2:Y:S04]  /*10380*/  LDS.128 R96, [R160+0x20] ;  /* 0x00002000a0607984 */ /* 0x000ea80000000c00 */
[----:B------:R-:W1:Y:S01]  /*10390*/  LDS.64 R166, [R161+0x200] ;  /* 0x00020000a1a67984 */ /* 0x000e620000000a00 */
[----:B------:R-:W2:Y:S01]  /*103a0*/  S2R R251, SR_TID.X ;  /* 0x0000000000fb7919 */ /* 0x000ea20000002100 */
[----:B0-----:R-:W-:Y:S02]  /*103b0*/  DFMA R152, R168, R152, R156 ;  /* 0x00000098a898722b */ /* 0x001fe4000000009c */
[----:B------:R-:W-:Y:S01]  /*103c0*/  LDS.64 R156, [R5+0x7a80] ;  /* 0x007a8000059c7984 */ /* 0x000fe20000000a00 */
[----:B---3--:R-:W-:-:S03]  /*103d0*/  DFMA R168, R66, R112, R114 ;  /* 0x0000007042a8722b */ /* 0x008fc60000000072 */
[----:B------:R-:W0:Y:S01]  /*103e0*/  LDS.128 R112, [R4+0x7820] ;  /* 0x0078200004707984 */ /* 0x000e220000000c00 */
[----:B----4-:R-:W-:Y:S01]  /*103f0*/  DFMA R158, R116, R164, R158 ;  /* 0x000000a4749e722b */ /* 0x010fe2000000009e */
[----:B------:R-:W3:Y:S01]  /*10400*/  @!P2 LDC.64 R164, c[0x0][0x390] ;  /* 0x0000e400ffa4ab82 */ /* 0x000ee20000000a00 */
[----:B------:R-:W-:Y:S02]  /*10410*/  @!P2 IMAD R116, R0, 0x7000, RZ ;  /* 0x000070000074a824 */ /* 0x000fe400078e02ff */
[----:B--2---:R-:W-:-:S03]  /*10420*/  DFMA R96, R50, R96, R168 ;  /* 0x000000603260722b */ /* 0x004fc600000000a8 */
[----:B------:R-:W-:Y:S01]  /*10430*/  @!P2 LOP3.LUT R117, R251, R116, RZ, 0xfc, !PT ;  /* 0x00000074fb75a212 */ /* 0x000fe200078efcff */
[----:B------:R-:W-:-:S04]  /*10440*/  DFMA R152, R174, R154, R152 ;  /* 0x0000009aae98722b */ /* 0x000fc80000000098 */
[----:B-1----:R-:W-:Y:S01]  /*10450*/  DFMA R96, R64, R166, R96 ;  /* 0x000000a64060722b */ /* 0x002fe20000000060 */
[----:B------:R-:W-:Y:S01]  /*10460*/  CS2R R166, SRZ ;  /* 0x0000000000a67805 */ /* 0x000fe2000001ff00 */
[----:B---3--:R-:W-:Y:S01]  /*10470*/  @!P2 IMAD.WIDE R164, R117, 0x8, R164 ;  /* 0x0000000875a4a825 */ /* 0x008fe200078e02a4 */
[----:B------:R-:W-:-:S04]  /*10480*/  CS2R R174, SRZ ;  /* 0x0000000000ae7805 */ /* 0x000fc8000001ff00 */
[----:B------:R-:W2:Y:S01]  /*10490*/  @!P2 LDG.E.64.CONSTANT R166, desc[UR76][R164.64+0xf800] ;  /* 0x00f8004ca4a6a981 */ /* 0x000ea2000c1e9b00 */
[----:B0-----:R-:W-:-:S03]  /*104a0*/  DFMA R112, R172, R112, R152 ;  /* 0x00000070ac70722b */ /* 0x001fc60000000098 */
[----:B------:R-:W0:Y:S01]  /*104b0*/  LDS.64 R152, [R161+0x280] ;  /* 0x00028000a1987984 */ /* 0x000e220000000a00 */
[----:B------:R-:W-:-:S03]  /*104c0*/  CS2R R182, SRZ ;  /* 0x0000000000b67805 */ /* 0x000fc6000001ff00 */
[----:B------:R-:W3:Y:S01]  /*104d0*/  @!P2 LDG.E.64.CONSTANT R174, desc[UR76][R164.64+0x7800] ;  /* 0x0078004ca4aea981 */ /* 0x000ee2000c1e9b00 */
[----:B------:R-:W-:-:S03]  /*104e0*/  CS2R R172, SRZ ;  /* 0x0000000000ac7805 */ /* 0x000fc6000001ff00 */
[----:B------:R-:W4:Y:S01]  /*104f0*/  @!P2 LDG.E.64.CONSTANT R182, desc[UR76][R164.64+0x17800] ;  /* 0x0178004ca4b6a981 */ /* 0x000f22000c1e9b00 */
[----:B------:R-:W-:-:S03]  /*10500*/  DFMA R154, R62, R98, R96 ;  /* 0x000000623e9a722b */ /* 0x000fc60000000060 */
[----:B------:R-:W4:Y:S04]  /*10510*/  @!P2 LDG.E.64.CONSTANT R172, desc[UR76][R164.64+0x1f800] ;  /* 0x01f8004ca4aca981 */ /* 0x000f28000c1e9b00 */
[----:B------:R-:W1:Y:S01]  /*10520*/  LDS.128 R96, [R4+0x7830] ;  /* 0x0078300004607984 */ /* 0x000e620000000c00 */
[----:B------:R-:W-:Y:S01]  /*10530*/  DFMA R156, R156, R118, R158 ;  /* 0x000000769c9c722b */ /* 0x000fe2000000009e */
[----:B------:R-:W-:Y:S02]  /*10540*/  CS2R R186, SRZ ;  /* 0x0000000000ba7805 */ /* 0x000fe4000001ff00 */
[----:B------:R-:W1:Y:S04]  /*10550*/  LDS.64 R158, [R5+0x7b00] ;  /* 0x007b0000059e7984 */ /* 0x000e680000000a00 */
[----:B------:R-:W4:Y:S04]  /*10560*/  @!P2 LDG.E.64.CONSTANT R186, desc[UR76][R164.64+0x27800] ;  /* 0x0278004ca4baa981 */ /* 0x000f28000c1e9b00 */
[----:B------:R-:W1:Y:S01]  /*10570*/  LDS.128 R116, [R160+0x30] ;  /* 0x00003000a0747984 */ /* 0x000e620000000c00 */
[----:B------:R-:W-:-:S03]  /*10580*/  DFMA R112, R184, R114, R112 ;  /* 0x00000072b870722b */ /* 0x000fc60000000070 */
[----:B------:R-:W-:Y:S01]  /*10590*/  LDS.64 R114, [R5+0x7c00] ;  /* 0x007c000005727984 */ /* 0x000fe20000000a00 */
[----:B0-----:R-:W-:-:S03]  /*105a0*/  DFMA R154, R60, R152, R154 ;  /* 0x000000983c9a722b */ /* 0x001fc6000000009a */
[----:B------:R-:W0:Y:S01]  /*105b0*/  LDS.64 R152, [R161+0x300] ;  /* 0x00030000a1987984 */ /* 0x000e220000000a00 */
[----:B-1----:R-:W-:-:S03]  /*105c0*/  DFMA R96, R180, R96, R112 ;  /* 0x00000060b460722b */ /* 0x002fc60000000070 */
[----:B------:R-:W1:Y:S01]  /*105d0*/  LDS.64 R112, [R161+0x380] ;  /* 0x00038000a1707984 */ /* 0x000e620000000a00 */
[----:B------:R-:W-:-:S03]  /*105e0*/  DFMA R156, R92, R158, R156 ;  /* 0x0000009e5c9c722b */ /* 0x000fc6000000009c */
[----:B------:R-:W1:Y:S01]  /*105f0*/  LDS.64 R92, [R5+0x7b80] ;  /* 0x007b8000055c7984 */ /* 0x000e620000000a00 */
[----:B------:R-:W-:-:S03]  /*10600*/  DFMA R178, R178, R98, R96 ;  /* 0x00000062b2b2722b */ /* 0x000fc60000000060 */
[----:B------:R-:W1:Y:S01]  /*10610*/  LDS.128 R96, [R160+0x40] ;  /* 0x00004000a0607984 */ /* 0x000e620000000c00 */
[----:B------:R-:W-:-:S08]  /*10620*/  DFMA R116, R42, R116, R154 ;  /* 0x000000742a74722b */ /* 0x000fd0000000009a */
[----:B0-----:R-:W-:-:S08]  /*10630*/  DFMA R116, R58, R152, R116 ;  /* 0x000000983a74722b */ /* 0x001fd00000000074 */
[----:B------:R-:W-:Y:S01]  /*10640*/  DFMA R116, R56, R118, R116 ;  /* 0x000000763874722b */ /* 0x000fe20000000074 */
[----:B------:R-:W-:Y:S01]  /*10650*/  CS2R R180, SRZ ;  /* 0x0000000000b47805 */ /* 0x000fe2000001ff00 */
[----:B------:R-:W0:Y:S05]  /*10660*/  LDS.64 R118, [R5+0x7c80] ;  /* 0x007c800005767984 */ /* 0x000e2a0000000a00 */
[----:B------:R-:W4:Y:S01]  /*10670*/  @!P2 LDG.E.64.CONSTANT R180, desc[UR76][R164.64+0x37800] ;  /* 0x0378004ca4b4a981 */ /* 0x000f22000c1e9b00 */
[----:B-1----:R-:W-:-:S03]  /*10680*/  DFMA R116, R54, R112, R116 ;  /* 0x000000703674722b */ /* 0x002fc60000000074 */
[----:B------:R-:W1:Y:S01]  /*10690*/  LDS.64 R112, [R161+0x400] ;  /* 0x00040000a1707984 */ /* 0x000e620000000a00 */
[----:B------:R-:W-:-:S03]  /*106a0*/  DFMA R156, R92, R94, R156 ;  /* 0x0000005e5c9c722b */ /* 0x000fc6000000009c */
[----:B------:R-:W1:Y:S05]  /*106b0*/  LDS.128 R92, [R4+0x7840] ;  /* 0x00784000045c7984 */ /* 0x000e6a0000000c00 */
[----:B------:R-:W-:Y:S02]  /*106c0*/  DFMA R100, R100, R114, R156 ;  /* 0x000000726464722b */ /* 0x000fe4000000009c */
[----:B------:R-:W-:Y:S01]  /*106d0*/  DFMA R114, R28, R96, R116 ;  /* 0x000000601c72722b */ /* 0x000fe20000000074 */
[----:B------:R-:W-:Y:S04]  /*106e0*/  LDS.64 R156, [R161+0x500] ;  /* 0x00050000a19c7984 */ /* 0x000fe80000000a00 */
[----:B------:R-:W1:Y:S04]  /*106f0*/  LDS.64 R96, [R5+0x7d00] ;  /* 0x007d000005607984 */ /* 0x000e680000000a00 */
[----:B------:R-:W1:Y:S01]  /*10700*/  LDS.64 R116, [R161+0x480] ;  /* 0x00048000a1747984 */ /* 0x000e620000000a00 */
[----:B0-----:R-:W-:-:S03]  /*10710*/  DFMA R118, R118, R102, R100 ;  /* 0x000000667676722b */ /* 0x001fc60000000064 */
[----:B------:R-:W0:Y:S01]  /*10720*/  LDS.128 R100, [R4+0x7850] ;  /* 0x0078500004647984 */ /* 0x000e220000000c00 */
[----:B-1----:R-:W-:-:S03]  /*10730*/  DFMA R152, R52, R112, R114 ;  /* 0x000000703498722b */ /* 0x002fc60000000072 */
[----:B------:R-:W1:Y:S01]  /*10740*/  LDS.128 R112, [UR7+0x9780] ;  /* 0x00978007ff707984 */ /* 0x000e620008000c00 */
[----:B------:R-:W-:-:S03]  /*10750*/  DFMA R92, R176, R92, R178 ;  /* 0x0000005cb05c722b */ /* 0x000fc600000000b2 */
[----:B------:R-:W-:Y:S01]  /*10760*/  LDS.128 R176, [UR7+0x97f0] ;  /* 0x0097f007ffb07984 */ /* 0x000fe20008000c00 */
[----:B------:R-:W-:-:S04]  /*10770*/  DFMA R152, R48, R98, R152 ;  /* 0x000000623098722b */ /* 0x000fc80000000098 */
[----:B------:R-:W-:Y:S02]  /*10780*/  DFMA R188, R188, R94, R92 ;  /* 0x0000005ebcbc722b */ /* 0x000fe4000000005c */
[----:B------:R-:W1:Y:S01]  /*10790*/  LDS.128 R92, [R160+0x50] ;  /* 0x00005000a05c7984 */ /* 0x000e620000000c00 */
[----:B------:R-:W-:-:S03]  /*107a0*/  DFMA R108, R108, R96, R118 ;  /* 0x000000606c6c722b */ /* 0x000fc60000000076 */
[----:B------:R-:W1:Y:S01]  /*107b0*/  LDS.128 R96, [UR7+0x9790] ;  /* 0x00979007ff607984 */ /* 0x000e620008000c00 */
[----:B------:R-:W-:-:S03]  /*107c0*/  DFMA R152, R46, R116, R152 ;  /* 0x000000742e98722b */ /* 0x000fc60000000098 */
[----:B------:R-:W1:Y:S01]  /*107d0*/  LDS.128 R116, [UR7+0x97a0] ;  /* 0x0097a007ff747984 */ /* 0x000e620008000c00 */
[----:B0-----:R-:W-:-:S03]  /*107e0*/  DFMA R188, R170, R100, R188 ;  /* 0x00000064aabc722b */ /* 0x001fc600000000bc */
[----:B------:R-:W-:Y:S01]  /*107f0*/  LDS.128 R168, [R4+0x7870] ;  /* 0x0078700004a87984 */ /* 0x000fe20000000c00 */
[----:B-1----:R-:W-:-:S03]  /*10800*/  DFMA R100, R20, R112, RZ ;  /* 0x000000701464722b */ /* 0x002fc600000000ff */
[----:B------:R-:W0:Y:S01]  /*10810*/  LDS.64 R20, [R5+0x7d80] ;  /* 0x007d800005147984 */ /* 0x000e220000000a00 */
[----:B------:R-:W-:-:S04]  /*10820*/  DFMA R194, R194, R102, R188 ;  /* 0x00000066c2c2722b */ /* 0x000fc800000000bc */
[----:B------:R-:W-:Y:S02]  /*10830*/  DFMA R154, R84, R114, R100 ;  /* 0x00000072549a722b */ /* 0x000fe40000000064 */
[----:B------:R-:W1:Y:S01]  /*10840*/  LDS.128 R100, [UR7+0x97b0] ;  /* 0x0097b007ff647984 */ /* 0x000e620008000c00 */
[----:B------:R-:W-:-:S03]  /*10850*/  DFMA R92, R36, R92, R152 ;  /* 0x0000005c245c722b */ /* 0x000fc60000000098 */
[----:B------:R-:W1:Y:S02]  /*10860*/  LDS.64 R84, [R5+0x7e00] ;  /* 0x007e000005547984 */ /* 0x000e640000000a00 */
[----:B------:R-:W-:Y:S02]  /*10870*/  DFMA R158, R80, R96, R154 ;  /* 0x00000060509e722b */ /* 0x000fe4000000009a */
[----:B------:R-:W1:Y:S01]  /*10880*/  LDS.128 R152, [R4+0x7860] ;  /* 0x0078600004987984 */ /* 0x000e620000000c00 */
[----:B------:R-:W-:-:S05]  /*10890*/  DFMA R80, R44, R156, R92 ;  /* 0x0000009c2c50722b */ /* 0x000fca000000005c */
[----:B------:R-:W-:Y:S02]  /*108a0*/  DFMA R14, R14, R98, R158 ;  /* 0x000000620e0e722b */ /* 0x000fe4000000009e */
[----:B------:R-:W1:Y:S06]  /*108b0*/  LDS.128 R156, [UR7+0x97c0] ;  /* 0x0097c007ff9c7984 */ /* 0x000e6c0008000c00 */
[----:B------:R-:W-:Y:S02]  /*108c0*/  DFMA R16, R16, R116, R14 ;  /* 0x000000741010722b */ /* 0x000fe4000000000e */
[----:B------:R-:W1:Y:S06]  /*108d0*/  LDS.64 R14, [R161+0x580] ;  /* 0x00058000a10e7984 */ /* 0x000e6c0000000a00 */
[----:B------:R-:W-:-:S02]  /*108e0*/  DFMA R10, R10, R118, R16 ;  /* 0x000000760a0a722b */ /* 0x000fc40000000010 */
[----:B0-----:R-:W-:Y:S01]  /*108f0*/  DFMA R20, R20, R110, R108 ;  /* 0x0000006e1414722b */ /* 0x001fe2000000006c */
[----:B------:R-:W0:Y:S01]  /*10900*/  LDS.128 R108, [UR7+0x97d0] ;  /* 0x0097d007ff6c7984 */ /* 0x000e220008000c00 */
[----:B------:R-:W-:-:S03]  /*10910*/  DFMA R16, R40, R94, R80 ;  /* 0x0000005e2810722b */ /* 0x000fc60000000050 */
[----:B------:R-:W-:Y:S01]  /*10920*/  LDS.128 R92, [R160+0x60] ;  /* 0x00006000a05c7984 */ /* 0x000fe20000000c00 */
[----:B-1----:R-:W-:-:S03]  /*10930*/  DFMA R80, R74, R100, R10 ;  /* 0x000000644a50722b */ /* 0x002fc6000000000a */
[----:B------:R-:W1:Y:S01]  /*10940*/  LDS.64 R10, [R5+0x7e80] ;  /* 0x007e8000050a7984 */ /* 0x000e620000000a00 */
[----:B------:R-:W-:-:S03]  /*10950*/  DFMA R84, R104, R84, R20 ;  /* 0x000000546854722b */ /* 0x000fc60000000014 */
[----:B------:R-:W1:Y:S01]  /*10960*/  LDS.64 R20, [R5+0x7f00] ;  /* 0x007f000005147984 */ /* 0x000e620000000a00 */
[----:B------:R-:W-:-:S03]  /*10970*/  DFMA R80, R72, R102, R80 ;  /* 0x000000664850722b */ /* 0x000fc60000000050 */
[----:B------:R-:W1:Y:S01]  /*10980*/  LDS.128 R72, [UR7+0x97e0] ;  /* 0x0097e007ff487984 */ /* 0x000e620008000c00 */
[----:B------:R-:W-:Y:S01]  /*10990*/  DFMA R152, R202, R152, R194 ;  /* 0x00000098ca98722b */ /* 0x000fe200000000c2 */
[----:B------:R-:W4:Y:S03]  /*109a0*/  LDCU.64 UR6, c[0x3][0x900] ;  /* 0x00c12000ff0677ac */ /* 0x000f260008000a00 */
[----:B------:R-:W-:Y:S01]  /*109b0*/  DFMA R80, R78, R156, R80 ;  /* 0x0000009c4e50722b */ /* 0x000fe20000000050 */
[----:B------:R-:W2:Y:S01]  /*109c0*/  LDS.64 R78, [R5+0x7f80] ;  /* 0x007f8000054e7984 */ /* 0x000ea20000000a00 */
[----:B------:R-:W-:-:S03]  /*109d0*/  DFMA R16, R38, R14, R16 ;  /* 0x0000000e2610722b */ /* 0x000fc60000000010 */
[----:B------:R-:W3:Y:S03]  /*109e0*/  LDS.64 R14, [R161+0x600] ;  /* 0x00060000a10e7984 */ /* 0x000ee60000000a00 */
[----:B------:R-:W-:-:S08]  /*109f0*/  DFMA R80, R70, R158, R80 ;  /* 0x0000009e4650722b */ /* 0x000fd00000000050 */
[----:B0-----:R-:W-:Y:S01]  /*10a00*/  DFMA R80, R8, R108, R80 ;  /* 0x0000006c0850722b */ /* 0x001fe20000000050 */
[----:B------:R-:W0:Y:S01]  /*10a10*/  LDS.64 R8, [R161+0x680] ;  /* 0x00068000a1087984 */ /* 0x000e220000000a00 */
[----:B-1----:R-:W-:-:S06]  /*10a20*/  DFMA R10, R10, R106, R84 ;  /* 0x0000006a0a0a722b */ /* 0x002fcc0000000054 */
[----:B------:R-:W-:Y:S02]  /*10a30*/  DFMA R80, R86, R110, R80 ;  /* 0x0000006e5650722b */ /* 0x000fe40000000050 */
[----:B------:R-:W-:Y:S02]  /*10a40*/  DFMA R152, R224, R154, R152 ;  /* 0x0000009ae098722b */ /* 0x000fe40000000098 */
[----:B------:R-:W-:-:S04]  /*10a50*/  DFMA R10, R120, R20, R10 ;  /* 0x00000014780a722b */ /* 0x000fc8000000000a */
[----:B------:R-:W-:Y:S01]  /*10a60*/  DFMA R80, R82, R72, R80 ;  /* 0x000000485250722b */ /* 0x000fe20000000050 */
[----:B------:R-:W-:Y:S01]  /*10a70*/  LDS.64 R20, [R161+0x700] ;  /* 0x00070000a1147984 */ /* 0x000fe20000000a00 */
[----:B------:R-:W-:Y:S02]  /*10a80*/  DFMA R16, R34, R92, R16 ;  /* 0x0000005c2210722b */ /* 0x000fe40000000010 */
[----:B------:R-:W-:Y:S02]  /*10a90*/  DFMA R152, R218, R168, R152 ;  /* 0x000000a8da98722b */ /* 0x000fe40000000098 */
[----:B--2---:R-:W-:Y:S02]  /*10aa0*/  DFMA R122, R78, R122, R10 ;  /* 0x0000007a4e7a722b */ /* 0x004fe4000000000a */
[----:B------:R-:W-:-:S04]  /*10ab0*/  DFMA R80, R32, R74, R80 ;  /* 0x0000004a2050722b */ /* 0x000fc80000000050 */
[----:B------:R-:W-:Y:S02]  /*10ac0*/  DFMA R170, R216, R170, R152 ;  /* 0x000000aad8aa722b */ /* 0x000fe40000000098 */
[----:B------:R-:W-:Y:S02]  /*10ad0*/  DMUL R10, R122, R166 ;  /* 0x000000a67a0a7228 */ /* 0x000fe40000000000 */
[----:B---3--:R-:W-:Y:S02]  /*10ae0*/  DFMA R16, R30, R14, R16 ;  /* 0x0000000e1e10722b */ /* 0x008fe40000000010 */
[----:B------:R-:W-:-:S04]  /*10af0*/  DFMA R80, R76, R176, R80 ;  /* 0x000000b04c50722b */ /* 0x000fc80000000050 */
[----:B------:R-:W-:Y:S02]  /*10b00*/  DFMA R10, R170, R174, R10 ;  /* 0x000000aeaa0a722b */ /* 0x000fe4000000000a */
[----:B------:R-:W-:Y:S02]  /*10b10*/  DFMA R16, R26, R94, R16 ;  /* 0x0000005e1a10722b */ /* 0x000fe40000000010 */
[----:B------:R-:W-:Y:S02]  /*10b20*/  DFMA R14, R68, R178, R80 ;  /* 0x000000b2440e722b */ /* 0x000fe40000000050 */
[----:B----4-:R-:W-:-:S04]  /*10b30*/  DMUL R172, R122, R172 ;  /* 0x000000ac7aac7228 */ /* 0x010fc80000000000 */
[----:B0-----:R-:W-:Y:S02]  /*10b40*/  DFMA R32, R24, R8, R16 ;  /* 0x000000081820722b */ /* 0x001fe40000000010 */
[----:B------:R-:W-:Y:S01]  /*10b50*/  DFMA R70, R14, R182, R10 ;  /* 0x000000b60e46722b */ /* 0x000fe2000000000a */
[----:B------:R-:W-:Y:S04]  /*10b60*/  LDS.64 R16, [R161+0x780] ;  /* 0x00078000a1107984 */ /* 0x000fe80000000a00 */
[----:B------:R-:W-:Y:S01]  /*10b70*/  LDS.128 R8, [R160+0x70] ;  /* 0x00007000a0087984 */ /* 0x000fe20000000c00 */
[----:B------:R-:W-:Y:S06]  /*10b80*/  BAR.SYNC.DEFER_BLOCKING 0x0 ;  /* 0x0000000000007b1d */ /* 0x000fec0000010000 */
[----:B------:R-:W-:-:S08]  /*10b90*/  DFMA R172, R170, R166, R172 ;  /* 0x000000a6aaac722b */ /* 0x000fd000000000ac */
[----:B------:R-:W-:Y:S01]  /*10ba0*/  DFMA R172, R14, R186, R172 ;  /* 0x000000ba0eac722b */ /* 0x000fe200000000ac */
[----:B------:R-:W-:-:S06]  /*10bb0*/  CS2R R4, SRZ ;  /* 0x0000000000047805 */ /* 0x000fcc000001ff00 */
[----:B------:R-:W2:Y:S04]  /*10bc0*/  @!P2 LDG.E.64.CONSTANT R4, desc[UR76][R164.64+0x2f800] ;  /* 0x02f8004ca404a981 */ /* 0x000ea8000c1e9b00 */
[----:B------:R-:W-:Y:S04]  /*10bd0*/  STS.64 [R220], R70 ;  /* 0x00000046dc007388 */ /* 0x000fe80000000a00 */
[----:B------:R-:W-:Y:S01]  /*10be0*/  STS.64 [R242], R172 ;  /* 0x000000acf2007388 */ /* 0x000fe20000000a00 */
[----:B------:R-:W-:Y:S06]  /*10bf0*/  BAR.SYNC.DEFER_BLOCKING 0x0 ;  /* 0x0000000000007b1d */ /* 0x000fec0000010000 */
[----:B------:R-:W0:Y:S04]  /*10c00*/  LDS.128 R76, [R160] ;  /* 0x00000000a04c7984 */ /* 0x000e280000000c00 */
[----:B------:R-:W1:Y:S04]  /*10c10*/  LDS.64 R84, [R161] ;  /* 0x00000000a1547984 */ /* 0x000e680000000a00 */
[----:B------:R-:W3:Y:S01]  /*10c20*/  LDS.64 R86, [R161+0x80] ;  /* 0x00008000a1567984 */ /* 0x000ee20000000a00 */
[----:B------:R-:W-:-:S03]  /*10c30*/  DMUL R180, R180, UR8 ;  /* 0x00000008b4b47c28 */ /* 0x000fc60008000000 */
[----:B------:R-:W4:Y:S01]  /*10c40*/  LDS.128 R80, [R160+0x10] ;  /* 0x00001000a0507984 */ /* 0x000f220000000c00 */
[----:B------:R-:W-:Y:S01]  /*10c50*/  DFMA R240, R88, R162, R240 ;  /* 0x000000a258f0722b */ /* 0x000fe200000000f0 */
[----:B------:R-:W2:Y:S02]  /*10c60*/  LDCU.64 UR8, c[0x3][0x780] ;  /* 0x00c0f000ff0877ac */ /* 0x000ea40008000a00 */
[----:B------:R-:W4:Y:S01]  /*10c70*/  LDS.64 R88, [R161+0x100] ;  /* 0x00010000a1587984 */ /* 0x000f220000000a00 */
[----:B0-----:R-:W-:-:S08]  /*10c80*/  DMUL R76, R214, R76 ;  /* 0x0000004cd64c7228 */ /* 0x001fd00000000000 */
[----:B------:R-:W-:Y:S01]  /*10c90*/  DFMA R76, R68, R180, R76 ;  /* 0x000000b4444c722b */ /* 0x000fe2000000004c */
[----:B------:R-:W-:Y:S07]  /*10ca0*/  LDS.128 R68, [R160+0x20] ;  /* 0x00002000a0447984 */ /* 0x000fee0000000c00 */
[----:B-1----:R-:W-:-:S08]  /*10cb0*/  DFMA R76, R212, R84, R76 ;  /* 0x00000054d44c722b */ /* 0x002fd0000000004c */
[----:B------:R-:W-:Y:S01]  /*10cc0*/  DFMA R76, R210, R78, R76 ;  /* 0x0000004ed24c722b */ /* 0x000fe2000000004c */
[----:B------:R-:W0:Y:S07]  /*10cd0*/  LDS.64 R78, [R161+0x180] ;  /* 0x00018000a14e7984 */ /* 0x000e2e0000000a00 */
[----:B---3--:R-:W-:-:S08]  /*10ce0*/  DFMA R76, R208, R86, R76 ;  /* 0x00000056d04c722b */ /* 0x008fd0000000004c */
[----:B----4-:R-:W-:Y:S01]  /*10cf0*/  DFMA R76, R206, R80, R76 ;  /* 0x00000050ce4c722b */ /* 0x010fe2000000004c */
[----:B------:R-:W1:Y:S07]  /*10d00*/  LDS.64 R80, [R161+0x200] ;  /* 0x00020000a1507984 */ /* 0x000e6e0000000a00 */
[----:B------:R-:W-:-:S08]  /*10d10*/  DFMA R76, R204, R88, R76 ;  /* 0x00000058cc4c722b */ /* 0x000fd0000000004c */
[----:B------:R-:W-:Y:S01]  /*10d20*/  DFMA R76, R200, R82, R76 ;  /* 0x00000052c84c722b */ /* 0x000fe2000000004c */
[----:B------:R-:W3:Y:S07]  /*10d30*/  LDS.64 R82, [R161+0x280] ;  /* 0x00028000a1527984 */ /* 0x000eee0000000a00 */
[----:B0-----:R-:W-:Y:S02]  /*10d40*/  DFMA R66, R66, R78, R76 ;  /* 0x0000004e4242722b */ /* 0x001fe4000000004c */
[----:B------:R-:W0:Y:S06]  /*10d50*/  LDS.128 R76, [R160+0x30] ;  /* 0x00003000a04c7984 */ /* 0x000e2c0000000c00 */
[----:B------:R-:W-:Y:S01]  /*10d60*/  DFMA R66, R50, R68, R66 ;  /* 0x000000443242722b */ /* 0x000fe20000000042 */
[----:B------:R-:W4:Y:S07]  /*10d70*/  LDS.64 R50, [R161+0x300] ;  /* 0x00030000a1327984 */ /* 0x000f2e0000000a00 */
[----:B-1----:R-:W-:Y:S01]  /*10d80*/  DFMA R66, R64, R80, R66 ;  /* 0x000000504042722b */ /* 0x002fe20000000042 */
[----:B------:R-:W1:Y:S07]  /*10d90*/  LDS.64 R64, [R161+0x380] ;  /* 0x00038000a1407984 */ /* 0x000e6e0000000a00 */
[----:B------:R-:W-:-:S08]  /*10da0*/  DFMA R66, R62, R70, R66 ;  /* 0x000000463e42722b */ /* 0x000fd00000000042 */
[----:B---3--:R-:W-:Y:S01]  /*10db0*/  DFMA R66, R60, R82, R66 ;  /* 0x000000523c42722b */ /* 0x008fe20000000042 */
[----:B------:R-:W3:Y:S07]  /*10dc0*/  LDS.128 R60, [R160+0x40] ;  /* 0x00004000a03c7984 */ /* 0x000eee0000000c00 */
[----:B0-----:R-:W-:Y:S01]  /*10dd0*/  DFMA R66, R42, R76, R66 ;  /* 0x0000004c2a42722b */ /* 0x001fe20000000042 */
[----:B------:R-:W0:Y:S07]  /*10de0*/  LDS.64 R42, [R161+0x400] ;  /* 0x00040000a12a7984 */ /* 0x000e2e0000000a00 */
[----:B----4-:R-:W-:-:S02]  /*10df0*/  DFMA R50, R58, R50, R66 ;  /* 0x000000323a32722b */ /* 0x010fc40000000042 */
[----:B------:R-:W4:Y:S06]  /*10e00*/  LDS.64 R66, [R161+0x480] ;  /* 0x00048000a1427984 */ /* 0x000f2c0000000a00 */
[----:B------:R-:W-:Y:S01]  /*10e10*/  DFMA R50, R56, R78, R50 ;  /* 0x0000004e3832722b */ /* 0x000fe20000000032 */
[----:B------:R-:W4:Y:S07]  /*10e20*/  LDS.128 R56, [R160+0x50] ;  /* 0x00005000a0387984 */ /* 0x000f2e0000000c00 */
[----:B-1----:R-:W-:-:S08]  /*10e30*/  DFMA R50, R54, R64, R50 ;  /* 0x000000403632722b */ /* 0x002fd00000000032 */
[----:B---3--:R-:W-:Y:S01]  /*10e40*/  DFMA R50, R28, R60, R50 ;  /* 0x0000003c1c32722b */ /* 0x008fe20000000032 */
[----:B------:R-:W1:Y:S07]  /*10e50*/  LDS.64 R28, [R161+0x500] ;  /* 0x00050000a11c7984 */ /* 0x000e6e0000000a00 */
[----:B0-----:R-:W-:Y:S01]  /*10e60*/  DFMA R42, R52, R42, R50 ;  /* 0x0000002a342a722b */ /* 0x001fe20000000032 */
[----:B------:R-:W0:Y:S07]  /*10e70*/  LDS.64 R52, [R161+0x580] ;  /* 0x00058000a1347984 */ /* 0x000e2e0000000a00 */
[----:B------:R-:W-:Y:S01]  /*10e80*/  DFMA R42, R48, R62, R42 ;  /* 0x0000003e302a722b */ /* 0x000fe2000000002a */
[----:B------:R-:W3:Y:S07]  /*10e90*/  LDS.128 R48, [R160+0x60] ;  /* 0x00006000a0307984 */ /* 0x000eee0000000c00 */
[----:B----4-:R-:W-:Y:S01]  /*10ea0*/  DFMA R42, R46, R66, R42 ;  /* 0x000000422e2a722b */ /* 0x010fe2000000002a */
[----:B------:R-:W4:Y:S07]  /*10eb0*/  LDS.64 R46, [R161+0x600] ;  /* 0x00060000a12e7984 */ /* 0x000f2e0000000a00 */
[----:B------:R-:W-:-:S08]  /*10ec0*/  DFMA R42, R36, R56, R42 ;  /* 0x00000038242a722b */ /* 0x000fd0000000002a */
[----:B-1----:R-:W-:-:S08]  /*10ed0*/  DFMA R28, R44, R28, R42 ;  /* 0x0000001c2c1c722b */ /* 0x002fd0000000002a */
[----:B------:R-:W-:Y:S01]  /*10ee0*/  DFMA R28, R40, R58, R28 ;  /* 0x0000003a281c722b */ /* 0x000fe2000000001c */
[----:B------:R-:W1:Y:S07]  /*10ef0*/  LDS.64 R40, [R161+0x680] ;  /* 0x00068000a1287984 */ /* 0x000e6e0000000a00 */
[----:B0-----:R-:W-:Y:S01]  /*10f00*/  DFMA R28, R38, R52, R28 ;  /* 0x00000034261c722b */ /* 0x001fe2000000001c */
[----:B------:R-:W0:Y:S01]  /*10f10*/  LDS.128 R36, [R160+0x70] ;  /* 0x00007000a0247984 */ /* 0x000e220000000c00 */
[----:B------:R-:W-:-:S03]  /*10f20*/  DFMA R8, R22, R8, R32 ;  /* 0x000000081608722b */ /* 0x000fc60000000020 */
[----:B------:R-:W2:Y:S03]  /*10f30*/  LDS.64 R32, [R161+0x700] ;  /* 0x00070000a1207984 */ /* 0x000ea60000000a00 */
[----:B---3--:R-:W-:Y:S02]  /*10f40*/  DFMA R28, R34, R48, R28 ;  /* 0x00000030221c722b */ /* 0x008fe4000000001c */
[----:B------:R-:W-:-:S06]  /*10f50*/  DFMA R8, R18, R20, R8 ;  /* 0x000000141208722b */ /* 0x000fcc0000000008 */
[----:B----4-:R-:W-:Y:S02]  /*10f60*/  DFMA R28, R30, R46, R28 ;  /* 0x0000002e1e1c722b */ /* 0x010fe4000000001c */
[----:B------:R-:W-:Y:S01]  /*10f70*/  DFMA R8, R12, R10, R8 ;  /* 0x0000000a0c08722b */ /* 0x000fe20000000008 */
[----:B------:R-:W3:Y:S05]  /*10f80*/  LDS.64 R10, [R161+0x780] ;  /* 0x00078000a10a7984 */ /* 0x000eea0000000a00 */
[----:B------:R-:W-:Y:S02]  /*10f90*/  DFMA R28, R26, R50, R28 ;  /* 0x000000321a1c722b */ /* 0x000fe4000000001c */
[----:B------:R-:W-:-:S06]  /*10fa0*/  DMUL R122, R122, R186 ;  /* 0x000000ba7a7a7228 */ /* 0x000fcc0000000000 */
[----:B-1----:R-:W-:Y:S01]  /*10fb0*/  DFMA R28, R24, R40, R28 ;  /* 0x00000028181c722b */ /* 0x002fe2000000001c */
[----:B------:R-:W-:Y:S06]  /*10fc0*/  BAR.SYNC.DEFER_BLOCKING 0x0 ;  /* 0x0000000000007b1d */ /* 0x000fec0000010000 */
[----:B------:R-:W-:Y:S02]  /*10fd0*/  DFMA R122, R170, R182, R122 ;  /* 0x000000b6aa7a722b */ /* 0x000fe4000000007a */
[----:B0-----:R-:W-:Y:S02]  /*10fe0*/  DFMA R28, R22, R36, R28 ;  /* 0x00000024161c722b */ /* 0x001fe4000000001c */
[----:B------:R-:W-:-:S02]  /*10ff0*/  DFMA R248, R162, R90, R248 ;  /* 0x0000005aa2f8722b */ /* 0x000fc400000000f8 */
[----:B------:R-:W-:Y:S02]  /*11000*/  DFMA R246, R124, R162, R246 ;  /* 0x000000a27cf6722b */ /* 0x000fe400000000f6 */
[----:B--2---:R-:W-:Y:S02]  /*11010*/  DFMA R4, R14, R4, R122 ;  /* 0x000000040e04722b */ /* 0x004fe4000000007a */
[----:B------:R-:W-:Y:S02]  /*11020*/  DFMA R28, R18, R32, R28 ;  /* 0x00000020121c722b */ /* 0x000fe4000000001c */
[----:B------:R-:W-:Y:S02]  /*11030*/  DFMA R244, R162, R126, R244 ;  /* 0x0000007ea2f4722b */ /* 0x000fe400000000f4 */
[----:B------:R-:W-:Y:S02]  /*11040*/  DFMA R238, R128, R162, R238 ;  /* 0x000000a280ee722b */ /* 0x000fe400000000ee */
[----:B------:R-:W-:-:S02]  /*11050*/  DFMA R236, R162, R130, R236 ;  /* 0x00000082a2ec722b */ /* 0x000fc400000000ec */
[-C--:B------:R-:W-:Y:S02]  /*11060*/  DFMA R234, R132, R162.reuse, R234 ;  /* 0x000000a284ea722b */ /* 0x080fe400000000ea */
[----:B------:R-:W-:Y:S02]  /*11070*/  DFMA R196, R148, R162, R196 ;  /* 0x000000a294c4722b */ /* 0x000fe400000000c4 */
[----:B------:R-:W-:Y:S02]  /*11080*/  DFMA R8, R6, R16, R8 ;  /* 0x000000100608722b */ /* 0x000fe40000000008 */
[C---:B------:R-:W-:Y:S02]  /*11090*/  DFMA R232, R162.reuse, R134, R232 ;  /* 0x00000086a2e8722b */ /* 0x040fe400000000e8 */
[----:B------:R-:W-:Y:S02]  /*110a0*/  DFMA R198, R162, R150, R198 ;  /* 0x00000096a2c6722b */ /* 0x000fe400000000c6 */
[----:B------:R-:W-:-:S02]  /*110b0*/  DFMA R28, R12, R38, R28 ;  /* 0x000000260c1c722b */ /* 0x000fc4000000001c */
[----:B------:R-:W-:Y:S02]  /*110c0*/  DFMA R230, R136, R162, R230 ;  /* 0x000000a288e6722b */ /* 0x000fe400000000e6 */
[----:B------:R-:W-:Y:S02]  /*110d0*/  DFMA R240, R112, R4, R240 ;  /* 0x0000000470f0722b */ /* 0x000fe400000000f0 */
[----:B------:R-:W-:Y:S02]  /*110e0*/  DFMA R228, R162, R138, R228 ;  /* 0x0000008aa2e4722b */ /* 0x000fe400000000e4 */
[----:B------:R-:W-:Y:S02]  /*110f0*/  DFMA R114, R4, R114, R248 ;  /* 0x000000720472722b */ /* 0x000fe400000000f8 */
[----:B------:R-:W-:Y:S02]  /*11100*/  DFMA R226, R140, R162, R226 ;  /* 0x000000a28ce2722b */ /* 0x000fe400000000e2 */
[----:B------:R-:W-:-:S02]  /*11110*/  DFMA R96, R96, R4, R246 ;  /* 0x000000046060722b */ /* 0x000fc400000000f6 */
[----:B------:R-:W-:Y:S02]  /*11120*/  DFMA R222, R162, R142, R222 ;  /* 0x0000008ea2de722b */ /* 0x000fe400000000de */
[----:B------:R-:W-:Y:S02]  /*11130*/  DFMA R98, R4, R98, R244 ;  /* 0x000000620462722b */ /* 0x000fe400000000f4 */
[----:B------:R-:W-:Y:S02]  /*11140*/  DFMA R192, R144, R162, R192 ;  /* 0x000000a290c0722b */ /* 0x000fe400000000c0 */
[----:B------:R-:W-:Y:S02]  /*11150*/  DFMA R116, R116, R4, R238 ;  /* 0x000000047474722b */ /* 0x000fe400000000ee */
[----:B------:R-:W-:Y:S02]  /*11160*/  DFMA R190, R162, R146, R190 ;  /* 0x00000092a2be722b */ /* 0x000fe400000000be */
[----:B------:R-:W-:Y:S01]  /*11170*/  DFMA R118, R4, R118, R236 ;  /* 0x000000760476722b */ /* 0x000fe200000000ec */
[----:B------:R-:W-:Y:S01]  /*11180*/  STS.64 [R2], R240 ;  /* 0x000000f002007388 */ /* 0x000fe20000000a00 */
[----:B------:R-:W-:-:S02]  /*11190*/  DADD R8, R196, R8 ;  /* 0x00000000c4087229 */ /* 0x000fc40000000008 */
[----:B------:R-:W-:Y:S01]  /*111a0*/  DFMA R100, R100, R4, R234 ;  /* 0x000000046464722b */ /* 0x000fe200000000ea */
[----:B------:R-:W-:Y:S01]  /*111b0*/  STS.64 [R2+0x800], R114 ;  /* 0x0008007202007388 */ /* 0x000fe20000000a00 */
[C---:B------:R-:W-:Y:S02]  /*111c0*/  DFMA R102, R4.reuse, R102, R232 ;  /* 0x000000660466722b */ /* 0x040fe400000000e8 */
[----:B------:R-:W-:Y:S02]  /*111d0*/  DFMA R178, R4, R178, R198 ;  /* 0x000000b204b2722b */ /* 0x000fe400000000c6 */
[----:B---3--:R-:W-:Y:S01]  /*111e0*/  DFMA R10, R6, R10, R28 ;  /* 0x0000000a060a722b */ /* 0x008fe2000000001c */
[----:B------:R-:W-:Y:S01]  /*111f0*/  STS.64 [R2+0x1000], R96 ;  /* 0x0010006002007388 */ /* 0x000fe20000000a00 */
[----:B------:R-:W-:Y:S02]  /*11200*/  DFMA R156, R156, R4, R230 ;  /* 0x000000049c9c722b */ /* 0x000fe400000000e6 */
[----:B------:R-:W-:Y:S01]  /*11210*/  DFMA R158, R4, R158, R228 ;  /* 0x0000009e049e722b */ /* 0x000fe200000000e4 */
[----:B------:R-:W-:Y:S01]  /*11220*/  STS.64 [R2+0x1800], R98 ;  /* 0x0018006202007388 */ /* 0x000fe20000000a00 */
[----:B------:R-:W-:-:S02]  /*11230*/  DFMA R108, R108, R4, R226 ;  /* 0x000000046c6c722b */ /* 0x000fc400000000e2 */
[----:B------:R-:W-:Y:S01]  /*11240*/  DFMA R110, R4, R110, R222 ;  /* 0x0000006e046e722b */ /* 0x000fe200000000de */
[----:B------:R-:W-:Y:S01]  /*11250*/  STS.64 [R2+0x2000], R116 ;  /* 0x0020007402007388 */ /* 0x000fe20000000a00 */
[----:B------:R-:W-:Y:S02]  /*11260*/  DFMA R72, R72, R4, R192 ;  /* 0x000000044848722b */ /* 0x000fe400000000c0 */
[----:B------:R-:W-:Y:S01]  /*11270*/  DFMA R74, R4, R74, R190 ;  /* 0x0000004a044a722b */ /* 0x000fe200000000be */
[----:B------:R-:W-:Y:S01]  /*11280*/  STS.64 [R2+0x2800], R118 ;  /* 0x0028007602007388 */ /* 0x000fe20000000a00 */
[----:B------:R-:W-:-:S03]  /*11290*/  DFMA R4, R176, R4, R8 ;  /* 0x00000004b004722b */ /* 0x000fc60000000008 */
[----:B------:R-:W-:Y:S01]  /*112a0*/  STS.64 [R2+0x3000], R100 ;  /* 0x0030006402007388 */ /* 0x000fe20000000a00 */
[----:B------:R-:W-:-:S03]  /*112b0*/  DADD R10, R10, R178 ;  /* 0x000000000a0a7229 */ /* 0x000fc600000000b2 */
[----:B------:R-:W-:Y:S04]  /*112c0*/  STS.64 [R2+0x3800], R102 ;  /* 0x0038006602007388 */ /* 0x000fe80000000a00 */
[----:B------:R-:W-:Y:S04]  /*112d0*/  STS.64 [R2+0x4000], R156 ;  /* 0x0040009c02007388 */ /* 0x000fe80000000a00 */
[----:B------:R-:W-:Y:S04]  /*112e0*/  STS.64 [R2+0x4800], R158 ;  /* 0x0048009e02007388 */ /* 0x000fe80000000a00 */
[----:B------:R-:W-:Y:S04]  /*112f0*/  STS.64 [R2+0x5000], R108 ;  /* 0x0050006c02007388 */ /* 0x000fe80000000a00 */
[----:B------:R-:W-:Y:S04]  /*11300*/  STS.64 [R2+0x5800], R110 ;  /* 0x0058006e02007388 */ /* 0x000fe80000000a00 */
[----:B------:R-:W-:Y:S04]  /*11310*/  STS.64 [R2+0x6000], R72 ;  /* 0x0060004802007388 */ /* 0x000fe80000000a00 */
[----:B------:R-:W-:Y:S04]  /*11320*/  STS.64 [R2+0x6800], R74 ;  /* 0x0068004a02007388 */ /* 0x000fe80000000a00 */
[----:B------:R-:W-:Y:S04]  /*11330*/  STS.64 [R2+0x7000], R4 ;  /* 0x0070000402007388 */ /* 0x000fe80000000a00 */
[----:B------:R0:W-:Y:S04]  /*11340*/  STS.64 [R2+0x7800], R10 ;  /* 0x0078000a02007388 */ /* 0x0001e80000000a00 */
[----:B0-----:R0:W5:Y:S01]  /*11350*/  LDL.LU R2, [R1] ;  /* 0x0000000001027983 */ /* 0x0011620000300800 */
[----:B------:R-:W-:Y:S08]  /*11360*/  BAR.SYNC.DEFER_BLOCKING 0x0 ;  /* 0x0000000000007b1d */ /* 0x000ff00000010000 */
[----:B------:R-:W-:Y:S06]  /*11370*/  BAR.SYNC.DEFER_BLOCKING 0x0 ;  /* 0x0000000000007b1d */ /* 0x000fec0000010000 */
[----:B------:R-:W-:Y:S04]  /*11380*/  LDS.128 R12, [R3] ;  /* 0x00000000030c7984 */ /* 0x000fe80000000c00 */
[----:B------:R-:W1:Y:S04]  /*11390*/  LDS.128 R20, [R3+0x70] ;  /* 0x0000700003147984 */ /* 0x000e680000000c00 */
[----:B------:R-:W-:Y:S04]  /*113a0*/  LDS.128 R4, [R3+0x10] ;  /* 0x0000100003047984 */ /* 0x000fe80000000c00 */
[----:B------:R-:W2:Y:S04]  /*113b0*/  LDS.128 R40, [R3+0x60] ;  /* 0x0000600003287984 */ /* 0x000ea80000000c00 */
[----:B------:R-:W-:Y:S01]  /*113c0*/  LDS.128 R60, [R3+0x50] ;  /* 0x00005000033c7984 */ /* 0x000fe20000000c00 */
[----:B-1----:R-:W-:-:S02]  /*113d0*/  DADD R16, R12, R22 ;  /* 0x000000000c107229 */ /* 0x002fc40000000016 */
[----:B------:R-:W-:Y:S02]  /*113e0*/  DADD R12, R12, -R22 ;  /* 0x000000000c0c7229 */ /* 0x000fe40000000816 */
[----:B------:R-:W-:-:S04]  /*113f0*/  DADD R18, R14, R20 ;  /* 0x000000000e127229 */ /* 0x000fc80000000014 */
[----:B------:R-:W-:Y:S01]  /*11400*/  DFMA R8, R16, UR60, RZ ;  /* 0x0000003c10087c2b */ /* 0x000fe200080000ff */
[----:B------:R-:W1:Y:S01]  /*11410*/  LDCU.64 UR60, c[0x3][0x910] ;  /* 0x00c12200ff3c77ac */ /* 0x000e620008000a00 */
[----:B------:R-:W-:Y:S02]  /*11420*/  DADD R14, R14, -R20 ;  /* 0x000000000e0e7229 */ /* 0x000fe40000000814 */
[----:B------:R-:W-:-:S04]  /*11430*/  DFMA R10, R12, UR54, RZ ;  /* 0x000000360c0a7c2b */ /* 0x000fc800080000ff */
[----:B------:R-:W-:Y:S01]  /*11440*/  DFMA R8, R18, UR72, R8 ;  /* 0x0000004812087c2b */ /* 0x000fe20008000008 */
[----:B------:R-:W3:Y:S01]  /*11450*/  LDCU.64 UR72, c[0x3][0x718] ;  /* 0x00c0e300ff4877ac */ /* 0x000ee20008000a00 */
[----:B------:R-:W-:Y:S02]  /*11460*/  DFMA R20, R16, UR50, RZ ;  /* 0x0000003210147c2b */ /* 0x000fe400080000ff */
[----:B------:R-:W-:Y:S01]  /*11470*/  DFMA R10, R14, UR74, R10 ;  /* 0x0000004a0e0a7c2b */ /* 0x000fe2000800000a */
[----:B------:R-:W4:Y:S01]  /*11480*/  LDCU.64 UR74, c[0x3][0x758] ;  /* 0x00c0eb00ff4a77ac */ /* 0x000f220008000a00 */
[----:B------:R-:W-:Y:S01]  /*11490*/  DFMA R24, R12, UR52, RZ ;  /* 0x000000340c187c2b */ /* 0x000fe200080000ff */
[----:B------:R-:W0:Y:S03]  /*114a0*/  LDCU.64 UR50, c[0x3][0x8d8] ;  /* 0x00c11b00ff3277ac */ /* 0x000e260008000a00 */
[----:B------:R-:W-:-:S02]  /*114b0*/  DFMA R26, R18, UR48, R20 ;  /* 0x00000030121a7c2b */ /* 0x000fc40008000014 */
[----:B--2---:R-:W-:Y:S01]  /*114c0*/  DADD R22, R4, -R42 ;  /* 0x0000000004167229 */ /* 0x004fe2000000082a */
[----:B------:R-:W2:Y:S01]  /*114d0*/  LDCU.64 UR48, c[0x3][0x798] ;  /* 0x00c0f300ff3077ac */ /* 0x000ea20008000a00 */
[----:B-1----:R-:W-:Y:S02]  /*114e0*/  DFMA R24, R14, UR60, R24 ;  /* 0x0000003c0e187c2b */ /* 0x002fe40008000018 */
[----:B------:R-:W-:Y:S01]  /*114f0*/  DADD R20, R4, R42 ;  /* 0x0000000004147229 */ /* 0x000fe2000000002a */
[----:B------:R-:W1:Y:S01]  /*11500*/  LDCU.64 UR60, c[0x3][0x918] ;  /* 0x00c12300ff3c77ac */ /* 0x000e620008000a00 */
[----:B---3--:R-:W-:Y:S02]  /*11510*/  DFMA R30, R16, UR72, RZ ;  /* 0x00000048101e7c2b */ /* 0x008fe400080000ff */
[----:B------:R-:W-:Y:S01]  /*11520*/  DFMA R28, R22, UR32, R10 ;  /* 0x00000020161c7c2b */ /* 0x000fe2000800000a */
[----:B------:R-:W3:Y:S03]  /*11530*/  LDCU.64 UR32, c[0x3][0x958] ;  /* 0x00c12b00ff2077ac */ /* 0x000ee60008000a00 */
[----:B------:R-:W-:-:S02]  /*11540*/  DFMA R4, R20, UR58, R8 ;  /* 0x0000003a14047c2b */ /* 0x000fc40008000008 */
[----:B------:R-:W-:Y:S01]  /*11550*/  DFMA R32, R22, UR66, R24 ;  /* 0x0000004216207c2b */ /* 0x000fe20008000018 */
[----:B------:R-:W3:Y:S01]  /*11560*/  LDCU.64 UR66, c[0x3][0x990] ;  /* 0x00c13200ff4277ac */ /* 0x000ee20008000a00 */
[----:B----4-:R-:W-:Y:S02]  /*11570*/  DFMA R10, R18, UR74, R30 ;  /* 0x0000004a120a7c2b */ /* 0x010fe4000800001e */
[----:B0-----:R-:W-:Y:S01]  /*11580*/  DFMA R8, R12, UR50, RZ ;  /* 0x000000320c087c2b */ /* 0x001fe200080000ff */
[----:B------:R-:W0:Y:S01]  /*11590*/  LDCU.64 UR74, c[0x3][0x720] ;  /* 0x00c0e400ff4a77ac */ /* 0x000e220008000a00 */
[C---:B------:R-:W-:Y:S01]  /*115a0*/  DFMA R30, R20.reuse, UR70, R26 ;  /* 0x00000046141e7c2b */ /* 0x040fe2000800001a */
[----:B------:R-:W4:Y:S03]  /*115b0*/  LDCU.64 UR70, c[0x3][0x760] ;  /* 0x00c0ec00ff4677ac */ /* 0x000f260008000a00 */
[----:B--2---:R-:W-:-:S02]  /*115c0*/  DFMA R36, R20, UR48, R10 ;  /* 0x0000003014247c2b */ /* 0x004fc4000800000a */
[----:B-1----:R-:W-:Y:S01]  /*115d0*/  DFMA R34, R14, UR60, R8 ;  /* 0x0000003c0e227c2b */ /* 0x002fe20008000008 */
[----:B------:R-:W1:Y:S01]  /*115e0*/  LDCU.64 UR48, c[0x3][0x8e0] ;  /* 0x00c11c00ff3077ac */ /* 0x000e620008000a00 */
[----:B------:R-:W2:Y:S01]  /*115f0*/  LDS.128 R8, [R3+0x20] ;  /* 0x0000200003087984 */ /* 0x000ea20000000c00 */
[C-C-:B------:R-:W-:Y:S02]  /*11600*/  DADD R24, R6.reuse, R40.reuse ;  /* 0x0000000006187229 */ /* 0x140fe40000000028 */
[----:B------:R-:W-:Y:S01]  /*11610*/  DADD R26, R6, -R40 ;  /* 0x00000000061a7229 */ /* 0x000fe20000000828 */
[----:B------:R-:W1:Y:S02]  /*11620*/  LDCU.64 UR60, c[0x3][0x7d8] ;  /* 0x00c0fb00ff3c77ac */ /* 0x000e640008000a00 */
[----:B---3--:R-:W-:Y:S01]  /*11630*/  DFMA R38, R22, UR32, R34 ;  /* 0x0000002016267c2b */ /* 0x008fe20008000022 */
[----:B------:R-:W3:Y:S01]  /*11640*/  LDCU.64 UR32, c[0x3][0x7a0] ;  /* 0x00c0f400ff2077ac */ /* 0x000ee20008000a00 */
[----:B0-----:R-:W-:Y:S01]  /*11650*/  DFMA R34, R16, UR74, RZ ;  /* 0x0000004a10227c2b */ /* 0x001fe200080000ff */
[----:B------:R-:W0:Y:S02]  /*11660*/  LDCU.64 UR74, c[0x3][0x920] ;  /* 0x00c12400ff4a77ac */ /* 0x000e240008000a00 */
[----:B------:R-:W-:Y:S01]  /*11670*/  DFMA R6, R26, UR46, R28 ;  /* 0x0000002e1a067c2b */ /* 0x000fe2000800001c */
[----:B------:R-:W2:Y:S04]  /*11680*/  LDCU.64 UR46, c[0x3][0x960] ;  /* 0x00c12c00ff2e77ac */ /* 0x000ea80008000a00 */
[----:B----4-:R-:W-:-:S02]  /*11690*/  DFMA R40, R18, UR70, R34 ;  /* 0x0000004612287c2b */ /* 0x010fc40008000022 */
[----:B------:R-:W-:Y:S01]  /*116a0*/  DFMA R34, R24, UR62, R30 ;  /* 0x0000003e18227c2b */ /* 0x000fe2000800001e */
[----:B------:R-:W4:Y:S01]  /*116b0*/  LDCU.64 UR62, c[0x3][0x7e0] ;  /* 0x00c0fc00ff3e77ac */ /* 0x000f220008000a00 */
[----:B-1----:R-:W-:Y:S01]  /*116c0*/  DFMA R28, R12, UR48, RZ ;  /* 0x000000300c1c7c2b */ /* 0x002fe200080000ff */
[----:B------:R-:W1:Y:S03]  /*116d0*/  LDCU.64 UR70, c[0x3][0x728] ;  /* 0x00c0e500ff4677ac */ /* 0x000e660008000a00 */
[----:B---3--:R-:W-:Y:S01]  /*116e0*/  DFMA R30, R20, UR32, R40 ;  /* 0x00000020141e7c2b */ /* 0x008fe20008000028 */
[----:B------:R-:W3:Y:S03]  /*116f0*/  LDCU.64 UR72, c[0x3][0x810] ;  /* 0x00c10200ff4877ac */ /* 0x000ee60008000a00 */
[----:B0-----:R-:W-:Y:S01]  /*11700*/  DFMA R28, R14, UR74, R28 ;  /* 0x0000004a0e1c7c2b */ /* 0x001fe2000800001c */
[----:B------:R-:W0:Y:S01]  /*11710*/  LDCU.64 UR74, c[0x3][0x768] ;  /* 0x00c0ed00ff4a77ac */ /* 0x000e220008000a00 */
[----:B------:R-:W-:Y:S01]  /*11720*/  DFMA R32, R26, UR66, R32 ;  /* 0x000000421a207c2b */ /* 0x000fe20008000020 */
[----:B------:R-:W3:Y:S01]  /*11730*/  LDCU.64 UR66, c[0x3][0x9a0] ;  /* 0x00c13400ff4277ac */ /* 0x000ee20008000a00 */
[----:B------:R-:W-:-:S02]  /*11740*/  DFMA R40, R24, UR60, R36 ;  /* 0x0000003c18287c2b */ /* 0x000fc40008000024 */
[----:B----4-:R-:W-:Y:S01]  /*11750*/  DFMA R44, R24, UR62, R30 ;  /* 0x0000003e182c7c2b */ /* 0x010fe2000800001e */
[----:B------:R-:W4:Y:S01]  /*11760*/  LDCU.64 UR62, c[0x3][0x7a8] ;  /* 0x00c0f500ff3e77ac */ /* 0x000f220008000a00 */
[----:B--2---:R-:W-:Y:S02]  /*11770*/  DFMA R36, R22, UR46, R28 ;  /* 0x0000002e16247c2b */ /* 0x004fe4000800001c */
[----:B-1----:R-:W-:Y:S01]  /*11780*/  DFMA R42, R16, UR70, RZ ;  /* 0x00000046102a7c2b */ /* 0x002fe200080000ff */
[----:B------:R-:W1:Y:S01]  /*11790*/  LDCU.64 UR60, c[0x3][0x9d0] ;  /* 0x00c13a00ff3c77ac */ /* 0x000e620008000a00 */
[----:B------:R-:W-:Y:S02]  /*117a0*/  DFMA R4, R24, UR56, R4 ;  /* 0x0000003818047c2b */ /* 0x000fe40008000004 */
[C-C-:B------:R-:W-:Y:S01]  /*117b0*/  DADD R28, R8.reuse, R62.reuse ;  /* 0x00000000081c7229 */ /* 0x140fe2000000003e */
[----:B------:R-:W2:Y:S01]  /*117c0*/  LDCU.64 UR56, c[0x3][0x998] ;  /* 0x00c13300ff3877ac */ /* 0x000ea20008000a00 */
[----:B------:R-:W-:Y:S01]  /*117d0*/  DADD R30, R8, -R62 ;  /* 0x00000000081e7229 */ /* 0x000fe2000000083e */
[----:B------:R-:W2:Y:S01]  /*117e0*/  LDCU.64 UR46, c[0x3][0x8e8] ;  /* 0x00c11d00ff2e77ac */ /* 0x000ea20008000a00 */
[----:B0-----:R-:W-:-:S04]  /*117f0*/  DFMA R42, R18, UR74, R42 ;  /* 0x0000004a122a7c2b */ /* 0x001fc8000800002a */
[----:B------:R-:W-:Y:S01]  /*11800*/  DFMA R4, R28, UR64, R4 ;  /* 0x000000401c047c2b */ /* 0x000fe20008000004 */
[----:B------:R-:W0:Y:S01]  /*11810*/  LDCU.64 UR64, c[0x3][0x7e8] ;  /* 0x00c0fd00ff4077ac */ /* 0x000e220008000a00 */
[----:B------:R-:W-:Y:S01]  /*11820*/  DFMA R6, R30, UR68, R6 ;  /* 0x000000441e067c2b */ /* 0x000fe20008000006 */
[----:B------:R-:W0:Y:S01]  /*11830*/  LDCU.64 UR68, c[0x3][0x9d8] ;  /* 0x00c13b00ff4477ac */ /* 0x000e220008000a00 */
[----:B---3--:R-:W-:Y:S01]  /*11840*/  DFMA R46, R26, UR66, R36 ;  /* 0x000000421a2e7c2b */ /* 0x008fe20008000024 */
[----:B------:R-:W3:Y:S01]  /*11850*/  LDCU.64 UR70, c[0x3][0x928] ;  /* 0x00c12500ff4677ac */ /* 0x000ee20008000a00 */
[----:B------:R-:W-:Y:S02]  /*11860*/  DFMA R36, R28, UR72, R34 ;  /* 0x000000481c247c2b */ /* 0x000fe40008000022 */
[----:B----4-:R-:W-:Y:S01]  /*11870*/  DFMA R34, R20, UR62, R42 ;  /* 0x0000003e14227c2b */ /* 0x010fe2000800002a */
[----:B------:R-:W4:Y:S01]  /*11880*/  LDCU.64 UR66, c[0x3][0x818] ;  /* 0x00c10300ff4277ac */ /* 0x000f220008000a00 */
[----:B-1----:R-:W-:Y:S01]  /*11890*/  DFMA R42, R30, UR60, R32 ;  /* 0x0000003c1e2a7c2b */ /* 0x002fe20008000020 */
[----:B------:R-:W1:Y:S01]  /*118a0*/  LDCU.64 UR60, c[0x3][0x9e0] ;  /* 0x00c13c00ff3c77ac */ /* 0x000e620008000a00 */
[----:B--2---:R-:W-:Y:S01]  /*118b0*/  DFMA R38, R26, UR56, R38 ;  /* 0x000000381a267c2b */ /* 0x004fe20008000026 */
[----:B------:R-:W2:Y:S01]  /*118c0*/  LDCU.64 UR74, c[0x3][0x968] ;  /* 0x00c12d00ff4a77ac */ /* 0x000ea20008000a00 */
[----:B------:R-:W-:-:S02]  /*118d0*/  DFMA R8, R12, UR46, RZ ;  /* 0x0000002e0c087c2b */ /* 0x000fc400080000ff */
[----:B0-----:R-:W-:Y:S01]  /*118e0*/  DFMA R34, R24, UR64, R34 ;  /* 0x0000004018227c2b */ /* 0x001fe20008000022 */
[----:B------:R-:W0:Y:S03]  /*118f0*/  LDCU.64 UR62, c[0x3][0x9a8] ;  /* 0x00c13500ff3e77ac */ /* 0x000e260008000a00 */
[----:B------:R-:W-:Y:S01]  /*11900*/  DFMA R50, R30, UR68, R38 ;  /* 0x000000441e327c2b */ /* 0x000fe20008000026 */
[----:B------:R-:W0:Y:S01]  /*11910*/  LDCU.64 UR64, c[0x3][0x828] ;  /* 0x00c10500ff4077ac */ /* 0x000e220008000a00 */
[----:B---3--:R-:W-:Y:S01]  /*11920*/  DFMA R8, R14, UR70, R8 ;  /* 0x000000460e087c2b */ /* 0x008fe20008000008 */
[----:B------:R-:W3:Y:S01]  /*11930*/  LDCU.64 UR68, c[0x3][0x730] ;  /* 0x00c0e600ff4477ac */ /* 0x000ee20008000a00 */
[----:B----4-:R-:W-:Y:S02]  /*11940*/  DFMA R48, R28, UR66, R40 ;  /* 0x000000421c307c2b */ /* 0x010fe40008000028 */
[----:B-1----:R-:W-:Y:S01]  /*11950*/  DFMA R54, R30, UR60, R46 ;  /* 0x0000003c1e367c2b */ /* 0x002fe2000800002e */
[----:B------:R-:W1:Y:S03]  /*11960*/  LDCU.64 UR72, c[0x3][0x820] ;  /* 0x00c10400ff4877ac */ /* 0x000e660008000a00 */
[----:B--2---:R-:W-:Y:S01]  /*11970*/  DFMA R8, R22, UR74, R8 ;  /* 0x0000004a16087c2b */ /* 0x004fe20008000008 */
[----:B------:R-:W2:Y:S01]  /*11980*/  LDCU.64 UR60, c[0x3][0x770] ;  /* 0x00c0ee00ff3c77ac */ /* 0x000ea20008000a00 */
[----:B------:R-:W4:Y:S06]  /*11990*/  LDCU.64 UR66, c[0x3][0x9e8] ;  /* 0x00c13d00ff4277ac */ /* 0x000f2c0008000a00 */
[----:B0-----:R-:W-:-:S02]  /*119a0*/  DFMA R8, R26, UR62, R8 ;  /* 0x0000003e1a087c2b */ /* 0x001fc40008000008 */
[----:B------:R-:W-:Y:S01]  /*119b0*/  DFMA R56, R28, UR64, R34 ;  /* 0x000000401c387c2b */ /* 0x000fe20008000022 */
[----:B------:R-:W0:Y:S01]  /*119c0*/  LDCU.64 UR62, c[0x3][0x7b0] ;  /* 0x00c0f600ff3e77ac */ /* 0x000e220008000a00 */
[----:B---3--:R-:W-:Y:S02]  /*119d0*/  DFMA R40, R16, UR68, RZ ;  /* 0x0000004410287c2b */ /* 0x008fe400080000ff */
[C-C-:B------:R-:W-:Y:S01]  /*119e0*/  DADD R32, R10.reuse, R60.reuse ;  /* 0x000000000a207229 */ /* 0x140fe2000000003c */
[----:B------:R-:W3:Y:S01]  /*119f0*/  LDCU.64 UR58, c[0x3][0x850] ;  /* 0x00c10a00ff3a77ac */ /* 0x000ee20008000a00 */
[----:B------:R-:W-:Y:S01]  /*11a00*/  DADD R34, R10, -R60 ;  /* 0x000000000a227229 */ /* 0x000fe2000000083c */
[----:B------:R-:W3:Y:S01]  /*11a10*/  LDCU.64 UR56, c[0x3][0xa10] ;  /* 0x00c14200ff3877ac */ /* 0x000ee20008000a00 */
[----:B-1----:R-:W-:Y:S02]  /*11a20*/  DFMA R52, R28, UR72, R44 ;  /* 0x000000481c347c2b */ /* 0x002fe4000800002c */
[----:B--2---:R-:W-:Y:S01]  /*11a30*/  DFMA R44, R18, UR60, R40 ;  /* 0x0000003c122c7c2b */ /* 0x004fe20008000028 */
[----:B------:R-:W1:Y:S01]  /*11a40*/  LDCU.64 UR68, c[0x3][0x8f0] ;  /* 0x00c11e00ff4477ac */ /* 0x000e620008000a00 */
[----:B----4-:R-:W-:-:S02]  /*11a50*/  DFMA R58, R30, UR66, R8 ;  /* 0x000000421e3a7c2b */ /* 0x010fc40008000008 */
[----:B------:R-:W-:Y:S01]  /*11a60*/  DFMA R38, R32, UR34, R4 ;  /* 0x0000002220267c2b */ /* 0x000fe20008000004 */
[----:B------:R-:W-:Y:S01]  /*11a70*/  LDS.128 R8, [R3+0x30] ;  /* 0x0000300003087984 */ /* 0x000fe20000000c00 */
[----:B------:R-:W-:Y:S01]  /*11a80*/  DFMA R40, R34, UR40, R6 ;  /* 0x0000002822287c2b */ /* 0x000fe20008000006 */
[----:B------:R-:W2:Y:S02]  /*11a90*/  LDCU.64 UR66, c[0x3][0xa18] ;  /* 0x00c14300ff4277ac */ /* 0x000ea40008000a00 */
[----:B------:R-:W4:Y:S01]  /*11aa0*/  LDS.128 R4, [R3+0x40] ;  /* 0x0000400003047984 */ /* 0x000f220000000c00 */
[----:B------:R-:W2:Y:S01]  /*11ab0*/  LDCU.64 UR34, c[0x3][0x7f0] ;  /* 0x00c0fe00ff2277ac */ /* 0x000ea20008000a00 */
[----:B------:R-:W2:Y:S01]  /*11ac0*/  LDCU.64 UR74, c[0x3][0x858] ;  /* 0x00c10b00ff4a77ac */ /* 0x000ea20008000a00 */
[----:B0-----:R-:W-:Y:S01]  /*11ad0*/  DFMA R60, R20, UR62, R44 ;  /* 0x0000003e143c7c2b */ /* 0x001fe2000800002c */
[----:B------:R-:W0:Y:S01]  /*11ae0*/  LDCU.64 UR40, c[0x3][0x930] ;  /* 0x00c12600ff2877ac */ /* 0x000e220008000a00 */
[----:B---3--:R-:W-:Y:S01]  /*11af0*/  DFMA R44, R32, UR58, R36 ;  /* 0x0000003a202c7c2b */ /* 0x008fe20008000024 */
[----:B------:R-:W3:Y:S01]  /*11b00*/  LDCU.64 UR60, c[0x3][0x830] ;  /* 0x00c10600ff3c77ac */ /* 0x000ee20008000a00 */
[----:B------:R-:W-:Y:S01]  /*11b10*/  DFMA R46, R34, UR56, R42 ;  /* 0x00000038222e7c2b */ /* 0x000fe2000800002a */
[----:B------:R-:W3:Y:S01]  /*11b20*/  LDCU.64 UR58, c[0x3][0x860] ;  /* 0x00c10c00ff3a77ac */ /* 0x000ee20008000a00 */
[----:B-1----:R-:W-:Y:S01]  /*11b30*/  DFMA R36, R12, UR68, RZ ;  /* 0x000000440c247c2b */ /* 0x002fe200080000ff */
[----:B------:R-:W1:Y:S01]  /*11b40*/  LDCU.64 UR56, c[0x3][0x970] ;  /* 0x00c12e00ff3877ac */ /* 0x000e620008000a00 */
[----:B--2---:R-:W-:-:S02]  /*11b50*/  DFMA R60, R24, UR34, R60 ;  /* 0x00000022183c7c2b */ /* 0x004fc4000800003c */
[----:B------:R-:W-:Y:S01]  /*11b60*/  DFMA R50, R34, UR66, R50 ;  /* 0x0000004222327c2b */ /* 0x000fe20008000032 */
[----:B------:R-:W2:Y:S01]  /*11b70*/  LDCU.64 UR66, c[0x3][0xa28] ;  /* 0x00c14500ff4277ac */ /* 0x000ea20008000a00 */
[----:B------:R-:W-:Y:S01]  /*11b80*/  DFMA R48, R32, UR74, R48 ;  /* 0x0000004a20307c2b */ /* 0x000fe20008000030 */
[----:B------:R-:W4:Y:S01]  /*11b90*/  LDCU.64 UR74, c[0x3][0x9b0] ;  /* 0x00c13600ff4a77ac */ /* 0x000f220008000a00 */
[----:B0-----:R-:W-:Y:S02]  /*11ba0*/  DFMA R36, R14, UR40, R36 ;  /* 0x000000280e247c2b */ /* 0x001fe40008000024 */
[----:B---3--:R-:W-:Y:S01]  /*11bb0*/  DFMA R60, R28, UR60, R60 ;  /* 0x0000003c1c3c7c2b */ /* 0x008fe2000800003c */
[----:B------:R-:W0:Y:S01]  /*11bc0*/  LDCU.64 UR60, c[0x3][0x870] ;  /* 0x00c10e00ff3c77ac */ /* 0x000e220008000a00 */
[----:B------:R-:W-:Y:S01]  /*11bd0*/  DFMA R52, R32, UR58, R52 ;  /* 0x0000003a20347c2b */ /* 0x000fe20008000034 */
[----:B------:R-:W3:Y:S03]  /*11be0*/  LDCU.64 UR58, c[0x3][0x9f0] ;  /* 0x00c13e00ff3a77ac */ /* 0x000ee60008000a00 */
[----:B-1----:R-:W-:Y:S01]  /*11bf0*/  DFMA R36, R22, UR56, R36 ;  /* 0x0000003816247c2b */ /* 0x002fe20008000024 */
[----:B------:R-:W1:Y:S01]  /*11c00*/  LDCU.64 UR56, c[0x3][0xa30] ;  /* 0x00c14600ff3877ac */ /* 0x000e620008000a00 */
[----:B--2---:R-:W-:Y:S01]  /*11c10*/  DFMA R58, R34, UR66, R58 ;  /* 0x00000042223a7c2b */ /* 0x004fe2000800003a */
[----:B------:R-:W2:Y:S05]  /*11c20*/  LDCU.64 UR66, c[0x3][0x738] ;  /* 0x00c0e700ff4277ac */ /* 0x000eaa0008000a00 */
[----:B----4-:R-:W-:-:S02]  /*11c30*/  DFMA R42, R26, UR74, R36 ;  /* 0x0000004a1a2a7c2b */ /* 0x010fc40008000024 */
[----:B------:R-:W-:Y:S01]  /*11c40*/  DADD R36, R8, R6 ;  /* 0x0000000008247229 */ /* 0x000fe20000000006 */
[----:B------:R-:W4:Y:S01]  /*11c50*/  LDCU.64 UR74, c[0x3][0x8f8] ;  /* 0x00c11f00ff4a77ac */ /* 0x000f220008000a00 */
[----:B0-----:R-:W-:Y:S01]  /*11c60*/  DFMA R62, R32, UR60, R60 ;  /* 0x0000003c203e7c2b */ /* 0x001fe2000800003c */
[----:B------:R-:W0:Y:S03]  /*11c70*/  LDCU.64 UR32, c[0x3][0x890] ;  /* 0x00c11200ff2077ac */ /* 0x000e260008000a00 */
[----:B---3--:R-:W-:Y:S02]  /*11c80*/  DFMA R60, R30, UR58, R42 ;  /* 0x0000003a1e3c7c2b */ /* 0x008fe4000800002a */
[----:B------:R-:W-:Y:S01]  /*11c90*/  DFMA R42, R36, UR44, R38 ;  /* 0x0000002c242a7c2b */ /* 0x000fe20008000026 */
[----:B------:R-:W3:Y:S01]  /*11ca0*/  LDCU.64 UR44, c[0x3][0x938] ;  /* 0x00c12700ff2c77ac */ /* 0x000ee20008000a00 */
[----:B------:R-:W3:Y:S04]  /*11cb0*/  LDCU.64 UR60, c[0x3][0x778] ;  /* 0x00c0ef00ff3c77ac */ /* 0x000ee80008000a00 */
[----:B-1----:R-:W-:-:S02]  /*11cc0*/  DFMA R60, R34, UR56, R60 ;  /* 0x00000038223c7c2b */ /* 0x002fc4000800003c */
[C---:B------:R-:W-:Y:S01]  /*11cd0*/  DFMA R38, R16.reuse, UR36, RZ ;  /* 0x0000002410267c2b */ /* 0x040fe200080000ff */
[----:B------:R-:W1:Y:S01]  /*11ce0*/  LDCU.64 UR56, c[0x3][0x978] ;  /* 0x00c12f00ff3877ac */ /* 0x000e620008000a00 */
[----:B--2---:R-:W-:Y:S02]  /*11cf0*/  DFMA R64, R16, UR66, RZ ;  /* 0x0000004210407c2b */ /* 0x004fe400080000ff */
[C---:B------:R-:W-:Y:S01]  /*11d00*/  DFMA R16, R12.reuse, UR24, RZ ;  /* 0x000000180c107c2b */ /* 0x040fe200080000ff */
[----:B------:R-:W2:Y:S01]  /*11d10*/  LDCU.64 UR58, c[0x3][0x7b8] ;  /* 0x00c0f700ff3a77ac */ /* 0x000ea20008000a00 */
[----:B----4-:R-:W-:Y:S02]  /*11d20*/  DFMA R12, R12, UR74, RZ ;  /* 0x0000004a0c0c7c2b */ /* 0x010fe400080000ff */
[----:B0-----:R-:W-:Y:S01]  /*11d30*/  DFMA R44, R36, UR32, R44 ;  /* 0x00000020242c7c2b */ /* 0x001fe2000800002c */
[----:B------:R-:W0:Y:S01]  /*11d40*/  LDCU.64 UR32, c[0x3][0x9b8] ;  /* 0x00c13700ff2077ac */ /* 0x000e220008000a00 */
[----:B------:R-:W4:Y:S04]  /*11d50*/  LDCU.64 UR34, c[0x3][0x868] ;  /* 0x00c10d00ff2277ac */ /* 0x000f280008000a00 */
[----:B---3--:R-:W-:Y:S01]  /*11d60*/  DFMA R12, R14, UR44, R12 ;  /* 0x0000002c0e0c7c2b */ /* 0x008fe2000800000c */
[----:B------:R-:W3:Y:S01]  /*11d70*/  LDCU.64 UR66, c[0x3][0x7f8] ;  /* 0x00c0ff00ff4277ac */ /* 0x000ee20008000a00 */
[----:B------:R-:W-:Y:S01]  /*11d80*/  DFMA R64, R18, UR60, R64 ;  /* 0x0000003c12407c2b */ /* 0x000fe20008000040 */
[----:B------:R-:W3:Y:S05]  /*11d90*/  LDCU.64 UR44, c[0x3][0x9f8] ;  /* 0x00c13f00ff2c77ac */ /* 0x000eea0008000a00 */
[----:B-1----:R-:W-:Y:S01]  /*11da0*/  DFMA R12, R22, UR56, R12 ;  /* 0x00000038160c7c2b */ /* 0x002fe2000800000c */
[----:B------:R-:W1:Y:S01]  /*11db0*/  LDCU.64 UR60, c[0x3][0x838] ;  /* 0x00c10700ff3c77ac */ /* 0x000e620008000a00 */
[----:B--2---:R-:W-:-:S02]  /*11dc0*/  DFMA R64, R20, UR58, R64 ;  /* 0x0000003a14407c2b */ /* 0x004fc40008000040 */
[----:B------:R-:W-:Y:S01]  /*11dd0*/  DFMA R38, R18, UR4, R38 ;  /* 0x0000000412267c2b */ /* 0x000fe20008000026 */
[----:B------:R-:W2:Y:S01]  /*11de0*/  LDCU.64 UR58, c[0x3][0x878] ;  /* 0x00c10f00ff3a77ac */ /* 0x000ea20008000a00 */
[----:B------:R-:W-:Y:S02]  /*11df0*/  DFMA R16, R14, UR6, R16 ;  /* 0x000000060e107c2b */ /* 0x000fe40008000010 */
[----:B0-----:R-:W-:Y:S01]  /*11e00*/  DFMA R12, R26, UR32, R12 ;  /* 0x000000201a0c7c2b */ /* 0x001fe2000800000c */
[----:B------:R-:W0:Y:S01]  /*11e10*/  LDCU.64 UR56, c[0x3][0xa38] ;  /* 0x00c14700ff3877ac */ /* 0x000e220008000a00 */
[----:B----4-:R-:W-:Y:S02]  /*11e20*/  DFMA R56, R32, UR34, R56 ;  /* 0x0000002220387c2b */ /* 0x010fe40008000038 */
[----:B---3--:R-:W-:Y:S01]  /*11e30*/  DFMA R64, R24, UR66, R64 ;  /* 0x0000004218407c2b */ /* 0x008fe20008000040 */
[----:B------:R-:W3:Y:S01]  /*11e40*/  LDCU.64 UR34, c[0x3][0x8a0] ;  /* 0x00c11400ff2277ac */ /* 0x000ee20008000a00 */
[----:B------:R-:W-:-:S02]  /*11e50*/  DFMA R38, R20, UR8, R38 ;  /* 0x0000000814267c2b */ /* 0x000fc40008000026 */
[----:B------:R-:W-:Y:S01]  /*11e60*/  DFMA R16, R22, UR10, R16 ;  /* 0x0000000a16107c2b */ /* 0x000fe20008000010 */
[----:B------:R-:W4:Y:S01]  /*11e70*/  LDCU.64 UR62, c[0x3][0xa20] ;  /* 0x00c14400ff3e77ac */ /* 0x000f220008000a00 */
[----:B------:R-:W-:Y:S01]  /*11e80*/  DFMA R12, R30, UR44, R12 ;  /* 0x0000002c1e0c7c2b */ /* 0x000fe2000800000c */
[----:B------:R-:W4:Y:S01]  /*11e90*/  LDCU.64 UR32, c[0x3][0x8a8] ;  /* 0x00c11500ff2077ac */ /* 0x000f220008000a00 */
[----:B-1----:R-:W-:Y:S01]  /*11ea0*/  DFMA R64, R28, UR60, R64 ;  /* 0x0000003c1c407c2b */ /* 0x002fe20008000040 */
[----:B------:R-:W1:Y:S01]  /*11eb0*/  LDCU.64 UR44, c[0x3][0x8b8] ;  /* 0x00c11700ff2c77ac */ /* 0x000e620008000a00 */
[----:B------:R-:W1:Y:S01]  /*11ec0*/  LDCU.64 UR40, c[0x3][0xa58] ;  /* 0x00c14b00ff2877ac */ /* 0x000e620008000a00 */
[----:B------:R-:W-:Y:S02]  /*11ed0*/  DFMA R38, R24, UR12, R38 ;  /* 0x0000000c18267c2b */ /* 0x000fe40008000026 */
[----:B------:R-:W-:Y:S01]  /*11ee0*/  DFMA R16, R26, UR14, R16 ;  /* 0x0000000e1a107c2b */ /* 0x000fe20008000010 */
[----:B------:R-:W1:Y:S02]  /*11ef0*/  LDCU.64 UR70, c[0x3][0xa50] ;  /* 0x00c14a00ff4677ac */ /* 0x000e640008000a00 */
[----:B--2---:R-:W-:-:S02]  /*11f00*/  DFMA R64, R32, UR58, R64 ;  /* 0x0000003a20407c2b */ /* 0x004fc40008000040 */
[----:B0-----:R-:W-:Y:S01]  /*11f10*/  DFMA R12, R34, UR56, R12 ;  /* 0x00000038220c7c2b */ /* 0x001fe2000800000c */
[----:B------:R-:W0:Y:S01]  /*11f20*/  LDCU.64 UR64, c[0x3][0x898] ;  /* 0x00c11300ff4077ac */ /* 0x000e220008000a00 */
[----:B------:R-:W-:Y:S02]  /*11f30*/  DADD R6, R8, -R6 ;  /* 0x0000000008067229 */ /* 0x000fe40000000806 */
[----:B---3--:R-:W-:Y:S01]  /*11f40*/  DFMA R52, R36, UR34, R52 ;  /* 0x0000002224347c2b */ /* 0x008fe20008000034 */
[----:B------:R-:W2:Y:S01]  /*11f50*/  LDCU.64 UR66, c[0x3][0xa60] ;  /* 0x00c14c00ff4277ac */ /* 0x000ea20008000a00 */
[----:B------:R-:W-:Y:S01]  /*11f60*/  DFMA R38, R28, UR16, R38 ;  /* 0x000000101c267c2b */ /* 0x000fe20008000026 */
[----:B------:R-:W3:Y:S01]  /*11f70*/  LDCU.64 UR60, c[0x3][0x8b0] ;  /* 0x00c11600ff3c77ac */ /* 0x000ee20008000a00 */
[----:B------:R-:W-:Y:S01]  /*11f80*/  DFMA R16, R30, UR18, R16 ;  /* 0x000000121e107c2b */ /* 0x000fe20008000010 */
[----:B------:R-:W2:Y:S01]  /*11f90*/  LDCU.64 UR58, c[0x3][0xa68] ;  /* 0x00c14d00ff3a77ac */ /* 0x000ea20008000a00 */
[----:B------:R-:W2:Y:S01]  /*11fa0*/  LDCU.64 UR56, c[0x3][0xa70] ;  /* 0x00c14e00ff3877ac */ /* 0x000ea20008000a00 */
[----:B------:R-:W2:Y:S01]  /*11fb0*/  LDCU.64 UR34, c[0x3][0xa78] ;  /* 0x00c14f00ff2277ac */ /* 0x000ea20008000a00 */
[----:B----4-:R-:W-:-:S02]  /*11fc0*/  DFMA R54, R34, UR62, R54 ;  /* 0x0000003e22367c2b */ /* 0x010fc40008000036 */
[C---:B------:R-:W-:Y:S01]  /*11fd0*/  DFMA R56, R36.reuse, UR32, R56 ;  /* 0x0000002024387c2b */ /* 0x040fe20008000038 */
[----:B------:R-:W4:Y:S01]  /*11fe0*/  LDCU.64 UR72, c[0x3][0xa90] ;  /* 0x00c15200ff4877ac */ /* 0x000f220008000a00 */
[----:B-1----:R-:W-:Y:S02]  /*11ff0*/  DFMA R64, R36, UR44, R64 ;  /* 0x0000002c24407c2b */ /* 0x002fe40008000040 */
[C---:B------:R-:W-:Y:S01]  /*12000*/  DFMA R40, R6.reuse, UR38, R40 ;  /* 0x0000002606287c2b */ /* 0x040fe20008000028 */
[----:B------:R-:W1:Y:S01]  /*12010*/  LDCU.64 UR62, c[0x3][0xa98] ;  /* 0x00c15300ff3e77ac */ /* 0x000e620008000a00 */
[----:B------:R-:W-:Y:S01]  /*12020*/  DFMA R50, R6, UR40, R50 ;  /* 0x0000002806327c2b */ /* 0x000fe20008000032 */
[----:B------:R-:W1:Y:S01]  /*12030*/  LDCU.64 UR32, c[0x3][0xaa0] ;  /* 0x00c15400ff2077ac */ /* 0x000e620008000a00 */
[----:B------:R-:W-:Y:S01]  /*12040*/  DFMA R38, R32, UR20, R38 ;  /* 0x0000001420267c2b */ /* 0x000fe20008000026 */
[----:B------:R-:W1:Y:S01]  /*12050*/  LDCU.64 UR44, c[0x3][0xaa8] ;  /* 0x00c15500ff2c77ac */ /* 0x000e620008000a00 */
[----:B------:R-:W-:Y:S01]  /*12060*/  DFMA R16, R34, UR22, R16 ;  /* 0x0000001622107c2b */ /* 0x000fe20008000010 */
[----:B------:R-:W1:Y:S01]  /*12070*/  LDCU.64 UR38, c[0x3][0xab0] ;  /* 0x00c15600ff2677ac */ /* 0x000e620008000a00 */
[----:B------:R-:W1:Y:S01]  /*12080*/  LDCU.64 UR40, c[0x3][0xab8] ;  /* 0x00c15700ff2877ac */ /* 0x000e620008000a00 */
[----:B------:R-:W-:-:S02]  /*12090*/  DADD R8, R10, R4 ;  /* 0x000000000a087229 */ /* 0x000fc40000000004 */
[----:B0-----:R-:W-:Y:S02]  /*120a0*/  DFMA R48, R36, UR64, R48 ;  /* 0x0000004024307c2b */ /* 0x001fe40008000030 */
[----:B------:R-:W-:Y:S02]  /*120b0*/  DADD R4, R10, -R4 ;  /* 0x000000000a047229 */ /* 0x000fe40000000804 */
[C---:B---3--:R-:W-:Y:S02]  /*120c0*/  DFMA R62, R36.reuse, UR60, R62 ;  /* 0x0000003c243e7c2b */ /* 0x048fe4000800003e */
[----:B------:R-:W-:Y:S02]  /*120d0*/  DFMA R38, R36, UR26, R38 ;  /* 0x0000001a24267c2b */ /* 0x000fe40008000026 */
[C---:B------:R-:W-:Y:S02]  /*120e0*/  DFMA R46, R6.reuse, UR70, R46 ;  /* 0x00000046062e7c2b */ /* 0x040fe4000800002e */
[----:B--2---:R-:W-:-:S02]  /*120f0*/  DFMA R54, R6, UR66, R54 ;  /* 0x0000004206367c2b */ /* 0x004fc40008000036 */
[C---:B------:R-:W-:Y:S02]  /*12100*/  DFMA R58, R6.reuse, UR58, R58 ;  /* 0x0000003a063a7c2b */ /* 0x040fe4000800003a */
[C---:B------:R-:W-:Y:S02]  /*12110*/  DFMA R60, R6.reuse, UR56, R60 ;  /* 0x00000038063c7c2b */ /* 0x040fe4000800003c */
[C---:B------:R-:W-:Y:S02]  /*12120*/  DFMA R16, R6.reuse, UR28, R16 ;  /* 0x0000001c06107c2b */ /* 0x040fe40008000010 */
        /* <DEDUP_REMOVED lines=9> */
[C---:B----4-:R-:W-:Y:S02]  /*121c0*/  DFMA R46, R4.reuse, UR72, R46 ;  /* 0x00000048042e7c2b */ /* 0x050fe4000800002e */
[C---:B-1----:R-:W-:Y:S02]  /*121d0*/  DFMA R50, R4.reuse, UR62, R50 ;  /* 0x0000003e04327c2b */ /* 0x042fe40008000032 */
[C---:B------:R-:W-:Y:S02]  /*121e0*/  DFMA R54, R4.reuse, UR32, R54 ;  /* 0x0000002004367c2b */ /* 0x040fe40008000036 */
[C---:B------:R-:W-:Y:S02]  /*121f0*/  DFMA R58, R4.reuse, UR44, R58 ;  /* 0x0000002c043a7c2b */ /* 0x040fe4000800003a */
[C---:B------:R-:W-:Y:S02]  /*12200*/  DFMA R60, R4.reuse, UR38, R60 ;  /* 0x00000026043c7c2b */ /* 0x040fe4000800003c */
[----:B------:R-:W-:-:S02]  /*12210*/  DFMA R16, R4, UR30, R16 ;  /* 0x0000001e04107c2b */ /* 0x000fc40008000010 */
[----:B------:R-:W-:Y:S02]  /*12220*/  DFMA R64, R8, UR74, R64 ;  /* 0x0000004a08407c2b */ /* 0x000fe40008000040 */
[----:B------:R-:W-:Y:S01]  /*12230*/  DFMA R20, R4, UR40, R12 ;  /* 0x0000002804147c2b */ /* 0x000fe2000800000c */
[----:B------:R-:W-:Y:S01]  /*12240*/  ISETP.GT.U32.AND P2, PT, R251, 0xef, PT ;  /* 0x000000effb00780c */ /* 0x000fe20003f44070 */
[----:B------:R-:W-:Y:S02]  /*12250*/  DADD R6, R42, R40 ;  /* 0x000000002a067229 */ /* 0x000fe40000000028 */
[----:B------:R-:W-:Y:S02]  /*12260*/  DADD R8, R44, R46 ;  /* 0x000000002c087229 */ /* 0x000fe4000000002e */
[----:B------:R-:W-:Y:S02]  /*12270*/  DADD R10, R48, R50 ;  /* 0x00000000300a7229 */ /* 0x000fe40000000032 */
[----:B------:R-:W-:-:S02]  /*12280*/  DADD R12, R52, R54 ;  /* 0x00000000340c7229 */ /* 0x000fc40000000036 */
[----:B------:R-:W-:Y:S02]  /*12290*/  DADD R14, R56, R58 ;  /* 0x00000000380e7229 */ /* 0x000fe4000000003a */
[----:B------:R-:W-:Y:S02]  /*122a0*/  DADD R18, R62, R60 ;  /* 0x000000003e127229 */ /* 0x000fe4000000003c */
[----:B------:R-:W-:Y:S02]  /*122b0*/  DADD R4, R38, R16 ;  /* 0x0000000026047229 */ /* 0x000fe40000000010 */
[----:B------:R-:W-:Y:S02]  /*122c0*/  DADD R40, R42, -R40 ;  /* 0x000000002a287229 */ /* 0x000fe40000000828 */
[----:B------:R-:W-:Y:S02]  /*122d0*/  DADD R44, R44, -R46 ;  /* 0x000000002c2c7229 */ /* 0x000fe4000000082e */
[----:B------:R-:W-:-:S02]  /*122e0*/  DADD R48, R48, -R50 ;  /* 0x0000000030307229 */ /* 0x000fc40000000832 */
[----:B------:R-:W-:Y:S02]  /*122f0*/  DADD R52, R52, -R54 ;  /* 0x0000000034347229 */ /* 0x000fe40000000836 */
[----:B------:R-:W-:Y:S02]  /*12300*/  DADD R56, R56, -R58 ;  /* 0x0000000038387229 */ /* 0x000fe4000000083a */
[----:B------:R-:W-:Y:S02]  /*12310*/  DADD R60, R62, -R60 ;  /* 0x000000003e3c7229 */ /* 0x000fe4000000083c */
[----:B------:R-:W-:Y:S02]  /*12320*/  DADD R16, R38, -R16 ;  /* 0x0000000026107229 */ /* 0x000fe40000000810 */
[----:B------:R-:W-:Y:S01]  /*12330*/  DADD R20, R64, -R20 ;  /* 0x0000000040147229 */ /* 0x000fe20000000814 */
[----:B------:R0:W-:Y:S01]  /*12340*/  STS.64 [R3+0x8], R6 ;  /* 0x0000080603007388 */ /* 0x0001e20000000a00 */
[----:B------:R-:W-:Y:S03]  /*12350*/  BSSY.RECONVERGENT B0, `(.L_x_4) ;  /* 0x0000138000007945 */ /* 0x000fe60003800200 */
        /* <DEDUP_REMOVED lines=12> */
[----:B------:R0:W-:Y:S04]  /*12420*/  STS.64 [R3+0x70], R16 ;  /* 0x0000701003007388 */ /* 0x0001e80000000a00 */
[----:B------:R0:W-:Y:S01]  /*12430*/  STS.64 [R3+0x38], R20 ;  /* 0x0000381403007388 */ /* 0x0001e20000000a00 */
[----:B------:R-:W-:Y:S06]  /*12440*/  BAR.SYNC.DEFER_BLOCKING 0x0 ;  /* 0x0000000000007b1d */ /* 0x000fec0000010000 */
[----:B------:R-:W-:Y:S05]  /*12450*/  @P2 BRA `(.L_x_5) ;  /* 0x00000010009c2947 */ /* 0x000fea0003800000 */
[----:B0----5:R-:W-:Y:S01]  /*12460*/  LDS.64 R4, [R2] ;  /* 0x0000000002047984 */ /* 0x021fe20000000a00 */
[----:B------:R-:W0:Y:S03]  /*12470*/  LDCU.64 UR60, c[0x3][0x708] ;  /* 0x00c0e100ff3c77ac */ /* 0x000e260008000a00 */
[----:B------:R-:W1:Y:S01]  /*12480*/  LDS.64 R6, [R2+0x780] ;  /* 0x0007800002067984 */ /* 0x000e620000000a00 */
[----:B------:R-:W2:Y:S03]  /*12490*/  LDCU.64 UR46, c[0x3][0x710] ;  /* 0x00c0e200ff2e77ac */ /* 0x000ea60008000a00 */
[----:B------:R-:W-:Y:S01]  /*124a0*/  LDS.64 R10, [R2+0x80] ;  /* 0x00008000020a7984 */ /* 0x000fe20000000a00 */
[----:B------:R-:W3:Y:S03]  /*124b0*/  LDCU.64 UR38, c[0x3][0x748] ;  /* 0x00c0e900ff2677ac */ /* 0x000ee60008000a00 */
[----:B------:R-:W4:Y:S01]  /*124c0*/  LDS.64 R12, [R2+0x700] ;  /* 0x00070000020c7984 */ /* 0x000f220000000a00 */
[----:B------:R-:W3:Y:S03]  /*124d0*/  LDCU.64 UR54, c[0x3][0x718] ;  /* 0x00c0e300ff3677ac */ /* 0x000ee60008000a00 */
[----:B------:R-:W-:Y:S01]  /*124e0*/  LDS.64 R16, [R2+0x100] ;  /* 0x0001000002107984 */ /* 0x000fe20000000a00 */
[----:B------:R-:W3:Y:S03]  /*124f0*/  LDCU.64 UR42, c[0x3][0x750] ;  /* 0x00c0ea00ff2a77ac */ /* 0x000ee60008000a00 */
[----:B------:R-:W-:Y:S01]  /*12500*/  LDS.64 R18, [R2+0x680] ;  /* 0x0006800002127984 */ /* 0x000fe20000000a00 */
[----:B------:R-:W3:Y:S03]  /*12510*/  LDCU.64 UR48, c[0x3][0x758] ;  /* 0x00c0eb00ff3077ac */ /* 0x000ee60008000a00 */
[----:B------:R-:W-:Y:S01]  /*12520*/  LDS.64 R22, [R2+0x180] ;  /* 0x0001800002167984 */ /* 0x000fe20000000a00 */
[----:B------:R-:W3:Y:S03]  /*12530*/  LDCU.64 UR70, c[0x3][0x728] ;  /* 0x00c0e500ff4677ac */ /* 0x000ee60008000a00 */
[----:B------:R-:W3:Y:S01]  /*12540*/  LDS.64 R24, [R2+0x600] ;  /* 0x0006000002187984 */ /* 0x000ee20000000a00 */
[----:B------:R-:W2:Y:S03]  /*12550*/  LDCU.64 UR52, c[0x3][0x720] ;  /* 0x00c0e400ff3477ac */ /* 0x000ea60008000a00 */
[----:B------:R-:W-:Y:S01]  /*12560*/  LDS.64 R28, [R2+0x580] ;  /* 0x00058000021c7984 */ /* 0x000fe20000000a00 */
[----:B------:R-:W3:Y:S01]  /*12570*/  LDCU.64 UR58, c[0x3][0x768] ;  /* 0x00c0ed00ff3a77ac */ /* 0x000ee20008000a00 */
[----:B------:R-:W3:Y:S01]  /*12580*/  LDCU.64 UR74, c[0x3][0x760] ;  /* 0x00c0ec00ff4a77ac */ /* 0x000ee20008000a00 */
[----:B------:R-:W3:Y:S01]  /*12590*/  LDCU.64 UR64, c[0x3][0x730] ;  /* 0x00c0e600ff4077ac */ /* 0x000ee20008000a00 */
[C-C-:B-1----:R-:W-:Y:S01]  /*125a0*/  DADD R8, R4.reuse, R6.reuse ;  /* 0x0000000004087229 */ /* 0x142fe20000000006 */
[----:B------:R-:W1:Y:S01]  /*125b0*/  LDCU.64 UR50, c[0x3][0x738] ;  /* 0x00c0e700ff3277ac */ /* 0x000e620008000a00 */
[----:B------:R-:W-:Y:S01]  /*125c0*/  DADD R4, R4, -R6 ;  /* 0x0000000004047229 */ /* 0x000fe20000000806 */
[----:B------:R-:W1:Y:S01]  /*125d0*/  LDCU.64 UR62, c[0x3][0x788] ;  /* 0x00c0f100ff3e77ac */ /* 0x000e620008000a00 */
[----:B----4-:R-:W-:Y:S01]  /*125e0*/  DADD R14, R10, R12 ;  /* 0x000000000a0e7229 */ /* 0x010fe2000000000c */
[----:B------:R-:W4:Y:S03]  /*125f0*/  LDCU.64 UR44, c[0x3][0x778] ;  /* 0x00c0ef00ff2c77ac */ /* 0x000f260008000a00 */
[----:B0-----:R-:W-:-:S02]  /*12600*/  DFMA R20, R8, UR60, RZ ;  /* 0x0000003c08147c2b */ /* 0x001fc400080000ff */
[C---:B--2---:R-:W-:Y:S01]  /*12610*/  DFMA R26, R8.reuse, UR46, RZ ;  /* 0x0000002e081a7c2b */ /* 0x044fe200080000ff */
[----:B------:R-:W0:Y:S01]  /*12620*/  LDCU.64 UR40, c[0x3][0x770] ;  /* 0x00c0ee00ff2877ac */ /* 0x000e220008000a00 */
[----:B------:R-:W-:Y:S02]  /*12630*/  DFMA R32, R8, UR52, RZ ;  /* 0x0000003408207c2b */ /* 0x000fe400080000ff */
[----:B------:R-:W-:Y:S01]  /*12640*/  DADD R10, R10, -R12 ;  /* 0x000000000a0a7229 */ /* 0x000fe2000000080c */
[----:B------:R-:W2:Y:S01]  /*12650*/  LDCU.64 UR56, c[0x3][0x7c8] ;  /* 0x00c0f900ff3877ac */ /* 0x000ea20008000a00 */
[----:B---3--:R-:W-:Y:S02]  /*12660*/  DFMA R30, R14, UR38, R20 ;  /* 0x000000260e1e7c2b */ /* 0x008fe40008000014 */
[----:B------:R-:W-:Y:S01]  /*12670*/  DFMA R20, R8, UR54, RZ ;  /* 0x0000003608147c2b */ /* 0x000fe200080000ff */
[----:B------:R-:W3:Y:S01]  /*12680*/  LDCU.64 UR52, c[0x3][0x8d0] ;  /* 0x00c11a00ff3477ac */ /* 0x000ee20008000a00 */
[C---:B------:R-:W-:Y:S01]  /*12690*/  DFMA R38, R14.reuse, UR42, R26 ;  /* 0x0000002a0e267c2b */ /* 0x040fe2000800001a */
[----:B------:R-:W2:Y:S01]  /*126a0*/  LDS.64 R26, [R2+0x200] ;  /* 0x00020000021a7984 */ /* 0x000ea20000000a00 */
[----:B------:R-:W3:Y:S01]  /*126b0*/  LDCU.64 UR32, c[0x3][0x8c8] ;  /* 0x00c11900ff2077ac */ /* 0x000ee20008000a00 */
[----:B------:R-:W-:-:S03]  /*126c0*/  DFMA R48, R14, UR74, R32 ;  /* 0x0000004a0e307c2b */ /* 0x000fc60008000020 */
[----:B------:R-:W-:Y:S01]  /*126d0*/  DFMA R40, R14, UR48, R20 ;  /* 0x000000300e287c2b */ /* 0x000fe20008000014 */
[----:B------:R-:W3:Y:S01]  /*126e0*/  LDCU.64 UR60, c[0x3][0x790] ;  /* 0x00c0f200ff3c77ac */ /* 0x000ee20008000a00 */
[C---:B------:R-:W-:Y:S02]  /*126f0*/  DFMA R20, R8.reuse, UR70, RZ ;  /* 0x0000004608147c2b */ /* 0x040fe400080000ff */
[C---:B------:R-:W-:Y:S01]  /*12700*/  DFMA R32, R8.reuse, UR64, RZ ;  /* 0x0000004008207c2b */ /* 0x040fe200080000ff */
[----:B------:R-:W2:Y:S01]  /*12710*/  LDCU.64 UR48, c[0x3][0x910] ;  /* 0x00c12200ff3077ac */ /* 0x000ea20008000a00 */
[----:B-1----:R-:W-:Y:S02]  /*12720*/  DFMA R34, R8, UR50, RZ ;  /* 0x0000003208227c2b */ /* 0x002fe400080000ff */
[----:B------:R-:W-:Y:S01]  /*12730*/  DADD R6, R22, R24 ;  /* 0x0000000016067229 */ /* 0x000fe20000000018 */
[----:B------:R-:W1:Y:S01]  /*12740*/  LDCU.64 UR68, c[0x3][0x908] ;  /* 0x00c12100ff4477ac */ /* 0x000e620008000a00 */
[----:B------:R-:W-:-:S02]  /*12750*/  DFMA R58, R14, UR58, R20 ;  /* 0x0000003a0e3a7c2b */ /* 0x000fc40008000014 */
[----:B------:R-:W-:Y:S01]  /*12760*/  DADD R20, R16, R18 ;  /* 0x0000000010147229 */ /* 0x000fe20000000012 */
[----:B------:R-:W1:Y:S01]  /*12770*/  LDCU.64 UR38, c[0x3][0x7d0] ;  /* 0x00c0fa00ff2677ac */ /* 0x000e620008000a00 */
[C---:B----4-:R-:W-:Y:S02]  /*12780*/  DFMA R68, R14.reuse, UR44, R34 ;  /* 0x0000002c0e447c2b */ /* 0x050fe40008000022 */
[----:B0-----:R-:W-:Y:S01]  /*12790*/  DFMA R62, R14, UR40, R32 ;  /* 0x000000280e3e7c2b */ /* 0x001fe20008000020 */
[----:B------:R-:W0:Y:S01]  /*127a0*/  LDCU.64 UR50, c[0x3][0x8d8] ;  /* 0x00c11b00ff3277ac */ /* 0x000e220008000a00 */
[----:B------:R-:W-:Y:S01]  /*127b0*/  LDS.64 R32, [R2+0x500] ;  /* 0x0005000002207984 */ /* 0x000fe20000000a00 */
[----:B---3--:R-:W-:Y:S02]  /*127c0*/  DFMA R36, R4, UR52, RZ ;  /* 0x0000003404247c2b */ /* 0x008fe400080000ff */
[----:B------:R-:W-:Y:S01]  /*127d0*/  DFMA R30, R20, UR62, R30 ;  /* 0x0000003e141e7c2b */ /* 0x000fe2000800001e */
[----:B------:R-:W3:Y:S01]  /*127e0*/  LDCU.64 UR74, c[0x3][0x798] ;  /* 0x00c0f300ff4a77ac */ /* 0x000ee20008000a00 */
[----:B------:R-:W-:-:S02]  /*127f0*/  DFMA R12, R4, UR32, RZ ;  /* 0x00000020040c7c2b */ /* 0x000fc400080000ff */
[----:B------:R-:W-:Y:S01]  /*12800*/  DFMA R38, R20, UR60, R38 ;  /* 0x0000003c14267c2b */ /* 0x000fe20008000026 */
[----:B------:R-:W4:Y:S01]  /*12810*/  LDCU.64 UR62, c[0x3][0x7a0] ;  /* 0x00c0f400ff3e77ac */ /* 0x000f220008000a00 */
[----:B--2---:R-:W-:Y:S02]  /*12820*/  DFMA R46, R10, UR48, R36 ;  /* 0x000000300a2e7c2b */ /* 0x004fe40008000024 */
[----:B------:R-:W-:Y:S01]  /*12830*/  DFMA R34, R6, UR56, R30 ;  /* 0x0000003806227c2b */ /* 0x000fe2000800001e */
[----:B------:R-:W2:Y:S01]  /*12840*/  LDCU.64 UR46, c[0x3][0x810] ;  /* 0x00c10200ff2e77ac */ /* 0x000ea20008000a00 */
[----:B------:R-:W2:Y:S01]  /*12850*/  LDS.64 R30, [R2+0x280] ;  /* 0x00028000021e7984 */ /* 0x000ea20000000a00 */
[----:B-1----:R-:W-:Y:S01]  /*12860*/  DFMA R42, R10, UR68, R12 ;  /* 0x000000440a2a7c2b */ /* 0x002fe2000800000c */
[----:B------:R-:W1:Y:S01]  /*12870*/  LDCU.64 UR44, c[0x3][0x918] ;  /* 0x00c12300ff2c77ac */ /* 0x000e620008000a00 */
[----:B------:R-:W-:Y:S02]  /*12880*/  DFMA R38, R6, UR38, R38 ;  /* 0x0000002606267c2b */ /* 0x000fe40008000026 */
[----:B0-----:R-:W-:Y:S01]  /*12890*/  DFMA R36, R4, UR50, RZ ;  /* 0x0000003204247c2b */ /* 0x001fe200080000ff */
[----:B------:R-:W0:Y:S01]  /*128a0*/  LDCU.64 UR72, c[0x3][0x808] ;  /* 0x00c10100ff4877ac */ /* 0x000e220008000a00 */
[----:B------:R-:W-:-:S02]  /*128b0*/  DADD R12, R26, R28 ;  /* 0x000000001a0c7229 */ /* 0x000fc4000000001c */
[----:B---3--:R-:W-:Y:S01]  /*128c0*/  DFMA R44, R20, UR74, R40 ;  /* 0x0000004a142c7c2b */ /* 0x008fe20008000028 */
[----:B------:R-:W3:Y:S01]  /*128d0*/  LDCU.64 UR70, c[0x3][0x7d8] ;  /* 0x00c0fb00ff4677ac */ /* 0x000ee20008000a00 */
[----:B------:R-:W-:Y:S02]  /*128e0*/  DADD R16, R16, -R18 ;  /* 0x0000000010107229 */ /* 0x000fe40000000812 */
[----:B----4-:R-:W-:Y:S01]  /*128f0*/  DFMA R52, R20, UR62, R48 ;  /* 0x0000003e14347c2b */ /* 0x010fe20008000030 */
[----:B------:R-:W4:Y:S01]  /*12900*/  LDCU.64 UR48, c[0x3][0x8e0] ;  /* 0x00c11c00ff3077ac */ /* 0x000f220008000a00 */
[----:B------:R-:W-:Y:S02]  /*12910*/  DADD R22, R22, -R24 ;  /* 0x0000000016167229 */ /* 0x000fe40000000818 */
[----:B--2---:R-:W-:Y:S01]  /*12920*/  DFMA R48, R12, UR46, R38 ;  /* 0x0000002e0c307c2b */ /* 0x004fe20008000026 */
[----:B------:R-:W2:Y:S01]  /*12930*/  LDCU.64 UR74, c[0x3][0x7a8] ;  /* 0x00c0f500ff4a77ac */ /* 0x000ea20008000a00 */
[----:B------:R-:W-:Y:S01]  /*12940*/  LDS.64 R38, [R2+0x480] ;  /* 0x0004800002267984 */ /* 0x000fe20000000a00 */
[----:B-1----:R-:W-:Y:S01]  /*12950*/  DFMA R50, R10, UR44, R36 ;  /* 0x0000002c0a327c2b */ /* 0x002fe20008000024 */
[----:B------:R-:W1:Y:S02]  /*12960*/  LDCU.64 UR56, c[0x3][0x7e0] ;  /* 0x00c0fc00ff3877ac */ /* 0x000e640008000a00 */
[----:B------:R-:W1:Y:S01]  /*12970*/  LDS.64 R36, [R2+0x300] ;  /* 0x0003000002247984 */ /* 0x000e620000000a00 */
[----:B0-----:R-:W-:Y:S01]  /*12980*/  DFMA R40, R12, UR72, R34 ;  /* 0x000000480c287c2b */ /* 0x001fe20008000022 */
[----:B------:R-:W0:Y:S01]  /*12990*/  LDCU.64 UR72, c[0x3][0x920] ;  /* 0x00c12400ff4877ac */ /* 0x000e220008000a00 */
[----:B------:R-:W-:-:S02]  /*129a0*/  DFMA R8, R8, UR36, RZ ;  /* 0x0000002408087c2b */ /* 0x000fc400080000ff */
[----:B---3--:R-:W-:Y:S01]  /*129b0*/  DFMA R44, R6, UR70, R44 ;  /* 0x00000046062c7c2b */ /* 0x008fe2000800002c */
[----:B------:R-:W3:Y:S01]  /*129c0*/  LDCU.64 UR64, c[0x3][0x818] ;  /* 0x00c10300ff4077ac */ /* 0x000ee20008000a00 */
[----:B------:R-:W-:Y:S02]  /*129d0*/  DADD R26, R26, -R28 ;  /* 0x000000001a1a7229 */ /* 0x000fe4000000081c */
[----:B----4-:R-:W-:Y:S01]  /*129e0*/  DFMA R34, R4, UR48, RZ ;  /* 0x0000003004227c2b */ /* 0x010fe200080000ff */
[----:B------:R-:W4:Y:S01]  /*129f0*/  LDCU.64 UR70, c[0x3][0x7e8] ;  /* 0x00c0fd00ff4677ac */ /* 0x000f220008000a00 */
[----:B------:R-:W-:Y:S02]  /*12a00*/  DFMA R8, R14, UR4, R8 ;  /* 0x000000040e087c2b */ /* 0x000fe40008000008 */
[----:B--2---:R-:W-:Y:S01]  /*12a10*/  DFMA R58, R20, UR74, R58 ;  /* 0x0000004a143a7c2b */ /* 0x004fe2000800003a */
[----:B------:R-:W2:Y:S01]  /*12a20*/  LDCU.64 UR58, c[0x3][0x858] ;  /* 0x00c10b00ff3a77ac */ /* 0x000ea20008000a00 */
[----:B-1----:R-:W-:Y:S01]  /*12a30*/  DFMA R56, R6, UR56, R52 ;  /* 0x0000003806387c2b */ /* 0x002fe20008000034 */
[----:B------:R-:W1:Y:S01]  /*12a40*/  LDCU.64 UR68, c[0x3][0x820] ;  /* 0x00c10400ff4477ac */ /* 0x000e620008000a00 */
[----:B0-----:R-:W-:Y:S01]  /*12a50*/  DFMA R54, R10, UR72, R34 ;  /* 0x000000480a367c2b */ /* 0x001fe20008000022 */
[----:B------:R-:W0:Y:S01]  /*12a60*/  LDCU.64 UR42, c[0x3][0x850] ;  /* 0x00c10a00ff2a77ac */ /* 0x000e220008000a00 */
[----:B------:R-:W-:-:S02]  /*12a70*/  DADD R34, R30, R32 ;  /* 0x000000001e227229 */ /* 0x000fc40000000020 */
[----:B---3--:R-:W-:Y:S01]  /*12a80*/  DFMA R52, R12, UR64, R44 ;  /* 0x000000400c347c2b */ /* 0x008fe2000800002c */
[----:B------:R-:W3:Y:S01]  /*12a90*/  LDCU.64 UR44, c[0x3][0x828] ;  /* 0x00c10500ff2c77ac */ /* 0x000ee20008000a00 */
[----:B------:R-:W-:Y:S02]  /*12aa0*/  DADD R30, R30, -R32 ;  /* 0x000000001e1e7229 */ /* 0x000fe40000000820 */
[----:B----4-:R-:W-:Y:S01]  /*12ab0*/  DFMA R60, R6, UR70, R58 ;  /* 0x00000046063c7c2b */ /* 0x010fe2000800003a */
[----:B------:R-:W4:Y:S03]  /*12ac0*/  LDCU.64 UR46, c[0x3][0x8e8] ;  /* 0x00c11d00ff2e77ac */ /* 0x000f260008000a00 */
[----:B--2---:R-:W-:Y:S01]  /*12ad0*/  DFMA R52, R34, UR58, R52 ;  /* 0x0000003a22347c2b */ /* 0x004fe20008000034 */
[----:B------:R-:W2:Y:S01]  /*12ae0*/  LDCU.64 UR74, c[0x3][0x7b0] ;  /* 0x00c0f600ff4a77ac */ /* 0x000ea20008000a00 */
[----:B-1----:R-:W-:Y:S01]  /*12af0*/  DFMA R56, R12, UR68, R56 ;  /* 0x000000440c387c2b */ /* 0x002fe20008000038 */
[----:B------:R-:W1:Y:S01]  /*12b00*/  LDCU.64 UR34, c[0x3][0x848] ;  /* 0x00c10900ff2277ac */ /* 0x000e620008000a00 */
[----:B0-----:R-:W-:Y:S01]  /*12b10*/  DFMA R48, R34, UR42, R48 ;  /* 0x0000002a22307c2b */ /* 0x001fe20008000030 */
[----:B------:R-:W0:Y:S01]  /*12b20*/  LDCU.64 UR60, c[0x3][0x860] ;  /* 0x00c10c00ff3c77ac */ /* 0x000e220008000a00 */
[----:B---3--:R-:W-:Y:S01]  /*12b30*/  DFMA R60, R12, UR44, R60 ;  /* 0x0000002c0c3c7c2b */ /* 0x008fe2000800003c */
[----:B------:R-:W3:Y:S01]  /*12b40*/  LDCU.64 UR62, c[0x3][0x868] ;  /* 0x00c10d00ff3e77ac */ /* 0x000ee20008000a00 */
[----:B----4-:R-:W-:Y:S01]  /*12b50*/  DFMA R58, R4, UR46, RZ ;  /* 0x0000002e043a7c2b */ /* 0x010fe200080000ff */
[----:B------:R-:W4:Y:S01]  /*12b60*/  LDCU.64 UR72, c[0x3][0x928] ;  /* 0x00c12500ff4877ac */ /* 0x000f220008000a00 */
[----:B--2---:R-:W-:Y:S01]  /*12b70*/  DFMA R62, R20, UR74, R62 ;  /* 0x0000004a143e7c2b */ /* 0x004fe2000800003e */
[----:B------:R-:W2:Y:S01]  /*12b80*/  LDCU.64 UR64, c[0x3][0x7f0] ;  /* 0x00c0fe00ff4077ac */ /* 0x000ea20008000a00 */
[----:B-1----:R-:W-:Y:S01]  /*12b90*/  DFMA R44, R34, UR34, R40 ;  /* 0x00000022222c7c2b */ /* 0x002fe20008000028 */
[----:B------:R-:W1:Y:S01]  /*12ba0*/  LDCU.64 UR58, c[0x3][0x7b8] ;  /* 0x00c0f700ff3a77ac */ /* 0x000e620008000a00 */
[----:B------:R-:W-:-:S02]  /*12bb0*/  DADD R40, R36, R38 ;  /* 0x0000000024287229 */ /* 0x000fc40000000026 */
[----:B0-----:R-:W-:Y:S01]  /*12bc0*/  DFMA R56, R34, UR60, R56 ;  /* 0x0000003c22387c2b */ /* 0x001fe20008000038 */
[----:B------:R-:W0:Y:S01]  /*12bd0*/  LDCU.64 UR66, c[0x3][0x888] ;  /* 0x00c11100ff4277ac */ /* 0x000e220008000a00 */
[----:B------:R-:W-:Y:S02]  /*12be0*/  DADD R36, R36, -R38 ;  /* 0x0000000024247229 */ /* 0x000fe40000000826 */
[----:B---3--:R-:W-:Y:S01]  /*12bf0*/  DFMA R60, R34, UR62, R60 ;  /* 0x0000003e223c7c2b */ /* 0x008fe2000800003c */
[----:B------:R-:W3:Y:S01]  /*12c00*/  LDCU.64 UR68, c[0x3][0x830] ;  /* 0x00c10600ff4477ac */ /* 0x000ee20008000a00 */
[----:B----4-:R-:W-:Y:S01]  /*12c10*/  DFMA R58, R10, UR72, R58 ;  /* 0x000000480a3a7c2b */ /* 0x010fe2000800003a */
[----:B------:R-:W4:Y:S01]  /*12c20*/  LDCU.64 UR44, c[0x3][0x8f0] ;  /* 0x00c11e00ff2c77ac */ /* 0x000f220008000a00 */
[----:B--2---:R-:W-:Y:S01]  /*12c30*/  DFMA R62, R6, UR64, R62 ;  /* 0x00000040063e7c2b */ /* 0x004fe2000800003e */
[----:B------:R-:W2:Y:S01]  /*12c40*/  LDCU.64 UR42, c[0x3][0x8f8] ;  /* 0x00c11f00ff2a77ac */ /* 0x000ea20008000a00 */
[C---:B-1----:R-:W-:Y:S01]  /*12c50*/  DFMA R68, R20.reuse, UR58, R68 ;  /* 0x0000003a14447c2b */ /* 0x042fe20008000044 */
[----:B------:R-:W1:Y:S01]  /*12c60*/  LDCU.64 UR70, c[0x3][0x870] ;  /* 0x00c10e00ff4677ac */ /* 0x000e620008000a00 */
[----:B------:R-:W-:-:S02]  /*12c70*/  DFMA R20, R20, UR8, R8 ;  /* 0x0000000814147c2b */ /* 0x000fc40008000008 */
[----:B0-----:R-:W-:Y:S01]  /*12c80*/  DFMA R44, R40, UR66, R44 ;  /* 0x00000042282c7c2b */ /* 0x001fe2000800002c */
[----:B------:R-:W0:Y:S01]  /*12c90*/  LDCU.64 UR72, c[0x3][0x930] ;  /* 0x00c12600ff4877ac */ /* 0x000e220008000a00 */
[----:B------:R-:W-:Y:S01]  /*12ca0*/  LDS.64 R8, [R2+0x400] ;  /* 0x0004000002087984 */ /* 0x000fe20000000a00 */
[----:B---3--:R-:W-:Y:S01]  /*12cb0*/  DFMA R64, R12, UR68, R62 ;  /* 0x000000440c407c2b */ /* 0x008fe2000800003e */
[----:B------:R-:W3:Y:S02]  /*12cc0*/  LDCU.64 UR74, c[0x3][0x938] ;  /* 0x00c12700ff4a77ac */ /* 0x000ee40008000a00 */
[----:B------:R-:W-:Y:S02]  /*12cd0*/  DFMA R20, R6, UR12, R20 ;  /* 0x0000000c06147c2b */ /* 0x000fe40008000014 */
[C---:B----4-:R-:W-:Y:S01]  /*12ce0*/  DFMA R62, R4.reuse, UR44, RZ ;  /* 0x0000002c043e7c2b */ /* 0x050fe200080000ff */
[----:B------:R-:W4:Y:S01]  /*12cf0*/  LDCU.64 UR60, c[0x3][0x948] ;  /* 0x00c12900ff3c77ac */ /* 0x000f220008000a00 */
[C---:B--2---:R-:W-:Y:S01]  /*12d00*/  DFMA R66, R4.reuse, UR42, RZ ;  /* 0x0000002a04427c2b */ /* 0x044fe200080000ff */
[----:B------:R-:W2:Y:S01]  /*12d10*/  LDCU.64 UR62, c[0x3][0x950] ;  /* 0x00c12a00ff3e77ac */ /* 0x000ea20008000a00 */
[----:B------:R-:W-:-:S02]  /*12d20*/  DFMA R4, R4, UR24, RZ ;  /* 0x0000001804047c2b */ /* 0x000fc400080000ff */
[----:B-1----:R-:W-:Y:S01]  /*12d30*/  DFMA R64, R34, UR70, R64 ;  /* 0x0000004622407c2b */ /* 0x002fe20008000040 */
[----:B------:R-:W1:Y:S01]  /*12d40*/  LDCU.64 UR64, c[0x3][0x958] ;  /* 0x00c12b00ff4077ac */ /* 0x000e620008000a00 */
[----:B------:R-:W-:Y:S02]  /*12d50*/  DFMA R20, R12, UR16, R20 ;  /* 0x000000100c147c2b */ /* 0x000fe40008000014 */
[C---:B0-----:R-:W-:Y:S01]  /*12d60*/  DFMA R62, R10.reuse, UR72, R62 ;  /* 0x000000480a3e7c2b */ /* 0x041fe2000800003e */
[----:B------:R-:W0:Y:S01]  /*12d70*/  LDCU.64 UR58, c[0x3][0x988] ;  /* 0x00c13100ff3a77ac */ /* 0x000e220008000a00 */
[C---:B------:R-:W-:Y:S02]  /*12d80*/  DFMA R4, R10.reuse, UR6, R4 ;  /* 0x000000060a047c2b */ /* 0x040fe40008000004 */
[----:B---3--:R-:W-:Y:S01]  /*12d90*/  DFMA R66, R10, UR74, R66 ;  /* 0x0000004a0a427c2b */ /* 0x008fe20008000042 */
[----:B------:R-:W3:Y:S01]  /*12da0*/  LDCU.64 UR66, c[0x3][0x960] ;  /* 0x00c12c00ff4277ac */ /* 0x000ee20008000a00 */
[----:B------:R-:W-:-:S02]  /*12db0*/  DFMA R20, R34, UR20, R20 ;  /* 0x0000001422147c2b */ /* 0x000fc40008000014 */
[C---:B----4-:R-:W-:Y:S01]  /*12dc0*/  DFMA R42, R16.reuse, UR60, R42 ;  /* 0x0000003c102a7c2b */ /* 0x050fe2000800002a */
[----:B------:R-:W4:Y:S01]  /*12dd0*/  LDCU.64 UR70, c[0x3][0x970] ;  /* 0x00c12e00ff4677ac */ /* 0x000f220008000a00 */
[----:B--2---:R-:W-:Y:S01]  /*12de0*/  DFMA R46, R16, UR62, R46 ;  /* 0x0000003e102e7c2b */ /* 0x004fe2000800002e */
[----:B------:R-:W2:Y:S03]  /*12df0*/  LDCU.64 UR72, c[0x3][0x978] ;  /* 0x00c12f00ff4877ac */ /* 0x000ea60008000a00 */
[----:B------:R-:W-:Y:S02]  /*12e00*/  DFMA R20, R40, UR26, R20 ;  /* 0x0000001a28147c2b */ /* 0x000fe40008000014 */
[----:B-1----:R-:W-:Y:S01]  /*12e10*/  DFMA R50, R16, UR64, R50 ;  /* 0x0000004010327c2b */ /* 0x002fe20008000032 */
[----:B------:R-:W1:Y:S01]  /*12e20*/  LDCU.64 UR74, c[0x3][0x7f8] ;  /* 0x00c0ff00ff4a77ac */ /* 0x000e620008000a00 */
[----:B0-----:R-:W-:Y:S01]  /*12e30*/  DFMA R42, R22, UR58, R42 ;  /* 0x0000003a162a7c2b */ /* 0x001fe2000800002a */
[----:B------:R-:W0:Y:S01]  /*12e40*/  LDCU.64 UR60, c[0x3][0x990] ;  /* 0x00c13200ff3c77ac */ /* 0x000e220008000a00 */
[C---:B---3--:R-:W-:Y:S01]  /*12e50*/  DFMA R54, R16.reuse, UR66, R54 ;  /* 0x0000004210367c2b */ /* 0x048fe20008000036 */
[----:B------:R-:W3:Y:S01]  /*12e60*/  LDCU.64 UR62, c[0x3][0x998] ;  /* 0x00c13300ff3e77ac */ /* 0x000ee20008000a00 */
[C---:B----4-:R-:W-:Y:S01]  /*12e70*/  DFMA R62, R16.reuse, UR70, R62 ;  /* 0x00000046103e7c2b */ /* 0x050fe2000800003e */
[----:B------:R-:W4:Y:S01]  /*12e80*/  LDCU.64 UR68, c[0x3][0x968] ;  /* 0x00c12d00ff4477ac */ /* 0x000f220008000a00 */
[----:B--2---:R-:W-:Y:S01]  /*12e90*/  DFMA R66, R16, UR72, R66 ;  /* 0x0000004810427c2b */ /* 0x004fe20008000042 */
[----:B------:R-:W2:Y:S01]  /*12ea0*/  LDCU.64 UR64, c[0x3][0x9a0] ;  /* 0x00c13400ff4077ac */ /* 0x000ea20008000a00 */
[----:B-1----:R-:W-:Y:S01]  /*12eb0*/  DFMA R68, R6, UR74, R68 ;  /* 0x0000004a06447c2b */ /* 0x002fe20008000044 */
[----:B------:R-:W1:Y:S01]  /*12ec0*/  LDCU.64 UR58, c[0x3][0x9d0] ;  /* 0x00c13a00ff3a77ac */ /* 0x000e620008000a00 */
[C---:B0-----:R-:W-:Y:S01]  /*12ed0*/  DFMA R46, R22.reuse, UR60, R46 ;  /* 0x0000003c162e7c2b */ /* 0x041fe2000800002e */
[----:B------:R-:W0:Y:S01]  /*12ee0*/  LDCU.64 UR66, c[0x3][0x9a8] ;  /* 0x00c13500ff4277ac */ /* 0x000e220008000a00 */
[----:B---3--:R-:W-:Y:S01]  /*12ef0*/  DFMA R50, R22, UR62, R50 ;  /* 0x0000003e16327c2b */ /* 0x008fe20008000032 */
[----:B------:R-:W3:Y:S01]  /*12f00*/  LDCU.64 UR70, c[0x3][0x9b8] ;  /* 0x00c13700ff4677ac */ /* 0x000ee20008000a00 */
[C---:B----4-:R-:W-:Y:S01]  /*12f10*/  DFMA R58, R16.reuse, UR68, R58 ;  /* 0x00000044103a7c2b */ /* 0x050fe2000800003a */
[----:B------:R-:W4:Y:S01]  /*12f20*/  LDCU.64 UR72, c[0x3][0x838] ;  /* 0x00c10700ff4877ac */ /* 0x000f220008000a00 */
[----:B------:R-:W-:-:S02]  /*12f30*/  DFMA R16, R16, UR10, R4 ;  /* 0x0000000a10107c2b */ /* 0x000fc40008000004 */
[----:B--2---:R-:W-:Y:S01]  /*12f40*/  DFMA R54, R22, UR64, R54 ;  /* 0x0000004016367c2b */ /* 0x004fe20008000036 */
[----:B------:R-:W2:Y:S01]  /*12f50*/  LDCU.64 UR74, c[0x3][0x9c8] ;  /* 0x00c13900ff4a77ac */ /* 0x000ea20008000a00 */
[----:B------:R-:W2:Y:S01]  /*12f60*/  LDS.64 R4, [R2+0x380] ;  /* 0x0003800002047984 */ /* 0x000ea20000000a00 */
[----:B-1----:R-:W-:Y:S01]  /*12f70*/  DFMA R46, R26, UR58, R46 ;  /* 0x0000003a1a2e7c2b */ /* 0x002fe2000800002e */
[----:B------:R-:W1:Y:S02]  /*12f80*/  LDCU.64 UR60, c[0x3][0x9d8] ;  /* 0x00c13b00ff3c77ac */ /* 0x000e640008000a00 */
[C---:B------:R-:W-:Y:S02]  /*12f90*/  DFMA R16, R22.reuse, UR14, R16 ;  /* 0x0000000e16107c2b */ /* 0x040fe40008000010 */
[C---:B0-----:R-:W-:Y:S01]  /*12fa0*/  DFMA R58, R22.reuse, UR66, R58 ;  /* 0x00000042163a7c2b */ /* 0x041fe2000800003a */
[----:B------:R-:W0:Y:S01]  /*12fb0*/  LDCU.64 UR62, c[0x3][0x9e0] ;  /* 0x00c13c00ff3e77ac */ /* 0x000e220008000a00 */
[----:B---3--:R-:W-:Y:S01]  /*12fc0*/  DFMA R66, R22, UR70, R66 ;  /* 0x0000004616427c2b */ /* 0x008fe20008000042 */
[----:B------:R-:W3:Y:S03]  /*12fd0*/  LDCU.64 UR68, c[0x3][0x9b0] ;  /* 0x00c13600ff4477ac */ /* 0x000ee60008000a00 */
[----:B------:R-:W-:-:S02]  /*12fe0*/  DFMA R16, R26, UR18, R16 ;  /* 0x000000121a107c2b */ /* 0x000fc40008000010 */
[----:B----4-:R-:W-:Y:S01]  /*12ff0*/  DFMA R68, R12, UR72, R68 ;  /* 0x000000480c447c2b */ /* 0x010fe20008000044 */
[----:B------:R-:W4:Y:S01]  /*13000*/  LDCU.64 UR64, c[0x3][0x9e8] ;  /* 0x00c13d00ff4077ac */ /* 0x000f220008000a00 */
[----:B--2---:R-:W-:Y:S01]  /*13010*/  DFMA R42, R26, UR74, R42 ;  /* 0x0000004a1a2a7c2b */ /* 0x004fe2000800002a */
[----:B------:R-:W2:Y:S03]  /*13020*/  LDCU.64 UR58, c[0x3][0xa18] ;  /* 0x00c14300ff3a77ac */ /* 0x000ea60008000a00 */
[----:B------:R-:W-:Y:S02]  /*13030*/  DFMA R16, R30, UR22, R16 ;  /* 0x000000161e107c2b */ /* 0x000fe40008000010 */
[C---:B-1----:R-:W-:Y:S01]  /*13040*/  DFMA R50, R26.reuse, UR60, R50 ;  /* 0x0000003c1a327c2b */ /* 0x042fe20008000032 */
[----:B------:R-:W1:Y:S01]  /*13050*/  LDCU.64 UR66, c[0x3][0x9f0] ;  /* 0x00c13e00ff4277ac */ /* 0x000e620008000a00 */
[----:B0-----:R-:W-:Y:S01]  /*13060*/  DFMA R54, R26, UR62, R54 ;  /* 0x0000003e1a367c2b */ /* 0x001fe20008000036 */
[----:B------:R-:W0:Y:S03]  /*13070*/  LDCU.64 UR70, c[0x3][0x878] ;  /* 0x00c10f00ff4677ac */ /* 0x000e260008000a00 */
[----:B------:R-:W-:-:S02]  /*13080*/  DFMA R16, R36, UR28, R16 ;  /* 0x0000001c24107c2b */ /* 0x000fc40008000010 */
[----:B---3--:R-:W-:Y:S01]  /*13090*/  DFMA R62, R22, UR68, R62 ;  /* 0x00000044163e7c2b */ /* 0x008fe2000800003e */
[----:B------:R-:W3:Y:S01]  /*130a0*/  LDCU.64 UR72, c[0x3][0xa08] ;  /* 0x00c14100ff4877ac */ /* 0x000ee20008000a00 */
[----:B----4-:R-:W-:Y:S01]  /*130b0*/  DFMA R58, R26, UR64, R58 ;  /* 0x000000401a3a7c2b */ /* 0x010fe2000800003a */
[----:B------:R-:W4:Y:S01]  /*130c0*/  LDCU.64 UR74, c[0x3][0xa10] ;  /* 0x00c14200ff4a77ac */ /* 0x000f220008000a00 */
[----:B--2---:R-:W-:Y:S01]  /*130d0*/  DFMA R50, R30, UR58, R50 ;  /* 0x0000003a1e327c2b */ /* 0x004fe20008000032 */
[----:B------:R-:W2:Y:S01]  /*130e0*/  LDCU.64 UR60, c[0x3][0xa20] ;  /* 0x00c14400ff3c77ac */ /* 0x000ea20008000a00 */
[----:B------:R-:W-:Y:S02]  /*130f0*/  DADD R6, R4, R8 ;  /* 0x0000000004067229 */ /* 0x000fe40000000008 */
[----:B-1----:R-:W-:Y:S01]  /*13100*/  DFMA R62, R26, UR66, R62 ;  /* 0x000000421a3e7c2b */ /* 0x002fe2000800003e */
[----:B------:R-:W1:Y:S01]  /*13110*/  LDCU.64 UR62, c[0x3][0xa28] ;  /* 0x00c14500ff3e77ac */ /* 0x000e620008000a00 */
[----:B------:R-:W-:-:S02]  /*13120*/  DADD R4, R4, -R8 ;  /* 0x0000000004047229 */ /* 0x000fc40000000808 */
[----:B0-----:R-:W-:Y:S01]  /*13130*/  DFMA R68, R34, UR70, R68 ;  /* 0x0000004622447c2b */ /* 0x001fe20008000044 */
[----:B------:R-:W0:Y:S01]  /*13140*/  LDCU.64 UR68, c[0x3][0x9f8] ;  /* 0x00c13f00ff4477ac */ /* 0x000e220008000a00 */
[----:B------:R-:W-:Y:S02]  /*13150*/  DFMA R20, R6, UR24, R20 ;  /* 0x0000001806147c2b */ /* 0x000fe40008000014 */
[----:B---3--:R-:W-:Y:S01]  /*13160*/  DFMA R42, R30, UR72, R42 ;  /* 0x000000481e2a7c2b */ /* 0x008fe2000800002a */
[----:B------:R-:W3:Y:S01]  /*13170*/  LDCU.64 UR64, c[0x3][0xa30] ;  /* 0x00c14600ff4077ac */ /* 0x000ee20008000a00 */
[----:B------:R-:W-:Y:S02]  /*13180*/  DFMA R44, R6, UR32, R44 ;  /* 0x00000020062c7c2b */ /* 0x000fe4000800002c */
[----:B----4-:R-:W-:Y:S01]  /*13190*/  DFMA R46, R30, UR74, R46 ;  /* 0x0000004a1e2e7c2b */ /* 0x010fe2000800002e */
[----:B------:R-:W4:Y:S01]  /*131a0*/  LDCU.64 UR54, c[0x3][0x890] ;  /* 0x00c11200ff3677ac */ /* 0x000f220008000a00 */
[----:B------:R-:W-:-:S02]  /*131b0*/  DFMA R16, R4, UR30, R16 ;  /* 0x0000001e04107c2b */ /* 0x000fc40008000010 */
[C---:B--2---:R-:W-:Y:S01]  /*131c0*/  DFMA R54, R30.reuse, UR60, R54 ;  /* 0x0000003c1e367c2b */ /* 0x044fe20008000036 */
[----:B------:R-:W2:Y:S01]  /*131d0*/  LDCU.64 UR40, c[0x3][0x898] ;  /* 0x00c11300ff2877ac */ /* 0x000ea20008000a00 */
[----:B-1----:R-:W-:Y:S01]  /*131e0*/  DFMA R58, R30, UR62, R58 ;  /* 0x0000003e1e3a7c2b */ /* 0x002fe2000800003a */
[----:B------:R-:W1:Y:S01]  /*131f0*/  LDCU.64 UR38, c[0x3][0x8a0] ;  /* 0x00c11400ff2677ac */ /* 0x000e620008000a00 */
[----:B0-----:R-:W-:Y:S01]  /*13200*/  DFMA R66, R26, UR68, R66 ;  /* 0x000000441a427c2b */ /* 0x001fe20008000042 */
[----:B------:R-:W0:Y:S01]  /*13210*/  LDCU.64 UR56, c[0x3][0x8a8] ;  /* 0x00c11500ff3877ac */ /* 0x000e220008000a00 */
[----:B---3--:R-:W-:Y:S01]  /*13220*/  DFMA R62, R30, UR64, R62 ;  /* 0x000000401e3e7c2b */ /* 0x008fe2000800003e */
[----:B------:R-:W3:Y:S01]  /*13230*/  LDCU.64 UR34, c[0x3][0x8b0] ;  /* 0x00c11600ff2277ac */ /* 0x000ee20008000a00 */
[C---:B----4-:R-:W-:Y:S01]  /*13240*/  DFMA R48, R40.reuse, UR54, R48 ;  /* 0x0000003628307c2b */ /* 0x050fe20008000030 */
[----:B------:R-:W4:Y:S01]  /*13250*/  LDCU.64 UR58, c[0x3][0xa60] ;  /* 0x00c14c00ff3a77ac */ /* 0x000f220008000a00 */
[C---:B--2---:R-:W-:Y:S01]  /*13260*/  DFMA R52, R40.reuse, UR40, R52 ;  /* 0x0000002828347c2b */ /* 0x044fe20008000034 */
[----:B------:R-:W2:Y:S01]  /*13270*/  LDCU.64 UR66, c[0x3][0xa38] ;  /* 0x00c14700ff4277ac */ /* 0x000ea20008000a00 */
[----:B-1----:R-:W-:Y:S01]  /*13280*/  DFMA R56, R40, UR38, R56 ;  /* 0x0000002628387c2b */ /* 0x002fe20008000038 */
[----:B------:R-:W1:Y:S03]  /*13290*/  LDCU.64 UR70, c[0x3][0xa48] ;  /* 0x00c14900ff4677ac */ /* 0x000e660008000a00 */
[----:B------:R-:W-:-:S02]  /*132a0*/  DFMA R48, R6, UR52, R48 ;  /* 0x0000003406307c2b */ /* 0x000fc40008000030 */
        /* <DEDUP_REMOVED lines=9> */
[----:B--2---:R-:W-:Y:S01]  /*13340*/  DFMA R66, R30, UR66, R66 ;  /* 0x000000421e427c2b */ /* 0x004fe20008000042 */
[----:B------:R-:W2:Y:S01]  /*13350*/  LDCU.64 UR62, c[0x3][0xa70] ;  /* 0x00c14e00ff3e77ac */ /* 0x000ea20008000a00 */
[----:B------:R-:W-:Y:S02]  /*13360*/  DFMA R64, R6, UR44, R64 ;  /* 0x0000002c06407c2b */ /* 0x000fe40008000040 */
[C---:B-1----:R-:W-:Y:S01]  /*13370*/  DFMA R42, R36.reuse, UR70, R42 ;  /* 0x00000046242a7c2b */ /* 0x042fe2000800002a */
[----:B------:R-:W1:Y:S01]  /*13380*/  LDCU.64 UR68, c[0x3][0x8b8] ;  /* 0x00c11700ff4477ac */ /* 0x000e620008000a00 */
[C---:B0-----:R-:W-:Y:S01]  /*13390*/  DFMA R46, R36.reuse, UR72, R46 ;  /* 0x00000048242e7c2b */ /* 0x041fe2000800002e */
        /* <DEDUP_REMOVED lines=9> */
[----:B0-----:R-:W-:Y:S01]  /*13430*/  DFMA R66, R36, UR64, R66 ;  /* 0x0000004024427c2b */ /* 0x001fe20008000042 */
[----:B------:R-:W0:Y:S01]  /*13440*/  LDCU.64 UR56, c[0x3][0xaa8] ;  /* 0x00c15500ff3877ac */ /* 0x000e220008000a00 */
[----:B---3--:R-:W-:Y:S01]  /*13450*/  DFMA R42, R4, UR54, R42 ;  /* 0x00000036042a7c2b */ /* 0x008fe2000800002a */
[----:B------:R-:W3:Y:S03]  /*13460*/  LDCU.64 UR58, c[0x3][0xab0] ;  /* 0x00c15600ff3a77ac */ /* 0x000ee60008000a00 */
[----:B------:R-:W-:-:S02]  /*13470*/  DFMA R68, R6, UR42, R68 ;  /* 0x0000002a06447c2b */ /* 0x000fc40008000044 */
[C---:B----4-:R-:W-:Y:S01]  /*13480*/  DFMA R46, R4.reuse, UR40, R46 ;  /* 0x00000028042e7c2b */ /* 0x050fe2000800002e */
[----:B------:R-:W4:Y:S01]  /*13490*/  LDCU.64 UR66, c[0x3][0xab8] ;  /* 0x00c15700ff4277ac */ /* 0x000f220008000a00 */
[----:B--2---:R-:W-:Y:S02]  /*134a0*/  DFMA R50, R4, UR38, R50 ;  /* 0x0000002604327c2b */ /* 0x004fe40008000032 */
[----:B------:R-:W-:Y:S02]  /*134b0*/  DADD R6, R44, R42 ;  /* 0x000000002c067229 */ /* 0x000fe4000000002a */
[----:B-1----:R-:W-:Y:S02]  /*134c0*/  DFMA R54, R4, UR34, R54 ;  /* 0x0000002204367c2b */ /* 0x002fe40008000036 */
[----:B------:R-:W-:Y:S02]  /*134d0*/  DADD R8, R48, R46 ;  /* 0x0000000030087229 */ /* 0x000fe4000000002e */
[----:B0-----:R-:W-:Y:S01]  /*134e0*/  DFMA R58, R4, UR56, R58 ;  /* 0x00000038043a7c2b */ /* 0x001fe2000800003a */
[----:B------:R1:W-:Y:S01]  /*134f0*/  STS.64 [R2+0x80], R6 ;  /* 0x0000800602007388 */ /* 0x0003e20000000a00 */
[----:B------:R-:W-:-:S02]  /*13500*/  DADD R10, R52, R50 ;  /* 0x00000000340a7229 */ /* 0x000fc40000000032 */
[----:B---3--:R-:W-:Y:S01]  /*13510*/  DFMA R62, R4, UR58, R62 ;  /* 0x0000003a043e7c2b */ /* 0x008fe2000800003e */
[----:B------:R1:W-:Y:S01]  /*13520*/  STS.64 [R2+0x100], R8 ;  /* 0x0001000802007388 */ /* 0x0003e20000000a00 */
[----:B------:R-:W-:Y:S02]  /*13530*/  DADD R12, R56, R54 ;  /* 0x00000000380c7229 */ /* 0x000fe40000000036 */
[----:B----4-:R-:W-:Y:S01]  /*13540*/  DFMA R66, R4, UR66, R66 ;  /* 0x0000004204427c2b */ /* 0x010fe20008000042 */
[----:B------:R1:W-:Y:S01]  /*13550*/  STS.64 [R2+0x180], R10 ;  /* 0x0001800a02007388 */ /* 0x0003e20000000a00 */
[----:B------:R-:W-:Y:S02]  /*13560*/  DADD R4, R20, R16 ;  /* 0x0000000014047229 */ /* 0x000fe40000000010 */
[----:B------:R-:W-:Y:S01]  /*13570*/  DADD R14, R60, R58 ;  /* 0x000000003c0e7229 */ /* 0x000fe2000000003a */
[----:B------:R1:W-:Y:S01]  /*13580*/  STS.64 [R2+0x200], R12 ;  /* 0x0002000c02007388 */ /* 0x0003e20000000a00 */
[----:B------:R-:W-:-:S02]  /*13590*/  DADD R18, R64, R62 ;  /* 0x0000000040127229 */ /* 0x000fc4000000003e */
[----:B------:R-:W-:Y:S01]  /*135a0*/  DADD R66, R68, -R66 ;  /* 0x0000000044427229 */ /* 0x000fe20000000842 */
[----:B------:R1:W-:Y:S01]  /*135b0*/  STS.64 [R2], R4 ;  /* 0x0000000402007388 */ /* 0x0003e20000000a00 */
[----:B------:R-:W-:Y:S02]  /*135c0*/  DADD R16, R20, -R16 ;  /* 0x0000000014107229 */ /* 0x000fe40000000810 */
        /* <DEDUP_REMOVED lines=8> */
[----:B------:R-:W-:-:S03]  /*13650*/  DADD R62, R64, -R62 ;  /* 0x00000000403e7229 */ /* 0x000fc6000000083e */
[----:B------:R1:W-:Y:S04]  /*13660*/  STS.64 [R2+0x600], R46 ;  /* 0x0006002e02007388 */ /* 0x0003e80000000a00 */
[----:B------:R1:W-:Y:S04]  /*13670*/  STS.64 [R2+0x580], R50 ;  /* 0x0005803202007388 */ /* 0x0003e80000000a00 */
[----:B------:R1:W-:Y:S04]  /*13680*/  STS.64 [R2+0x500], R54 ;  /* 0x0005003602007388 */ /* 0x0003e80000000a00 */
[----:B------:R1:W-:Y:S04]  /*13690*/  STS.64 [R2+0x480], R58 ;  /* 0x0004803a02007388 */ /* 0x0003e80000000a00 */
[----:B------:R1:W-:Y:S04]  /*136a0*/  STS.64 [R2+0x300], R18 ;  /* 0x0003001202007388 */ /* 0x0003e80000000a00 */
[----:B------:R1:W-:Y:S04]  /*136b0*/  STS.64 [R2+0x400], R62 ;  /* 0x0004003e02007388 */ /* 0x0003e80000000a00 */
[----:B------:R1:W-:Y:S02]  /*136c0*/  STS.64 [R2+0x380], R66 ;  /* 0x0003804202007388 */ /* 0x0003e40000000a00 */
.L_x_5:
[----:B------:R-:W-:Y:S05]  /*136d0*/  BSYNC.RECONVERGENT B0 ;  /* 0x0000000000007941 */ /* 0x000fea0003800200 */
.L_x_4:
[----:B------:R-:W-:Y:S06]  /*136e0*/  BAR.SYNC.DEFER_BLOCKING 0x0 ;  /* 0x0000000000007b1d */ /* 0x000fec0000010000 */
[----:B------:R-:W-:Y:S05]  /*136f0*/  @P1 EXIT ;  /* 0x000000000000194d */ /* 0x000fea0003800000 */
[----:B01---5:R-:W-:Y:S01]  /*13700*/  LDS.64 R2, [R221] ;  /* 0x00000000dd027984 */ /* 0x023fe20000000a00 */
        /* <DEDUP_REMOVED lines=66> */
[----:B------:R-:W-:Y:S01]  /*13b30*/  DADD R10, R24, R26 ;  /* 0x00000000180a7229 */ /* 0x000fe2000000001a */
[----:B------:R-:W1:Y:S01]  /*13b40*/  LDCU.64 UR44, c[0x3][0x918] ;  /* 0x00c12300ff2c77ac */ /* 0x000e620008000a00 */
[----:B0-----:R-:W-:-:S02]  /*13b50*/  DFMA R34, R2, UR50, RZ ;  /* 0x0000003202227c2b */ /* 0x001fc400080000ff */
[----:B---3--:R-:W-:Y:S01]  /*13b60*/  DFMA R42, R18, UR74, R38 ;  /* 0x0000004a122a7c2b */ /* 0x008fe20008000026 */
[----:B------:R-:W0:Y:S01]  /*13b70*/  LDCU.64 UR70, c[0x3][0x7d8] ;  /* 0x00c0fb00ff4677ac */ /* 0x000e220008000a00 */
[----:B------:R-:W-:Y:S02]  /*13b80*/  DADD R14, R14, -R16 ;  /* 0x000000000e0e7229 */ /* 0x000fe40000000810 */
[----:B----4-:R-:W-:Y:S01]  /*13b90*/  DFMA R38, R10, UR72, R32 ;  /* 0x000000480a267c2b */ /* 0x010fe20008000020 */
[----:B------:R-:W3:Y:S01]  /*13ba0*/  LDCU.64 UR48, c[0x3][0x8e0] ;  /* 0x00c11c00ff3077ac */ /* 0x000ee20008000a00 */
[----:B------:R-:W-:Y:S02]  /*13bb0*/  DADD R20, R20, -R22 ;  /* 0x0000000014147229 */ /* 0x000fe40000000816 */
[----:B--2---:R-:W-:Y:S01]  /*13bc0*/  DFMA R50, R18, UR62, R46 ;  /* 0x0000003e12327c2b */ /* 0x004fe2000800002e */
[----:B------:R-:W2:Y:S01]  /*13bd0*/  LDCU.64 UR34, c[0x3][0x7e0] ;  /* 0x00c0fc00ff2277ac */ /* 0x000ea20008000a00 */
[----:B------:R-:W-:-:S02]  /*13be0*/  DFMA R6, R6, UR36, RZ ;  /* 0x0000002406067c2b */ /* 0x000fc400080000ff */
[----:B-1----:R-:W-:Y:S01]  /*13bf0*/  DFMA R46, R10, UR46, R36 ;  /* 0x0000002e0a2e7c2b */ /* 0x002fe20008000024 */
[----:B------:R-:W1:Y:S01]  /*13c00*/  LDCU.64 UR74, c[0x3][0x7a8] ;  /* 0x00c0f500ff4a77ac */ /* 0x000e620008000a00 */
[----:B------:R-:W-:Y:S01]  /*13c10*/  LDS.64 R36, [R221+0x4800] ;  /* 0x00480000dd247984 */ /* 0x000fe20000000a00 */
[----:B------:R-:W-:Y:S01]  /*13c20*/  DFMA R48, R8, UR44, R34 ;  /* 0x0000002c08307c2b */ /* 0x000fe20008000022 */
[----:B------:R-:W4:Y:S02]  /*13c30*/  LDCU.64 UR72, c[0x3][0x920] ;  /* 0x00c12400ff4877ac */ /* 0x000f240008000a00 */
[----:B------:R-:W4:Y:S01]  /*13c40*/  LDS.64 R34, [R221+0x3000] ;  /* 0x00300000dd227984 */ /* 0x000f220000000a00 */
[----:B0-----:R-:W-:Y:S01]  /*13c50*/  DFMA R42, R4, UR70, R42 ;  /* 0x00000046042a7c2b */ /* 0x001fe2000800002a */
[----:B------:R-:W0:Y:S01]  /*13c60*/  LDCU.64 UR64, c[0x3][0x818] ;  /* 0x00c10300ff4077ac */ /* 0x000e220008000a00 */
[----:B------:R-:W-:Y:S02]  /*13c70*/  DADD R24, R24, -R26 ;  /* 0x0000000018187229 */ /* 0x000fe4000000081a */
[----:B---3--:R-:W-:Y:S01]  /*13c80*/  DFMA R32, R2, UR48, RZ ;  /* 0x0000003002207c2b */ /* 0x008fe200080000ff */
[----:B------:R-:W3:Y:S01]  /*13c90*/  LDCU.64 UR68, c[0x3][0x820] ;  /* 0x00c10400ff4477ac */ /* 0x000ee20008000a00 */
[----:B------:R-:W-:-:S02]  /*13ca0*/  DFMA R6, R12, UR4, R6 ;  /* 0x000000040c067c2b */ /* 0x000fc40008000006 */
[----:B--2---:R-:W-:Y:S01]  /*13cb0*/  DFMA R54, R4, UR34, R50 ;  /* 0x0000002204367c2b */ /* 0x004fe20008000032 */
[----:B------:R-:W2:Y:S01]  /*13cc0*/  LDCU.64 UR70, c[0x3][0x7e8] ;  /* 0x00c0fd00ff4677ac */ /* 0x000ea20008000a00 */
[----:B-1----:R-:W-:Y:S01]  /*13cd0*/  DFMA R56, R18, UR74, R56 ;  /* 0x0000004a12387c2b */ /* 0x002fe20008000038 */
[----:B------:R-:W1:Y:S01]  /*13ce0*/  LDCU.64 UR58, c[0x3][0x858] ;  /* 0x00c10b00ff3a77ac */ /* 0x000e620008000a00 */
[----:B----4-:R-:W-:Y:S01]  /*13cf0*/  DFMA R52, R8, UR72, R32 ;  /* 0x0000004808347c2b */ /* 0x010fe20008000020 */
[----:B------:R-:W4:Y:S01]  /*13d00*/  LDCU.64 UR60, c[0x3][0x860] ;  /* 0x00c10c00ff3c77ac */ /* 0x000f220008000a00 */
[----:B------:R-:W-:Y:S02]  /*13d10*/  DADD R32, R28, R30 ;  /* 0x000000001c207229 */ /* 0x000fe4000000001e */
[----:B0-----:R-:W-:Y:S01]  /*13d20*/  DFMA R50, R10, UR64, R42 ;  /* 0x000000400a327c2b */ /* 0x001fe2000800002a */
[----:B------:R-:W0:Y:S01]  /*13d30*/  LDCU.64 UR42, c[0x3][0x850] ;  /* 0x00c10a00ff2a77ac */ /* 0x000e220008000a00 */
[----:B------:R-:W-:-:S02]  /*13d40*/  DADD R28, R28, -R30 ;  /* 0x000000001c1c7229 */ /* 0x000fc4000000081e */
[----:B---3--:R-:W-:Y:S01]  /*13d50*/  DFMA R54, R10, UR68, R54 ;  /* 0x000000440a367c2b */ /* 0x008fe20008000036 */
[----:B------:R-:W3:Y:S01]  /*13d60*/  LDCU.64 UR44, c[0x3][0x828] ;  /* 0x00c10500ff2c77ac */ /* 0x000ee20008000a00 */
[----:B--2---:R-:W-:Y:S01]  /*13d70*/  DFMA R58, R4, UR70, R56 ;  /* 0x00000046043a7c2b */ /* 0x004fe20008000038 */
[----:B------:R-:W2:Y:S01]  /*13d80*/  LDCU.64 UR46, c[0x3][0x8e8] ;  /* 0x00c11d00ff2e77ac */ /* 0x000ea20008000a00 */
[C---:B-1----:R-:W-:Y:S01]  /*13d90*/  DFMA R50, R32.reuse, UR58, R50 ;  /* 0x0000003a20327c2b */ /* 0x042fe20008000032 */
[----:B------:R-:W1:Y:S03]  /*13da0*/  LDCU.64 UR74, c[0x3][0x7b0] ;  /* 0x00c0f600ff4a77ac */ /* 0x000e660008000a00 */
[C---:B----4-:R-:W-:Y:S01]  /*13db0*/  DFMA R54, R32.reuse, UR60, R54 ;  /* 0x0000003c20367c2b */ /* 0x050fe20008000036 */
[----:B------:R-:W4:Y:S01]  /*13dc0*/  LDCU.64 UR62, c[0x3][0x868] ;  /* 0x00c10d00ff3e77ac */ /* 0x000f220008000a00 */
[----:B0-----:R-:W-:Y:S01]  /*13dd0*/  DFMA R46, R32, UR42, R46 ;  /* 0x0000002a202e7c2b */ /* 0x001fe2000800002e */
[----:B------:R-:W0:Y:S01]  /*13de0*/  LDCU.64 UR72, c[0x3][0x928] ;  /* 0x00c12500ff4877ac */ /* 0x000e220008000a00 */
[----:B---3--:R-:W-:Y:S01]  /*13df0*/  DFMA R58, R10, UR44, R58 ;  /* 0x0000002c0a3a7c2b */ /* 0x008fe2000800003a */
[----:B------:R-:W3:Y:S01]  /*13e00*/  LDCU.64 UR64, c[0x3][0x7f0] ;  /* 0x00c0fe00ff4077ac */ /* 0x000ee20008000a00 */
[----:B--2---:R-:W-:Y:S01]  /*13e10*/  DFMA R56, R2, UR46, RZ ;  /* 0x0000002e02387c2b */ /* 0x004fe200080000ff */
[----:B------:R-:W2:Y:S01]  /*13e20*/  LDCU.64 UR56, c[0x3][0x848] ;  /* 0x00c10900ff3877ac */ /* 0x000ea20008000a00 */
[----:B-1----:R-:W-:Y:S01]  /*13e30*/  DFMA R60, R18, UR74, R60 ;  /* 0x0000004a123c7c2b */ /* 0x002fe2000800003c */
[----:B------:R-:W1:Y:S03]  /*13e40*/  LDCU.64 UR58, c[0x3][0x7b8] ;  /* 0x00c0f700ff3a77ac */ /* 0x000e660008000a00 */
[----:B----4-:R-:W-:Y:S01]  /*13e50*/  DFMA R58, R32, UR62, R58 ;  /* 0x0000003e203a7c2b */ /* 0x010fe2000800003a */
[----:B------:R-:W4:Y:S01]  /*13e60*/  LDCU.64 UR60, c[0x3][0x948] ;  /* 0x00c12900ff3c77ac */ /* 0x000f220008000a00 */
[----:B0-----:R-:W-:Y:S01]  /*13e70*/  DFMA R56, R8, UR72, R56 ;  /* 0x0000004808387c2b */ /* 0x001fe20008000038 */
[----:B------:R-:W0:Y:S01]  /*13e80*/  LDCU.64 UR68, c[0x3][0x830] ;  /* 0x00c10600ff4477ac */ /* 0x000e220008000a00 */
[----:B---3--:R-:W-:Y:S01]  /*13e90*/  DFMA R60, R4, UR64, R60 ;  /* 0x00000040043c7c2b */ /* 0x008fe2000800003c */
[----:B------:R-:W3:Y:S01]  /*13ea0*/  LDCU.64 UR66, c[0x3][0x888] ;  /* 0x00c11100ff4277ac */ /* 0x000ee20008000a00 */
[----:B--2---:R-:W-:Y:S01]  /*13eb0*/  DFMA R42, R32, UR56, R38 ;  /* 0x00000038202a7c2b */ /* 0x004fe20008000026 */
[----:B------:R-:W2:Y:S01]  /*13ec0*/  LDCU.64 UR44, c[0x3][0x8f0] ;  /* 0x00c11e00ff2c77ac */ /* 0x000ea20008000a00 */
[----:B------:R-:W-:-:S02]  /*13ed0*/  DADD R38, R34, R36 ;  /* 0x0000000022267229 */ /* 0x000fc40000000024 */
[C---:B-1----:R-:W-:Y:S01]  /*13ee0*/  DFMA R66, R18.reuse, UR58, R66 ;  /* 0x0000003a12427c2b */ /* 0x042fe20008000042 */
[----:B------:R-:W1:Y:S01]  /*13ef0*/  LDCU.64 UR42, c[0x3][0x8f8] ;  /* 0x00c11f00ff2a77ac */ /* 0x000e620008000a00 */
[----:B------:R-:W-:Y:S02]  /*13f00*/  DFMA R18, R18, UR8, R6 ;  /* 0x0000000812127c2b */ /* 0x000fe40008000006 */
[----:B----4-:R-:W-:Y:S01]  /*13f10*/  DFMA R40, R14, UR60, R40 ;  /* 0x0000003c0e287c2b */ /* 0x010fe20008000028 */
[----:B------:R-:W4:Y:S01]  /*13f20*/  LDCU.64 UR70, c[0x3][0x870] ;  /* 0x00c10e00ff4677ac */ /* 0x000f220008000a00 */
[----:B------:R-:W-:Y:S01]  /*13f30*/  LDS.64 R6, [R221+0x4000] ;  /* 0x00400000dd067984 */ /* 0x000fe20000000a00 */
[----:B0-----:R-:W-:Y:S01]  /*13f40*/  DFMA R62, R10, UR68, R60 ;  /* 0x000000440a3e7c2b */ /* 0x001fe2000800003c */
[----:B------:R-:W0:Y:S02]  /*13f50*/  LDCU.64 UR72, c[0x3][0x930] ;  /* 0x00c12600ff4877ac */ /* 0x000e240008000a00 */
[----:B------:R-:W-:-:S02]  /*13f60*/  DFMA R18, R4, UR12, R18 ;  /* 0x0000000c04127c2b */ /* 0x000fc40008000012 */
[----:B---3--:R-:W-:Y:S01]  /*13f70*/  DFMA R42, R38, UR66, R42 ;  /* 0x00000042262a7c2b */ /* 0x008fe2000800002a */
[----:B------:R-:W3:Y:S01]  /*13f80*/  LDCU.64 UR74, c[0x3][0x938] ;  /* 0x00c12700ff4a77ac */ /* 0x000ee20008000a00 */
[----:B------:R-:W-:Y:S02]  /*13f90*/  DADD R34, R34, -R36 ;  /* 0x0000000022227229 */ /* 0x000fe40000000824 */
[----:B--2---:R-:W-:Y:S01]  /*13fa0*/  DFMA R60, R2, UR44, RZ ;  /* 0x0000002c023c7c2b */ /* 0x004fe200080000ff */
[----:B------:R-:W2:Y:S01]  /*13fb0*/  LDCU.64 UR62, c[0x3][0x950] ;  /* 0x00c12a00ff3e77ac */ /* 0x000ea20008000a00 */
[----:B------:R-:W-:Y:S02]  /*13fc0*/  DFMA R18, R10, UR16, R18 ;  /* 0x000000100a127c2b */ /* 0x000fe40008000012 */
[C---:B-1----:R-:W-:Y:S01]  /*13fd0*/  DFMA R64, R2.reuse, UR42, RZ ;  /* 0x0000002a02407c2b */ /* 0x042fe200080000ff */
[----:B------:R-:W1:Y:S01]  /*13fe0*/  LDCU.64 UR64, c[0x3][0x958] ;  /* 0x00c12b00ff4077ac */ /* 0x000e620008000a00 */
[----:B------:R-:W-:-:S02]  /*13ff0*/  DFMA R2, R2, UR24, RZ ;  /* 0x0000001802027c2b */ /* 0x000fc400080000ff */
[C---:B----4-:R-:W-:Y:S01]  /*14000*/  DFMA R62, R32.reuse, UR70, R62 ;  /* 0x00000046203e7c2b */ /* 0x050fe2000800003e */
[----:B------:R-:W4:Y:S01]  /*14010*/  LDCU.64 UR58, c[0x3][0x988] ;  /* 0x00c13100ff3a77ac */ /* 0x000f220008000a00 */
[----:B------:R-:W-:Y:S02]  /*14020*/  DFMA R18, R32, UR20, R18 ;  /* 0x0000001420127c2b */ /* 0x000fe40008000012 */
[C---:B0-----:R-:W-:Y:S01]  /*14030*/  DFMA R60, R8.reuse, UR72, R60 ;  /* 0x00000048083c7c2b */ /* 0x041fe2000800003c */
[----:B------:R-:W0:Y:S01]  /*14040*/  LDCU.64 UR60, c[0x3][0x990] ;  /* 0x00c13200ff3c77ac */ /* 0x000e220008000a00 */
[C---:B------:R-:W-:Y:S02]  /*14050*/  DFMA R2, R8.reuse, UR6, R2 ;  /* 0x0000000608027c2b */ /* 0x040fe40008000002 */
[----:B---3--:R-:W-:Y:S01]  /*14060*/  DFMA R64, R8, UR74, R64 ;  /* 0x0000004a08407c2b */ /* 0x008fe20008000040 */
[----:B------:R-:W3:Y:S01]  /*14070*/  LDCU.64 UR66, c[0x3][0x960] ;  /* 0x00c12c00ff4277ac */ /* 0x000ee20008000a00 */
[----:B------:R-:W-:-:S02]  /*14080*/  DFMA R18, R38, UR26, R18 ;  /* 0x0000001a26127c2b */ /* 0x000fc40008000012 */
[C---:B--2---:R-:W-:Y:S01]  /*14090*/  DFMA R44, R14.reuse, UR62, R44 ;  /* 0x0000003e0e2c7c2b */ /* 0x044fe2000800002c */
[----:B------:R-:W2:Y:S01]  /*140a0*/  LDCU.64 UR68, c[0x3][0x968] ;  /* 0x00c12d00ff4477ac */ /* 0x000ea20008000a00 */
[----:B-1----:R-:W-:Y:S01]  /*140b0*/  DFMA R48, R14, UR64, R48 ;  /* 0x000000400e307c2b */ /* 0x002fe20008000030 */
[----:B------:R-:W1:Y:S01]  /*140c0*/  LDCU.64 UR70, c[0x3][0x970] ;  /* 0x00c12e00ff4677ac */ /* 0x000e620008000a00 */
[C---:B----4-:R-:W-:Y:S01]  /*140d0*/  DFMA R40, R20.reuse, UR58, R40 ;  /* 0x0000003a14287c2b */ /* 0x050fe20008000028 */
[----:B------:R-:W4:Y:S03]  /*140e0*/  LDCU.64 UR72, c[0x3][0x978] ;  /* 0x00c12f00ff4877ac */ /* 0x000f260008000a00 */
[----:B0-----:R-:W-:Y:S01]  /*140f0*/  DFMA R44, R20, UR60, R44 ;  /* 0x0000003c142c7c2b */ /* 0x001fe2000800002c */
[----:B------:R-:W0:Y:S01]  /*14100*/  LDCU.64 UR74, c[0x3][0x7f8] ;  /* 0x00c0ff00ff4a77ac */ /* 0x000e220008000a00 */
[C---:B---3--:R-:W-:Y:S01]  /*14110*/  DFMA R52, R14.reuse, UR66, R52 ;  /* 0x000000420e347c2b */ /* 0x048fe20008000034 */
[----:B------:R-:W3:Y:S01]  /*14120*/  LDCU.64 UR62, c[0x3][0x998] ;  /* 0x00c13300ff3e77ac */ /* 0x000ee20008000a00 */
[C---:B--2---:R-:W-:Y:S01]  /*14130*/  DFMA R56, R14.reuse, UR68, R56 ;  /* 0x000000440e387c2b */ /* 0x044fe20008000038 */
[----:B------:R-:W2:Y:S01]  /*14140*/  LDCU.64 UR64, c[0x3][0x9a0] ;  /* 0x00c13400ff4077ac */ /* 0x000ea20008000a00 */
[C---:B-1----:R-:W-:Y:S01]  /*14150*/  DFMA R60, R14.reuse, UR70, R60 ;  /* 0x000000460e3c7c2b */ /* 0x042fe2000800003c */
[----:B------:R-:W1:Y:S01]  /*14160*/  LDCU.64 UR58, c[0x3][0x9d0] ;  /* 0x00c13a00ff3a77ac */ /* 0x000e620008000a00 */
[C---:B----4-:R-:W-:Y:S01]  /*14170*/  DFMA R64, R14.reuse, UR72, R64 ;  /* 0x000000480e407c2b */ /* 0x050fe20008000040 */
[----:B------:R-:W4:Y:S01]  /*14180*/  LDCU.64 UR60, c[0x3][0x9d8] ;  /* 0x00c13b00ff3c77ac */ /* 0x000f220008000a00 */
[----:B------:R-:W-:-:S02]  /*14190*/  DFMA R14, R14, UR10, R2 ;  /* 0x0000000a0e0e7c2b */ /* 0x000fc40008000002 */
[----:B0-----:R-:W-:Y:S01]  /*141a0*/  DFMA R66, R4, UR74, R66 ;  /* 0x0000004a04427c2b */ /* 0x001fe20008000042 */
[----:B------:R-:W0:Y:S01]  /*141b0*/  LDCU.64 UR66, c[0x3][0x9a8] ;  /* 0x00c13500ff4277ac */ /* 0x000e220008000a00 */
[----:B------:R-:W0:Y:S01]  /*141c0*/  LDS.64 R2, [R221+0x3800] ;  /* 0x00380000dd027984 */ /* 0x000e220000000a00 */
[C---:B---3--:R-:W-:Y:S01]  /*141d0*/  DFMA R48, R20.reuse, UR62, R48 ;  /* 0x0000003e14307c2b */ /* 0x048fe20008000030 */
[----:B------:R-:W3:Y:S02]  /*141e0*/  LDCU.64 UR68, c[0x3][0x9b0] ;  /* 0x00c13600ff4477ac */ /* 0x000ee40008000a00 */
[C---:B------:R-:W-:Y:S02]  /*141f0*/  DFMA R14, R20.reuse, UR14, R14 ;  /* 0x0000000e140e7c2b */ /* 0x040fe4000800000e */
[----:B--2---:R-:W-:Y:S01]  /*14200*/  DFMA R52, R20, UR64, R52 ;  /* 0x0000004014347c2b */ /* 0x004fe20008000034 */
[----:B------:R-:W2:Y:S01]  /*14210*/  LDCU.64 UR70, c[0x3][0x9b8] ;  /* 0x00c13700ff4677ac */ /* 0x000ea20008000a00 */
[C---:B-1----:R-:W-:Y:S01]  /*14220*/  DFMA R44, R24.reuse, UR58, R44 ;  /* 0x0000003a182c7c2b */ /* 0x042fe2000800002c */
[----:B------:R-:W1:Y:S03]  /*14230*/  LDCU.64 UR72, c[0x3][0x838] ;  /* 0x00c10700ff4877ac */ /* 0x000e660008000a00 */
[----:B------:R-:W-:-:S02]  /*14240*/  DFMA R14, R24, UR18, R14 ;  /* 0x00000012180e7c2b */ /* 0x000fc4000800000e */
[----:B----4-:R-:W-:Y:S01]  /*14250*/  DFMA R48, R24, UR60, R48 ;  /* 0x0000003c18307c2b */ /* 0x010fe20008000030 */
[----:B------:R-:W4:Y:S01]  /*14260*/  LDCU.64 UR74, c[0x3][0x9c8] ;  /* 0x00c13900ff4a77ac */ /* 0x000f220008000a00 */
[----:B0-----:R-:W-:Y:S01]  /*14270*/  DFMA R56, R20, UR66, R56 ;  /* 0x0000004214387c2b */ /* 0x001fe20008000038 */
[----:B------:R-:W0:Y:S03]  /*14280*/  LDCU.64 UR62, c[0x3][0x9e0] ;  /* 0x00c13c00ff3e77ac */ /* 0x000e260008000a00 */
[----:B------:R-:W-:Y:S02]  /*14290*/  DFMA R14, R28, UR22, R14 ;  /* 0x000000161c0e7c2b */ /* 0x000fe4000800000e */
[C---:B---3--:R-:W-:Y:S01]  /*142a0*/  DFMA R60, R20.reuse, UR68, R60 ;  /* 0x00000044143c7c2b */ /* 0x048fe2000800003c */
[----:B------:R-:W3:Y:S01]  /*142b0*/  LDCU.64 UR64, c[0x3][0x9e8] ;  /* 0x00c13d00ff4077ac */ /* 0x000ee20008000a00 */
[----:B--2---:R-:W-:Y:S01]  /*142c0*/  DFMA R64, R20, UR70, R64 ;  /* 0x0000004614407c2b */ /* 0x004fe20008000040 */
[----:B------:R-:W2:Y:S03]  /*142d0*/  LDCU.64 UR58, c[0x3][0xa18] ;  /* 0x00c14300ff3a77ac */ /* 0x000ea60008000a00 */
[----:B------:R-:W-:-:S02]  /*142e0*/  DFMA R14, R34, UR28, R14 ;  /* 0x0000001c220e7c2b */ /* 0x000fc4000800000e */
[----:B-1----:R-:W-:Y:S01]  /*142f0*/  DFMA R66, R10, UR72, R66 ;  /* 0x000000480a427c2b */ /* 0x002fe20008000042 */
[----:B------:R-:W1:Y:S01]  /*14300*/  LDCU.64 UR60, c[0x3][0xa20] ;  /* 0x00c14400ff3c77ac */ /* 0x000e620008000a00 */
[C---:B----4-:R-:W-:Y:S01]  /*14310*/  DFMA R40, R24.reuse, UR74, R40 ;  /* 0x0000004a18287c2b */ /* 0x050fe20008000028 */
[----:B------:R-:W4:Y:S01]  /*14320*/  LDCU.64 UR66, c[0x3][0x9f0] ;  /* 0x00c13e00ff4277ac */ /* 0x000f220008000a00 */
[----:B0-----:R-:W-:Y:S01]  /*14330*/  DFMA R52, R24, UR62, R52 ;  /* 0x0000003e18347c2b */ /* 0x001fe20008000034 */
[----:B------:R-:W0:Y:S01]  /*14340*/  LDCU.64 UR68, c[0x3][0x9f8] ;  /* 0x00c13f00ff4477ac */ /* 0x000e220008000a00 */
[----:B------:R-:W-:Y:S02]  /*14350*/  DADD R4, R2, R6 ;  /* 0x0000000002047229 */ /* 0x000fe40000000006 */
[----:B---3--:R-:W-:Y:S01]  /*14360*/  DFMA R56, R24, UR64, R56 ;  /* 0x0000004018387c2b */ /* 0x008fe20008000038 */
[----:B------:R-:W3:Y:S01]  /*14370*/  LDCU.64 UR70, c[0x3][0x878] ;  /* 0x00c10f00ff4677ac */ /* 0x000ee20008000a00 */
[----:B------:R-:W-:-:S02]  /*14380*/  DADD R2, R2, -R6 ;  /* 0x0000000002027229 */ /* 0x000fc40000000806 */
[----:B--2---:R-:W-:Y:S01]  /*14390*/  DFMA R48, R28, UR58, R48 ;  /* 0x0000003a1c307c2b */ /* 0x004fe20008000030 */
[----:B------:R-:W2:Y:S01]  /*143a0*/  LDCU.64 UR72, c[0x3][0xa08] ;  /* 0x00c14100ff4877ac */ /* 0x000ea20008000a00 */
[----:B------:R-:W-:Y:S02]  /*143b0*/  DFMA R42, R4, UR32, R42 ;  /* 0x00000020042a7c2b */ /* 0x000fe4000800002a */
[----:B-1----:R-:W-:Y:S01]  /*143c0*/  DFMA R52, R28, UR60, R52 ;  /* 0x0000003c1c347c2b */ /* 0x002fe20008000034 */
[----:B------:R-:W1:Y:S01]  /*143d0*/  LDCU.64 UR74, c[0x3][0xa10] ;  /* 0x00c14200ff4a77ac */ /* 0x000e620008000a00 */
[----:B------:R-:W-:Y:S02]  /*143e0*/  DFMA R18, R4, UR24, R18 ;  /* 0x0000001804127c2b */ /* 0x000fe40008000012 */
[----:B----4-:R-:W-:Y:S01]  /*143f0*/  DFMA R60, R24, UR66, R60 ;  /* 0x00000042183c7c2b */ /* 0x010fe2000800003c */
[----:B------:R-:W4:Y:S01]  /*14400*/  LDCU.64 UR62, c[0x3][0xa28] ;  /* 0x00c14500ff3e77ac */ /* 0x000f220008000a00 */
[----:B------:R-:W-:-:S02]  /*14410*/  DFMA R14, R2, UR30, R14 ;  /* 0x0000001e020e7c2b */ /* 0x000fc4000800000e */
[----:B0-----:R-:W-:Y:S01]  /*14420*/  DFMA R64, R24, UR68, R64 ;  /* 0x0000004418407c2b */ /* 0x001fe20008000040 */
[----:B------:R-:W0:Y:S01]  /*14430*/  LDCU.64 UR64, c[0x3][0xa30] ;  /* 0x00c14600ff4077ac */ /* 0x000e220008000a00 */
[----:B---3--:R-:W-:Y:S01]  /*14440*/  DFMA R66, R32, UR70, R66 ;  /* 0x0000004620427c2b */ /* 0x008fe20008000042 */
[----:B------:R-:W3:Y:S01]  /*14450*/  LDCU.64 UR54, c[0x3][0x890] ;  /* 0x00c11200ff3677ac */ /* 0x000ee20008000a00 */
[C---:B--2---:R-:W-:Y:S01]  /*14460*/  DFMA R40, R28.reuse, UR72, R40 ;  /* 0x000000481c287c2b */ /* 0x044fe20008000028 */
[----:B------:R-:W2:Y:S01]  /*14470*/  LDCU.64 UR40, c[0x3][0x898] ;  /* 0x00c11300ff2877ac */ /* 0x000ea20008000a00 */
[C---:B-1----:R-:W-:Y:S01]  /*14480*/  DFMA R44, R28.reuse, UR74, R44 ;  /* 0x0000004a1c2c7c2b */ /* 0x042fe2000800002c */
[----:B------:R-:W1:Y:S01]  /*14490*/  LDCU.64 UR38, c[0x3][0x8a0] ;  /* 0x00c11400ff2677ac */ /* 0x000e620008000a00 */
[C---:B----4-:R-:W-:Y:S01]  /*144a0*/  DFMA R56, R28.reuse, UR62, R56 ;  /* 0x0000003e1c387c2b */ /* 0x050fe20008000038 */
[----:B------:R-:W4:Y:S01]  /*144b0*/  LDCU.64 UR34, c[0x3][0x8a8] ;  /* 0x00c11500ff2277ac */ /* 0x000f220008000a00 */
[----:B0-----:R-:W-:Y:S01]  /*144c0*/  DFMA R60, R28, UR64, R60 ;  /* 0x000000401c3c7c2b */ /* 0x001fe2000800003c */
[----:B------:R-:W0:Y:S01]  /*144d0*/  LDCU.64 UR56, c[0x3][0x8b0] ;  /* 0x00c11600ff3877ac */ /* 0x000e220008000a00 */
[C---:B---3--:R-:W-:Y:S01]  /*144e0*/  DFMA R46, R38.reuse, UR54, R46 ;  /* 0x00000036262e7c2b */ /* 0x048fe2000800002e */
[----:B------:R-:W3:Y:S01]  /*144f0*/  LDCU.64 UR58, c[0x3][0xa60] ;  /* 0x00c14c00ff3a77ac */ /* 0x000ee20008000a00 */
[C---:B--2---:R-:W-:Y:S01]  /*14500*/  DFMA R50, R38.reuse, UR40, R50 ;  /* 0x0000002826327c2b */ /* 0x044fe20008000032 */
[----:B------:R-:W2:Y:S01]  /*14510*/  LDCU.64 UR60, c[0x3][0xa68] ;  /* 0x00c14d00ff3c77ac */ /* 0x000ea20008000a00 */
[----:B-1----:R-:W-:Y:S01]  /*14520*/  DFMA R54, R38, UR38, R54 ;  /* 0x0000002626367c2b */ /* 0x002fe20008000036 */
[----:B------:R-:W1:Y:S03]  /*14530*/  LDCU.64 UR66, c[0x3][0xa38] ;  /* 0x00c14700ff4277ac */ /* 0x000e660008000a00 */
[----:B------:R-:W-:-:S02]  /*14540*/  DFMA R46, R4, UR52, R46 ;  /* 0x00000034042e7c2b */ /* 0x000fc4000800002e */
[----:B----4-:R-:W-:Y:S01]  /*14550*/  DFMA R58, R38, UR34, R58 ;  /* 0x00000022263a7c2b */ /* 0x010fe2000800003a */
[----:B------:R-:W4:Y:S01]  /*14560*/  LDCU.64 UR68, c[0x3][0x8b8] ;  /* 0x00c11700ff4477ac */ /* 0x000f220008000a00 */
[----:B------:R-:W-:Y:S02]  /*14570*/  DFMA R50, R4, UR50, R50 ;  /* 0x0000003204327c2b */ /* 0x000fe40008000032 */
[----:B0-----:R-:W-:Y:S01]  /*14580*/  DFMA R62, R38, UR56, R62 ;  /* 0x00000038263e7c2b */ /* 0x001fe2000800003e */
[----:B------:R-:W0:Y:S01]  /*14590*/  LDCU.64 UR70, c[0x3][0xa48] ;  /* 0x00c14900ff4677ac */ /* 0x000e220008000a00 */
[----:B------:R-:W-:Y:S02]  /*145a0*/  DFMA R54, R4, UR48, R54 ;  /* 0x0000003004367c2b */ /* 0x000fe40008000036 */
[----:B---3--:R-:W-:Y:S01]  /*145b0*/  DFMA R52, R34, UR58, R52 ;  /* 0x0000003a22347c2b */ /* 0x008fe20008000034 */
[----:B------:R-:W3:Y:S01]  /*145c0*/  LDCU.64 UR72, c[0x3][0xa50] ;  /* 0x00c14a00ff4877ac */ /* 0x000ee20008000a00 */
[----:B------:R-:W-:-:S02]  /*145d0*/  DFMA R58, R4, UR46, R58 ;  /* 0x0000002e043a7c2b */ /* 0x000fc4000800003a */
[----:B--2---:R-:W-:Y:S01]  /*145e0*/  DFMA R56, R34, UR60, R56 ;  /* 0x0000003c22387c2b */ /* 0x004fe20008000038 */
[----:B------:R-:W2:Y:S01]  /*145f0*/  LDCU.64 UR74, c[0x3][0xa58] ;  /* 0x00c14b00ff4a77ac */ /* 0x000ea20008000a00 */
[----:B------:R-:W-:Y:S02]  /*14600*/  DFMA R62, R4, UR44, R62 ;  /* 0x0000002c043e7c2b */ /* 0x000fe4000800003e */
[----:B-1----:R-:W-:Y:S01]  /*14610*/  DFMA R64, R28, UR66, R64 ;  /* 0x000000421c407c2b */ /* 0x002fe20008000040 */
[----:B------:R-:W1:Y:S01]  /*14620*/  LDCU.64 UR62, c[0x3][0xa70] ;  /* 0x00c14e00ff3e77ac */ /* 0x000e620008000a00 */
[----:B----4-:R-:W-:Y:S01]  /*14630*/  DFMA R66, R38, UR68, R66 ;  /* 0x0000004426427c2b */ /* 0x010fe20008000042 */
[----:B------:R-:W4:Y:S01]  /*14640*/  LDCU.64 UR64, c[0x3][0xa78] ;  /* 0x00c14f00ff4077ac */ /* 0x000f220008000a00 */
[C---:B0-----:R-:W-:Y:S01]  /*14650*/  DFMA R40, R34.reuse, UR70, R40 ;  /* 0x0000004622287c2b */ /* 0x041fe20008000028 */
[----:B------:R-:W0:Y:S01]  /*14660*/  LDCU.64 UR54, c[0x3][0xa88] ;  /* 0x00c15100ff3677ac */ /* 0x000e220008000a00 */
[----:B---3--:R-:W-:Y:S01]  /*14670*/  DFMA R44, R34, UR72, R44 ;  /* 0x00000048222c7c2b */ /* 0x008fe2000800002c */
[----:B------:R-:W3:Y:S03]  /*14680*/  LDCU.64 UR40, c[0x3][0xa90] ;  /* 0x00c15200ff2877ac */ /* 0x000ee60008000a00 */
[----:B------:R-:W-:-:S02]  /*14690*/  DFMA R66, R4, UR42, R66 ;  /* 0x0000002a04427c2b */ /* 0x000fc40008000042 */
[C---:B--2---:R-:W-:Y:S01]  /*146a0*/  DFMA R48, R34.reuse, UR74, R48 ;  /* 0x0000004a22307c2b */ /* 0x044fe20008000030 */
[----:B------:R-:W2:Y:S01]  /*146b0*/  LDCU.64 UR38, c[0x3][0xa98] ;  /* 0x00c15300ff2677ac */ /* 0x000ea20008000a00 */
[C---:B-1----:R-:W-:Y:S01]  /*146c0*/  DFMA R60, R34.reuse, UR62, R60 ;  /* 0x0000003e223c7c2b */ /* 0x042fe2000800003c */
[----:B------:R-:W1:Y:S01]  /*146d0*/  LDCU.64 UR34, c[0x3][0xaa0] ;  /* 0x00c15400ff2277ac */ /* 0x000e620008000a00 */
[----:B----4-:R-:W-:Y:S01]  /*146e0*/  DFMA R64, R34, UR64, R64 ;  /* 0x0000004022407c2b */ /* 0x010fe20008000040 */
[----:B------:R-:W4:Y:S01]  /*146f0*/  LDCU.64 UR56, c[0x3][0xaa8] ;  /* 0x00c15500ff3877ac */ /* 0x000f220008000a00 */
[C---:B0-----:R-:W-:Y:S01]  /*14700*/  DFMA R40, R2.reuse, UR54, R40 ;  /* 0x0000003602287c2b */ /* 0x041fe20008000028 */
[----:B------:R-:W0:Y:S01]  /*14710*/  LDCU.64 UR58, c[0x3][0xab0] ;  /* 0x00c15600ff3a77ac */ /* 0x000e220008000a00 */
[C---:B---3--:R-:W-:Y:S01]  /*14720*/  DFMA R44, R2.reuse, UR40, R44 ;  /* 0x00000028022c7c2b */ /* 0x048fe2000800002c */
[----:B------:R-:W3:Y:S01]  /*14730*/  LDCU.64 UR60, c[0x3][0xab8] ;  /* 0x00c15700ff3c77ac */ /* 0x000ee20008000a00 */
[----:B--2---:R-:W-:-:S02]  /*14740*/  DFMA R48, R2, UR38, R48 ;  /* 0x0000002602307c2b */ /* 0x004fc40008000030 */
[C---:B-1----:R-:W-:Y:S02]  /*14750*/  DFMA R52, R2.reuse, UR34, R52 ;  /* 0x0000002202347c2b */ /* 0x042fe40008000034 */
[C---:B----4-:R-:W-:Y:S02]  /*14760*/  DFMA R56, R2.reuse, UR56, R56 ;  /* 0x0000003802387c2b */ /* 0x050fe40008000038 */
[C---:B0-----:R-:W-:Y:S02]  /*14770*/  DFMA R60, R2.reuse, UR58, R60 ;  /* 0x0000003a023c7c2b */ /* 0x041fe4000800003c */
[----:B---3--:R-:W-:Y:S01]  /*14780*/  DFMA R64, R2, UR60, R64 ;  /* 0x0000003c02407c2b */ /* 0x008fe20008000040 */
[----:B------:R-:W-:Y:S10]  /*14790*/  @!P0 EXIT ;  /* 0x000000000000894d */ /* 0x000ff40003800000 */
[----:B------:R-:W0:Y:S01]  /*147a0*/  LDC.64 R2, c[0x0][0x3c8] ;  /* 0x0000f200ff027b82 */ /* 0x000e220000000a00 */
[----:B------:R-:W-:Y:S01]  /*147b0*/  IMAD R5, R0, 0xd2f, R251 ;  /* 0x00000d2f00057824 */ /* 0x000fe200078e02fb */
[----:B------:R-:W-:Y:S02]  /*147c0*/  DADD R20, R62, R60 ;  /* 0x000000003e147229 */ /* 0x000fe4000000003c */
[----:B------:R-:W-:Y:S02]  /*147d0*/  DADD R16, R58, R56 ;  /* 0x000000003a107229 */ /* 0x000fe40000000038 */
[----:B------:R-:W-:Y:S02]  /*147e0*/  DADD R12, R54, R52 ;  /* 0x00000000360c7229 */ /* 0x000fe40000000034 */
[----:B------:R-:W-:Y:S02]  /*147f0*/  DADD R10, R50, R48 ;  /* 0x00000000320a7229 */ /* 0x000fe40000000030 */
[----:B------:R-:W-:-:S02]  /*14800*/  DADD R8, R46, R44 ;  /* 0x000000002e087229 */ /* 0x000fc4000000002c */
[----:B------:R-:W-:Y:S02]  /*14810*/  DADD R6, R42, R40 ;  /* 0x000000002a067229 */ /* 0x000fe40000000028 */
[----:B------:R-:W-:Y:S02]  /*14820*/  DADD R64, R66, -R64 ;  /* 0x0000000042407229 */ /* 0x000fe40000000840 */
[----:B------:R-:W-:Y:S02]  /*14830*/  DADD R60, R62, -R60 ;  /* 0x000000003e3c7229 */ /* 0x000fe4000000083c */
[----:B------:R-:W-:Y:S02]  /*14840*/  DADD R56, R58, -R56 ;  /* 0x000000003a387229 */ /* 0x000fe40000000838 */
[----:B------:R-:W-:Y:S02]  /*14850*/  DADD R52, R54, -R52 ;  /* 0x0000000036347229 */ /* 0x000fe40000000834 */
[----:B------:R-:W-:Y:S01]  /*14860*/  DADD R48, R50, -R48 ;  /* 0x0000000032307229 */ /* 0x000fe20000000830 */
[----:B0-----:R-:W-:Y:S01]  /*14870*/  IMAD.WIDE R2, R5, 0x8, R2 ;  /* 0x0000000805027825 */ /* 0x001fe200078e0202 */
[----:B------:R-:W-:-:S02]  /*14880*/  DADD R4, R18, R14 ;  /* 0x0000000012047229 */ /* 0x000fc4000000000e */
[----:B------:R-:W-:Y:S02]  /*14890*/  DADD R44, R46, -R44 ;  /* 0x000000002e2c7229 */ /* 0x000fe4000000082c */
[----:B------:R-:W-:Y:S01]  /*148a0*/  DADD R40, R42, -R40 ;  /* 0x000000002a287229 */ /* 0x000fe20000000828 */
[----:B------:R-:W-:Y:S01]  /*148b0*/  STG.E.64 desc[UR76][R2.64+0x3138], R64 ;  /* 0x0031384002007986 */ /* 0x000fe2000c101b4c */
[----:B------:R-:W-:-:S03]  /*148c0*/  DADD R14, R18, -R14 ;  /* 0x00000000120e7229 */ /* 0x000fc6000000080e */
[----:B------:R-:W-:Y:S04]  /*148d0*/  STG.E.64 desc[UR76][R2.64+0x2a30], R20 ;  /* 0x002a301402007986 */ /* 0x000fe8000c101b4c */
        /* <DEDUP_REMOVED lines=12> */
[----:B------:R-:W-:Y:S01]  /*149a0*/  STG.E.64 desc[UR76][R2.64+0x6270], R14 ;  /* 0x0062700e02007986 */ /* 0x000fe2000c101b4c */
[----:B------:R-:W-:Y:S05]  /*149b0*/  EXIT ;  /* 0x000000000000794d */ /* 0x000fea0003800000 */
.L_x_6:
[----:B------:R-:W-:-:S00]  /*149c0*/  BRA `(.L_x_6) ;  /* 0xfffffffc00fc7947 */ /* 0x000fc0000383ffff */
[----:B------:R-:W-:-:S00]  /*149d0*/  NOP ;  /* 0x0000000000007918 */ /* 0x000fc00000000000 */
        /* <DEDUP_REMOVED lines=10> */
.L_x_407:


//--------------------- .text._Z32massMatrixMultiplyConstantKernelILi14ELi15ELi1EEvidPKdS1_S1_S1_S1_S1_S1_Pd --------------------------
	.section	.text._Z32massMatrixMultiplyConstantKernelILi14ELi15ELi1EEvidPKdS1_S1_S1_S1_S1_S1_Pd,"ax",@progbits
	.align	128
        .global         _Z32massMatrixMultiplyConstantKernelILi14ELi15ELi1EEvidPKdS1_S1_S1_S1_S1_S1_Pd
        .type           _Z32massMatrixMultiplyConstantKernelILi14ELi15ELi1EEvidPKdS1_S1_S1_S1_S1_S1_Pd,@function
        .size           _Z32massMatrixMultiplyConstantKernelILi14ELi15ELi1EEvidPKdS1_S1_S1_S1_S1_S1_Pd,(.L_x_408 - _Z32massMatrixMultiplyConstantKernelILi14ELi15ELi1EEvidPKdS1_S1_S1_S1_S1_S1_Pd)
        .other          _Z32massMatrixMultiplyConstantKernelILi14ELi15ELi1EEvidPKdS1_S1_S1_S1_S1_S1_Pd,@"STO_CUDA_ENTRY STV_DEFAULT"
_Z32massMatrixMultiplyConstantKernelILi14ELi15ELi1EEvidPKdS1_S1_S1_S1_S1_S1_Pd:
.text._Z32massMatrixMultiplyConstantKernelILi14ELi15ELi1EEvidPKdS1_S1_S1_S1_S1_S1_Pd:
[----:B------:R-:W-:Y:S01]  /*0000*/  LDC R1, c[0x0][0x37c] ;  /* 0x0000df00ff017b82 */ /* 0x000fe20000000800 */
[----:B------:R-:W0:Y:S01]  /*0010*/  S2R R6, SR_TID.Y ;  /* 0x0000000000067919 */ /* 0x000e220000002200 */
[----:B------:R-:W1:Y:S06]  /*0020*/  S2R R252, SR_TID.X ;  /* 0x0000000000fc7919 */ /* 0x000e6c0000002100 */
[----:B------:R-:W0:Y:S01]  /*0030*/  S2UR UR4, SR_CTAID.X ;  /* 0x00000000000479c3 */ /* 0x000e220000002500 */
[----:B------:R-:W2:Y:S07]  /*0040*/  LDCU UR5, c[0x0][0x380] ;  /* 0x00007000ff0577ac */ /* 0x000eae0008000800 */
[----:B------:R-:W3:Y:S01]  /*0050*/  LDC.64 R2, c[0x0][0x3a8] ;  /* 0x0000ea00ff027b82 */ /* 0x000ee20000000a00 */
[----:B------:R-:W4:Y:S01]  /*0060*/  LDCU.64 UR76, c[0x0][0x358] ;  /* 0x00006b00ff4c77ac */ /* 0x000f220008000a00 */
[----:B------:R-:W4:Y:S01]  /*0070*/  S2R R8, SR_CgaCtaId ;  /* 0x0000000000087919 */ /* 0x000f220000008800 */
[----:B0-----:R-:W-:Y:S01]  /*0080*/  VIADD R0, R6, UR4 ;  /* 0x0000000406007c36 */ /* 0x001fe20008000000 */
[C---:B-1----:R-:W-:Y:S01]  /*0090*/  LOP3.LUT R11, R252.reuse, 0xffff, RZ, 0xc0, !PT ;  /* 0x0000fffffc0b7812 */ /* 0x042fe200078ec0ff */
[----:B---3--:R-:W-:-:S03]  /*00a0*/  IMAD.WIDE.U32 R2, R252, 0x8, R2 ;  /* 0x00000008fc027825 */ /* 0x008fc600078e0002 */
[----:B--2---:R-:W-:Y:S02]  /*00b0*/  ISETP.GE.AND P0, PT, R0, UR5, PT ;  /* 0x0000000500007c0c */ /* 0x004fe4000bf06270 */
[C---:B------:R-:W-:Y:S01]  /*00c0*/  LOP3.LUT R7, R252.reuse, 0xfe, RZ, 0xc0, !PT ;  /* 0x000000fefc077812 */ /* 0x040fe200078ec0ff */
[C---:B------:R-:W-:Y:S01]  /*00d0*/  IMAD R9, R11.reuse, 0x124a, RZ ;  /* 0x0000124a0b097824 */ /* 0x040fe200078e02ff */
[----:B------:R-:W-:Y:S01]  /*00e0*/  ISETP.LT.U32.AND P0, PT, R252, 0xc4, !P0 ;  /* 0x000000c4fc00780c */ /* 0x000fe20004701070 */
[----:B----4-:R0:W2:Y:S01]  /*00f0*/  LDG.E.64.CONSTANT R4, desc[UR76][R2.64] ;  /* 0x0000004c02047981 */ /* 0x0100a2000c1e9b00 */
[----:B------:R-:W-:Y:S01]  /*0100*/  SHF.R.U32.HI R7, RZ, 0x1, R7 ;  /* 0x00000001ff077819 */ /* 0x000fe20000011607 */
[----:B------:R-:W-:Y:S01]  /*0110*/  IMAD R57, R11, 0x1112, RZ ;  /* 0x000011120b397824 */ /* 0x000fe200078e02ff */
[----:B------:R-:W-:Y:S02]  /*0120*/  MOV R55, 0x400 ;  /* 0x0000040000377802 */ /* 0x000fe40000000f00 */
[----:B------:R-:W-:-:S02]  /*0130*/  PRMT R7, R7, 0x9910, RZ ;  /* 0x0000991007077816 */ /* 0x000fc400000000ff */
[----:B------:R-:W-:Y:S02]  /*0140*/  SHF.R.U32.HI R57, RZ, 0x10, R57 ;  /* 0x00000010ff397819 */ /* 0x000fe40000011639 */
[----:B------:R-:W-:Y:S01]  /*0150*/  ISETP.GT.U32.AND P1, PT, R252, 0xc3, PT ;  /* 0x000000c3fc00780c */ /* 0x000fe20003f24070 */
[----:B------:R-:W-:Y:S01]  /*0160*/  IMAD R7, R7, 0x93, RZ ;  /* 0x0000009307077824 */ /* 0x000fe200078e02ff */
[----:B0-----:R-:W-:Y:S01]  /*0170*/  SHF.R.U32.HI R2, RZ, 0x10, R9 ;  /* 0x00000010ff027819 */ /* 0x001fe20000011609 */
[----:B------:R-:W0:Y:S01]  /*0180*/  @P0 LDC.64 R16, c[0x0][0x3c0] ;  /* 0x0000f000ff100b82 */ /* 0x000e220000000a00 */
[----:B------:R-:W-:Y:S01]  /*0190*/  VIADD R3, R55, 0xe10 ;  /* 0x00000e1037037836 */ /* 0x000fe20000000000 */
[----:B------:R-:W-:Y:S01]  /*01a0*/  BSSY.RECONVERGENT B0, `(.L_x_7) ;  /* 0x0000181000007945 */ /* 0x000fe20003800200 */
[----:B------:R-:W-:Y:S02]  /*01b0*/  PRMT R2, R2, 0x9910, RZ ;  /* 0x0000991002027816 */ /* 0x000fe400000000ff */
[----:B------:R-:W-:-:S02]  /*01c0*/  LOP3.LUT R9, R7, 0xffff, RZ, 0xc0, !PT ;  /* 0x0000ffff07097812 */ /* 0x000fc400078ec0ff */
[----:B------:R-:W-:Y:S01]  /*01d0*/  LEA R7, R8, R3, 0x18 ;  /* 0x0000000308077211 */ /* 0x000fe200078ec0ff */
[----:B------:R-:W-:Y:S01]  /*01e0*/  IMAD R2, R2, 0xe, RZ ;  /* 0x0000000e02027824 */ /* 0x000fe200078e02ff */
[----:B------:R-:W-:Y:S01]  /*01f0*/  ISETP.GE.U32.AND P2, PT, R252, 0xd2, PT ;  /* 0x000000d2fc00780c */ /* 0x000fe20003f46070 */
[----:B------:R-:W-:Y:S02]  /*0200*/  VIADD R3, R55, 0x7788 ;  /* 0x0000778837037836 */ /* 0x000fe40000000000 */
[----:B------:R-:W-:Y:S01]  /*0210*/  IMAD.MOV R13, RZ, RZ, -R2 ;  /* 0x000000ffff0d7224 */ /* 0x000fe200078e0a02 */
[----:B------:R-:W-:Y:S01]  /*0220*/  SHF.R.U32.HI R2, RZ, 0xa, R9 ;  /* 0x0000000aff027819 */ /* 0x000fe20000011609 */
[----:B------:R-:W-:Y:S01]  /*0230*/  IMAD R10, R6, 0x6978, R7 ;  /* 0x00006978060a7824 */ /* 0x000fe200078e0207 */
[----:B------:R-:W-:Y:S02]  /*0240*/  LEA R12, R8, R3, 0x18 ;  /* 0x00000003080c7211 */ /* 0x000fe400078ec0ff */
[----:B------:R-:W-:-:S02]  /*0250*/  LOP3.LUT R9, R2, 0xffff, RZ, 0xc0, !PT ;  /* 0x0000ffff02097812 */ /* 0x000fc400078ec0ff */
[----:B------:R-:W-:Y:S01]  /*0260*/  PRMT R13, R13, 0x7710, RZ ;  /* 0x000077100d0d7816 */ /* 0x000fe200000000ff */
[----:B------:R-:W-:Y:S02]  /*0270*/  IMAD R7, R252, 0x8, R12 ;  /* 0x00000008fc077824 */ /* 0x000fe400078e020c */
[----:B------:R-:W-:Y:S02]  /*0280*/  IMAD R14, R9, 0x78, R10 ;  /* 0x00000078090e7824 */ /* 0x000fe400078e020a */
[----:B------:R-:W-:Y:S01]  /*0290*/  IMAD.IADD R2, R13, 0x1, R252 ;  /* 0x000000010d027824 */ /* 0x000fe200078e02fc */
[----:B------:R-:W-:Y:S01]  /*02a0*/  PRMT R13, R57, 0x9910, RZ ;  /* 0x00009910390d7816 */ /* 0x000fe200000000ff */
[----:B------:R-:W-:Y:S02]  /*02b0*/  IMAD R3, R9, 0x690, R14 ;  /* 0x0000069009037824 */ /* 0x000fe400078e020e */
[----:B------:R-:W-:Y:S01]  /*02c0*/  @P0 IMAD R9, R0, 0xab8, R252 ;  /* 0x00000ab800090824 */ /* 0x000fe200078e02fc */
[----:B------:R-:W-:-:S03]  /*02d0*/  LOP3.LUT R11, R2, 0xffff, RZ, 0xc0, !PT ;  /* 0x0000ffff020b7812 */ /* 0x000fc600078ec0ff */
[----:B0-----:R-:W-:-:S04]  /*02e0*/  @P0 IMAD.WIDE R16, R9, 0x8, R16 ;  /* 0x0000000809100825 */ /* 0x001fc800078e0210 */
[C---:B------:R-:W-:Y:S01]  /*02f0*/  IMAD R2, R11.reuse, 0x8, R14 ;  /* 0x000000080b027824 */ /* 0x040fe200078e020e */
[----:B------:R0:W5:Y:S01]  /*0300*/  @P0 LDG.E.64.CONSTANT R18, desc[UR76][R16.64] ;  /* 0x0000004c10120981 */ /* 0x000162000c1e9b00 */
[----:B------:R-:W-:Y:S02]  /*0310*/  IMAD R3, R11, 0x8, R3 ;  /* 0x000000080b037824 */ /* 0x000fe400078e0203 */
[----:B------:R-:W-:Y:S01]  /*0320*/  IMAD.MOV.U32 R11, RZ, RZ, R13 ;  /* 0x000000ffff0b7224 */ /* 0x000fe200078e000d */
[----:B------:R0:W5:Y:S03]  /*0330*/  @P0 LDG.E.64.CONSTANT R20, desc[UR76][R16.64+0x620] ;  /* 0x0006204c10140981 */ /* 0x000166000c1e9b00 */
[----:B------:R-:W-:Y:S01]  /*0340*/  IMAD R9, R11, 0xf, RZ ;  /* 0x0000000f0b097824 */ /* 0x000fe200078e02ff */
        /* <DEDUP_REMOVED lines=11> */
[----:B------:R0:W5:Y:S01]  /*0400*/  @P0 LDG.E.64.CONSTANT R44, desc[UR76][R16.64+0x4fa0] ;  /* 0x004fa04c102c0981 */ /* 0x000162000c1e9b00 */
[----:B------:R-:W-:-:S05]  /*0410*/  IMAD.MOV R9, RZ, RZ, -R9 ;  /* 0x000000ffff097224 */ /* 0x000fca00078e0a09 */
[----:B------:R-:W-:-:S05]  /*0420*/  PRMT R125, R9, 0x7710, RZ ;  /* 0x00007710097d7816 */ /* 0x000fca00000000ff */
[----:B------:R-:W-:Y:S02]  /*0430*/  IMAD.IADD R125, R125, 0x1, R252 ;  /* 0x000000017d7d7824 */ /* 0x000fe400078e02fc */
[----:B------:R-:W-:-:S03]  /*0440*/  IMAD R14, R57, 0x708, R10 ;  /* 0x00000708390e7824 */ /* 0x000fc600078e020a */
[----:B------:R-:W-:Y:S01]  /*0450*/  LOP3.LUT R125, R125, 0xffff, RZ, 0xc0, !PT ;  /* 0x0000ffff7d7d7812 */ /* 0x000fe200078ec0ff */
[----:B--2---:R0:W-:Y:S01]  /*0460*/  STS.64 [R7], R4 ;  /* 0x0000000407007388 */ /* 0x0041e20000000a00 */
[----:B------:R-:W-:Y:S06]  /*0470*/  BAR.SYNC.DEFER_BLOCKING 0x0 ;  /* 0x0000000000007b1d */ /* 0x000fec0000010000 */
[----:B------:R-:W-:Y:S05]  /*0480*/  @P1 BRA `(.L_x_8) ;  /* 0x0000001400481947 */ /* 0x000fea0003800000 */
[----:B------:R-:W1:Y:S01]  /*0490*/  LDCU.128 UR4, c[0x3][0x720] ;  /* 0x00c0e400ff0477ac */ /* 0x000e620008000c00 */
[----:B-----5:R-:W-:Y:S02]  /*04a0*/  DADD R46, R18, R44 ;  /* 0x00000000122e7229 */ /* 0x020fe4000000002c */
[C-C-:B------:R-:W-:Y:S01]  /*04b0*/  DADD R48, R20.reuse, R42.reuse ;  /* 0x0000000014307229 */ /* 0x140fe2000000002a */
[----:B------:R-:W2:Y:S01]  /*04c0*/  LDCU.128 UR32, c[0x3][0x710] ;  /* 0x00c0e200ff2077ac */ /* 0x000ea20008000c00 */
[----:B------:R-:W-:Y:S02]  /*04d0*/  DADD R20, R20, -R42 ;  /* 0x0000000014147229 */ /* 0x000fe4000000082a */
[C-C-:B------:R-:W-:Y:S01]  /*04e0*/  DADD R42, R22.reuse, R40.reuse ;  /* 0x00000000162a7229 */ /* 0x140fe20000000028 */
[----:B------:R-:W3:Y:S01]  /*04f0*/  LDCU.128 UR28, c[0x3][0x7e0] ;  /* 0x00c0fc00ff1c77ac */ /* 0x000ee20008000c00 */
[----:B------:R-:W-:Y:S02]  /*0500*/  DADD R22, R22, -R40 ;  /* 0x0000000016167229 */ /* 0x000fe40000000828 */
[C-C-:B------:R-:W-:Y:S01]  /*0510*/  DADD R40, R24.reuse, R38.reuse ;  /* 0x0000000018287229 */ /* 0x140fe20000000026 */
[----:B------:R-:W4:Y:S01]  /*0520*/  LDCU.128 UR52, c[0x3][0x700] ;  /* 0x00c0e000ff3477ac */ /* 0x000f220008000c00 */
[----:B------:R-:W-:-:S02]  /*0530*/  DADD R24, R24, -R38 ;  /* 0x0000000018187229 */ /* 0x000fc40000000826 */
[----:B------:R-:W-:Y:S01]  /*0540*/  DADD R38, R26, R36 ;  /* 0x000000001a267229 */ /* 0x000fe20000000024 */
[----:B------:R-:W4:Y:S01]  /*0550*/  LDCU.128 UR24, c[0x3][0x770] ;  /* 0x00c0ee00ff1877ac */ /* 0x000f220008000c00 */
[----:B------:R-:W-:Y:S02]  /*0560*/  DADD R44, R18, -R44 ;  /* 0x00000000122c7229 */ /* 0x000fe4000000082c */
[----:B------:R-:W-:Y:S01]  /*0570*/  DADD R26, R26, -R36 ;  /* 0x000000001a1a7229 */ /* 0x000fe20000000824 */
[----:B-1----:R-:W-:Y:S01]  /*0580*/  UMOV UR62, UR4 ;  /* 0x00000004003e7c82 */ /* 0x002fe20008000000 */
[----:B------:R-:W-:Y:S01]  /*0590*/  UMOV UR63, UR5 ;  /* 0x00000005003f7c82 */ /* 0x000fe20008000000 */
[----:B------:R-:W-:Y:S01]  /*05a0*/  UMOV UR60, UR6 ;  /* 0x00000006003c7c82 */ /* 0x000fe20008000000 */
[----:B------:R-:W-:Y:S01]  /*05b0*/  UMOV UR61, UR7 ;  /* 0x00000007003d7c82 */ /* 0x000fe20008000000 */
[----:B------:R-:W1:Y:S01]  /*05c0*/  LDCU.128 UR4, c[0x3][0x730] ;  /* 0x00c0e600ff0477ac */ /* 0x000e620008000c00 */
[----:B--2---:R-:W-:Y:S01]  /*05d0*/  MOV.SPILL R56, UR33 ;  /* 0x0000002100387c02 */ /* 0x004fe20009000f00 */
[C-C-:B------:R-:W-:Y:S01]  /*05e0*/  DADD R36, R28.reuse, R34.reuse ;  /* 0x000000001c247229 */ /* 0x140fe20000000022 */
[----:B------:R-:W-:Y:S01]  /*05f0*/  MOV.SPILL R72, UR32 ;  /* 0x0000002000487c02 */ /* 0x000fe20009000f00 */
[----:B------:R-:W2:Y:S01]  /*0600*/  LDCU.128 UR36, c[0x3][0x880] ;  /* 0x00c11000ff2477ac */ /* 0x000ea20008000c00 */
[----:B0-----:R-:W-:Y:S01]  /*0610*/  MOV.SPILL R7, UR63 ;  /* 0x0000003f00077c02 */ /* 0x001fe20009000f00 */
[----:B------:R-:W-:Y:S01]  /*0620*/  DADD R18, R28, -R34 ;  /* 0x000000001c127229 */ /* 0x000fe20000000822 */
[----:B------:R-:W-:Y:S01]  /*0630*/  MOV.SPILL R9, UR62 ;  /* 0x0000003e00097c02 */ /* 0x000fe20009000f00 */
[----:B------:R-:W0:Y:S01]  /*0640*/  LDCU.128 UR44, c[0x3][0x930] ;  /* 0x00c12600ff2c77ac */ /* 0x000e220008000c00 */
[----:B------:R-:W-:Y:S01]  /*0650*/  MOV.SPILL R11, UR61 ;  /* 0x0000003d000b7c02 */ /* 0x000fe20009000f00 */
[C---:B---3--:R-:W-:Y:S01]  /*0660*/  DFMA R52, R46.reuse, UR28, RZ ;  /* 0x0000001c2e347c2b */ /* 0x048fe200080000ff */
[----:B------:R-:W-:Y:S01]  /*0670*/  MOV.SPILL R13, UR60 ;  /* 0x0000003c000d7c02 */ /* 0x000fe20009000f00 */
[----:B------:R-:W3:Y:S01]  /*0680*/  LDCU.128 UR60, c[0x3][0x8f0] ;  /* 0x00c11e00ff3c77ac */ /* 0x000ee20008000c00 */
[----:B----4-:R-:W-:Y:S01]  /*0690*/  DFMA R28, R46, UR52, RZ ;  /* 0x000000342e1c7c2b */ /* 0x010fe200080000ff */
[----:B------:R-:W-:Y:S01]  /*06a0*/  MOV.SPILL R15, UR35 ;  /* 0x00000023000f7c02 */ /* 0x000fe20009000f00 */
[C-C-:B------:R-:W-:Y:S01]  /*06b0*/  DADD R16, R30.reuse, R32.reuse ;  /* 0x000000001e107229 */ /* 0x140fe20000000020 */
[----:B------:R-:W4:Y:S01]  /*06c0*/  LDCU.128 UR8, c[0x3][0x740] ;  /* 0x00c0e800ff0877ac */ /* 0x000f220008000c00 */
[----:B------:R-:W-:Y:S01]  /*06d0*/  DADD R4, R30, -R32 ;  /* 0x000000001e047229 */ /* 0x000fe20000000820 */
[----:B------:R-:W-:Y:S01]  /*06e0*/  MOV.SPILL R54, UR34 ;  /* 0x0000002200367c02 */ /* 0x000fe20009000f00 */
[----:B------:R-:W-:Y:S01]  /*06f0*/  DFMA R60, R48, UR30, R52 ;  /* 0x0000001e303c7c2b */ /* 0x000fe20008000034 */
[----:B-1----:R-:W-:Y:S01]  /*0700*/  UMOV UR32, UR6 ;  /* 0x0000000600207c82 */ /* 0x002fe20008000000 */
[----:B------:R-:W-:Y:S01]  /*0710*/  UMOV UR33, UR7 ;  /* 0x0000000700217c82 */ /* 0x000fe20008000000 */
[----:B------:R-:W-:Y:S01]  /*0720*/  UMOV UR64, UR4 ;  /* 0x0000000400407c82 */ /* 0x000fe20008000000 */
[----:B------:R-:W-:Y:S01]  /*0730*/  UMOV UR65, UR5 ;  /* 0x0000000500417c82 */ /* 0x000fe20008000000 */
[----:B------:R-:W1:Y:S01]  /*0740*/  LDCU.128 UR4, c[0x3][0x790] ;  /* 0x00c0f200ff0477ac */ /* 0x000e620008000c00 */
[----:B------:R-:W-:-:S02]  /*0750*/  DFMA R34, R46, UR24, RZ ;  /* 0x000000182e227c2b */ /* 0x000fc400080000ff */
[----:B------:R-:W-:Y:S01]  /*0760*/  DFMA R30, R48, UR54, R28 ;  /* 0x00000036301e7c2b */ /* 0x000fe2000800001c */
[----:B------:R-:W0:Y:S01]  /*0770*/  LDCU.128 UR12, c[0x3][0x7b0] ;  /* 0x00c0f600ff0c77ac */ /* 0x000e220008000c00 */
[C---:B------:R-:W-:Y:S02]  /*0780*/  DFMA R32, R46.reuse, UR32, RZ ;  /* 0x000000202e207c2b */ /* 0x040fe400080000ff */
[----:B--2---:R-:W-:Y:S01]  /*0790*/  DFMA R66, R46, UR38, RZ ;  /* 0x000000262e427c2b */ /* 0x004fe200080000ff */
[----:B------:R-:W2:Y:S01]  /*07a0*/  LDCU.128 UR16, c[0x3][0x820] ;  /* 0x00c10400ff1077ac */ /* 0x000ea20008000c00 */
[C---:B------:R-:W-:Y:S01]  /*07b0*/  DFMA R50, R48.reuse, UR26, R34 ;  /* 0x0000001a30327c2b */ /* 0x040fe20008000022 */
[----:B------:R-:W0:Y:S03]  /*07c0*/  LDCU.128 UR68, c[0x3][0x890] ;  /* 0x00c11200ff4477ac */ /* 0x000e260008000c00 */
[----:B----4-:R-:W-:Y:S01]  /*07d0*/  DFMA R34, R48, UR8, R32 ;  /* 0x0000000830227c2b */ /* 0x010fe20008000020 */
[----:B------:R-:W4:Y:S01]  /*07e0*/  LDCU.128 UR48, c[0x3][0x8c0] ;  /* 0x00c11800ff3077ac */ /* 0x000f220008000c00 */
[----:B-1----:R-:W-:Y:S01]  /*07f0*/  UMOV UR66, UR4 ;  /* 0x0000000400427c82 */ /* 0x002fe20008000000 */
[----:B------:R-:W-:Y:S01]  /*0800*/  UMOV UR67, UR5 ;  /* 0x0000000500437c82 */ /* 0x000fe20008000000 */
[----:B------:R-:W-:Y:S01]  /*0810*/  UMOV UR58, UR6 ;  /* 0x00000006003a7c82 */ /* 0x000fe20008000000 */
[----:B------:R-:W-:Y:S01]  /*0820*/  UMOV UR59, UR7 ;  /* 0x00000007003b7c82 */ /* 0x000fe20008000000 */
[----:B------:R-:W1:Y:S02]  /*0830*/  LDCU.128 UR4, c[0x3][0x7a0] ;  /* 0x00c0f400ff0477ac */ /* 0x000e640008000c00 */
[----:B------:R-:W-:Y:S01]  /*0840*/  DFMA R34, R42, UR10, R34 ;  /* 0x0000000a2a227c2b */ /* 0x000fe20008000022 */
[----:B---3--:R-:W-:Y:S01]  /*0850*/  UMOV UR28, UR62 ;  /* 0x0000003e001c7c82 */ /* 0x008fe20008000000 */
[----:B------:R-:W-:Y:S01]  /*0860*/  UMOV UR29, UR63 ;  /* 0x0000003f001d7c82 */ /* 0x000fe20008000000 */
[----:B------:R-:W-:Y:S01]  /*0870*/  UMOV UR54, UR60 ;  /* 0x0000003c00367c82 */ /* 0x000fe20008000000 */
[----:B------:R-:W-:Y:S01]  /*0880*/  UMOV UR55, UR61 ;  /* 0x0000003d00377c82 */ /* 0x000fe20008000000 */
[----:B------:R-:W-:Y:S01]  /*0890*/  R2UR.FILL UR63, R7 ;  /* 0x00000000073f72ca */ /* 0x000fe200004e0000 */
[----:B------:R-:W-:Y:S01]  /*08a0*/  UMOV UR38, UR28 ;  /* 0x0000001c00267c82 */ /* 0x000fe20008000000 */
[----:B------:R-:W-:Y:S01]  /*08b0*/  R2UR.FILL UR62, R9 ;  /* 0x00000000093e72ca */ /* 0x000fe200004e0000 */
[----:B------:R-:W-:Y:S01]  /*08c0*/  UMOV UR39, UR29 ;  /* 0x0000001d00277c82 */ /* 0x000fe20008000000 */
[----:B------:R-:W-:Y:S01]  /*08d0*/  R2UR.FILL UR61, R11 ;  /* 0x000000000b3d72ca */ /* 0x000fe200004e0000 */
[----:B------:R-:W3:Y:S01]  /*08e0*/  LDCU.128 UR28, c[0x3][0xa40] ;  /* 0x00c14800ff1c77ac */ /* 0x000ee20008000c00 */
[----:B------:R-:W-:Y:S01]  /*08f0*/  R2UR.FILL UR60, R13 ;  /* 0x000000000d3c72ca */ /* 0x000fe200004e0000 */
[----:B0-----:R-:W-:-:S02]  /*0900*/  DFMA R70, R48, UR68, R66 ;  /* 0x0000004430467c2b */ /* 0x001fc40008000042 */
[C---:B------:R-:W-:Y:S01]  /*0910*/  DFMA R32, R44.reuse, UR38, RZ ;  /* 0x000000262c207c2b */ /* 0x040fe200080000ff */
[----:B-1----:R-:W-:Y:S01]  /*0920*/  UMOV UR20, UR6 ;  /* 0x0000000600147c82 */ /* 0x002fe20008000000 */
[----:B------:R-:W-:Y:S01]  /*0930*/  UMOV UR21, UR7 ;  /* 0x0000000700157c82 */ /* 0x000fe20008000000 */
[----:B------:R-:W-:Y:S01]  /*0940*/  UMOV UR56, UR4 ;  /* 0x0000000400387c82 */ /* 0x000fe20008000000 */
[----:B------:R-:W-:Y:S01]  /*0950*/  UMOV UR57, UR5 ;  /* 0x0000000500397c82 */ /* 0x000fe20008000000 */
[----:B------:R-:W0:Y:S01]  /*0960*/  LDCU.128 UR4, c[0x3][0x810] ;  /* 0x00c10200ff0477ac */ /* 0x000e220008000c00 */
[----:B----4-:R-:W-:Y:S02]  /*0970*/  DFMA R28, R44, UR48, RZ ;  /* 0x000000302c1c7c2b */ /* 0x010fe400080000ff */
[----:B------:R-:W-:Y:S01]  /*0980*/  DFMA R70, R42, UR70, R70 ;  /* 0x000000462a467c2b */ /* 0x000fe20008000046 */
[----:B------:R-:W-:Y:S01]  /*0990*/  UMOV UR52, UR20 ;  /* 0x0000001400347c82 */ /* 0x000fe20008000000 */
[----:B------:R-:W-:Y:S01]  /*09a0*/  UMOV UR53, UR21 ;  /* 0x0000001500357c82 */ /* 0x000fe20008000000 */
[----:B------:R-:W1:Y:S01]  /*09b0*/  LDCU.128 UR20, c[0x3][0x9a0] ;  /* 0x00c13400ff1477ac */ /* 0x000e620008000c00 */
[----:B------:R-:W-:-:S02]  /*09c0*/  DFMA R52, R46, UR52, RZ ;  /* 0x000000342e347c2b */ /* 0x000fc400080000ff */
[----:B------:R-:W-:Y:S01]  /*09d0*/  DFMA R28, R20, UR50, R28 ;  /* 0x00000032141c7c2b */ /* 0x000fe2000800001c */
[----:B------:R-:W-:Y:S01]  /*09e0*/  UMOV UR48, UR66 ;  /* 0x0000004200307c82 */ /* 0x000fe20008000000 */
[----:B------:R-:W-:Y:S01]  /*09f0*/  UMOV UR49, UR67 ;  /* 0x0000004300317c82 */ /* 0x000fe20008000000 */
[----:B------:R-:W-:Y:S01]  /*0a00*/  UMOV UR8, UR64 ;  /* 0x0000004000087c82 */ /* 0x000fe20008000000 */
[----:B------:R-:W-:Y:S01]  /*0a10*/  UMOV UR9, UR65 ;  /* 0x0000004100097c82 */ /* 0x000fe20008000000 */
[----:B------:R-:W4:Y:S01]  /*0a20*/  LDCU.128 UR24, c[0x3][0x900] ;  /* 0x00c12000ff1877ac */ /* 0x000f220008000c00 */
[----:B------:R-:W-:Y:S01]  /*0a30*/  DFMA R52, R48, UR12, R52 ;  /* 0x0000000c30347c2b */ /* 0x000fe20008000034 */
[----:B0-----:R-:W-:Y:S01]  /*0a40*/  UMOV UR74, UR6 ;  /* 0x00000006004a7c82 */ /* 0x001fe20008000000 */
[----:B------:R-:W-:Y:S01]  /*0a50*/  UMOV UR75, UR7 ;  /* 0x00000007004b7c82 */ /* 0x000fe20008000000 */
[----:B------:R-:W-:Y:S01]  /*0a60*/  UMOV UR72, UR4 ;  /* 0x0000000400487c82 */ /* 0x000fe20008000000 */
[----:B------:R-:W-:Y:S01]  /*0a70*/  UMOV UR73, UR5 ;  /* 0x0000000500497c82 */ /* 0x000fe20008000000 */
[----:B------:R-:W0:Y:S01]  /*0a80*/  LDCU.128 UR4, c[0x3][0x850] ;  /* 0x00c10a00ff0477ac */ /* 0x000e220008000c00 */
[----:B------:R-:W-:-:S02]  /*0a90*/  DFMA R62, R46, UR74, RZ ;  /* 0x0000004a2e3e7c2b */ /* 0x000fc400080000ff */
[----:B------:R-:W-:Y:S01]  /*0aa0*/  DFMA R52, R42, UR14, R52 ;  /* 0x0000000e2a347c2b */ /* 0x000fe20008000034 */
[----:B------:R-:W-:Y:S01]  /*0ab0*/  UMOV UR52, UR72 ;  /* 0x0000004800347c82 */ /* 0x000fe20008000000 */
[----:B------:R-:W-:Y:S01]  /*0ac0*/  UMOV UR53, UR73 ;  /* 0x0000004900357c82 */ /* 0x000fe20008000000 */
[----:B------:R-:W3:Y:S03]  /*0ad0*/  LDCU.128 UR72, c[0x3][0x9d0] ;  /* 0x00c13a00ff4877ac */ /* 0x000ee60008000c00 */
[----:B--2---:R-:W-:Y:S01]  /*0ae0*/  DFMA R64, R48, UR16, R62 ;  /* 0x0000001030407c2b */ /* 0x004fe2000800003e */
[----:B------:R-:W2:Y:S01]  /*0af0*/  LDCU.128 UR64, c[0x3][0x970] ;  /* 0x00c12e00ff4077ac */ /* 0x000ea20008000c00 */
[----:B----4-:R-:W-:Y:S01]  /*0b00*/  DFMA R32, R20, UR24, R32 ;  /* 0x0000001814207c2b */ /* 0x010fe20008000020 */
[----:B------:R-:W-:Y:S01]  /*0b10*/  UMOV UR12, UR62 ;  /* 0x0000003e000c7c82 */ /* 0x000fe20008000000 */
[----:B------:R-:W-:Y:S01]  /*0b20*/  UMOV UR13, UR63 ;  /* 0x0000003f000d7c82 */ /* 0x000fe20008000000 */
[----:B------:R-:W-:Y:S01]  /*0b30*/  UMOV UR16, UR60 ;  /* 0x0000003c00107c82 */ /* 0x000fe20008000000 */
[----:B------:R-:W-:Y:S01]  /*0b40*/  UMOV UR17, UR61 ;  /* 0x0000003d00117c82 */ /* 0x000fe20008000000 */
[----:B0-----:R-:W-:Y:S01]  /*0b50*/  DFMA R58, R46, UR4, RZ ;  /* 0x000000042e3a7c2b */ /* 0x001fe200080000ff */
[----:B------:R-:W0:Y:S01]  /*0b60*/  LDCU.128 UR60, c[0x3][0x9e0] ;  /* 0x00c13c00ff3c77ac */ /* 0x000e220008000c00 */
[----:B------:R-:W-:-:S02]  /*0b70*/  DFMA R46, R44, UR44, RZ ;  /* 0x0000002c2c2e7c2b */ /* 0x000fc400080000ff */
[----:B------:R-:W-:Y:S01]  /*0b80*/  DFMA R64, R42, UR18, R64 ;  /* 0x000000122a407c2b */ /* 0x000fe20008000040 */
[----:B------:R-:W4:Y:S01]  /*0b90*/  LDCU.128 UR40, c[0x3][0x780] ;  /* 0x00c0f000ff2877ac */ /* 0x000f220008000c00 */
[----:B---3--:R-:W-:Y:S02]  /*0ba0*/  DFMA R62, R44, UR74, RZ ;  /* 0x0000004a2c3e7c2b */ /* 0x008fe400080000ff */
[----:B------:R-:W-:Y:S01]  /*0bb0*/  DFMA R68, R48, UR6, R58 ;  /* 0x0000000630447c2b */ /* 0x000fe2000800003a */
[----:B------:R-:W3:Y:S01]  /*0bc0*/  LDCU.128 UR4, c[0x3][0x960] ;  /* 0x00c12c00ff0477ac */ /* 0x000ee20008000c00 */
[----:B-1----:R-:W-:Y:S02]  /*0bd0*/  DFMA R58, R44, UR20, RZ ;  /* 0x000000142c3a7c2b */ /* 0x002fe400080000ff */
[----:B------:R-:W-:Y:S01]  /*0be0*/  DFMA R46, R20, UR46, R46 ;  /* 0x0000002e142e7c2b */ /* 0x000fe2000800002e */
[----:B------:R-:W1:Y:S01]  /*0bf0*/  LDCU.128 UR44, c[0x3][0xa50] ;  /* 0x00c14a00ff2c77ac */ /* 0x000e620008000c00 */
[----:B------:R-:W-:Y:S01]  /*0c00*/  DFMA R32, R22, UR26, R32 ;  /* 0x0000001a16207c2b */ /* 0x000fe20008000020 */
[----:B------:R-:W-:-:S03]  /*0c10*/  UMOV UR74, UR54 ;  /* 0x00000036004a7c82 */ /* 0x000fc60008000000 */
[C---:B------:R-:W-:Y:S01]  /*0c20*/  DFMA R58, R20.reuse, UR22, R58 ;  /* 0x00000016143a7c2b */ /* 0x040fe2000800003a */
[----:B------:R-:W-:Y:S01]  /*0c30*/  UMOV UR22, UR48 ;  /* 0x0000003000167c82 */ /* 0x000fe20008000000 */
[----:B------:R-:W-:Y:S01]  /*0c40*/  UMOV UR23, UR49 ;  /* 0x0000003100177c82 */ /* 0x000fe20008000000 */
[----:B------:R-:W-:Y:S01]  /*0c50*/  UMOV UR75, UR55 ;  /* 0x00000037004b7c82 */ /* 0x000fe20008000000 */
[----:B------:R-:W1:Y:S01]  /*0c60*/  LDCU.128 UR48, c[0x3][0x7f0] ;  /* 0x00c0fe00ff3077ac */ /* 0x000e620008000c00 */
[----:B0-----:R-:W-:Y:S02]  /*0c70*/  DFMA R62, R20, UR60, R62 ;  /* 0x0000003c143e7c2b */ /* 0x001fe4000800003e */
[----:B----4-:R-:W-:Y:S01]  /*0c80*/  DFMA R50, R42, UR40, R50 ;  /* 0x000000282a327c2b */ /* 0x010fe20008000032 */
[----:B------:R-:W-:Y:S01]  /*0c90*/  UMOV UR68, UR58 ;  /* 0x0000003a00447c82 */ /* 0x000fe20008000000 */
[----:B---3--:R-:W-:Y:S01]  /*0ca0*/  UMOV UR34, UR6 ;  /* 0x0000000600227c82 */ /* 0x008fe20008000000 */
        /* <DEDUP_REMOVED lines=8> */
[----:B------:R-:W3:Y:S01]  /*0d30*/  LDCU.128 UR32, c[0x3][0x800] ;  /* 0x00c10000ff2077ac */ /* 0x000ee20008000c00 */
[----:B------:R-:W-:Y:S02]  /*0d40*/  DFMA R50, R40, UR42, R50 ;  /* 0x0000002a28327c2b */ /* 0x000fe40008000032 */
[----:B--2---:R-:W-:Y:S01]  /*0d50*/  DFMA R48, R20, UR64, R48 ;  /* 0x0000004014307c2b */ /* 0x004fe20008000030 */
[----:B------:R-:W-:Y:S01]  /*0d60*/  UMOV UR69, UR59 ;  /* 0x0000003b00457c82 */ /* 0x000fe20008000000 */
[----:B------:R-:W-:Y:S01]  /*0d70*/  UMOV UR60, UR12 ;  /* 0x0000000c003c7c82 */ /* 0x000fe20008000000 */
[----:B------:R-:W-:Y:S01]  /*0d80*/  UMOV UR61, UR13 ;  /* 0x0000000d003d7c82 */ /* 0x000fe20008000000 */
[----:B------:R-:W2:Y:S01]  /*0d90*/  LDCU.128 UR12, c[0x3][0xa20] ;  /* 0x00c14400ff0c77ac */ /* 0x000ea20008000c00 */
[----:B-1----:R-:W-:Y:S01]  /*0da0*/  DFMA R60, R42, UR48, R60 ;  /* 0x000000302a3c7c2b */ /* 0x002fe2000800003c */
[----:B------:R-:W-:Y:S01]  /*0db0*/  UMOV UR40, UR16 ;  /* 0x0000001000287c82 */ /* 0x000fe20008000000 */
[C---:B0-----:R-:W-:Y:S01]  /*0dc0*/  DFMA R66, R44.reuse, UR4, RZ ;  /* 0x000000042c427c2b */ /* 0x041fe200080000ff */
[----:B------:R-:W-:Y:S01]  /*0dd0*/  UMOV UR4, UR56 ;  /* 0x0000003800047c82 */ /* 0x000fe20008000000 */
[----:B------:R-:W-:Y:S01]  /*0de0*/  DFMA R44, R44, UR30, RZ ;  /* 0x0000001e2c2c7c2b */ /* 0x000fe200080000ff */
[----:B------:R-:W-:Y:S01]  /*0df0*/  UMOV UR30, UR52 ;  /* 0x00000034001e7c82 */ /* 0x000fe20008000000 */
[----:B------:R-:W-:Y:S01]  /*0e00*/  UMOV UR31, UR53 ;  /* 0x00000035001f7c82 */ /* 0x000fe20008000000 */
[----:B------:R-:W0:Y:S01]  /*0e10*/  LDCU.128 UR52, c[0x3][0x860] ;  /* 0x00c10c00ff3477ac */ /* 0x000e220008000c00 */
[----:B------:R-:W-:-:S02]  /*0e20*/  DFMA R48, R22, UR66, R48 ;  /* 0x0000004216307c2b */ /* 0x000fc40008000030 */
[C---:B------:R-:W-:Y:S01]  /*0e30*/  DFMA R66, R20.reuse, UR6, R66 ;  /* 0x0000000614427c2b */ /* 0x040fe20008000042 */
[----:B------:R-:W-:Y:S01]  /*0e40*/  UMOV UR5, UR57 ;  /* 0x0000003900057c82 */ /* 0x000fe20008000000 */
        /* <DEDUP_REMOVED lines=8> */
[----:B------:R-:W-:Y:S01]  /*0ed0*/  UMOV UR64, UR4 ;  /* 0x0000000400407c82 */ /* 0x000fe20008000000 */
[----:B------:R-:W-:Y:S01]  /*0ee0*/  UMOV UR65, UR5 ;  /* 0x0000000500417c82 */ /* 0x000fe20008000000 */
[----:B------:R-:W-:Y:S01]  /*0ef0*/  DFMA R44, R20, UR44, R44 ;  /* 0x0000002c142c7c2b */ /* 0x000fe2000800002c */
[----:B------:R-:W1:Y:S01]  /*0f00*/  LDCU.128 UR56, c[0x3][0x8d0] ;  /* 0x00c11a00ff3877ac */ /* 0x000e620008000c00 */
[----:B------:R-:W-:Y:S01]  /*0f10*/  R2UR.FILL UR35, R15 ;  /* 0x000000000f2372ca */ /* 0x000fe200004e0000 */
[----:B0-----:R-:W-:Y:S01]  /*0f20*/  DFMA R68, R42, UR52, R68 ;  /* 0x000000342a447c2b */ /* 0x001fe20008000044 */
[----:B------:R-:W-:Y:S01]  /*0f30*/  R2UR.FILL UR34, R54 ;  /* 0x00000000362272ca */ /* 0x000fe200004e0000 */
[----:B------:R-:W0:Y:S01]  /*0f40*/  LDCU.128 UR4, c[0x3][0x940] ;  /* 0x00c12800ff0477ac */ /* 0x000e220008000c00 */
[----:B--2---:R-:W-:-:S02]  /*0f50*/  DFMA R66, R22, UR12, R66 ;  /* 0x0000000c16427c2b */ /* 0x004fc40008000042 */
[----:B------:R-:W-:Y:S01]  /*0f60*/  DFMA R60, R40, UR50, R60 ;  /* 0x00000032283c7c2b */ /* 0x000fe2000800003c */
[----:B------:R-:W-:Y:S01]  /*0f70*/  UMOV UR44, UR8 ;  /* 0x00000008002c7c82 */ /* 0x000fe20008000000 */
[----:B------:R-:W-:Y:S01]  /*0f80*/  UMOV UR45, UR9 ;  /* 0x00000009002d7c82 */ /* 0x000fe20008000000 */
[----:B------:R-:W2:Y:S01]  /*0f90*/  LDCU.128 UR8, c[0x3][0x9b0] ;  /* 0x00c13600ff0877ac */ /* 0x000ea20008000c00 */
[----:B------:R-:W-:Y:S02]  /*0fa0*/  DFMA R30, R42, UR32, R30 ;  /* 0x000000202a1e7c2b */ /* 0x000fe4000800001e */
[----:B------:R-:W-:Y:S01]  /*0fb0*/  DFMA R44, R22, UR46, R44 ;  /* 0x0000002e162c7c2b */ /* 0x000fe2000800002c */
[----:B------:R-:W-:Y:S01]  /*0fc0*/  UMOV UR41, UR17 ;  /* 0x0000001100297c82 */ /* 0x000fe20008000000 */
[----:B------:R-:W3:Y:S01]  /*0fd0*/  LDCU.128 UR16, c[0x3][0x750] ;  /* 0x00c0ea00ff1077ac */ /* 0x000ee20008000c00 */
[----:B------:R-:W-:Y:S02]  /*0fe0*/  DFMA R68, R40, UR54, R68 ;  /* 0x0000003628447c2b */ /* 0x000fe40008000044 */
[C---:B-1----:R-:W-:Y:S01]  /*0ff0*/  DFMA R28, R22.reuse, UR56, R28 ;  /* 0x00000038161c7c2b */ /* 0x042fe2000800001c */
[----:B------:R-:W-:Y:S01]  /*1000*/  UMOV UR48, UR22 ;  /* 0x0000001600307c82 */ /* 0x000fe20008000000 */
[----:B------:R-:W-:Y:S01]  /*1010*/  UMOV UR49, UR23 ;  /* 0x0000001700317c82 */ /* 0x000fe20008000000 */
[----:B------:R-:W-:Y:S01]  /*1020*/  UMOV UR52, UR20 ;  /* 0x0000001400347c82 */ /* 0x000fe20008000000 */
[----:B------:R-:W-:Y:S01]  /*1030*/  UMOV UR53, UR21 ;  /* 0x0000001500357c82 */ /* 0x000fe20008000000 */
[----:B------:R-:W-:Y:S01]  /*1040*/  UMOV UR70, UR24 ;  /* 0x0000001800467c82 */ /* 0x000fe20008000000 */
[----:B------:R-:W-:Y:S01]  /*1050*/  UMOV UR71, UR25 ;  /* 0x0000001900477c82 */ /* 0x000fe20008000000 */
[----:B------:R-:W1:Y:S01]  /*1060*/  LDCU.128 UR20, c[0x3][0x7c0] ;  /* 0x00c0f800ff1477ac */ /* 0x000e620008000c00 */
[----:B0-----:R-:W-:-:S02]  /*1070*/  DFMA R46, R22, UR4, R46 ;  /* 0x00000004162e7c2b */ /* 0x001fc4000800002e */
[----:B--2---:R-:W-:Y:S01]  /*1080*/  DFMA R58, R22, UR8, R58 ;  /* 0x00000008163a7c2b */ /* 0x004fe2000800003a */
[----:B------:R-:W0:Y:S01]  /*1090*/  LDCU.128 UR24, c[0x3][0x830] ;  /* 0x00c10600ff1877ac */ /* 0x000e220008000c00 */
[----:B------:R-:W-:Y:S02]  /*10a0*/  DFMA R30, R40, UR34, R30 ;  /* 0x00000022281e7c2b */ /* 0x000fe4000800001e */
[----:B------:R-:W-:Y:S01]  /*10b0*/  DFMA R28, R24, UR58, R28 ;  /* 0x0000003a181c7c2b */ /* 0x000fe2000800001c */
[----:B------:R-:W-:Y:S01]  /*10c0*/  UMOV UR32, UR64 ;  /* 0x0000004000207c82 */ /* 0x000fe20008000000 */
[----:B------:R-:W-:Y:S01]  /*10d0*/  UMOV UR33, UR65 ;  /* 0x0000004100217c82 */ /* 0x000fe20008000000 */
[----:B------:R-:W-:Y:S01]  /*10e0*/  UMOV UR56, UR70 ;  /* 0x0000004600387c82 */ /* 0x000fe20008000000 */
[----:B------:R-:W-:Y:S01]  /*10f0*/  UMOV UR57, UR71 ;  /* 0x0000004700397c82 */ /* 0x000fe20008000000 */
[----:B------:R-:W-:Y:S01]  /*1100*/  UMOV UR4, UR68 ;  /* 0x0000004400047c82 */ /* 0x000fe20008000000 */
[----:B------:R-:W-:Y:S01]  /*1110*/  UMOV UR5, UR69 ;  /* 0x0000004500057c82 */ /* 0x000fe20008000000 */
[----:B------:R-:W2:Y:S01]  /*1120*/  LDCU.128 UR64, c[0x3][0x8a0] ;  /* 0x00c11400ff4077ac */ /* 0x000ea20008000c00 */
[----:B---3--:R-:W-:-:S02]  /*1130*/  DFMA R34, R40, UR16, R34 ;  /* 0x0000001028227c2b */ /* 0x008fc40008000022 */
[----:B------:R-:W-:Y:S01]  /*1140*/  DFMA R46, R24, UR6, R46 ;  /* 0x00000006182e7c2b */ /* 0x000fe2000800002e */
[----:B------:R-:W3:Y:S01]  /*1150*/  LDCU.128 UR68, c[0x3][0x910] ;  /* 0x00c12200ff4477ac */ /* 0x000ee20008000c00 */
[----:B-1----:R-:W-:Y:S02]  /*1160*/  DFMA R52, R40, UR20, R52 ;  /* 0x0000001428347c2b */ /* 0x002fe40008000034 */
[----:B------:R-:W-:Y:S01]  /*1170*/  DFMA R58, R24, UR10, R58 ;  /* 0x0000000a183a7c2b */ /* 0x000fe2000800003a */
[----:B------:R-:W-:Y:S01]  /*1180*/  UMOV UR8, UR32 ;  /* 0x0000002000087c82 */ /* 0x000fe20008000000 */
[----:B------:R-:W-:Y:S01]  /*1190*/  UMOV UR9, UR33 ;  /* 0x0000002100097c82 */ /* 0x000fe20008000000 */
[----:B------:R-:W-:Y:S01]  /*11a0*/  UMOV UR12, UR60 ;  /* 0x0000003c000c7c82 */ /* 0x000fe20008000000 */
[----:B------:R-:W-:Y:S01]  /*11b0*/  UMOV UR13, UR61 ;  /* 0x0000003d000d7c82 */ /* 0x000fe20008000000 */
[----:B------:R-:W1:Y:S01]  /*11c0*/  LDCU.128 UR32, c[0x3][0x9f0] ;  /* 0x00c13e00ff2077ac */ /* 0x000e620008000c00 */
[----:B0-----:R-:W-:-:S02]  /*11d0*/  DFMA R64, R40, UR24, R64 ;  /* 0x0000001828407c2b */ /* 0x001fc40008000040 */
[----:B------:R-:W-:Y:S01]  /*11e0*/  DFMA R66, R24, UR14, R66 ;  /* 0x0000000e18427c2b */ /* 0x000fe20008000042 */
[----:B------:R-:W0:Y:S01]  /*11f0*/  LDCU.128 UR60, c[0x3][0x980] ;  /* 0x00c13000ff3c77ac */ /* 0x000e220008000c00 */
[----:B------:R-:W-:Y:S02]  /*1200*/  DFMA R34, R38, UR18, R34 ;  /* 0x0000001226227c2b */ /* 0x000fe40008000022 */
[----:B--2---:R-:W-:Y:S01]  /*1210*/  DFMA R70, R40, UR64, R70 ;  /* 0x0000004028467c2b */ /* 0x004fe20008000046 */
[----:B------:R-:W-:Y:S01]  /*1220*/  UMOV UR50, UR40 ;  /* 0x0000002800327c82 */ /* 0x000fe20008000000 */
[----:B------:R-:W-:Y:S01]  /*1230*/  UMOV UR51, UR41 ;  /* 0x0000002900337c82 */ /* 0x000fe20008000000 */
[----:B------:R-:W-:Y:S01]  /*1240*/  UMOV UR16, UR44 ;  /* 0x0000002c00107c82 */ /* 0x000fe20008000000 */
[----:B------:R-:W-:Y:S01]  /*1250*/  UMOV UR17, UR45 ;  /* 0x0000002d00117c82 */ /* 0x000fe20008000000 */
[----:B------:R-:W2:Y:S01]  /*1260*/  LDCU.128 UR40, c[0x3][0xa60] ;  /* 0x00c14c00ff2877ac */ /* 0x000ea20008000c00 */
[----:B---3--:R-:W-:-:S02]  /*1270*/  DFMA R32, R24, UR68, R32 ;  /* 0x0000004418207c2b */ /* 0x008fc40008000020 */
[C---:B------:R-:W-:Y:S01]  /*1280*/  DFMA R52, R38.reuse, UR22, R52 ;  /* 0x0000001626347c2b */ /* 0x040fe20008000034 */
[----:B------:R-:W3:Y:S01]  /*1290*/  LDCU.128 UR44, c[0x3][0x870] ;  /* 0x00c10e00ff2c77ac */ /* 0x000ee20008000c00 */
[----:B------:R-:W-:Y:S02]  /*12a0*/  DFMA R70, R38, UR66, R70 ;  /* 0x0000004226467c2b */ /* 0x000fe40008000046 */
[C---:B-1----:R-:W-:Y:S01]  /*12b0*/  DFMA R62, R24.reuse, UR32, R62 ;  /* 0x00000020183e7c2b */ /* 0x042fe2000800003e */
[----:B------:R-:W-:Y:S01]  /*12c0*/  UMOV UR20, UR50 ;  /* 0x0000003200147c82 */ /* 0x000fe20008000000 */
[----:B------:R-:W-:Y:S01]  /*12d0*/  UMOV UR21, UR51 ;  /* 0x0000003300157c82 */ /* 0x000fe20008000000 */
[----:B------:R-:W-:Y:S01]  /*12e0*/  UMOV UR24, UR48 ;  /* 0x0000003000187c82 */ /* 0x000fe20008000000 */
[----:B------:R-:W-:Y:S01]  /*12f0*/  UMOV UR25, UR49 ;  /* 0x0000003100197c82 */ /* 0x000fe20008000000 */
[----:B------:R-:W1:Y:S01]  /*1300*/  LDCU.128 UR48, c[0x3][0x8e0] ;  /* 0x00c11c00ff3077ac */ /* 0x000e620008000c00 */
[----:B0-----:R-:W-:-:S02]  /*1310*/  DFMA R48, R24, UR60, R48 ;  /* 0x0000003c18307c2b */ /* 0x001fc40008000030 */
[----:B------:R-:W-:Y:S01]  /*1320*/  DFMA R32, R26, UR70, R32 ;  /* 0x000000461a207c2b */ /* 0x000fe20008000020 */
[----:B------:R-:W-:Y:S01]  /*1330*/  UMOV UR64, UR4 ;  /* 0x0000000400407c82 */ /* 0x000fe20008000000 */
[----:B------:R-:W-:Y:S01]  /*1340*/  UMOV UR65, UR5 ;  /* 0x0000000500417c82 */ /* 0x000fe20008000000 */
[----:B------:R-:W-:Y:S01]  /*1350*/  UMOV UR58, UR52 ;  /* 0x00000034003a7c82 */ /* 0x000fe20008000000 */
[----:B------:R-:W-:Y:S01]  /*1360*/  UMOV UR59, UR53 ;  /* 0x00000035003b7c82 */ /* 0x000fe20008000000 */
[----:B------:R-:W-:Y:S01]  /*1370*/  UMOV UR68, UR8 ;  /* 0x0000000800447c82 */ /* 0x000fe20008000000 */
[----:B------:R-:W-:Y:S01]  /*1380*/  UMOV UR69, UR9 ;  /* 0x0000000900457c82 */ /* 0x000fe20008000000 */
[----:B------:R-:W0:Y:S01]  /*1390*/  LDCU.128 UR52, c[0x3][0x950] ;  /* 0x00c12a00ff3477ac */ /* 0x000e220008000c00 */
[----:B--2---:R-:W-:Y:S02]  /*13a0*/  DFMA R44, R24, UR40, R44 ;  /* 0x00000028182c7c2b */ /* 0x004fe4000800002c */
[C---:B---3--:R-:W-:Y:S01]  /*13b0*/  DFMA R68, R38.reuse, UR44, R68 ;  /* 0x0000002c26447c2b */ /* 0x048fe20008000044 */
[----:B------:R-:W2:Y:S01]  /*13c0*/  LDCU.128 UR4, c[0x3][0x9c0] ;  /* 0x00c13800ff0477ac */ /* 0x000ea20008000c00 */
[----:B------:R-:W-:-:S02]  /*13d0*/  DFMA R60, R38, UR58, R60 ;  /* 0x0000003a263c7c2b */ /* 0x000fc4000800003c */
[C---:B------:R-:W-:Y:S01]  /*13e0*/  DFMA R62, R26.reuse, UR34, R62 ;  /* 0x000000221a3e7c2b */ /* 0x040fe2000800003e */
[----:B------:R-:W3:Y:S01]  /*13f0*/  LDCU.128 UR8, c[0x3][0xa30] ;  /* 0x00c14600ff0877ac */ /* 0x000ee20008000c00 */
[----:B-1----:R-:W-:Y:S02]  /*1400*/  DFMA R28, R26, UR48, R28 ;  /* 0x000000301a1c7c2b */ /* 0x002fe4000800001c */
[C---:B------:R-:W-:Y:S01]  /*1410*/  DFMA R64, R38.reuse, UR26, R64 ;  /* 0x0000001a26407c2b */ /* 0x040fe20008000040 */
[----:B------:R-:W-:Y:S01]  /*1420*/  UMOV UR32, UR12 ;  /* 0x0000000c00207c82 */ /* 0x000fe20008000000 */
[----:B------:R-:W-:Y:S01]  /*1430*/  UMOV UR33, UR13 ;  /* 0x0000000d00217c82 */ /* 0x000fe20008000000 */
[----:B------:R-:W-:Y:S01]  /*1440*/  UMOV UR60, UR20 ;  /* 0x00000014003c7c82 */ /* 0x000fe20008000000 */
[----:B------:R-:W-:Y:S01]  /*1450*/  UMOV UR61, UR21 ;  /* 0x00000015003d7c82 */ /* 0x000fe20008000000 */
[----:B------:R-:W-:Y:S01]  /*1460*/  UMOV UR40, UR16 ;  /* 0x0000001000287c82 */ /* 0x000fe20008000000 */
[----:B------:R-:W-:Y:S01]  /*1470*/  UMOV UR41, UR17 ;  /* 0x0000001100297c82 */ /* 0x000fe20008000000 */
[C---:B------:R-:W-:Y:S01]  /*1480*/  DFMA R30, R38.reuse, UR32, R30 ;  /* 0x00000020261e7c2b */ /* 0x040fe2000800001e */
[----:B------:R-:W-:Y:S01]  /*1490*/  UMOV UR44, UR56 ;  /* 0x00000038002c7c82 */ /* 0x000fe20008000000 */
[----:B------:R-:W-:Y:S01]  /*14a0*/  UMOV UR45, UR57 ;  /* 0x00000039002d7c82 */ /* 0x000fe20008000000 */
[----:B------:R-:W-:Y:S01]  /*14b0*/  UMOV UR70, UR64 ;  /* 0x0000004000467c82 */ /* 0x000fe20008000000 */
[----:B------:R-:W-:Y:S01]  /*14c0*/  UMOV UR71, UR65 ;  /* 0x0000004100477c82 */ /* 0x000fe20008000000 */
[----:B------:R-:W1:Y:S01]  /*14d0*/  LDCU.128 UR12, c[0x3][0x760] ;  /* 0x00c0ec00ff0c77ac */ /* 0x000e620008000c00 */
[----:B------:R-:W-:-:S02]  /*14e0*/  DFMA R50, R38, UR24, R50 ;  /* 0x0000001826327c2b */ /* 0x000fc40008000032 */
[C---:B------:R-:W-:Y:S01]  /*14f0*/  DFMA R48, R26.reuse, UR62, R48 ;  /* 0x0000003e1a307c2b */ /* 0x040fe20008000030 */
[----:B------:R-:W4:Y:S01]  /*1500*/  LDCU.128 UR16, c[0x3][0x7d0] ;  /* 0x00c0fa00ff1077ac */ /* 0x000f220008000c00 */
[C---:B0-----:R-:W-:Y:S02]  /*1510*/  DFMA R46, R26.reuse, UR52, R46 ;  /* 0x000000341a2e7c2b */ /* 0x041fe4000800002e */
[C---:B--2---:R-:W-:Y:S01]  /*1520*/  DFMA R58, R26.reuse, UR4, R58 ;  /* 0x000000041a3a7c2b */ /* 0x044fe2000800003a */
[----:B------:R-:W0:Y:S01]  /*1530*/  LDCU.128 UR20, c[0x3][0x840] ;  /* 0x00c10800ff1477ac */ /* 0x000e220008000c00 */
[C---:B---3--:R-:W-:Y:S02]  /*1540*/  DFMA R66, R26.reuse, UR8, R66 ;  /* 0x000000081a427c2b */ /* 0x048fe40008000042 */
[----:B------:R-:W-:Y:S01]  /*1550*/  DFMA R44, R26, UR42, R44 ;  /* 0x0000002a1a2c7c2b */ /* 0x000fe2000800002c */
[----:B------:R-:W2:Y:S01]  /*1560*/  LDCU.128 UR56, c[0x3][0x920] ;  /* 0x00c12400ff3877ac */ /* 0x000ea20008000c00 */
[----:B------:R-:W-:-:S02]  /*1570*/  DFMA R50, R36, UR70, R50 ;  /* 0x0000004624327c2b */ /* 0x000fc40008000032 */
[C---:B------:R-:W-:Y:S01]  /*1580*/  DFMA R60, R36.reuse, UR44, R60 ;  /* 0x0000002c243c7c2b */ /* 0x040fe2000800003c */
[----:B------:R-:W3:Y:S01]  /*1590*/  LDCU.128 UR64, c[0x3][0x990] ;  /* 0x00c13200ff4077ac */ /* 0x000ee20008000c00 */
[C---:B------:R-:W-:Y:S02]  /*15a0*/  DFMA R68, R36.reuse, UR46, R68 ;  /* 0x0000002e24447c2b */ /* 0x040fe40008000044 */
[----:B-1----:R-:W-:Y:S01]  /*15b0*/  DFMA R34, R36, UR12, R34 ;  /* 0x0000000c24227c2b */ /* 0x002fe20008000022 */
[----:B------:R-:W1:Y:S01]  /*15c0*/  LDCU.128 UR32, c[0x3][0xa00] ;  /* 0x00c14000ff2077ac */ /* 0x000e620008000c00 */
[----:B------:R-:W-:Y:S02]  /*15d0*/  DFMA R28, R18, UR50, R28 ;  /* 0x00000032121c7c2b */ /* 0x000fe4000800001c */
[C---:B----4-:R-:W-:Y:S01]  /*15e0*/  DFMA R52, R36.reuse, UR16, R52 ;  /* 0x0000001024347c2b */ /* 0x050fe20008000034 */
[----:B------:R-:W-:Y:S01]  /*15f0*/  UMOV UR48, UR60 ;  /* 0x0000003c00307c82 */ /* 0x000fe20008000000 */
[----:B------:R-:W-:Y:S01]  /*1600*/  UMOV UR49, UR61 ;  /* 0x0000003d00317c82 */ /* 0x000fe20008000000 */
[----:B------:R-:W4:Y:S01]  /*1610*/  LDCU.128 UR24, c[0x3][0x8b0] ;  /* 0x00c11600ff1877ac */ /* 0x000f220008000c00 */
[----:B------:R-:W-:-:S02]  /*1620*/  DFMA R30, R36, UR48, R30 ;  /* 0x00000030241e7c2b */ /* 0x000fc4000800001e */
[----:B0-----:R-:W-:Y:S01]  /*1630*/  DFMA R64, R36, UR20, R64 ;  /* 0x0000001424407c2b */ /* 0x001fe20008000040 */
[----:B------:R-:W0:Y:S01]  /*1640*/  LDCU.128 UR60, c[0x3][0xa70] ;  /* 0x00c14e00ff3c77ac */ /* 0x000e220008000c00 */
[C---:B------:R-:W-:Y:S02]  /*1650*/  DFMA R46, R18.reuse, UR54, R46 ;  /* 0x00000036122e7c2b */ /* 0x040fe4000800002e */
[C---:B------:R-:W-:Y:S02]  /*1660*/  DFMA R58, R18.reuse, UR6, R58 ;  /* 0x00000006123a7c2b */ /* 0x040fe4000800003a */
[C---:B------:R-:W-:Y:S02]  /*1670*/  DFMA R66, R18.reuse, UR10, R66 ;  /* 0x0000000a12427c2b */ /* 0x040fe40008000042 */
[C---:B--2---:R-:W-:Y:S02]  /*1680*/  DFMA R32, R18.reuse, UR56, R32 ;  /* 0x0000003812207c2b */ /* 0x044fe40008000020 */
[----:B---3--:R-:W-:-:S02]  /*1690*/  DFMA R48, R18, UR64, R48 ;  /* 0x0000004012307c2b */ /* 0x008fc40008000030 */
[----:B-1----:R-:W-:Y:S02]  /*16a0*/  DFMA R62, R18, UR32, R62 ;  /* 0x00000020123e7c2b */ /* 0x002fe4000800003e */
[----:B------:R-:W-:Y:S02]  /*16b0*/  DFMA R30, R16, UR40, R30 ;  /* 0x00000028101e7c2b */ /* 0x000fe4000800001e */
[----:B----4-:R-:W-:Y:S02]  /*16c0*/  DFMA R70, R36, UR24, R70 ;  /* 0x0000001824467c2b */ /* 0x010fe40008000046 */
[----:B------:R-:W-:Y:S02]  /*16d0*/  DFMA R50, R16, UR68, R50 ;  /* 0x0000004410327c2b */ /* 0x000fe40008000032 */
[----:B0-----:R-:W-:Y:S02]  /*16e0*/  DFMA R44, R18, UR60, R44 ;  /* 0x0000003c122c7c2b */ /* 0x001fe4000800002c */
[----:B------:R-:W-:-:S02]  /*16f0*/  DFMA R60, R16, UR30, R60 ;  /* 0x0000001e103c7c2b */ /* 0x000fc4000800003c */
        /* <DEDUP_REMOVED lines=12> */
[----:B------:R-:W-:Y:S02]  /*17c0*/  DFMA R44, R4, UR62, R44 ;  /* 0x0000003e042c7c2b */ /* 0x000fe4000800002c */
[----:B------:R-:W-:Y:S02]  /*17d0*/  DADD R4, R30, R28 ;  /* 0x000000001e047229 */ /* 0x000fe4000000001c */
[----:B------:R-:W-:Y:S02]  /*17e0*/  DADD R16, R34, R32 ;  /* 0x0000000022107229 */ /* 0x000fe40000000020 */
[----:B------:R-:W-:Y:S02]  /*17f0*/  DADD R18, R50, R46 ;  /* 0x0000000032127229 */ /* 0x000fe4000000002e */
[----:B------:R-:W-:Y:S01]  /*1800*/  DADD R20, R52, R48 ;  /* 0x0000000034147229 */ /* 0x000fe20000000030 */
[----:B------:R1:W-:Y:S01]  /*1810*/  STS.64 [R2], R4 ;  /* 0x0000000402007388 */ /* 0x0003e20000000a00 */
        /* <DEDUP_REMOVED lines=24> */
[----:B------:R1:W-:Y:S02]  /*19a0*/  STS.64 [R2+0x3840], R66 ;  /* 0x0038404202007388 */ /* 0x0003e40000000a00 */
.L_x_8:
[----:B------:R-:W-:Y:S05]  /*19b0*/  BSYNC.RECONVERGENT B0 ;  /* 0x0000000000007941 */ /* 0x000fea0003800200 */
.L_x_7:
[----:B------:R-:W-:Y:S01]  /*19c0*/  BAR.SYNC.DEFER_BLOCKING 0x0 ;  /* 0x0000000000007b1d */ /* 0x000fe20000010000 */
[----:B01----:R-:W-:-:S05]  /*19d0*/  IMAD R4, R125, 0x78, R14 ;  /* 0x000000787d047824 */ /* 0x003fca00078e020e */
[----:B------:R-:W-:Y:S04]  /*19e0*/  BSSY.RECONVERGENT B0, `(.L_x_9) ;  /* 0x0000126000007945 */ /* 0x000fe80003800200 */
[----:B------:R-:W-:Y:S05]  /*19f0*/  @P2 BRA `(.L_x_10) ;  /* 0x0000001000902947 */ /* 0x000fea0003800000 */
[----:B------:R-:W0:Y:S01]  /*1a00*/  LDCU.128 UR4, c[0x3][0x730] ;  /* 0x00c0e600ff0477ac */ /* 0x000e220008000c00 */
[----:B------:R-:W-:Y:S01]  /*1a10*/  LDS.64 R16, [R3] ;  /* 0x0000000003107984 */ /* 0x000fe20000000a00 */
[----:B------:R-:W1:Y:S03]  /*1a20*/  LDCU.128 UR8, c[0x3][0x810] ;  /* 0x00c10200ff0877ac */ /* 0x000e660008000c00 */
[----:B-----5:R-:W2:Y:S01]  /*1a30*/  LDS.64 R18, [R3+0x618] ;  /* 0x0006180003127984 */ /* 0x020ea20000000a00 */
[----:B------:R-:W3:Y:S03]  /*1a40*/  LDCU.128 UR32, c[0x3][0x770] ;  /* 0x00c0ee00ff2077ac */ /* 0x000ee60008000c00 */
[----:B------:R-:W-:Y:S01]  /*1a50*/  LDS.64 R22, [R3+0x78] ;  /* 0x0000780003167984 */ /* 0x000fe20000000a00 */
[----:B------:R-:W4:Y:S03]  /*1a60*/  LDCU.128 UR12, c[0x3][0x700] ;  /* 0x00c0e000ff0c77ac */ /* 0x000f260008000c00 */
[----:B------:R-:W3:Y:S01]  /*1a70*/  LDS.64 R24, [R3+0x5a0] ;  /* 0x0005a00003187984 */ /* 0x000ee20000000a00 */
[----:B------:R-:W4:Y:S01]  /*1a80*/  LDCU.128 UR36, c[0x3][0x880] ;  /* 0x00c11000ff2477ac */ /* 0x000f220008000c00 */
[----:B0-----:R-:W-:Y:S01]  /*1a90*/  UMOV UR54, UR6 ;  /* 0x0000000600367c82 */ /* 0x001fe20008000000 */
[----:B------:R-:W-:Y:S01]  /*1aa0*/  UMOV UR55, UR7 ;  /* 0x0000000700377c82 */ /* 0x000fe20008000000 */
[----:B------:R-:W-:Y:S01]  /*1ab0*/  UMOV UR50, UR4 ;  /* 0x0000000400327c82 */ /* 0x000fe20008000000 */
[----:B------:R-:W-:Y:S01]  /*1ac0*/  UMOV UR51, UR5 ;  /* 0x0000000500337c82 */ /* 0x000fe20008000000 */
[----:B------:R-:W0:Y:S01]  /*1ad0*/  LDCU.128 UR4, c[0x3][0x7a0] ;  /* 0x00c0f400ff0477ac */ /* 0x000e220008000c00 */
[----:B-1----:R-:W-:Y:S01]  /*1ae0*/  UMOV UR58, UR10 ;  /* 0x0000000a003a7c82 */ /* 0x002fe20008000000 */
[----:B------:R-:W-:Y:S01]  /*1af0*/  UMOV UR59, UR11 ;  /* 0x0000000b003b7c82 */ /* 0x000fe20008000000 */
[----:B------:R-:W-:Y:S01]  /*1b00*/  UMOV UR56, UR8 ;  /* 0x0000000800387c82 */ /* 0x000fe20008000000 */
[----:B------:R-:W-:Y:S01]  /*1b10*/  UMOV UR57, UR9 ;  /* 0x0000000900397c82 */ /* 0x000fe20008000000 */
[----:B------:R-:W1:Y:S01]  /*1b20*/  LDCU.128 UR8, c[0x3][0x850] ;  /* 0x00c10a00ff0877ac */ /* 0x000e620008000c00 */
[----:B------:R-:W1:Y:S01]  /*1b30*/  LDCU.128 UR24, c[0x3][0x8c0] ;  /* 0x00c11800ff1877ac */ /* 0x000e620008000c00 */
[----:B------:R-:W1:Y:S01]  /*1b40*/  LDCU.128 UR60, c[0x3][0x960] ;  /* 0x00c12c00ff3c77ac */ /* 0x000e620008000c00 */
[----:B0-----:R-:W-:Y:S01]  /*1b50*/  UMOV UR52, UR6 ;  /* 0x0000000600347c82 */ /* 0x001fe20008000000 */
[----:B------:R-:W-:Y:S01]  /*1b60*/  UMOV UR53, UR7 ;  /* 0x0000000700357c82 */ /* 0x000fe20008000000 */
[----:B------:R-:W-:Y:S01]  /*1b70*/  UMOV UR70, UR4 ;  /* 0x0000000400467c82 */ /* 0x000fe20008000000 */
[----:B------:R-:W-:Y:S01]  /*1b80*/  UMOV UR71, UR5 ;  /* 0x0000000500477c82 */ /* 0x000fe20008000000 */
[----:B------:R-:W0:Y:S01]  /*1b90*/  LDCU.128 UR4, c[0x3][0x7e0] ;  /* 0x00c0fc00ff0477ac */ /* 0x000e220008000c00 */
[----:B--2---:R-:W-:-:S02]  /*1ba0*/  DADD R20, R16, R18 ;  /* 0x0000000010147229 */ /* 0x004fc40000000012 */
[----:B------:R-:W-:Y:S01]  /*1bb0*/  DADD R16, R16, -R18 ;  /* 0x0000000010107229 */ /* 0x000fe20000000812 */
[----:B------:R-:W2:Y:S01]  /*1bc0*/  LDCU.128 UR16, c[0x3][0x740] ;  /* 0x00c0e800ff1077ac */ /* 0x000ea20008000c00 */
[C-C-:B---3--:R-:W-:Y:S01]  /*1bd0*/  DADD R26, R22.reuse, R24.reuse ;  /* 0x00000000161a7229 */ /* 0x148fe20000000018 */
[----:B------:R-:W-:Y:S01]  /*1be0*/  LDS.64 R18, [R3+0xf0] ;  /* 0x0000f00003127984 */ /* 0x000fe20000000a00 */
[----:B------:R-:W-:Y:S01]  /*1bf0*/  DADD R22, R22, -R24 ;  /* 0x0000000016167229 */ /* 0x000fe20000000818 */
[----:B------:R-:W3:Y:S01]  /*1c00*/  LDCU.128 UR64, c[0x3][0x7b0] ;  /* 0x00c0f600ff4077ac */ /* 0x000ee20008000c00 */
[C---:B------:R-:W-:Y:S01]  /*1c10*/  DFMA R30, R20.reuse, UR32, RZ ;  /* 0x00000020141e7c2b */ /* 0x040fe200080000ff */
[----:B------:R-:W3:Y:S01]  /*1c20*/  LDS.64 R24, [R3+0x528] ;  /* 0x0005280003187984 */ /* 0x000ee20000000a00 */
[C---:B----4-:R-:W-:Y:S01]  /*1c30*/  DFMA R28, R20.reuse, UR12, RZ ;  /* 0x0000000c141c7c2b */ /* 0x050fe200080000ff */
[----:B------:R-:W4:Y:S01]  /*1c40*/  LDCU.128 UR20, c[0x3][0x820] ;  /* 0x00c10400ff1477ac */ /* 0x000f220008000c00 */
[----:B-1----:R-:W-:-:S02]  /*1c50*/  DFMA R34, R20, UR8, RZ ;  /* 0x0000000814227c2b */ /* 0x002fc400080000ff */
[----:B------:R-:W-:Y:S01]  /*1c60*/  DFMA R38, R20, UR58, RZ ;  /* 0x0000003a14267c2b */ /* 0x000fe200080000ff */
[----:B------:R-:W1:Y:S01]  /*1c70*/  LDCU.128 UR40, c[0x3][0x890] ;  /* 0x00c11200ff2877ac */ /* 0x000e620008000c00 */
[----:B------:R-:W-:Y:S02]  /*1c80*/  DFMA R36, R26, UR34, R30 ;  /* 0x000000221a247c2b */ /* 0x000fe4000800001e */
[C---:B0-----:R-:W-:Y:S01]  /*1c90*/  DFMA R32, R20.reuse, UR4, RZ ;  /* 0x0000000414207c2b */ /* 0x041fe200080000ff */
[----:B------:R-:W0:Y:S01]  /*1ca0*/  LDCU.128 UR44, c[0x3][0x8f0] ;  /* 0x00c11e00ff2c77ac */ /* 0x000e220008000c00 */
[C---:B------:R-:W-:Y:S02]  /*1cb0*/  DFMA R30, R20.reuse, UR54, RZ ;  /* 0x00000036141e7c2b */ /* 0x040fe400080000ff */
[----:B------:R-:W-:Y:S01]  /*1cc0*/  DFMA R40, R20, UR38, RZ ;  /* 0x0000002614287c2b */ /* 0x000fe200080000ff */
[----:B------:R-:W-:Y:S01]  /*1cd0*/  UMOV UR34, UR60 ;  /* 0x0000003c00227c82 */ /* 0x000fe20008000000 */
[C---:B------:R-:W-:Y:S01]  /*1ce0*/  DFMA R28, R26.reuse, UR14, R28 ;  /* 0x0000000e1a1c7c2b */ /* 0x040fe2000800001c */
[----:B------:R-:W0:Y:S01]  /*1cf0*/  LDCU.128 UR12, c[0x3][0x930] ;  /* 0x00c12600ff0c77ac */ /* 0x000e220008000c00 */
[----:B------:R-:W-:-:S02]  /*1d00*/  DFMA R44, R26, UR6, R32 ;  /* 0x000000061a2c7c2b */ /* 0x000fc40008000020 */
[----:B------:R-:W-:Y:S01]  /*1d10*/  DFMA R32, R20, UR52, RZ ;  /* 0x0000003414207c2b */ /* 0x000fe200080000ff */
[----:B------:R-:W0:Y:S01]  /*1d20*/  LDCU.128 UR4, c[0x3][0x9a0] ;  /* 0x00c13400ff0477ac */ /* 0x000e220008000c00 */
[----:B------:R-:W-:Y:S02]  /*1d30*/  DFMA R20, R16, UR24, RZ ;  /* 0x0000001810147c2b */ /* 0x000fe400080000ff */
[C---:B------:R-:W-:Y:S01]  /*1d40*/  DFMA R58, R26.reuse, UR10, R34 ;  /* 0x0000000a1a3a7c2b */ /* 0x040fe20008000022 */
[----:B------:R-:W-:Y:S01]  /*1d50*/  UMOV UR24, UR56 ;  /* 0x0000003800187c82 */ /* 0x000fe20008000000 */
[----:B------:R-:W-:Y:S01]  /*1d60*/  UMOV UR25, UR57 ;  /* 0x0000003900197c82 */ /* 0x000fe20008000000 */
[----:B------:R-:W0:Y:S01]  /*1d70*/  LDCU.128 UR56, c[0x3][0x9d0] ;  /* 0x00c13a00ff3877ac */ /* 0x000e220008000c00 */
[C---:B--2---:R-:W-:Y:S02]  /*1d80*/  DFMA R34, R26.reuse, UR16, R30 ;  /* 0x000000101a227c2b */ /* 0x044fe4000800001e */
[C---:B---3--:R-:W-:Y:S01]  /*1d90*/  DFMA R42, R26.reuse, UR64, R32 ;  /* 0x000000401a2a7c2b */ /* 0x048fe20008000020 */
[----:B------:R-:W-:Y:S01]  /*1da0*/  UMOV UR35, UR61 ;  /* 0x0000003d00237c82 */ /* 0x000fe20008000000 */
[----:B------:R-:W2:Y:S01]  /*1db0*/  LDCU.128 UR8, c[0x3][0xa10] ;  /* 0x00c14200ff0877ac */ /* 0x000ea20008000c00 */
[----:B----4-:R-:W-:-:S02]  /*1dc0*/  DFMA R50, R26, UR20, R38 ;  /* 0x000000141a327c2b */ /* 0x010fc40008000026 */
[----:B-1----:R-:W-:Y:S01]  /*1dd0*/  DFMA R62, R26, UR40, R40 ;  /* 0x000000281a3e7c2b */ /* 0x002fe20008000028 */
[----:B------:R-:W-:Y:S01]  /*1de0*/  UMOV UR16, UR34 ;  /* 0x0000002200107c82 */ /* 0x000fe20008000000 */
[----:B------:R-:W-:Y:S01]  /*1df0*/  UMOV UR17, UR35 ;  /* 0x0000002300117c82 */ /* 0x000fe20008000000 */
[----:B------:R-:W-:Y:S01]  /*1e00*/  UMOV UR32, UR62 ;  /* 0x0000003e00207c82 */ /* 0x000fe20008000000 */
[----:B------:R-:W-:Y:S01]  /*1e10*/  UMOV UR33, UR63 ;  /* 0x0000003f00217c82 */ /* 0x000fe20008000000 */
[----:B------:R-:W-:Y:S01]  /*1e20*/  UMOV UR20, UR32 ;  /* 0x0000002000147c82 */ /* 0x000fe20008000000 */
[----:B------:R-:W-:Y:S01]  /*1e30*/  UMOV UR21, UR33 ;  /* 0x0000002100157c82 */ /* 0x000fe20008000000 */
[----:B------:R-:W-:Y:S01]  /*1e40*/  DFMA R30, R22, UR26, R20 ;  /* 0x0000001a161e7c2b */ /* 0x000fe20008000014 */
[----:B------:R-:W-:Y:S01]  /*1e50*/  LDS.64 R26, [R3+0x4b0] ;  /* 0x0004b000031a7984 */ /* 0x000fe20000000a00 */
[----:B0-----:R-:W-:Y:S01]  /*1e60*/  UMOV UR48, UR46 ;  /* 0x0000002e00307c82 */ /* 0x001fe20008000000 */
[----:B------:R-:W-:Y:S01]  /*1e70*/  UMOV UR34, UR58 ;  /* 0x0000003a00227c82 */ /* 0x000fe20008000000 */
[----:B------:R-:W-:Y:S01]  /*1e80*/  UMOV UR35, UR59 ;  /* 0x0000003b00237c82 */ /* 0x000fe20008000000 */
[----:B------:R-:W-:Y:S01]  /*1e90*/  UMOV UR64, UR34 ;  /* 0x0000002200407c82 */ /* 0x000fe20008000000 */
[----:B------:R-:W-:Y:S01]  /*1ea0*/  UMOV UR65, UR35 ;  /* 0x0000002300417c82 */ /* 0x000fe20008000000 */
[----:B------:R-:W0:Y:S01]  /*1eb0*/  LDS.64 R20, [R3+0x168] ;  /* 0x0001680003147984 */ /* 0x000e220000000a00 */
[----:B------:R-:W1:Y:S01]  /*1ec0*/  LDCU.128 UR32, c[0x3][0xa40] ;  /* 0x00c14800ff2077ac */ /* 0x000e620008000c00 */
[----:B------:R-:W-:-:S02]  /*1ed0*/  DFMA R32, R16, UR12, RZ ;  /* 0x0000000c10207c2b */ /* 0x000fc400080000ff */
[C---:B------:R-:W-:Y:S01]  /*1ee0*/  DFMA R40, R16.reuse, UR4, RZ ;  /* 0x0000000410287c2b */ /* 0x040fe200080000ff */
        /* <DEDUP_REMOVED lines=9> */
[----:B------:R-:W3:Y:S01]  /*1f80*/  LDCU.128 UR44, c[0x3][0x900] ;  /* 0x00c12000ff2c77ac */ /* 0x000ee20008000c00 */
[----:B--2---:R-:W-:-:S02]  /*1f90*/  DFMA R52, R16, UR8, RZ ;  /* 0x0000000810347c2b */ /* 0x004fc400080000ff */
[C---:B------:R-:W-:Y:S01]  /*1fa0*/  DFMA R38, R22.reuse, UR14, R32 ;  /* 0x0000000e16267c2b */ /* 0x040fe20008000020 */
[----:B------:R-:W2:Y:S01]  /*1fb0*/  LDCU.128 UR52, c[0x3][0x970] ;  /* 0x00c12e00ff3477ac */ /* 0x000ea20008000c00 */
[----:B------:R-:W-:Y:S02]  /*1fc0*/  DFMA R46, R22, UR6, R40 ;  /* 0x00000006162e7c2b */ /* 0x000fe40008000028 */
[C---:B------:R-:W-:Y:S01]  /*1fd0*/  DFMA R32, R16.reuse, UR12, RZ ;  /* 0x0000000c10207c2b */ /* 0x040fe200080000ff */
[----:B------:R-:W4:Y:S01]  /*1fe0*/  LDCU.128 UR48, c[0x3][0x9e0] ;  /* 0x00c13c00ff3077ac */ /* 0x000f220008000c00 */
[C---:B------:R-:W-:Y:S02]  /*1ff0*/  DFMA R40, R16.reuse, UR20, RZ ;  /* 0x0000001410287c2b */ /* 0x040fe400080000ff */
[C---:B------:R-:W-:Y:S01]  /*2000*/  DFMA R48, R16.reuse, UR64, RZ ;  /* 0x0000004010307c2b */ /* 0x040fe200080000ff */
[----:B------:R-:W0:Y:S01]  /*2010*/  LDCU.128 UR56, c[0x3][0xa50] ;  /* 0x00c14a00ff3877ac */ /* 0x000e220008000c00 */
[----:B-1----:R-:W-:-:S02]  /*2020*/  DFMA R60, R16, UR34, RZ ;  /* 0x00000022103c7c2b */ /* 0x002fc400080000ff */
[----:B------:R-:W-:Y:S01]  /*2030*/  DFMA R52, R22, UR10, R52 ;  /* 0x0000000a16347c2b */ /* 0x000fe20008000034 */
[----:B------:R-:W1:Y:S01]  /*2040*/  LDCU.128 UR28, c[0x3][0x710] ;  /* 0x00c0e200ff1c77ac */ /* 0x000e620008000c00 */
[----:B------:R-:W-:Y:S02]  /*2050*/  DADD R16, R18, R24 ;  /* 0x0000000012107229 */ /* 0x000fe40000000018 */
[----:B---3--:R-:W-:Y:S01]  /*2060*/  DFMA R32, R22, UR44, R32 ;  /* 0x0000002c16207c2b */ /* 0x008fe20008000020 */
[----:B------:R-:W3:Y:S01]  /*2070*/  LDCU.128 UR60, c[0x3][0x780] ;  /* 0x00c0f000ff3c77ac */ /* 0x000ee20008000c00 */
[----:B------:R-:W-:Y:S02]  /*2080*/  DADD R18, R18, -R24 ;  /* 0x0000000012127229 */ /* 0x000fe40000000818 */
[C---:B--2---:R-:W-:Y:S01]  /*2090*/  DFMA R40, R22.reuse, UR52, R40 ;  /* 0x0000003416287c2b */ /* 0x044fe20008000028 */
[----:B------:R-:W2:Y:S01]  /*20a0*/  LDCU.128 UR4, c[0x3][0x7f0] ;  /* 0x00c0fe00ff0477ac */ /* 0x000ea20008000c00 */
[----:B------:R-:W-:Y:S01]  /*20b0*/  LDS.64 R24, [R3+0x438] ;  /* 0x0004380003187984 */ /* 0x000fe20000000a00 */
[----:B----4-:R-:W-:Y:S01]  /*20c0*/  DFMA R48, R22, UR48, R48 ;  /* 0x0000003016307c2b */ /* 0x010fe20008000030 */
[----:B------:R-:W4:Y:S01]  /*20d0*/  LDCU.128 UR8, c[0x3][0x860] ;  /* 0x00c10c00ff0877ac */ /* 0x000f220008000c00 */
[----:B------:R-:W-:-:S02]  /*20e0*/  DFMA R34, R16, UR18, R34 ;  /* 0x0000001210227c2b */ /* 0x000fc40008000022 */
[----:B0-----:R-:W-:Y:S01]  /*20f0*/  DFMA R60, R22, UR56, R60 ;  /* 0x00000038163c7c2b */ /* 0x001fe2000800003c */
[----:B------:R-:W-:Y:S01]  /*2100*/  UMOV UR64, UR24 ;  /* 0x0000001800407c82 */ /* 0x000fe20008000000 */
[----:B------:R-:W0:Y:S01]  /*2110*/  LDS.64 R22, [R3+0x1e0] ;  /* 0x0001e00003167984 */ /* 0x000e220000000a00 */
[----:B------:R-:W-:Y:S01]  /*2120*/  UMOV UR65, UR25 ;  /* 0x0000001900417c82 */ /* 0x000fe20008000000 */
[----:B------:R-:W4:Y:S01]  /*2130*/  LDCU.128 UR12, c[0x3][0x8d0] ;  /* 0x00c11a00ff0c77ac */ /* 0x000f220008000c00 */
[C---:B------:R-:W-:Y:S02]  /*2140*/  DFMA R42, R16.reuse, UR66, R42 ;  /* 0x00000042102a7c2b */ /* 0x040fe4000800002a */
[C---:B------:R-:W-:Y:S01]  /*2150*/  DFMA R50, R16.reuse, UR22, R50 ;  /* 0x0000001610327c2b */ /* 0x040fe20008000032 */
[----:B------:R-:W0:Y:S01]  /*2160*/  LDCU.128 UR24, c[0x3][0x940] ;  /* 0x00c12800ff1877ac */ /* 0x000e220008000c00 */
[C---:B-1----:R-:W-:Y:S02]  /*2170*/  DFMA R28, R16.reuse, UR28, R28 ;  /* 0x0000001c101c7c2b */ /* 0x042fe4000800001c */
[C---:B---3--:R-:W-:Y:S01]  /*2180*/  DFMA R36, R16.reuse, UR60, R36 ;  /* 0x0000003c10247c2b */ /* 0x048fe20008000024 */
[----:B------:R-:W-:Y:S01]  /*2190*/  UMOV UR34, UR16 ;  /* 0x0000001000227c82 */ /* 0x000fe20008000000 */
[----:B------:R-:W-:Y:S01]  /*21a0*/  UMOV UR35, UR17 ;  /* 0x0000001100237c82 */ /* 0x000fe20008000000 */
[C---:B--2---:R-:W-:Y:S01]  /*21b0*/  DFMA R44, R16.reuse, UR4, R44 ;  /* 0x00000004102c7c2b */ /* 0x044fe2000800002c */
[----:B------:R-:W1:Y:S01]  /*21c0*/  LDCU.128 UR16, c[0x3][0x9b0] ;  /* 0x00c13600ff1077ac */ /* 0x000e620008000c00 */
[----:B----4-:R-:W-:-:S02]  /*21d0*/  DFMA R58, R16, UR8, R58 ;  /* 0x00000008103a7c2b */ /* 0x010fc4000800003a */
[----:B------:R-:W-:Y:S01]  /*21e0*/  DFMA R62, R16, UR42, R62 ;  /* 0x0000002a103e7c2b */ /* 0x000fe2000800003e */
[----:B------:R-:W2:Y:S01]  /*21f0*/  LDCU.128 UR20, c[0x3][0xa20] ;  /* 0x00c14400ff1477ac */ /* 0x000ea20008000c00 */
[----:B------:R-:W-:Y:S02]  /*2200*/  DADD R16, R20, R26 ;  /* 0x0000000014107229 */ /* 0x000fe4000000001a */
        /* <DEDUP_REMOVED lines=8> */
[----:B------:R-:W3:Y:S01]  /*2290*/  LDCU.128 UR68, c[0x3][0x750] ;  /* 0x00c0ea00ff4477ac */ /* 0x000ee20008000c00 */
[----:B------:R-:W-:-:S02]  /*22a0*/  DFMA R30, R18, UR12, R30 ;  /* 0x0000000c121e7c2b */ /* 0x000fc4000800001e */
[C---:B0-----:R-:W-:Y:S01]  /*22b0*/  DFMA R38, R18.reuse, UR24, R38 ;  /* 0x0000001812267c2b */ /* 0x041fe20008000026 */
[----:B------:R-:W0:Y:S01]  /*22c0*/  LDCU.128 UR40, c[0x3][0x7c0] ;  /* 0x00c0f800ff2877ac */ /* 0x000e220008000c00 */
[C---:B------:R-:W-:Y:S02]  /*22d0*/  DFMA R40, R18.reuse, UR54, R40 ;  /* 0x0000003612287c2b */ /* 0x040fe40008000028 */
[----:B------:R-:W-:Y:S01]  /*22e0*/  DFMA R60, R18, UR58, R60 ;  /* 0x0000003a123c7c2b */ /* 0x000fe2000800003c */
[----:B------:R-:W4:Y:S01]  /*22f0*/  LDCU.128 UR44, c[0x3][0x830] ;  /* 0x00c10600ff2c77ac */ /* 0x000f220008000c00 */
[----:B------:R-:W-:Y:S02]  /*2300*/  DFMA R36, R16, UR62, R36 ;  /* 0x0000003e10247c2b */ /* 0x000fe40008000024 */
[C---:B-1----:R-:W-:Y:S01]  /*2310*/  DFMA R46, R18.reuse, UR16, R46 ;  /* 0x00000010122e7c2b */ /* 0x042fe2000800002e */
[----:B------:R-:W1:Y:S01]  /*2320*/  LDCU.128 UR48, c[0x3][0x8a0] ;  /* 0x00c11400ff3077ac */ /* 0x000e620008000c00 */
[----:B--2---:R-:W-:-:S02]  /*2330*/  DFMA R52, R18, UR20, R52 ;  /* 0x0000001412347c2b */ /* 0x004fc40008000034 */
[----:B------:R-:W-:Y:S01]  /*2340*/  DADD R20, R20, -R26 ;  /* 0x0000000014147229 */ /* 0x000fe2000000081a */
[----:B------:R-:W-:Y:S01]  /*2350*/  UMOV UR12, UR52 ;  /* 0x00000034000c7c82 */ /* 0x000fe20008000000 */
[----:B------:R-:W-:Y:S01]  /*2360*/  UMOV UR13, UR53 ;  /* 0x00000035000d7c82 */ /* 0x000fe20008000000 */
[----:B------:R-:W-:Y:S01]  /*2370*/  UMOV UR24, UR64 ;  /* 0x0000004000187c82 */ /* 0x000fe20008000000 */
[----:B------:R-:W-:Y:S01]  /*2380*/  UMOV UR25, UR65 ;  /* 0x0000004100197c82 */ /* 0x000fe20008000000 */
[----:B------:R-:W2:Y:S01]  /*2390*/  LDCU.128 UR52, c[0x3][0x910] ;  /* 0x00c12200ff3477ac */ /* 0x000ea20008000c00 */
[----:B------:R-:W-:Y:S01]  /*23a0*/  LDS.64 R18, [R3+0x258] ;  /* 0x0002580003127984 */ /* 0x000fe20000000a00 */
[C---:B------:R-:W-:Y:S01]  /*23b0*/  DFMA R28, R16.reuse, UR30, R28 ;  /* 0x0000001e101c7c2b */ /* 0x040fe2000800001c */
[----:B------:R-:W2:Y:S02]  /*23c0*/  LDCU.128 UR56, c[0x3][0x980] ;  /* 0x00c13000ff3877ac */ /* 0x000ea40008000c00 */
[----:B------:R-:W2:Y:S01]  /*23d0*/  LDS.64 R26, [R3+0x3c0] ;  /* 0x0003c000031a7984 */ /* 0x000ea20000000a00 */
[C---:B------:R-:W-:Y:S01]  /*23e0*/  DFMA R44, R16.reuse, UR6, R44 ;  /* 0x00000006102c7c2b */ /* 0x040fe2000800002c */
[----:B------:R-:W2:Y:S01]  /*23f0*/  LDCU.128 UR60, c[0x3][0x9f0] ;  /* 0x00c13e00ff3c77ac */ /* 0x000ea20008000c00 */
[----:B------:R-:W-:-:S02]  /*2400*/  DFMA R58, R16, UR10, R58 ;  /* 0x0000000a103a7c2b */ /* 0x000fc4000800003a */
[C---:B---3--:R-:W-:Y:S01]  /*2410*/  DFMA R34, R16.reuse, UR68, R34 ;  /* 0x0000004410227c2b */ /* 0x048fe20008000022 */
[----:B------:R-:W3:Y:S01]  /*2420*/  LDCU.128 UR64, c[0x3][0xa60] ;  /* 0x00c14c00ff4077ac */ /* 0x000ee20008000c00 */
[C---:B0-----:R-:W-:Y:S02]  /*2430*/  DFMA R42, R16.reuse, UR40, R42 ;  /* 0x00000028102a7c2b */ /* 0x041fe4000800002a */
[C---:B----4-:R-:W-:Y:S01]  /*2440*/  DFMA R50, R16.reuse, UR44, R50 ;  /* 0x0000002c10327c2b */ /* 0x050fe20008000032 */
[----:B------:R-:W-:Y:S01]  /*2450*/  UMOV UR40, UR12 ;  /* 0x0000000c00287c82 */ /* 0x000fe20008000000 */
[----:B-1----:R-:W-:Y:S01]  /*2460*/  DFMA R62, R16, UR48, R62 ;  /* 0x00000030103e7c2b */ /* 0x002fe2000800003e */
[----:B------:R-:W-:Y:S01]  /*2470*/  UMOV UR41, UR13 ;  /* 0x0000000d00297c82 */ /* 0x000fe20008000000 */
[----:B------:R-:W-:Y:S01]  /*2480*/  DADD R16, R22, R24 ;  /* 0x0000000016107229 */ /* 0x000fe20000000018 */
[----:B------:R-:W-:Y:S01]  /*2490*/  UMOV UR48, UR8 ;  /* 0x0000000800307c82 */ /* 0x000fe20008000000 */
[C---:B------:R-:W-:Y:S01]  /*24a0*/  DFMA R30, R20.reuse, UR14, R30 ;  /* 0x0000000e141e7c2b */ /* 0x040fe2000800001e */
[----:B------:R-:W-:Y:S01]  /*24b0*/  UMOV UR49, UR9 ;  /* 0x0000000900317c82 */ /* 0x000fe20008000000 */
[C---:B------:R-:W-:Y:S01]  /*24c0*/  DFMA R38, R20.reuse, UR26, R38 ;  /* 0x0000001a14267c2b */ /* 0x040fe20008000026 */
[----:B------:R-:W0:Y:S01]  /*24d0*/  LDCU.128 UR8, c[0x3][0x800] ;  /* 0x00c10000ff0877ac */ /* 0x000e220008000c00 */
[----:B------:R-:W-:-:S02]  /*24e0*/  DFMA R46, R20, UR18, R46 ;  /* 0x00000012142e7c2b */ /* 0x000fc4000800002e */
[C---:B------:R-:W-:Y:S01]  /*24f0*/  DFMA R52, R20.reuse, UR22, R52 ;  /* 0x0000001614347c2b */ /* 0x040fe20008000034 */
[----:B------:R-:W1:Y:S01]  /*2500*/  LDCU.128 UR12, c[0x3][0x870] ;  /* 0x00c10e00ff0c77ac */ /* 0x000e620008000c00 */
[C---:B--2---:R-:W-:Y:S02]  /*2510*/  DFMA R32, R20.reuse, UR52, R32 ;  /* 0x0000003414207c2b */ /* 0x044fe40008000020 */
[C---:B------:R-:W-:Y:S01]  /*2520*/  DFMA R40, R20.reuse, UR56, R40 ;  /* 0x0000003814287c2b */ /* 0x040fe20008000028 */
[----:B------:R-:W2:Y:S01]  /*2530*/  LDCU.128 UR72, c[0x3][0x720] ;  /* 0x00c0e400ff4877ac */ /* 0x000ea20008000c00 */
[C---:B------:R-:W-:Y:S02]  /*2540*/  DFMA R48, R20.reuse, UR60, R48 ;  /* 0x0000003c14307c2b */ /* 0x040fe40008000030 */
[----:B---3--:R-:W-:Y:S01]  /*2550*/  DFMA R60, R20, UR64, R60 ;  /* 0x00000040143c7c2b */ /* 0x008fe2000800003c */
[----:B------:R-:W3:Y:S01]  /*2560*/  LDCU.128 UR4, c[0x3][0x790] ;  /* 0x00c0f200ff0477ac */ /* 0x000ee20008000c00 */
[----:B------:R-:W-:Y:S01]  /*2570*/  DADD R22, R22, -R24 ;  /* 0x0000000016167229 */ /* 0x000fe20000000818 */
[----:B------:R-:W-:Y:S01]  /*2580*/  LDS.64 R20, [R3+0x2d0] ;  /* 0x0002d00003147984 */ /* 0x000fe20000000a00 */
[C---:B------:R-:W-:Y:S01]  /*2590*/  DFMA R34, R16.reuse, UR70, R34 ;  /* 0x0000004610227c2b */ /* 0x040fe20008000022 */
[----:B------:R-:W4:Y:S01]  /*25a0*/  LDCU.128 UR16, c[0x3][0x8e0] ;  /* 0x00c11c00ff1077ac */ /* 0x000f220008000c00 */
[C---:B------:R-:W-:Y:S01]  /*25b0*/  DFMA R42, R16.reuse, UR42, R42 ;  /* 0x0000002a102a7c2b */ /* 0x040fe2000800002a */
[----:B------:R-:W4:Y:S01]  /*25c0*/  LDS.64 R24, [R3+0x348] ;  /* 0x0003480003187984 */ /* 0x000f220000000a00 */
[C---:B0-----:R-:W-:Y:S01]  /*25d0*/  DFMA R44, R16.reuse, UR8, R44 ;  /* 0x00000008102c7c2b */ /* 0x041fe2000800002c */
[----:B------:R-:W-:Y:S01]  /*25e0*/  UMOV UR52, UR24 ;  /* 0x0000001800347c82 */ /* 0x000fe20008000000 */
[----:B------:R-:W-:Y:S01]  /*25f0*/  UMOV UR53, UR25 ;  /* 0x0000001900357c82 */ /* 0x000fe20008000000 */
[----:B------:R-:W-:Y:S01]  /*2600*/  UMOV UR56, UR28 ;  /* 0x0000001c00387c82 */ /* 0x000fe20008000000 */
[----:B------:R-:W-:Y:S01]  /*2610*/  UMOV UR57, UR29 ;  /* 0x0000001d00397c82 */ /* 0x000fe20008000000 */
[----:B------:R-:W0:Y:S01]  /*2620*/  LDCU.128 UR20, c[0x3][0x950] ;  /* 0x00c12a00ff1477ac */ /* 0x000e220008000c00 */
[----:B-1----:R-:W-:-:S02]  /*2630*/  DFMA R58, R16, UR12, R58 ;  /* 0x0000000c103a7c2b */ /* 0x002fc4000800003a */
[C---:B------:R-:W-:Y:S01]  /*2640*/  DFMA R50, R16.reuse, UR46, R50 ;  /* 0x0000002e10327c2b */ /* 0x040fe20008000032 */
[----:B------:R-:W1:Y:S01]  /*2650*/  LDCU.128 UR24, c[0x3][0x9c0] ;  /* 0x00c13800ff1877ac */ /* 0x000e620008000c00 */
[C---:B------:R-:W-:Y:S02]  /*2660*/  DFMA R62, R16.reuse, UR50, R62 ;  /* 0x00000032103e7c2b */ /* 0x040fe4000800003e */
[C---:B--2---:R-:W-:Y:S01]  /*2670*/  DFMA R28, R16.reuse, UR72, R28 ;  /* 0x00000048101c7c2b */ /* 0x044fe2000800001c */
[----:B------:R-:W2:Y:S01]  /*2680*/  LDCU.128 UR28, c[0x3][0xa30] ;  /* 0x00c14600ff1c77ac */ /* 0x000ea20008000c00 */
[----:B---3--:R-:W-:Y:S02]  /*2690*/  DFMA R36, R16, UR4, R36 ;  /* 0x0000000410247c2b */ /* 0x008fe40008000024 */
[C---:B------:R-:W-:Y:S01]  /*26a0*/  DFMA R32, R22.reuse, UR54, R32 ;  /* 0x0000003616207c2b */ /* 0x040fe20008000020 */
[----:B------:R-:W-:Y:S01]  /*26b0*/  UMOV UR8, UR40 ;  /* 0x0000002800087c82 */ /* 0x000fe20008000000 */
[----:B------:R-:W-:Y:S01]  /*26c0*/  UMOV UR9, UR41 ;  /* 0x0000002900097c82 */ /* 0x000fe20008000000 */
[----:B------:R-:W-:Y:S01]  /*26d0*/  UMOV UR12, UR48 ;  /* 0x00000030000c7c82 */ /* 0x000fe20008000000 */
[----:B------:R-:W-:Y:S01]  /*26e0*/  UMOV UR13, UR49 ;  /* 0x00000031000d7c82 */ /* 0x000fe20008000000 */
[----:B------:R-:W3:Y:S01]  /*26f0*/  LDCU.128 UR68, c[0x3][0x760] ;  /* 0x00c0ec00ff4477ac */ /* 0x000ee20008000c00 */
[----:B------:R-:W-:-:S02]  /*2700*/  DFMA R40, R22, UR58, R40 ;  /* 0x0000003a16287c2b */ /* 0x000fc40008000028 */
[C---:B------:R-:W-:Y:S01]  /*2710*/  DFMA R48, R22.reuse, UR62, R48 ;  /* 0x0000003e16307c2b */ /* 0x040fe20008000030 */
[----:B------:R-:W3:Y:S01]  /*2720*/  LDCU.128 UR44, c[0x3][0x7d0] ;  /* 0x00c0fa00ff2c77ac */ /* 0x000ee20008000c00 */
[----:B------:R-:W-:Y:S02]  /*2730*/  DFMA R60, R22, UR66, R60 ;  /* 0x00000042163c7c2b */ /* 0x000fe4000800003c */
[----:B------:R-:W-:Y:S01]  /*2740*/  DADD R16, R18, R26 ;  /* 0x0000000012107229 */ /* 0x000fe2000000001a */
[----:B------:R-:W3:Y:S01]  /*2750*/  LDCU.128 UR40, c[0x3][0x840] ;  /* 0x00c10800ff2877ac */ /* 0x000ee20008000c00 */
[----:B----4-:R-:W-:Y:S02]  /*2760*/  DFMA R30, R22, UR16, R30 ;  /* 0x00000010161e7c2b */ /* 0x010fe4000800001e */
[----:B------:R-:W-:Y:S01]  /*2770*/  DADD R18, R18, -R26 ;  /* 0x0000000012127229 */ /* 0x000fe2000000081a */
[----:B------:R-:W4:Y:S01]  /*2780*/  LDCU.128 UR48, c[0x3][0x8b0] ;  /* 0x00c11600ff3077ac */ /* 0x000f220008000c00 */
[----:B0-----:R-:W-:-:S02]  /*2790*/  DFMA R38, R22, UR20, R38 ;  /* 0x0000001416267c2b */ /* 0x001fc40008000026 */
[C---:B-1----:R-:W-:Y:S01]  /*27a0*/  DFMA R46, R22.reuse, UR24, R46 ;  /* 0x00000018162e7c2b */ /* 0x042fe2000800002e */
[----:B------:R-:W-:Y:S01]  /*27b0*/  UMOV UR72, UR56 ;  /* 0x0000003800487c82 */ /* 0x000fe20008000000 */
[----:B------:R-:W-:Y:S01]  /*27c0*/  UMOV UR73, UR57 ;  /* 0x0000003900497c82 */ /* 0x000fe20008000000 */
[----:B------:R-:W-:Y:S01]  /*27d0*/  UMOV UR4, UR52 ;  /* 0x0000003400047c82 */ /* 0x000fe20008000000 */
[----:B------:R-:W-:Y:S01]  /*27e0*/  UMOV UR5, UR53 ;  /* 0x0000003500057c82 */ /* 0x000fe20008000000 */
[----:B------:R-:W0:Y:S01]  /*27f0*/  LDCU.128 UR56, c[0x3][0x920] ;  /* 0x00c12400ff3877ac */ /* 0x000e220008000c00 */
[----:B--2---:R-:W-:Y:S02]  /*2800*/  DFMA R52, R22, UR28, R52 ;  /* 0x0000001c16347c2b */ /* 0x004fe40008000034 */
[C---:B------:R-:W-:Y:S01]  /*2810*/  DFMA R28, R16.reuse, UR74, R28 ;  /* 0x0000004a101c7c2b */ /* 0x040fe2000800001c */
[----:B------:R-:W1:Y:S01]  /*2820*/  LDCU.128 UR52, c[0x3][0x990] ;  /* 0x00c13200ff3477ac */ /* 0x000e620008000c00 */
[----:B------:R-:W-:-:S02]  /*2830*/  DFMA R36, R16, UR6, R36 ;  /* 0x0000000610247c2b */ /* 0x000fc40008000024 */
[C---:B------:R-:W-:Y:S01]  /*2840*/  DFMA R44, R16.reuse, UR10, R44 ;  /* 0x0000000a102c7c2b */ /* 0x040fe2000800002c */
[----:B------:R-:W2:Y:S01]  /*2850*/  LDCU.128 UR60, c[0x3][0xa00] ;  /* 0x00c14000ff3c77ac */ /* 0x000ea20008000c00 */
[C---:B------:R-:W-:Y:S02]  /*2860*/  DFMA R58, R16.reuse, UR14, R58 ;  /* 0x0000000e103a7c2b */ /* 0x040fe4000800003a */
[C---:B---3--:R-:W-:Y:S01]  /*2870*/  DFMA R34, R16.reuse, UR68, R34 ;  /* 0x0000004410227c2b */ /* 0x048fe20008000022 */
[----:B------:R-:W3:Y:S01]  /*2880*/  LDCU.128 UR64, c[0x3][0xa70] ;  /* 0x00c14e00ff4077ac */ /* 0x000ee20008000c00 */
[C---:B------:R-:W-:Y:S02]  /*2890*/  DFMA R42, R16.reuse, UR44, R42 ;  /* 0x0000002c102a7c2b */ /* 0x040fe4000800002a */
[C---:B------:R-:W-:Y:S02]  /*28a0*/  DFMA R50, R16.reuse, UR40, R50 ;  /* 0x0000002810327c2b */ /* 0x040fe40008000032 */
[----:B----4-:R-:W-:-:S02]  /*28b0*/  DFMA R62, R16, UR48, R62 ;  /* 0x00000030103e7c2b */ /* 0x010fc4000800003e */
[----:B------:R-:W-:Y:S02]  /*28c0*/  DADD R16, R20, R24 ;  /* 0x0000000014107229 */ /* 0x000fe40000000018 */
[----:B------:R-:W-:Y:S02]  /*28d0*/  DFMA R30, R18, UR18, R30 ;  /* 0x00000012121e7c2b */ /* 0x000fe4000800001e */
[----:B------:R-:W-:Y:S02]  /*28e0*/  DADD R20, R20, -R24 ;  /* 0x0000000014147229 */ /* 0x000fe40000000818 */
[C---:B------:R-:W-:Y:S02]  /*28f0*/  DFMA R38, R18.reuse, UR22, R38 ;  /* 0x0000001612267c2b */ /* 0x040fe40008000026 */
[C---:B------:R-:W-:Y:S02]  /*2900*/  DFMA R46, R18.reuse, UR26, R46 ;  /* 0x0000001a122e7c2b */ /* 0x040fe4000800002e */
[----:B------:R-:W-:-:S02]  /*2910*/  DFMA R52, R18, UR30, R52 ;  /* 0x0000001e12347c2b */ /* 0x000fc40008000034 */
[C---:B0-----:R-:W-:Y:S02]  /*2920*/  DFMA R32, R18.reuse, UR56, R32 ;  /* 0x0000003812207c2b */ /* 0x041fe40008000020 */
[C---:B-1----:R-:W-:Y:S02]  /*2930*/  DFMA R40, R18.reuse, UR52, R40 ;  /* 0x0000003412287c2b */ /* 0x042fe40008000028 */
[C---:B--2---:R-:W-:Y:S02]  /*2940*/  DFMA R48, R18.reuse, UR60, R48 ;  /* 0x0000003c12307c2b */ /* 0x044fe40008000030 */
[----:B---3--:R-:W-:Y:S02]  /*2950*/  DFMA R60, R18, UR64, R60 ;  /* 0x00000040123c7c2b */ /* 0x008fe4000800003c */
        /* <DEDUP_REMOVED lines=8> */
[C---:B------:R-:W-:Y:S02]  /*29e0*/  DFMA R38, R20.reuse, UR34, R38 ;  /* 0x0000002214267c2b */ /* 0x040fe40008000026 */
[C---:B------:R-:W-:Y:S02]  /*29f0*/  DFMA R46, R20.reuse, UR38, R46 ;  /* 0x00000026142e7c2b */ /* 0x040fe4000800002e */
[C---:B------:R-:W-:Y:S02]  /*2a00*/  DFMA R32, R20.reuse, UR58, R32 ;  /* 0x0000003a14207c2b */ /* 0x040fe40008000020 */
[C---:B------:R-:W-:Y:S02]  /*2a10*/  DFMA R52, R20.reuse, UR32, R52 ;  /* 0x0000002014347c2b */ /* 0x040fe40008000034 */
[C---:B------:R-:W-:Y:S02]  /*2a20*/  DFMA R40, R20.reuse, UR54, R40 ;  /* 0x0000003614287c2b */ /* 0x040fe40008000028 */
[----:B------:R-:W-:-:S02]  /*2a30*/  DFMA R48, R20, UR62, R48 ;  /* 0x0000003e14307c2b */ /* 0x000fc40008000030 */
[----:B------:R-:W-:Y:S02]  /*2a40*/  DFMA R62, R16, UR50, R62 ;  /* 0x00000032103e7c2b */ /* 0x000fe4000800003e */
[----:B------:R-:W-:Y:S02]  /*2a50*/  DFMA R60, R20, UR66, R60 ;  /* 0x00000042143c7c2b */ /* 0x000fe4000800003c */
[C-C-:B------:R-:W-:Y:S02]  /*2a60*/  DADD R16, R28.reuse, R30.reuse ;  /* 0x000000001c107229 */ /* 0x140fe4000000001e */
[----:B------:R-:W-:Y:S02]  /*2a70*/  DADD R28, R28, -R30 ;  /* 0x000000001c1c7229 */ /* 0x000fe4000000081e */
[----:B------:R-:W-:Y:S02]  /*2a80*/  DADD R18, R34, R32 ;  /* 0x0000000022127229 */ /* 0x000fe40000000020 */
[----:B------:R-:W-:Y:S01]  /*2a90*/  DADD R20, R36, R38 ;  /* 0x0000000024147229 */ /* 0x000fe20000000026 */
[----:B------:R0:W-:Y:S01]  /*2aa0*/  STS.64 [R3], R16 ;  /* 0x0000001003007388 */ /* 0x0001e20000000a00 */
[----:B------:R-:W-:-:S02]  /*2ab0*/  DADD R22, R42, R40 ;  /* 0x000000002a167229 */ /* 0x000fc40000000028 */
[----:B------:R-:W-:Y:S01]  /*2ac0*/  DADD R24, R44, R46 ;  /* 0x000000002c187229 */ /* 0x000fe2000000002e */
[----:B------:R0:W-:Y:S01]  /*2ad0*/  STS.64 [R3+0x690], R28 ;  /* 0x0006901c03007388 */ /* 0x0001e20000000a00 */
[----:B------:R-:W-:Y:S02]  /*2ae0*/  DADD R26, R50, R48 ;  /* 0x00000000321a7229 */ /* 0x000fe40000000030 */
[----:B------:R-:W-:Y:S01]  /*2af0*/  DADD R30, R58, R52 ;  /* 0x000000003a1e7229 */ /* 0x000fe20000000034 */
        /* <DEDUP_REMOVED lines=20> */
.L_x_10:
[----:B------:R-:W-:Y:S05]  /*2c40*/  BSYNC.RECONVERGENT B0 ;  /* 0x0000000000007941 */ /* 0x000fea0003800200 */
.L_x_9:
[----:B------:R-:W-:Y:S06]  /*2c50*/  BAR.SYNC.DEFER_BLOCKING 0x0 ;  /* 0x0000000000007b1d */ /* 0x000fec0000010000 */
[----:B------:R-:W1:Y:S01]  /*2c60*/  LDCU.128 UR12, c[0x3][0x730] ;  /* 0x00c0e600ff0c77ac */ /* 0x000e620008000c00 */
[----:B------:R-:W2:Y:S01]  /*2c70*/  LDCU.128 UR20, c[0x3][0x740] ;  /* 0x00c0e800ff1477ac */ /* 0x000ea20008000c00 */
[----:B------:R-:W3:Y:S01]  /*2c80*/  LDCU.128 UR44, c[0x3][0x810] ;  /* 0x00c10200ff2c77ac */ /* 0x000ee20008000c00 */
[----:B------:R-:W4:Y:S01]  /*2c90*/  LDCU.128 UR40, c[0x3][0x850] ;  /* 0x00c10a00ff2877ac */ /* 0x000f220008000c00 */
[----:B------:R-:W4:Y:S01]  /*2ca0*/  LDCU.128 UR48, c[0x3][0x880] ;  /* 0x00c11000ff3077ac */ /* 0x000f220008000c00 */
[----:B0-----:R-:W-:Y:S01]  /*2cb0*/  LDS.64 R16, [R4] ;  /* 0x0000000004107984 */ /* 0x001fe20000000a00 */
[----:B-1----:R-:W-:Y:S01]  /*2cc0*/  MOV.SPILL R80, UR15 ;  /* 0x0000000f00507c02 */ /* 0x002fe20009000f00 */
[----:B------:R-:W0:Y:S01]  /*2cd0*/  LDCU.128 UR28, c[0x3][0x7a0] ;  /* 0x00c0f400ff1c77ac */ /* 0x000e220008000c00 */
[----:B------:R-:W-:Y:S01]  /*2ce0*/  MOV.SPILL R81, UR14 ;  /* 0x0000000e00517c02 */ /* 0x000fe20009000f00 */
[----:B-----5:R-:W1:Y:S01]  /*2cf0*/  LDS.64 R18, [R4+0x68] ;  /* 0x0000680004127984 */ /* 0x020e620000000a00 */
[----:B------:R-:W-:Y:S01]  /*2d00*/  MOV.SPILL R82, UR13 ;  /* 0x0000000d00527c02 */ /* 0x000fe20009000f00 */
[----:B--2---:R-:W-:Y:S01]  /*2d10*/  UMOV UR62, UR20 ;  /* 0x00000014003e7c82 */ /* 0x004fe20008000000 */
[----:B------:R-:W-:Y:S01]  /*2d20*/  MOV.SPILL R83, UR12 ;  /* 0x0000000c00537c02 */ /* 0x000fe20009000f00 */
[----:B------:R-:W-:Y:S01]  /*2d30*/  LDS.64 R22, [R4+0x8] ;  /* 0x0000080004167984 */ /* 0x000fe20000000a00 */
[----:B------:R-:W-:Y:S01]  /*2d40*/  UMOV UR63, UR21 ;  /* 0x00000015003f7c82 */ /* 0x000fe20008000000 */
[----:B------:R-:W-:Y:S01]  /*2d50*/  UMOV UR60, UR22 ;  /* 0x00000016003c7c82 */ /* 0x000fe20008000000 */
[----:B------:R-:W-:Y:S01]  /*2d60*/  UMOV UR61, UR23 ;  /* 0x00000017003d7c82 */ /* 0x000fe20008000000 */
[----:B------:R-:W2:Y:S01]  /*2d70*/  LDS.64 R24, [R4+0x60] ;  /* 0x0000600004187984 */ /* 0x000ea20000000a00 */
[----:B------:R-:W2:Y:S01]  /*2d80*/  LDCU.128 UR4, c[0x3][0x700] ;  /* 0x00c0e000ff0477ac */ /* 0x000ea20008000c00 */
[----:B------:R-:W4:Y:S01]  /*2d90*/  LDCU.128 UR20, c[0x3][0x770] ;  /* 0x00c0ee00ff1477ac */ /* 0x000f220008000c00 */
[----:B0-----:R-:W-:Y:S01]  /*2da0*/  MOV.SPILL R76, UR31 ;  /* 0x0000001f004c7c02 */ /* 0x001fe20009000f00 */
[----:B------:R-:W0:Y:S01]  /*2db0*/  LDCU.128 UR36, c[0x3][0x7e0] ;  /* 0x00c0fc00ff2477ac */ /* 0x000e220008000c00 */
[----:B------:R-:W-:-:S02]  /*2dc0*/  MOV.SPILL R77, UR30 ;  /* 0x0000001e004d7c02 */ /* 0x000fc40009000f00 */
[----:B------:R-:W-:Y:S01]  /*2dd0*/  MOV.SPILL R78, UR29 ;  /* 0x0000001d004e7c02 */ /* 0x000fe20009000f00 */
[----:B---3--:R-:W-:Y:S01]  /*2de0*/  UMOV UR68, UR46 ;  /* 0x0000002e00447c82 */ /* 0x008fe20008000000 */
[----:B------:R-:W-:Y:S01]  /*2df0*/  UMOV UR69, UR47 ;  /* 0x0000002f00457c82 */ /* 0x000fe20008000000 */
[----:B------:R-:W-:Y:S01]  /*2e00*/  UMOV UR64, UR44 ;  /* 0x0000002c00407c82 */ /* 0x000fe20008000000 */
[----:B------:R-:W-:Y:S01]  /*2e10*/  UMOV UR65, UR45 ;  /* 0x0000002d00417c82 */ /* 0x000fe20008000000 */
[----:B------:R-:W3:Y:S01]  /*2e20*/  LDCU.128 UR44, c[0x3][0xa10] ;  /* 0x00c14200ff2c77ac */ /* 0x000ee20008000c00 */
[----:B------:R-:W-:Y:S01]  /*2e30*/  MOV.SPILL R79, UR28 ;  /* 0x0000001c004f7c02 */ /* 0x000fe20009000f00 */
[----:B----4-:R-:W-:Y:S01]  /*2e40*/  UMOV UR66, UR48 ;  /* 0x0000003000427c82 */ /* 0x010fe20008000000 */
[----:B------:R-:W-:Y:S01]  /*2e50*/  UMOV UR67, UR49 ;  /* 0x0000003100437c82 */ /* 0x000fe20008000000 */
[----:B------:R-:W-:Y:S01]  /*2e60*/  UMOV UR70, UR50 ;  /* 0x0000003200467c82 */ /* 0x000fe20008000000 */
[----:B------:R-:W-:Y:S01]  /*2e70*/  UMOV UR71, UR51 ;  /* 0x0000003300477c82 */ /* 0x000fe20008000000 */
[----:B------:R-:W4:Y:S01]  /*2e80*/  LDCU.128 UR56, c[0x3][0x7b0] ;  /* 0x00c0f600ff3877ac */ /* 0x000f220008000c00 */
[----:B------:R-:W-:-:S02]  /*2e90*/  MOV.SPILL R13, UR21 ;  /* 0x00000015000d7c02 */ /* 0x000fc40009000f00 */
[----:B------:R-:W-:Y:S01]  /*2ea0*/  MOV.SPILL R15, UR20 ;  /* 0x00000014000f7c02 */ /* 0x000fe20009000f00 */
[----:B------:R-:W4:Y:S01]  /*2eb0*/  LDCU.128 UR52, c[0x3][0x820] ;  /* 0x00c10400ff3477ac */ /* 0x000f220008000c00 */
[C-C-:B-1----:R-:W-:Y:S01]  /*2ec0*/  DADD R20, R16.reuse, R18.reuse ;  /* 0x0000000010147229 */ /* 0x142fe20000000012 */
[----:B------:R-:W1:Y:S01]  /*2ed0*/  LDCU.128 UR48, c[0x3][0x890] ;  /* 0x00c11200ff3077ac */ /* 0x000e620008000c00 */
[----:B------:R-:W-:Y:S01]  /*2ee0*/  DADD R16, R16, -R18 ;  /* 0x0000000010107229 */ /* 0x000fe20000000812 */
[----:B------:R-:W-:Y:S01]  /*2ef0*/  LDS.64 R18, [R4+0x10] ;  /* 0x0000100004127984 */ /* 0x000fe20000000a00 */
[----:B------:R-:W1:Y:S01]  /*2f00*/  LDCU.128 UR8, c[0x3][0x8c0] ;  /* 0x00c11800ff0877ac */ /* 0x000e620008000c00 */
[----:B--2---:R-:W-:Y:S01]  /*2f10*/  DADD R26, R22, R24 ;  /* 0x00000000161a7229 */ /* 0x004fe20000000018 */
[----:B------:R-:W2:Y:S02]  /*2f20*/  LDCU.128 UR16, c[0x3][0x8f0] ;  /* 0x00c11e00ff1077ac */ /* 0x000ea40008000c00 */
[----:B------:R-:W-:-:S02]  /*2f30*/  DFMA R30, R20, UR14, RZ ;  /* 0x0000000e141e7c2b */ /* 0x000fc400080000ff */
[----:B------:R-:W-:Y:S01]  /*2f40*/  DADD R22, R22, -R24 ;  /* 0x0000000016167229 */ /* 0x000fe20000000818 */
[----:B------:R-:W4:Y:S01]  /*2f50*/  LDCU.128 UR12, c[0x3][0x9d0] ;  /* 0x00c13a00ff0c77ac */ /* 0x000f220008000c00 */
[----:B------:R-:W1:Y:S01]  /*2f60*/  LDS.64 R24, [R4+0x58] ;  /* 0x0000580004187984 */ /* 0x000e620000000a00 */
[C---:B------:R-:W-:Y:S02]  /*2f70*/  DFMA R28, R20.reuse, UR40, RZ ;  /* 0x00000028141c7c2b */ /* 0x040fe400080000ff */
[C---:B------:R-:W-:Y:S01]  /*2f80*/  DFMA R42, R20.reuse, UR68, RZ ;  /* 0x00000044142a7c2b */ /* 0x040fe200080000ff */
[----:B------:R-:W1:Y:S01]  /*2f90*/  LDCU.128 UR24, c[0x3][0x930] ;  /* 0x00c12600ff1877ac */ /* 0x000e620008000c00 */
[C---:B------:R-:W-:Y:S02]  /*2fa0*/  DFMA R36, R20.reuse, UR30, RZ ;  /* 0x0000001e14247c2b */ /* 0x040fe400080000ff */
[----:B------:R-:W-:Y:S01]  /*2fb0*/  DFMA R34, R20, UR20, RZ ;  /* 0x0000001414227c2b */ /* 0x000fe200080000ff */
[----:B------:R-:W-:Y:S01]  /*2fc0*/  UMOV UR30, UR66 ;  /* 0x00000042001e7c82 */ /* 0x000fe20008000000 */
[----:B------:R-:W-:Y:S01]  /*2fd0*/  UMOV UR31, UR67 ;  /* 0x00000043001f7c82 */ /* 0x000fe20008000000 */
[----:B------:R-:W-:Y:S01]  /*2fe0*/  DFMA R60, R26, UR42, R28 ;  /* 0x0000002a1a3c7c2b */ /* 0x000fe2000800001c */
[----:B------:R-:W1:Y:S01]  /*2ff0*/  LDCU.128 UR32, c[0x3][0x960] ;  /* 0x00c12c00ff2077ac */ /* 0x000e620008000c00 */
[C---:B------:R-:W-:Y:S01]  /*3000*/  DFMA R28, R20.reuse, UR4, RZ ;  /* 0x00000004141c7c2b */ /* 0x040fe200080000ff */
[----:B------:R-:W-:Y:S01]  /*3010*/  MOV.SPILL R5, UR31 ;  /* 0x0000001f00057c02 */ /* 0x000fe20009000f00 */
[C---:B0-----:R-:W-:Y:S01]  /*3020*/  DFMA R40, R20.reuse, UR36, RZ ;  /* 0x0000002414287c2b */ /* 0x041fe200080000ff */
[----:B------:R-:W0:Y:S01]  /*3030*/  LDCU.128 UR40, c[0x3][0x9a0] ;  /* 0x00c13400ff2877ac */ /* 0x000e220008000c00 */
[----:B------:R-:W-:Y:S01]  /*3040*/  DFMA R46, R20, UR70, RZ ;  /* 0x00000046142e7c2b */ /* 0x000fe200080000ff */
[----:B------:R-:W-:Y:S01]  /*3050*/  MOV.SPILL R7, UR30 ;  /* 0x0000001e00077c02 */ /* 0x000fe20009000f00 */
[----:B---3--:R-:W-:Y:S01]  /*3060*/  DFMA R20, R16, UR44, RZ ;  /* 0x0000002c10147c2b */ /* 0x008fe200080000ff */
[----:B----4-:R-:W-:Y:S01]  /*3070*/  UMOV UR68, UR14 ;  /* 0x0000000e00447c82 */ /* 0x010fe20008000000 */
[----:B------:R-:W-:Y:S01]  /*3080*/  UMOV UR69, UR15 ;  /* 0x0000000f00457c82 */ /* 0x000fe20008000000 */
[----:B------:R-:W-:Y:S01]  /*3090*/  UMOV UR14, UR64 ;  /* 0x00000040000e7c82 */ /* 0x000fe20008000000 */
[----:B------:R-:W-:Y:S01]  /*30a0*/  UMOV UR15, UR65 ;  /* 0x00000041000f7c82 */ /* 0x000fe20008000000 */
[----:B------:R-:W3:Y:S01]  /*30b0*/  LDCU.128 UR64, c[0x3][0xa40] ;  /* 0x00c14800ff4077ac */ /* 0x000ee20008000c00 */
[C---:B------:R-:W-:Y:S01]  /*30c0*/  DFMA R28, R26.reuse, UR6, R28 ;  /* 0x000000061a1c7c2b */ /* 0x040fe2000800001c */
[----:B--2---:R-:W-:Y:S01]  /*30d0*/  MOV.SPILL R54, UR19 ;  /* 0x0000001300367c02 */ /* 0x004fe20009000f00 */
[C---:B------:R-:W-:Y:S01]  /*30e0*/  DFMA R32, R26.reuse, UR62, R30 ;  /* 0x0000003e1a207c2b */ /* 0x040fe2000800001e */
[----:B------:R-:W2:Y:S01]  /*30f0*/  LDCU.128 UR72, c[0x3][0x900] ;  /* 0x00c12000ff4877ac */ /* 0x000ea20008000c00 */
[C---:B------:R-:W-:Y:S01]  /*3100*/  DFMA R38, R26.reuse, UR22, R34 ;  /* 0x000000161a267c2b */ /* 0x040fe20008000022 */
[----:B------:R-:W-:Y:S01]  /*3110*/  MOV.SPILL R56, UR18 ;  /* 0x0000001200387c02 */ /* 0x000fe20009000f00 */
[C---:B------:R-:W-:Y:S01]  /*3120*/  DFMA R44, R26.reuse, UR56, R36 ;  /* 0x000000381a2c7c2b */ /* 0x040fe20008000024 */
[----:B------:R-:W-:Y:S01]  /*3130*/  UMOV UR28, UR12 ;  /* 0x0000000c001c7c82 */ /* 0x000fe20008000000 */
[----:B------:R-:W-:Y:S01]  /*3140*/  UMOV UR29, UR13 ;  /* 0x0000000d001d7c82 */ /* 0x000fe20008000000 */
[----:B------:R-:W-:Y:S01]  /*3150*/  MOV.SPILL R11, UR28 ;  /* 0x0000001c000b7c02 */ /* 0x000fe20009000f00 */
[C---:B------:R-:W-:Y:S01]  /*3160*/  DFMA R50, R26.reuse, UR38, R40 ;  /* 0x000000261a327c2b */ /* 0x040fe20008000028 */
[----:B------:R-:W-:Y:S01]  /*3170*/  MOV.SPILL R9, UR29 ;  /* 0x0000001d00097c02 */ /* 0x000fe20009000f00 */
[C---:B------:R-:W-:Y:S01]  /*3180*/  DFMA R58, R26.reuse, UR52, R42 ;  /* 0x000000341a3a7c2b */ /* 0x040fe2000800002a */
[----:B------:R-:W-:Y:S01]  /*3190*/  UMOV UR22, UR60 ;  /* 0x0000003c00167c82 */ /* 0x000fe20008000000 */
[----:B-1----:R-:W-:Y:S01]  /*31a0*/  DFMA R66, R26, UR48, R46 ;  /* 0x000000301a427c2b */ /* 0x002fe2000800002e */
[----:B------:R-:W-:Y:S01]  /*31b0*/  UMOV UR23, UR61 ;  /* 0x0000003d00177c82 */ /* 0x000fe20008000000 */
[----:B------:R-:W-:Y:S01]  /*31c0*/  DFMA R62, R22, UR46, R20 ;  /* 0x0000002e163e7c2b */ /* 0x000fe20008000014 */
[----:B---3--:R-:W-:Y:S01]  /*31d0*/  UMOV UR28, UR66 ;  /* 0x00000042001c7c82 */ /* 0x008fe20008000000 */
[----:B------:R-:W-:Y:S01]  /*31e0*/  UMOV UR29, UR67 ;  /* 0x00000043001d7c82 */ /* 0x000fe20008000000 */
[C---:B------:R-:W-:Y:S01]  /*31f0*/  DFMA R20, R16.reuse, UR8, RZ ;  /* 0x0000000810147c2b */ /* 0x040fe200080000ff */
[----:B------:R-:W-:Y:S01]  /*3200*/  UMOV UR12, UR64 ;  /* 0x00000040000c7c82 */ /* 0x000fe20008000000 */
[C---:B------:R-:W-:Y:S01]  /*3210*/  DFMA R26, R16.reuse, UR18, RZ ;  /* 0x00000012101a7c2b */ /* 0x040fe200080000ff */
[----:B------:R-:W-:Y:S01]  /*3220*/  UMOV UR13, UR65 ;  /* 0x00000041000d7c82 */ /* 0x000fe20008000000 */
[C---:B------:R-:W-:Y:S01]  /*3230*/  DFMA R36, R16.reuse, UR24, RZ ;  /* 0x0000001810247c2b */ /* 0x040fe200080000ff */
[----:B------:R-:W1:Y:S01]  /*3240*/  LDCU.128 UR44, c[0x3][0x710] ;  /* 0x00c0e200ff2c77ac */ /* 0x000e620008000c00 */
[C---:B------:R-:W-:Y:S01]  /*3250*/  DFMA R42, R16.reuse, UR34, RZ ;  /* 0x00000022102a7c2b */ /* 0x040fe200080000ff */
[----:B------:R-:W-:Y:S01]  /*3260*/  MOV.SPILL R68, UR17 ;  /* 0x0000001100447c02 */ /* 0x000fe20009000f00 */
[C---:B------:R-:W-:Y:S01]  /*3270*/  DFMA R52, R16.reuse, UR68, RZ ;  /* 0x0000004410347c2b */ /* 0x040fe200080000ff */
[----:B------:R-:W3:Y:S01]  /*3280*/  LDCU.128 UR64, c[0x3][0x9e0] ;  /* 0x00c13c00ff4077ac */ /* 0x000ee20008000c00 */
[C---:B------:R-:W-:Y:S01]  /*3290*/  DFMA R64, R16.reuse, UR28, RZ ;  /* 0x0000001c10407c2b */ /* 0x040fe200080000ff */
[----:B------:R-:W-:Y:S01]  /*32a0*/  MOV.SPILL R69, UR16 ;  /* 0x0000001000457c02 */ /* 0x000fe20009000f00 */
[----:B0-----:R-:W-:Y:S01]  /*32b0*/  DFMA R48, R16, UR40, RZ ;  /* 0x0000002810307c2b */ /* 0x001fe200080000ff */
[----:B------:R-:W0:Y:S01]  /*32c0*/  LDCU.128 UR28, c[0x3][0x7f0] ;  /* 0x00c0fe00ff1c77ac */ /* 0x000e220008000c00 */
[----:B------:R-:W-:-:S02]  /*32d0*/  DADD R16, R18, R24 ;  /* 0x0000000012107229 */ /* 0x000fc40000000018 */
[C---:B------:R-:W-:Y:S01]  /*32e0*/  DFMA R30, R22.reuse, UR10, R20 ;  /* 0x0000000a161e7c2b */ /* 0x040fe20008000014 */
[----:B------:R-:W4:Y:S01]  /*32f0*/  LDCU.128 UR60, c[0x3][0x970] ;  /* 0x00c12e00ff3c77ac */ /* 0x000f220008000c00 */
[C---:B--2---:R-:W-:Y:S01]  /*3300*/  DFMA R34, R22.reuse, UR72, R26 ;  /* 0x0000004816227c2b */ /* 0x044fe2000800001a */
[----:B------:R-:W-:Y:S01]  /*3310*/  LDS.64 R20, [R4+0x18] ;  /* 0x0000180004147984 */ /* 0x000fe20000000a00 */
[----:B------:R-:W-:Y:S01]  /*3320*/  DFMA R40, R22, UR26, R36 ;  /* 0x0000001a16287c2b */ /* 0x000fe20008000024 */
[----:B------:R-:W2:Y:S01]  /*3330*/  LDCU.128 UR68, c[0x3][0xa50] ;  /* 0x00c14a00ff4477ac */ /* 0x000ea20008000c00 */
[C---:B------:R-:W-:Y:S01]  /*3340*/  DFMA R58, R16.reuse, UR54, R58 ;  /* 0x00000036103a7c2b */ /* 0x040fe2000800003a */
[----:B------:R-:W2:Y:S01]  /*3350*/  LDS.64 R26, [R4+0x50] ;  /* 0x00005000041a7984 */ /* 0x000ea20000000a00 */
[----:B------:R-:W-:Y:S01]  /*3360*/  DFMA R36, R16, UR22, R32 ;  /* 0x0000001610247c2b */ /* 0x000fe20008000020 */
[----:B------:R-:W2:Y:S01]  /*3370*/  LDCU.128 UR52, c[0x3][0x940] ;  /* 0x00c12800ff3477ac */ /* 0x000ea20008000c00 */
[----:B------:R-:W-:-:S02]  /*3380*/  DADD R18, R18, -R24 ;  /* 0x0000000012127229 */ /* 0x000fc40000000818 */
[C---:B---3--:R-:W-:Y:S01]  /*3390*/  DFMA R52, R22.reuse, UR64, R52 ;  /* 0x0000004016347c2b */ /* 0x048fe20008000034 */
[----:B-1----:R-:W-:Y:S01]  /*33a0*/  UMOV UR16, UR44 ;  /* 0x0000002c00107c82 */ /* 0x002fe20008000000 */
[----:B------:R-:W-:Y:S01]  /*33b0*/  UMOV UR17, UR45 ;  /* 0x0000002d00117c82 */ /* 0x000fe20008000000 */
[----:B------:R-:W-:Y:S01]  /*33c0*/  UMOV UR56, UR46 ;  /* 0x0000002e00387c82 */ /* 0x000fe20008000000 */
[----:B------:R-:W-:Y:S01]  /*33d0*/  UMOV UR57, UR47 ;  /* 0x0000002f00397c82 */ /* 0x000fe20008000000 */
[----:B0-----:R-:W-:Y:S01]  /*33e0*/  UMOV UR18, UR30 ;  /* 0x0000001e00127c82 */ /* 0x001fe20008000000 */
[----:B------:R-:W-:Y:S01]  /*33f0*/  UMOV UR19, UR31 ;  /* 0x0000001f00137c82 */ /* 0x000fe20008000000 */
[----:B------:R-:W0:Y:S01]  /*3400*/  LDCU.128 UR44, c[0x3][0x780] ;  /* 0x00c0f000ff2c77ac */ /* 0x000e220008000c00 */
[C---:B----4-:R-:W-:Y:S01]  /*3410*/  DFMA R46, R22.reuse, UR60, R42 ;  /* 0x0000003c162e7c2b */ /* 0x050fe2000800002a */
[----:B------:R-:W-:Y:S01]  /*3420*/  LDS.64 R24, [R4+0x48] ;  /* 0x0000480004187984 */ /* 0x000fe20000000a00 */
[C---:B------:R-:W-:Y:S01]  /*3430*/  DFMA R48, R22.reuse, UR42, R48 ;  /* 0x0000002a16307c2b */ /* 0x040fe20008000030 */
[----:B------:R-:W-:Y:S01]  /*3440*/  UMOV UR64, UR18 ;  /* 0x0000001200407c82 */ /* 0x000fe20008000000 */
[----:B------:R-:W-:Y:S01]  /*3450*/  UMOV UR65, UR19 ;  /* 0x0000001300417c82 */ /* 0x000fe20008000000 */
[----:B------:R-:W1:Y:S01]  /*3460*/  LDCU.128 UR20, c[0x3][0x8d0] ;  /* 0x00c11a00ff1477ac */ /* 0x000e620008000c00 */
[----:B--2---:R-:W-:-:S02]  /*3470*/  DFMA R64, R22, UR68, R64 ;  /* 0x0000004416407c2b */ /* 0x004fc40008000040 */
[C---:B------:R-:W-:Y:S01]  /*3480*/  DFMA R32, R16.reuse, UR16, R28 ;  /* 0x0000001010207c2b */ /* 0x040fe2000800001c */
[----:B------:R-:W-:Y:S01]  /*3490*/  UMOV UR18, UR52 ;  /* 0x0000003400127c82 */ /* 0x000fe20008000000 */
[----:B------:R-:W-:Y:S01]  /*34a0*/  UMOV UR19, UR53 ;  /* 0x0000003500137c82 */ /* 0x000fe20008000000 */
[----:B------:R-:W-:Y:S01]  /*34b0*/  UMOV UR26, UR54 ;  /* 0x00000036001a7c82 */ /* 0x000fe20008000000 */
[----:B------:R-:W-:Y:S01]  /*34c0*/  UMOV UR27, UR55 ;  /* 0x00000037001b7c82 */ /* 0x000fe20008000000 */
[----:B------:R-:W-:Y:S01]  /*34d0*/  UMOV UR10, UR28 ;  /* 0x0000001c000a7c82 */ /* 0x000fe20008000000 */
[----:B------:R-:W-:Y:S01]  /*34e0*/  UMOV UR11, UR29 ;  /* 0x0000001d000b7c82 */ /* 0x000fe20008000000 */
[----:B------:R-:W2:Y:S01]  /*34f0*/  LDCU.128 UR52, c[0x3][0x9b0] ;  /* 0x00c13600ff3477ac */ /* 0x000ea20008000c00 */
[----:B------:R-:W3:Y:S01]  /*3500*/  LDS.64 R22, [R4+0x20] ;  /* 0x0000200004167984 */ /* 0x000ee20000000a00 */
[C---:B0-----:R-:W-:Y:S01]  /*3510*/  DFMA R42, R16.reuse, UR44, R38 ;  /* 0x0000002c102a7c2b */ /* 0x041fe20008000026 */
[----:B------:R-:W0:Y:S01]  /*3520*/  LDCU.128 UR28, c[0x3][0x860] ;  /* 0x00c10c00ff1c77ac */ /* 0x000e220008000c00 */
[C---:B------:R-:W-:Y:S01]  /*3530*/  DFMA R44, R16.reuse, UR58, R44 ;  /* 0x0000003a102c7c2b */ /* 0x040fe2000800002c */
[----:B------:R-:W-:Y:S01]  /*3540*/  LDS.64 R28, [R4+0x28] ;  /* 0x00002800041c7984 */ /* 0x000fe20000000a00 */
[C---:B------:R-:W-:Y:S01]  /*3550*/  DFMA R50, R16.reuse, UR10, R50 ;  /* 0x0000000a10327c2b */ /* 0x040fe20008000032 */
[----:B------:R-:W4:Y:S01]  /*3560*/  LDCU UR44, c[0x0][0x380] ;  /* 0x00007000ff2c77ac */ /* 0x000f220008000800 */
[----:B------:R-:W-:-:S02]  /*3570*/  DFMA R66, R16, UR50, R66 ;  /* 0x0000003210427c2b */ /* 0x000fc40008000042 */
[C---:B------:R-:W-:Y:S01]  /*3580*/  DFMA R38, R18.reuse, UR74, R34 ;  /* 0x0000004a12267c2b */ /* 0x040fe20008000022 */
[----:B-1----:R-:W-:Y:S01]  /*3590*/  UMOV UR38, UR22 ;  /* 0x0000001600267c82 */ /* 0x002fe20008000000 */
[----:B------:R-:W-:Y:S01]  /*35a0*/  UMOV UR39, UR23 ;  /* 0x0000001700277c82 */ /* 0x000fe20008000000 */
[----:B------:R-:W-:Y:S01]  /*35b0*/  UMOV UR42, UR20 ;  /* 0x00000014002a7c82 */ /* 0x000fe20008000000 */
[----:B------:R-:W-:Y:S01]  /*35c0*/  UMOV UR43, UR21 ;  /* 0x00000015002b7c82 */ /* 0x000fe20008000000 */
[C---:B------:R-:W-:Y:S01]  /*35d0*/  DFMA R40, R18.reuse, UR18, R40 ;  /* 0x0000001212287c2b */ /* 0x040fe20008000028 */
[----:B------:R-:W1:Y:S01]  /*35e0*/  LDCU.128 UR72, c[0x3][0x750] ;  /* 0x00c0ea00ff4877ac */ /* 0x000e620008000c00 */
[C---:B------:R-:W-:Y:S01]  /*35f0*/  DFMA R34, R18.reuse, UR42, R30 ;  /* 0x0000002a12227c2b */ /* 0x040fe2000800001e */
[----:B------:R-:W-:Y:S01]  /*3600*/  CS2R R102, SRZ ;  /* 0x0000000000667805 */ /* 0x000fe2000001ff00 */
[----:B------:R-:W-:Y:S01]  /*3610*/  DFMA R72, R18, UR70, R64 ;  /* 0x0000004612487c2b */ /* 0x000fe20008000040 */
[----:B--2---:R-:W-:Y:S01]  /*3620*/  UMOV UR16, UR52 ;  /* 0x0000003400107c82 */ /* 0x004fe20008000000 */
[----:B------:R-:W-:Y:S01]  /*3630*/  UMOV UR17, UR53 ;  /* 0x0000003500117c82 */ /* 0x000fe20008000000 */
[----:B------:R-:W-:Y:S01]  /*3640*/  UMOV UR22, UR54 ;  /* 0x0000003600167c82 */ /* 0x000fe20008000000 */
[----:B------:R-:W-:Y:S01]  /*3650*/  UMOV UR23, UR55 ;  /* 0x0000003700177c82 */ /* 0x000fe20008000000 */
[----:B0-----:R-:W-:Y:S01]  /*3660*/  UMOV UR6, UR28 ;  /* 0x0000001c00067c82 */ /* 0x001fe20008000000 */
[----:B------:R-:W-:Y:S01]  /*3670*/  UMOV UR7, UR29 ;  /* 0x0000001d00077c82 */ /* 0x000fe20008000000 */
[----:B------:R-:W-:Y:S01]  /*3680*/  UMOV UR60, UR30 ;  /* 0x0000001e003c7c82 */ /* 0x000fe20008000000 */
[----:B------:R-:W-:Y:S01]  /*3690*/  UMOV UR61, UR31 ;  /* 0x0000001f003d7c82 */ /* 0x000fe20008000000 */
[----:B------:R-:W0:Y:S01]  /*36a0*/  LDCU.128 UR52, c[0x3][0xa20] ;  /* 0x00c14400ff3477ac */ /* 0x000e220008000c00 */
[----:B------:R-:W-:Y:S01]  /*36b0*/  R2UR.FILL UR31, R5 ;  /* 0x00000000051f72ca */ /* 0x000fe200004e0000 */
[----:B------:R-:W-:Y:S01]  /*36c0*/  DFMA R60, R16, UR6, R60 ;  /* 0x00000006103c7c2b */ /* 0x000fe2000800003c */
[----:B------:R-:W-:Y:S01]  /*36d0*/  R2UR.FILL UR30, R7 ;  /* 0x00000000071e72ca */ /* 0x000fe200004e0000 */
[----:B------:R-:W-:Y:S01]  /*36e0*/  DADD R16, R20, R26 ;  /* 0x0000000014107229 */ /* 0x000fe2000000001a */
[----:B------:R-:W-:Y:S01]  /*36f0*/  R2UR.FILL UR29, R9 ;  /* 0x00000000091d72ca */ /* 0x000fe200004e0000 */
[----:B------:R-:W-:Y:S01]  /*3700*/  DFMA R48, R18, UR16, R48 ;  /* 0x0000001012307c2b */ /* 0x000fe20008000030 */
[----:B------:R-:W-:Y:S01]  /*3710*/  R2UR.FILL UR28, R11 ;  /* 0x000000000b1c72ca */ /* 0x000fe200004e0000 */
[----:B------:R-:W-:Y:S01]  /*3720*/  DADD R20, R20, -R26 ;  /* 0x0000000014147229 */ /* 0x000fe2000000081a */
[----:B------:R-:W2:Y:S01]  /*3730*/  LDCU.128 UR16, c[0x3][0x8a0] ;  /* 0x00c11400ff1077ac */ /* 0x000ea20008000c00 */
[C---:B----4-:R-:W-:Y:S01]  /*3740*/  ISETP.GE.AND P2, PT, R0.reuse, UR44, PT ;  /* 0x0000002c00007c0c */ /* 0x050fe2000bf46270 */
[----:B------:R-:W4:Y:S01]  /*3750*/  LDS.64 R30, [R4+0x40] ;  /* 0x00004000041e7984 */ /* 0x000f220000000a00 */
[----:B------:R-:W-:Y:S01]  /*3760*/  DFMA R32, R16, UR56, R32 ;  /* 0x0000003810207c2b */ /* 0x000fe20008000020 */
[----:B------:R-:W3:Y:S01]  /*3770*/  LDCU.128 UR48, c[0x3][0x830] ;  /* 0x00c10600ff3077ac */ /* 0x000ee20008000c00 */
[----:B------:R-:W-:Y:S01]  /*3780*/  DFMA R52, R18, UR66, R52 ;  /* 0x0000004212347c2b */ /* 0x000fe20008000034 */
[----:B------:R-:W-:Y:S01]  /*3790*/  CS2R R64, SRZ ;  /* 0x0000000000407805 */ /* 0x000fe2000001ff00 */
[C---:B------:R-:W-:Y:S01]  /*37a0*/  DFMA R34, R20.reuse, UR38, R34 ;  /* 0x0000002614227c2b */ /* 0x040fe20008000022 */
[----:B------:R-:W-:Y:S01]  /*37b0*/  UMOV UR38, UR30 ;  /* 0x0000001e00267c82 */ /* 0x000fe20008000000 */
[----:B------:R-:W-:Y:S01]  /*37c0*/  DFMA R48, R20, UR22, R48 ;  /* 0x0000001614307c2b */ /* 0x000fe20008000030 */
[----:B------:R-:W-:Y:S01]  /*37d0*/  UMOV UR23, UR29 ;  /* 0x0000001d00177c82 */ /* 0x000fe20008000000 */
[----:B------:R-:W-:Y:S01]  /*37e0*/  UMOV UR22, UR28 ;  /* 0x0000001c00167c82 */ /* 0x000fe20008000000 */
[----:B------:R-:W-:Y:S01]  /*37f0*/  UMOV UR39, UR31 ;  /* 0x0000001f00277c82 */ /* 0x000fe20008000000 */
[----:B------:R-:W4:Y:S01]  /*3800*/  LDCU.128 UR28, c[0x3][0x8e0] ;  /* 0x00c11c00ff1c77ac */ /* 0x000f220008000c00 */
[C---:B------:R-:W-:Y:S01]  /*3810*/  DFMA R50, R16.reuse, UR64, R50 ;  /* 0x0000004010327c2b */ /* 0x040fe20008000032 */
[----:B------:R-:W-:Y:S01]  /*3820*/  @!P2 IMAD R5, R0, 0x5c49, R252 ;  /* 0x00005c490005a824 */ /* 0x000fe200078e02fc */
[----:B-1----:R-:W-:Y:S01]  /*3830*/  DFMA R36, R16, UR72, R36 ;  /* 0x0000004810247c2b */ /* 0x002fe20008000024 */
[----:B0-----:R-:W-:Y:S01]  /*3840*/  UMOV UR10, UR52 ;  /* 0x00000034000a7c82 */ /* 0x001fe20008000000 */
[----:B------:R-:W-:Y:S01]  /*3850*/  UMOV UR11, UR53 ;  /* 0x00000035000b7c82 */ /* 0x000fe20008000000 */
[----:B------:R-:W-:Y:S01]  /*3860*/  UMOV UR6, UR54 ;  /* 0x0000003600067c82 */ /* 0x000fe20008000000 */
[----:B------:R-:W-:Y:S01]  /*3870*/  UMOV UR7, UR55 ;  /* 0x0000003700077c82 */ /* 0x000fe20008000000 */
[----:B------:R-:W0:Y:S01]  /*3880*/  LDCU.128 UR52, c[0x3][0x7c0] ;  /* 0x00c0f800ff3477ac */ /* 0x000e220008000c00 */
[C---:B------:R-:W-:Y:S01]  /*3890*/  DFMA R62, R18.reuse, UR10, R62 ;  /* 0x0000000a123e7c2b */ /* 0x040fe2000800003e */
[----:B------:R-:W-:Y:S01]  /*38a0*/  CS2R R100, SRZ ;  /* 0x0000000000647805 */ /* 0x000fe2000001ff00 */
[----:B------:R-:W-:Y:S01]  /*38b0*/  DFMA R46, R18, UR62, R46 ;  /* 0x0000003e122e7c2b */ /* 0x000fe2000800002e */
[----:B------:R-:W1:Y:S01]  /*38c0*/  LDCU.128 UR56, c[0x3][0x910] ;  /* 0x00c12200ff3877ac */ /* 0x000e620008000c00 */
[C---:B------:R-:W-:Y:S01]  /*38d0*/  DFMA R42, R16.reuse, UR46, R42 ;  /* 0x0000002e102a7c2b */ /* 0x040fe2000800002a */
[----:B------:R-:W-:Y:S01]  /*38e0*/  LDS.64 R26, [R4+0x38] ;  /* 0x00003800041a7984 */ /* 0x000fe20000000a00 */
[----:B---3--:R-:W-:Y:S01]  /*38f0*/  DFMA R58, R16, UR48, R58 ;  /* 0x00000030103a7c2b */ /* 0x008fe2000800003a */
[----:B------:R-:W3:Y:S01]  /*3900*/  LDCU.128 UR68, c[0x3][0x980] ;  /* 0x00c13000ff4477ac */ /* 0x000ee20008000c00 */
[----:B------:R-:W-:Y:S01]  /*3910*/  DFMA R70, R20, UR6, R62 ;  /* 0x0000000614467c2b */ /* 0x000fe2000800003e */
[----:B------:R-:W-:Y:S01]  /*3920*/  IMAD R7, R57, -0x690, R14 ;  /* 0xfffff97039077824 */ /* 0x000fe200078e020e */
[----:B------:R-:W-:Y:S01]  /*3930*/  CS2R R62, SRZ ;  /* 0x00000000003e7805 */ /* 0x000fe2000001ff00 */
[----:B--2---:R-:W-:Y:S01]  /*3940*/  UMOV UR42, UR16 ;  /* 0x00000010002a7c82 */ /* 0x004fe20008000000 */
[----:B------:R-:W-:Y:S01]  /*3950*/  UMOV UR43, UR17 ;  /* 0x00000011002b7c82 */ /* 0x000fe20008000000 */
[----:B------:R-:W-:Y:S01]  /*3960*/  R2UR.FILL UR17, R68 ;  /* 0x00000000441172ca */ /* 0x000fe200004e0000 */
[----:B------:R-:W-:Y:S01]  /*3970*/  UMOV UR6, UR12 ;  /* 0x0000000c00067c82 */ /* 0x000fe20008000000 */
[----:B------:R-:W-:Y:S01]  /*3980*/  R2UR.FILL UR16, R69 ;  /* 0x00000000451072ca */ /* 0x000fe200004e0000 */
[C---:B------:R-:W-:Y:S01]  /*3990*/  DFMA R68, R16.reuse, UR60, R60 ;  /* 0x0000003c10447c2b */ /* 0x040fe2000800003c */
[----:B------:R-:W-:Y:S01]  /*39a0*/  UMOV UR7, UR13 ;  /* 0x0000000d00077c82 */ /* 0x000fe20008000000 */
[----:B------:R-:W2:Y:S01]  /*39b0*/  @!P2 LDC.64 R60, c[0x0][0x390] ;  /* 0x0000e400ff3cab82 */ /* 0x000ea20000000a00 */
[----:B------:R-:W3:Y:S01]  /*39c0*/  LDCU.128 UR64, c[0x3][0x790] ;  /* 0x00c0f200ff4077ac */ /* 0x000ee20008000c00 */
[C---:B0-----:R-:W-:Y:S01]  /*39d0*/  DFMA R44, R16.reuse, UR52, R44 ;  /* 0x00000034102c7c2b */ /* 0x041fe2000800002c */
[----:B------:R-:W-:Y:S01]  /*39e0*/  IMAD R124, R57, 0x78, R12 ;  /* 0x00000078397c7824 */ /* 0x000fe200078e020c */
[----:B------:R-:W-:Y:S01]  /*39f0*/  DFMA R74, R16, UR42, R66 ;  /* 0x0000002a104a7c2b */ /* 0x000fe20008000042 */
[----:B----4-:R-:W-:Y:S01]  /*3a00*/  UMOV UR12, UR28 ;  /* 0x0000001c000c7c82 */ /* 0x010fe20008000000 */
[----:B------:R-:W-:Y:S01]  /*3a10*/  UMOV UR13, UR29 ;  /* 0x0000001d000d7c82 */ /* 0x000fe20008000000 */
[----:B------:R-:W-:Y:S01]  /*3a20*/  UMOV UR72, UR30 ;  /* 0x0000001e00487c82 */ /* 0x000fe20008000000 */
[----:B------:R-:W-:Y:S01]  /*3a30*/  UMOV UR73, UR31 ;  /* 0x0000001f00497c82 */ /* 0x000fe20008000000 */
[----:B------:R-:W0:Y:S01]  /*3a40*/  LDCU.128 UR28, c[0x3][0x760] ;  /* 0x00c0ec00ff1c77ac */ /* 0x000e220008000c00 */
[C-C-:B------:R-:W-:Y:S01]  /*3a50*/  DADD R16, R22.reuse, R24.reuse ;  /* 0x0000000016107229 */ /* 0x140fe20000000018 */
[----:B------:R-:W-:Y:S01]  /*3a60*/  IMAD R9, R125, 0x8, R10 ;  /* 0x000000087d097824 */ /* 0x000fe200078e020a */
[----:B------:R-:W-:Y:S01]  /*3a70*/  DADD R22, R22, -R24 ;  /* 0x0000000016167229 */ /* 0x000fe20000000818 */
[----:B------:R-:W4:Y:S01]  /*3a80*/  LDCU.128 UR60, c[0x3][0x9f0] ;  /* 0x00c13e00ff3c77ac */ /* 0x000f220008000c00 */
[C---:B-1----:R-:W-:Y:S01]  /*3a90*/  DFMA R38, R20.reuse, UR56, R38 ;  /* 0x0000003814267c2b */ /* 0x042fe20008000026 */
[----:B------:R-:W1:Y:S01]  /*3aa0*/  LDS.64 R24, [R4+0x30] ;  /* 0x0000300004187984 */ /* 0x000e620000000a00 */
[----:B---3--:R-:W-:Y:S01]  /*3ab0*/  DFMA R46, R20, UR68, R46 ;  /* 0x00000044142e7c2b */ /* 0x008fe2000800002e */
[----:B------:R-:W3:Y:S01]  /*3ac0*/  LDCU.128 UR44, c[0x3][0x720] ;  /* 0x00c0e400ff2c77ac */ /* 0x000ee20008000c00 */
[C---:B------:R-:W-:Y:S01]  /*3ad0*/  DFMA R44, R16.reuse, UR54, R44 ;  /* 0x00000036102c7c2b */ /* 0x040fe2000800002c */
[----:B------:R-:W-:Y:S01]  /*3ae0*/  R2UR.FILL UR21, R13 ;  /* 0x000000000d1572ca */ /* 0x000fe200004e0000 */
[----:B------:R-:W-:Y:S01]  /*3af0*/  DFMA R66, R16, UR50, R58 ;  /* 0x0000003210427c2b */ /* 0x000fe2000800003a */
[----:B------:R-:W3:Y:S01]  /*3b00*/  LDCU.128 UR52, c[0x3][0x800] ;  /* 0x00c10000ff3477ac */ /* 0x000ee20008000c00 */
[C---:B------:R-:W-:Y:S01]  /*3b10*/  DFMA R38, R22.reuse, UR58, R38 ;  /* 0x0000003a16267c2b */ /* 0x040fe20008000026 */
[----:B------:R-:W-:Y:S01]  /*3b20*/  CS2R R58, SRZ ;  /* 0x00000000003a7805 */ /* 0x000fe2000001ff00 */
[----:B------:R-:W-:Y:S01]  /*3b30*/  DFMA R46, R22, UR70, R46 ;  /* 0x00000046162e7c2b */ /* 0x000fe2000800002e */
[----:B------:R-:W3:Y:S01]  /*3b40*/  LDCU.128 UR56, c[0x3][0x870] ;  /* 0x00c10e00ff3877ac */ /* 0x000ee20008000c00 */
[----:B------:R-:W-:Y:S01]  /*3b50*/  DFMA R42, R16, UR64, R42 ;  /* 0x00000040102a7c2b */ /* 0x000fe2000800002a */
[----:B--2---:R-:W-:Y:S01]  /*3b60*/  @!P2 IMAD.WIDE R60, R5, 0x8, R60 ;  /* 0x00000008053ca825 */ /* 0x004fe200078e023c */
[----:B------:R-:W-:Y:S01]  /*3b70*/  DADD R18, R28, R30 ;  /* 0x000000001c127229 */ /* 0x000fe2000000001e */
[----:B------:R-:W-:Y:S01]  /*3b80*/  UMOV UR10, UR18 ;  /* 0x00000012000a7c82 */ /* 0x000fe20008000000 */
        /* <DEDUP_REMOVED lines=8> */
[----:B------:R-:W2:Y:S01]  /*3c10*/  @!P2 LDG.E.64.CONSTANT R58, desc[UR76][R60.64+0x6978] ;  /* 0x0069784c3c3aa981 */ /* 0x000ea2000c1e9b00 */
[----:B----4-:R-:W-:Y:S01]  /*3c20*/  DFMA R52, R20, UR60, R52 ;  /* 0x0000003c14347c2b */ /* 0x010fe20008000034 */
[----:B------:R-:W-:Y:S01]  /*3c30*/  R2UR.FILL UR19, R54 ;  /* 0x00000000361372ca */ /* 0x000fe200004e0000 */
[C---:B---3--:R-:W-:Y:S01]  /*3c40*/  DFMA R32, R16.reuse, UR44, R32 ;  /* 0x0000002c10207c2b */ /* 0x048fe20008000020 */
[----:B------:R-:W3:Y:S01]  /*3c50*/  @!P2 LDG.E.64.CONSTANT R64, desc[UR76][R60.64+0x13c68] ;  /* 0x013c684c3c40a981 */ /* 0x000ee2000c1e9b00 */
[C---:B------:R-:W-:Y:S01]  /*3c60*/  DFMA R50, R16.reuse, UR52, R50 ;  /* 0x0000003410327c2b */ /* 0x040fe20008000032 */
[----:B------:R-:W4:Y:S01]  /*3c70*/  LDCU.128 UR48, c[0x3][0xa30] ;  /* 0x00c14600ff3077ac */ /* 0x000f220008000c00 */
[----:B------:R-:W-:Y:S01]  /*3c80*/  DFMA R68, R16, UR56, R68 ;  /* 0x0000003810447c2b */ /* 0x000fe20008000044 */
[----:B------:R-:W3:Y:S01]  /*3c90*/  @!P2 LDG.E.64.CONSTANT R62, desc[UR76][R60.64] ;  /* 0x0000004c3c3ea981 */ /* 0x000ee2000c1e9b00 */
[----:B------:R-:W-:Y:S01]  /*3ca0*/  DFMA R52, R22, UR62, R52 ;  /* 0x0000003e16347c2b */ /* 0x000fe20008000034 */
[----:B------:R-:W-:Y:S01]  /*3cb0*/  UMOV UR62, UR10 ;  /* 0x0000000a003e7c82 */ /* 0x000fe20008000000 */
[----:B------:R-:W-:Y:S01]  /*3cc0*/  DFMA R36, R16, UR74, R36 ;  /* 0x0000004a10247c2b */ /* 0x000fe20008000024 */
[----:B------:R-:W-:Y:S01]  /*3cd0*/  UMOV UR63, UR11 ;  /* 0x0000000b003f7c82 */ /* 0x000fe20008000000 */
[----:B------:R-:W-:Y:S01]  /*3ce0*/  DFMA R40, R20, UR26, R40 ;  /* 0x0000001a14287c2b */ /* 0x000fe20008000028 */
[----:B------:R-:W-:Y:S01]  /*3cf0*/  UMOV UR26, UR14 ;  /* 0x0000000e001a7c82 */ /* 0x000fe20008000000 */
[----:B------:R-:W-:Y:S01]  /*3d00*/  UMOV UR27, UR15 ;  /* 0x0000000f001b7c82 */ /* 0x000fe20008000000 */
[----:B------:R-:W-:Y:S01]  /*3d10*/  DFMA R34, R22, UR12, R34 ;  /* 0x0000000c16227c2b */ /* 0x000fe20008000022 */
[----:B0-----:R-:W-:Y:S01]  /*3d20*/  UMOV UR10, UR28 ;  /* 0x0000001c000a7c82 */ /* 0x001fe20008000000 */
[----:B------:R-:W-:Y:S01]  /*3d30*/  UMOV UR11, UR29 ;  /* 0x0000001d000b7c82 */ /* 0x000fe20008000000 */
[----:B------:R-:W-:Y:S01]  /*3d40*/  UMOV UR74, UR30 ;  /* 0x0000001e004a7c82 */ /* 0x000fe20008000000 */
[----:B------:R-:W-:Y:S01]  /*3d50*/  UMOV UR75, UR31 ;  /* 0x0000001f004b7c82 */ /* 0x000fe20008000000 */
[----:B------:R-:W0:Y:S01]  /*3d60*/  LDCU.128 UR28, c[0x3][0x7d0] ;  /* 0x00c0fa00ff1c77ac */ /* 0x000e220008000c00 */
[----:B------:R-:W3:Y:S01]  /*3d70*/  @!P2 LDG.E.64.CONSTANT R102, desc[UR76][R60.64+0xd2f0] ;  /* 0x00d2f04c3c66a981 */ /* 0x000ee2000c1e9b00 */
[C---:B------:R-:W-:Y:S01]  /*3d80*/  DFMA R32, R18.reuse, UR46, R32 ;  /* 0x0000002e12207c2b */ /* 0x040fe20008000020 */
[----:B------:R-:W-:Y:S01]  /*3d90*/  R2UR.FILL UR20, R15 ;  /* 0x000000000f1472ca */ /* 0x000fe200004e0000 */
[----:B------:R-:W1:Y:S01]  /*3da0*/  LDCU.128 UR12, c[0x3][0x920] ;  /* 0x00c12400ff0c77ac */ /* 0x000e620008000c00 */
[C---:B------:R-:W-:Y:S01]  /*3db0*/  DFMA R50, R18.reuse, UR54, R50 ;  /* 0x0000003612327c2b */ /* 0x040fe20008000032 */
[----:B------:R-:W3:Y:S01]  /*3dc0*/  @!P2 LDG.E.64.CONSTANT R100, desc[UR76][R60.64+0x1a5e0] ;  /* 0x01a5e04c3c64a981 */ /* 0x000ee2000c1e9b00 */
[C---:B------:R-:W-:Y:S01]  /*3dd0*/  DFMA R68, R18.reuse, UR58, R68 ;  /* 0x0000003a12447c2b */ /* 0x040fe20008000044 */
[----:B------:R-:W1:Y:S01]  /*3de0*/  LDCU.128 UR44, c[0x3][0x9c0] ;  /* 0x00c13800ff2c77ac */ /* 0x000e620008000c00 */
[----:B------:R-:W-:Y:S01]  /*3df0*/  DFMA R42, R18, UR66, R42 ;  /* 0x00000042122a7c2b */ /* 0x000fe2000800002a */
[----:B------:R-:W-:Y:S01]  /*3e00*/  IMAD R5, R125, 0x8, R7 ;  /* 0x000000087d057824 */ /* 0x000fe200078e0207 */
[----:B------:R-:W-:Y:S01]  /*3e10*/  DADD R28, R28, -R30 ;  /* 0x000000001c1c7229 */ /* 0x000fe2000000081e */
[----:B------:R-:W1:Y:S01]  /*3e20*/  LDCU.128 UR52, c[0x3][0xa60] ;  /* 0x00c14c00ff3477ac */ /* 0x000e620008000c00 */
[----:B------:R-:W-:-:S02]  /*3e30*/  CS2R R222, SRZ ;  /* 0x0000000000de7805 */ /* 0x000fc4000001ff00 */
[----:B------:R-:W-:Y:S01]  /*3e40*/  R2UR.FILL UR18, R56 ;  /* 0x00000000381272ca */ /* 0x000fe200004e0000 */
[----:B------:R-:W1:Y:S01]  /*3e50*/  @!P2 LDC.64 R216, c[0x0][0x390] ;  /* 0x0000e400ffd8ab82 */ /* 0x000e620000000a00 */
[----:B------:R-:W1:Y:S01]  /*3e60*/  LDCU.128 UR56, c[0x3][0x840] ;  /* 0x00c10800ff3877ac */ /* 0x000e620008000c00 */
[----:B----4-:R-:W-:Y:S02]  /*3e70*/  DFMA R70, R22, UR48, R70 ;  /* 0x0000003016467c2b */ /* 0x010fe40008000046 */
[----:B------:R-:W-:Y:S01]  /*3e80*/  DFMA R36, R18, UR64, R36 ;  /* 0x0000004012247c2b */ /* 0x000fe20008000024 */
[----:B0-----:R-:W-:Y:S01]  /*3e90*/  UMOV UR68, UR28 ;  /* 0x0000001c00447c82 */ /* 0x001fe20008000000 */
[----:B------:R-:W-:Y:S01]  /*3ea0*/  UMOV UR69, UR29 ;  /* 0x0000001d00457c82 */ /* 0x000fe20008000000 */
[----:B-1----:R-:W-:Y:S01]  /*3eb0*/  UMOV UR60, UR12 ;  /* 0x0000000c003c7c82 */ /* 0x002fe20008000000 */
[----:B------:R-:W-:Y:S01]  /*3ec0*/  UMOV UR61, UR13 ;  /* 0x0000000d003d7c82 */ /* 0x000fe20008000000 */
[----:B------:R-:W-:Y:S01]  /*3ed0*/  DFMA R74, R16, UR70, R74 ;  /* 0x00000046104a7c2b */ /* 0x000fe2000800004a */
[----:B------:R-:W-:Y:S01]  /*3ee0*/  UMOV UR48, UR60 ;  /* 0x0000003c00307c82 */ /* 0x000fe20008000000 */
[----:B------:R-:W-:Y:S01]  /*3ef0*/  DFMA R48, R22, UR44, R48 ;  /* 0x0000002c16307c2b */ /* 0x000fe20008000030 */
[----:B------:R-:W-:Y:S01]  /*3f00*/  UMOV UR44, UR62 ;  /* 0x0000003e002c7c82 */ /* 0x000fe20008000000 */
[----:B------:R-:W-:Y:S01]  /*3f10*/  DFMA R44, R18, UR68, R44 ;  /* 0x00000044122c7c2b */ /* 0x000fe2000800002c */
[----:B------:R-:W-:Y:S01]  /*3f20*/  UMOV UR45, UR63 ;  /* 0x0000003f002d7c82 */ /* 0x000fe20008000000 */
[----:B------:R-:W-:Y:S01]  /*3f30*/  DFMA R72, R20, UR52, R72 ;  /* 0x0000003414487c2b */ /* 0x000fe20008000048 */
[----:B------:R-:W-:Y:S01]  /*3f40*/  UMOV UR49, UR61 ;  /* 0x0000003d00317c82 */ /* 0x000fe20008000000 */
[----:B------:R-:W0:Y:S01]  /*3f50*/  LDCU.128 UR64, c[0x3][0x990] ;  /* 0x00c13200ff4077ac */ /* 0x000e220008000c00 */
[----:B------:R-:W-:Y:S01]  /*3f60*/  DFMA R40, R22, UR10, R40 ;  /* 0x0000000a16287c2b */ /* 0x000fe20008000028 */
[----:B------:R-:W-:Y:S01]  /*3f70*/  IMAD R54, R125, 0x8, R12 ;  /* 0x000000087d367824 */ /* 0x000fe200078e020c */
[----:B------:R-:W-:Y:S01]  /*3f80*/  DFMA R66, R18, UR56, R66 ;  /* 0x0000003812427c2b */ /* 0x000fe20008000042 */
[----:B------:R-:W1:Y:S01]  /*3f90*/  LDCU.128 UR68, c[0x3][0xa00] ;  /* 0x00c14000ff4477ac */ /* 0x000e620008000c00 */
[----:B------:R-:W4:Y:S01]  /*3fa0*/  @!P2 LDG.E.64.CONSTANT R222, desc[UR76][R60.64+0x20f58] ;  /* 0x020f584c3cdea981 */ /* 0x000f22000c1e9b00 */
[----:B------:R-:W-:Y:S01]  /*3fb0*/  UMOV UR52, UR74 ;  /* 0x0000004a00347c82 */ /* 0x000fe20008000000 */
[----:B------:R-:W-:Y:S01]  /*3fc0*/  UMOV UR53, UR75 ;  /* 0x0000004b00357c82 */ /* 0x000fe20008000000 */
[----:B------:R-:W-:Y:S01]  /*3fd0*/  UMOV UR56, UR72 ;  /* 0x0000004800387c82 */ /* 0x000fe20008000000 */
[----:B------:R-:W-:Y:S01]  /*3fe0*/  UMOV UR57, UR73 ;  /* 0x0000004900397c82 */ /* 0x000fe20008000000 */
[----:B------:R-:W1:Y:S01]  /*3ff0*/  LDCU.128 UR60, c[0x3][0x8b0] ;  /* 0x00c11600ff3c77ac */ /* 0x000e620008000c00 */
[----:B------:R-:W1:Y:S01]  /*4000*/  LDCU.128 UR72, c[0x3][0xa70] ;  /* 0x00c14e00ff4877ac */ /* 0x000e620008000c00 */
[----:B------:R-:W-:Y:S01]  /*4010*/  DFMA R72, R22, UR54, R72 ;  /* 0x0000003616487c2b */ /* 0x000fe20008000048 */
[----:B------:R-:W-:-:S02]  /*4020*/  R2UR.FILL UR29, R78 ;  /* 0x000000004e1d72ca */ /* 0x000fc400004e0000 */
[----:B------:R-:W-:Y:S02]  /*4030*/  R2UR.FILL UR28, R79 ;  /* 0x000000004f1c72ca */ /* 0x000fe400004e0000 */
[----:B------:R-:W-:Y:S02]  /*4040*/  R2UR.FILL UR13, R82 ;  /* 0x00000000520d72ca */ /* 0x000fe400004e0000 */
[----:B------:R-:W-:Y:S01]  /*4050*/  R2UR.FILL UR12, R83 ;  /* 0x00000000530c72ca */ /* 0x000fe200004e0000 */
[----:B------:R-:W-:Y:S02]  /*4060*/  DADD R16, R24, R26 ;  /* 0x0000000018107229 */ /* 0x000fe4000000001a */
[C---:B------:R-:W-:Y:S02]  /*4070*/  DFMA R48, R28.reuse, UR46, R48 ;  /* 0x0000002e1c307c2b */ /* 0x040fe40008000030 */
[C---:B------:R-:W-:Y:S02]  /*4080*/  DFMA R70, R28.reuse, UR50, R70 ;  /* 0x000000321c467c2b */ /* 0x040fe40008000046 */
[----:B------:R-:W-:-:S02]  /*4090*/  DFMA R38, R28, UR48, R38 ;  /* 0x000000301c267c2b */ /* 0x000fc40008000026 */
[C---:B0-----:R-:W-:Y:S01]  /*40a0*/  DFMA R46, R28.reuse, UR64, R46 ;  /* 0x000000401c2e7c2b */ /* 0x041fe2000800002e */
[----:B------:R-:W-:Y:S01]  /*40b0*/  UMOV UR42, UR30 ;  /* 0x0000001e002a7c82 */ /* 0x000fe20008000000 */
[C---:B------:R-:W-:Y:S01]  /*40c0*/  DFMA R34, R28.reuse, UR56, R34 ;  /* 0x000000381c227c2b */ /* 0x040fe20008000022 */
[----:B------:R-:W-:Y:S01]  /*40d0*/  UMOV UR43, UR31 ;  /* 0x0000001f002b7c82 */ /* 0x000fe20008000000 */
[C---:B------:R-:W-:Y:S01]  /*40e0*/  DFMA R40, R28.reuse, UR52, R40 ;  /* 0x000000341c287c2b */ /* 0x040fe20008000028 */
[----:B------:R-:W-:Y:S01]  /*40f0*/  UMOV UR10, UR14 ;  /* 0x0000000e000a7c82 */ /* 0x000fe20008000000 */
[----:B-1----:R-:W-:Y:S01]  /*4100*/  DFMA R52, R28, UR68, R52 ;  /* 0x000000441c347c2b */ /* 0x002fe20008000034 */
[----:B------:R-:W-:Y:S01]  /*4110*/  UMOV UR11, UR15 ;  /* 0x0000000f000b7c82 */ /* 0x000fe20008000000 */
[----:B------:R-:W-:Y:S01]  /*4120*/  DADD R24, R24, -R26 ;  /* 0x0000000018187229 */ /* 0x000fe2000000081a */
[----:B------:R-:W-:Y:S01]  /*4130*/  @!P2 IMAD R95, R0, 0x5c49, R252 ;  /* 0x00005c49005fa824 */ /* 0x000fe200078e02fc */
[----:B------:R-:W-:Y:S01]  /*4140*/  DFMA R74, R18, UR60, R74 ;  /* 0x0000003c124a7c2b */ /* 0x000fe2000800004a */
[----:B------:R-:W-:Y:S01]  /*4150*/  CS2R R236, SRZ ;  /* 0x0000000000ec7805 */ /* 0x000fe2000001ff00 */
[----:B------:R-:W-:Y:S01]  /*4160*/  DFMA R72, R28, UR72, R72 ;  /* 0x000000481c487c2b */ /* 0x000fe20008000048 */
[----:B------:R-:W-:Y:S01]  /*4170*/  CS2R R110, SRZ ;  /* 0x00000000006e7805 */ /* 0x000fe2000001ff00 */
[C---:B------:R-:W-:Y:S01]  /*4180*/  DFMA R36, R16.reuse, UR44, R36 ;  /* 0x0000002c10247c2b */ /* 0x040fe20008000024 */
[----:B------:R-:W-:Y:S01]  /*4190*/  CS2R R234, SRZ ;  /* 0x0000000000ea7805 */ /* 0x000fe2000001ff00 */
[C---:B------:R-:W-:Y:S01]  /*41a0*/  DFMA R44, R16.reuse, UR42, R44 ;  /* 0x0000002a102c7c2b */ /* 0x040fe2000800002c */
[----:B------:R-:W-:Y:S01]  /*41b0*/  CS2R R220, SRZ ;  /* 0x0000000000dc7805 */ /* 0x000fe2000001ff00 */
[C---:B------:R-:W-:Y:S01]  /*41c0*/  DFMA R50, R16.reuse, UR26, R50 ;  /* 0x0000001a10327c2b */ /* 0x040fe20008000032 */
[----:B------:R-:W-:Y:S01]  /*41d0*/  CS2R R226, SRZ ;  /* 0x0000000000e27805 */ /* 0x000fe2000001ff00 */
[C---:B------:R-:W-:Y:S01]  /*41e0*/  DFMA R26, R16.reuse, UR58, R66 ;  /* 0x0000003a101a7c2b */ /* 0x040fe20008000042 */
[----:B------:R-:W0:Y:S01]  /*41f0*/  LDCU.64 UR54, c[0x3][0x740] ;  /* 0x00c0e800ff3677ac */ /* 0x000e220008000a00 */
[----:B------:R-:W-:-:S02]  /*4200*/  DFMA R68, R16, UR38, R68 ;  /* 0x0000002610447c2b */ /* 0x000fc40008000044 */
[C---:B------:R-:W-:Y:S02]  /*4210*/  DFMA R32, R16.reuse, UR12, R32 ;  /* 0x0000000c10207c2b */ /* 0x040fe40008000020 */
[----:B------:R-:W-:Y:S01]  /*4220*/  DFMA R42, R16, UR28, R42 ;  /* 0x0000001c102a7c2b */ /* 0x000fe2000800002a */
[----:B------:R-:W-:Y:S01]  /*4230*/  R2UR.FILL UR31, R76 ;  /* 0x000000004c1f72ca */ /* 0x000fe200004e0000 */
[C---:B------:R-:W-:Y:S01]  /*4240*/  DFMA R38, R24.reuse, UR10, R38 ;  /* 0x0000000a18267c2b */ /* 0x040fe20008000026 */
[----:B------:R-:W-:Y:S01]  /*4250*/  R2UR.FILL UR30, R77 ;  /* 0x000000004d1e72ca */ /* 0x000fe200004e0000 */
[C---:B------:R-:W-:Y:S01]  /*4260*/  DFMA R46, R24.reuse, UR66, R46 ;  /* 0x00000042182e7c2b */ /* 0x040fe2000800002e */
[----:B------:R-:W-:Y:S01]  /*4270*/  R2UR.FILL UR14, R81 ;  /* 0x00000000510e72ca */ /* 0x000fe200004e0000 */
[C---:B------:R-:W-:Y:S01]  /*4280*/  DFMA R48, R24.reuse, UR22, R48 ;  /* 0x0000001618307c2b */ /* 0x040fe20008000030 */
[----:B------:R-:W1:Y:S01]  /*4290*/  LDCU.64 UR68, c[0x3][0x748] ;  /* 0x00c0e900ff4477ac */ /* 0x000e620008000a00 */
[----:B------:R-:W-:-:S02]  /*42a0*/  DFMA R52, R24, UR70, R52 ;  /* 0x0000004618347c2b */ /* 0x000fc40008000034 */
[C---:B------:R-:W-:Y:S01]  /*42b0*/  DFMA R34, R24.reuse, UR16, R34 ;  /* 0x0000001018227c2b */ /* 0x040fe20008000022 */
[----:B------:R-:W1:Y:S01]  /*42c0*/  LDCU.64 UR52, c[0x3][0x938] ;  /* 0x00c12700ff3477ac */ /* 0x000e620008000a00 */
[C---:B------:R-:W-:Y:S02]  /*42d0*/  DFMA R70, R24.reuse, UR6, R70 ;  /* 0x0000000618467c2b */ /* 0x040fe40008000046 */
[----:B------:R-:W-:Y:S01]  /*42e0*/  DFMA R40, R24, UR32, R40 ;  /* 0x0000002018287c2b */ /* 0x000fe20008000028 */
[----:B------:R-:W-:Y:S01]  /*42f0*/  R2UR.FILL UR15, R80 ;  /* 0x00000000500f72ca */ /* 0x000fe200004e0000 */
[----:B------:R-:W-:Y:S01]  /*4300*/  DFMA R74, R16, UR62, R74 ;  /* 0x0000003e104a7c2b */ /* 0x000fe2000800004a */
[----:B------:R-:W-:Y:S01]  /*4310*/  @!P2 IMAD.WIDE R216, R95, 0x8, R216 ;  /* 0x000000085fd8a825 */ /* 0x000fe200078e02d8 */
[----:B------:R-:W-:Y:S01]  /*4320*/  DFMA R72, R24, UR74, R72 ;  /* 0x0000004a18487c2b */ /* 0x000fe20008000048 */
[----:B------:R-:W-:Y:S01]  /*4330*/  CS2R R66, SRZ ;  /* 0x0000000000427805 */ /* 0x000fe2000001ff00 */
[----:B------:R-:W-:Y:S01]  /*4340*/  DADD R16, R32, R34 ;  /* 0x0000000020107229 */ /* 0x000fe20000000022 */
[----:B------:R-:W0:Y:S01]  /*4350*/  LDCU.64 UR10, c[0x0][0x388] ;  /* 0x00007100ff0a77ac */ /* 0x000e220008000a00 */
[----:B------:R-:W-:Y:S01]  /*4360*/  DADD R18, R36, R38 ;  /* 0x0000000024127229 */ /* 0x000fe20000000026 */
[----:B------:R-:W4:Y:S01]  /*4370*/  @!P2 LDG.E.64.CONSTANT R236, desc[UR76][R216.64+0x7080] ;  /* 0x0070804cd8eca981 */ /* 0x000f22000c1e9b00 */
[----:B------:R-:W-:Y:S01]  /*4380*/  DADD R20, R42, R40 ;  /* 0x000000002a147229 */ /* 0x000fe20000000028 */
[----:B------:R-:W1:Y:S01]  /*4390*/  LDCU.64 UR66, c[0x3][0x708] ;  /* 0x00c0e100ff4277ac */ /* 0x000e620008000a00 */
[----:B------:R-:W-:Y:S01]  /*43a0*/  DADD R22, R44, R46 ;  /* 0x000000002c167229 */ /* 0x000fe2000000002e */
[----:B------:R2:W0:Y:S01]  /*43b0*/  @!P2 LDG.E.64.CONSTANT R66, desc[UR76][R60.64+0x278d0] ;  /* 0x0278d04c3c42a981 */ /* 0x000422000c1e9b00 */
[----:B------:R-:W-:Y:S01]  /*43c0*/  DADD R24, R50, R48 ;  /* 0x0000000032187229 */ /* 0x000fe20000000030 */
[----:B------:R-:W1:Y:S01]  /*43d0*/  LDCU.64 UR38, c[0x3][0x8c8] ;  /* 0x00c11900ff2677ac */ /* 0x000e620008000a00 */
[----:B------:R-:W-:Y:S01]  /*43e0*/  DADD R28, R26, R52 ;  /* 0x000000001a1c7229 */ /* 0x000fe20000000034 */
[----:B------:R-:W4:Y:S01]  /*43f0*/  @!P2 LDG.E.64.CONSTANT R110, desc[UR76][R216.64+0x708] ;  /* 0x0007084cd86ea981 */ /* 0x000f22000c1e9b00 */
[----:B------:R-:W-:Y:S01]  /*4400*/  DADD R30, R68, R70 ;  /* 0x00000000441e7229 */ /* 0x000fe20000000046 */
[----:B------:R-:W1:Y:S01]  /*4410*/  S2UR UR7, SR_CgaCtaId ;  /* 0x00000000000779c3 */ /* 0x000e620000008800 */
[----:B------:R-:W-:Y:S01]  /*4420*/  DADD R32, R32, -R34 ;  /* 0x0000000020207229 */ /* 0x000fe20000000822 */
[----:B------:R-:W4:Y:S01]  /*4430*/  @!P2 LDG.E.64.CONSTANT R234, desc[UR76][R216.64+0x14370] ;  /* 0x0143704cd8eaa981 */ /* 0x000f22000c1e9b00 */
[----:B------:R-:W-:Y:S01]  /*4440*/  DADD R36, R36, -R38 ;  /* 0x0000000024247229 */ /* 0x000fe20000000826 */
[----:B------:R-:W-:Y:S01]  /*4450*/  UMOV UR6, 0x400 ;  /* 0x0000040000067882 */ /* 0x000fe20000000000 */
[----:B------:R-:W-:Y:S01]  /*4460*/  DADD R40, R42, -R40 ;  /* 0x000000002a287229 */ /* 0x000fe20000000828 */
[----:B------:R-:W4:Y:S01]  /*4470*/  @!P2 LDG.E.64.CONSTANT R220, desc[UR76][R216.64+0xd9f8] ;  /* 0x00d9f84cd8dca981 */ /* 0x000f22000c1e9b00 */
[----:B------:R-:W-:Y:S01]  /*4480*/  DADD R44, R44, -R46 ;  /* 0x000000002c2c7229 */ /* 0x000fe2000000082e */
[----:B------:R-:W4:Y:S01]  /*4490*/  LDCU.64 UR72, c[0x3][0x710] ;  /* 0x00c0e200ff4877ac */ /* 0x000f220008000a00 */
[----:B------:R-:W-:Y:S01]  /*44a0*/  DADD R48, R50, -R48 ;  /* 0x0000000032307229 */ /* 0x000fe20000000830 */
[----:B------:R-:W4:Y:S01]  /*44b0*/  @!P2 LDG.E.64.CONSTANT R226, desc[UR76][R216.64+0x27fd8] ;  /* 0x027fd84cd8e2a981 */ /* 0x000f22000c1e9b00 */
[----:B------:R-:W-:Y:S01]  /*44c0*/  DADD R26, R26, -R52 ;  /* 0x000000001a1a7229 */ /* 0x000fe20000000834 */
[----:B------:R-:W4:Y:S01]  /*44d0*/  LDCU.64 UR58, c[0x3][0x8d0] ;  /* 0x00c11a00ff3a77ac */ /* 0x000f220008000a00 */
[----:B------:R-:W-:-:S02]  /*44e0*/  DADD R70, R68, -R70 ;  /* 0x0000000044467229 */ /* 0x000fc40000000846 */
[----:B------:R-:W-:Y:S01]  /*44f0*/  DADD R72, R74, -R72 ;  /* 0x000000004a487229 */ /* 0x000fe20000000848 */
[----:B------:R-:W-:Y:S01]  /*4500*/  STS.64 [R4], R16 ;  /* 0x0000001004007388 */ /* 0x000fe20000000a00 */
[----:B------:R-:W4:Y:S03]  /*4510*/  LDCU.64 UR28, c[0x3][0x900] ;  /* 0x00c12000ff1c77ac */ /* 0x000f260008000a00 */
[----:B------:R-:W-:Y:S01]  /*4520*/  STS.64 [R4+0x70], R32 ;  /* 0x0000702004007388 */ /* 0x000fe20000000a00 */
        /* <DEDUP_REMOVED lines=26> */
[----:B------:R-:W4:Y:S01]  /*46d0*/  LDCU.64 UR46, c[0x3][0xa48] ;  /* 0x00c14900ff2e77ac */ /* 0x000f220008000a00 */
[----:B------:R-:W-:Y:S01]  /*46e0*/  BAR.SYNC.DEFER_BLOCKING 0x0 ;  /* 0x0000000000007b1d */ /* 0x000fe20000010000 */
[----:B------:R-:W-:-:S05]  /*46f0*/  IMAD R68, R125, 0x70, R54 ;  /* 0x000000707d447824 */ /* 0x000fca00078e0236 */
[----:B------:R-:W4:Y:S01]  /*4700*/  LDCU.64 UR56, c[0x3][0x890] ;  /* 0x00c11200ff3877ac */ /* 0x000f220008000a00 */
[----:B------:R-:W4:Y:S01]  /*4710*/  LDCU.64 UR44, c[0x3][0xa50] ;  /* 0x00c14a00ff2c77ac */ /* 0x000f220008000a00 */
[----:B------:R-:W-:Y:S04]  /*4720*/  LDS.64 R136, [R68] ;  /* 0x0000000044887984 */ /* 0x000fe80000000a00 */
[----:B------:R-:W1:Y:S04]  /*4730*/  LDS.64 R10, [R7] ;  /* 0x00000000070a7984 */ /* 0x000e680000000a00 */
[----:B------:R-:W-:Y:S04]  /*4740*/  LDS.64 R152, [R124] ;  /* 0x000000007c987984 */ /* 0x000fe80000000a00 */
[----:B------:R-:W1:Y:S04]  /*4750*/  LDS.64 R12, [R9] ;  /* 0x00000000090c7984 */ /* 0x000e680000000a00 */
[----:B------:R-:W-:Y:S04]  /*4760*/  LDS.64 R142, [R68+0x8] ;  /* 0x00000800448e7984 */ /* 0x000fe80000000a00 */
[----:B------:R-:W1:Y:S04]  /*4770*/  LDS.64 R14, [R7+0x8] ;  /* 0x00000800070e7984 */ /* 0x000e680000000a00 */
[----:B------:R-:W-:Y:S04]  /*4780*/  LDS.64 R148, [R124+0x8] ;  /* 0x000008007c947984 */ /* 0x000fe80000000a00 */
[----:B------:R-:W2:Y:S04]  /*4790*/  LDS.64 R16, [R9+0x78] ;  /* 0x0000780009107984 */ /* 0x000ea80000000a00 */
[----:B------:R-:W-:Y:S04]  /*47a0*/  LDS.64 R128, [R68+0x10] ;  /* 0x0000100044807984 */ /* 0x000fe80000000a00 */
[----:B------:R-:W2:Y:S04]  /*47b0*/  LDS.64 R18, [R7+0x10] ;  /* 0x0000100007127984 */ /* 0x000ea80000000a00 */
[----:B------:R-:W-:Y:S04]  /*47c0*/  LDS.64 R156, [R124+0x10] ;  /* 0x000010007c9c7984 */ /* 0x000fe80000000a00 */
[----:B------:R-:W3:Y:S04]  /*47d0*/  LDS.64 R20, [R9+0xf0] ;  /* 0x0000f00009147984 */ /* 0x000ee80000000a00 */
[----:B------:R-:W-:Y:S04]  /*47e0*/  LDS.64 R146, [R68+0x18] ;  /* 0x0000180044927984 */ /* 0x000fe80000000a00 */
[----:B------:R-:W3:Y:S04]  /*47f0*/  LDS.64 R22, [R7+0x18] ;  /* 0x0000180007167984 */ /* 0x000ee80000000a00 */
[----:B------:R-:W-:Y:S04]  /*4800*/  LDS.64 R132, [R124+0x18] ;  /* 0x000018007c847984 */ /* 0x000fe80000000a00 */
[----:B------:R-:W3:Y:S01]  /*4810*/  LDS.64 R24, [R9+0x168] ;  /* 0x0001680009187984 */ /* 0x000ee20000000a00 */
[----:B-1----:R-:W-:-:S03]  /*4820*/  DFMA R10, R136, R10, RZ ;  /* 0x0000000a880a722b */ /* 0x002fc600000000ff */
[----:B------:R-:W-:Y:S04]  /*4830*/  LDS.64 R144, [R68+0x20] ;  /* 0x0000200044907984 */ /* 0x000fe80000000a00 */
[----:B------:R-:W1:Y:S01]  /*4840*/  LDS.64 R26, [R7+0x20] ;  /* 0x00002000071a7984 */ /* 0x000e620000000a00 */
[----:B------:R-:W-:Y:S01]  /*4850*/  LEA R69, R8, R55, 0x18 ;  /* 0x0000003708457211 */ /* 0x000fe200078ec0ff */
[----:B------:R-:W-:Y:S02]  /*4860*/  DFMA R12, R152, R12, RZ ;  /* 0x0000000c980c722b */ /* 0x000fe400000000ff */
[----:B------:R-:W-:Y:S01]  /*4870*/  LDS.64 R150, [R68+0x28] ;  /* 0x0000280044967984 */ /* 0x000fe20000000a00 */
[----:B------:R-:W-:-:S03]  /*4880*/  DFMA R14, R142, R14, R10 ;  /* 0x0000000e8e0e722b */ /* 0x000fc6000000000a */
[----:B------:R-:W1:Y:S04]  /*4890*/  LDS.64 R30, [R7+0x28] ;  /* 0x00002800071e7984 */ /* 0x000e680000000a00 */
[----:B------:R-:W-:Y:S04]  /*48a0*/  LDS.64 R154, [R124+0x20] ;  /* 0x000020007c9a7984 */ /* 0x000fe80000000a00 */
[----:B------:R-:W1:Y:S04]  /*48b0*/  LDS.64 R28, [R9+0x1e0] ;  /* 0x0001e000091c7984 */ /* 0x000e680000000a00 */
[----:B------:R-:W-:Y:S04]  /*48c0*/  LDS.64 R10, [R5] ;  /* 0x00000000050a7984 */ /* 0x000fe80000000a00 */
[----:B------:R-:W1:Y:S01]  /*48d0*/  LDS.64 R218, [R69+0x7788] ;  /* 0x0077880045da7984 */ /* 0x000e620000000a00 */
[----:B--2---:R-:W-:-:S03]  /*48e0*/  DFMA R16, R148, R16, R12 ;  /* 0x000000109410722b */ /* 0x004fc6000000000c */
[----:B------:R-:W-:Y:S04]  /*48f0*/  LDS.64 R158, [R68+0x30] ;  /* 0x00003000449e7984 */ /* 0x000fe80000000a00 */
[----:B------:R-:W2:Y:S04]  /*4900*/  LDS.64 R34, [R7+0x30] ;  /* 0x0000300007227984 */ /* 0x000ea80000000a00 */
[----:B------:R-:W-:Y:S04]  /*4910*/  LDS.64 R164, [R124+0x28] ;  /* 0x000028007ca47984 */ /* 0x000fe80000000a00 */
[----:B------:R-:W2:Y:S04]  /*4920*/  LDS.64 R32, [R9+0x258] ;  /* 0x0002580009207984 */ /* 0x000ea80000000a00 */
[----:B------:R-:W-:Y:S04]  /*4930*/  LDS.64 R12, [R5+0x708] ;  /* 0x00070800050c7984 */ /* 0x000fe80000000a00 */
[----:B------:R-:W2:Y:S01]  /*4940*/  LDS.128 R212, [R69+0x7790] ;  /* 0x0077900045d47984 */ /* 0x000ea20000000c00 */
[----:B------:R-:W-:-:S02]  /*4950*/  DFMA R18, R128, R18, R14 ;  /* 0x000000128012722b */ /* 0x000fc4000000000e */
[----:B---3--:R-:W-:Y:S01]  /*4960*/  DFMA R16, R156, R20, R16 ;  /* 0x000000149c10722b */ /* 0x008fe20000000010 */
[----:B------:R-:W3:Y:S04]  /*4970*/  LDS.64 R14, [R5+0xe10] ;  /* 0x000e1000050e7984 */ /* 0x000ee80000000a00 */
[----:B------:R-:W-:Y:S04]  /*4980*/  LDS.64 R138, [R124+0x30] ;  /* 0x000030007c8a7984 */ /* 0x000fe80000000a00 */
[----:B------:R-:W3:Y:S01]  /*4990*/  LDS.64 R36, [R9+0x2d0] ;  /* 0x0002d00009247984 */ /* 0x000ee20000000a00 */
[----:B------:R-:W-:-:S02]  /*49a0*/  DFMA R18, R146, R22, R18 ;  /* 0x000000169212722b */ /* 0x000fc40000000012 */
[----:B------:R-:W-:Y:S01]  /*49b0*/  DFMA R24, R132, R24, R16 ;  /* 0x000000188418722b */ /* 0x000fe20000000010 */
[----:B------:R-:W-:Y:S04]  /*49c0*/  LDS.128 R208, [R69+0x77a0] ;  /* 0x0077a00045d07984 */ /* 0x000fe80000000c00 */
[----:B------:R-:W3:Y:S01]  /*49d0*/  LDS.64 R16, [R5+0x1518] ;  /* 0x0015180005107984 */ /* 0x000ee20000000a00 */
[----:B-1----:R-:W-:-:S03]  /*49e0*/  DFMA R26, R144, R26, R18 ;  /* 0x0000001a901a722b */ /* 0x002fc60000000012 */
[----:B------:R-:W-:Y:S04]  /*49f0*/  LDS.64 R134, [R68+0x38] ;  /* 0x0000380044867984 */ /* 0x000fe80000000a00 */
[----:B------:R-:W1:Y:S04]  /*4a00*/  LDS.64 R38, [R7+0x38] ;  /* 0x0000380007267984 */ /* 0x000e680000000a00 */
[----:B------:R-:W1:Y:S01]  /*4a10*/  LDS.64 R18, [R5+0x1c20] ;  /* 0x001c200005127984 */ /* 0x000e620000000a00 */
[----:B------:R-:W-:Y:S02]  /*4a20*/  DFMA R26, R150, R30, R26 ;  /* 0x0000001e961a722b */ /* 0x000fe4000000001a */
[----:B------:R-:W-:Y:S01]  /*4a30*/  DFMA R24, R154, R28, R24 ;  /* 0x0000001c9a18722b */ /* 0x000fe20000000018 */
[----:B------:R-:W-:Y:S01]  /*4a40*/  LDS.64 R160, [R124+0x38] ;  /* 0x000038007ca07984 */ /* 0x000fe20000000a00 */
[----:B------:R-:W-:-:S03]  /*4a50*/  DFMA R22, R10, R218, RZ ;  /* 0x000000da0a16722b */ /* 0x000fc600000000ff */
[----:B------:R-:W0:Y:S04]  /*4a60*/  LDS.64 R40, [R9+0x348] ;  /* 0x0003480009287984 */ /* 0x000e280000000a00 */
[----:B------:R-:W-:Y:S04]  /*4a70*/  LDS.64 R140, [R68+0x40] ;  /* 0x00004000448c7984 */ /* 0x000fe80000000a00 */
[----:B------:R-:W0:Y:S04]  /*4a80*/  LDS.64 R42, [R7+0x40] ;  /* 0x00004000072a7984 */ /* 0x000e280000000a00 */
[----:B------:R-:W-:Y:S04]  /*4a90*/  LDS.64 R20, [R5+0x2328] ;  /* 0x0023280005147984 */ /* 0x000fe80000000a00 */
[----:B------:R-:W0:Y:S01]  /*4aa0*/  LDS.128 R204, [R69+0x77b0] ;  /* 0x0077b00045cc7984 */ /* 0x000e220000000c00 */
[----:B--2---:R-:W-:-:S02]  /*4ab0*/  DFMA R34, R158, R34, R26 ;  /* 0x000000229e22722b */ /* 0x004fc4000000001a */
[----:B------:R-:W-:Y:S01]  /*4ac0*/  DFMA R24, R164, R32, R24 ;  /* 0x00000020a418722b */ /* 0x000fe20000000018 */
[----:B------:R-:W-:Y:S01]  /*4ad0*/  LDS.64 R130, [R124+0x40] ;  /* 0x000040007c827984 */ /* 0x000fe20000000a00 */
[----:B------:R-:W-:-:S03]  /*4ae0*/  DFMA R26, R12, R212, R22 ;  /* 0x000000d40c1a722b */ /* 0x000fc60000000016 */
[----:B------:R-:W2:Y:S04]  /*4af0*/  LDS.64 R44, [R9+0x3c0] ;  /* 0x0003c000092c7984 */ /* 0x000ea80000000a00 */
[----:B------:R-:W2:Y:S01]  /*4b00*/  LDS.64 R22, [R5+0x2a30] ;  /* 0x002a300005167984 */ /* 0x000ea20000000a00 */
[----:B---3--:R-:W-:Y:S02]  /*4b10*/  DFMA R26, R14, R214, R26 ;  /* 0x000000d60e1a722b */ /* 0x008fe4000000001a */
[----:B------:R-:W-:Y:S01]  /*4b20*/  DFMA R36, R138, R36, R24 ;  /* 0x000000248a24722b */ /* 0x000fe20000000018 */
[----:B------:R-:W-:Y:S04]  /*4b30*/  LDS.64 R162, [R124+0x48] ;  /* 0x000048007ca27984 */ /* 0x000fe80000000a00 */
[----:B------:R-:W3:Y:S04]  /*4b40*/  LDS.64 R46, [R9+0x438] ;  /* 0x00043800092e7984 */ /* 0x000ee80000000a00 */
[----:B------:R-:W-:Y:S04]  /*4b50*/  LDS.64 R24, [R5+0x3138] ;  /* 0x0031380005187984 */ /* 0x000fe80000000a00 */
[----:B------:R-:W4:Y:S01]  /*4b60*/  LDS.128 R200, [R69+0x77c0] ;  /* 0x0077c00045c87984 */ /* 0x000f220000000c00 */
[----:B------:R-:W-:-:S03]  /*4b70*/  DFMA R30, R16, R208, R26 ;  /* 0x000000d0101e722b */ /* 0x000fc6000000001a */
[----:B------:R-:W-:Y:S04]  /*4b80*/  LDS.64 R166, [R68+0x48] ;  /* 0x0000480044a67984 */ /* 0x000fe80000000a00 */
[----:B------:R-:W4:Y:S04]  /*4b90*/  LDS.64 R70, [R7+0x48] ;  /* 0x0000480007467984 */ /* 0x000f280000000a00 */
[----:B------:R-:W-:Y:S04]  /*4ba0*/  LDS.64 R126, [R124+0x50] ;  /* 0x000050007c7e7984 */ /* 0x000fe80000000a00 */
[----:B------:R-:W4:Y:S04]  /*4bb0*/  LDS.64 R78, [R9+0x4b0] ;  /* 0x0004b000094e7984 */ /* 0x000f280000000a00 */
[----:B------:R-:W4:Y:S01]  /*4bc0*/  LDS.64 R26, [R5+0x3840] ;  /* 0x00384000051a7984 */ /* 0x000f220000000a00 */
[----:B-1----:R-:W-:-:S02]  /*4bd0*/  DFMA R38, R134, R38, R34 ;  /* 0x000000268626722b */ /* 0x002fc40000000022 */
[----:B------:R-:W-:Y:S01]  /*4be0*/  DFMA R34, R18, R210, R30 ;  /* 0x000000d21222722b */ /* 0x000fe2000000001e */
[----:B------:R-:W-:Y:S04]  /*4bf0*/  LDS.64 R120, [R68+0x50] ;  /* 0x0000500044787984 */ /* 0x000fe80000000a00 */
[----:B------:R-:W1:Y:S04]  /*4c00*/  LDS.64 R76, [R7+0x50] ;  /* 0x00005000074c7984 */ /* 0x000e680000000a00 */
[----:B------:R-:W-:Y:S04]  /*4c10*/  LDS.64 R122, [R124+0x58] ;  /* 0x000058007c7a7984 */ /* 0x000fe80000000a00 */
[----:B------:R-:W1:Y:S04]  /*4c20*/  LDS.64 R82, [R9+0x528] ;  /* 0x0005280009527984 */ /* 0x000e680000000a00 */
[----:B------:R-:W-:Y:S04]  /*4c30*/  LDS.64 R28, [R5+0x3f48] ;  /* 0x003f4800051c7984 */ /* 0x000fe80000000a00 */
[----:B------:R-:W1:Y:S01]  /*4c40*/  LDS.128 R196, [R69+0x77d0] ;  /* 0x0077d00045c47984 */ /* 0x000e620000000c00 */
[----:B0-----:R-:W-:-:S02]  /*4c50*/  DFMA R36, R160, R40, R36 ;  /* 0x00000028a024722b */ /* 0x001fc40000000024 */
[----:B------:R-:W-:Y:S01]  /*4c60*/  DFMA R50, R140, R42, R38 ;  /* 0x0000002a8c32722b */ /* 0x000fe20000000026 */
[----:B------:R-:W-:Y:S01]  /*4c70*/  LDS.64 R30, [R68+0x58] ;  /* 0x00005800441e7984 */ /* 0x000fe20000000a00 */
[----:B------:R-:W-:-:S03]  /*4c80*/  DFMA R42, R20, R204, R34 ;  /* 0x000000cc142a722b */ /* 0x000fc60000000022 */
[----:B------:R-:W0:Y:S04]  /*4c90*/  LDS.64 R80, [R7+0x58] ;  /* 0x0000580007507984 */ /* 0x000e280000000a00 */
[----:B------:R-:W-:Y:S04]  /*4ca0*/  LDS.64 R32, [R124+0x60] ;  /* 0x000060007c207984 */ /* 0x000fe80000000a00 */
[----:B------:R-:W0:Y:S04]  /*4cb0*/  LDS.64 R86, [R9+0x5a0] ;  /* 0x0005a00009567984 */ /* 0x000e280000000a00 */
[----:B------:R-:W0:Y:S01]  /*4cc0*/  LDS.64 R34, [R5+0x4650] ;  /* 0x0046500005227984 */ /* 0x000e220000000a00 */
[----:B--2---:R-:W-:-:S02]  /*4cd0*/  DFMA R44, R130, R44, R36 ;  /* 0x0000002c822c722b */ /* 0x004fc40000000024 */
[----:B------:R-:W-:Y:S01]  /*4ce0*/  DFMA R48, R22, R206, R42 ;  /* 0x000000ce1630722b */ /* 0x000fe2000000002a */
[----:B------:R-:W-:Y:S04]  /*4cf0*/  LDS.64 R36, [R68+0x60] ;  /* 0x0000600044247984 */ /* 0x000fe80000000a00 */
[----:B------:R-:W2:Y:S04]  /*4d00*/  LDS.64 R84, [R7+0x60] ;  /* 0x0000600007547984 */ /* 0x000ea80000000a00 */
[----:B------:R-:W-:Y:S04]  /*4d10*/  LDS.64 R38, [R124+0x68] ;  /* 0x000068007c267984 */ /* 0x000fe80000000a00 */
[----:B------:R-:W2:Y:S04]  /*4d20*/  LDS.64 R90, [R9+0x618] ;  /* 0x00061800095a7984 */ /* 0x000ea80000000a00 */
[----:B------:R-:W-:Y:S04]  /*4d30*/  LDS.64 R40, [R5+0x4d58] ;  /* 0x004d580005287984 */ /* 0x000fe80000000a00 */
[----:B------:R-:W2:Y:S01]  /*4d40*/  LDS.128 R192, [R69+0x77e0] ;  /* 0x0077e00045c07984 */ /* 0x000ea20000000c00 */
[----:B---3--:R-:W-:-:S02]  /*4d50*/  DFMA R74, R162, R46, R44 ;  /* 0x0000002ea24a722b */ /* 0x008fc4000000002c */
[----:B----4-:R-:W-:Y:S01]  /*4d60*/  DFMA R52, R24, R200, R48 ;  /* 0x000000c81834722b */ /* 0x010fe20000000030 */
[----:B------:R-:W-:Y:S04]  /*4d70*/  LDS.64 R42, [R68+0x68] ;  /* 0x00006800442a7984 */ /* 0x000fe80000000a00 */
[----:B------:R-:W3:Y:S04]  /*4d80*/  LDS.64 R88, [R7+0x68] ;  /* 0x0000680007587984 */ /* 0x000ee80000000a00 */
[----:B------:R-:W-:Y:S04]  /*4d90*/  LDS.64 R44, [R124+0x70] ;  /* 0x000070007c2c7984 */ /* 0x000fe80000000a00 */
[----:B------:R-:W4:Y:S04]  /*4da0*/  LDS.64 R116, [R9+0x690] ;  /* 0x0006900009747984 */ /* 0x000f280000000a00 */
[----:B------:R-:W4:Y:S01]  /*4db0*/  LDS.64 R46, [R5+0x5460] ;  /* 0x00546000052e7984 */ /* 0x000f220000000a00 */
[----:B------:R-:W-:-:S02]  /*4dc0*/  DFMA R72, R166, R70, R50 ;  /* 0x00000046a648722b */ /* 0x000fc40000000032 */
[----:B------:R-:W-:Y:S01]  /*4dd0*/  DFMA R74, R126, R78, R74 ;  /* 0x0000004e7e4a722b */ /* 0x000fe2000000004a */
[----:B------:R-:W-:Y:S01]  /*4de0*/  LDS.64 R48, [R68+0x70] ;  /* 0x0000700044307984 */ /* 0x000fe20000000a00 */
[----:B------:R-:W-:-:S03]  /*4df0*/  DFMA R70, R26, R202, R52 ;  /* 0x000000ca1a46722b */ /* 0x000fc60000000034 */
[----:B------:R-:W4:Y:S04]  /*4e00*/  LDS.64 R108, [R7+0x70] ;  /* 0x00007000076c7984 */ /* 0x000f280000000a00 */
[----:B------:R-:W-:Y:S04]  /*4e10*/  LDS.64 R50, [R5+0x5b68] ;  /* 0x005b680005327984 */ /* 0x000fe80000000a00 */
[----:B------:R-:W4:Y:S01]  /*4e20*/  LDS.128 R188, [R69+0x77f0] ;  /* 0x0077f00045bc7984 */ /* 0x000f220000000c00 */
[----:B-1----:R-:W-:Y:S02]  /*4e30*/  DFMA R72, R120, R76, R72 ;  /* 0x0000004c7848722b */ /* 0x002fe40000000048 */
[----:B------:R-:W-:Y:S01]  /*4e40*/  DFMA R74, R122, R82, R74 ;  /* 0x000000527a4a722b */ /* 0x000fe2000000004a */
[----:B------:R-:W1:Y:S01]  /*4e50*/  LDS.64 R52, [R5+0x6270] ;  /* 0x0062700005347984 */ /* 0x000e620000000a00 */
[----:B------:R-:W-:-:S04]  /*4e60*/  DFMA R70, R28, R196, R70 ;  /* 0x000000c41c46722b */ /* 0x000fc80000000046 */
[----:B0-----:R-:W-:Y:S02]  /*4e70*/  DFMA R72, R30, R80, R72 ;  /* 0x000000501e48722b */ /* 0x001fe40000000048 */
[----:B------:R-:W-:Y:S02]  /*4e80*/  DFMA R74, R32, R86, R74 ;  /* 0x00000056204a722b */ /* 0x000fe4000000004a */
[----:B------:R-:W-:-:S04]  /*4e90*/  DFMA R70, R34, R198, R70 ;  /* 0x000000c62246722b */ /* 0x000fc80000000046 */
[----:B--2---:R-:W-:Y:S02]  /*4ea0*/  DFMA R72, R36, R84, R72 ;  /* 0x000000542448722b */ /* 0x004fe40000000048 */
[----:B------:R-:W-:Y:S02]  /*4eb0*/  DFMA R74, R38, R90, R74 ;  /* 0x0000005a264a722b */ /* 0x000fe4000000004a */
[----:B------:R-:W-:-:S04]  /*4ec0*/  DFMA R70, R40, R192, R70 ;  /* 0x000000c02846722b */ /* 0x000fc80000000046 */
[----:B---3--:R-:W-:Y:S02]  /*4ed0*/  DFMA R72, R42, R88, R72 ;  /* 0x000000582a48722b */ /* 0x008fe40000000048 */
[----:B----4-:R-:W-:Y:S02]  /*4ee0*/  DFMA R116, R44, R116, R74 ;  /* 0x000000742c74722b */ /* 0x010fe4000000004a */
[----:B------:R-:W-:Y:S01]  /*4ef0*/  DFMA R70, R46, R194, R70 ;  /* 0x000000c22e46722b */ /* 0x000fe20000000046 */
[----:B------:R-:W-:-:S03]  /*4f00*/  VIADD R55, R55, 0x708 ;  /* 0x0000070837377836 */ /* 0x000fc60000000000 */
[----:B------:R-:W-:Y:S02]  /*4f10*/  DFMA R108, R48, R108, R72 ;  /* 0x0000006c306c722b */ /* 0x000fe40000000048 */
[C---:B------:R-:W-:Y:S02]  /*4f20*/  DMUL R60, R116.reuse, R58 ;  /* 0x0000003a743c7228 */ /* 0x040fe40000000000 */
[----:B------:R-:W-:Y:S02]  /*4f30*/  DMUL R64, R116, R64 ;  /* 0x0000004074407228 */ /* 0x000fe40000000000 */
[----:B------:R-:W-:Y:S01]  /*4f40*/  DFMA R70, R50, R188, R70 ;  /* 0x000000bc3246722b */ /* 0x000fe20000000046 */
[----:B------:R-:W-:-:S03]  /*4f50*/  LEA R55, R8, R55, 0x18 ;  /* 0x0000003708377211 */ /* 0x000fc600078ec0ff */
[C---:B------:R-:W-:Y:S01]  /*4f60*/  DFMA R60, R108.reuse, R62, R60 ;  /* 0x0000003e6c3c722b */ /* 0x040fe2000000003c */
[C---:B------:R-:W-:Y:S01]  /*4f70*/  IMAD R8, R6.reuse, 0x708, R69 ;  /* 0x0000070806087824 */ /* 0x040fe200078e0245 */
[----:B------:R-:W-:Y:S02]  /*4f80*/  DFMA R64, R108, R58, R64 ;  /* 0x0000003a6c40722b */ /* 0x000fe40000000040 */
[----:B-1----:R-:W-:Y:S01]  /*4f90*/  DFMA R118, R52, R190, R70 ;  /* 0x000000be3476722b */ /* 0x002fe20000000046 */
[----:B------:R-:W-:Y:S01]  /*4fa0*/  IMAD R56, R6, 0x708, R55 ;  /* 0x0000070806387824 */ /* 0x000fe200078e0237 */
[----:B------:R-:W-:Y:S01]  /*4fb0*/  BAR.SYNC.DEFER_BLOCKING 0x0 ;  /* 0x0000000000007b1d */ /* 0x000fe20000010000 */
[----:B------:R-:W-:Y:S02]  /*4fc0*/  IMAD R6, R57, 0x78, R8 ;  /* 0x0000007839067824 */ /* 0x000fe400078e0208 */
[----:B------:R-:W-:-:S03]  /*4fd0*/  IMAD R8, R125, 0x8, R56 ;  /* 0x000000087d087824 */ /* 0x000fc600078e0238 */
[C---:B------:R-:W-:Y:S01]  /*4fe0*/  DFMA R60, R118.reuse, R102, R60 ;  /* 0x00000066763c722b */ /* 0x040fe2000000003c */
[----:B------:R-:W-:Y:S01]  /*4ff0*/  IMAD R251, R125, 0x8, R6 ;  /* 0x000000087dfb7824 */ /* 0x000fe200078e0206 */
[----:B------:R-:W-:Y:S01]  /*5000*/  DFMA R64, R118, R100, R64 ;  /* 0x000000647640722b */ /* 0x000fe20000000040 */
[----:B------:R-:W-:-:S04]  /*5010*/  IMAD R250, R57, 0x78, R8 ;  /* 0x0000007839fa7824 */ /* 0x000fc800078e0208 */
[----:B------:R-:W-:Y:S04]  /*5020*/  STS.64 [R251], R60 ;  /* 0x0000003cfb007388 */ /* 0x000fe80000000a00 */
[----:B------:R-:W-:Y:S01]  /*5030*/  STS.64 [R250], R64 ;  /* 0x00000040fa007388 */ /* 0x000fe20000000a00 */
[----:B------:R-:W-:Y:S01]  /*5040*/  BAR.SYNC.DEFER_BLOCKING 0x0 ;  /* 0x0000000000007b1d */ /* 0x000fe20000010000 */
[----:B------:R-:W-:Y:S02]  /*5050*/  IMAD R124, R57, -0x70, R124 ;  /* 0xffffff90397c7824 */ /* 0x000fe400078e027c */
[----:B------:R-:W-:-:S03]  /*5060*/  IMAD R125, R125, -0x70, R68 ;  /* 0xffffff907d7d7824 */ /* 0x000fc600078e0244 */
[----:B------:R-:W-:Y:S04]  /*5070*/  LDS.64 R54, [R54] ;  /* 0x0000000036367984 */ /* 0x000fe80000000a00 */
[----:B------:R-:W0:Y:S04]  /*5080*/  LDS.64 R62, [R6] ;  /* 0x00000000063e7984 */ /* 0x000e280000000a00 */
[----:B------:R-:W-:Y:S04]  /*5090*/  LDS.64 R56, [R124] ;  /* 0x000000007c387984 */ /* 0x000fe80000000a00 */
[----:B------:R-:W1:Y:S04]  /*50a0*/  LDS.64 R70, [R8] ;  /* 0x0000000008467984 */ /* 0x000e680000000a00 */
[----:B------:R-:W-:Y:S04]  /*50b0*/  LDS.64 R58, [R125+0x78] ;  /* 0x000078007d3a7984 */ /* 0x000fe80000000a00 */
[----:B------:R-:W2:Y:S04]  /*50c0*/  LDS.64 R68, [R6+0x8] ;  /* 0x0000080006447984 */ /* 0x000ea80000000a00 */
[----:B------:R-:W-:Y:S04]  /*50d0*/  LDS.64 R60, [R124+0x78] ;  /* 0x000078007c3c7984 */ /* 0x000fe80000000a00 */
[----:B------:R-:W3:Y:S01]  /*50e0*/  LDS.64 R72, [R8+0x78] ;  /* 0x0000780008487984 */ /* 0x000ee20000000a00 */
[----:B------:R-:W-:-:S03]  /*50f0*/  DMUL R66, R66, UR10 ;  /* 0x0000000a42427c28 */ /* 0x000fc60008000000 */
[----:B------:R-:W-:Y:S04]  /*5100*/  LDS.64 R74, [R6+0x10] ;  /* 0x00001000064a7984 */ /* 0x000fe80000000a00 */
[----:B------:R-:W-:Y:S04]  /*5110*/  LDS.64 R76, [R8+0xf0] ;  /* 0x0000f000084c7984 */ /* 0x000fe80000000a00 */
[----:B------:R-:W-:Y:S01]  /*5120*/  LDS.64 R78, [R6+0x18] ;  /* 0x00001800064e7984 */ /* 0x000fe20000000a00 */
[----:B0-----:R-:W-:-:S03]  /*5130*/  DMUL R64, R54, R62 ;  /* 0x0000003e36407228 */ /* 0x001fc60000000000 */
[----:B------:R-:W-:Y:S04]  /*5140*/  LDS.64 R80, [R8+0x168] ;  /* 0x0001680008507984 */ /* 0x000fe80000000a00 */
[----:B------:R-:W0:Y:S01]  /*5150*/  LDS.64 R62, [R125+0xf0] ;  /* 0x0000f0007d3e7984 */ /* 0x000e220000000a00 */
[----:B------:R-:W-:-:S03]  /*5160*/  DFMA R66, R10, R66, R64 ;  /* 0x000000420a42722b */ /* 0x000fc60000000040 */
[----:B------:R-:W-:Y:S04]  /*5170*/  LDS.64 R82, [R6+0x20] ;  /* 0x0000200006527984 */ /* 0x000fe80000000a00 */
[----:B------:R-:W4:Y:S01]  /*5180*/  LDS.64 R64, [R124+0xf0] ;  /* 0x0000f0007c407984 */ /* 0x000f220000000a00 */
[----:B-1----:R-:W-:-:S03]  /*5190*/  DFMA R70, R56, R70, R66 ;  /* 0x000000463846722b */ /* 0x002fc60000000042 */
[----:B------:R-:W-:Y:S04]  /*51a0*/  LDS.64 R84, [R8+0x1e0] ;  /* 0x0001e00008547984 */ /* 0x000fe80000000a00 */
[----:B------:R-:W1:Y:S01]  /*51b0*/  LDS.64 R66, [R125+0x168] ;  /* 0x000168007d427984 */ /* 0x000e620000000a00 */
[----:B--2---:R-:W-:-:S03]  /*51c0*/  DFMA R70, R58, R68, R70 ;  /* 0x000000443a46722b */ /* 0x004fc60000000046 */
[----:B------:R-:W-:Y:S04]  /*51d0*/  LDS.64 R86, [R6+0x28] ;  /* 0x0000280006567984 */ /* 0x000fe80000000a00 */
[----:B------:R-:W2:Y:S01]  /*51e0*/  LDS.64 R68, [R124+0x168] ;  /* 0x000168007c447984 */ /* 0x000ea20000000a00 */
[----:B---3--:R-:W-:-:S03]  /*51f0*/  DFMA R72, R60, R72, R70 ;  /* 0x000000483c48722b */ /* 0x008fc60000000046 */
[----:B------:R-:W-:Y:S04]  /*5200*/  LDS.64 R88, [R8+0x258] ;  /* 0x0002580008587984 */ /* 0x000fe80000000a00 */
[----:B------:R-:W3:Y:S04]  /*5210*/  LDS.64 R70, [R125+0x1e0] ;  /* 0x0001e0007d467984 */ /* 0x000ee80000000a00 */
[----:B------:R-:W-:Y:S01]  /*5220*/  LDS.64 R90, [R6+0x30] ;  /* 0x00003000065a7984 */ /* 0x000fe20000000a00 */
[----:B0-----:R-:W-:-:S03]  /*5230*/  DFMA R74, R62, R74, R72 ;  /* 0x0000004a3e4a722b */ /* 0x001fc60000000048 */
[----:B------:R-:W-:Y:S04]  /*5240*/  LDS.64 R92, [R8+0x2d0] ;  /* 0x0002d000085c7984 */ /* 0x000fe80000000a00 */
[----:B------:R-:W0:Y:S01]  /*5250*/  LDS.64 R72, [R124+0x1e0] ;  /* 0x0001e0007c487984 */ /* 0x000e220000000a00 */
[----:B----4-:R-:W-:-:S03]  /*5260*/  DFMA R76, R64, R76, R74 ;  /* 0x0000004c404c722b */ /* 0x010fc6000000004a */
        /* <DEDUP_REMOVED lines=22> */
[----:B------:R-:W2:Y:S04]  /*53d0*/  LDS.64 R178, [R9+0x708] ;  /* 0x0007080009b27984 */ /* 0x000ea80000000a00 */
        /* <DEDUP_REMOVED lines=12> */
[----:B------:R-:W-:Y:S01]  /*54a0*/  LDS.64 R114, [R6+0x58] ;  /* 0x0000580006727984 */ /* 0x000fe20000000a00 */
[----:B------:R-:W-:Y:S02]  /*54b0*/  DFMA R186, R136, R168, RZ ;  /* 0x000000a888ba722b */ /* 0x000fe400000000ff */
[----:B--2---:R-:W-:Y:S01]  /*54c0*/  DFMA R224, R152, R178, RZ ;  /* 0x000000b298e0722b */ /* 0x004fe200000000ff */
[----:B------:R-:W-:Y:S01]  /*54d0*/  LDS.64 R168, [R9+0x8e8] ;  /* 0x0008e80009a87984 */ /* 0x000fe20000000a00 */
[----:B------:R-:W-:-:S03]  /*54e0*/  DFMA R104, R88, R104, R96 ;  /* 0x000000685868722b */ /* 0x000fc60000000060 */
[----:B------:R-:W-:Y:S04]  /*54f0*/  LDS.64 R98, [R125+0x528] ;  /* 0x000528007d627984 */ /* 0x000fe80000000a00 */
[----:B------:R-:W1:Y:S01]  /*5500*/  LDS.64 R96, [R124+0x4b0] ;  /* 0x0004b0007c607984 */ /* 0x000e620000000a00 */
[----:B---3--:R-:W-:Y:S01]  /*5510*/  DFMA R182, R90, R112, R104 ;  /* 0x000000705ab6722b */ /* 0x008fe20000000068 */
[----:B------:R-:W-:Y:S02]  /*5520*/  ULEA UR6, UR7, UR6, 0x18 ;  /* 0x0000000607067291 */ /* 0x000fe4000f8ec0ff */
[----:B------:R-:W2:Y:S04]  /*5530*/  LDS.64 R104, [R7+0x720] ;  /* 0x0007200007687984 */ /* 0x000ea80000000a00 */
[----:B------:R-:W3:Y:S01]  /*5540*/  LDS.64 R112, [R9+0x7f8] ;  /* 0x0007f80009707984 */ /* 0x000ee20000000a00 */
[----:B------:R-:W-:-:S03]  /*5550*/  DFMA R180, R142, R180, R186 ;  /* 0x000000b48eb4722b */ /* 0x000fc600000000ba */
[----:B------:R-:W-:Y:S01]  /*5560*/  LDS.64 R186, [R8+0x528] ;  /* 0x0005280008ba7984 */ /* 0x000fe20000000a00 */
[----:B0-----:R-:W-:-:S03]  /*5570*/  DFMA R184, R92, R106, R182 ;  /* 0x0000006a5cb8722b */ /* 0x001fc600000000b6 */
[----:B------:R-:W-:Y:S01]  /*5580*/  LDS.64 R244, [R6+0x68] ;  /* 0x0000680006f47984 */ /* 0x000fe20000000a00 */
[----:B------:R-:W-:-:S03]  /*5590*/  DMUL R182, R116, R100 ;  /* 0x0000006474b67228 */ /* 0x000fc60000000000 */
[----:B------:R-:W-:Y:S01]  /*55a0*/  LDS.64 R106, [R9+0x870] ;  /* 0x00087000096a7984 */ /* 0x000fe20000000a00 */
[----:B----4-:R-:W-:-:S03]  /*55b0*/  DFMA R116, R94, R172, R184 ;  /* 0x000000ac5e74722b */ /* 0x010fc600000000b8 */
[----:B------:R-:W-:Y:S04]  /*55c0*/  LDS.64 R100, [R124+0x528] ;  /* 0x000528007c647984 */ /* 0x000fe80000000a00 */
[----:B------:R-:W0:Y:S04]  /*55d0*/  LDS.64 R172, [R7+0x728] ;  /* 0x0007280007ac7984 */ /* 0x000e280000000a00 */
[----:B------:R-:W4:Y:S01]  /*55e0*/  LDS.64 R184, [R7+0x730] ;  /* 0x0007300007b87984 */ /* 0x000f220000000a00 */
[----:B------:R-:W-:Y:S02]  /*55f0*/  DFMA R178, R108, R102, R182 ;  /* 0x000000666cb2722b */ /* 0x000fe400000000b6 */
[----:B------:R-:W-:Y:S01]  /*5600*/  DFMA R176, R128, R176, R180 ;  /* 0x000000b080b0722b */ /* 0x000fe200000000b4 */
[----:B------:R-:W-:Y:S01]  /*5610*/  LDS.64 R108, [R9+0x960] ;  /* 0x00096000096c7984 */ /* 0x000fe20000000a00 */
[----:B-1----:R-:W-:-:S03]  /*5620*/  DFMA R182, R96, R170, R116 ;  /* 0x000000aa60b6722b */ /* 0x002fc60000000074 */
[----:B------:R-:W-:Y:S04]  /*5630*/  LDS.64 R102, [R125+0x5a0] ;  /* 0x0005a0007d667984 */ /* 0x000fe80000000a00 */
[----:B------:R-:W1:Y:S01]  /*5640*/  LDS.64 R116, [R7+0x738] ;  /* 0x0007380007747984 */ /* 0x000e620000000a00 */
[----:B------:R-:W-:-:S03]  /*5650*/  DFMA R222, R118, R222, R178 ;  /* 0x000000de76de722b */ /* 0x000fc600000000b2 */
[----:B------:R-:W1:Y:S01]  /*5660*/  LDS.64 R118, [R7+0x740] ;  /* 0x0007400007767984 */ /* 0x000e620000000a00 */
[----:B--2---:R-:W-:Y:S02]  /*5670*/  DFMA R176, R146, R104, R176 ;  /* 0x0000006892b0722b */ /* 0x004fe400000000b0 */
[----:B------:R-:W-:Y:S01]  /*5680*/  DFMA R174, R148, R174, R224 ;  /* 0x000000ae94ae722b */ /* 0x000fe200000000e0 */
[----:B------:R-:W-:Y:S04]  /*5690*/  LDS.64 R170, [R9+0x9d8] ;  /* 0x0009d80009aa7984 */ /* 0x000fe80000000a00 */
[----:B------:R-:W2:Y:S03]  /*56a0*/  LDS.64 R224, [R7+0x748] ;  /* 0x0007480007e07984 */ /* 0x000ea60000000a00 */
[----:B---3--:R-:W-:Y:S01]  /*56b0*/  DFMA R174, R156, R112, R174 ;  /* 0x000000709cae722b */ /* 0x008fe200000000ae */
[----:B------:R-:W-:Y:S04]  /*56c0*/  LDS.64 R178, [R9+0xa50] ;  /* 0x000a500009b27984 */ /* 0x000fe80000000a00 */
[----:B------:R-:W-:Y:S01]  /*56d0*/  LDS.64 R180, [R6+0x60] ;  /* 0x0000600006b47984 */ /* 0x000fe20000000a00 */
[----:B0-----:R-:W-:-:S03]  /*56e0*/  DFMA R172, R144, R172, R176 ;  /* 0x000000ac90ac722b */ /* 0x001fc600000000b0 */
[----:B------:R-:W-:Y:S04]  /*56f0*/  LDS.64 R104, [R124+0x5a0] ;  /* 0x0005a0007c687984 */ /* 0x000fe80000000a00 */
[----:B------:R-:W0:Y:S01]  /*5700*/  LDS.64 R176, [R7+0x750] ;  /* 0x0007500007b07984 */ /* 0x000e220000000a00 */
[----:B----4-:R-:W-:-:S03]  /*5710*/  DFMA R184, R150, R184, R172 ;  /* 0x000000b896b8722b */ /* 0x010fc600000000ac */
[----:B------:R-:W-:Y:S01]  /*5720*/  LDS.64 R240, [R7+0x770] ;  /* 0x0007700007f07984 */ /* 0x000fe20000000a00 */
[----:B------:R-:W-:Y:S02]  /*5730*/  DFMA R174, R132, R106, R174 ;  /* 0x0000006a84ae722b */ /* 0x000fe400000000ae */
[----:B------:R-:W-:Y:S01]  /*5740*/  DFMA R112, R98, R114, R182 ;  /* 0x000000726270722b */ /* 0x000fe200000000b6 */
[----:B------:R-:W-:Y:S01]  /*5750*/  LDS.64 R106, [R125+0x618] ;  /* 0x000618007d6a7984 */ /* 0x000fe20000000a00 */
[----:B-1----:R-:W-:-:S03]  /*5760*/  DFMA R116, R158, R116, R184 ;  /* 0x000000749e74722b */ /* 0x002fc600000000b8 */
[----:B------:R-:W-:Y:S01]  /*5770*/  LDS.64 R182, [R8+0x5a0] ;  /* 0x0005a00008b67984 */ /* 0x000fe20000000a00 */
[----:B------:R-:W-:-:S03]  /*5780*/  DFMA R168, R154, R168, R174 ;  /* 0x000000a89aa8722b */ /* 0x000fc600000000ae */
[----:B------:R-:W1:Y:S01]  /*5790*/  LDS.64 R174, [R9+0xac8] ;  /* 0x000ac80009ae7984 */ /* 0x000e620000000a00 */
[----:B------:R-:W-:-:S03]  /*57a0*/  DFMA R118, R134, R118, R116 ;  /* 0x000000768676722b */ /* 0x000fc60000000074 */
[----:B------:R-:W-:Y:S01]  /*57b0*/  LDS.64 R172, [R7+0x758] ;  /* 0x0007580007ac7984 */ /* 0x000fe20000000a00 */
[----:B------:R-:W-:-:S03]  /*57c0*/  DFMA R108, R164, R108, R168 ;  /* 0x0000006ca46c722b */ /* 0x000fc600000000a8 */
[----:B------:R-:W3:Y:S01]  /*57d0*/  LDS.64 R168, [R9+0xb40] ;  /* 0x000b400009a87984 */ /* 0x000ee20000000a00 */
[----:B--2---:R-:W-:-:S03]  /*57e0*/  DFMA R224, R140, R224, R118 ;  /* 0x000000e08ce0722b */ /* 0x004fc60000000076 */
[----:B------:R-:W-:Y:S01]  /*57f0*/  LDS.64 R116, [R9+0xc30] ;  /* 0x000c300009747984 */ /* 0x000fe20000000a00 */
[----:B------:R-:W-:Y:S02]  /*5800*/  DFMA R170, R138, R170, R108 ;  /* 0x000000aa8aaa722b */ /* 0x000fe4000000006c */
[----:B------:R-:W-:Y:S01]  /*5810*/  DFMA R186, R100, R186, R112 ;  /* 0x000000ba64ba722b */ /* 0x000fe20000000070 */
[----:B------:R-:W2:Y:S04]  /*5820*/  LDS.64 R108, [R9+0xbb8] ;  /* 0x000bb800096c7984 */ /* 0x000ea80000000a00 */
[----:B------:R-:W4:Y:S01]  /*5830*/  LDS.128 R112, [UR6+0x7800] ;  /* 0x00780006ff707984 */ /* 0x000f220008000c00 */
[----:B0-----:R-:W-:-:S03]  /*5840*/  DFMA R176, R166, R176, R224 ;  /* 0x000000b0a6b0722b */ /* 0x001fc600000000e0 */
[----:B------:R-:W-:Y:S01]  /*5850*/  LDS.64 R118, [R9+0xca8] ;  /* 0x000ca80009767984 */ /* 0x000fe20000000a00 */
[----:B------:R-:W-:-:S03]  /*5860*/  CS2R R224, SRZ ;  /* 0x0000000000e07805 */ /* 0x000fc6000001ff00 */
[----:B------:R-:W-:Y:S04]  /*5870*/  LDS.64 R228, [R9+0xd98] ;  /* 0x000d980009e47984 */ /* 0x000fe80000000a00 */
[----:B------:R-:W4:Y:S01]  /*5880*/  @!P2 LDG.E.64.CONSTANT R224, desc[UR76][R216.64+0x1ace8] ;  /* 0x01ace84cd8e0a981 */ /* 0x000f22000c1e9b00 */
[----:B------:R-:W-:Y:S02]  /*5890*/  DFMA R178, R160, R178, R170 ;  /* 0x000000b2a0b2722b */ /* 0x000fe400000000aa */
[----:B------:R-:W-:Y:S01]  /*58a0*/  DFMA R180, R102, R180, R186 ;  /* 0x000000b466b4722b */ /* 0x000fe200000000ba */
[----:B------:R-:W-:Y:S04]  /*58b0*/  LDS.64 R170, [R7+0x760] ;  /* 0x0007600007aa7984 */ /* 0x000fe80000000a00 */
[----:B------:R-:W0:Y:S01]  /*58c0*/  LDS.128 R184, [UR6+0x7810] ;  /* 0x00781006ffb87984 */ /* 0x000e220008000c00 */
[----:B-1----:R-:W-:-:S02]  /*58d0*/  DFMA R174, R130, R174, R178 ;  /* 0x000000ae82ae722b */ /* 0x002fc400000000b2 */
[----:B------:R-:W-:Y:S01]  /*58e0*/  DFMA R180, R104, R182, R180 ;  /* 0x000000b668b4722b */ /* 0x000fe200000000b4 */
[----:B------:R-:W-:Y:S04]  /*58f0*/  LDS.64 R232, [R7+0x778] ;  /* 0x0007780007e87984 */ /* 0x000fe80000000a00 */
[----:B------:R-:W-:Y:S01]  /*5900*/  LDS.64 R230, [UR6+0x7870] ;  /* 0x00787006ffe67984 */ /* 0x000fe20008000a00 */
[----:B---3--:R-:W-:Y:S02]  /*5910*/  DFMA R168, R162, R168, R174 ;  /* 0x000000a8a2a8722b */ /* 0x008fe400000000ae */
[----:B------:R-:W-:Y:S01]  /*5920*/  DFMA R244, R106, R244, R180 ;  /* 0x000000f46af4722b */ /* 0x000fe200000000b4 */
[----:B------:R-:W-:Y:S04]  /*5930*/  LDS.64 R242, [R8+0x618] ;  /* 0x0006180008f27984 */ /* 0x000fe80000000a00 */
[----:B------:R-:W1:Y:S01]  /*5940*/  LDS.128 R180, [UR6+0x7820] ;  /* 0x00782006ffb47984 */ /* 0x000e620008000c00 */
[----:B--2---:R-:W-:-:S02]  /*5950*/  DFMA R174, R126, R108, R168 ;  /* 0x0000006c7eae722b */ /* 0x004fc400000000a8 */
[----:B----4-:R-:W-:Y:S01]  /*5960*/  DFMA R238, R10, R112, RZ ;  /* 0x000000700aee722b */ /* 0x010fe200000000ff */
[----:B------:R-:W2:Y:S01]  /*5970*/  LDS.64 R168, [R7+0x768] ;  /* 0x0007680007a87984 */ /* 0x000ea20000000a00 */
[----:B------:R-:W-:-:S03]  /*5980*/  DFMA R172, R120, R172, R176 ;  /* 0x000000ac78ac722b */ /* 0x000fc600000000b0 */
[----:B------:R-:W3:Y:S03]  /*5990*/  LDS.128 R176, [UR6+0x7830] ;  /* 0x00783006ffb07984 */ /* 0x000ee60008000c00 */
[----:B------:R-:W-:Y:S01]  /*59a0*/  DFMA R238, R12, R114, R238 ;  /* 0x000000720cee722b */ /* 0x000fe200000000ee */
[----:B------:R-:W4:Y:S01]  /*59b0*/  LDS.64 R108, [R9+0xd20] ;  /* 0x000d2000096c7984 */ /* 0x000f220000000a00 */
[----:B------:R-:W-:-:S06]  /*59c0*/  DFMA R174, R122, R116, R174 ;  /* 0x000000747aae722b */ /* 0x000fcc00000000ae */
[----:B0-----:R-:W-:Y:S02]  /*59d0*/  DFMA R238, R14, R184, R238 ;  /* 0x000000b80eee722b */ /* 0x001fe400000000ee */
[----:B------:R-:W-:Y:S02]  /*59e0*/  DFMA R116, R30, R170, R172 ;  /* 0x000000aa1e74722b */ /* 0x000fe400000000ac */
[----:B------:R-:W-:Y:S01]  /*59f0*/  DFMA R118, R32, R118, R174 ;  /* 0x000000762076722b */ /* 0x000fe200000000ae */
[----:B------:R-:W0:Y:S03]  /*5a00*/  LDS.128 R172, [UR6+0x7840] ;  /* 0x00784006ffac7984 */ /* 0x000e260008000c00 */
[----:B------:R-:W-:-:S08]  /*5a10*/  DFMA R238, R16, R186, R238 ;  /* 0x000000ba10ee722b */ /* 0x000fd000000000ee */
[----:B-1----:R-:W-:Y:S02]  /*5a20*/  DFMA R238, R18, R180, R238 ;  /* 0x000000b412ee722b */ /* 0x002fe400000000ee */
[----:B--2---:R-:W-:Y:S01]  /*5a30*/  DFMA R116, R36, R168, R116 ;  /* 0x000000a82474722b */ /* 0x004fe20000000074 */
[----:B------:R-:W1:Y:S05]  /*5a40*/  LDS.128 R168, [UR6+0x7850] ;  /* 0x00785006ffa87984 */ /* 0x000e6a0008000c00 */
[----:B------:R-:W-:-:S08]  /*5a50*/  DFMA R238, R20, R182, R238 ;  /* 0x000000b614ee722b */ /* 0x000fd000000000ee */
[----:B---3--:R-:W-:Y:S02]  /*5a60*/  DFMA R238, R22, R176, R238 ;  /* 0x000000b016ee722b */ /* 0x008fe400000000ee */
[----:B----4-:R-:W-:Y:S02]  /*5a70*/  DFMA R108, R38, R108, R118 ;  /* 0x0000006c266c722b */ /* 0x010fe40000000076 */
[----:B------:R-:W-:Y:S01]  /*5a80*/  DFMA R240, R42, R240, R116 ;  /* 0x000000f02af0722b */ /* 0x000fe20000000074 */
[----:B------:R-:W2:Y:S03]  /*5a90*/  LDS.128 R116, [UR6+0x7860] ;  /* 0x00786006ff747984 */ /* 0x000ea60008000c00 */
[----:B------:R-:W-:-:S08]  /*5aa0*/  DFMA R238, R24, R178, R238 ;  /* 0x000000b218ee722b */ /* 0x000fd000000000ee */
[----:B0-----:R-:W-:-:S08]  /*5ab0*/  DFMA R238, R26, R172, R238 ;  /* 0x000000ac1aee722b */ /* 0x001fd000000000ee */
[----:B------:R-:W-:Y:S02]  /*5ac0*/  DFMA R238, R28, R174, R238 ;  /* 0x000000ae1cee722b */ /* 0x000fe400000000ee */
[----:B------:R-:W-:Y:S01]  /*5ad0*/  DFMA R228, R44, R228, R108 ;  /* 0x000000e42ce4722b */ /* 0x000fe2000000006c */
[----:B------:R-:W0:Y:S05]  /*5ae0*/  LDS.64 R108, [R124+0x618] ;  /* 0x000618007c6c7984 */ /* 0x000e2a0000000a00 */
[----:B-1----:R-:W-:-:S08]  /*5af0*/  DFMA R238, R34, R168, R238 ;  /* 0x000000a822ee722b */ /* 0x002fd000000000ee */
[----:B------:R-:W-:Y:S02]  /*5b00*/  DFMA R238, R40, R170, R238 ;  /* 0x000000aa28ee722b */ /* 0x000fe400000000ee */
[----:B------:R-:W-:-:S06]  /*5b10*/  DFMA R232, R48, R232, R240 ;  /* 0x000000e830e8722b */ /* 0x000fcc00000000f0 */
[----:B--2---:R-:W-:Y:S02]  /*5b20*/  DFMA R238, R46, R116, R238 ;  /* 0x000000742eee722b */ /* 0x004fe400000000ee */
[----:B------:R-:W-:-:S06]  /*5b30*/  DMUL R240, R228, R236 ;  /* 0x000000ece4f07228 */ /* 0x000fcc0000000000 */
[----:B------:R-:W-:Y:S02]  /*5b40*/  DFMA R238, R50, R118, R238 ;  /* 0x0000007632ee722b */ /* 0x000fe400000000ee */
[----:B------:R-:W-:Y:S02]  /*5b50*/  DFMA R110, R232, R110, R240 ;  /* 0x0000006ee86e722b */ /* 0x000fe400000000f0 */
[----:B------:R-:W-:-:S04]  /*5b60*/  DMUL R240, R228, R234 ;  /* 0x000000eae4f07228 */ /* 0x000fc80000000000 */
[----:B------:R-:W-:-:S04]  /*5b70*/  DFMA R234, R52, R230, R238 ;  /* 0x000000e634ea722b */ /* 0x000fc800000000ee */
[----:B------:R-:W-:Y:S02]  /*5b80*/  DFMA R236, R232, R236, R240 ;  /* 0x000000ece8ec722b */ /* 0x000fe400000000f0 */
[----:B0-----:R-:W-:Y:S01]  /*5b90*/  DFMA R244, R108, R242, R244 ;  /* 0x000000f26cf4722b */ /* 0x001fe200000000f4 */
[----:B------:R-:W-:Y:S01]  /*5ba0*/  LDS.64 R240, [R8+0x690] ;  /* 0x0006900008f07984 */ /* 0x000fe20000000a00 */
[----:B------:R-:W-:-:S03]  /*5bb0*/  DFMA R238, R234, R220, R110 ;  /* 0x000000dceaee722b */ /* 0x000fc6000000006e */
[----:B------:R-:W-:Y:S04]  /*5bc0*/  LDS.64 R110, [R125+0x690] ;  /* 0x000690007d6e7984 */ /* 0x000fe80000000a00 */
[----:B------:R-:W-:Y:S04]  /*5bd0*/  LDS.64 R124, [R124+0x690] ;  /* 0x000690007c7c7984 */ /* 0x000fe80000000a00 */
[----:B------:R-:W-:Y:S01]  /*5be0*/  LDS.64 R242, [R6+0x70] ;  /* 0x0000700006f27984 */ /* 0x000fe20000000a00 */
[----:B------:R-:W-:Y:S06]  /*5bf0*/  BAR.SYNC.DEFER_BLOCKING 0x0 ;  /* 0x0000000000007b1d */ /* 0x000fec0000010000 */
[----:B------:R0:W-:Y:S02]  /*5c00*/  STS.64 [R251], R238 ;  /* 0x000000eefb007388 */ /* 0x0001e40000000a00 */
[----:B0-----:R-:W-:-:S06]  /*5c10*/  CS2R R238, SRZ ;  /* 0x0000000000ee7805 */ /* 0x001fcc000001ff00 */
[----:B------:R0:W2:Y:S01]  /*5c20*/  @!P2 LDG.E.64.CONSTANT R238, desc[UR76][R216.64+0x21660] ;  /* 0x0216604cd8eea981 */ /* 0x0000a2000c1e9b00 */
[----:B------:R-:W-:Y:S02]  /*5c30*/  DMUL R226, R226, UR10 ;  /* 0x0000000ae2e27c28 */ /* 0x000fe40008000000 */
[----:B------:R-:W-:-:S07]  /*5c40*/  DFMA R236, R234, R224, R236 ;  /* 0x000000e0eaec722b */ /* 0x000fce00000000ec */
[----:B------:R-:W-:Y:S01]  /*5c50*/  STS.64 [R250], R236 ;  /* 0x000000ecfa007388 */ /* 0x000fe20000000a00 */
[----:B------:R-:W-:Y:S06]  /*5c60*/  BAR.SYNC.DEFER_BLOCKING 0x0 ;  /* 0x0000000000007b1d */ /* 0x000fec0000010000 */
[----:B0-----:R-:W0:Y:S04]  /*5c70*/  LDS.64 R216, [R6] ;  /* 0x0000000006d87984 */ /* 0x001e280000000a00 */
[----:B------:R-:W1:Y:S01]  /*5c80*/  LDS.64 R236, [R8] ;  /* 0x0000000008ec7984 */ /* 0x000e620000000a00 */
[----:B0-----:R-:W-:-:S08]  /*5c90*/  DMUL R216, R54, R216 ;  /* 0x000000d836d87228 */ /* 0x001fd00000000000 */
[----:B------:R-:W-:Y:S02]  /*5ca0*/  DFMA R226, R12, R226, R216 ;  /* 0x000000e20ce2722b */ /* 0x000fe400000000d8 */
[----:B------:R-:W0:Y:S06]  /*5cb0*/  LDS.64 R216, [R6+0x8] ;  /* 0x0000080006d87984 */ /* 0x000e2c0000000a00 */
[----:B-1----:R-:W-:Y:S02]  /*5cc0*/  DFMA R226, R56, R236, R226 ;  /* 0x000000ec38e2722b */ /* 0x002fe400000000e2 */
[----:B------:R-:W-:Y:S01]  /*5cd0*/  DMUL R224, R228, R224 ;  /* 0x000000e0e4e07228 */ /* 0x000fe20000000000 */
[----:B------:R-:W-:Y:S04]  /*5ce0*/  LDS.64 R236, [R8+0xf0] ;  /* 0x0000f00008ec7984 */ /* 0x000fe80000000a00 */
[----:B------:R-:W-:Y:S01]  /*5cf0*/  LDS.64 R228, [R6+0x10] ;  /* 0x0000100006e47984 */ /* 0x000fe20000000a00 */
[----:B0-----:R-:W-:-:S03]  /*5d00*/  DFMA R216, R58, R216, R226 ;  /* 0x000000d83ad8722b */ /* 0x001fc600000000e2 */
[----:B------:R-:W0:Y:S01]  /*5d10*/  LDS.64 R226, [R8+0x78] ;  /* 0x0000780008e27984 */ /* 0x000e220000000a00 */
[----:B------:R-:W-:Y:S01]  /*5d20*/  DFMA R224, R232, R220, R224 ;  /* 0x000000dce8e0722b */ /* 0x000fe200000000e0 */
[----:B------:R-:W1:Y:S02]  /*5d30*/  @!P2 LDC.64 R232, c[0x0][0x390] ;  /* 0x0000e400ffe8ab82 */ /* 0x000e640000000a00 */
[----:B------:R-:W-:Y:S01]  /*5d40*/  LDS.64 R220, [R8+0x168] ;  /* 0x0001680008dc7984 */ /* 0x000fe20000000a00 */
[----:B0-----:R-:W-:-:S08]  /*5d50*/  DFMA R216, R60, R226, R216 ;  /* 0x000000e23cd8722b */ /* 0x001fd000000000d8 */
[----:B------:R-:W-:Y:S02]  /*5d60*/  DFMA R228, R62, R228, R216 ;  /* 0x000000e43ee4722b */ /* 0x000fe400000000d8 */
[----:B------:R-:W0:Y:S01]  /*5d70*/  LDS.64 R216, [R6+0x18] ;  /* 0x0000180006d87984 */ /* 0x000e220000000a00 */
[----:B------:R-:W-:-:S03]  /*5d80*/  DFMA R226, R222, R202, RZ ;  /* 0x000000cadee2722b */ /* 0x000fc600000000ff */
[----:B------:R-:W-:Y:S02]  /*5d90*/  LDS.64 R202, [R8+0x1e0] ;  /* 0x0001e00008ca7984 */ /* 0x000fe40000000a00 */
[----:B------:R-:W-:Y:S02]  /*5da0*/  DFMA R236, R64, R236, R228 ;  /* 0x000000ec40ec722b */ /* 0x000fe400000000e4 */
[----:B------:R-:W-:Y:S02]  /*5db0*/  DFMA R212, R212, R222, RZ ;  /* 0x000000ded4d4722b */ /* 0x000fe400000000ff */
[----:B------:R-:W-:Y:S02]  /*5dc0*/  DFMA R242, R110, R242, R244 ;  /* 0x000000f26ef2722b */ /* 0x000fe400000000f4 */
[----:B--2---:R-:W-:Y:S01]  /*5dd0*/  DFMA R238, R234, R238, R224 ;  /* 0x000000eeeaee722b */ /* 0x004fe200000000e0 */
[----:B------:R-:W2:Y:S01]  /*5de0*/  LDS.64 R224, [R6+0x20] ;  /* 0x0000200006e07984 */ /* 0x000ea20000000a00 */
[----:B------:R-:W-:-:S02]  /*5df0*/  DFMA R228, R188, R222, RZ ;  /* 0x000000debce4722b */ /* 0x000fc400000000ff */
[----:B0-----:R-:W-:Y:S01]  /*5e00*/  DFMA R216, R66, R216, R236 ;  /* 0x000000d842d8722b */ /* 0x001fe200000000ec */
[----:B------:R-:W-:Y:S01]  /*5e10*/  @!P2 IMAD R189, R0, 0x5c49, R252 ;  /* 0x00005c4900bda824 */ /* 0x000fe200078e02fc */
[----:B------:R-:W-:Y:S01]  /*5e20*/  DFMA R214, R222, R214, RZ ;  /* 0x000000d6ded6722b */ /* 0x000fe200000000ff */
[----:B------:R-:W-:Y:S01]  /*5e30*/  LDS.64 R236, [R9+0x14a0] ;  /* 0x0014a00009ec7984 */ /* 0x000fe20000000a00 */
[----:B------:R-:W-:Y:S02]  /*5e40*/  DFMA R244, R238, R114, R212 ;  /* 0x00000072eef4722b */ /* 0x000fe400000000d4 */
[----:B------:R-:W-:Y:S01]  /*5e50*/  DFMA R240, R124, R240, R242 ;  /* 0x000000f07cf0722b */ /* 0x000fe200000000f2 */
[----:B------:R-:W0:Y:S01]  /*5e60*/  LDS.64 R114, [R6+0x28] ;  /* 0x0000280006727984 */ /* 0x000e220000000a00 */
[----:B------:R-:W-:Y:S02]  /*5e70*/  DFMA R208, R208, R222, RZ ;  /* 0x000000ded0d0722b */ /* 0x000fe400000000ff */
[----:B------:R-:W-:-:S02]  /*5e80*/  DFMA R210, R222, R210, RZ ;  /* 0x000000d2ded2722b */ /* 0x000fc400000000ff */
[----:B------:R-:W-:Y:S02]  /*5e90*/  DFMA R204, R204, R222, RZ ;  /* 0x000000decccc722b */ /* 0x000fe400000000ff */
[----:B------:R-:W-:Y:S02]  /*5ea0*/  DFMA R206, R222, R206, RZ ;  /* 0x000000cedece722b */ /* 0x000fe400000000ff */
[-C--:B------:R-:W-:Y:S02]  /*5eb0*/  DFMA R200, R200, R222.reuse, RZ ;  /* 0x000000dec8c8722b */ /* 0x080fe400000000ff */
[-C--:B------:R-:W-:Y:S02]  /*5ec0*/  DFMA R218, R218, R222.reuse, RZ ;  /* 0x000000dedada722b */ /* 0x080fe400000000ff */
[----:B------:R-:W-:Y:S02]  /*5ed0*/  DFMA R196, R196, R222, RZ ;  /* 0x000000dec4c4722b */ /* 0x000fe400000000ff */
[----:B------:R-:W-:-:S02]  /*5ee0*/  DFMA R198, R222, R198, RZ ;  /* 0x000000c6dec6722b */ /* 0x000fc400000000ff */
[----:B------:R-:W-:Y:S02]  /*5ef0*/  DFMA R192, R192, R222, RZ ;  /* 0x000000dec0c0722b */ /* 0x000fe400000000ff */
[C---:B------:R-:W-:Y:S02]  /*5f00*/  DFMA R194, R222.reuse, R194, RZ ;  /* 0x000000c2dec2722b */ /* 0x040fe400000000ff */
[----:B------:R-:W-:Y:S01]  /*5f10*/  DFMA R222, R222, R190, RZ ;  /* 0x000000bedede722b */ /* 0x000fe200000000ff */
[----:B-1----:R-:W-:Y:S01]  /*5f20*/  @!P2 IMAD.WIDE R188, R189, 0x8, R232 ;  /* 0x00000008bdbca825 */ /* 0x002fe200078e02e8 */
[----:B------:R-:W-:Y:S01]  /*5f30*/  CS2R R190, SRZ ;  /* 0x0000000000be7805 */ /* 0x000fe2000001ff00 */
[----:B------:R-:W-:Y:S01]  /*5f40*/  DFMA R216, R68, R220, R216 ;  /* 0x000000dc44d8722b */ /* 0x000fe200000000d8 */
[----:B------:R-:W-:Y:S01]  /*5f50*/  LDS.64 R232, [R9+0x1428] ;  /* 0x0014280009e87984 */ /* 0x000fe20000000a00 */
[-C--:B------:R-:W-:Y:S02]  /*5f60*/  DFMA R242, R184, R238.reuse, R214 ;  /* 0x000000eeb8f2722b */ /* 0x080fe400000000d6 */
[----:B------:R-:W-:Y:S01]  /*5f70*/  DADD R240, R218, R240 ;  /* 0x00000000daf07229 */ /* 0x000fe200000000f0 */
[----:B------:R-:W1:Y:S01]  /*5f80*/  LDS.64 R184, [R8+0x258] ;  /* 0x0002580008b87984 */ /* 0x000e620000000a00 */
[----:B------:R-:W-:-:S03]  /*5f90*/  DFMA R218, R180, R238, R210 ;  /* 0x000000eeb4da722b */ /* 0x000fc600000000d2 */
[----:B------:R-:W3:Y:S01]  /*5fa0*/  @!P2 LDG.E.64.CONSTANT R190, desc[UR76][R188.64+0x7788] ;  /* 0x0077884cbcbea981 */ /* 0x000ee2000c1e9b00 */
[----:B------:R-:W-:Y:S01]  /*5fb0*/  DFMA R220, R238, R186, R208 ;  /* 0x000000baeedc722b */ /* 0x000fe200000000d0 */
[----:B------:R-:W-:Y:S01]  /*5fc0*/  CS2R R210, SRZ ;  /* 0x0000000000d27805 */ /* 0x000fe2000001ff00 */
[----:B--2---:R-:W-:Y:S01]  /*5fd0*/  DFMA R212, R70, R224, R216 ;  /* 0x000000e046d4722b */ /* 0x004fe200000000d8 */
[----:B------:R-:W-:Y:S01]  /*5fe0*/  CS2R R208, SRZ ;  /* 0x0000000000d07805 */ /* 0x000fe2000001ff00 */
[----:B------:R-:W2:Y:S04]  /*5ff0*/  LDS.64 R180, [R6+0x30] ;  /* 0x0000300006b47984 */ /* 0x000ea80000000a00 */
[----:B------:R-:W4:Y:S02]  /*6000*/  @!P2 LDG.E.64.CONSTANT R210, desc[UR76][R188.64+0xe10] ;  /* 0x000e104cbcd2a981 */ /* 0x000f24000c1e9b00 */
[----:B------:R-:W-:-:S02]  /*6010*/  DFMA R212, R72, R202, R212 ;  /* 0x000000ca48d4722b */ /* 0x000fc400000000d4 */
[----:B------:R-:W4:Y:S01]  /*6020*/  @!P2 LDG.E.64.CONSTANT R208, desc[UR76][R188.64+0x14a78] ;  /* 0x014a784cbcd0a981 */ /* 0x000f22000c1e9b00 */
[----:B------:R-:W-:-:S03]  /*6030*/  CS2R R202, SRZ ;  /* 0x0000000000ca7805 */ /* 0x000fc6000001ff00 */
[----:B------:R-:W2:Y:S04]  /*6040*/  LDS.64 R186, [R8+0x2d0] ;  /* 0x0002d00008ba7984 */ /* 0x000ea80000000a00 */
[----:B------:R-:W4:Y:S01]  /*6050*/  @!P2 LDG.E.64.CONSTANT R202, desc[UR76][R188.64+0xe100] ;  /* 0x00e1004cbccaa981 */ /* 0x000f22000c1e9b00 */
[----:B------:R-:W-:-:S03]  /*6060*/  DFMA R204, R238, R182, R204 ;  /* 0x000000b6eecc722b */ /* 0x000fc600000000cc */
[----:B------:R-:W2:Y:S01]  /*6070*/  LDS.64 R182, [R6+0x38] ;  /* 0x0000380006b67984 */ /* 0x000ea20000000a00 */
[----:B0-----:R-:W-:-:S03]  /*6080*/  DFMA R212, R74, R114, R212 ;  /* 0x000000724ad4722b */ /* 0x001fc600000000d4 */
[----:B------:R-:W0:Y:S01]  /*6090*/  LDS.64 R114, [R8+0x348] ;  /* 0x0003480008727984 */ /* 0x000e220000000a00 */
[-C--:B------:R-:W-:Y:S02]  /*60a0*/  DFMA R206, R176, R238.reuse, R206 ;  /* 0x000000eeb0ce722b */ /* 0x080fe400000000ce */
[----:B------:R-:W-:Y:S01]  /*60b0*/  DFMA R226, R172, R238, R226 ;  /* 0x000000eeace2722b */ /* 0x000fe200000000e2 */
[----:B------:R-:W0:Y:S01]  /*60c0*/  LDS.64 R176, [R7+0xe10] ;  /* 0x000e100007b07984 */ /* 0x000e220000000a00 */
[----:B------:R-:W-:Y:S02]  /*60d0*/  DFMA R196, R238, R174, R196 ;  /* 0x000000aeeec4722b */ /* 0x000fe400000000c4 */
[----:B-1----:R-:W-:Y:S01]  /*60e0*/  DFMA R184, R76, R184, R212 ;  /* 0x000000b84cb8722b */ /* 0x002fe200000000d4 */
[----:B------:R-:W1:Y:S04]  /*60f0*/  LDS.64 R172, [R9+0xe10] ;  /* 0x000e100009ac7984 */ /* 0x000e680000000a00 */
[----:B------:R-:W1:Y:S01]  /*6100*/  LDS.64 R174, [R6+0x40] ;  /* 0x0000400006ae7984 */ /* 0x000e620000000a00 */
[----:B------:R-:W-:-:S02]  /*6110*/  DFMA R200, R238, R178, R200 ;  /* 0x000000b2eec8722b */ /* 0x000fc400000000c8 */
[----:B--2---:R-:W-:Y:S01]  /*6120*/  DFMA R184, R78, R180, R184 ;  /* 0x000000b44eb8722b */ /* 0x004fe200000000b8 */
[----:B------:R-:W2:Y:S04]  /*6130*/  LDS.64 R178, [R7+0xe18] ;  /* 0x000e180007b27984 */ /* 0x000ea80000000a00 */
[----:B------:R-:W2:Y:S01]  /*6140*/  LDS.64 R180, [R9+0xe88] ;  /* 0x000e880009b47984 */ /* 0x000ea20000000a00 */
[----:B------:R-:W-:Y:S02]  /*6150*/  DFMA R198, R168, R238, R198 ;  /* 0x000000eea8c6722b */ /* 0x000fe400000000c6 */
[----:B------:R-:W-:Y:S01]  /*6160*/  DFMA R192, R238, R170, R192 ;  /* 0x000000aaeec0722b */ /* 0x000fe200000000c0 */
[----:B------:R-:W-:Y:S01]  /*6170*/  LDS.64 R168, [R8+0x3c0] ;  /* 0x0003c00008a87984 */ /* 0x000fe20000000a00 */
[----:B------:R-:W-:-:S03]  /*6180*/  DFMA R212, R80, R186, R184 ;  /* 0x000000ba50d4722b */ /* 0x000fc600000000b8 */
[----:B------:R-:W-:Y:S04]  /*6190*/  LDS.64 R170, [R7+0xe28] ;  /* 0x000e280007aa7984 */ /* 0x000fe80000000a00 */
[----:B------:R-:W2:Y:S01]  /*61a0*/  LDS.64 R184, [R7+0xe20] ;  /* 0x000e200007b87984 */ /* 0x000ea20000000a00 */
[----:B------:R-:W-:-:S03]  /*61b0*/  DFMA R182, R82, R182, R212 ;  /* 0x000000b652b6722b */ /* 0x000fc600000000d4 */
[----:B------:R-:W2:Y:S01]  /*61c0*/  LDS.64 R186, [R9+0xf00] ;  /* 0x000f000009ba7984 */ /* 0x000ea20000000a00 */
[----:B------:R-:W-:Y:S02]  /*61d0*/  DFMA R212, R116, R238, R194 ;  /* 0x000000ee74d4722b */ /* 0x000fe400000000c2 */
[----:B------:R-:W-:Y:S01]  /*61e0*/  DFMA R228, R238, R118, R228 ;  /* 0x00000076eee4722b */ /* 0x000fe200000000e4 */
[----:B------:R-:W2:Y:S01]  /*61f0*/  LDS.64 R116, [R6+0x48] ;  /* 0x0000480006747984 */ /* 0x000ea20000000a00 */
[----:B0-----:R-:W-:-:S03]  /*6200*/  DFMA R194, R84, R114, R182 ;  /* 0x0000007254c2722b */ /* 0x001fc600000000b6 */
[----:B------:R-:W-:Y:S04]  /*6210*/  LDS.64 R118, [R7+0xe30] ;  /* 0x000e300007767984 */ /* 0x000fe80000000a00 */
[----:B------:R-:W0:Y:S01]  /*6220*/  LDS.64 R182, [R9+0xf78] ;  /* 0x000f780009b67984 */ /* 0x000e220000000a00 */
[----:B------:R-:W-:Y:S02]  /*6230*/  DFMA R114, R136, R176, RZ ;  /* 0x000000b08872722b */ /* 0x000fe400000000ff */
[----:B-1----:R-:W-:Y:S01]  /*6240*/  DFMA R176, R152, R172, RZ ;  /* 0x000000ac98b0722b */ /* 0x002fe200000000ff */
[----:B------:R-:W-:Y:S01]  /*6250*/  LDS.64 R224, [R7+0xe80] ;  /* 0x000e800007e07984 */ /* 0x000fe20000000a00 */
[----:B------:R-:W-:-:S03]  /*6260*/  DFMA R194, R86, R174, R194 ;  /* 0x000000ae56c2722b */ /* 0x000fc600000000c2 */
[----:B------:R-:W1:Y:S04]  /*6270*/  LDS.64 R172, [R9+0xff0] ;  /* 0x000ff00009ac7984 */ /* 0x000e680000000a00 */
[----:B------:R-:W1:Y:S01]  /*6280*/  LDS.64 R174, [R8+0x438] ;  /* 0x0004380008ae7984 */ /* 0x000e620000000a00 */
[----:B--2---:R-:W-:Y:S02]  /*6290*/  DFMA R114, R142, R178, R114 ;  /* 0x000000b28e72722b */ /* 0x004fe40000000072 */
[----:B------:R-:W-:Y:S01]  /*62a0*/  DFMA R180, R148, R180, R176 ;  /* 0x000000b494b4722b */ /* 0x000fe200000000b0 */
[----:B------:R-:W-:Y:S04]  /*62b0*/  LDS.64 R178, [R6+0x50] ;  /* 0x0000500006b27984 */ /* 0x000fe80000000a00 */
[----:B------:R-:W2:Y:S01]  /*62c0*/  LDS.64 R176, [R7+0xe38] ;  /* 0x000e380007b07984 */ /* 0x000ea20000000a00 */
[----:B------:R-:W-:-:S03]  /*62d0*/  DFMA R114, R128, R184, R114 ;  /* 0x000000b88072722b */ /* 0x000fc60000000072 */
[----:B------:R-:W2:Y:S01]  /*62e0*/  LDS.64 R184, [R7+0xe40] ;  /* 0x000e400007b87984 */ /* 0x000ea20000000a00 */
[----:B------:R-:W-:Y:S02]  /*62f0*/  DFMA R194, R88, R168, R194 ;  /* 0x000000a858c2722b */ /* 0x000fe400000000c2 */
[----:B------:R-:W-:Y:S01]  /*6300*/  DFMA R186, R156, R186, R180 ;  /* 0x000000ba9cba722b */ /* 0x000fe200000000b4 */
[----:B------:R-:W2:Y:S01]  /*6310*/  LDS.64 R168, [R9+0x1068] ;  /* 0x0010680009a87984 */ /* 0x000ea20000000a00 */
[----:B------:R-:W-:-:S03]  /*6320*/  DFMA R114, R146, R170, R114 ;  /* 0x000000aa9272722b */ /* 0x000fc60000000072 */
[----:B------:R-:W2:Y:S01]  /*6330*/  LDS.64 R170, [R7+0xe48] ;  /* 0x000e480007aa7984 */ /* 0x000ea20000000a00 */
[----:B------:R-:W-:-:S03]  /*6340*/  DFMA R116, R90, R116, R194 ;  /* 0x000000745a74722b */ /* 0x000fc600000000c2 */
[----:B------:R-:W-:Y:S01]  /*6350*/  LDS.64 R180, [R9+0x10e0] ;  /* 0x0010e00009b47984 */ /* 0x000fe20000000a00 */
[----:B0-----:R-:W-:Y:S02]  /*6360*/  DFMA R186, R132, R182, R186 ;  /* 0x000000b684ba722b */ /* 0x001fe400000000ba */
[----:B------:R-:W-:Y:S01]  /*6370*/  DFMA R194, R144, R118, R114 ;  /* 0x0000007690c2722b */ /* 0x000fe20000000072 */
[----:B------:R-:W-:Y:S04]  /*6380*/  LDS.64 R182, [R7+0xe50] ;  /* 0x000e500007b67984 */ /* 0x000fe80000000a00 */
[----:B------:R-:W0:Y:S01]  /*6390*/  LDS.64 R114, [R8+0x4b0] ;  /* 0x0004b00008727984 */ /* 0x000e220000000a00 */
[----:B-1----:R-:W-:-:S03]  /*63a0*/  DFMA R186, R154, R172, R186 ;  /* 0x000000ac9aba722b */ /* 0x002fc600000000ba */
[----:B------:R-:W1:Y:S01]  /*63b0*/  LDS.64 R172, [R6+0x58] ;  /* 0x0000580006ac7984 */ /* 0x000e620000000a00 */
[----:B------:R-:W-:-:S03]  /*63c0*/  DFMA R214, R92, R174, R116 ;  /* 0x000000ae5cd6722b */ /* 0x000fc60000000074 */
[----:B------:R-:W1:Y:S04]  /*63d0*/  LDS.64 R174, [R7+0xe58] ;  /* 0x000e580007ae7984 */ /* 0x000e680000000a00 */
[----:B------:R-:W1:Y:S01]  /*63e0*/  LDS.64 R118, [R9+0x1158] ;  /* 0x0011580009767984 */ /* 0x000e620000000a00 */
[-C--:B------:R-:W-:Y:S02]  /*63f0*/  DFMA R222, R230, R238.reuse, R222 ;  /* 0x000000eee6de722b */ /* 0x080fe400000000de */
[----:B------:R-:W-:Y:S01]  /*6400*/  DFMA R238, R112, R238, R240 ;  /* 0x000000ee70ee722b */ /* 0x000fe200000000f0 */
[----:B------:R-:W-:Y:S01]  /*6410*/  LDS.64 R116, [R9+0x11d0] ;  /* 0x0011d00009747984 */ /* 0x000fe20000000a00 */
[----:B--2---:R-:W-:Y:S02]  /*6420*/  DFMA R216, R150, R176, R194 ;  /* 0x000000b096d8722b */ /* 0x004fe400000000c2 */
[----:B------:R-:W-:Y:S01]  /*6430*/  DFMA R214, R94, R178, R214 ;  /* 0x000000b25ed6722b */ /* 0x000fe200000000d6 */
[----:B------:R-:W2:Y:S04]  /*6440*/  LDS.64 R112, [R8+0x528] ;  /* 0x0005280008707984 */ /* 0x000ea80000000a00 */
[----:B------:R-:W2:Y:S01]  /*6450*/  LDS.64 R178, [R7+0xe60] ;  /* 0x000e600007b27984 */ /* 0x000ea20000000a00 */
[----:B------:R-:W-:-:S03]  /*6460*/  DFMA R216, R158, R184, R216 ;  /* 0x000000b89ed8722b */ /* 0x000fc600000000d8 */
[----:B------:R-:W2:Y:S04]  /*6470*/  LDS.64 R176, [R9+0x1248] ;  /* 0x0012480009b07984 */ /* 0x000ea80000000a00 */
[----:B------:R-:W2:Y:S01]  /*6480*/  LDS.64 R194, [UR6+0x7878] ;  /* 0x00787806ffc27984 */ /* 0x000ea20008000a00 */
[----:B------:R-:W-:Y:S02]  /*6490*/  DFMA R168, R164, R168, R186 ;  /* 0x000000a8a4a8722b */ /* 0x000fe400000000ba */
[----:B------:R-:W-:Y:S01]  /*64a0*/  DFMA R170, R134, R170, R216 ;  /* 0x000000aa86aa722b */ /* 0x000fe200000000d8 */
[----:B------:R-:W2:Y:S01]  /*64b0*/  LDS.128 R184, [UR6+0x7880] ;  /* 0x00788006ffb87984 */ /* 0x000ea20008000c00 */
[----:B0-----:R-:W-:-:S03]  /*64c0*/  DFMA R214, R96, R114, R214 ;  /* 0x0000007260d6722b */ /* 0x001fc600000000d6 */
[----:B------:R-:W-:Y:S01]  /*64d0*/  LDS.64 R240, [R7+0xe70] ;  /* 0x000e700007f07984 */ /* 0x000fe20000000a00 */
[----:B------:R-:W-:Y:S02]  /*64e0*/  DFMA R180, R138, R180, R168 ;  /* 0x000000b48ab4722b */ /* 0x000fe400000000a8 */
[----:B------:R-:W-:Y:S01]  /*64f0*/  DFMA R170, R140, R182, R170 ;  /* 0x000000b68caa722b */ /* 0x000fe200000000aa */
[----:B------:R-:W0:Y:S04]  /*6500*/  LDS.64 R168, [R9+0x12c0] ;  /* 0x0012c00009a87984 */ /* 0x000e280000000a00 */
[----:B------:R-:W0:Y:S01]  /*6510*/  LDS.64 R114, [R7+0xe68] ;  /* 0x000e680007727984 */ /* 0x000e220000000a00 */
[----:B-1----:R-:W-:Y:S02]  /*6520*/  DFMA R172, R98, R172, R214 ;  /* 0x000000ac62ac722b */ /* 0x002fe400000000d6 */
[----:B------:R-:W-:Y:S01]  /*6530*/  DFMA R170, R166, R174, R170 ;  /* 0x000000aea6aa722b */ /* 0x000fe200000000aa */
[----:B------:R-:W-:Y:S01]  /*6540*/  LDS.64 R230, [R7+0xe78] ;  /* 0x000e780007e67984 */ /* 0x000fe20000000a00 */
[----:B------:R-:W-:-:S03]  /*6550*/  DFMA R118, R160, R118, R180 ;  /* 0x00000076a076722b */ /* 0x000fc600000000b4 */
[----:B------:R-:W1:Y:S01]  /*6560*/  LDS.128 R180, [UR6+0x7890] ;  /* 0x00789006ffb47984 */ /* 0x000e620008000c00 */
[----:B--2---:R-:W-:-:S04]  /*6570*/  DFMA R216, R100, R112, R172 ;  /* 0x0000007064d8722b */ /* 0x004fc800000000ac */
[----:B------:R-:W-:Y:S02]  /*6580*/  DFMA R118, R130, R116, R118 ;  /* 0x000000748276722b */ /* 0x000fe40000000076 */
[----:B------:R-:W-:Y:S01]  /*6590*/  DFMA R172, R120, R178, R170 ;  /* 0x000000b278ac722b */ /* 0x000fe200000000aa */
[----:B------:R-:W-:Y:S04]  /*65a0*/  LDS.64 R116, [R9+0x1338] ;  /* 0x0013380009747984 */ /* 0x000fe80000000a00 */
[----:B------:R-:W2:Y:S01]  /*65b0*/  LDS.64 R170, [R6+0x60] ;  /* 0x0000600006aa7984 */ /* 0x000ea20000000a00 */
[----:B------:R-:W-:Y:S02]  /*65c0*/  DFMA R174, R162, R176, R118 ;  /* 0x000000b0a2ae722b */ /* 0x000fe40000000076 */
[----:B------:R-:W-:Y:S01]  /*65d0*/  DFMA R214, R10, R194, RZ ;  /* 0x000000c20ad6722b */ /* 0x000fe200000000ff */
[----:B------:R-:W2:Y:S04]  /*65e0*/  LDS.128 R176, [UR6+0x78a0] ;  /* 0x0078a006ffb07984 */ /* 0x000ea80008000c00 */
[----:B------:R-:W2:Y:S03]  /*65f0*/  LDS.64 R118, [R9+0x13b0] ;  /* 0x0013b00009767984 */ /* 0x000ea60000000a00 */
[----:B------:R-:W-:-:S02]  /*6600*/  DFMA R214, R12, R184, R214 ;  /* 0x000000b80cd6722b */ /* 0x000fc400000000d6 */
[----:B0-----:R-:W-:-:S06]  /*6610*/  DFMA R112, R126, R168, R174 ;  /* 0x000000a87e70722b */ /* 0x001fcc00000000ae */
[----:B------:R-:W-:Y:S02]  /*6620*/  DFMA R214, R14, R186, R214 ;  /* 0x000000ba0ed6722b */ /* 0x000fe400000000d6 */
[----:B------:R-:W-:Y:S01]  /*6630*/  DFMA R168, R30, R114, R172 ;  /* 0x000000721ea8722b */ /* 0x000fe200000000ac */
[----:B------:R-:W0:Y:S05]  /*6640*/  LDS.128 R172, [UR6+0x78b0] ;  /* 0x0078b006ffac7984 */ /* 0x000e2a0008000c00 */
[----:B-1----:R-:W-:Y:S02]  /*6650*/  DFMA R114, R16, R180, R214 ;  /* 0x000000b41072722b */ /* 0x002fe400000000d6 */
[----:B------:R-:W-:Y:S01]  /*6660*/  DFMA R240, R36, R240, R168 ;  /* 0x000000f024f0722b */ /* 0x000fe200000000a8 */
[----:B------:R-:W-:Y:S05]  /*6670*/  LDS.64 R214, [R8+0x5a0] ;  /* 0x0005a00008d67984 */ /* 0x000fea0000000a00 */
[----:B------:R-:W-:-:S02]  /*6680*/  DFMA R114, R18, R182, R114 ;  /* 0x000000b61272722b */ /* 0x000fc40000000072 */
[----:B--2---:R-:W-:Y:S01]  /*6690*/  DFMA R216, R102, R170, R216 ;  /* 0x000000aa66d8722b */ /* 0x004fe200000000d8 */
[----:B------:R-:W1:Y:S01]  /*66a0*/  LDS.128 R168, [UR6+0x78c0] ;  /* 0x0078c006ffa87984 */ /* 0x000e620008000c00 */
[----:B------:R-:W-:-:S04]  /*66b0*/  DFMA R112, R122, R116, R112 ;  /* 0x000000747a70722b */ /* 0x000fc80000000070 */
[----:B------:R-:W-:-:S04]  /*66c0*/  DFMA R114, R20, R176, R114 ;  /* 0x000000b01472722b */ /* 0x000fc80000000072 */
[----:B------:R-:W-:-:S04]  /*66d0*/  DFMA R112, R32, R118, R112 ;  /* 0x000000762070722b */ /* 0x000fc80000000070 */
[----:B------:R-:W-:Y:S01]  /*66e0*/  DFMA R114, R22, R178, R114 ;  /* 0x000000b21672722b */ /* 0x000fe20000000072 */
[----:B------:R-:W2:Y:S07]  /*66f0*/  LDS.128 R116, [UR6+0x78d0] ;  /* 0x0078d006ff747984 */ /* 0x000eae0008000c00 */
[----:B0-----:R-:W-:-:S08]  /*6700*/  DFMA R234, R24, R172, R114 ;  /* 0x000000ac18ea722b */ /* 0x001fd00000000072 */
[----:B------:R-:W-:Y:S02]  /*6710*/  DFMA R234, R26, R174, R234 ;  /* 0x000000ae1aea722b */ /* 0x000fe400000000ea */
[----:B------:R-:W-:Y:S01]  /*6720*/  DFMA R232, R38, R232, R112 ;  /* 0x000000e826e8722b */ /* 0x000fe20000000070 */
[----:B------:R-:W0:Y:S05]  /*6730*/  LDS.128 R112, [UR6+0x78e0] ;  /* 0x0078e006ff707984 */ /* 0x000e2a0008000c00 */
[----:B-1----:R-:W-:-:S08]  /*6740*/  DFMA R234, R28, R168, R234 ;  /* 0x000000a81cea722b */ /* 0x002fd000000000ea */
[----:B------:R-:W-:Y:S02]  /*6750*/  DFMA R234, R34, R170, R234 ;  /* 0x000000aa22ea722b */ /* 0x000fe400000000ea */
[----:B------:R-:W-:-:S06]  /*6760*/  DFMA R232, R44, R236, R232 ;  /* 0x000000ec2ce8722b */ /* 0x000fcc00000000e8 */
[----:B--2---:R-:W-:Y:S01]  /*6770*/  DFMA R236, R40, R116, R234 ;  /* 0x0000007428ec722b */ /* 0x004fe200000000ea */
[----:B------:R-:W-:-:S06]  /*6780*/  CS2R R234, SRZ ;  /* 0x0000000000ea7805 */ /* 0x000fcc000001ff00 */
[----:B------:R-:W2:Y:S01]  /*6790*/  @!P2 LDG.E.64.CONSTANT R234, desc[UR76][R188.64+0x1b3f0] ;  /* 0x01b3f04cbceaa981 */ /* 0x000ea2000c1e9b00 */
[----:B------:R-:W-:Y:S02]  /*67a0*/  DFMA R230, R42, R230, R240 ;  /* 0x000000e62ae6722b */ /* 0x000fe400000000f0 */
[----:B------:R-:W-:Y:S01]  /*67b0*/  DFMA R236, R46, R118, R236 ;  /* 0x000000762eec722b */ /* 0x000fe200000000ec */
[----:B------:R-:W1:Y:S01]  /*67c0*/  LDS.64 R240, [R6+0x68] ;  /* 0x0000680006f07984 */ /* 0x000e620000000a00 */
[----:B------:R-:W-:Y:S02]  /*67d0*/  DFMA R214, R104, R214, R216 ;  /* 0x000000d668d6722b */ /* 0x000fe400000000d8 */
[----:B---3--:R-:W-:Y:S02]  /*67e0*/  DMUL R216, R232, R190 ;  /* 0x000000bee8d87228 */ /* 0x008fe40000000000 */
[----:B------:R-:W-:Y:S02]  /*67f0*/  DFMA R224, R48, R224, R230 ;  /* 0x000000e030e0722b */ /* 0x000fe400000000e6 */
[----:B0-----:R-:W-:-:S06]  /*6800*/  DFMA R236, R50, R112, R236 ;  /* 0x0000007032ec722b */ /* 0x001fcc00000000ec */
[----:B----4-:R-:W-:Y:S02]  /*6810*/  DFMA R210, R224, R210, R216 ;  /* 0x000000d2e0d2722b */ /* 0x010fe400000000d8 */
[----:B------:R-:W-:Y:S02]  /*6820*/  DMUL R216, R232, R208 ;  /* 0x000000d0e8d87228 */ /* 0x000fe40000000000 */
[----:B------:R-:W-:Y:S01]  /*6830*/  DFMA R208, R52, R114, R236 ;  /* 0x0000007234d0722b */ /* 0x000fe200000000ec */
[----:B------:R-:W0:Y:S05]  /*6840*/  LDS.64 R236, [R8+0x618] ;  /* 0x0006180008ec7984 */ /* 0x000e2a0000000a00 */
[----:B------:R-:W-:-:S02]  /*6850*/  DFMA R190, R224, R190, R216 ;  /* 0x000000bee0be722b */ /* 0x000fc400000000d8 */
[----:B------:R-:W-:Y:S01]  /*6860*/  DFMA R230, R208, R202, R210 ;  /* 0x000000cad0e6722b */ /* 0x000fe200000000d2 */
[----:B------:R-:W3:Y:S04]  /*6870*/  LDS.64 R216, [R6+0x70] ;  /* 0x0000700006d87984 */ /* 0x000ee80000000a00 */
[----:B------:R-:W4:Y:S01]  /*6880*/  LDS.64 R210, [R8+0x690] ;  /* 0x0006900008d27984 */ /* 0x000f220000000a00 */
[----:B------:R-:W-:Y:S06]  /*6890*/  BAR.SYNC.DEFER_BLOCKING 0x0 ;  /* 0x0000000000007b1d */ /* 0x000fec0000010000 */
[----:B-1----:R-:W-:Y:S01]  /*68a0*/  DFMA R214, R106, R240, R214 ;  /* 0x000000f06ad6722b */ /* 0x002fe200000000d6 */
[----:B------:R-:W-:-:S06]  /*68b0*/  CS2R R240, SRZ ;  /* 0x0000000000f07805 */ /* 0x000fcc000001ff00 */
[----:B------:R-:W2:Y:S04]  /*68c0*/  @!P2 LDG.E.64.CONSTANT R240, desc[UR76][R188.64+0x21d68] ;  /* 0x021d684cbcf0a981 */ /* 0x000ea8000c1e9b00 */
[----:B------:R1:W-:Y:S02]  /*68d0*/  STS.64 [R251], R230 ;  /* 0x000000e6fb007388 */ /* 0x0003e40000000a00 */
[----:B-1----:R-:W-:-:S06]  /*68e0*/  CS2R R230, SRZ ;  /* 0x0000000000e67805 */ /* 0x002fcc000001ff00 */
[----:B------:R1:W2:Y:S01]  /*68f0*/  @!P2 LDG.E.64.CONSTANT R230, desc[UR76][R188.64+0x286e0] ;  /* 0x0286e04cbce6a981 */ /* 0x0002a2000c1e9b00 */
[----:B0-----:R-:W-:-:S08]  /*6900*/  DFMA R236, R108, R236, R214 ;  /* 0x000000ec6cec722b */ /* 0x001fd000000000d6 */
[----:B---3--:R-:W-:-:S08]  /*6910*/  DFMA R216, R110, R216, R236 ;  /* 0x000000d86ed8722b */ /* 0x008fd000000000ec */
[----:B----4-:R-:W-:Y:S02]  /*6920*/  DFMA R216, R124, R210, R216 ;  /* 0x000000d27cd8722b */ /* 0x010fe400000000d8 */
[----:B--2---:R-:W-:-:S07]  /*6930*/  DFMA R190, R208, R234, R190 ;  /* 0x000000ead0be722b */ /* 0x004fce00000000be */
[----:B------:R-:W-:Y:S01]  /*6940*/  STS.64 [R250], R190 ;  /* 0x000000befa007388 */ /* 0x000fe20000000a00 */
[----:B------:R-:W-:Y:S06]  /*6950*/  BAR.SYNC.DEFER_BLOCKING 0x0 ;  /* 0x0000000000007b1d */ /* 0x000fec0000010000 */
[----:B------:R-:W-:Y:S01]  /*6960*/  DMUL R232, R232, R234 ;  /* 0x000000eae8e87228 */ /* 0x000fe20000000000 */
[----:B-1----:R-:W0:Y:S07]  /*6970*/  LDS.64 R188, [R6] ;  /* 0x0000000006bc7984 */ /* 0x002e2e0000000a00 */
[----:B------:R-:W-:Y:S01]  /*6980*/  DFMA R232, R224, R202, R232 ;  /* 0x000000cae0e8722b */ /* 0x000fe200000000e8 */
[----:B------:R-:W1:Y:S04]  /*6990*/  LDS.64 R190, [R8] ;  /* 0x0000000008be7984 */ /* 0x000e680000000a00 */
[----:B------:R-:W-:Y:S04]  /*69a0*/  LDS.64 R202, [R6+0x10] ;  /* 0x0000100006ca7984 */ /* 0x000fe80000000a00 */
[----:B------:R-:W-:Y:S04]  /*69b0*/  LDS.64 R224, [R8+0xf0] ;  /* 0x0000f00008e07984 */ /* 0x000fe80000000a00 */
[----:B------:R-:W-:Y:S01]  /*69c0*/  LDS.64 R210, [R8+0x1e0] ;  /* 0x0001e00008d27984 */ /* 0x000fe20000000a00 */
[----:B------:R-:W-:-:S03]  /*69d0*/  DFMA R214, R208, R240, R232 ;  /* 0x000000f0d0d6722b */ /* 0x000fc600000000e8 */
[----:B------:R-:W2:Y:S01]  /*69e0*/  LDS.64 R208, [R6+0x8] ;  /* 0x0000080006d07984 */ /* 0x000ea20000000a00 */
[----:B------:R-:W-:-:S03]  /*69f0*/  DMUL R230, R230, UR10 ;  /* 0x0000000ae6e67c28 */ /* 0x000fc60008000000 */
[----:B------:R-:W-:Y:S01]  /*6a00*/  LDS.64 R234, [R6+0x60] ;  /* 0x0000600006ea7984 */ /* 0x000fe20000000a00 */
[----:B0-----:R-:W-:Y:S02]  /*6a10*/  DMUL R188, R54, R188 ;  /* 0x000000bc36bc7228 */ /* 0x001fe40000000000 */
[----:B------:R-:W-:Y:S01]  /*6a20*/  DADD R216, R244, R216 ;  /* 0x00000000f4d87229 */ /* 0x000fe200000000d8 */
[----:B------:R-:W-:Y:S05]  /*6a30*/  LDS.64 R232, [R9+0x1ab8] ;  /* 0x001ab80009e87984 */ /* 0x000fea0000000a00 */
[----:B------:R-:W-:Y:S02]  /*6a40*/  DFMA R230, R14, R230, R188 ;  /* 0x000000e60ee6722b */ /* 0x000fe400000000bc */
[----:B------:R-:W0:Y:S06]  /*6a50*/  LDS.64 R188, [R8+0x78] ;  /* 0x0000780008bc7984 */ /* 0x000e2c0000000a00 */
[----:B-1----:R-:W-:-:S08]  /*6a60*/  DFMA R190, R56, R190, R230 ;  /* 0x000000be38be722b */ /* 0x002fd000000000e6 */
[----:B--2---:R-:W-:Y:S02]  /*6a70*/  DFMA R208, R58, R208, R190 ;  /* 0x000000d03ad0722b */ /* 0x004fe400000000be */
[----:B------:R-:W1:Y:S06]  /*6a80*/  LDS.64 R190, [R6+0x18] ;  /* 0x0000180006be7984 */ /* 0x000e6c0000000a00 */
[----:B0-----:R-:W-:Y:S01]  /*6a90*/  DFMA R208, R60, R188, R208 ;  /* 0x000000bc3cd0722b */ /* 0x001fe200000000d0 */
[----:B------:R-:W0:Y:S07]  /*6aa0*/  LDS.64 R188, [R8+0x168] ;  /* 0x0001680008bc7984 */ /* 0x000e2e0000000a00 */
[----:B------:R-:W-:Y:S01]  /*6ab0*/  DFMA R208, R62, R202, R208 ;  /* 0x000000ca3ed0722b */ /* 0x000fe200000000d0 */
[----:B------:R-:W2:Y:S07]  /*6ac0*/  LDS.64 R202, [R6+0x20] ;  /* 0x0000200006ca7984 */ /* 0x000eae0000000a00 */
[----:B------:R-:W-:-:S02]  /*6ad0*/  DFMA R224, R64, R224, R208 ;  /* 0x000000e040e0722b */ /* 0x000fc400000000d0 */
[-C--:B------:R-:W-:Y:S01]  /*6ae0*/  DFMA R246, R194, R214.reuse, R238 ;  /* 0x000000d6c2f6722b */ /* 0x080fe200000000ee */
[----:B------:R-:W3:Y:S01]  /*6af0*/  @!P2 LDC.64 R208, c[0x0][0x390] ;  /* 0x0000e400ffd0ab82 */ /* 0x000ee20000000a00 */
[----:B------:R-:W-:Y:S02]  /*6b00*/  DFMA R220, R180, R214, R220 ;  /* 0x000000d6b4dc722b */ /* 0x000fe400000000dc */
[----:B------:R-:W-:Y:S01]  /*6b10*/  DFMA R218, R214, R182, R218 ;  /* 0x000000b6d6da722b */ /* 0x000fe200000000da */
[----:B------:R-:W-:Y:S01]  /*6b20*/  LDS.64 R180, [R8+0x258] ;  /* 0x0002580008b47984 */ /* 0x000fe20000000a00 */
[----:B-1----:R-:W-:-:S03]  /*6b30*/  DFMA R194, R66, R190, R224 ;  /* 0x000000be42c2722b */ /* 0x002fc600000000e0 */
[----:B------:R-:W1:Y:S01]  /*6b40*/  LDS.64 R224, [R6+0x28] ;  /* 0x0000280006e07984 */ /* 0x000e620000000a00 */
[----:B------:R-:W-:-:S03]  /*6b50*/  DFMA R190, R214, R186, R242 ;  /* 0x000000bad6be722b */ /* 0x000fc600000000f2 */
[----:B------:R-:W4:Y:S01]  /*6b60*/  LDS.64 R182, [R6+0x30] ;  /* 0x0000300006b67984 */ /* 0x000f220000000a00 */
[-C--:B------:R-:W-:Y:S01]  /*6b70*/  DFMA R204, R176, R214.reuse, R204 ;  /* 0x000000d6b0cc722b */ /* 0x080fe200000000cc */
[----:B------:R-:W-:Y:S01]  /*6b80*/  @!P2 IMAD R231, R0, 0x5c49, R252 ;  /* 0x00005c4900e7a824 */ /* 0x000fe200078e02fc */
[----:B------:R-:W-:Y:S01]  /*6b90*/  DFMA R200, R172, R214, R200 ;  /* 0x000000d6acc8722b */ /* 0x000fe200000000c8 */
[----:B------:R-:W-:Y:S04]  /*6ba0*/  LDS.64 R238, [R9+0x1a40] ;  /* 0x001a400009ee7984 */ /* 0x000fe80000000a00 */
[----:B------:R-:W-:Y:S01]  /*6bb0*/  LDS.64 R172, [R8+0x348] ;  /* 0x0003480008ac7984 */ /* 0x000fe20000000a00 */
[----:B0-----:R-:W-:-:S08]  /*6bc0*/  DFMA R186, R68, R188, R194 ;  /* 0x000000bc44ba722b */ /* 0x001fd000000000c2 */
[----:B--2---:R-:W-:-:S08]  /*6bd0*/  DFMA R186, R70, R202, R186 ;  /* 0x000000ca46ba722b */ /* 0x004fd000000000ba */
[----:B------:R-:W-:Y:S02]  /*6be0*/  DFMA R176, R72, R210, R186 ;  /* 0x000000d248b0722b */ /* 0x000fe400000000ba */
[----:B------:R-:W0:Y:S01]  /*6bf0*/  LDS.64 R186, [R8+0x2d0] ;  /* 0x0002d00008ba7984 */ /* 0x000e220000000a00 */
[----:B------:R-:W-:Y:S01]  /*6c00*/  CS2R R188, SRZ ;  /* 0x0000000000bc7805 */ /* 0x000fe2000001ff00 */
[----:B---3--:R-:W-:-:S04]  /*6c10*/  @!P2 IMAD.WIDE R194, R231, 0x8, R208 ;  /* 0x00000008e7c2a825 */ /* 0x008fc800078e02d0 */
[----:B-1----:R-:W-:Y:S01]  /*6c20*/  DFMA R224, R74, R224, R176 ;  /* 0x000000e04ae0722b */ /* 0x002fe200000000b0 */
[----:B------:R-:W2:Y:S04]  /*6c30*/  @!P2 LDG.E.64.CONSTANT R188, desc[UR76][R194.64+0x7e90] ;  /* 0x007e904cc2bca981 */ /* 0x000ea8000c1e9b00 */
[----:B------:R-:W1:Y:S01]  /*6c40*/  LDS.64 R176, [R6+0x38] ;  /* 0x0000380006b07984 */ /* 0x000e620000000a00 */
[----:B------:R-:W-:Y:S02]  /*6c50*/  CS2R R208, SRZ ;  /* 0x0000000000d07805 */ /* 0x000fe4000001ff00 */
[----:B------:R-:W-:Y:S01]  /*6c60*/  CS2R R202, SRZ ;  /* 0x0000000000ca7805 */ /* 0x000fe2000001ff00 */
[----:B------:R-:W-:Y:S01]  /*6c70*/  DFMA R224, R76, R180, R224 ;  /* 0x000000b44ce0722b */ /* 0x000fe200000000e0 */
[----:B------:R-:W-:Y:S01]  /*6c80*/  CS2R R210, SRZ ;  /* 0x0000000000d27805 */ /* 0x000fe2000001ff00 */
[----:B------:R-:W-:Y:S01]  /*6c90*/  DFMA R206, R214, R178, R206 ;  /* 0x000000b2d6ce722b */ /* 0x000fe200000000ce */
[----:B------:R-:W-:Y:S04]  /*6ca0*/  LDS.64 R180, [R7+0x1520] ;  /* 0x0015200007b47984 */ /* 0x000fe80000000a00 */
[----:B------:R-:W3:Y:S04]  /*6cb0*/  @!P2 LDG.E.64.CONSTANT R208, desc[UR76][R194.64+0x1518] ;  /* 0x0015184cc2d0a981 */ /* 0x000ee8000c1e9b00 */
[----:B------:R-:W3:Y:S01]  /*6cc0*/  @!P2 LDG.E.64.CONSTANT R202, desc[UR76][R194.64+0x15180] ;  /* 0x0151804cc2caa981 */ /* 0x000ee2000c1e9b00 */
[----:B----4-:R-:W-:-:S03]  /*6cd0*/  DFMA R224, R78, R182, R224 ;  /* 0x000000b64ee0722b */ /* 0x010fc600000000e0 */
[----:B------:R-:W4:Y:S01]  /*6ce0*/  @!P2 LDG.E.64.CONSTANT R210, desc[UR76][R194.64+0xe808] ;  /* 0x00e8084cc2d2a981 */ /* 0x000f22000c1e9b00 */
[----:B------:R-:W-:-:S03]  /*6cf0*/  DFMA R196, R168, R214, R196 ;  /* 0x000000d6a8c4722b */ /* 0x000fc600000000c4 */
[----:B------:R-:W1:Y:S04]  /*6d00*/  LDS.64 R178, [R9+0x1518] ;  /* 0x0015180009b27984 */ /* 0x000e680000000a00 */
[----:B------:R-:W1:Y:S01]  /*6d10*/  LDS.64 R168, [R6+0x40] ;  /* 0x0000400006a87984 */ /* 0x000e620000000a00 */
[----:B0-----:R-:W-:Y:S02]  /*6d20*/  DFMA R224, R80, R186, R224 ;  /* 0x000000ba50e0722b */ /* 0x001fe400000000e0 */
[C---:B------:R-:W-:Y:S01]  /*6d30*/  DFMA R226, R214.reuse, R174, R226 ;  /* 0x000000aed6e2722b */ /* 0x040fe200000000e2 */
[----:B------:R-:W0:Y:S01]  /*6d40*/  LDS.64 R182, [R9+0x1590] ;  /* 0x0015900009b67984 */ /* 0x000e220000000a00 */
[----:B------:R-:W-:-:S03]  /*6d50*/  DFMA R198, R214, R170, R198 ;  /* 0x000000aad6c6722b */ /* 0x000fc600000000c6 */
[----:B------:R-:W0:Y:S04]  /*6d60*/  LDS.64 R174, [R7+0x1518] ;  /* 0x0015180007ae7984 */ /* 0x000e280000000a00 */
[----:B------:R-:W0:Y:S01]  /*6d70*/  LDS.64 R170, [R8+0x3c0] ;  /* 0x0003c00008aa7984 */ /* 0x000e220000000a00 */
[----:B-1----:R-:W-:Y:S01]  /*6d80*/  DFMA R176, R82, R176, R224 ;  /* 0x000000b052b0722b */ /* 0x002fe200000000e0 */
[----:B------:R-:W-:Y:S02]  /*6d90*/  CS2R R224, SRZ ;  /* 0x0000000000e07805 */ /* 0x000fe4000001ff00 */
[----:B------:R-:W1:Y:S01]  /*6da0*/  LDS.64 R230, [R9+0x1608] ;  /* 0x0016080009e67984 */ /* 0x000e620000000a00 */
[----:B------:R-:W-:-:S03]  /*6db0*/  DFMA R192, R116, R214, R192 ;  /* 0x000000d674c0722b */ /* 0x000fc600000000c0 */
[----:B------:R-:W1:Y:S04]  /*6dc0*/  LDS.64 R116, [R9+0x1680] ;  /* 0x0016800009747984 */ /* 0x000e680000000a00 */
[----:B------:R-:W4:Y:S01]  /*6dd0*/  @!P2 LDG.E.64.CONSTANT R224, desc[UR76][R194.64+0x1baf8] ;  /* 0x01baf84cc2e0a981 */ /* 0x000f22000c1e9b00 */
[----:B------:R-:W-:Y:S02]  /*6de0*/  DFMA R176, R84, R172, R176 ;  /* 0x000000ac54b0722b */ /* 0x000fe400000000b0 */
[----:B------:R-:W-:Y:S01]  /*6df0*/  DFMA R212, R214, R118, R212 ;  /* 0x00000076d6d4722b */ /* 0x000fe200000000d4 */
[----:B------:R-:W-:Y:S04]  /*6e00*/  LDS.64 R186, [R7+0x1528] ;  /* 0x0015280007ba7984 */ /* 0x000fe80000000a00 */
[----:B------:R-:W1:Y:S01]  /*6e10*/  LDS.64 R118, [R9+0x16f8] ;  /* 0x0016f80009767984 */ /* 0x000e620000000a00 */
[----:B------:R-:W-:-:S02]  /*6e20*/  DFMA R244, R112, R214, R228 ;  /* 0x000000d670f4722b */ /* 0x000fc400000000e4 */
[----:B------:R-:W-:Y:S01]  /*6e30*/  DFMA R222, R214, R114, R222 ;  /* 0x00000072d6de722b */ /* 0x000fe200000000de */
[----:B------:R-:W1:Y:S01]  /*6e40*/  LDS.64 R112, [R6+0x48] ;  /* 0x0000480006707984 */ /* 0x000e620000000a00 */
[----:B------:R-:W-:Y:S02]  /*6e50*/  DFMA R236, R184, R214, R216 ;  /* 0x000000d6b8ec722b */ /* 0x000fe400000000d8 */
[----:B------:R-:W-:Y:S01]  /*6e60*/  DFMA R184, R152, R178, RZ ;  /* 0x000000b298b8722b */ /* 0x000fe200000000ff */
[----:B------:R-:W-:Y:S01]  /*6e70*/  LDS.64 R172, [R8+0x438] ;  /* 0x0004380008ac7984 */ /* 0x000fe20000000a00 */
[----:B------:R-:W-:-:S03]  /*6e80*/  DFMA R214, R86, R168, R176 ;  /* 0x000000a856d6722b */ /* 0x000fc600000000b0 */
[----:B------:R-:W1:Y:S03]  /*6e90*/  LDS.64 R176, [R9+0x1770] ;  /* 0x0017700009b07984 */ /* 0x000e660000000a00 */
[----:B0-----:R-:W-:Y:S01]  /*6ea0*/  DFMA R182, R148, R182, R184 ;  /* 0x000000b694b6722b */ /* 0x001fe200000000b8 */
[----:B------:R-:W-:Y:S01]  /*6eb0*/  LDS.64 R114, [R7+0x1530] ;  /* 0x0015300007727984 */ /* 0x000fe20000000a00 */
[----:B------:R-:W-:Y:S02]  /*6ec0*/  DFMA R216, R136, R174, RZ ;  /* 0x000000ae88d8722b */ /* 0x000fe400000000ff */
[----:B------:R-:W-:Y:S01]  /*6ed0*/  DFMA R214, R88, R170, R214 ;  /* 0x000000aa58d6722b */ /* 0x000fe200000000d6 */
[----:B------:R-:W-:Y:S04]  /*6ee0*/  LDS.64 R174, [R7+0x1538] ;  /* 0x0015380007ae7984 */ /* 0x000fe80000000a00 */
[----:B------:R-:W0:Y:S01]  /*6ef0*/  LDS.64 R170, [R9+0x17e8] ;  /* 0x0017e80009aa7984 */ /* 0x000e220000000a00 */
[----:B------:R-:W-:-:S02]  /*6f00*/  DFMA R180, R142, R180, R216 ;  /* 0x000000b48eb4722b */ /* 0x000fc400000000d8 */
[----:B-1----:R-:W-:Y:S01]  /*6f10*/  DFMA R216, R156, R230, R182 ;  /* 0x000000e69cd8722b */ /* 0x002fe200000000b6 */
[----:B------:R-:W1:Y:S01]  /*6f20*/  LDS.64 R178, [R6+0x50] ;  /* 0x0000500006b27984 */ /* 0x000e620000000a00 */
[----:B------:R-:W-:-:S03]  /*6f30*/  CS2R R230, SRZ ;  /* 0x0000000000e67805 */ /* 0x000fc6000001ff00 */
[----:B------:R-:W1:Y:S03]  /*6f40*/  LDS.64 R182, [R9+0x1860] ;  /* 0x0018600009b67984 */ /* 0x000e660000000a00 */
[----:B------:R-:W-:Y:S01]  /*6f50*/  DFMA R216, R132, R116, R216 ;  /* 0x0000007484d8722b */ /* 0x000fe200000000d8 */
[----:B------:R-:W4:Y:S04]  /*6f60*/  @!P2 LDG.E.64.CONSTANT R230, desc[UR76][R194.64+0x28de8] ;  /* 0x028de84cc2e6a981 */ /* 0x000f28000c1e9b00 */
[----:B------:R-:W1:Y:S03]  /*6f70*/  LDS.64 R168, [R7+0x1540] ;  /* 0x0015400007a87984 */ /* 0x000e660000000a00 */
[----:B------:R-:W-:Y:S01]  /*6f80*/  DFMA R216, R154, R118, R216 ;  /* 0x000000769ad8722b */ /* 0x000fe200000000d8 */
[----:B------:R-:W-:Y:S01]  /*6f90*/  LDS.64 R184, [R7+0x1548] ;  /* 0x0015480007b87984 */ /* 0x000fe20000000a00 */
[----:B------:R-:W-:-:S03]  /*6fa0*/  DFMA R112, R90, R112, R214 ;  /* 0x000000705a70722b */ /* 0x000fc600000000d6 */
[----:B------:R-:W1:Y:S03]  /*6fb0*/  LDS.64 R214, [R9+0x18d8] ;  /* 0x0018d80009d67984 */ /* 0x000e660000000a00 */
[----:B------:R-:W-:Y:S01]  /*6fc0*/  DFMA R176, R164, R176, R216 ;  /* 0x000000b0a4b0722b */ /* 0x000fe200000000d8 */
[----:B------:R-:W-:Y:S01]  /*6fd0*/  LDS.64 R116, [R7+0x1550] ;  /* 0x0015500007747984 */ /* 0x000fe20000000a00 */
[----:B------:R-:W-:-:S03]  /*6fe0*/  DFMA R186, R128, R186, R180 ;  /* 0x000000ba80ba722b */ /* 0x000fc600000000b4 */
[----:B------:R-:W1:Y:S01]  /*6ff0*/  LDS.64 R180, [R8+0x4b0] ;  /* 0x0004b00008b47984 */ /* 0x000e620000000a00 */
[----:B------:R-:W-:-:S03]  /*7000*/  DFMA R112, R92, R172, R112 ;  /* 0x000000ac5c70722b */ /* 0x000fc60000000070 */
[----:B------:R-:W1:Y:S01]  /*7010*/  LDS.64 R172, [R9+0x1950] ;  /* 0x0019500009ac7984 */ /* 0x000e620000000a00 */
[----:B0-----:R-:W-:-:S03]  /*7020*/  DFMA R170, R138, R170, R176 ;  /* 0x000000aa8aaa722b */ /* 0x001fc600000000b0 */
[----:B------:R-:W0:Y:S01]  /*7030*/  LDS.64 R118, [R6+0x58] ;  /* 0x0000580006767984 */ /* 0x000e220000000a00 */
[----:B------:R-:W-:Y:S02]  /*7040*/  DFMA R186, R146, R114, R186 ;  /* 0x0000007292ba722b */ /* 0x000fe400000000ba */
[----:B-1----:R-:W-:Y:S01]  /*7050*/  DFMA R178, R94, R178, R112 ;  /* 0x000000b25eb2722b */ /* 0x002fe20000000070 */
[----:B------:R-:W-:Y:S01]  /*7060*/  LDS.64 R216, [R8+0x528] ;  /* 0x0005280008d87984 */ /* 0x000fe20000000a00 */
[----:B------:R-:W-:-:S03]  /*7070*/  DFMA R182, R160, R182, R170 ;  /* 0x000000b6a0b6722b */ /* 0x000fc600000000aa */
[----:B------:R-:W-:Y:S04]  /*7080*/  LDS.128 R112, [UR6+0x78f0] ;  /* 0x0078f006ff707984 */ /* 0x000fe80008000c00 */
[----:B------:R-:W1:Y:S01]  /*7090*/  LDS.64 R170, [R9+0x19c8] ;  /* 0x0019c80009aa7984 */ /* 0x000e620000000a00 */
[----:B------:R-:W-:-:S03]  /*70a0*/  DFMA R186, R144, R174, R186 ;  /* 0x000000ae90ba722b */ /* 0x000fc600000000ba */
[----:B------:R-:W1:Y:S04]  /*70b0*/  LDS.64 R174, [R7+0x1558] ;  /* 0x0015580007ae7984 */ /* 0x000e680000000a00 */
[----:B------:R-:W1:Y:S01]  /*70c0*/  LDS.64 R176, [R7+0x1560] ;  /* 0x0015600007b07984 */ /* 0x000e620000000a00 */
[----:B------:R-:W-:Y:S02]  /*70d0*/  DFMA R168, R150, R168, R186 ;  /* 0x000000a896a8722b */ /* 0x000fe400000000ba */
[----:B------:R-:W-:Y:S01]  /*70e0*/  DFMA R182, R130, R214, R182 ;  /* 0x000000d682b6722b */ /* 0x000fe200000000b6 */
[----:B------:R-:W-:Y:S04]  /*70f0*/  LDS.64 R228, [R9+0x1ba8] ;  /* 0x001ba80009e47984 */ /* 0x000fe80000000a00 */
[----:B------:R-:W-:Y:S01]  /*7100*/  LDS.64 R214, [R8+0x5a0] ;  /* 0x0005a00008d67984 */ /* 0x000fe20000000a00 */
[----:B------:R-:W-:-:S03]  /*7110*/  DFMA R168, R158, R184, R168 ;  /* 0x000000b89ea8722b */ /* 0x000fc600000000a8 */
[----:B------:R-:W1:Y:S01]  /*7120*/  LDS.128 R184, [UR6+0x7900] ;  /* 0x00790006ffb87984 */ /* 0x000e620008000c00 */
[----:B------:R-:W-:-:S04]  /*7130*/  DFMA R180, R96, R180, R178 ;  /* 0x000000b460b4722b */ /* 0x000fc800000000b2 */
[----:B------:R-:W-:Y:S02]  /*7140*/  DFMA R116, R134, R116, R168 ;  /* 0x000000748674722b */ /* 0x000fe400000000a8 */
[----:B------:R-:W1:Y:S01]  /*7150*/  LDS.64 R168, [R7+0x1568] ;  /* 0x0015680007a87984 */ /* 0x000e620000000a00 */
[----:B------:R-:W-:Y:S02]  /*7160*/  DFMA R172, R162, R172, R182 ;  /* 0x000000aca2ac722b */ /* 0x000fe400000000b6 */
[----:B0-----:R-:W-:Y:S01]  /*7170*/  DFMA R118, R98, R118, R180 ;  /* 0x000000766276722b */ /* 0x001fe200000000b4 */
[----:B------:R-:W0:Y:S05]  /*7180*/  LDS.128 R180, [UR6+0x7910] ;  /* 0x00791006ffb47984 */ /* 0x000e2a0008000c00 */
[----:B-1----:R-:W-:Y:S01]  /*7190*/  DFMA R172, R126, R170, R172 ;  /* 0x000000aa7eac722b */ /* 0x002fe200000000ac */
[----:B------:R-:W1:Y:S01]  /*71a0*/  LDS.64 R170, [R7+0x1570] ;  /* 0x0015700007aa7984 */ /* 0x000e620000000a00 */
[----:B------:R-:W-:-:S02]  /*71b0*/  DFMA R240, R10, R112, RZ ;  /* 0x000000700af0722b */ /* 0x000fc400000000ff */
[----:B------:R-:W-:Y:S02]  /*71c0*/  DFMA R174, R140, R174, R116 ;  /* 0x000000ae8cae722b */ /* 0x000fe40000000074 */
[----:B------:R-:W-:Y:S01]  /*71d0*/  DFMA R216, R100, R216, R118 ;  /* 0x000000d864d8722b */ /* 0x000fe20000000076 */
[----:B------:R-:W-:Y:S04]  /*71e0*/  LDS.64 R116, [R9+0x1b30] ;  /* 0x001b300009747984 */ /* 0x000fe80000000a00 */
[----:B------:R-:W1:Y:S01]  /*71f0*/  LDS.64 R118, [R7+0x1578] ;  /* 0x0015780007767984 */ /* 0x000e620000000a00 */
[----:B------:R-:W-:Y:S02]  /*7200*/  DFMA R174, R166, R176, R174 ;  /* 0x000000b0a6ae722b */ /* 0x000fe400000000ae */
[----:B------:R-:W-:Y:S01]  /*7210*/  DFMA R240, R12, R114, R240 ;  /* 0x000000720cf0722b */ /* 0x000fe200000000f0 */
[----:B------:R-:W1:Y:S01]  /*7220*/  LDS.128 R176, [UR6+0x7920] ;  /* 0x00792006ffb07984 */ /* 0x000e620008000c00 */
[----:B------:R-:W-:-:S03]  /*7230*/  DFMA R234, R102, R234, R216 ;  /* 0x000000ea66ea722b */ /* 0x000fc600000000d8 */
[----:B------:R-:W1:Y:S03]  /*7240*/  LDS.64 R216, [R7+0x1580] ;  /* 0x0015800007d87984 */ /* 0x000e660000000a00 */
[----:B------:R-:W-:Y:S02]  /*7250*/  DFMA R240, R14, R184, R240 ;  /* 0x000000b80ef0722b */ /* 0x000fe400000000f0 */
[----:B------:R-:W-:Y:S02]  /*7260*/  DFMA R238, R122, R238, R172 ;  /* 0x000000ee7aee722b */ /* 0x000fe400000000ac */
[----:B------:R-:W-:Y:S01]  /*7270*/  DFMA R168, R120, R168, R174 ;  /* 0x000000a878a8722b */ /* 0x000fe200000000ae */
[----:B------:R-:W1:Y:S03]  /*7280*/  LDS.128 R172, [UR6+0x7930] ;  /* 0x00793006ffac7984 */ /* 0x000e660008000c00 */
[----:B------:R-:W-:-:S08]  /*7290*/  DFMA R240, R16, R186, R240 ;  /* 0x000000ba10f0722b */ /* 0x000fd000000000f0 */
[----:B0-----:R-:W-:Y:S02]  /*72a0*/  DFMA R240, R18, R180, R240 ;  /* 0x000000b412f0722b */ /* 0x001fe400000000f0 */
[----:B-1----:R-:W-:Y:S02]  /*72b0*/  DFMA R168, R30, R170, R168 ;  /* 0x000000aa1ea8722b */ /* 0x002fe400000000a8 */
[----:B------:R-:W-:-:S04]  /*72c0*/  DFMA R232, R32, R232, R238 ;  /* 0x000000e820e8722b */ /* 0x000fc800000000ee */
[----:B------:R-:W-:Y:S02]  /*72d0*/  DFMA R240, R20, R182, R240 ;  /* 0x000000b614f0722b */ /* 0x000fe400000000f0 */
[----:B------:R-:W-:Y:S02]  /*72e0*/  DFMA R118, R36, R118, R168 ;  /* 0x000000762476722b */ /* 0x000fe400000000a8 */
[----:B------:R-:W0:Y:S04]  /*72f0*/  LDS.128 R168, [UR6+0x7940] ;  /* 0x00794006ffa87984 */ /* 0x000e280008000c00 */
[----:B------:R-:W-:Y:S02]  /*7300*/  DFMA R240, R22, R176, R240 ;  /* 0x000000b016f0722b */ /* 0x000fe400000000f0 */
[----:B------:R-:W-:-:S02]  /*7310*/  DFMA R116, R38, R116, R232 ;  /* 0x000000742674722b */ /* 0x000fc400000000e8 */
[----:B------:R-:W-:Y:S01]  /*7320*/  DFMA R216, R42, R216, R118 ;  /* 0x000000d82ad8722b */ /* 0x000fe20000000076 */
[----:B------:R-:W-:Y:S03]  /*7330*/  LDS.64 R232, [R6+0x68] ;  /* 0x0000680006e87984 */ /* 0x000fe60000000a00 */
[----:B------:R-:W-:Y:S02]  /*7340*/  DFMA R240, R24, R178, R240 ;  /* 0x000000b218f0722b */ /* 0x000fe400000000f0 */
[----:B------:R-:W-:Y:S02]  /*7350*/  DFMA R228, R44, R228, R116 ;  /* 0x000000e42ce4722b */ /* 0x000fe40000000074 */
[----:B------:R-:W1:Y:S04]  /*7360*/  LDS.128 R116, [UR6+0x7950] ;  /* 0x00795006ff747984 */ /* 0x000e680008000c00 */
[----:B------:R-:W-:-:S02]  /*7370*/  DFMA R238, R26, R172, R240 ;  /* 0x000000ac1aee722b */ /* 0x000fc400000000f0 */
[----:B------:R-:W2:Y:S01]  /*7380*/  LDS.64 R240, [R7+0x1588] ;  /* 0x0015880007f07984 */ /* 0x000ea20000000a00 */
[----:B------:R-:W-:-:S03]  /*7390*/  DFMA R234, R104, R214, R234 ;  /* 0x000000d668ea722b */ /* 0x000fc600000000ea */
[----:B------:R-:W3:Y:S02]  /*73a0*/  LDS.64 R214, [UR6+0x7960] ;  /* 0x00796006ffd67984 */ /* 0x000ee40008000a00 */
[----:B------:R-:W-:-:S08]  /*73b0*/  DFMA R238, R28, R174, R238 ;  /* 0x000000ae1cee722b */ /* 0x000fd000000000ee */
[----:B0-----:R-:W-:-:S08]  /*73c0*/  DFMA R238, R34, R168, R238 ;  /* 0x000000a822ee722b */ /* 0x001fd000000000ee */
[----:B------:R-:W-:-:S08]  /*73d0*/  DFMA R238, R40, R170, R238 ;  /* 0x000000aa28ee722b */ /* 0x000fd000000000ee */
[----:B-1----:R-:W-:Y:S02]  /*73e0*/  DFMA R238, R46, R116, R238 ;  /* 0x000000742eee722b */ /* 0x002fe400000000ee */
[----:B--2---:R-:W-:Y:S02]  /*73f0*/  DFMA R216, R48, R240, R216 ;  /* 0x000000f030d8722b */ /* 0x004fe400000000d8 */
[----:B------:R-:W-:-:S04]  /*7400*/  DMUL R240, R228, R188 ;  /* 0x000000bce4f07228 */ /* 0x000fc80000000000 */
[----:B------:R-:W-:Y:S02]  /*7410*/  DFMA R238, R50, R118, R238 ;  /* 0x0000007632ee722b */ /* 0x000fe400000000ee */
[----:B------:R-:W-:Y:S01]  /*7420*/  DFMA R232, R106, R232, R234 ;  /* 0x000000e86ae8722b */ /* 0x000fe200000000ea */
[----:B------:R-:W-:Y:S01]  /*7430*/  LDS.64 R234, [R8+0x690] ;  /* 0x0006900008ea7984 */ /* 0x000fe20000000a00 */
[----:B---3--:R-:W-:Y:S02]  /*7440*/  DFMA R208, R216, R208, R240 ;  /* 0x000000d0d8d0722b */ /* 0x008fe400000000f0 */
[----:B------:R-:W-:Y:S02]  /*7450*/  DMUL R240, R228, R202 ;  /* 0x000000cae4f07228 */ /* 0x000fe40000000000 */
[----:B------:R-:W-:-:S06]  /*7460*/  DFMA R202, R52, R214, R238 ;  /* 0x000000d634ca722b */ /* 0x000fcc00000000ee */
[----:B------:R-:W-:Y:S02]  /*7470*/  DFMA R188, R216, R188, R240 ;  /* 0x000000bcd8bc722b */ /* 0x000fe400000000f0 */
[C---:B----4-:R-:W-:Y:S01]  /*7480*/  DFMA R238, R202.reuse, R210, R208 ;  /* 0x000000d2caee722b */ /* 0x050fe200000000d0 */
[----:B------:R-:W-:Y:S04]  /*7490*/  LDS.64 R240, [R8+0x618] ;  /* 0x0006180008f07984 */ /* 0x000fe80000000a00 */
[----:B------:R-:W-:Y:S01]  /*74a0*/  LDS.64 R208, [R6+0x70] ;  /* 0x0000700006d07984 */ /* 0x000fe20000000a00 */
[----:B------:R-:W-:Y:S06]  /*74b0*/  BAR.SYNC.DEFER_BLOCKING 0x0 ;  /* 0x0000000000007b1d */ /* 0x000fec0000010000 */
[----:B------:R-:W-:Y:S01]  /*74c0*/  DFMA R188, R202, R224, R188 ;  /* 0x000000e0cabc722b */ /* 0x000fe200000000bc */
[----:B------:R0:W-:Y:S06]  /*74d0*/  STS.64 [R251], R238 ;  /* 0x000000eefb007388 */ /* 0x0001ec0000000a00 */
[----:B------:R-:W-:Y:S01]  /*74e0*/  STS.64 [R250], R188 ;  /* 0x000000bcfa007388 */ /* 0x000fe20000000a00 */
[----:B------:R-:W-:Y:S01]  /*74f0*/  BAR.SYNC.DEFER_BLOCKING 0x0 ;  /* 0x0000000000007b1d */ /* 0x000fe20000010000 */
[----:B0-----:R-:W-:-:S06]  /*7500*/  CS2R R238, SRZ ;  /* 0x0000000000ee7805 */ /* 0x001fcc000001ff00 */
[----:B------:R0:W2:Y:S04]  /*7510*/  @!P2 LDG.E.64.CONSTANT R238, desc[UR76][R194.64+0x22470] ;  /* 0x0224704cc2eea981 */ /* 0x0000a8000c1e9b00 */
[----:B0-----:R-:W0:Y:S04]  /*7520*/  LDS.64 R194, [R6] ;  /* 0x0000000006c27984 */ /* 0x001e280000000a00 */
[----:B------:R-:W1:Y:S01]  /*7530*/  LDS.64 R188, [R8] ;  /* 0x0000000008bc7984 */ /* 0x000e620000000a00 */
[----:B------:R-:W-:Y:S02]  /*7540*/  DMUL R230, R230, UR10 ;  /* 0x0000000ae6e67c28 */ /* 0x000fe40008000000 */
[----:B0-----:R-:W-:-:S08]  /*7550*/  DMUL R194, R54, R194 ;  /* 0x000000c236c27228 */ /* 0x001fd00000000000 */
[----:B------:R-:W-:Y:S02]  /*7560*/  DFMA R230, R16, R230, R194 ;  /* 0x000000e610e6722b */ /* 0x000fe400000000c2 */
[----:B------:R-:W0:Y:S06]  /*7570*/  LDS.64 R194, [R6+0x8] ;  /* 0x0000080006c27984 */ /* 0x000e2c0000000a00 */
[----:B-1----:R-:W-:Y:S01]  /*7580*/  DFMA R230, R56, R188, R230 ;  /* 0x000000bc38e6722b */ /* 0x002fe200000000e6 */
[----:B------:R-:W1:Y:S07]  /*7590*/  LDS.64 R188, [R8+0x78] ;  /* 0x0000780008bc7984 */ /* 0x000e6e0000000a00 */
[----:B0-----:R-:W-:Y:S01]  /*75a0*/  DFMA R230, R58, R194, R230 ;  /* 0x000000c23ae6722b */ /* 0x001fe200000000e6 */
[----:B------:R-:W0:Y:S07]  /*75b0*/  LDS.64 R194, [R6+0x10] ;  /* 0x0000100006c27984 */ /* 0x000e2e0000000a00 */
[----:B-1----:R-:W-:Y:S01]  /*75c0*/  DFMA R230, R60, R188, R230 ;  /* 0x000000bc3ce6722b */ /* 0x002fe200000000e6 */
[----:B------:R-:W1:Y:S01]  /*75d0*/  LDS.64 R188, [R8+0xf0] ;  /* 0x0000f00008bc7984 */ /* 0x000e620000000a00 */
[----:B------:R-:W-:-:S03]  /*75e0*/  DMUL R224, R228, R224 ;  /* 0x000000e0e4e07228 */ /* 0x000fc60000000000 */
[----:B------:R-:W-:Y:S03]  /*75f0*/  LDS.64 R228, [R8+0x168] ;  /* 0x0001680008e47984 */ /* 0x000fe60000000a00 */
[----:B0-----:R-:W-:Y:S01]  /*7600*/  DFMA R230, R62, R194, R230 ;  /* 0x000000c23ee6722b */ /* 0x001fe200000000e6 */
[----:B------:R-:W0:Y:S07]  /*7610*/  LDS.64 R194, [R6+0x18] ;  /* 0x0000180006c27984 */ /* 0x000e2e0000000a00 */
[----:B-1----:R-:W-:Y:S01]  /*7620*/  DFMA R230, R64, R188, R230 ;  /* 0x000000bc40e6722b */ /* 0x002fe200000000e6 */
[----:B------:R-:W1:Y:S01]  /*7630*/  LDS.64 R188, [R6+0x20] ;  /* 0x0000200006bc7984 */ /* 0x000e620000000a00 */
[----:B------:R-:W-:-:S03]  /*7640*/  DFMA R210, R216, R210, R224 ;  /* 0x000000d2d8d2722b */ /* 0x000fc600000000e0 */
[----:B------:R-:W-:Y:S03]  /*7650*/  LDS.64 R224, [R8+0x2d0] ;  /* 0x0002d00008e07984 */ /* 0x000fe60000000a00 */
[----:B0-----:R-:W-:Y:S02]  /*7660*/  DFMA R194, R66, R194, R230 ;  /* 0x000000c242c2722b */ /* 0x001fe400000000e6 */
[----:B------:R-:W0:Y:S06]  /*7670*/  LDS.64 R230, [R8+0x1e0] ;  /* 0x0001e00008e67984 */ /* 0x000e2c0000000a00 */
[----:B------:R-:W-:-:S02]  /*7680*/  DFMA R194, R68, R228, R194 ;  /* 0x000000e444c2722b */ /* 0x000fc400000000c2 */
[----:B------:R-:W-:Y:S01]  /*7690*/  DFMA R232, R108, R240, R232 ;  /* 0x000000f06ce8722b */ /* 0x000fe200000000e8 */
[----:B------:R-:W-:Y:S05]  /*76a0*/  LDS.64 R228, [R6+0x38] ;  /* 0x0000380006e47984 */ /* 0x000fea0000000a00 */
[----:B-1----:R-:W-:Y:S02]  /*76b0*/  DFMA R216, R70, R188, R194 ;  /* 0x000000bc46d8722b */ /* 0x002fe400000000c2 */
[----:B------:R-:W1:Y:S04]  /*76c0*/  LDS.64 R194, [R6+0x28] ;  /* 0x0000280006c27984 */ /* 0x000e680000000a00 */
[----:B------:R-:W3:Y:S02]  /*76d0*/  LDS.64 R188, [R8+0x258] ;  /* 0x0002580008bc7984 */ /* 0x000ee40000000a00 */
[----:B0-----:R-:W-:-:S02]  /*76e0*/  DFMA R230, R72, R230, R216 ;  /* 0x000000e648e6722b */ /* 0x001fc400000000d8 */
[----:B------:R-:W0:Y:S01]  /*76f0*/  LDS.64 R216, [R6+0x30] ;  /* 0x0000300006d87984 */ /* 0x000e220000000a00 */
[----:B------:R-:W-:-:S05]  /*7700*/  DFMA R208, R110, R208, R232 ;  /* 0x000000d06ed0722b */ /* 0x000fca00000000e8 */
[----:B-1----:R-:W-:-:S03]  /*7710*/  DFMA R194, R74, R194, R230 ;  /* 0x000000c24ac2722b */ /* 0x002fc600000000e6 */
[----:B------:R-:W-:Y:S01]  /*7720*/  DFMA R208, R124, R234, R208 ;  /* 0x000000ea7cd0722b */ /* 0x000fe200000000d0 */
[----:B------:R-:W1:Y:S04]  /*7730*/  LDS.64 R230, [R8+0x348] ;  /* 0x0003480008e67984 */ /* 0x000e680000000a00 */
[----:B---3--:R-:W-:Y:S01]  /*7740*/  DFMA R194, R76, R188, R194 ;  /* 0x000000bc4cc2722b */ /* 0x008fe200000000c2 */
[----:B------:R-:W3:Y:S07]  /*7750*/  @!P2 LDC.64 R188, c[0x0][0x390] ;  /* 0x0000e400ffbcab82 */ /* 0x000eee0000000a00 */
[----:B0-----:R-:W-:-:S02]  /*7760*/  DFMA R194, R78, R216, R194 ;  /* 0x000000d84ec2722b */ /* 0x001fc400000000c2 */
[----:B------:R-:W-:Y:S01]  /*7770*/  DADD R216, R190, R208 ;  /* 0x00000000bed87229 */ /* 0x000fe200000000d0 */
[----:B------:R-:W-:-:S05]  /*7780*/  @!P2 IMAD R191, R0, 0x5c49, R252 ;  /* 0x00005c4900bfa824 */ /* 0x000fca00078e02fc */
[----:B------:R-:W-:Y:S01]  /*7790*/  DFMA R232, R80, R224, R194 ;  /* 0x000000e050e8722b */ /* 0x000fe200000000c2 */
[----:B---3--:R-:W-:Y:S01]  /*77a0*/  @!P2 IMAD.WIDE R188, R191, 0x8, R188 ;  /* 0x00000008bfbca825 */ /* 0x008fe200078e02bc */
[----:B------:R-:W-:Y:S02]  /*77b0*/  CS2R R194, SRZ ;  /* 0x0000000000c27805 */ /* 0x000fe4000001ff00 */
[----:B------:R-:W-:Y:S01]  /*77c0*/  CS2R R208, SRZ ;  /* 0x0000000000d07805 */ /* 0x000fe2000001ff00 */
[----:B------:R-:W0:Y:S04]  /*77d0*/  LDS.64 R190, [R6+0x40] ;  /* 0x0000400006be7984 */ /* 0x000e280000000a00 */
[----:B------:R-:W3:Y:S04]  /*77e0*/  @!P2 LDG.E.64.CONSTANT R194, desc[UR76][R188.64+0x8598] ;  /* 0x0085984cbcc2a981 */ /* 0x000ee8000c1e9b00 */
[----:B------:R-:W4:Y:S04]  /*77f0*/  @!P2 LDG.E.64.CONSTANT R208, desc[UR76][R188.64+0x1c20] ;  /* 0x001c204cbcd0a981 */ /* 0x000f28000c1e9b00 */
[----:B------:R-:W0:Y:S01]  /*7800*/  LDS.64 R224, [R8+0x3c0] ;  /* 0x0003c00008e07984 */ /* 0x000e220000000a00 */
[----:B--2---:R-:W-:Y:S01]  /*7810*/  DFMA R210, R202, R238, R210 ;  /* 0x000000eecad2722b */ /* 0x004fe200000000d2 */
[----:B------:R-:W-:-:S06]  /*7820*/  CS2R R202, SRZ ;  /* 0x0000000000ca7805 */ /* 0x000fcc000001ff00 */
[----:B------:R-:W2:Y:S01]  /*7830*/  @!P2 LDG.E.64.CONSTANT R202, desc[UR76][R188.64+0x15888] ;  /* 0x0158884cbccaa981 */ /* 0x000ea2000c1e9b00 */
[----:B------:R-:W-:Y:S02]  /*7840*/  DFMA R228, R82, R228, R232 ;  /* 0x000000e452e4722b */ /* 0x000fe400000000e8 */
[-C--:B------:R-:W-:Y:S01]  /*7850*/  DFMA R234, R180, R210.reuse, R218 ;  /* 0x000000d2b4ea722b */ /* 0x080fe200000000da */
[----:B------:R-:W0:Y:S01]  /*7860*/  LDS.64 R180, [R6+0x48] ;  /* 0x0000480006b47984 */ /* 0x000e220000000a00 */
[----:B------:R-:W-:Y:S02]  /*7870*/  DFMA R242, R112, R210, R246 ;  /* 0x000000d270f2722b */ /* 0x000fe400000000f6 */
[----:B------:R-:W-:Y:S01]  /*7880*/  DFMA R232, R210, R182, R204 ;  /* 0x000000b6d2e8722b */ /* 0x000fe200000000cc */
[----:B------:R-:W0:Y:S01]  /*7890*/  LDS.64 R112, [R7+0x1c20] ;  /* 0x001c200007707984 */ /* 0x000e220000000a00 */
[----:B-1----:R-:W-:Y:S02]  /*78a0*/  DFMA R228, R84, R230, R228 ;  /* 0x000000e654e4722b */ /* 0x002fe400000000e4 */
[----:B------:R-:W-:Y:S01]  /*78b0*/  DFMA R236, R210, R114, R236 ;  /* 0x00000072d2ec722b */ /* 0x000fe200000000ec */
[----:B------:R-:W1:Y:S04]  /*78c0*/  LDS.64 R182, [R9+0x1c20] ;  /* 0x001c200009b67984 */ /* 0x000e680000000a00 */
[----:B------:R-:W1:Y:S01]  /*78d0*/  LDS.64 R114, [R8+0x438] ;  /* 0x0004380008727984 */ /* 0x000e620000000a00 */
[----:B0-----:R-:W-:-:S02]  /*78e0*/  DFMA R228, R86, R190, R228 ;  /* 0x000000be56e4722b */ /* 0x001fc400000000e4 */
[----:B------:R-:W-:Y:S01]  /*78f0*/  DFMA R206, R176, R210, R206 ;  /* 0x000000d2b0ce722b */ /* 0x000fe200000000ce */
[----:B------:R-:W0:Y:S04]  /*7900*/  LDS.64 R190, [R9+0x1c98] ;  /* 0x001c980009be7984 */ /* 0x000e280000000a00 */
[----:B------:R-:W0:Y:S01]  /*7910*/  LDS.64 R176, [R7+0x1c28] ;  /* 0x001c280007b07984 */ /* 0x000e220000000a00 */
[----:B------:R-:W-:Y:S01]  /*7920*/  CS2R R204, SRZ ;  /* 0x0000000000cc7805 */ /* 0x000fe2000001ff00 */
[----:B------:R-:W-:Y:S02]  /*7930*/  DFMA R228, R88, R224, R228 ;  /* 0x000000e058e4722b */ /* 0x000fe400000000e4 */
[----:B------:R-:W-:Y:S01]  /*7940*/  DFMA R186, R210, R186, R220 ;  /* 0x000000bad2ba722b */ /* 0x000fe200000000dc */
[----:B------:R-:W0:Y:S04]  /*7950*/  LDS.64 R224, [R9+0x1d10] ;  /* 0x001d100009e07984 */ /* 0x000e280000000a00 */
[----:B------:R-:W0:Y:S01]  /*7960*/  LDS.64 R220, [R7+0x1c30] ;  /* 0x001c300007dc7984 */ /* 0x000e220000000a00 */
[----:B------:R-:W-:-:S03]  /*7970*/  CS2R R218, SRZ ;  /* 0x0000000000da7805 */ /* 0x000fc6000001ff00 */
[----:B------:R-:W2:Y:S04]  /*7980*/  @!P2 LDG.E.64.CONSTANT R204, desc[UR76][R188.64+0x1c200] ;  /* 0x01c2004cbccca981 */ /* 0x000ea8000c1e9b00 */
[----:B------:R-:W2:Y:S01]  /*7990*/  @!P2 LDG.E.64.CONSTANT R218, desc[UR76][R188.64+0xef10] ;  /* 0x00ef104cbcdaa981 */ /* 0x000ea2000c1e9b00 */
[----:B------:R-:W-:Y:S02]  /*79a0*/  DFMA R180, R90, R180, R228 ;  /* 0x000000b45ab4722b */ /* 0x000fe400000000e4 */
[----:B------:R-:W-:Y:S01]  /*79b0*/  DFMA R226, R172, R210, R226 ;  /* 0x000000d2ace2722b */ /* 0x000fe200000000e2 */
[----:B------:R-:W-:Y:S01]  /*79c0*/  LDS.64 R230, [UR6+0x7968] ;  /* 0x00796806ffe67984 */ /* 0x000fe20008000a00 */
[----:B------:R-:W-:-:S03]  /*79d0*/  DFMA R172, R136, R112, RZ ;  /* 0x0000007088ac722b */ /* 0x000fc600000000ff */
[----:B------:R-:W0:Y:S01]  /*79e0*/  LDS.64 R112, [R7+0x1c38] ;  /* 0x001c380007707984 */ /* 0x000e220000000a00 */
[----:B-1----:R-:W-:Y:S02]  /*79f0*/  DFMA R182, R152, R182, RZ ;  /* 0x000000b698b6722b */ /* 0x002fe400000000ff */
[----:B------:R-:W-:Y:S01]  /*7a00*/  DFMA R114, R92, R114, R180 ;  /* 0x000000725c72722b */ /* 0x000fe200000000b4 */
[----:B------:R-:W1:Y:S01]  /*7a10*/  LDS.64 R180, [R9+0x1d88] ;  /* 0x001d880009b47984 */ /* 0x000e620000000a00 */
[----:B------:R-:W-:-:S04]  /*7a20*/  DFMA R200, R210, R178, R200 ;  /* 0x000000b2d2c8722b */ /* 0x000fc800000000c8 */
[----:B0-----:R-:W-:Y:S01]  /*7a30*/  DFMA R182, R148, R190, R182 ;  /* 0x000000be94b6722b */ /* 0x001fe200000000b6 */
[----:B------:R-:W0:Y:S01]  /*7a40*/  LDS.64 R178, [R7+0x1c40] ;  /* 0x001c400007b27984 */ /* 0x000e220000000a00 */
[----:B------:R-:W-:-:S03]  /*7a50*/  DFMA R172, R142, R176, R172 ;  /* 0x000000b08eac722b */ /* 0x000fc600000000ac */
[----:B------:R-:W0:Y:S01]  /*7a60*/  LDS.64 R190, [R9+0x1e00] ;  /* 0x001e000009be7984 */ /* 0x000e220000000a00 */
[----:B------:R-:W-:Y:S02]  /*7a70*/  DFMA R196, R210, R174, R196 ;  /* 0x000000aed2c4722b */ /* 0x000fe400000000c4 */
[----:B------:R-:W-:Y:S01]  /*7a80*/  DFMA R228, R156, R224, R182 ;  /* 0x000000e09ce4722b */ /* 0x000fe200000000b6 */
[----:B------:R-:W-:Y:S01]  /*7a90*/  LDS.64 R176, [R7+0x1c50] ;  /* 0x001c500007b07984 */ /* 0x000fe20000000a00 */
[----:B------:R-:W-:-:S03]  /*7aa0*/  DFMA R174, R128, R220, R172 ;  /* 0x000000dc80ae722b */ /* 0x000fc600000000ac */
[----:B------:R-:W0:Y:S04]  /*7ab0*/  LDS.64 R224, [R7+0x1c48] ;  /* 0x001c480007e07984 */ /* 0x000e280000000a00 */
[----:B------:R-:W0:Y:S04]  /*7ac0*/  LDS.64 R182, [R6+0x50] ;  /* 0x0000500006b67984 */ /* 0x000e280000000a00 */
[----:B------:R-:W0:Y:S01]  /*7ad0*/  LDS.64 R172, [R9+0x1e78] ;  /* 0x001e780009ac7984 */ /* 0x000e220000000a00 */
[----:B------:R-:W-:-:S06]  /*7ae0*/  CS2R R220, SRZ ;  /* 0x0000000000dc7805 */ /* 0x000fcc000001ff00 */
[----:B------:R-:W2:Y:S01]  /*7af0*/  @!P2 LDG.E.64.CONSTANT R220, desc[UR76][R188.64+0x22b78] ;  /* 0x022b784cbcdca981 */ /* 0x000ea2000c1e9b00 */
[----:B------:R-:W-:-:S03]  /*7b00*/  DFMA R112, R146, R112, R174 ;  /* 0x000000709270722b */ /* 0x000fc600000000ae */
[----:B------:R-:W0:Y:S01]  /*7b10*/  LDS.64 R174, [R9+0x1ef0] ;  /* 0x001ef00009ae7984 */ /* 0x000e220000000a00 */
[----:B-1----:R-:W-:-:S04]  /*7b20*/  DFMA R180, R132, R180, R228 ;  /* 0x000000b484b4722b */ /* 0x002fc800000000e4 */
[----:B0-----:R-:W-:Y:S01]  /*7b30*/  DFMA R112, R144, R178, R112 ;  /* 0x000000b29070722b */ /* 0x001fe20000000070 */
[----:B------:R-:W0:Y:S03]  /*7b40*/  LDS.64 R178, [R7+0x1c58] ;  /* 0x001c580007b27984 */ /* 0x000e260000000a00 */
[----:B------:R-:W-:-:S04]  /*7b50*/  DFMA R180, R154, R190, R180 ;  /* 0x000000be9ab4722b */ /* 0x000fc800000000b4 */
[----:B------:R-:W-:Y:S02]  /*7b60*/  DFMA R190, R150, R224, R112 ;  /* 0x000000e096be722b */ /* 0x000fe40000000070 */
[----:B------:R-:W-:Y:S01]  /*7b70*/  DFMA R112, R94, R182, R114 ;  /* 0x000000b65e70722b */ /* 0x000fe20000000072 */
[----:B------:R-:W1:Y:S01]  /*7b80*/  LDS.64 R182, [R8+0x4b0] ;  /* 0x0004b00008b67984 */ /* 0x000e620000000a00 */
[----:B------:R-:W-:-:S03]  /*7b90*/  DFMA R180, R164, R172, R180 ;  /* 0x000000aca4b4722b */ /* 0x000fc600000000b4 */
[----:B------:R-:W1:Y:S04]  /*7ba0*/  LDS.64 R114, [R9+0x1f68] ;  /* 0x001f680009727984 */ /* 0x000e680000000a00 */
[----:B------:R-:W1:Y:S01]  /*7bb0*/  LDS.64 R172, [R7+0x1c60] ;  /* 0x001c600007ac7984 */ /* 0x000e620000000a00 */
[----:B------:R-:W-:-:S03]  /*7bc0*/  DFMA R190, R158, R176, R190 ;  /* 0x000000b09ebe722b */ /* 0x000fc600000000be */
[----:B------:R-:W1:Y:S01]  /*7bd0*/  LDS.64 R176, [R7+0x1c68] ;  /* 0x001c680007b07984 */ /* 0x000e620000000a00 */
[----:B------:R-:W-:Y:S01]  /*7be0*/  CS2R R224, SRZ ;  /* 0x0000000000e07805 */ /* 0x000fe2000001ff00 */
[----:B------:R-:W-:Y:S02]  /*7bf0*/  DFMA R198, R168, R210, R198 ;  /* 0x000000d2a8c6722b */ /* 0x000fe400000000c6 */
[----:B------:R-:W1:Y:S04]  /*7c00*/  LDS.64 R168, [R9+0x1fe0] ;  /* 0x001fe00009a87984 */ /* 0x000e680000000a00 */
[----:B------:R0:W2:Y:S01]  /*7c10*/  @!P2 LDG.E.64.CONSTANT R224, desc[UR76][R188.64+0x294f0] ;  /* 0x0294f04cbce0a981 */ /* 0x0000a2000c1e9b00 */
[----:B------:R-:W-:-:S03]  /*7c20*/  DFMA R174, R138, R174, R180 ;  /* 0x000000ae8aae722b */ /* 0x000fc600000000b4 */
[----:B------:R-:W1:Y:S01]  /*7c30*/  LDS.64 R180, [R9+0x2058] ;  /* 0x0020580009b47984 */ /* 0x000e620000000a00 */
[----:B0-----:R-:W-:-:S03]  /*7c40*/  DFMA R188, R134, R178, R190 ;  /* 0x000000b286bc722b */ /* 0x001fc600000000be */
[----:B------:R-:W0:Y:S01]  /*7c50*/  LDS.64 R178, [R9+0x20d0] ;  /* 0x0020d00009b27984 */ /* 0x000e220000000a00 */
[----:B------:R-:W-:-:S03]  /*7c60*/  DFMA R212, R116, R210, R212 ;  /* 0x000000d274d4722b */ /* 0x000fc600000000d4 */
[----:B------:R-:W0:Y:S01]  /*7c70*/  LDS.64 R116, [R7+0x1c70] ;  /* 0x001c700007747984 */ /* 0x000e220000000a00 */
[----:B-1----:R-:W-:Y:S02]  /*7c80*/  DFMA R112, R96, R182, R112 ;  /* 0x000000b66070722b */ /* 0x002fe40000000070 */
[----:B------:R-:W-:Y:S01]  /*7c90*/  DFMA R182, R160, R114, R174 ;  /* 0x00000072a0b6722b */ /* 0x000fe200000000ae */
[----:B------:R-:W1:Y:S01]  /*7ca0*/  LDS.64 R174, [R9+0x2148] ;  /* 0x0021480009ae7984 */ /* 0x000e620000000a00 */
[----:B------:R-:W-:-:S03]  /*7cb0*/  DFMA R172, R140, R172, R188 ;  /* 0x000000ac8cac722b */ /* 0x000fc600000000bc */
[----:B------:R-:W1:Y:S01]  /*7cc0*/  LDS.64 R114, [R6+0x58] ;  /* 0x0000580006727984 */ /* 0x000e620000000a00 */
[----:B------:R-:W-:-:S03]  /*7cd0*/  DFMA R192, R210, R170, R192 ;  /* 0x000000aad2c0722b */ /* 0x000fc600000000c0 */
[----:B------:R-:W-:Y:S01]  /*7ce0*/  LDS.64 R170, [R7+0x1c78] ;  /* 0x001c780007aa7984 */ /* 0x000fe20000000a00 */
[----:B------:R-:W-:-:S03]  /*7cf0*/  DFMA R176, R166, R176, R172 ;  /* 0x000000b0a6b0722b */ /* 0x000fc600000000ac */
[----:B------:R-:W1:Y:S01]  /*7d00*/  LDS.64 R172, [R9+0x21c0] ;  /* 0x0021c00009ac7984 */ /* 0x000e620000000a00 */
[----:B------:R-:W-:-:S03]  /*7d10*/  DFMA R182, R130, R168, R182 ;  /* 0x000000a882b6722b */ /* 0x000fc600000000b6 */
[----:B------:R-:W1:Y:S01]  /*7d20*/  LDS.128 R188, [UR6+0x7970] ;  /* 0x00797006ffbc7984 */ /* 0x000e620008000c00 */
[----:B------:R-:W-:-:S03]  /*7d30*/  DFMA R228, R210, R118, R244 ;  /* 0x00000076d2e4722b */ /* 0x000fc600000000f4 */
[----:B------:R-:W-:Y:S01]  /*7d40*/  LDS.64 R168, [R8+0x528] ;  /* 0x0005280008a87984 */ /* 0x000fe20000000a00 */
[----:B------:R-:W-:-:S03]  /*7d50*/  DFMA R180, R162, R180, R182 ;  /* 0x000000b4a2b4722b */ /* 0x000fc600000000b6 */
[----:B------:R-:W-:Y:S05]  /*7d60*/  LDS.64 R118, [R9+0x2238] ;  /* 0x0022380009767984 */ /* 0x000fea0000000a00 */
[----:B0-----:R-:W-:Y:S02]  /*7d70*/  DFMA R178, R126, R178, R180 ;  /* 0x000000b27eb2722b */ /* 0x001fe400000000b4 */
[----:B------:R-:W-:Y:S01]  /*7d80*/  DFMA R176, R120, R116, R176 ;  /* 0x0000007478b0722b */ /* 0x000fe200000000b0 */
[----:B------:R-:W-:Y:S04]  /*7d90*/  LDS.128 R180, [UR6+0x7980] ;  /* 0x00798006ffb47984 */ /* 0x000fe80008000c00 */
[----:B------:R-:W0:Y:S01]  /*7da0*/  LDS.64 R116, [R7+0x1c80] ;  /* 0x001c800007747984 */ /* 0x000e220000000a00 */
[----:B-1----:R-:W-:-:S02]  /*7db0*/  DFMA R174, R122, R174, R178 ;  /* 0x000000ae7aae722b */ /* 0x002fc400000000b2 */
[----:B------:R-:W-:Y:S01]  /*7dc0*/  DFMA R112, R98, R114, R112 ;  /* 0x000000726270722b */ /* 0x000fe20000000070 */
[----:B------:R-:W1:Y:S05]  /*7dd0*/  LDS.64 R114, [R6+0x60] ;  /* 0x0000600006727984 */ /* 0x000e6a0000000a00 */
[----:B------:R-:W-:Y:S02]  /*7de0*/  DFMA R172, R32, R172, R174 ;  /* 0x000000ac20ac722b */ /* 0x000fe400000000ae */
[----:B------:R-:W1:Y:S01]  /*7df0*/  LDS.64 R174, [R7+0x1c88] ;  /* 0x001c880007ae7984 */ /* 0x000e620000000a00 */
[----:B------:R-:W-:-:S03]  /*7e00*/  DFMA R222, R214, R210, R222 ;  /* 0x000000d2d6de722b */ /* 0x000fc600000000de */
[----:B------:R-:W3:Y:S01]  /*7e10*/  LDS.64 R214, [R8+0x5a0] ;  /* 0x0005a00008d67984 */ /* 0x000ee20000000a00 */
[----:B------:R-:W-:Y:S02]  /*7e20*/  DFMA R216, R184, R210, R216 ;  /* 0x000000d2b8d8722b */ /* 0x000fe400000000d8 */
[----:B------:R-:W-:Y:S01]  /*7e30*/  DFMA R170, R30, R170, R176 ;  /* 0x000000aa1eaa722b */ /* 0x000fe200000000b0 */
[----:B------:R-:W3:Y:S01]  /*7e40*/  LDS.64 R210, [R7+0x1c90] ;  /* 0x001c900007d27984 */ /* 0x000ee20000000a00 */
[----:B------:R-:W-:-:S03]  /*7e50*/  DFMA R238, R10, R230, RZ ;  /* 0x000000e60aee722b */ /* 0x000fc600000000ff */
[----:B------:R-:W4:Y:S04]  /*7e60*/  LDS.64 R184, [R9+0x22b0] ;  /* 0x0022b00009b87984 */ /* 0x000f280000000a00 */
[----:B------:R-:W4:Y:S01]  /*7e70*/  LDS.128 R176, [UR6+0x7990] ;  /* 0x00799006ffb07984 */ /* 0x000f220008000c00 */
[----:B------:R-:W-:Y:S02]  /*7e80*/  DFMA R238, R12, R188, R238 ;  /* 0x000000bc0cee722b */ /* 0x000fe400000000ee */
[----:B0-----:R-:W-:Y:S02]  /*7e90*/  DFMA R116, R36, R116, R170 ;  /* 0x000000742474722b */ /* 0x001fe400000000aa */
[----:B------:R-:W-:-:S04]  /*7ea0*/  DFMA R168, R100, R168, R112 ;  /* 0x000000a864a8722b */ /* 0x000fc80000000070 */
[----:B------:R-:W-:Y:S01]  /*7eb0*/  DFMA R238, R14, R190, R238 ;  /* 0x000000be0eee722b */ /* 0x000fe200000000ee */
[----:B------:R-:W0:Y:S01]  /*7ec0*/  LDS.64 R112, [R6+0x68] ;  /* 0x0000680006707984 */ /* 0x000e220000000a00 */
[----:B------:R-:W-:Y:S02]  /*7ed0*/  DFMA R118, R38, R118, R172 ;  /* 0x000000762676722b */ /* 0x000fe400000000ac */
[----:B-1----:R-:W-:Y:S02]  /*7ee0*/  DFMA R114, R102, R114, R168 ;  /* 0x000000726672722b */ /* 0x002fe400000000a8 */
[----:B------:R-:W-:Y:S01]  /*7ef0*/  DFMA R116, R42, R174, R116 ;  /* 0x000000ae2a74722b */ /* 0x000fe20000000074 */
[----:B------:R-:W-:Y:S04]  /*7f00*/  LDS.128 R168, [UR6+0x79b0] ;  /* 0x0079b006ffa87984 */ /* 0x000fe80008000c00 */
[----:B------:R-:W1:Y:S01]  /*7f10*/  LDS.128 R172, [UR6+0x79a0] ;  /* 0x0079a006ffac7984 */ /* 0x000e620008000c00 */
[----:B------:R-:W-:-:S02]  /*7f20*/  DFMA R238, R16, R180, R238 ;  /* 0x000000b410ee722b */ /* 0x000fc400000000ee */
[----:B---3--:R-:W-:Y:S01]  /*7f30*/  DFMA R214, R104, R214, R114 ;  /* 0x000000d668d6722b */ /* 0x008fe20000000072 */
[----:B------:R-:W3:Y:S05]  /*7f40*/  LDS.64 R114, [R8+0x618] ;  /* 0x0006180008727984 */ /* 0x000eea0000000a00 */
[----:B------:R-:W-:Y:S02]  /*7f50*/  DFMA R238, R18, R182, R238 ;  /* 0x000000b612ee722b */ /* 0x000fe400000000ee */
[----:B------:R-:W-:Y:S02]  /*7f60*/  DFMA R210, R48, R210, R116 ;  /* 0x000000d230d2722b */ /* 0x000fe40000000074 */
[----:B----4-:R-:W-:-:S04]  /*7f70*/  DFMA R184, R44, R184, R118 ;  /* 0x000000b82cb8722b */ /* 0x010fc80000000076 */
[----:B------:R-:W-:Y:S02]  /*7f80*/  DFMA R116, R20, R176, R238 ;  /* 0x000000b01474722b */ /* 0x000fe400000000ee */
[----:B------:R-:W-:Y:S02]  /*7f90*/  LDS.64 R238, [R6+0x70] ;  /* 0x0000700006ee7984 */ /* 0x000fe40000000a00 */
[----:B------:R-:W-:-:S04]  /*7fa0*/  DMUL R118, R184, R194 ;  /* 0x000000c2b8767228 */ /* 0x000fc80000000000 */
[----:B------:R-:W-:-:S04]  /*7fb0*/  DFMA R116, R22, R178, R116 ;  /* 0x000000b21674722b */ /* 0x000fc80000000074 */
[----:B------:R-:W-:Y:S02]  /*7fc0*/  DFMA R208, R210, R208, R118 ;  /* 0x000000d0d2d0722b */ /* 0x000fe40000000076 */
[----:B0-----:R-:W-:Y:S02]  /*7fd0*/  DFMA R112, R106, R112, R214 ;  /* 0x000000706a70722b */ /* 0x001fe400000000d6 */
[----:B--2---:R-:W-:Y:S01]  /*7fe0*/  DMUL R202, R184, R202 ;  /* 0x000000cab8ca7228 */ /* 0x004fe20000000000 */
[----:B------:R-:W-:Y:S01]  /*7ff0*/  LDS.64 R214, [R8+0x690] ;  /* 0x0006900008d67984 */ /* 0x000fe20000000a00 */
[----:B-1----:R-:W-:-:S03]  /*8000*/  DFMA R240, R24, R172, R116 ;  /* 0x000000ac18f0722b */ /* 0x002fc60000000074 */
[----:B------:R-:W0:Y:S03]  /*8010*/  LDS.128 R116, [UR6+0x79c0] ;  /* 0x0079c006ff747984 */ /* 0x000e260008000c00 */
[----:B------:R-:W-:Y:S02]  /*8020*/  DFMA R202, R210, R194, R202 ;  /* 0x000000c2d2ca722b */ /* 0x000fe400000000ca */
[----:B---3--:R-:W-:Y:S01]  /*8030*/  DFMA R194, R108, R114, R112 ;  /* 0x000000726cc2722b */ /* 0x008fe20000000070 */
[----:B------:R-:W1:Y:S01]  /*8040*/  LDS.128 R112, [UR6+0x79d0] ;  /* 0x0079d006ff707984 */ /* 0x000e620008000c00 */
[----:B------:R-:W-:-:S08]  /*8050*/  DFMA R240, R26, R174, R240 ;  /* 0x000000ae1af0722b */ /* 0x000fd000000000f0 */
[----:B------:R-:W-:-:S08]  /*8060*/  DFMA R240, R28, R168, R240 ;  /* 0x000000a81cf0722b */ /* 0x000fd000000000f0 */
[----:B------:R-:W-:Y:S02]  /*8070*/  DFMA R240, R34, R170, R240 ;  /* 0x000000aa22f0722b */ /* 0x000fe400000000f0 */
[----:B------:R-:W-:-:S06]  /*8080*/  DMUL R184, R184, R204 ;  /* 0x000000ccb8b87228 */ /* 0x000fcc0000000000 */
[----:B0-----:R-:W-:-:S08]  /*8090*/  DFMA R240, R40, R116, R240 ;  /* 0x0000007428f0722b */ /* 0x001fd000000000f0 */
[----:B------:R-:W-:Y:S02]  /*80a0*/  DFMA R240, R46, R118, R240 ;  /* 0x000000762ef0722b */ /* 0x000fe400000000f0 */
[----:B------:R-:W-:-:S06]  /*80b0*/  DFMA R184, R210, R218, R184 ;  /* 0x000000dad2b8722b */ /* 0x000fcc00000000b8 */
[----:B-1----:R-:W-:-:S08]  /*80c0*/  DFMA R210, R50, R112, R240 ;  /* 0x0000007032d2722b */ /* 0x002fd000000000f0 */
[----:B------:R-:W-:-:S08]  /*80d0*/  DFMA R210, R52, R114, R210 ;  /* 0x0000007234d2722b */ /* 0x000fd000000000d2 */
[C---:B------:R-:W-:Y:S01]  /*80e0*/  DFMA R208, R210.reuse, R218, R208 ;  /* 0x000000dad2d0722b */ /* 0x040fe200000000d0 */
[----:B------:R-:W-:Y:S06]  /*80f0*/  BAR.SYNC.DEFER_BLOCKING 0x0 ;  /* 0x0000000000007b1d */ /* 0x000fec0000010000 */
[----:B------:R-:W-:Y:S02]  /*8100*/  DFMA R202, R210, R204, R202 ;  /* 0x000000ccd2ca722b */ /* 0x000fe400000000ca */
[----:B------:R-:W-:Y:S01]  /*8110*/  DFMA R194, R110, R238, R194 ;  /* 0x000000ee6ec2722b */ /* 0x000fe200000000c2 */
[----:B------:R-:W-:Y:S04]  /*8120*/  STS.64 [R251], R208 ;  /* 0x000000d0fb007388 */ /* 0x000fe80000000a00 */
[----:B------:R0:W-:Y:S01]  /*8130*/  STS.64 [R250], R202 ;  /* 0x000000cafa007388 */ /* 0x0001e20000000a00 */
[----:B------:R-:W-:Y:S06]  /*8140*/  BAR.SYNC.DEFER_BLOCKING 0x0 ;  /* 0x0000000000007b1d */ /* 0x000fec0000010000 */
[----:B------:R-:W-:-:S02]  /*8150*/  DFMA R194, R124, R214, R194 ;  /* 0x000000d67cc2722b */ /* 0x000fc400000000c2 */
[----:B------:R-:W1:Y:S01]  /*8160*/  @!P2 LDC.64 R214, c[0x0][0x390] ;  /* 0x0000e400ffd6ab82 */ /* 0x000e620000000a00 */
[----:B------:R-:W-:Y:S01]  /*8170*/  DFMA R220, R210, R220, R184 ;  /* 0x000000dcd2dc722b */ /* 0x000fe200000000b8 */
[----:B------:R-:W-:-:S04]  /*8180*/  @!P2 IMAD R185, R0, 0x5c49, R252 ;  /* 0x00005c4900b9a824 */ /* 0x000fc800078e02fc */
[----:B------:R-:W-:Y:S01]  /*8190*/  DADD R186, R186, R194 ;  /* 0x00000000baba7229 */ /* 0x000fe200000000c2 */
[----:B------:R-:W2:Y:S01]  /*81a0*/  LDS.64 R210, [R6] ;  /* 0x0000000006d27984 */ /* 0x000ea20000000a00 */
[----:B------:R-:W-:Y:S02]  /*81b0*/  CS2R R194, SRZ ;  /* 0x0000000000c27805 */ /* 0x000fe4000001ff00 */
[----:B------:R-:W-:Y:S02]  /*81c0*/  CS2R R204, SRZ ;  /* 0x0000000000cc7805 */ /* 0x000fe4000001ff00 */
[----:B0-----:R-:W-:Y:S01]  /*81d0*/  CS2R R202, SRZ ;  /* 0x0000000000ca7805 */ /* 0x001fe2000001ff00 */
[----:B------:R-:W-:Y:S01]  /*81e0*/  DMUL R224, R224, UR10 ;  /* 0x0000000ae0e07c28 */ /* 0x000fe20008000000 */
[----:B------:R-:W-:Y:S01]  /*81f0*/  LDS.64 R238, [R6+0x68] ;  /* 0x0000680006ee7984 */ /* 0x000fe20000000a00 */
[----:B-1----:R-:W-:-:S03]  /*8200*/  @!P2 IMAD.WIDE R184, R185, 0x8, R214 ;  /* 0x00000008b9b8a825 */ /* 0x002fc600078e02d6 */
[----:B------:R-:W0:Y:S04]  /*8210*/  LDS.64 R214, [R8] ;  /* 0x0000000008d67984 */ /* 0x000e280000000a00 */
[----:B------:R-:W3:Y:S01]  /*8220*/  @!P2 LDG.E.64.CONSTANT R194, desc[UR76][R184.64+0x8ca0] ;  /* 0x008ca04cb8c2a981 */ /* 0x000ee2000c1e9b00 */
[----:B------:R-:W-:-:S03]  /*8230*/  DFMA R208, R220, R190, R216 ;  /* 0x000000bedcd0722b */ /* 0x000fc600000000d8 */
[----:B------:R-:W4:Y:S04]  /*8240*/  @!P2 LDG.E.64.CONSTANT R204, desc[UR76][R184.64+0x15f90] ;  /* 0x015f904cb8cca981 */ /* 0x000f28000c1e9b00 */
[----:B------:R-:W4:Y:S04]  /*8250*/  @!P2 LDG.E.64.CONSTANT R202, desc[UR76][R184.64+0x2328] ;  /* 0x0023284cb8caa981 */ /* 0x000f28000c1e9b00 */
[----:B------:R-:W1:Y:S01]  /*8260*/  LDS.64 R216, [R6+0x8] ;  /* 0x0000080006d87984 */ /* 0x000e620000000a00 */
[----:B------:R-:W-:-:S03]  /*8270*/  DFMA R190, R220, R182, R234 ;  /* 0x000000b6dcbe722b */ /* 0x000fc600000000ea */
[----:B------:R-:W1:Y:S01]  /*8280*/  LDS.64 R182, [R8+0x78] ;  /* 0x0000780008b67984 */ /* 0x000e620000000a00 */
[----:B------:R-:W-:-:S03]  /*8290*/  DFMA R242, R230, R220, R242 ;  /* 0x000000dce6f2722b */ /* 0x000fc600000000f2 */
[----:B------:R-:W-:Y:S01]  /*82a0*/  LDS.64 R230, [R8+0xf0] ;  /* 0x0000f00008e67984 */ /* 0x000fe20000000a00 */
[----:B------:R-:W-:Y:S02]  /*82b0*/  DFMA R200, R172, R220, R200 ;  /* 0x000000dcacc8722b */ /* 0x000fe400000000c8 */
[----:B------:R-:W-:Y:S01]  /*82c0*/  DFMA R226, R220, R174, R226 ;  /* 0x000000aedce2722b */ /* 0x000fe200000000e2 */
[----:B------:R-:W-:Y:S01]  /*82d0*/  LDS.64 R172, [R7+0x2328] ;  /* 0x0023280007ac7984 */ /* 0x000fe20000000a00 */
[----:B--2---:R-:W-:-:S03]  /*82e0*/  DMUL R218, R54, R210 ;  /* 0x000000d236da7228 */ /* 0x004fc60000000000 */
[----:B------:R-:W2:Y:S01]  /*82f0*/  LDS.64 R210, [R6+0x10] ;  /* 0x0000100006d27984 */ /* 0x000ea20000000a00 */
[----:B------:R-:W-:-:S03]  /*8300*/  DFMA R228, R112, R220, R228 ;  /* 0x000000dc70e4722b */ /* 0x000fc600000000e4 */
[----:B------:R-:W-:Y:S01]  /*8310*/  LDS.64 R174, [R9+0x2328] ;  /* 0x0023280009ae7984 */ /* 0x000fe20000000a00 */
[----:B------:R-:W-:Y:S02]  /*8320*/  DFMA R218, R18, R224, R218 ;  /* 0x000000e012da722b */ /* 0x000fe400000000da */
[C---:B------:R-:W-:Y:S01]  /*8330*/  DFMA R198, R220.reuse, R170, R198 ;  /* 0x000000aadcc6722b */ /* 0x040fe200000000c6 */
[----:B------:R-:W-:Y:S01]  /*8340*/  LDS.64 R234, [R9+0x29b8] ;  /* 0x0029b80009ea7984 */ /* 0x000fe20000000a00 */
[----:B------:R-:W-:-:S04]  /*8350*/  DFMA R224, R220, R178, R206 ;  /* 0x000000b2dce0722b */ /* 0x000fc800000000ce */
[----:B0-----:R-:W-:Y:S01]  /*8360*/  DFMA R214, R56, R214, R218 ;  /* 0x000000d638d6722b */ /* 0x001fe200000000da */
[----:B------:R-:W-:Y:S04]  /*8370*/  LDS.64 R170, [R7+0x2330] ;  /* 0x0023300007aa7984 */ /* 0x000fe80000000a00 */
[----:B------:R-:W0:Y:S01]  /*8380*/  LDS.64 R218, [R6+0x18] ;  /* 0x0000180006da7984 */ /* 0x000e220000000a00 */
[-C--:B------:R-:W-:Y:S01]  /*8390*/  DFMA R196, R168, R220.reuse, R196 ;  /* 0x000000dca8c4722b */ /* 0x080fe200000000c4 */
[----:B------:R-:W-:Y:S01]  /*83a0*/  CS2R R206, SRZ ;  /* 0x0000000000ce7805 */ /* 0x000fe2000001ff00 */
[----:B------:R-:W-:Y:S01]  /*83b0*/  DFMA R192, R116, R220, R192 ;  /* 0x000000dc74c0722b */ /* 0x000fe200000000c0 */
[----:B------:R-:W-:Y:S01]  /*83c0*/  LDS.64 R168, [R8+0x258] ;  /* 0x0002580008a87984 */ /* 0x000fe20000000a00 */
[----:B-1----:R-:W-:-:S03]  /*83d0*/  DFMA R214, R58, R216, R214 ;  /* 0x000000d83ad6722b */ /* 0x002fc600000000d6 */
[----:B------:R-:W1:Y:S04]  /*83e0*/  LDS.64 R216, [R8+0x168] ;  /* 0x0001680008d87984 */ /* 0x000e680000000a00 */
[----:B------:R-:W-:Y:S01]  /*83f0*/  LDS.64 R116, [R9+0x23a0] ;  /* 0x0023a00009747984 */ /* 0x000fe20000000a00 */
[----:B------:R-:W-:-:S03]  /*8400*/  DFMA R182, R60, R182, R214 ;  /* 0x000000b63cb6722b */ /* 0x000fc600000000d6 */
[----:B------:R-:W1:Y:S04]  /*8410*/  LDS.64 R214, [R6+0x20] ;  /* 0x0000200006d67984 */ /* 0x000e680000000a00 */
[----:B------:R-:W4:Y:S01]  /*8420*/  @!P2 LDG.E.64.CONSTANT R206, desc[UR76][R184.64+0x1c908] ;  /* 0x01c9084cb8cea981 */ /* 0x000f22000c1e9b00 */
[----:B--2---:R-:W-:-:S03]  /*8430*/  DFMA R210, R62, R210, R182 ;  /* 0x000000d23ed2722b */ /* 0x004fc600000000b6 */
[----:B------:R-:W2:Y:S01]  /*8440*/  LDS.64 R182, [R8+0x1e0] ;  /* 0x0001e00008b67984 */ /* 0x000ea20000000a00 */
[----:B------:R-:W-:-:S03]  /*8450*/  DFMA R212, R220, R118, R212 ;  /* 0x00000076dcd4722b */ /* 0x000fc600000000d4 */
[----:B------:R-:W-:Y:S01]  /*8460*/  LDS.64 R118, [R6+0x30] ;  /* 0x0000300006767984 */ /* 0x000fe20000000a00 */
[----:B------:R-:W-:Y:S02]  /*8470*/  DFMA R230, R64, R230, R210 ;  /* 0x000000e640e6722b */ /* 0x000fe400000000d2 */
[----:B------:R-:W-:Y:S01]  /*8480*/  DFMA R210, R176, R220, R232 ;  /* 0x000000dcb0d2722b */ /* 0x000fe200000000e8 */
[----:B------:R-:W-:Y:S04]  /*8490*/  LDS.64 R178, [R9+0x2490] ;  /* 0x0024900009b27984 */ /* 0x000fe80000000a00 */
[----:B------:R-:W2:Y:S01]  /*84a0*/  LDS.64 R176, [R6+0x28] ;  /* 0x0000280006b07984 */ /* 0x000ea20000000a00 */
[----:B0-----:R-:W-:-:S03]  /*84b0*/  DFMA R218, R66, R218, R230 ;  /* 0x000000da42da722b */ /* 0x001fc600000000e6 */
[----:B------:R-:W-:Y:S04]  /*84c0*/  LDS.64 R232, [R7+0x2398] ;  /* 0x0023980007e87984 */ /* 0x000fe80000000a00 */
[----:B------:R-:W-:Y:S01]  /*84d0*/  LDS.64 R230, [R8+0x2d0] ;  /* 0x0002d00008e67984 */ /* 0x000fe20000000a00 */
[----:B-1----:R-:W-:-:S03]  /*84e0*/  DFMA R216, R68, R216, R218 ;  /* 0x000000d844d8722b */ /* 0x002fc600000000da */
[----:B------:R-:W0:Y:S05]  /*84f0*/  LDS.64 R218, [R7+0x2338] ;  /* 0x0023380007da7984 */ /* 0x000e2a0000000a00 */
[----:B------:R-:W-:Y:S01]  /*8500*/  DFMA R112, R70, R214, R216 ;  /* 0x000000d64670722b */ /* 0x000fe200000000d8 */
[----:B------:R-:W-:Y:S01]  /*8510*/  CS2R R214, SRZ ;  /* 0x0000000000d67805 */ /* 0x000fe2000001ff00 */
[----:B------:R-:W1:Y:S05]  /*8520*/  LDS.64 R216, [R9+0x2418] ;  /* 0x0024180009d87984 */ /* 0x000e6a0000000a00 */
[----:B------:R-:W4:Y:S01]  /*8530*/  @!P2 LDG.E.64.CONSTANT R214, desc[UR76][R184.64+0xf618] ;  /* 0x00f6184cb8d6a981 */ /* 0x000f22000c1e9b00 */
[----:B--2---:R-:W-:-:S03]  /*8540*/  DFMA R182, R72, R182, R112 ;  /* 0x000000b648b6722b */ /* 0x004fc60000000070 */
[----:B------:R-:W2:Y:S01]  /*8550*/  LDS.64 R112, [R7+0x2340] ;  /* 0x0023400007707984 */ /* 0x000ea20000000a00 */
[----:B------:R-:W-:Y:S02]  /*8560*/  DFMA R188, R188, R220, R236 ;  /* 0x000000dcbcbc722b */ /* 0x000fe400000000ec */
[----:B------:R-:W-:Y:S01]  /*8570*/  DFMA R222, R220, R114, R222 ;  /* 0x00000072dcde722b */ /* 0x000fe200000000de */
[----:B------:R-:W-:Y:S01]  /*8580*/  LDS.64 R236, [R8+0x5a0] ;  /* 0x0005a00008ec7984 */ /* 0x000fe20000000a00 */
[----:B------:R-:W-:Y:S02]  /*8590*/  DFMA R220, R180, R220, R186 ;  /* 0x000000dcb4dc722b */ /* 0x000fe400000000ba */
[----:B------:R-:W-:Y:S01]  /*85a0*/  DFMA R172, R136, R172, RZ ;  /* 0x000000ac88ac722b */ /* 0x000fe200000000ff */
[----:B------:R-:W-:Y:S01]  /*85b0*/  LDS.64 R114, [R7+0x2348] ;  /* 0x0023480007727984 */ /* 0x000fe20000000a00 */
[----:B------:R-:W-:Y:S02]  /*85c0*/  DFMA R182, R74, R176, R182 ;  /* 0x000000b04ab6722b */ /* 0x000fe400000000b6 */
[----:B------:R-:W-:Y:S01]  /*85d0*/  DFMA R174, R152, R174, RZ ;  /* 0x000000ae98ae722b */ /* 0x000fe200000000ff */
[----:B------:R-:W2:Y:S04]  /*85e0*/  LDS.64 R176, [R6+0x38] ;  /* 0x0000380006b07984 */ /* 0x000ea80000000a00 */
[----:B------:R-:W2:Y:S01]  /*85f0*/  LDS.64 R180, [R9+0x2508] ;  /* 0x0025080009b47984 */ /* 0x000ea20000000a00 */
[----:B------:R-:W-:-:S02]  /*8600*/  DFMA R170, R142, R170, R172 ;  /* 0x000000aa8eaa722b */ /* 0x000fc400000000ac */
[----:B------:R-:W-:Y:S02]  /*8610*/  DFMA R182, R76, R168, R182 ;  /* 0x000000a84cb6722b */ /* 0x000fe400000000b6 */
[----:B------:R-:W-:Y:S01]  /*8620*/  DFMA R172, R148, R116, R174 ;  /* 0x0000007494ac722b */ /* 0x000fe200000000ae */
[----:B------:R-:W2:Y:S04]  /*8630*/  LDS.64 R168, [R7+0x2350] ;  /* 0x0023500007a87984 */ /* 0x000ea80000000a00 */
[----:B------:R-:W2:Y:S01]  /*8640*/  LDS.64 R116, [R9+0x2580] ;  /* 0x0025800009747984 */ /* 0x000ea20000000a00 */
[----:B------:R-:W-:-:S03]  /*8650*/  DFMA R182, R78, R118, R182 ;  /* 0x000000764eb6722b */ /* 0x000fc600000000b6 */
[----:B------:R-:W-:Y:S01]  /*8660*/  LDS.64 R118, [R8+0x348] ;  /* 0x0003480008767984 */ /* 0x000fe20000000a00 */
[----:B0-----:R-:W-:Y:S02]  /*8670*/  DFMA R174, R128, R218, R170 ;  /* 0x000000da80ae722b */ /* 0x001fe400000000aa */
[----:B-1----:R-:W-:Y:S01]  /*8680*/  DFMA R216, R156, R216, R172 ;  /* 0x000000d89cd8722b */ /* 0x002fe200000000ac */
[----:B------:R-:W-:Y:S04]  /*8690*/  LDS.64 R170, [R7+0x2358] ;  /* 0x0023580007aa7984 */ /* 0x000fe80000000a00 */
[----:B------:R-:W0:Y:S01]  /*86a0*/  LDS.64 R172, [R9+0x25f8] ;  /* 0x0025f80009ac7984 */ /* 0x000e220000000a00 */
[----:B------:R-:W-:Y:S02]  /*86b0*/  DFMA R182, R80, R230, R182 ;  /* 0x000000e650b6722b */ /* 0x000fe400000000b6 */
[----:B--2---:R-:W-:-:S02]  /*86c0*/  DFMA R186, R146, R112, R174 ;  /* 0x0000007092ba722b */ /* 0x004fc400000000ae */
[----:B------:R-:W-:Y:S01]  /*86d0*/  DFMA R216, R132, R178, R216 ;  /* 0x000000b284d8722b */ /* 0x000fe200000000d8 */
[----:B------:R-:W-:Y:S04]  /*86e0*/  LDS.64 R112, [R6+0x40] ;  /* 0x0000400006707984 */ /* 0x000fe80000000a00 */
[----:B------:R-:W1:Y:S04]  /*86f0*/  LDS.64 R178, [R7+0x2360] ;  /* 0x0023600007b27984 */ /* 0x000e680000000a00 */
[----:B------:R-:W2:Y:S01]  /*8700*/  LDS.64 R174, [R9+0x2670] ;  /* 0x0026700009ae7984 */ /* 0x000ea20000000a00 */
[----:B------:R-:W-:-:S02]  /*8710*/  DFMA R182, R82, R176, R182 ;  /* 0x000000b052b6722b */ /* 0x000fc400000000b6 */
[----:B------:R-:W-:Y:S01]  /*8720*/  DFMA R186, R144, R114, R186 ;  /* 0x0000007290ba722b */ /* 0x000fe200000000ba */
[----:B------:R-:W2:Y:S01]  /*8730*/  LDS.64 R176, [R7+0x2368] ;  /* 0x0023680007b07984 */ /* 0x000ea20000000a00 */
[----:B------:R-:W-:-:S03]  /*8740*/  DFMA R216, R154, R180, R216 ;  /* 0x000000b49ad8722b */ /* 0x000fc600000000d8 */
[----:B------:R-:W2:Y:S04]  /*8750*/  LDS.64 R180, [R8+0x3c0] ;  /* 0x0003c00008b47984 */ /* 0x000ea80000000a00 */
[----:B------:R-:W2:Y:S01]  /*8760*/  LDS.64 R114, [R9+0x26e8] ;  /* 0x0026e80009727984 */ /* 0x000ea20000000a00 */
[----:B------:R-:W-:Y:S01]  /*8770*/  DFMA R186, R150, R168, R186 ;  /* 0x000000a896ba722b */ /* 0x000fe200000000ba */
[----:B------:R-:W-:Y:S01]  /*8780*/  CS2R R230, SRZ ;  /* 0x0000000000e67805 */ /* 0x000fe2000001ff00 */
[----:B------:R-:W-:Y:S01]  /*8790*/  DFMA R216, R164, R116, R216 ;  /* 0x00000074a4d8722b */ /* 0x000fe200000000d8 */
[----:B------:R-:W-:Y:S01]  /*87a0*/  CS2R R218, SRZ ;  /* 0x0000000000da7805 */ /* 0x000fe2000001ff00 */
[----:B------:R-:W2:Y:S04]  /*87b0*/  LDS.64 R168, [R7+0x2370] ;  /* 0x0023700007a87984 */ /* 0x000ea80000000a00 */
[----:B------:R-:W2:Y:S04]  /*87c0*/  LDS.64 R116, [R9+0x2760] ;  /* 0x0027600009747984 */ /* 0x000ea80000000a00 */
[----:B------:R-:W4:Y:S04]  /*87d0*/  @!P2 LDG.E.64.CONSTANT R230, desc[UR76][R184.64+0x23280] ;  /* 0x0232804cb8e6a981 */ /* 0x000f28000c1e9b00 */
[----:B------:R1:W4:Y:S01]  /*87e0*/  @!P2 LDG.E.64.CONSTANT R218, desc[UR76][R184.64+0x29bf8] ;  /* 0x029bf84cb8daa981 */ /* 0x000322000c1e9b00 */
[----:B0-----:R-:W-:-:S02]  /*87f0*/  DFMA R172, R138, R172, R216 ;  /* 0x000000ac8aac722b */ /* 0x001fc400000000d8 */
[----:B------:R-:W-:Y:S01]  /*8800*/  DFMA R186, R158, R170, R186 ;  /* 0x000000aa9eba722b */ /* 0x000fe200000000ba */
[----:B------:R-:W0:Y:S01]  /*8810*/  LDS.64 R170, [R7+0x2378] ;  /* 0x0023780007aa7984 */ /* 0x000e220000000a00 */
[----:B-1----:R-:W-:-:S03]  /*8820*/  DFMA R184, R84, R118, R182 ;  /* 0x0000007654b8722b */ /* 0x002fc600000000b6 */
[----:B------:R-:W1:Y:S04]  /*8830*/  LDS.64 R182, [R6+0x48] ;  /* 0x0000480006b67984 */ /* 0x000e680000000a00 */
[----:B------:R-:W1:Y:S01]  /*8840*/  LDS.64 R118, [R9+0x27d8] ;  /* 0x0027d80009767984 */ /* 0x000e620000000a00 */
[----:B------:R-:W-:Y:S02]  /*8850*/  DFMA R186, R134, R178, R186 ;  /* 0x000000b286ba722b */ /* 0x000fe400000000ba */
[----:B------:R-:W-:Y:S01]  /*8860*/  DFMA R112, R86, R112, R184 ;  /* 0x000000705670722b */ /* 0x000fe200000000b8 */
[----:B------:R-:W-:Y:S01]  /*8870*/  LDS.64 R178, [R8+0x438] ;  /* 0x0004380008b27984 */ /* 0x000fe20000000a00 */
[----:B--2---:R-:W-:-:S03]  /*8880*/  DFMA R184, R160, R174, R172 ;  /* 0x000000aea0b8722b */ /* 0x004fc600000000ac */
[----:B------:R-:W2:Y:S01]  /*8890*/  LDS.64 R172, [R7+0x2380] ;  /* 0x0023800007ac7984 */ /* 0x000ea20000000a00 */
[----:B------:R-:W-:Y:S02]  /*88a0*/  DFMA R186, R140, R176, R186 ;  /* 0x000000b08cba722b */ /* 0x000fe400000000ba */
[----:B------:R-:W-:Y:S01]  /*88b0*/  DFMA R180, R88, R180, R112 ;  /* 0x000000b458b4722b */ /* 0x000fe20000000070 */
[----:B------:R-:W2:Y:S01]  /*88c0*/  LDS.64 R176, [R7+0x2388] ;  /* 0x0023880007b07984 */ /* 0x000ea20000000a00 */
[----:B------:R-:W-:-:S03]  /*88d0*/  DFMA R216, R130, R114, R184 ;  /* 0x0000007282d8722b */ /* 0x000fc600000000b8 */
[----:B------:R-:W2:Y:S04]  /*88e0*/  LDS.128 R112, [UR6+0x79e0] ;  /* 0x0079e006ff707984 */ /* 0x000ea80008000c00 */
[----:B------:R-:W2:Y:S01]  /*88f0*/  LDS.64 R174, [R9+0x2850] ;  /* 0x0028500009ae7984 */ /* 0x000ea20000000a00 */
[----:B------:R-:W-:Y:S02]  /*8900*/  DFMA R184, R166, R168, R186 ;  /* 0x000000a8a6b8722b */ /* 0x000fe400000000ba */
[----:B------:R-:W-:Y:S01]  /*8910*/  DFMA R116, R162, R116, R216 ;  /* 0x00000074a274722b */ /* 0x000fe200000000d8 */
[----:B------:R-:W2:Y:S04]  /*8920*/  LDS.64 R168, [R9+0x28c8] ;  /* 0x0028c80009a87984 */ /* 0x000ea80000000a00 */
[----:B------:R-:W3:Y:S01]  /*8930*/  LDS.64 R216, [R9+0x2940] ;  /* 0x0029400009d87984 */ /* 0x000ee20000000a00 */
[----:B0-----:R-:W-:-:S03]  /*8940*/  DFMA R170, R120, R170, R184 ;  /* 0x000000aa78aa722b */ /* 0x001fc600000000b8 */
[----:B------:R-:W-:Y:S01]  /*8950*/  LDS.128 R184, [UR6+0x79f0] ;  /* 0x0079f006ffb87984 */ /* 0x000fe20008000c00 */
[----:B-1----:R-:W-:Y:S02]  /*8960*/  DFMA R182, R90, R182, R180 ;  /* 0x000000b65ab6722b */ /* 0x002fe400000000b4 */
[----:B------:R-:W-:Y:S01]  /*8970*/  DFMA R180, R126, R118, R116 ;  /* 0x000000767eb4722b */ /* 0x000fe20000000074 */
[----:B------:R-:W0:Y:S01]  /*8980*/  LDS.64 R116, [R7+0x2390] ;  /* 0x0023900007747984 */ /* 0x000e220000000a00 */
[----:B--2---:R-:W-:-:S04]  /*8990*/  DFMA R170, R30, R172, R170 ;  /* 0x000000ac1eaa722b */ /* 0x004fc800000000aa */
[----:B------:R-:W-:-:S04]  /*89a0*/  DFMA R118, R92, R178, R182 ;  /* 0x000000b25c76722b */ /* 0x000fc800000000b6 */
[----:B------:R-:W-:Y:S02]  /*89b0*/  DFMA R176, R36, R176, R170 ;  /* 0x000000b024b0722b */ /* 0x000fe400000000aa */
[----:B------:R-:W-:Y:S02]  /*89c0*/  DFMA R170, R10, R112, RZ ;  /* 0x000000700aaa722b */ /* 0x000fe400000000ff */
[----:B------:R-:W-:Y:S01]  /*89d0*/  DFMA R174, R122, R174, R180 ;  /* 0x000000ae7aae722b */ /* 0x000fe200000000b4 */
[----:B------:R-:W1:Y:S05]  /*89e0*/  LDS.128 R180, [UR6+0x7a00] ;  /* 0x007a0006ffb47984 */ /* 0x000e6a0008000c00 */
[----:B------:R-:W-:-:S02]  /*89f0*/  DFMA R172, R12, R114, R170 ;  /* 0x000000720cac722b */ /* 0x000fc400000000aa */
[----:B------:R-:W-:Y:S01]  /*8a00*/  DFMA R168, R32, R168, R174 ;  /* 0x000000a820a8722b */ /* 0x000fe200000000ae */
[----:B------:R-:W2:Y:S07]  /*8a10*/  LDS.64 R170, [R6+0x50] ;  /* 0x0000500006aa7984 */ /* 0x000eae0000000a00 */
[----:B---3--:R-:W-:Y:S02]  /*8a20*/  DFMA R216, R38, R216, R168 ;  /* 0x000000d826d8722b */ /* 0x008fe400000000a8 */
[----:B0-----:R-:W-:Y:S01]  /*8a30*/  DFMA R168, R42, R116, R176 ;  /* 0x000000742aa8722b */ /* 0x001fe200000000b0 */
[----:B------:R-:W0:Y:S04]  /*8a40*/  LDS.128 R176, [UR6+0x7a10] ;  /* 0x007a1006ffb07984 */ /* 0x000e280008000c00 */
[----:B------:R-:W3:Y:S01]  /*8a50*/  LDS.64 R116, [R8+0x4b0] ;  /* 0x0004b00008747984 */ /* 0x000ee20000000a00 */
[----:B------:R-:W-:-:S02]  /*8a60*/  DFMA R172, R14, R184, R172 ;  /* 0x000000b80eac722b */ /* 0x000fc400000000ac */
[----:B------:R-:W-:Y:S02]  /*8a70*/  DFMA R232, R48, R232, R168 ;  /* 0x000000e830e8722b */ /* 0x000fe400000000a8 */
[----:B------:R-:W3:Y:S01]  /*8a80*/  LDS.64 R168, [R6+0x58] ;  /* 0x0000580006a87984 */ /* 0x000ee20000000a00 */
[----:B------:R-:W-:-:S03]  /*8a90*/  DFMA R234, R44, R234, R216 ;  /* 0x000000ea2cea722b */ /* 0x000fc600000000d8 */
[----:B------:R-:W-:Y:S01]  /*8aa0*/  DFMA R172, R16, R186, R172 ;  /* 0x000000ba10ac722b */ /* 0x000fe200000000ac */
[----:B------:R-:W3:Y:S04]  /*8ab0*/  LDS.64 R216, [R8+0x528] ;  /* 0x0005280008d87984 */ /* 0x000ee80000000a00 */
[----:B------:R-:W-:-:S03]  /*8ac0*/  DMUL R174, R234, R194 ;  /* 0x000000c2eaae7228 */ /* 0x000fc60000000000 */
[----:B-1----:R-:W-:Y:S02]  /*8ad0*/  DFMA R172, R18, R180, R172 ;  /* 0x000000b412ac722b */ /* 0x002fe400000000ac */
[----:B----4-:R-:W-:Y:S02]  /*8ae0*/  DMUL R204, R234, R204 ;  /* 0x000000cceacc7228 */ /* 0x010fe40000000000 */
[----:B--2---:R-:W-:Y:S02]  /*8af0*/  DFMA R118, R94, R170, R118 ;  /* 0x000000aa5e76722b */ /* 0x004fe40000000076 */
[----:B------:R-:W-:Y:S02]  /*8b00*/  DFMA R202, R232, R202, R174 ;  /* 0x000000cae8ca722b */ /* 0x000fe400000000ae */
[----:B------:R-:W-:Y:S02]  /*8b10*/  DFMA R170, R20, R182, R172 ;  /* 0x000000b614aa722b */ /* 0x000fe400000000ac */
[----:B------:R-:W1:Y:S01]  /*8b20*/  LDS.128 R172, [UR6+0x7a20] ;  /* 0x007a2006ffac7984 */ /* 0x000e620008000c00 */
[----:B------:R-:W-:-:S03]  /*8b30*/  DFMA R194, R232, R194, R204 ;  /* 0x000000c2e8c2722b */ /* 0x000fc600000000cc */
[----:B------:R-:W2:Y:S02]  /*8b40*/  LDS.64 R204, [R6+0x60] ;  /* 0x0000600006cc7984 */ /* 0x000ea40000000a00 */
[----:B0-----:R-:W-:Y:S02]  /*8b50*/  DFMA R170, R22, R176, R170 ;  /* 0x000000b016aa722b */ /* 0x001fe400000000aa */
[----:B---3--:R-:W-:-:S06]  /*8b60*/  DFMA R116, R96, R116, R118 ;  /* 0x000000746074722b */ /* 0x008fcc0000000076 */
[----:B------:R-:W-:Y:S02]  /*8b70*/  DFMA R240, R24, R178, R170 ;  /* 0x000000b218f0722b */ /* 0x000fe400000000aa */
[----:B------:R-:W-:Y:S01]  /*8b80*/  DFMA R116, R98, R168, R116 ;  /* 0x000000a86274722b */ /* 0x000fe20000000074 */
[----:B------:R-:W0:Y:S07]  /*8b90*/  LDS.128 R168, [UR6+0x7a30] ;  /* 0x007a3006ffa87984 */ /* 0x000e2e0008000c00 */
[----:B------:R-:W-:-:S02]  /*8ba0*/  DFMA R216, R100, R216, R116 ;  /* 0x000000d864d8722b */ /* 0x000fc40000000074 */
[----:B------:R-:W3:Y:S01]  /*8bb0*/  LDS.128 R116, [UR6+0x7a40] ;  /* 0x007a4006ff747984 */ /* 0x000ee20008000c00 */
[----:B-1----:R-:W-:-:S05]  /*8bc0*/  DFMA R240, R26, R172, R240 ;  /* 0x000000ac1af0722b */ /* 0x002fca00000000f0 */
[----:B--2---:R-:W-:Y:S02]  /*8bd0*/  DFMA R204, R102, R204, R216 ;  /* 0x000000cc66cc722b */ /* 0x004fe400000000d8 */
[----:B------:R-:W1:Y:S01]  /*8be0*/  LDS.64 R216, [UR6+0x7a50] ;  /* 0x007a5006ffd87984 */ /* 0x000e620008000a00 */
[----:B------:R-:W-:-:S08]  /*8bf0*/  DFMA R240, R28, R174, R240 ;  /* 0x000000ae1cf0722b */ /* 0x000fd000000000f0 */
[----:B0-----:R-:W-:-:S08]  /*8c00*/  DFMA R240, R34, R168, R240 ;  /* 0x000000a822f0722b */ /* 0x001fd000000000f0 */
[----:B------:R-:W-:-:S08]  /*8c10*/  DFMA R240, R40, R170, R240 ;  /* 0x000000aa28f0722b */ /* 0x000fd000000000f0 */
[----:B---3--:R-:W-:-:S08]  /*8c20*/  DFMA R240, R46, R116, R240 ;  /* 0x000000742ef0722b */ /* 0x008fd000000000f0 */
[----:B------:R-:W-:Y:S02]  /*8c30*/  DFMA R240, R50, R118, R240 ;  /* 0x0000007632f0722b */ /* 0x000fe400000000f0 */
[----:B------:R-:W-:Y:S02]  /*8c40*/  DFMA R204, R104, R236, R204 ;  /* 0x000000ec68cc722b */ /* 0x000fe400000000cc */
[----:B------:R-:W-:Y:S01]  /*8c50*/  DMUL R234, R234, R206 ;  /* 0x000000ceeaea7228 */ /* 0x000fe20000000000 */
[----:B------:R-:W0:Y:S03]  /*8c60*/  LDS.64 R236, [R8+0x618] ;  /* 0x0006180008ec7984 */ /* 0x000e260000000a00 */
[----:B-1----:R-:W-:Y:S02]  /*8c70*/  DFMA R240, R52, R216, R240 ;  /* 0x000000d834f0722b */ /* 0x002fe400000000f0 */
[----:B------:R-:W-:-:S06]  /*8c80*/  DFMA R204, R106, R238, R204 ;  /* 0x000000ee6acc722b */ /* 0x000fcc00000000cc */
[C---:B------:R-:W-:Y:S02]  /*8c90*/  DFMA R194, R240.reuse, R206, R194 ;  /* 0x000000cef0c2722b */ /* 0x040fe400000000c2 */
[-C--:B------:R-:W-:Y:S01]  /*8ca0*/  DFMA R238, R240, R214.reuse, R202 ;  /* 0x000000d6f0ee722b */ /* 0x080fe200000000ca */
[----:B------:R-:W-:Y:S04]  /*8cb0*/  LDS.64 R206, [R8+0x690] ;  /* 0x0006900008ce7984 */ /* 0x000fe80000000a00 */
[----:B------:R-:W1:Y:S01]  /*8cc0*/  LDS.64 R202, [R6+0x70] ;  /* 0x0000700006ca7984 */ /* 0x000e620000000a00 */
[----:B------:R-:W-:Y:S06]  /*8cd0*/  BAR.SYNC.DEFER_BLOCKING 0x0 ;  /* 0x0000000000007b1d */ /* 0x000fec0000010000 */
[----:B------:R-:W-:Y:S04]  /*8ce0*/  STS.64 [R251], R238 ;  /* 0x000000eefb007388 */ /* 0x000fe80000000a00 */
[----:B------:R-:W-:Y:S01]  /*8cf0*/  STS.64 [R250], R194 ;  /* 0x000000c2fa007388 */ /* 0x000fe20000000a00 */
[----:B------:R-:W-:Y:S06]  /*8d00*/  BAR.SYNC.DEFER_BLOCKING 0x0 ;  /* 0x0000000000007b1d */ /* 0x000fec0000010000 */
[----:B------:R-:W-:Y:S01]  /*8d10*/  DFMA R214, R232, R214, R234 ;  /* 0x000000d6e8d6722b */ /* 0x000fe200000000ea */
[----:B------:R-:W2:Y:S04]  /*8d20*/  LDS.64 R194, [R6] ;  /* 0x0000000006c27984 */ /* 0x000ea80000000a00 */
[----:B------:R-:W3:Y:S01]  /*8d30*/  LDS.64 R232, [R8] ;  /* 0x0000000008e87984 */ /* 0x000ee20000000a00 */
[----:B0-----:R-:W-:-:S02]  /*8d40*/  DFMA R204, R108, R236, R204 ;  /* 0x000000ec6ccc722b */ /* 0x001fc400000000cc */
[----:B------:R-:W-:Y:S01]  /*8d50*/  DFMA R214, R240, R230, R214 ;  /* 0x000000e6f0d6722b */ /* 0x000fe200000000d6 */
[----:B------:R-:W-:Y:S01]  /*8d60*/  LDS.64 R238, [R9+0x30c0] ;  /* 0x0030c00009ee7984 */ /* 0x000fe20000000a00 */
[----:B------:R-:W-:-:S03]  /*8d70*/  DMUL R218, R218, UR10 ;  /* 0x0000000adada7c28 */ /* 0x000fc60008000000 */
[----:B------:R-:W0:Y:S01]  /*8d80*/  LDS.64 R230, [R6+0x8] ;  /* 0x0000080006e67984 */ /* 0x000e220000000a00 */
[----:B-1----:R-:W-:-:S03]  /*8d90*/  DFMA R204, R110, R202, R204 ;  /* 0x000000ca6ecc722b */ /* 0x002fc600000000cc */
[----:B------:R-:W-:Y:S01]  /*8da0*/  LDS.64 R240, [R7+0x2a90] ;  /* 0x002a900007f07984 */ /* 0x000fe20000000a00 */
[----:B--2---:R-:W-:-:S03]  /*8db0*/  DMUL R202, R54, R194 ;  /* 0x000000c236ca7228 */ /* 0x004fc60000000000 */
[----:B------:R-:W1:Y:S05]  /*8dc0*/  LDS.64 R194, [R8+0x78] ;  /* 0x0000780008c27984 */ /* 0x000e6a0000000a00 */
[----:B------:R-:W-:-:S08]  /*8dd0*/  DFMA R202, R20, R218, R202 ;  /* 0x000000da14ca722b */ /* 0x000fd000000000ca */
[----:B---3--:R-:W-:Y:S01]  /*8de0*/  DFMA R234, R56, R232, R202 ;  /* 0x000000e838ea722b */ /* 0x008fe200000000ca */
[----:B------:R-:W2:Y:S04]  /*8df0*/  LDS.64 R232, [R6+0x10] ;  /* 0x0000100006e87984 */ /* 0x000ea80000000a00 */
[----:B------:R-:W3:Y:S03]  /*8e00*/  LDS.64 R202, [R8+0xf0] ;  /* 0x0000f00008ca7984 */ /* 0x000ee60000000a00 */
[----:B0-----:R-:W-:Y:S01]  /*8e10*/  DFMA R234, R58, R230, R234 ;  /* 0x000000e63aea722b */ /* 0x001fe200000000ea */
[----:B------:R-:W0:Y:S01]  /*8e20*/  LDS.64 R230, [R6+0x18] ;  /* 0x0000180006e67984 */ /* 0x000e220000000a00 */
[----:B------:R-:W-:-:S03]  /*8e30*/  DFMA R218, R124, R206, R204 ;  /* 0x000000ce7cda722b */ /* 0x000fc600000000cc */
[----:B------:R-:W-:Y:S04]  /*8e40*/  LDS.64 R206, [R6+0x20] ;  /* 0x0000200006ce7984 */ /* 0x000fe80000000a00 */
[----:B------:R-:W-:Y:S01]  /*8e50*/  LDS.64 R204, [R8+0x1e0] ;  /* 0x0001e00008cc7984 */ /* 0x000fe20000000a00 */
[----:B-1----:R-:W-:-:S03]  /*8e60*/  DFMA R234, R60, R194, R234 ;  /* 0x000000c23cea722b */ /* 0x002fc600000000ea */
[----:B------:R-:W1:Y:S05]  /*8e70*/  LDS.64 R194, [R8+0x168] ;  /* 0x0001680008c27984 */ /* 0x000e6a0000000a00 */
[----:B--2---:R-:W-:Y:S02]  /*8e80*/  DFMA R232, R62, R232, R234 ;  /* 0x000000e83ee8722b */ /* 0x004fe400000000ea */
[----:B------:R-:W-:Y:S01]  /*8e90*/  DADD R218, R190, R218 ;  /* 0x00000000beda7229 */ /* 0x000fe200000000da */
[----:B------:R-:W-:Y:S05]  /*8ea0*/  LDS.64 R234, [R9+0x3048] ;  /* 0x0030480009ea7984 */ /* 0x000fea0000000a00 */
[----:B---3--:R-:W-:Y:S01]  /*8eb0*/  DFMA R232, R64, R202, R232 ;  /* 0x000000ca40e8722b */ /* 0x008fe200000000e8 */
[----:B------:R-:W2:Y:S07]  /*8ec0*/  @!P2 LDC.64 R202, c[0x0][0x390] ;  /* 0x0000e400ffcaab82 */ /* 0x000eae0000000a00 */
[----:B0-----:R-:W-:Y:S01]  /*8ed0*/  DFMA R230, R66, R230, R232 ;  /* 0x000000e642e6722b */ /* 0x001fe200000000e8 */
[----:B------:R-:W-:Y:S01]  /*8ee0*/  @!P2 IMAD R191, R0, 0x5c49, R252 ;  /* 0x00005c4900bfa824 */ /* 0x000fe200078e02fc */
[----:B------:R-:W-:Y:S01]  /*8ef0*/  DFMA R244, R112, R214, R242 ;  /* 0x000000d670f4722b */ /* 0x000fe200000000f2 */
[----:B------:R-:W-:Y:S05]  /*8f00*/  LDS.64 R232, [R7+0x2a98] ;  /* 0x002a980007e87984 */ /* 0x000fea0000000a00 */
[----:B-1----:R-:W-:Y:S01]  /*8f10*/  DFMA R230, R68, R194, R230 ;  /* 0x000000c244e6722b */ /* 0x002fe200000000e6 */
[----:B------:R-:W0:Y:S01]  /*8f20*/  LDS.64 R112, [R6+0x28] ;  /* 0x0000280006707984 */ /* 0x000e220000000a00 */
[----:B------:R-:W-:Y:S01]  /*8f30*/  CS2R R194, SRZ ;  /* 0x0000000000c27805 */ /* 0x000fe2000001ff00 */
[----:B--2---:R-:W-:Y:S01]  /*8f40*/  @!P2 IMAD.WIDE R190, R191, 0x8, R202 ;  /* 0x00000008bfbea825 */ /* 0x004fe200078e02ca */
[----:B------:R-:W-:-:S02]  /*8f50*/  DFMA R202, R214, R186, R220 ;  /* 0x000000bad6ca722b */ /* 0x000fc400000000dc */
[----:B------:R-:W-:Y:S01]  /*8f60*/  DFMA R242, R184, R214, R208 ;  /* 0x000000d6b8f2722b */ /* 0x000fe200000000d0 */
[----:B------:R-:W-:Y:S01]  /*8f70*/  LDS.64 R186, [R6+0x30] ;  /* 0x0000300006ba7984 */ /* 0x000fe20000000a00 */
[----:B------:R-:W-:Y:S01]  /*8f80*/  DFMA R220, R70, R206, R230 ;  /* 0x000000ce46dc722b */ /* 0x000fe200000000e6 */
[----:B------:R-:W-:Y:S02]  /*8f90*/  CS2R R208, SRZ ;  /* 0x0000000000d07805 */ /* 0x000fe4000001ff00 */
[----:B------:R-:W2:Y:S01]  /*8fa0*/  @!P2 LDG.E.64.CONSTANT R194, desc[UR76][R190.64+0x93a8] ;  /* 0x0093a84cbec2a981 */ /* 0x000ea2000c1e9b00 */
[----:B------:R-:W-:Y:S01]  /*8fb0*/  CS2R R206, SRZ ;  /* 0x0000000000ce7805 */ /* 0x000fe2000001ff00 */
[----:B------:R-:W-:Y:S02]  /*8fc0*/  DFMA R188, R214, R114, R188 ;  /* 0x00000072d6bc722b */ /* 0x000fe400000000bc */
[----:B------:R-:W1:Y:S01]  /*8fd0*/  LDS.64 R114, [R8+0x258] ;  /* 0x0002580008727984 */ /* 0x000e620000000a00 */
[----:B------:R-:W-:-:S03]  /*8fe0*/  DFMA R220, R72, R204, R220 ;  /* 0x000000cc48dc722b */ /* 0x000fc600000000dc */
[----:B------:R-:W3:Y:S01]  /*8ff0*/  @!P2 LDG.E.64.CONSTANT R206, desc[UR76][R190.64+0x2a30] ;  /* 0x002a304cbecea981 */ /* 0x000ee2000c1e9b00 */
[----:B------:R-:W-:-:S03]  /*9000*/  CS2R R204, SRZ ;  /* 0x0000000000cc7805 */ /* 0x000fc6000001ff00 */
[----:B------:R-:W4:Y:S04]  /*9010*/  @!P2 LDG.E.64.CONSTANT R208, desc[UR76][R190.64+0x16698] ;  /* 0x0166984cbed0a981 */ /* 0x000f28000c1e9b00 */
[----:B------:R-:W3:Y:S04]  /*9020*/  @!P2 LDG.E.64.CONSTANT R204, desc[UR76][R190.64+0xfd20] ;  /* 0x00fd204cbecca981 */ /* 0x000ee8000c1e9b00 */
[----:B------:R-:W1:Y:S01]  /*9030*/  LDS.64 R184, [R8+0x2d0] ;  /* 0x0002d00008b87984 */ /* 0x000e620000000a00 */
[----:B------:R-:W-:-:S03]  /*9040*/  DFMA R210, R214, R182, R210 ;  /* 0x000000b6d6d2722b */ /* 0x000fc600000000d2 */
[----:B------:R-:W1:Y:S01]  /*9050*/  LDS.64 R182, [R6+0x38] ;  /* 0x0000380006b67984 */ /* 0x000e620000000a00 */
[----:B0-----:R-:W-:-:S03]  /*9060*/  DFMA R220, R74, R112, R220 ;  /* 0x000000704adc722b */ /* 0x001fc600000000dc */
[----:B------:R-:W0:Y:S01]  /*9070*/  LDS.64 R112, [R8+0x348] ;  /* 0x0003480008707984 */ /* 0x000e220000000a00 */
[----:B------:R-:W-:Y:S02]  /*9080*/  DFMA R226, R172, R214, R226 ;  /* 0x000000d6ace2722b */ /* 0x000fe400000000e2 */
[----:B------:R-:W-:Y:S01]  /*9090*/  DFMA R196, R214, R174, R196 ;  /* 0x000000aed6c4722b */ /* 0x000fe200000000c4 */
[----:B------:R-:W0:Y:S04]  /*90a0*/  LDS.64 R172, [R9+0x2a30] ;  /* 0x002a300009ac7984 */ /* 0x000e280000000a00 */
[----:B------:R-:W-:Y:S01]  /*90b0*/  LDS.64 R174, [R6+0x40] ;  /* 0x0000400006ae7984 */ /* 0x000fe20000000a00 */
[----:B-1----:R-:W-:-:S03]  /*90c0*/  DFMA R220, R76, R114, R220 ;  /* 0x000000724cdc722b */ /* 0x002fc600000000dc */
[----:B------:R-:W1:Y:S01]  /*90d0*/  LDS.64 R114, [R7+0x2a30] ;  /* 0x002a300007727984 */ /* 0x000e620000000a00 */
[----:B------:R-:W-:Y:S02]  /*90e0*/  DFMA R200, R214, R178, R200 ;  /* 0x000000b2d6c8722b */ /* 0x000fe400000000c8 */
[-C--:B------:R-:W-:Y:S01]  /*90f0*/  DFMA R224, R176, R214.reuse, R224 ;  /* 0x000000d6b0e0722b */ /* 0x080fe200000000e0 */
[----:B------:R-:W1:Y:S01]  /*9100*/  LDS.64 R178, [R9+0x2aa8] ;  /* 0x002aa80009b27984 */ /* 0x000e620000000a00 */
[----:B------:R-:W-:Y:S02]  /*9110*/  DFMA R198, R168, R214, R198 ;  /* 0x000000d6a8c6722b */ /* 0x000fe400000000c6 */
[----:B------:R-:W-:Y:S01]  /*9120*/  DFMA R186, R78, R186, R220 ;  /* 0x000000ba4eba722b */ /* 0x000fe200000000dc */
[----:B------:R-:W1:Y:S04]  /*9130*/  LDS.64 R176, [R7+0x2a38] ;  /* 0x002a380007b07984 */ /* 0x000e680000000a00 */
[----:B------:R-:W1:Y:S03]  /*9140*/  LDS.64 R168, [R8+0x3c0] ;  /* 0x0003c00008a87984 */ /* 0x000e660000000a00 */
[----:B------:R-:W-:Y:S01]  /*9150*/  DFMA R220, R80, R184, R186 ;  /* 0x000000b850dc722b */ /* 0x000fe200000000ba */
[----:B------:R-:W1:Y:S04]  /*9160*/  LDS.64 R184, [R7+0x2a40] ;  /* 0x002a400007b87984 */ /* 0x000e680000000a00 */
[----:B------:R-:W1:Y:S03]  /*9170*/  LDS.64 R186, [R9+0x2b20] ;  /* 0x002b200009ba7984 */ /* 0x000e660000000a00 */
[----:B------:R-:W-:-:S02]  /*9180*/  DFMA R182, R82, R182, R220 ;  /* 0x000000b652b6722b */ /* 0x000fc400000000dc */
[----:B------:R-:W-:Y:S01]  /*9190*/  DFMA R192, R214, R170, R192 ;  /* 0x000000aad6c0722b */ /* 0x000fe200000000c0 */
[----:B------:R-:W1:Y:S01]  /*91a0*/  LDS.64 R170, [R7+0x2a48] ;  /* 0x002a480007aa7984 */ /* 0x000e620000000a00 */
[----:B------:R-:W-:-:S04]  /*91b0*/  DFMA R212, R116, R214, R212 ;  /* 0x000000d674d4722b */ /* 0x000fc800000000d4 */
[----:B0-----:R-:W-:Y:S01]  /*91c0*/  DFMA R220, R84, R112, R182 ;  /* 0x0000007054dc722b */ /* 0x001fe200000000b6 */
[----:B------:R-:W0:Y:S04]  /*91d0*/  LDS.64 R116, [R6+0x48] ;  /* 0x0000480006747984 */ /* 0x000e280000000a00 */
[----:B------:R-:W0:Y:S01]  /*91e0*/  LDS.64 R182, [R9+0x2b98] ;  /* 0x002b980009b67984 */ /* 0x000e220000000a00 */
[----:B------:R-:W-:Y:S02]  /*91f0*/  DFMA R228, R214, R118, R228 ;  /* 0x00000076d6e4722b */ /* 0x000fe400000000e4 */
[----:B------:R-:W-:Y:S01]  /*9200*/  DFMA R230, R152, R172, RZ ;  /* 0x000000ac98e6722b */ /* 0x000fe200000000ff */
[----:B------:R-:W0:Y:S01]  /*9210*/  LDS.64 R118, [R7+0x2a50] ;  /* 0x002a500007767984 */ /* 0x000e220000000a00 */
[----:B-1----:R-:W-:-:S02]  /*9220*/  DFMA R112, R136, R114, RZ ;  /* 0x000000728870722b */ /* 0x002fc400000000ff */
[----:B------:R-:W-:Y:S01]  /*9230*/  DFMA R220, R86, R174, R220 ;  /* 0x000000ae56dc722b */ /* 0x000fe200000000dc */
[----:B------:R-:W1:Y:S03]  /*9240*/  LDS.64 R114, [R9+0x2c10] ;  /* 0x002c100009727984 */ /* 0x000e660000000a00 */
[----:B------:R-:W-:Y:S01]  /*9250*/  DFMA R178, R148, R178, R230 ;  /* 0x000000b294b2722b */ /* 0x000fe200000000e6 */
[----:B------:R-:W1:Y:S01]  /*9260*/  LDS.64 R172, [R8+0x438] ;  /* 0x0004380008ac7984 */ /* 0x000e620000000a00 */
[----:B------:R-:W-:-:S03]  /*9270*/  DFMA R112, R142, R176, R112 ;  /* 0x000000b08e70722b */ /* 0x000fc60000000070 */
[----:B------:R-:W1:Y:S01]  /*9280*/  LDS.64 R174, [R7+0x2a58] ;  /* 0x002a580007ae7984 */ /* 0x000e620000000a00 */
[----:B------:R-:W-:-:S03]  /*9290*/  DFMA R220, R88, R168, R220 ;  /* 0x000000a858dc722b */ /* 0x000fc600000000dc */
[----:B------:R-:W1:Y:S01]  /*92a0*/  LDS.64 R168, [R9+0x2c88] ;  /* 0x002c880009a87984 */ /* 0x000e620000000a00 */
[----:B------:R-:W-:-:S03]  /*92b0*/  DFMA R112, R128, R184, R112 ;  /* 0x000000b88070722b */ /* 0x000fc60000000070 */
[----:B------:R-:W1:Y:S01]  /*92c0*/  LDS.64 R176, [R6+0x50] ;  /* 0x0000500006b07984 */ /* 0x000e620000000a00 */
[----:B------:R-:W-:-:S03]  /*92d0*/  DFMA R186, R156, R186, R178 ;  /* 0x000000ba9cba722b */ /* 0x000fc600000000b2 */
[----:B------:R-:W1:Y:S04]  /*92e0*/  LDS.64 R178, [R7+0x2a60] ;  /* 0x002a600007b27984 */ /* 0x000e680000000a00 */
[----:B------:R-:W1:Y:S01]  /*92f0*/  LDS.64 R184, [R9+0x2d00] ;  /* 0x002d000009b87984 */ /* 0x000e620000000a00 */
[----:B------:R-:W-:-:S03]  /*9300*/  DFMA R112, R146, R170, R112 ;  /* 0x000000aa9270722b */ /* 0x000fc60000000070 */
[----:B------:R-:W1:Y:S01]  /*9310*/  LDS.64 R170, [R7+0x2a68] ;  /* 0x002a680007aa7984 */ /* 0x000e620000000a00 */
[----:B0-----:R-:W-:Y:S02]  /*9320*/  DFMA R116, R90, R116, R220 ;  /* 0x000000745a74722b */ /* 0x001fe400000000dc */
[----:B------:R-:W-:Y:S01]  /*9330*/  DFMA R220, R132, R182, R186 ;  /* 0x000000b684dc722b */ /* 0x000fe200000000ba */
[----:B------:R-:W-:Y:S01]  /*9340*/  LDS.64 R230, [R7+0x2aa0] ;  /* 0x002aa00007e67984 */ /* 0x000fe20000000a00 */
[----:B------:R-:W-:Y:S02]  /*9350*/  DFMA R222, R216, R214, R222 ;  /* 0x000000d6d8de722b */ /* 0x000fe400000000de */
[----:B------:R-:W-:Y:S01]  /*9360*/  DFMA R186, R144, R118, R112 ;  /* 0x0000007690ba722b */ /* 0x000fe20000000070 */
[----:B------:R-:W0:Y:S03]  /*9370*/  LDS.64 R182, [R9+0x2d78] ;  /* 0x002d780009b67984 */ /* 0x000e260000000a00 */
[----:B-1----:R-:W-:Y:S01]  /*9380*/  DFMA R112, R154, R114, R220 ;  /* 0x000000729a70722b */ /* 0x002fe200000000dc */
[----:B------:R-:W-:Y:S04]  /*9390*/  LDS.64 R216, [R7+0x2a70] ;  /* 0x002a700007d87984 */ /* 0x000fe80000000a00 */
[----:B------:R-:W1:Y:S01]  /*93a0*/  LDS.64 R118, [R8+0x4b0] ;  /* 0x0004b00008767984 */ /* 0x000e620000000a00 */
[----:B------:R-:W-:-:S02]  /*93b0*/  DFMA R220, R180, R214, R218 ;  /* 0x000000d6b4dc722b */ /* 0x000fc400000000da */
[----:B------:R-:W-:Y:S01]  /*93c0*/  DFMA R180, R92, R172, R116 ;  /* 0x000000ac5cb4722b */ /* 0x000fe20000000074 */
[----:B------:R-:W1:Y:S01]  /*93d0*/  LDS.64 R114, [R9+0x2df0] ;  /* 0x002df00009727984 */ /* 0x000e620000000a00 */
[----:B------:R-:W-:Y:S02]  /*93e0*/  DFMA R186, R150, R174, R186 ;  /* 0x000000ae96ba722b */ /* 0x000fe400000000ba */
[----:B------:R-:W-:Y:S01]  /*93f0*/  DFMA R174, R164, R168, R112 ;  /* 0x000000a8a4ae722b */ /* 0x000fe20000000070 */
[----:B------:R-:W1:Y:S04]  /*9400*/  LDS.64 R116, [R7+0x2a78] ;  /* 0x002a780007747984 */ /* 0x000e680000000a00 */
[----:B------:R-:W1:Y:S04]  /*9410*/  LDS.64 R218, [UR6+0x7a58] ;  /* 0x007a5806ffda7984 */ /* 0x000e680008000a00 */
[----:B------:R-:W1:Y:S01]  /*9420*/  LDS.64 R172, [R6+0x58] ;  /* 0x0000580006ac7984 */ /* 0x000e620000000a00 */
[----:B------:R-:W-:-:S02]  /*9430*/  DFMA R180, R94, R176, R180 ;  /* 0x000000b05eb4722b */ /* 0x000fc400000000b4 */
[----:B------:R-:W-:Y:S01]  /*9440*/  DFMA R178, R158, R178, R186 ;  /* 0x000000b29eb2722b */ /* 0x000fe200000000ba */
[----:B------:R-:W1:Y:S01]  /*9450*/  LDS.64 R168, [R9+0x2e68] ;  /* 0x002e680009a87984 */ /* 0x000e620000000a00 */
[----:B------:R-:W-:-:S03]  /*9460*/  DFMA R214, R138, R184, R174 ;  /* 0x000000b88ad6722b */ /* 0x000fc600000000ae */
[----:B------:R-:W1:Y:S04]  /*9470*/  LDS.64 R176, [R7+0x2a80] ;  /* 0x002a800007b07984 */ /* 0x000e680000000a00 */
[----:B------:R-:W1:Y:S04]  /*9480*/  LDS.128 R184, [UR6+0x7a60] ;  /* 0x007a6006ffb87984 */ /* 0x000e680008000c00 */
[----:B------:R-:W1:Y:S01]  /*9490*/  LDS.64 R112, [R8+0x528] ;  /* 0x0005280008707984 */ /* 0x000e620000000a00 */
[----:B------:R-:W-:-:S03]  /*94a0*/  DFMA R178, R134, R170, R178 ;  /* 0x000000aa86b2722b */ /* 0x000fc600000000b2 */
[----:B------:R-:W1:Y:S01]  /*94b0*/  LDS.64 R174, [R9+0x2ee0] ;  /* 0x002ee00009ae7984 */ /* 0x000e620000000a00 */
[----:B0-----:R-:W-:Y:S02]  /*94c0*/  DFMA R214, R160, R182, R214 ;  /* 0x000000b6a0d6722b */ /* 0x001fe400000000d6 */
[----:B-1----:R-:W-:Y:S02]  /*94d0*/  DFMA R170, R96, R118, R180 ;  /* 0x0000007660aa722b */ /* 0x002fe400000000b4 */
[----:B------:R-:W-:Y:S01]  /*94e0*/  DFMA R178, R140, R216, R178 ;  /* 0x000000d88cb2722b */ /* 0x000fe200000000b2 */
[----:B------:R-:W0:Y:S04]  /*94f0*/  LDS.64 R118, [R7+0x2a88] ;  /* 0x002a880007767984 */ /* 0x000e280000000a00 */
[----:B------:R-:W1:Y:S01]  /*9500*/  LDS.128 R180, [UR6+0x7a70] ;  /* 0x007a7006ffb47984 */ /* 0x000e620008000c00 */
[----:B------:R-:W-:-:S02]  /*9510*/  DFMA R114, R130, R114, R214 ;  /* 0x000000728272722b */ /* 0x000fc400000000d6 */
[----:B------:R-:W-:Y:S02]  /*9520*/  DFMA R216, R166, R116, R178 ;  /* 0x00000074a6d8722b */ /* 0x000fe400000000b2 */
[----:B------:R-:W-:Y:S01]  /*9530*/  DFMA R178, R10, R218, RZ ;  /* 0x000000da0ab2722b */ /* 0x000fe200000000ff */
[----:B------:R-:W1:Y:S01]  /*9540*/  LDS.64 R116, [R9+0x2f58] ;  /* 0x002f580009747984 */ /* 0x000e620000000a00 */
[----:B------:R-:W-:Y:S02]  /*9550*/  DFMA R170, R98, R172, R170 ;  /* 0x000000ac62aa722b */ /* 0x000fe400000000aa */
[----:B------:R-:W-:Y:S01]  /*9560*/  DFMA R172, R162, R168, R114 ;  /* 0x000000a8a2ac722b */ /* 0x000fe20000000072 */
[----:B------:R-:W1:Y:S01]  /*9570*/  LDS.64 R168, [R9+0x2fd0] ;  /* 0x002fd00009a87984 */ /* 0x000e620000000a00 */
[----:B------:R-:W-:Y:S02]  /*9580*/  DFMA R114, R120, R176, R216 ;  /* 0x000000b07872722b */ /* 0x000fe400000000d8 */
[----:B------:R-:W-:-:S02]  /*9590*/  DFMA R216, R12, R184, R178 ;  /* 0x000000b80cd8722b */ /* 0x000fc400000000b2 */
[----:B------:R-:W1:Y:S01]  /*95a0*/  LDS.128 R176, [UR6+0x7a80] ;  /* 0x007a8006ffb07984 */ /* 0x000e620008000c00 */
[----:B------:R-:W-:-:S03]  /*95b0*/  DFMA R214, R100, R112, R170 ;  /* 0x0000007064d6722b */ /* 0x000fc600000000aa */
[----:B------:R-:W1:Y:S01]  /*95c0*/  LDS.64 R170, [R6+0x60] ;  /* 0x0000600006aa7984 */ /* 0x000e620000000a00 */
[----:B------:R-:W-:Y:S02]  /*95d0*/  DFMA R112, R126, R174, R172 ;  /* 0x000000ae7e70722b */ /* 0x000fe400000000ac */
[----:B------:R-:W-:Y:S01]  /*95e0*/  DFMA R216, R14, R186, R216 ;  /* 0x000000ba0ed8722b */ /* 0x000fe200000000d8 */
[----:B------:R-:W1:Y:S01]  /*95f0*/  LDS.128 R172, [UR6+0x7a90] ;  /* 0x007a9006ffac7984 */ /* 0x000e620008000c00 */
[----:B0-----:R-:W-:-:S06]  /*9600*/  DFMA R118, R30, R118, R114 ;  /* 0x000000761e76722b */ /* 0x001fcc0000000072 */
[----:B-1----:R-:W-:Y:S02]  /*9610*/  DFMA R114, R16, R180, R216 ;  /* 0x000000b41072722b */ /* 0x002fe400000000d8 */
[----:B------:R-:W-:Y:S01]  /*9620*/  LDS.64 R216, [R8+0x5a0] ;  /* 0x0005a00008d87984 */ /* 0x000fe20000000a00 */
[----:B------:R-:W-:-:S05]  /*9630*/  DFMA R112, R122, R116, R112 ;  /* 0x000000747a70722b */ /* 0x000fca0000000070 */
[----:B------:R-:W-:-:S03]  /*9640*/  DFMA R114, R18, R182, R114 ;  /* 0x000000b61272722b */ /* 0x000fc60000000072 */
[----:B------:R-:W-:-:S05]  /*9650*/  DFMA R112, R32, R168, R112 ;  /* 0x000000a82070722b */ /* 0x000fca0000000070 */
[----:B------:R-:W-:Y:S02]  /*9660*/  DFMA R114, R20, R176, R114 ;  /* 0x000000b01472722b */ /* 0x000fe40000000072 */
[----:B------:R-:W-:Y:S01]  /*9670*/  DFMA R214, R102, R170, R214 ;  /* 0x000000aa66d6722b */ /* 0x000fe200000000d6 */
[----:B------:R-:W0:Y:S05]  /*9680*/  LDS.128 R168, [UR6+0x7aa0] ;  /* 0x007aa006ffa87984 */ /* 0x000e2a0008000c00 */
[----:B------:R-:W-:Y:S02]  /*9690*/  DFMA R114, R22, R178, R114 ;  /* 0x000000b21672722b */ /* 0x000fe40000000072 */
[----:B------:R-:W-:-:S06]  /*96a0*/  DFMA R234, R38, R234, R112 ;  /* 0x000000ea26ea722b */ /* 0x000fcc0000000070 */
[----:B------:R-:W-:Y:S02]  /*96b0*/  DFMA R236, R24, R172, R114 ;  /* 0x000000ac18ec722b */ /* 0x000fe40000000072 */
[----:B------:R-:W1:Y:S01]  /*96c0*/  LDS.128 R112, [UR6+0x7ab0] ;  /* 0x007ab006ff707984 */ /* 0x000e620008000c00 */
[----:B------:R-:W-:-:S03]  /*96d0*/  DFMA R240, R36, R240, R118 ;  /* 0x000000f024f0722b */ /* 0x000fc60000000076 */
[----:B------:R-:W2:Y:S02]  /*96e0*/  LDS.128 R116, [UR6+0x7ac0] ;  /* 0x007ac006ff747984 */ /* 0x000ea40008000c00 */
[----:B------:R-:W-:Y:S02]  /*96f0*/  DFMA R236, R26, R174, R236 ;  /* 0x000000ae1aec722b */ /* 0x000fe400000000ec */
[----:B------:R-:W-:Y:S01]  /*9700*/  DFMA R234, R44, R238, R234 ;  /* 0x000000ee2cea722b */ /* 0x000fe200000000ea */
[----:B------:R-:W-:-:S06]  /*9710*/  CS2R R238, SRZ ;  /* 0x0000000000ee7805 */ /* 0x000fcc000001ff00 */
[----:B------:R-:W3:Y:S01]  /*9720*/  @!P2 LDG.E.64.CONSTANT R238, desc[UR76][R190.64+0x1d010] ;  /* 0x01d0104cbeeea981 */ /* 0x000ee2000c1e9b00 */
[----:B0-----:R-:W-:-:S08]  /*9730*/  DFMA R236, R28, R168, R236 ;  /* 0x000000a81cec722b */ /* 0x001fd000000000ec */
[----:B------:R-:W-:-:S08]  /*9740*/  DFMA R236, R34, R170, R236 ;  /* 0x000000aa22ec722b */ /* 0x000fd000000000ec */
[----:B-1----:R-:W-:Y:S02]  /*9750*/  DFMA R236, R40, R112, R236 ;  /* 0x0000007028ec722b */ /* 0x002fe400000000ec */
[----:B------:R-:W-:Y:S02]  /*9760*/  DFMA R232, R42, R232, R240 ;  /* 0x000000e82ae8722b */ /* 0x000fe400000000f0 */
[----:B------:R-:W-:Y:S01]  /*9770*/  DFMA R214, R104, R216, R214 ;  /* 0x000000d868d6722b */ /* 0x000fe200000000d6 */
[----:B------:R-:W0:Y:S03]  /*9780*/  LDS.64 R240, [R6+0x68] ;  /* 0x0000680006f07984 */ /* 0x000e260000000a00 */
[----:B------:R-:W-:Y:S02]  /*9790*/  DFMA R236, R46, R114, R236 ;  /* 0x000000722eec722b */ /* 0x000fe400000000ec */
[----:B------:R-:W-:-:S02]  /*97a0*/  DFMA R230, R48, R230, R232 ;  /* 0x000000e630e6722b */ /* 0x000fc400000000e8 */
[----:B--2---:R-:W-:-:S04]  /*97b0*/  DMUL R216, R234, R194 ;  /* 0x000000c2ead87228 */ /* 0x004fc80000000000 */
[----:B------:R-:W-:Y:S02]  /*97c0*/  DFMA R236, R50, R116, R236 ;  /* 0x0000007432ec722b */ /* 0x000fe400000000ec */
[----:B----4-:R-:W-:Y:S02]  /*97d0*/  DMUL R208, R234, R208 ;  /* 0x000000d0ead07228 */ /* 0x010fe40000000000 */
[----:B---3--:R-:W-:-:S04]  /*97e0*/  DFMA R216, R230, R206, R216 ;  /* 0x000000cee6d8722b */ /* 0x008fc800000000d8 */
[----:B------:R-:W-:Y:S02]  /*97f0*/  DFMA R206, R52, R118, R236 ;  /* 0x0000007634ce722b */ /* 0x000fe400000000ec */
[----:B------:R-:W-:Y:S01]  /*9800*/  DFMA R194, R230, R194, R208 ;  /* 0x000000c2e6c2722b */ /* 0x000fe200000000d0 */
[----:B------:R-:W1:Y:S04]  /*9810*/  LDS.64 R236, [R8+0x618] ;  /* 0x0006180008ec7984 */ /* 0x000e680000000a00 */
[----:B------:R-:W-:Y:S01]  /*9820*/  LDS.64 R208, [R8+0x690] ;  /* 0x0006900008d07984 */ /* 0x000fe20000000a00 */
[----:B------:R-:W-:-:S03]  /*9830*/  DFMA R232, R206, R204, R216 ;  /* 0x000000cccee8722b */ /* 0x000fc600000000d8 */
[----:B------:R-:W2:Y:S01]  /*9840*/  LDS.64 R216, [R6+0x70] ;  /* 0x0000700006d87984 */ /* 0x000ea20000000a00 */
[----:B------:R-:W-:Y:S06]  /*9850*/  BAR.SYNC.DEFER_BLOCKING 0x0 ;  /* 0x0000000000007b1d */ /* 0x000fec0000010000 */
[----:B0-----:R-:W-:Y:S01]  /*9860*/  DFMA R214, R106, R240, R214 ;  /* 0x000000f06ad6722b */ /* 0x001fe200000000d6 */
[----:B------:R-:W-:-:S06]  /*9870*/  CS2R R240, SRZ ;  /* 0x0000000000f07805 */ /* 0x000fcc000001ff00 */
[----:B------:R-:W3:Y:S04]  /*9880*/  @!P2 LDG.E.64.CONSTANT R240, desc[UR76][R190.64+0x23988] ;  /* 0x0239884cbef0a981 */ /* 0x000ee8000c1e9b00 */
[----:B------:R0:W-:Y:S02]  /*9890*/  STS.64 [R251], R232 ;  /* 0x000000e8fb007388 */ /* 0x0001e40000000a00 */
[----:B0-----:R-:W-:-:S06]  /*98a0*/  CS2R R232, SRZ ;  /* 0x0000000000e87805 */ /* 0x001fcc000001ff00 */
[----:B------:R0:W4:Y:S01]  /*98b0*/  @!P2 LDG.E.64.CONSTANT R232, desc[UR76][R190.64+0x2a300] ;  /* 0x02a3004cbee8a981 */ /* 0x000122000c1e9b00 */
[----:B-1----:R-:W-:-:S08]  /*98c0*/  DFMA R236, R108, R236, R214 ;  /* 0x000000ec6cec722b */ /* 0x002fd000000000d6 */
[----:B--2---:R-:W-:-:S08]  /*98d0*/  DFMA R216, R110, R216, R236 ;  /* 0x000000d86ed8722b */ /* 0x004fd000000000ec */
[----:B------:R-:W-:-:S08]  /*98e0*/  DFMA R216, R124, R208, R216 ;  /* 0x000000d07cd8722b */ /* 0x000fd000000000d8 */
[----:B------:R-:W-:Y:S02]  /*98f0*/  DADD R216, R210, R216 ;  /* 0x00000000d2d87229 */ /* 0x000fe400000000d8 */
[----:B------:R-:W-:-:S07]  /*9900*/  DFMA R194, R206, R238, R194 ;  /* 0x000000eecec2722b */ /* 0x000fce00000000c2 */
[----:B------:R-:W-:Y:S01]  /*9910*/  STS.64 [R250], R194 ;  /* 0x000000c2fa007388 */ /* 0x000fe20000000a00 */
[----:B------:R-:W-:Y:S06]  /*9920*/  BAR.SYNC.DEFER_BLOCKING 0x0 ;  /* 0x0000000000007b1d */ /* 0x000fec0000010000 */
[----:B0-----:R-:W0:Y:S04]  /*9930*/  LDS.64 R190, [R6] ;  /* 0x0000000006be7984 */ /* 0x001e280000000a00 */
[----:B------:R-:W1:Y:S01]  /*9940*/  LDS.64 R194, [R8] ;  /* 0x0000000008c27984 */ /* 0x000e620000000a00 */
[----:B------:R-:W-:-:S03]  /*9950*/  DMUL R234, R234, R238 ;  /* 0x000000eeeaea7228 */ /* 0x000fc60000000000 */
[----:B------:R-:W-:Y:S04]  /*9960*/  LDS.64 R208, [R6+0x18] ;  /* 0x0000180006d07984 */ /* 0x000fe80000000a00 */
[----:B------:R-:W-:Y:S01]  /*9970*/  LDS.64 R210, [R6+0x28] ;  /* 0x0000280006d27984 */ /* 0x000fe20000000a00 */
[----:B------:R-:W-:-:S03]  /*9980*/  DFMA R234, R230, R204, R234 ;  /* 0x000000cce6ea722b */ /* 0x000fc600000000ea */
[----:B------:R-:W2:Y:S04]  /*9990*/  LDS.64 R204, [R6+0x8] ;  /* 0x0000080006cc7984 */ /* 0x000ea80000000a00 */
[----:B------:R-:W-:Y:S04]  /*99a0*/  LDS.64 R230, [R8+0xf0] ;  /* 0x0000f00008e67984 */ /* 0x000fe80000000a00 */
[----:B------:R-:W-:Y:S04]  /*99b0*/  LDS.64 R238, [R9+0x3660] ;  /* 0x0036600009ee7984 */ /* 0x000fe80000000a00 */
[----:B------:R-:W-:Y:S01]  /*99c0*/  LDS.64 R236, [R8+0x5a0] ;  /* 0x0005a00008ec7984 */ /* 0x000fe20000000a00 */
[----:B0-----:R-:W-:-:S02]  /*99d0*/  DMUL R190, R54, R190 ;  /* 0x000000be36be7228 */ /* 0x001fc40000000000 */
[----:B---3--:R-:W-:Y:S01]  /*99e0*/  DFMA R214, R206, R240, R234 ;  /* 0x000000f0ced6722b */ /* 0x008fe200000000ea */
[----:B------:R-:W-:Y:S01]  /*99f0*/  LDS.64 R234, [R9+0x36d8] ;  /* 0x0036d80009ea7984 */ /* 0x000fe20000000a00 */
[----:B----4-:R-:W-:-:S08]  /*9a00*/  DMUL R232, R232, UR10 ;  /* 0x0000000ae8e87c28 */ /* 0x010fd00008000000 */
[----:B------:R-:W-:Y:S01]  /*9a10*/  DFMA R206, R22, R232, R190 ;  /* 0x000000e816ce722b */ /* 0x000fe200000000be */
[----:B------:R-:W0:Y:S07]  /*9a20*/  LDS.64 R190, [R8+0x78] ;  /* 0x0000780008be7984 */ /* 0x000e2e0000000a00 */
[----:B-1----:R-:W-:Y:S01]  /*9a30*/  DFMA R206, R56, R194, R206 ;  /* 0x000000c238ce722b */ /* 0x002fe200000000ce */
[----:B------:R-:W1:Y:S07]  /*9a40*/  LDS.64 R194, [R6+0x10] ;  /* 0x0000100006c27984 */ /* 0x000e6e0000000a00 */
[----:B--2---:R-:W-:-:S02]  /*9a50*/  DFMA R204, R58, R204, R206 ;  /* 0x000000cc3acc722b */ /* 0x004fc400000000ce */
[----:B------:R-:W-:Y:S06]  /*9a60*/  LDS.64 R206, [R8+0x1e0] ;  /* 0x0001e00008ce7984 */ /* 0x000fec0000000a00 */
[----:B0-----:R-:W-:Y:S01]  /*9a70*/  DFMA R204, R60, R190, R204 ;  /* 0x000000be3ccc722b */ /* 0x001fe200000000cc */
[----:B------:R-:W0:Y:S07]  /*9a80*/  LDS.64 R190, [R8+0x168] ;  /* 0x0001680008be7984 */ /* 0x000e2e0000000a00 */
[----:B-1----:R-:W-:Y:S01]  /*9a90*/  DFMA R204, R62, R194, R204 ;  /* 0x000000c23ecc722b */ /* 0x002fe200000000cc */
[----:B------:R-:W1:Y:S07]  /*9aa0*/  LDS.64 R194, [R6+0x20] ;  /* 0x0000200006c27984 */ /* 0x000e6e0000000a00 */
[----:B------:R-:W-:-:S02]  /*9ab0*/  DFMA R230, R64, R230, R204 ;  /* 0x000000e640e6722b */ /* 0x000fc400000000cc */
[----:B------:R-:W2:Y:S06]  /*9ac0*/  @!P2 LDC.64 R204, c[0x0][0x390] ;  /* 0x0000e400ffccab82 */ /* 0x000eac0000000a00 */
[----:B------:R-:W-:Y:S02]  /*9ad0*/  DFMA R208, R66, R208, R230 ;  /* 0x000000d042d0722b */ /* 0x000fe400000000e6 */
[-C--:B------:R-:W-:Y:S01]  /*9ae0*/  DFMA R230, R184, R214.reuse, R188 ;  /* 0x000000d6b8e6722b */ /* 0x080fe200000000bc */
[----:B------:R-:W3:Y:S01]  /*9af0*/  LDS.64 R184, [R8+0x258] ;  /* 0x0002580008b87984 */ /* 0x000ee20000000a00 */
[----:B------:R-:W-:Y:S01]  /*9b00*/  @!P2 IMAD R189, R0, 0x5c49, R252 ;  /* 0x00005c4900bda824 */ /* 0x000fe200078e02fc */
[----:B------:R-:W-:-:S02]  /*9b10*/  DFMA R202, R180, R214, R202 ;  /* 0x000000d6b4ca722b */ /* 0x000fc400000000ca */
[----:B------:R-:W-:Y:S02]  /*9b20*/  DFMA R246, R218, R214, R244 ;  /* 0x000000d6daf6722b */ /* 0x000fe400000000f4 */
[----:B0-----:R-:W-:Y:S01]  /*9b30*/  DFMA R208, R68, R190, R208 ;  /* 0x000000be44d0722b */ /* 0x001fe200000000d0 */
[----:B--2---:R-:W-:Y:S01]  /*9b40*/  @!P2 IMAD.WIDE R188, R189, 0x8, R204 ;  /* 0x00000008bdbca825 */ /* 0x004fe200078e02cc */
[----:B------:R-:W-:Y:S01]  /*9b50*/  CS2R R190, SRZ ;  /* 0x0000000000be7805 */ /* 0x000fe2000001ff00 */
[----:B------:R-:W-:Y:S01]  /*9b60*/  DFMA R218, R214, R186, R242 ;  /* 0x000000bad6da722b */ /* 0x000fe200000000f2 */
[----:B------:R-:W0:Y:S04]  /*9b70*/  LDS.64 R186, [R6+0x30] ;  /* 0x0000300006ba7984 */ /* 0x000e280000000a00 */
[----:B-1----:R-:W-:Y:S01]  /*9b80*/  DFMA R180, R70, R194, R208 ;  /* 0x000000c246b4722b */ /* 0x002fe200000000d0 */
[----:B------:R-:W2:Y:S01]  /*9b90*/  @!P2 LDG.E.64.CONSTANT R190, desc[UR76][R188.64+0x9ab0] ;  /* 0x009ab04cbcbea981 */ /* 0x000ea2000c1e9b00 */
[----:B------:R-:W-:Y:S01]  /*9ba0*/  CS2R R204, SRZ ;  /* 0x0000000000cc7805 */ /* 0x000fe2000001ff00 */
[----:B------:R-:W-:Y:S01]  /*9bb0*/  DFMA R208, R214, R182, R220 ;  /* 0x000000b6d6d0722b */ /* 0x000fe200000000dc */
[----:B------:R-:W-:Y:S01]  /*9bc0*/  CS2R R194, SRZ ;  /* 0x0000000000c27805 */ /* 0x000fe2000001ff00 */
[----:B------:R-:W1:Y:S03]  /*9bd0*/  LDS.64 R182, [R8+0x2d0] ;  /* 0x0002d00008b67984 */ /* 0x000e660000000a00 */
[----:B------:R-:W-:Y:S01]  /*9be0*/  DFMA R180, R72, R206, R180 ;  /* 0x000000ce48b4722b */ /* 0x000fe200000000b4 */
[----:B------:R-:W4:Y:S01]  /*9bf0*/  @!P2 LDG.E.64.CONSTANT R204, desc[UR76][R188.64+0x3138] ;  /* 0x0031384cbccca981 */ /* 0x000f22000c1e9b00 */
[----:B------:R-:W-:-:S03]  /*9c00*/  CS2R R206, SRZ ;  /* 0x0000000000ce7805 */ /* 0x000fc6000001ff00 */
[----:B------:R-:W4:Y:S03]  /*9c10*/  @!P2 LDG.E.64.CONSTANT R194, desc[UR76][R188.64+0x16da0] ;  /* 0x016da04cbcc2a981 */ /* 0x000f26000c1e9b00 */
[----:B------:R-:W-:Y:S01]  /*9c20*/  DFMA R220, R74, R210, R180 ;  /* 0x000000d24adc722b */ /* 0x000fe200000000b4 */
[----:B------:R-:W4:Y:S04]  /*9c30*/  @!P2 LDG.E.64.CONSTANT R206, desc[UR76][R188.64+0x10428] ;  /* 0x0104284cbccea981 */ /* 0x000f28000c1e9b00 */
[----:B------:R-:W1:Y:S03]  /*9c40*/  LDS.64 R180, [R6+0x38] ;  /* 0x0000380006b47984 */ /* 0x000e660000000a00 */
[----:B---3--:R-:W-:-:S02]  /*9c50*/  DFMA R220, R76, R184, R220 ;  /* 0x000000b84cdc722b */ /* 0x008fc400000000dc */
[----:B------:R-:W-:Y:S01]  /*9c60*/  DFMA R200, R172, R214, R200 ;  /* 0x000000d6acc8722b */ /* 0x000fe200000000c8 */
[----:B------:R-:W-:Y:S01]  /*9c70*/  LDS.64 R184, [R7+0x3140] ;  /* 0x0031400007b87984 */ /* 0x000fe20000000a00 */
[----:B------:R-:W-:-:S03]  /*9c80*/  DFMA R226, R214, R174, R226 ;  /* 0x000000aed6e2722b */ /* 0x000fc600000000e2 */
[----:B------:R-:W3:Y:S04]  /*9c90*/  LDS.64 R172, [R8+0x348] ;  /* 0x0003480008ac7984 */ /* 0x000ee80000000a00 */
[----:B------:R-:W3:Y:S01]  /*9ca0*/  LDS.64 R174, [R7+0x3138] ;  /* 0x0031380007ae7984 */ /* 0x000ee20000000a00 */
[----:B0-----:R-:W-:Y:S02]  /*9cb0*/  DFMA R220, R78, R186, R220 ;  /* 0x000000ba4edc722b */ /* 0x001fe400000000dc */
[----:B------:R-:W-:Y:S01]  /*9cc0*/  DFMA R210, R214, R178, R224 ;  /* 0x000000b2d6d2722b */ /* 0x000fe200000000e0 */
[----:B------:R-:W-:Y:S01]  /*9cd0*/  LDS.64 R186, [R9+0x31b0] ;  /* 0x0031b00009ba7984 */ /* 0x000fe20000000a00 */
[----:B------:R-:W-:-:S03]  /*9ce0*/  DFMA R196, R168, R214, R196 ;  /* 0x000000d6a8c4722b */ /* 0x000fc600000000c4 */
[----:B------:R-:W0:Y:S01]  /*9cf0*/  LDS.64 R178, [R9+0x3138] ;  /* 0x0031380009b27984 */ /* 0x000e220000000a00 */
[----:B-1----:R-:W-:-:S03]  /*9d00*/  DFMA R220, R80, R182, R220 ;  /* 0x000000b650dc722b */ /* 0x002fc600000000dc */
[----:B------:R-:W1:Y:S01]  /*9d10*/  LDS.64 R168, [R6+0x40] ;  /* 0x0000400006a87984 */ /* 0x000e620000000a00 */
[----:B------:R-:W-:-:S03]  /*9d20*/  DFMA R198, R214, R170, R198 ;  /* 0x000000aad6c6722b */ /* 0x000fc600000000c6 */
[----:B------:R-:W1:Y:S04]  /*9d30*/  LDS.64 R170, [R8+0x3c0] ;  /* 0x0003c00008aa7984 */ /* 0x000e680000000a00 */
[----:B------:R-:W1:Y:S01]  /*9d40*/  LDS.64 R224, [R9+0x3228] ;  /* 0x0032280009e07984 */ /* 0x000e620000000a00 */
[----:B------:R-:W-:-:S03]  /*9d50*/  DFMA R192, R112, R214, R192 ;  /* 0x000000d670c0722b */ /* 0x000fc600000000c0 */
[----:B------:R-:W1:Y:S01]  /*9d60*/  LDS.64 R182, [R7+0x3148] ;  /* 0x0031480007b67984 */ /* 0x000e620000000a00 */
[----:B------:R-:W-:Y:S01]  /*9d70*/  DFMA R180, R82, R180, R220 ;  /* 0x000000b452b4722b */ /* 0x000fe200000000dc */
[----:B------:R-:W-:Y:S01]  /*9d80*/  CS2R R220, SRZ ;  /* 0x0000000000dc7805 */ /* 0x000fe2000001ff00 */
[----:B------:R-:W-:Y:S01]  /*9d90*/  DFMA R212, R214, R114, R212 ;  /* 0x00000072d6d4722b */ /* 0x000fe200000000d4 */
[----:B------:R-:W-:Y:S04]  /*9da0*/  LDS.64 R112, [R9+0x32a0] ;  /* 0x0032a00009707984 */ /* 0x000fe80000000a00 */
[----:B------:R-:W4:Y:S04]  /*9db0*/  @!P2 LDG.E.64.CONSTANT R220, desc[UR76][R188.64+0x1d718] ;  /* 0x01d7184cbcdca981 */ /* 0x000f28000c1e9b00 */
[----:B------:R-:W1:Y:S01]  /*9dc0*/  LDS.64 R114, [R6+0x48] ;  /* 0x0000480006727984 */ /* 0x000e620000000a00 */
[----:B------:R-:W-:-:S02]  /*9dd0*/  DFMA R216, R176, R214, R216 ;  /* 0x000000d6b0d8722b */ /* 0x000fc400000000d8 */
[----:B---3--:R-:W-:Y:S02]  /*9de0*/  DFMA R176, R84, R172, R180 ;  /* 0x000000ac54b0722b */ /* 0x008fe400000000b4 */
[----:B------:R-:W-:Y:S01]  /*9df0*/  DFMA R222, R214, R118, R222 ;  /* 0x00000076d6de722b */ /* 0x000fe200000000de */
[----:B------:R-:W3:Y:S01]  /*9e00*/  LDS.64 R172, [R8+0x438] ;  /* 0x0004380008ac7984 */ /* 0x000ee20000000a00 */
[----:B------:R-:W-:Y:S02]  /*9e10*/  DFMA R180, R136, R174, RZ ;  /* 0x000000ae88b4722b */ /* 0x000fe400000000ff */
[----:B------:R-:W-:Y:S01]  /*9e20*/  DFMA R244, R116, R214, R228 ;  /* 0x000000d674f4722b */ /* 0x000fe200000000e4 */
[----:B------:R-:W-:Y:S04]  /*9e30*/  LDS.64 R118, [R9+0x3318] ;  /* 0x0033180009767984 */ /* 0x000fe80000000a00 */
[----:B------:R-:W3:Y:S01]  /*9e40*/  LDS.64 R116, [R7+0x3150] ;  /* 0x0031500007747984 */ /* 0x000ee20000000a00 */
[----:B0-----:R-:W-:-:S02]  /*9e50*/  DFMA R178, R152, R178, RZ ;  /* 0x000000b298b2722b */ /* 0x001fc400000000ff */
[----:B-1----:R-:W-:Y:S01]  /*9e60*/  DFMA R168, R86, R168, R176 ;  /* 0x000000a856a8722b */ /* 0x002fe200000000b0 */
[----:B------:R-:W-:Y:S01]  /*9e70*/  LDS.64 R174, [R7+0x3158] ;  /* 0x0031580007ae7984 */ /* 0x000fe20000000a00 */
[----:B------:R-:W-:-:S03]  /*9e80*/  DFMA R184, R142, R184, R180 ;  /* 0x000000b88eb8722b */ /* 0x000fc600000000b4 */
[----:B------:R-:W0:Y:S04]  /*9e90*/  LDS.64 R176, [R9+0x3390] ;  /* 0x0033900009b07984 */ /* 0x000e280000000a00 */
[----:B------:R-:W1:Y:S01]  /*9ea0*/  LDS.64 R180, [R6+0x50] ;  /* 0x0000500006b47984 */ /* 0x000e620000000a00 */
[----:B------:R-:W-:Y:S02]  /*9eb0*/  DFMA R214, R148, R186, R178 ;  /* 0x000000ba94d6722b */ /* 0x000fe400000000b2 */
[----:B------:R-:W-:Y:S01]  /*9ec0*/  DFMA R186, R88, R170, R168 ;  /* 0x000000aa58ba722b */ /* 0x000fe200000000a8 */
[----:B------:R-:W-:Y:S04]  /*9ed0*/  LDS.64 R178, [R7+0x3160] ;  /* 0x0031600007b27984 */ /* 0x000fe80000000a00 */
[----:B------:R-:W1:Y:S04]  /*9ee0*/  LDS.64 R168, [R9+0x3408] ;  /* 0x0034080009a87984 */ /* 0x000e680000000a00 */
[----:B------:R-:W1:Y:S01]  /*9ef0*/  LDS.64 R170, [R8+0x4b0] ;  /* 0x0004b00008aa7984 */ /* 0x000e620000000a00 */
[----:B------:R-:W-:-:S02]  /*9f00*/  DFMA R214, R156, R224, R214 ;  /* 0x000000e09cd6722b */ /* 0x000fc400000000d6 */
[----:B------:R-:W-:Y:S01]  /*9f10*/  DFMA R228, R128, R182, R184 ;  /* 0x000000b680e4722b */ /* 0x000fe200000000b8 */
[----:B------:R-:W-:Y:S01]  /*9f20*/  CS2R R232, SRZ ;  /* 0x0000000000e87805 */ /* 0x000fe2000001ff00 */
[----:B------:R-:W1:Y:S01]  /*9f30*/  LDS.64 R182, [R9+0x3480] ;  /* 0x0034800009b67984 */ /* 0x000e620000000a00 */
[----:B------:R-:W-:-:S03]  /*9f40*/  DFMA R114, R90, R114, R186 ;  /* 0x000000725a72722b */ /* 0x000fc600000000ba */
[----:B------:R-:W-:Y:S01]  /*9f50*/  DFMA R112, R132, R112, R214 ;  /* 0x000000708470722b */ /* 0x000fe200000000d6 */
[----:B------:R-:W1:Y:S04]  /*9f60*/  LDS.64 R184, [R7+0x3168] ;  /* 0x0031680007b87984 */ /* 0x000e680000000a00 */
[----:B---3--:R-:W-:Y:S01]  /*9f70*/  DFMA R114, R92, R172, R114 ;  /* 0x000000ac5c72722b */ /* 0x008fe20000000072 */
[----:B------:R-:W-:Y:S01]  /*9f80*/  LDS.64 R214, [R7+0x3170] ;  /* 0x0031700007d67984 */ /* 0x000fe20000000a00 */
[----:B------:R-:W-:Y:S02]  /*9f90*/  DFMA R186, R146, R116, R228 ;  /* 0x0000007492ba722b */ /* 0x000fe400000000e4 */
[----:B------:R-:W-:Y:S01]  /*9fa0*/  DFMA R112, R154, R118, R112 ;  /* 0x000000769a70722b */ /* 0x000fe20000000070 */
[----:B------:R-:W3:Y:S04]  /*9fb0*/  LDS.64 R116, [R9+0x34f8] ;  /* 0x0034f80009747984 */ /* 0x000ee80000000a00 */
[----:B------:R-:W4:Y:S03]  /*9fc0*/  @!P2 LDG.E.64.CONSTANT R232, desc[UR76][R188.64+0x2aa08] ;  /* 0x02aa084cbce8a981 */ /* 0x000f26000c1e9b00 */
[----:B0-----:R-:W-:Y:S01]  /*9fd0*/  DFMA R176, R164, R176, R112 ;  /* 0x000000b0a4b0722b */ /* 0x001fe20000000070 */
[----:B------:R-:W0:Y:S01]  /*9fe0*/  LDS.64 R118, [R6+0x58] ;  /* 0x0000580006767984 */ /* 0x000e220000000a00 */
[----:B-1----:R-:W-:-:S03]  /*9ff0*/  DFMA R180, R94, R180, R114 ;  /* 0x000000b45eb4722b */ /* 0x002fc60000000072 */
[----:B------:R-:W1:Y:S01]  /*a000*/  LDS.64 R172, [R9+0x3570] ;  /* 0x0035700009ac7984 */ /* 0x000e620000000a00 */
[----:B------:R-:W-:-:S03]  /*a010*/  DFMA R186, R144, R174, R186 ;  /* 0x000000ae90ba722b */ /* 0x000fc600000000ba */
[----:B------:R-:W1:Y:S01]  /*a020*/  LDS.64 R174, [R7+0x3178] ;  /* 0x0031780007ae7984 */ /* 0x000e620000000a00 */
[----:B------:R-:W-:-:S03]  /*a030*/  DFMA R176, R138, R168, R176 ;  /* 0x000000a88ab0722b */ /* 0x000fc600000000b0 */
[----:B------:R-:W-:Y:S01]  /*a040*/  LDS.128 R112, [UR6+0x7ad0] ;  /* 0x007ad006ff707984 */ /* 0x000fe20008000c00 */
[----:B------:R-:W-:-:S03]  /*a050*/  DFMA R168, R96, R170, R180 ;  /* 0x000000aa60a8722b */ /* 0x000fc600000000b4 */
[----:B------:R-:W1:Y:S01]  /*a060*/  LDS.64 R170, [R9+0x35e8] ;  /* 0x0035e80009aa7984 */ /* 0x000e620000000a00 */
[----:B------:R-:W-:-:S03]  /*a070*/  DFMA R178, R150, R178, R186 ;  /* 0x000000b296b2722b */ /* 0x000fc600000000ba */
[----:B------:R-:W1:Y:S01]  /*a080*/  LDS.64 R224, [R8+0x528] ;  /* 0x0005280008e07984 */ /* 0x000e620000000a00 */
[----:B------:R-:W-:-:S03]  /*a090*/  DFMA R182, R160, R182, R176 ;  /* 0x000000b6a0b6722b */ /* 0x000fc600000000b0 */
[----:B------:R-:W1:Y:S01]  /*a0a0*/  LDS.64 R176, [R7+0x3180] ;  /* 0x0031800007b07984 */ /* 0x000e620000000a00 */
[----:B------:R-:W-:-:S03]  /*a0b0*/  DFMA R178, R158, R184, R178 ;  /* 0x000000b89eb2722b */ /* 0x000fc600000000b2 */
[----:B------:R-:W1:Y:S01]  /*a0c0*/  LDS.128 R184, [UR6+0x7ae0] ;  /* 0x007ae006ffb87984 */ /* 0x000e620008000c00 */
[----:B---3--:R-:W-:-:S03]  /*a0d0*/  DFMA R116, R130, R116, R182 ;  /* 0x000000748274722b */ /* 0x008fc600000000b6 */
[----:B------:R-:W-:Y:S01]  /*a0e0*/  LDS.64 R228, [R9+0x37c8] ;  /* 0x0037c80009e47984 */ /* 0x000fe20000000a00 */
[----:B------:R-:W-:-:S03]  /*a0f0*/  DFMA R178, R134, R214, R178 ;  /* 0x000000d686b2722b */ /* 0x000fc600000000b2 */
[----:B------:R-:W3:Y:S01]  /*a100*/  LDS.64 R214, [R6+0x60] ;  /* 0x0000600006d67984 */ /* 0x000ee20000000a00 */
[----:B0-----:R-:W-:-:S03]  /*a110*/  DFMA R118, R98, R118, R168 ;  /* 0x000000766276722b */ /* 0x001fc600000000a8 */
[----:B------:R-:W-:Y:S04]  /*a120*/  LDS.128 R180, [UR6+0x7af0] ;  /* 0x007af006ffb47984 */ /* 0x000fe80008000c00 */
[----:B------:R-:W0:Y:S01]  /*a130*/  LDS.64 R168, [R7+0x3188] ;  /* 0x0031880007a87984 */ /* 0x000e220000000a00 */
[----:B-1----:R-:W-:Y:S02]  /*a140*/  DFMA R172, R162, R172, R116 ;  /* 0x000000aca2ac722b */ /* 0x002fe40000000074 */
[----:B------:R-:W-:Y:S01]  /*a150*/  DFMA R174, R140, R174, R178 ;  /* 0x000000ae8cae722b */ /* 0x000fe200000000b2 */
[----:B------:R-:W-:Y:S05]  /*a160*/  LDS.64 R116, [R9+0x3750] ;  /* 0x0037500009747984 */ /* 0x000fea0000000a00 */
[----:B------:R-:W-:Y:S01]  /*a170*/  DFMA R172, R126, R170, R172 ;  /* 0x000000aa7eac722b */ /* 0x000fe200000000ac */
[----:B------:R-:W1:Y:S01]  /*a180*/  LDS.64 R170, [R7+0x3190] ;  /* 0x0031900007aa7984 */ /* 0x000e620000000a00 */
[----:B------:R-:W-:-:S02]  /*a190*/  DFMA R240, R10, R112, RZ ;  /* 0x000000700af0722b */ /* 0x000fc400000000ff */
[----:B------:R-:W-:Y:S01]  /*a1a0*/  DFMA R224, R100, R224, R118 ;  /* 0x000000e064e0722b */ /* 0x000fe20000000076 */
[----:B------:R-:W1:Y:S01]  /*a1b0*/  LDS.64 R118, [R7+0x3198] ;  /* 0x0031980007767984 */ /* 0x000e620000000a00 */
[----:B------:R-:W-:-:S04]  /*a1c0*/  DFMA R174, R166, R176, R174 ;  /* 0x000000b0a6ae722b */ /* 0x000fc800000000ae */
[----:B------:R-:W-:Y:S01]  /*a1d0*/  DFMA R240, R12, R114, R240 ;  /* 0x000000720cf0722b */ /* 0x000fe200000000f0 */
[----:B------:R-:W1:Y:S07]  /*a1e0*/  LDS.128 R176, [UR6+0x7b00] ;  /* 0x007b0006ffb07984 */ /* 0x000e6e0008000c00 */
[----:B------:R-:W-:Y:S02]  /*a1f0*/  DFMA R240, R14, R184, R240 ;  /* 0x000000b80ef0722b */ /* 0x000fe400000000f0 */
[----:B---3--:R-:W-:Y:S01]  /*a200*/  DFMA R214, R102, R214, R224 ;  /* 0x000000d666d6722b */ /* 0x008fe200000000e0 */
[----:B------:R-:W3:Y:S01]  /*a210*/  LDS.64 R224, [R7+0x31a0] ;  /* 0x0031a00007e07984 */ /* 0x000ee20000000a00 */
[----:B------:R-:W-:-:S04]  /*a220*/  DFMA R238, R122, R238, R172 ;  /* 0x000000ee7aee722b */ /* 0x000fc800000000ac */
[----:B------:R-:W-:Y:S02]  /*a230*/  DFMA R240, R16, R186, R240 ;  /* 0x000000ba10f0722b */ /* 0x000fe400000000f0 */
[----:B0-----:R-:W-:Y:S01]  /*a240*/  DFMA R168, R120, R168, R174 ;  /* 0x000000a878a8722b */ /* 0x001fe200000000ae */
[----:B------:R-:W0:Y:S05]  /*a250*/  LDS.128 R172, [UR6+0x7b10] ;  /* 0x007b1006ffac7984 */ /* 0x000e2a0008000c00 */
[----:B------:R-:W-:Y:S02]  /*a260*/  DFMA R240, R18, R180, R240 ;  /* 0x000000b412f0722b */ /* 0x000fe400000000f0 */
[----:B-1----:R-:W-:-:S06]  /*a270*/  DFMA R168, R30, R170, R168 ;  /* 0x000000aa1ea8722b */ /* 0x002fcc00000000a8 */
[----:B------:R-:W-:Y:S02]  /*a280*/  DFMA R240, R20, R182, R240 ;  /* 0x000000b614f0722b */ /* 0x000fe400000000f0 */
[----:B------:R-:W-:Y:S02]  /*a290*/  DFMA R234, R32, R234, R238 ;  /* 0x000000ea20ea722b */ /* 0x000fe400000000ee */
[----:B------:R-:W-:Y:S01]  /*a2a0*/  DFMA R118, R36, R118, R168 ;  /* 0x000000762476722b */ /* 0x000fe200000000a8 */
[----:B------:R-:W1:Y:S03]  /*a2b0*/  LDS.128 R168, [UR6+0x7b20] ;  /* 0x007b2006ffa87984 */ /* 0x000e660008000c00 */
[----:B------:R-:W-:Y:S02]  /*a2c0*/  DFMA R240, R22, R176, R240 ;  /* 0x000000b016f0722b */ /* 0x000fe400000000f0 */
[----:B------:R-:W-:-:S02]  /*a2d0*/  DFMA R116, R38, R116, R234 ;  /* 0x000000742674722b */ /* 0x000fc400000000ea */
[----:B------:R-:W-:Y:S01]  /*a2e0*/  DFMA R236, R104, R236, R214 ;  /* 0x000000ec68ec722b */ /* 0x000fe200000000d6 */
[----:B------:R-:W-:Y:S03]  /*a2f0*/  LDS.64 R234, [R6+0x68] ;  /* 0x0000680006ea7984 */ /* 0x000fe60000000a00 */
[----:B------:R-:W-:Y:S01]  /*a300*/  DFMA R240, R24, R178, R240 ;  /* 0x000000b218f0722b */ /* 0x000fe200000000f0 */
[----:B------:R-:W-:Y:S01]  /*a310*/  LDS.64 R214, [UR6+0x7b40] ;  /* 0x007b4006ffd67984 */ /* 0x000fe20008000a00 */
[----:B---3--:R-:W-:Y:S02]  /*a320*/  DFMA R224, R42, R224, R118 ;  /* 0x000000e02ae0722b */ /* 0x008fe40000000076 */
[----:B------:R-:W-:Y:S01]  /*a330*/  DFMA R228, R44, R228, R116 ;  /* 0x000000e42ce4722b */ /* 0x000fe20000000074 */
[----:B------:R-:W3:Y:S03]  /*a340*/  LDS.128 R116, [UR6+0x7b30] ;  /* 0x007b3006ff747984 */ /* 0x000ee60008000c00 */
[----:B0-----:R-:W-:-:S02]  /*a350*/  DFMA R238, R26, R172, R240 ;  /* 0x000000ac1aee722b */ /* 0x001fc400000000f0 */
[----:B------:R-:W0:Y:S06]  /*a360*/  LDS.64 R240, [R7+0x31a8] ;  /* 0x0031a80007f07984 */ /* 0x000e2c0000000a00 */
[----:B------:R-:W-:-:S08]  /*a370*/  DFMA R238, R28, R174, R238 ;  /* 0x000000ae1cee722b */ /* 0x000fd000000000ee */
[----:B-1----:R-:W-:-:S08]  /*a380*/  DFMA R238, R34, R168, R238 ;  /* 0x000000a822ee722b */ /* 0x002fd000000000ee */
[----:B------:R-:W-:-:S08]  /*a390*/  DFMA R238, R40, R170, R238 ;  /* 0x000000aa28ee722b */ /* 0x000fd000000000ee */
[----:B---3--:R-:W-:Y:S02]  /*a3a0*/  DFMA R238, R46, R116, R238 ;  /* 0x000000742eee722b */ /* 0x008fe400000000ee */
[----:B0-----:R-:W-:Y:S02]  /*a3b0*/  DFMA R224, R48, R240, R224 ;  /* 0x000000f030e0722b */ /* 0x001fe400000000e0 */
[----:B--2---:R-:W-:-:S04]  /*a3c0*/  DMUL R240, R228, R190 ;  /* 0x000000bee4f07228 */ /* 0x004fc80000000000 */
[----:B------:R-:W-:-:S04]  /*a3d0*/  DFMA R238, R50, R118, R238 ;  /* 0x0000007632ee722b */ /* 0x000fc800000000ee */
[----:B----4-:R-:W-:Y:S02]  /*a3e0*/  DFMA R204, R224, R204, R240 ;  /* 0x000000cce0cc722b */ /* 0x010fe400000000f0 */
[----:B------:R-:W-:Y:S02]  /*a3f0*/  DMUL R240, R228, R194 ;  /* 0x000000c2e4f07228 */ /* 0x000fe40000000000 */
[----:B------:R-:W-:Y:S02]  /*a400*/  DFMA R194, R52, R214, R238 ;  /* 0x000000d634c2722b */ /* 0x000fe400000000ee */
[----:B------:R-:W-:Y:S01]  /*a410*/  DFMA R234, R106, R234, R236 ;  /* 0x000000ea6aea722b */ /* 0x000fe200000000ec */
[----:B------:R-:W-:Y:S03]  /*a420*/  LDS.64 R236, [R8+0x690] ;  /* 0x0006900008ec7984 */ /* 0x000fe60000000a00 */
[----:B------:R-:W-:-:S02]  /*a430*/  DFMA R190, R224, R190, R240 ;  /* 0x000000bee0be722b */ /* 0x000fc400000000f0 */
[----:B------:R-:W-:Y:S01]  /*a440*/  DFMA R238, R194, R206, R204 ;  /* 0x000000cec2ee722b */ /* 0x000fe200000000cc */
[----:B------:R-:W-:Y:S04]  /*a450*/  LDS.64 R240, [R8+0x618] ;  /* 0x0006180008f07984 */ /* 0x000fe80000000a00 */
[----:B------:R-:W-:Y:S01]  /*a460*/  LDS.64 R204, [R6+0x70] ;  /* 0x0000700006cc7984 */ /* 0x000fe20000000a00 */
[----:B------:R-:W-:Y:S06]  /*a470*/  BAR.SYNC.DEFER_BLOCKING 0x0 ;  /* 0x0000000000007b1d */ /* 0x000fec0000010000 */
[----:B------:R0:W-:Y:S02]  /*a480*/  STS.64 [R251], R238 ;  /* 0x000000eefb007388 */ /* 0x0001e40000000a00 */
[----:B0-----:R-:W-:-:S06]  /*a490*/  CS2R R238, SRZ ;  /* 0x0000000000ee7805 */ /* 0x001fcc000001ff00 */
[----:B------:R0:W2:Y:S01]  /*a4a0*/  @!P2 LDG.E.64.CONSTANT R238, desc[UR76][R188.64+0x24090] ;  /* 0x0240904cbceea981 */ /* 0x0000a2000c1e9b00 */
[----:B------:R-:W-:-:S07]  /*a4b0*/  DFMA R190, R194, R220, R190 ;  /* 0x000000dcc2be722b */ /* 0x000fce00000000be */
[----:B------:R-:W-:Y:S01]  /*a4c0*/  STS.64 [R250], R190 ;  /* 0x000000befa007388 */ /* 0x000fe20000000a00 */
[----:B------:R-:W-:Y:S06]  /*a4d0*/  BAR.SYNC.DEFER_BLOCKING 0x0 ;  /* 0x0000000000007b1d */ /* 0x000fec0000010000 */
[----:B------:R-:W1:Y:S04]  /*a4e0*/  LDS.64 R190, [R6] ;  /* 0x0000000006be7984 */ /* 0x000e680000000a00 */
[----:B0-----:R-:W0:Y:S01]  /*a4f0*/  LDS.64 R188, [R8] ;  /* 0x0000000008bc7984 */ /* 0x001e220000000a00 */
[----:B------:R-:W-:-:S02]  /*a500*/  DMUL R232, R232, UR10 ;  /* 0x0000000ae8e87c28 */ /* 0x000fc40008000000 */
[----:B-1----:R-:W-:-:S08]  /*a510*/  DMUL R190, R54, R190 ;  /* 0x000000be36be7228 */ /* 0x002fd00000000000 */
[----:B------:R-:W-:Y:S02]  /*a520*/  DFMA R232, R24, R232, R190 ;  /* 0x000000e818e8722b */ /* 0x000fe400000000be */
[----:B------:R-:W1:Y:S06]  /*a530*/  LDS.64 R190, [R6+0x8] ;  /* 0x0000080006be7984 */ /* 0x000e6c0000000a00 */
[----:B0-----:R-:W-:Y:S01]  /*a540*/  DFMA R232, R56, R188, R232 ;  /* 0x000000bc38e8722b */ /* 0x001fe200000000e8 */
[----:B------:R-:W0:Y:S07]  /*a550*/  LDS.64 R188, [R8+0x78] ;  /* 0x0000780008bc7984 */ /* 0x000e2e0000000a00 */
[----:B-1----:R-:W-:Y:S01]  /*a560*/  DFMA R232, R58, R190, R232 ;  /* 0x000000be3ae8722b */ /* 0x002fe200000000e8 */
[----:B------:R-:W1:Y:S07]  /*a570*/  LDS.64 R190, [R6+0x10] ;  /* 0x0000100006be7984 */ /* 0x000e6e0000000a00 */
[----:B0-----:R-:W-:Y:S01]  /*a580*/  DFMA R232, R60, R188, R232 ;  /* 0x000000bc3ce8722b */ /* 0x001fe200000000e8 */
[----:B------:R-:W0:Y:S01]  /*a590*/  LDS.64 R188, [R8+0xf0] ;  /* 0x0000f00008bc7984 */ /* 0x000e220000000a00 */
[----:B------:R-:W-:-:S03]  /*a5a0*/  DMUL R220, R228, R220 ;  /* 0x000000dce4dc7228 */ /* 0x000fc60000000000 */
[----:B------:R-:W-:Y:S03]  /*a5b0*/  LDS.64 R228, [R8+0x168] ;  /* 0x0001680008e47984 */ /* 0x000fe60000000a00 */
[----:B-1----:R-:W-:Y:S01]  /*a5c0*/  DFMA R232, R62, R190, R232 ;  /* 0x000000be3ee8722b */ /* 0x002fe200000000e8 */
[----:B------:R-:W1:Y:S07]  /*a5d0*/  LDS.64 R190, [R6+0x18] ;  /* 0x0000180006be7984 */ /* 0x000e6e0000000a00 */
[----:B0-----:R-:W-:Y:S01]  /*a5e0*/  DFMA R232, R64, R188, R232 ;  /* 0x000000bc40e8722b */ /* 0x001fe200000000e8 */
[----:B------:R-:W0:Y:S01]  /*a5f0*/  LDS.64 R188, [R6+0x20] ;  /* 0x0000200006bc7984 */ /* 0x000e220000000a00 */
[----:B------:R-:W-:-:S02]  /*a600*/  DFMA R206, R224, R206, R220 ;  /* 0x000000cee0ce722b */ /* 0x000fc400000000dc */
[----:B------:R-:W-:Y:S01]  /*a610*/  DFMA R234, R108, R240, R234 ;  /* 0x000000f06cea722b */ /* 0x000fe200000000ea */
[----:B------:R-:W-:Y:S04]  /*a620*/  LDS.64 R224, [R8+0x3c0] ;  /* 0x0003c00008e07984 */ /* 0x000fe80000000a00 */
[----:B------:R-:W-:Y:S01]  /*a630*/  LDS.64 R240, [R8+0x2d0] ;  /* 0x0002d00008f07984 */ /* 0x000fe20000000a00 */
[----:B-1----:R-:W-:-:S03]  /*a640*/  DFMA R190, R66, R190, R232 ;  /* 0x000000be42be722b */ /* 0x002fc600000000e8 */
[----:B------:R-:W1:Y:S05]  /*a650*/  LDS.64 R232, [R8+0x1e0] ;  /* 0x0001e00008e87984 */ /* 0x000e6a0000000a00 */
[----:B------:R-:W-:Y:S02]  /*a660*/  DFMA R190, R68, R228, R190 ;  /* 0x000000e444be722b */ /* 0x000fe400000000be */
[----:B------:R-:W-:Y:S01]  /*a670*/  DFMA R204, R110, R204, R234 ;  /* 0x000000cc6ecc722b */ /* 0x000fe200000000ea */
[----:B------:R-:W-:Y:S05]  /*a680*/  LDS.64 R228, [R6+0x38] ;  /* 0x0000380006e47984 */ /* 0x000fea0000000a00 */
[----:B0-----:R-:W-:-:S02]  /*a690*/  DFMA R220, R70, R188, R190 ;  /* 0x000000bc46dc722b */ /* 0x001fc400000000be */
[----:B------:R-:W0:Y:S04]  /*a6a0*/  LDS.64 R190, [R6+0x28] ;  /* 0x0000280006be7984 */ /* 0x000e280000000a00 */
[----:B------:R-:W3:Y:S02]  /*a6b0*/  LDS.64 R188, [R8+0x258] ;  /* 0x0002580008bc7984 */ /* 0x000ee40000000a00 */
[----:B-1----:R-:W-:Y:S02]  /*a6c0*/  DFMA R232, R72, R232, R220 ;  /* 0x000000e848e8722b */ /* 0x002fe400000000dc */
[----:B------:R-:W1:Y:S06]  /*a6d0*/  LDS.64 R220, [R6+0x30] ;  /* 0x0000300006dc7984 */ /* 0x000e6c0000000a00 */
[----:B0-----:R-:W-:-:S08]  /*a6e0*/  DFMA R190, R74, R190, R232 ;  /* 0x000000be4abe722b */ /* 0x001fd000000000e8 */
[----:B---3--:R-:W-:Y:S01]  /*a6f0*/  DFMA R190, R76, R188, R190 ;  /* 0x000000bc4cbe722b */ /* 0x008fe200000000be */
[----:B------:R-:W0:Y:S01]  /*a700*/  @!P2 LDC.64 R188, c[0x0][0x390] ;  /* 0x0000e400ffbcab82 */ /* 0x000e220000000a00 */
[----:B------:R-:W-:-:S06]  /*a710*/  DFMA R204, R124, R236, R204 ;  /* 0x000000ec7ccc722b */ /* 0x000fcc00000000cc */
[----:B-1----:R-:W-:Y:S02]  /*a720*/  DFMA R190, R78, R220, R190 ;  /* 0x000000dc4ebe722b */ /* 0x002fe400000000be */
[----:B------:R-:W-:Y:S01]  /*a730*/  DADD R220, R210, R204 ;  /* 0x00000000d2dc7229 */ /* 0x000fe200000000cc */
[----:B------:R-:W-:Y:S01]  /*a740*/  @!P2 IMAD R211, R0, 0x5c49, R252 ;  /* 0x00005c4900d3a824 */ /* 0x000fe200078e02fc */
[----:B------:R-:W-:Y:S01]  /*a750*/  LDS.64 R204, [R6+0x40] ;  /* 0x0000400006cc7984 */ /* 0x000fe20000000a00 */
[----:B--2---:R-:W-:-:S03]  /*a760*/  DFMA R206, R194, R238, R206 ;  /* 0x000000eec2ce722b */ /* 0x004fc600000000ce */
[----:B------:R-:W-:Y:S01]  /*a770*/  DFMA R240, R80, R240, R190 ;  /* 0x000000f050f0722b */ /* 0x000fe200000000be */
[----:B------:R-:W1:Y:S01]  /*a780*/  LDS.64 R238, [R8+0x348] ;  /* 0x0003480008ee7984 */ /* 0x000e620000000a00 */
[----:B------:R-:W-:Y:S01]  /*a790*/  CS2R R190, SRZ ;  /* 0x0000000000be7805 */ /* 0x000fe2000001ff00 */
[----:B0-----:R-:W-:Y:S01]  /*a7a0*/  @!P2 IMAD.WIDE R210, R211, 0x8, R188 ;  /* 0x00000008d3d2a825 */ /* 0x001fe200078e02bc */
[----:B------:R-:W-:-:S04]  /*a7b0*/  CS2R R188, SRZ ;  /* 0x0000000000bc7805 */ /* 0x000fc8000001ff00 */
[----:B------:R-:W2:Y:S04]  /*a7c0*/  @!P2 LDG.E.64.CONSTANT R190, desc[UR76][R210.64+0x174a8] ;  /* 0x0174a84cd2bea981 */ /* 0x000ea8000c1e9b00 */
[----:B------:R-:W3:Y:S01]  /*a7d0*/  @!P2 LDG.E.64.CONSTANT R188, desc[UR76][R210.64+0xa1b8] ;  /* 0x00a1b84cd2bca981 */ /* 0x000ee2000c1e9b00 */
[----:B------:R-:W-:Y:S01]  /*a7e0*/  CS2R R194, SRZ ;  /* 0x0000000000c27805 */ /* 0x000fe2000001ff00 */
[----:B------:R-:W-:-:S05]  /*a7f0*/  DFMA R228, R82, R228, R240 ;  /* 0x000000e452e4722b */ /* 0x000fca00000000f0 */
[----:B------:R-:W4:Y:S01]  /*a800*/  @!P2 LDG.E.64.CONSTANT R194, desc[UR76][R210.64+0x3840] ;  /* 0x0038404cd2c2a981 */ /* 0x000f22000c1e9b00 */
[----:B------:R-:W-:-:S03]  /*a810*/  DFMA R242, R112, R206, R246 ;  /* 0x000000ce70f2722b */ /* 0x000fc600000000f6 */
[----:B------:R-:W0:Y:S01]  /*a820*/  LDS.64 R112, [R7+0x3840] ;  /* 0x0038400007707984 */ /* 0x000e220000000a00 */
[----:B------:R-:W-:Y:S02]  /*a830*/  DFMA R234, R184, R206, R218 ;  /* 0x000000ceb8ea722b */ /* 0x000fe400000000da */
[----:B------:R-:W-:Y:S01]  /*a840*/  DFMA R236, R206, R114, R230 ;  /* 0x00000072ceec722b */ /* 0x000fe200000000e6 */
[----:B------:R-:W0:Y:S01]  /*a850*/  LDS.64 R184, [R6+0x48] ;  /* 0x0000480006b87984 */ /* 0x000e220000000a00 */
[----:B------:R-:W-:-:S03]  /*a860*/  DFMA R230, R180, R206, R208 ;  /* 0x000000ceb4e6722b */ /* 0x000fc600000000d0 */
[----:B------:R-:W-:Y:S01]  /*a870*/  LDS.64 R180, [R9+0x38b8] ;  /* 0x0038b80009b47984 */ /* 0x000fe20000000a00 */
[----:B-1----:R-:W-:-:S03]  /*a880*/  DFMA R238, R84, R238, R228 ;  /* 0x000000ee54ee722b */ /* 0x002fc600000000e4 */
[----:B------:R-:W-:Y:S01]  /*a890*/  LDS.64 R114, [R8+0x438] ;  /* 0x0004380008727984 */ /* 0x000fe20000000a00 */
[----:B------:R-:W-:-:S03]  /*a8a0*/  DFMA R228, R206, R182, R216 ;  /* 0x000000b6cee4722b */ /* 0x000fc600000000d8 */
[----:B------:R-:W1:Y:S01]  /*a8b0*/  LDS.64 R182, [R9+0x3840] ;  /* 0x0038400009b67984 */ /* 0x000e620000000a00 */
[----:B------:R-:W-:Y:S02]  /*a8c0*/  DFMA R218, R172, R206, R226 ;  /* 0x000000ceacda722b */ /* 0x000fe400000000e2 */
[----:B------:R-:W-:Y:S01]  /*a8d0*/  DFMA R232, R206, R186, R202 ;  /* 0x000000bacee8722b */ /* 0x000fe200000000ca */
[----:B------:R-:W-:Y:S01]  /*a8e0*/  CS2R R226, SRZ ;  /* 0x0000000000e27805 */ /* 0x000fe2000001ff00 */
[----:B------:R-:W1:Y:S01]  /*a8f0*/  LDS.64 R186, [R7+0x3848] ;  /* 0x0038480007ba7984 */ /* 0x000e620000000a00 */
[----:B------:R-:W-:-:S03]  /*a900*/  CS2R R208, SRZ ;  /* 0x0000000000d07805 */ /* 0x000fc6000001ff00 */
[----:B------:R-:W1:Y:S04]  /*a910*/  LDS.64 R216, [R7+0x3850] ;  /* 0x0038500007d87984 */ /* 0x000e680000000a00 */
[----:B------:R-:W4:Y:S01]  /*a920*/  @!P2 LDG.E.64.CONSTANT R226, desc[UR76][R210.64+0x1de20] ;  /* 0x01de204cd2e2a981 */ /* 0x000f22000c1e9b00 */
[----:B------:R-:W-:-:S03]  /*a930*/  DFMA R204, R86, R204, R238 ;  /* 0x000000cc56cc722b */ /* 0x000fc600000000ee */
[----:B------:R-:W4:Y:S01]  /*a940*/  @!P2 LDG.E.64.CONSTANT R208, desc[UR76][R210.64+0x10b30] ;  /* 0x010b304cd2d0a981 */ /* 0x000f22000c1e9b00 */
[----:B0-----:R-:W-:-:S03]  /*a950*/  DFMA R172, R136, R112, RZ ;  /* 0x0000007088ac722b */ /* 0x001fc600000000ff */
[----:B------:R-:W0:Y:S01]  /*a960*/  LDS.64 R202, [R9+0x3930] ;  /* 0x0039300009ca7984 */ /* 0x000e220000000a00 */
[----:B------:R-:W-:-:S03]  /*a970*/  DFMA R204, R88, R224, R204 ;  /* 0x000000e058cc722b */ /* 0x000fc600000000cc */
[----:B------:R-:W0:Y:S05]  /*a980*/  LDS.64 R112, [R7+0x3858] ;  /* 0x0038580007707984 */ /* 0x000e2a0000000a00 */
[----:B------:R-:W-:Y:S02]  /*a990*/  DFMA R184, R90, R184, R204 ;  /* 0x000000b85ab8722b */ /* 0x000fe400000000cc */
[----:B------:R-:W-:Y:S02]  /*a9a0*/  DFMA R204, R206, R178, R200 ;  /* 0x000000b2cecc722b */ /* 0x000fe400000000c8 */
[----:B-1----:R-:W-:Y:S02]  /*a9b0*/  DFMA R182, R152, R182, RZ ;  /* 0x000000b698b6722b */ /* 0x002fe400000000ff */
[----:B------:R-:W-:Y:S01]  /*a9c0*/  DFMA R172, R142, R186, R172 ;  /* 0x000000ba8eac722b */ /* 0x000fe200000000ac */
[----:B------:R-:W-:Y:S01]  /*a9d0*/  CS2R R224, SRZ ;  /* 0x0000000000e07805 */ /* 0x000fe2000001ff00 */
[----:B------:R-:W-:Y:S01]  /*a9e0*/  DFMA R200, R206, R174, R196 ;  /* 0x000000aecec8722b */ /* 0x000fe200000000c4 */
[----:B------:R-:W-:Y:S03]  /*a9f0*/  LDS.64 R186, [R9+0x3a20] ;  /* 0x003a200009ba7984 */ /* 0x000fe60000000a00 */
[----:B------:R-:W-:-:S02]  /*aa00*/  DFMA R174, R148, R180, R182 ;  /* 0x000000b494ae722b */ /* 0x000fc400000000b6 */
[----:B------:R-:W1:Y:S04]  /*aa10*/  LDS.64 R182, [R9+0x39a8] ;  /* 0x0039a80009b67984 */ /* 0x000e680000000a00 */
[----:B------:R-:W1:Y:S01]  /*aa20*/  LDS.64 R180, [R7+0x3860] ;  /* 0x0038600007b47984 */ /* 0x000e620000000a00 */
[----:B------:R-:W-:-:S03]  /*aa30*/  DFMA R114, R92, R114, R184 ;  /* 0x000000725c72722b */ /* 0x000fc600000000b8 */
[----:B------:R-:W1:Y:S04]  /*aa40*/  LDS.64 R196, [R7+0x3868] ;  /* 0x0038680007c47984 */ /* 0x000e680000000a00 */
[----:B------:R-:W1:Y:S01]  /*aa50*/  LDS.64 R184, [R6+0x50] ;  /* 0x0000500006b87984 */ /* 0x000e620000000a00 */
[----:B------:R-:W-:-:S03]  /*aa60*/  DFMA R216, R128, R216, R172 ;  /* 0x000000d880d8722b */ /* 0x000fc600000000ac */
[----:B------:R-:W1:Y:S04]  /*aa70*/  LDS.64 R172, [R9+0x3a98] ;  /* 0x003a980009ac7984 */ /* 0x000e680000000a00 */
[----:B------:R-:W4:Y:S04]  /*aa80*/  @!P2 LDG.E.64.CONSTANT R224, desc[UR76][R210.64+0x24798] ;  /* 0x0247984cd2e0a981 */ /* 0x000f28000c1e9b00 */
[----:B------:R-:W1:Y:S01]  /*aa90*/  LDS.64 R178, [R7+0x3870] ;  /* 0x0038700007b27984 */ /* 0x000e620000000a00 */
[----:B0-----:R-:W-:Y:S02]  /*aaa0*/  DFMA R202, R156, R202, R174 ;  /* 0x000000ca9cca722b */ /* 0x001fe400000000ae */
[----:B------:R-:W-:Y:S01]  /*aab0*/  DFMA R112, R146, R112, R216 ;  /* 0x000000709270722b */ /* 0x000fe200000000d8 */
[----:B------:R-:W0:Y:S05]  /*aac0*/  LDS.64 R174, [R9+0x3b10] ;  /* 0x003b100009ae7984 */ /* 0x000e2a0000000a00 */
[----:B-1----:R-:W-:-:S02]  /*aad0*/  DFMA R182, R132, R182, R202 ;  /* 0x000000b684b6722b */ /* 0x002fc400000000ca */
[----:B------:R-:W-:Y:S01]  /*aae0*/  DFMA R112, R144, R180, R112 ;  /* 0x000000b49070722b */ /* 0x000fe20000000070 */
[----:B------:R-:W1:Y:S05]  /*aaf0*/  LDS.64 R180, [R7+0x3878] ;  /* 0x0038780007b47984 */ /* 0x000e6a0000000a00 */
[----:B------:R-:W-:Y:S02]  /*ab00*/  DFMA R182, R154, R186, R182 ;  /* 0x000000ba9ab6722b */ /* 0x000fe400000000b6 */
[----:B------:R-:W-:Y:S02]  /*ab10*/  DFMA R186, R150, R196, R112 ;  /* 0x000000c496ba722b */ /* 0x000fe40000000070 */
[----:B------:R-:W-:Y:S01]  /*ab20*/  DFMA R112, R94, R184, R114 ;  /* 0x000000b85e70722b */ /* 0x000fe20000000072 */
[----:B------:R-:W1:Y:S04]  /*ab30*/  LDS.64 R184, [R8+0x4b0] ;  /* 0x0004b00008b87984 */ /* 0x000e680000000a00 */
[----:B------:R-:W1:Y:S01]  /*ab40*/  LDS.64 R114, [R9+0x3b88] ;  /* 0x003b880009727984 */ /* 0x000e620000000a00 */
[----:B------:R-:W-:-:S03]  /*ab50*/  DFMA R182, R164, R172, R182 ;  /* 0x000000aca4b6722b */ /* 0x000fc600000000b6 */
[----:B------:R-:W1:Y:S01]  /*ab60*/  LDS.64 R172, [R7+0x3880] ;  /* 0x0038800007ac7984 */ /* 0x000e620000000a00 */
[----:B------:R-:W-:Y:S01]  /*ab70*/  CS2R R196, SRZ ;  /* 0x0000000000c47805 */ /* 0x000fe2000001ff00 */
[----:B------:R-:W-:Y:S02]  /*ab80*/  DFMA R186, R158, R178, R186 ;  /* 0x000000b29eba722b */ /* 0x000fe400000000ba */
[----:B------:R-:W1:Y:S04]  /*ab90*/  LDS.64 R178, [R7+0x3888] ;  /* 0x0038880007b27984 */ /* 0x000e680000000a00 */
[----:B------:R1:W4:Y:S01]  /*aba0*/  @!P2 LDG.E.64.CONSTANT R196, desc[UR76][R210.64+0x2b110] ;  /* 0x02b1104cd2c4a981 */ /* 0x000322000c1e9b00 */
[----:B------:R-:W-:-:S03]  /*abb0*/  DFMA R198, R168, R206, R198 ;  /* 0x000000cea8c6722b */ /* 0x000fc600000000c6 */
[----:B------:R-:W1:Y:S01]  /*abc0*/  LDS.64 R168, [R9+0x3c00] ;  /* 0x003c000009a87984 */ /* 0x000e620000000a00 */
[----:B0-----:R-:W-:-:S03]  /*abd0*/  DFMA R174, R138, R174, R182 ;  /* 0x000000ae8aae722b */ /* 0x001fc600000000b6 */
[----:B------:R-:W0:Y:S01]  /*abe0*/  LDS.64 R182, [R9+0x3c78] ;  /* 0x003c780009b67984 */ /* 0x000e220000000a00 */
[----:B-1----:R-:W-:-:S03]  /*abf0*/  DFMA R186, R134, R180, R186 ;  /* 0x000000b486ba722b */ /* 0x002fc600000000ba */
[----:B------:R-:W1:Y:S01]  /*ac00*/  LDS.64 R180, [R9+0x3cf0] ;  /* 0x003cf00009b47984 */ /* 0x000e620000000a00 */
[----:B------:R-:W-:Y:S02]  /*ac10*/  DFMA R112, R96, R184, R112 ;  /* 0x000000b86070722b */ /* 0x000fe40000000070 */
[----:B------:R-:W-:Y:S01]  /*ac20*/  DFMA R184, R160, R114, R174 ;  /* 0x00000072a0b8722b */ /* 0x000fe200000000ae */
[----:B------:R-:W1:Y:S01]  /*ac30*/  LDS.64 R114, [R6+0x58] ;  /* 0x0000580006727984 */ /* 0x000e620000000a00 */
[----:B------:R-:W-:Y:S02]  /*ac40*/  DFMA R212, R116, R206, R212 ;  /* 0x000000ce74d4722b */ /* 0x000fe400000000d4 */
[----:B------:R-:W-:Y:S01]  /*ac50*/  DFMA R172, R140, R172, R186 ;  /* 0x000000ac8cac722b */ /* 0x000fe200000000ba */
[----:B------:R-:W1:Y:S04]  /*ac60*/  LDS.64 R174, [R9+0x3d68] ;  /* 0x003d680009ae7984 */ /* 0x000e680000000a00 */
[----:B------:R-:W1:Y:S03]  /*ac70*/  LDS.64 R116, [R7+0x3890] ;  /* 0x0038900007747984 */ /* 0x000e660000000a00 */
[----:B------:R-:W-:-:S02]  /*ac80*/  DFMA R178, R166, R178, R172 ;  /* 0x000000b2a6b2722b */ /* 0x000fc400000000ac */
[----:B------:R-:W1:Y:S01]  /*ac90*/  LDS.64 R172, [R9+0x3de0] ;  /* 0x003de00009ac7984 */ /* 0x000e620000000a00 */
[----:B------:R-:W-:-:S03]  /*aca0*/  DFMA R184, R130, R168, R184 ;  /* 0x000000a882b8722b */ /* 0x000fc600000000b8 */
[----:B------:R-:W1:Y:S05]  /*acb0*/  LDS.64 R168, [R8+0x528] ;  /* 0x0005280008a87984 */ /* 0x000e6a0000000a00 */
[----:B0-----:R-:W-:Y:S02]  /*acc0*/  DFMA R182, R162, R182, R184 ;  /* 0x000000b6a2b6722b */ /* 0x001fe400000000b8 */
[----:B------:R-:W-:Y:S01]  /*acd0*/  DFMA R210, R206, R170, R192 ;  /* 0x000000aaced2722b */ /* 0x000fe200000000c0 */
[----:B------:R-:W-:Y:S04]  /*ace0*/  LDS.128 R184, [UR6+0x7b50] ;  /* 0x007b5006ffb87984 */ /* 0x000fe80008000c00 */
[----:B------:R-:W0:Y:S01]  /*acf0*/  LDS.64 R170, [R7+0x3898] ;  /* 0x0038980007aa7984 */ /* 0x000e220000000a00 */
[----:B-1----:R-:W-:-:S03]  /*ad00*/  DFMA R180, R126, R180, R182 ;  /* 0x000000b47eb4722b */ /* 0x002fc600000000b6 */
[----:B------:R-:W1:Y:S01]  /*ad10*/  LDS.64 R192, [UR6+0x7b48] ;  /* 0x007b4806ffc07984 */ /* 0x000e620008000a00 */
[----:B------:R-:W-:-:S03]  /*ad20*/  DFMA R112, R98, R114, R112 ;  /* 0x000000726270722b */ /* 0x000fc60000000070 */
[----:B------:R-:W1:Y:S01]  /*ad30*/  LDS.64 R114, [R6+0x60] ;  /* 0x0000600006727984 */ /* 0x000e620000000a00 */
[----:B------:R-:W-:Y:S02]  /*ad40*/  DFMA R174, R122, R174, R180 ;  /* 0x000000ae7aae722b */ /* 0x000fe400000000b4 */
[----:B------:R-:W-:Y:S01]  /*ad50*/  DFMA R216, R214, R206, R222 ;  /* 0x000000ced6d8722b */ /* 0x000fe200000000de */
[----:B------:R-:W-:Y:S01]  /*ad60*/  LDS.128 R180, [UR6+0x7b60] ;  /* 0x007b6006ffb47984 */ /* 0x000fe20008000c00 */
[----:B------:R-:W-:-:S03]  /*ad70*/  DFMA R178, R120, R116, R178 ;  /* 0x0000007478b2722b */ /* 0x000fc600000000b2 */
[----:B------:R-:W1:Y:S04]  /*ad80*/  LDS.64 R116, [R7+0x38a0] ;  /* 0x0038a00007747984 */ /* 0x000e680000000a00 */
[----:B------:R-:W1:Y:S01]  /*ad90*/  LDS.64 R222, [R8+0x5a0] ;  /* 0x0005a00008de7984 */ /* 0x000e620000000a00 */
[----:B------:R-:W-:Y:S02]  /*ada0*/  DFMA R202, R206, R118, R244 ;  /* 0x00000076ceca722b */ /* 0x000fe400000000f4 */
[----:B------:R-:W-:Y:S01]  /*adb0*/  DFMA R172, R32, R172, R174 ;  /* 0x000000ac20ac722b */ /* 0x000fe200000000ae */
[----:B------:R-:W2:Y:S04]  /*adc0*/  LDS.64 R118, [R9+0x3e58] ;  /* 0x003e580009767984 */ /* 0x000ea80000000a00 */
[----:B------:R-:W2:Y:S01]  /*add0*/  LDS.64 R174, [R7+0x38a8] ;  /* 0x0038a80007ae7984 */ /* 0x000ea20000000a00 */
[----:B------:R-:W-:-:S03]  /*ade0*/  DFMA R168, R100, R168, R112 ;  /* 0x000000a864a8722b */ /* 0x000fc60000000070 */
[----:B------:R-:W2:Y:S01]  /*adf0*/  LDS.64 R214, [R9+0x3ed0] ;  /* 0x003ed00009d67984 */ /* 0x000ea20000000a00 */
[----:B------:R-:W-:Y:S02]  /*ae00*/  DFMA R206, R176, R206, R220 ;  /* 0x000000ceb0ce722b */ /* 0x000fe400000000dc */
[----:B0-----:R-:W-:Y:S01]  /*ae10*/  DFMA R170, R30, R170, R178 ;  /* 0x000000aa1eaa722b */ /* 0x001fe200000000b2 */
[----:B------:R-:W0:Y:S01]  /*ae20*/  LDS.64 R220, [R7+0x38b0] ;  /* 0x0038b00007dc7984 */ /* 0x000e220000000a00 */
[----:B-1----:R-:W-:-:S03]  /*ae30*/  DFMA R238, R10, R192, RZ ;  /* 0x000000c00aee722b */ /* 0x002fc600000000ff */
[----:B------:R-:W1:Y:S04]  /*ae40*/  LDS.64 R112, [R6+0x68] ;  /* 0x0000680006707984 */ /* 0x000e680000000a00 */
[----:B------:R-:W3:Y:S01]  /*ae50*/  LDS.128 R176, [UR6+0x7b70] ;  /* 0x007b7006ffb07984 */ /* 0x000ee20008000c00 */
[----:B------:R-:W-:Y:S02]  /*ae60*/  DFMA R114, R102, R114, R168 ;  /* 0x000000726672722b */ /* 0x000fe400000000a8 */
[----:B------:R-:W-:Y:S02]  /*ae70*/  DFMA R238, R12, R184, R238 ;  /* 0x000000b80cee722b */ /* 0x000fe400000000ee */
[----:B------:R-:W-:-:S04]  /*ae80*/  DFMA R116, R36, R116, R170 ;  /* 0x000000742474722b */ /* 0x000fc800000000aa */
[----:B------:R-:W-:Y:S01]  /*ae90*/  DFMA R222, R104, R222, R114 ;  /* 0x000000de68de722b */ /* 0x000fe20000000072 */
[----:B------:R-:W-:Y:S04]  /*aea0*/  LDS.128 R168, [UR6+0x7b90] ;  /* 0x007b9006ffa87984 */ /* 0x000fe80008000c00 */
[----:B------:R-:W4:Y:S01]  /*aeb0*/  LDS.64 R114, [R8+0x618] ;  /* 0x0006180008727984 */ /* 0x000f220000000a00 */
[----:B--2---:R-:W-:Y:S02]  /*aec0*/  DFMA R118, R38, R118, R172 ;  /* 0x000000762676722b */ /* 0x004fe400000000ac */
[----:B------:R-:W-:Y:S02]  /*aed0*/  DFMA R116, R42, R174, R116 ;  /* 0x000000ae2a74722b */ /* 0x000fe40000000074 */
[----:B------:R-:W-:Y:S01]  /*aee0*/  DFMA R238, R14, R186, R238 ;  /* 0x000000ba0eee722b */ /* 0x000fe200000000ee */
[----:B------:R-:W2:Y:S07]  /*aef0*/  LDS.128 R172, [UR6+0x7b80] ;  /* 0x007b8006ffac7984 */ /* 0x000eae0008000c00 */
[----:B------:R-:W-:-:S02]  /*af00*/  DFMA R238, R16, R180, R238 ;  /* 0x000000b410ee722b */ /* 0x000fc400000000ee */
[----:B------:R-:W-:-:S06]  /*af10*/  DFMA R214, R44, R214, R118 ;  /* 0x000000d62cd6722b */ /* 0x000fcc0000000076 */
[----:B------:R-:W-:Y:S02]  /*af20*/  DFMA R238, R18, R182, R238 ;  /* 0x000000b612ee722b */ /* 0x000fe400000000ee */
[----:B0-----:R-:W-:Y:S02]  /*af30*/  DFMA R220, R48, R220, R116 ;  /* 0x000000dc30dc722b */ /* 0x001fe40000000074 */
[----:B-1----:R-:W-:Y:S02]  /*af40*/  DFMA R112, R106, R112, R222 ;  /* 0x000000706a70722b */ /* 0x002fe400000000de */
[----:B------:R-:W-:Y:S01]  /*af50*/  DMUL R190, R214, R190 ;  /* 0x000000bed6be7228 */ /* 0x000fe20000000000 */
[----:B------:R-:W-:Y:S01]  /*af60*/  LDS.64 R222, [R8+0x690] ;  /* 0x0006900008de7984 */ /* 0x000fe20000000a00 */
[----:B---3--:R-:W-:Y:S02]  /*af70*/  DFMA R116, R20, R176, R238 ;  /* 0x000000b01474722b */ /* 0x008fe400000000ee */
[-C--:B------:R-:W-:Y:S01]  /*af80*/  DMUL R118, R214, R188.reuse ;  /* 0x000000bcd6767228 */ /* 0x080fe20000000000 */
[----:B------:R-:W-:Y:S03]  /*af90*/  LDS.64 R238, [R6+0x70] ;  /* 0x0000700006ee7984 */ /* 0x000fe60000000a00 */
[----:B------:R-:W-:-:S02]  /*afa0*/  DFMA R188, R220, R188, R190 ;  /* 0x000000bcdcbc722b */ /* 0x000fc400000000be */
[----:B------:R-:W-:Y:S02]  /*afb0*/  DFMA R116, R22, R178, R116 ;  /* 0x000000b21674722b */ /* 0x000fe40000000074 */
[----:B----4-:R-:W-:Y:S01]  /*afc0*/  DFMA R190, R108, R114, R112 ;  /* 0x000000726cbe722b */ /* 0x010fe20000000070 */
[----:B------:R-:W0:Y:S05]  /*afd0*/  LDS.128 R112, [UR6+0x7ba0] ;  /* 0x007ba006ff707984 */ /* 0x000e2a0008000c00 */
[----:B--2---:R-:W-:Y:S02]  /*afe0*/  DFMA R116, R24, R172, R116 ;  /* 0x000000ac1874722b */ /* 0x004fe40000000074 */
[----:B------:R-:W-:-:S06]  /*aff0*/  DFMA R194, R220, R194, R118 ;  /* 0x000000c2dcc2722b */ /* 0x000fcc0000000076 */
[----:B------:R-:W-:Y:S02]  /*b000*/  DFMA R240, R26, R174, R116 ;  /* 0x000000ae1af0722b */ /* 0x000fe40000000074 */
[----:B------:R-:W1:Y:S06]  /*b010*/  LDS.128 R116, [UR6+0x7bb0] ;  /* 0x007bb006ff747984 */ /* 0x000e6c0008000c00 */
[----:B------:R-:W-:-:S08]  /*b020*/  DFMA R240, R28, R168, R240 ;  /* 0x000000a81cf0722b */ /* 0x000fd000000000f0 */
[----:B------:R-:W-:Y:S02]  /*b030*/  DFMA R240, R34, R170, R240 ;  /* 0x000000aa22f0722b */ /* 0x000fe400000000f0 */
[----:B------:R-:W-:-:S06]  /*b040*/  DMUL R214, R214, R226 ;  /* 0x000000e2d6d67228 */ /* 0x000fcc0000000000 */
[----:B0-----:R-:W-:-:S08]  /*b050*/  DFMA R240, R40, R112, R240 ;  /* 0x0000007028f0722b */ /* 0x001fd000000000f0 */
[----:B------:R-:W-:Y:S02]  /*b060*/  DFMA R240, R46, R114, R240 ;  /* 0x000000722ef0722b */ /* 0x000fe400000000f0 */
[----:B------:R-:W-:-:S06]  /*b070*/  DFMA R214, R220, R208, R214 ;  /* 0x000000d0dcd6722b */ /* 0x000fcc00000000d6 */
[----:B-1----:R-:W-:Y:S01]  /*b080*/  DFMA R220, R50, R116, R240 ;  /* 0x0000007432dc722b */ /* 0x002fe200000000f0 */
[----:B------:R-:W-:Y:S07]  /*b090*/  BAR.SYNC.DEFER_BLOCKING 0x0 ;  /* 0x0000000000007b1d */ /* 0x000fee0000010000 */
[----:B------:R-:W-:Y:S02]  /*b0a0*/  DFMA R220, R52, R118, R220 ;  /* 0x0000007634dc722b */ /* 0x000fe400000000dc */
[----:B------:R-:W-:-:S06]  /*b0b0*/  DFMA R190, R110, R238, R190 ;  /* 0x000000ee6ebe722b */ /* 0x000fcc00000000be */
[C---:B------:R-:W-:Y:S02]  /*b0c0*/  DFMA R194, R220.reuse, R208, R194 ;  /* 0x000000d0dcc2722b */ /* 0x040fe400000000c2 */
[----:B------:R-:W-:Y:S02]  /*b0d0*/  DFMA R226, R220, R226, R188 ;  /* 0x000000e2dce2722b */ /* 0x000fe400000000bc */
[----:B------:R-:W-:Y:S01]  /*b0e0*/  DFMA R190, R124, R222, R190 ;  /* 0x000000de7cbe722b */ /* 0x000fe200000000be */
[----:B------:R-:W0:Y:S02]  /*b0f0*/  @!P2 LDC.64 R222, c[0x0][0x390] ;  /* 0x0000e400ffdeab82 */ /* 0x000e240000000a00 */
[----:B------:R1:W-:Y:S04]  /*b100*/  STS.64 [R251], R194 ;  /* 0x000000c2fb007388 */ /* 0x0003e80000000a00 */
[----:B------:R-:W-:Y:S02]  /*b110*/  STS.64 [R250], R226 ;  /* 0x000000e2fa007388 */ /* 0x000fe40000000a00 */
[----:B------:R-:W-:Y:S01]  /*b120*/  BAR.SYNC.DEFER_BLOCKING 0x0 ;  /* 0x0000000000007b1d */ /* 0x000fe20000010000 */
[----:B------:R-:W-:-:S05]  /*b130*/  CS2R R188, SRZ ;  /* 0x0000000000bc7805 */ /* 0x000fca000001ff00 */
[----:B------:R-:W-:Y:S01]  /*b140*/  DFMA R224, R220, R224, R214 ;  /* 0x000000e0dce0722b */ /* 0x000fe200000000d6 */
[----:B------:R-:W-:Y:S01]  /*b150*/  @!P2 IMAD R221, R0, 0x5c49, R252 ;  /* 0x00005c4900dda824 */ /* 0x000fe200078e02fc */
[----:B------:R-:W-:Y:S01]  /*b160*/  DADD R208, R204, R190 ;  /* 0x00000000ccd07229 */ /* 0x000fe200000000be */
[----:B------:R-:W-:Y:S02]  /*b170*/  CS2R R190, SRZ ;  /* 0x0000000000be7805 */ /* 0x000fe4000001ff00 */
[----:B0-----:R-:W-:Y:S01]  /*b180*/  @!P2 IMAD.WIDE R220, R221, 0x8, R222 ;  /* 0x00000008dddca825 */ /* 0x001fe200078e02de */
[----:B-1----:R-:W-:-:S04]  /*b190*/  CS2R R194, SRZ ;  /* 0x0000000000c27805 */ /* 0x002fc8000001ff00 */
[----:B------:R-:W2:Y:S04]  /*b1a0*/  @!P2 LDG.E.64.CONSTANT R188, desc[UR76][R220.64+0x17bb0] ;  /* 0x017bb04cdcbca981 */ /* 0x000ea8000c1e9b00 */
[----:B------:R-:W3:Y:S04]  /*b1b0*/  @!P2 LDG.E.64.CONSTANT R190, desc[UR76][R220.64+0xa8c0] ;  /* 0x00a8c04cdcbea981 */ /* 0x000ee8000c1e9b00 */
[----:B------:R-:W0:Y:S01]  /*b1c0*/  LDS.64 R204, [R6] ;  /* 0x0000000006cc7984 */ /* 0x000e220000000a00 */
[----:B------:R-:W-:-:S03]  /*b1d0*/  DFMA R236, R184, R224, R236 ;  /* 0x000000e0b8ec722b */ /* 0x000fc600000000ec */
[----:B------:R-:W4:Y:S04]  /*b1e0*/  @!P2 LDG.E.64.CONSTANT R194, desc[UR76][R220.64+0x3f48] ;  /* 0x003f484cdcc2a981 */ /* 0x000f28000c1e9b00 */
[----:B------:R-:W1:Y:S04]  /*b1f0*/  LDS.64 R184, [R8] ;  /* 0x0000000008b87984 */ /* 0x000e680000000a00 */
[----:B------:R-:W1:Y:S01]  /*b200*/  LDS.64 R214, [R6+0x8] ;  /* 0x0000080006d67984 */ /* 0x000e620000000a00 */
[-C--:B------:R-:W-:Y:S02]  /*b210*/  DFMA R242, R192, R224.reuse, R242 ;  /* 0x000000e0c0f2722b */ /* 0x080fe400000000f2 */
[----:B------:R-:W-:Y:S01]  /*b220*/  DFMA R192, R180, R224, R232 ;  /* 0x000000e0b4c0722b */ /* 0x000fe200000000e8 */
[----:B------:R-:W-:Y:S04]  /*b230*/  LDS.64 R226, [R8+0x1e0] ;  /* 0x0001e00008e27984 */ /* 0x000fe80000000a00 */
[----:B------:R-:W1:Y:S01]  /*b240*/  LDS.64 R180, [R8+0x78] ;  /* 0x0000780008b47984 */ /* 0x000e620000000a00 */
[----:B------:R-:W-:-:S03]  /*b250*/  DMUL R222, R196, UR10 ;  /* 0x0000000ac4de7c28 */ /* 0x000fc60008000000 */
[----:B------:R-:W1:Y:S04]  /*b260*/  LDS.64 R196, [R6+0x10] ;  /* 0x0000100006c47984 */ /* 0x000e680000000a00 */
[----:B------:R-:W-:Y:S04]  /*b270*/  LDS.64 R238, [R6+0x60] ;  /* 0x0000600006ee7984 */ /* 0x000fe80000000a00 */
[----:B------:R-:W-:Y:S01]  /*b280*/  LDS.64 R240, [R8+0x5a0] ;  /* 0x0005a00008f07984 */ /* 0x000fe20000000a00 */
[----:B0-----:R-:W-:-:S08]  /*b290*/  DMUL R204, R54, R204 ;  /* 0x000000cc36cc7228 */ /* 0x001fd00000000000 */
[----:B------:R-:W-:Y:S01]  /*b2a0*/  DFMA R204, R26, R222, R204 ;  /* 0x000000de1acc722b */ /* 0x000fe200000000cc */
[----:B------:R-:W0:Y:S07]  /*b2b0*/  LDS.64 R222, [R8+0xf0] ;  /* 0x0000f00008de7984 */ /* 0x000e2e0000000a00 */
[----:B-1----:R-:W-:Y:S01]  /*b2c0*/  DFMA R204, R56, R184, R204 ;  /* 0x000000b838cc722b */ /* 0x002fe200000000cc */
[----:B------:R-:W1:Y:S07]  /*b2d0*/  LDS.64 R184, [R6+0x18] ;  /* 0x0000180006b87984 */ /* 0x000e6e0000000a00 */
[----:B------:R-:W-:Y:S01]  /*b2e0*/  DFMA R204, R58, R214, R204 ;  /* 0x000000d63acc722b */ /* 0x000fe200000000cc */
[----:B------:R-:W1:Y:S07]  /*b2f0*/  LDS.64 R214, [R8+0x168] ;  /* 0x0001680008d67984 */ /* 0x000e6e0000000a00 */
[----:B------:R-:W-:Y:S01]  /*b300*/  DFMA R204, R60, R180, R204 ;  /* 0x000000b43ccc722b */ /* 0x000fe200000000cc */
[----:B------:R-:W1:Y:S07]  /*b310*/  LDS.64 R180, [R6+0x20] ;  /* 0x0000200006b47984 */ /* 0x000e6e0000000a00 */
[----:B------:R-:W-:-:S02]  /*b320*/  DFMA R196, R62, R196, R204 ;  /* 0x000000c43ec4722b */ /* 0x000fc400000000cc */
[----:B------:R-:W-:-:S06]  /*b330*/  DFMA R206, R224, R178, R206 ;  /* 0x000000b2e0ce722b */ /* 0x000fcc00000000ce */
[----:B0-----:R-:W-:Y:S02]  /*b340*/  DFMA R222, R64, R222, R196 ;  /* 0x000000de40de722b */ /* 0x001fe400000000c4 */
[C---:B------:R-:W-:Y:S01]  /*b350*/  DFMA R196, R224.reuse, R182, R230 ;  /* 0x000000b6e0c4722b */ /* 0x040fe200000000e6 */
[----:B------:R-:W0:Y:S01]  /*b360*/  LDS.64 R182, [R6+0x28] ;  /* 0x0000280006b67984 */ /* 0x000e220000000a00 */
[----:B------:R-:W-:-:S04]  /*b370*/  DFMA R218, R224, R174, R218 ;  /* 0x000000aee0da722b */ /* 0x000fc800000000da */
[----:B-1----:R-:W-:Y:S01]  /*b380*/  DFMA R178, R66, R184, R222 ;  /* 0x000000b842b2722b */ /* 0x002fe200000000de */
[----:B------:R-:W1:Y:S01]  /*b390*/  LDS.64 R174, [R8+0x258] ;  /* 0x0002580008ae7984 */ /* 0x000e620000000a00 */
[----:B------:R-:W-:-:S03]  /*b3a0*/  DFMA R184, R168, R224, R200 ;  /* 0x000000e0a8b8722b */ /* 0x000fc600000000c8 */
[----:B------:R-:W1:Y:S01]  /*b3b0*/  LDS.64 R168, [R9+0x3f48] ;  /* 0x003f480009a87984 */ /* 0x000e620000000a00 */
[----:B------:R-:W-:Y:S01]  /*b3c0*/  DFMA R222, R224, R170, R198 ;  /* 0x000000aae0de722b */ /* 0x000fe200000000c6 */
[----:B------:R-:W-:Y:S01]  /*b3d0*/  CS2R R200, SRZ ;  /* 0x0000000000c87805 */ /* 0x000fe2000001ff00 */
[----:B------:R-:W-:Y:S01]  /*b3e0*/  DFMA R204, R176, R224, R228 ;  /* 0x000000e0b0cc722b */ /* 0x000fe200000000e4 */
[----:B------:R-:W-:Y:S01]  /*b3f0*/  CS2R R198, SRZ ;  /* 0x0000000000c67805 */ /* 0x000fe2000001ff00 */
[----:B------:R-:W-:Y:S01]  /*b400*/  DFMA R178, R68, R214, R178 ;  /* 0x000000d644b2722b */ /* 0x000fe200000000b2 */
[----:B------:R-:W1:Y:S01]  /*b410*/  LDS.64 R176, [R7+0x3f48] ;  /* 0x003f480007b07984 */ /* 0x000e620000000a00 */
[----:B------:R-:W-:Y:S02]  /*b420*/  DFMA R212, R224, R114, R212 ;  /* 0x00000072e0d4722b */ /* 0x000fe400000000d4 */
[-C--:B------:R-:W-:Y:S01]  /*b430*/  DFMA R210, R112, R224.reuse, R210 ;  /* 0x000000e070d2722b */ /* 0x080fe200000000d2 */
[----:B------:R-:W1:Y:S04]  /*b440*/  LDS.64 R114, [R9+0x3fc0] ;  /* 0x003fc00009727984 */ /* 0x000e680000000a00 */
[----:B------:R-:W1:Y:S01]  /*b450*/  LDS.64 R112, [R6+0x30] ;  /* 0x0000300006707984 */ /* 0x000e620000000a00 */
[----:B------:R-:W-:-:S03]  /*b460*/  DFMA R214, R116, R224, R202 ;  /* 0x000000e074d6722b */ /* 0x000fc600000000ca */
[----:B------:R-:W4:Y:S01]  /*b470*/  @!P2 LDG.E.64.CONSTANT R198, desc[UR76][R220.64+0x1e528] ;  /* 0x01e5284cdcc6a981 */ /* 0x000f22000c1e9b00 */
[----:B------:R-:W-:-:S03]  /*b480*/  DFMA R178, R70, R180, R178 ;  /* 0x000000b446b2722b */ /* 0x000fc600000000b2 */
[----:B------:R-:W4:Y:S04]  /*b490*/  @!P2 LDG.E.64.CONSTANT R200, desc[UR76][R220.64+0x11238] ;  /* 0x0112384cdcc8a981 */ /* 0x000f28000c1e9b00 */
[----:B------:R-:W1:Y:S04]  /*b4a0*/  LDS.64 R170, [R7+0x3f50] ;  /* 0x003f500007aa7984 */ /* 0x000e680000000a00 */
[----:B------:R-:W1:Y:S01]  /*b4b0*/  LDS.64 R116, [R9+0x4038] ;  /* 0x0040380009747984 */ /* 0x000e620000000a00 */
[----:B------:R-:W-:Y:S02]  /*b4c0*/  DFMA R226, R72, R226, R178 ;  /* 0x000000e248e2722b */ /* 0x000fe400000000b2 */
[----:B------:R-:W-:Y:S01]  /*b4d0*/  DFMA R216, R224, R118, R216 ;  /* 0x00000076e0d8722b */ /* 0x000fe200000000d8 */
[----:B------:R-:W1:Y:S04]  /*b4e0*/  LDS.64 R202, [R7+0x3f58] ;  /* 0x003f580007ca7984 */ /* 0x000e680000000a00 */
[----:B------:R-:W1:Y:S04]  /*b4f0*/  LDS.64 R180, [R8+0x2d0] ;  /* 0x0002d00008b47984 */ /* 0x000e680000000a00 */
[----:B------:R-:W1:Y:S01]  /*b500*/  LDS.64 R118, [R9+0x40b0] ;  /* 0x0040b00009767984 */ /* 0x000e620000000a00 */
[----:B0-----:R-:W-:-:S02]  /*b510*/  DFMA R182, R74, R182, R226 ;  /* 0x000000b64ab6722b */ /* 0x001fc400000000e2 */
[----:B------:R-:W-:Y:S01]  /*b520*/  DFMA R208, R172, R224, R208 ;  /* 0x000000e0acd0722b */ /* 0x000fe200000000d0 */
[----:B------:R-:W0:Y:S04]  /*b530*/  LDS.64 R178, [R7+0x3f60] ;  /* 0x003f600007b27984 */ /* 0x000e280000000a00 */
[----:B------:R-:W0:Y:S01]  /*b540*/  LDS.64 R172, [R6+0x38] ;  /* 0x0000380006ac7984 */ /* 0x000e220000000a00 */
[----:B-1----:R-:W-:Y:S02]  /*b550*/  DFMA R182, R76, R174, R182 ;  /* 0x000000ae4cb6722b */ /* 0x002fe400000000b6 */
[----:B------:R-:W-:Y:S01]  /*b560*/  DFMA R174, R152, R168, RZ ;  /* 0x000000a898ae722b */ /* 0x000fe200000000ff */
[----:B------:R-:W1:Y:S04]  /*b570*/  LDS.64 R228, [R7+0x3f68] ;  /* 0x003f680007e47984 */ /* 0x000e680000000a00 */
[----:B------:R-:W1:Y:S01]  /*b580*/  LDS.64 R226, [R9+0x4128] ;  /* 0x0041280009e27984 */ /* 0x000e620000000a00 */
[----:B------:R-:W-:-:S02]  /*b590*/  DFMA R176, R136, R176, RZ ;  /* 0x000000b088b0722b */ /* 0x000fc400000000ff */
[----:B------:R-:W-:Y:S01]  /*b5a0*/  DFMA R174, R148, R114, R174 ;  /* 0x0000007294ae722b */ /* 0x000fe200000000ae */
[----:B------:R-:W1:Y:S01]  /*b5b0*/  LDS.64 R168, [R7+0x3f70] ;  /* 0x003f700007a87984 */ /* 0x000e620000000a00 */
[----:B------:R-:W-:-:S03]  /*b5c0*/  DFMA R182, R78, R112, R182 ;  /* 0x000000704eb6722b */ /* 0x000fc600000000b6 */
[----:B------:R-:W1:Y:S04]  /*b5d0*/  LDS.64 R112, [R9+0x41a0] ;  /* 0x0041a00009707984 */ /* 0x000e680000000a00 */
[----:B------:R-:W1:Y:S01]  /*b5e0*/  LDS.64 R114, [R8+0x348] ;  /* 0x0003480008727984 */ /* 0x000e620000000a00 */
[----:B------:R-:W-:Y:S02]  /*b5f0*/  DFMA R176, R142, R170, R176 ;  /* 0x000000aa8eb0722b */ /* 0x000fe400000000b0 */
[----:B------:R-:W-:Y:S01]  /*b600*/  DFMA R174, R156, R116, R174 ;  /* 0x000000749cae722b */ /* 0x000fe200000000ae */
[----:B------:R-:W1:Y:S04]  /*b610*/  LDS.64 R170, [R7+0x3f78] ;  /* 0x003f780007aa7984 */ /* 0x000e680000000a00 */
[----:B------:R-:W1:Y:S01]  /*b620*/  LDS.64 R116, [R9+0x4218] ;  /* 0x0042180009747984 */ /* 0x000e620000000a00 */
[----:B------:R-:W-:-:S02]  /*b630*/  DFMA R176, R128, R202, R176 ;  /* 0x000000ca80b0722b */ /* 0x000fc400000000b0 */
[----:B------:R-:W-:Y:S02]  /*b640*/  DFMA R180, R80, R180, R182 ;  /* 0x000000b450b4722b */ /* 0x000fe400000000b6 */
[----:B------:R-:W-:Y:S01]  /*b650*/  DFMA R230, R132, R118, R174 ;  /* 0x0000007684e6722b */ /* 0x000fe200000000ae */
[----:B------:R-:W1:Y:S04]  /*b660*/  LDS.64 R118, [R6+0x40] ;  /* 0x0000400006767984 */ /* 0x000e680000000a00 */
[----:B------:R-:W1:Y:S01]  /*b670*/  LDS.64 R174, [R9+0x4290] ;  /* 0x0042900009ae7984 */ /* 0x000e620000000a00 */
[----:B0-----:R-:W-:Y:S02]  /*b680*/  DFMA R178, R146, R178, R176 ;  /* 0x000000b292b2722b */ /* 0x001fe400000000b0 */
[----:B------:R-:W-:Y:S01]  /*b690*/  DFMA R182, R82, R172, R180 ;  /* 0x000000ac52b6722b */ /* 0x000fe200000000b4 */
[----:B------:R-:W0:Y:S04]  /*b6a0*/  LDS.64 R176, [R7+0x3f80] ;  /* 0x003f800007b07984 */ /* 0x000e280000000a00 */
[----:B------:R-:W0:Y:S04]  /*b6b0*/  LDS.64 R172, [R9+0x4308] ;  /* 0x0043080009ac7984 */ /* 0x000e280000000a00 */
[----:B------:R-:W0:Y:S01]  /*b6c0*/  LDS.64 R180, [R8+0x3c0] ;  /* 0x0003c00008b47984 */ /* 0x000e220000000a00 */
[----:B-1----:R-:W-:-:S02]  /*b6d0*/  DFMA R232, R144, R228, R178 ;  /* 0x000000e490e8722b */ /* 0x002fc400000000b2 */
[----:B------:R-:W-:Y:S01]  /*b6e0*/  DFMA R228, R154, R226, R230 ;  /* 0x000000e29ae4722b */ /* 0x000fe200000000e6 */
[----:B------:R-:W1:Y:S01]  /*b6f0*/  LDS.64 R178, [R7+0x3f88] ;  /* 0x003f880007b27984 */ /* 0x000e620000000a00 */
[----:B------:R-:W-:Y:S01]  /*b700*/  DFMA R186, R224, R186, R234 ;  /* 0x000000bae0ba722b */ /* 0x000fe200000000ea */
[----:B------:R-:W-:Y:S02]  /*b710*/  CS2R R202, SRZ ;  /* 0x0000000000ca7805 */ /* 0x000fe4000001ff00 */
[----:B------:R-:W-:Y:S01]  /*b720*/  CS2R R224, SRZ ;  /* 0x0000000000e07805 */ /* 0x000fe2000001ff00 */
[----:B------:R-:W-:Y:S02]  /*b730*/  DFMA R226, R150, R168, R232 ;  /* 0x000000a896e2722b */ /* 0x000fe400000000e8 */
[----:B------:R-:W-:Y:S01]  /*b740*/  DFMA R112, R164, R112, R228 ;  /* 0x00000070a470722b */ /* 0x000fe200000000e4 */
[----:B------:R-:W4:Y:S01]  /*b750*/  @!P2 LDG.E.64.CONSTANT R202, desc[UR76][R220.64+0x24ea0] ;  /* 0x024ea04cdccaa981 */ /* 0x000f22000c1e9b00 */
[----:B------:R-:W-:-:S03]  /*b760*/  DFMA R114, R84, R114, R182 ;  /* 0x000000725472722b */ /* 0x000fc600000000b6 */
[----:B------:R0:W4:Y:S04]  /*b770*/  @!P2 LDG.E.64.CONSTANT R224, desc[UR76][R220.64+0x2b818] ;  /* 0x02b8184cdce0a981 */ /* 0x000128000c1e9b00 */
[----:B------:R-:W1:Y:S04]  /*b780*/  LDS.64 R168, [R7+0x3f90] ;  /* 0x003f900007a87984 */ /* 0x000e680000000a00 */
[----:B------:R-:W1:Y:S04]  /*b790*/  LDS.64 R182, [R9+0x4380] ;  /* 0x0043800009b67984 */ /* 0x000e680000000a00 */
[----:B0-----:R-:W0:Y:S01]  /*b7a0*/  LDS.64 R220, [R6+0x48] ;  /* 0x0000480006dc7984 */ /* 0x001e220000000a00 */
[----:B------:R-:W-:-:S02]  /*b7b0*/  DFMA R226, R158, R170, R226 ;  /* 0x000000aa9ee2722b */ /* 0x000fc400000000e2 */
[----:B------:R-:W-:Y:S01]  /*b7c0*/  DFMA R112, R138, R116, R112 ;  /* 0x000000748a70722b */ /* 0x000fe20000000070 */
[----:B------:R-:W0:Y:S04]  /*b7d0*/  LDS.64 R170, [R7+0x3f98] ;  /* 0x003f980007aa7984 */ /* 0x000e280000000a00 */
[----:B------:R-:W0:Y:S01]  /*b7e0*/  LDS.64 R116, [R9+0x43f8] ;  /* 0x0043f80009747984 */ /* 0x000e220000000a00 */
[----:B------:R-:W-:Y:S02]  /*b7f0*/  DFMA R114, R86, R118, R114 ;  /* 0x000000765672722b */ /* 0x000fe40000000072 */
[----:B------:R-:W-:Y:S01]  /*b800*/  DFMA R112, R160, R174, R112 ;  /* 0x000000aea070722b */ /* 0x000fe20000000070 */
[----:B------:R-:W-:Y:S04]  /*b810*/  LDS.64 R118, [R9+0x4470] ;  /* 0x0044700009767984 */ /* 0x000fe80000000a00 */
[----:B------:R-:W2:Y:S01]  /*b820*/  LDS.64 R174, [R7+0x3fa0] ;  /* 0x003fa00007ae7984 */ /* 0x000ea20000000a00 */
[----:B------:R-:W-:-:S02]  /*b830*/  DFMA R226, R134, R176, R226 ;  /* 0x000000b086e2722b */ /* 0x000fc400000000e2 */
[----:B------:R-:W-:Y:S01]  /*b840*/  DFMA R230, R130, R172, R112 ;  /* 0x000000ac82e6722b */ /* 0x000fe20000000070 */
[----:B------:R-:W2:Y:S01]  /*b850*/  LDS.64 R176, [R8+0x438] ;  /* 0x0004380008b07984 */ /* 0x000ea20000000a00 */
[----:B------:R-:W-:-:S03]  /*b860*/  DFMA R180, R88, R180, R114 ;  /* 0x000000b458b4722b */ /* 0x000fc60000000072 */
[----:B------:R-:W3:Y:S04]  /*b870*/  LDS.64 R172, [R7+0x3fa8] ;  /* 0x003fa80007ac7984 */ /* 0x000ee80000000a00 */
[----:B------:R-:W3:Y:S01]  /*b880*/  LDS.128 R112, [UR6+0x7bc0] ;  /* 0x007bc006ff707984 */ /* 0x000ee20008000c00 */
[----:B-1----:R-:W-:-:S03]  /*b890*/  DFMA R178, R140, R178, R226 ;  /* 0x000000b28cb2722b */ /* 0x002fc600000000e2 */
[----:B------:R-:W1:Y:S04]  /*b8a0*/  LDS.64 R226, [R9+0x44e8] ;  /* 0x0044e80009e27984 */ /* 0x000e680000000a00 */
[----:B------:R-:W-:Y:S01]  /*b8b0*/  LDS.64 R232, [R6+0x68] ;  /* 0x0000680006e87984 */ /* 0x000fe20000000a00 */
[----:B------:R-:W-:Y:S02]  /*b8c0*/  DFMA R228, R166, R168, R178 ;  /* 0x000000a8a6e4722b */ /* 0x000fe400000000b2 */
[----:B------:R-:W-:Y:S02]  /*b8d0*/  DFMA R178, R162, R182, R230 ;  /* 0x000000b6a2b2722b */ /* 0x000fe400000000e6 */
[----:B0-----:R-:W-:Y:S01]  /*b8e0*/  DFMA R168, R90, R220, R180 ;  /* 0x000000dc5aa8722b */ /* 0x001fe200000000b4 */
[----:B------:R-:W0:Y:S04]  /*b8f0*/  LDS.64 R220, [R9+0x4560] ;  /* 0x0045600009dc7984 */ /* 0x000e280000000a00 */
[----:B------:R-:W0:Y:S01]  /*b900*/  LDS.128 R180, [UR6+0x7bd0] ;  /* 0x007bd006ffb47984 */ /* 0x000e220008000c00 */
[----:B------:R-:W-:-:S02]  /*b910*/  DFMA R170, R120, R170, R228 ;  /* 0x000000aa78aa722b */ /* 0x000fc400000000e4 */
[----:B------:R-:W-:Y:S01]  /*b920*/  DFMA R178, R126, R116, R178 ;  /* 0x000000747eb2722b */ /* 0x000fe200000000b2 */
[----:B------:R-:W0:Y:S04]  /*b930*/  LDS.64 R228, [R9+0x45d8] ;  /* 0x0045d80009e47984 */ /* 0x000e280000000a00 */
[----:B------:R-:W0:Y:S01]  /*b940*/  LDS.64 R116, [R7+0x3fb0] ;  /* 0x003fb00007747984 */ /* 0x000e220000000a00 */
[----:B--2---:R-:W-:Y:S02]  /*b950*/  DFMA R170, R30, R174, R170 ;  /* 0x000000ae1eaa722b */ /* 0x004fe400000000aa */
[----:B------:R-:W-:Y:S02]  /*b960*/  DFMA R174, R122, R118, R178 ;  /* 0x000000767aae722b */ /* 0x000fe400000000b2 */
[----:B------:R-:W-:Y:S01]  /*b970*/  DFMA R168, R92, R176, R168 ;  /* 0x000000b05ca8722b */ /* 0x000fe200000000a8 */
[----:B------:R-:W2:Y:S03]  /*b980*/  LDS.64 R118, [R7+0x3fb8] ;  /* 0x003fb80007767984 */ /* 0x000ea60000000a00 */
[----:B---3--:R-:W-:Y:S01]  /*b990*/  DFMA R172, R36, R172, R170 ;  /* 0x000000ac24ac722b */ /* 0x008fe200000000aa */
[----:B------:R-:W3:Y:S01]  /*b9a0*/  LDS.128 R176, [UR6+0x7be0] ;  /* 0x007be006ffb07984 */ /* 0x000ee20008000c00 */
[----:B------:R-:W-:-:S02]  /*b9b0*/  DFMA R170, R10, R112, RZ ;  /* 0x000000700aaa722b */ /* 0x000fc400000000ff */
[----:B-1----:R-:W-:-:S06]  /*b9c0*/  DFMA R226, R32, R226, R174 ;  /* 0x000000e220e2722b */ /* 0x002fcc00000000ae */
[----:B------:R-:W-:Y:S02]  /*b9d0*/  DFMA R174, R12, R114, R170 ;  /* 0x000000720cae722b */ /* 0x000fe400000000aa */
[----:B------:R-:W1:Y:S01]  /*b9e0*/  LDS.64 R170, [R6+0x50] ;  /* 0x0000500006aa7984 */ /* 0x000e620000000a00 */
[----:B0-----:R-:W-:-:S05]  /*b9f0*/  DFMA R220, R38, R220, R226 ;  /* 0x000000dc26dc722b */ /* 0x001fca00000000e2 */
[----:B------:R-:W-:-:S03]  /*ba00*/  DFMA R174, R14, R180, R174 ;  /* 0x000000b40eae722b */ /* 0x000fc600000000ae */
[----:B------:R-:W-:Y:S02]  /*ba10*/  DFMA R228, R44, R228, R220 ;  /* 0x000000e42ce4722b */ /* 0x000fe400000000dc */
[----:B------:R-:W-:-:S03]  /*ba20*/  DFMA R226, R42, R116, R172 ;  /* 0x000000742ae2722b */ /* 0x000fc600000000ac */
[----:B------:R-:W-:Y:S01]  /*ba30*/  DFMA R220, R16, R182, R174 ;  /* 0x000000b610dc722b */ /* 0x000fe200000000ae */
[----:B------:R-:W-:Y:S04]  /*ba40*/  LDS.64 R116, [R8+0x4b0] ;  /* 0x0004b00008747984 */ /* 0x000fe80000000a00 */
[----:B------:R-:W0:Y:S01]  /*ba50*/  LDS.128 R172, [UR6+0x7bf0] ;  /* 0x007bf006ffac7984 */ /* 0x000e220008000c00 */
[----:B--2---:R-:W-:Y:S02]  /*ba60*/  DFMA R226, R48, R118, R226 ;  /* 0x0000007630e2722b */ /* 0x004fe400000000e2 */
[----:B---3--:R-:W-:Y:S01]  /*ba70*/  DFMA R220, R18, R176, R220 ;  /* 0x000000b012dc722b */ /* 0x008fe200000000dc */
[----:B------:R-:W2:Y:S01]  /*ba80*/  LDS.64 R118, [R6+0x58] ;  /* 0x0000580006767984 */ /* 0x000ea20000000a00 */
[----:B------:R-:W-:-:S02]  /*ba90*/  DMUL R188, R228, R188 ;  /* 0x000000bce4bc7228 */ /* 0x000fc40000000000 */
[----:B------:R-:W-:Y:S02]  /*baa0*/  DMUL R230, R228, R190 ;  /* 0x000000bee4e67228 */ /* 0x000fe40000000000 */
[----:B-1----:R-:W-:Y:S02]  /*bab0*/  DFMA R168, R94, R170, R168 ;  /* 0x000000aa5ea8722b */ /* 0x002fe400000000a8 */
[----:B------:R-:W-:Y:S02]  /*bac0*/  DFMA R170, R20, R178, R220 ;  /* 0x000000b214aa722b */ /* 0x000fe400000000dc */
[----:B------:R-:W1:Y:S02]  /*bad0*/  LDS.64 R220, [R8+0x528] ;  /* 0x0005280008dc7984 */ /* 0x000e640000000a00 */
[C---:B----4-:R-:W-:Y:S02]  /*bae0*/  DFMA R194, R226.reuse, R194, R230 ;  /* 0x000000c2e2c2722b */ /* 0x050fe400000000e6 */
[----:B------:R-:W-:Y:S01]  /*baf0*/  DFMA R230, R226, R190, R188 ;  /* 0x000000bee2e6722b */ /* 0x000fe200000000bc */
[----:B------:R-:W3:Y:S01]  /*bb00*/  LDS.128 R188, [UR6+0x7c00] ;  /* 0x007c0006ffbc7984 */ /* 0x000ee20008000c00 */
[----:B0-----:R-:W-:-:S02]  /*bb10*/  DFMA R170, R22, R172, R170 ;  /* 0x000000ac16aa722b */ /* 0x001fc400000000aa */
[----:B------:R-:W-:-:S06]  /*bb20*/  DFMA R116, R96, R116, R168 ;  /* 0x000000746074722b */ /* 0x000fcc00000000a8 */
[----:B------:R-:W-:Y:S02]  /*bb30*/  DFMA R234, R24, R174, R170 ;  /* 0x000000ae18ea722b */ /* 0x000fe400000000aa */
[----:B------:R-:W0:Y:S01]  /*bb40*/  LDS.128 R168, [UR6+0x7c10] ;  /* 0x007c1006ffa87984 */ /* 0x000e220008000c00 */
[----:B--2---:R-:W-:-:S08]  /*bb50*/  DFMA R116, R98, R118, R116 ;  /* 0x000000766274722b */ /* 0x004fd00000000074 */
[----:B-1----:R-:W-:Y:S02]  /*bb60*/  DFMA R220, R100, R220, R116 ;  /* 0x000000dc64dc722b */ /* 0x002fe40000000074 */
[----:B------:R-:W1:Y:S01]  /*bb70*/  LDS.128 R116, [UR6+0x7c20] ;  /* 0x007c2006ff747984 */ /* 0x000e620008000c00 */
[----:B---3--:R-:W-:-:S05]  /*bb80*/  DFMA R234, R26, R188, R234 ;  /* 0x000000bc1aea722b */ /* 0x008fca00000000ea */
[----:B------:R-:W-:Y:S02]  /*bb90*/  DFMA R238, R102, R238, R220 ;  /* 0x000000ee66ee722b */ /* 0x000fe400000000dc */
[----:B------:R-:W2:Y:S01]  /*bba0*/  LDS.64 R220, [UR6+0x7c30] ;  /* 0x007c3006ffdc7984 */ /* 0x000ea20008000a00 */
[----:B------:R-:W-:-:S08]  /*bbb0*/  DFMA R234, R28, R190, R234 ;  /* 0x000000be1cea722b */ /* 0x000fd000000000ea */
[----:B0-----:R-:W-:-:S08]  /*bbc0*/  DFMA R234, R34, R168, R234 ;  /* 0x000000a822ea722b */ /* 0x001fd000000000ea */
[----:B------:R-:W-:-:S08]  /*bbd0*/  DFMA R234, R40, R170, R234 ;  /* 0x000000aa28ea722b */ /* 0x000fd000000000ea */
[----:B-1----:R-:W-:-:S08]  /*bbe0*/  DFMA R234, R46, R116, R234 ;  /* 0x000000742eea722b */ /* 0x002fd000000000ea */
[----:B------:R-:W-:Y:S02]  /*bbf0*/  DFMA R234, R50, R118, R234 ;  /* 0x0000007632ea722b */ /* 0x000fe400000000ea */
[----:B------:R-:W-:-:S06]  /*bc00*/  DFMA R238, R104, R240, R238 ;  /* 0x000000f068ee722b */ /* 0x000fcc00000000ee */
[----:B--2---:R-:W-:Y:S02]  /*bc10*/  DFMA R234, R52, R220, R234 ;  /* 0x000000dc34ea722b */ /* 0x004fe400000000ea */
[----:B------:R-:W-:Y:S02]  /*bc20*/  DMUL R228, R228, R198 ;  /* 0x000000c6e4e47228 */ /* 0x000fe40000000000 */
[----:B------:R-:W-:Y:S01]  /*bc30*/  DFMA R232, R106, R232, R238 ;  /* 0x000000e86ae8722b */ /* 0x000fe200000000ee */
[----:B------:R-:W-:Y:S03]  /*bc40*/  LDS.64 R238, [R8+0x690] ;  /* 0x0006900008ee7984 */ /* 0x000fe60000000a00 */
[C---:B------:R-:W-:Y:S02]  /*bc50*/  DFMA R230, R234.reuse, R198, R230 ;  /* 0x000000c6eae6722b */ /* 0x040fe400000000e6 */
[-C--:B------:R-:W-:Y:S01]  /*bc60*/  DFMA R240, R234, R200.reuse, R194 ;  /* 0x000000c8eaf0722b */ /* 0x080fe200000000c2 */
[----:B------:R-:W-:Y:S04]  /*bc70*/  LDS.64 R198, [R6+0x70] ;  /* 0x0000700006c67984 */ /* 0x000fe80000000a00 */
[----:B------:R-:W0:Y:S01]  /*bc80*/  LDS.64 R194, [R8+0x618] ;  /* 0x0006180008c27984 */ /* 0x000e220000000a00 */
[----:B------:R-:W-:Y:S06]  /*bc90*/  BAR.SYNC.DEFER_BLOCKING 0x0 ;  /* 0x0000000000007b1d */ /* 0x000fec0000010000 */
[----:B------:R-:W-:Y:S04]  /*bca0*/  STS.64 [R251], R240 ;  /* 0x000000f0fb007388 */ /* 0x000fe80000000a00 */
[----:B------:R-:W-:Y:S01]  /*bcb0*/  STS.64 [R250], R230 ;  /* 0x000000e6fa007388 */ /* 0x000fe20000000a00 */
[----:B------:R-:W-:Y:S06]  /*bcc0*/  BAR.SYNC.DEFER_BLOCKING 0x0 ;  /* 0x0000000000007b1d */ /* 0x000fec0000010000 */
[----:B------:R-:W-:Y:S01]  /*bcd0*/  DFMA R228, R226, R200, R228 ;  /* 0x000000c8e2e4722b */ /* 0x000fe200000000e4 */
[----:B------:R-:W1:Y:S04]  /*bce0*/  LDS.64 R230, [R6] ;  /* 0x0000000006e67984 */ /* 0x000e680000000a00 */
[----:B------:R-:W2:Y:S03]  /*bcf0*/  LDS.64 R200, [R8] ;  /* 0x0000000008c87984 */ /* 0x000ea60000000a00 */
[----:B------:R-:W-:-:S02]  /*bd00*/  DFMA R202, R234, R202, R228 ;  /* 0x000000caeaca722b */ /* 0x000fc400000000e4 */
[----:B0-----:R-:W-:Y:S01]  /*bd10*/  DFMA R228, R108, R194, R232 ;  /* 0x000000c26ce4722b */ /* 0x001fe200000000e8 */
[----:B------:R-:W-:Y:S01]  /*bd20*/  LDS.64 R226, [R8+0x78] ;  /* 0x0000780008e27984 */ /* 0x000fe20000000a00 */
[----:B------:R-:W-:-:S03]  /*bd30*/  DMUL R224, R224, UR10 ;  /* 0x0000000ae0e07c28 */ /* 0x000fc60008000000 */
[----:B------:R-:W0:Y:S03]  /*bd40*/  LDS.64 R194, [R6+0x8] ;  /* 0x0000080006c27984 */ /* 0x000e260000000a00 */
[----:B------:R-:W-:Y:S01]  /*bd50*/  DFMA R228, R110, R198, R228 ;  /* 0x000000c66ee4722b */ /* 0x000fe200000000e4 */
[----:B------:R-:W-:Y:S04]  /*bd60*/  LDS.64 R240, [R9+0x4c68] ;  /* 0x004c680009f07984 */ /* 0x000fe80000000a00 */
[----:B------:R-:W-:Y:S01]  /*bd70*/  LDS.64 R198, [R8+0xf0] ;  /* 0x0000f00008c67984 */ /* 0x000fe20000000a00 */
[----:B-1----:R-:W-:-:S03]  /*bd80*/  DMUL R230, R54, R230 ;  /* 0x000000e636e67228 */ /* 0x002fc60000000000 */
[----:B------:R-:W-:Y:S05]  /*bd90*/  LDS.64 R234, [R7+0x46c0] ;  /* 0x0046c00007ea7984 */ /* 0x000fea0000000a00 */
[----:B------:R-:W-:Y:S02]  /*bda0*/  DFMA R224, R28, R224, R230 ;  /* 0x000000e01ce0722b */ /* 0x000fe400000000e6 */
[----:B------:R-:W-:Y:S06]  /*bdb0*/  LDS.64 R230, [R6+0x28] ;  /* 0x0000280006e67984 */ /* 0x000fec0000000a00 */
[----:B--2---:R-:W-:Y:S01]  /*bdc0*/  DFMA R224, R56, R200, R224 ;  /* 0x000000c838e0722b */ /* 0x004fe200000000e0 */
[----:B------:R-:W1:Y:S07]  /*bdd0*/  LDS.64 R200, [R6+0x10] ;  /* 0x0000100006c87984 */ /* 0x000e6e0000000a00 */
[----:B0-----:R-:W-:-:S02]  /*bde0*/  DFMA R194, R58, R194, R224 ;  /* 0x000000c23ac2722b */ /* 0x001fc400000000e0 */
[----:B------:R-:W0:Y:S06]  /*bdf0*/  LDS.64 R224, [R6+0x18] ;  /* 0x0000180006e07984 */ /* 0x000e2c0000000a00 */
[----:B------:R-:W-:Y:S01]  /*be00*/  DFMA R194, R60, R226, R194 ;  /* 0x000000e23cc2722b */ /* 0x000fe200000000c2 */
[----:B------:R-:W2:Y:S07]  /*be10*/  LDS.64 R226, [R8+0x168] ;  /* 0x0001680008e27984 */ /* 0x000eae0000000a00 */
[----:B-1----:R-:W-:-:S02]  /*be20*/  DFMA R200, R62, R200, R194 ;  /* 0x000000c83ec8722b */ /* 0x002fc400000000c2 */
[----:B------:R-:W1:Y:S06]  /*be30*/  LDS.64 R194, [R6+0x20] ;  /* 0x0000200006c27984 */ /* 0x000e6c0000000a00 */
[----:B------:R-:W-:Y:S02]  /*be40*/  DFMA R198, R64, R198, R200 ;  /* 0x000000c640c6722b */ /* 0x000fe400000000c8 */
[----:B------:R-:W3:Y:S06]  /*be50*/  LDS.64 R200, [R8+0x1e0] ;  /* 0x0001e00008c87984 */ /* 0x000eec0000000a00 */
[----:B0-----:R-:W-:-:S08]  /*be60*/  DFMA R198, R66, R224, R198 ;  /* 0x000000e042c6722b */ /* 0x001fd000000000c6 */
[----:B--2---:R-:W-:Y:S01]  /*be70*/  DFMA R198, R68, R226, R198 ;  /* 0x000000e244c6722b */ /* 0x004fe200000000c6 */
[----:B------:R-:W0:Y:S07]  /*be80*/  LDS.64 R226, [R8+0x258] ;  /* 0x0002580008e27984 */ /* 0x000e2e0000000a00 */
[----:B-1----:R-:W-:Y:S02]  /*be90*/  DFMA R194, R70, R194, R198 ;  /* 0x000000c246c2722b */ /* 0x002fe400000000c6 */
[----:B------:R-:W1:Y:S06]  /*bea0*/  LDS.64 R198, [R6+0x30] ;  /* 0x0000300006c67984 */ /* 0x000e6c0000000a00 */
[----:B---3--:R-:W-:-:S02]  /*beb0*/  DFMA R224, R72, R200, R194 ;  /* 0x000000c848e0722b */ /* 0x008fc400000000c2 */
[----:B------:R-:W2:Y:S01]  /*bec0*/  @!P2 LDC.64 R194, c[0x0][0x390] ;  /* 0x0000e400ffc2ab82 */ /* 0x000ea20000000a00 */
[----:B------:R-:W3:Y:S01]  /*bed0*/  LDS.64 R200, [R8+0x2d0] ;  /* 0x0002d00008c87984 */ /* 0x000ee20000000a00 */
[----:B------:R-:W-:-:S04]  /*bee0*/  DFMA R244, R202, R114, R236 ;  /* 0x00000072caf4722b */ /* 0x000fc800000000ec */
[----:B------:R-:W-:Y:S01]  /*bef0*/  DFMA R230, R74, R230, R224 ;  /* 0x000000e64ae6722b */ /* 0x000fe200000000e0 */
[----:B------:R-:W-:Y:S01]  /*bf00*/  @!P2 IMAD R115, R0, 0x5c49, R252 ;  /* 0x00005c490073a824 */ /* 0x000fe200078e02fc */
[----:B------:R-:W-:Y:S01]  /*bf10*/  DFMA R232, R202, R182, R192 ;  /* 0x000000b6cae8722b */ /* 0x000fe200000000c0 */
[----:B------:R-:W4:Y:S01]  /*bf20*/  LDS.64 R224, [R6+0x38] ;  /* 0x0000380006e07984 */ /* 0x000f220000000a00 */
[----:B------:R-:W-:Y:S02]  /*bf30*/  DFMA R238, R124, R238, R228 ;  /* 0x000000ee7cee722b */ /* 0x000fe400000000e4 */
[----:B------:R-:W-:Y:S01]  /*bf40*/  DFMA R206, R172, R202, R206 ;  /* 0x000000caacce722b */ /* 0x000fe200000000ce */
[----:B------:R-:W-:Y:S01]  /*bf50*/  LDS.64 R182, [R6+0x48] ;  /* 0x0000480006b67984 */ /* 0x000fe20000000a00 */
[----:B0-----:R-:W-:Y:S02]  /*bf60*/  DFMA R230, R76, R226, R230 ;  /* 0x000000e24ce6722b */ /* 0x001fe400000000e6 */
[----:B------:R-:W-:Y:S01]  /*bf70*/  DFMA R226, R176, R202, R196 ;  /* 0x000000cab0e2722b */ /* 0x000fe200000000c4 */
[----:B------:R-:W-:Y:S01]  /*bf80*/  LDS.64 R172, [R7+0x4658] ;  /* 0x0046580007ac7984 */ /* 0x000fe20000000a00 */
[----:B------:R-:W-:-:S02]  /*bf90*/  DFMA R204, R202, R178, R204 ;  /* 0x000000b2cacc722b */ /* 0x000fc400000000cc */
[----:B------:R-:W-:Y:S01]  /*bfa0*/  DFMA R208, R202, R174, R208 ;  /* 0x000000aecad0722b */ /* 0x000fe200000000d0 */
[----:B------:R-:W-:Y:S01]  /*bfb0*/  LDS.64 R236, [R9+0x4ce0] ;  /* 0x004ce00009ec7984 */ /* 0x000fe20000000a00 */
[----:B--2---:R-:W-:Y:S01]  /*bfc0*/  @!P2 IMAD.WIDE R192, R115, 0x8, R194 ;  /* 0x0000000873c0a825 */ /* 0x004fe200078e02c2 */
[----:B------:R-:W-:Y:S01]  /*bfd0*/  CS2R R194, SRZ ;  /* 0x0000000000c27805 */ /* 0x000fe2000001ff00 */
[----:B------:R-:W-:Y:S01]  /*bfe0*/  DFMA R228, R112, R202, R242 ;  /* 0x000000ca70e4722b */ /* 0x000fe200000000f2 */
[----:B------:R-:W-:Y:S01]  /*bff0*/  CS2R R196, SRZ ;  /* 0x0000000000c47805 */ /* 0x000fe2000001ff00 */
[----:B------:R-:W0:Y:S04]  /*c000*/  LDS.64 R112, [R8+0x348] ;  /* 0x0003480008707984 */ /* 0x000e280000000a00 */
[----:B------:R-:W2:Y:S01]  /*c010*/  @!P2 LDG.E.64.CONSTANT R194, desc[UR76][R192.64+0xafc8] ;  /* 0x00afc84cc0c2a981 */ /* 0x000ea2000c1e9b00 */
[----:B-1----:R-:W-:Y:S01]  /*c020*/  DFMA R230, R78, R198, R230 ;  /* 0x000000c64ee6722b */ /* 0x002fe200000000e6 */
[----:B------:R-:W-:-:S02]  /*c030*/  CS2R R198, SRZ ;  /* 0x0000000000c67805 */ /* 0x000fc4000001ff00 */
[----:B------:R-:W2:Y:S04]  /*c040*/  @!P2 LDG.E.64.CONSTANT R196, desc[UR76][R192.64+0x4650] ;  /* 0x0046504cc0c4a981 */ /* 0x000ea8000c1e9b00 */
[----:B------:R-:W1:Y:S01]  /*c050*/  LDS.64 R114, [R6+0x40] ;  /* 0x0000400006727984 */ /* 0x000e620000000a00 */
[----:B---3--:R-:W-:-:S03]  /*c060*/  DFMA R230, R80, R200, R230 ;  /* 0x000000c850e6722b */ /* 0x008fc600000000e6 */
[----:B------:R-:W3:Y:S01]  /*c070*/  @!P2 LDG.E.64.CONSTANT R198, desc[UR76][R192.64+0x182b8] ;  /* 0x0182b84cc0c6a981 */ /* 0x000ee2000c1e9b00 */
[----:B------:R-:W-:-:S03]  /*c080*/  CS2R R200, SRZ ;  /* 0x0000000000c87805 */ /* 0x000fc6000001ff00 */
[----:B------:R-:W1:Y:S04]  /*c090*/  LDS.64 R176, [R7+0x4650] ;  /* 0x0046500007b07984 */ /* 0x000e680000000a00 */
[----:B------:R-:W3:Y:S01]  /*c0a0*/  @!P2 LDG.E.64.CONSTANT R200, desc[UR76][R192.64+0x11940] ;  /* 0x0119404cc0c8a981 */ /* 0x000ee2000c1e9b00 */
[----:B------:R-:W-:-:S03]  /*c0b0*/  DFMA R242, R180, R202, R186 ;  /* 0x000000cab4f2722b */ /* 0x000fc600000000ba */
[----:B------:R-:W1:Y:S04]  /*c0c0*/  LDS.64 R178, [R8+0x3c0] ;  /* 0x0003c00008b27984 */ /* 0x000e680000000a00 */
[----:B------:R-:W1:Y:S01]  /*c0d0*/  LDS.64 R174, [R9+0x4650] ;  /* 0x0046500009ae7984 */ /* 0x000e620000000a00 */
[----:B----4-:R-:W-:-:S03]  /*c0e0*/  DFMA R186, R82, R224, R230 ;  /* 0x000000e052ba722b */ /* 0x010fc600000000e6 */
[----:B------:R-:W4:Y:S01]  /*c0f0*/  LDS.64 R180, [R9+0x46c8] ;  /* 0x0046c80009b47984 */ /* 0x000f220000000a00 */
[----:B------:R-:W-:-:S03]  /*c100*/  DFMA R190, R202, R190, R184 ;  /* 0x000000becabe722b */ /* 0x000fc600000000b8 */
[----:B------:R-:W4:Y:S01]  /*c110*/  LDS.64 R184, [R7+0x4660] ;  /* 0x0046600007b87984 */ /* 0x000f220000000a00 */
[----:B0-----:R-:W-:-:S03]  /*c120*/  DFMA R186, R84, R112, R186 ;  /* 0x0000007054ba722b */ /* 0x001fc600000000ba */
[----:B------:R-:W0:Y:S01]  /*c130*/  LDS.64 R112, [R9+0x4740] ;  /* 0x0047400009707984 */ /* 0x000e220000000a00 */
[----:B------:R-:W-:Y:S02]  /*c140*/  DFMA R222, R168, R202, R222 ;  /* 0x000000caa8de722b */ /* 0x000fe400000000de */
[----:B------:R-:W-:Y:S01]  /*c150*/  DFMA R210, R202, R170, R210 ;  /* 0x000000aacad2722b */ /* 0x000fe200000000d2 */
[----:B------:R-:W-:Y:S01]  /*c160*/  LDS.64 R224, [R7+0x4670] ;  /* 0x0046700007e07984 */ /* 0x000fe20000000a00 */
[----:B-1----:R-:W-:-:S03]  /*c170*/  DFMA R168, R86, R114, R186 ;  /* 0x0000007256a8722b */ /* 0x002fc600000000ba */
[----:B------:R-:W-:Y:S04]  /*c180*/  LDS.64 R230, [UR6+0x7c38] ;  /* 0x007c3806ffe67984 */ /* 0x000fe80008000a00 */
[----:B------:R-:W1:Y:S01]  /*c190*/  LDS.64 R186, [R7+0x4668] ;  /* 0x0046680007ba7984 */ /* 0x000e620000000a00 */
[----:B------:R-:W-:-:S03]  /*c1a0*/  DFMA R170, R136, R176, RZ ;  /* 0x000000b088aa722b */ /* 0x000fc600000000ff */
[----:B------:R-:W1:Y:S04]  /*c1b0*/  LDS.64 R114, [R9+0x47b8] ;  /* 0x0047b80009727984 */ /* 0x000e680000000a00 */
[----:B------:R-:W-:Y:S01]  /*c1c0*/  LDS.64 R176, [R7+0x4678] ;  /* 0x0046780007b07984 */ /* 0x000fe20000000a00 */
[----:B------:R-:W-:-:S03]  /*c1d0*/  DFMA R170, R142, R172, R170 ;  /* 0x000000ac8eaa722b */ /* 0x000fc600000000aa */
[----:B------:R-:W1:Y:S01]  /*c1e0*/  LDS.64 R172, [R9+0x4830] ;  /* 0x0048300009ac7984 */ /* 0x000e620000000a00 */
[----:B------:R-:W-:Y:S02]  /*c1f0*/  DFMA R168, R88, R178, R168 ;  /* 0x000000b258a8722b */ /* 0x000fe400000000a8 */
[----:B------:R-:W-:Y:S01]  /*c200*/  DFMA R174, R152, R174, RZ ;  /* 0x000000ae98ae722b */ /* 0x000fe200000000ff */
[----:B------:R-:W1:Y:S05]  /*c210*/  LDS.64 R178, [R8+0x438] ;  /* 0x0004380008b27984 */ /* 0x000e6a0000000a00 */
[----:B------:R-:W-:Y:S02]  /*c220*/  DFMA R182, R90, R182, R168 ;  /* 0x000000b65ab6722b */ /* 0x000fe400000000a8 */
[----:B----4-:R-:W-:Y:S01]  /*c230*/  DFMA R174, R148, R180, R174 ;  /* 0x000000b494ae722b */ /* 0x010fe200000000ae */
[----:B------:R-:W-:Y:S04]  /*c240*/  LDS.64 R168, [R9+0x48a8] ;  /* 0x0048a80009a87984 */ /* 0x000fe80000000a00 */
[----:B------:R-:W4:Y:S01]  /*c250*/  LDS.64 R180, [R6+0x50] ;  /* 0x0000500006b47984 */ /* 0x000f220000000a00 */
[----:B------:R-:W-:-:S02]  /*c260*/  DFMA R184, R128, R184, R170 ;  /* 0x000000b880b8722b */ /* 0x000fc400000000aa */
[----:B0-----:R-:W-:Y:S01]  /*c270*/  DFMA R112, R156, R112, R174 ;  /* 0x000000709c70722b */ /* 0x001fe200000000ae */
[----:B------:R-:W0:Y:S04]  /*c280*/  LDS.64 R170, [R7+0x4680] ;  /* 0x0046800007aa7984 */ /* 0x000e280000000a00 */
[----:B------:R-:W0:Y:S01]  /*c290*/  LDS.64 R174, [R9+0x4920] ;  /* 0x0049200009ae7984 */ /* 0x000e220000000a00 */
[----:B-1----:R-:W-:Y:S02]  /*c2a0*/  DFMA R186, R146, R186, R184 ;  /* 0x000000ba92ba722b */ /* 0x002fe400000000b8 */
[----:B------:R-:W-:Y:S02]  /*c2b0*/  DFMA R114, R132, R114, R112 ;  /* 0x000000728472722b */ /* 0x000fe40000000070 */
[----:B------:R-:W1:Y:S04]  /*c2c0*/  LDS.64 R112, [R7+0x4688] ;  /* 0x0046880007707984 */ /* 0x000e680000000a00 */
[----:B------:R-:W-:Y:S01]  /*c2d0*/  DFMA R186, R144, R224, R186 ;  /* 0x000000e090ba722b */ /* 0x000fe200000000ba */
[----:B------:R-:W-:Y:S01]  /*c2e0*/  CS2R R224, SRZ ;  /* 0x0000000000e07805 */ /* 0x000fe2000001ff00 */
[----:B------:R-:W-:-:S02]  /*c2f0*/  DFMA R172, R154, R172, R114 ;  /* 0x000000ac9aac722b */ /* 0x000fc40000000072 */
[----:B------:R-:W1:Y:S04]  /*c300*/  LDS.64 R114, [R8+0x4b0] ;  /* 0x0004b00008727984 */ /* 0x000e680000000a00 */
[----:B------:R-:W3:Y:S01]  /*c310*/  @!P2 LDG.E.64.CONSTANT R224, desc[UR76][R192.64+0x1ec30] ;  /* 0x01ec304cc0e0a981 */ /* 0x000ee2000c1e9b00 */
[----:B------:R-:W-:Y:S02]  /*c320*/  DFMA R184, R92, R178, R182 ;  /* 0x000000b25cb8722b */ /* 0x000fe400000000b6 */
[----:B------:R-:W-:Y:S01]  /*c330*/  DFMA R186, R150, R176, R186 ;  /* 0x000000b096ba722b */ /* 0x000fe200000000ba */
[----:B------:R-:W1:Y:S04]  /*c340*/  LDS.64 R182, [R9+0x4998] ;  /* 0x0049980009b67984 */ /* 0x000e680000000a00 */
[----:B------:R-:W1:Y:S01]  /*c350*/  LDS.64 R176, [R7+0x4690] ;  /* 0x0046900007b07984 */ /* 0x000e620000000a00 */
[----:B------:R-:W-:-:S02]  /*c360*/  DFMA R212, R116, R202, R212 ;  /* 0x000000ca74d4722b */ /* 0x000fc400000000d4 */
[----:B----4-:R-:W-:Y:S01]  /*c370*/  DFMA R116, R94, R180, R184 ;  /* 0x000000b45e74722b */ /* 0x010fe200000000b8 */
[----:B------:R-:W-:Y:S01]  /*c380*/  LDS.64 R178, [R9+0x4a10] ;  /* 0x004a100009b27984 */ /* 0x000fe20000000a00 */
[----:B------:R-:W-:-:S03]  /*c390*/  DFMA R184, R164, R168, R172 ;  /* 0x000000a8a4b8722b */ /* 0x000fc600000000ac */
[----:B------:R-:W4:Y:S04]  /*c3a0*/  LDS.64 R180, [R7+0x4698] ;  /* 0x0046980007b47984 */ /* 0x000f280000000a00 */
[----:B------:R-:W4:Y:S04]  /*c3b0*/  LDS.64 R168, [R6+0x58] ;  /* 0x0000580006a87984 */ /* 0x000f280000000a00 */
[----:B------:R-:W4:Y:S01]  /*c3c0*/  LDS.64 R172, [R7+0x46a0] ;  /* 0x0046a00007ac7984 */ /* 0x000f220000000a00 */
[----:B0-----:R-:W-:-:S03]  /*c3d0*/  DFMA R186, R158, R170, R186 ;  /* 0x000000aa9eba722b */ /* 0x001fc600000000ba */
[----:B------:R-:W0:Y:S01]  /*c3e0*/  LDS.64 R170, [R9+0x4a88] ;  /* 0x004a880009aa7984 */ /* 0x000e220000000a00 */
[----:B------:R-:W-:Y:S02]  /*c3f0*/  DFMA R214, R202, R118, R214 ;  /* 0x00000076cad6722b */ /* 0x000fe400000000d6 */
[----:B------:R-:W-:Y:S02]  /*c400*/  DFMA R184, R138, R174, R184 ;  /* 0x000000ae8ab8722b */ /* 0x000fe400000000b8 */
[----:B-1----:R-:W-:Y:S01]  /*c410*/  DFMA R186, R134, R112, R186 ;  /* 0x0000007086ba722b */ /* 0x002fe200000000ba */
[----:B------:R-:W-:Y:S01]  /*c420*/  LDS.64 R174, [R9+0x4b00] ;  /* 0x004b000009ae7984 */ /* 0x000fe20000000a00 */
[----:B------:R-:W-:-:S03]  /*c430*/  DFMA R118, R96, R114, R116 ;  /* 0x000000726076722b */ /* 0x000fc60000000074 */
[----:B------:R-:W1:Y:S04]  /*c440*/  LDS.64 R116, [R8+0x528] ;  /* 0x0005280008747984 */ /* 0x000e680000000a00 */
[----:B------:R-:W1:Y:S01]  /*c450*/  LDS.64 R114, [R7+0x46a8] ;  /* 0x0046a80007727984 */ /* 0x000e620000000a00 */
[----:B------:R-:W-:-:S03]  /*c460*/  DFMA R182, R160, R182, R184 ;  /* 0x000000b6a0b6722b */ /* 0x000fc600000000b8 */
[----:B------:R-:W-:Y:S01]  /*c470*/  LDS.64 R112, [R9+0x4b78] ;  /* 0x004b780009707984 */ /* 0x000fe20000000a00 */
[----:B------:R-:W-:-:S03]  /*c480*/  DFMA R176, R140, R176, R186 ;  /* 0x000000b08cb0722b */ /* 0x000fc600000000ba */
[----:B------:R-:W1:Y:S01]  /*c490*/  LDS.128 R184, [UR6+0x7c40] ;  /* 0x007c4006ffb87984 */ /* 0x000e620008000c00 */
[----:B------:R-:W-:-:S04]  /*c4a0*/  DADD R218, R218, R238 ;  /* 0x00000000dada7229 */ /* 0x000fc800000000ee */
[----:B----4-:R-:W-:Y:S02]  /*c4b0*/  DFMA R180, R166, R180, R176 ;  /* 0x000000b4a6b4722b */ /* 0x010fe400000000b0 */
[----:B------:R-:W-:Y:S01]  /*c4c0*/  DFMA R176, R98, R168, R118 ;  /* 0x000000a862b0722b */ /* 0x000fe20000000076 */
[----:B------:R-:W4:Y:S01]  /*c4d0*/  LDS.64 R118, [R7+0x46b0] ;  /* 0x0046b00007767984 */ /* 0x000f220000000a00 */
[----:B------:R-:W-:-:S04]  /*c4e0*/  DFMA R178, R130, R178, R182 ;  /* 0x000000b282b2722b */ /* 0x000fc800000000b6 */
[----:B------:R-:W-:Y:S01]  /*c4f0*/  DFMA R172, R120, R172, R180 ;  /* 0x000000ac78ac722b */ /* 0x000fe200000000b4 */
[----:B------:R-:W-:Y:S01]  /*c500*/  LDS.64 R168, [R6+0x60] ;  /* 0x0000600006a87984 */ /* 0x000fe20000000a00 */
[----:B------:R-:W-:-:S03]  /*c510*/  DFMA R216, R220, R202, R216 ;  /* 0x000000cadcd8722b */ /* 0x000fc600000000d8 */
[----:B------:R-:W4:Y:S01]  /*c520*/  LDS.128 R180, [UR6+0x7c50] ;  /* 0x007c5006ffb47984 */ /* 0x000f220008000c00 */
[----:B------:R-:W-:Y:S01]  /*c530*/  DFMA R218, R188, R202, R218 ;  /* 0x000000cabcda722b */ /* 0x000fe200000000da */
[----:B------:R-:W-:Y:S01]  /*c540*/  CS2R R202, SRZ ;  /* 0x0000000000ca7805 */ /* 0x000fe2000001ff00 */
[----:B0-----:R-:W-:Y:S01]  /*c550*/  DFMA R178, R162, R170, R178 ;  /* 0x000000aaa2b2722b */ /* 0x001fe200000000b2 */
[----:B------:R-:W-:Y:S04]  /*c560*/  LDS.64 R188, [R8+0x5a0] ;  /* 0x0005a00008bc7984 */ /* 0x000fe80000000a00 */
[----:B------:R-:W3:Y:S01]  /*c570*/  @!P2 LDG.E.64.CONSTANT R202, desc[UR76][R192.64+0x2bf20] ;  /* 0x02bf204cc0caa981 */ /* 0x000ee2000c1e9b00 */
[----:B-1----:R-:W-:Y:S02]  /*c580*/  DFMA R116, R100, R116, R176 ;  /* 0x000000746474722b */ /* 0x002fe400000000b0 */
[----:B------:R-:W-:Y:S01]  /*c590*/  DFMA R174, R126, R174, R178 ;  /* 0x000000ae7eae722b */ /* 0x000fe200000000b2 */
[----:B------:R-:W0:Y:S01]  /*c5a0*/  LDS.64 R170, [R9+0x4bf0] ;  /* 0x004bf00009aa7984 */ /* 0x000e220000000a00 */
[----:B------:R-:W-:-:S02]  /*c5b0*/  DFMA R172, R30, R114, R172 ;  /* 0x000000721eac722b */ /* 0x000fc400000000ac */
[----:B------:R-:W-:Y:S01]  /*c5c0*/  DFMA R114, R10, R230, RZ ;  /* 0x000000e60a72722b */ /* 0x000fe200000000ff */
[----:B------:R-:W1:Y:S04]  /*c5d0*/  LDS.128 R176, [UR6+0x7c60] ;  /* 0x007c6006ffb07984 */ /* 0x000e680008000c00 */
[----:B------:R-:W-:Y:S03]  /*c5e0*/  LDS.64 R220, [R7+0x46b8] ;  /* 0x0046b80007dc7984 */ /* 0x000fe60000000a00 */
[----:B------:R-:W-:Y:S02]  /*c5f0*/  DFMA R114, R12, R184, R114 ;  /* 0x000000b80c72722b */ /* 0x000fe40000000072 */
[----:B------:R-:W-:-:S02]  /*c600*/  DFMA R112, R122, R112, R174 ;  /* 0x000000707a70722b */ /* 0x000fc400000000ae */
[----:B----4-:R-:W-:-:S04]  /*c610*/  DFMA R118, R36, R118, R172 ;  /* 0x000000762476722b */ /* 0x010fc800000000ac */
[----:B------:R-:W-:Y:S01]  /*c620*/  DFMA R114, R14, R186, R114 ;  /* 0x000000ba0e72722b */ /* 0x000fe20000000072 */
[----:B------:R-:W4:Y:S07]  /*c630*/  LDS.128 R172, [UR6+0x7c70] ;  /* 0x007c7006ffac7984 */ /* 0x000f2e0008000c00 */
[----:B------:R-:W-:Y:S02]  /*c640*/  DFMA R114, R16, R180, R114 ;  /* 0x000000b41072722b */ /* 0x000fe40000000072 */
[----:B------:R-:W-:-:S06]  /*c650*/  DFMA R116, R102, R168, R116 ;  /* 0x000000a86674722b */ /* 0x000fcc0000000074 */
[----:B------:R-:W-:Y:S02]  /*c660*/  DFMA R114, R18, R182, R114 ;  /* 0x000000b61272722b */ /* 0x000fe40000000072 */
[----:B0-----:R-:W-:Y:S01]  /*c670*/  DFMA R112, R32, R170, R112 ;  /* 0x000000aa2070722b */ /* 0x001fe20000000070 */
[----:B------:R-:W0:Y:S05]  /*c680*/  LDS.128 R168, [UR6+0x7c80] ;  /* 0x007c8006ffa87984 */ /* 0x000e2a0008000c00 */
[----:B-1----:R-:W-:-:S08]  /*c690*/  DFMA R114, R20, R176, R114 ;  /* 0x000000b01472722b */ /* 0x002fd00000000072 */
[----:B------:R-:W-:Y:S02]  /*c6a0*/  DFMA R114, R22, R178, R114 ;  /* 0x000000b21672722b */ /* 0x000fe40000000072 */
[----:B------:R-:W-:-:S06]  /*c6b0*/  DFMA R240, R38, R240, R112 ;  /* 0x000000f026f0722b */ /* 0x000fcc0000000070 */
[----:B----4-:R-:W-:Y:S02]  /*c6c0*/  DFMA R238, R24, R172, R114 ;  /* 0x000000ac18ee722b */ /* 0x010fe40000000072 */
[----:B------:R-:W1:Y:S01]  /*c6d0*/  LDS.128 R112, [UR6+0x7c90] ;  /* 0x007c9006ff707984 */ /* 0x000e620008000c00 */
[----:B------:R-:W-:Y:S02]  /*c6e0*/  DFMA R188, R104, R188, R116 ;  /* 0x000000bc68bc722b */ /* 0x000fe40000000074 */
[----:B------:R-:W-:Y:S01]  /*c6f0*/  DFMA R220, R42, R220, R118 ;  /* 0x000000dc2adc722b */ /* 0x000fe20000000076 */
[----:B------:R-:W4:Y:S02]  /*c700*/  LDS.128 R116, [UR6+0x7ca0] ;  /* 0x007ca006ff747984 */ /* 0x000f240008000c00 */
[----:B------:R-:W-:Y:S02]  /*c710*/  DFMA R238, R26, R174, R238 ;  /* 0x000000ae1aee722b */ /* 0x000fe400000000ee */
[----:B------:R-:W-:-:S06]  /*c720*/  DFMA R236, R44, R236, R240 ;  /* 0x000000ec2cec722b */ /* 0x000fcc00000000f0 */
[----:B0-----:R-:W-:-:S08]  /*c730*/  DFMA R238, R28, R168, R238 ;  /* 0x000000a81cee722b */ /* 0x001fd000000000ee */
[----:B------:R-:W-:Y:S02]  /*c740*/  DFMA R240, R34, R170, R238 ;  /* 0x000000aa22f0722b */ /* 0x000fe400000000ee */
[----:B------:R-:W0:Y:S06]  /*c750*/  LDS.64 R238, [R6+0x68] ;  /* 0x0000680006ee7984 */ /* 0x000e2c0000000a00 */
[----:B-1----:R-:W-:Y:S02]  /*c760*/  DFMA R240, R40, R112, R240 ;  /* 0x0000007028f0722b */ /* 0x002fe400000000f0 */
[----:B------:R-:W-:-:S06]  /*c770*/  DFMA R220, R48, R234, R220 ;  /* 0x000000ea30dc722b */ /* 0x000fcc00000000dc */
[----:B------:R-:W-:Y:S02]  /*c780*/  DFMA R240, R46, R114, R240 ;  /* 0x000000722ef0722b */ /* 0x000fe400000000f0 */
[----:B--2---:R-:W-:-:S06]  /*c790*/  DMUL R234, R236, R194 ;  /* 0x000000c2ecea7228 */ /* 0x004fcc0000000000 */
[----:B----4-:R-:W-:Y:S02]  /*c7a0*/  DFMA R240, R50, R116, R240 ;  /* 0x0000007432f0722b */ /* 0x010fe400000000f0 */
[----:B------:R-:W-:Y:S02]  /*c7b0*/  DFMA R196, R220, R196, R234 ;  /* 0x000000c4dcc4722b */ /* 0x000fe400000000ea */
[----:B---3--:R-:W-:Y:S01]  /*c7c0*/  DMUL R198, R236, R198 ;  /* 0x000000c6ecc67228 */ /* 0x008fe20000000000 */
[----:B------:R-:W-:Y:S03]  /*c7d0*/  LDS.64 R234, [R8+0x690] ;  /* 0x0006900008ea7984 */ /* 0x000fe60000000a00 */
[----:B------:R-:W-:Y:S02]  /*c7e0*/  DFMA R240, R52, R118, R240 ;  /* 0x0000007634f0722b */ /* 0x000fe400000000f0 */
[----:B0-----:R-:W-:-:S02]  /*c7f0*/  DFMA R188, R106, R238, R188 ;  /* 0x000000ee6abc722b */ /* 0x001fc400000000bc */
[----:B------:R-:W-:-:S04]  /*c800*/  DFMA R194, R220, R194, R198 ;  /* 0x000000c2dcc2722b */ /* 0x000fc800000000c6 */
        /* <DEDUP_REMOVED lines=10> */
[----:B0-----:R-:W0:Y:S04]  /*c8b0*/  LDS.64 R192, [R6] ;  /* 0x0000000006c07984 */ /* 0x001e280000000a00 */
[----:B------:R-:W1:Y:S01]  /*c8c0*/  LDS.64 R194, [R8] ;  /* 0x0000000008c27984 */ /* 0x000e620000000a00 */
[----:B------:R-:W-:-:S02]  /*c8d0*/  DMUL R224, R236, R224 ;  /* 0x000000e0ece07228 */ /* 0x000fc40000000000 */
[----:B------:R-:W-:Y:S01]  /*c8e0*/  DMUL R202, R202, UR10 ;  /* 0x0000000acaca7c28 */ /* 0x000fe20008000000 */
[----:B------:R-:W-:Y:S05]  /*c8f0*/  LDS.64 R236, [R6+0x38] ;  /* 0x0000380006ec7984 */ /* 0x000fea0000000a00 */
[----:B------:R-:W-:Y:S01]  /*c900*/  DFMA R220, R220, R200, R224 ;  /* 0x000000c8dcdc722b */ /* 0x000fe200000000e0 */
[----:B------:R-:W3:Y:S01]  /*c910*/  LDS.64 R200, [R6+0x8] ;  /* 0x0000080006c87984 */ /* 0x000ee20000000a00 */
[----:B0-----:R-:W-:-:S08]  /*c920*/  DMUL R192, R54, R192 ;  /* 0x000000c036c07228 */ /* 0x001fd00000000000 */
[----:B------:R-:W-:Y:S02]  /*c930*/  DFMA R202, R34, R202, R192 ;  /* 0x000000ca22ca722b */ /* 0x000fe400000000c0 */
[----:B------:R-:W0:Y:S06]  /*c940*/  LDS.64 R192, [R8+0x78] ;  /* 0x0000780008c07984 */ /* 0x000e2c0000000a00 */
[----:B-1----:R-:W-:Y:S02]  /*c950*/  DFMA R224, R56, R194, R202 ;  /* 0x000000c238e0722b */ /* 0x002fe400000000ca */
[----:B------:R-:W1:Y:S04]  /*c960*/  LDS.64 R202, [R6+0x10] ;  /* 0x0000100006ca7984 */ /* 0x000e680000000a00 */
[----:B------:R-:W4:Y:S02]  /*c970*/  LDS.64 R194, [R8+0xf0] ;  /* 0x0000f00008c27984 */ /* 0x000f240000000a00 */
[----:B---3--:R-:W-:-:S02]  /*c980*/  DFMA R224, R58, R200, R224 ;  /* 0x000000c83ae0722b */ /* 0x008fc400000000e0 */
[----:B------:R-:W3:Y:S06]  /*c990*/  LDS.64 R200, [R6+0x18] ;  /* 0x0000180006c87984 */ /* 0x000eec0000000a00 */
[----:B0-----:R-:W-:Y:S01]  /*c9a0*/  DFMA R224, R60, R192, R224 ;  /* 0x000000c03ce0722b */ /* 0x001fe200000000e0 */
[----:B------:R-:W0:Y:S07]  /*c9b0*/  LDS.64 R192, [R8+0x168] ;  /* 0x0001680008c07984 */ /* 0x000e2e0000000a00 */
[----:B-1----:R-:W-:-:S02]  /*c9c0*/  DFMA R202, R62, R202, R224 ;  /* 0x000000ca3eca722b */ /* 0x002fc400000000e0 */
[----:B------:R-:W-:Y:S01]  /*c9d0*/  DFMA R188, R108, R196, R188 ;  /* 0x000000c46cbc722b */ /* 0x000fe200000000bc */
[----:B------:R-:W1:Y:S05]  /*c9e0*/  LDS.64 R196, [R6+0x20] ;  /* 0x0000200006c47984 */ /* 0x000e6a0000000a00 */
[----:B----4-:R-:W-:Y:S02]  /*c9f0*/  DFMA R194, R64, R194, R202 ;  /* 0x000000c240c2722b */ /* 0x010fe400000000ca */
[----:B------:R-:W-:Y:S02]  /*ca00*/  DFMA R198, R110, R198, R188 ;  /* 0x000000c66ec6722b */ /* 0x000fe400000000bc */
[----:B------:R-:W-:Y:S04]  /*ca10*/  LDS.64 R188, [R6+0x28] ;  /* 0x0000280006bc7984 */ /* 0x000fe80000000a00 */
[----:B---3--:R-:W-:-:S02]  /*ca20*/  DFMA R200, R66, R200, R194 ;  /* 0x000000c842c8722b */ /* 0x008fc400000000c2 */
[----:B------:R-:W3:Y:S06]  /*ca30*/  LDS.64 R194, [R8+0x1e0] ;  /* 0x0001e00008c27984 */ /* 0x000eec0000000a00 */
[----:B0-----:R-:W-:Y:S01]  /*ca40*/  DFMA R200, R68, R192, R200 ;  /* 0x000000c044c8722b */ /* 0x001fe200000000c8 */
[----:B------:R-:W0:Y:S07]  /*ca50*/  LDS.64 R192, [R8+0x258] ;  /* 0x0002580008c07984 */ /* 0x000e2e0000000a00 */
[----:B-1----:R-:W-:-:S02]  /*ca60*/  DFMA R196, R70, R196, R200 ;  /* 0x000000c446c4722b */ /* 0x002fc400000000c8 */
[----:B------:R-:W1:Y:S01]  /*ca70*/  LDS.64 R200, [R6+0x30] ;  /* 0x0000300006c87984 */ /* 0x000e620000000a00 */
[----:B------:R-:W-:-:S03]  /*ca80*/  DFMA R198, R124, R234, R198 ;  /* 0x000000ea7cc6722b */ /* 0x000fc600000000c6 */
[----:B------:R-:W-:Y:S02]  /*ca90*/  LDS.64 R234, [R8+0x348] ;  /* 0x0003480008ea7984 */ /* 0x000fe40000000a00 */
[----:B---3--:R-:W-:Y:S01]  /*caa0*/  DFMA R196, R72, R194, R196 ;  /* 0x000000c248c4722b */ /* 0x008fe200000000c4 */
[----:B------:R-:W3:Y:S07]  /*cab0*/  @!P2 LDC.64 R194, c[0x0][0x390] ;  /* 0x0000e400ffc2ab82 */ /* 0x000eee0000000a00 */
[----:B------:R-:W-:-:S02]  /*cac0*/  DFMA R188, R74, R188, R196 ;  /* 0x000000bc4abc722b */ /* 0x000fc400000000c4 */
[----:B------:R-:W-:-:S06]  /*cad0*/  DADD R224, R190, R198 ;  /* 0x00000000bee07229 */ /* 0x000fcc00000000c6 */
[----:B0-----:R-:W-:Y:S01]  /*cae0*/  DFMA R188, R76, R192, R188 ;  /* 0x000000c04cbc722b */ /* 0x001fe200000000bc */
[----:B------:R-:W-:-:S04]  /*caf0*/  @!P2 IMAD R193, R0, 0x5c49, R252 ;  /* 0x00005c4900c1a824 */ /* 0x000fc800078e02fc */
[----:B---3--:R-:W-:Y:S01]  /*cb00*/  @!P2 IMAD.WIDE R190, R193, 0x8, R194 ;  /* 0x00000008c1bea825 */ /* 0x008fe200078e02c2 */
[----:B------:R-:W-:Y:S02]  /*cb10*/  CS2R R192, SRZ ;  /* 0x0000000000c07805 */ /* 0x000fe4000001ff00 */
[----:B------:R-:W-:Y:S02]  /*cb20*/  CS2R R196, SRZ ;  /* 0x0000000000c47805 */ /* 0x000fe4000001ff00 */
[----:B------:R-:W-:Y:S02]  /*cb30*/  CS2R R198, SRZ ;  /* 0x0000000000c67805 */ /* 0x000fe4000001ff00 */
[----:B------:R-:W3:Y:S01]  /*cb40*/  @!P2 LDG.E.64.CONSTANT R192, desc[UR76][R190.64+0xb6d0] ;  /* 0x00b6d04cbec0a981 */ /* 0x000ee2000c1e9b00 */
[----:B-1----:R-:W-:-:S03]  /*cb50*/  DFMA R200, R78, R200, R188 ;  /* 0x000000c84ec8722b */ /* 0x002fc600000000bc */
[----:B------:R-:W4:Y:S01]  /*cb60*/  @!P2 LDG.E.64.CONSTANT R196, desc[UR76][R190.64+0x4d58] ;  /* 0x004d584cbec4a981 */ /* 0x000f22000c1e9b00 */
[----:B------:R-:W-:-:S03]  /*cb70*/  CS2R R188, SRZ ;  /* 0x0000000000bc7805 */ /* 0x000fc6000001ff00 */
[----:B------:R-:W4:Y:S04]  /*cb80*/  @!P2 LDG.E.64.CONSTANT R198, desc[UR76][R190.64+0x189c0] ;  /* 0x0189c04cbec6a981 */ /* 0x000f28000c1e9b00 */
[----:B------:R-:W4:Y:S01]  /*cb90*/  @!P2 LDG.E.64.CONSTANT R188, desc[UR76][R190.64+0x12048] ;  /* 0x0120484cbebca981 */ /* 0x000f22000c1e9b00 */
[----:B--2---:R-:W-:-:S03]  /*cba0*/  DFMA R220, R240, R238, R220 ;  /* 0x000000eef0dc722b */ /* 0x004fc600000000dc */
[----:B------:R-:W0:Y:S05]  /*cbb0*/  LDS.64 R238, [R8+0x2d0] ;  /* 0x0002d00008ee7984 */ /* 0x000e2a0000000a00 */
[-C--:B------:R-:W-:Y:S01]  /*cbc0*/  DFMA R194, R230, R220.reuse, R228 ;  /* 0x000000dce6c2722b */ /* 0x080fe200000000e4 */
[----:B------:R-:W1:Y:S01]  /*cbd0*/  LDS.64 R228, [R6+0x40] ;  /* 0x0000400006e47984 */ /* 0x000e620000000a00 */
[-C--:B------:R-:W-:Y:S02]  /*cbe0*/  DFMA R230, R180, R220.reuse, R232 ;  /* 0x000000dcb4e6722b */ /* 0x080fe400000000e8 */
[----:B------:R-:W-:Y:S01]  /*cbf0*/  DFMA R246, R176, R220, R204 ;  /* 0x000000dcb0f6722b */ /* 0x000fe200000000cc */
[----:B------:R-:W2:Y:S01]  /*cc00*/  LDS.64 R180, [R7+0x4d58] ;  /* 0x004d580007b47984 */ /* 0x000ea20000000a00 */
[----:B------:R-:W-:-:S03]  /*cc10*/  DFMA R248, R220, R182, R226 ;  /* 0x000000b6dcf8722b */ /* 0x000fc600000000e2 */
[----:B------:R-:W-:Y:S04]  /*cc20*/  LDS.64 R176, [R8+0x3c0] ;  /* 0x0003c00008b07984 */ /* 0x000fe80000000a00 */
[----:B------:R-:W2:Y:S01]  /*cc30*/  LDS.64 R182, [R9+0x4d58] ;  /* 0x004d580009b67984 */ /* 0x000ea20000000a00 */
[----:B------:R-:W-:Y:S02]  /*cc40*/  DFMA R204, R220, R178, R206 ;  /* 0x000000b2dccc722b */ /* 0x000fe400000000ce */
[----:B------:R-:W-:Y:S01]  /*cc50*/  DFMA R206, R172, R220, R208 ;  /* 0x000000dcacce722b */ /* 0x000fe200000000d0 */
[----:B------:R-:W2:Y:S04]  /*cc60*/  LDS.64 R178, [R7+0x4d60] ;  /* 0x004d600007b27984 */ /* 0x000ea80000000a00 */
[----:B------:R-:W2:Y:S01]  /*cc70*/  LDS.64 R172, [R6+0x48] ;  /* 0x0000480006ac7984 */ /* 0x000ea20000000a00 */
[----:B------:R-:W-:-:S02]  /*cc80*/  DFMA R208, R220, R174, R218 ;  /* 0x000000aedcd0722b */ /* 0x000fc400000000da */
[----:B------:R-:W-:Y:S01]  /*cc90*/  DFMA R222, R220, R170, R222 ;  /* 0x000000aadcde722b */ /* 0x000fe200000000de */
[----:B------:R-:W-:Y:S04]  /*cca0*/  LDS.64 R174, [R8+0x438] ;  /* 0x0004380008ae7984 */ /* 0x000fe80000000a00 */
[----:B------:R-:W-:Y:S01]  /*ccb0*/  LDS.64 R170, [R9+0x4e48] ;  /* 0x004e480009aa7984 */ /* 0x000fe20000000a00 */
[----:B0-----:R-:W-:-:S03]  /*ccc0*/  DFMA R238, R80, R238, R200 ;  /* 0x000000ee50ee722b */ /* 0x001fc600000000c8 */
[----:B------:R-:W-:Y:S01]  /*ccd0*/  LDS.64 R218, [R9+0x4ec0] ;  /* 0x004ec00009da7984 */ /* 0x000fe20000000a00 */
[----:B------:R-:W-:-:S03]  /*cce0*/  DFMA R200, R184, R220, R244 ;  /* 0x000000dcb8c8722b */ /* 0x000fc600000000f4 */
[----:B------:R-:W0:Y:S01]  /*ccf0*/  LDS.64 R184, [R9+0x4dd0] ;  /* 0x004dd00009b87984 */ /* 0x000e220000000a00 */
[----:B------:R-:W-:Y:S02]  /*cd00*/  DFMA R236, R82, R236, R238 ;  /* 0x000000ec52ec722b */ /* 0x000fe400000000ee */
[----:B------:R-:W-:Y:S01]  /*cd10*/  DFMA R202, R220, R186, R242 ;  /* 0x000000badcca722b */ /* 0x000fe200000000f2 */
[----:B------:R-:W-:Y:S04]  /*cd20*/  LDS.64 R238, [R9+0x52f8] ;  /* 0x0052f80009ee7984 */ /* 0x000fe80000000a00 */
[----:B------:R-:W0:Y:S01]  /*cd30*/  LDS.64 R186, [R7+0x4d68] ;  /* 0x004d680007ba7984 */ /* 0x000e220000000a00 */
[----:B------:R-:W-:Y:S02]  /*cd40*/  DFMA R234, R84, R234, R236 ;  /* 0x000000ea54ea722b */ /* 0x000fe400000000ec */
[----:B------:R-:W-:Y:S01]  /*cd50*/  DFMA R212, R220, R114, R212 ;  /* 0x00000072dcd4722b */ /* 0x000fe200000000d4 */
[----:B------:R-:W-:Y:S01]  /*cd60*/  LDS.64 R236, [R6+0x60] ;  /* 0x0000600006ec7984 */ /* 0x000fe20000000a00 */
[----:B------:R-:W-:-:S03]  /*cd70*/  DFMA R210, R112, R220, R210 ;  /* 0x000000dc70d2722b */ /* 0x000fc600000000d2 */
[----:B------:R-:W0:Y:S01]  /*cd80*/  LDS.64 R114, [R7+0x4d70] ;  /* 0x004d700007727984 */ /* 0x000e220000000a00 */
[----:B-1----:R-:W-:Y:S02]  /*cd90*/  DFMA R228, R86, R228, R234 ;  /* 0x000000e456e4722b */ /* 0x002fe400000000ea */
[----:B------:R-:W-:Y:S01]  /*cda0*/  DFMA R214, R116, R220, R214 ;  /* 0x000000dc74d6722b */ /* 0x000fe200000000d6 */
[----:B------:R-:W1:Y:S01]  /*cdb0*/  LDS.64 R112, [R6+0x50] ;  /* 0x0000500006707984 */ /* 0x000e620000000a00 */
[----:B--2---:R-:W-:Y:S02]  /*cdc0*/  DFMA R226, R136, R180, RZ ;  /* 0x000000b488e2722b */ /* 0x004fe400000000ff */
[----:B------:R-:W-:Y:S01]  /*cdd0*/  DFMA R182, R152, R182, RZ ;  /* 0x000000b698b6722b */ /* 0x000fe200000000ff */
[----:B------:R-:W2:Y:S01]  /*cde0*/  LDS.64 R116, [R9+0x4f38] ;  /* 0x004f380009747984 */ /* 0x000ea20000000a00 */
[----:B------:R-:W-:Y:S02]  /*cdf0*/  DFMA R176, R88, R176, R228 ;  /* 0x000000b058b0722b */ /* 0x000fe400000000e4 */
[----:B------:R-:W-:Y:S01]  /*ce00*/  DFMA R216, R220, R118, R216 ;  /* 0x00000076dcd8722b */ /* 0x000fe200000000d8 */
[----:B------:R-:W-:Y:S01]  /*ce10*/  LDS.64 R234, [R9+0x5280] ;  /* 0x0052800009ea7984 */ /* 0x000fe20000000a00 */
[----:B------:R-:W-:-:S03]  /*ce20*/  DFMA R226, R142, R178, R226 ;  /* 0x000000b28ee2722b */ /* 0x000fc600000000e2 */
[----:B------:R-:W2:Y:S01]  /*ce30*/  LDS.64 R178, [R9+0x4fb0] ;  /* 0x004fb00009b27984 */ /* 0x000ea20000000a00 */
[----:B------:R-:W-:-:S03]  /*ce40*/  DFMA R180, R90, R172, R176 ;  /* 0x000000ac5ab4722b */ /* 0x000fc600000000b0 */
[----:B------:R-:W2:Y:S01]  /*ce50*/  LDS.64 R176, [R7+0x4d78] ;  /* 0x004d780007b07984 */ /* 0x000ea20000000a00 */
[----:B0-----:R-:W-:-:S03]  /*ce60*/  DFMA R182, R148, R184, R182 ;  /* 0x000000b894b6722b */ /* 0x001fc600000000b6 */
[----:B------:R-:W0:Y:S01]  /*ce70*/  LDS.64 R172, [R8+0x4b0] ;  /* 0x0004b00008ac7984 */ /* 0x000e220000000a00 */
[----:B------:R-:W-:-:S03]  /*ce80*/  DFMA R180, R92, R174, R180 ;  /* 0x000000ae5cb4722b */ /* 0x000fc600000000b4 */
[----:B------:R-:W0:Y:S01]  /*ce90*/  LDS.64 R174, [R9+0x5028] ;  /* 0x0050280009ae7984 */ /* 0x000e220000000a00 */
[----:B------:R-:W-:-:S03]  /*cea0*/  DFMA R184, R156, R170, R182 ;  /* 0x000000aa9cb8722b */ /* 0x000fc600000000b6 */
[----:B------:R-:W0:Y:S01]  /*ceb0*/  LDS.64 R170, [R7+0x4d80] ;  /* 0x004d800007aa7984 */ /* 0x000e220000000a00 */
[----:B------:R-:W-:-:S03]  /*cec0*/  DFMA R226, R128, R186, R226 ;  /* 0x000000ba80e2722b */ /* 0x000fc600000000e2 */
[----:B------:R-:W0:Y:S01]  /*ced0*/  LDS.64 R182, [R6+0x58] ;  /* 0x0000580006b67984 */ /* 0x000e220000000a00 */
[----:B------:R-:W-:-:S03]  /*cee0*/  DFMA R218, R132, R218, R184 ;  /* 0x000000da84da722b */ /* 0x000fc600000000b8 */
[----:B------:R-:W0:Y:S04]  /*cef0*/  LDS.64 R186, [R9+0x50a0] ;  /* 0x0050a00009ba7984 */ /* 0x000e280000000a00 */
[----:B------:R-:W0:Y:S01]  /*cf00*/  LDS.64 R184, [R7+0x4d88] ;  /* 0x004d880007b87984 */ /* 0x000e220000000a00 */
[----:B------:R-:W-:Y:S01]  /*cf10*/  DFMA R114, R146, R114, R226 ;  /* 0x000000729272722b */ /* 0x000fe200000000e2 */
[----:B------:R-:W-:Y:S02]  /*cf20*/  CS2R R226, SRZ ;  /* 0x0000000000e27805 */ /* 0x000fe4000001ff00 */
[----:B------:R-:W0:Y:S01]  /*cf30*/  LDS.64 R118, [R7+0x4d90] ;  /* 0x004d900007767984 */ /* 0x000e220000000a00 */
[----:B-1----:R-:W-:Y:S02]  /*cf40*/  DFMA R112, R94, R112, R180 ;  /* 0x000000705e70722b */ /* 0x002fe400000000b4 */
[----:B--2---:R-:W-:Y:S01]  /*cf50*/  DFMA R180, R154, R116, R218 ;  /* 0x000000749ab4722b */ /* 0x004fe200000000da */
[----:B------:R-:W-:Y:S01]  /*cf60*/  CS2R R232, SRZ ;  /* 0x0000000000e87805 */ /* 0x000fe2000001ff00 */
[----:B------:R-:W2:Y:S04]  /*cf70*/  @!P2 LDG.E.64.CONSTANT R226, desc[UR76][R190.64+0x1f338] ;  /* 0x01f3384cbee2a981 */ /* 0x000ea8000c1e9b00 */
[----:B------:R-:W1:Y:S01]  /*cf80*/  LDS.64 R116, [R7+0x4d98] ;  /* 0x004d980007747984 */ /* 0x000e620000000a00 */
[----:B------:R-:W-:-:S02]  /*cf90*/  DFMA R220, R168, R220, R224 ;  /* 0x000000dca8dc722b */ /* 0x000fc400000000e0 */
[----:B------:R-:W-:Y:S01]  /*cfa0*/  DFMA R180, R164, R178, R180 ;  /* 0x000000b2a4b4722b */ /* 0x000fe200000000b4 */
[----:B------:R-:W1:Y:S01]  /*cfb0*/  LDS.64 R218, [R9+0x5118] ;  /* 0x0051180009da7984 */ /* 0x000e620000000a00 */
[----:B------:R-:W-:Y:S02]  /*cfc0*/  DFMA R176, R144, R176, R114 ;  /* 0x000000b090b0722b */ /* 0x000fe40000000072 */
[----:B0-----:R-:W-:Y:S01]  /*cfd0*/  DFMA R178, R96, R172, R112 ;  /* 0x000000ac60b2722b */ /* 0x001fe20000000070 */
[----:B------:R-:W0:Y:S04]  /*cfe0*/  LDS.64 R224, [R8+0x528] ;  /* 0x0005280008e07984 */ /* 0x000e280000000a00 */
[----:B------:R-:W0:Y:S04]  /*cff0*/  LDS.128 R112, [UR6+0x7cb0] ;  /* 0x007cb006ff707984 */ /* 0x000e280008000c00 */
[----:B------:R-:W0:Y:S01]  /*d000*/  LDS.64 R168, [R7+0x4da0] ;  /* 0x004da00007a87984 */ /* 0x000e220000000a00 */
[----:B------:R-:W-:-:S03]  /*d010*/  DFMA R180, R138, R174, R180 ;  /* 0x000000ae8ab4722b */ /* 0x000fc600000000b4 */
[----:B------:R-:W0:Y:S01]  /*d020*/  LDS.64 R172, [R9+0x5190] ;  /* 0x0051900009ac7984 */ /* 0x000e220000000a00 */
[----:B------:R-:W-:-:S03]  /*d030*/  DFMA R176, R150, R170, R176 ;  /* 0x000000aa96b0722b */ /* 0x000fc600000000b0 */
[----:B------:R-:W0:Y:S01]  /*d040*/  LDS.64 R174, [R7+0x4da8] ;  /* 0x004da80007ae7984 */ /* 0x000e220000000a00 */
[----:B------:R-:W-:-:S03]  /*d050*/  DFMA R178, R98, R182, R178 ;  /* 0x000000b662b2722b */ /* 0x000fc600000000b2 */
[----:B------:R-:W0:Y:S01]  /*d060*/  LDS.64 R170, [R9+0x5208] ;  /* 0x0052080009aa7984 */ /* 0x000e220000000a00 */
[----:B------:R-:W-:Y:S02]  /*d070*/  DFMA R186, R160, R186, R180 ;  /* 0x000000baa0ba722b */ /* 0x000fe400000000b4 */
[----:B------:R-:W-:Y:S01]  /*d080*/  DFMA R176, R158, R184, R176 ;  /* 0x000000b89eb0722b */ /* 0x000fe200000000b0 */
[----:B------:R-:W0:Y:S04]  /*d090*/  LDS.128 R180, [UR6+0x7cc0] ;  /* 0x007cc006ffb47984 */ /* 0x000e280008000c00 */
[----:B------:R-:W0:Y:S03]  /*d0a0*/  LDS.64 R184, [R7+0x4db0] ;  /* 0x004db00007b87984 */ /* 0x000e260000000a00 */
[----:B------:R-:W-:Y:S01]  /*d0b0*/  DFMA R118, R134, R118, R176 ;  /* 0x000000768676722b */ /* 0x000fe200000000b0 */
[----:B------:R-:W2:Y:S04]  /*d0c0*/  @!P2 LDG.E.64.CONSTANT R232, desc[UR76][R190.64+0x2c628] ;  /* 0x02c6284cbee8a981 */ /* 0x000ea8000c1e9b00 */
[----:B------:R-:W-:Y:S03]  /*d0d0*/  LDS.64 R228, [R9+0x53e8] ;  /* 0x0053e80009e47984 */ /* 0x000fe60000000a00 */
[----:B-1----:R-:W-:-:S02]  /*d0e0*/  DFMA R118, R140, R116, R118 ;  /* 0x000000748c76722b */ /* 0x002fc40000000076 */
[----:B------:R-:W-:Y:S02]  /*d0f0*/  DFMA R186, R130, R218, R186 ;  /* 0x000000da82ba722b */ /* 0x000fe400000000ba */
[----:B0-----:R-:W-:Y:S01]  /*d100*/  DFMA R224, R100, R224, R178 ;  /* 0x000000e064e0722b */ /* 0x001fe200000000b2 */
[----:B------:R-:W0:Y:S01]  /*d110*/  LDS.128 R176, [UR6+0x7cd0] ;  /* 0x007cd006ffb07984 */ /* 0x000e220008000c00 */
[----:B------:R-:W-:Y:S02]  /*d120*/  DFMA R116, R10, R112, RZ ;  /* 0x000000700a74722b */ /* 0x000fe400000000ff */
[----:B------:R-:W-:Y:S02]  /*d130*/  DFMA R118, R166, R168, R118 ;  /* 0x000000a8a676722b */ /* 0x000fe40000000076 */
[----:B------:R-:W-:-:S04]  /*d140*/  DFMA R172, R162, R172, R186 ;  /* 0x000000aca2ac722b */ /* 0x000fc800000000ba */
[----:B------:R-:W-:Y:S01]  /*d150*/  DFMA R116, R12, R114, R116 ;  /* 0x000000720c74722b */ /* 0x000fe20000000074 */
[----:B------:R-:W1:Y:S01]  /*d160*/  LDS.64 R186, [R8+0x5a0] ;  /* 0x0005a00008ba7984 */ /* 0x000e620000000a00 */
[----:B------:R-:W-:-:S03]  /*d170*/  DFMA R218, R120, R174, R118 ;  /* 0x000000ae78da722b */ /* 0x000fc60000000076 */
[----:B------:R-:W1:Y:S01]  /*d180*/  LDS.64 R118, [R7+0x4db8] ;  /* 0x004db80007767984 */ /* 0x000e620000000a00 */
[----:B------:R-:W-:-:S03]  /*d190*/  DFMA R170, R126, R170, R172 ;  /* 0x000000aa7eaa722b */ /* 0x000fc600000000ac */
[----:B------:R-:W1:Y:S01]  /*d1a0*/  LDS.128 R172, [UR6+0x7ce0] ;  /* 0x007ce006ffac7984 */ /* 0x000e620008000c00 */
[----:B------:R-:W-:-:S03]  /*d1b0*/  DFMA R240, R14, R180, R116 ;  /* 0x000000b40ef0722b */ /* 0x000fc60000000074 */
[----:B------:R-:W1:Y:S01]  /*d1c0*/  LDS.64 R116, [R9+0x5370] ;  /* 0x0053700009747984 */ /* 0x000e620000000a00 */
[----:B------:R-:W-:-:S03]  /*d1d0*/  DFMA R236, R102, R236, R224 ;  /* 0x000000ec66ec722b */ /* 0x000fc600000000e0 */
[----:B------:R-:W1:Y:S01]  /*d1e0*/  LDS.64 R224, [R7+0x4dc0] ;  /* 0x004dc00007e07984 */ /* 0x000e620000000a00 */
[----:B------:R-:W-:Y:S02]  /*d1f0*/  DFMA R234, R122, R234, R170 ;  /* 0x000000ea7aea722b */ /* 0x000fe400000000aa */
[----:B------:R-:W-:Y:S01]  /*d200*/  DFMA R240, R16, R182, R240 ;  /* 0x000000b610f0722b */ /* 0x000fe200000000f0 */
[----:B------:R-:W1:Y:S01]  /*d210*/  LDS.128 R168, [UR6+0x7cf0] ;  /* 0x007cf006ffa87984 */ /* 0x000e620008000c00 */
[----:B------:R-:W-:-:S03]  /*d220*/  DFMA R184, R30, R184, R218 ;  /* 0x000000b81eb8722b */ /* 0x000fc600000000da */
[----:B------:R-:W-:Y:S03]  /*d230*/  LDS.64 R218, [UR6+0x7d20] ;  /* 0x007d2006ffda7984 */ /* 0x000fe60008000a00 */
[----:B0-----:R-:W-:Y:S02]  /*d240*/  DFMA R240, R18, R176, R240 ;  /* 0x000000b012f0722b */ /* 0x001fe400000000f0 */
[----:B------:R-:W-:-:S06]  /*d250*/  DFMA R234, R32, R238, R234 ;  /* 0x000000ee20ea722b */ /* 0x000fcc00000000ea */
[----:B------:R-:W-:Y:S02]  /*d260*/  DFMA R240, R20, R178, R240 ;  /* 0x000000b214f0722b */ /* 0x000fe400000000f0 */
[----:B-1----:R-:W-:Y:S02]  /*d270*/  DFMA R236, R104, R186, R236 ;  /* 0x000000ba68ec722b */ /* 0x002fe400000000ec */
[----:B------:R-:W-:Y:S01]  /*d280*/  DFMA R118, R36, R118, R184 ;  /* 0x000000762476722b */ /* 0x000fe200000000b8 */
[----:B------:R-:W0:Y:S03]  /*d290*/  LDS.128 R184, [UR6+0x7d00] ;  /* 0x007d0006ffb87984 */ /* 0x000e260008000c00 */
[----:B------:R-:W-:Y:S02]  /*d2a0*/  DFMA R240, R22, R172, R240 ;  /* 0x000000ac16f0722b */ /* 0x000fe400000000f0 */
[----:B------:R-:W-:Y:S01]  /*d2b0*/  DFMA R116, R38, R116, R234 ;  /* 0x000000742674722b */ /* 0x000fe200000000ea */
[----:B------:R-:W-:Y:S05]  /*d2c0*/  LDS.64 R234, [R6+0x68] ;  /* 0x0000680006ea7984 */ /* 0x000fea0000000a00 */
[----:B------:R-:W-:-:S02]  /*d2d0*/  DFMA R240, R24, R174, R240 ;  /* 0x000000ae18f0722b */ /* 0x000fc400000000f0 */
[----:B------:R-:W-:Y:S02]  /*d2e0*/  DFMA R224, R42, R224, R118 ;  /* 0x000000e02ae0722b */ /* 0x000fe40000000076 */
[----:B------:R-:W-:Y:S01]  /*d2f0*/  DFMA R228, R44, R228, R116 ;  /* 0x000000e42ce4722b */ /* 0x000fe20000000074 */
[----:B------:R-:W1:Y:S03]  /*d300*/  LDS.128 R116, [UR6+0x7d10] ;  /* 0x007d1006ff747984 */ /* 0x000e660008000c00 */
[----:B------:R-:W-:Y:S02]  /*d310*/  DFMA R238, R26, R168, R240 ;  /* 0x000000a81aee722b */ /* 0x000fe400000000f0 */
[----:B------:R-:W3:Y:S06]  /*d320*/  LDS.64 R240, [R7+0x4dc8] ;  /* 0x004dc80007f07984 */ /* 0x000eec0000000a00 */
[----:B------:R-:W-:-:S08]  /*d330*/  DFMA R238, R28, R170, R238 ;  /* 0x000000aa1cee722b */ /* 0x000fd000000000ee */
[----:B0-----:R-:W-:-:S08]  /*d340*/  DFMA R238, R34, R184, R238 ;  /* 0x000000b822ee722b */ /* 0x001fd000000000ee */
[----:B------:R-:W-:-:S08]  /*d350*/  DFMA R238, R40, R186, R238 ;  /* 0x000000ba28ee722b */ /* 0x000fd000000000ee */
[----:B-1----:R-:W-:Y:S02]  /*d360*/  DFMA R238, R46, R116, R238 ;  /* 0x000000742eee722b */ /* 0x002fe400000000ee */
[----:B---3--:R-:W-:Y:S02]  /*d370*/  DFMA R224, R48, R240, R224 ;  /* 0x000000f030e0722b */ /* 0x008fe400000000e0 */
[----:B------:R-:W-:-:S04]  /*d380*/  DMUL R240, R228, R192 ;  /* 0x000000c0e4f07228 */ /* 0x000fc80000000000 */
[----:B------:R-:W-:-:S04]  /*d390*/  DFMA R238, R50, R118, R238 ;  /* 0x0000007632ee722b */ /* 0x000fc800000000ee */
[----:B----4-:R-:W-:Y:S02]  /*d3a0*/  DFMA R196, R224, R196, R240 ;  /* 0x000000c4e0c4722b */ /* 0x010fe400000000f0 */
[----:B------:R-:W-:Y:S02]  /*d3b0*/  DMUL R240, R228, R198 ;  /* 0x000000c6e4f07228 */ /* 0x000fe40000000000 */
[----:B------:R-:W-:Y:S02]  /*d3c0*/  DFMA R198, R52, R218, R238 ;  /* 0x000000da34c6722b */ /* 0x000fe400000000ee */
[----:B------:R-:W-:Y:S01]  /*d3d0*/  DFMA R234, R106, R234, R236 ;  /* 0x000000ea6aea722b */ /* 0x000fe200000000ec */
[----:B------:R-:W-:Y:S03]  /*d3e0*/  LDS.64 R238, [R8+0x618] ;  /* 0x0006180008ee7984 */ /* 0x000fe60000000a00 */
[----:B------:R-:W-:Y:S01]  /*d3f0*/  DFMA R192, R224, R192, R240 ;  /* 0x000000c0e0c0722b */ /* 0x000fe200000000f0 */
[----:B------:R-:W-:Y:S01]  /*d400*/  LDS.64 R236, [R8+0x690] ;  /* 0x0006900008ec7984 */ /* 0x000fe20000000a00 */
[----:B------:R-:W-:-:S03]  /*d410*/  DFMA R240, R198, R188, R196 ;  /* 0x000000bcc6f0722b */ /* 0x000fc600000000c4 */
[----:B------:R-:W-:Y:S01]  /*d420*/  LDS.64 R196, [R6+0x70] ;  /* 0x0000700006c47984 */ /* 0x000fe20000000a00 */
[----:B------:R-:W-:Y:S06]  /*d430*/  BAR.SYNC.DEFER_BLOCKING 0x0 ;  /* 0x0000000000007b1d */ /* 0x000fec0000010000 */
[----:B------:R0:W-:Y:S02]  /*d440*/  STS.64 [R251], R240 ;  /* 0x000000f0fb007388 */ /* 0x0001e40000000a00 */
[----:B0-----:R-:W-:-:S06]  /*d450*/  CS2R R240, SRZ ;  /* 0x0000000000f07805 */ /* 0x001fcc000001ff00 */
[----:B------:R0:W3:Y:S01]  /*d460*/  @!P2 LDG.E.64.CONSTANT R240, desc[UR76][R190.64+0x25cb0] ;  /* 0x025cb04cbef0a981 */ /* 0x0000e2000c1e9b00 */
[----:B--2---:R-:W-:-:S07]  /*d470*/  DFMA R192, R198, R226, R192 ;  /* 0x000000e2c6c0722b */ /* 0x004fce00000000c0 */
        /* <DEDUP_REMOVED lines=16> */
[----:B------:R-:W-:-:S03]  /*d580*/  DFMA R224, R224, R188, R226 ;  /* 0x000000bce0e0722b */ /* 0x000fc600000000e2 */
[----:B------:R-:W2:Y:S04]  /*d590*/  LDS.64 R188, [R8+0x168] ;  /* 0x0001680008bc7984 */ /* 0x000ea80000000a00 */
[----:B------:R-:W-:Y:S01]  /*d5a0*/  LDS.64 R226, [R8+0x1e0] ;  /* 0x0001e00008e27984 */ /* 0x000fe20000000a00 */
[----:B-1----:R-:W-:-:S03]  /*d5b0*/  DFMA R232, R62, R192, R232 ;  /* 0x000000c03ee8722b */ /* 0x002fc600000000e8 */
[----:B------:R-:W1:Y:S05]  /*d5c0*/  LDS.64 R192, [R6+0x20] ;  /* 0x0000200006c07984 */ /* 0x000e6a0000000a00 */
[----:B------:R-:W-:-:S08]  /*d5d0*/  DFMA R228, R64, R228, R232 ;  /* 0x000000e440e4722b */ /* 0x000fd000000000e8 */
[----:B0-----:R-:W-:-:S08]  /*d5e0*/  DFMA R190, R66, R190, R228 ;  /* 0x000000be42be722b */ /* 0x001fd000000000e4 */
[----:B--2---:R-:W-:Y:S02]  /*d5f0*/  DFMA R188, R68, R188, R190 ;  /* 0x000000bc44bc722b */ /* 0x004fe400000000be */
[----:B------:R-:W0:Y:S01]  /*d600*/  LDS.64 R190, [R6+0x28] ;  /* 0x0000280006be7984 */ /* 0x000e220000000a00 */
[----:B------:R-:W-:-:S03]  /*d610*/  DFMA R234, R108, R238, R234 ;  /* 0x000000ee6cea722b */ /* 0x000fc600000000ea */
[----:B------:R-:W-:Y:S02]  /*d620*/  LDS.64 R238, [R6+0x68] ;  /* 0x0000680006ee7984 */ /* 0x000fe40000000a00 */
[----:B-1----:R-:W-:Y:S02]  /*d630*/  DFMA R192, R70, R192, R188 ;  /* 0x000000c046c0722b */ /* 0x002fe400000000bc */
[----:B------:R-:W1:Y:S01]  /*d640*/  LDS.64 R188, [R8+0x258] ;  /* 0x0002580008bc7984 */ /* 0x000e620000000a00 */
[----:B------:R-:W-:-:S03]  /*d650*/  DFMA R196, R110, R196, R234 ;  /* 0x000000c46ec4722b */ /* 0x000fc600000000ea */
[----:B------:R-:W-:Y:S02]  /*d660*/  LDS.64 R234, [R7+0x54c8] ;  /* 0x0054c80007ea7984 */ /* 0x000fe40000000a00 */
[----:B------:R-:W-:Y:S02]  /*d670*/  DFMA R226, R72, R226, R192 ;  /* 0x000000e248e2722b */ /* 0x000fe400000000c0 */
[----:B------:R-:W2:Y:S01]  /*d680*/  @!P2 LDC.64 R192, c[0x0][0x390] ;  /* 0x0000e400ffc0ab82 */ /* 0x000ea20000000a00 */
[----:B------:R-:W-:Y:S02]  /*d690*/  DFMA R236, R124, R236, R196 ;  /* 0x000000ec7cec722b */ /* 0x000fe400000000c4 */
[----:B------:R-:W-:Y:S01]  /*d6a0*/  LDS.64 R196, [R8+0x2d0] ;  /* 0x0002d00008c47984 */ /* 0x000fe20000000a00 */
[----:B---3--:R-:W-:-:S03]  /*d6b0*/  DFMA R224, R198, R240, R224 ;  /* 0x000000f0c6e0722b */ /* 0x008fc600000000e0 */
[----:B------:R-:W3:Y:S01]  /*d6c0*/  LDS.64 R198, [R6+0x30] ;  /* 0x0000300006c67984 */ /* 0x000ee20000000a00 */
[----:B0-----:R-:W-:-:S04]  /*d6d0*/  DFMA R190, R74, R190, R226 ;  /* 0x000000be4abe722b */ /* 0x001fc800000000e2 */
[----:B------:R-:W-:Y:S02]  /*d6e0*/  DFMA R244, R112, R224, R194 ;  /* 0x000000e070f4722b */ /* 0x000fe400000000c2 */
[----:B------:R-:W-:Y:S01]  /*d6f0*/  DFMA R242, R224, R114, R200 ;  /* 0x00000072e0f2722b */ /* 0x000fe200000000c8 */
[----:B------:R-:W0:Y:S01]  /*d700*/  LDS.64 R112, [R6+0x38] ;  /* 0x0000380006707984 */ /* 0x000e220000000a00 */
[----:B------:R-:W-:Y:S01]  /*d710*/  @!P2 IMAD R115, R0, 0x5c49, R252 ;  /* 0x00005c490073a824 */ /* 0x000fe200078e02fc */
[----:B-1----:R-:W-:Y:S01]  /*d720*/  DFMA R194, R76, R188, R190 ;  /* 0x000000bc4cc2722b */ /* 0x002fe200000000be */
[----:B------:R-:W-:Y:S02]  /*d730*/  CS2R R190, SRZ ;  /* 0x0000000000be7805 */ /* 0x000fe4000001ff00 */
[----:B--2---:R-:W-:Y:S02]  /*d740*/  @!P2 IMAD.WIDE R188, R115, 0x8, R192 ;  /* 0x0000000873bca825 */ /* 0x004fe400078e02c0 */
[----:B------:R-:W1:Y:S01]  /*d750*/  LDS.64 R114, [R8+0x348] ;  /* 0x0003480008727984 */ /* 0x000e620000000a00 */
[----:B------:R-:W-:-:S03]  /*d760*/  CS2R R192, SRZ ;  /* 0x0000000000c07805 */ /* 0x000fc6000001ff00 */
[----:B------:R-:W2:Y:S04]  /*d770*/  @!P2 LDG.E.64.CONSTANT R190, desc[UR76][R188.64+0xbdd8] ;  /* 0x00bdd84cbcbea981 */ /* 0x000ea8000c1e9b00 */
[----:B------:R-:W4:Y:S01]  /*d780*/  @!P2 LDG.E.64.CONSTANT R192, desc[UR76][R188.64+0x5460] ;  /* 0x0054604cbcc0a981 */ /* 0x000f22000c1e9b00 */
[----:B------:R-:W-:-:S03]  /*d790*/  DFMA R230, R224, R182, R230 ;  /* 0x000000b6e0e6722b */ /* 0x000fc600000000e6 */
[----:B------:R-:W1:Y:S01]  /*d7a0*/  LDS.64 R182, [R6+0x40] ;  /* 0x0000400006b67984 */ /* 0x000e620000000a00 */
[----:B---3--:R-:W-:Y:S01]  /*d7b0*/  DFMA R198, R78, R198, R194 ;  /* 0x000000c64ec6722b */ /* 0x008fe200000000c2 */
[----:B------:R-:W-:-:S06]  /*d7c0*/  CS2R R194, SRZ ;  /* 0x0000000000c27805 */ /* 0x000fcc000001ff00 */
[----:B------:R-:W3:Y:S01]  /*d7d0*/  @!P2 LDG.E.64.CONSTANT R194, desc[UR76][R188.64+0x190c8] ;  /* 0x0190c84cbcc2a981 */ /* 0x000ee2000c1e9b00 */
[----:B------:R-:W-:Y:S01]  /*d7e0*/  DFMA R198, R80, R196, R198 ;  /* 0x000000c450c6722b */ /* 0x000fe200000000c6 */
[----:B------:R-:W-:Y:S01]  /*d7f0*/  CS2R R196, SRZ ;  /* 0x0000000000c47805 */ /* 0x000fe2000001ff00 */
[----:B------:R-:W-:Y:S01]  /*d800*/  DFMA R232, R180, R224, R202 ;  /* 0x000000e0b4e8722b */ /* 0x000fe200000000ca */
[----:B------:R-:W1:Y:S04]  /*d810*/  LDS.64 R180, [R8+0x3c0] ;  /* 0x0003c00008b47984 */ /* 0x000e680000000a00 */
[----:B------:R-:W3:Y:S01]  /*d820*/  @!P2 LDG.E.64.CONSTANT R196, desc[UR76][R188.64+0x12750] ;  /* 0x0127504cbcc4a981 */ /* 0x000ee2000c1e9b00 */
[----:B0-----:R-:W-:-:S03]  /*d830*/  DFMA R200, R82, R112, R198 ;  /* 0x0000007052c8722b */ /* 0x001fc600000000c6 */
[----:B------:R-:W0:Y:S01]  /*d840*/  LDS.64 R112, [R7+0x5460] ;  /* 0x0054600007707984 */ /* 0x000e220000000a00 */
[----:B------:R-:W-:-:S04]  /*d850*/  DFMA R198, R224, R178, R246 ;  /* 0x000000b2e0c6722b */ /* 0x000fc800000000f6 */
[----:B-1----:R-:W-:Y:S01]  /*d860*/  DFMA R178, R84, R114, R200 ;  /* 0x0000007254b2722b */ /* 0x002fe200000000c8 */
[----:B------:R-:W1:Y:S01]  /*d870*/  LDS.64 R114, [R7+0x5468] ;  /* 0x0054680007727984 */ /* 0x000e620000000a00 */
[-C--:B------:R-:W-:Y:S02]  /*d880*/  DFMA R228, R176, R224.reuse, R248 ;  /* 0x000000e0b0e4722b */ /* 0x080fe400000000f8 */
[----:B------:R-:W-:Y:S01]  /*d890*/  DFMA R204, R172, R224, R204 ;  /* 0x000000e0accc722b */ /* 0x000fe200000000cc */
[----:B------:R-:W1:Y:S04]  /*d8a0*/  LDS.64 R176, [R6+0x48] ;  /* 0x0000480006b07984 */ /* 0x000e680000000a00 */
[----:B------:R-:W1:Y:S01]  /*d8b0*/  LDS.64 R172, [R9+0x5460] ;  /* 0x0054600009ac7984 */ /* 0x000e620000000a00 */
[----:B------:R-:W-:-:S02]  /*d8c0*/  DFMA R206, R224, R174, R206 ;  /* 0x000000aee0ce722b */ /* 0x000fc400000000ce */
[----:B------:R-:W-:Y:S01]  /*d8d0*/  DFMA R208, R168, R224, R208 ;  /* 0x000000e0a8d0722b */ /* 0x000fe200000000d0 */
[----:B------:R-:W-:Y:S01]  /*d8e0*/  LDS.64 R174, [R9+0x54d8] ;  /* 0x0054d80009ae7984 */ /* 0x000fe20000000a00 */
[----:B------:R-:W-:-:S03]  /*d8f0*/  DFMA R182, R86, R182, R178 ;  /* 0x000000b656b6722b */ /* 0x000fc600000000b2 */
[----:B------:R-:W1:Y:S04]  /*d900*/  LDS.64 R168, [R8+0x438] ;  /* 0x0004380008a87984 */ /* 0x000e680000000a00 */
[----:B------:R-:W1:Y:S01]  /*d910*/  LDS.64 R178, [R7+0x5470] ;  /* 0x0054700007b27984 */ /* 0x000e620000000a00 */
[----:B------:R-:W-:-:S03]  /*d920*/  DFMA R220, R224, R170, R220 ;  /* 0x000000aae0dc722b */ /* 0x000fc600000000dc */
[----:B------:R-:W1:Y:S01]  /*d930*/  LDS.64 R170, [R6+0x50] ;  /* 0x0000500006aa7984 */ /* 0x000e620000000a00 */
[----:B------:R-:W-:-:S03]  /*d940*/  DFMA R200, R88, R180, R182 ;  /* 0x000000b458c8722b */ /* 0x000fc600000000b6 */
[----:B------:R-:W1:Y:S04]  /*d950*/  LDS.64 R182, [R7+0x5478] ;  /* 0x0054780007b67984 */ /* 0x000e680000000a00 */
[----:B------:R-:W1:Y:S01]  /*d960*/  LDS.64 R180, [R9+0x5550] ;  /* 0x0055500009b47984 */ /* 0x000e620000000a00 */
[----:B------:R-:W-:Y:S02]  /*d970*/  DFMA R210, R224, R186, R210 ;  /* 0x000000bae0d2722b */ /* 0x000fe400000000d2 */
[----:B0-----:R-:W-:Y:S02]  /*d980*/  DFMA R202, R136, R112, RZ ;  /* 0x0000007088ca722b */ /* 0x001fe400000000ff */
[----:B------:R-:W-:Y:S01]  /*d990*/  DFMA R186, R116, R224, R212 ;  /* 0x000000e074ba722b */ /* 0x000fe200000000d4 */
[----:B------:R-:W0:Y:S04]  /*d9a0*/  LDS.64 R112, [R8+0x4b0] ;  /* 0x0004b00008707984 */ /* 0x000e280000000a00 */
[----:B------:R-:W0:Y:S01]  /*d9b0*/  LDS.64 R116, [R9+0x55c8] ;  /* 0x0055c80009747984 */ /* 0x000e220000000a00 */
[----:B------:R-:W-:-:S02]  /*d9c0*/  DFMA R214, R224, R118, R214 ;  /* 0x00000076e0d6722b */ /* 0x000fc400000000d6 */
[----:B-1----:R-:W-:Y:S01]  /*d9d0*/  DFMA R202, R142, R114, R202 ;  /* 0x000000728eca722b */ /* 0x002fe200000000ca */
[----:B------:R-:W1:Y:S04]  /*d9e0*/  LDS.64 R118, [R7+0x5480] ;  /* 0x0054800007767984 */ /* 0x000e680000000a00 */
[----:B------:R-:W1:Y:S01]  /*d9f0*/  LDS.64 R114, [R9+0x5640] ;  /* 0x0056400009727984 */ /* 0x000e620000000a00 */
[----:B------:R-:W-:Y:S02]  /*da00*/  DFMA R200, R90, R176, R200 ;  /* 0x000000b05ac8722b */ /* 0x000fe400000000c8 */
[----:B------:R-:W-:-:S06]  /*da10*/  DFMA R172, R152, R172, RZ ;  /* 0x000000ac98ac722b */ /* 0x000fcc00000000ff */
[----:B------:R-:W-:Y:S02]  /*da20*/  DFMA R200, R92, R168, R200 ;  /* 0x000000a85cc8722b */ /* 0x000fe400000000c8 */
[----:B------:R-:W-:Y:S01]  /*da30*/  DFMA R176, R148, R174, R172 ;  /* 0x000000ae94b0722b */ /* 0x000fe200000000ac */
[----:B------:R-:W1:Y:S01]  /*da40*/  LDS.64 R168, [R7+0x5488] ;  /* 0x0054880007a87984 */ /* 0x000e620000000a00 */
[----:B------:R-:W-:-:S03]  /*da50*/  DFMA R178, R128, R178, R202 ;  /* 0x000000b280b2722b */ /* 0x000fc600000000ca */
[----:B------:R-:W1:Y:S04]  /*da60*/  LDS.64 R174, [R6+0x58] ;  /* 0x0000580006ae7984 */ /* 0x000e680000000a00 */
[----:B------:R-:W1:Y:S01]  /*da70*/  LDS.64 R172, [R9+0x56b8] ;  /* 0x0056b80009ac7984 */ /* 0x000e620000000a00 */
[----:B------:R-:W-:Y:S02]  /*da80*/  DFMA R200, R94, R170, R200 ;  /* 0x000000aa5ec8722b */ /* 0x000fe400000000c8 */
[----:B------:R-:W-:Y:S01]  /*da90*/  DFMA R182, R146, R182, R178 ;  /* 0x000000b692b6722b */ /* 0x000fe200000000b2 */
[----:B------:R-:W1:Y:S01]  /*daa0*/  LDS.64 R170, [R7+0x5490] ;  /* 0x0054900007aa7984 */ /* 0x000e620000000a00 */
[----:B------:R-:W-:-:S03]  /*dab0*/  DFMA R202, R156, R180, R176 ;  /* 0x000000b49cca722b */ /* 0x000fc600000000b0 */
[----:B------:R-:W1:Y:S01]  /*dac0*/  LDS.64 R178, [R9+0x5730] ;  /* 0x0057300009b27984 */ /* 0x000e620000000a00 */
[----:B0-----:R-:W-:-:S03]  /*dad0*/  DFMA R180, R96, R112, R200 ;  /* 0x0000007060b4722b */ /* 0x001fc600000000c8 */
[----:B------:R-:W0:Y:S01]  /*dae0*/  LDS.64 R176, [R7+0x5498] ;  /* 0x0054980007b07984 */ /* 0x000e220000000a00 */
[----:B------:R-:W-:-:S03]  /*daf0*/  DFMA R202, R132, R116, R202 ;  /* 0x0000007484ca722b */ /* 0x000fc600000000ca */
[----:B------:R-:W0:Y:S01]  /*db00*/  LDS.64 R112, [R9+0x57a8] ;  /* 0x0057a80009707984 */ /* 0x000e220000000a00 */
[----:B-1----:R-:W-:-:S03]  /*db10*/  DFMA R182, R144, R118, R182 ;  /* 0x0000007690b6722b */ /* 0x002fc600000000b6 */
[----:B------:R-:W1:Y:S01]  /*db20*/  LDS.64 R118, [R7+0x54a0] ;  /* 0x0054a00007767984 */ /* 0x000e620000000a00 */
[----:B------:R-:W-:-:S03]  /*db30*/  DFMA R212, R154, R114, R202 ;  /* 0x000000729ad4722b */ /* 0x000fc600000000ca */
[----:B------:R-:W1:Y:S04]  /*db40*/  LDS.64 R114, [R9+0x5820] ;  /* 0x0058200009727984 */ /* 0x000e680000000a00 */
[----:B------:R-:W1:Y:S04]  /*db50*/  LDS.64 R116, [R8+0x528] ;  /* 0x0005280008747984 */ /* 0x000e680000000a00 */
[----:B------:R-:W1:Y:S01]  /*db60*/  LDS.64 R200, [R7+0x54a8] ;  /* 0x0054a80007c87984 */ /* 0x000e620000000a00 */
[----:B------:R-:W-:Y:S02]  /*db70*/  DFMA R182, R150, R168, R182 ;  /* 0x000000a896b6722b */ /* 0x000fe400000000b6 */
[----:B------:R-:W-:Y:S01]  /*db80*/  DFMA R202, R98, R174, R180 ;  /* 0x000000ae62ca722b */ /* 0x000fe200000000b4 */
[----:B------:R-:W1:Y:S01]  /*db90*/  LDS.64 R168, [R6+0x60] ;  /* 0x0000600006a87984 */ /* 0x000e620000000a00 */
[----:B------:R-:W-:-:S03]  /*dba0*/  DFMA R180, R164, R172, R212 ;  /* 0x000000aca4b4722b */ /* 0x000fc600000000d4 */
[----:B------:R-:W-:Y:S04]  /*dbb0*/  LDS.64 R174, [R7+0x54b0] ;  /* 0x0054b00007ae7984 */ /* 0x000fe80000000a00 */
[----:B------:R-:W1:Y:S04]  /*dbc0*/  LDS.64 R172, [R9+0x5898] ;  /* 0x0058980009ac7984 */ /* 0x000e680000000a00 */
[----:B------:R-:W1:Y:S01]  /*dbd0*/  LDS.64 R212, [UR6+0x7d28] ;  /* 0x007d2806ffd47984 */ /* 0x000e620008000a00 */
[----:B------:R-:W-:Y:S02]  /*dbe0*/  DFMA R170, R158, R170, R182 ;  /* 0x000000aa9eaa722b */ /* 0x000fe400000000b6 */
[----:B------:R-:W-:Y:S01]  /*dbf0*/  DFMA R178, R138, R178, R180 ;  /* 0x000000b28ab2722b */ /* 0x000fe200000000b4 */
[----:B------:R-:W1:Y:S05]  /*dc00*/  LDS.128 R180, [UR6+0x7d30] ;  /* 0x007d3006ffb47984 */ /* 0x000e6a0008000c00 */
[----:B0-----:R-:W-:-:S02]  /*dc10*/  DFMA R176, R134, R176, R170 ;  /* 0x000000b086b0722b */ /* 0x001fc400000000aa */
[----:B------:R-:W-:Y:S01]  /*dc20*/  DFMA R178, R160, R112, R178 ;  /* 0x00000070a0b2722b */ /* 0x000fe200000000b2 */
[----:B------:R-:W0:Y:S01]  /*dc30*/  LDS.64 R170, [R9+0x5910] ;  /* 0x0059100009aa7984 */ /* 0x000e220000000a00 */
[----:B------:R-:W-:Y:S02]  /*dc40*/  DADD R222, R222, R236 ;  /* 0x00000000dede7229 */ /* 0x000fe400000000ec */
[----:B------:R-:W-:Y:S01]  /*dc50*/  DFMA R226, R218, R224, R216 ;  /* 0x000000e0dae2722b */ /* 0x000fe200000000d8 */
[----:B------:R-:W0:Y:S01]  /*dc60*/  LDS.64 R112, [R7+0x54b8] ;  /* 0x0054b80007707984 */ /* 0x000e220000000a00 */
[----:B-1----:R-:W-:Y:S02]  /*dc70*/  DFMA R118, R140, R118, R176 ;  /* 0x000000768c76722b */ /* 0x002fe400000000b0 */
[----:B------:R-:W-:Y:S01]  /*dc80*/  DFMA R114, R130, R114, R178 ;  /* 0x000000728272722b */ /* 0x000fe200000000b2 */
[----:B------:R-:W-:Y:S01]  /*dc90*/  LDS.64 R236, [R7+0x54d0] ;  /* 0x0054d00007ec7984 */ /* 0x000fe20000000a00 */
[----:B------:R-:W-:-:S03]  /*dca0*/  CS2R R218, SRZ ;  /* 0x0000000000da7805 */ /* 0x000fc6000001ff00 */
[----:B------:R-:W1:Y:S01]  /*dcb0*/  LDS.128 R176, [UR6+0x7d40] ;  /* 0x007d4006ffb07984 */ /* 0x000e620008000c00 */
[----:B------:R-:W-:Y:S02]  /*dcc0*/  DFMA R202, R100, R116, R202 ;  /* 0x0000007464ca722b */ /* 0x000fe400000000ca */
[----:B------:R-:W-:Y:S01]  /*dcd0*/  DFMA R118, R166, R200, R118 ;  /* 0x000000c8a676722b */ /* 0x000fe20000000076 */
[----:B------:R-:W1:Y:S01]  /*dce0*/  LDS.64 R116, [R9+0x5988] ;  /* 0x0059880009747984 */ /* 0x000e620000000a00 */
[----:B------:R-:W-:-:S03]  /*dcf0*/  DFMA R184, R184, R224, R222 ;  /* 0x000000e0b8b8722b */ /* 0x000fc600000000de */
[----:B------:R-:W3:Y:S04]  /*dd00*/  @!P2 LDG.E.64.CONSTANT R218, desc[UR76][R188.64+0x1fa40] ;  /* 0x01fa404cbcdaa981 */ /* 0x000ee8000c1e9b00 */
[----:B------:R-:W1:Y:S01]  /*dd10*/  LDS.64 R222, [R8+0x5a0] ;  /* 0x0005a00008de7984 */ /* 0x000e620000000a00 */
[----:B------:R-:W-:Y:S02]  /*dd20*/  DFMA R168, R102, R168, R202 ;  /* 0x000000a866a8722b */ /* 0x000fe400000000ca */
[----:B------:R-:W-:Y:S01]  /*dd30*/  DFMA R114, R162, R172, R114 ;  /* 0x000000aca272722b */ /* 0x000fe20000000072 */
[----:B------:R-:W-:Y:S01]  /*dd40*/  LDS.64 R200, [R7+0x54c0] ;  /* 0x0054c00007c87984 */ /* 0x000fe20000000a00 */
[----:B------:R-:W-:Y:S02]  /*dd50*/  DFMA R202, R120, R174, R118 ;  /* 0x000000ae78ca722b */ /* 0x000fe40000000076 */
[----:B------:R-:W-:Y:S01]  /*dd60*/  DFMA R216, R10, R212, RZ ;  /* 0x000000d40ad8722b */ /* 0x000fe200000000ff */
[----:B------:R-:W1:Y:S04]  /*dd70*/  LDS.128 R172, [UR6+0x7d50] ;  /* 0x007d5006ffac7984 */ /* 0x000e680008000c00 */
[----:B------:R-:W1:Y:S03]  /*dd80*/  LDS.64 R118, [R9+0x5a00] ;  /* 0x005a000009767984 */ /* 0x000e660000000a00 */
[----:B------:R-:W-:Y:S01]  /*dd90*/  DFMA R216, R12, R180, R216 ;  /* 0x000000b40cd8722b */ /* 0x000fe200000000d8 */
[----:B------:R-:W-:Y:S01]  /*dda0*/  LDS.64 R224, [R9+0x5af0] ;  /* 0x005af00009e07984 */ /* 0x000fe20000000a00 */
[----:B0-----:R-:W-:-:S06]  /*ddb0*/  DFMA R170, R126, R170, R114 ;  /* 0x000000aa7eaa722b */ /* 0x001fcc0000000072 */
[----:B------:R-:W-:Y:S02]  /*ddc0*/  DFMA R114, R14, R182, R216 ;  /* 0x000000b60e72722b */ /* 0x000fe400000000d8 */
[----:B------:R-:W-:-:S06]  /*ddd0*/  DFMA R112, R30, R112, R202 ;  /* 0x000000701e70722b */ /* 0x000fcc00000000ca */
[----:B-1----:R-:W-:Y:S02]  /*dde0*/  DFMA R114, R16, R176, R114 ;  /* 0x000000b01072722b */ /* 0x002fe40000000072 */
[----:B------:R-:W-:Y:S01]  /*ddf0*/  DFMA R202, R122, R116, R170 ;  /* 0x000000747aca722b */ /* 0x000fe200000000aa */
[----:B------:R-:W0:Y:S05]  /*de00*/  LDS.64 R116, [R9+0x5a78] ;  /* 0x005a780009747984 */ /* 0x000e2a0000000a00 */
[----:B------:R-:W-:Y:S02]  /*de10*/  DFMA R114, R18, R178, R114 ;  /* 0x000000b21272722b */ /* 0x000fe40000000072 */
[----:B------:R-:W-:Y:S01]  /*de20*/  DFMA R222, R104, R222, R168 ;  /* 0x000000de68de722b */ /* 0x000fe200000000a8 */
[----:B------:R-:W1:Y:S05]  /*de30*/  LDS.128 R168, [UR6+0x7d60] ;  /* 0x007d6006ffa87984 */ /* 0x000e6a0008000c00 */
[----:B------:R-:W-:-:S02]  /*de40*/  DFMA R114, R20, R172, R114 ;  /* 0x000000ac1472722b */ /* 0x000fc40000000072 */
[----:B------:R-:W-:-:S06]  /*de50*/  DFMA R200, R36, R200, R112 ;  /* 0x000000c824c8722b */ /* 0x000fcc0000000070 */
[----:B------:R-:W-:Y:S02]  /*de60*/  DFMA R240, R22, R174, R114 ;  /* 0x000000ae16f0722b */ /* 0x000fe40000000072 */
[----:B------:R-:W2:Y:S01]  /*de70*/  LDS.128 R112, [UR6+0x7d70] ;  /* 0x007d7006ff707984 */ /* 0x000ea20008000c00 */
[----:B------:R-:W-:Y:S01]  /*de80*/  CS2R R216, SRZ ;  /* 0x0000000000d87805 */ /* 0x000fe2000001ff00 */
[----:B------:R-:W-:Y:S02]  /*de90*/  DFMA R118, R32, R118, R202 ;  /* 0x000000762076722b */ /* 0x000fe400000000ca */
[----:B------:R-:W-:Y:S01]  /*dea0*/  DFMA R234, R42, R234, R200 ;  /* 0x000000ea2aea722b */ /* 0x000fe200000000c8 */
[----:B------:R-:W4:Y:S04]  /*deb0*/  LDS.128 R200, [UR6+0x7d80] ;  /* 0x007d8006ffc87984 */ /* 0x000f280008000c00 */
[----:B------:R-:W3:Y:S01]  /*dec0*/  @!P2 LDG.E.64.CONSTANT R216, desc[UR76][R188.64+0x2cd30] ;  /* 0x02cd304cbcd8a981 */ /* 0x000ee2000c1e9b00 */
[----:B0-----:R-:W-:-:S02]  /*ded0*/  DFMA R116, R38, R116, R118 ;  /* 0x000000742674722b */ /* 0x001fc40000000076 */
[----:B-1----:R-:W-:-:S06]  /*dee0*/  DFMA R240, R24, R168, R240 ;  /* 0x000000a818f0722b */ /* 0x002fcc00000000f0 */
[----:B------:R-:W-:Y:S02]  /*def0*/  DFMA R224, R44, R224, R116 ;  /* 0x000000e02ce0722b */ /* 0x000fe40000000074 */
[----:B------:R-:W0:Y:S01]  /*df00*/  LDS.128 R116, [UR6+0x7d90] ;  /* 0x007d9006ff747984 */ /* 0x000e220008000c00 */
[----:B------:R-:W-:-:S08]  /*df10*/  DFMA R240, R26, R170, R240 ;  /* 0x000000aa1af0722b */ /* 0x000fd000000000f0 */
[----:B--2---:R-:W-:-:S08]  /*df20*/  DFMA R240, R28, R112, R240 ;  /* 0x000000701cf0722b */ /* 0x004fd000000000f0 */
[----:B------:R-:W-:-:S08]  /*df30*/  DFMA R240, R34, R114, R240 ;  /* 0x0000007222f0722b */ /* 0x000fd000000000f0 */
[----:B----4-:R-:W-:Y:S02]  /*df40*/  DFMA R240, R40, R200, R240 ;  /* 0x000000c828f0722b */ /* 0x010fe400000000f0 */
[----:B------:R-:W-:-:S06]  /*df50*/  DFMA R234, R48, R236, R234 ;  /* 0x000000ec30ea722b */ /* 0x000fcc00000000ea */
[----:B------:R-:W-:Y:S02]  /*df60*/  DFMA R240, R46, R202, R240 ;  /* 0x000000ca2ef0722b */ /* 0x000fe400000000f0 */
[----:B------:R-:W-:-:S06]  /*df70*/  DMUL R236, R224, R190 ;  /* 0x000000bee0ec7228 */ /* 0x000fcc0000000000 */
[----:B0-----:R-:W-:Y:S02]  /*df80*/  DFMA R240, R50, R116, R240 ;  /* 0x0000007432f0722b */ /* 0x001fe400000000f0 */
[----:B------:R-:W-:Y:S02]  /*df90*/  DFMA R192, R234, R192, R236 ;  /* 0x000000c0eac0722b */ /* 0x000fe400000000ec */
[----:B---3--:R-:W-:Y:S01]  /*dfa0*/  DMUL R194, R224, R194 ;  /* 0x000000c2e0c27228 */ /* 0x008fe20000000000 */
[----:B------:R-:W0:Y:S03]  /*dfb0*/  LDS.64 R236, [R8+0x618] ;  /* 0x0006180008ec7984 */ /* 0x000e260000000a00 */
[----:B------:R-:W-:Y:S02]  /*dfc0*/  DFMA R240, R52, R118, R240 ;  /* 0x0000007634f0722b */ /* 0x000fe400000000f0 */
[----:B------:R-:W-:-:S02]  /*dfd0*/  DFMA R222, R106, R238, R222 ;  /* 0x000000ee6ade722b */ /* 0x000fc400000000de */
[----:B------:R-:W-:Y:S01]  /*dfe0*/  DFMA R194, R234, R190, R194 ;  /* 0x000000beeac2722b */ /* 0x000fe200000000c2 */
[----:B------:R-:W-:Y:S03]  /*dff0*/  LDS.64 R190, [R8+0x690] ;  /* 0x0006900008be7984 */ /* 0x000fe60000000a00 */
[----:B------:R-:W-:Y:S01]  /*e000*/  DFMA R238, R240, R196, R192 ;  /* 0x000000c4f0ee722b */ /* 0x000fe200000000c0 */
[----:B------:R-:W1:Y:S01]  /*e010*/  LDS.64 R192, [R6+0x70] ;  /* 0x0000700006c07984 */ /* 0x000e620000000a00 */
[----:B------:R-:W-:Y:S06]  /*e020*/  BAR.SYNC.DEFER_BLOCKING 0x0 ;  /* 0x0000000000007b1d */ /* 0x000fec0000010000 */
[----:B------:R2:W-:Y:S02]  /*e030*/  STS.64 [R251], R238 ;  /* 0x000000eefb007388 */ /* 0x0005e40000000a00 */
[----:B--2---:R-:W-:-:S06]  /*e040*/  CS2R R238, SRZ ;  /* 0x0000000000ee7805 */ /* 0x004fcc000001ff00 */
[----:B------:R2:W3:Y:S01]  /*e050*/  @!P2 LDG.E.64.CONSTANT R238, desc[UR76][R188.64+0x263b8] ;  /* 0x0263b84cbceea981 */ /* 0x0004e2000c1e9b00 */
[----:B0-----:R-:W-:-:S08]  /*e060*/  DFMA R222, R108, R236, R222 ;  /* 0x000000ec6cde722b */ /* 0x001fd000000000de */
[----:B-1----:R-:W-:Y:S02]  /*e070*/  DFMA R192, R110, R192, R222 ;  /* 0x000000c06ec0722b */ /* 0x002fe400000000de */
[----:B------:R-:W-:-:S07]  /*e080*/  DFMA R194, R240, R218, R194 ;  /* 0x000000daf0c2722b */ /* 0x000fce00000000c2 */
[----:B------:R-:W-:Y:S01]  /*e090*/  STS.64 [R250], R194 ;  /* 0x000000c2fa007388 */ /* 0x000fe20000000a00 */
[----:B------:R-:W-:Y:S06]  /*e0a0*/  BAR.SYNC.DEFER_BLOCKING 0x0 ;  /* 0x0000000000007b1d */ /* 0x000fec0000010000 */
[----:B--2---:R-:W0:Y:S01]  /*e0b0*/  LDS.64 R188, [R6] ;  /* 0x0000000006bc7984 */ /* 0x004e220000000a00 */
[----:B------:R-:W-:-:S03]  /*e0c0*/  DMUL R218, R224, R218 ;  /* 0x000000dae0da7228 */ /* 0x000fc60000000000 */
[----:B------:R-:W1:Y:S04]  /*e0d0*/  LDS.64 R224, [R8] ;  /* 0x0000000008e07984 */ /* 0x000e680000000a00 */
[----:B------:R-:W-:Y:S01]  /*e0e0*/  LDS.64 R194, [R8+0x78] ;  /* 0x0000780008c27984 */ /* 0x000fe20000000a00 */
[----:B------:R-:W-:Y:S02]  /*e0f0*/  DMUL R216, R216, UR10 ;  /* 0x0000000ad8d87c28 */ /* 0x000fe40008000000 */
[----:B0-----:R-:W-:-:S08]  /*e100*/  DMUL R188, R54, R188 ;  /* 0x000000bc36bc7228 */ /* 0x001fd00000000000 */
[----:B------:R-:W-:Y:S02]  /*e110*/  DFMA R222, R46, R216, R188 ;  /* 0x000000d82ede722b */ /* 0x000fe400000000bc */
[----:B------:R-:W0:Y:S04]  /*e120*/  LDS.64 R188, [R6+0x8] ;  /* 0x0000080006bc7984 */ /* 0x000e280000000a00 */
[----:B------:R-:W2:Y:S01]  /*e130*/  LDS.64 R216, [R6+0x10] ;  /* 0x0000100006d87984 */ /* 0x000ea20000000a00 */
[----:B------:R-:W-:Y:S02]  /*e140*/  DFMA R196, R234, R196, R218 ;  /* 0x000000c4eac4722b */ /* 0x000fe400000000da */
[----:B-1----:R-:W-:Y:S01]  /*e150*/  DFMA R222, R56, R224, R222 ;  /* 0x000000e038de722b */ /* 0x002fe200000000de */
[----:B------:R-:W1:Y:S01]  /*e160*/  LDS.64 R218, [R8+0xf0] ;  /* 0x0000f00008da7984 */ /* 0x000e620000000a00 */
[----:B------:R-:W-:-:S03]  /*e170*/  DFMA R190, R124, R190, R192 ;  /* 0x000000be7cbe722b */ /* 0x000fc600000000c0 */
[----:B------:R-:W4:Y:S03]  /*e180*/  LDS.64 R192, [R6+0x18] ;  /* 0x0000180006c07984 */ /* 0x000f260000000a00 */
[----:B0-----:R-:W-:Y:S02]  /*e190*/  DFMA R188, R58, R188, R222 ;  /* 0x000000bc3abc722b */ /* 0x001fe400000000de */
[----:B------:R-:W-:Y:S06]  /*e1a0*/  LDS.64 R222, [R6+0x20] ;  /* 0x0000200006de7984 */ /* 0x000fec0000000a00 */
[----:B------:R-:W-:Y:S01]  /*e1b0*/  DFMA R188, R60, R194, R188 ;  /* 0x000000c23cbc722b */ /* 0x000fe200000000bc */
[----:B------:R-:W0:Y:S07]  /*e1c0*/  LDS.64 R194, [R8+0x168] ;  /* 0x0001680008c27984 */ /* 0x000e2e0000000a00 */
[----:B--2---:R-:W-:Y:S01]  /*e1d0*/  DFMA R188, R62, R216, R188 ;  /* 0x000000d83ebc722b */ /* 0x004fe200000000bc */
[----:B------:R-:W2:Y:S07]  /*e1e0*/  LDS.64 R216, [R8+0x1e0] ;  /* 0x0001e00008d87984 */ /* 0x000eae0000000a00 */
[----:B-1----:R-:W-:-:S02]  /*e1f0*/  DFMA R218, R64, R218, R188 ;  /* 0x000000da40da722b */ /* 0x002fc400000000bc */
[----:B------:R-:W1:Y:S01]  /*e200*/  LDS.64 R188, [R6+0x28] ;  /* 0x0000280006bc7984 */ /* 0x000e620000000a00 */
[----:B------:R-:W-:Y:S01]  /*e210*/  DADD R246, R210, R190 ;  /* 0x00000000d2f67229 */ /* 0x000fe200000000be */
[----:B------:R-:W3:Y:S02]  /*e220*/  @!P2 LDC.64 R210, c[0x0][0x390] ;  /* 0x0000e400ffd2ab82 */ /* 0x000ee40000000a00 */
[----:B------:R-:W1:Y:S02]  /*e230*/  LDS.64 R190, [R8+0x258] ;  /* 0x0002580008be7984 */ /* 0x000e640000000a00 */
[----:B----4-:R-:W-:-:S08]  /*e240*/  DFMA R192, R66, R192, R218 ;  /* 0x000000c042c0722b */ /* 0x010fd000000000da */
[----:B0-----:R-:W-:Y:S01]  /*e250*/  DFMA R192, R68, R194, R192 ;  /* 0x000000c244c0722b */ /* 0x001fe200000000c0 */
[----:B------:R-:W-:-:S07]  /*e260*/  @!P2 IMAD R195, R0, 0x5c49, R252 ;  /* 0x00005c4900c3a824 */ /* 0x000fce00078e02fc */
[----:B------:R-:W-:Y:S02]  /*e270*/  DFMA R222, R70, R222, R192 ;  /* 0x000000de46de722b */ /* 0x000fe400000000c0 */
[----:B------:R-:W0:Y:S01]  /*e280*/  LDS.64 R192, [R6+0x30] ;  /* 0x0000300006c07984 */ /* 0x000e220000000a00 */
[----:B---3--:R-:W-:-:S03]  /*e290*/  @!P2 IMAD.WIDE R210, R195, 0x8, R210 ;  /* 0x00000008c3d2a825 */ /* 0x008fc600078e02d2 */
[----:B------:R-:W-:Y:S02]  /*e2a0*/  LDS.64 R194, [R6+0x38] ;  /* 0x0000380006c27984 */ /* 0x000fe40000000a00 */
[----:B--2---:R-:W-:Y:S02]  /*e2b0*/  DFMA R216, R72, R216, R222 ;  /* 0x000000d848d8722b */ /* 0x004fe400000000de */
[----:B------:R-:W-:-:S06]  /*e2c0*/  DFMA R196, R240, R238, R196 ;  /* 0x000000eef0c4722b */ /* 0x000fcc00000000c4 */
[----:B-1----:R-:W-:Y:S01]  /*e2d0*/  DFMA R188, R74, R188, R216 ;  /* 0x000000bc4abc722b */ /* 0x002fe200000000d8 */
[----:B------:R-:W-:Y:S01]  /*e2e0*/  CS2R R218, SRZ ;  /* 0x0000000000da7805 */ /* 0x000fe2000001ff00 */
[----:B------:R-:W-:Y:S01]  /*e2f0*/  LDS.64 R238, [R8+0x618] ;  /* 0x0006180008ee7984 */ /* 0x000fe20000000a00 */
[-C--:B------:R-:W-:Y:S02]  /*e300*/  DFMA R244, R212, R196.reuse, R244 ;  /* 0x000000c4d4f4722b */ /* 0x080fe400000000f4 */
[----:B------:R-:W-:Y:S01]  /*e310*/  DFMA R242, R180, R196, R242 ;  /* 0x000000c4b4f2722b */ /* 0x000fe200000000f2 */
[----:B------:R-:W-:Y:S01]  /*e320*/  CS2R R212, SRZ ;  /* 0x0000000000d47805 */ /* 0x000fe2000001ff00 */
[----:B------:R-:W1:Y:S01]  /*e330*/  LDS.64 R180, [R8+0x2d0] ;  /* 0x0002d00008b47984 */ /* 0x000e620000000a00 */
[----:B------:R-:W-:Y:S01]  /*e340*/  CS2R R216, SRZ ;  /* 0x0000000000d87805 */ /* 0x000fe2000001ff00 */
[----:B------:R-:W-:Y:S02]  /*e350*/  DFMA R236, R196, R182, R232 ;  /* 0x000000b6c4ec722b */ /* 0x000fe400000000e8 */
[----:B------:R-:W2:Y:S04]  /*e360*/  LDS.64 R182, [R8+0x348] ;  /* 0x0003480008b67984 */ /* 0x000ea80000000a00 */
[----:B------:R-:W3:Y:S04]  /*e370*/  @!P2 LDG.E.64.CONSTANT R212, desc[UR76][R210.64+0xc4e0] ;  /* 0x00c4e04cd2d4a981 */ /* 0x000ee8000c1e9b00 */
[----:B------:R-:W4:Y:S01]  /*e380*/  @!P2 LDG.E.64.CONSTANT R216, desc[UR76][R210.64+0x5b68] ;  /* 0x005b684cd2d8a981 */ /* 0x000f22000c1e9b00 */
[----:B------:R-:W-:-:S03]  /*e390*/  DFMA R190, R76, R190, R188 ;  /* 0x000000be4cbe722b */ /* 0x000fc600000000bc */
[----:B------:R-:W2:Y:S01]  /*e3a0*/  LDS.64 R188, [R6+0x40] ;  /* 0x0000400006bc7984 */ /* 0x000ea20000000a00 */
[----:B------:R-:W-:-:S03]  /*e3b0*/  DFMA R234, R176, R196, R230 ;  /* 0x000000c4b0ea722b */ /* 0x000fc600000000e6 */
[----:B------:R-:W2:Y:S01]  /*e3c0*/  LDS.64 R176, [R8+0x3c0] ;  /* 0x0003c00008b07984 */ /* 0x000ea20000000a00 */
[----:B0-----:R-:W-:Y:S02]  /*e3d0*/  DFMA R190, R78, R192, R190 ;  /* 0x000000c04ebe722b */ /* 0x001fe400000000be */
[----:B------:R-:W-:Y:S01]  /*e3e0*/  DFMA R232, R196, R178, R228 ;  /* 0x000000b2c4e8722b */ /* 0x000fe200000000e4 */
[----:B------:R-:W4:Y:S04]  /*e3f0*/  @!P2 LDG.E.64.CONSTANT R218, desc[UR76][R210.64+0x197d0] ;  /* 0x0197d04cd2daa981 */ /* 0x000f28000c1e9b00 */
[----:B------:R-:W-:Y:S01]  /*e400*/  LDS.64 R178, [R8+0x438] ;  /* 0x0004380008b27984 */ /* 0x000fe20000000a00 */
[----:B-1----:R-:W-:-:S03]  /*e410*/  DFMA R190, R80, R180, R190 ;  /* 0x000000b450be722b */ /* 0x002fc600000000be */
[----:B------:R-:W0:Y:S05]  /*e420*/  LDS.64 R180, [R6+0x48] ;  /* 0x0000480006b47984 */ /* 0x000e2a0000000a00 */
[----:B------:R-:W-:Y:S02]  /*e430*/  DFMA R190, R82, R194, R190 ;  /* 0x000000c252be722b */ /* 0x000fe400000000be */
[----:B------:R-:W-:Y:S01]  /*e440*/  DFMA R230, R172, R196, R198 ;  /* 0x000000c4ace6722b */ /* 0x000fe200000000c6 */
[----:B------:R-:W-:Y:S01]  /*e450*/  LDS.128 R192, [UR6+0x7da0] ;  /* 0x007da006ffc07984 */ /* 0x000fe20008000c00 */
[----:B------:R-:W-:Y:S01]  /*e460*/  CS2R R198, SRZ ;  /* 0x0000000000c67805 */ /* 0x000fe2000001ff00 */
[----:B------:R-:W-:-:S02]  /*e470*/  DFMA R228, R196, R174, R204 ;  /* 0x000000aec4e4722b */ /* 0x000fc400000000cc */
[----:B------:R-:W1:Y:S01]  /*e480*/  LDS.64 R174, [R7+0x5b68] ;  /* 0x005b680007ae7984 */ /* 0x000e620000000a00 */
[----:B--2---:R-:W-:-:S03]  /*e490*/  DFMA R182, R84, R182, R190 ;  /* 0x000000b654b6722b */ /* 0x004fc600000000be */
[----:B------:R-:W2:Y:S04]  /*e4a0*/  @!P2 LDG.E.64.CONSTANT R198, desc[UR76][R210.64+0x12e58] ;  /* 0x012e584cd2c6a981 */ /* 0x000ea8000c1e9b00 */
[----:B------:R-:W1:Y:S01]  /*e4b0*/  LDS.64 R172, [R6+0x50] ;  /* 0x0000500006ac7984 */ /* 0x000e620000000a00 */
[----:B------:R-:W-:Y:S02]  /*e4c0*/  DFMA R182, R86, R188, R182 ;  /* 0x000000bc56b6722b */ /* 0x000fe400000000b6 */
[----:B------:R-:W-:Y:S01]  /*e4d0*/  DFMA R224, R168, R196, R206 ;  /* 0x000000c4a8e0722b */ /* 0x000fe200000000ce */
[----:B------:R-:W1:Y:S05]  /*e4e0*/  LDS.64 R168, [R8+0x4b0] ;  /* 0x0004b00008a87984 */ /* 0x000e6a0000000a00 */
[----:B------:R-:W-:Y:S01]  /*e4f0*/  DFMA R188, R88, R176, R182 ;  /* 0x000000b058bc722b */ /* 0x000fe200000000b6 */
[----:B------:R-:W-:Y:S04]  /*e500*/  LDS.64 R206, [R7+0x5bd8] ;  /* 0x005bd80007ce7984 */ /* 0x000fe80000000a00 */
[----:B------:R-:W1:Y:S04]  /*e510*/  LDS.64 R176, [R9+0x5b68] ;  /* 0x005b680009b07984 */ /* 0x000e680000000a00 */
[----:B------:R-:W1:Y:S01]  /*e520*/  LDS.64 R182, [R7+0x5b70] ;  /* 0x005b700007b67984 */ /* 0x000e620000000a00 */
[----:B0-----:R-:W-:-:S03]  /*e530*/  DFMA R190, R90, R180, R188 ;  /* 0x000000b45abe722b */ /* 0x001fc600000000bc */
[----:B------:R-:W0:Y:S04]  /*e540*/  LDS.64 R188, [R9+0x5be0] ;  /* 0x005be00009bc7984 */ /* 0x000e280000000a00 */
[----:B------:R-:W0:Y:S01]  /*e550*/  LDS.64 R180, [R7+0x5b78] ;  /* 0x005b780007b47984 */ /* 0x000e220000000a00 */
[----:B------:R-:W-:-:S03]  /*e560*/  DFMA R190, R92, R178, R190 ;  /* 0x000000b25cbe722b */ /* 0x000fc600000000be */
[----:B------:R-:W0:Y:S01]  /*e570*/  LDS.64 R178, [R9+0x5c58] ;  /* 0x005c580009b27984 */ /* 0x000e220000000a00 */
[----:B------:R-:W-:Y:S02]  /*e580*/  DFMA R220, R112, R196, R220 ;  /* 0x000000c470dc722b */ /* 0x000fe400000000dc */
[----:B-1----:R-:W-:Y:S01]  /*e590*/  DFMA R174, R136, R174, RZ ;  /* 0x000000ae88ae722b */ /* 0x002fe200000000ff */
[----:B------:R-:W1:Y:S01]  /*e5a0*/  LDS.64 R112, [R7+0x5b80] ;  /* 0x005b800007707984 */ /* 0x000e620000000a00 */
[C---:B------:R-:W-:Y:S02]  /*e5b0*/  DFMA R222, R196.reuse, R170, R208 ;  /* 0x000000aac4de722b */ /* 0x040fe400000000d0 */
        /* <DEDUP_REMOVED lines=8> */
[----:B------:R-:W-:-:S03]  /*e640*/  DFMA R176, R152, R176, RZ ;  /* 0x000000b098b0722b */ /* 0x000fc600000000ff */
[----:B------:R-:W-:Y:S01]  /*e650*/  LDS.64 R208, [R9+0x6090] ;  /* 0x0060900009d07984 */ /* 0x000fe20000000a00 */
[----:B------:R-:W-:-:S03]  /*e660*/  DFMA R182, R142, R182, R174 ;  /* 0x000000b68eb6722b */ /* 0x000fc600000000ae */
[----:B------:R-:W1:Y:S01]  /*e670*/  LDS.64 R174, [R9+0x5d48] ;  /* 0x005d480009ae7984 */ /* 0x000e620000000a00 */
[----:B0-----:R-:W-:-:S03]  /*e680*/  DFMA R176, R148, R188, R176 ;  /* 0x000000bc94b0722b */ /* 0x001fc600000000b0 */
[----:B------:R-:W-:Y:S01]  /*e690*/  LDS.64 R188, [R9+0x5dc0] ;  /* 0x005dc00009bc7984 */ /* 0x000fe20000000a00 */
[----:B------:R-:W-:-:S03]  /*e6a0*/  DFMA R180, R128, R180, R182 ;  /* 0x000000b480b4722b */ /* 0x000fc600000000b6 */
[----:B------:R-:W0:Y:S01]  /*e6b0*/  LDS.64 R182, [R7+0x5b90] ;  /* 0x005b900007b67984 */ /* 0x000e220000000a00 */
[----:B------:R-:W-:-:S03]  /*e6c0*/  DFMA R178, R156, R178, R176 ;  /* 0x000000b29cb2722b */ /* 0x000fc600000000b0 */
[----:B------:R-:W0:Y:S01]  /*e6d0*/  LDS.64 R176, [R7+0x5b98] ;  /* 0x005b980007b07984 */ /* 0x000e220000000a00 */
[----:B-1----:R-:W-:-:S03]  /*e6e0*/  DFMA R180, R146, R112, R180 ;  /* 0x0000007092b4722b */ /* 0x002fc600000000b4 */
[----:B------:R-:W-:Y:S01]  /*e6f0*/  LDS.64 R112, [R9+0x5e38] ;  /* 0x005e380009707984 */ /* 0x000fe20000000a00 */
[----:B------:R-:W-:-:S03]  /*e700*/  DFMA R186, R132, R170, R178 ;  /* 0x000000aa84ba722b */ /* 0x000fc600000000b2 */
[----:B------:R-:W-:Y:S01]  /*e710*/  LDS.64 R170, [R6+0x60] ;  /* 0x0000600006aa7984 */ /* 0x000fe20000000a00 */
[----:B------:R-:W-:-:S03]  /*e720*/  DFMA R114, R98, R114, R172 ;  /* 0x000000726272722b */ /* 0x000fc600000000ac */
[----:B------:R-:W1:Y:S04]  /*e730*/  LDS.64 R172, [R7+0x5ba0] ;  /* 0x005ba00007ac7984 */ /* 0x000e680000000a00 */
[----:B------:R-:W1:Y:S01]  /*e740*/  LDS.64 R178, [R9+0x5eb0] ;  /* 0x005eb00009b27984 */ /* 0x000e620000000a00 */
[----:B------:R-:W-:-:S03]  /*e750*/  DFMA R180, R144, R168, R180 ;  /* 0x000000a890b4722b */ /* 0x000fc600000000b4 */
[----:B------:R-:W1:Y:S01]  /*e760*/  LDS.64 R168, [R7+0x5ba8] ;  /* 0x005ba80007a87984 */ /* 0x000e620000000a00 */
[----:B------:R-:W-:-:S04]  /*e770*/  DFMA R174, R154, R174, R186 ;  /* 0x000000ae9aae722b */ /* 0x000fc800000000ba */
[----:B0-----:R-:W-:-:S04]  /*e780*/  DFMA R182, R150, R182, R180 ;  /* 0x000000b696b6722b */ /* 0x001fc800000000b4 */
[----:B------:R-:W-:Y:S01]  /*e790*/  DFMA R188, R164, R188, R174 ;  /* 0x000000bca4bc722b */ /* 0x000fe200000000ae */
[----:B------:R-:W-:Y:S04]  /*e7a0*/  LDS.64 R180, [R9+0x5fa0] ;  /* 0x005fa00009b47984 */ /* 0x000fe80000000a00 */
[----:B------:R-:W0:Y:S01]  /*e7b0*/  LDS.64 R174, [R9+0x5f28] ;  /* 0x005f280009ae7984 */ /* 0x000e220000000a00 */
[----:B------:R-:W-:-:S03]  /*e7c0*/  DFMA R182, R158, R176, R182 ;  /* 0x000000b09eb6722b */ /* 0x000fc600000000b6 */
[----:B------:R-:W0:Y:S01]  /*e7d0*/  LDS.64 R176, [R7+0x5bb0] ;  /* 0x005bb00007b07984 */ /* 0x000e220000000a00 */
[----:B------:R-:W-:-:S03]  /*e7e0*/  DFMA R214, R116, R196, R214 ;  /* 0x000000c474d6722b */ /* 0x000fc600000000d6 */
[----:B------:R-:W0:Y:S01]  /*e7f0*/  LDS.64 R116, [R9+0x6018] ;  /* 0x0060180009747984 */ /* 0x000e220000000a00 */
[----:B------:R-:W-:Y:S02]  /*e800*/  DFMA R114, R100, R184, R114 ;  /* 0x000000b86472722b */ /* 0x000fe40000000072 */
[----:B-1----:R-:W-:Y:S01]  /*e810*/  DFMA R182, R134, R172, R182 ;  /* 0x000000ac86b6722b */ /* 0x002fe200000000b6 */
[----:B------:R-:W-:Y:S01]  /*e820*/  LDS.128 R184, [UR6+0x7dc0] ;  /* 0x007dc006ffb87984 */ /* 0x000fe20008000c00 */
[----:B------:R-:W-:-:S03]  /*e830*/  DFMA R112, R138, R112, R188 ;  /* 0x000000708a70722b */ /* 0x000fc600000000bc */
[----:B------:R-:W1:Y:S01]  /*e840*/  LDS.64 R172, [R8+0x5a0] ;  /* 0x0005a00008ac7984 */ /* 0x000e620000000a00 */
[----:B------:R-:W-:-:S03]  /*e850*/  DFMA R114, R102, R170, R114 ;  /* 0x000000aa6672722b */ /* 0x000fc60000000072 */
[----:B------:R-:W1:Y:S01]  /*e860*/  LDS.128 R188, [UR6+0x7db0] ;  /* 0x007db006ffbc7984 */ /* 0x000e620008000c00 */
[----:B------:R-:W-:-:S03]  /*e870*/  DFMA R178, R160, R178, R112 ;  /* 0x000000b2a0b2722b */ /* 0x000fc60000000070 */
[----:B------:R-:W1:Y:S01]  /*e880*/  LDS.64 R170, [R7+0x5bb8] ;  /* 0x005bb80007aa7984 */ /* 0x000e620000000a00 */
[----:B------:R-:W-:Y:S02]  /*e890*/  DFMA R226, R196, R118, R226 ;  /* 0x00000076c4e2722b */ /* 0x000fe400000000e2 */
[----:B------:R-:W-:Y:S01]  /*e8a0*/  DFMA R168, R140, R168, R182 ;  /* 0x000000a88ca8722b */ /* 0x000fe200000000b6 */
[----:B------:R-:W1:Y:S01]  /*e8b0*/  LDS.64 R112, [R7+0x5bc0] ;  /* 0x005bc00007707984 */ /* 0x000e620000000a00 */
[----:B------:R-:W-:Y:S02]  /*e8c0*/  DFMA R118, R10, R192, RZ ;  /* 0x000000c00a76722b */ /* 0x000fe400000000ff */
[----:B0-----:R-:W-:-:S04]  /*e8d0*/  DFMA R174, R130, R174, R178 ;  /* 0x000000ae82ae722b */ /* 0x001fc800000000b2 */
[----:B------:R-:W-:Y:S02]  /*e8e0*/  DFMA R176, R166, R176, R168 ;  /* 0x000000b0a6b0722b */ /* 0x000fe400000000a8 */
[----:B------:R-:W-:Y:S02]  /*e8f0*/  DFMA R168, R12, R194, R118 ;  /* 0x000000c20ca8722b */ /* 0x000fe40000000076 */
[----:B------:R-:W-:Y:S01]  /*e900*/  DFMA R174, R162, R180, R174 ;  /* 0x000000b4a2ae722b */ /* 0x000fe200000000ae */
[----:B------:R-:W0:Y:S04]  /*e910*/  LDS.64 R118, [R7+0x5bc8] ;  /* 0x005bc80007767984 */ /* 0x000e280000000a00 */
[----:B------:R-:W-:Y:S03]  /*e920*/  LDS.128 R180, [UR6+0x7dd0] ;  /* 0x007dd006ffb47984 */ /* 0x000fe60008000c00 */
[----:B------:R-:W-:-:S02]  /*e930*/  DFMA R174, R126, R116, R174 ;  /* 0x000000747eae722b */ /* 0x000fc400000000ae */
[----:B-1----:R-:W-:Y:S01]  /*e940*/  DFMA R116, R104, R172, R114 ;  /* 0x000000ac6874722b */ /* 0x002fe20000000072 */
[----:B------:R-:W1:Y:S05]  /*e950*/  LDS.64 R114, [R7+0x5bd0] ;  /* 0x005bd00007727984 */ /* 0x000e6a0000000a00 */
[----:B------:R-:W-:Y:S02]  /*e960*/  DFMA R208, R122, R208, R174 ;  /* 0x000000d07ad0722b */ /* 0x000fe400000000ae */
[----:B------:R-:W1:Y:S01]  /*e970*/  LDS.64 R174, [R6+0x68] ;  /* 0x0000680006ae7984 */ /* 0x000e620000000a00 */
[----:B------:R-:W-:Y:S02]  /*e980*/  DFMA R168, R14, R188, R168 ;  /* 0x000000bc0ea8722b */ /* 0x000fe400000000a8 */
[----:B------:R-:W-:Y:S01]  /*e990*/  DFMA R176, R120, R170, R176 ;  /* 0x000000aa78b0722b */ /* 0x000fe200000000b0 */
[----:B------:R-:W1:Y:S05]  /*e9a0*/  LDS.64 R170, [R9+0x6108] ;  /* 0x0061080009aa7984 */ /* 0x000e6a0000000a00 */
[----:B------:R-:W-:-:S02]  /*e9b0*/  DFMA R172, R16, R190, R168 ;  /* 0x000000be10ac722b */ /* 0x000fc400000000a8 */
[----:B------:R-:W-:Y:S01]  /*e9c0*/  DFMA R112, R30, R112, R176 ;  /* 0x000000701e70722b */ /* 0x000fe200000000b0 */
[----:B------:R-:W3:Y:S04]  /*e9d0*/  LDS.64 R168, [R9+0x6180] ;  /* 0x0061800009a87984 */ /* 0x000ee80000000a00 */
[----:B------:R-:W3:Y:S01]  /*e9e0*/  LDS.128 R176, [UR6+0x7de0] ;  /* 0x007de006ffb07984 */ /* 0x000ee20008000c00 */
[----:B------:R-:W-:Y:S02]  /*e9f0*/  DFMA R172, R18, R184, R172 ;  /* 0x000000b812ac722b */ /* 0x000fe400000000ac */
[----:B0-----:R-:W-:Y:S02]  /*ea00*/  DFMA R118, R36, R118, R112 ;  /* 0x000000762476722b */ /* 0x001fe40000000070 */
[----:B------:R-:W0:Y:S04]  /*ea10*/  LDS.64 R112, [R9+0x61f8] ;  /* 0x0061f80009707984 */ /* 0x000e280000000a00 */
[----:B------:R-:W-:-:S02]  /*ea20*/  DFMA R172, R20, R186, R172 ;  /* 0x000000ba14ac722b */ /* 0x000fc400000000ac */
[----:B-1----:R-:W-:-:S06]  /*ea30*/  DFMA R114, R42, R114, R118 ;  /* 0x000000722a72722b */ /* 0x002fcc0000000076 */
[----:B------:R-:W-:Y:S02]  /*ea40*/  DFMA R118, R22, R180, R172 ;  /* 0x000000b41676722b */ /* 0x000fe400000000ac */
[----:B------:R-:W-:Y:S01]  /*ea50*/  DFMA R116, R106, R174, R116 ;  /* 0x000000ae6a74722b */ /* 0x000fe20000000074 */
[----:B------:R-:W1:Y:S01]  /*ea60*/  LDS.128 R172, [UR6+0x7df0] ;  /* 0x007df006ffac7984 */ /* 0x000e620008000c00 */
[----:B------:R-:W-:-:S04]  /*ea70*/  DFMA R170, R32, R170, R208 ;  /* 0x000000aa20aa722b */ /* 0x000fc800000000d0 */
[----:B------:R-:W-:Y:S01]  /*ea80*/  DFMA R118, R24, R182, R118 ;  /* 0x000000b61876722b */ /* 0x000fe20000000076 */
[----:B------:R-:W-:Y:S03]  /*ea90*/  LDS.64 R208, [UR6+0x7e10] ;  /* 0x007e1006ffd07984 */ /* 0x000fe60008000a00 */
[----:B---3--:R-:W-:Y:S02]  /*eaa0*/  DFMA R168, R38, R168, R170 ;  /* 0x000000a826a8722b */ /* 0x008fe400000000aa */
[----:B------:R-:W-:Y:S02]  /*eab0*/  DFMA R206, R48, R206, R114 ;  /* 0x000000ce30ce722b */ /* 0x000fe40000000072 */
[----:B------:R-:W-:-:S04]  /*eac0*/  DFMA R114, R26, R176, R118 ;  /* 0x000000b01a72722b */ /* 0x000fc80000000076 */
[----:B0-----:R-:W-:Y:S02]  /*ead0*/  DFMA R112, R44, R112, R168 ;  /* 0x000000702c70722b */ /* 0x001fe400000000a8 */
[----:B------:R-:W0:Y:S02]  /*eae0*/  LDS.128 R168, [UR6+0x7e00] ;  /* 0x007e0006ffa87984 */ /* 0x000e240008000c00 */
[----:B------:R-:W-:-:S04]  /*eaf0*/  DFMA R114, R28, R178, R114 ;  /* 0x000000b21c72722b */ /* 0x000fc80000000072 */
[----:B------:R-:W-:-:S08]  /*eb00*/  DMUL R118, R112, R212 ;  /* 0x000000d470767228 */ /* 0x000fd00000000000 */
[----:B----4-:R-:W-:Y:S02]  /*eb10*/  DFMA R118, R206, R216, R118 ;  /* 0x000000d8ce76722b */ /* 0x010fe40000000076 */
[----:B-1----:R-:W-:Y:S01]  /*eb20*/  DFMA R216, R34, R172, R114 ;  /* 0x000000ac22d8722b */ /* 0x002fe20000000072 */
[----:B------:R-:W-:-:S06]  /*eb30*/  CS2R R114, SRZ ;  /* 0x0000000000727805 */ /* 0x000fcc000001ff00 */
[----:B------:R-:W3:Y:S01]  /*eb40*/  @!P2 LDG.E.64.CONSTANT R114, desc[UR76][R210.64+0x20148] ;  /* 0x0201484cd272a981 */ /* 0x000ee2000c1e9b00 */
[----:B------:R-:W-:-:S08]  /*eb50*/  DFMA R216, R40, R174, R216 ;  /* 0x000000ae28d8722b */ /* 0x000fd000000000d8 */
[----:B0-----:R-:W-:-:S08]  /*eb60*/  DFMA R216, R46, R168, R216 ;  /* 0x000000a82ed8722b */ /* 0x001fd000000000d8 */
[----:B------:R-:W-:Y:S02]  /*eb70*/  DFMA R216, R50, R170, R216 ;  /* 0x000000aa32d8722b */ /* 0x000fe400000000d8 */
[----:B------:R-:W-:-:S06]  /*eb80*/  DMUL R218, R112, R218 ;  /* 0x000000da70da7228 */ /* 0x000fcc0000000000 */
[----:B------:R-:W-:Y:S02]  /*eb90*/  DFMA R216, R52, R208, R216 ;  /* 0x000000d034d8722b */ /* 0x000fe400000000d8 */
[----:B------:R-:W-:Y:S02]  /*eba0*/  DFMA R116, R108, R238, R116 ;  /* 0x000000ee6c74722b */ /* 0x000fe40000000074 */
[----:B------:R-:W-:Y:S01]  /*ebb0*/  DFMA R218, R206, R212, R218 ;  /* 0x000000d4ceda722b */ /* 0x000fe200000000da */
[----:B------:R-:W-:Y:S03]  /*ebc0*/  LDS.64 R212, [R8+0x690] ;  /* 0x0006900008d47984 */ /* 0x000fe60000000a00 */
[----:B--2---:R-:W-:Y:S01]  /*ebd0*/  DFMA R238, R216, R198, R118 ;  /* 0x000000c6d8ee722b */ /* 0x004fe20000000076 */
[----:B------:R-:W-:Y:S01]  /*ebe0*/  LDS.64 R118, [R6+0x70] ;  /* 0x0000700006767984 */ /* 0x000fe20000000a00 */
[----:B------:R-:W-:Y:S06]  /*ebf0*/  BAR.SYNC.DEFER_BLOCKING 0x0 ;  /* 0x0000000000007b1d */ /* 0x000fec0000010000 */
[----:B------:R0:W-:Y:S02]  /*ec00*/  STS.64 [R251], R238 ;  /* 0x000000eefb007388 */ /* 0x0001e40000000a00 */
[----:B0-----:R-:W-:-:S06]  /*ec10*/  CS2R R238, SRZ ;  /* 0x0000000000ee7805 */ /* 0x001fcc000001ff00 */
[----:B------:R-:W2:Y:S01]  /*ec20*/  @!P2 LDG.E.64.CONSTANT R238, desc[UR76][R210.64+0x2d438] ;  /* 0x02d4384cd2eea981 */ /* 0x000ea2000c1e9b00 */
[----:B---3--:R-:W-:-:S07]  /*ec30*/  DFMA R218, R216, R114, R218 ;  /* 0x00000072d8da722b */ /* 0x008fce00000000da */
[----:B------:R-:W-:Y:S01]  /*ec40*/  STS.64 [R250], R218 ;  /* 0x000000dafa007388 */ /* 0x000fe20000000a00 */
[----:B------:R-:W-:Y:S06]  /*ec50*/  BAR.SYNC.DEFER_BLOCKING 0x0 ;  /* 0x0000000000007b1d */ /* 0x000fec0000010000 */
[----:B------:R-:W0:Y:S04]  /*ec60*/  LDS.64 R218, [R6] ;  /* 0x0000000006da7984 */ /* 0x000e280000000a00 */
[----:B------:R-:W-:Y:S01]  /*ec70*/  LDS.64 R240, [R6+0x8] ;  /* 0x0000080006f07984 */ /* 0x000fe20000000a00 */
[----:B0-----:R-:W-:-:S02]  /*ec80*/  DMUL R218, R54, R218 ;  /* 0x000000da36da7228 */ /* 0x001fc40000000000 */
[----:B--2---:R-:W-:-:S08]  /*ec90*/  DMUL R238, R238, UR10 ;  /* 0x0000000aeeee7c28 */ /* 0x004fd00008000000 */
[----:B------:R-:W-:Y:S01]  /*eca0*/  DFMA R238, R50, R238, R218 ;  /* 0x000000ee32ee722b */ /* 0x000fe200000000da */
[----:B------:R-:W0:Y:S07]  /*ecb0*/  LDS.64 R218, [R8] ;  /* 0x0000000008da7984 */ /* 0x000e2e0000000a00 */
[----:B0-----:R-:W-:Y:S02]  /*ecc0*/  DFMA R238, R56, R218, R238 ;  /* 0x000000da38ee722b */ /* 0x001fe400000000ee */
[----:B------:R-:W-:Y:S01]  /*ecd0*/  DFMA R218, R110, R118, R116 ;  /* 0x000000766eda722b */ /* 0x000fe20000000074 */
[----:B------:R-:W0:Y:S05]  /*ece0*/  LDS.64 R118, [R7+0x6270] ;  /* 0x0062700007767984 */ /* 0x000e2a0000000a00 */
[----:B------:R-:W-:-:S02]  /*ecf0*/  DFMA R116, R58, R240, R238 ;  /* 0x000000f03a74722b */ /* 0x000fc400000000ee */
[----:B------:R-:W1:Y:S01]  /*ed00*/  LDS.64 R238, [R8+0x78] ;  /* 0x0000780008ee7984 */ /* 0x000e620000000a00 */
[----:B0-----:R-:W-:-:S03]  /*ed10*/  DFMA R136, R136, R118, RZ ;  /* 0x000000768888722b */ /* 0x001fc600000000ff */
[----:B------:R-:W-:Y:S02]  /*ed20*/  LDS.64 R118, [R6+0x10] ;  /* 0x0000100006767984 */ /* 0x000fe40000000a00 */
[----:B-1----:R-:W-:Y:S02]  /*ed30*/  DFMA R116, R60, R238, R116 ;  /* 0x000000ee3c74722b */ /* 0x002fe40000000074 */
[----:B------:R-:W0:Y:S02]  /*ed40*/  LDS.64 R238, [R7+0x6278] ;  /* 0x0062780007ee7984 */ /* 0x000e240000000a00 */
[----:B0-----:R-:W-:-:S04]  /*ed50*/  DFMA R142, R142, R238, R136 ;  /* 0x000000ee8e8e722b */ /* 0x001fc80000000088 */
[----:B------:R-:W-:Y:S01]  /*ed60*/  DFMA R238, R62, R118, R116 ;  /* 0x000000763eee722b */ /* 0x000fe20000000074 */
[----:B------:R-:W-:Y:S04]  /*ed70*/  LDS.64 R136, [R8+0xf0] ;  /* 0x0000f00008887984 */ /* 0x000fe80000000a00 */
[----:B------:R-:W0:Y:S04]  /*ed80*/  LDS.64 R116, [R9+0x6270] ;  /* 0x0062700009747984 */ /* 0x000e280000000a00 */
[----:B------:R-:W1:Y:S01]  /*ed90*/  LDS.64 R118, [R9+0x62e8] ;  /* 0x0062e80009767984 */ /* 0x000e620000000a00 */
[----:B0-----:R-:W-:-:S03]  /*eda0*/  DFMA R116, R152, R116, RZ ;  /* 0x000000749874722b */ /* 0x001fc600000000ff */
[----:B------:R-:W0:Y:S05]  /*edb0*/  LDS.64 R152, [R7+0x6280] ;  /* 0x0062800007987984 */ /* 0x000e2a0000000a00 */
[----:B-1----:R-:W-:Y:S02]  /*edc0*/  DFMA R118, R148, R118, R116 ;  /* 0x000000769476722b */ /* 0x002fe40000000074 */
[----:B------:R-:W1:Y:S01]  /*edd0*/  LDS.64 R116, [R9+0x6360] ;  /* 0x0063600009747984 */ /* 0x000e620000000a00 */
[----:B------:R-:W-:Y:S01]  /*ede0*/  DFMA R238, R64, R136, R238 ;  /* 0x0000008840ee722b */ /* 0x000fe200000000ee */
[----:B------:R-:W-:Y:S02]  /*edf0*/  CS2R R136, SRZ ;  /* 0x0000000000887805 */ /* 0x000fe4000001ff00 */
[----:B------:R-:W-:Y:S04]  /*ee00*/  LDS.64 R148, [R8+0x168] ;  /* 0x0001680008947984 */ /* 0x000fe80000000a00 */
[----:B------:R2:W3:Y:S04]  /*ee10*/  @!P2 LDG.E.64.CONSTANT R136, desc[UR76][R210.64+0x26ac0] ;  /* 0x026ac04cd288a981 */ /* 0x0004e8000c1e9b00 */
[----:B--2---:R-:W-:Y:S01]  /*ee20*/  LDS.64 R210, [R6+0x18] ;  /* 0x0000180006d27984 */ /* 0x004fe20000000a00 */
[----:B0-----:R-:W-:-:S03]  /*ee30*/  DFMA R142, R128, R152, R142 ;  /* 0x00000098808e722b */ /* 0x001fc6000000008e */
[----:B------:R-:W0:Y:S04]  /*ee40*/  LDS.64 R152, [R9+0x63d8] ;  /* 0x0063d80009987984 */ /* 0x000e280000000a00 */
[----:B------:R-:W2:Y:S01]  /*ee50*/  LDS.64 R128, [R7+0x6288] ;  /* 0x0062880007807984 */ /* 0x000ea20000000a00 */
[----:B-1----:R-:W-:-:S03]  /*ee60*/  DFMA R116, R156, R116, R118 ;  /* 0x000000749c74722b */ /* 0x002fc60000000076 */
[----:B------:R-:W1:Y:S04]  /*ee70*/  LDS.64 R118, [R7+0x6290] ;  /* 0x0062900007767984 */ /* 0x000e680000000a00 */
[----:B------:R-:W4:Y:S01]  /*ee80*/  LDS.64 R156, [R9+0x6450] ;  /* 0x00645000099c7984 */ /* 0x000f220000000a00 */
[----:B0-----:R-:W-:-:S03]  /*ee90*/  DFMA R116, R132, R152, R116 ;  /* 0x000000988474722b */ /* 0x001fc60000000074 */
[----:B------:R-:W0:Y:S01]  /*eea0*/  LDS.64 R132, [R6+0x20] ;  /* 0x0000200006847984 */ /* 0x000e220000000a00 */
[----:B--2---:R-:W-:-:S03]  /*eeb0*/  DFMA R128, R146, R128, R142 ;  /* 0x000000809280722b */ /* 0x004fc6000000008e */
[----:B------:R-:W2:Y:S01]  /*eec0*/  LDS.64 R146, [R7+0x6298] ;  /* 0x0062980007927984 */ /* 0x000ea20000000a00 */
[----:B------:R-:W-:-:S03]  /*eed0*/  DFMA R210, R66, R210, R238 ;  /* 0x000000d242d2722b */ /* 0x000fc600000000ee */
[----:B------:R-:W2:Y:S04]  /*eee0*/  LDS.64 R142, [R7+0x62a0] ;  /* 0x0062a000078e7984 */ /* 0x000ea80000000a00 */
[----:B------:R-:W-:Y:S01]  /*eef0*/  LDS.64 R152, [R9+0x6540] ;  /* 0x0065400009987984 */ /* 0x000fe20000000a00 */
[----:B------:R-:W-:Y:S02]  /*ef00*/  DFMA R148, R68, R148, R210 ;  /* 0x000000944494722b */ /* 0x000fe400000000d2 */
[----:B-1----:R-:W-:Y:S02]  /*ef10*/  DFMA R128, R144, R118, R128 ;  /* 0x000000769080722b */ /* 0x002fe40000000080 */
[----:B----4-:R-:W-:Y:S01]  /*ef20*/  DFMA R156, R154, R156, R116 ;  /* 0x0000009c9a9c722b */ /* 0x010fe20000000074 */
[----:B------:R-:W-:Y:S04]  /*ef30*/  LDS.64 R144, [R9+0x64c8] ;  /* 0x0064c80009907984 */ /* 0x000fe80000000a00 */
[----:B------:R-:W1:Y:S04]  /*ef40*/  LDS.64 R116, [R8+0x1e0] ;  /* 0x0001e00008747984 */ /* 0x000e680000000a00 */
[----:B------:R-:W-:Y:S01]  /*ef50*/  LDS.64 R154, [R9+0x65b8] ;  /* 0x0065b800099a7984 */ /* 0x000fe20000000a00 */
[----:B0-----:R-:W-:Y:S01]  /*ef60*/  DFMA R118, R70, R132, R148 ;  /* 0x000000844676722b */ /* 0x001fe20000000094 */
[----:B------:R-:W0:Y:S01]  /*ef70*/  @!P2 LDC.64 R132, c[0x0][0x390] ;  /* 0x0000e400ff84ab82 */ /* 0x000e220000000a00 */
[----:B--2---:R-:W-:Y:S01]  /*ef80*/  DFMA R146, R150, R146, R128 ;  /* 0x000000929692722b */ /* 0x004fe20000000080 */
[----:B------:R-:W-:-:S07]  /*ef90*/  @!P2 IMAD R129, R0, 0x5c49, R252 ;  /* 0x00005c490081a824 */ /* 0x000fce00078e02fc */
[----:B------:R-:W-:Y:S01]  /*efa0*/  DFMA R158, R158, R142, R146 ;  /* 0x0000008e9e9e722b */ /* 0x000fe20000000092 */
[----:B------:R-:W-:Y:S01]  /*efb0*/  CS2R R142, SRZ ;  /* 0x00000000008e7805 */ /* 0x000fe2000001ff00 */
[----:B0-----:R-:W-:Y:S01]  /*efc0*/  @!P2 IMAD.WIDE R128, R129, 0x8, R132 ;  /* 0x000000088180a825 */ /* 0x001fe200078e0284 */
[----:B------:R-:W-:Y:S02]  /*efd0*/  CS2R R132, SRZ ;  /* 0x0000000000847805 */ /* 0x000fe4000001ff00 */
[----:B------:R-:W-:Y:S02]  /*efe0*/  CS2R R150, SRZ ;  /* 0x0000000000967805 */ /* 0x000fe4000001ff00 */
[----:B------:R-:W2:Y:S04]  /*eff0*/  @!P2 LDG.E.64.CONSTANT R142, desc[UR76][R128.64+0x6270] ;  /* 0x0062704c808ea981 */ /* 0x000ea8000c1e9b00 */
[----:B------:R-:W4:Y:S01]  /*f000*/  @!P2 LDG.E.64.CONSTANT R132, desc[UR76][R128.64+0xcbe8] ;  /* 0x00cbe84c8084a981 */ /* 0x000f22000c1e9b00 */
[----:B-1----:R-:W-:-:S02]  /*f010*/  DFMA R116, R72, R116, R118 ;  /* 0x000000744874722b */ /* 0x002fc40000000076 */
[----:B------:R-:W-:Y:S01]  /*f020*/  DFMA R164, R164, R144, R156 ;  /* 0x00000090a4a4722b */ /* 0x000fe2000000009c */
[----:B------:R-:W0:Y:S01]  /*f030*/  LDS.64 R118, [R6+0x28] ;  /* 0x0000280006767984 */ /* 0x000e220000000a00 */
[----:B------:R-:W-:-:S03]  /*f040*/  CS2R R144, SRZ ;  /* 0x0000000000907805 */ /* 0x000fc6000001ff00 */
[----:B------:R-:W3:Y:S04]  /*f050*/  @!P2 LDG.E.64.CONSTANT R150, desc[UR76][R128.64+0x13560] ;  /* 0x0135604c8096a981 */ /* 0x000ee8000c1e9b00 */
[----:B------:R-:W3:Y:S01]  /*f060*/  @!P2 LDG.E.64.CONSTANT R144, desc[UR76][R128.64+0x19ed8] ;  /* 0x019ed84c8090a981 */ /* 0x000ee2000c1e9b00 */
[----:B------:R-:W-:Y:S01]  /*f070*/  DMUL R148, R112, R114 ;  /* 0x0000007270947228 */ /* 0x000fe20000000000 */
[----:B------:R-:W-:Y:S02]  /*f080*/  CS2R R146, SRZ ;  /* 0x0000000000927805 */ /* 0x000fe4000001ff00 */
[----:B------:R-:W1:Y:S04]  /*f090*/  LDS.64 R112, [R8+0x258] ;  /* 0x0002580008707984 */ /* 0x000e680000000a00 */
[----:B------:R-:W3:Y:S04]  /*f0a0*/  @!P2 LDG.E.64.CONSTANT R146, desc[UR76][R128.64+0x20850] ;  /* 0x0208504c8092a981 */ /* 0x000ee8000c1e9b00 */
[----:B------:R-:W1:Y:S01]  /*f0b0*/  LDS.64 R156, [R7+0x62a8] ;  /* 0x0062a800079c7984 */ /* 0x000e620000000a00 */
[----:B------:R-:W-:-:S02]  /*f0c0*/  DFMA R114, R138, R152, R164 ;  /* 0x000000988a72722b */ /* 0x000fc400000000a4 */
[----:B0-----:R-:W-:Y:S01]  /*f0d0*/  DFMA R118, R74, R118, R116 ;  /* 0x000000764a76722b */ /* 0x001fe20000000074 */
[----:B------:R-:W0:Y:S07]  /*f0e0*/  LDS.64 R116, [R6+0x30] ;  /* 0x0000300006747984 */ /* 0x000e2e0000000a00 */
[----:B-1----:R-:W-:Y:S02]  /*f0f0*/  DFMA R152, R76, R112, R118 ;  /* 0x000000704c98722b */ /* 0x002fe40000000076 */
[----:B------:R-:W1:Y:S01]  /*f100*/  LDS.64 R118, [R8+0x2d0] ;  /* 0x0002d00008767984 */ /* 0x000e620000000a00 */
[----:B------:R-:W-:-:S03]  /*f110*/  DFMA R112, R134, R156, R158 ;  /* 0x0000009c8670722b */ /* 0x000fc6000000009e */
[----:B------:R-:W1:Y:S01]  /*f120*/  LDS.64 R156, [R7+0x62b0] ;  /* 0x0062b000079c7984 */ /* 0x000e620000000a00 */
[----:B------:R-:W-:Y:S01]  /*f130*/  CS2R R138, SRZ ;  /* 0x00000000008a7805 */ /* 0x000fe2000001ff00 */
[----:B------:R-:W-:Y:S02]  /*f140*/  DFMA R114, R160, R154, R114 ;  /* 0x0000009aa072722b */ /* 0x000fe40000000072 */
[----:B------:R-:W-:Y:S04]  /*f150*/  LDS.64 R154, [R8+0x348] ;  /* 0x00034800089a7984 */ /* 0x000fe80000000a00 */
[----:B------:R-:W3:Y:S01]  /*f160*/  @!P2 LDG.E.64.CONSTANT R138, desc[UR76][R128.64+0x2db40] ;  /* 0x02db404c808aa981 */ /* 0x000ee2000c1e9b00 */
[----:B0-----:R-:W-:-:S03]  /*f170*/  DFMA R134, R78, R116, R152 ;  /* 0x000000744e86722b */ /* 0x001fc60000000098 */
[----:B------:R-:W0:Y:S04]  /*f180*/  LDS.64 R152, [R9+0x6630] ;  /* 0x0066300009987984 */ /* 0x000e280000000a00 */
[----:B------:R-:W0:Y:S01]  /*f190*/  LDS.64 R116, [R6+0x38] ;  /* 0x0000380006747984 */ /* 0x000e220000000a00 */
[----:B-1----:R-:W-:-:S03]  /*f1a0*/  DFMA R118, R80, R118, R134 ;  /* 0x000000765076722b */ /* 0x002fc60000000086 */
[----:B------:R-:W1:Y:S01]  /*f1b0*/  LDS.64 R134, [R7+0x62b8] ;  /* 0x0062b80007867984 */ /* 0x000e620000000a00 */
[----:B------:R-:W-:-:S03]  /*f1c0*/  DFMA R140, R140, R156, R112 ;  /* 0x0000009c8c8c722b */ /* 0x000fc60000000070 */
[----:B------:R-:W1:Y:S01]  /*f1d0*/  LDS.64 R112, [R9+0x66a8] ;  /* 0x0066a80009707984 */ /* 0x000e620000000a00 */
[----:B0-----:R-:W-:-:S03]  /*f1e0*/  DFMA R114, R130, R152, R114 ;  /* 0x000000988272722b */ /* 0x001fc60000000072 */
[----:B------:R-:W-:Y:S01]  /*f1f0*/  LDS.64 R152, [R9+0x6798] ;  /* 0x0067980009987984 */ /* 0x000fe20000000a00 */
[----:B------:R-:W-:-:S03]  /*f200*/  DFMA R130, R82, R116, R118 ;  /* 0x000000745282722b */ /* 0x000fc60000000076 */
[----:B------:R-:W0:Y:S04]  /*f210*/  LDS.64 R116, [R9+0x6720] ;  /* 0x0067200009747984 */ /* 0x000e280000000a00 */
[----:B------:R-:W0:Y:S01]  /*f220*/  LDS.64 R118, [R6+0x40] ;  /* 0x0000400006767984 */ /* 0x000e220000000a00 */
[----:B------:R-:W-:Y:S02]  /*f230*/  DFMA R154, R84, R154, R130 ;  /* 0x0000009a549a722b */ /* 0x000fe40000000082 */
[----:B-1----:R-:W-:Y:S01]  /*f240*/  DFMA R166, R166, R134, R140 ;  /* 0x00000086a6a6722b */ /* 0x002fe2000000008c */
[----:B------:R-:W1:Y:S04]  /*f250*/  LDS.64 R130, [UR6+0x7e18] ;  /* 0x007e1806ff827984 */ /* 0x000e680008000a00 */
[----:B------:R-:W1:Y:S01]  /*f260*/  LDS.64 R134, [R7+0x62c0] ;  /* 0x0062c00007867984 */ /* 0x000e620000000a00 */
[----:B------:R-:W-:-:S03]  /*f270*/  DFMA R156, R162, R112, R114 ;  /* 0x00000070a29c722b */ /* 0x000fc60000000072 */
[----:B------:R-:W1:Y:S04]  /*f280*/  LDS.128 R112, [UR6+0x7e20] ;  /* 0x007e2006ff707984 */ /* 0x000e680008000c00 */
[----:B------:R-:W1:Y:S01]  /*f290*/  LDS.64 R140, [R8+0x3c0] ;  /* 0x0003c000088c7984 */ /* 0x000e620000000a00 */
[----:B0-----:R-:W-:-:S03]  /*f2a0*/  DFMA R156, R126, R116, R156 ;  /* 0x000000747e9c722b */ /* 0x001fc6000000009c */
[----:B------:R-:W-:Y:S01]  /*f2b0*/  LDS.64 R126, [R6+0x48] ;  /* 0x00004800067e7984 */ /* 0x000fe20000000a00 */
[----:B------:R-:W-:-:S03]  /*f2c0*/  DFMA R154, R86, R118, R154 ;  /* 0x00000076569a722b */ /* 0x000fc6000000009a */
[----:B------:R-:W0:Y:S01]  /*f2d0*/  LDS.128 R116, [UR6+0x7e30] ;  /* 0x007e3006ff747984 */ /* 0x000e220008000c00 */
[----:B------:R-:W-:Y:S02]  /*f2e0*/  DFMA R152, R122, R152, R156 ;  /* 0x000000987a98722b */ /* 0x000fe4000000009c */
[----:B-1----:R-:W-:Y:S01]  /*f2f0*/  DFMA R156, R10, R130, RZ ;  /* 0x000000820a9c722b */ /* 0x002fe200000000ff */
[----:B------:R-:W-:Y:S01]  /*f300*/  LDS.64 R10, [R7+0x62c8] ;  /* 0x0062c800070a7984 */ /* 0x000fe20000000a00 */
[----:B------:R-:W-:-:S03]  /*f310*/  DFMA R134, R120, R134, R166 ;  /* 0x000000867886722b */ /* 0x000fc600000000a6 */
[----:B------:R-:W1:Y:S03]  /*f320*/  LDS.128 R120, [UR6+0x7e40] ;  /* 0x007e4006ff787984 */ /* 0x000e660008000c00 */
[----:B------:R-:W-:Y:S02]  /*f330*/  DFMA R12, R12, R112, R156 ;  /* 0x000000700c0c722b */ /* 0x000fe4000000009c */
[----:B------:R-:W1:Y:S06]  /*f340*/  LDS.64 R156, [R9+0x6810] ;  /* 0x00681000099c7984 */ /* 0x000e6c0000000a00 */
[----:B------:R-:W-:-:S02]  /*f350*/  DFMA R158, R14, R114, R12 ;  /* 0x000000720e9e722b */ /* 0x000fc4000000000c */
[----:B------:R-:W1:Y:S01]  /*f360*/  LDS.128 R12, [UR6+0x7e50] ;  /* 0x007e5006ff0c7984 */ /* 0x000e620008000c00 */
[----:B------:R-:W-:-:S03]  /*f370*/  DFMA R140, R88, R140, R154 ;  /* 0x0000008c588c722b */ /* 0x000fc6000000009a */
[----:B------:R-:W1:Y:S02]  /*f380*/  LDS.64 R154, [R8+0x438] ;  /* 0x00043800089a7984 */ /* 0x000e640000000a00 */
[----:B0-----:R-:W-:-:S03]  /*f390*/  DFMA R158, R16, R116, R158 ;  /* 0x00000074109e722b */ /* 0x001fc6000000009e */
[----:B------:R-:W-:Y:S01]  /*f3a0*/  DFMA R140, R90, R126, R140 ;  /* 0x0000007e5a8c722b */ /* 0x000fe2000000008c */
[----:B------:R-:W0:Y:S04]  /*f3b0*/  LDS.64 R126, [R6+0x50] ;  /* 0x00005000067e7984 */ /* 0x000e280000000a00 */
[----:B------:R-:W-:Y:S01]  /*f3c0*/  DFMA R158, R18, R118, R158 ;  /* 0x00000076129e722b */ /* 0x000fe2000000009e */
[----:B------:R-:W0:Y:S07]  /*f3d0*/  LDS.128 R16, [UR6+0x7e60] ;  /* 0x007e6006ff107984 */ /* 0x000e2e0008000c00 */
[----:B-1----:R-:W-:-:S02]  /*f3e0*/  DFMA R158, R20, R120, R158 ;  /* 0x00000078149e722b */ /* 0x002fc4000000009e */
[----:B------:R-:W-:Y:S02]  /*f3f0*/  DFMA R10, R30, R10, R134 ;  /* 0x0000000a1e0a722b */ /* 0x000fe40000000086 */
[----:B------:R-:W-:Y:S01]  /*f400*/  DFMA R152, R32, R156, R152 ;  /* 0x0000009c2098722b */ /* 0x000fe20000000098 */
[----:B------:R-:W1:Y:S03]  /*f410*/  LDS.64 R30, [R7+0x62d0] ;  /* 0x0062d000071e7984 */ /* 0x000e660000000a00 */
[----:B------:R-:W-:Y:S01]  /*f420*/  DFMA R158, R22, R122, R158 ;  /* 0x0000007a169e722b */ /* 0x000fe2000000009e */
[----:B------:R-:W1:Y:S04]  /*f430*/  LDS.64 R32, [R9+0x6888] ;  /* 0x0068880009207984 */ /* 0x000e680000000a00 */
[----:B------:R-:W2:Y:S03]  /*f440*/  LDS.128 R20, [UR6+0x7e70] ;  /* 0x007e7006ff147984 */ /* 0x000ea60008000c00 */
[----:B------:R-:W-:Y:S01]  /*f450*/  DFMA R158, R24, R12, R158 ;  /* 0x0000000c189e722b */ /* 0x000fe2000000009e */
[----:B------:R-:W2:Y:S04]  /*f460*/  LDS.64 R134, [R7+0x62d8] ;  /* 0x0062d80007867984 */ /* 0x000ea80000000a00 */
[----:B------:R-:W4:Y:S01]  /*f470*/  LDS.64 R156, [R9+0x6900] ;  /* 0x00690000099c7984 */ /* 0x000f220000000a00 */
[----:B------:R-:W-:-:S02]  /*f480*/  DFMA R154, R92, R154, R140 ;  /* 0x0000009a5c9a722b */ /* 0x000fc4000000008c */
[----:B------:R-:W-:Y:S01]  /*f490*/  DFMA R160, R26, R14, R158 ;  /* 0x0000000e1aa0722b */ /* 0x000fe2000000009e */
[----:B------:R-:W4:Y:S04]  /*f4a0*/  LDS.64 R140, [R8+0x4b0] ;  /* 0x0004b000088c7984 */ /* 0x000f280000000a00 */
[----:B------:R-:W4:Y:S04]  /*f4b0*/  LDS.64 R158, [R7+0x62e0] ;  /* 0x0062e000079e7984 */ /* 0x000f280000000a00 */
[----:B------:R-:W4:Y:S01]  /*f4c0*/  LDS.128 R24, [UR6+0x7e80] ;  /* 0x007e8006ff187984 */ /* 0x000f220008000c00 */
[----:B0-----:R-:W-:Y:S01]  /*f4d0*/  DFMA R154, R94, R126, R154 ;  /* 0x0000007e5e9a722b */ /* 0x001fe2000000009a */
[----:B------:R-:W0:Y:S01]  /*f4e0*/  LDCU.64 UR6, c[0x3][0x818] ;  /* 0x00c10300ff0677ac */ /* 0x000e220008000a00 */
[----:B------:R-:W-:Y:S01]  /*f4f0*/  DFMA R160, R28, R16, R160 ;  /* 0x000000101ca0722b */ /* 0x000fe200000000a0 */
[----:B------:R-:W0:Y:S04]  /*f500*/  LDS.64 R126, [R6+0x58] ;  /* 0x00005800067e7984 */ /* 0x000e280000000a00 */
[----:B------:R-:W0:Y:S03]  /*f510*/  LDS.64 R28, [R8+0x528] ;  /* 0x00052800081c7984 */ /* 0x000e260000000a00 */
[----:B------:R-:W-:-:S02]  /*f520*/  DFMA R160, R34, R18, R160 ;  /* 0x0000001222a0722b */ /* 0x000fc400000000a0 */
[----:B-1----:R-:W-:Y:S01]  /*f530*/  DFMA R30, R36, R30, R10 ;  /* 0x0000001e241e722b */ /* 0x002fe2000000000a */
[----:B------:R-:W-:Y:S01]  /*f540*/  LDS.64 R34, [R8+0x618] ;  /* 0x0006180008227984 */ /* 0x000fe20000000a00 */
[----:B------:R-:W-:-:S03]  /*f550*/  DFMA R32, R38, R32, R152 ;  /* 0x000000202620722b */ /* 0x000fc60000000098 */
[----:B------:R-:W-:Y:S01]  /*f560*/  LDS.64 R36, [R6+0x60] ;  /* 0x0000600006247984 */ /* 0x000fe20000000a00 */
[----:B--2---:R-:W-:-:S03]  /*f570*/  DFMA R160, R40, R20, R160 ;  /* 0x0000001428a0722b */ /* 0x004fc600000000a0 */
[----:B------:R-:W-:Y:S01]  /*f580*/  LDS.64 R40, [R8+0x5a0] ;  /* 0x0005a00008287984 */ /* 0x000fe20000000a00 */
[----:B------:R-:W-:-:S03]  /*f590*/  DFMA R30, R42, R134, R30 ;  /* 0x000000862a1e722b */ /* 0x000fc6000000001e */
[----:B------:R-:W-:Y:S01]  /*f5a0*/  LDS.64 R38, [R6+0x68] ;  /* 0x0000680006267984 */ /* 0x000fe20000000a00 */
[----:B----4-:R-:W-:Y:S02]  /*f5b0*/  DFMA R156, R44, R156, R32 ;  /* 0x0000009c2c9c722b */ /* 0x010fe40000000020 */
[----:B------:R-:W-:Y:S02]  /*f5c0*/  DFMA R160, R46, R22, R160 ;  /* 0x000000162ea0722b */ /* 0x000fe400000000a0 */
[----:B------:R-:W-:Y:S02]  /*f5d0*/  DFMA R140, R96, R140, R154 ;  /* 0x0000008c608c722b */ /* 0x000fe4000000009a */
[----:B------:R-:W-:Y:S02]  /*f5e0*/  DFMA R158, R48, R158, R30 ;  /* 0x0000009e309e722b */ /* 0x000fe4000000001e */
[----:B------:R-:W-:Y:S02]  /*f5f0*/  DMUL R32, R156, R132 ;  /* 0x000000849c207228 */ /* 0x000fe40000000000 */
[----:B------:R-:W-:-:S02]  /*f600*/  DFMA R30, R50, R24, R160 ;  /* 0x00000018321e722b */ /* 0x000fc400000000a0 */
[----:B0-----:R-:W-:-:S04]  /*f610*/  DFMA R42, R98, R126, R140 ;  /* 0x0000007e622a722b */ /* 0x001fc8000000008c */
[----:B------:R-:W-:Y:S02]  /*f620*/  DFMA R32, R158, R142, R32 ;  /* 0x0000008e9e20722b */ /* 0x000fe40000000020 */
[----:B------:R-:W-:Y:S02]  /*f630*/  DFMA R30, R52, R26, R30 ;  /* 0x0000001a341e722b */ /* 0x000fe4000000001e */
[----:B------:R-:W-:Y:S01]  /*f640*/  DFMA R42, R100, R28, R42 ;  /* 0x0000001c642a722b */ /* 0x000fe2000000002a */
[----:B------:R-:W-:Y:S05]  /*f650*/  LDS.64 R28, [R8+0x690] ;  /* 0x00069000081c7984 */ /* 0x000fea0000000a00 */
[----:B---3--:R-:W-:Y:S01]  /*f660*/  DFMA R44, R30, R150, R32 ;  /* 0x000000961e2c722b */ /* 0x008fe20000000020 */
[----:B------:R-:W-:Y:S01]  /*f670*/  LDS.64 R32, [R6+0x70] ;  /* 0x0000700006207984 */ /* 0x000fe20000000a00 */
[----:B------:R-:W-:Y:S01]  /*f680*/  DMUL R144, R156, R144 ;  /* 0x000000909c907228 */ /* 0x000fe20000000000 */
[----:B------:R-:W-:Y:S07]  /*f690*/  BAR.SYNC.DEFER_BLOCKING 0x0 ;  /* 0x0000000000007b1d */ /* 0x000fee0000010000 */
[----:B------:R-:W-:Y:S01]  /*f6a0*/  DFMA R144, R158, R132, R144 ;  /* 0x000000849e90722b */ /* 0x000fe20000000090 */
[----:B------:R-:W-:-:S06]  /*f6b0*/  CS2R R10, SRZ ;  /* 0x00000000000a7805 */ /* 0x000fcc000001ff00 */
[----:B------:R-:W2:Y:S01]  /*f6c0*/  @!P2 LDG.E.64.CONSTANT R10, desc[UR76][R128.64+0x271c8] ;  /* 0x0271c84c800aa981 */ /* 0x000ea2000c1e9b00 */
[----:B------:R-:W-:-:S03]  /*f6d0*/  DFMA R144, R30, R146, R144 ;  /* 0x000000921e90722b */ /* 0x000fc60000000090 */
[----:B------:R-:W-:Y:S04]  /*f6e0*/  STS.64 [R251], R44 ;  /* 0x0000002cfb007388 */ /* 0x000fe80000000a00 */
[----:B------:R-:W-:Y:S01]  /*f6f0*/  STS.64 [R250], R144 ;  /* 0x00000090fa007388 */ /* 0x000fe20000000a00 */
[----:B------:R-:W-:Y:S06]  /*f700*/  BAR.SYNC.DEFER_BLOCKING 0x0 ;  /* 0x0000000000007b1d */ /* 0x000fec0000010000 */
[----:B------:R-:W0:Y:S04]  /*f710*/  LDS.64 R46, [R6] ;  /* 0x00000000062e7984 */ /* 0x000e280000000a00 */
[----:B------:R-:W1:Y:S04]  /*f720*/  LDS.64 R48, [R8] ;  /* 0x0000000008307984 */ /* 0x000e680000000a00 */
[----:B------:R-:W3:Y:S04]  /*f730*/  LDS.64 R50, [R6+0x8] ;  /* 0x0000080006327984 */ /* 0x000ee80000000a00 */
[----:B------:R-:W4:Y:S01]  /*f740*/  LDS.64 R126, [R8+0x78] ;  /* 0x00007800087e7984 */ /* 0x000f220000000a00 */
[----:B------:R-:W-:Y:S01]  /*f750*/  DMUL R138, R138, UR10 ;  /* 0x0000000a8a8a7c28 */ /* 0x000fe20008000000 */
[----:B------:R-:W2:Y:S02]  /*f760*/  LDCU.64 UR10, c[0x3][0x9d8] ;  /* 0x00c13b00ff0a77ac */ /* 0x000ea40008000a00 */
[----:B------:R-:W-:Y:S01]  /*f770*/  LDS.64 R44, [R8+0xf0] ;  /* 0x0000f000082c7984 */ /* 0x000fe20000000a00 */
[----:B0-----:R-:W-:-:S03]  /*f780*/  DMUL R46, R54, R46 ;  /* 0x0000002e362e7228 */ /* 0x001fc60000000000 */
[----:B------:R-:W0:Y:S05]  /*f790*/  LDS.64 R54, [R6+0x10] ;  /* 0x0000100006367984 */ /* 0x000e2a0000000a00 */
[----:B------:R-:W-:Y:S01]  /*f7a0*/  DFMA R46, R52, R138, R46 ;  /* 0x0000008a342e722b */ /* 0x000fe2000000002e */
[----:B------:R-:W-:Y:S07]  /*f7b0*/  LDS.64 R52, [R6+0x20] ;  /* 0x0000200006347984 */ /* 0x000fee0000000a00 */
[----:B-1----:R-:W-:Y:S01]  /*f7c0*/  DFMA R46, R56, R48, R46 ;  /* 0x00000030382e722b */ /* 0x002fe2000000002e */
[----:B------:R-:W1:Y:S07]  /*f7d0*/  LDS.64 R48, [R6+0x18] ;  /* 0x0000180006307984 */ /* 0x000e6e0000000a00 */
[----:B---3--:R-:W-:Y:S01]  /*f7e0*/  DFMA R46, R58, R50, R46 ;  /* 0x000000323a2e722b */ /* 0x008fe2000000002e */
[----:B------:R-:W3:Y:S07]  /*f7f0*/  LDS.64 R50, [R8+0x168] ;  /* 0x0001680008327984 */ /* 0x000eee0000000a00 */
[----:B----4-:R-:W-:-:S08]  /*f800*/  DFMA R46, R60, R126, R46 ;  /* 0x0000007e3c2e722b */ /* 0x010fd0000000002e */
[----:B0-----:R-:W-:Y:S01]  /*f810*/  DFMA R46, R62, R54, R46 ;  /* 0x000000363e2e722b */ /* 0x001fe2000000002e */
[----:B------:R-:W0:Y:S07]  /*f820*/  LDS.64 R54, [R8+0x1e0] ;  /* 0x0001e00008367984 */ /* 0x000e2e0000000a00 */
[----:B------:R-:W-:Y:S02]  /*f830*/  DFMA R44, R64, R44, R46 ;  /* 0x0000002c402c722b */ /* 0x000fe4000000002e */
[----:B------:R-:W4:Y:S06]  /*f840*/  LDS.64 R46, [R6+0x28] ;  /* 0x00002800062e7984 */ /* 0x000f2c0000000a00 */
[----:B-1----:R-:W-:Y:S01]  /*f850*/  DFMA R44, R66, R48, R44 ;  /* 0x00000030422c722b */ /* 0x002fe2000000002c */
[----:B------:R-:W1:Y:S07]  /*f860*/  LDS.64 R48, [R8+0x258] ;  /* 0x0002580008307984 */ /* 0x000e6e0000000a00 */
[----:B---3--:R-:W-:Y:S01]  /*f870*/  DFMA R44, R68, R50, R44 ;  /* 0x00000032442c722b */ /* 0x008fe2000000002c */
[----:B------:R-:W3:Y:S07]  /*f880*/  LDS.64 R50, [R6+0x30] ;  /* 0x0000300006327984 */ /* 0x000eee0000000a00 */
[----:B------:R-:W-:Y:S01]  /*f890*/  DFMA R44, R70, R52, R44 ;  /* 0x00000034462c722b */ /* 0x000fe2000000002c */
[----:B------:R-:W3:Y:S07]  /*f8a0*/  LDS.64 R52, [R8+0x2d0] ;  /* 0x0002d00008347984 */ /* 0x000eee0000000a00 */
[----:B0-----:R-:W-:Y:S01]  /*f8b0*/  DFMA R44, R72, R54, R44 ;  /* 0x00000036482c722b */ /* 0x001fe2000000002c */
[----:B------:R-:W0:Y:S07]  /*f8c0*/  LDS.64 R54, [R6+0x38] ;  /* 0x0000380006367984 */ /* 0x000e2e0000000a00 */
[----:B----4-:R-:W-:Y:S01]  /*f8d0*/  DFMA R44, R74, R46, R44 ;  /* 0x0000002e4a2c722b */ /* 0x010fe2000000002c */
[----:B------:R-:W4:Y:S07]  /*f8e0*/  LDS.64 R46, [R8+0x348] ;  /* 0x00034800082e7984 */ /* 0x000f2e0000000a00 */
        /* <DEDUP_REMOVED lines=19> */
[----:B------:R-:W4:Y:S01]  /*fa20*/  LDS.64 R46, [R8+0x5a0] ;  /* 0x0005a000082e7984 */ /* 0x000f220000000a00 */
[----:B------:R-:W-:-:S03]  /*fa30*/  DFMA R36, R102, R36, R42 ;  /* 0x000000246624722b */ /* 0x000fc6000000002a */
[----:B------:R-:W4:Y:S03]  /*fa40*/  LDS.64 R42, [R6+0x68] ;  /* 0x00006800062a7984 */ /* 0x000f260000000a00 */
[----:B-1----:R-:W-:Y:S01]  /*fa50*/  DFMA R44, R96, R48, R44 ;  /* 0x00000030602c722b */ /* 0x002fe2000000002c */
[----:B------:R-:W-:Y:S01]  /*fa60*/  LDS.64 R6, [R6+0x70] ;  /* 0x0000700006067984 */ /* 0x000fe20000000a00 */
[----:B------:R-:W-:-:S03]  /*fa70*/  DFMA R36, R104, R40, R36 ;  /* 0x000000286824722b */ /* 0x000fc60000000024 */
[----:B------:R-:W1:Y:S03]  /*fa80*/  LDS.64 R40, [R8+0x618] ;  /* 0x0006180008287984 */ /* 0x000e660000000a00 */
[----:B---3--:R-:W-:Y:S01]  /*fa90*/  DFMA R44, R98, R50, R44 ;  /* 0x00000032622c722b */ /* 0x008fe2000000002c */
[----:B------:R-:W3:Y:S07]  /*faa0*/  LDS.64 R8, [R8+0x690] ;  /* 0x0006900008087984 */ /* 0x000eee0000000a00 */
[----:B------:R-:W-:-:S02]  /*fab0*/  DFMA R44, R100, R52, R44 ;  /* 0x00000034642c722b */ /* 0x000fc4000000002c */
[----:B------:R-:W-:-:S06]  /*fac0*/  DFMA R36, R106, R38, R36 ;  /* 0x000000266a24722b */ /* 0x000fcc0000000024 */
[----:B0-----:R-:W-:-:S08]  /*fad0*/  DFMA R44, R102, R54, R44 ;  /* 0x00000036662c722b */ /* 0x001fd0000000002c */
[----:B----4-:R-:W-:Y:S02]  /*fae0*/  DFMA R44, R104, R46, R44 ;  /* 0x0000002e682c722b */ /* 0x010fe4000000002c */
[----:B------:R-:W-:Y:S02]  /*faf0*/  DFMA R148, R206, R198, R148 ;  /* 0x000000c6ce94722b */ /* 0x000fe40000000094 */
[----:B------:R-:W-:Y:S02]  /*fb00*/  DFMA R34, R108, R34, R36 ;  /* 0x000000226c22722b */ /* 0x000fe40000000024 */
[----:B------:R-:W-:Y:S02]  /*fb10*/  DMUL R146, R156, R146 ;  /* 0x000000929c927228 */ /* 0x000fe40000000000 */
[----:B------:R-:W-:Y:S02]  /*fb20*/  DFMA R42, R106, R42, R44 ;  /* 0x0000002a6a2a722b */ /* 0x000fe4000000002c */
[----:B------:R-:W-:-:S02]  /*fb30*/  DFMA R212, R124, R212, R218 ;  /* 0x000000d47cd4722b */ /* 0x000fc400000000da */
[----:B------:R-:W-:Y:S02]  /*fb40*/  DFMA R136, R216, R136, R148 ;  /* 0x00000088d888722b */ /* 0x000fe40000000094 */
[----:B------:R-:W-:Y:S02]  /*fb50*/  DFMA R32, R110, R32, R34 ;  /* 0x000000206e20722b */ /* 0x000fe40000000022 */
[----:B------:R-:W-:Y:S02]  /*fb60*/  DFMA R146, R158, R150, R146 ;  /* 0x000000969e92722b */ /* 0x000fe40000000092 */
[----:B-1----:R-:W-:Y:S02]  /*fb70*/  DFMA R40, R108, R40, R42 ;  /* 0x000000286c28722b */ /* 0x002fe4000000002a */
[----:B------:R-:W-:Y:S02]  /*fb80*/  DFMA R246, R200, R196, R246 ;  /* 0x000000c4c8f6722b */ /* 0x000fe400000000f6 */
[----:B------:R-:W-:-:S02]  /*fb90*/  DADD R202, R202, R212 ;  /* 0x00000000caca7229 */ /* 0x000fc400000000d4 */
[----:B------:R-:W-:Y:S02]  /*fba0*/  DFMA R214, R136, R170, R214 ;  /* 0x000000aa88d6722b */ /* 0x000fe400000000d6 */
[----:B------:R-:W-:Y:S02]  /*fbb0*/  DFMA R28, R124, R28, R32 ;  /* 0x0000001c7c1c722b */ /* 0x000fe40000000020 */
[----:B--2---:R-:W-:Y:S02]  /*fbc0*/  DFMA R10, R30, R10, R146 ;  /* 0x0000000a1e0a722b */ /* 0x004fe40000000092 */
        /* <DEDUP_REMOVED lines=15> */
[----:B------:R-:W-:Y:S02]  /*fcc0*/  DADD R28, R214, R28 ;  /* 0x00000000d61c7229 */ /* 0x000fe4000000001c */
[----:B------:R-:W-:Y:S02]  /*fcd0*/  DFMA R26, R10, R26, R226 ;  /* 0x0000001a0a1a722b */ /* 0x000fe400000000e2 */
[----:B---3--:R-:W-:Y:S01]  /*fce0*/  DFMA R6, R124, R8, R6 ;  /* 0x000000087c06722b */ /* 0x008fe20000000006 */
[----:B------:R-:W-:Y:S06]  /*fcf0*/  BAR.SYNC.DEFER_BLOCKING 0x0 ;  /* 0x0000000000007b1d */ /* 0x000fec0000010000 */
        /* <DEDUP_REMOVED lines=14> */
[----:B------:R-:W-:Y:S01]  /*fde0*/  DADD R6, R6, R26 ;  /* 0x0000000006067229 */ /* 0x000fe2000000001a */
[----:B------:R-:W-:Y:S04]  /*fdf0*/  STS.64 [R5], R130 ;  /* 0x0000008205007388 */ /* 0x000fe80000000a00 */
        /* <DEDUP_REMOVED lines=13> */
[----:B------:R-:W-:Y:S01]  /*fed0*/  STS.64 [R5+0x6270], R6 ;  /* 0x0062700605007388 */ /* 0x000fe20000000a00 */
[----:B------:R-:W-:Y:S08]  /*fee0*/  BAR.SYNC.DEFER_BLOCKING 0x0 ;  /* 0x0000000000007b1d */ /* 0x000ff00000010000 */
[----:B------:R-:W-:Y:S06]  /*fef0*/  BAR.SYNC.DEFER_BLOCKING 0x0 ;  /* 0x0000000000007b1d */ /* 0x000fec0000010000 */
[----:B------:R-:W-:Y:S04]  /*ff00*/  LDS.64 R8, [R4] ;  /* 0x0000000004087984 */ /* 0x000fe80000000a00 */
[----:B------:R-:W0:Y:S04]  /*ff10*/  LDS.64 R12, [R4+0x70] ;  /* 0x00007000040c7984 */ /* 0x000e280000000a00 */
[----:B------:R-:W-:Y:S04]  /*ff20*/  LDS.64 R14, [R4+0x8] ;  /* 0x00000800040e7984 */ /* 0x000fe80000000a00 */
[----:B------:R-:W1:Y:S04]  /*ff30*/  LDS.64 R16, [R4+0x68] ;  /* 0x0000680004107984 */ /* 0x000e680000000a00 */
[----:B------:R-:W-:Y:S04]  /*ff40*/  LDS.64 R18, [R4+0x10] ;  /* 0x0000100004127984 */ /* 0x000fe80000000a00 */
[----:B------:R-:W2:Y:S04]  /*ff50*/  LDS.64 R20, [R4+0x60] ;  /* 0x0000600004147984 */ /* 0x000ea80000000a00 */
[----:B------:R-:W-:Y:S04]  /*ff60*/  LDS.64 R22, [R4+0x18] ;  /* 0x0000180004167984 */ /* 0x000fe80000000a00 */
[----:B------:R-:W3:Y:S01]  /*ff70*/  LDS.64 R24, [R4+0x58] ;  /* 0x0000580004187984 */ /* 0x000ee20000000a00 */
[----:B0-----:R-:W-:-:S02]  /*ff80*/  DADD R6, R8, R12 ;  /* 0x0000000008067229 */ /* 0x001fc4000000000c */
[----:B------:R-:W-:Y:S02]  /*ff90*/  DADD R8, R8, -R12 ;  /* 0x0000000008087229 */ /* 0x000fe4000000080c */
[----:B-1----:R-:W-:-:S04]  /*ffa0*/  DADD R10, R14, R16 ;  /* 0x000000000e0a7229 */ /* 0x002fc80000000010 */
[----:B------:R-:W-:Y:S01]  /*ffb0*/  DFMA R12, R6, UR66, RZ ;  /* 0x00000042060c7c2b */ /* 0x000fe200080000ff */
[----:B------:R-:W0:Y:S01]  /*ffc0*/  LDCU.64 UR66, c[0x3][0x780] ;  /* 0x00c0f000ff4277ac */ /* 0x000e220008000a00 */
[----:B------:R-:W-:Y:S02]  /*ffd0*/  DADD R14, R14, -R16 ;  /* 0x000000000e0e7229 */ /* 0x000fe40000000810 */
[----:B------:R-:W-:Y:S01]  /*ffe0*/  DFMA R16, R8, UR38, RZ ;  /* 0x0000002608107c2b */ /* 0x000fe200080000ff */
[----:B------:R-:W1:Y:S01]  /*fff0*/  LDCU.64 UR38, c[0x3][0x7b8] ;  /* 0x00c0f700ff2677ac */ /* 0x000e620008000a00 */
[----:B------:R-:W-:Y:S02]  /*10000*/  DFMA R30, R6, UR72, RZ ;  /* 0x00000048061e7c2b */ /* 0x000fe400080000ff */
[----:B------:R-:W-:Y:S01]  /*10010*/  DFMA R26, R10, UR54, R12 ;  /* 0x000000360a1a7c2b */ /* 0x000fe2000800000c */
[----:B------:R-:W4:Y:S01]  /*10020*/  LDCU.64 UR54, c[0x3][0x940] ;  /* 0x00c12800ff3677ac */ /* 0x000f220008000a00 */
[----:B------:R-:W-:-:S02]  /*10030*/  DFMA R32, R8, UR58, RZ ;  /* 0x0000003a08207c2b */ /* 0x000fc400080000ff */
[----:B--2---:R-:W-:Y:S01]  /*10040*/  DADD R12, R18, R20 ;  /* 0x00000000120c7229 */ /* 0x004fe20000000014 */
[----:B------:R-:W2:Y:S01]  /*10050*/  LDCU.64 UR58, c[0x3][0x750] ;  /* 0x00c0ea00ff3a77ac */ /* 0x000ea20008000a00 */
[----:B------:R-:W-:Y:S02]  /*10060*/  DFMA R16, R14, UR28, R16 ;  /* 0x0000001c0e107c2b */ /* 0x000fe40008000010 */
[----:B------:R-:W-:Y:S01]  /*10070*/  DADD R18, R18, -R20 ;  /* 0x0000000012127229 */ /* 0x000fe20000000814 */
[----:B------:R-:W1:Y:S01]  /*10080*/  LDCU.64 UR28, c[0x3][0x978] ;  /* 0x00c12f00ff1c77ac */ /* 0x000e620008000a00 */
[----:B------:R-:W-:Y:S01]  /*10090*/  DFMA R34, R10, UR68, R30 ;  /* 0x000000440a227c2b */ /* 0x000fe2000800001e */
[----:B------:R-:W-:Y:S01]  /*100a0*/  LDS.64 R20, [R4+0x20] ;  /* 0x0000200004147984 */ /* 0x000fe20000000a00 */
[----:B------:R-:W0:Y:S01]  /*100b0*/  LDCU.64 UR68, c[0x3][0x718] ;  /* 0x00c0e300ff4477ac */ /* 0x000e220008000a00 */
[----:B------:R-:W-:Y:S02]  /*100c0*/  DFMA R32, R14, UR74, R32 ;  /* 0x0000004a0e207c2b */ /* 0x000fe40008000020 */
[----:B------:R-:W-:Y:S01]  /*100d0*/  DFMA R28, R12, UR62, R26 ;  /* 0x0000003e0c1c7c2b */ /* 0x000fe2000800001a */
[----:B------:R-:W2:Y:S01]  /*100e0*/  LDCU.64 UR74, c[0x3][0x8d8] ;  /* 0x00c11b00ff4a77ac */ /* 0x000ea20008000a00 */
[----:B------:R-:W1:Y:S01]  /*100f0*/  LDS.64 R26, [R4+0x50] ;  /* 0x00005000041a7984 */ /* 0x000e620000000a00 */
[----:B------:R-:W-:-:S02]  /*10100*/  DFMA R30, R18, UR52, R16 ;  /* 0x00000034121e7c2b */ /* 0x000fc40008000010 */
[----:B---3--:R-:W-:Y:S01]  /*10110*/  DADD R16, R22, R24 ;  /* 0x0000000016107229 */ /* 0x008fe20000000018 */
[----:B------:R-:W3:Y:S01]  /*10120*/  LDCU.64 UR62, c[0x3][0x7f0] ;  /* 0x00c0fe00ff3e77ac */ /* 0x000ee20008000a00 */
[----:B----4-:R-:W-:Y:S01]  /*10130*/  DFMA R32, R18, UR54, R32 ;  /* 0x0000003612207c2b */ /* 0x010fe20008000020 */
[----:B------:R-:W4:Y:S05]  /*10140*/  LDCU.64 UR54, c[0x3][0x910] ;  /* 0x00c12200ff3677ac */ /* 0x000f2a0008000a00 */
[----:B------:R-:W-:Y:S01]  /*10150*/  DFMA R28, R16, UR50, R28 ;  /* 0x00000032101c7c2b */ /* 0x000fe2000800001c */
[----:B------:R-:W3:Y:S01]  /*10160*/  LDCU.64 UR50, c[0x3][0x788] ;  /* 0x00c0f100ff3277ac */ /* 0x000ee20008000a00 */
[----:B0-----:R-:W-:-:S02]  /*10170*/  DFMA R36, R6, UR68, RZ ;  /* 0x0000004406247c2b */ /* 0x001fc400080000ff */
[----:B------:R-:W-:Y:S01]  /*10180*/  DADD R22, R22, -R24 ;  /* 0x0000000016167229 */ /* 0x000fe20000000818 */
[----:B------:R-:W0:Y:S01]  /*10190*/  LDCU.64 UR68, c[0x3][0x948] ;  /* 0x00c12900ff4477ac */ /* 0x000e220008000a00 */
[----:B--2---:R-:W-:Y:S02]  /*101a0*/  DFMA R24, R8, UR74, RZ ;  /* 0x0000004a08187c2b */ /* 0x004fe400080000ff */
[----:B------:R-:W-:Y:S01]  /*101b0*/  DFMA R34, R12, UR66, R34 ;  /* 0x000000420c227c2b */ /* 0x000fe20008000022 */
[----:B------:R-:W2:Y:S01]  /*101c0*/  LDCU.64 UR74, c[0x3][0x720] ;  /* 0x00c0e400ff4a77ac */ /* 0x000ea20008000a00 */
[----:B------:R-:W-:Y:S02]  /*101d0*/  DFMA R40, R10, UR58, R36 ;  /* 0x0000003a0a287c2b */ /* 0x000fe40008000024 */
[----:B-1----:R-:W-:Y:S01]  /*101e0*/  DFMA R38, R22, UR28, R32 ;  /* 0x0000001c16267c2b */ /* 0x002fe20008000020 */
[----:B------:R-:W1:Y:S01]  /*101f0*/  LDCU.64 UR72, c[0x3][0x9b0] ;  /* 0x00c13600ff4877ac */ /* 0x000e620008000a00 */
[----:B----4-:R-:W-:-:S02]  /*10200*/  DFMA R24, R14, UR54, R24 ;  /* 0x000000360e187c2b */ /* 0x010fc40008000018 */
[----:B------:R-:W-:Y:S01]  /*10210*/  DFMA R36, R16, UR38, R34 ;  /* 0x0000002610247c2b */ /* 0x000fe20008000022 */
[----:B------:R-:W4:Y:S01]  /*10220*/  LDCU.64 UR38, c[0x3][0x980] ;  /* 0x00c13000ff2677ac */ /* 0x000f220008000a00 */
[----:B---3--:R-:W-:Y:S01]  /*10230*/  DFMA R40, R12, UR50, R40 ;  /* 0x000000320c287c2b */ /* 0x008fe20008000028 */
[----:B------:R-:W3:Y:S03]  /*10240*/  LDCU.64 UR50, c[0x3][0x758] ;  /* 0x00c0eb00ff3277ac */ /* 0x000ee60008000a00 */
[----:B0-----:R-:W-:Y:S01]  /*10250*/  DFMA R32, R18, UR68, R24 ;  /* 0x0000004412207c2b */ /* 0x001fe20008000018 */
[----:B------:R-:W0:Y:S01]  /*10260*/  LDCU.64 UR68, c[0x3][0x8e0] ;  /* 0x00c11c00ff4477ac */ /* 0x000e220008000a00 */
[----:B------:R-:W-:Y:S01]  /*10270*/  DFMA R30, R22, UR42, R30 ;  /* 0x0000002a161e7c2b */ /* 0x000fe2000800001e */
[----:B------:R-:W1:Y:S01]  /*10280*/  LDCU.64 UR42, c[0x3][0x7c0] ;  /* 0x00c0f800ff2a77ac */ /* 0x000e620008000a00 */
[----:B------:R-:W-:-:S02]  /*10290*/  DADD R24, R20, R26 ;  /* 0x0000000014187229 */ /* 0x000fc4000000001a */
[----:B--2---:R-:W-:Y:S01]  /*102a0*/  DFMA R34, R6, UR74, RZ ;  /* 0x0000004a06227c2b */ /* 0x004fe200080000ff */
[----:B------:R-:W2:Y:S01]  /*102b0*/  LDCU.64 UR74, c[0x3][0x918] ;  /* 0x00c12300ff4a77ac */ /* 0x000ea20008000a00 */
[----:B------:R-:W-:Y:S02]  /*102c0*/  DADD R20, R20, -R26 ;  /* 0x0000000014147229 */ /* 0x000fe4000000081a */
[----:B----4-:R-:W-:Y:S01]  /*102d0*/  DFMA R44, R22, UR38, R32 ;  /* 0x00000026162c7c2b */ /* 0x010fe20008000020 */
[----:B------:R-:W-:Y:S01]  /*102e0*/  LDS.64 R26, [R4+0x28] ;  /* 0x00002800041a7984 */ /* 0x000fe20000000a00 */
[----:B------:R-:W-:Y:S01]  /*102f0*/  DFMA R32, R24, UR32, R28 ;  /* 0x0000002018207c2b */ /* 0x000fe2000800001c */
[----:B------:R-:W4:Y:S01]  /*10300*/  LDCU.64 UR32, c[0x3][0x790] ;  /* 0x00c0f200ff2077ac */ /* 0x000f220008000a00 */
[----:B---3--:R-:W-:Y:S01]  /*10310*/  DFMA R48, R10, UR50, R34 ;  /* 0x000000320a307c2b */ /* 0x008fe20008000022 */
[----:B------:R-:W3:Y:S01]  /*10320*/  LDS.64 R28, [R4+0x48] ;  /* 0x00004800041c7984 */ /* 0x000ee20000000a00 */
[----:B------:R-:W4:Y:S01]  /*10330*/  LDCU.64 UR50, c[0x3][0x950] ;  /* 0x00c12a00ff3277ac */ /* 0x000f220008000a00 */
[----:B0-----:R-:W-:-:S02]  /*10340*/  DFMA R46, R8, UR68, RZ ;  /* 0x00000044082e7c2b */ /* 0x001fc400080000ff */
[----:B------:R-:W-:Y:S01]  /*10350*/  DFMA R34, R20, UR64, R30 ;  /* 0x0000004014227c2b */ /* 0x000fe2000800001e */
[----:B------:R-:W0:Y:S01]  /*10360*/  LDCU.64 UR64, c[0x3][0x7c8] ;  /* 0x00c0f900ff4077ac */ /* 0x000e220008000a00 */
[----:B-1----:R-:W-:Y:S02]  /*10370*/  DFMA R42, R16, UR42, R40 ;  /* 0x0000002a102a7c2b */ /* 0x002fe40008000028 */
[----:B------:R-:W-:Y:S01]  /*10380*/  DFMA R40, R24, UR62, R36 ;  /* 0x0000003e18287c2b */ /* 0x000fe20008000024 */
[----:B------:R-:W1:Y:S01]  /*10390*/  LDCU.64 UR62, c[0x3][0x988] ;  /* 0x00c13100ff3e77ac */ /* 0x000e620008000a00 */
[----:B--2---:R-:W-:Y:S01]  /*103a0*/  DFMA R46, R14, UR74, R46 ;  /* 0x0000004a0e2e7c2b */ /* 0x004fe2000800002e */
[----:B------:R-:W2:Y:S01]  /*103b0*/  LDCU.64 UR74, c[0x3][0x800] ;  /* 0x00c10000ff4a77ac */ /* 0x000ea20008000a00 */
[----:B----4-:R-:W-:Y:S02]  /*103c0*/  DFMA R48, R12, UR32, R48 ;  /* 0x000000200c307c2b */ /* 0x010fe40008000030 */
[----:B------:R-:W-:Y:S01]  /*103d0*/  DFMA R38, R20, UR72, R38 ;  /* 0x0000004814267c2b */ /* 0x000fe20008000026 */
[----:B------:R-:W4:Y:S03]  /*103e0*/  LDCU.64 UR72, c[0x3][0x9c0] ;  /* 0x00c13800ff4877ac */ /* 0x000f260008000a00 */
[----:B------:R-:W-:Y:S01]  /*103f0*/  DFMA R46, R18, UR50, R46 ;  /* 0x00000032122e7c2b */ /* 0x000fe2000800002e */
[----:B------:R-:W3:Y:S01]  /*10400*/  LDCU.64 UR32, c[0x3][0x728] ;  /* 0x00c0e500ff2077ac */ /* 0x000ee20008000a00 */
[----:B0-----:R-:W-:Y:S01]  /*10410*/  DFMA R48, R16, UR64, R48 ;  /* 0x0000004010307c2b */ /* 0x001fe20008000030 */
[----:B------:R-:W0:Y:S05]  /*10420*/  LDCU.64 UR64, c[0x3][0x760] ;  /* 0x00c0ec00ff4077ac */ /* 0x000e2a0008000a00 */
[----:B-1----:R-:W-:Y:S01]  /*10430*/  DFMA R46, R22, UR62, R46 ;  /* 0x0000003e162e7c2b */ /* 0x002fe2000800002e */
[----:B------:R-:W1:Y:S01]  /*10440*/  LDCU.64 UR62, c[0x3][0x8e8] ;  /* 0x00c11d00ff3e77ac */ /* 0x000e620008000a00 */
[----:B--2---:R-:W-:Y:S01]  /*10450*/  DFMA R48, R24, UR74, R48 ;  /* 0x0000004a18307c2b */ /* 0x004fe20008000030 */
[----:B------:R-:W2:Y:S05]  /*10460*/  LDCU.64 UR74, c[0x3][0x920] ;  /* 0x00c12400ff4a77ac */ /* 0x000eaa0008000a00 */
[----:B----4-:R-:W-:Y:S01]  /*10470*/  DFMA R46, R20, UR72, R46 ;  /* 0x00000048142e7c2b */ /* 0x010fe2000800002e */
[----:B------:R-:W4:Y:S01]  /*10480*/  LDCU.64 UR72, c[0x3][0x798] ;  /* 0x00c0f300ff4877ac */ /* 0x000f220008000a00 */
[----:B---3--:R-:W-:-:S02]  /*10490*/  DADD R30, R26, R28 ;  /* 0x000000001a1e7229 */ /* 0x008fc4000000001c */
[----:B------:R-:W-:Y:S01]  /*104a0*/  DFMA R36, R6, UR32, RZ ;  /* 0x0000002006247c2b */ /* 0x000fe200080000ff */
[----:B------:R-:W3:Y:S01]  /*104b0*/  LDCU.64 UR32, c[0x3][0x958] ;  /* 0x00c12b00ff2077ac */ /* 0x000ee20008000a00 */
[----:B------:R-:W-:Y:S01]  /*104c0*/  DADD R26, R26, -R28 ;  /* 0x000000001a1a7229 */ /* 0x000fe2000000081c */
[----:B------:R-:W3:Y:S01]  /*104d0*/  LDCU.64 UR52, c[0x3][0x828] ;  /* 0x00c10500ff3477ac */ /* 0x000ee20008000a00 */
[----:B-1----:R-:W-:Y:S01]  /*104e0*/  DFMA R28, R8, UR62, RZ ;  /* 0x0000003e081c7c2b */ /* 0x002fe200080000ff */
[----:B------:R-:W1:Y:S05]  /*104f0*/  LDCU.64 UR62, c[0x3][0x7d0] ;  /* 0x00c0fa00ff3e77ac */ /* 0x000e6a0008000a00 */
[----:B------:R-:W-:-:S02]  /*10500*/  DFMA R34, R26, UR60, R34 ;  /* 0x0000003c1a227c2b */ /* 0x000fc40008000022 */
[----:B0-----:R-:W-:Y:S01]  /*10510*/  DFMA R50, R10, UR64, R36 ;  /* 0x000000400a327c2b */ /* 0x001fe20008000024 */
[----:B------:R-:W0:Y:S01]  /*10520*/  LDCU.64 UR60, c[0x3][0x990] ;  /* 0x00c13200ff3c77ac */ /* 0x000e220008000a00 */
[----:B--2---:R-:W-:Y:S01]  /*10530*/  DFMA R28, R14, UR74, R28 ;  /* 0x0000004a0e1c7c2b */ /* 0x004fe2000800001c */
[----:B------:R-:W2:Y:S05]  /*10540*/  LDCU.64 UR68, c[0x3][0x9b8] ;  /* 0x00c13700ff4477ac */ /* 0x000eaa0008000a00 */
[----:B----4-:R-:W-:Y:S01]  /*10550*/  DFMA R50, R12, UR72, R50 ;  /* 0x000000480c327c2b */ /* 0x010fe20008000032 */
[----:B------:R-:W4:Y:S01]  /*10560*/  LDCU.64 UR72, c[0x3][0x730] ;  /* 0x00c0e600ff4877ac */ /* 0x000f220008000a00 */
[----:B---3--:R-:W-:Y:S01]  /*10570*/  DFMA R28, R18, UR32, R28 ;  /* 0x00000020121c7c2b */ /* 0x008fe2000800001c */
[----:B------:R-:W3:Y:S01]  /*10580*/  LDCU.64 UR66, c[0x3][0x9e8] ;  /* 0x00c13d00ff4277ac */ /* 0x000ee20008000a00 */
[----:B------:R-:W-:Y:S01]  /*10590*/  DFMA R40, R30, UR52, R40 ;  /* 0x000000341e287c2b */ /* 0x000fe20008000028 */
[----:B------:R-:W3:Y:S03]  /*105a0*/  LDCU.64 UR50, c[0x3][0x9f0] ;  /* 0x00c13e00ff3277ac */ /* 0x000ee60008000a00 */
[----:B-1----:R-:W-:Y:S01]  /*105b0*/  DFMA R50, R16, UR62, R50 ;  /* 0x0000003e10327c2b */ /* 0x002fe20008000032 */
[----:B------:R-:W1:Y:S01]  /*105c0*/  LDCU.64 UR52, c[0x3][0x9c8] ;  /* 0x00c13900ff3477ac */ /* 0x000e620008000a00 */
[----:B0-----:R-:W-:Y:S01]  /*105d0*/  DFMA R28, R22, UR60, R28 ;  /* 0x0000003c161c7c2b */ /* 0x001fe2000800001c */
[----:B------:R-:W0:Y:S01]  /*105e0*/  LDCU.64 UR62, c[0x3][0x768] ;  /* 0x00c0ed00ff3e77ac */ /* 0x000e220008000a00 */
[----:B------:R-:W0:Y:S01]  /*105f0*/  LDCU.64 UR60, c[0x3][0x8f0] ;  /* 0x00c11e00ff3c77ac */ /* 0x000e220008000a00 */
[----:B--2---:R-:W-:Y:S01]  /*10600*/  DFMA R44, R20, UR68, R44 ;  /* 0x00000044142c7c2b */ /* 0x004fe2000800002c */
[----:B------:R-:W2:Y:S01]  /*10610*/  LDCU.64 UR74, c[0x3][0x808] ;  /* 0x00c10100ff4a77ac */ /* 0x000ea20008000a00 */
[----:B------:R-:W-:-:S02]  /*10620*/  DFMA R36, R30, UR70, R32 ;  /* 0x000000461e247c2b */ /* 0x000fc40008000020 */
[----:B----4-:R-:W-:Y:S01]  /*10630*/  DFMA R32, R6, UR72, RZ ;  /* 0x0000004806207c2b */ /* 0x010fe200080000ff */
[----:B------:R-:W4:Y:S01]  /*10640*/  LDCU.64 UR72, c[0x3][0x928] ;  /* 0x00c12500ff4877ac */ /* 0x000f220008000a00 */
[----:B---3--:R-:W-:Y:S01]  /*10650*/  DFMA R38, R26, UR66, R38 ;  /* 0x000000421a267c2b */ /* 0x008fe20008000026 */
[----:B------:R-:W3:Y:S01]  /*10660*/  LDCU.64 UR66, c[0x3][0x838] ;  /* 0x00c10700ff4277ac */ /* 0x000ee20008000a00 */
[----:B-1----:R-:W-:Y:S02]  /*10670*/  DFMA R52, R20, UR52, R28 ;  /* 0x0000003414347c2b */ /* 0x002fe4000800001c */
[----:B------:R-:W-:Y:S01]  /*10680*/  DFMA R44, R26, UR50, R44 ;  /* 0x000000321a2c7c2b */ /* 0x000fe2000800002c */
[----:B------:R-:W1:Y:S01]  /*10690*/  LDCU.64 UR52, c[0x3][0x840] ;  /* 0x00c10800ff3477ac */ /* 0x000e620008000a00 */
[----:B0-----:R-:W-:Y:S01]  /*106a0*/  DFMA R56, R10, UR62, R32 ;  /* 0x0000003e0a387c2b */ /* 0x001fe20008000020 */
[----:B------:R-:W0:Y:S01]  /*106b0*/  LDCU.64 UR50, c[0x3][0x7a0] ;  /* 0x00c0f400ff3277ac */ /* 0x000e220008000a00 */
[----:B------:R-:W-:-:S02]  /*106c0*/  DFMA R28, R6, UR4, RZ ;  /* 0x00000004061c7c2b */ /* 0x000fc400080000ff */
[C---:B------:R-:W-:Y:S01]  /*106d0*/  DFMA R32, R8.reuse, UR8, RZ ;  /* 0x0000000808207c2b */ /* 0x040fe200080000ff */
[----:B------:R-:W4:Y:S01]  /*106e0*/  LDCU.64 UR38, c[0x3][0x7f8] ;  /* 0x00c0ff00ff2677ac */ /* 0x000f220008000a00 */
[----:B------:R-:W-:Y:S01]  /*106f0*/  DFMA R54, R8, UR60, RZ ;  /* 0x0000003c08367c2b */ /* 0x000fe200080000ff */
[----:B------:R-:W-:Y:S01]  /*10700*/  LDS.64 R6, [R4+0x30] ;  /* 0x0000300004067984 */ /* 0x000fe20000000a00 */
[----:B------:R-:W4:Y:S03]  /*10710*/  LDCU.64 UR60, c[0x3][0x7d8] ;  /* 0x00c0fb00ff3c77ac */ /* 0x000f260008000a00 */
[----:B------:R-:W4:Y:S01]  /*10720*/  LDS.64 R8, [R4+0x40] ;  /* 0x0000400004087984 */ /* 0x000f220000000a00 */
[----:B--2---:R-:W-:Y:S01]  /*10730*/  DFMA R50, R24, UR74, R50 ;  /* 0x0000004a18327c2b */ /* 0x004fe20008000032 */
[----:B------:R-:W2:Y:S01]  /*10740*/  LDCU.64 UR62, c[0x3][0x960] ;  /* 0x00c12c00ff3e77ac */ /* 0x000ea20008000a00 */
[----:B------:R-:W-:-:S02]  /*10750*/  DFMA R10, R10, UR14, R28 ;  /* 0x0000000e0a0a7c2b */ /* 0x000fc4000800001c */
[----:B---3--:R-:W-:Y:S01]  /*10760*/  DFMA R48, R30, UR66, R48 ;  /* 0x000000421e307c2b */ /* 0x008fe20008000030 */
[----:B------:R-:W3:Y:S01]  /*10770*/  LDCU.64 UR66, c[0x3][0x810] ;  /* 0x00c10200ff4277ac */ /* 0x000ee20008000a00 */
[----:B0-----:R-:W-:Y:S01]  /*10780*/  DFMA R56, R12, UR50, R56 ;  /* 0x000000320c387c2b */ /* 0x001fe20008000038 */
[----:B------:R-:W0:Y:S01]  /*10790*/  LDS.64 R28, [R4+0x38] ;  /* 0x00003800041c7984 */ /* 0x000e220000000a00 */
[----:B-1----:R-:W-:Y:S01]  /*107a0*/  DFMA R50, R30, UR52, R50 ;  /* 0x000000341e327c2b */ /* 0x002fe20008000032 */
[----:B------:R-:W1:Y:S01]  /*107b0*/  LDCU.64 UR52, c[0x3][0x998] ;  /* 0x00c13300ff3477ac */ /* 0x000e620008000a00 */
[----:B------:R-:W-:Y:S02]  /*107c0*/  DFMA R10, R12, UR20, R10 ;  /* 0x000000140c0a7c2b */ /* 0x000fe4000800000a */
[----:B----4-:R-:W-:Y:S01]  /*107d0*/  DFMA R54, R14, UR72, R54 ;  /* 0x000000480e367c2b */ /* 0x010fe20008000036 */
[----:B------:R-:W4:Y:S01]  /*107e0*/  LDCU.64 UR50, c[0x3][0x848] ;  /* 0x00c10900ff3277ac */ /* 0x000f220008000a00 */
[----:B------:R-:W-:Y:S01]  /*107f0*/  DFMA R42, R24, UR38, R42 ;  /* 0x00000026182a7c2b */ /* 0x000fe2000800002a */
[----:B------:R-:W4:Y:S01]  /*10800*/  LDCU.64 UR38, c[0x3][0x830] ;  /* 0x00c10600ff2677ac */ /* 0x000f220008000a00 */
[----:B------:R-:W-:-:S02]  /*10810*/  DFMA R56, R16, UR60, R56 ;  /* 0x0000003c10387c2b */ /* 0x000fc40008000038 */
[----:B------:R-:W-:Y:S01]  /*10820*/  DFMA R10, R16, UR30, R10 ;  /* 0x0000001e100a7c2b */ /* 0x000fe2000800000a */
[----:B------:R-:W4:Y:S01]  /*10830*/  LDCU.64 UR72, c[0x3][0x9d0] ;  /* 0x00c13a00ff4877ac */ /* 0x000f220008000a00 */
[----:B--2---:R-:W-:Y:S02]  /*10840*/  DFMA R54, R18, UR62, R54 ;  /* 0x0000003e12367c2b */ /* 0x004fe40008000036 */
[----:B------:R-:W-:Y:S01]  /*10850*/  DFMA R32, R14, UR18, R32 ;  /* 0x000000120e207c2b */ /* 0x000fe20008000020 */
[----:B------:R-:W2:Y:S01]  /*10860*/  LDCU.64 UR60, c[0x3][0xa08] ;  /* 0x00c14100ff3c77ac */ /* 0x000ea20008000a00 */
[C---:B---3--:R-:W-:Y:S02]  /*10870*/  DFMA R56, R24.reuse, UR66, R56 ;  /* 0x0000004218387c2b */ /* 0x048fe40008000038 */
[----:B------:R-:W-:Y:S01]  /*10880*/  DFMA R10, R24, UR36, R10 ;  /* 0x00000024180a7c2b */ /* 0x000fe2000800000a */
[----:B------:R-:W3:Y:S01]  /*10890*/  LDCU.64 UR58, c[0x3][0x860] ;  /* 0x00c10c00ff3a77ac */ /* 0x000ee20008000a00 */
[----:B-1----:R-:W-:-:S02]  /*108a0*/  DFMA R54, R22, UR52, R54 ;  /* 0x0000003416367c2b */ /* 0x002fc40008000036 */
[----:B------:R-:W-:Y:S01]  /*108b0*/  DFMA R32, R18, UR24, R32 ;  /* 0x0000001812207c2b */ /* 0x000fe20008000020 */
[----:B------:R-:W1:Y:S01]  /*108c0*/  LDCU.64 UR28, c[0x3][0xa20] ;  /* 0x00c14400ff1c77ac */ /* 0x000e620008000a00 */
[C---:B----4-:R-:W-:Y:S02]  /*108d0*/  DFMA R56, R30.reuse, UR50, R56 ;  /* 0x000000321e387c2b */ /* 0x050fe40008000038 */
[C---:B------:R-:W-:Y:S01]  /*108e0*/  DFMA R42, R30.reuse, UR38, R42 ;  /* 0x000000261e2a7c2b */ /* 0x040fe2000800002a */
[----:B------:R-:W4:Y:S01]  /*108f0*/  LDCU.64 UR38, c[0x3][0x870] ;  /* 0x00c10e00ff2677ac */ /* 0x000f220008000a00 */
[----:B------:R-:W-:Y:S01]  /*10900*/  DFMA R12, R30, UR6, R10 ;  /* 0x000000061e0c7c2b */ /* 0x000fe2000800000a */
[----:B------:R-:W3:Y:S01]  /*10910*/  LDCU.64 UR62, c[0x3][0xa00] ;  /* 0x00c14000ff3e77ac */ /* 0x000ee20008000a00 */
[----:B------:R-:W-:Y:S01]  /*10920*/  DFMA R54, R20, UR72, R54 ;  /* 0x0000004814367c2b */ /* 0x000fe20008000036 */
[----:B------:R-:W0:Y:S01]  /*10930*/  LDCU.64 UR50, c[0x3][0x880] ;  /* 0x00c11000ff3277ac */ /* 0x000e220008000a00 */
[----:B------:R-:W-:Y:S01]  /*10940*/  DADD R10, R6, R8 ;  /* 0x00000000060a7229 */ /* 0x000fe20000000008 */
[----:B------:R-:W1:Y:S01]  /*10950*/  LDCU.64 UR74, c[0x3][0x9f8] ;  /* 0x00c13f00ff4a77ac */ /* 0x000e620008000a00 */
[----:B------:R-:W-:-:S04]  /*10960*/  DFMA R32, R22, UR34, R32 ;  /* 0x0000002216207c2b */ /* 0x000fc80008000020 */
[----:B--2---:R-:W-:Y:S01]  /*10970*/  DFMA R54, R26, UR60, R54 ;  /* 0x0000003c1a367c2b */ /* 0x004fe20008000036 */
[----:B------:R-:W2:Y:S01]  /*10980*/  LDCU.64 UR68, c[0x3][0x868] ;  /* 0x00c10d00ff4477ac */ /* 0x000ea20008000a00 */
[----:B------:R-:W-:Y:S02]  /*10990*/  DADD R6, R6, -R8 ;  /* 0x0000000006067229 */ /* 0x000fe40000000808 */
[----:B------:R-:W-:Y:S01]  /*109a0*/  DFMA R36, R10, UR26, R36 ;  /* 0x0000001a0a247c2b */ /* 0x000fe20008000024 */
[----:B------:R-:W2:Y:S01]  /*109b0*/  LDCU.64 UR64, c[0x3][0xa28] ;  /* 0x00c14500ff4077ac */ /* 0x000ea20008000a00 */
[----:B------:R-:W-:Y:S01]  /*109c0*/  DFMA R32, R20, UR40, R32 ;  /* 0x0000002814207c2b */ /* 0x000fe20008000020 */
[----:B------:R-:W2:Y:S01]  /*109d0*/  LDCU.64 UR52, c[0x3][0xa30] ;  /* 0x00c14600ff3477ac */ /* 0x000ea20008000a00 */
[----:B------:R-:W2:Y:S01]  /*109e0*/  LDCU.64 UR72, c[0x3][0x878] ;  /* 0x00c10f00ff4877ac */ /* 0x000ea20008000a00 */
[----:B------:R-:W2:Y:S01]  /*109f0*/  LDCU.64 UR60, c[0x3][0xa38] ;  /* 0x00c14700ff3c77ac */ /* 0x000ea20008000a00 */
[----:B------:R-:W2:Y:S01]  /*10a00*/  LDCU.64 UR26, c[0x3][0xa40] ;  /* 0x00c14800ff1a77ac */ /* 0x000ea20008000a00 */
[----:B---3--:R-:W-:-:S02]  /*10a10*/  DFMA R52, R26, UR62, R52 ;  /* 0x0000003e1a347c2b */ /* 0x008fc40008000034 */
[C---:B------:R-:W-:Y:S01]  /*10a20*/  DFMA R40, R10.reuse, UR58, R40 ;  /* 0x0000003a0a287c2b */ /* 0x040fe20008000028 */
[----:B------:R-:W3:Y:S01]  /*10a30*/  LDCU.64 UR54, c[0x3][0x898] ;  /* 0x00c11300ff3677ac */ /* 0x000ee20008000a00 */
[C---:B----4-:R-:W-:Y:S02]  /*10a40*/  DFMA R48, R10.reuse, UR38, R48 ;  /* 0x000000260a307c2b */ /* 0x050fe40008000030 */
[----:B0-----:R-:W-:Y:S01]  /*10a50*/  DFMA R56, R10, UR50, R56 ;  /* 0x000000320a387c2b */ /* 0x001fe20008000038 */
[----:B------:R-:W0:Y:S01]  /*10a60*/  LDCU.64 UR42, c[0x3][0xa58] ;  /* 0x00c14b00ff2a77ac */ /* 0x000e220008000a00 */
[----:B-1----:R-:W-:Y:S01]  /*10a70*/  DFMA R38, R6, UR28, R38 ;  /* 0x0000001c06267c2b */ /* 0x002fe20008000026 */
[----:B------:R-:W1:Y:S01]  /*10a80*/  LDCU.64 UR70, c[0x3][0x8a0] ;  /* 0x00c11400ff4677ac */ /* 0x000e620008000a00 */
[C---:B------:R-:W-:Y:S01]  /*10a90*/  DFMA R46, R26.reuse, UR74, R46 ;  /* 0x0000004a1a2e7c2b */ /* 0x040fe2000800002e */
[----:B------:R-:W4:Y:S01]  /*10aa0*/  LDCU.64 UR32, c[0x3][0xa60] ;  /* 0x00c14c00ff2077ac */ /* 0x000f220008000a00 */
[----:B------:R-:W-:Y:S01]  /*10ab0*/  DFMA R32, R26, UR10, R32 ;  /* 0x0000000a1a207c2b */ /* 0x000fe20008000020 */
[----:B------:R-:W0:Y:S01]  /*10ac0*/  LDCU.64 UR66, c[0x3][0x8a8] ;  /* 0x00c11500ff4277ac */ /* 0x000e220008000a00 */
[----:B------:R-:W-:Y:S01]  /*10ad0*/  DADD R8, R28, R28 ;  /* 0x000000001c087229 */ /* 0x000fe2000000001c */
[----:B------:R-:W4:Y:S01]  /*10ae0*/  LDCU.64 UR62, c[0x3][0xa68] ;  /* 0x00c14d00ff3e77ac */ /* 0x000f220008000a00 */
[----:B------:R-:W4:Y:S01]  /*10af0*/  LDCU.64 UR58, c[0x3][0x8b0] ;  /* 0x00c11600ff3a77ac */ /* 0x000f220008000a00 */
[----:B------:R-:W4:Y:S01]  /*10b00*/  LDCU.64 UR50, c[0x3][0x8b8] ;  /* 0x00c11700ff3277ac */ /* 0x000f220008000a00 */
[----:B------:R-:W4:Y:S01]  /*10b10*/  LDCU.64 UR38, c[0x3][0xa70] ;  /* 0x00c14e00ff2677ac */ /* 0x000f220008000a00 */
[----:B------:R-:W4:Y:S01]  /*10b20*/  LDCU.64 UR28, c[0x3][0xa78] ;  /* 0x00c14f00ff1c77ac */ /* 0x000f220008000a00 */
[----:B------:R-:W-:-:S02]  /*10b30*/  DFMA R12, R10, UR12, R12 ;  /* 0x0000000c0a0c7c2b */ /* 0x000fc4000800000c */
[C---:B--2---:R-:W-:Y:S02]  /*10b40*/  DFMA R42, R10.reuse, UR68, R42 ;  /* 0x000000440a2a7c2b */ /* 0x044fe4000800002a */
[----:B------:R-:W-:Y:S02]  /*10b50*/  DFMA R50, R10, UR72, R50 ;  /* 0x000000480a327c2b */ /* 0x000fe40008000032 */
[----:B------:R-:W-:Y:S02]  /*10b60*/  DMUL R8, R8, 0.5 ;  /* 0x3fe0000008087828 */ /* 0x000fe40000000000 */
[C---:B------:R-:W-:Y:S02]  /*10b70*/  DFMA R32, R6.reuse, UR16, R32 ;  /* 0x0000001006207c2b */ /* 0x040fe40008000020 */
[C---:B------:R-:W-:Y:S02]  /*10b80*/  DFMA R34, R6.reuse, UR48, R34 ;  /* 0x0000003006227c2b */ /* 0x040fe40008000022 */
[----:B------:R-:W-:-:S02]  /*10b90*/  DFMA R44, R6, UR64, R44 ;  /* 0x00000040062c7c2b */ /* 0x000fc4000800002c */
[C---:B------:R-:W-:Y:S02]  /*10ba0*/  DFMA R46, R6.reuse, UR52, R46 ;  /* 0x00000034062e7c2b */ /* 0x040fe4000800002e */
[C---:B------:R-:W-:Y:S02]  /*10bb0*/  DFMA R52, R6.reuse, UR60, R52 ;  /* 0x0000003c06347c2b */ /* 0x040fe40008000034 */
[----:B------:R-:W-:Y:S02]  /*10bc0*/  DFMA R54, R6, UR26, R54 ;  /* 0x0000001a06367c2b */ /* 0x000fe40008000036 */
[----:B------:R-:W-:Y:S02]  /*10bd0*/  DADD R28, R28, -R28 ;  /* 0x000000001c1c7229 */ /* 0x000fe4000000081c */
[C---:B------:R-:W-:Y:S02]  /*10be0*/  DFMA R12, R8.reuse, UR22, R12 ;  /* 0x00000016080c7c2b */ /* 0x040fe4000800000c */
[----:B------:R-:W-:-:S02]  /*10bf0*/  DFMA R36, R8, UR56, R36 ;  /* 0x0000003808247c2b */ /* 0x000fc40008000024 */
[C---:B---3--:R-:W-:Y:S02]  /*10c00*/  DFMA R40, R8.reuse, UR54, R40 ;  /* 0x0000003608287c2b */ /* 0x048fe40008000028 */
[C---:B-1----:R-:W-:Y:S02]  /*10c10*/  DFMA R42, R8.reuse, UR70, R42 ;  /* 0x00000046082a7c2b */ /* 0x042fe4000800002a */
[C---:B0-----:R-:W-:Y:S02]  /*10c20*/  DFMA R48, R8.reuse, UR66, R48 ;  /* 0x0000004208307c2b */ /* 0x041fe40008000030 */
[C---:B----4-:R-:W-:Y:S02]  /*10c30*/  DFMA R50, R8.reuse, UR58, R50 ;  /* 0x0000003a08327c2b */ /* 0x050fe40008000032 */
[----:B------:R-:W-:Y:S02]  /*10c40*/  DFMA R56, R8, UR50, R56 ;  /* 0x0000003208387c2b */ /* 0x000fe40008000038 */
[----:B------:R-:W-:-:S02]  /*10c50*/  DFMA R32, R28, UR46, R32 ;  /* 0x0000002e1c207c2b */ /* 0x000fc40008000020 */
[C---:B------:R-:W-:Y:S02]  /*10c60*/  DFMA R34, R28.reuse, UR44, R34 ;  /* 0x0000002c1c227c2b */ /* 0x040fe40008000022 */
[C---:B------:R-:W-:Y:S02]  /*10c70*/  DFMA R38, R28.reuse, UR42, R38 ;  /* 0x0000002a1c267c2b */ /* 0x040fe40008000026 */
[C---:B------:R-:W-:Y:S02]  /*10c80*/  DFMA R44, R28.reuse, UR32, R44 ;  /* 0x000000201c2c7c2b */ /* 0x040fe4000800002c */
[C---:B------:R-:W-:Y:S02]  /*10c90*/  DFMA R46, R28.reuse, UR62, R46 ;  /* 0x0000003e1c2e7c2b */ /* 0x040fe4000800002e */
[C---:B------:R-:W-:Y:S02]  /*10ca0*/  DFMA R52, R28.reuse, UR38, R52 ;  /* 0x000000261c347c2b */ /* 0x040fe40008000034 */
[----:B------:R-:W-:Y:S01]  /*10cb0*/  DFMA R54, R28, UR28, R54 ;  /* 0x0000001c1c367c2b */ /* 0x000fe20008000036 */
[----:B------:R-:W-:Y:S01]  /*10cc0*/  ISETP.GT.U32.AND P2, PT, R252, 0xd1, PT ;  /* 0x000000d1fc00780c */ /* 0x000fe20003f44070 */
[----:B------:R-:W-:-:S02]  /*10cd0*/  DADD R6, R12, R32 ;  /* 0x000000000c067229 */ /* 0x000fc40000000020 */
[----:B------:R-:W-:Y:S02]  /*10ce0*/  DADD R8, R36, R34 ;  /* 0x0000000024087229 */ /* 0x000fe40000000022 */
[----:B------:R-:W-:Y:S02]  /*10cf0*/  DADD R10, R40, R38 ;  /* 0x00000000280a7229 */ /* 0x000fe40000000026 */
[----:B------:R-:W-:Y:S02]  /*10d00*/  DADD R14, R42, R44 ;  /* 0x000000002a0e7229 */ /* 0x000fe4000000002c */
[----:B------:R-:W-:Y:S02]  /*10d10*/  DADD R16, R48, R46 ;  /* 0x0000000030107229 */ /* 0x000fe4000000002e */
[----:B------:R-:W-:Y:S02]  /*10d20*/  DADD R18, R50, R52 ;  /* 0x0000000032127229 */ /* 0x000fe40000000034 */
[----:B------:R-:W-:-:S02]  /*10d30*/  DADD R20, R56, R54 ;  /* 0x0000000038147229 */ /* 0x000fc40000000036 */
[----:B------:R-:W-:Y:S02]  /*10d40*/  DADD R12, R12, -R32 ;  /* 0x000000000c0c7229 */ /* 0x000fe40000000820 */
[----:B------:R-:W-:Y:S02]  /*10d50*/  DADD R34, R36, -R34 ;  /* 0x0000000024227229 */ /* 0x000fe40000000822 */
[----:B------:R-:W-:Y:S02]  /*10d60*/  DADD R38, R40, -R38 ;  /* 0x0000000028267229 */ /* 0x000fe40000000826 */
[----:B------:R-:W-:Y:S02]  /*10d70*/  DADD R42, R42, -R44 ;  /* 0x000000002a2a7229 */ /* 0x000fe4000000082c */
[----:B------:R-:W-:Y:S02]  /*10d80*/  DADD R46, R48, -R46 ;  /* 0x00000000302e7229 */ /* 0x000fe4000000082e */
[----:B------:R-:W-:-:S02]  /*10d90*/  DADD R50, R50, -R52 ;  /* 0x0000000032327229 */ /* 0x000fc40000000834 */
[----:B------:R-:W-:Y:S01]  /*10da0*/  DADD R54, R56, -R54 ;  /* 0x0000000038367229 */ /* 0x000fe20000000836 */
[----:B------:R0:W-:Y:S01]  /*10db0*/  STS.64 [R4], R6 ;  /* 0x0000000604007388 */ /* 0x0001e20000000a00 */
        /* <DEDUP_REMOVED lines=13> */
[----:B------:R0:W-:Y:S01]  /*10e90*/  STS.64 [R4+0x38], R54 ;  /* 0x0000383604007388 */ /* 0x0001e20000000a00 */
[----:B------:R-:W-:Y:S06]  /*10ea0*/  BAR.SYNC.DEFER_BLOCKING 0x0 ;  /* 0x0000000000007b1d */ /* 0x000fec0000010000 */
[----:B------:R-:W-:Y:S05]  /*10eb0*/  @P2 BRA `(.L_x_12) ;  /* 0x0000001000342947 */ /* 0x000fea0003800000 */
[----:B0-----:R-:W-:Y:S01]  /*10ec0*/  LDS.64 R4, [R3] ;  /* 0x0000000003047984 */ /* 0x001fe20000000a00 */
[----:B------:R-:W0:Y:S03]  /*10ed0*/  LDCU.64 UR26, c[0x3][0x708] ;  /* 0x00c0e100ff1a77ac */ /* 0x000e260008000a00 */
[----:B------:R-:W1:Y:S01]  /*10ee0*/  LDS.64 R6, [R3+0x690] ;  /* 0x0006900003067984 */ /* 0x000e620000000a00 */
[----:B------:R-:W2:Y:S03]  /*10ef0*/  LDCU.64 UR60, c[0x3][0x710] ;  /* 0x00c0e200ff3c77ac */ /* 0x000ea60008000a00 */
[----:B------:R-:W-:Y:S01]  /*10f00*/  LDS.64 R10, [R3+0x78] ;  /* 0x00007800030a7984 */ /* 0x000fe20000000a00 */
[----:B------:R-:W3:Y:S03]  /*10f10*/  LDCU.64 UR54, c[0x3][0x740] ;  /* 0x00c0e800ff3677ac */ /* 0x000ee60008000a00 */
[----:B------:R-:W4:Y:S01]  /*10f20*/  LDS.64 R12, [R3+0x618] ;  /* 0x00061800030c7984 */ /* 0x000f220000000a00 */
[----:B------:R-:W5:Y:S01]  /*10f30*/  LDCU.64 UR52, c[0x3][0x748] ;  /* 0x00c0e900ff3477ac */ /* 0x000f620008000a00 */
[----:B------:R-:W3:Y:S01]  /*10f40*/  LDCU.64 UR56, c[0x3][0x718] ;  /* 0x00c0e300ff3877ac */ /* 0x000ee20008000a00 */
[----:B------:R-:W5:Y:S01]  /*10f50*/  LDCU.64 UR50, c[0x3][0x750] ;  /* 0x00c0ea00ff3277ac */ /* 0x000f620008000a00 */
[----:B------:R-:W5:Y:S01]  /*10f60*/  LDCU.64 UR48, c[0x3][0x720] ;  /* 0x00c0e400ff3077ac */ /* 0x000f620008000a00 */
[----:B------:R-:W5:Y:S01]  /*10f70*/  LDCU.64 UR46, c[0x3][0x728] ;  /* 0x00c0e500ff2e77ac */ /* 0x000f620008000a00 */
[----:B------:R-:W5:Y:S01]  /*10f80*/  LDCU.64 UR68, c[0x3][0x8c8] ;  /* 0x00c11900ff4477ac */ /* 0x000f620008000a00 */
[----:B------:R-:W5:Y:S01]  /*10f90*/  LDCU.64 UR42, c[0x3][0x758] ;  /* 0x00c0eb00ff2a77ac */ /* 0x000f620008000a00 */
[----:B------:R-:W5:Y:S01]  /*10fa0*/  LDCU.64 UR32, c[0x3][0x760] ;  /* 0x00c0ec00ff2077ac */ /* 0x000f620008000a00 */
[C-C-:B-1----:R-:W-:Y:S01]  /*10fb0*/  DADD R8, R4.reuse, R6.reuse ;  /* 0x0000000004087229 */ /* 0x142fe20000000006 */
[----:B------:R-:W1:Y:S01]  /*10fc0*/  LDCU.64 UR70, c[0x3][0x730] ;  /* 0x00c0e600ff4677ac */ /* 0x000e620008000a00 */
[----:B------:R-:W-:Y:S01]  /*10fd0*/  DADD R4, R4, -R6 ;  /* 0x0000000004047229 */ /* 0x000fe20000000806 */
[----:B------:R-:W1:Y:S05]  /*10fe0*/  LDCU.64 UR64, c[0x3][0x900] ;  /* 0x00c12000ff4077ac */ /* 0x000e6a0008000a00 */
[C---:B0-----:R-:W-:Y:S01]  /*10ff0*/  DFMA R16, R8.reuse, UR26, RZ ;  /* 0x0000001a08107c2b */ /* 0x041fe200080000ff */
[----:B------:R-:W0:Y:S01]  /*11000*/  LDCU.64 UR28, c[0x3][0x8d0] ;  /* 0x00c11a00ff1c77ac */ /* 0x000e220008000a00 */
[----:B--2---:R-:W-:-:S02]  /*11010*/  DFMA R18, R8, UR60, RZ ;  /* 0x0000003c08127c2b */ /* 0x004fc400080000ff */
[--C-:B----4-:R-:W-:Y:S01]  /*11020*/  DADD R14, R10, R12.reuse ;  /* 0x000000000a0e7229 */ /* 0x110fe2000000000c */
[----:B------:R-:W2:Y:S01]  /*11030*/  LDCU.64 UR66, c[0x3][0x8d8] ;  /* 0x00c11b00ff4277ac */ /* 0x000ea20008000a00 */
[C---:B---3--:R-:W-:Y:S02]  /*11040*/  DFMA R20, R8.reuse, UR56, RZ ;  /* 0x0000003808147c2b */ /* 0x048fe400080000ff */
[----:B-----5:R-:W-:Y:S01]  /*11050*/  DFMA R26, R8, UR46, RZ ;  /* 0x0000002e081a7c2b */ /* 0x020fe200080000ff */
[----:B------:R-:W3:Y:S01]  /*11060*/  LDCU.64 UR72, c[0x3][0x8e0] ;  /* 0x00c11c00ff4877ac */ /* 0x000ee20008000a00 */
[----:B------:R-:W-:Y:S02]  /*11070*/  DADD R10, R10, -R12 ;  /* 0x000000000a0a7229 */ /* 0x000fe4000000080c */
[C---:B------:R-:W-:Y:S01]  /*11080*/  DFMA R22, R14.reuse, UR54, R16 ;  /* 0x000000360e167c2b */ /* 0x040fe20008000010 */
[----:B------:R-:W4:Y:S01]  /*11090*/  LDCU.64 UR38, c[0x3][0x768] ;  /* 0x00c0ed00ff2677ac */ /* 0x000f220008000a00 */
[C---:B------:R-:W-:Y:S01]  /*110a0*/  DFMA R24, R14.reuse, UR52, R18 ;  /* 0x000000340e187c2b */ /* 0x040fe20008000012 */
[----:B------:R-:W-:Y:S01]  /*110b0*/  LDS.64 R16, [R3+0xf0] ;  /* 0x0000f00003107984 */ /* 0x000fe20000000a00 */
[----:B------:R-:W-:Y:S01]  /*110c0*/  DFMA R34, R14, UR50, R20 ;  /* 0x000000320e227c2b */ /* 0x000fe20008000014 */
[----:B------:R-:W5:Y:S01]  /*110d0*/  LDCU.64 UR44, c[0x3][0x908] ;  /* 0x00c12100ff2c77ac */ /* 0x000f620008000a00 */
[----:B------:R-:W-:Y:S01]  /*110e0*/  DFMA R20, R8, UR48, RZ ;  /* 0x0000003008147c2b */ /* 0x000fe200080000ff */
[----:B------:R-:W5:Y:S01]  /*110f0*/  LDS.64 R18, [R3+0x5a0] ;  /* 0x0005a00003127984 */ /* 0x000f620000000a00 */
[----:B------:R-:W-:Y:S01]  /*11100*/  DFMA R6, R4, UR68, RZ ;  /* 0x0000004404067c2b */ /* 0x000fe200080000ff */
[----:B------:R-:W5:Y:S01]  /*11110*/  LDCU.64 UR74, c[0x3][0x910] ;  /* 0x00c12200ff4a77ac */ /* 0x000f620008000a00 */
[----:B------:R-:W-:-:S02]  /*11120*/  DFMA R46, R14, UR32, R26 ;  /* 0x000000200e2e7c2b */ /* 0x000fc4000800001a */
[----:B-1----:R-:W-:Y:S01]  /*11130*/  DFMA R28, R8, UR70, RZ ;  /* 0x00000046081c7c2b */ /* 0x002fe200080000ff */
[----:B------:R-:W1:Y:S01]  /*11140*/  LDCU.64 UR58, c[0x3][0x918] ;  /* 0x00c12300ff3a77ac */ /* 0x000e620008000a00 */
[----:B------:R-:W-:Y:S02]  /*11150*/  DFMA R40, R14, UR42, R20 ;  /* 0x0000002a0e287c2b */ /* 0x000fe40008000014 */
[C---:B0-----:R-:W-:Y:S01]  /*11160*/  DFMA R12, R4.reuse, UR28, RZ ;  /* 0x0000001c040c7c2b */ /* 0x041fe200080000ff */
[----:B------:R-:W0:Y:S01]  /*11170*/  LDCU.64 UR62, c[0x3][0x8e8] ;  /* 0x00c11d00ff3e77ac */ /* 0x000e220008000a00 */
[----:B--2---:R-:W-:Y:S02]  /*11180*/  DFMA R20, R4, UR66, RZ ;  /* 0x0000004204147c2b */ /* 0x004fe400080000ff */
[----:B------:R-:W-:Y:S01]  /*11190*/  DFMA R26, R10, UR64, R6 ;  /* 0x000000400a1a7c2b */ /* 0x000fe20008000006 */
[----:B------:R-:W2:Y:S01]  /*111a0*/  LDCU.64 UR60, c[0x3][0x8f0] ;  /* 0x00c11e00ff3c77ac */ /* 0x000ea20008000a00 */
[----:B---3--:R-:W-:-:S02]  /*111b0*/  DFMA R6, R4, UR72, RZ ;  /* 0x0000004804067c2b */ /* 0x008fc400080000ff */
[----:B----4-:R-:W-:Y:S01]  /*111c0*/  DFMA R52, R14, UR38, R28 ;  /* 0x000000260e347c2b */ /* 0x010fe2000800001c */
[----:B------:R-:W3:Y:S01]  /*111d0*/  LDCU.64 UR26, c[0x3][0x920] ;  /* 0x00c12400ff1a77ac */ /* 0x000ee20008000a00 */
[C---:B-----5:R-:W-:Y:S02]  /*111e0*/  DFMA R30, R10.reuse, UR44, R12 ;  /* 0x0000002c0a1e7c2b */ /* 0x060fe4000800000c */
[C---:B------:R-:W-:Y:S01]  /*111f0*/  DFMA R36, R10.reuse, UR74, R20 ;  /* 0x0000004a0a247c2b */ /* 0x040fe20008000014 */
[----:B------:R-:W4:Y:S01]  /*11200*/  LDCU.64 UR56, c[0x3][0x928] ;  /* 0x00c12500ff3877ac */ /* 0x000f220008000a00 */
[----:B------:R-:W-:Y:S01]  /*11210*/  LDS.64 R12, [R3+0x168] ;  /* 0x00016800030c7984 */ /* 0x000fe20000000a00 */
[----:B-1----:R-:W-:Y:S01]  /*11220*/  DFMA R42, R10, UR58, R6 ;  /* 0x0000003a0a2a7c2b */ /* 0x002fe20008000006 */
[----:B------:R-:W1:Y:S02]  /*11230*/  LDCU.64 UR54, c[0x3][0x778] ;  /* 0x00c0ef00ff3677ac */ /* 0x000e640008000a00 */
[----:B------:R-:W5:Y:S01]  /*11240*/  LDS.64 R20, [R3+0x528] ;  /* 0x0005280003147984 */ /* 0x000f620000000a00 */
[----:B0-----:R-:W-:Y:S01]  /*11250*/  DFMA R28, R4, UR62, RZ ;  /* 0x0000003e041c7c2b */ /* 0x001fe200080000ff */
[----:B------:R-:W0:Y:S01]  /*11260*/  LDCU.64 UR52, c[0x3][0x780] ;  /* 0x00c0f000ff3477ac */ /* 0x000e220008000a00 */
[----:B------:R-:W-:-:S02]  /*11270*/  DFMA R8, R8, UR4, RZ ;  /* 0x0000000408087c2b */ /* 0x000fc400080000ff */
[----:B--2---:R-:W-:Y:S01]  /*11280*/  DFMA R32, R4, UR60, RZ ;  /* 0x0000003c04207c2b */ /* 0x004fe200080000ff */
[----:B------:R-:W2:Y:S03]  /*11290*/  LDCU.64 UR48, c[0x3][0x790] ;  /* 0x00c0f200ff3077ac */ /* 0x000ea60008000a00 */
[----:B---3--:R-:W-:Y:S01]  /*112a0*/  DFMA R48, R10, UR26, R28 ;  /* 0x0000001a0a307c2b */ /* 0x008fe2000800001c */
[----:B------:R-:W3:Y:S01]  /*112b0*/  LDCU.64 UR70, c[0x3][0x938] ;  /* 0x00c12700ff4677ac */ /* 0x000ee20008000a00 */
[----:B------:R-:W-:Y:S02]  /*112c0*/  DADD R6, R16, R18 ;  /* 0x0000000010067229 */ /* 0x000fe40000000012 */
[----:B----4-:R-:W-:Y:S01]  /*112d0*/  DFMA R54, R10, UR56, R32 ;  /* 0x000000380a367c2b */ /* 0x010fe20008000020 */
[----:B------:R-:W4:Y:S01]  /*112e0*/  LDCU.64 UR50, c[0x3][0x788] ;  /* 0x00c0f100ff3277ac */ /* 0x000f220008000a00 */
[----:B------:R-:W-:Y:S01]  /*112f0*/  DADD R16, R16, -R18 ;  /* 0x0000000010107229 */ /* 0x000fe20000000812 */
[----:B------:R-:W4:Y:S03]  /*11300*/  LDCU.64 UR38, c[0x3][0x948] ;  /* 0x00c12900ff2677ac */ /* 0x000f260008000a00 */
[----:B-1----:R-:W-:-:S02]  /*11310*/  DFMA R28, R6, UR54, R22 ;  /* 0x00000036061c7c2b */ /* 0x002fc40008000016 */
[C---:B0-----:R-:W-:Y:S01]  /*11320*/  DFMA R32, R6.reuse, UR52, R24 ;  /* 0x0000003406207c2b */ /* 0x041fe20008000018 */
[----:B------:R-:W-:Y:S01]  /*11330*/  LDS.64 R22, [R3+0x1e0] ;  /* 0x0001e00003167984 */ /* 0x000fe20000000a00 */
[----:B------:R-:W0:Y:S01]  /*11340*/  LDCU.64 UR32, c[0x3][0x940] ;  /* 0x00c12800ff2077ac */ /* 0x000e220008000a00 */
[----:B--2---:R-:W-:Y:S02]  /*11350*/  DFMA R44, R6, UR48, R40 ;  /* 0x00000030062c7c2b */ /* 0x004fe40008000028 */
[----:B------:R-:W1:Y:S01]  /*11360*/  LDS.64 R24, [R3+0x4b0] ;  /* 0x0004b00003187984 */ /* 0x000e620000000a00 */
[----:B------:R-:W2:Y:S01]  /*11370*/  LDCU.64 UR44, c[0x3][0x7b8] ;  /* 0x00c0f700ff2c77ac */ /* 0x000ea20008000a00 */
[----:B---3--:R-:W-:Y:S01]  /*11380*/  DFMA R26, R16, UR70, R26 ;  /* 0x00000046101a7c2b */ /* 0x008fe2000800001a */
[----:B------:R-:W3:Y:S01]  /*11390*/  LDCU.64 UR64, c[0x3][0x7b0] ;  /* 0x00c0f600ff4077ac */ /* 0x000ee20008000a00 */
[----:B----4-:R-:W-:Y:S01]  /*113a0*/  DFMA R38, R6, UR50, R34 ;  /* 0x0000003206267c2b */ /* 0x010fe20008000022 */
[----:B------:R-:W4:Y:S01]  /*113b0*/  LDCU.64 UR26, c[0x3][0x970] ;  /* 0x00c12e00ff1a77ac */ /* 0x000f220008000a00 */
[----:B------:R-:W-:-:S02]  /*113c0*/  DFMA R40, R16, UR38, R36 ;  /* 0x0000002610287c2b */ /* 0x000fc40008000024 */
[C-C-:B-----5:R-:W-:Y:S01]  /*113d0*/  DADD R18, R12.reuse, R20.reuse ;  /* 0x000000000c127229 */ /* 0x160fe20000000014 */
[----:B------:R-:W5:Y:S01]  /*113e0*/  LDCU.64 UR46, c[0x3][0x798] ;  /* 0x00c0f300ff2e77ac */ /* 0x000f620008000a00 */
[----:B------:R-:W-:Y:S02]  /*113f0*/  DADD R12, R12, -R20 ;  /* 0x000000000c0c7229 */ /* 0x000fe40000000814 */
[----:B0-----:R-:W-:Y:S01]  /*11400*/  DFMA R34, R16, UR32, R30 ;  /* 0x0000002010227c2b */ /* 0x001fe2000800001e */
[----:B------:R-:W0:Y:S03]  /*11410*/  LDCU.64 UR68, c[0x3][0x950] ;  /* 0x00c12a00ff4477ac */ /* 0x000e260008000a00 */
[C---:B--2---:R-:W-:Y:S01]  /*11420*/  DFMA R36, R18.reuse, UR44, R32 ;  /* 0x0000002c12247c2b */ /* 0x044fe20008000020 */
[----:B------:R-:W2:Y:S01]  /*11430*/  LDCU.64 UR74, c[0x3][0x7c0] ;  /* 0x00c0f800ff4a77ac */ /* 0x000ea20008000a00 */
[----:B---3--:R-:W-:Y:S01]  /*11440*/  DFMA R30, R18, UR64, R28 ;  /* 0x00000040121e7c2b */ /* 0x008fe2000800001c */
[----:B------:R-:W3:Y:S01]  /*11450*/  LDCU.64 UR58, c[0x3][0x978] ;  /* 0x00c12f00ff3a77ac */ /* 0x000ee20008000a00 */
[----:B------:R-:W-:Y:S01]  /*11460*/  LDS.64 R28, [R3+0x438] ;  /* 0x00043800031c7984 */ /* 0x000fe20000000a00 */
[----:B----4-:R-:W-:Y:S01]  /*11470*/  DFMA R32, R12, UR26, R26 ;  /* 0x0000001a0c207c2b */ /* 0x010fe2000800001a */
[----:B------:R-:W4:Y:S02]  /*11480*/  LDCU.64 UR48, c[0x3][0x7e8] ;  /* 0x00c0fd00ff3077ac */ /* 0x000f240008000a00 */
[----:B------:R-:W4:Y:S01]  /*11490*/  LDS.64 R26, [R3+0x258] ;  /* 0x00025800031a7984 */ /* 0x000f220000000a00 */
[----:B-----5:R-:W-:Y:S01]  /*114a0*/  DFMA R50, R6, UR46, R46 ;  /* 0x0000002e06327c2b */ /* 0x020fe2000800002e */
[----:B------:R-:W5:Y:S01]  /*114b0*/  LDCU.64 UR42, c[0x3][0x7a0] ;  /* 0x00c0f400ff2a77ac */ /* 0x000f620008000a00 */
[----:B0-----:R-:W-:Y:S01]  /*114c0*/  DFMA R46, R16, UR68, R42 ;  /* 0x00000044102e7c2b */ /* 0x001fe2000800002a */
[----:B------:R-:W0:Y:S01]  /*114d0*/  LDCU.64 UR28, c[0x3][0x958] ;  /* 0x00c12b00ff1c77ac */ /* 0x000e220008000a00 */
[----:B--2---:R-:W-:-:S02]  /*114e0*/  DFMA R42, R18, UR74, R38 ;  /* 0x0000004a122a7c2b */ /* 0x004fc40008000026 */
[----:B-1----:R-:W-:Y:S01]  /*114f0*/  DADD R20, R22, R24 ;  /* 0x0000000016147229 */ /* 0x002fe20000000018 */
[----:B------:R-:W1:Y:S01]  /*11500*/  LDCU.64 UR66, c[0x3][0x960] ;  /* 0x00c12c00ff4277ac */ /* 0x000e620008000a00 */
[----:B---3--:R-:W-:Y:S02]  /*11510*/  DFMA R38, R12, UR58, R34 ;  /* 0x0000003a0c267c2b */ /* 0x008fe40008000022 */
[----:B------:R-:W-:Y:S01]  /*11520*/  DADD R22, R22, -R24 ;  /* 0x0000000016167229 */ /* 0x000fe20000000818 */
[----:B------:R-:W2:Y:S01]  /*11530*/  LDCU.64 UR72, c[0x3][0x7c8] ;  /* 0x00c0f900ff4877ac */ /* 0x000ea20008000a00 */
[----:B------:R-:W-:Y:S02]  /*11540*/  DFMA R24, R4, UR8, RZ ;  /* 0x0000000804187c2b */ /* 0x000fe400080000ff */
[----:B----4-:R-:W-:Y:S01]  /*11550*/  DFMA R34, R20, UR48, R30 ;  /* 0x0000003014227c2b */ /* 0x010fe2000800001e */
[----:B------:R-:W3:Y:S01]  /*11560*/  LDCU.64 UR62, c[0x3][0x7d0] ;  /* 0x00c0fa00ff3e77ac */ /* 0x000ee20008000a00 */
[----:B------:R-:W-:Y:S01]  /*11570*/  DFMA R30, R14, UR14, R8 ;  /* 0x0000000e0e1e7c2b */ /* 0x000fe20008000008 */
[----:B------:R-:W-:Y:S01]  /*11580*/  LDS.64 R8, [R3+0x2d0] ;  /* 0x0002d00003087984 */ /* 0x000fe20000000a00 */
[----:B------:R-:W4:Y:S01]  /*11590*/  LDCU.64 UR60, c[0x3][0x7d8] ;  /* 0x00c0fb00ff3c77ac */ /* 0x000f220008000a00 */
[----:B-----5:R-:W-:-:S02]  /*115a0*/  DFMA R52, R6, UR42, R52 ;  /* 0x0000002a06347c2b */ /* 0x020fc40008000034 */
[----:B------:R-:W-:Y:S01]  /*115b0*/  LDS.64 R14, [R3+0x3c0] ;  /* 0x0003c000030e7984 */ /* 0x000fe20000000a00 */
[----:B------:R-:W5:Y:S01]  /*115c0*/  LDCU.64 UR56, c[0x3][0x980] ;  /* 0x00c13000ff3877ac */ /* 0x000f620008000a00 */
[C---:B0-----:R-:W-:Y:S02]  /*115d0*/  DFMA R48, R16.reuse, UR28, R48 ;  /* 0x0000001c10307c2b */ /* 0x041fe40008000030 */
[----:B-1----:R-:W-:Y:S01]  /*115e0*/  DFMA R54, R16, UR66, R54 ;  /* 0x0000004210367c2b */ /* 0x002fe20008000036 */
[----:B------:R-:W0:Y:S01]  /*115f0*/  LDCU.64 UR54, c[0x3][0x988] ;  /* 0x00c13100ff3677ac */ /* 0x000e220008000a00 */
[----:B------:R-:W-:Y:S01]  /*11600*/  DFMA R24, R10, UR18, R24 ;  /* 0x000000120a187c2b */ /* 0x000fe20008000018 */
[----:B------:R-:W1:Y:S01]  /*11610*/  LDS.64 R10, [R3+0x348] ;  /* 0x00034800030a7984 */ /* 0x000e620000000a00 */
[----:B------:R-:W0:Y:S01]  /*11620*/  LDCU.64 UR52, c[0x3][0x990] ;  /* 0x00c13200ff3477ac */ /* 0x000e220008000a00 */
[----:B------:R-:W-:Y:S02]  /*11630*/  DFMA R30, R6, UR20, R30 ;  /* 0x00000014061e7c2b */ /* 0x000fe4000800001e */
[C---:B--2---:R-:W-:Y:S01]  /*11640*/  DFMA R44, R18.reuse, UR72, R44 ;  /* 0x00000048122c7c2b */ /* 0x044fe2000800002c */
[----:B------:R-:W2:Y:S01]  /*11650*/  LDCU.64 UR50, c[0x3][0x998] ;  /* 0x00c13300ff3277ac */ /* 0x000ea20008000a00 */
[----:B---3--:R-:W-:-:S02]  /*11660*/  DFMA R50, R18, UR62, R50 ;  /* 0x0000003e12327c2b */ /* 0x008fc40008000032 */
[C---:B----4-:R-:W-:Y:S01]  /*11670*/  DFMA R52, R18.reuse, UR60, R52 ;  /* 0x0000003c12347c2b */ /* 0x050fe20008000034 */
[----:B------:R-:W3:Y:S01]  /*11680*/  LDCU.64 UR46, c[0x3][0x7f0] ;  /* 0x00c0fe00ff2e77ac */ /* 0x000ee20008000a00 */
[----:B------:R-:W-:Y:S02]  /*11690*/  DFMA R30, R18, UR30, R30 ;  /* 0x0000001e121e7c2b */ /* 0x000fe4000800001e */
[----:B-----5:R-:W-:Y:S01]  /*116a0*/  DFMA R40, R12, UR56, R40 ;  /* 0x000000380c287c2b */ /* 0x020fe20008000028 */
[----:B------:R-:W4:Y:S01]  /*116b0*/  LDCU.64 UR42, c[0x3][0x7f8] ;  /* 0x00c0ff00ff2a77ac */ /* 0x000f220008000a00 */
[----:B------:R-:W-:Y:S02]  /*116c0*/  DFMA R24, R16, UR24, R24 ;  /* 0x0000001810187c2b */ /* 0x000fe40008000018 */
[----:B0-----:R-:W-:Y:S01]  /*116d0*/  DFMA R46, R12, UR54, R46 ;  /* 0x000000360c2e7c2b */ /* 0x001fe2000800002e */
[----:B------:R-:W0:Y:S01]  /*116e0*/  LDCU.64 UR32, c[0x3][0x808] ;  /* 0x00c10100ff2077ac */ /* 0x000e220008000a00 */
[----:B------:R-:W-:-:S02]  /*116f0*/  DADD R4, R26, R28 ;  /* 0x000000001a047229 */ /* 0x000fc4000000001c */
[----:B------:R-:W-:Y:S01]  /*11700*/  DFMA R48, R12, UR52, R48 ;  /* 0x000000340c307c2b */ /* 0x000fe20008000030 */
[----:B------:R-:W5:Y:S01]  /*11710*/  LDCU.64 UR38, c[0x3][0x810] ;  /* 0x00c10200ff2677ac */ /* 0x000f620008000a00 */
[----:B------:R-:W-:Y:S02]  /*11720*/  DFMA R30, R20, UR36, R30 ;  /* 0x00000024141e7c2b */ /* 0x000fe4000800001e */
[C---:B--2---:R-:W-:Y:S01]  /*11730*/  DFMA R54, R12.reuse, UR50, R54 ;  /* 0x000000320c367c2b */ /* 0x044fe20008000036 */
[----:B------:R-:W2:Y:S01]  /*11740*/  LDCU.64 UR28, c[0x3][0x9b0] ;  /* 0x00c13600ff1c77ac */ /* 0x000ea20008000a00 */
[----:B------:R-:W-:Y:S02]  /*11750*/  DFMA R24, R12, UR34, R24 ;  /* 0x000000220c187c2b */ /* 0x000fe40008000018 */
[----:B---3--:R-:W-:Y:S01]  /*11760*/  DFMA R36, R20, UR46, R36 ;  /* 0x0000002e14247c2b */ /* 0x008fe20008000024 */
[----:B------:R-:W3:Y:S01]  /*11770*/  LDCU.64 UR66, c[0x3][0x9b8] ;  /* 0x00c13700ff4277ac */ /* 0x000ee20008000a00 */
[----:B------:R-:W-:-:S02]  /*11780*/  DFMA R30, R4, UR6, R30 ;  /* 0x00000006041e7c2b */ /* 0x000fc4000800001e */
[----:B----4-:R-:W-:Y:S01]  /*11790*/  DFMA R42, R20, UR42, R42 ;  /* 0x0000002a142a7c2b */ /* 0x010fe2000800002a */
[----:B------:R-:W4:Y:S01]  /*117a0*/  LDCU.64 UR70, c[0x3][0x800] ;  /* 0x00c10000ff4677ac */ /* 0x000f220008000a00 */
[----:B------:R-:W-:Y:S02]  /*117b0*/  DADD R26, R26, -R28 ;  /* 0x000000001a1a7229 */ /* 0x000fe4000000081c */
[----:B0-----:R-:W-:Y:S01]  /*117c0*/  DFMA R50, R20, UR32, R50 ;  /* 0x0000002014327c2b */ /* 0x001fe20008000032 */
[----:B------:R-:W0:Y:S01]  /*117d0*/  LDCU.64 UR72, c[0x3][0x820] ;  /* 0x00c10400ff4877ac */ /* 0x000e220008000a00 */
[----:B------:R-:W-:Y:S02]  /*117e0*/  DFMA R24, R22, UR40, R24 ;  /* 0x0000002816187c2b */ /* 0x000fe40008000018 */
[----:B-----5:R-:W-:Y:S01]  /*117f0*/  DFMA R52, R20, UR38, R52 ;  /* 0x0000002614347c2b */ /* 0x020fe20008000034 */
[----:B------:R-:W5:Y:S01]  /*11800*/  LDCU.64 UR62, c[0x3][0x828] ;  /* 0x00c10500ff3e77ac */ /* 0x000f620008000a00 */
[----:B-1----:R-:W-:-:S02]  /*11810*/  DADD R6, R10, R10 ;  /* 0x000000000a067229 */ /* 0x002fc4000000000a */
[----:B--2---:R-:W-:Y:S01]  /*11820*/  DFMA R38, R22, UR28, R38 ;  /* 0x0000001c16267c2b */ /* 0x004fe20008000026 */
[----:B------:R-:W1:Y:S01]  /*11830*/  LDCU.64 UR60, c[0x3][0x830] ;  /* 0x00c10600ff3c77ac */ /* 0x000e620008000a00 */
[----:B------:R-:W-:Y:S02]  /*11840*/  DFMA R24, R26, UR10, R24 ;  /* 0x0000000a1a187c2b */ /* 0x000fe40008000018 */
[----:B---3--:R-:W-:Y:S01]  /*11850*/  DFMA R40, R22, UR66, R40 ;  /* 0x0000004216287c2b */ /* 0x008fe20008000028 */
[----:B------:R-:W2:Y:S01]  /*11860*/  LDCU.64 UR26, c[0x3][0x838] ;  /* 0x00c10700ff1a77ac */ /* 0x000ea20008000a00 */
[----:B------:R-:W-:Y:S02]  /*11870*/  DMUL R6, R6, 0.5 ;  /* 0x3fe0000006067828 */ /* 0x000fe40000000000 */
[----:B----4-:R-:W-:Y:S01]  /*11880*/  DFMA R44, R20, UR70, R44 ;  /* 0x00000046142c7c2b */ /* 0x010fe2000800002c */
[----:B------:R-:W3:Y:S01]  /*11890*/  LDCU.64 UR58, c[0x3][0x840] ;  /* 0x00c10800ff3a77ac */ /* 0x000ee20008000a00 */
[----:B------:R-:W-:-:S02]  /*118a0*/  DADD R10, R10, -R10 ;  /* 0x000000000a0a7229 */ /* 0x000fc4000000080a */
[C---:B0-----:R-:W-:Y:S01]  /*118b0*/  DFMA R34, R4.reuse, UR72, R34 ;  /* 0x0000004804227c2b */ /* 0x041fe20008000022 */
[----:B------:R-:W0:Y:S01]  /*118c0*/  LDCU.64 UR56, c[0x3][0x848] ;  /* 0x00c10900ff3877ac */ /* 0x000e220008000a00 */
[C---:B-----5:R-:W-:Y:S01]  /*118d0*/  DFMA R36, R4.reuse, UR62, R36 ;  /* 0x0000003e04247c2b */ /* 0x060fe20008000024 */
[----:B------:R-:W4:Y:S01]  /*118e0*/  LDCU.64 UR68, c[0x3][0x9a8] ;  /* 0x00c13500ff4477ac */ /* 0x000f220008000a00 */
[C---:B-1----:R-:W-:Y:S01]  /*118f0*/  DFMA R42, R4.reuse, UR60, R42 ;  /* 0x0000003c042a7c2b */ /* 0x042fe2000800002a */
[----:B------:R-:W1:Y:S01]  /*11900*/  LDCU.64 UR64, c[0x3][0x9c0] ;  /* 0x00c13800ff4077ac */ /* 0x000e620008000a00 */
[C---:B--2---:R-:W-:Y:S01]  /*11910*/  DFMA R44, R4.reuse, UR26, R44 ;  /* 0x0000001a042c7c2b */ /* 0x044fe2000800002c */
[----:B------:R-:W2:Y:S01]  /*11920*/  LDCU.64 UR44, c[0x3][0x9c8] ;  /* 0x00c13900ff2c77ac */ /* 0x000ea20008000a00 */
[C---:B---3--:R-:W-:Y:S01]  /*11930*/  DFMA R50, R4.reuse, UR58, R50 ;  /* 0x0000003a04327c2b */ /* 0x048fe20008000032 */
[----:B------:R-:W3:Y:S01]  /*11940*/  LDCU.64 UR74, c[0x3][0x9d0] ;  /* 0x00c13a00ff4a77ac */ /* 0x000ee20008000a00 */
[----:B0-----:R-:W-:Y:S01]  /*11950*/  DFMA R52, R4, UR56, R52 ;  /* 0x0000003804347c2b */ /* 0x001fe20008000034 */
[----:B------:R-:W0:Y:S01]  /*11960*/  LDCU.64 UR54, c[0x3][0x9e0] ;  /* 0x00c13c00ff3677ac */ /* 0x000e220008000a00 */
[----:B------:R-:W-:-:S02]  /*11970*/  DADD R4, R8, R14 ;  /* 0x0000000008047229 */ /* 0x000fc4000000000e */
[----:B----4-:R-:W-:Y:S01]  /*11980*/  DFMA R32, R22, UR68, R32 ;  /* 0x0000004416207c2b */ /* 0x010fe20008000020 */
[----:B------:R-:W4:Y:S01]  /*11990*/  LDCU.64 UR52, c[0x3][0x9e8] ;  /* 0x00c13d00ff3477ac */ /* 0x000f220008000a00 */
[----:B------:R-:W-:Y:S02]  /*119a0*/  DADD R8, R8, -R14 ;  /* 0x0000000008087229 */ /* 0x000fe4000000080e */
[----:B-1----:R-:W-:Y:S01]  /*119b0*/  DFMA R46, R22, UR64, R46 ;  /* 0x00000040162e7c2b */ /* 0x002fe2000800002e */
[----:B------:R-:W1:Y:S01]  /*119c0*/  LDCU.64 UR50, c[0x3][0x9f0] ;  /* 0x00c13e00ff3277ac */ /* 0x000e620008000a00 */
[----:B------:R-:W-:Y:S02]  /*119d0*/  DFMA R30, R4, UR12, R30 ;  /* 0x0000000c041e7c2b */ /* 0x000fe4000800001e */
[----:B--2---:R-:W-:Y:S01]  /*119e0*/  DFMA R48, R22, UR44, R48 ;  /* 0x0000002c16307c2b */ /* 0x004fe20008000030 */
[----:B------:R-:W2:Y:S01]  /*119f0*/  LDCU.64 UR48, c[0x3][0x9f8] ;  /* 0x00c13f00ff3077ac */ /* 0x000ea20008000a00 */
[----:B------:R-:W-:-:S02]  /*11a00*/  DFMA R24, R8, UR16, R24 ;  /* 0x0000001008187c2b */ /* 0x000fc40008000018 */
[----:B---3--:R-:W-:Y:S01]  /*11a10*/  DFMA R54, R22, UR74, R54 ;  /* 0x0000004a16367c2b */ /* 0x008fe20008000036 */
[----:B------:R-:W3:Y:S01]  /*11a20*/  LDCU.64 UR46, c[0x3][0xa00] ;  /* 0x00c14000ff2e77ac */ /* 0x000ee20008000a00 */
[----:B------:R-:W-:Y:S02]  /*11a30*/  DFMA R30, R6, UR22, R30 ;  /* 0x00000016061e7c2b */ /* 0x000fe4000800001e */
[C---:B0-----:R-:W-:Y:S01]  /*11a40*/  DFMA R32, R26.reuse, UR54, R32 ;  /* 0x000000361a207c2b */ /* 0x041fe20008000020 */
[----:B------:R-:W0:Y:S01]  /*11a50*/  LDCU.64 UR42, c[0x3][0xa08] ;  /* 0x00c14100ff2a77ac */ /* 0x000e220008000a00 */
[C---:B----4-:R-:W-:Y:S01]  /*11a60*/  DFMA R38, R26.reuse, UR52, R38 ;  /* 0x000000341a267c2b */ /* 0x050fe20008000026 */
        /* <DEDUP_REMOVED lines=17> */
[C---:B0-----:R-:W-:Y:S01]  /*11b80*/  DFMA R34, R4.reuse, UR70, R34 ;  /* 0x0000004604227c2b */ /* 0x041fe20008000022 */
[----:B------:R-:W0:Y:S01]  /*11b90*/  LDCU.64 UR72, c[0x3][0xa30] ;  /* 0x00c14600ff4877ac */ /* 0x000e220008000a00 */
[----:B----4-:R-:W-:Y:S01]  /*11ba0*/  DFMA R44, R4, UR68, R44 ;  /* 0x00000044042c7c2b */ /* 0x010fe2000800002c */
        /* <DEDUP_REMOVED lines=9> */
[C---:B----4-:R-:W-:Y:S01]  /*11c40*/  DFMA R48, R8.reuse, UR62, R48 ;  /* 0x0000003e08307c2b */ /* 0x050fe20008000030 */
[----:B------:R-:W4:Y:S01]  /*11c50*/  LDCU.64 UR54, c[0x3][0x8a8] ;  /* 0x00c11500ff3677ac */ /* 0x000f220008000a00 */
[----:B-1----:R-:W-:Y:S01]  /*11c60*/  DFMA R54, R8, UR60, R54 ;  /* 0x0000003c08367c2b */ /* 0x002fe20008000036 */
        /* <DEDUP_REMOVED lines=9> */
[C---:B-1----:R-:W-:Y:S01]  /*11d00*/  DFMA R50, R6.reuse, UR52, R50 ;  /* 0x0000003406327c2b */ /* 0x042fe20008000032 */
[----:B------:R-:W1:Y:S01]  /*11d10*/  LDCU.64 UR32, c[0x3][0xa60] ;  /* 0x00c14c00ff2077ac */ /* 0x000e620008000a00 */
[----:B--2---:R-:W-:Y:S01]  /*11d20*/  DFMA R52, R6, UR50, R52 ;  /* 0x0000003206347c2b */ /* 0x004fe20008000034 */
[----:B------:R-:W2:Y:S01]  /*11d30*/  LDCU.64 UR66, c[0x3][0xa78] ;  /* 0x00c14f00ff4277ac */ /* 0x000ea20008000a00 */
[C---:B---3--:R-:W-:Y:S01]  /*11d40*/  DFMA R24, R10.reuse, UR48, R24 ;  /* 0x000000300a187c2b */ /* 0x048fe20008000018 */
[----:B------:R-:W3:Y:S01]  /*11d50*/  LDCU.64 UR28, c[0x3][0xa68] ;  /* 0x00c14d00ff1c77ac */ /* 0x000ee20008000a00 */
[C---:B0-----:R-:W-:Y:S01]  /*11d60*/  DFMA R32, R10.reuse, UR46, R32 ;  /* 0x0000002e0a207c2b */ /* 0x041fe20008000020 */
[----:B------:R-:W0:Y:S01]  /*11d70*/  LDCU.64 UR38, c[0x3][0xa70] ;  /* 0x00c14e00ff2677ac */ /* 0x000e220008000a00 */
[----:B----4-:R-:W-:-:S04]  /*11d80*/  DFMA R38, R10, UR42, R38 ;  /* 0x0000002a0a267c2b */ /* 0x010fc80008000026 */
[----:B------:R-:W-:Y:S02]  /*11d90*/  DADD R4, R30, R24 ;  /* 0x000000001e047229 */ /* 0x000fe40000000018 */
[----:B-1----:R-:W-:Y:S02]  /*11da0*/  DFMA R40, R10, UR32, R40 ;  /* 0x000000200a287c2b */ /* 0x002fe40008000028 */
[----:B------:R-:W-:Y:S02]  /*11db0*/  DADD R6, R34, R32 ;  /* 0x0000000022067229 */ /* 0x000fe40000000020 */
[----:B--2---:R-:W-:Y:S01]  /*11dc0*/  DFMA R54, R10, UR66, R54 ;  /* 0x000000420a367c2b */ /* 0x004fe20008000036 */
[----:B------:R1:W-:Y:S01]  /*11dd0*/  STS.64 [R3], R4 ;  /* 0x0000000403007388 */ /* 0x0003e20000000a00 */
[----:B------:R-:W-:Y:S02]  /*11de0*/  DADD R8, R36, R38 ;  /* 0x0000000024087229 */ /* 0x000fe40000000026 */
[----:B---3--:R-:W-:Y:S01]  /*11df0*/  DFMA R46, R10, UR28, R46 ;  /* 0x0000001c0a2e7c2b */ /* 0x008fe2000800002e */
[----:B------:R1:W-:Y:S01]  /*11e00*/  STS.64 [R3+0x78], R6 ;  /* 0x0000780603007388 */ /* 0x0003e20000000a00 */
[----:B------:R-:W-:-:S02]  /*11e10*/  DADD R24, R30, -R24 ;  /* 0x000000001e187229 */ /* 0x000fc40000000818 */
[----:B0-----:R-:W-:Y:S01]  /*11e20*/  DFMA R48, R10, UR38, R48 ;  /* 0x000000260a307c2b */ /* 0x001fe20008000030 */
[----:B------:R1:W-:Y:S01]  /*11e30*/  STS.64 [R3+0xf0], R8 ;  /* 0x0000f00803007388 */ /* 0x0003e20000000a00 */
[----:B------:R-:W-:Y:S02]  /*11e40*/  DADD R16, R52, R54 ;  /* 0x0000000034107229 */ /* 0x000fe40000000036 */
[----:B------:R-:W-:Y:S01]  /*11e50*/  DADD R10, R42, R40 ;  /* 0x000000002a0a7229 */ /* 0x000fe20000000028 */
[----:B------:R1:W-:Y:S01]  /*11e60*/  STS.64 [R3+0x618], R24 ;  /* 0x0006181803007388 */ /* 0x0003e20000000a00 */
[----:B------:R-:W-:Y:S02]  /*11e70*/  DADD R12, R44, R46 ;  /* 0x000000002c0c7229 */ /* 0x000fe4000000002e */
[----:B------:R-:W-:Y:S01]  /*11e80*/  DADD R14, R50, R48 ;  /* 0x00000000320e7229 */ /* 0x000fe20000000030 */
[----:B------:R1:W-:Y:S01]  /*11e90*/  STS.64 [R3+0x2d0], R16 ;  /* 0x0002d01003007388 */ /* 0x0003e20000000a00 */
[----:B------:R-:W-:-:S02]  /*11ea0*/  DADD R52, R52, -R54 ;  /* 0x0000000034347229 */ /* 0x000fc40000000836 */
[----:B------:R-:W-:Y:S01]  /*11eb0*/  DADD R32, R34, -R32 ;  /* 0x0000000022207229 */ /* 0x000fe20000000820 */
[----:B------:R1:W-:Y:S01]  /*11ec0*/  STS.64 [R3+0x168], R10 ;  /* 0x0001680a03007388 */ /* 0x0003e20000000a00 */
[----:B------:R-:W-:Y:S02]  /*11ed0*/  DADD R36, R36, -R38 ;  /* 0x0000000024247229 */ /* 0x000fe40000000826 */
        /* <DEDUP_REMOVED lines=10> */
[----:B------:R1:W-:Y:S02]  /*11f80*/  STS.64 [R3+0x348], R52 ;  /* 0x0003483403007388 */ /* 0x0003e40000000a00 */
.L_x_12:
[----:B------:R-:W-:Y:S05]  /*11f90*/  BSYNC.RECONVERGENT B0 ;  /* 0x0000000000007941 */ /* 0x000fea0003800200 */
.L_x_11:
[----:B------:R-:W-:Y:S06]  /*11fa0*/  BAR.SYNC.DEFER_BLOCKING 0x0 ;  /* 0x0000000000007b1d */ /* 0x000fec0000010000 */
[----:B------:R-:W-:Y:S05]  /*11fb0*/  @P1 EXIT ;  /* 0x000000000000194d */ /* 0x000fea0003800000 */
[----:B01----:R-:W-:Y:S01]  /*11fc0*/  LDS.64 R4, [R2] ;  /* 0x0000000002047984 */ /* 0x003fe20000000a00 */
        /* <DEDUP_REMOVED lines=41> */
[----:B------:R-:W-:Y:S01]  /*12260*/  DFMA R26, R10, UR64, R6 ;  /* 0x000000400a1a7c2b */ /* 0x000fe20008000006 */
[----:B------:R-:W1:Y:S01]  /*12270*/  LDCU.64 UR28, c[0x3][0x908] ;  /* 0x00c12100ff1c77ac */ /* 0x000e620008000a00 */
[C---:B0-----:R-:W-:Y:S02]  /*12280*/  DFMA R12, R4.reuse, UR32, RZ ;  /* 0x00000020040c7c2b */ /* 0x041fe400080000ff */
[C---:B--2---:R-:W-:Y:S01]  /*12290*/  DFMA R20, R4.reuse, UR66, RZ ;  /* 0x0000004204147c2b */ /* 0x044fe200080000ff */
[----:B------:R-:W0:Y:S01]  /*122a0*/  LDCU.64 UR74, c[0x3][0x910] ;  /* 0x00c12200ff4a77ac */ /* 0x000e220008000a00 */
[----:B---3--:R-:W-:-:S02]  /*122b0*/  DFMA R6, R4, UR72, RZ ;  /* 0x0000004804067c2b */ /* 0x008fc400080000ff */
[----:B----4-:R-:W-:Y:S01]  /*122c0*/  DFMA R52, R14, UR42, R28 ;  /* 0x0000002a0e347c2b */ /* 0x010fe2000800001c */
[----:B------:R-:W2:Y:S01]  /*122d0*/  LDCU.64 UR58, c[0x3][0x920] ;  /* 0x00c12400ff3a77ac */ /* 0x000ea20008000a00 */
[----:B------:R-:W-:Y:S02]  /*122e0*/  DFMA R8, R8, UR4, RZ ;  /* 0x0000000408087c2b */ /* 0x000fe400080000ff */
[----:B-----5:R-:W-:Y:S01]  /*122f0*/  DFMA R28, R4, UR62, RZ ;  /* 0x0000003e041c7c2b */ /* 0x020fe200080000ff */
[----:B------:R-:W3:Y:S01]  /*12300*/  LDCU.64 UR56, c[0x3][0x928] ;  /* 0x00c12500ff3877ac */ /* 0x000ee20008000a00 */
[----:B------:R-:W-:Y:S02]  /*12310*/  DFMA R42, R10, UR26, R6 ;  /* 0x0000001a0a2a7c2b */ /* 0x000fe40008000006 */
[----:B-1----:R-:W-:Y:S01]  /*12320*/  DFMA R32, R4, UR60, RZ ;  /* 0x0000003c04207c2b */ /* 0x002fe200080000ff */
[----:B------:R-:W1:Y:S01]  /*12330*/  LDCU.64 UR54, c[0x3][0x778] ;  /* 0x00c0ef00ff3677ac */ /* 0x000e620008000a00 */
[C---:B------:R-:W-:Y:S01]  /*12340*/  DFMA R30, R10.reuse, UR28, R12 ;  /* 0x0000001c0a1e7c2b */ /* 0x040fe2000800000c */
[----:B------:R-:W4:Y:S01]  /*12350*/  LDCU.64 UR52, c[0x3][0x780] ;  /* 0x00c0f000ff3477ac */ /* 0x000f220008000a00 */
[----:B------:R-:W-:Y:S01]  /*12360*/  LDS.64 R12, [R2+0x1518] ;  /* 0x00151800020c7984 */ /* 0x000fe20000000a00 */
[C---:B0-----:R-:W-:Y:S01]  /*12370*/  DFMA R36, R10.reuse, UR74, R20 ;  /* 0x0000004a0a247c2b */ /* 0x041fe20008000014 */
[----:B------:R-:W0:Y:S02]  /*12380*/  LDCU.64 UR48, c[0x3][0x790] ;  /* 0x00c0f200ff3077ac */ /* 0x000e240008000a00 */
[----:B------:R-:W5:Y:S01]  /*12390*/  LDS.64 R20, [R2+0x4d58] ;  /* 0x004d580002147984 */ /* 0x000f620000000a00 */
[----:B--2---:R-:W-:Y:S01]  /*123a0*/  DFMA R48, R10, UR58, R28 ;  /* 0x0000003a0a307c2b */ /* 0x004fe2000800001c */
[----:B------:R-:W2:Y:S01]  /*123b0*/  LDCU.64 UR70, c[0x3][0x938] ;  /* 0x00c12700ff4677ac */ /* 0x000ea20008000a00 */
[----:B------:R-:W-:-:S02]  /*123c0*/  DADD R6, R16, R18 ;  /* 0x0000000010067229 */ /* 0x000fc40000000012 */
[----:B---3--:R-:W-:Y:S01]  /*123d0*/  DFMA R54, R10, UR56, R32 ;  /* 0x000000380a367c2b */ /* 0x008fe20008000020 */
[----:B------:R-:W3:Y:S01]  /*123e0*/  LDCU.64 UR50, c[0x3][0x788] ;  /* 0x00c0f100ff3277ac */ /* 0x000ee20008000a00 */
[----:B------:R-:W-:Y:S01]  /*123f0*/  DADD R16, R16, -R18 ;  /* 0x0000000010107229 */ /* 0x000fe20000000812 */
[----:B------:R-:W3:Y:S03]  /*12400*/  LDCU.64 UR38, c[0x3][0x940] ;  /* 0x00c12800ff2677ac */ /* 0x000ee60008000a00 */
[C---:B-1----:R-:W-:Y:S02]  /*12410*/  DFMA R28, R6.reuse, UR54, R22 ;  /* 0x00000036061c7c2b */ /* 0x042fe40008000016 */
[C---:B----4-:R-:W-:Y:S01]  /*12420*/  DFMA R32, R6.reuse, UR52, R24 ;  /* 0x0000003406207c2b */ /* 0x050fe20008000018 */
[----:B------:R-:W-:Y:S01]  /*12430*/  LDS.64 R22, [R2+0x1c20] ;  /* 0x001c200002167984 */ /* 0x000fe20000000a00 */
[----:B------:R-:W1:Y:S01]  /*12440*/  LDCU.64 UR42, c[0x3][0x948] ;  /* 0x00c12900ff2a77ac */ /* 0x000e620008000a00 */
[----:B0-----:R-:W-:-:S02]  /*12450*/  DFMA R44, R6, UR48, R40 ;  /* 0x00000030062c7c2b */ /* 0x001fc40008000028 */
[----:B------:R-:W0:Y:S01]  /*12460*/  LDS.64 R24, [R2+0x4650] ;  /* 0x0046500002187984 */ /* 0x000e220000000a00 */
[----:B------:R-:W4:Y:S01]  /*12470*/  LDCU.64 UR64, c[0x3][0x7b0] ;  /* 0x00c0f600ff4077ac */ /* 0x000f220008000a00 */
[----:B--2---:R-:W-:Y:S01]  /*12480*/  DFMA R26, R16, UR70, R26 ;  /* 0x00000046101a7c2b */ /* 0x004fe2000800001a */
[----:B------:R-:W2:Y:S01]  /*12490*/  LDCU.64 UR28, c[0x3][0x7b8] ;  /* 0x00c0f700ff1c77ac */ /* 0x000ea20008000a00 */
[----:B---3--:R-:W-:Y:S01]  /*124a0*/  DFMA R38, R6, UR50, R34 ;  /* 0x0000003206267c2b */ /* 0x008fe20008000022 */
[----:B------:R-:W3:Y:S01]  /*124b0*/  LDCU.64 UR60, c[0x3][0x970] ;  /* 0x00c12e00ff3c77ac */ /* 0x000ee20008000a00 */
[C---:B------:R-:W-:Y:S01]  /*124c0*/  DFMA R34, R16.reuse, UR38, R30 ;  /* 0x0000002610227c2b */ /* 0x040fe2000800001e */
[----:B------:R-:W3:Y:S01]  /*124d0*/  LDCU.64 UR46, c[0x3][0x798] ;  /* 0x00c0f300ff2e77ac */ /* 0x000ee20008000a00 */
[----:B-1----:R-:W-:Y:S01]  /*124e0*/  DFMA R40, R16, UR42, R36 ;  /* 0x0000002a10287c2b */ /* 0x002fe20008000024 */
[----:B------:R-:W1:Y:S01]  /*124f0*/  LDCU.64 UR68, c[0x3][0x950] ;  /* 0x00c12a00ff4477ac */ /* 0x000e620008000a00 */
[C-C-:B-----5:R-:W-:Y:S01]  /*12500*/  DADD R18, R12.reuse, R20.reuse ;  /* 0x000000000c127229 */ /* 0x160fe20000000014 */
[----:B------:R-:W5:Y:S01]  /*12510*/  LDCU.64 UR74, c[0x3][0x7c0] ;  /* 0x00c0f800ff4a77ac */ /* 0x000f620008000a00 */
[----:B------:R-:W-:Y:S01]  /*12520*/  DADD R12, R12, -R20 ;  /* 0x000000000c0c7229 */ /* 0x000fe20000000814 */
[----:B------:R-:W0:Y:S05]  /*12530*/  LDCU.64 UR58, c[0x3][0x978] ;  /* 0x00c12f00ff3a77ac */ /* 0x000e2a0008000a00 */
[C---:B----4-:R-:W-:Y:S01]  /*12540*/  DFMA R30, R18.reuse, UR64, R28 ;  /* 0x00000040121e7c2b */ /* 0x050fe2000800001c */
[----:B------:R-:W4:Y:S01]  /*12550*/  LDCU.64 UR48, c[0x3][0x7e8] ;  /* 0x00c0fd00ff3077ac */ /* 0x000f220008000a00 */
[----:B--2---:R-:W-:Y:S01]  /*12560*/  DFMA R36, R18, UR28, R32 ;  /* 0x0000001c12247c2b */ /* 0x004fe20008000020 */
[----:B------:R-:W-:Y:S01]  /*12570*/  LDS.64 R28, [R2+0x3f48] ;  /* 0x003f4800021c7984 */ /* 0x000fe20000000a00 */
[----:B---3--:R-:W-:Y:S01]  /*12580*/  DFMA R32, R12, UR60, R26 ;  /* 0x0000003c0c207c2b */ /* 0x008fe2000800001a */
[----:B------:R-:W2:Y:S01]  /*12590*/  LDCU.64 UR44, c[0x3][0x7a0] ;  /* 0x00c0f400ff2c77ac */ /* 0x000ea20008000a00 */
[----:B------:R-:W-:Y:S01]  /*125a0*/  DFMA R50, R6, UR46, R46 ;  /* 0x0000002e06327c2b */ /* 0x000fe2000800002e */
[----:B------:R-:W3:Y:S01]  /*125b0*/  LDS.64 R26, [R2+0x2328] ;  /* 0x00232800021a7984 */ /* 0x000ee20000000a00 */
[----:B-1----:R-:W-:Y:S01]  /*125c0*/  DFMA R46, R16, UR68, R42 ;  /* 0x00000044102e7c2b */ /* 0x002fe2000800002a */
[----:B------:R-:W1:Y:S01]  /*125d0*/  LDCU.64 UR32, c[0x3][0x958] ;  /* 0x00c12b00ff2077ac */ /* 0x000e620008000a00 */
[----:B-----5:R-:W-:-:S02]  /*125e0*/  DFMA R42, R18, UR74, R38 ;  /* 0x0000004a122a7c2b */ /* 0x020fc40008000026 */
[----:B0-----:R-:W-:Y:S01]  /*125f0*/  DADD R20, R22, R24 ;  /* 0x0000000016147229 */ /* 0x001fe20000000018 */
[----:B------:R-:W0:Y:S01]  /*12600*/  LDCU.64 UR66, c[0x3][0x960] ;  /* 0x00c12c00ff4277ac */ /* 0x000e220008000a00 */
[----:B------:R-:W-:Y:S02]  /*12610*/  DFMA R38, R12, UR58, R34 ;  /* 0x0000003a0c267c2b */ /* 0x000fe40008000022 */
[----:B------:R-:W-:Y:S01]  /*12620*/  DADD R22, R22, -R24 ;  /* 0x0000000016167229 */ /* 0x000fe20000000818 */
[----:B------:R-:W5:Y:S01]  /*12630*/  LDCU.64 UR72, c[0x3][0x7c8] ;  /* 0x00c0f900ff4877ac */ /* 0x000f620008000a00 */
[----:B------:R-:W-:Y:S02]  /*12640*/  DFMA R24, R4, UR8, RZ ;  /* 0x0000000804187c2b */ /* 0x000fe400080000ff */
[----:B----4-:R-:W-:Y:S01]  /*12650*/  DFMA R34, R20, UR48, R30 ;  /* 0x0000003014227c2b */ /* 0x010fe2000800001e */
[----:B------:R-:W4:Y:S01]  /*12660*/  LDCU.64 UR62, c[0x3][0x7d0] ;  /* 0x00c0fa00ff3e77ac */ /* 0x000f220008000a00 */
[----:B------:R-:W-:Y:S01]  /*12670*/  DFMA R30, R14, UR14, R8 ;  /* 0x0000000e0e1e7c2b */ /* 0x000fe20008000008 */
[----:B------:R-:W-:Y:S01]  /*12680*/  LDS.64 R8, [R2+0x2a30] ;  /* 0x002a300002087984 */ /* 0x000fe20000000a00 */
[----:B------:R-:W3:Y:S01]  /*12690*/  LDCU.64 UR26, c[0x3][0x7d8] ;  /* 0x00c0fb00ff1a77ac */ /* 0x000ee20008000a00 */
[----:B--2---:R-:W-:-:S02]  /*126a0*/  DFMA R52, R6, UR44, R52 ;  /* 0x0000002c06347c2b */ /* 0x004fc40008000034 */
[----:B------:R-:W2:Y:S01]  /*126b0*/  LDS.64 R14, [R2+0x3840] ;  /* 0x00384000020e7984 */ /* 0x000ea20000000a00 */
[----:B------:R-:W3:Y:S01]  /*126c0*/  LDCU.64 UR52, c[0x3][0x990] ;  /* 0x00c13200ff3477ac */ /* 0x000ee20008000a00 */
[----:B-1----:R-:W-:Y:S02]  /*126d0*/  DFMA R48, R16, UR32, R48 ;  /* 0x0000002010307c2b */ /* 0x002fe40008000030 */
[----:B------:R-:W-:Y:S01]  /*126e0*/  DFMA R24, R10, UR18, R24 ;  /* 0x000000120a187c2b */ /* 0x000fe20008000018 */
[----:B------:R-:W1:Y:S01]  /*126f0*/  LDCU.64 UR56, c[0x3][0x980] ;  /* 0x00c13000ff3877ac */ /* 0x000e620008000a00 */
[----:B------:R2:W2:Y:S01]  /*12700*/  LDS.64 R10, [R2+0x3138] ;  /* 0x00313800020a7984 */ /* 0x0004a20000000a00 */
[----:B0-----:R-:W-:Y:S01]  /*12710*/  DFMA R54, R16, UR66, R54 ;  /* 0x0000004210367c2b */ /* 0x001fe20008000036 */
[----:B------:R-:W0:Y:S01]  /*12720*/  LDCU.64 UR54, c[0x3][0x988] ;  /* 0x00c13100ff3677ac */ /* 0x000e220008000a00 */
[C---:B-----5:R-:W-:Y:S02]  /*12730*/  DFMA R44, R18.reuse, UR72, R44 ;  /* 0x00000048122c7c2b */ /* 0x060fe4000800002c */
[----:B----4-:R-:W-:Y:S01]  /*12740*/  DFMA R50, R18, UR62, R50 ;  /* 0x0000003e12327c2b */ /* 0x010fe20008000032 */
[----:B------:R-:W4:Y:S01]  /*12750*/  LDCU.64 UR50, c[0x3][0x998] ;  /* 0x00c13300ff3277ac */ /* 0x000f220008000a00 */
[----:B------:R-:W-:-:S02]  /*12760*/  DFMA R30, R6, UR20, R30 ;  /* 0x00000014061e7c2b */ /* 0x000fc4000800001e */
[----:B---3--:R-:W-:Y:S01]  /*12770*/  DFMA R52, R18, UR26, R52 ;  /* 0x0000001a12347c2b */ /* 0x008fe20008000034 */
[----:B------:R-:W3:Y:S01]  /*12780*/  LDCU.64 UR46, c[0x3][0x7f0] ;  /* 0x00c0fe00ff2e77ac */ /* 0x000ee20008000a00 */
[----:B------:R-:W-:Y:S02]  /*12790*/  DFMA R24, R16, UR24, R24 ;  /* 0x0000001810187c2b */ /* 0x000fe40008000018 */
[----:B------:R-:W-:Y:S01]  /*127a0*/  DFMA R48, R12, UR52, R48 ;  /* 0x000000340c307c2b */ /* 0x000fe20008000030 */
[----:B------:R-:W5:Y:S01]  /*127b0*/  LDCU.64 UR44, c[0x3][0x7f8] ;  /* 0x00c0ff00ff2c77ac */ /* 0x000f620008000a00 */
[----:B------:R-:W-:Y:S02]  /*127c0*/  DADD R4, R26, R28 ;  /* 0x000000001a047229 */ /* 0x000fe4000000001c */
[----:B-1----:R-:W-:Y:S01]  /*127d0*/  DFMA R40, R12, UR56, R40 ;  /* 0x000000380c287c2b */ /* 0x002fe20008000028 */
[----:B------:R-:W1:Y:S01]  /*127e0*/  LDCU.64 UR38, c[0x3][0x808] ;  /* 0x00c10100ff2677ac */ /* 0x000e620008000a00 */
[----:B------:R-:W-:-:S02]  /*127f0*/  DADD R26, R26, -R28 ;  /* 0x000000001a1a7229 */ /* 0x000fc4000000081c */
[----:B0-----:R-:W-:Y:S01]  /*12800*/  DFMA R46, R12, UR54, R46 ;  /* 0x000000360c2e7c2b */ /* 0x001fe2000800002e */
[----:B------:R-:W0:Y:S01]  /*12810*/  LDCU.64 UR42, c[0x3][0x810] ;  /* 0x00c10200ff2a77ac */ /* 0x000e220008000a00 */
[----:B------:R-:W-:Y:S02]  /*12820*/  DFMA R30, R18, UR30, R30 ;  /* 0x0000001e121e7c2b */ /* 0x000fe4000800001e */
[C---:B----4-:R-:W-:Y:S01]  /*12830*/  DFMA R54, R12.reuse, UR50, R54 ;  /* 0x000000320c367c2b */ /* 0x050fe20008000036 */
[----:B------:R-:W4:Y:S01]  /*12840*/  LDCU.64 UR32, c[0x3][0x9b0] ;  /* 0x00c13600ff2077ac */ /* 0x000f220008000a00 */
[----:B------:R-:W-:Y:S02]  /*12850*/  DFMA R24, R12, UR34, R24 ;  /* 0x000000220c187c2b */ /* 0x000fe40008000018 */
[C---:B---3--:R-:W-:Y:S01]  /*12860*/  DFMA R36, R20.reuse, UR46, R36 ;  /* 0x0000002e14247c2b */ /* 0x048fe20008000024 */
[----:B------:R-:W3:Y:S01]  /*12870*/  LDCU.64 UR28, c[0x3][0x9c8] ;  /* 0x00c13900ff1c77ac */ /* 0x000ee20008000a00 */
[----:B------:R-:W-:-:S02]  /*12880*/  DFMA R30, R20, UR36, R30 ;  /* 0x00000024141e7c2b */ /* 0x000fc4000800001e */
[----:B-----5:R-:W-:Y:S01]  /*12890*/  DFMA R42, R20, UR44, R42 ;  /* 0x0000002c142a7c2b */ /* 0x020fe2000800002a */
[----:B------:R-:W5:Y:S01]  /*128a0*/  LDCU.64 UR70, c[0x3][0x800] ;  /* 0x00c10000ff4677ac */ /* 0x000f620008000a00 */
[----:B--2---:R-:W-:Y:S02]  /*128b0*/  DADD R2, R8, R14 ;  /* 0x0000000008027229 */ /* 0x004fe4000000000e */
[----:B-1----:R-:W-:Y:S01]  /*128c0*/  DFMA R50, R20, UR38, R50 ;  /* 0x0000002614327c2b */ /* 0x002fe20008000032 */
[----:B------:R-:W1:Y:S01]  /*128d0*/  LDCU.64 UR68, c[0x3][0x9a8] ;  /* 0x00c13500ff4477ac */ /* 0x000e620008000a00 */
[----:B------:R-:W-:Y:S02]  /*128e0*/  DADD R8, R8, -R14 ;  /* 0x0000000008087229 */ /* 0x000fe4000000080e */
[----:B0-----:R-:W-:Y:S01]  /*128f0*/  DFMA R52, R20, UR42, R52 ;  /* 0x0000002a14347c2b */ /* 0x001fe20008000034 */
[----:B------:R-:W0:Y:S01]  /*12900*/  LDCU.64 UR66, c[0x3][0x9b8] ;  /* 0x00c13700ff4277ac */ /* 0x000e220008000a00 */
[----:B------:R-:W-:-:S02]  /*12910*/  DFMA R24, R22, UR40, R24 ;  /* 0x0000002816187c2b */ /* 0x000fc40008000018 */
[----:B----4-:R-:W-:Y:S01]  /*12920*/  DFMA R38, R22, UR32, R38 ;  /* 0x0000002016267c2b */ /* 0x010fe20008000026 */
[----:B------:R-:W2:Y:S01]  /*12930*/  LDCU.64 UR64, c[0x3][0x9c0] ;  /* 0x00c13800ff4077ac */ /* 0x000ea20008000a00 */
[----:B------:R-:W-:Y:S02]  /*12940*/  DFMA R30, R4, UR6, R30 ;  /* 0x00000006041e7c2b */ /* 0x000fe4000800001e */
[----:B---3--:R-:W-:Y:S01]  /*12950*/  DFMA R48, R22, UR28, R48 ;  /* 0x0000001c16307c2b */ /* 0x008fe20008000030 */
[----:B------:R-:W3:Y:S01]  /*12960*/  LDCU.64 UR74, c[0x3][0x9d0] ;  /* 0x00c13a00ff4a77ac */ /* 0x000ee20008000a00 */
[----:B------:R-:W-:Y:S02]  /*12970*/  DFMA R24, R26, UR10, R24 ;  /* 0x0000000a1a187c2b */ /* 0x000fe40008000018 */
[----:B-----5:R-:W-:Y:S01]  /*12980*/  DFMA R44, R20, UR70, R44 ;  /* 0x00000046142c7c2b */ /* 0x020fe2000800002c */
[----:B------:R-:W4:Y:S01]  /*12990*/  LDCU.64 UR72, c[0x3][0x820] ;  /* 0x00c10400ff4877ac */ /* 0x000f220008000a00 */
[----:B------:R-:W-:-:S02]  /*129a0*/  DFMA R30, R2, UR12, R30 ;  /* 0x0000000c021e7c2b */ /* 0x000fc4000800001e */
[----:B-1----:R-:W-:Y:S01]  /*129b0*/  DFMA R32, R22, UR68, R32 ;  /* 0x0000004416207c2b */ /* 0x002fe20008000020 */
[----:B------:R-:W1:Y:S01]  /*129c0*/  LDCU.64 UR62, c[0x3][0x828] ;  /* 0x00c10500ff3e77ac */ /* 0x000e620008000a00 */
[----:B------:R-:W-:Y:S02]  /*129d0*/  DFMA R24, R8, UR16, R24 ;  /* 0x0000001008187c2b */ /* 0x000fe40008000018 */
[C---:B0-----:R-:W-:Y:S01]  /*129e0*/  DFMA R40, R22.reuse, UR66, R40 ;  /* 0x0000004216287c2b */ /* 0x041fe20008000028 */
[----:B------:R-:W0:Y:S01]  /*129f0*/  LDCU.64 UR26, c[0x3][0x830] ;  /* 0x00c10600ff1a77ac */ /* 0x000e220008000a00 */
[C---:B--2---:R-:W-:Y:S01]  /*12a00*/  DFMA R46, R22.reuse, UR64, R46 ;  /* 0x00000040162e7c2b */ /* 0x044fe2000800002e */
[----:B------:R-:W2:Y:S01]  /*12a10*/  LDCU.64 UR58, c[0x3][0x840] ;  /* 0x00c10800ff3a77ac */ /* 0x000ea20008000a00 */
[----:B---3--:R-:W-:Y:S01]  /*12a20*/  DFMA R54, R22, UR74, R54 ;  /* 0x0000004a16367c2b */ /* 0x008fe20008000036 */
[----:B------:R-:W3:Y:S01]  /*12a30*/  LDCU.64 UR52, c[0x3][0x9e8] ;  /* 0x00c13d00ff3477ac */ /* 0x000ee20008000a00 */
[C---:B----4-:R-:W-:Y:S01]  /*12a40*/  DFMA R34, R4.reuse, UR72, R34 ;  /* 0x0000004804227c2b */ /* 0x050fe20008000022 */
[----:B------:R-:W4:Y:S01]  /*12a50*/  LDCU.64 UR60, c[0x3][0x838] ;  /* 0x00c10700ff3c77ac */ /* 0x000f220008000a00 */
[C---:B-1----:R-:W-:Y:S01]  /*12a60*/  DFMA R36, R4.reuse, UR62, R36 ;  /* 0x0000003e04247c2b */ /* 0x042fe20008000024 */
[----:B------:R-:W1:Y:S01]  /*12a70*/  LDCU.64 UR56, c[0x3][0x848] ;  /* 0x00c10900ff3877ac */ /* 0x000e620008000a00 */
[C---:B0-----:R-:W-:Y:S01]  /*12a80*/  DFMA R42, R4.reuse, UR26, R42 ;  /* 0x0000001a042a7c2b */ /* 0x041fe2000800002a */
[----:B------:R-:W0:Y:S01]  /*12a90*/  LDCU.64 UR54, c[0x3][0x9e0] ;  /* 0x00c13c00ff3677ac */ /* 0x000e220008000a00 */
[----:B--2---:R-:W-:Y:S01]  /*12aa0*/  DFMA R50, R4, UR58, R50 ;  /* 0x0000003a04327c2b */ /* 0x004fe20008000032 */
[----:B------:R-:W2:Y:S01]  /*12ab0*/  LDCU.64 UR50, c[0x3][0x9f0] ;  /* 0x00c13e00ff3277ac */ /* 0x000ea20008000a00 */
[----:B---3--:R-:W-:Y:S01]  /*12ac0*/  DFMA R38, R26, UR52, R38 ;  /* 0x000000341a267c2b */ /* 0x008fe20008000026 */
[----:B------:R-:W3:Y:S01]  /*12ad0*/  LDCU.64 UR48, c[0x3][0x9f8] ;  /* 0x00c13f00ff3077ac */ /* 0x000ee20008000a00 */
[C---:B----4-:R-:W-:Y:S01]  /*12ae0*/  DFMA R44, R4.reuse, UR60, R44 ;  /* 0x0000003c042c7c2b */ /* 0x050fe2000800002c */
[----:B------:R-:W4:Y:S01]  /*12af0*/  LDCU.64 UR46, c[0x3][0xa00] ;  /* 0x00c14000ff2e77ac */ /* 0x000f220008000a00 */
[----:B-1----:R-:W-:Y:S01]  /*12b00*/  DFMA R52, R4, UR56, R52 ;  /* 0x0000003804347c2b */ /* 0x002fe20008000034 */
[----:B------:R-:W1:Y:S01]  /*12b10*/  LDCU.64 UR44, c[0x3][0xa08] ;  /* 0x00c14100ff2c77ac */ /* 0x000e620008000a00 */
[----:B------:R-:W-:-:S02]  /*12b20*/  DADD R4, R10, R10 ;  /* 0x000000000a047229 */ /* 0x000fc4000000000a */
[----:B0-----:R-:W-:Y:S01]  /*12b30*/  DFMA R32, R26, UR54, R32 ;  /* 0x000000361a207c2b */ /* 0x001fe20008000020 */
[----:B------:R-:W0:Y:S01]  /*12b40*/  LDCU.64 UR38, c[0x3][0x860] ;  /* 0x00c10c00ff2677ac */ /* 0x000e220008000a00 */
[----:B------:R-:W-:Y:S02]  /*12b50*/  DADD R10, R10, -R10 ;  /* 0x000000000a0a7229 */ /* 0x000fe4000000080a */
[----:B--2---:R-:W-:Y:S01]  /*12b60*/  DFMA R40, R26, UR50, R40 ;  /* 0x000000321a287c2b */ /* 0x004fe20008000028 */
[----:B------:R-:W2:Y:S01]  /*12b70*/  LDCU.64 UR42, c[0x3][0x868] ;  /* 0x00c10d00ff2a77ac */ /* 0x000ea20008000a00 */
[----:B------:R-:W-:Y:S02]  /*12b80*/  DMUL R4, R4, 0.5 ;  /* 0x3fe0000004047828 */ /* 0x000fe40000000000 */
[C---:B---3--:R-:W-:Y:S01]  /*12b90*/  DFMA R46, R26.reuse, UR48, R46 ;  /* 0x000000301a2e7c2b */ /* 0x048fe2000800002e */
[----:B------:R-:W3:Y:S01]  /*12ba0*/  LDCU.64 UR32, c[0x3][0x878] ;  /* 0x00c10f00ff2077ac */ /* 0x000ee20008000a00 */
[----:B----4-:R-:W-:Y:S01]  /*12bb0*/  DFMA R48, R26, UR46, R48 ;  /* 0x0000002e1a307c2b */ /* 0x010fe20008000030 */
[----:B------:R-:W4:Y:S03]  /*12bc0*/  LDCU.64 UR28, c[0x3][0xa20] ;  /* 0x00c14400ff1c77ac */ /* 0x000f260008000a00 */
[----:B------:R-:W-:-:S02]  /*12bd0*/  DFMA R30, R4, UR22, R30 ;  /* 0x00000016041e7c2b */ /* 0x000fc4000800001e */
[----:B-1----:R-:W-:Y:S01]  /*12be0*/  DFMA R54, R26, UR44, R54 ;  /* 0x0000002c1a367c2b */ /* 0x002fe20008000036 */
[----:B------:R-:W1:Y:S01]  /*12bf0*/  LDCU.64 UR70, c[0x3][0x858] ;  /* 0x00c10b00ff4677ac */ /* 0x000e620008000a00 */
[C---:B0-----:R-:W-:Y:S01]  /*12c00*/  DFMA R36, R2.reuse, UR38, R36 ;  /* 0x0000002602247c2b */ /* 0x041fe20008000024 */
[----:B------:R-:W0:Y:S01]  /*12c10*/  LDCU.64 UR68, c[0x3][0x870] ;  /* 0x00c10e00ff4477ac */ /* 0x000e220008000a00 */
[C---:B--2---:R-:W-:Y:S01]  /*12c20*/  DFMA R42, R2.reuse, UR42, R42 ;  /* 0x0000002a022a7c2b */ /* 0x044fe2000800002a */
[----:B------:R-:W2:Y:S01]  /*12c30*/  LDCU.64 UR66, c[0x3][0x880] ;  /* 0x00c11000ff4277ac */ /* 0x000ea20008000a00 */
[----:B---3--:R-:W-:Y:S01]  /*12c40*/  DFMA R50, R2, UR32, R50 ;  /* 0x0000002002327c2b */ /* 0x008fe20008000032 */
[----:B------:R-:W3:Y:S01]  /*12c50*/  LDCU.64 UR64, c[0x3][0xa18] ;  /* 0x00c14300ff4077ac */ /* 0x000ee20008000a00 */
[----:B----4-:R-:W-:Y:S01]  /*12c60*/  DFMA R38, R8, UR28, R38 ;  /* 0x0000001c08267c2b */ /* 0x010fe20008000026 */
[----:B------:R-:W4:Y:S01]  /*12c70*/  LDCU.64 UR74, c[0x3][0xa28] ;  /* 0x00c14500ff4a77ac */ /* 0x000f220008000a00 */
[C---:B-1----:R-:W-:Y:S01]  /*12c80*/  DFMA R34, R2.reuse, UR70, R34 ;  /* 0x0000004602227c2b */ /* 0x042fe20008000022 */
[----:B------:R-:W1:Y:S01]  /*12c90*/  LDCU.64 UR72, c[0x3][0xa30] ;  /* 0x00c14600ff4877ac */ /* 0x000e620008000a00 */
[C---:B0-----:R-:W-:Y:S01]  /*12ca0*/  DFMA R44, R2.reuse, UR68, R44 ;  /* 0x00000044022c7c2b */ /* 0x041fe2000800002c */
[----:B------:R-:W0:Y:S01]  /*12cb0*/  LDCU.64 UR62, c[0x3][0xa38] ;  /* 0x00c14700ff3e77ac */ /* 0x000e220008000a00 */
[----:B--2---:R-:W-:Y:S01]  /*12cc0*/  DFMA R52, R2, UR66, R52 ;  /* 0x0000004202347c2b */ /* 0x004fe20008000034 */
[----:B------:R-:W2:Y:S01]  /*12cd0*/  LDCU.64 UR26, c[0x3][0xa40] ;  /* 0x00c14800ff1a77ac */ /* 0x000ea20008000a00 */
[C---:B---3--:R-:W-:Y:S01]  /*12ce0*/  DFMA R32, R8.reuse, UR64, R32 ;  /* 0x0000004008207c2b */ /* 0x048fe20008000020 */
        /* <DEDUP_REMOVED lines=25> */
[----:B0-----:R-:W-:-:S02]  /*12e80*/  DFMA R38, R10, UR44, R38 ;  /* 0x0000002c0a267c2b */ /* 0x001fc40008000026 */
[C---:B--2---:R-:W-:Y:S02]  /*12e90*/  DFMA R40, R10.reuse, UR38, R40 ;  /* 0x000000260a287c2b */ /* 0x044fe40008000028 */
[C---:B---3--:R-:W-:Y:S02]  /*12ea0*/  DFMA R46, R10.reuse, UR32, R46 ;  /* 0x000000200a2e7c2b */ /* 0x048fe4000800002e */
[C---:B----4-:R-:W-:Y:S02]  /*12eb0*/  DFMA R48, R10.reuse, UR42, R48 ;  /* 0x0000002a0a307c2b */ /* 0x050fe40008000030 */
[----:B-1----:R-:W-:Y:S01]  /*12ec0*/  DFMA R54, R10, UR28, R54 ;  /* 0x0000001c0a367c2b */ /* 0x002fe20008000036 */
[----:B------:R-:W-:Y:S10]  /*12ed0*/  @!P0 EXIT ;  /* 0x000000000000894d */ /* 0x000ff40003800000 */
[----:B------:R-:W0:Y:S01]  /*12ee0*/  LDC.64 R2, c[0x0][0x3c8] ;  /* 0x0000f200ff027b82 */ /* 0x000e220000000a00 */
[C---:B------:R-:W-:Y:S01]  /*12ef0*/  IMAD R5, R0.reuse, 0x5c49, R252 ;  /* 0x00005c4900057824 */ /* 0x040fe200078e02fc */
[----:B------:R-:W-:Y:S02]  /*12f00*/  DADD R16, R52, R54 ;  /* 0x0000000034107229 */ /* 0x000fe40000000036 */
[----:B------:R-:W-:Y:S01]  /*12f10*/  DADD R14, R50, R48 ;  /* 0x00000000320e7229 */ /* 0x000fe20000000030 */
[----:B------:R-:W-:Y:S01]  /*12f20*/  IMAD R5, R0, -0x5191, R5 ;  /* 0xffffae6f00057824 */ /* 0x000fe200078e0205 */
        /* <DEDUP_REMOVED lines=28> */
.L_x_13:
        /* <DEDUP_REMOVED lines=9> */
.L_x_408:


//--------------------- .text._Z32massMatrixMultiplyConstantKernelILi13ELi14ELi1EEvidPKdS1_S1_S1_S1_S1_S1_Pd --------------------------
	.section	.text._Z32massMatrixMultiplyConstantKernelILi13ELi14ELi1EEvidPKdS1_S1_S1_S1_S1_S1_Pd,"ax",@progbits
	.align	128
        .global         _Z32massMatrixMultiplyConstantKernelILi13ELi14ELi1EEvidPKdS1_S1_S1_S1_S1_S1_Pd
        .type           _Z32massMatrixMultiplyConstantKernelILi13ELi14ELi1EEvidPKdS1_S1_S1_S1_S1_S1_Pd,@function
        .size           _Z32massMatrixMultiplyConstantKernelILi13ELi14ELi1EEvidPKdS1_S1_S1_S1_S1_S1_Pd,(.L_x_409 - _Z32massMatrixMultiplyConstantKernelILi13ELi14ELi1EEvidPKdS1_S1_S1_S1_S1_S1_Pd)
        .other          _Z32massMatrixMultiplyConstantKernelILi13ELi14ELi1EEvidPKdS1_S1_S1_S1_S1_S1_Pd,@"STO_CUDA_ENTRY STV_DEFAULT"
_Z32massMatrixMultiplyConstantKernelILi13ELi14ELi1EEvidPKdS1_S1_S1_S1_S1_S1_Pd:
.text._Z32massMatrixMultiplyConstantKernelILi13ELi14ELi1EEvidPKdS1_S1_S1_S1_S1_S1_Pd:
        /* <DEDUP_REMOVED lines=13> */
[C---:B------:R-:W-:Y:S02]  /*00d0*/  LOP3.LUT R8, R9.reuse, 0xffff, RZ, 0xc0, !PT ;  /* 0x0000ffff09087812 */ /* 0x040fe400078ec0ff */
[----:B------:R-:W-:Y:S01]  /*00e0*/  MOV R25, 0x400 ;  /* 0x0000040000197802 */ /* 0x000fe20000000f00 */
[----:B------:R-:W1:Y:S01]  /*00f0*/  S2R R6, SR_CgaCtaId ;  /* 0x0000000000067919 */ /* 0x000e620000008800 */
[----:B------:R-:W-:Y:S01]  /*0100*/  ISETP.GT.U32.AND P1, PT, R9, 0xa8, PT ;  /* 0x000000a80900780c */ /* 0x000fe20003f24070 */
[----:B------:R-:W-:Y:S01]  /*0110*/  IMAD R0, R8, 0x13b2, RZ ;  /* 0x000013b208007824 */ /* 0x000fe200078e02ff */
[----:B------:R-:W-:Y:S01]  /*0120*/  BSSY.RECONVERGENT B0, `(.L_x_14) ;  /* 0x0000121000007945 */ /* 0x000fe20003800200 */
[----:B------:R-:W-:Y:S01]  /*0130*/  VIADD R7, R25, 0x6200 ;  /* 0x0000620019077836 */ /* 0x000fe20000000000 */
[----:B------:R3:W-:Y:S01]  /*0140*/  STL [R1], R72 ;  /* 0x0000004801007387 */ /* 0x0007e20000100800 */
[----:B0-----:R-:W-:-:S02]  /*0150*/  PRMT R2, R9, 0x9910, RZ ;  /* 0x0000991009027816 */ /* 0x001fc400000000ff */
[----:B------:R-:W0:Y:S01]  /*0160*/  @P0 LDC.64 R14, c[0x0][0x3c0] ;  /* 0x0000f000ff0e0b82 */ /* 0x000e220000000a00 */
[----:B------:R-:W-:Y:S01]  /*0170*/  @P0 IMAD R45, R72, 0x895, R9 ;  /* 0x00000895482d0824 */ /* 0x000fe200078e0209 */
[----:B------:R-:W-:Y:S02]  /*0180*/  SHF.R.U32.HI R0, RZ, 0x10, R0 ;  /* 0x00000010ff007819 */ /* 0x000fe40000011600 */
[----:B------:R-:W-:Y:S02]  /*0190*/  ISETP.GE.U32.AND P2, PT, R9, 0xb6, PT ;  /* 0x000000b60900780c */ /* 0x000fe40003f46070 */
[----:B------:R-:W-:Y:S01]  /*01a0*/  PRMT R3, R0, 0x9910, RZ ;  /* 0x0000991000037816 */ /* 0x000fe200000000ff */
[----:B------:R-:W-:-:S04]  /*01b0*/  IMAD R0, R2, 0x4f, RZ ;  /* 0x0000004f02007824 */ /* 0x000fc800078e02ff */
[----:B------:R-:W-:Y:S01]  /*01c0*/  IMAD.MOV.U32 R2, RZ, RZ, R3 ;  /* 0x000000ffff027224 */ /* 0x000fe200078e0003 */
[----:B------:R-:W-:Y:S01]  /*01d0*/  LOP3.LUT R4, R0, 0xffff, RZ, 0xc0, !PT ;  /* 0x0000ffff00047812 */ /* 0x000fe200078ec0ff */
[----:B------:R-:W-:Y:S02]  /*01e0*/  VIADD R3, R25, 0xc40 ;  /* 0x00000c4019037836 */ /* 0x000fe40000000000 */
[----:B------:R-:W-:-:S04]  /*01f0*/  IMAD R0, R2, 0xd, RZ ;  /* 0x0000000d02007824 */ /* 0x000fc800078e02ff */
[----:B------:R-:W-:Y:S02]  /*0200*/  IMAD.MOV R0, RZ, RZ, -R0 ;  /* 0x000000ffff007224 */ /* 0x000fe400078e0a00 */
[----:B0-----:R-:W-:Y:S01]  /*0210*/  @P0 IMAD.WIDE R14, R45, 0x8, R14 ;  /* 0x000000082d0e0825 */ /* 0x001fe200078e020e */
[----:B-1----:R-:W-:Y:S02]  /*0220*/  LEA R2, R6, R3, 0x18 ;  /* 0x0000000306027211 */ /* 0x002fe400078ec0ff */
[----:B------:R-:W-:Y:S02]  /*0230*/  SHF.R.U32.HI R3, RZ, 0xa, R4 ;  /* 0x0000000aff037819 */ /* 0x000fe40000011604 */
[----:B------:R3:W5:Y:S01]  /*0240*/  @P0 LDG.E.64.CONSTANT R16, desc[UR76][R14.64] ;  /* 0x0000004c0e100981 */ /* 0x000762000c1e9b00 */
[----:B------:R-:W-:Y:S02]  /*0250*/  PRMT R0, R0, 0x7710, RZ ;  /* 0x0000771000007816 */ /* 0x000fe400000000ff */
[----:B------:R-:W-:Y:S01]  /*0260*/  LOP3.LUT R4, R3, 0xffff, RZ, 0xc0, !PT ;  /* 0x0000ffff03047812 */ /* 0x000fe200078ec0ff */
[----:B------:R3:W5:Y:S01]  /*0270*/  @P0 LDG.E.64.CONSTANT R18, desc[UR76][R14.64+0x548] ;  /* 0x0005484c0e120981 */ /* 0x000762000c1e9b00 */
[----:B------:R-:W-:-:S02]  /*0280*/  IMAD R3, R5, 0x55c0, R2 ;  /* 0x000055c005037824 */ /* 0x000fc400078e0202 */
[----:B------:R-:W-:Y:S01]  /*0290*/  IMAD R2, R8, 0x124a, RZ ;  /* 0x0000124a08027824 */ /* 0x000fe200078e02ff */
[----:B------:R3:W5:Y:S01]  /*02a0*/  @P0 LDG.E.64.CONSTANT R20, desc[UR76][R14.64+0xa90] ;  /* 0x000a904c0e140981 */ /* 0x000762000c1e9b00 */
[----:B------:R-:W-:Y:S01]  /*02b0*/  LEA R8, R6, R7, 0x18 ;  /* 0x0000000706087211 */ /* 0x000fe200078ec0ff */
[----:B------:R-:W-:Y:S02]  /*02c0*/  IMAD.IADD R0, R0, 0x1, R9 ;  /* 0x0000000100007824 */ /* 0x000fe400078e0209 */
[----:B------:R3:W5:Y:S01]  /*02d0*/  @P0 LDG.E.64.CONSTANT R22, desc[UR76][R14.64+0xfd8] ;  /* 0x000fd84c0e160981 */ /* 0x000762000c1e9b00 */
[----:B------:R-:W-:Y:S01]  /*02e0*/  SHF.R.U32.HI R7, RZ, 0x10, R2 ;  /* 0x00000010ff077819 */ /* 0x000fe20000011602 */
[----:B------:R-:W-:Y:S01]  /*02f0*/  IMAD R235, R4, 0x70, R3 ;  /* 0x0000007004eb7824 */ /* 0x000fe200078e0203 */
[----:B------:R-:W-:Y:S01]  /*0300*/  LOP3.LUT R0, R0, 0xffff, RZ, 0xc0, !PT ;  /* 0x0000ffff00007812 */ /* 0x000fe200078ec0ff */
[----:B------:R3:W5:Y:S01]  /*0310*/  @P0 LDG.E.64.CONSTANT R26, desc[UR76][R14.64+0x1520] ;  /* 0x0015204c0e1a0981 */ /* 0x000762000c1e9b00 */
[----:B------:R-:W-:Y:S01]  /*0320*/  PRMT R2, R7, 0x9910, RZ ;  /* 0x0000991007027816 */ /* 0x000fe200000000ff */
[----:B------:R-:W-:-:S02]  /*0330*/  IMAD R43, R9, 0x8, R8 ;  /* 0x00000008092b7824 */ /* 0x000fc400078e0208 */
[----:B------:R3:W5:Y:S01]  /*0340*/  @P0 LDG.E.64.CONSTANT R28, desc[UR76][R14.64+0x1a68] ;  /* 0x001a684c0e1c0981 */ /* 0x000762000c1e9b00 */
[--C-:B------:R-:W-:Y:S02]  /*0350*/  IMAD R4, R4, 0x5b0, R235.reuse ;  /* 0x000005b004047824 */ /* 0x100fe400078e02eb */
[----:B------:R-:W-:Y:S01]  /*0360*/  IMAD R2, R2, 0xe, RZ ;  /* 0x0000000e02027824 */ /* 0x000fe200078e02ff */
[----:B------:R3:W5:Y:S01]  /*0370*/  @P0 LDG.E.64.CONSTANT R10, desc[UR76][R14.64+0x1fb0] ;  /* 0x001fb04c0e0a0981 */ /* 0x000762000c1e9b00 */
[----:B------:R-:W-:-:S03]  /*0380*/  IMAD R235, R0, 0x8, R235 ;  /* 0x0000000800eb7824 */ /* 0x000fc600078e02eb */
[----:B------:R3:W5:Y:S04]  /*0390*/  @P0 LDG.E.64.CONSTANT R30, desc[UR76][R14.64+0x24f8] ;  /* 0x0024f84c0e1e0981 */ /* 0x000768000c1e9b00 */
[----:B------:R3:W5:Y:S04]  /*03a0*/  @P0 LDG.E.64.CONSTANT R32, desc[UR76][R14.64+0x2a40] ;  /* 0x002a404c0e200981 */ /* 0x000768000c1e9b00 */
[----:B------:R3:W5:Y:S04]  /*03b0*/  @P0 LDG.E.64.CONSTANT R34, desc[UR76][R14.64+0x2f88] ;  /* 0x002f884c0e220981 */ /* 0x000768000c1e9b00 */
[----:B------:R3:W5:Y:S04]  /*03c0*/  @P0 LDG.E.64.CONSTANT R36, desc[UR76][R14.64+0x34d0] ;  /* 0x0034d04c0e240981 */ /* 0x000768000c1e9b00 */
[----:B------:R3:W5:Y:S04]  /*03d0*/  @P0 LDG.E.64.CONSTANT R38, desc[UR76][R14.64+0x3a18] ;  /* 0x003a184c0e260981 */ /* 0x000768000c1e9b00 */
[----:B------:R3:W5:Y:S01]  /*03e0*/  @P0 LDG.E.64.CONSTANT R40, desc[UR76][R14.64+0x3f60] ;  /* 0x003f604c0e280981 */ /* 0x000762000c1e9b00 */
[----:B------:R-:W-:-:S02]  /*03f0*/  IMAD.MOV R2, RZ, RZ, -R2 ;  /* 0x000000ffff027224 */ /* 0x000fc400078e0a02 */
[----:B------:R-:W-:-:S03]  /*0400*/  IMAD R0, R0, 0x8, R4 ;  /* 0x0000000800007824 */ /* 0x000fc600078e0204 */
[----:B------:R-:W-:-:S05]  /*0410*/  PRMT R24, R2, 0x7710, RZ ;  /* 0x0000771002187816 */ /* 0x000fca00000000ff */
[----:B------:R-:W-:Y:S02]  /*0420*/  IMAD.IADD R24, R24, 0x1, R9 ;  /* 0x0000000118187824 */ /* 0x000fe400078e0209 */
[----:B------:R-:W-:-:S03]  /*0430*/  IMAD R4, R7, 0x620, R3 ;  /* 0x0000062007047824 */ /* 0x000fc600078e0203 */
[----:B------:R-:W-:Y:S01]  /*0440*/  LOP3.LUT R24, R24, 0xffff, RZ, 0xc0, !PT ;  /* 0x0000ffff18187812 */ /* 0x000fe200078ec0ff */
[----:B--2---:R3:W-:Y:S01]  /*0450*/  STS.64 [R43], R12 ;  /* 0x0000000c2b007388 */ /* 0x0047e20000000a00 */
[----:B------:R-:W-:Y:S06]  /*0460*/  BAR.SYNC.DEFER_BLOCKING 0x0 ;  /* 0x0000000000007b1d */ /* 0x000fec0000010000 */
[----:B------:R-:W-:Y:S05]  /*0470*/  @P1 BRA `(.L_x_15) ;  /* 0x0000000c00ac1947 */ /* 0x000fea0003800000 */
[----:B------:R-:W0:Y:S01]  /*0480*/  LDCU.128 UR4, c[0x3][0x720] ;  /* 0x00c0e400ff0477ac */ /* 0x000e220008000c00 */
[----:B---3-5:R-:W-:Y:S02]  /*0490*/  DADD R12, R16, R40 ;  /* 0x00000000100c7229 */ /* 0x028fe40000000028 */
[C-C-:B------:R-:W-:Y:S01]  /*04a0*/  DADD R14, R18.reuse, R38.reuse ;  /* 0x00000000120e7229 */ /* 0x140fe20000000026 */
[----:B------:R-:W1:Y:S01]  /*04b0*/  LDCU.128 UR12, c[0x3][0x790] ;  /* 0x00c0f200ff0c77ac */ /* 0x000e620008000c00 */
[----:B------:R-:W-:Y:S02]  /*04c0*/  DADD R18, R18, -R38 ;  /* 0x0000000012127229 */ /* 0x000fe40000000826 */
        /* <DEDUP_REMOVED lines=15> */
[----:B------:R-:W-:-:S02]  /*05c0*/  DADD R32, R28, R30 ;  /* 0x000000001c207229 */ /* 0x000fc4000000001e */
[----:B--2---:R-:W-:Y:S01]  /*05d0*/  DFMA R46, R12, UR36, RZ ;  /* 0x000000240c2e7c2b */ /* 0x004fe200080000ff */
[----:B------:R-:W2:Y:S01]  /*05e0*/  LDCU.128 UR44, c[0x3][0x770] ;  /* 0x00c0ee00ff2c77ac */ /* 0x000ea20008000c00 */
[----:B------:R-:W-:Y:S02]  /*05f0*/  DADD R28, R28, -R30 ;  /* 0x000000001c1c7229 */ /* 0x000fe4000000081e */
[----:B---3--:R-:W-:Y:S01]  /*0600*/  DFMA R40, R12, UR40, RZ ;  /* 0x000000280c287c2b */ /* 0x008fe200080000ff */
[----:B-1----:R-:W-:Y:S01]  /*0610*/  UMOV UR48, UR12 ;  /* 0x0000000c00307c82 */ /* 0x002fe20008000000 */
[----:B------:R-:W-:Y:S01]  /*0620*/  UMOV UR49, UR13 ;  /* 0x0000000d00317c82 */ /* 0x000fe20008000000 */
[----:B------:R-:W-:Y:S01]  /*0630*/  UMOV UR70, UR14 ;  /* 0x0000000e00467c82 */ /* 0x000fe20008000000 */
[----:B------:R-:W-:Y:S01]  /*0640*/  UMOV UR71, UR15 ;  /* 0x0000000f00477c82 */ /* 0x000fe20008000000 */
[----:B------:R-:W1:Y:S01]  /*0650*/  LDCU.128 UR12, c[0x3][0x7a0] ;  /* 0x00c0f400ff0c77ac */ /* 0x000e620008000c00 */
[----:B------:R-:W-:-:S02]  /*0660*/  DFMA R52, R14, UR38, R46 ;  /* 0x000000260e347c2b */ /* 0x000fc4000800002e */
[----:B------:R-:W-:Y:S01]  /*0670*/  DFMA R40, R14, UR42, R40 ;  /* 0x0000002a0e287c2b */ /* 0x000fe20008000028 */
[----:B------:R-:W3:Y:S01]  /*0680*/  LDCU.128 UR52, c[0x3][0x850] ;  /* 0x00c10a00ff3477ac */ /* 0x000ee20008000c00 */
[----:B0-----:R-:W-:Y:S01]  /*0690*/  UMOV UR56, UR4 ;  /* 0x0000000400387c82 */ /* 0x001fe20008000000 */
[----:B------:R-:W-:Y:S01]  /*06a0*/  UMOV UR57, UR5 ;  /* 0x0000000500397c82 */ /* 0x000fe20008000000 */
[----:B------:R-:W-:Y:S01]  /*06b0*/  UMOV UR32, UR6 ;  /* 0x0000000600207c82 */ /* 0x000fe20008000000 */
[----:B------:R-:W-:Y:S01]  /*06c0*/  UMOV UR33, UR7 ;  /* 0x0000000700217c82 */ /* 0x000fe20008000000 */
[----:B------:R-:W0:Y:S01]  /*06d0*/  LDCU.128 UR20, c[0x3][0x810] ;  /* 0x00c10200ff1477ac */ /* 0x000e220008000c00 */
[C---:B--2---:R-:W-:Y:S01]  /*06e0*/  DFMA R42, R12.reuse, UR44, RZ ;  /* 0x0000002c0c2a7c2b */ /* 0x044fe200080000ff */
[----:B------:R-:W2:Y:S01]  /*06f0*/  LDCU.128 UR4, c[0x3][0x740] ;  /* 0x00c0e800ff0477ac */ /* 0x000ea20008000c00 */
[----:B-1----:R-:W-:Y:S01]  /*0700*/  DFMA R46, R12, UR14, RZ ;  /* 0x0000000e0c2e7c2b */ /* 0x002fe200080000ff */
[----:B------:R-:W1:Y:S05]  /*0710*/  LDCU.128 UR16, c[0x3][0x7b0] ;  /* 0x00c0f600ff1077ac */ /* 0x000e6a0008000c00 */
[----:B------:R-:W-:-:S02]  /*0720*/  DFMA R44, R14, UR46, R42 ;  /* 0x0000002e0e2c7c2b */ /* 0x000fc4000800002a */
[C---:B---3--:R-:W-:Y:S01]  /*0730*/  DFMA R54, R12.reuse, UR52, RZ ;  /* 0x000000340c367c2b */ /* 0x048fe200080000ff */
[----:B------:R-:W3:Y:S01]  /*0740*/  LDCU.128 UR60, c[0x3][0x8c0] ;  /* 0x00c11800ff3c77ac */ /* 0x000ee20008000c00 */
[----:B----4-:R-:W-:Y:S01]  /*0750*/  UMOV UR34, UR30 ;  /* 0x0000001e00227c82 */ /* 0x010fe20008000000 */
[----:B------:R-:W-:Y:S01]  /*0760*/  UMOV UR35, UR31 ;  /* 0x0000001f00237c82 */ /* 0x000fe20008000000 */
[----:B------:R-:W-:Y:S01]  /*0770*/  UMOV UR36, UR32 ;  /* 0x0000002000247c82 */ /* 0x000fe20008000000 */
[----:B------:R-:W-:Y:S01]  /*0780*/  UMOV UR37, UR33 ;  /* 0x0000002100257c82 */ /* 0x000fe20008000000 */
[----:B------:R-:W-:Y:S01]  /*0790*/  UMOV UR44, UR34 ;  /* 0x00000022002c7c82 */ /* 0x000fe20008000000 */
[----:B------:R-:W-:Y:S01]  /*07a0*/  UMOV UR45, UR35 ;  /* 0x00000023002d7c82 */ /* 0x000fe20008000000 */
[C---:B------:R-:W-:Y:S01]  /*07b0*/  DFMA R30, R12.reuse, UR36, RZ ;  /* 0x000000240c1e7c2b */ /* 0x040fe200080000ff */
[----:B------:R-:W-:Y:S01]  /*07c0*/  UMOV UR64, UR28 ;  /* 0x0000001c00407c82 */ /* 0x000fe20008000000 */
[----:B------:R-:W-:Y:S01]  /*07d0*/  UMOV UR65, UR29 ;  /* 0x0000001d00417c82 */ /* 0x000fe20008000000 */
[----:B------:R-:W4:Y:S01]  /*07e0*/  LDCU.128 UR32, c[0x3][0x960] ;  /* 0x00c12c00ff2077ac */ /* 0x000f220008000c00 */
[----:B0-----:R-:W-:-:S02]  /*07f0*/  DFMA R50, R12, UR22, RZ ;  /* 0x000000160c327c2b */ /* 0x001fc400080000ff */
[----:B-1----:R-:W-:Y:S01]  /*0800*/  DFMA R48, R14, UR16, R46 ;  /* 0x000000100e307c2b */ /* 0x002fe2000800002e */
[----:B------:R-:W0:Y:S01]  /*0810*/  LDCU.128 UR36, c[0x3][0x9d0] ;  /* 0x00c13a00ff2477ac */ /* 0x000e220008000c00 */
[----:B---3--:R-:W-:Y:S02]  /*0820*/  DFMA R12, R16, UR60, RZ ;  /* 0x0000003c100c7c2b */ /* 0x008fe400080000ff */
[C---:B--2---:R-:W-:Y:S01]  /*0830*/  DFMA R30, R14.reuse, UR4, R30 ;  /* 0x000000040e1e7c2b */ /* 0x044fe2000800001e */
[----:B------:R-:W1:Y:S01]  /*0840*/  LDCU.128 UR24, c[0x3][0x820] ;  /* 0x00c10400ff1877ac */ /* 0x000e620008000c00 */
[----:B------:R-:W-:Y:S02]  /*0850*/  DFMA R58, R14, UR54, R54 ;  /* 0x000000360e3a7c2b */ /* 0x000fe40008000036 */
[C---:B------:R-:W-:Y:S01]  /*0860*/  DFMA R48, R38.reuse, UR18, R48 ;  /* 0x0000001226307c2b */ /* 0x040fe20008000030 */
[----:B------:R-:W-:Y:S01]  /*0870*/  UMOV UR42, UR64 ;  /* 0x00000040002a7c82 */ /* 0x000fe20008000000 */
[----:B------:R-:W-:Y:S01]  /*0880*/  UMOV UR43, UR65 ;  /* 0x00000041002b7c82 */ /* 0x000fe20008000000 */
[----:B------:R-:W-:Y:S01]  /*0890*/  UMOV UR40, UR56 ;  /* 0x0000003800287c82 */ /* 0x000fe20008000000 */
[----:B------:R-:W-:Y:S01]  /*08a0*/  UMOV UR41, UR57 ;  /* 0x0000003900297c82 */ /* 0x000fe20008000000 */
[----:B------:R-:W2:Y:S01]  /*08b0*/  LDCU.128 UR64, c[0x3][0x9a0] ;  /* 0x00c13400ff4077ac */ /* 0x000ea20008000c00 */
[----:B------:R-:W-:-:S02]  /*08c0*/  DFMA R30, R38, UR6, R30 ;  /* 0x00000006261e7c2b */ /* 0x000fc4000800001e */
[----:B----4-:R-:W-:Y:S01]  /*08d0*/  DFMA R46, R16, UR34, RZ ;  /* 0x00000022102e7c2b */ /* 0x010fe200080000ff */
[----:B------:R-:W3:Y:S01]  /*08e0*/  LDCU.128 UR56, c[0x3][0x930] ;  /* 0x00c12600ff3877ac */ /* 0x000ee20008000c00 */
[----:B------:R-:W-:Y:S02]  /*08f0*/  DFMA R12, R18, UR62, R12 ;  /* 0x0000003e120c7c2b */ /* 0x000fe4000800000c */
[----:B0-----:R-:W-:Y:S01]  /*0900*/  DFMA R54, R16, UR38, RZ ;  /* 0x0000002610367c2b */ /* 0x001fe200080000ff */
        /* <DEDUP_REMOVED lines=10> */
[----:B------:R-:W0:Y:S01]  /*09b0*/  LDCU.128 UR40, c[0x3][0xa10] ;  /* 0x00c14200ff2877ac */ /* 0x000e220008000c00 */
[----:B-1----:R-:W-:-:S02]  /*09c0*/  DFMA R56, R14, UR24, R50 ;  /* 0x000000180e387c2b */ /* 0x002fc40008000032 */
[C---:B--2---:R-:W-:Y:S01]  /*09d0*/  DFMA R50, R16.reuse, UR64, RZ ;  /* 0x0000004010327c2b */ /* 0x044fe200080000ff */
[----:B------:R-:W1:Y:S01]  /*09e0*/  LDCU.128 UR44, c[0x3][0x970] ;  /* 0x00c12e00ff2c77ac */ /* 0x000e620008000c00 */
[C---:B---3--:R-:W-:Y:S02]  /*09f0*/  DFMA R42, R16.reuse, UR56, RZ ;  /* 0x00000038102a7c2b */ /* 0x048fe400080000ff */
[----:B------:R-:W-:Y:S01]  /*0a00*/  DFMA R14, R16, UR60, RZ ;  /* 0x0000003c100e7c2b */ /* 0x000fe200080000ff */
[----:B------:R-:W2:Y:S01]  /*0a10*/  LDCU.128 UR48, c[0x3][0x9e0] ;  /* 0x00c13c00ff3077ac */ /* 0x000ea20008000c00 */
[----:B------:R-:W-:Y:S02]  /*0a20*/  DFMA R56, R38, UR26, R56 ;  /* 0x0000001a26387c2b */ /* 0x000fe40008000038 */
[C---:B------:R-:W-:Y:S01]  /*0a30*/  DFMA R50, R18.reuse, UR66, R50 ;  /* 0x0000004212327c2b */ /* 0x040fe20008000032 */
[----:B------:R-:W3:Y:S01]  /*0a40*/  LDCU.128 UR28, c[0x3][0x900] ;  /* 0x00c12000ff1c77ac */ /* 0x000ee20008000c00 */
[----:B------:R-:W-:Y:S01]  /*0a50*/  DFMA R42, R18, UR58, R42 ;  /* 0x0000003a122a7c2b */ /* 0x000fe2000800002a */
[----:B------:R-:W-:Y:S01]  /*0a60*/  UMOV UR34, UR70 ;  /* 0x0000004600227c82 */ /* 0x000fe20008000000 */
[----:B------:R-:W-:Y:S01]  /*0a70*/  UMOV UR35, UR71 ;  /* 0x0000004700237c82 */ /* 0x000fe20008000000 */
[----:B------:R-:W-:Y:S01]  /*0a80*/  UMOV UR38, UR68 ;  /* 0x0000004400267c82 */ /* 0x000fe20008000000 */
[----:B------:R-:W-:Y:S01]  /*0a90*/  UMOV UR39, UR69 ;  /* 0x0000004500277c82 */ /* 0x000fe20008000000 */
[----:B------:R-:W4:Y:S01]  /*0aa0*/  LDCU.128 UR68, c[0x3][0x9b0] ;  /* 0x00c13600ff4477ac */ /* 0x000f220008000c00 */
[----:B0-----:R-:W-:-:S02]  /*0ab0*/  DFMA R16, R16, UR40, RZ ;  /* 0x0000002810107c2b */ /* 0x001fc400080000ff */
[C---:B-1----:R-:W-:Y:S01]  /*0ac0*/  DFMA R46, R18.reuse, UR44, R46 ;  /* 0x0000002c122e7c2b */ /* 0x042fe2000800002e */
[----:B------:R-:W0:Y:S01]  /*0ad0*/  LDCU.128 UR72, c[0x3][0x710] ;  /* 0x00c0e200ff4877ac */ /* 0x000e220008000c00 */
[C---:B--2---:R-:W-:Y:S01]  /*0ae0*/  DFMA R54, R18.reuse, UR48, R54 ;  /* 0x0000003012367c2b */ /* 0x044fe20008000036 */
[----:B------:R-:W1:Y:S03]  /*0af0*/  LDCU.128 UR56, c[0x3][0x8d0] ;  /* 0x00c11a00ff3877ac */ /* 0x000e660008000c00 */
[C---:B------:R-:W-:Y:S02]  /*0b00*/  DFMA R16, R18.reuse, UR42, R16 ;  /* 0x0000002a12107c2b */ /* 0x040fe40008000010 */
[----:B---3--:R-:W-:Y:S01]  /*0b10*/  DFMA R14, R18, UR28, R14 ;  /* 0x0000001c120e7c2b */ /* 0x008fe2000800000e */
[----:B------:R-:W2:Y:S01]  /*0b20*/  LDCU.128 UR64, c[0x3][0x940] ;  /* 0x00c12800ff4077ac */ /* 0x000ea20008000c00 */
[----:B------:R-:W-:-:S02]  /*0b30*/  DFMA R46, R20, UR46, R46 ;  /* 0x0000002e142e7c2b */ /* 0x000fc4000800002e */
[C---:B------:R-:W-:Y:S01]  /*0b40*/  DFMA R54, R20.reuse, UR50, R54 ;  /* 0x0000003214367c2b */ /* 0x040fe20008000036 */
[----:B------:R-:W-:Y:S01]  /*0b50*/  UMOV UR48, UR4 ;  /* 0x0000000400307c82 */ /* 0x000fe20008000000 */
[----:B------:R-:W-:Y:S01]  /*0b60*/  UMOV UR49, UR5 ;  /* 0x0000000500317c82 */ /* 0x000fe20008000000 */
[----:B------:R-:W3:Y:S01]  /*0b70*/  LDCU.128 UR8, c[0x3][0x780] ;  /* 0x00c0f000ff0877ac */ /* 0x000ee20008000c00 */
[C---:B----4-:R-:W-:Y:S02]  /*0b80*/  DFMA R50, R20.reuse, UR68, R50 ;  /* 0x0000004414327c2b */ /* 0x050fe40008000032 */
[----:B------:R-:W-:Y:S01]  /*0b90*/  DFMA R14, R20, UR30, R14 ;  /* 0x0000001e140e7c2b */ /* 0x000fe2000800000e */
[----:B------:R-:W4:Y:S01]  /*0ba0*/  LDCU.128 UR4, c[0x3][0xa20] ;  /* 0x00c14400ff0477ac */ /* 0x000f220008000c00 */
[----:B0-----:R-:W-:Y:S01]  /*0bb0*/  DFMA R40, R38, UR72, R40 ;  /* 0x0000004826287c2b */ /* 0x001fe20008000028 */
[----:B------:R-:W0:Y:S01]  /*0bc0*/  LDCU.128 UR52, c[0x3][0x7f0] ;  /* 0x00c0fe00ff3477ac */ /* 0x000e220008000c00 */
[----:B-1----:R-:W-:-:S02]  /*0bd0*/  DFMA R12, R20, UR56, R12 ;  /* 0x00000038140c7c2b */ /* 0x002fc4000800000c */
[----:B------:R-:W-:Y:S01]  /*0be0*/  DFMA R50, R22, UR70, R50 ;  /* 0x0000004616327c2b */ /* 0x000fe20008000032 */
[----:B------:R-:W1:Y:S01]  /*0bf0*/  LDCU.128 UR60, c[0x3][0x860] ;  /* 0x00c10c00ff3c77ac */ /* 0x000e620008000c00 */
[----:B--2---:R-:W-:Y:S02]  /*0c00*/  DFMA R42, R20, UR64, R42 ;  /* 0x00000040142a7c2b */ /* 0x004fe4000800002a */
[----:B------:R-:W-:Y:S01]  /*0c10*/  DFMA R40, R36, UR74, R40 ;  /* 0x0000004a24287c2b */ /* 0x000fe20008000028 */
[----:B------:R-:W-:Y:S01]  /*0c20*/  UMOV UR68, UR48 ;  /* 0x0000003000447c82 */ /* 0x000fe20008000000 */
[----:B------:R-:W-:Y:S01]  /*0c30*/  UMOV UR69, UR49 ;  /* 0x0000003100457c82 */ /* 0x000fe20008000000 */
[----:B------:R-:W2:Y:S01]  /*0c40*/  LDCU.128 UR40, c[0x3][0x910] ;  /* 0x00c12200ff2877ac */ /* 0x000ea20008000c00 */
[----:B---3--:R-:W-:Y:S02]  /*0c50*/  DFMA R44, R38, UR8, R44 ;  /* 0x00000008262c7c2b */ /* 0x008fe4000800002c */
[----:B------:R-:W-:Y:S01]  /*0c60*/  DFMA R12, R22, UR58, R12 ;  /* 0x0000003a160c7c2b */ /* 0x000fe2000800000c */
[----:B------:R-:W3:Y:S01]  /*0c70*/  LDCU.128 UR44, c[0x3][0x980] ;  /* 0x00c13000ff2c77ac */ /* 0x000ee20008000c00 */
[----:B----4-:R-:W-:-:S02]  /*0c80*/  DFMA R16, R20, UR4, R16 ;  /* 0x0000000414107c2b */ /* 0x010fc40008000010 */
[----:B------:R-:W-:Y:S01]  /*0c90*/  DFMA R42, R22, UR66, R42 ;  /* 0x00000042162a7c2b */ /* 0x000fe2000800002a */
[----:B------:R-:W4:Y:S01]  /*0ca0*/  LDCU.128 UR48, c[0x3][0x9f0] ;  /* 0x00c13e00ff3077ac */ /* 0x000f220008000c00 */
[----:B0-----:R-:W-:Y:S02]  /*0cb0*/  DFMA R52, R38, UR52, R52 ;  /* 0x0000003426347c2b */ /* 0x001fe40008000034 */
[----:B------:R-:W-:Y:S01]  /*0cc0*/  DFMA R44, R36, UR10, R44 ;  /* 0x0000000a242c7c2b */ /* 0x000fe2000800002c */
[----:B------:R-:W-:Y:S01]  /*0cd0*/  UMOV UR72, UR16 ;  /* 0x0000001000487c82 */ /* 0x000fe20008000000 */
[----:B------:R-:W-:Y:S01]  /*0ce0*/  UMOV UR73, UR17 ;  /* 0x0000001100497c82 */ /* 0x000fe20008000000 */
[----:B------:R-:W0:Y:S01]  /*0cf0*/  LDCU.128 UR24, c[0x3][0x750] ;  /* 0x00c0ea00ff1877ac */ /* 0x000e220008000c00 */
[----:B-1----:R-:W-:Y:S02]  /*0d00*/  DFMA R58, R38, UR60, R58 ;  /* 0x0000003c263a7c2b */ /* 0x002fe4000800003a */
[----:B------:R-:W-:Y:S01]  /*0d10*/  DFMA R52, R36, UR54, R52 ;  /* 0x0000003624347c2b */ /* 0x000fe20008000034 */
[----:B------:R-:W1:Y:S01]  /*0d20*/  LDCU.128 UR16, c[0x3][0x7c0] ;  /* 0x00c0f800ff1077ac */ /* 0x000e620008000c00 */
[----:B--2---:R-:W-:-:S02]  /*0d30*/  DFMA R14, R22, UR40, R14 ;  /* 0x00000028160e7c2b */ /* 0x004fc4000800000e */
[----:B------:R-:W-:Y:S01]  /*0d40*/  DFMA R40, R34, UR68, R40 ;  /* 0x0000004422287c2b */ /* 0x000fe20008000028 */
[----:B------:R-:W2:Y:S01]  /*0d50*/  LDCU.128 UR28, c[0x3][0x830] ;  /* 0x00c10600ff1c77ac */ /* 0x000ea20008000c00 */
[----:B---3--:R-:W-:Y:S02]  /*0d60*/  DFMA R46, R22, UR44, R46 ;  /* 0x0000002c162e7c2b */ /* 0x008fe4000800002e */
[----:B------:R-:W-:Y:S01]  /*0d70*/  DFMA R58, R36, UR62, R58 ;  /* 0x0000003e243a7c2b */ /* 0x000fe2000800003a */
[----:B------:R-:W3:Y:S01]  /*0d80*/  LDCU.128 UR8, c[0x3][0x800] ;  /* 0x00c10000ff0877ac */ /* 0x000ee20008000c00 */
[C---:B----4-:R-:W-:Y:S02]  /*0d90*/  DFMA R54, R22.reuse, UR48, R54 ;  /* 0x0000003016367c2b */ /* 0x050fe40008000036 */
[----:B------:R-:W-:Y:S01]  /*0da0*/  DFMA R22, R22, UR6, R16 ;  /* 0x0000000616167c2b */ /* 0x000fe20008000010 */
[----:B------:R-:W4:Y:S01]  /*0db0*/  LDCU.128 UR4, c[0x3][0xa30] ;  /* 0x00c14600ff0477ac */ /* 0x000f220008000c00 */
[----:B------:R-:W-:-:S02]  /*0dc0*/  DFMA R16, R26, UR42, R14 ;  /* 0x0000002a1a107c2b */ /* 0x000fc4000800000e */
[----:B0-----:R-:W-:Y:S01]  /*0dd0*/  DFMA R30, R36, UR24, R30 ;  /* 0x00000018241e7c2b */ /* 0x001fe2000800001e */
[----:B------:R-:W0:Y:S01]  /*0de0*/  LDCU.128 UR52, c[0x3][0x8e0] ;  /* 0x00c11c00ff3477ac */ /* 0x000e220008000c00 */
[----:B------:R-:W-:Y:S02]  /*0df0*/  DFMA R46, R26, UR46, R46 ;  /* 0x0000002e1a2e7c2b */ /* 0x000fe4000800002e */
[----:B-1----:R-:W-:Y:S01]  /*0e00*/  DFMA R48, R36, UR16, R48 ;  /* 0x0000001024307c2b */ /* 0x002fe20008000030 */
[----:B------:R-:W1:Y:S01]  /*0e10*/  LDCU.128 UR56, c[0x3][0x870] ;  /* 0x00c10e00ff3877ac */ /* 0x000e620008000c00 */
[----:B------:R-:W-:Y:S02]  /*0e20*/  DFMA R54, R26, UR50, R54 ;  /* 0x000000321a367c2b */ /* 0x000fe40008000036 */
[----:B--2---:R-:W-:Y:S01]  /*0e30*/  DFMA R56, R36, UR28, R56 ;  /* 0x0000001c24387c2b */ /* 0x004fe20008000038 */
[----:B------:R-:W2:Y:S01]  /*0e40*/  LDCU.128 UR60, c[0x3][0x950] ;  /* 0x00c12a00ff3c77ac */ /* 0x000ea20008000c00 */
[----:B------:R-:W-:-:S02]  /*0e50*/  DFMA R30, R34, UR26, R30 ;  /* 0x0000001a221e7c2b */ /* 0x000fc4000800001e */
[C---:B------:R-:W-:Y:S01]  /*0e60*/  DFMA R48, R34.reuse, UR18, R48 ;  /* 0x0000001222307c2b */ /* 0x040fe20008000030 */
[----:B------:R-:W2:Y:S01]  /*0e70*/  LDCU.128 UR64, c[0x3][0x9c0] ;  /* 0x00c13800ff4077ac */ /* 0x000ea20008000c00 */
[C---:B---3--:R-:W-:Y:S02]  /*0e80*/  DFMA R52, R34.reuse, UR8, R52 ;  /* 0x0000000822347c2b */ /* 0x048fe40008000034 */
[----:B------:R-:W-:Y:S01]  /*0e90*/  DFMA R56, R34, UR30, R56 ;  /* 0x0000001e22387c2b */ /* 0x000fe20008000038 */
[----:B------:R-:W3:Y:S01]  /*0ea0*/  LDCU.128 UR24, c[0x3][0x760] ;  /* 0x00c0ec00ff1877ac */ /* 0x000ee20008000c00 */
[C---:B----4-:R-:W-:Y:S02]  /*0eb0*/  DFMA R22, R26.reuse, UR4, R22 ;  /* 0x000000041a167c2b */ /* 0x050fe40008000016 */
[----:B0-----:R-:W-:Y:S01]  /*0ec0*/  DFMA R14, R26, UR52, R12 ;  /* 0x000000341a0e7c2b */ /* 0x001fe2000800000c */
[----:B------:R-:W0:Y:S01]  /*0ed0*/  LDCU.128 UR16, c[0x3][0x7d0] ;  /* 0x00c0fa00ff1077ac */ /* 0x000e220008000c00 */
[----:B------:R-:W-:-:S02]  /*0ee0*/  DADD R12, R10, R10 ;  /* 0x000000000a0c7229 */ /* 0x000fc4000000000a */
[C---:B-1----:R-:W-:Y:S01]  /*0ef0*/  DFMA R58, R34.reuse, UR56, R58 ;  /* 0x00000038223a7c2b */ /* 0x042fe2000800003a */
[----:B------:R-:W1:Y:S01]  /*0f00*/  LDCU.128 UR28, c[0x3][0x840] ;  /* 0x00c10800ff1c77ac */ /* 0x000e620008000c00 */
[----:B------:R-:W-:Y:S02]  /*0f10*/  DFMA R44, R34, UR72, R44 ;  /* 0x00000048222c7c2b */ /* 0x000fe4000800002c */
[----:B--2---:R-:W-:Y:S01]  /*0f20*/  DFMA R42, R26, UR60, R42 ;  /* 0x0000003c1a2a7c2b */ /* 0x004fe2000800002a */
[----:B------:R-:W2:Y:S01]  /*0f30*/  LDCU.128 UR44, c[0x3][0x920] ;  /* 0x00c12400ff2c77ac */ /* 0x000ea20008000c00 */
[----:B------:R-:W-:Y:S02]  /*0f40*/  DMUL R12, R12, 0.5 ;  /* 0x3fe000000c0c7828 */ /* 0x000fe40000000000 */
[----:B------:R-:W-:Y:S01]  /*0f50*/  DFMA R50, R26, UR64, R50 ;  /* 0x000000401a327c2b */ /* 0x000fe20008000032 */
[----:B------:R-:W4:Y:S01]  /*0f60*/  LDCU.128 UR40, c[0x3][0x990] ;  /* 0x00c13200ff2877ac */ /* 0x000f220008000c00 */
[----:B------:R-:W-:-:S02]  /*0f70*/  DFMA R58, R32, UR58, R58 ;  /* 0x0000003a203a7c2b */ /* 0x000fc4000800003a */
[----:B------:R-:W-:Y:S01]  /*0f80*/  DFMA R22, R28, UR6, R22 ;  /* 0x000000061c167c2b */ /* 0x000fe20008000016 */
[----:B------:R-:W4:Y:S01]  /*0f90*/  LDCU.128 UR48, c[0x3][0xa00] ;  /* 0x00c14000ff3077ac */ /* 0x000f220008000c00 */
[----:B------:R-:W-:Y:S02]  /*0fa0*/  DADD R10, R10, -R10 ;  /* 0x000000000a0a7229 */ /* 0x000fe4000000080a */
[C---:B------:R-:W-:Y:S01]  /*0fb0*/  DFMA R40, R32.reuse, UR38, R40 ;  /* 0x0000002620287c2b */ /* 0x040fe20008000028 */
[----:B------:R-:W4:Y:S01]  /*0fc0*/  LDCU.64 UR4, c[0x3][0x880] ;  /* 0x00c11000ff0477ac */ /* 0x000f220008000a00 */
[C---:B------:R-:W-:Y:S02]  /*0fd0*/  DFMA R44, R32.reuse, UR34, R44 ;  /* 0x00000022202c7c2b */ /* 0x040fe4000800002c */
[C---:B------:R-:W-:Y:S01]  /*0fe0*/  DFMA R52, R32.reuse, UR10, R52 ;  /* 0x0000000a20347c2b */ /* 0x040fe20008000034 */
[----:B------:R-:W4:Y:S01]  /*0ff0*/  LDCU.64 UR8, c[0x3][0xa40] ;  /* 0x00c14800ff0877ac */ /* 0x000f220008000a00 */
[----:B---3--:R-:W-:-:S02]  /*1000*/  DFMA R30, R32, UR24, R30 ;  /* 0x00000018201e7c2b */ /* 0x008fc4000800001e */
[C---:B0-----:R-:W-:Y:S02]  /*1010*/  DFMA R48, R32.reuse, UR16, R48 ;  /* 0x0000001020307c2b */ /* 0x041fe40008000030 */
[----:B-1----:R-:W-:Y:S02]  /*1020*/  DFMA R56, R32, UR28, R56 ;  /* 0x0000001c20387c2b */ /* 0x002fe40008000038 */
[C---:B------:R-:W-:Y:S02]  /*1030*/  DFMA R14, R28.reuse, UR54, R14 ;  /* 0x000000361c0e7c2b */ /* 0x040fe4000800000e */
[C---:B------:R-:W-:Y:S02]  /*1040*/  DFMA R42, R28.reuse, UR62, R42 ;  /* 0x0000003e1c2a7c2b */ /* 0x040fe4000800002a */
[C---:B------:R-:W-:Y:S02]  /*1050*/  DFMA R50, R28.reuse, UR66, R50 ;  /* 0x000000421c327c2b */ /* 0x040fe40008000032 */
[----:B--2---:R-:W-:-:S02]  /*1060*/  DFMA R16, R28, UR44, R16 ;  /* 0x0000002c1c107c2b */ /* 0x004fc40008000010 */
[C---:B----4-:R-:W-:Y:S02]  /*1070*/  DFMA R46, R28.reuse, UR40, R46 ;  /* 0x000000281c2e7c2b */ /* 0x050fe4000800002e */
[----:B------:R-:W-:Y:S02]  /*1080*/  DFMA R54, R28, UR48, R54 ;  /* 0x000000301c367c2b */ /* 0x000fe40008000036 */
[----:B------:R-:W-:Y:S02]  /*1090*/  DFMA R58, R12, UR4, R58 ;  /* 0x000000040c3a7c2b */ /* 0x000fe4000800003a */
[----:B------:R-:W-:Y:S02]  /*10a0*/  DFMA R22, R10, UR8, R22 ;  /* 0x000000080a167c2b */ /* 0x000fe40008000016 */
[C---:B------:R-:W-:Y:S02]  /*10b0*/  DFMA R40, R12.reuse, UR22, R40 ;  /* 0x000000160c287c2b */ /* 0x040fe40008000028 */
        /* <DEDUP_REMOVED lines=10> */
[----:B------:R-:W-:Y:S02]  /*1160*/  DFMA R54, R10, UR50, R54 ;  /* 0x000000320a367c2b */ /* 0x000fe40008000036 */
[C-C-:B------:R-:W-:Y:S02]  /*1170*/  DADD R28, R58.reuse, R22.reuse ;  /* 0x000000003a1c7229 */ /* 0x140fe40000000016 */
[----:B------:R-:W-:-:S02]  /*1180*/  DADD R58, R58, -R22 ;  /* 0x000000003a3a7229 */ /* 0x000fc40000000816 */
[----:B------:R-:W-:Y:S02]  /*1190*/  DADD R10, R40, R14 ;  /* 0x00000000280a7229 */ /* 0x000fe4000000000e */
[----:B------:R-:W-:Y:S01]  /*11a0*/  DADD R12, R30, R16 ;  /* 0x000000001e0c7229 */ /* 0x000fe20000000010 */
[----:B------:R0:W-:Y:S01]  /*11b0*/  STS.64 [R235+0x24c0], R28 ;  /* 0x0024c01ceb007388 */ /* 0x0001e20000000a00 */
[----:B------:R-:W-:Y:S02]  /*11c0*/  DADD R18, R44, R42 ;  /* 0x000000002c127229 */ /* 0x000fe4000000002a */
[----:B------:R-:W-:Y:S01]  /*11d0*/  DADD R20, R48, R46 ;  /* 0x0000000030147229 */ /* 0x000fe2000000002e */
[----:B------:R0:W-:Y:S01]  /*11e0*/  STS.64 [R235+0x2ae0], R58 ;  /* 0x002ae03aeb007388 */ /* 0x0001e20000000a00 */
[----:B------:R-:W-:Y:S02]  /*11f0*/  DADD R22, R52, R50 ;  /* 0x0000000034167229 */ /* 0x000fe40000000032 */
[----:B------:R-:W-:Y:S01]  /*1200*/  DADD R26, R56, R54 ;  /* 0x00000000381a7229 */ /* 0x000fe20000000036 */
[----:B------:R0:W-:Y:S01]  /*1210*/  STS.64 [R235], R10 ;  /* 0x0000000aeb007388 */ /* 0x0001e20000000a00 */
        /* <DEDUP_REMOVED lines=17> */
.L_x_15:
[----:B------:R-:W-:Y:S05]  /*1330*/  BSYNC.RECONVERGENT B0 ;  /* 0x0000000000007941 */ /* 0x000fea0003800200 */
.L_x_14:
[----:B------:R-:W-:Y:S01]  /*1340*/  BAR.SYNC.DEFER_BLOCKING 0x0 ;  /* 0x0000000000007b1d */ /* 0x000fe20000010000 */
[----:B------:R-:W-:-:S05]  /*1350*/  IMAD R2, R24, 0x70, R4 ;  /* 0x0000007018027824 */ /* 0x000fca00078e0204 */
[----:B------:R-:W-:Y:S04]  /*1360*/  BSSY.RECONVERGENT B0, `(.L_x_16) ;  /* 0x00000d4000007945 */ /* 0x000fe80003800200 */
[----:B------:R-:W-:Y:S05]  /*1370*/  @P2 BRA `(.L_x_17) ;  /* 0x0000000c00482947 */ /* 0x000fea0003800000 */
[----:B0----5:R-:W-:Y:S01]  /*1380*/  LDS.64 R10, [R0] ;  /* 0x00000000000a7984 */ /* 0x021fe20000000a00 */
[----:B------:R-:W0:Y:S03]  /*1390*/  LDCU.128 UR4, c[0x3][0x730] ;  /* 0x00c0e600ff0477ac */ /* 0x000e260008000c00 */
[----:B---3--:R-:W1:Y:S01]  /*13a0*/  LDS.64 R12, [R0+0x540] ;  /* 0x00054000000c7984 */ /* 0x008e620000000a00 */
[----:B------:R-:W2:Y:S03]  /*13b0*/  LDCU.128 UR12, c[0x3][0x700] ;  /* 0x00c0e000ff0c77ac */ /* 0x000ea60008000c00 */
[----:B------:R-:W-:Y:S01]  /*13c0*/  LDS.64 R16, [R0+0x70] ;  /* 0x0000700000107984 */ /* 0x000fe20000000a00 */
[----:B------:R-:W3:Y:S03]  /*13d0*/  LDCU.128 UR28, c[0x3][0x770] ;  /* 0x00c0ee00ff1c77ac */ /* 0x000ee60008000c00 */
[----:B------:R-:W4:Y:S01]  /*13e0*/  LDS.64 R18, [R0+0x4d0] ;  /* 0x0004d00000127984 */ /* 0x000f220000000a00 */
[----:B------:R-:W3:Y:S03]  /*13f0*/  LDCU.128 UR44, c[0x3][0x7a0] ;  /* 0x00c0f400ff2c77ac */ /* 0x000ee60008000c00 */
[----:B------:R-:W-:Y:S01]  /*1400*/  LDS.64 R22, [R0+0xe0] ;  /* 0x0000e00000167984 */ /* 0x000fe20000000a00 */
[----:B------:R-:W3:Y:S03]  /*1410*/  LDCU.128 UR32, c[0x3][0x7e0] ;  /* 0x00c0fc00ff2077ac */ /* 0x000ee60008000c00 */
[----:B------:R-:W3:Y:S01]  /*1420*/  LDS.64 R26, [R0+0x460] ;  /* 0x00046000001a7984 */ /* 0x000ee20000000a00 */
[----:B------:R-:W3:Y:S01]  /*1430*/  LDCU.128 UR40, c[0x3][0x810] ;  /* 0x00c10200ff2877ac */ /* 0x000ee20008000c00 */
[----:B------:R-:W3:Y:S01]  /*1440*/  LDCU.128 UR8, c[0x3][0x850] ;  /* 0x00c10a00ff0877ac */ /* 0x000ee20008000c00 */
[----:B------:R-:W3:Y:S01]  /*1450*/  LDCU.128 UR56, c[0x3][0x740] ;  /* 0x00c0e800ff3877ac */ /* 0x000ee20008000c00 */
[----:B0-----:R-:W-:Y:S01]  /*1460*/  UMOV UR50, UR6 ;  /* 0x0000000600327c82 */ /* 0x001fe20008000000 */
[----:B------:R-:W-:Y:S01]  /*1470*/  UMOV UR51, UR7 ;  /* 0x0000000700337c82 */ /* 0x000fe20008000000 */
[----:B------:R-:W-:Y:S01]  /*1480*/  UMOV UR48, UR4 ;  /* 0x0000000400307c82 */ /* 0x000fe20008000000 */
[----:B------:R-:W-:Y:S01]  /*1490*/  UMOV UR49, UR5 ;  /* 0x0000000500317c82 */ /* 0x000fe20008000000 */
[----:B------:R-:W0:Y:S01]  /*14a0*/  LDCU.128 UR60, c[0x3][0x7b0] ;  /* 0x00c0f600ff3c77ac */ /* 0x000e220008000c00 */
[----:B------:R-:W0:Y:S01]  /*14b0*/  LDCU.128 UR20, c[0x3][0x8c0] ;  /* 0x00c11800ff1477ac */ /* 0x000e220008000c00 */
[C-C-:B-1----:R-:W-:Y:S01]  /*14c0*/  DADD R14, R10.reuse, R12.reuse ;  /* 0x000000000a0e7229 */ /* 0x142fe2000000000c */
[----:B------:R-:W1:Y:S01]  /*14d0*/  LDCU.128 UR24, c[0x3][0x930] ;  /* 0x00c12600ff1877ac */ /* 0x000e620008000c00 */
[----:B------:R-:W-:Y:S01]  /*14e0*/  DADD R10, R10, -R12 ;  /* 0x000000000a0a7229 */ /* 0x000fe2000000080c */
[----:B------:R-:W1:Y:S01]  /*14f0*/  LDCU.128 UR16, c[0x3][0x820] ;  /* 0x00c10400ff1077ac */ /* 0x000e620008000c00 */
[C-C-:B----4-:R-:W-:Y:S01]  /*1500*/  DADD R20, R16.reuse, R18.reuse ;  /* 0x0000000010147229 */ /* 0x150fe20000000012 */
[----:B------:R-:W4:Y:S01]  /*1510*/  LDCU.128 UR72, c[0x3][0x8f0] ;  /* 0x00c11e00ff4877ac */ /* 0x000f220008000c00 */
[----:B------:R-:W-:-:S02]  /*1520*/  DADD R16, R16, -R18 ;  /* 0x0000000010107229 */ /* 0x000fc40000000812 */
[C---:B--2---:R-:W-:Y:S01]  /*1530*/  DFMA R28, R14.reuse, UR12, RZ ;  /* 0x0000000c0e1c7c2b */ /* 0x044fe200080000ff */
[----:B------:R-:W2:Y:S01]  /*1540*/  LDCU.128 UR36, c[0x3][0x960] ;  /* 0x00c12c00ff2477ac */ /* 0x000ea20008000c00 */
[C---:B---3--:R-:W-:Y:S02]  /*1550*/  DFMA R30, R14.reuse, UR28, RZ ;  /* 0x0000001c0e1e7c2b */ /* 0x048fe400080000ff */
[C---:B------:R-:W-:Y:S01]  /*1560*/  DFMA R18, R14.reuse, UR32, RZ ;  /* 0x000000200e127c2b */ /* 0x040fe200080000ff */
[----:B------:R-:W3:Y:S01]  /*1570*/  LDCU.128 UR52, c[0x3][0xa10] ;  /* 0x00c14200ff3477ac */ /* 0x000ee20008000c00 */
[C---:B------:R-:W-:Y:S02]  /*1580*/  DFMA R12, R14.reuse, UR50, RZ ;  /* 0x000000320e0c7c2b */ /* 0x040fe400080000ff */
[C---:B------:R-:W-:Y:S01]  /*1590*/  DFMA R32, R14.reuse, UR46, RZ ;  /* 0x0000002e0e207c2b */ /* 0x040fe200080000ff */
[----:B------:R-:W-:Y:S01]  /*15a0*/  UMOV UR46, UR48 ;  /* 0x00000030002e7c82 */ /* 0x000fe20008000000 */
[C---:B------:R-:W-:Y:S01]  /*15b0*/  DFMA R36, R14.reuse, UR42, RZ ;  /* 0x0000002a0e247c2b */ /* 0x040fe200080000ff */
[----:B------:R-:W-:Y:S01]  /*15c0*/  UMOV UR47, UR49 ;  /* 0x00000031002f7c82 */ /* 0x000fe20008000000 */
[----:B------:R-:W-:Y:S01]  /*15d0*/  DFMA R14, R14, UR8, RZ ;  /* 0x000000080e0e7c2b */ /* 0x000fe200080000ff */
[----:B------:R-:W4:Y:S01]  /*15e0*/  LDCU.128 UR48, c[0x3][0x9a0] ;  /* 0x00c13400ff3077ac */ /* 0x000f220008000c00 */
[----:B------:R-:W-:-:S02]  /*15f0*/  DFMA R34, R20, UR30, R30 ;  /* 0x0000001e14227c2b */ /* 0x000fc4000800001e */
[C---:B------:R-:W-:Y:S01]  /*1600*/  DFMA R30, R20.reuse, UR56, R12 ;  /* 0x00000038141e7c2b */ /* 0x040fe2000800000c */
[----:B------:R-:W3:Y:S01]  /*1610*/  LDCU.128 UR4, c[0x3][0x900] ;  /* 0x00c12000ff0477ac */ /* 0x000ee20008000c00 */
[----:B------:R-:W-:Y:S01]  /*1620*/  LDS.64 R12, [R0+0x150] ;  /* 0x00015000000c7984 */ /* 0x000fe20000000a00 */
[C---:B------:R-:W-:Y:S02]  /*1630*/  DFMA R44, R20.reuse, UR34, R18 ;  /* 0x00000022142c7c2b */ /* 0x040fe40008000012 */
[C---:B------:R-:W-:Y:S01]  /*1640*/  DFMA R52, R20.reuse, UR10, R14 ;  /* 0x0000000a14347c2b */ /* 0x040fe2000800000e */
[----:B------:R-:W3:Y:S01]  /*1650*/  LDCU.128 UR32, c[0x3][0x9d0] ;  /* 0x00c13a00ff2077ac */ /* 0x000ee20008000c00 */
[----:B------:R-:W3:Y:S01]  /*1660*/  LDS.64 R14, [R0+0x3f0] ;  /* 0x0003f000000e7984 */ /* 0x000ee20000000a00 */
[C---:B------:R-:W-:Y:S02]  /*1670*/  DFMA R28, R20.reuse, UR14, R28 ;  /* 0x0000000e141c7c2b */ /* 0x040fe4000800001c */
[----:B0-----:R-:W-:Y:S01]  /*1680*/  DFMA R40, R20, UR60, R32 ;  /* 0x0000003c14287c2b */ /* 0x001fe20008000020 */
[----:B------:R-:W0:Y:S01]  /*1690*/  LDCU.128 UR8, c[0x3][0x970] ;  /* 0x00c12e00ff0877ac */ /* 0x000e220008000c00 */
[----:B------:R-:W-:-:S02]  /*16a0*/  DFMA R18, R10, UR20, RZ ;  /* 0x000000140a127c2b */ /* 0x000fc400080000ff */
[C---:B-1----:R-:W-:Y:S01]  /*16b0*/  DFMA R32, R10.reuse, UR24, RZ ;  /* 0x000000180a207c2b */ /* 0x042fe200080000ff */
[----:B------:R-:W1:Y:S01]  /*16c0*/  LDCU.128 UR12, c[0x3][0x9e0] ;  /* 0x00c13c00ff0c77ac */ /* 0x000e620008000c00 */
[----:B----4-:R-:W-:Y:S02]  /*16d0*/  DFMA R42, R10, UR48, RZ ;  /* 0x000000300a2a7c2b */ /* 0x010fe400080000ff */
[----:B------:R-:W-:Y:S01]  /*16e0*/  DFMA R48, R20, UR16, R36 ;  /* 0x0000001014307c2b */ /* 0x000fe20008000024 */
[----:B------:R-:W4:Y:S01]  /*16f0*/  LDCU.128 UR28, c[0x3][0x7f0] ;  /* 0x00c0fe00ff1c77ac */ /* 0x000f220008000c00 */
[C---:B------:R-:W-:Y:S02]  /*1700*/  DFMA R20, R16.reuse, UR22, R18 ;  /* 0x0000001610147c2b */ /* 0x040fe40008000012 */
[----:B------:R-:W-:Y:S01]  /*1710*/  DFMA R36, R16, UR26, R32 ;  /* 0x0000001a10247c2b */ /* 0x000fe20008000020 */
[----:B------:R-:W4:Y:S01]  /*1720*/  LDCU.128 UR20, c[0x3][0x710] ;  /* 0x00c0e200ff1477ac */ /* 0x000f220008000c00 */
[----:B------:R-:W-:-:S02]  /*1730*/  DFMA R18, R10, UR74, RZ ;  /* 0x0000004a0a127c2b */ /* 0x000fc400080000ff */
[C---:B--2---:R-:W-:Y:S01]  /*1740*/  DFMA R38, R10.reuse, UR38, RZ ;  /* 0x000000260a267c2b */ /* 0x044fe200080000ff */
[----:B------:R-:W2:Y:S01]  /*1750*/  LDCU.128 UR24, c[0x3][0x780] ;  /* 0x00c0f000ff1877ac */ /* 0x000ea20008000c00 */
[C---:B---3--:R-:W-:Y:S02]  /*1760*/  DFMA R46, R10.reuse, UR34, RZ ;  /* 0x000000220a2e7c2b */ /* 0x048fe400080000ff */
[----:B------:R-:W-:Y:S01]  /*1770*/  DFMA R50, R10, UR52, RZ ;  /* 0x000000340a327c2b */ /* 0x000fe200080000ff */
[----:B------:R-:W3:Y:S01]  /*1780*/  LDCU.128 UR68, c[0x3][0x860] ;  /* 0x00c10c00ff4477ac */ /* 0x000ee20008000c00 */
[C---:B------:R-:W-:Y:S02]  /*1790*/  DFMA R42, R16.reuse, UR50, R42 ;  /* 0x00000032102a7c2b */ /* 0x040fe4000800002a */
[C---:B------:R-:W-:Y:S01]  /*17a0*/  DFMA R32, R16.reuse, UR4, R18 ;  /* 0x0000000410207c2b */ /* 0x040fe20008000012 */
[----:B------:R-:W3:Y:S01]  /*17b0*/  LDCU.128 UR48, c[0x3][0x8d0] ;  /* 0x00c11a00ff3077ac */ /* 0x000ee20008000c00 */
[C---:B0-----:R-:W-:Y:S01]  /*17c0*/  DFMA R38, R16.reuse, UR8, R38 ;  /* 0x0000000810267c2b */ /* 0x041fe20008000026 */
[----:B------:R-:W-:Y:S01]  /*17d0*/  LDS.64 R18, [R0+0x380] ;  /* 0x0003800000127984 */ /* 0x000fe20000000a00 */
[C---:B-1----:R-:W-:Y:S01]  /*17e0*/  DFMA R46, R16.reuse, UR12, R46 ;  /* 0x0000000c102e7c2b */ /* 0x042fe2000800002e */
[----:B------:R-:W0:Y:S01]  /*17f0*/  LDCU.128 UR64, c[0x3][0x750] ;  /* 0x00c0ea00ff4077ac */ /* 0x000e220008000c00 */
[----:B------:R-:W-:-:S02]  /*1800*/  DFMA R50, R16, UR54, R50 ;  /* 0x0000003610327c2b */ /* 0x000fc40008000032 */
[C-C-:B------:R-:W-:Y:S01]  /*1810*/  DADD R10, R22.reuse, R26.reuse ;  /* 0x00000000160a7229 */ /* 0x140fe2000000001a */
[----:B------:R-:W1:Y:S01]  /*1820*/  LDS.64 R16, [R0+0x1c0] ;  /* 0x0001c00000107984 */ /* 0x000e620000000a00 */
[----:B------:R-:W-:Y:S01]  /*1830*/  DADD R22, R22, -R26 ;  /* 0x0000000016167229 */ /* 0x000fe2000000081a */
[----:B------:R-:W0:Y:S05]  /*1840*/  LDCU.128 UR52, c[0x3][0x940] ;  /* 0x00c12800ff3477ac */ /* 0x000e2a0008000c00 */
[C---:B------:R-:W-:Y:S01]  /*1850*/  DFMA R30, R10.reuse, UR58, R30 ;  /* 0x0000003a0a1e7c2b */ /* 0x040fe2000800001e */
[----:B------:R-:W0:Y:S01]  /*1860*/  LDCU.128 UR56, c[0x3][0x9b0] ;  /* 0x00c13600ff3877ac */ /* 0x000e220008000c00 */
[----:B------:R-:W-:-:S02]  /*1870*/  DFMA R40, R10, UR62, R40 ;  /* 0x0000003e0a287c2b */ /* 0x000fc40008000028 */
[C---:B------:R-:W-:Y:S01]  /*1880*/  DFMA R48, R10.reuse, UR18, R48 ;  /* 0x000000120a307c2b */ /* 0x040fe20008000030 */
[----:B------:R-:W0:Y:S01]  /*1890*/  LDCU.128 UR60, c[0x3][0xa20] ;  /* 0x00c14400ff3c77ac */ /* 0x000e220008000c00 */
[C---:B----4-:R-:W-:Y:S02]  /*18a0*/  DFMA R28, R10.reuse, UR20, R28 ;  /* 0x000000140a1c7c2b */ /* 0x050fe4000800001c */
[C---:B--2---:R-:W-:Y:S01]  /*18b0*/  DFMA R34, R10.reuse, UR24, R34 ;  /* 0x000000180a227c2b */ /* 0x044fe20008000022 */
[----:B------:R-:W2:Y:S01]  /*18c0*/  LDCU.128 UR16, c[0x3][0x910] ;  /* 0x00c12200ff1077ac */ /* 0x000ea20008000c00 */
[C---:B------:R-:W-:Y:S02]  /*18d0*/  DFMA R44, R10.reuse, UR28, R44 ;  /* 0x0000001c0a2c7c2b */ /* 0x040fe4000800002c */
[----:B---3--:R-:W-:Y:S02]  /*18e0*/  DFMA R52, R10, UR68, R52 ;  /* 0x000000440a347c2b */ /* 0x008fe40008000034 */
[----:B------:R-:W-:-:S02]  /*18f0*/  DADD R10, R12, R14 ;  /* 0x000000000c0a7229 */ /* 0x000fc4000000000e */
[----:B------:R-:W-:Y:S02]  /*1900*/  DFMA R26, R22, UR48, R20 ;  /* 0x00000030161a7c2b */ /* 0x000fe40008000014 */
[----:B------:R-:W-:Y:S01]  /*1910*/  DADD R12, R12, -R14 ;  /* 0x000000000c0c7229 */ /* 0x000fe2000000080e */
[----:B------:R-:W-:Y:S01]  /*1920*/  LDS.64 R20, [R0+0x310] ;  /* 0x0003100000147984 */ /* 0x000fe20000000a00 */
[C---:B------:R-:W-:Y:S01]  /*1930*/  DFMA R32, R22.reuse, UR6, R32 ;  /* 0x0000000616207c2b */ /* 0x040fe20008000020 */
[----:B------:R-:W3:Y:S01]  /*1940*/  LDCU.128 UR4, c[0x3][0x7c0] ;  /* 0x00c0f800ff0477ac */ /* 0x000ee20008000c00 */
[C---:B------:R-:W-:Y:S01]  /*1950*/  DFMA R38, R22.reuse, UR10, R38 ;  /* 0x0000000a16267c2b */ /* 0x040fe20008000026 */
[----:B------:R-:W4:Y:S01]  /*1960*/  LDS.64 R14, [R0+0x230] ;  /* 0x00023000000e7984 */ /* 0x000f220000000a00 */
[C---:B0-----:R-:W-:Y:S01]  /*1970*/  DFMA R36, R22.reuse, UR52, R36 ;  /* 0x0000003416247c2b */ /* 0x041fe20008000024 */
[----:B------:R-:W0:Y:S01]  /*1980*/  LDCU.128 UR8, c[0x3][0x830] ;  /* 0x00c10600ff0877ac */ /* 0x000e220008000c00 */
[----:B------:R-:W-:-:S02]  /*1990*/  DFMA R46, R22, UR14, R46 ;  /* 0x0000000e162e7c2b */ /* 0x000fc4000800002e */
[C---:B------:R-:W-:Y:S01]  /*19a0*/  DFMA R42, R22.reuse, UR56, R42 ;  /* 0x00000038162a7c2b */ /* 0x040fe2000800002a */
[----:B------:R-:W2:Y:S01]  /*19b0*/  LDCU.128 UR12, c[0x3][0x720] ;  /* 0x00c0e400ff0c77ac */ /* 0x000ea20008000c00 */
[----:B------:R-:W-:Y:S01]  /*19c0*/  DFMA R50, R22, UR60, R50 ;  /* 0x0000003c16327c2b */ /* 0x000fe20008000032 */
[----:B------:R-:W4:Y:S01]  /*19d0*/  LDS.64 R22, [R0+0x2a0] ;  /* 0x0002a00000167984 */ /* 0x000f220000000a00 */
[C---:B------:R-:W-:Y:S01]  /*19e0*/  DFMA R44, R10.reuse, UR30, R44 ;  /* 0x0000001e0a2c7c2b */ /* 0x040fe2000800002c */
[----:B------:R-:W2:Y:S01]  /*19f0*/  LDCU.128 UR28, c[0x3][0x790] ;  /* 0x00c0f200ff1c77ac */ /* 0x000ea20008000c00 */
[----:B------:R-:W-:Y:S02]  /*1a00*/  DFMA R52, R10, UR70, R52 ;  /* 0x000000460a347c2b */ /* 0x000fe40008000034 */
[----:B------:R-:W-:Y:S01]  /*1a10*/  DFMA R36, R12, UR54, R36 ;  /* 0x000000360c247c2b */ /* 0x000fe20008000024 */
[----:B------:R-:W2:Y:S01]  /*1a20*/  LDCU.128 UR68, c[0x3][0x800] ;  /* 0x00c10000ff4477ac */ /* 0x000ea20008000c00 */
[----:B------:R-:W-:-:S02]  /*1a30*/  DFMA R28, R10, UR22, R28 ;  /* 0x000000160a1c7c2b */ /* 0x000fc4000800001c */
[C---:B------:R-:W-:Y:S01]  /*1a40*/  DFMA R34, R10.reuse, UR26, R34 ;  /* 0x0000001a0a227c2b */ /* 0x040fe20008000022 */
[----:B------:R-:W4:Y:S01]  /*1a50*/  LDCU.128 UR52, c[0x3][0x870] ;  /* 0x00c10e00ff3477ac */ /* 0x000f220008000c00 */
[C---:B------:R-:W-:Y:S02]  /*1a60*/  DFMA R30, R10.reuse, UR64, R30 ;  /* 0x000000400a1e7c2b */ /* 0x040fe4000800001e */
[C---:B---3--:R-:W-:Y:S01]  /*1a70*/  DFMA R40, R10.reuse, UR4, R40 ;  /* 0x000000040a287c2b */ /* 0x048fe20008000028 */
[----:B------:R-:W3:Y:S01]  /*1a80*/  LDCU.128 UR20, c[0x3][0x980] ;  /* 0x00c13000ff1477ac */ /* 0x000ee20008000c00 */
[----:B0-----:R-:W-:Y:S02]  /*1a90*/  DFMA R48, R10, UR8, R48 ;  /* 0x000000080a307c2b */ /* 0x001fe40008000030 */
[----:B-1----:R-:W-:Y:S01]  /*1aa0*/  DADD R10, R16, R18 ;  /* 0x00000000100a7229 */ /* 0x002fe20000000012 */
[----:B------:R-:W0:Y:S01]  /*1ab0*/  LDCU.128 UR24, c[0x3][0x9f0] ;  /* 0x00c13e00ff1877ac */ /* 0x000e220008000c00 */
[----:B------:R-:W-:-:S02]  /*1ac0*/  DFMA R26, R12, UR50, R26 ;  /* 0x000000320c1a7c2b */ /* 0x000fc4000800001a */
[C---:B------:R-:W-:Y:S01]  /*1ad0*/  DFMA R42, R12.reuse, UR58, R42 ;  /* 0x0000003a0c2a7c2b */ /* 0x040fe2000800002a */
[----:B------:R-:W1:Y:S01]  /*1ae0*/  LDCU.128 UR48, c[0x3][0x8e0] ;  /* 0x00c11c00ff3077ac */ /* 0x000e620008000c00 */
[----:B--2---:R-:W-:Y:S02]  /*1af0*/  DFMA R32, R12, UR16, R32 ;  /* 0x000000100c207c2b */ /* 0x004fe40008000020 */
[C---:B------:R-:W-:Y:S01]  /*1b00*/  DFMA R40, R10.reuse, UR6, R40 ;  /* 0x000000060a287c2b */ /* 0x040fe20008000028 */
[----:B------:R-:W2:Y:S01]  /*1b10*/  LDCU.128 UR4, c[0x3][0xa30] ;  /* 0x00c14600ff0477ac */ /* 0x000ea20008000c00 */
[C---:B------:R-:W-:Y:S02]  /*1b20*/  DFMA R48, R10.reuse, UR10, R48 ;  /* 0x0000000a0a307c2b */ /* 0x040fe40008000030 */
[C---:B------:R-:W-:Y:S01]  /*1b30*/  DFMA R30, R10.reuse, UR66, R30 ;  /* 0x000000420a1e7c2b */ /* 0x040fe2000800001e */
[----:B------:R-:W1:Y:S01]  /*1b40*/  LDCU.128 UR8, c[0x3][0x760] ;  /* 0x00c0ec00ff0877ac */ /* 0x000e620008000c00 */
[----:B------:R-:W-:-:S02]  /*1b50*/  DFMA R28, R10, UR12, R28 ;  /* 0x0000000c0a1c7c2b */ /* 0x000fc4000800001c */
[C---:B------:R-:W-:Y:S01]  /*1b60*/  DFMA R34, R10.reuse, UR28, R34 ;  /* 0x0000001c0a227c2b */ /* 0x040fe20008000022 */
[----:B------:R-:W1:Y:S01]  /*1b70*/  LDCU.128 UR56, c[0x3][0x950] ;  /* 0x00c12a00ff3877ac */ /* 0x000e620008000c00 */
[C---:B------:R-:W-:Y:S02]  /*1b80*/  DFMA R44, R10.reuse, UR68, R44 ;  /* 0x000000440a2c7c2b */ /* 0x040fe4000800002c */
[----:B----4-:R-:W-:Y:S01]  /*1b90*/  DFMA R52, R10, UR52, R52 ;  /* 0x000000340a347c2b */ /* 0x010fe20008000034 */
[----:B------:R-:W4:Y:S01]  /*1ba0*/  LDCU.128 UR64, c[0x3][0x920] ;  /* 0x00c12400ff4077ac */ /* 0x000f220008000c00 */
[C---:B---3--:R-:W-:Y:S02]  /*1bb0*/  DFMA R38, R12.reuse, UR20, R38 ;  /* 0x000000140c267c2b */ /* 0x048fe40008000026 */
[C---:B0-----:R-:W-:Y:S02]  /*1bc0*/  DFMA R46, R12.reuse, UR24, R46 ;  /* 0x000000180c2e7c2b */ /* 0x041fe4000800002e */
[----:B------:R-:W-:Y:S01]  /*1bd0*/  DFMA R50, R12, UR62, R50 ;  /* 0x0000003e0c327c2b */ /* 0x000fe20008000032 */
[----:B------:R-:W0:Y:S01]  /*1be0*/  LDCU.128 UR60, c[0x3][0x9c0] ;  /* 0x00c13800ff3c77ac */ /* 0x000e220008000c00 */
[----:B------:R-:W-:-:S02]  /*1bf0*/  DADD R16, R16, -R18 ;  /* 0x0000000010107229 */ /* 0x000fc40000000812 */
[C-C-:B------:R-:W-:Y:S02]  /*1c00*/  DADD R10, R14.reuse, R20.reuse ;  /* 0x000000000e0a7229 */ /* 0x140fe40000000014 */
[----:B------:R-:W-:Y:S02]  /*1c10*/  DADD R14, R14, -R20 ;  /* 0x000000000e0e7229 */ /* 0x000fe40000000814 */
[----:B------:R-:W-:Y:S02]  /*1c20*/  DADD R12, R22, R22 ;  /* 0x00000000160c7229 */ /* 0x000fe40000000016 */
[C---:B------:R-:W-:Y:S01]  /*1c30*/  DFMA R32, R16.reuse, UR18, R32 ;  /* 0x0000001210207c2b */ /* 0x040fe20008000020 */
[----:B------:R-:W3:Y:S01]  /*1c40*/  LDCU.128 UR16, c[0x3][0x7d0] ;  /* 0x00c0fa00ff1077ac */ /* 0x000ee20008000c00 */
[C---:B------:R-:W-:Y:S02]  /*1c50*/  DFMA R38, R16.reuse, UR22, R38 ;  /* 0x0000001610267c2b */ /* 0x040fe40008000026 */
[----:B------:R-:W-:Y:S01]  /*1c60*/  DFMA R46, R16, UR26, R46 ;  /* 0x0000001a102e7c2b */ /* 0x000fe2000800002e */
[----:B------:R-:W4:Y:S01]  /*1c70*/  LDCU.128 UR20, c[0x3][0x840] ;  /* 0x00c10800ff1477ac */ /* 0x000f220008000c00 */
[----:B------:R-:W-:-:S02]  /*1c80*/  DFMA R28, R10, UR14, R28 ;  /* 0x0000000e0a1c7c2b */ /* 0x000fc4000800001c */
[----:B--2---:R-:W-:Y:S01]  /*1c90*/  DFMA R50, R16, UR4, R50 ;  /* 0x0000000410327c2b */ /* 0x004fe20008000032 */
[----:B------:R-:W2:Y:S01]  /*1ca0*/  LDCU.128 UR24, c[0x3][0x990] ;  /* 0x00c13200ff1877ac */ /* 0x000ea20008000c00 */
[----:B-1----:R-:W-:Y:S02]  /*1cb0*/  DFMA R30, R10, UR8, R30 ;  /* 0x000000080a1e7c2b */ /* 0x002fe4000800001e */
[C---:B------:R-:W-:Y:S01]  /*1cc0*/  DFMA R26, R16.reuse, UR48, R26 ;  /* 0x00000030101a7c2b */ /* 0x040fe2000800001a */
[----:B------:R-:W1:Y:S01]  /*1cd0*/  LDCU.128 UR12, c[0x3][0xa00] ;  /* 0x00c14000ff0c77ac */ /* 0x000e620008000c00 */
[C---:B------:R-:W-:Y:S02]  /*1ce0*/  DFMA R36, R16.reuse, UR56, R36 ;  /* 0x0000003810247c2b */ /* 0x040fe40008000024 */
[----:B0-----:R-:W-:Y:S01]  /*1cf0*/  DFMA R42, R16, UR60, R42 ;  /* 0x0000003c102a7c2b */ /* 0x001fe2000800002a */
[----:B------:R-:W0:Y:S01]  /*1d00*/  LDCU.64 UR4, c[0x3][0x880] ;  /* 0x00c11000ff0477ac */ /* 0x000e220008000a00 */
[----:B------:R-:W-:-:S02]  /*1d10*/  DFMA R34, R10, UR30, R34 ;  /* 0x0000001e0a227c2b */ /* 0x000fc40008000022 */
[C---:B------:R-:W-:Y:S01]  /*1d20*/  DFMA R44, R10.reuse, UR70, R44 ;  /* 0x000000460a2c7c2b */ /* 0x040fe2000800002c */
[----:B------:R-:W0:Y:S01]  /*1d30*/  LDCU.64 UR8, c[0x3][0xa40] ;  /* 0x00c14800ff0877ac */ /* 0x000e220008000a00 */
[C---:B---3--:R-:W-:Y:S02]  /*1d40*/  DFMA R40, R10.reuse, UR16, R40 ;  /* 0x000000100a287c2b */ /* 0x048fe40008000028 */
[C---:B----4-:R-:W-:Y:S02]  /*1d50*/  DFMA R48, R10.reuse, UR20, R48 ;  /* 0x000000140a307c2b */ /* 0x050fe40008000030 */
[----:B------:R-:W-:Y:S02]  /*1d60*/  DFMA R52, R10, UR54, R52 ;  /* 0x000000360a347c2b */ /* 0x000fe40008000034 */
[----:B------:R-:W-:Y:S02]  /*1d70*/  DFMA R26, R14, UR50, R26 ;  /* 0x000000320e1a7c2b */ /* 0x000fe4000800001a */
[----:B------:R-:W-:-:S02]  /*1d80*/  DMUL R12, R12, 0.5 ;  /* 0x3fe000000c0c7828 */ /* 0x000fc40000000000 */
[C---:B------:R-:W-:Y:S02]  /*1d90*/  DFMA R36, R14.reuse, UR58, R36 ;  /* 0x0000003a0e247c2b */ /* 0x040fe40008000024 */
[C---:B------:R-:W-:Y:S02]  /*1da0*/  DFMA R42, R14.reuse, UR62, R42 ;  /* 0x0000003e0e2a7c2b */ /* 0x040fe4000800002a */
[C---:B------:R-:W-:Y:S02]  /*1db0*/  DFMA R32, R14.reuse, UR64, R32 ;  /* 0x000000400e207c2b */ /* 0x040fe40008000020 */
[C---:B--2---:R-:W-:Y:S02]  /*1dc0*/  DFMA R38, R14.reuse, UR24, R38 ;  /* 0x000000180e267c2b */ /* 0x044fe40008000026 */
[C---:B-1----:R-:W-:Y:S02]  /*1dd0*/  DFMA R46, R14.reuse, UR12, R46 ;  /* 0x0000000c0e2e7c2b */ /* 0x042fe4000800002e */
[----:B------:R-:W-:-:S02]  /*1de0*/  DFMA R50, R14, UR6, R50 ;  /* 0x000000060e327c2b */ /* 0x000fc40008000032 */
[----:B------:R-:W-:Y:S02]  /*1df0*/  DADD R22, R22, -R22 ;  /* 0x0000000016167229 */ /* 0x000fe40000000816 */
[C---:B------:R-:W-:Y:S02]  /*1e00*/  DFMA R28, R12.reuse, UR46, R28 ;  /* 0x0000002e0c1c7c2b */ /* 0x040fe4000800001c */
[C---:B------:R-:W-:Y:S02]  /*1e10*/  DFMA R34, R12.reuse, UR44, R34 ;  /* 0x0000002c0c227c2b */ /* 0x040fe40008000022 */
[C---:B------:R-:W-:Y:S02]  /*1e20*/  DFMA R44, R12.reuse, UR40, R44 ;  /* 0x000000280c2c7c2b */ /* 0x040fe4000800002c */
[C---:B------:R-:W-:Y:S02]  /*1e30*/  DFMA R30, R12.reuse, UR10, R30 ;  /* 0x0000000a0c1e7c2b */ /* 0x040fe4000800001e */
[----:B------:R-:W-:-:S02]  /*1e40*/  DFMA R40, R12, UR18, R40 ;  /* 0x000000120c287c2b */ /* 0x000fc40008000028 */
[C---:B------:R-:W-:Y:S02]  /*1e50*/  DFMA R48, R12.reuse, UR22, R48 ;  /* 0x000000160c307c2b */ /* 0x040fe40008000030 */
[----:B0-----:R-:W-:Y:S02]  /*1e60*/  DFMA R52, R12, UR4, R52 ;  /* 0x000000040c347c2b */ /* 0x001fe40008000034 */
[C---:B------:R-:W-:Y:S02]  /*1e70*/  DFMA R26, R22.reuse, UR72, R26 ;  /* 0x00000048161a7c2b */ /* 0x040fe4000800001a */
[C---:B------:R-:W-:Y:S02]  /*1e80*/  DFMA R50, R22.reuse, UR8, R50 ;  /* 0x0000000816327c2b */ /* 0x040fe40008000032 */
[C---:B------:R-:W-:Y:S02]  /*1e90*/  DFMA R36, R22.reuse, UR36, R36 ;  /* 0x0000002416247c2b */ /* 0x040fe40008000024 */
[----:B------:R-:W-:-:S02]  /*1ea0*/  DFMA R42, R22, UR32, R42 ;  /* 0x00000020162a7c2b */ /* 0x000fc4000800002a */
[C---:B------:R-:W-:Y:S02]  /*1eb0*/  DFMA R32, R22.reuse, UR66, R32 ;  /* 0x0000004216207c2b */ /* 0x040fe40008000020 */
[C---:B------:R-:W-:Y:S02]  /*1ec0*/  DFMA R38, R22.reuse, UR26, R38 ;  /* 0x0000001a16267c2b */ /* 0x040fe40008000026 */
[----:B------:R-:W-:Y:S02]  /*1ed0*/  DFMA R46, R22, UR14, R46 ;  /* 0x0000000e162e7c2b */ /* 0x000fe4000800002e */
[----:B------:R-:W-:Y:S02]  /*1ee0*/  DADD R22, R52, R50 ;  /* 0x0000000034167229 */ /* 0x000fe40000000032 */
[----:B------:R-:W-:Y:S02]  /*1ef0*/  DADD R10, R28, R26 ;  /* 0x000000001c0a7229 */ /* 0x000fe4000000001a */
[----:B------:R-:W-:-:S02]  /*1f00*/  DADD R12, R30, R32 ;  /* 0x000000001e0c7229 */ /* 0x000fc40000000020 */
[----:B------:R-:W-:Y:S01]  /*1f10*/  DADD R14, R34, R36 ;  /* 0x00000000220e7229 */ /* 0x000fe20000000024 */
[----:B------:R1:W-:Y:S01]  /*1f20*/  STS.64 [R0+0x2a0], R22 ;  /* 0x0002a01600007388 */ /* 0x0003e20000000a00 */
[----:B------:R-:W-:Y:S02]  /*1f30*/  DADD R16, R40, R38 ;  /* 0x0000000028107229 */ /* 0x000fe40000000026 */
[----:B------:R-:W-:Y:S01]  /*1f40*/  DADD R18, R44, R42 ;  /* 0x000000002c127229 */ /* 0x000fe2000000002a */
[----:B------:R1:W-:Y:S01]  /*1f50*/  STS.64 [R0], R10 ;  /* 0x0000000a00007388 */ /* 0x0003e20000000a00 */
[----:B------:R-:W-:Y:S02]  /*1f60*/  DADD R20, R48, R46 ;  /* 0x0000000030147229 */ /* 0x000fe4000000002e */
        /* <DEDUP_REMOVED lines=19> */
.L_x_17:
[----:B------:R-:W-:Y:S05]  /*20a0*/  BSYNC.RECONVERGENT B0 ;  /* 0x0000000000007941 */ /* 0x000fea0003800200 */
.L_x_16:
[----:B------:R-:W-:Y:S01]  /*20b0*/  BAR.SYNC.DEFER_BLOCKING 0x0 ;  /* 0x0000000000007b1d */ /* 0x000fe20000010000 */
[----:B------:R-:W-:-:S05]  /*20c0*/  IMAD R9, R72, 0x4b08, R9 ;  /* 0x00004b0848097824 */ /* 0x000fca00078e0209 */
[----:B------:R-:W2:Y:S02]  /*20d0*/  LDCU.128 UR28, c[0x3][0x7a0] ;  /* 0x00c0f400ff1c77ac */ /* 0x000ea40008000c00 */
[----:B------:R-:W4:Y:S01]  /*20e0*/  LDC.64 R60, c[0x0][0x390] ;  /* 0x0000e400ff3c7b82 */ /* 0x000f220000000a00 */
[----:B------:R-:W3:Y:S01]  /*20f0*/  LDCU.128 UR40, c[0x3][0x810] ;  /* 0x00c10200ff2877ac */ /* 0x000ee20008000c00 */
[----:B------:R-:W3:Y:S01]  /*2100*/  LDCU.128 UR12, c[0x3][0x730] ;  /* 0x00c0e600ff0c77ac */ /* 0x000ee20008000c00 */
[----:B------:R-:W4:Y:S01]  /*2110*/  LDCU.128 UR52, c[0x3][0x9d0] ;  /* 0x00c13a00ff3477ac */ /* 0x000f220008000c00 */
[----:B------:R-:W4:Y:S01]  /*2120*/  LDCU.128 UR4, c[0x3][0x700] ;  /* 0x00c0e000ff0477ac */ /* 0x000f220008000c00 */
[----:B01---5:R-:W-:Y:S01]  /*2130*/  LDS.64 R10, [R2+0x60] ;  /* 0x00006000020a7984 */ /* 0x023fe20000000a00 */
[----:B--2---:R-:W-:Y:S01]  /*2140*/  MOV.SPILL R64, UR31 ;  /* 0x0000001f00407c02 */ /* 0x004fe20009000f00 */
[----:B------:R-:W0:Y:S01]  /*2150*/  LDCU.128 UR20, c[0x3][0x770] ;  /* 0x00c0ee00ff1477ac */ /* 0x000e220008000c00 */
[----:B------:R-:W-:Y:S01]  /*2160*/  MOV.SPILL R65, UR30 ;  /* 0x0000001e00417c02 */ /* 0x000fe20009000f00 */
[----:B---3--:R-:W1:Y:S01]  /*2170*/  LDS.128 R12, [R2] ;  /* 0x00000000020c7984 */ /* 0x008e620000000c00 */
[----:B------:R-:W-:Y:S01]  /*2180*/  MOV.SPILL R66, UR29 ;  /* 0x0000001d00427c02 */ /* 0x000fe20009000f00 */
[----:B------:R-:W2:Y:S01]  /*2190*/  LDCU.128 UR36, c[0x3][0x7e0] ;  /* 0x00c0fc00ff2477ac */ /* 0x000ea20008000c00 */
[----:B------:R-:W-:Y:S01]  /*21a0*/  MOV.SPILL R67, UR28 ;  /* 0x0000001c00437c02 */ /* 0x000fe20009000f00 */
[----:B------:R-:W3:Y:S01]  /*21b0*/  LDS.128 R20, [R2+0x50] ;  /* 0x0000500002147984 */ /* 0x000ee20000000c00 */
[----:B------:R-:W-:Y:S01]  /*21c0*/  MOV.SPILL R68, UR15 ;  /* 0x0000000f00447c02 */ /* 0x000fe20009000f00 */
[----:B------:R-:W0:Y:S01]  /*21d0*/  LDCU.128 UR56, c[0x3][0x850] ;  /* 0x00c10a00ff3877ac */ /* 0x000e220008000c00 */
[----:B------:R-:W-:Y:S01]  /*21e0*/  MOV.SPILL R69, UR14 ;  /* 0x0000000e00457c02 */ /* 0x000fe20009000f00 */
[----:B------:R-:W0:Y:S01]  /*21f0*/  LDS.128 R16, [R2+0x10] ;  /* 0x0000100002107984 */ /* 0x000e220000000c00 */
[----:B------:R-:W-:Y:S01]  /*2200*/  MOV.SPILL R70, UR13 ;  /* 0x0000000d00467c02 */ /* 0x000fe20009000f00 */
[----:B------:R-:W0:Y:S01]  /*2210*/  LDCU.128 UR68, c[0x3][0x740] ;  /* 0x00c0e800ff4477ac */ /* 0x000e220008000c00 */
[----:B------:R-:W-:Y:S01]  /*2220*/  MOV.SPILL R71, UR12 ;  /* 0x0000000c00477c02 */ /* 0x000fe20009000f00 */
[----:B------:R-:W-:Y:S01]  /*2230*/  UMOV UR44, UR42 ;  /* 0x0000002a002c7c82 */ /* 0x000fe20008000000 */
[----:B------:R-:W-:Y:S01]  /*2240*/  UMOV UR45, UR43 ;  /* 0x0000002b002d7c82 */ /* 0x000fe20008000000 */
[----:B------:R-:W0:Y:S01]  /*2250*/  LDCU.128 UR8, c[0x3][0x8c0] ;  /* 0x00c11800ff0877ac */ /* 0x000e220008000c00 */
[----:B------:R-:W0:Y:S01]  /*2260*/  LDCU.128 UR64, c[0x3][0x7b0] ;  /* 0x00c0f600ff4077ac */ /* 0x000e220008000c00 */
[----:B--2---:R-:W-:-:S02]  /*2270*/  MOV.SPILL R62, UR37 ;  /* 0x00000025003e7c02 */ /* 0x004fc40009000f00 */
[----:B------:R-:W-:Y:S01]  /*2280*/  MOV.SPILL R63, UR36 ;  /* 0x00000024003f7c02 */ /* 0x000fe20009000f00 */
[----:B------:R-:W2:Y:S01]  /*2290*/  LDCU.128 UR48, c[0x3][0x820] ;  /* 0x00c10400ff3077ac */ /* 0x000ea20008000c00 */
[----:B------:R-:W-:Y:S01]  /*22a0*/  UMOV UR72, UR40 ;  /* 0x0000002800487c82 */ /* 0x000fe20008000000 */
[----:B------:R-:W-:Y:S01]  /*22b0*/  UMOV UR73, UR41 ;  /* 0x0000002900497c82 */ /* 0x000fe20008000000 */
[----:B------:R-:W2:Y:S01]  /*22c0*/  LDCU.128 UR16, c[0x3][0x8f0] ;  /* 0x00c11e00ff1077ac */ /* 0x000ea20008000c00 */
[----:B------:R-:W2:Y:S01]  /*22d0*/  LDCU.128 UR24, c[0x3][0x930] ;  /* 0x00c12600ff1877ac */ /* 0x000ea20008000c00 */
[----:B------:R-:W2:Y:S01]  /*22e0*/  LDCU.128 UR32, c[0x3][0x960] ;  /* 0x00c12c00ff2077ac */ /* 0x000ea20008000c00 */
[C-C-:B-1----:R-:W-:Y:S02]  /*22f0*/  DADD R26, R12.reuse, R10.reuse ;  /* 0x000000000c1a7229 */ /* 0x142fe4000000000a */
[----:B------:R-:W-:Y:S01]  /*2300*/  DADD R10, R12, -R10 ;  /* 0x000000000c0a7229 */ /* 0x000fe2000000080a */
[----:B------:R-:W1:Y:S01]  /*2310*/  LDCU.128 UR40, c[0x3][0x9a0] ;  /* 0x00c13400ff2877ac */ /* 0x000e620008000c00 */
[----:B---3--:R-:W-:-:S02]  /*2320*/  DADD R12, R22, R14 ;  /* 0x00000000160c7229 */ /* 0x008fc4000000000e */
[----:B------:R-:W-:Y:S01]  /*2330*/  DADD R22, -R22, R14 ;  /* 0x0000000016167229 */ /* 0x000fe2000000010e */
[----:B----4-:R-:W-:Y:S01]  /*2340*/  UMOV UR12, UR54 ;  /* 0x00000036000c7c82 */ /* 0x010fe20008000000 */
[C---:B------:R-:W-:Y:S01]  /*2350*/  DFMA R38, R26.reuse, UR30, RZ ;  /* 0x0000001e1a267c2b */ /* 0x040fe200080000ff */
[----:B------:R-:W3:Y:S01]  /*2360*/  LDCU.128 UR28, c[0x3][0x710] ;  /* 0x00c0e200ff1c77ac */ /* 0x000ee20008000c00 */
[C---:B------:R-:W-:Y:S02]  /*2370*/  DFMA R44, R26.reuse, UR44, RZ ;  /* 0x0000002c1a2c7c2b */ /* 0x040fe400080000ff */
[C---:B------:R-:W-:Y:S01]  /*2380*/  DFMA R30, R26.reuse, UR14, RZ ;  /* 0x0000000e1a1e7c2b */ /* 0x040fe200080000ff */
[----:B------:R-:W4:Y:S01]  /*2390*/  LDCU.128 UR44, c[0x3][0xa10] ;  /* 0x00c14200ff2c77ac */ /* 0x000f220008000c00 */
[C---:B------:R-:W-:Y:S02]  /*23a0*/  DFMA R14, R26.reuse, UR4, RZ ;  /* 0x000000041a0e7c2b */ /* 0x040fe400080000ff */
[C---:B0-----:R-:W-:Y:S01]  /*23b0*/  DFMA R34, R26.reuse, UR20, RZ ;  /* 0x000000141a227c2b */ /* 0x041fe200080000ff */
[----:B------:R-:W-:Y:S01]  /*23c0*/  UMOV UR13, UR55 ;  /* 0x00000037000d7c82 */ /* 0x000fe20008000000 */
[----:B------:R-:W-:Y:S01]  /*23d0*/  UMOV UR14, UR52 ;  /* 0x00000034000e7c82 */ /* 0x000fe20008000000 */
[----:B------:R-:W-:Y:S01]  /*23e0*/  UMOV UR15, UR53 ;  /* 0x00000035000f7c82 */ /* 0x000fe20008000000 */
[----:B------:R-:W-:Y:S01]  /*23f0*/  DFMA R42, R26, UR36, RZ ;  /* 0x000000241a2a7c2b */ /* 0x000fe200080000ff */
[----:B------:R-:W-:Y:S01]  /*2400*/  MOV.SPILL R58, UR15 ;  /* 0x0000000f003a7c02 */ /* 0x000fe20009000f00 */
[----:B------:R-:W-:Y:S01]  /*2410*/  DFMA R50, R10, UR12, RZ ;  /* 0x0000000c0a327c2b */ /* 0x000fe200080000ff */
[----:B------:R-:W-:Y:S01]  /*2420*/  MOV.SPILL R59, UR14 ;  /* 0x0000000e003b7c02 */ /* 0x000fe20009000f00 */
[----:B------:R-:W-:Y:S01]  /*2430*/  DFMA R26, R26, UR56, RZ ;  /* 0x000000381a1a7c2b */ /* 0x000fe200080000ff */
[----:B------:R-:W0:Y:S01]  /*2440*/  LDCU.128 UR12, c[0x3][0x860] ;  /* 0x00c10c00ff0c77ac */ /* 0x000e220008000c00 */
[----:B------:R-:W-:-:S02]  /*2450*/  DFMA R28, R12, UR6, R14 ;  /* 0x000000060c1c7c2b */ /* 0x000fc4000800000e */
[C---:B------:R-:W-:Y:S01]  /*2460*/  DFMA R32, R12.reuse, UR68, R30 ;  /* 0x000000440c207c2b */ /* 0x040fe2000800001e */
[----:B---3--:R-:W-:Y:S01]  /*2470*/  UMOV UR68, UR28 ;  /* 0x0000001c00447c82 */ /* 0x008fe20008000000 */
[C---:B------:R-:W-:Y:S01]  /*2480*/  DFMA R36, R12.reuse, UR22, R34 ;  /* 0x000000160c247c2b */ /* 0x040fe20008000022 */
[----:B------:R-:W-:Y:S01]  /*2490*/  UMOV UR69, UR29 ;  /* 0x0000001d00457c82 */ /* 0x000fe20008000000 */
[C---:B------:R-:W-:Y:S01]  /*24a0*/  DFMA R56, R12.reuse, UR58, R26 ;  /* 0x0000003a0c387c2b */ /* 0x040fe2000800001a */
[----:B------:R-:W-:Y:S01]  /*24b0*/  UMOV UR6, UR30 ;  /* 0x0000001e00067c82 */ /* 0x000fe20008000000 */
[C---:B------:R-:W-:Y:S01]  /*24c0*/  DFMA R40, R12.reuse, UR64, R38 ;  /* 0x000000400c287c2b */ /* 0x040fe20008000026 */
[----:B------:R-:W-:Y:S01]  /*24d0*/  UMOV UR7, UR31 ;  /* 0x0000001f00077c82 */ /* 0x000fe20008000000 */
[C---:B------:R-:W-:Y:S01]  /*24e0*/  DFMA R46, R12.reuse, UR38, R42 ;  /* 0x000000260c2e7c2b */ /* 0x040fe2000800002a */
[----:B------:R-:W3:Y:S01]  /*24f0*/  LDCU.128 UR28, c[0x3][0x780] ;  /* 0x00c0f000ff1c77ac */ /* 0x000ee20008000c00 */
[----:B--2---:R-:W-:-:S02]  /*2500*/  DFMA R52, R12, UR48, R44 ;  /* 0x000000300c347c2b */ /* 0x004fc4000800002c */
[C---:B------:R-:W-:Y:S01]  /*2510*/  DFMA R26, R10.reuse, UR8, RZ ;  /* 0x000000080a1a7c2b */ /* 0x040fe200080000ff */
[----:B------:R-:W2:Y:S01]  /*2520*/  LDS.128 R12, [R2+0x40] ;  /* 0x00004000020c7984 */ /* 0x000ea20000000c00 */
[C---:B------:R-:W-:Y:S01]  /*2530*/  DFMA R30, R10.reuse, UR18, RZ ;  /* 0x000000120a1e7c2b */ /* 0x040fe200080000ff */
[----:B------:R-:W3:Y:S01]  /*2540*/  LDCU.128 UR60, c[0x3][0x900] ;  /* 0x00c12000ff3c77ac */ /* 0x000ee20008000c00 */
[C---:B------:R-:W-:Y:S02]  /*2550*/  DFMA R34, R10.reuse, UR24, RZ ;  /* 0x000000180a227c2b */ /* 0x040fe400080000ff */
[C---:B------:R-:W-:Y:S01]  /*2560*/  DFMA R38, R10.reuse, UR34, RZ ;  /* 0x000000220a267c2b */ /* 0x040fe200080000ff */
[----:B------:R-:W3:Y:S01]  /*2570*/  LDCU.128 UR52, c[0x3][0x970] ;  /* 0x00c12e00ff3477ac */ /* 0x000ee20008000c00 */
[C---:B-1----:R-:W-:Y:S02]  /*2580*/  DFMA R44, R10.reuse, UR40, RZ ;  /* 0x000000280a2c7c2b */ /* 0x042fe400080000ff */
[----:B----4-:R-:W-:Y:S01]  /*2590*/  DFMA R54, R10, UR44, RZ ;  /* 0x0000002c0a367c2b */ /* 0x010fe200080000ff */
[----:B------:R-:W1:Y:S01]  /*25a0*/  LDCU.128 UR56, c[0x3][0x9e0] ;  /* 0x00c13c00ff3877ac */ /* 0x000e620008000c00 */
[----:B------:R-:W-:-:S02]  /*25b0*/  DADD R10, R16, R20 ;  /* 0x00000000100a7229 */ /* 0x000fc40000000014 */
[----:B------:R-:W-:Y:S01]  /*25c0*/  DFMA R26, R22, UR10, R26 ;  /* 0x0000000a161a7c2b */ /* 0x000fe2000800001a */
[----:B0-----:R-:W-:Y:S01]  /*25d0*/  UMOV UR36, UR12 ;  /* 0x0000000c00247c82 */ /* 0x001fe20008000000 */
[----:B------:R-:W-:Y:S01]  /*25e0*/  UMOV UR37, UR13 ;  /* 0x0000000d00257c82 */ /* 0x000fe20008000000 */
[----:B------:R-:W-:Y:S01]  /*25f0*/  UMOV UR10, UR14 ;  /* 0x0000000e000a7c82 */ /* 0x000fe20008000000 */
[----:B------:R-:W-:Y:S01]  /*2600*/  UMOV UR11, UR15 ;  /* 0x0000000f000b7c82 */ /* 0x000fe20008000000 */
[----:B------:R-:W0:Y:S01]  /*2610*/  LDCU.128 UR12, c[0x3][0x8d0] ;  /* 0x00c11a00ff0c77ac */ /* 0x000e220008000c00 */
[----:B------:R-:W-:Y:S02]  /*2620*/  DFMA R56, R10, UR36, R56 ;  /* 0x000000240a387c2b */ /* 0x000fe40008000038 */
[----:B------:R-:W-:Y:S01]  /*2630*/  DADD R16, R16, -R20 ;  /* 0x0000000010107229 */ /* 0x000fe20000000814 */
[----:B------:R-:W4:Y:S01]  /*2640*/  LDCU UR36, c[0x0][0x380] ;  /* 0x00007000ff2477ac */ /* 0x000f220008000800 */
[----:B---3--:R-:W-:-:S02]  /*2650*/  DFMA R30, R22, UR60, R30 ;  /* 0x0000003c161e7c2b */ /* 0x008fc4000800001e */
[C---:B------:R-:W-:Y:S01]  /*2660*/  DFMA R34, R22.reuse, UR26, R34 ;  /* 0x0000001a16227c2b */ /* 0x040fe20008000022 */
[----:B------:R-:W-:Y:S01]  /*2670*/  UMOV UR64, UR28 ;  /* 0x0000001c00407c82 */ /* 0x000fe20008000000 */
[----:B------:R-:W-:Y:S01]  /*2680*/  UMOV UR65, UR29 ;  /* 0x0000001d00417c82 */ /* 0x000fe20008000000 */
[----:B------:R-:W-:Y:S01]  /*2690*/  UMOV UR28, UR30 ;  /* 0x0000001e001c7c82 */ /* 0x000fe20008000000 */
[----:B------:R-:W-:Y:S01]  /*26a0*/  UMOV UR29, UR31 ;  /* 0x0000001f001d7c82 */ /* 0x000fe20008000000 */
[----:B------:R-:W-:Y:S01]  /*26b0*/  UMOV UR30, UR72 ;  /* 0x00000048001e7c82 */ /* 0x000fe20008000000 */
[----:B------:R-:W-:Y:S01]  /*26c0*/  UMOV UR31, UR73 ;  /* 0x00000049001f7c82 */ /* 0x000fe20008000000 */
[----:B------:R-:W3:Y:S01]  /*26d0*/  LDCU.128 UR72, c[0x3][0x7f0] ;  /* 0x00c0fe00ff4877ac */ /* 0x000ee20008000c00 */
[C---:B------:R-:W-:Y:S02]  /*26e0*/  DFMA R42, R22.reuse, UR52, R38 ;  /* 0x00000034162a7c2b */ /* 0x040fe40008000026 */
[C---:B------:R-:W-:Y:S01]  /*26f0*/  DFMA R48, R22.reuse, UR42, R44 ;  /* 0x0000002a16307c2b */ /* 0x040fe2000800002c */
[----:B0-----:R-:W-:Y:S01]  /*2700*/  UMOV UR38, UR12 ;  /* 0x0000000c00267c82 */ /* 0x001fe20008000000 */
[C---:B-1----:R-:W-:Y:S01]  /*2710*/  DFMA R50, R22.reuse, UR56, R50 ;  /* 0x0000003816327c2b */ /* 0x042fe20008000032 */
[----:B------:R-:W-:Y:S01]  /*2720*/  UMOV UR39, UR13 ;  /* 0x0000000d00277c82 */ /* 0x000fe20008000000 */
[----:B------:R-:W-:Y:S01]  /*2730*/  DFMA R22, R22, UR46, R54 ;  /* 0x0000002e16167c2b */ /* 0x000fe20008000036 */
[----:B------:R-:W0:Y:S01]  /*2740*/  LDCU.128 UR44, c[0x3][0x940] ;  /* 0x00c12800ff2c77ac */ /* 0x000e220008000c00 */
[----:B------:R-:W-:Y:S01]  /*2750*/  DFMA R26, R16, UR38, R26 ;  /* 0x00000026101a7c2b */ /* 0x000fe2000800001a */
[----:B----4-:R-:W-:Y:S01]  /*2760*/  ISETP.GE.AND P2, PT, R72, UR36, PT ;  /* 0x0000002448007c0c */ /* 0x010fe2000bf46270 */
[C---:B------:R-:W-:Y:S01]  /*2770*/  DFMA R32, R10.reuse, UR70, R32 ;  /* 0x000000460a207c2b */ /* 0x040fe20008000020 */
[----:B------:R-:W1:Y:S01]  /*2780*/  LDCU.128 UR36, c[0x3][0x720] ;  /* 0x00c0e400ff2477ac */ /* 0x000e620008000c00 */
[----:B------:R-:W-:-:S02]  /*2790*/  DFMA R44, R10, UR66, R40 ;  /* 0x000000420a2c7c2b */ /* 0x000fc40008000028 */
[C---:B------:R-:W-:Y:S01]  /*27a0*/  DFMA R52, R10.reuse, UR50, R52 ;  /* 0x000000320a347c2b */ /* 0x040fe20008000034 */
[----:B------:R-:W4:Y:S01]  /*27b0*/  LDCU.128 UR48, c[0x3][0xa20] ;  /* 0x00c14400ff3077ac */ /* 0x000f220008000c00 */
[C---:B------:R-:W-:Y:S02]  /*27c0*/  DFMA R20, R10.reuse, UR68, R28 ;  /* 0x000000440a147c2b */ /* 0x040fe4000800001c */
[C---:B------:R-:W-:Y:S01]  /*27d0*/  DFMA R38, R10.reuse, UR64, R36 ;  /* 0x000000400a267c2b */ /* 0x040fe20008000024 */
[----:B------:R-:W-:Y:S01]  /*27e0*/  UMOV UR26, UR14 ;  /* 0x0000000e001a7c82 */ /* 0x000fe20008000000 */
[----:B---3--:R-:W-:Y:S01]  /*27f0*/  DFMA R46, R10, UR72, R46 ;  /* 0x000000480a2e7c2b */ /* 0x008fe2000800002e */
[----:B------:R-:W-:Y:S01]  /*2800*/  UMOV UR27, UR15 ;  /* 0x0000000f001b7c82 */ /* 0x000fe20008000000 */
[----:B--2---:R-:W-:Y:S01]  /*2810*/  DADD R10, R14, R18 ;  /* 0x000000000e0a7229 */ /* 0x004fe20000000012 */
[----:B------:R-:W-:Y:S01]  /*2820*/  R2UR.FILL UR15, R58 ;  /* 0x000000003a0f72ca */ /* 0x000fe200004e0000 */
[C---:B------:R-:W-:Y:S01]  /*2830*/  DFMA R36, R16.reuse, UR62, R30 ;  /* 0x0000003e10247c2b */ /* 0x040fe2000800001e */
[----:B0-----:R-:W-:Y:S01]  /*2840*/  UMOV UR12, UR44 ;  /* 0x0000002c000c7c82 */ /* 0x001fe20008000000 */
[----:B------:R-:W-:Y:S01]  /*2850*/  UMOV UR13, UR45 ;  /* 0x0000002d000d7c82 */ /* 0x000fe20008000000 */
[----:B------:R-:W-:Y:S01]  /*2860*/  UMOV UR22, UR46 ;  /* 0x0000002e00167c82 */ /* 0x000fe20008000000 */
[----:B------:R-:W-:Y:S01]  /*2870*/  DFMA R40, R16, UR12, R34 ;  /* 0x0000000c10287c2b */ /* 0x000fe20008000022 */
[----:B-1----:R-:W-:Y:S01]  /*2880*/  UMOV UR12, UR38 ;  /* 0x00000026000c7c82 */ /* 0x002fe20008000000 */
[----:B------:R-:W-:Y:S01]  /*2890*/  DFMA R20, R10, UR6, R20 ;  /* 0x000000060a147c2b */ /* 0x000fe20008000014 */
[----:B------:R-:W-:Y:S01]  /*28a0*/  UMOV UR13, UR39 ;  /* 0x00000027000d7c82 */ /* 0x000fe20008000000 */
[----:B------:R-:W-:Y:S01]  /*28b0*/  UMOV UR6, UR36 ;  /* 0x0000002400067c82 */ /* 0x000fe20008000000 */
[----:B------:R-:W-:Y:S01]  /*28c0*/  UMOV UR7, UR37 ;  /* 0x0000002500077c82 */ /* 0x000fe20008000000 */
[----:B------:R-:W0:Y:S01]  /*28d0*/  LDCU.128 UR36, c[0x3][0x790] ;  /* 0x00c0f200ff2477ac */ /* 0x000e220008000c00 */
[C---:B------:R-:W-:Y:S01]  /*28e0*/  DFMA R54, R16.reuse, UR58, R50 ;  /* 0x0000003a10367c2b */ /* 0x040fe20008000032 */
[----:B------:R-:W-:Y:S01]  /*28f0*/  R2UR.FILL UR14, R59 ;  /* 0x000000003b0e72ca */ /* 0x000fe200004e0000 */
[----:B------:R-:W-:Y:S01]  /*2900*/  DFMA R42, R16, UR54, R42 ;  /* 0x00000036102a7c2b */ /* 0x000fe2000800002a */
[----:B------:R-:W-:Y:S01]  /*2910*/  UMOV UR23, UR47 ;  /* 0x0000002f00177c82 */ /* 0x000fe20008000000 */
[----:B------:R-:W1:Y:S01]  /*2920*/  LDCU.128 UR44, c[0x3][0x9b0] ;  /* 0x00c13600ff2c77ac */ /* 0x000e620008000c00 */
[----:B------:R-:W-:Y:S01]  /*2930*/  DFMA R56, R10, UR10, R56 ;  /* 0x0000000a0a387c2b */ /* 0x000fe20008000038 */
[----:B------:R-:W-:Y:S01]  /*2940*/  CS2R R34, SRZ ;  /* 0x0000000000227805 */ /* 0x000fe2000001ff00 */
[----:B----4-:R-:W-:Y:S01]  /*2950*/  DFMA R58, R16, UR48, R22 ;  /* 0x00000030103a7c2b */ /* 0x010fe20008000016 */
[----:B------:R-:W2:Y:S01]  /*2960*/  LDCU.128 UR60, c[0x3][0x830] ;  /* 0x00c10600ff3c77ac */ /* 0x000ea20008000c00 */
[----:B------:R-:W-:Y:S01]  /*2970*/  DFMA R38, R10, UR28, R38 ;  /* 0x0000001c0a267c2b */ /* 0x000fe20008000026 */
[----:B------:R-:W-:Y:S01]  /*2980*/  IMAD.WIDE R22, R9, 0x8, R60 ;  /* 0x0000000809167825 */ /* 0x000fe200078e023c */
[----:B------:R-:W-:Y:S01]  /*2990*/  CS2R R60, SRZ ;  /* 0x00000000003c7805 */ /* 0x000fe2000001ff00 */
[----:B------:R-:W3:Y:S01]  /*29a0*/  LDS.128 R28, [R2+0x20] ;  /* 0x00002000021c7984 */ /* 0x000ee20000000c00 */
[----:B------:R-:W4:Y:S01]  /*29b0*/  LDCU.128 UR64, c[0x3][0x910] ;  /* 0x00c12200ff4077ac */ /* 0x000f220008000c00 */
[----:B------:R-:W-:-:S02]  /*29c0*/  DADD R14, -R14, R18 ;  /* 0x000000000e0e7229 */ /* 0x000fc40000000112 */
[----:B------:R-:W3:Y:S01]  /*29d0*/  @!P2 LDG.E.64.CONSTANT R34, desc[UR76][R22.64+0x55c0] ;  /* 0x0055c04c1622a981 */ /* 0x000ee2000c1e9b00 */
[----:B0-----:R-:W-:Y:S01]  /*29e0*/  UMOV UR10, UR38 ;  /* 0x00000026000a7c82 */ /* 0x001fe20008000000 */
[----:B------:R-:W-:Y:S01]  /*29f0*/  UMOV UR11, UR39 ;  /* 0x00000027000b7c82 */ /* 0x000fe20008000000 */
[----:B------:R-:W-:Y:S01]  /*2a00*/  UMOV UR38, UR30 ;  /* 0x0000001e00267c82 */ /* 0x000fe20008000000 */
[----:B------:R-:W-:Y:S01]  /*2a10*/  UMOV UR39, UR31 ;  /* 0x0000001f00277c82 */ /* 0x000fe20008000000 */
[----:B------:R-:W0:Y:S01]  /*2a20*/  LDCU.128 UR28, c[0x3][0x800] ;  /* 0x00c10000ff1c77ac */ /* 0x000e220008000c00 */
[----:B-1----:R-:W-:Y:S01]  /*2a30*/  DFMA R50, R16, UR44, R48 ;  /* 0x0000002c10327c2b */ /* 0x002fe20008000030 */
[----:B------:R-:W3:Y:S01]  /*2a40*/  @!P2 LDG.E.64.CONSTANT R60, desc[UR76][R22.64+0x10140] ;  /* 0x0101404c163ca981 */ /* 0x000ee2000c1e9b00 */
[----:B------:R-:W1:Y:S01]  /*2a50*/  LDCU.128 UR68, c[0x3][0x980] ;  /* 0x00c13000ff4477ac */ /* 0x000e620008000c00 */
[----:B------:R-:W-:Y:S01]  /*2a60*/  CS2R R48, SRZ ;  /* 0x0000000000307805 */ /* 0x000fe2000001ff00 */
[----:B--2---:R-:W-:Y:S01]  /*2a70*/  DFMA R52, R10, UR60, R52 ;  /* 0x0000003c0a347c2b */ /* 0x004fe20008000034 */
[----:B------:R-:W-:Y:S01]  /*2a80*/  CS2R R174, SRZ ;  /* 0x0000000000ae7805 */ /* 0x000fe2000001ff00 */
[----:B------:R-:W-:Y:S01]  /*2a90*/  DFMA R40, R14, UR22, R40 ;  /* 0x000000160e287c2b */ /* 0x000fe20008000028 */
[----:B------:R-:W-:Y:S01]  /*2aa0*/  CS2R R170, SRZ ;  /* 0x0000000000aa7805 */ /* 0x000fe2000001ff00 */
[----:B------:R-:W2:Y:S01]  /*2ab0*/  LDCU.128 UR52, c[0x3][0x750] ;  /* 0x00c0ea00ff3477ac */ /* 0x000ea20008000c00 */
[----:B------:R-:W3:Y:S01]  /*2ac0*/  @!P2 LDG.E.64.CONSTANT R48, desc[UR76][R22.64] ;  /* 0x0000004c1630a981 */ /* 0x000ee2000c1e9b00 */
[----:B------:R-:W-:Y:S01]  /*2ad0*/  DFMA R46, R10, UR74, R46 ;  /* 0x0000004a0a2e7c2b */ /* 0x000fe2000800002e */
[----:B------:R-:W-:Y:S01]  /*2ae0*/  UMOV UR22, UR14 ;  /* 0x0000000e00167c82 */ /* 0x000fe20008000000 */
[----:B------:R-:W-:Y:S01]  /*2af0*/  UMOV UR23, UR15 ;  /* 0x0000000f00177c82 */ /* 0x000fe20008000000 */
[----:B------:R-:W-:Y:S01]  /*2b00*/  UMOV UR60, UR12 ;  /* 0x0000000c003c7c82 */ /* 0x000fe20008000000 */
[----:B------:R-:W-:Y:S01]  /*2b10*/  UMOV UR61, UR13 ;  /* 0x0000000d003d7c82 */ /* 0x000fe20008000000 */
[----:B------:R-:W3:Y:S01]  /*2b20*/  LDS.128 R16, [R2+0x30] ;  /* 0x0000300002107984 */ /* 0x000ee20000000c00 */
[----:B0-----:R-:W-:Y:S01]  /*2b30*/  UMOV UR14, UR30 ;  /* 0x0000001e000e7c82 */ /* 0x001fe20008000000 */
[----:B------:R-:W-:Y:S01]  /*2b40*/  UMOV UR15, UR31 ;  /* 0x0000001f000f7c82 */ /* 0x000fe20008000000 */
[----:B------:R-:W-:Y:S01]  /*2b50*/  UMOV UR12, UR28 ;  /* 0x0000001c000c7c82 */ /* 0x000fe20008000000 */
[----:B------:R-:W-:Y:S01]  /*2b60*/  UMOV UR13, UR29 ;  /* 0x0000001d000d7c82 */ /* 0x000fe20008000000 */
[----:B------:R-:W0:Y:S01]  /*2b70*/  LDCU.128 UR28, c[0x3][0x870] ;  /* 0x00c10e00ff1c77ac */ /* 0x000e220008000c00 */
[----:B------:R-:W3:Y:S01]  /*2b80*/  @!P2 LDG.E.64.CONSTANT R174, desc[UR76][R22.64+0xab80] ;  /* 0x00ab804c16aea981 */ /* 0x000ee2000c1e9b00 */
[----:B----4-:R-:W-:-:S02]  /*2b90*/  DFMA R36, R14, UR64, R36 ;  /* 0x000000400e247c2b */ /* 0x010fc40008000024 */
[----:B-1----:R-:W-:Y:S01]  /*2ba0*/  DFMA R42, R14, UR68, R42 ;  /* 0x000000440e2a7c2b */ /* 0x002fe2000800002a */
[----:B------:R-:W4:Y:S01]  /*2bb0*/  @!P2 LDG.E.64.CONSTANT R170, desc[UR76][R22.64+0x15700] ;  /* 0x0157004c16aaa981 */ /* 0x000f22000c1e9b00 */
[----:B------:R-:W-:Y:S01]  /*2bc0*/  UMOV UR64, UR14 ;  /* 0x0000000e00407c82 */ /* 0x000fe20008000000 */
[----:B------:R-:W-:Y:S01]  /*2bd0*/  UMOV UR65, UR15 ;  /* 0x0000000f00417c82 */ /* 0x000fe20008000000 */
[----:B------:R-:W-:Y:S01]  /*2be0*/  UMOV UR68, UR12 ;  /* 0x0000000c00447c82 */ /* 0x000fe20008000000 */
[----:B------:R-:W-:Y:S01]  /*2bf0*/  UMOV UR69, UR13 ;  /* 0x0000000d00457c82 */ /* 0x000fe20008000000 */
[----:B------:R-:W1:Y:S01]  /*2c00*/  LDCU.128 UR12, c[0x3][0x950] ;  /* 0x00c12a00ff0c77ac */ /* 0x000e620008000c00 */
[----:B------:R-:W1:Y:S01]  /*2c10*/  LDCU.128 UR56, c[0x3][0x7c0] ;  /* 0x00c0f800ff3877ac */ /* 0x000e620008000c00 */
[----:B--2---:R-:W-:Y:S01]  /*2c20*/  DFMA R32, R10, UR52, R32 ;  /* 0x000000340a207c2b */ /* 0x004fe20008000020 */
[----:B0-----:R-:W-:Y:S01]  /*2c30*/  UMOV UR52, UR28 ;  /* 0x0000001c00347c82 */ /* 0x001fe20008000000 */
[----:B------:R-:W-:Y:S01]  /*2c40*/  UMOV UR53, UR29 ;  /* 0x0000001d00357c82 */ /* 0x000fe20008000000 */
[----:B------:R-:W-:Y:S01]  /*2c50*/  UMOV UR42, UR30 ;  /* 0x0000001e002a7c82 */ /* 0x000fe20008000000 */
[----:B------:R-:W-:Y:S01]  /*2c60*/  UMOV UR43, UR31 ;  /* 0x0000001f002b7c82 */ /* 0x000fe20008000000 */
[----:B------:R-:W0:Y:S01]  /*2c70*/  LDCU.128 UR28, c[0x3][0x8e0] ;  /* 0x00c11c00ff1c77ac */ /* 0x000e220008000c00 */
[----:B------:R-:W-:-:S02]  /*2c80*/  DFMA R58, R14, UR50, R58 ;  /* 0x000000320e3a7c2b */ /* 0x000fc4000800003a */
[----:B------:R-:W-:Y:S01]  /*2c90*/  DFMA R50, R14, UR46, R50 ;  /* 0x0000002e0e327c2b */ /* 0x000fe20008000032 */
[----:B------:R-:W-:Y:S01]  /*2ca0*/  UMOV UR50, UR6 ;  /* 0x0000000600327c82 */ /* 0x000fe20008000000 */
[----:B------:R-:W-:Y:S01]  /*2cb0*/  UMOV UR51, UR7 ;  /* 0x0000000700337c82 */ /* 0x000fe20008000000 */
[----:B-1----:R-:W-:Y:S01]  /*2cc0*/  UMOV UR46, UR12 ;  /* 0x0000000c002e7c82 */ /* 0x002fe20008000000 */
[----:B------:R-:W-:Y:S01]  /*2cd0*/  UMOV UR47, UR13 ;  /* 0x0000000d002f7c82 */ /* 0x000fe20008000000 */
[----:B------:R-:W-:Y:S01]  /*2ce0*/  UMOV UR6, UR14 ;  /* 0x0000000e00067c82 */ /* 0x000fe20008000000 */
[----:B------:R-:W-:Y:S01]  /*2cf0*/  UMOV UR7, UR15 ;  /* 0x0000000f00077c82 */ /* 0x000fe20008000000 */
[----:B------:R-:W-:Y:S01]  /*2d00*/  DFMA R44, R10, UR56, R44 ;  /* 0x000000380a2c7c2b */ /* 0x000fe2000800002c */
[----:B------:R-:W1:Y:S01]  /*2d10*/  LDCU.128 UR12, c[0x3][0x9c0] ;  /* 0x00c13800ff0c77ac */ /* 0x000e620008000c00 */
[C-C-:B---3--:R-:W-:Y:S02]  /*2d20*/  DADD R10, R28.reuse, R12.reuse ;  /* 0x000000001c0a7229 */ /* 0x148fe4000000000c */
[----:B------:R-:W-:Y:S01]  /*2d30*/  DADD R12, R28, -R12 ;  /* 0x000000001c0c7229 */ /* 0x000fe2000000080c */
[----:B------:R-:W2:Y:S01]  /*2d40*/  LDCU.128 UR72, c[0x3][0x9f0] ;  /* 0x00c13e00ff4877ac */ /* 0x000ea20008000c00 */
[----:B------:R-:W-:Y:S01]  /*2d50*/  UMOV UR48, UR36 ;  /* 0x0000002400307c82 */ /* 0x000fe20008000000 */
[----:B------:R-:W-:-:S03]  /*2d60*/  UMOV UR49, UR37 ;  /* 0x0000002500317c82 */ /* 0x000fc60008000000 */
[C---:B------:R-:W-:Y:S01]  /*2d70*/  DFMA R32, R10.reuse, UR54, R32 ;  /* 0x000000360a207c2b */ /* 0x040fe20008000020 */
[----:B0-----:R-:W-:Y:S01]  /*2d80*/  UMOV UR44, UR28 ;  /* 0x0000001c002c7c82 */ /* 0x001fe20008000000 */
[C---:B------:R-:W-:Y:S01]  /*2d90*/  DFMA R20, R10.reuse, UR50, R20 ;  /* 0x000000320a147c2b */ /* 0x040fe20008000014 */
[----:B------:R-:W-:Y:S01]  /*2da0*/  UMOV UR45, UR29 ;  /* 0x0000001d002d7c82 */ /* 0x000fe20008000000 */
[C---:B------:R-:W-:Y:S01]  /*2db0*/  DFMA R38, R10.reuse, UR48, R38 ;  /* 0x000000300a267c2b */ /* 0x040fe20008000026 */
[----:B------:R-:W0:Y:S01]  /*2dc0*/  LDCU.128 UR48, c[0x3][0x760] ;  /* 0x00c0ec00ff3077ac */ /* 0x000e220008000c00 */
[C---:B------:R-:W-:Y:S02]  /*2dd0*/  DFMA R46, R10.reuse, UR68, R46 ;  /* 0x000000440a2e7c2b */ /* 0x040fe4000800002e */
[----:B------:R-:W-:Y:S01]  /*2de0*/  DFMA R56, R10, UR52, R56 ;  /* 0x000000340a387c2b */ /* 0x000fe20008000038 */
[----:B------:R-:W3:Y:S01]  /*2df0*/  LDCU.128 UR52, c[0x3][0x7d0] ;  /* 0x00c0fa00ff3477ac */ /* 0x000ee20008000c00 */
[----:B------:R-:W-:-:S02]  /*2e00*/  DFMA R42, R12, UR70, R42 ;  /* 0x000000460c2a7c2b */ /* 0x000fc4000800002a */
[C---:B------:R-:W-:Y:S01]  /*2e10*/  DFMA R44, R10.reuse, UR58, R44 ;  /* 0x0000003a0a2c7c2b */ /* 0x040fe2000800002c */
[----:B------:R-:W3:Y:S01]  /*2e20*/  LDCU.128 UR68, c[0x3][0x840] ;  /* 0x00c10800ff4477ac */ /* 0x000ee20008000c00 */
[----:B------:R-:W-:Y:S02]  /*2e30*/  DFMA R52, R10, UR62, R52 ;  /* 0x0000003e0a347c2b */ /* 0x000fe40008000034 */
[----:B------:R-:W-:Y:S01]  /*2e40*/  DFMA R26, R14, UR26, R26 ;  /* 0x0000001a0e1a7c2b */ /* 0x000fe2000800001a */
[----:B------:R-:W-:Y:S01]  /*2e50*/  UMOV UR58, UR46 ;  /* 0x0000002e003a7c82 */ /* 0x000fe20008000000 */
[----:B------:R-:W-:Y:S01]  /*2e60*/  DADD R10, R18, R30 ;  /* 0x00000000120a7229 */ /* 0x000fe2000000001e */
[----:B------:R-:W-:Y:S01]  /*2e70*/  UMOV UR59, UR47 ;  /* 0x0000002f003b7c82 */ /* 0x000fe20008000000 */
[----:B------:R-:W-:Y:S01]  /*2e80*/  UMOV UR62, UR44 ;  /* 0x0000002c003e7c82 */ /* 0x000fe20008000000 */
[----:B------:R-:W-:Y:S01]  /*2e90*/  UMOV UR63, UR45 ;  /* 0x0000002d003f7c82 */ /* 0x000fe20008000000 */
[----:B------:R-:W3:Y:S01]  /*2ea0*/  LDCU.128 UR44, c[0x3][0xa30] ;  /* 0x00c14600ff2c77ac */ /* 0x000ee20008000c00 */
[C---:B------:R-:W-:Y:S01]  /*2eb0*/  DFMA R36, R12.reuse, UR66, R36 ;  /* 0x000000420c247c2b */ /* 0x040fe20008000024 */
[----:B-1----:R-:W-:Y:S01]  /*2ec0*/  UMOV UR56, UR12 ;  /* 0x0000000c00387c82 */ /* 0x002fe20008000000 */
[----:B------:R-:W-:Y:S01]  /*2ed0*/  UMOV UR57, UR13 ;  /* 0x0000000d00397c82 */ /* 0x000fe20008000000 */
[----:B------:R-:W-:-:S02]  /*2ee0*/  DFMA R26, R12, UR62, R26 ;  /* 0x0000003e0c1a7c2b */ /* 0x000fc4000800001a */
[C---:B------:R-:W-:Y:S02]  /*2ef0*/  DFMA R40, R12.reuse, UR58, R40 ;  /* 0x0000003a0c287c2b */ /* 0x040fe40008000028 */
[----:B------:R-:W-:Y:S01]  /*2f00*/  DFMA R50, R12, UR56, R50 ;  /* 0x000000380c327c2b */ /* 0x000fe20008000032 */
[----:B------:R-:W1:Y:S01]  /*2f10*/  LDCU.128 UR56, c[0x3][0x920] ;  /* 0x00c12400ff3877ac */ /* 0x000e620008000c00 */
[C---:B------:R-:W-:Y:S02]  /*2f20*/  DFMA R20, R10.reuse, UR60, R20 ;  /* 0x0000003c0a147c2b */ /* 0x040fe40008000014 */
[----:B------:R-:W-:Y:S01]  /*2f30*/  DFMA R46, R10, UR64, R46 ;  /* 0x000000400a2e7c2b */ /* 0x000fe2000800002e */
[----:B------:R-:W1:Y:S01]  /*2f40*/  LDCU.128 UR60, c[0x3][0x990] ;  /* 0x00c13200ff3c77ac */ /* 0x000e620008000c00 */
[----:B------:R-:W-:Y:S01]  /*2f50*/  DADD R18, -R18, R30 ;  /* 0x0000000012127229 */ /* 0x000fe2000000011e */
[----:B------:R-:W1:Y:S01]  /*2f60*/  LDCU.128 UR64, c[0x3][0xa00] ;  /* 0x00c14000ff4077ac */ /* 0x000e620008000c00 */
[----:B--2---:R-:W-:Y:S01]  /*2f70*/  DFMA R54, R14, UR72, R54 ;  /* 0x000000480e367c2b */ /* 0x004fe20008000036 */
[----:B------:R-:W-:Y:S01]  /*2f80*/  UMOV UR72, UR10 ;  /* 0x0000000a00487c82 */ /* 0x000fe20008000000 */
[----:B------:R-:W-:Y:S01]  /*2f90*/  UMOV UR73, UR11 ;  /* 0x0000000b00497c82 */ /* 0x000fe20008000000 */
[----:B------:R-:W-:Y:S01]  /*2fa0*/  UMOV UR10, UR14 ;  /* 0x0000000e000a7c82 */ /* 0x000fe20008000000 */
[----:B------:R-:W-:Y:S01]  /*2fb0*/  UMOV UR11, UR15 ;  /* 0x0000000f000b7c82 */ /* 0x000fe20008000000 */
[----:B------:R-:W-:-:S02]  /*2fc0*/  DFMA R38, R10, UR72, R38 ;  /* 0x000000480a267c2b */ /* 0x000fc40008000026 */
[C---:B0-----:R-:W-:Y:S02]  /*2fd0*/  DFMA R32, R10.reuse, UR48, R32 ;  /* 0x000000300a207c2b */ /* 0x041fe40008000020 */
[C---:B---3--:R-:W-:Y:S02]  /*2fe0*/  DFMA R44, R10.reuse, UR52, R44 ;  /* 0x000000340a2c7c2b */ /* 0x048fe4000800002c */
[C---:B------:R-:W-:Y:S02]  /*2ff0*/  DFMA R52, R10.reuse, UR68, R52 ;  /* 0x000000440a347c2b */ /* 0x040fe40008000034 */
[----:B------:R-:W-:Y:S02]  /*3000*/  DFMA R56, R10, UR42, R56 ;  /* 0x0000002a0a387c2b */ /* 0x000fe40008000038 */
[----:B------:R-:W-:Y:S01]  /*3010*/  DFMA R40, R18, UR6, R40 ;  /* 0x0000000612287c2b */ /* 0x000fe20008000028 */
[----:B------:R-:W0:Y:S01]  /*3020*/  LDCU.64 UR6, c[0x3][0x880] ;  /* 0x00c11000ff0677ac */ /* 0x000e220008000a00 */
[----:B------:R-:W-:-:S02]  /*3030*/  DADD R10, R16, R16 ;  /* 0x00000000100a7229 */ /* 0x000fc40000000010 */
[----:B------:R-:W-:Y:S01]  /*3040*/  DFMA R50, R18, UR10, R50 ;  /* 0x0000000a12327c2b */ /* 0x000fe20008000032 */
[----:B------:R-:W2:Y:S01]  /*3050*/  LDCU.64 UR10, c[0x3][0xa40] ;  /* 0x00c14800ff0a77ac */ /* 0x000ea20008000a00 */
[C---:B------:R-:W-:Y:S01]  /*3060*/  DFMA R54, R12.reuse, UR74, R54 ;  /* 0x0000004a0c367c2b */ /* 0x040fe20008000036 */
[----:B------:R-:W-:Y:S01]  /*3070*/  R2UR.FILL UR13, R70 ;  /* 0x00000000460d72ca */ /* 0x000fe200004e0000 */
[----:B------:R-:W-:Y:S01]  /*3080*/  DFMA R58, R12, UR44, R58 ;  /* 0x0000002c0c3a7c2b */ /* 0x000fe2000800003a */
[----:B------:R-:W-:Y:S01]  /*3090*/  R2UR.FILL UR12, R71 ;  /* 0x00000000470c72ca */ /* 0x000fe200004e0000 */
[----:B------:R-:W-:Y:S01]  /*30a0*/  UMOV UR26, UR30 ;  /* 0x0000001e001a7c82 */ /* 0x000fe20008000000 */
[----:B------:R-:W-:Y:S01]  /*30b0*/  R2UR.FILL UR29, R66 ;  /* 0x00000000421d72ca */ /* 0x000fe200004e0000 */
[----:B------:R-:W-:Y:S01]  /*30c0*/  UMOV UR27, UR31 ;  /* 0x0000001f001b7c82 */ /* 0x000fe20008000000 */
[----:B------:R-:W-:Y:S01]  /*30d0*/  R2UR.FILL UR28, R67 ;  /* 0x00000000431c72ca */ /* 0x000fe200004e0000 */
[----:B------:R-:W-:-:S02]  /*30e0*/  DFMA R26, R18, UR26, R26 ;  /* 0x0000001a121a7c2b */ /* 0x000fc4000800001a */
[C---:B-1----:R-:W-:Y:S02]  /*30f0*/  DFMA R36, R18.reuse, UR56, R36 ;  /* 0x0000003812247c2b */ /* 0x042fe40008000024 */
[----:B------:R-:W-:Y:S01]  /*3100*/  DFMA R42, R18, UR60, R42 ;  /* 0x0000003c122a7c2b */ /* 0x000fe2000800002a */
[----:B------:R-:W-:Y:S01]  /*3110*/  R2UR.FILL UR37, R62 ;  /* 0x000000003e2572ca */ /* 0x000fe200004e0000 */
[----:B------:R-:W-:Y:S01]  /*3120*/  DMUL R10, R10, 0.5 ;  /* 0x3fe000000a0a7828 */ /* 0x000fe20000000000 */
[----:B------:R-:W-:Y:S01]  /*3130*/  R2UR.FILL UR36, R63 ;  /* 0x000000003f2472ca */ /* 0x000fe200004e0000 */
[----:B------:R-:W-:Y:S01]  /*3140*/  DADD R16, R16, -R16 ;  /* 0x0000000010107229 */ /* 0x000fe20000000810 */
[C---:B------:R-:W-:Y:S01]  /*3150*/  IMAD R227, R24.reuse, 0x8, R8 ;  /* 0x0000000818e37824 */ /* 0x040fe200078e0208 */
[C---:B------:R-:W-:Y:S01]  /*3160*/  DFMA R54, R18.reuse, UR64, R54 ;  /* 0x0000004012367c2b */ /* 0x040fe20008000036 */
[----:B------:R-:W-:Y:S01]  /*3170*/  IMAD R4, R7, -0x5b0, R4 ;  /* 0xfffffa5007047824 */ /* 0x000fe200078e0204 */
[----:B------:R-:W-:Y:S01]  /*3180*/  DFMA R58, R18, UR46, R58 ;  /* 0x0000002e123a7c2b */ /* 0x000fe2000800003a */
[----:B------:R-:W-:Y:S01]  /*3190*/  CS2R R62, SRZ ;  /* 0x00000000003e7805 */ /* 0x000fe2000001ff00 */
[----:B------:R-:W-:Y:S01]  /*31a0*/  DFMA R20, R10, UR12, R20 ;  /* 0x0000000c0a147c2b */ /* 0x000fe20008000014 */
[----:B------:R-:W-:Y:S01]  /*31b0*/  R2UR.FILL UR30, R65 ;  /* 0x00000000411e72ca */ /* 0x000fe200004e0000 */
[----:B------:R-:W-:Y:S01]  /*31c0*/  DFMA R26, R16, UR16, R26 ;  /* 0x00000010101a7c2b */ /* 0x000fe2000800001a */
[----:B------:R-:W-:Y:S01]  /*31d0*/  IMAD R3, R24, 0x8, R3 ;  /* 0x0000000818037824 */ /* 0x000fe200078e0203 */
[C---:B------:R-:W-:Y:S01]  /*31e0*/  DFMA R32, R10.reuse, UR50, R32 ;  /* 0x000000320a207c2b */ /* 0x040fe20008000020 */
[----:B------:R-:W3:Y:S01]  /*31f0*/  @!P2 LDG.E.64.CONSTANT R62, desc[UR76][R22.64+0x20280] ;  /* 0x0202804c163ea981 */ /* 0x000ee2000c1e9b00 */
[C---:B------:R-:W-:Y:S01]  /*3200*/  DFMA R44, R10.reuse, UR54, R44 ;  /* 0x000000360a2c7c2b */ /* 0x040fe2000800002c */
[----:B------:R-:W-:Y:S01]  /*3210*/  IMAD R82, R7, 0x70, R8 ;  /* 0x0000007007527824 */ /* 0x000fe200078e0208 */
[C---:B------:R-:W-:Y:S01]  /*3220*/  DFMA R46, R10.reuse, UR38, R46 ;  /* 0x000000260a2e7c2b */ /* 0x040fe2000800002e */
[----:B------:R-:W-:Y:S01]  /*3230*/  LEA R246, R6, R25, 0x18 ;  /* 0x0000001906f67211 */ /* 0x000fe200078ec0ff */
[C---:B------:R-:W-:Y:S01]  /*3240*/  DFMA R52, R10.reuse, UR70, R52 ;  /* 0x000000460a347c2b */ /* 0x040fe20008000034 */
[----:B------:R-:W-:Y:S01]  /*3250*/  R2UR.FILL UR15, R68 ;  /* 0x00000000440f72ca */ /* 0x000fe200004e0000 */
[----:B------:R-:W-:Y:S01]  /*3260*/  DFMA R38, R10, UR28, R38 ;  /* 0x0000001c0a267c2b */ /* 0x000fe20008000026 */
[----:B------:R-:W-:Y:S01]  /*3270*/  R2UR.FILL UR14, R69 ;  /* 0x00000000450e72ca */ /* 0x000fe200004e0000 */
[C---:B------:R-:W-:Y:S01]  /*3280*/  DFMA R36, R16.reuse, UR58, R36 ;  /* 0x0000003a10247c2b */ /* 0x040fe20008000024 */
[----:B------:R-:W-:Y:S01]  /*3290*/  CS2R R178, SRZ ;  /* 0x0000000000b27805 */ /* 0x000fe2000001ff00 */
[C---:B------:R-:W-:Y:S01]  /*32a0*/  DFMA R42, R16.reuse, UR62, R42 ;  /* 0x0000003e102a7c2b */ /* 0x040fe2000800002a */
[----:B------:R-:W-:Y:S01]  /*32b0*/  CS2R R176, SRZ ;  /* 0x0000000000b07805 */ /* 0x000fe2000001ff00 */
[C---:B------:R-:W-:Y:S01]  /*32c0*/  DFMA R50, R16.reuse, UR22, R50 ;  /* 0x0000001610327c2b */ /* 0x040fe20008000032 */
[----:B------:R-:W-:Y:S01]  /*32d0*/  CS2R R168, SRZ ;  /* 0x0000000000a87805 */ /* 0x000fe2000001ff00 */
[C---:B------:R-:W-:Y:S01]  /*32e0*/  DFMA R54, R16.reuse, UR66, R54 ;  /* 0x0000004210367c2b */ /* 0x040fe20008000036 */
[----:B------:R-:W-:Y:S01]  /*32f0*/  CS2R R78, SRZ ;  /* 0x00000000004e7805 */ /* 0x000fe2000001ff00 */
[----:B------:R-:W-:Y:S01]  /*3300*/  DFMA R40, R16, UR32, R40 ;  /* 0x0000002010287c2b */ /* 0x000fe20008000028 */
[----:B------:R-:W-:Y:S01]  /*3310*/  CS2R R172, SRZ ;  /* 0x0000000000ac7805 */ /* 0x000fe2000001ff00 */
[----:B0-----:R-:W-:Y:S01]  /*3320*/  DFMA R56, R10, UR6, R56 ;  /* 0x000000060a387c2b */ /* 0x001fe20008000038 */
[C---:B------:R-:W-:Y:S01]  /*3330*/  IMAD R234, R24.reuse, 0x8, R4 ;  /* 0x0000000818ea7824 */ /* 0x040fe200078e0204 */
[----:B--2---:R-:W-:Y:S01]  /*3340*/  DFMA R58, R16, UR10, R58 ;  /* 0x0000000a103a7c2b */ /* 0x004fe2000800003a */
[----:B------:R-:W-:Y:S01]  /*3350*/  IMAD R65, R24, 0x68, R227 ;  /* 0x0000006818417824 */ /* 0x000fe200078e02e3 */
[C-C-:B------:R-:W-:Y:S01]  /*3360*/  DADD R10, R20.reuse, R26.reuse ;  /* 0x00000000140a7229 */ /* 0x140fe2000000001a */
[----:B------:R-:W2:Y:S01]  /*3370*/  @!P2 LDG.E.64.CONSTANT R178, desc[UR76][R22.64+0x10760] ;  /* 0x0107604c16b2a981 */ /* 0x000ea2000c1e9b00 */
[----:B------:R-:W-:Y:S01]  /*3380*/  DADD R20, R20, -R26 ;  /* 0x0000000014147229 */ /* 0x000fe2000000081a */
[----:B------:R-:W-:Y:S01]  /*3390*/  VIADD R25, R25, 0x620 ;  /* 0x0000062019197836 */ /* 0x000fe20000000000 */
[----:B------:R-:W-:Y:S01]  /*33a0*/  DADD R12, R32, R36 ;  /* 0x00000000200c7229 */ /* 0x000fe20000000024 */
[----:B------:R-:W2:Y:S01]  /*33b0*/  @!P2 LDG.E.64.CONSTANT R176, desc[UR76][R22.64+0x5be0] ;  /* 0x005be04c16b0a981 */ /* 0x000ea2000c1e9b00 */
[----:B------:R-:W-:Y:S01]  /*33c0*/  DADD R14, R38, R40 ;  /* 0x00000000260e7229 */ /* 0x000fe20000000028 */
[----:B------:R-:W3:Y:S01]  /*33d0*/  LDCU.64 UR6, c[0x0][0x388] ;  /* 0x00007100ff0677ac */ /* 0x000ee20008000a00 */
[----:B------:R-:W-:Y:S01]  /*33e0*/  DADD R16, R44, R42 ;  /* 0x000000002c107229 */ /* 0x000fe2000000002a */
[----:B------:R-:W2:Y:S01]  /*33f0*/  @!P2 LDG.E.64.CONSTANT R168, desc[UR76][R22.64+0x1acc0] ;  /* 0x01acc04c16a8a981 */ /* 0x000ea2000c1e9b00 */
[----:B------:R-:W-:Y:S01]  /*3400*/  DADD R18, R46, R50 ;  /* 0x000000002e127229 */ /* 0x000fe20000000032 */
[----:B------:R-:W-:Y:S01]  /*3410*/  CS2R R212, SRZ ;  /* 0x0000000000d47805 */ /* 0x000fe2000001ff00 */
[----:B------:R-:W-:Y:S01]  /*3420*/  DADD R26, R52, R54 ;  /* 0x00000000341a7229 */ /* 0x000fe20000000036 */
[----:B------:R-:W2:Y:S01]  /*3430*/  @!P2 LDG.E.64.CONSTANT R78, desc[UR76][R22.64+0x15d20] ;  /* 0x015d204c164ea981 */ /* 0x000ea2000c1e9b00 */
[----:B------:R-:W-:Y:S01]  /*3440*/  DADD R32, R32, -R36 ;  /* 0x0000000020207229 */ /* 0x000fe20000000824 */
[----:B------:R-:W-:Y:S01]  /*3450*/  R2UR.FILL UR31, R64 ;  /* 0x00000000401f72ca */ /* 0x000fe200004e0000 */
[----:B------:R-:W-:Y:S01]  /*3460*/  DADD R38, R38, -R40 ;  /* 0x0000000026267229 */ /* 0x000fe20000000828 */
[----:B------:R-:W2:Y:S01]  /*3470*/  @!P2 LDG.E.64.CONSTANT R172, desc[UR76][R22.64+0xb1a0] ;  /* 0x00b1a04c16aca981 */ /* 0x000ea2000c1e9b00 */
[C-C-:B------:R-:W-:Y:S01]  /*3480*/  DADD R28, R56.reuse, R58.reuse ;  /* 0x00000000381c7229 */ /* 0x140fe2000000003a */
[----:B------:R-:W-:Y:S01]  /*3490*/  CS2R R180, SRZ ;  /* 0x0000000000b47805 */ /* 0x000fe2000001ff00 */
[----:B------:R-:W-:Y:S01]  /*34a0*/  DADD R30, R56, -R58 ;  /* 0x00000000381e7229 */ /* 0x000fe2000000083a */
[----:B------:R-:W0:Y:S01]  /*34b0*/  LDCU.64 UR28, c[0x3][0x8c8] ;  /* 0x00c11900ff1c77ac */ /* 0x000e220008000a00 */
[----:B------:R-:W-:-:S02]  /*34c0*/  DADD R42, R44, -R42 ;  /* 0x000000002c2a7229 */ /* 0x000fc4000000082a */
[----:B------:R-:W-:Y:S01]  /*34d0*/  DADD R46, R46, -R50 ;  /* 0x000000002e2e7229 */ /* 0x000fe20000000832 */
[----:B------:R-:W-:Y:S01]  /*34e0*/  STS.64 [R2], R10 ;  /* 0x0000000a02007388 */ /* 0x000fe20000000a00 */
[----:B------:R-:W-:Y:S01]  /*34f0*/  DADD R52, R52, -R54 ;  /* 0x0000000034347229 */ /* 0x000fe20000000836 */
[----:B------:R-:W1:Y:S02]  /*3500*/  LDCU.64 UR64, c[0x3][0x900] ;  /* 0x00c12000ff4077ac */ /* 0x000e640008000a00 */
[----:B------:R-:W-:Y:S01]  /*3510*/  STS.128 [R2+0x30], R28 ;  /* 0x0000301c02007388 */ /* 0x000fe20000000c00 */
[----:B------:R-:W1:Y:S03]  /*3520*/  LDCU.64 UR58, c[0x3][0x710] ;  /* 0x00c0e200ff3a77ac */ /* 0x000e660008000a00 */
[----:B------:R-:W-:Y:S01]  /*3530*/  STS.64 [R2+0x68], R20 ;  /* 0x0000681402007388 */ /* 0x000fe20000000a00 */
        /* <DEDUP_REMOVED lines=20> */
[----:B------:R-:W1:Y:S01]  /*3680*/  LDCU.64 UR56, c[0x3][0x970] ;  /* 0x00c12e00ff3877ac */ /* 0x000e620008000a00 */
[----:B------:R-:W-:Y:S01]  /*3690*/  BAR.SYNC.DEFER_BLOCKING 0x0 ;  /* 0x0000000000007b1d */ /* 0x000fe20000010000 */
[----:B------:R-:W-:-:S05]  /*36a0*/  LEA R6, R6, R25, 0x18 ;  /* 0x0000001906067211 */ /* 0x000fca00078ec0ff */
[----:B------:R-:W1:Y:S01]  /*36b0*/  LDCU.64 UR72, c[0x3][0x7b8] ;  /* 0x00c0f700ff4877ac */ /* 0x000e620008000a00 */
[----:B------:R-:W2:Y:S01]  /*36c0*/  @!P2 LDG.E.64.CONSTANT R212, desc[UR76][R22.64+0x208a0] ;  /* 0x0208a04c16d4a981 */ /* 0x000ea2000c1e9b00 */
[----:B------:R-:W1:Y:S03]  /*36d0*/  LDCU.64 UR60, c[0x3][0x978] ;  /* 0x00c12f00ff3c77ac */ /* 0x000e660008000a00 */
[----:B------:R-:W2:Y:S01]  /*36e0*/  @!P2 LDG.E.64.CONSTANT R180, desc[UR76][R22.64+0x1b2e0] ;  /* 0x01b2e04c16b4a981 */ /* 0x000ea2000c1e9b00 */
[----:B------:R-:W1:Y:S01]  /*36f0*/  LDCU.64 UR70, c[0x3][0x7e8] ;  /* 0x00c0fd00ff4677ac */ /* 0x000e620008000a00 */
[----:B------:R-:W1:Y:S01]  /*3700*/  LDCU.64 UR48, c[0x3][0x9a8] ;  /* 0x00c13500ff3077ac */ /* 0x000e620008000a00 */
[----:B------:R-:W1:Y:S01]  /*3710*/  LDCU.64 UR54, c[0x3][0x820] ;  /* 0x00c10400ff3677ac */ /* 0x000e620008000a00 */
[----:B------:R-:W-:Y:S01]  /*3720*/  LDS.64 R182, [R65] ;  /* 0x0000000041b67984 */ /* 0x000fe20000000a00 */
[----:B------:R-:W1:Y:S03]  /*3730*/  LDCU.64 UR44, c[0x3][0x9e0] ;  /* 0x00c13c00ff2c77ac */ /* 0x000e660008000a00 */
[----:B------:R-:W0:Y:S01]  /*3740*/  LDS.128 R12, [R4] ;  /* 0x00000000040c7984 */ /* 0x000e220000000c00 */
[----:B------:R-:W1:Y:S03]  /*3750*/  LDCU.64 UR10, c[0x3][0x9d8] ;  /* 0x00c13b00ff0a77ac */ /* 0x000e660008000a00 */
[----:B------:R-:W-:Y:S01]  /*3760*/  LDS.64 R18, [R3] ;  /* 0x0000000003127984 */ /* 0x000fe20000000a00 */
[----:B------:R-:W1:Y:S03]  /*3770*/  LDCU.64 UR12, c[0x3][0x850] ;  /* 0x00c10a00ff0c77ac */ /* 0x000e660008000a00 */
[----:B------:R-:W1:Y:S01]  /*3780*/  LDS.128 R84, [R82] ;  /* 0x0000000052547984 */ /* 0x000e620000000c00 */
[----:B------:R-:W2:Y:S03]  /*3790*/  LDCU.64 UR16, c[0x3][0xa10] ;  /* 0x00c14200ff1077ac */ /* 0x000ea60008000a00 */
[----:B------:R-:W1:Y:S01]  /*37a0*/  LDS.64 R20, [R65+0x8] ;  /* 0x0000080041147984 */ /* 0x000e620000000a00 */
[----:B------:R-:W2:Y:S03]  /*37b0*/  LDCU.64 UR26, c[0x3][0x858] ;  /* 0x00c10b00ff1a77ac */ /* 0x000ea60008000a00 */
[----:B------:R-:W4:Y:S01]  /*37c0*/  LDS.64 R28, [R3+0x70] ;  /* 0x00007000031c7984 */ /* 0x000f220000000a00 */
[----:B------:R-:W2:Y:S03]  /*37d0*/  LDCU.64 UR42, c[0x3][0xa18] ;  /* 0x00c14300ff2a77ac */ /* 0x000ea60008000a00 */
[----:B------:R-:W-:Y:S04]  /*37e0*/  LDS.64 R196, [R65+0x10] ;  /* 0x0000100041c47984 */ /* 0x000fe80000000a00 */
[----:B------:R-:W4:Y:S04]  /*37f0*/  LDS.128 R40, [R4+0x10] ;  /* 0x0000100004287984 */ /* 0x000f280000000c00 */
[----:B------:R-:W-:Y:S04]  /*3800*/  LDS.64 R26, [R3+0xe0] ;  /* 0x0000e000031a7984 */ /* 0x000fe80000000a00 */
[----:B------:R-:W4:Y:S04]  /*3810*/  LDS.128 R104, [R82+0x10] ;  /* 0x0000100052687984 */ /* 0x000f280000000c00 */
[----:B------:R-:W4:Y:S04]  /*3820*/  LDS.64 R194, [R65+0x18] ;  /* 0x0000180041c27984 */ /* 0x000f280000000a00 */
[----:B------:R-:W4:Y:S04]  /*3830*/  LDS.64 R32, [R3+0x150] ;  /* 0x0001500003207984 */ /* 0x000f280000000a00 */
[----:B------:R-:W-:Y:S04]  /*3840*/  LDS.64 R198, [R65+0x20] ;  /* 0x0000200041c67984 */ /* 0x000fe80000000a00 */
[----:B------:R-:W4:Y:S04]  /*3850*/  LDS.128 R8, [R4+0x20] ;  /* 0x0000200004087984 */ /* 0x000f280000000c00 */
[----:B------:R-:W-:Y:S04]  /*3860*/  LDS.64 R30, [R234] ;  /* 0x00000000ea1e7984 */ /* 0x000fe80000000a00 */
[----:B------:R-:W4:Y:S01]  /*3870*/  LDS.128 R112, [R246+0x6200] ;  /* 0x00620000f6707984 */ /* 0x000f220000000c00 */
[----:B0-----:R-:W-:-:S03]  /*3880*/  DFMA R12, R182, R12, RZ ;  /* 0x0000000cb60c722b */ /* 0x001fc600000000ff */
[----:B------:R-:W-:Y:S04]  /*3890*/  LDS.64 R192, [R65+0x28] ;  /* 0x0000280041c07984 */ /* 0x000fe80000000a00 */
[----:B------:R-:W-:Y:S04]  /*38a0*/  LDS.64 R50, [R3+0x1c0] ;  /* 0x0001c00003327984 */ /* 0x000fe80000000a00 */
[----:B------:R-:W0:Y:S04]  /*38b0*/  LDS.128 R96, [R82+0x20] ;  /* 0x0000200052607984 */ /* 0x000e280000000c00 */
[----:B------:R-:W0:Y:S01]  /*38c0*/  LDS.64 R16, [R234+0x620] ;  /* 0x00062000ea107984 */ /* 0x000e220000000a00 */
[----:B-1----:R-:W-:-:S02]  /*38d0*/  DFMA R18, R84, R18, RZ ;  /* 0x000000125412722b */ /* 0x002fc400000000ff */
[----:B------:R-:W-:Y:S01]  /*38e0*/  DFMA R14, R20, R14, R12 ;  /* 0x0000000e140e722b */ /* 0x000fe2000000000c */
[----:B------:R-:W-:Y:S04]  /*38f0*/  LDS.64 R200, [R65+0x30] ;  /* 0x0000300041c87984 */ /* 0x000fe80000000a00 */
[----:B------:R-:W1:Y:S04]  /*3900*/  LDS.128 R36, [R4+0x30] ;  /* 0x0000300004247984 */ /* 0x000e680000000c00 */
[----:B------:R-:W1:Y:S04]  /*3910*/  LDS.64 R54, [R3+0x230] ;  /* 0x0002300003367984 */ /* 0x000e680000000a00 */
[----:B------:R-:W-:Y:S04]  /*3920*/  LDS.64 R12, [R234+0xc40] ;  /* 0x000c4000ea0c7984 */ /* 0x000fe80000000a00 */
[----:B------:R-:W1:Y:S01]  /*3930*/  LDS.128 R160, [R246+0x6210] ;  /* 0x00621000f6a07984 */ /* 0x000e620000000c00 */
[----:B----4-:R-:W-:-:S02]  /*3940*/  DFMA R28, R28, R86, R18 ;  /* 0x000000561c1c722b */ /* 0x010fc40000000012 */
[----:B------:R-:W-:Y:S01]  /*3950*/  DFMA R14, R196, R40, R14 ;  /* 0x00000028c40e722b */ /* 0x000fe2000000000e */
[----:B------:R-:W-:Y:S04]  /*3960*/  LDS.64 R58, [R3+0x2a0] ;  /* 0x0002a000033a7984 */ /* 0x000fe80000000a00 */
[----:B------:R-:W4:Y:S04]  /*3970*/  LDS.128 R92, [R82+0x30] ;  /* 0x00003000525c7984 */ /* 0x000f280000000c00 */
[----:B------:R-:W4:Y:S01]  /*3980*/  LDS.64 R18, [R234+0x1260] ;  /* 0x00126000ea127984 */ /* 0x000f220000000a00 */
[----:B------:R-:W-:-:S02]  /*3990*/  DFMA R26, R104, R26, R28 ;  /* 0x0000001a681a722b */ /* 0x000fc4000000001c */
[----:B------:R-:W-:Y:S01]  /*39a0*/  DFMA R14, R194, R42, R14 ;  /* 0x0000002ac20e722b */ /* 0x000fe2000000000e */
[----:B------:R-:W-:Y:S04]  /*39b0*/  LDS.64 R52, [R234+0x1880] ;  /* 0x00188000ea347984 */ /* 0x000fe80000000a00 */
[----:B------:R-:W4:Y:S04]  /*39c0*/  LDS.128 R156, [R246+0x6220] ;  /* 0x00622000f69c7984 */ /* 0x000f280000000c00 */
[----:B------:R-:W4:Y:S01]  /*39d0*/  LDS.64 R66, [R3+0x310] ;  /* 0x0003100003427984 */ /* 0x000f220000000a00 */
[----:B------:R-:W-:-:S02]  /*39e0*/  DFMA R26, R32, R106, R26 ;  /* 0x0000006a201a722b */ /* 0x000fc4000000001a */
[----:B------:R-:W-:Y:S01]  /*39f0*/  DFMA R14, R198, R8, R14 ;  /* 0x00000008c60e722b */ /* 0x000fe2000000000e */
[----:B------:R-:W3:Y:S01]  /*3a00*/  LDS.64 R202, [R65+0x38] ;  /* 0x0000380041ca7984 */ /* 0x000ee20000000a00 */
[----:B------:R-:W-:-:S03]  /*3a10*/  DFMA R8, R30, R112, RZ ;  /* 0x000000701e08722b */ /* 0x000fc600000000ff */
[----:B------:R-:W3:Y:S01]  /*3a20*/  LDS.64 R32, [R234+0x1ea0] ;  /* 0x001ea000ea207984 */ /* 0x000ee20000000a00 */
[----:B0-----:R-:W-:Y:S02]  /*3a30*/  DFMA R26, R96, R50, R26 ;  /* 0x00000032601a722b */ /* 0x001fe4000000001a */
[----:B------:R-:W-:Y:S01]  /*3a40*/  DFMA R14, R192, R10, R14 ;  /* 0x0000000ac00e722b */ /* 0x000fe2000000000e */
[----:B------:R-:W-:Y:S01]  /*3a50*/  LDS.64 R28, [R65+0x40] ;  /* 0x00004000411c7984 */ /* 0x000fe20000000a00 */
[----:B------:R-:W-:-:S03]  /*3a60*/  DFMA R8, R16, R114, R8 ;  /* 0x000000721008722b */ /* 0x000fc60000000008 */
[----:B------:R-:W0:Y:S04]  /*3a70*/  LDS.128 R44, [R4+0x40] ;  /* 0x00004000042c7984 */ /* 0x000e280000000c00 */
[----:B------:R-:W-:Y:S04]  /*3a80*/  LDS.64 R10, [R234+0x24c0] ;  /* 0x0024c000ea0a7984 */ /* 0x000fe80000000a00 */
[----:B------:R-:W0:Y:S04]  /*3a90*/  LDS.128 R116, [R246+0x6230] ;  /* 0x00623000f6747984 */ /* 0x000e280000000c00 */
[----:B------:R-:W-:Y:S04]  /*3aa0*/  LDS.64 R68, [R3+0x380] ;  /* 0x0003800003447984 */ /* 0x000fe80000000a00 */
[----:B------:R-:W0:Y:S01]  /*3ab0*/  LDS.128 R88, [R82+0x40] ;  /* 0x0000400052587984 */ /* 0x000e220000000c00 */
[----:B-1----:R-:W-:-:S02]  /*3ac0*/  DFMA R36, R200, R36, R14 ;  /* 0x00000024c824722b */ /* 0x002fc4000000000e */
[----:B------:R-:W-:Y:S01]  /*3ad0*/  DFMA R26, R54, R98, R26 ;  /* 0x00000062361a722b */ /* 0x000fe2000000001a */
[----:B------:R-:W1:Y:S01]  /*3ae0*/  LDS.64 R204, [R65+0x48] ;  /* 0x0000480041cc7984 */ /* 0x000e620000000a00 */
[----:B------:R-:W-:-:S03]  /*3af0*/  DFMA R14, R12, R160, R8 ;  /* 0x000000a00c0e722b */ /* 0x000fc60000000008 */
[----:B------:R-:W1:Y:S04]  /*3b00*/  LDS.64 R56, [R234+0x2ae0] ;  /* 0x002ae000ea387984 */ /* 0x000e680000000a00 */
[----:B------:R-:W1:Y:S01]  /*3b10*/  LDS.64 R70, [R3+0x3f0] ;  /* 0x0003f00003467984 */ /* 0x000e620000000a00 */
[----:B----4-:R-:W-:Y:S02]  /*3b20*/  DFMA R26, R92, R58, R26 ;  /* 0x0000003a5c1a722b */ /* 0x010fe4000000001a */
[----:B------:R-:W-:Y:S01]  /*3b30*/  DFMA R14, R18, R162, R14 ;  /* 0x000000a2120e722b */ /* 0x000fe2000000000e */
[----:B------:R-:W-:Y:S04]  /*3b40*/  LDS.64 R206, [R65+0x50] ;  /* 0x0000500041ce7984 */ /* 0x000fe80000000a00 */
[----:B------:R-:W4:Y:S04]  /*3b50*/  LDS.128 R40, [R4+0x50] ;  /* 0x0000500004287984 */ /* 0x000f280000000c00 */
[----:B------:R-:W-:Y:S04]  /*3b60*/  LDS.64 R8, [R234+0x3100] ;  /* 0x00310000ea087984 */ /* 0x000fe80000000a00 */
[----:B------:R-:W4:Y:S04]  /*3b70*/  LDS.128 R120, [R246+0x6240] ;  /* 0x00624000f6787984 */ /* 0x000f280000000c00 */
[----:B------:R-:W-:Y:S04]  /*3b80*/  LDS.64 R72, [R3+0x460] ;  /* 0x0004600003487984 */ /* 0x000fe80000000a00 */
[----:B------:R-:W4:Y:S01]  /*3b90*/  LDS.128 R100, [R82+0x50] ;  /* 0x0000500052647984 */ /* 0x000f220000000c00 */
[----:B------:R-:W-:-:S02]  /*3ba0*/  DFMA R50, R52, R156, R14 ;  /* 0x0000009c3432722b */ /* 0x000fc4000000000e */
[----:B------:R-:W-:Y:S01]  /*3bb0*/  DFMA R66, R66, R94, R26 ;  /* 0x0000005e4242722b */ /* 0x000fe2000000001a */
[----:B------:R-:W-:Y:S04]  /*3bc0*/  LDS.64 R74, [R3+0x4d0] ;  /* 0x0004d000034a7984 */ /* 0x000fe80000000a00 */
[----:B------:R-:W4:Y:S01]  /*3bd0*/  LDS.64 R26, [R234+0x3720] ;  /* 0x00372000ea1a7984 */ /* 0x000f220000000a00 */
[----:B---3--:R-:W-:Y:S02]  /*3be0*/  DFMA R54, R202, R38, R36 ;  /* 0x00000026ca36722b */ /* 0x008fe40000000024 */
[----:B------:R-:W-:Y:S01]  /*3bf0*/  DFMA R50, R32, R158, R50 ;  /* 0x0000009e2032722b */ /* 0x000fe20000000032 */
[----:B------:R-:W3:Y:S04]  /*3c00*/  LDS.64 R232, [R65+0x58] ;  /* 0x0000580041e87984 */ /* 0x000ee80000000a00 */
[----:B------:R-:W-:Y:S04]  /*3c10*/  LDS.64 R76, [R3+0x540] ;  /* 0x00054000034c7984 */ /* 0x000fe80000000a00 */
[----:B------:R-:W-:Y:S04]  /*3c20*/  LDS.128 R108, [R82+0x60] ;  /* 0x00006000526c7984 */ /* 0x000fe80000000c00 */
[----:B------:R-:W-:Y:S04]  /*3c30*/  LDS.64 R14, [R234+0x3d40] ;  /* 0x003d4000ea0e7984 */ /* 0x000fe80000000a00 */
[----:B------:R-:W3:Y:S01]  /*3c40*/  LDS.128 R124, [R246+0x6250] ;  /* 0x00625000f67c7984 */ /* 0x000ee20000000c00 */
[----:B0-----:R-:W-:-:S02]  /*3c50*/  DFMA R44, R28, R44, R54 ;  /* 0x0000002c1c2c722b */ /* 0x001fc40000000036 */
[----:B------:R-:W-:Y:S01]  /*3c60*/  DFMA R50, R10, R116, R50 ;  /* 0x000000740a32722b */ /* 0x000fe20000000032 */
[----:B------:R-:W-:Y:S01]  /*3c70*/  LDS.64 R230, [R65+0x60] ;  /* 0x0000600041e67984 */ /* 0x000fe20000000a00 */
[----:B------:R-:W-:-:S03]  /*3c80*/  DFMA R66, R88, R68, R66 ;  /* 0x000000445842722b */ /* 0x000fc60000000042 */
[----:B------:R-:W0:Y:S04]  /*3c90*/  LDS.128 R36, [R4+0x60] ;  /* 0x0000600004247984 */ /* 0x000e280000000c00 */
[----:B------:R-:W-:Y:S04]  /*3ca0*/  LDS.64 R184, [R3+0x5b0] ;  /* 0x0005b00003b87984 */ /* 0x000fe80000000a00 */
[----:B------:R-:W0:Y:S01]  /*3cb0*/  LDS.64 R58, [R234+0x4360] ;  /* 0x00436000ea3a7984 */ /* 0x000e220000000a00 */
[----:B-1----:R-:W-:Y:S02]  /*3cc0*/  DFMA R44, R204, R46, R44 ;  /* 0x0000002ecc2c722b */ /* 0x002fe4000000002c */
[----:B------:R-:W-:Y:S01]  /*3cd0*/  DFMA R50, R56, R118, R50 ;  /* 0x000000763832722b */ /* 0x000fe20000000032 */
[----:B------:R-:W1:Y:S01]  /*3ce0*/  LDS.64 R228, [R65+0x68] ;  /* 0x0000680041e47984 */ /* 0x000e620000000a00 */
[----:B------:R-:W-:-:S03]  /*3cf0*/  DFMA R66, R70, R90, R66 ;  /* 0x0000005a4642722b */ /* 0x000fc60000000042 */
[----:B------:R-:W-:Y:S04]  /*3d00*/  LDS.64 R54, [R234+0x4980] ;  /* 0x00498000ea367984 */ /* 0x000fe80000000a00 */
[----:B------:R-:W1:Y:S01]  /*3d10*/  LDS.128 R128, [R246+0x6260] ;  /* 0x00626000f6807984 */ /* 0x000e620000000c00 */
[----:B----4-:R-:W-:Y:S02]  /*3d20*/  DFMA R44, R206, R40, R44 ;  /* 0x00000028ce2c722b */ /* 0x010fe4000000002c */
[----:B------:R-:W-:Y:S02]  /*3d30*/  DFMA R40, R8, R120, R50 ;  /* 0x000000780828722b */ /* 0x000fe40000000032 */
[----:B------:R-:W-:Y:S01]  /*3d40*/  DFMA R66, R100, R72, R66 ;  /* 0x000000486442722b */ /* 0x000fe20000000042 */
[----:B------:R-:W4:Y:S05]  /*3d50*/  LDS.64 R50, [R234+0x4fa0] ;  /* 0x004fa000ea327984 */ /* 0x000f2a0000000a00 */
[----:B------:R-:W-:-:S02]  /*3d60*/  DFMA R40, R26, R122, R40 ;  /* 0x0000007a1a28722b */ /* 0x000fc40000000028 */
[----:B------:R-:W-:Y:S02]  /*3d70*/  DFMA R66, R74, R102, R66 ;  /* 0x000000664a42722b */ /* 0x000fe40000000042 */
[----:B---3--:R-:W-:-:S04]  /*3d80*/  DFMA R42, R232, R42, R44 ;  /* 0x0000002ae82a722b */ /* 0x008fc8000000002c */
[----:B------:R-:W-:Y:S02]  /*3d90*/  DFMA R40, R14, R124, R40 ;  /* 0x0000007c0e28722b */ /* 0x000fe40000000028 */
[----:B------:R-:W-:Y:S02]  /*3da0*/  DFMA R66, R108, R76, R66 ;  /* 0x0000004c6c42722b */ /* 0x000fe40000000042 */
[----:B0-----:R-:W-:-:S04]  /*3db0*/  DFMA R36, R230, R36, R42 ;  /* 0x00000024e624722b */ /* 0x001fc8000000002a */
[----:B------:R-:W-:Y:S02]  /*3dc0*/  DFMA R40, R58, R126, R40 ;  /* 0x0000007e3a28722b */ /* 0x000fe40000000028 */
[----:B------:R-:W-:Y:S02]  /*3dd0*/  DFMA R184, R184, R110, R66 ;  /* 0x0000006eb8b8722b */ /* 0x000fe40000000042 */
[----:B-1----:R-:W-:Y:S01]  /*3de0*/  DFMA R80, R228, R38, R36 ;  /* 0x00000026e450722b */ /* 0x002fe20000000024 */
[----:B------:R-:W-:-:S05]  /*3df0*/  CS2R R76, SRZ ;  /* 0x00000000004c7805 */ /* 0x000fca000001ff00 */
[----:B------:R-:W-:Y:S01]  /*3e00*/  DMUL R36, R184, R34 ;  /* 0x00000022b8247228 */ /* 0x000fe20000000000 */
[C---:B------:R-:W-:Y:S01]  /*3e10*/  IMAD R25, R5.reuse, 0x620, R6 ;  /* 0x0000062005197824 */ /* 0x040fe200078e0206 */
[----:B------:R-:W-:Y:S01]  /*3e20*/  DFMA R40, R54, R128, R40 ;  /* 0x000000803628722b */ /* 0x000fe20000000028 */
[----:B------:R-:W3:Y:S01]  /*3e30*/  @!P2 LDG.E.64.CONSTANT R76, desc[UR76][R22.64+0x620] ;  /* 0x0006204c164ca981 */ /* 0x000ee2000c1e9b00 */
[----:B------:R-:W-:Y:S01]  /*3e40*/  DMUL R60, R184, R60 ;  /* 0x0000003cb83c7228 */ /* 0x000fe20000000000 */
[----:B------:R-:W-:-:S03]  /*3e50*/  IMAD R6, R5, 0x620, R246 ;  /* 0x0000062005067824 */ /* 0x000fc600078e02f6 */
[----:B------:R-:W-:Y:S02]  /*3e60*/  DFMA R36, R80, R48, R36 ;  /* 0x000000305024722b */ /* 0x000fe40000000024 */
[----:B----4-:R-:W-:Y:S02]  /*3e70*/  DFMA R208, R50, R130, R40 ;  /* 0x0000008232d0722b */ /* 0x010fe40000000028 */
[----:B------:R-:W-:Y:S01]  /*3e80*/  DFMA R60, R80, R34, R60 ;  /* 0x00000022503c722b */ /* 0x000fe2000000003c */
[----:B------:R-:W-:Y:S01]  /*3e90*/  IMAD R5, R7, 0x70, R6 ;  /* 0x0000007007057824 */ /* 0x000fe200078e0206 */
[----:B------:R-:W-:Y:S01]  /*3ea0*/  BAR.SYNC.DEFER_BLOCKING 0x0 ;  /* 0x0000000000007b1d */ /* 0x000fe20000010000 */
[C---:B------:R-:W-:Y:S02]  /*3eb0*/  IMAD R6, R24.reuse, 0x8, R25 ;  /* 0x0000000818067824 */ /* 0x040fe400078e0219 */
[----:B------:R-:W-:-:S03]  /*3ec0*/  IMAD R83, R24, 0x8, R5 ;  /* 0x0000000818537824 */ /* 0x000fc600078e0205 */
[C---:B------:R-:W-:Y:S02]  /*3ed0*/  DFMA R34, R208.reuse, R174, R36 ;  /* 0x000000aed022722b */ /* 0x040fe40000000024 */
        /* <DEDUP_REMOVED lines=8> */
[----:B------:R-:W0:Y:S04]  /*3f60*/  LDS.128 R36, [R5] ;  /* 0x0000000005247984 */ /* 0x000e280000000c00 */
[----:B------:R-:W-:Y:S04]  /*3f70*/  LDS.64 R224, [R82] ;  /* 0x0000000052e07984 */ /* 0x000fe80000000a00 */
[----:B------:R-:W1:Y:S04]  /*3f80*/  LDS.64 R44, [R6] ;  /* 0x00000000062c7984 */ /* 0x000e680000000a00 */
[----:B------:R-:W4:Y:S04]  /*3f90*/  LDS.64 R222, [R7+0x70] ;  /* 0x0000700007de7984 */ /* 0x000f280000000a00 */
[----:B------:R-:W-:Y:S04]  /*3fa0*/  LDS.64 R220, [R82+0x70] ;  /* 0x0000700052dc7984 */ /* 0x000fe80000000a00 */
[----:B------:R-:W2:Y:S01]  /*3fb0*/  LDS.64 R24, [R6+0x70] ;  /* 0x0000700006187984 */ /* 0x000ea20000000a00 */
[----:B------:R-:W-:-:S03]  /*3fc0*/  DMUL R62, R62, UR6 ;  /* 0x000000063e3e7c28 */ /* 0x000fc60008000000 */
[----:B------:R-:W-:Y:S04]  /*3fd0*/  LDS.64 R218, [R7+0xe0] ;  /* 0x0000e00007da7984 */ /* 0x000fe80000000a00 */
[----:B------:R-:W2:Y:S04]  /*3fe0*/  LDS.128 R40, [R5+0x10] ;  /* 0x0000100005287984 */ /* 0x000ea80000000c00 */
[----:B------:R-:W-:Y:S04]  /*3ff0*/  LDS.64 R216, [R82+0xe0] ;  /* 0x0000e00052d87984 */ /* 0x000fe80000000a00 */
[----:B------:R-:W2:Y:S01]  /*4000*/  LDS.64 R72, [R6+0xe0] ;  /* 0x0000e00006487984 */ /* 0x000ea20000000a00 */
[----:B0-----:R-:W-:-:S03]  /*4010*/  DMUL R36, R226, R36 ;  /* 0x00000024e2247228 */ /* 0x001fc60000000000 */
[----:B------:R-:W-:Y:S04]  /*4020*/  LDS.64 R214, [R7+0x150] ;  /* 0x0001500007d67984 */ /* 0x000fe80000000a00 */
[----:B------:R-:W-:Y:S01]  /*4030*/  LDS.64 R48, [R82+0x150] ;  /* 0x0001500052307984 */ /* 0x000fe20000000a00 */
[----:B------:R-:W-:-:S03]  /*4040*/  DFMA R36, R30, R62, R36 ;  /* 0x0000003e1e24722b */ /* 0x000fc60000000024 */
[----:B------:R-:W-:Y:S04]  /*4050*/  LDS.64 R132, [R6+0x150] ;  /* 0x0001500006847984 */ /* 0x000fe80000000a00 */
[----:B------:R-:W0:Y:S01]  /*4060*/  LDS.128 R60, [R4+0x620] ;  /* 0x00062000043c7984 */ /* 0x000e220000000c00 */
[----:B-1----:R-:W-:-:S03]  /*4070*/  DFMA R36, R224, R44, R36 ;  /* 0x0000002ce024722b */ /* 0x002fc60000000024 */
[----:B------:R-:W1:Y:S04]  /*4080*/  LDS.128 R64, [R4+0x630] ;  /* 0x0006300004407984 */ /* 0x000e680000000c00 */
[----:B------:R-:W-:Y:S01]  /*4090*/  LDS.64 R34, [R7+0x1c0] ;  /* 0x0001c00007227984 */ /* 0x000fe20000000a00 */
[----:B----4-:R-:W-:-:S03]  /*40a0*/  DFMA R36, R222, R38, R36 ;  /* 0x00000026de24722b */ /* 0x010fc60000000024 */
[----:B------:R-:W-:Y:S04]  /*40b0*/  LDS.64 R68, [R3+0x690] ;  /* 0x0006900003447984 */ /* 0x000fe80000000a00 */
[----:B------:R-:W-:Y:S01]  /*40c0*/  LDS.64 R46, [R82+0x1c0] ;  /* 0x0001c000522e7984 */ /* 0x000fe20000000a00 */
[----:B--2---:R-:W-:-:S03]  /*40d0*/  DFMA R44, R220, R24, R36 ;  /* 0x00000018dc2c722b */ /* 0x004fc60000000024 */
[----:B------:R-:W-:Y:S04]  /*40e0*/  LDS.64 R70, [R6+0x1c0] ;  /* 0x0001c00006467984 */ /* 0x000fe80000000a00 */
[----:B------:R-:W2:Y:S04]  /*40f0*/  LDS.64 R24, [R3+0x620] ;  /* 0x0006200003187984 */ /* 0x000ea80000000a00 */
[----:B------:R-:W4:Y:S01]  /*4100*/  LDS.128 R36, [R5+0x20] ;  /* 0x0000200005247984 */ /* 0x000f220000000c00 */
[----:B------:R-:W-:-:S03]  /*4110*/  DFMA R40, R218, R40, R44 ;  /* 0x00000028da28722b */ /* 0x000fc6000000002c */
[----:B------:R-:W-:Y:S04]  /*4120*/  LDS.64 R140, [R3+0x700] ;  /* 0x00070000038c7984 */ /* 0x000fe80000000a00 */
[----:B------:R-:W-:Y:S01]  /*4130*/  LDS.64 R44, [R7+0x230] ;  /* 0x00023000072c7984 */ /* 0x000fe20000000a00 */
[----:B------:R-:W-:-:S03]  /*4140*/  DFMA R40, R216, R72, R40 ;  /* 0x00000048d828722b */ /* 0x000fc60000000028 */
[----:B------:R-:W4:Y:S01]  /*4150*/  LDS.128 R72, [R4+0x640] ;  /* 0x0006400004487984 */ /* 0x000f220000000c00 */
[----:B0-----:R-:W-:-:S03]  /*4160*/  DFMA R60, R182, R60, RZ ;  /* 0x0000003cb63c722b */ /* 0x001fc600000000ff */
[----:B------:R-:W-:Y:S01]  /*4170*/  LDS.64 R146, [R6+0x230] ;  /* 0x0002300006927984 */ /* 0x000fe20000000a00 */
[----:B------:R-:W-:-:S03]  /*4180*/  DFMA R42, R214, R42, R40 ;  /* 0x0000002ad62a722b */ /* 0x000fc60000000028 */
[----:B------:R-:W0:Y:S01]  /*4190*/  LDS.64 R40, [R3+0x770] ;  /* 0x0007700003287984 */ /* 0x000e220000000a00 */
[----:B------:R-:W-:-:S03]  /*41a0*/  DFMA R138, R20, R62, R60 ;  /* 0x0000003e148a722b */ /* 0x000fc6000000003c */
[----:B------:R-:W0:Y:S01]  /*41b0*/  LDS.128 R60, [R4+0x650] ;  /* 0x00065000043c7984 */ /* 0x000e220000000c00 */
[----:B------:R-:W-:-:S03]  /*41c0*/  DFMA R136, R48, R132, R42 ;  /* 0x000000843088722b */ /* 0x000fc6000000002a */
[----:B------:R-:W0:Y:S04]  /*41d0*/  LDS.64 R42, [R82+0x230] ;  /* 0x00023000522a7984 */ /* 0x000e280000000a00 */
[----:B------:R-:W0:Y:S04]  /*41e0*/  LDS.64 R152, [R3+0x7e0] ;  /* 0x0007e00003987984 */ /* 0x000e280000000a00 */
[----:B------:R-:W0:Y:S01]  /*41f0*/  LDS.128 R132, [R246+0x6270] ;  /* 0x00627000f6847984 */ /* 0x000e220000000c00 */
[----:B-1----:R-:W-:Y:S02]  /*4200*/  DFMA R64, R196, R64, R138 ;  /* 0x00000040c440722b */ /* 0x002fe4000000008a */
[----:B--2---:R-:W-:Y:S01]  /*4210*/  DFMA R144, R84, R24, RZ ;  /* 0x000000185490722b */ /* 0x004fe200000000ff */
[----:B------:R-:W-:Y:S01]  /*4220*/  LDS.128 R164, [R246+0x62a0] ;  /* 0x0062a000f6a47984 */ /* 0x000fe20000000c00 */
[----:B----4-:R-:W-:-:S03]  /*4230*/  DFMA R142, R34, R36, R136 ;  /* 0x00000024228e722b */ /* 0x010fc60000000088 */
[----:B------:R-:W1:Y:S01]  /*4240*/  LDS.64 R36, [R3+0x850] ;  /* 0x0008500003247984 */ /* 0x000e620000000a00 */
[----:B------:R-:W-:Y:S02]  /*4250*/  DFMA R150, R194, R66, R64 ;  /* 0x00000042c296722b */ /* 0x000fe40000000040 */
[----:B------:R-:W-:Y:S01]  /*4260*/  DFMA R148, R68, R86, R144 ;  /* 0x000000564494722b */ /* 0x000fe20000000090 */
[----:B------:R-:W-:Y:S04]  /*4270*/  LDS.128 R136, [R246+0x6280] ;  /* 0x00628000f6887984 */ /* 0x000fe80000000c00 */
[----:B------:R-:W2:Y:S01]  /*4280*/  LDS.64 R144, [R3+0x8c0] ;  /* 0x0008c00003907984 */ /* 0x000ea20000000a00 */
[----:B------:R-:W-:Y:S02]  /*4290*/  DFMA R142, R46, R70, R142 ;  /* 0x000000462e8e722b */ /* 0x000fe4000000008e */
[----:B------:R-:W-:Y:S01]  /*42a0*/  DFMA R150, R198, R72, R150 ;  /* 0x00000048c696722b */ /* 0x000fe20000000096 */
[----:B------:R-:W-:Y:S01]  /*42b0*/  LDS.64 R24, [R7+0x2a0] ;  /* 0x0002a00007187984 */ /* 0x000fe20000000a00 */
[----:B------:R-:W-:-:S03]  /*42c0*/  DFMA R72, R104, R140, R148 ;  /* 0x0000008c6848722b */ /* 0x000fc60000000094 */
[----:B------:R-:W4:Y:S04]  /*42d0*/  LDS.128 R64, [R5+0x30] ;  /* 0x0000300005407984 */ /* 0x000f280000000c00 */
[----:B------:R-:W4:Y:S01]  /*42e0*/  LDS.64 R148, [R3+0x930] ;  /* 0x0009300003947984 */ /* 0x000f220000000a00 */
[----:B------:R-:W-:Y:S02]  /*42f0*/  DFMA R38, R44, R38, R142 ;  /* 0x000000262c26722b */ /* 0x000fe4000000008e */
[----:B------:R-:W-:Y:S01]  /*4300*/  DFMA R154, R192, R74, R150 ;  /* 0x0000004ac09a722b */ /* 0x000fe20000000096 */
[----:B------:R-:W4:Y:S01]  /*4310*/  LDS.128 R68, [R4+0x660] ;  /* 0x0006600004447984 */ /* 0x000f220000000c00 */
[----:B0-----:R-:W-:-:S03]  /*4320*/  DFMA R72, R40, R106, R72 ;  /* 0x0000006a2848722b */ /* 0x001fc60000000048 */
[----:B------:R-:W-:Y:S04]  /*4330*/  LDS.64 R40, [R82+0x2a0] ;  /* 0x0002a00052287984 */ /* 0x000fe80000000a00 */
[----:B------:R-:W0:Y:S04]  /*4340*/  LDS.64 R74, [R6+0x2a0] ;  /* 0x0002a000064a7984 */ /* 0x000e280000000a00 */
[----:B------:R-:W0:Y:S04]  /*4350*/  LDS.64 R150, [R3+0x9a0] ;  /* 0x0009a00003967984 */ /* 0x000e280000000a00 */
[----:B------:R-:W0:Y:S01]  /*4360*/  LDS.128 R140, [R246+0x6290] ;  /* 0x00629000f68c7984 */ /* 0x000e220000000c00 */
[----:B------:R-:W-:-:S02]  /*4370*/  DFMA R154, R200, R60, R154 ;  /* 0x0000003cc89a722b */ /* 0x000fc4000000009a */
[----:B------:R-:W-:Y:S01]  /*4380*/  DFMA R146, R42, R146, R38 ;  /* 0x000000922a92722b */ /* 0x000fe20000000026 */
[----:B------:R-:W-:Y:S01]  /*4390*/  LDS.64 R186, [R6+0x310] ;  /* 0x0003100006ba7984 */ /* 0x000fe20000000a00 */
[----:B------:R-:W-:-:S03]  /*43a0*/  DFMA R190, R96, R152, R72 ;  /* 0x0000009860be722b */ /* 0x000fc60000000048 */
[----:B------:R-:W0:Y:S01]  /*43b0*/  LDS.64 R38, [R7+0x310] ;  /* 0x0003100007267984 */ /* 0x000e220000000a00 */
[----:B------:R-:W-:-:S03]  /*43c0*/  DFMA R188, R30, R132, RZ ;  /* 0x000000841ebc722b */ /* 0x000fc600000000ff */
[----:B------:R-:W0:Y:S01]  /*43d0*/  LDS.64 R152, [R3+0xa10] ;  /* 0x000a100003987984 */ /* 0x000e220000000a00 */
[----:B------:R-:W-:Y:S02]  /*43e0*/  DFMA R154, R202, R62, R154 ;  /* 0x0000003eca9a722b */ /* 0x000fe4000000009a */
[----:B-1----:R-:W-:Y:S01]  /*43f0*/  DFMA R190, R36, R98, R190 ;  /* 0x0000006224be722b */ /* 0x002fe200000000be */
[----:B------:R-:W1:Y:S01]  /*4400*/  LDS.128 R60, [R4+0x670] ;  /* 0x00067000043c7984 */ /* 0x000e620000000c00 */
[----:B------:R-:W-:-:S03]  /*4410*/  DFMA R188, R16, R134, R188 ;  /* 0x0000008610bc722b */ /* 0x000fc600000000bc */
[----:B------:R-:W1:Y:S03]  /*4420*/  LDS.64 R72, [R3+0xa80] ;  /* 0x000a800003487984 */ /* 0x000e660000000a00 */
[----:B--2---:R-:W-:Y:S01]  /*4430*/  DFMA R190, R92, R144, R190 ;  /* 0x000000905cbe722b */ /* 0x004fe200000000be */
[----:B------:R-:W2:Y:S01]  /*4440*/  LDS.64 R36, [R82+0x310] ;  /* 0x0003100052247984 */ /* 0x000ea20000000a00 */
[----:B------:R-:W-:Y:S02]  /*4450*/  DFMA R188, R12, R136, R188 ;  /* 0x000000880cbc722b */ /* 0x000fe400000000bc */
[----:B----4-:R-:W-:Y:S01]  /*4460*/  DFMA R64, R24, R64, R146 ;  /* 0x000000401840722b */ /* 0x010fe20000000092 */
[----:B------:R-:W-:Y:S03]  /*4470*/  LDS.64 R236, [R3+0xaf0] ;  /* 0x000af00003ec7984 */ /* 0x000fe60000000a00 */
[----:B------:R-:W-:Y:S01]  /*4480*/  DFMA R148, R148, R94, R190 ;  /* 0x0000005e9494722b */ /* 0x000fe200000000be */
[----:B------:R-:W4:Y:S01]  /*4490*/  LDS.128 R144, [R246+0x62b0] ;  /* 0x0062b000f6907984 */ /* 0x000f220000000c00 */
[----:B------:R-:W-:-:S02]  /*44a0*/  DFMA R188, R18, R138, R188 ;  /* 0x0000008a12bc722b */ /* 0x000fc400000000bc */
[----:B------:R-:W-:Y:S01]  /*44b0*/  DFMA R68, R28, R68, R154 ;  /* 0x000000441c44722b */ /* 0x000fe2000000009a */
[----:B------:R-:W-:Y:S01]  /*44c0*/  LDS.64 R190, [R3+0xbd0] ;  /* 0x000bd00003be7984 */ /* 0x000fe20000000a00 */
[----:B0-----:R-:W-:Y:S02]  /*44d0*/  DFMA R74, R40, R74, R64 ;  /* 0x0000004a284a722b */ /* 0x001fe40000000040 */
[----:B------:R-:W-:Y:S01]  /*44e0*/  DFMA R148, R88, R150, R148 ;  /* 0x000000965894722b */ /* 0x000fe20000000094 */
[----:B------:R-:W-:Y:S01]  /*44f0*/  LDS.64 R240, [R6+0x4d0] ;  /* 0x0004d00006f07984 */ /* 0x000fe20000000a00 */
[----:B------:R-:W-:Y:S02]  /*4500*/  DFMA R188, R52, R140, R188 ;  /* 0x0000008c34bc722b */ /* 0x000fe400000000bc */
[----:B------:R-:W-:Y:S01]  /*4510*/  DFMA R64, R204, R70, R68 ;  /* 0x00000046cc40722b */ /* 0x000fe20000000044 */
[----:B------:R-:W-:Y:S01]  /*4520*/  LDS.64 R242, [R6+0x540] ;  /* 0x0005400006f27984 */ /* 0x000fe20000000a00 */
[----:B------:R-:W-:-:S03]  /*4530*/  DFMA R74, R38, R66, R74 ;  /* 0x00000042264a722b */ /* 0x000fc6000000004a */
[----:B------:R-:W-:Y:S01]  /*4540*/  LDS.128 R68, [R4+0x680] ;  /* 0x0006800004447984 */ /* 0x000fe20000000c00 */
[----:B------:R-:W-:Y:S02]  /*4550*/  DFMA R188, R32, R142, R188 ;  /* 0x0000008e20bc722b */ /* 0x000fe400000000bc */
[----:B------:R-:W-:Y:S01]  /*4560*/  DFMA R152, R152, R90, R148 ;  /* 0x0000005a9898722b */ /* 0x000fe20000000094 */
[----:B------:R-:W0:Y:S04]  /*4570*/  LDS.64 R66, [R3+0xb60] ;  /* 0x000b600003427984 */ /* 0x000e280000000a00 */
[----:B------:R-:W3:Y:S01]  /*4580*/  LDS.128 R148, [R246+0x62c0] ;  /* 0x0062c000f6947984 */ /* 0x000ee20000000c00 */
[----:B-1----:R-:W-:Y:S02]  /*4590*/  DFMA R60, R206, R60, R64 ;  /* 0x0000003cce3c722b */ /* 0x002fe40000000040 */
[----:B------:R-:W-:Y:S01]  /*45a0*/  DFMA R238, R10, R164, R188 ;  /* 0x000000a40aee722b */ /* 0x000fe200000000bc */
[----:B------:R-:W-:Y:S01]  /*45b0*/  LDS.64 R244, [R6+0x5b0] ;  /* 0x0005b00006f47984 */ /* 0x000fe20000000a00 */
[----:B------:R-:W-:-:S02]  /*45c0*/  DFMA R64, R100, R72, R152 ;  /* 0x000000486440722b */ /* 0x000fc40000000098 */
[----:B--2---:R-:W-:Y:S01]  /*45d0*/  DFMA R186, R36, R186, R74 ;  /* 0x000000ba24ba722b */ /* 0x004fe2000000004a */
[----:B------:R-:W-:Y:S01]  /*45e0*/  LDS.128 R152, [R246+0x62d0] ;  /* 0x0062d000f6987984 */ /* 0x000fe20000000c00 */
[----:B------:R-:W-:Y:S02]  /*45f0*/  DFMA R210, R232, R62, R60 ;  /* 0x0000003ee8d2722b */ /* 0x000fe4000000003c */
[----:B------:R-:W-:Y:S01]  /*4600*/  DFMA R238, R56, R166, R238 ;  /* 0x000000a638ee722b */ /* 0x000fe200000000ee */
[----:B------:R-:W-:Y:S04]  /*4610*/  LDS.64 R60, [R7+0x380] ;  /* 0x00038000073c7984 */ /* 0x000fe80000000a00 */
[----:B------:R-:W1:Y:S03]  /*4620*/  LDS.128 R72, [R5+0x40] ;  /* 0x0000400005487984 */ /* 0x000e660000000c00 */
[----:B----4-:R-:W-:Y:S01]  /*4630*/  DFMA R238, R8, R144, R238 ;  /* 0x0000009008ee722b */ /* 0x010fe200000000ee */
[----:B------:R-:W-:Y:S04]  /*4640*/  LDS.64 R62, [R82+0x380] ;  /* 0x00038000523e7984 */ /* 0x000fe80000000a00 */
[----:B------:R-:W2:Y:S01]  /*4650*/  LDS.64 R188, [R6+0x380] ;  /* 0x0003800006bc7984 */ /* 0x000ea20000000a00 */
[----:B------:R-:W-:-:S02]  /*4660*/  DFMA R236, R236, R102, R64 ;  /* 0x00000066ecec722b */ /* 0x000fc40000000040 */
[----:B------:R-:W-:Y:S01]  /*4670*/  DFMA R238, R26, R146, R238 ;  /* 0x000000921aee722b */ /* 0x000fe200000000ee */
[----:B------:R-:W4:Y:S05]  /*4680*/  LDS.64 R64, [R7+0x3f0] ;  /* 0x0003f00007407984 */ /* 0x000f2a0000000a00 */
[----:B0-----:R-:W-:Y:S02]  /*4690*/  DFMA R66, R108, R66, R236 ;  /* 0x000000426c42722b */ /* 0x001fe400000000ec */
[----:B------:R-:W-:Y:S01]  /*46a0*/  DFMA R210, R230, R68, R210 ;  /* 0x00000044e6d2722b */ /* 0x000fe200000000d2 */
[----:B------:R-:W-:Y:S01]  /*46b0*/  LDS.64 R236, [R6+0x460] ;  /* 0x0004600006ec7984 */ /* 0x000fe20000000a00 */
[----:B---3--:R-:W-:-:S04]  /*46c0*/  DFMA R238, R14, R148, R238 ;  /* 0x000000940eee722b */ /* 0x008fc800000000ee */
[----:B------:R-:W-:-:S04]  /*46d0*/  DFMA R66, R190, R110, R66 ;  /* 0x0000006ebe42722b */ /* 0x000fc80000000042 */
[----:B------:R-:W-:Y:S02]  /*46e0*/  DFMA R238, R58, R150, R238 ;  /* 0x000000963aee722b */ /* 0x000fe400000000ee */
[----:B------:R-:W-:Y:S02]  /*46f0*/  DMUL R170, R184, R170 ;  /* 0x000000aab8aa7228 */ /* 0x000fe40000000000 */
[----:B------:R-:W-:Y:S02]  /*4700*/  DFMA R210, R228, R70, R210 ;  /* 0x00000046e4d2722b */ /* 0x000fe400000000d2 */
[----:B------:R-:W-:Y:S02]  /*4710*/  DMUL R178, R66, R178 ;  /* 0x000000b242b27228 */ /* 0x000fe40000000000 */
[----:B-1----:R-:W-:Y:S02]  /*4720*/  DFMA R72, R60, R72, R186 ;  /* 0x000000483c48722b */ /* 0x002fe400000000ba */
[----:B------:R-:W-:Y:S01]  /*4730*/  DFMA R238, R54, R152, R238 ;  /* 0x0000009836ee722b */ /* 0x000fe200000000ee */
[----:B------:R-:W-:Y:S01]  /*4740*/  LDS.128 R184, [R5+0x50] ;  /* 0x0000500005b87984 */ /* 0x000fe20000000c00 */
[----:B------:R-:W-:-:S02]  /*4750*/  DFMA R170, R80, R174, R170 ;  /* 0x000000ae50aa722b */ /* 0x000fc400000000aa */
[----:B------:R-:W-:Y:S01]  /*4760*/  DFMA R70, R210, R176, R178 ;  /* 0x000000b0d246722b */ /* 0x000fe200000000b2 */
[----:B------:R-:W-:Y:S01]  /*4770*/  LDS.64 R80, [R82+0x540] ;  /* 0x0005400052507984 */ /* 0x000fe20000000a00 */
[----:B--2---:R-:W-:Y:S02]  /*4780*/  DFMA R72, R62, R188, R72 ;  /* 0x000000bc3e48722b */ /* 0x004fe40000000048 */
[----:B------:R-:W-:Y:S01]  /*4790*/  DMUL R68, R66, R176 ;  /* 0x000000b042447228 */ /* 0x000fe20000000000 */
[----:B------:R-:W-:Y:S01]  /*47a0*/  LDS.128 R188, [R5+0x60] ;  /* 0x0000600005bc7984 */ /* 0x000fe20000000c00 */
[----:B------:R-:W-:Y:S02]  /*47b0*/  DFMA R174, R50, R154, R238 ;  /* 0x0000009a32ae722b */ /* 0x000fe400000000ee */
[----:B------:R-:W-:Y:S01]  /*47c0*/  DFMA R208, R208, R168, R170 ;  /* 0x000000a8d0d0722b */ /* 0x000fe200000000aa */
[----:B------:R-:W-:Y:S01]  /*47d0*/  LDS.64 R238, [R6+0x3f0] ;  /* 0x0003f00006ee7984 */ /* 0x000fe20000000a00 */
[----:B----4-:R-:W-:-:S02]  /*47e0*/  DFMA R176, R64, R74, R72 ;  /* 0x0000004a40b0722b */ /* 0x010fc40000000048 */
[----:B------:R-:W-:Y:S01]  /*47f0*/  DFMA R170, R210, R76, R68 ;  /* 0x0000004cd2aa722b */ /* 0x000fe20000000044 */
[----:B------:R-:W-:Y:S01]  /*4800*/  LDS.64 R72, [R7+0x5b0] ;  /* 0x0005b00007487984 */ /* 0x000fe20000000a00 */
[-C--:B------:R-:W-:Y:S02]  /*4810*/  DMUL R178, R66, R78.reuse ;  /* 0x0000004e42b27228 */ /* 0x080fe40000000000 */
[----:B------:R-:W-:Y:S01]  /*4820*/  DFMA R168, R174, R78, R70 ;  /* 0x0000004eaea8722b */ /* 0x000fe20000000046 */
[----:B------:R-:W-:Y:S04]  /*4830*/  LDS.64 R66, [R7+0x460] ;  /* 0x0004600007427984 */ /* 0x000fe80000000a00 */
[----:B------:R-:W-:Y:S04]  /*4840*/  LDS.64 R68, [R7+0x4d0] ;  /* 0x0004d00007447984 */ /* 0x000fe80000000a00 */
[----:B------:R0:W-:Y:S04]  /*4850*/  LDS.64 R70, [R7+0x540] ;  /* 0x0005400007467984 */ /* 0x0001e80000000a00 */
[----:B------:R-:W-:Y:S01]  /*4860*/  LDS.64 R74, [R82+0x3f0] ;  /* 0x0003f000524a7984 */ /* 0x000fe20000000a00 */
[----:B0-----:R-:W-:-:S03]  /*4870*/  IMAD.MOV.U32 R7, RZ, RZ, R83 ;  /* 0x000000ffff077224 */ /* 0x001fc600078e0053 */
[----:B------:R-:W-:Y:S04]  /*4880*/  LDS.64 R76, [R82+0x460] ;  /* 0x00046000524c7984 */ /* 0x000fe80000000a00 */
[----:B------:R-:W-:Y:S04]  /*4890*/  LDS.64 R78, [R82+0x4d0] ;  /* 0x0004d000524e7984 */ /* 0x000fe80000000a00 */
[----:B------:R-:W-:Y:S01]  /*48a0*/  LDS.64 R82, [R82+0x5b0] ;  /* 0x0005b00052527984 */ /* 0x000fe20000000a00 */
[----:B------:R-:W-:Y:S01]  /*48b0*/  DFMA R170, R174, R172, R170 ;  /* 0x000000acaeaa722b */ /* 0x000fe200000000aa */
[----:B------:R-:W-:Y:S06]  /*48c0*/  BAR.SYNC.DEFER_BLOCKING 0x0 ;  /* 0x0000000000007b1d */ /* 0x000fec0000010000 */
[----:B------:R-:W-:Y:S04]  /*48d0*/  STS.64 [R7], R170 ;  /* 0x000000aa07007388 */ /* 0x000fe80000000a00 */
[----:B------:R-:W-:Y:S01]  /*48e0*/  STS.64 [R252], R168 ;  /* 0x000000a8fc007388 */ /* 0x000fe20000000a00 */
[----:B------:R-:W-:Y:S06]  /*48f0*/  BAR.SYNC.DEFER_BLOCKING 0x0 ;  /* 0x0000000000007b1d */ /* 0x000fec0000010000 */
[----:B------:R-:W0:Y:S01]  /*4900*/  LDS.128 R168, [R5] ;  /* 0x0000000005a87984 */ /* 0x000e220000000c00 */
[----:B------:R-:W-:-:S02]  /*4910*/  DMUL R212, R212, UR6 ;  /* 0x00000006d4d47c28 */ /* 0x000fc40008000000 */
[----:B0-----:R-:W-:-:S08]  /*4920*/  DMUL R168, R226, R168 ;  /* 0x000000a8e2a87228 */ /* 0x001fd00000000000 */
[----:B------:R-:W-:Y:S01]  /*4930*/  DFMA R168, R16, R212, R168 ;  /* 0x000000d410a8722b */ /* 0x000fe200000000a8 */
[----:B------:R-:W0:Y:S01]  /*4940*/  LDS.64 R212, [R6] ;  /* 0x0000000006d47984 */ /* 0x000e220000000a00 */
[----:B------:R-:W-:-:S03]  /*4950*/  DFMA R178, R210, R172, R178 ;  /* 0x000000acd2b2722b */ /* 0x000fc600000000b2 */
[----:B------:R-:W-:Y:S03]  /*4960*/  LDS.64 R172, [R6+0xe0] ;  /* 0x0000e00006ac7984 */ /* 0x000fe60000000a00 */
[----:B0-----:R-:W-:Y:S01]  /*4970*/  DFMA R168, R224, R212, R168 ;  /* 0x000000d4e0a8722b */ /* 0x001fe200000000a8 */
[----:B------:R-:W0:Y:S07]  /*4980*/  LDS.64 R212, [R6+0x70] ;  /* 0x0000700006d47984 */ /* 0x000e2e0000000a00 */
[----:B------:R-:W-:-:S02]  /*4990*/  DFMA R210, R222, R170, R168 ;  /* 0x000000aaded2722b */ /* 0x000fc400000000a8 */
[----:B------:R-:W1:Y:S01]  /*49a0*/  LDS.128 R168, [R5+0x10] ;  /* 0x0000100005a87984 */ /* 0x000e620000000c00 */
[----:B------:R-:W-:Y:S02]  /*49b0*/  DFMA R176, R74, R238, R176 ;  /* 0x000000ee4ab0722b */ /* 0x000fe400000000b0 */
[----:B------:R-:W-:Y:S01]  /*49c0*/  DFMA R180, R174, R180, R178 ;  /* 0x000000b4aeb4722b */ /* 0x000fe200000000b2 */
[----:B------:R-:W-:Y:S05]  /*49d0*/  LDS.64 R238, [R6+0x2a0] ;  /* 0x0002a00006ee7984 */ /* 0x000fea0000000a00 */
[----:B------:R-:W-:Y:S02]  /*49e0*/  DFMA R184, R66, R184, R176 ;  /* 0x000000b842b8722b */ /* 0x000fe400000000b0 */
[----:B------:R-:W-:Y:S01]  /*49f0*/  LDS.128 R176, [R5+0x20] ;  /* 0x0000200005b07984 */ /* 0x000fe20000000c00 */
[----:B0-----:R-:W-:-:S03]  /*4a00*/  DFMA R210, R220, R212, R210 ;  /* 0x000000d4dcd2722b */ /* 0x001fc600000000d2 */
[----:B------:R-:W-:Y:S05]  /*4a10*/  LDS.64 R212, [R6+0x1c0] ;  /* 0x0001c00006d47984 */ /* 0x000fea0000000a00 */
[----:B-1----:R-:W-:Y:S02]  /*4a20*/  DFMA R168, R218, R168, R210 ;  /* 0x000000a8daa8722b */ /* 0x002fe400000000d2 */
[----:B------:R-:W0:Y:S01]  /*4a30*/  LDS.64 R210, [R6+0x150] ;  /* 0x0001500006d27984 */ /* 0x000e220000000a00 */
[----:B------:R-:W-:-:S05]  /*4a40*/  DFMA R184, R76, R236, R184 ;  /* 0x000000ec4cb8722b */ /* 0x000fca00000000b8 */
[----:B------:R-:W-:Y:S01]  /*4a50*/  DFMA R168, R216, R172, R168 ;  /* 0x000000acd8a8722b */ /* 0x000fe200000000a8 */
[----:B------:R-:W1:Y:S02]  /*4a60*/  LDS.128 R172, [R4+0xc40] ;  /* 0x000c400004ac7984 */ /* 0x000e640000000c00 */
[----:B------:R-:W-:-:S05]  /*4a70*/  DFMA R184, R68, R186, R184 ;  /* 0x000000ba44b8722b */ /* 0x000fca00000000b8 */
[----:B------:R-:W-:Y:S02]  /*4a80*/  DFMA R236, R214, R170, R168 ;  /* 0x000000aad6ec722b */ /* 0x000fe400000000a8 */
[----:B------:R-:W2:Y:S01]  /*4a90*/  LDS.128 R168, [R4+0xc50] ;  /* 0x000c500004a87984 */ /* 0x000ea20000000c00 */
[----:B------:R-:W-:Y:S01]  /*4aa0*/  DFMA R184, R78, R240, R184 ;  /* 0x000000f04eb8722b */ /* 0x000fe200000000b8 */
[----:B------:R-:W-:Y:S02]  /*4ab0*/  CS2R R186, SRZ ;  /* 0x0000000000ba7805 */ /* 0x000fe4000001ff00 */
[----:B------:R-:W-:Y:S04]  /*4ac0*/  LDS.64 R240, [R3+0xcb0] ;  /* 0x000cb00003f07984 */ /* 0x000fe80000000a00 */
[----:B------:R-:W3:Y:S01]  /*4ad0*/  @!P2 LDG.E.64.CONSTANT R186, desc[UR76][R22.64+0xb7c0] ;  /* 0x00b7c04c16baa981 */ /* 0x000ee2000c1e9b00 */
[----:B------:R-:W-:Y:S01]  /*4ae0*/  DFMA R184, R70, R188, R184 ;  /* 0x000000bc46b8722b */ /* 0x000fe200000000b8 */
[----:B------:R-:W-:-:S06]  /*4af0*/  CS2R R188, SRZ ;  /* 0x0000000000bc7805 */ /* 0x000fcc000001ff00 */
[----:B------:R-:W4:Y:S01]  /*4b00*/  @!P2 LDG.E.64.CONSTANT R188, desc[UR76][R22.64+0x6200] ;  /* 0x0062004c16bca981 */ /* 0x000f22000c1e9b00 */
[----:B0-----:R-:W-:Y:S02]  /*4b10*/  DFMA R210, R48, R210, R236 ;  /* 0x000000d230d2722b */ /* 0x001fe400000000ec */
[----:B------:R-:W-:Y:S01]  /*4b20*/  DFMA R242, R80, R242, R184 ;  /* 0x000000f250f2722b */ /* 0x000fe200000000b8 */
[----:B------:R-:W0:Y:S05]  /*4b30*/  LDS.64 R236, [R6+0x230] ;  /* 0x0002300006ec7984 */ /* 0x000e2a0000000a00 */
[----:B------:R-:W-:Y:S01]  /*4b40*/  DFMA R176, R34, R176, R210 ;  /* 0x000000b022b0722b */ /* 0x000fe200000000d2 */
[----:B------:R-:W-:-:S02]  /*4b50*/  CS2R R184, SRZ ;  /* 0x0000000000b87805 */ /* 0x000fc4000001ff00 */
[----:B------:R-:W-:-:S04]  /*4b60*/  CS2R R210, SRZ ;  /* 0x0000000000d27805 */ /* 0x000fc8000001ff00 */
[----:B------:R-:W3:Y:S01]  /*4b70*/  @!P2 LDG.E.64.CONSTANT R184, desc[UR76][R22.64+0x16340] ;  /* 0x0163404c16b8a981 */ /* 0x000ee2000c1e9b00 */
[----:B------:R-:W-:Y:S01]  /*4b80*/  DFMA R176, R46, R212, R176 ;  /* 0x000000d42eb0722b */ /* 0x000fe200000000b0 */
[----:B------:R-:W-:Y:S02]  /*4b90*/  CS2R R212, SRZ ;  /* 0x0000000000d47805 */ /* 0x000fe4000001ff00 */
[----:B------:R-:W3:Y:S04]  /*4ba0*/  @!P2 LDG.E.64.CONSTANT R210, desc[UR76][R22.64+0xc40] ;  /* 0x000c404c16d2a981 */ /* 0x000ee8000c1e9b00 */
[----:B------:R-:W3:Y:S01]  /*4bb0*/  @!P2 LDG.E.64.CONSTANT R212, desc[UR76][R22.64+0x10d80] ;  /* 0x010d804c16d4a981 */ /* 0x000ee2000c1e9b00 */
[----:B-1----:R-:W-:-:S08]  /*4bc0*/  DFMA R172, R182, R172, RZ ;  /* 0x000000acb6ac722b */ /* 0x002fd000000000ff */
[----:B------:R-:W-:-:S08]  /*4bd0*/  DFMA R172, R20, R174, R172 ;  /* 0x000000ae14ac722b */ /* 0x000fd000000000ac */
[----:B--2---:R-:W-:Y:S02]  /*4be0*/  DFMA R168, R196, R168, R172 ;  /* 0x000000a8c4a8722b */ /* 0x004fe400000000ac */
[----:B------:R-:W-:Y:S01]  /*4bf0*/  DFMA R178, R44, R178, R176 ;  /* 0x000000b22cb2722b */ /* 0x000fe200000000b0 */
[----:B------:R-:W1:Y:S05]  /*4c00*/  LDS.128 R172, [R5+0x30] ;  /* 0x0000300005ac7984 */ /* 0x000e6a0000000c00 */
[----:B------:R-:W-:Y:S02]  /*4c10*/  DFMA R176, R194, R170, R168 ;  /* 0x000000aac2b0722b */ /* 0x000fe400000000a8 */
[----:B------:R-:W2:Y:S01]  /*4c20*/  LDS.128 R168, [R4+0xc60] ;  /* 0x000c600004a87984 */ /* 0x000ea20000000c00 */
[----:B0-----:R-:W-:-:S03]  /*4c30*/  DFMA R178, R42, R236, R178 ;  /* 0x000000ec2ab2722b */ /* 0x001fc600000000b2 */
[----:B------:R-:W0:Y:S01]  /*4c40*/  LDS.64 R236, [R3+0xc40] ;  /* 0x000c400003ec7984 */ /* 0x000e220000000a00 */
[----:B------:R-:W-:-:S04]  /*4c50*/  DFMA R242, R72, R190, R242 ;  /* 0x000000be48f2722b */ /* 0x000fc800000000f2 */
[----:B-1----:R-:W-:Y:S02]  /*4c60*/  DFMA R172, R24, R172, R178 ;  /* 0x000000ac18ac722b */ /* 0x002fe400000000b2 */
[----:B--2---:R-:W-:Y:S01]  /*4c70*/  DFMA R190, R198, R168, R176 ;  /* 0x000000a8c6be722b */ /* 0x004fe200000000b0 */
[----:B------:R-:W1:Y:S04]  /*4c80*/  LDS.128 R176, [R4+0xc70] ;  /* 0x000c700004b07984 */ /* 0x000e680000000c00 */
[----:B------:R-:W2:Y:S01]  /*4c90*/  LDS.64 R168, [R3+0xd20] ;  /* 0x000d200003a87984 */ /* 0x000ea20000000a00 */
[----:B------:R-:W-:Y:S02]  /*4ca0*/  DFMA R238, R40, R238, R172 ;  /* 0x000000ee28ee722b */ /* 0x000fe400000000ac */
[----:B------:R-:W-:Y:S01]  /*4cb0*/  DFMA R170, R192, R170, R190 ;  /* 0x000000aac0aa722b */ /* 0x000fe200000000be */
[----:B------:R-:W2:Y:S01]  /*4cc0*/  LDS.64 R172, [R3+0xd90] ;  /* 0x000d900003ac7984 */ /* 0x000ea20000000a00 */
[----:B0-----:R-:W-:-:S02]  /*4cd0*/  DFMA R236, R84, R236, RZ ;  /* 0x000000ec54ec722b */ /* 0x001fc400000000ff */
[----:B------:R-:W-:Y:S01]  /*4ce0*/  DFMA R244, R82, R244, R242 ;  /* 0x000000f452f4722b */ /* 0x000fe200000000f2 */
[----:B------:R-:W-:Y:S05]  /*4cf0*/  LDS.64 R190, [R3+0xe00] ;  /* 0x000e000003be7984 */ /* 0x000fea0000000a00 */
[----:B------:R-:W-:Y:S02]  /*4d00*/  DFMA R240, R240, R86, R236 ;  /* 0x00000056f0f0722b */ /* 0x000fe400000000ec */
[----:B------:R-:W0:Y:S01]  /*4d10*/  LDS.64 R236, [R6+0x310] ;  /* 0x0003100006ec7984 */ /* 0x000e220000000a00 */
[----:B-1----:R-:W-:-:S08]  /*4d20*/  DFMA R176, R200, R176, R170 ;  /* 0x000000b0c8b0722b */ /* 0x002fd000000000aa */
[----:B------:R-:W-:Y:S01]  /*4d30*/  DFMA R242, R202, R178, R176 ;  /* 0x000000b2caf2722b */ /* 0x000fe200000000b0 */
[----:B------:R-:W-:Y:S01]  /*4d40*/  CS2R R176, SRZ ;  /* 0x0000000000b07805 */ /* 0x000fe2000001ff00 */
[----:B------:R-:W-:Y:S01]  /*4d50*/  DFMA R174, R38, R174, R238 ;  /* 0x000000ae26ae722b */ /* 0x000fe200000000ee */
[----:B------:R-:W-:Y:S04]  /*4d60*/  LDS.64 R178, [R6+0x380] ;  /* 0x0003800006b27984 */ /* 0x000fe80000000a00 */
[----:B------:R-:W3:Y:S01]  /*4d70*/  @!P2 LDG.E.64.CONSTANT R176, desc[UR76][R22.64+0x1b900] ;  /* 0x01b9004c16b0a981 */ /* 0x000ee2000c1e9b00 */
[----:B--2---:R-:W-:-:S03]  /*4d80*/  DFMA R238, R104, R168, R240 ;  /* 0x000000a868ee722b */ /* 0x004fc600000000f0 */
[----:B------:R-:W1:Y:S04]  /*4d90*/  LDS.128 R168, [R5+0x40] ;  /* 0x0000400005a87984 */ /* 0x000e680000000c00 */
[----:B------:R-:W2:Y:S01]  /*4da0*/  LDS.64 R240, [R3+0xe70] ;  /* 0x000e700003f07984 */ /* 0x000ea20000000a00 */
[----:B------:R-:W-:-:S03]  /*4db0*/  DFMA R172, R172, R106, R238 ;  /* 0x0000006aacac722b */ /* 0x000fc600000000ee */
[----:B------:R-:W2:Y:S01]  /*4dc0*/  LDS.64 R238, [R3+0xee0] ;  /* 0x000ee00003ee7984 */ /* 0x000ea20000000a00 */
[----:B0-----:R-:W-:-:S03]  /*4dd0*/  DFMA R174, R36, R236, R174 ;  /* 0x000000ec24ae722b */ /* 0x001fc600000000ae */
[----:B------:R-:W0:Y:S01]  /*4de0*/  LDS.64 R236, [R3+0xf50] ;  /* 0x000f500003ec7984 */ /* 0x000e220000000a00 */
[----:B------:R-:W-:-:S03]  /*4df0*/  DFMA R172, R96, R190, R172 ;  /* 0x000000be60ac722b */ /* 0x000fc600000000ac */
[----:B------:R-:W0:Y:S01]  /*4e00*/  LDS.64 R190, [R3+0xfc0] ;  /* 0x000fc00003be7984 */ /* 0x000e220000000a00 */
[----:B------:R-:W-:Y:S02]  /*4e10*/  DFMA R124, R124, R208, RZ ;  /* 0x000000d07c7c722b */ /* 0x000fe400000000ff */
[C---:B------:R-:W-:Y:S02]  /*4e20*/  DFMA R126, R208.reuse, R126, RZ ;  /* 0x0000007ed07e722b */ /* 0x040fe400000000ff */
[----:B------:R-:W-:Y:S01]  /*4e30*/  DFMA R250, R208, R118, RZ ;  /* 0x00000076d0fa722b */ /* 0x000fe200000000ff */
[----:B------:R-:W-:Y:S01]  /*4e40*/  LDS.64 R118, [R6+0x3f0] ;  /* 0x0003f00006767984 */ /* 0x000fe20000000a00 */
[-C--:B------:R-:W-:Y:S02]  /*4e50*/  DFMA R112, R112, R208.reuse, RZ ;  /* 0x000000d07070722b */ /* 0x080fe400000000ff */
[----:B------:R-:W-:Y:S02]  /*4e60*/  DFMA R160, R160, R208, RZ ;  /* 0x000000d0a0a0722b */ /* 0x000fe400000000ff */
[----:B-1----:R-:W-:-:S02]  /*4e70*/  DFMA R168, R60, R168, R174 ;  /* 0x000000a83ca8722b */ /* 0x002fc400000000ae */
[----:B--2---:R-:W-:Y:S01]  /*4e80*/  DFMA R240, R240, R98, R172 ;  /* 0x00000062f0f0722b */ /* 0x004fe200000000ac */
[----:B------:R-:W1:Y:S05]  /*4e90*/  LDS.128 R172, [R4+0xc80] ;  /* 0x000c800004ac7984 */ /* 0x000e6a0000000c00 */
[----:B------:R-:W-:Y:S02]  /*4ea0*/  DFMA R178, R62, R178, R168 ;  /* 0x000000b23eb2722b */ /* 0x000fe400000000a8 */
[----:B------:R-:W-:Y:S02]  /*4eb0*/  DFMA R168, R92, R238, R240 ;  /* 0x000000ee5ca8722b */ /* 0x000fe400000000f0 */
[C---:B------:R-:W-:Y:S01]  /*4ec0*/  DFMA R238, R208.reuse, R114, RZ ;  /* 0x00000072d0ee722b */ /* 0x040fe200000000ff */
[----:B------:R-:W-:Y:S01]  /*4ed0*/  IMAD.MOV.U32 R115, RZ, RZ, R246 ;  /* 0x000000ffff737224 */ /* 0x000fe200078e00f6 */
[----:B------:R-:W-:-:S02]  /*4ee0*/  DFMA R240, R208, R162, RZ ;  /* 0x000000a2d0f0722b */ /* 0x000fc400000000ff */
[----:B------:R-:W-:Y:S02]  /*4ef0*/  DFMA R162, R156, R208, RZ ;  /* 0x000000d09ca2722b */ /* 0x000fe400000000ff */
[C---:B------:R-:W-:Y:S02]  /*4f00*/  DFMA R246, R208.reuse, R122, RZ ;  /* 0x0000007ad0f6722b */ /* 0x040fe400000000ff */
[----:B------:R-:W-:Y:S02]  /*4f10*/  DFMA R158, R208, R158, RZ ;  /* 0x0000009ed09e722b */ /* 0x000fe400000000ff */
[-C--:B------:R-:W-:Y:S02]  /*4f20*/  DFMA R156, R116, R208.reuse, RZ ;  /* 0x000000d0749c722b */ /* 0x080fe400000000ff */
[-C--:B------:R-:W-:Y:S01]  /*4f30*/  DFMA R248, R120, R208.reuse, RZ ;  /* 0x000000d078f8722b */ /* 0x080fe200000000ff */
[----:B------:R-:W-:Y:S01]  /*4f40*/  LDS.64 R116, [R3+0x10a0] ;  /* 0x0010a00003747984 */ /* 0x000fe20000000a00 */
[----:B------:R-:W-:-:S02]  /*4f50*/  DFMA R128, R128, R208, RZ ;  /* 0x000000d08080722b */ /* 0x000fc400000000ff */
[----:B------:R-:W-:Y:S01]  /*4f60*/  DFMA R122, R208, R130, RZ ;  /* 0x00000082d07a722b */ /* 0x000fe200000000ff */
[----:B------:R-:W2:Y:S01]  /*4f70*/  LDS.64 R120, [R3+0x1030] ;  /* 0x0010300003787984 */ /* 0x000ea20000000a00 */
[----:B------:R-:W-:Y:S02]  /*4f80*/  IMAD.MOV.U32 R130, RZ, RZ, R124 ;  /* 0x000000ffff827224 */ /* 0x000fe400078e007c */
[----:B------:R-:W-:Y:S02]  /*4f90*/  IMAD.MOV.U32 R131, RZ, RZ, R125 ;  /* 0x000000ffff837224 */ /* 0x000fe400078e007d */
[----:B------:R-:W-:Y:S02]  /*4fa0*/  IMAD.MOV.U32 R208, RZ, RZ, R126 ;  /* 0x000000ffffd07224 */ /* 0x000fe400078e007e */
[----:B------:R-:W-:Y:S02]  /*4fb0*/  IMAD.MOV.U32 R209, RZ, RZ, R127 ;  /* 0x000000ffffd17224 */ /* 0x000fe400078e007f */
[----:B------:R-:W2:Y:S01]  /*4fc0*/  LDS.128 R124, [R5+0x50] ;  /* 0x00005000057c7984 */ /* 0x000ea20000000c00 */
[----:B------:R-:W-:-:S02]  /*4fd0*/  DFMA R170, R64, R170, R178 ;  /* 0x000000aa40aa722b */ /* 0x000fc400000000b2 */
[----:B------:R-:W-:Y:S01]  /*4fe0*/  DADD R244, R112, R244 ;  /* 0x0000000070f47229 */ /* 0x000fe200000000f4 */
[----:B------:R-:W-:Y:S01]  /*4ff0*/  IMAD.MOV.U32 R179, RZ, RZ, R115 ;  /* 0x000000ffffb37224 */ /* 0x000fe200078e0073 */
[----:B0-----:R-:W-:Y:S01]  /*5000*/  DFMA R168, R236, R94, R168 ;  /* 0x0000005eeca8722b */ /* 0x001fe200000000a8 */
[----:B------:R-:W0:Y:S07]  /*5010*/  LDS.128 R112, [R4+0xc90] ;  /* 0x000c900004707984 */ /* 0x000e2e0000000c00 */
[----:B------:R-:W-:Y:S01]  /*5020*/  DFMA R190, R88, R190, R168 ;  /* 0x000000be58be722b */ /* 0x000fe200000000a8 */
[----:B------:R-:W-:-:S06]  /*5030*/  CS2R R168, SRZ ;  /* 0x0000000000a87805 */ /* 0x000fcc000001ff00 */
[----:B------:R-:W3:Y:S01]  /*5040*/  @!P2 LDG.E.64.CONSTANT R168, desc[UR76][R22.64+0x20ec0] ;  /* 0x020ec04c16a8a981 */ /* 0x000ee2000c1e9b00 */
[----:B-1----:R-:W-:Y:S02]  /*5050*/  DFMA R172, R28, R172, R242 ;  /* 0x000000ac1cac722b */ /* 0x002fe400000000f2 */
[----:B------:R-:W-:Y:S01]  /*5060*/  DFMA R118, R74, R118, R170 ;  /* 0x000000764a76722b */ /* 0x000fe200000000aa */
[----:B------:R-:W-:Y:S02]  /*5070*/  IMAD.MOV.U32 R170, RZ, RZ, R130 ;  /* 0x000000ffffaa7224 */ /* 0x000fe400078e0082 */
[----:B------:R-:W-:Y:S02]  /*5080*/  IMAD.MOV.U32 R171, RZ, RZ, R131 ;  /* 0x000000ffffab7224 */ /* 0x000fe400078e0083 */
[----:B------:R-:W1:Y:S01]  /*5090*/  LDS.64 R130, [R3+0x1110] ;  /* 0x0011100003827984 */ /* 0x000e620000000a00 */
[----:B------:R-:W-:Y:S02]  /*50a0*/  DFMA R242, R136, R180, R160 ;  /* 0x000000b488f2722b */ /* 0x000fe400000000a0 */
[----:B------:R-:W-:-:S02]  /*50b0*/  DFMA R172, R204, R174, R172 ;  /* 0x000000aeccac722b */ /* 0x000fc400000000ac */
[----:B--2---:R-:W-:Y:S02]  /*50c0*/  DFMA R120, R120, R90, R190 ;  /* 0x0000005a7878722b */ /* 0x004fe400000000be */
[----:B------:R-:W-:Y:S01]  /*50d0*/  DFMA R136, R66, R124, R118 ;  /* 0x0000007c4288722b */ /* 0x000fe20000000076 */
[----:B------:R-:W2:Y:S01]  /*50e0*/  LDS.64 R124, [R3+0x1180] ;  /* 0x00118000037c7984 */ /* 0x000ea20000000a00 */
[----:B------:R-:W-:Y:S01]  /*50f0*/  IMAD.MOV.U32 R174, RZ, RZ, R128 ;  /* 0x000000ffffae7224 */ /* 0x000fe200078e0080 */
[----:B------:R-:W-:Y:S01]  /*5100*/  DFMA R238, R180, R134, R238 ;  /* 0x00000086b4ee722b */ /* 0x000fe200000000ee */
[----:B------:R-:W-:Y:S01]  /*5110*/  IMAD.MOV.U32 R175, RZ, RZ, R129 ;  /* 0x000000ffffaf7224 */ /* 0x000fe200078e0081 */
[----:B0-----:R-:W-:Y:S01]  /*5120*/  DFMA R112, R206, R112, R172 ;  /* 0x00000070ce70722b */ /* 0x001fe200000000ac */
[----:B------:R-:W0:Y:S01]  /*5130*/  LDS.64 R128, [R6+0x460] ;  /* 0x0004600006807984 */ /* 0x000e220000000a00 */
[----:B------:R-:W-:Y:S01]  /*5140*/  IMAD.MOV.U32 R172, RZ, RZ, R122 ;  /* 0x000000ffffac7224 */ /* 0x000fe200078e007a */
[----:B------:R-:W-:Y:S01]  /*5150*/  DFMA R160, R100, R116, R120 ;  /* 0x0000007464a0722b */ /* 0x000fe20000000078 */
[----:B------:R-:W-:Y:S01]  /*5160*/  IMAD.MOV.U32 R173, RZ, RZ, R123 ;  /* 0x000000ffffad7224 */ /* 0x000fe200078e007b */
[----:B------:R-:W4:Y:S04]  /*5170*/  LDS.64 R134, [R3+0x11f0] ;  /* 0x0011f00003867984 */ /* 0x000f280000000a00 */
[----:B------:R-:W4:Y:S04]  /*5180*/  LDS.128 R120, [R4+0xca0] ;  /* 0x000ca00004787984 */ /* 0x000f280000000c00 */
[----:B------:R-:W4:Y:S01]  /*5190*/  LDS.128 R116, [R179+0x62e0] ;  /* 0x0062e000b3747984 */ /* 0x000f220000000c00 */
[----:B------:R-:W-:-:S02]  /*51a0*/  DFMA R240, R180, R138, R240 ;  /* 0x0000008ab4f0722b */ /* 0x000fc400000000f0 */
[----:B------:R-:W-:Y:S01]  /*51b0*/  DFMA R138, R232, R114, R112 ;  /* 0x00000072e88a722b */ /* 0x000fe20000000070 */
[----:B------:R-:W3:Y:S01]  /*51c0*/  LDS.128 R112, [R179+0x62f0] ;  /* 0x0062f000b3707984 */ /* 0x000ee20000000c00 */
[----:B-1----:R-:W-:-:S08]  /*51d0*/  DFMA R130, R130, R102, R160 ;  /* 0x000000668282722b */ /* 0x002fd000000000a0 */
[----:B--2---:R-:W-:Y:S02]  /*51e0*/  DFMA R130, R108, R124, R130 ;  /* 0x0000007c6c82722b */ /* 0x004fe40000000082 */
[----:B0-----:R-:W-:-:S06]  /*51f0*/  DFMA R128, R76, R128, R136 ;  /* 0x000000804c80722b */ /* 0x001fcc0000000088 */
[----:B----4-:R-:W-:Y:S02]  /*5200*/  DFMA R134, R134, R110, R130 ;  /* 0x0000006e8686722b */ /* 0x010fe40000000082 */
[----:B------:R-:W0:Y:S01]  /*5210*/  LDS.64 R130, [R6+0x4d0] ;  /* 0x0004d00006827984 */ /* 0x000e220000000a00 */
[----:B------:R-:W-:Y:S02]  /*5220*/  DFMA R120, R230, R120, R138 ;  /* 0x00000078e678722b */ /* 0x000fe4000000008a */
[----:B------:R-:W-:Y:S02]  /*5230*/  DFMA R124, R30, R116, RZ ;  /* 0x000000741e7c722b */ /* 0x000fe400000000ff */
[----:B------:R-:W-:-:S04]  /*5240*/  DFMA R128, R68, R126, R128 ;  /* 0x0000007e4480722b */ /* 0x000fc80000000080 */
[----:B------:R-:W-:Y:S02]  /*5250*/  DFMA R160, R228, R122, R120 ;  /* 0x0000007ae4a0722b */ /* 0x000fe40000000078 */
[----:B------:R-:W-:Y:S01]  /*5260*/  DMUL R126, R134, R188 ;  /* 0x000000bc867e7228 */ /* 0x000fe20000000000 */
[----:B------:R-:W1:Y:S01]  /*5270*/  LDS.128 R120, [R179+0x6300] ;  /* 0x00630000b3787984 */ /* 0x000e620000000c00 */
[----:B------:R-:W-:Y:S02]  /*5280*/  DFMA R124, R16, R118, R124 ;  /* 0x00000076107c722b */ /* 0x000fe4000000007c */
[----:B---3--:R-:W-:-:S04]  /*5290*/  DMUL R212, R134, R212 ;  /* 0x000000d486d47228 */ /* 0x008fc80000000000 */
[----:B------:R-:W-:Y:S02]  /*52a0*/  DFMA R210, R160, R210, R126 ;  /* 0x000000d2a0d2722b */ /* 0x000fe4000000007e */
[----:B------:R-:W-:Y:S02]  /*52b0*/  DMUL R126, R134, R184 ;  /* 0x000000b8867e7228 */ /* 0x000fe40000000000 */
[----:B------:R-:W-:Y:S02]  /*52c0*/  DFMA R124, R12, R112, R124 ;  /* 0x000000700c7c722b */ /* 0x000fe4000000007c */
[----:B------:R-:W-:Y:S01]  /*52d0*/  DFMA R190, R140, R180, R162 ;  /* 0x000000b48cbe722b */ /* 0x000fe200000000a2 */
[----:B------:R-:W-:Y:S01]  /*52e0*/  IMAD.MOV.U32 R162, RZ, RZ, R208 ;  /* 0x000000ffffa27224 */ /* 0x000fe200078e00d0 */
[----:B------:R-:W-:Y:S01]  /*52f0*/  DFMA R236, R180, R142, R158 ;  /* 0x0000008eb4ec722b */ /* 0x000fe2000000009e */
[----:B------:R-:W-:Y:S01]  /*5300*/  IMAD.MOV.U32 R163, RZ, RZ, R209 ;  /* 0x000000ffffa37224 */ /* 0x000fe200078e00d1 */
[----:B------:R-:W-:-:S02]  /*5310*/  DFMA R208, R164, R180, R156 ;  /* 0x000000b4a4d0722b */ /* 0x000fc4000000009c */
[C---:B------:R-:W-:Y:S01]  /*5320*/  DFMA R134, R160.reuse, R188, R212 ;  /* 0x000000bca086722b */ /* 0x040fe200000000d4 */
[----:B------:R-:W2:Y:S01]  /*5330*/  LDS.128 R156, [R5+0x60] ;  /* 0x00006000059c7984 */ /* 0x000ea20000000c00 */
[----:B------:R-:W-:Y:S02]  /*5340*/  DFMA R160, R160, R186, R126 ;  /* 0x000000baa0a0722b */ /* 0x000fe4000000007e */
[----:B------:R-:W-:Y:S01]  /*5350*/  DFMA R136, R18, R114, R124 ;  /* 0x000000721288722b */ /* 0x000fe2000000007c */
[----:B------:R-:W-:Y:S04]  /*5360*/  LDS.64 R188, [R6+0x540] ;  /* 0x0005400006bc7984 */ /* 0x000fe80000000a00 */
[----:B------:R-:W3:Y:S01]  /*5370*/  LDS.128 R124, [R179+0x6310] ;  /* 0x00631000b37c7984 */ /* 0x000ee20000000c00 */
[----:B0-----:R-:W-:-:S03]  /*5380*/  DFMA R140, R78, R130, R128 ;  /* 0x000000824e8c722b */ /* 0x001fc60000000080 */
[----:B------:R-:W0:Y:S01]  /*5390*/  LDS.128 R128, [R179+0x6320] ;  /* 0x00632000b3807984 */ /* 0x000e220000000c00 */
[----:B-1----:R-:W-:-:S08]  /*53a0*/  DFMA R136, R52, R120, R136 ;  /* 0x000000783488722b */ /* 0x002fd00000000088 */
[----:B------:R-:W-:Y:S02]  /*53b0*/  DFMA R136, R32, R122, R136 ;  /* 0x0000007a2088722b */ /* 0x000fe40000000088 */
[----:B--2---:R-:W-:-:S06]  /*53c0*/  DFMA R140, R70, R156, R140 ;  /* 0x0000009c468c722b */ /* 0x004fcc000000008c */
[----:B---3--:R-:W-:Y:S02]  /*53d0*/  DFMA R156, R10, R124, R136 ;  /* 0x0000007c0a9c722b */ /* 0x008fe40000000088 */
[----:B------:R-:W1:Y:S01]  /*53e0*/  LDS.128 R136, [R179+0x6330] ;  /* 0x00633000b3887984 */ /* 0x000e620000000c00 */
[----:B------:R-:W-:-:S03]  /*53f0*/  DFMA R188, R80, R188, R140 ;  /* 0x000000bc50bc722b */ /* 0x000fc6000000008c */
[----:B------:R-:W2:Y:S02]  /*5400*/  LDS.128 R140, [R179+0x6340] ;  /* 0x00634000b38c7984 */ /* 0x000ea40000000c00 */
[----:B------:R-:W-:-:S08]  /*5410*/  DFMA R156, R56, R126, R156 ;  /* 0x0000007e389c722b */ /* 0x000fd0000000009c */
[----:B0-----:R-:W-:-:S08]  /*5420*/  DFMA R156, R8, R128, R156 ;  /* 0x00000080089c722b */ /* 0x001fd0000000009c */
[----:B------:R-:W-:-:S08]  /*5430*/  DFMA R156, R26, R130, R156 ;  /* 0x000000821a9c722b */ /* 0x000fd0000000009c */
[----:B-1----:R-:W-:-:S08]  /*5440*/  DFMA R156, R14, R136, R156 ;  /* 0x000000880e9c722b */ /* 0x002fd0000000009c */
[----:B------:R-:W-:-:S08]  /*5450*/  DFMA R156, R58, R138, R156 ;  /* 0x0000008a3a9c722b */ /* 0x000fd0000000009c */
[----:B--2---:R-:W-:-:S08]  /*5460*/  DFMA R156, R54, R140, R156 ;  /* 0x0000008c369c722b */ /* 0x004fd0000000009c */
[----:B------:R-:W-:Y:S01]  /*5470*/  DFMA R156, R50, R142, R156 ;  /* 0x0000008e329c722b */ /* 0x000fe2000000009c */
[----:B------:R-:W-:Y:S02]  /*5480*/  IMAD.MOV.U32 R212, RZ, RZ, R172 ;  /* 0x000000ffffd47224 */ /* 0x000fe400078e00ac */
[----:B------:R-:W-:-:S05]  /*5490*/  IMAD.MOV.U32 R213, RZ, RZ, R173 ;  /* 0x000000ffffd57224 */ /* 0x000fca00078e00ad */
[----:B------:R-:W-:Y:S01]  /*54a0*/  DFMA R186, R156, R186, R210 ;  /* 0x000000ba9cba722b */ /* 0x000fe200000000d2 */
[----:B------:R-:W0:Y:S01]  /*54b0*/  LDS.64 R210, [R6+0x5b0] ;  /* 0x0005b00006d27984 */ /* 0x000e220000000a00 */
[----:B------:R-:W-:Y:S01]  /*54c0*/  IMAD.MOV.U32 R172, RZ, RZ, R170 ;  /* 0x000000ffffac7224 */ /* 0x000fe200078e00aa */
[----:B------:R-:W-:Y:S01]  /*54d0*/  BAR.SYNC.DEFER_BLOCKING 0x0 ;  /* 0x0000000000007b1d */ /* 0x000fe20000010000 */
[----:B------:R-:W-:-:S05]  /*54e0*/  IMAD.MOV.U32 R173, RZ, RZ, R171 ;  /* 0x000000ffffad7224 */ /* 0x000fca00078e00ab */
[----:B------:R-:W-:Y:S02]  /*54f0*/  DFMA R170, R180, R166, R250 ;  /* 0x000000a6b4aa722b */ /* 0x000fe400000000fa */
[C---:B------:R-:W-:Y:S01]  /*5500*/  DFMA R176, R156.reuse, R176, R160 ;  /* 0x000000b09cb0722b */ /* 0x040fe200000000a0 */
[----:B------:R-:W-:Y:S01]  /*5510*/  IMAD.MOV.U32 R166, RZ, RZ, R162 ;  /* 0x000000ffffa67224 */ /* 0x000fe200078e00a2 */
[----:B------:R-:W-:Y:S01]  /*5520*/  CS2R R160, SRZ ;  /* 0x0000000000a07805 */ /* 0x000fe2000001ff00 */
[----:B------:R-:W-:Y:S01]  /*5530*/  IMAD.MOV.U32 R167, RZ, RZ, R163 ;  /* 0x000000ffffa77224 */ /* 0x000fe200078e00a3 */
[----:B------:R-:W-:Y:S02]  /*5540*/  CS2R R162, SRZ ;  /* 0x0000000000a27805 */ /* 0x000fe4000001ff00 */
[----:B------:R-:W-:Y:S02]  /*5550*/  CS2R R164, SRZ ;  /* 0x0000000000a47805 */ /* 0x000fe4000001ff00 */
[----:B------:R-:W2:Y:S04]  /*5560*/  @!P2 LDG.E.64.CONSTANT R160, desc[UR76][R22.64+0x6820] ;  /* 0x0068204c16a0a981 */ /* 0x000ea8000c1e9b00 */
[----:B------:R-:W3:Y:S01]  /*5570*/  @!P2 LDG.E.64.CONSTANT R162, desc[UR76][R22.64+0x113a0] ;  /* 0x0113a04c16a2a981 */ /* 0x000ee2000c1e9b00 */
[----:B------:R-:W-:-:S03]  /*5580*/  DFMA R134, R156, R184, R134 ;  /* 0x000000b89c86722b */ /* 0x000fc60000000086 */
[----:B------:R-:W4:Y:S04]  /*5590*/  @!P2 LDG.E.64.CONSTANT R164, desc[UR76][R22.64+0x1260] ;  /* 0x0012604c16a4a981 */ /* 0x000f28000c1e9b00 */
[----:B------:R-:W-:Y:S04]  /*55a0*/  STS.64 [R7], R186 ;  /* 0x000000ba07007388 */ /* 0x000fe80000000a00 */
[----:B------:R-:W-:Y:S01]  /*55b0*/  STS.64 [R252], R134 ;  /* 0x00000086fc007388 */ /* 0x000fe20000000a00 */
[----:B------:R-:W-:Y:S01]  /*55c0*/  BAR.SYNC.DEFER_BLOCKING 0x0 ;  /* 0x0000000000007b1d */ /* 0x000fe20000010000 */
[----:B------:R-:W-:-:S05]  /*55d0*/  CS2R R156, SRZ ;  /* 0x00000000009c7805 */ /* 0x000fca000001ff00 */
[----:B------:R-:W-:Y:S01]  /*55e0*/  DFMA R188, R72, R158, R188 ;  /* 0x0000009e48bc722b */ /* 0x000fe200000000bc */
[----:B------:R-:W-:Y:S01]  /*55f0*/  CS2R R158, SRZ ;  /* 0x00000000009e7805 */ /* 0x000fe2000001ff00 */
[----:B------:R-:W4:Y:S05]  /*5600*/  @!P2 LDG.E.64.CONSTANT R156, desc[UR76][R22.64+0xbde0] ;  /* 0x00bde04c169ca981 */ /* 0x000f2a000c1e9b00 */
[----:B------:R-:W4:Y:S01]  /*5610*/  @!P2 LDG.E.64.CONSTANT R158, desc[UR76][R22.64+0x16960] ;  /* 0x0169604c169ea981 */ /* 0x000f22000c1e9b00 */
[----:B------:R-:W-:Y:S01]  /*5620*/  IMAD.MOV.U32 R251, RZ, RZ, R179 ;  /* 0x000000fffffb7224 */ /* 0x000fe200078e00b3 */
[----:B------:R-:W-:Y:S02]  /*5630*/  DFMA R178, R144, R180, R248 ;  /* 0x000000b490b2722b */ /* 0x000fe400000000f8 */
[----:B------:R-:W-:Y:S01]  /*5640*/  DFMA R184, R180, R146, R246 ;  /* 0x00000092b4b8722b */ /* 0x000fe200000000f6 */
[----:B------:R-:W1:Y:S04]  /*5650*/  LDS.128 R144, [R5] ;  /* 0x0000000005907984 */ /* 0x000e680000000c00 */
[----:B------:R-:W1:Y:S01]  /*5660*/  LDS.64 R186, [R6] ;  /* 0x0000000006ba7984 */ /* 0x000e620000000a00 */
[----:B------:R-:W-:-:S03]  /*5670*/  DFMA R244, R132, R180, R244 ;  /* 0x000000b484f4722b */ /* 0x000fc600000000f4 */
[----:B------:R-:W1:Y:S01]  /*5680*/  LDS.128 R132, [R4+0x1260] ;  /* 0x0012600004847984 */ /* 0x000e620000000c00 */
[----:B------:R-:W-:-:S04]  /*5690*/  DMUL R168, R168, UR6 ;  /* 0x00000006a8a87c28 */ /* 0x000fc80008000000 */
[----:B------:R-:W-:Y:S01]  /*56a0*/  DFMA R244, R116, R176, R244 ;  /* 0x000000b074f4722b */ /* 0x000fe200000000f4 */
[----:B------:R-:W1:Y:S01]  /*56b0*/  LDS.64 R116, [R6+0x70] ;  /* 0x0000700006747984 */ /* 0x000e620000000a00 */
[----:B0-----:R-:W-:Y:S02]  /*56c0*/  DFMA R188, R82, R210, R188 ;  /* 0x000000d252bc722b */ /* 0x001fe400000000bc */
[----:B------:R-:W-:Y:S02]  /*56d0*/  DFMA R172, R148, R180, R172 ;  /* 0x000000b494ac722b */ /* 0x000fe400000000ac */
[----:B------:R-:W-:Y:S02]  /*56e0*/  DFMA R166, R180, R150, R166 ;  /* 0x00000096b4a6722b */ /* 0x000fe400000000a6 */
[----:B------:R-:W-:Y:S01]  /*56f0*/  DFMA R242, R112, R176, R242 ;  /* 0x000000b070f2722b */ /* 0x000fe200000000f2 */
[----:B------:R-:W0:Y:S01]  /*5700*/  LDS.128 R148, [R5+0x10] ;  /* 0x0000100005947984 */ /* 0x000e220000000c00 */
[----:B------:R-:W-:-:S03]  /*5710*/  DFMA R210, R176, R114, R240 ;  /* 0x00000072b0d2722b */ /* 0x000fc600000000f0 */
[----:B------:R-:W0:Y:S01]  /*5720*/  LDS.128 R112, [R4+0x1270] ;  /* 0x0012700004707984 */ /* 0x000e220000000c00 */
[----:B-1----:R-:W-:-:S08]  /*5730*/  DMUL R144, R226, R144 ;  /* 0x00000090e2907228 */ /* 0x002fd00000000000 */
[----:B------:R-:W-:Y:S02]  /*5740*/  DFMA R144, R12, R168, R144 ;  /* 0x000000a80c90722b */ /* 0x000fe40000000090 */
[----:B------:R-:W-:Y:S01]  /*5750*/  DFMA R174, R152, R180, R174 ;  /* 0x000000b498ae722b */ /* 0x000fe200000000ae */
[----:B------:R-:W-:-:S05]  /*5760*/  CS2R R152, SRZ ;  /* 0x0000000000987805 */ /* 0x000fca000001ff00 */
[----:B------:R-:W-:Y:S02]  /*5770*/  DFMA R186, R224, R186, R144 ;  /* 0x000000bae0ba722b */ /* 0x000fe40000000090 */
[----:B------:R-:W1:Y:S04]  /*5780*/  LDS.64 R144, [R6+0xe0] ;  /* 0x0000e00006907984 */ /* 0x000e680000000a00 */
[----:B------:R-:W4:Y:S01]  /*5790*/  @!P2 LDG.E.64.CONSTANT R152, desc[UR76][R22.64+0x214e0] ;  /* 0x0214e04c1698a981 */ /* 0x000f22000c1e9b00 */
[----:B------:R-:W-:Y:S02]  /*57a0*/  DFMA R180, R180, R154, R212 ;  /* 0x0000009ab4b4722b */ /* 0x000fe400000000d4 */
[----:B------:R-:W-:Y:S02]  /*57b0*/  DFMA R190, R120, R176, R190 ;  /* 0x000000b078be722b */ /* 0x000fe400000000be */
[----:B------:R-:W-:-:S02]  /*57c0*/  DFMA R212, R176, R122, R236 ;  /* 0x0000007ab0d4722b */ /* 0x000fc400000000ec */
[----:B------:R-:W-:Y:S01]  /*57d0*/  DFMA R146, R222, R146, R186 ;  /* 0x00000092de92722b */ /* 0x000fe200000000ba */
[----:B------:R-:W1:Y:S01]  /*57e0*/  LDS.128 R120, [R4+0x1280] ;  /* 0x0012800004787984 */ /* 0x000e620000000c00 */
[----:B------:R-:W-:-:S06]  /*57f0*/  DFMA R132, R182, R132, RZ ;  /* 0x00000084b684722b */ /* 0x000fcc00000000ff */
[----:B------:R-:W-:Y:S02]  /*5800*/  DFMA R146, R220, R116, R146 ;  /* 0x00000074dc92722b */ /* 0x000fe40000000092 */
[----:B------:R-:W-:Y:S01]  /*5810*/  DFMA R134, R20, R134, R132 ;  /* 0x000000861486722b */ /* 0x000fe20000000084 */
[----:B------:R-:W1:Y:S04]  /*5820*/  LDS.64 R116, [R6+0x150] ;  /* 0x0001500006747984 */ /* 0x000e680000000a00 */
[----:B------:R-:W1:Y:S01]  /*5830*/  LDS.64 R132, [R3+0x1260] ;  /* 0x0012600003847984 */ /* 0x000e620000000a00 */
[----:B------:R-:W-:Y:S02]  /*5840*/  DFMA R248, R176, R126, R170 ;  /* 0x0000007eb0f8722b */ /* 0x000fe400000000aa */
[----:B------:R-:W-:-:S02]  /*5850*/  DFMA R186, R128, R176, R178 ;  /* 0x000000b080ba722b */ /* 0x000fc400000000b2 */
[----:B------:R-:W-:Y:S01]  /*5860*/  DFMA R170, R176, R130, R184 ;  /* 0x00000082b0aa722b */ /* 0x000fe200000000b8 */
[----:B------:R-:W-:Y:S01]  /*5870*/  LDS.64 R178, [R6+0x3f0] ;  /* 0x0003f00006b27984 */ /* 0x000fe20000000a00 */
[----:B------:R-:W-:Y:S02]  /*5880*/  DFMA R236, R124, R176, R208 ;  /* 0x000000b07cec722b */ /* 0x000fe400000000d0 */
[----:B0-----:R-:W-:Y:S01]  /*5890*/  DFMA R146, R218, R148, R146 ;  /* 0x00000094da92722b */ /* 0x001fe20000000092 */
[----:B------:R-:W0:Y:S01]  /*58a0*/  LDS.128 R128, [R4+0x1290] ;  /* 0x0012900004807984 */ /* 0x000e220000000c00 */
[----:B------:R-:W-:-:S03]  /*58b0*/  DFMA R134, R196, R112, R134 ;  /* 0x00000070c486722b */ /* 0x000fc60000000086 */
[----:B------:R-:W0:Y:S04]  /*58c0*/  LDS.128 R124, [R5+0x20] ;  /* 0x00002000057c7984 */ /* 0x000e280000000c00 */
[----:B------:R-:W0:Y:S01]  /*58d0*/  LDS.64 R148, [R3+0x12d0] ;  /* 0x0012d00003947984 */ /* 0x000e220000000a00 */
[----:B-1----:R-:W-:Y:S02]  /*58e0*/  DFMA R144, R216, R144, R146 ;  /* 0x00000090d890722b */ /* 0x002fe40000000092 */
[----:B------:R-:W-:Y:S01]  /*58f0*/  DFMA R134, R194, R114, R134 ;  /* 0x00000072c286722b */ /* 0x000fe20000000086 */
[----:B------:R-:W1:Y:S04]  /*5900*/  LDS.64 R112, [R6+0x1c0] ;  /* 0x0001c00006707984 */ /* 0x000e680000000a00 */
[----:B------:R-:W1:Y:S01]  /*5910*/  LDS.64 R114, [R3+0x1340] ;  /* 0x0013400003727984 */ /* 0x000e620000000a00 */
[----:B------:R-:W-:Y:S01]  /*5920*/  IMAD.MOV.U32 R209, RZ, RZ, R251 ;  /* 0x000000ffffd17224 */ /* 0x000fe200078e00fb */
[----:B------:R-:W-:-:S02]  /*5930*/  DFMA R250, R136, R176, R172 ;  /* 0x000000b088fa722b */ /* 0x000fc400000000ac */
[----:B------:R-:W-:Y:S01]  /*5940*/  DFMA R150, R214, R150, R144 ;  /* 0x00000096d696722b */ /* 0x000fe20000000090 */
[----:B------:R-:W1:Y:S04]  /*5950*/  LDS.64 R136, [R3+0x13b0] ;  /* 0x0013b00003887984 */ /* 0x000e680000000a00 */
[----:B------:R-:W1:Y:S01]  /*5960*/  LDS.128 R144, [R4+0x12a0] ;  /* 0x0012a00004907984 */ /* 0x000e620000000c00 */
[----:B------:R-:W-:-:S03]  /*5970*/  DFMA R134, R198, R120, R134 ;  /* 0x00000078c686722b */ /* 0x000fc60000000086 */
[----:B------:R-:W1:Y:S01]  /*5980*/  LDS.64 R120, [R3+0x1420] ;  /* 0x0014200003787984 */ /* 0x000e620000000a00 */
[----:B------:R-:W-:Y:S02]  /*5990*/  DFMA R246, R176, R138, R166 ;  /* 0x0000008ab0f6722b */ /* 0x000fe400000000a6 */
[----:B------:R-:W-:Y:S01]  /*59a0*/  DFMA R184, R140, R176, R174 ;  /* 0x000000b08cb8722b */ /* 0x000fe200000000ae */
[----:B------:R-:W-:Y:S01]  /*59b0*/  LDS.64 R166, [R3+0x16c0] ;  /* 0x0016c00003a67984 */ /* 0x000fe20000000a00 */
[----:B------:R-:W-:Y:S02]  /*59c0*/  DFMA R150, R48, R116, R150 ;  /* 0x000000743096722b */ /* 0x000fe40000000096 */
[----:B------:R-:W-:Y:S01]  /*59d0*/  DFMA R138, R192, R122, R134 ;  /* 0x0000007ac08a722b */ /* 0x000fe20000000086 */
[----:B------:R-:W1:Y:S01]  /*59e0*/  LDS.64 R116, [R6+0x230] ;  /* 0x0002300006747984 */ /* 0x000e620000000a00 */
[----:B------:R-:W-:-:S03]  /*59f0*/  DFMA R140, R84, R132, RZ ;  /* 0x00000084548c722b */ /* 0x000fc600000000ff */
[----:B------:R-:W1:Y:S04]  /*5a00*/  LDS.64 R122, [R3+0x1490] ;  /* 0x00149000037a7984 */ /* 0x000e680000000a00 */
[----:B------:R-:W1:Y:S01]  /*5a10*/  LDS.128 R132, [R209+0x6350] ;  /* 0x00635000d1847984 */ /* 0x000e620000000c00 */
[----:B0-----:R-:W-:Y:S02]  /*5a20*/  DFMA R138, R200, R128, R138 ;  /* 0x00000080c88a722b */ /* 0x001fe4000000008a */
[----:B------:R-:W-:Y:S01]  /*5a30*/  DADD R154, R238, R188 ;  /* 0x00000000ee9a7229 */ /* 0x000fe200000000bc */
[----:B------:R-:W0:Y:S01]  /*5a40*/  LDS.64 R128, [R3+0x1500] ;  /* 0x0015000003807984 */ /* 0x000e220000000a00 */
[----:B------:R-:W-:Y:S02]  /*5a50*/  DFMA R124, R34, R124, R150 ;  /* 0x0000007c227c722b */ /* 0x000fe40000000096 */
[----:B------:R-:W-:Y:S01]  /*5a60*/  DFMA R148, R148, R86, R140 ;  /* 0x000000569494722b */ /* 0x000fe2000000008c */
[----:B------:R-:W-:Y:S01]  /*5a70*/  LDS.64 R172, [R3+0x1810] ;  /* 0x0018100003ac7984 */ /* 0x000fe20000000a00 */
[----:B------:R-:W-:-:S03]  /*5a80*/  DFMA R188, R176, R142, R180 ;  /* 0x0000008eb0bc722b */ /* 0x000fc600000000b4 */
[----:B------:R-:W0:Y:S01]  /*5a90*/  LDS.128 R140, [R5+0x30] ;  /* 0x00003000058c7984 */ /* 0x000e220000000c00 */
[----:B-1----:R-:W-:Y:S02]  /*5aa0*/  DFMA R124, R46, R112, R124 ;  /* 0x000000702e7c722b */ /* 0x002fe4000000007c */
[----:B------:R-:W-:Y:S02]  /*5ab0*/  DFMA R150, R104, R114, R148 ;  /* 0x000000726896722b */ /* 0x000fe40000000094 */
[----:B------:R-:W-:Y:S01]  /*5ac0*/  DFMA R138, R202, R130, R138 ;  /* 0x00000082ca8a722b */ /* 0x000fe2000000008a */
[----:B------:R-:W1:Y:S04]  /*5ad0*/  LDS.128 R112, [R209+0x6360] ;  /* 0x00636000d1707984 */ /* 0x000e680000000c00 */
[----:B------:R-:W1:Y:S01]  /*5ae0*/  LDS.64 R148, [R3+0x1570] ;  /* 0x0015700003947984 */ /* 0x000e620000000a00 */
[----:B------:R-:W-:-:S02]  /*5af0*/  DFMA R136, R136, R106, R150 ;  /* 0x0000006a8888722b */ /* 0x000fc40000000096 */
[----:B------:R-:W-:Y:S01]  /*5b00*/  DFMA R138, R28, R144, R138 ;  /* 0x000000901c8a722b */ /* 0x000fe2000000008a */
[----:B------:R-:W1:Y:S01]  /*5b10*/  LDS.64 R130, [R3+0x15e0] ;  /* 0x0015e00003827984 */ /* 0x000e620000000a00 */
[----:B------:R-:W-:Y:S02]  /*5b20*/  DFMA R238, R176, R118, R154 ;  /* 0x00000076b0ee722b */ /* 0x000fe4000000009a */
[----:B------:R-:W-:Y:S01]  /*5b30*/  DFMA R118, R44, R126, R124 ;  /* 0x0000007e2c76722b */ /* 0x000fe2000000007c */
[----:B------:R-:W-:Y:S01]  /*5b40*/  LDS.64 R144, [R3+0x1650] ;  /* 0x0016500003907984 */ /* 0x000fe20000000a00 */
[----:B------:R-:W-:Y:S02]  /*5b50*/  DFMA R120, R96, R120, R136 ;  /* 0x000000786078722b */ /* 0x000fe40000000088 */
[----:B------:R-:W-:Y:S01]  /*5b60*/  DFMA R146, R204, R146, R138 ;  /* 0x00000092cc92722b */ /* 0x000fe2000000008a */
[----:B------:R-:W1:Y:S04]  /*5b70*/  LDS.128 R124, [R4+0x12b0] ;  /* 0x0012b000047c7984 */ /* 0x000e680000000c00 */
[----:B------:R-:W1:Y:S01]  /*5b80*/  LDS.128 R136, [R209+0x6370] ;  /* 0x00637000d1887984 */ /* 0x000e620000000c00 */
[----:B------:R-:W-:-:S02]  /*5b90*/  DFMA R118, R42, R116, R118 ;  /* 0x000000742a76722b */ /* 0x000fc40000000076 */
[----:B------:R-:W-:Y:S01]  /*5ba0*/  DFMA R120, R122, R98, R120 ;  /* 0x000000627a78722b */ /* 0x000fe20000000078 */
[----:B------:R-:W1:Y:S01]  /*5bb0*/  LDS.64 R150, [R6+0x2a0] ;  /* 0x0002a00006967984 */ /* 0x000e620000000a00 */
[----:B------:R-:W-:-:S03]  /*5bc0*/  DFMA R116, R30, R132, RZ ;  /* 0x000000841e74722b */ /* 0x000fc600000000ff */
[----:B------:R-:W-:Y:S03]  /*5bd0*/  LDS.64 R176, [R3+0x1730] ;  /* 0x0017300003b07984 */ /* 0x000fe60000000a00 */
[----:B0-----:R-:W-:Y:S01]  /*5be0*/  DFMA R128, R92, R128, R120 ;  /* 0x000000805c80722b */ /* 0x001fe20000000078 */
[----:B------:R-:W-:Y:S01]  /*5bf0*/  LDS.64 R154, [R6+0x310] ;  /* 0x00031000069a7984 */ /* 0x000fe20000000a00 */
[----:B------:R-:W-:Y:S02]  /*5c00*/  DFMA R120, R16, R134, R116 ;  /* 0x000000861078722b */ /* 0x000fe40000000074 */
[----:B------:R-:W-:Y:S01]  /*5c10*/  DFMA R140, R24, R140, R118 ;  /* 0x0000008c188c722b */ /* 0x000fe20000000076 */
[----:B------:R-:W0:Y:S05]  /*5c20*/  LDS.128 R116, [R209+0x6380] ;  /* 0x00638000d1747984 */ /* 0x000e2a0000000c00 */
[----:B-1----:R-:W-:-:S02]  /*5c30*/  DFMA R120, R12, R112, R120 ;  /* 0x000000700c78722b */ /* 0x002fc40000000078 */
[----:B------:R-:W-:Y:S01]  /*5c40*/  DFMA R128, R148, R94, R128 ;  /* 0x0000005e9480722b */ /* 0x000fe20000000080 */
[----:B------:R-:W-:Y:S05]  /*5c50*/  LDS.64 R148, [R6+0x380] ;  /* 0x0003800006947984 */ /* 0x000fea0000000a00 */
[----:B------:R-:W-:Y:S02]  /*5c60*/  DFMA R174, R18, R114, R120 ;  /* 0x0000007212ae722b */ /* 0x000fe40000000078 */
[----:B------:R-:W1:Y:S01]  /*5c70*/  LDS.128 R120, [R209+0x6390] ;  /* 0x00639000d1787984 */ /* 0x000e620000000c00 */
[----:B------:R-:W-:Y:S02]  /*5c80*/  DFMA R130, R88, R130, R128 ;  /* 0x000000825882722b */ /* 0x000fe40000000080 */
[----:B------:R-:W-:-:S03]  /*5c90*/  DFMA R124, R206, R124, R146 ;  /* 0x0000007cce7c722b */ /* 0x000fc60000000092 */
[----:B------:R-:W-:-:S03]  /*5ca0*/  DFMA R174, R52, R136, R174 ;  /* 0x0000008834ae722b */ /* 0x000fc600000000ae */
[----:B------:R-:W-:Y:S02]  /*5cb0*/  DFMA R130, R144, R90, R130 ;  /* 0x0000005a9082722b */ /* 0x000fe40000000082 */
[----:B------:R-:W-:Y:S01]  /*5cc0*/  DFMA R128, R40, R150, R140 ;  /* 0x000000962880722b */ /* 0x000fe2000000008c */
[----:B------:R-:W-:Y:S01]  /*5cd0*/  LDS.128 R144, [R4+0x12c0] ;  /* 0x0012c00004907984 */ /* 0x000fe20000000c00 */
[----:B------:R-:W-:Y:S02]  /*5ce0*/  DFMA R168, R232, R126, R124 ;  /* 0x0000007ee8a8722b */ /* 0x000fe4000000007c */
[----:B------:R-:W-:Y:S01]  /*5cf0*/  DFMA R174, R32, R138, R174 ;  /* 0x0000008a20ae722b */ /* 0x000fe200000000ae */
[----:B------:R-:W2:Y:S04]  /*5d00*/  LDS.64 R150, [R3+0x17a0] ;  /* 0x0017a00003967984 */ /* 0x000ea80000000a00 */
[----:B------:R-:W3:Y:S01]  /*5d10*/  LDS.128 R124, [R209+0x63a0] ;  /* 0x0063a000d17c7984 */ /* 0x000ee20000000c00 */
[----:B------:R-:W-:-:S02]  /*5d20*/  DFMA R130, R100, R166, R130 ;  /* 0x000000a66482722b */ /* 0x000fc40000000082 */
[----:B------:R-:W-:Y:S01]  /*5d30*/  DFMA R166, R38, R142, R128 ;  /* 0x0000008e26a6722b */ /* 0x000fe20000000080 */
[----:B------:R-:W3:Y:S01]  /*5d40*/  LDS.128 R140, [R5+0x40] ;  /* 0x00004000058c7984 */ /* 0x000ee20000000c00 */
[----:B0-----:R-:W-:-:S04]  /*5d50*/  DFMA R174, R10, R116, R174 ;  /* 0x000000740aae722b */ /* 0x001fc800000000ae */
[----:B------:R-:W-:Y:S02]  /*5d60*/  DFMA R176, R176, R102, R130 ;  /* 0x00000066b0b0722b */ /* 0x000fe40000000082 */
[----:B------:R-:W0:Y:S02]  /*5d70*/  LDS.128 R128, [R209+0x63b0] ;  /* 0x0063b000d1807984 */ /* 0x000e240000000c00 */
[----:B------:R-:W-:-:S08]  /*5d80*/  DFMA R174, R56, R118, R174 ;  /* 0x0000007638ae722b */ /* 0x000fd000000000ae */
[----:B-1----:R-:W-:-:S08]  /*5d90*/  DFMA R174, R8, R120, R174 ;  /* 0x0000007808ae722b */ /* 0x002fd000000000ae */
[----:B------:R-:W-:Y:S02]  /*5da0*/  DFMA R174, R26, R122, R174 ;  /* 0x0000007a1aae722b */ /* 0x000fe400000000ae */
[----:B------:R-:W-:Y:S02]  /*5db0*/  DFMA R154, R36, R154, R166 ;  /* 0x0000009a249a722b */ /* 0x000fe400000000a6 */
[----:B--2---:R-:W-:-:S04]  /*5dc0*/  DFMA R150, R108, R150, R176 ;  /* 0x000000966c96722b */ /* 0x004fc800000000b0 */
[----:B---3--:R-:W-:Y:S01]  /*5dd0*/  DFMA R174, R14, R124, R174 ;  /* 0x0000007c0eae722b */ /* 0x008fe200000000ae */
[----:B------:R-:W-:Y:S01]  /*5de0*/  CS2R R166, SRZ ;  /* 0x0000000000a67805 */ /* 0x000fe2000001ff00 */
[----:B------:R-:W-:Y:S02]  /*5df0*/  DFMA R168, R230, R144, R168 ;  /* 0x00000090e6a8722b */ /* 0x000fe400000000a8 */
[----:B------:R-:W-:Y:S02]  /*5e00*/  DFMA R140, R60, R140, R154 ;  /* 0x0000008c3c8c722b */ /* 0x000fe4000000009a */
[----:B------:R-:W-:Y:S01]  /*5e10*/  DFMA R154, R172, R110, R150 ;  /* 0x0000006eac9a722b */ /* 0x000fe20000000096 */
[----:B------:R-:W2:Y:S01]  /*5e20*/  @!P2 LDG.E.64.CONSTANT R166, desc[UR76][R22.64+0x1bf20] ;  /* 0x01bf204c16a6a981 */ /* 0x000ea2000c1e9b00 */
[----:B------:R-:W-:Y:S02]  /*5e30*/  DFMA R174, R58, R126, R174 ;  /* 0x0000007e3aae722b */ /* 0x000fe400000000ae */
[----:B------:R-:W-:Y:S01]  /*5e40*/  DFMA R168, R228, R146, R168 ;  /* 0x00000092e4a8722b */ /* 0x000fe200000000a8 */
[----:B------:R-:W-:Y:S01]  /*5e50*/  LDS.64 R172, [R6+0x540] ;  /* 0x0005400006ac7984 */ /* 0x000fe20000000a00 */
[----:B------:R-:W-:-:S02]  /*5e60*/  DFMA R140, R62, R148, R140 ;  /* 0x000000943e8c722b */ /* 0x000fc4000000008c */
[----:B------:R-:W-:Y:S01]  /*5e70*/  DMUL R162, R154, R162 ;  /* 0x000000a29aa27228 */ /* 0x000fe20000000000 */
[----:B------:R-:W-:Y:S01]  /*5e80*/  LDS.128 R144, [R5+0x50] ;  /* 0x0000500005907984 */ /* 0x000fe20000000c00 */
[----:B0-----:R-:W-:Y:S02]  /*5e90*/  DFMA R174, R54, R128, R174 ;  /* 0x0000008036ae722b */ /* 0x001fe400000000ae */
[----:B------:R-:W-:Y:S02]  /*5ea0*/  DMUL R148, R154, R160 ;  /* 0x000000a09a947228 */ /* 0x000fe40000000000 */
[----:B------:R-:W-:Y:S02]  /*5eb0*/  DFMA R176, R64, R142, R140 ;  /* 0x0000008e40b0722b */ /* 0x000fe4000000008c */
[C---:B------:R-:W-:Y:S01]  /*5ec0*/  DFMA R150, R168.reuse, R160, R162 ;  /* 0x000000a0a896722b */ /* 0x040fe200000000a2 */
[----:B------:R-:W-:Y:S03]  /*5ed0*/  LDS.128 R140, [R5+0x60] ;  /* 0x00006000058c7984 */ /* 0x000fe60000000c00 */
[----:B----4-:R-:W-:Y:S01]  /*5ee0*/  DFMA R148, R168, R164, R148 ;  /* 0x000000a4a894722b */ /* 0x010fe20000000094 */
[----:B------:R-:W-:Y:S01]  /*5ef0*/  LDS.64 R160, [R6+0x4d0] ;  /* 0x0004d00006a07984 */ /* 0x000fe20000000a00 */
[----:B------:R-:W-:-:S03]  /*5f00*/  DFMA R164, R50, R130, R174 ;  /* 0x0000008232a4722b */ /* 0x000fc600000000ae */
[----:B------:R-:W-:Y:S04]  /*5f10*/  LDS.64 R174, [R6+0x460] ;  /* 0x0004600006ae7984 */ /* 0x000fe80000000a00 */
[----:B------:R-:W-:Y:S01]  /*5f20*/  LDS.64 R162, [R6+0x5b0] ;  /* 0x0005b00006a27984 */ /* 0x000fe20000000a00 */
[C---:B------:R-:W-:Y:S01]  /*5f30*/  DFMA R148, R164.reuse, R156, R148 ;  /* 0x0000009ca494722b */ /* 0x040fe20000000094 */
[----:B------:R-:W-:Y:S06]  /*5f40*/  BAR.SYNC.DEFER_BLOCKING 0x0 ;  /* 0x0000000000007b1d */ /* 0x000fec0000010000 */
[----:B------:R-:W-:Y:S01]  /*5f50*/  DFMA R150, R164, R158, R150 ;  /* 0x0000009ea496722b */ /* 0x000fe20000000096 */
[----:B------:R-:W-:Y:S06]  /*5f60*/  STS.64 [R7], R148 ;  /* 0x0000009407007388 */ /* 0x000fec0000000a00 */
[----:B------:R-:W-:Y:S01]  /*5f70*/  STS.64 [R252], R150 ;  /* 0x00000096fc007388 */ /* 0x000fe20000000a00 */
[----:B------:R-:W-:Y:S06]  /*5f80*/  BAR.SYNC.DEFER_BLOCKING 0x0 ;  /* 0x0000000000007b1d */ /* 0x000fec0000010000 */
[----:B------:R-:W0:Y:S01]  /*5f90*/  LDS.128 R148, [R5] ;  /* 0x0000000005947984 */ /* 0x000e220000000c00 */
[----:B------:R-:W-:-:S02]  /*5fa0*/  DMUL R152, R152, UR6 ;  /* 0x0000000698987c28 */ /* 0x000fc40008000000 */
[----:B0-----:R-:W-:-:S08]  /*5fb0*/  DMUL R148, R226, R148 ;  /* 0x00000094e2947228 */ /* 0x001fd00000000000 */
[----:B------:R-:W-:Y:S01]  /*5fc0*/  DFMA R148, R18, R152, R148 ;  /* 0x000000981294722b */ /* 0x000fe20000000094 */
[----:B------:R-:W0:Y:S07]  /*5fd0*/  LDS.64 R152, [R6] ;  /* 0x0000000006987984 */ /* 0x000e2e0000000a00 */
[----:B0-----:R-:W-:Y:S02]  /*5fe0*/  DFMA R152, R224, R152, R148 ;  /* 0x00000098e098722b */ /* 0x001fe40000000094 */
[----:B------:R-:W0:Y:S06]  /*5ff0*/  LDS.64 R148, [R6+0x70] ;  /* 0x0000700006947984 */ /* 0x000e2c0000000a00 */
[----:B------:R-:W-:-:S02]  /*6000*/  DFMA R152, R222, R150, R152 ;  /* 0x00000096de98722b */ /* 0x000fc40000000098 */
[----:B------:R-:W-:Y:S01]  /*6010*/  DFMA R176, R74, R178, R176 ;  /* 0x000000b24ab0722b */ /* 0x000fe200000000b0 */
[----:B------:R-:W-:Y:S05]  /*6020*/  LDS.64 R178, [R6+0xe0] ;  /* 0x0000e00006b27984 */ /* 0x000fea0000000a00 */
[----:B0-----:R-:W-:Y:S01]  /*6030*/  DFMA R152, R220, R148, R152 ;  /* 0x00000094dc98722b */ /* 0x001fe20000000098 */
[----:B------:R-:W0:Y:S01]  /*6040*/  LDS.128 R148, [R5+0x10] ;  /* 0x0000100005947984 */ /* 0x000e220000000c00 */
[----:B------:R-:W-:-:S03]  /*6050*/  DMUL R154, R154, R158 ;  /* 0x0000009e9a9a7228 */ /* 0x000fc60000000000 */
[----:B------:R-:W1:Y:S05]  /*6060*/  LDS.64 R158, [R6+0x150] ;  /* 0x00015000069e7984 */ /* 0x000e6a0000000a00 */
[----:B------:R-:W-:Y:S02]  /*6070*/  DFMA R156, R168, R156, R154 ;  /* 0x0000009ca89c722b */ /* 0x000fe4000000009a */
[----:B------:R-:W-:Y:S01]  /*6080*/  DFMA R144, R66, R144, R176 ;  /* 0x000000904290722b */ /* 0x000fe200000000b0 */
[----:B------:R-:W-:Y:S01]  /*6090*/  LDS.64 R176, [R6+0x1c0] ;  /* 0x0001c00006b07984 */ /* 0x000fe20000000a00 */
[----:B0-----:R-:W-:-:S03]  /*60a0*/  DFMA R148, R218, R148, R152 ;  /* 0x00000094da94722b */ /* 0x001fc60000000098 */
[----:B------:R-:W0:Y:S05]  /*60b0*/  LDS.128 R152, [R4+0x1880] ;  /* 0x0018800004987984 */ /* 0x000e2a0000000c00 */
[----:B------:R-:W-:-:S08]  /*60c0*/  DFMA R148, R216, R178, R148 ;  /* 0x000000b2d894722b */ /* 0x000fd00000000094 */
[----:B------:R-:W-:Y:S02]  /*60d0*/  DFMA R168, R214, R150, R148 ;  /* 0x00000096d6a8722b */ /* 0x000fe40000000094 */
[----:B------:R-:W3:Y:S01]  /*60e0*/  LDS.128 R148, [R5+0x20] ;  /* 0x0000200005947984 */ /* 0x000ee20000000c00 */
[----:B------:R-:W-:-:S03]  /*60f0*/  DFMA R174, R76, R174, R144 ;  /* 0x000000ae4cae722b */ /* 0x000fc60000000090 */
[----:B------:R-:W4:Y:S02]  /*6100*/  LDS.64 R144, [R6+0x230] ;  /* 0x0002300006907984 */ /* 0x000f240000000a00 */
[----:B-1----:R-:W-:-:S03]  /*6110*/  DFMA R158, R48, R158, R168 ;  /* 0x0000009e309e722b */ /* 0x002fc600000000a8 */
[----:B------:R-:W-:Y:S01]  /*6120*/  DFMA R146, R68, R146, R174 ;  /* 0x000000924492722b */ /* 0x000fe200000000ae */
[----:B------:R-:W-:Y:S01]  /*6130*/  CS2R R168, SRZ ;  /* 0x0000000000a87805 */ /* 0x000fe2000001ff00 */
[----:B------:R-:W-:Y:S05]  /*6140*/  LDS.64 R174, [R6+0x2a0] ;  /* 0x0002a00006ae7984 */ /* 0x000fea0000000a00 */
[----:B------:R-:W4:Y:S01]  /*6150*/  @!P2 LDG.E.64.CONSTANT R168, desc[UR76][R22.64+0xc400] ;  /* 0x00c4004c16a8a981 */ /* 0x000f22000c1e9b00 */
[----:B------:R-:W-:Y:S01]  /*6160*/  DFMA R146, R78, R160, R146 ;  /* 0x000000a04e92722b */ /* 0x000fe20000000092 */
[----:B------:R-:W-:Y:S01]  /*6170*/  CS2R R160, SRZ ;  /* 0x0000000000a07805 */ /* 0x000fe2000001ff00 */
[----:B--2---:R-:W-:Y:S01]  /*6180*/  DFMA R166, R164, R166, R156 ;  /* 0x000000a6a4a6722b */ /* 0x004fe2000000009c */
[----:B------:R-:W-:-:S02]  /*6190*/  CS2R R156, SRZ ;  /* 0x00000000009c7805 */ /* 0x000fc4000001ff00 */
[----:B------:R-:W-:-:S03]  /*61a0*/  CS2R R164, SRZ ;  /* 0x0000000000a47805 */ /* 0x000fc6000001ff00 */
[----:B------:R-:W-:Y:S01]  /*61b0*/  DFMA R140, R70, R140, R146 ;  /* 0x0000008c468c722b */ /* 0x000fe20000000092 */
[----:B------:R-:W2:Y:S01]  /*61c0*/  @!P2 LDG.E.64.CONSTANT R160, desc[UR76][R22.64+0x119c0] ;  /* 0x0119c04c16a0a981 */ /* 0x000ea2000c1e9b00 */
[----:B0-----:R-:W-:-:S03]  /*61d0*/  DFMA R152, R182, R152, RZ ;  /* 0x00000098b698722b */ /* 0x001fc600000000ff */
[----:B------:R-:W2:Y:S04]  /*61e0*/  @!P2 LDG.E.64.CONSTANT R156, desc[UR76][R22.64+0x6e40] ;  /* 0x006e404c169ca981 */ /* 0x000ea8000c1e9b00 */
[----:B------:R-:W2:Y:S01]  /*61f0*/  @!P2 LDG.E.64.CONSTANT R164, desc[UR76][R22.64+0x16f80] ;  /* 0x016f804c16a4a981 */ /* 0x000ea2000c1e9b00 */
[----:B---3--:R-:W-:Y:S01]  /*6200*/  DFMA R148, R34, R148, R158 ;  /* 0x000000942294722b */ /* 0x008fe2000000009e */
[----:B------:R-:W-:-:S07]  /*6210*/  CS2R R158, SRZ ;  /* 0x00000000009e7805 */ /* 0x000fce000001ff00 */
[----:B------:R-:W-:Y:S01]  /*6220*/  DFMA R148, R46, R176, R148 ;  /* 0x000000b02e94722b */ /* 0x000fe20000000094 */
[----:B------:R-:W3:Y:S01]  /*6230*/  @!P2 LDG.E.64.CONSTANT R158, desc[UR76][R22.64+0x1880] ;  /* 0x0018804c169ea981 */ /* 0x000ee2000c1e9b00 */
[----:B------:R-:W-:-:S03]  /*6240*/  DFMA R172, R80, R172, R140 ;  /* 0x000000ac50ac722b */ /* 0x000fc6000000008c */
[----:B------:R-:W0:Y:S03]  /*6250*/  LDS.64 R140, [R3+0x1880] ;  /* 0x00188000038c7984 */ /* 0x000e260000000a00 */
[----:B------:R-:W-:Y:S01]  /*6260*/  DFMA R146, R44, R150, R148 ;  /* 0x000000962c92722b */ /* 0x000fe20000000094 */
[----:B------:R-:W-:Y:S01]  /*6270*/  LDS.64 R176, [R3+0x1960] ;  /* 0x0019600003b07984 */ /* 0x000fe20000000a00 */
[----:B------:R-:W-:-:S03]  /*6280*/  DFMA R178, R20, R154, R152 ;  /* 0x0000009a14b2722b */ /* 0x000fc60000000098 */
[----:B------:R-:W1:Y:S03]  /*6290*/  LDS.128 R152, [R4+0x1890] ;  /* 0x0018900004987984 */ /* 0x000e660000000c00 */
[----:B----4-:R-:W-:Y:S01]  /*62a0*/  DFMA R146, R42, R144, R146 ;  /* 0x000000902a92722b */ /* 0x010fe20000000092 */
[----:B------:R-:W-:Y:S04]  /*62b0*/  LDS.128 R148, [R5+0x30] ;  /* 0x0000300005947984 */ /* 0x000fe80000000c00 */
[----:B------:R-:W4:Y:S01]  /*62c0*/  LDS.64 R144, [R3+0x18f0] ;  /* 0x0018f00003907984 */ /* 0x000f220000000a00 */
[----:B0-----:R-:W-:Y:S02]  /*62d0*/  DFMA R140, R84, R140, RZ ;  /* 0x0000008c548c722b */ /* 0x001fe400000000ff */
[----:B-1----:R-:W-:-:S06]  /*62e0*/  DFMA R178, R196, R152, R178 ;  /* 0x00000098c4b2722b */ /* 0x002fcc00000000b2 */
[----:B----4-:R-:W-:Y:S02]  /*62f0*/  DFMA R152, R144, R86, R140 ;  /* 0x000000569098722b */ /* 0x010fe4000000008c */
[----:B------:R-:W0:Y:S01]  /*6300*/  LDS.64 R140, [R3+0x19d0] ;  /* 0x0019d000038c7984 */ /* 0x000e220000000a00 */
[----:B------:R-:W-:-:S03]  /*6310*/  DFMA R148, R24, R148, R146 ;  /* 0x000000941894722b */ /* 0x000fc60000000092 */
[----:B------:R-:W1:Y:S01]  /*6320*/  LDS.128 R144, [R4+0x18a0] ;  /* 0x0018a00004907984 */ /* 0x000e620000000c00 */
[----:B------:R-:W-:Y:S02]  /*6330*/  DFMA R154, R194, R154, R178 ;  /* 0x0000009ac29a722b */ /* 0x000fe400000000b2 */
[----:B------:R-:W-:Y:S01]  /*6340*/  DFMA R152, R104, R176, R152 ;  /* 0x000000b06898722b */ /* 0x000fe20000000098 */
[----:B------:R-:W4:Y:S01]  /*6350*/  LDS.64 R178, [R6+0x310] ;  /* 0x0003100006b27984 */ /* 0x000f220000000a00 */
[----:B------:R-:W-:-:S03]  /*6360*/  DFMA R148, R40, R174, R148 ;  /* 0x000000ae2894722b */ /* 0x000fc60000000094 */
[----:B------:R-:W4:Y:S01]  /*6370*/  LDS.64 R176, [R3+0x1a40] ;  /* 0x001a400003b07984 */ /* 0x000f220000000a00 */
[----:B------:R-:W-:-:S03]  /*6380*/  DFMA R172, R72, R142, R172 ;  /* 0x0000008e48ac722b */ /* 0x000fc600000000ac */
[----:B------:R-:W4:Y:S01]  /*6390*/  LDS.64 R174, [R3+0x1ab0] ;  /* 0x001ab00003ae7984 */ /* 0x000f220000000a00 */
[----:B------:R-:W-:Y:S02]  /*63a0*/  DFMA R150, R38, R150, R148 ;  /* 0x000000962696722b */ /* 0x000fe40000000094 */
[----:B0-----:R-:W-:Y:S01]  /*63b0*/  DFMA R148, R140, R106, R152 ;  /* 0x0000006a8c94722b */ /* 0x001fe20000000098 */
[----:B------:R-:W0:Y:S01]  /*63c0*/  LDS.128 R140, [R5+0x40] ;  /* 0x00004000058c7984 */ /* 0x000e220000000c00 */
[----:B-1----:R-:W-:-:S03]  /*63d0*/  DFMA R144, R198, R144, R154 ;  /* 0x00000090c690722b */ /* 0x002fc6000000009a */
[----:B------:R-:W1:Y:S01]  /*63e0*/  LDS.128 R152, [R4+0x18b0] ;  /* 0x0018b00004987984 */ /* 0x000e620000000c00 */
[----:B----4-:R-:W-:-:S03]  /*63f0*/  DFMA R150, R36, R178, R150 ;  /* 0x000000b22496722b */ /* 0x010fc60000000096 */
[----:B------:R-:W4:Y:S01]  /*6400*/  LDS.64 R178, [R6+0x380] ;  /* 0x0003800006b27984 */ /* 0x000f220000000a00 */
[----:B------:R-:W-:Y:S02]  /*6410*/  DFMA R148, R96, R176, R148 ;  /* 0x000000b06094722b */ /* 0x000fe40000000094 */
[----:B------:R-:W-:Y:S01]  /*6420*/  DFMA R144, R192, R146, R144 ;  /* 0x00000092c090722b */ /* 0x000fe20000000090 */
[----:B------:R-:W-:Y:S04]  /*6430*/  LDS.64 R176, [R3+0x1c00] ;  /* 0x001c000003b07984 */ /* 0x000fe80000000a00 */
[----:B------:R-:W4:Y:S01]  /*6440*/  LDS.64 R146, [R3+0x1b20] ;  /* 0x001b200003927984 */ /* 0x000f220000000a00 */
[----:B------:R-:W-:Y:S02]  /*6450*/  DFMA R174, R174, R98, R148 ;  /* 0x00000062aeae722b */ /* 0x000fe40000000094 */
[----:B0-----:R-:W-:Y:S01]  /*6460*/  DFMA R140, R60, R140, R150 ;  /* 0x0000008c3c8c722b */ /* 0x001fe20000000096 */
[----:B------:R-:W0:Y:S01]  /*6470*/  LDS.128 R148, [R4+0x18c0] ;  /* 0x0018c00004947984 */ /* 0x000e220000000c00 */
[----:B-1----:R-:W-:-:S03]  /*6480*/  DFMA R152, R200, R152, R144 ;  /* 0x00000098c898722b */ /* 0x002fc60000000090 */
[----:B------:R-:W1:Y:S05]  /*6490*/  LDS.64 R144, [R3+0x1b90] ;  /* 0x001b900003907984 */ /* 0x000e6a0000000a00 */
[----:B------:R-:W-:Y:S02]  /*64a0*/  DFMA R154, R202, R154, R152 ;  /* 0x0000009aca9a722b */ /* 0x000fe40000000098 */
[----:B------:R-:W-:Y:S02]  /*64b0*/  DFMA R162, R82, R162, R172 ;  /* 0x000000a252a2722b */ /* 0x000fe400000000ac */
[----:B----4-:R-:W-:Y:S02]  /*64c0*/  DFMA R140, R62, R178, R140 ;  /* 0x000000b23e8c722b */ /* 0x010fe4000000008c */
[----:B------:R-:W-:Y:S01]  /*64d0*/  DFMA R146, R92, R146, R174 ;  /* 0x000000925c92722b */ /* 0x000fe200000000ae */
[----:B------:R-:W-:Y:S01]  /*64e0*/  CS2R R172, SRZ ;  /* 0x0000000000ac7805 */ /* 0x000fe2000001ff00 */
[----:B------:R-:W-:Y:S02]  /*64f0*/  LDS.64 R178, [R3+0x1ce0] ;  /* 0x001ce00003b27984 */ /* 0x000fe40000000a00 */
[----:B------:R-:W-:-:S02]  /*6500*/  DADD R242, R242, R162 ;  /* 0x00000000f2f27229 */ /* 0x000fc400000000a2 */
[----:B------:R-:W-:Y:S01]  /*6510*/  DFMA R152, R64, R142, R140 ;  /* 0x0000008e4098722b */ /* 0x000fe2000000008c */
[----:B------:R-:W4:Y:S04]  /*6520*/  LDS.64 R162, [R3+0x1c70] ;  /* 0x001c700003a27984 */ /* 0x000f280000000a00 */
[----:B------:R-:W-:Y:S01]  /*6530*/  LDS.128 R140, [R5+0x50] ;  /* 0x00005000058c7984 */ /* 0x000fe20000000c00 */
[----:B0-----:R-:W-:Y:S01]  /*6540*/  DFMA R148, R28, R148, R154 ;  /* 0x000000941c94722b */ /* 0x001fe2000000009a */
[----:B------:R-:W-:Y:S02]  /*6550*/  CS2R R174, SRZ ;  /* 0x0000000000ae7805 */ /* 0x000fe4000001ff00 */
[----:B------:R-:W0:Y:S01]  /*6560*/  LDS.64 R154, [R6+0x3f0] ;  /* 0x0003f000069a7984 */ /* 0x000e220000000a00 */
[----:B-1----:R-:W-:-:S03]  /*6570*/  DFMA R144, R144, R94, R146 ;  /* 0x0000005e9090722b */ /* 0x002fc60000000092 */
[----:B------:R-:W3:Y:S04]  /*6580*/  @!P2 LDG.E.64.CONSTANT R172, desc[UR76][R22.64+0x1c540] ;  /* 0x01c5404c16aca981 */ /* 0x000ee8000c1e9b00 */
[----:B------:R-:W3:Y:S01]  /*6590*/  @!P2 LDG.E.64.CONSTANT R174, desc[UR76][R22.64+0x21b00] ;  /* 0x021b004c16aea981 */ /* 0x000ee2000c1e9b00 */
[----:B------:R-:W-:-:S03]  /*65a0*/  DFMA R176, R88, R176, R144 ;  /* 0x000000b058b0722b */ /* 0x000fc60000000090 */
[----:B------:R-:W1:Y:S01]  /*65b0*/  LDS.128 R144, [R4+0x18d0] ;  /* 0x0018d00004907984 */ /* 0x000e620000000c00 */
[----:B------:R-:W-:Y:S02]  /*65c0*/  DFMA R240, R132, R166, R244 ;  /* 0x000000a684f0722b */ /* 0x000fe400000000f4 */
[----:B------:R-:W-:Y:S02]  /*65d0*/  DFMA R238, R166, R134, R238 ;  /* 0x00000086a6ee722b */ /* 0x000fe400000000ee */
[----:B------:R-:W-:Y:S02]  /*65e0*/  DFMA R148, R204, R150, R148 ;  /* 0x00000096cc94722b */ /* 0x000fe40000000094 */
[----:B----4-:R-:W-:Y:S02]  /*65f0*/  DFMA R134, R162, R90, R176 ;  /* 0x0000005aa286722b */ /* 0x010fe400000000b0 */
[----:B0-----:R-:W-:Y:S01]  /*6600*/  DFMA R132, R74, R154, R152 ;  /* 0x0000009a4a84722b */ /* 0x001fe20000000098 */
[----:B------:R-:W0:Y:S04]  /*6610*/  LDS.64 R154, [R3+0x1d50] ;  /* 0x001d5000039a7984 */ /* 0x000e280000000a00 */
[----:B------:R-:W4:Y:S03]  /*6620*/  LDS.64 R152, [R6+0x460] ;  /* 0x0004600006987984 */ /* 0x000f260000000a00 */
[----:B------:R-:W-:Y:S01]  /*6630*/  DFMA R162, R66, R140, R132 ;  /* 0x0000008c42a2722b */ /* 0x000fe20000000084 */
[----:B------:R-:W4:Y:S01]  /*6640*/  LDS.64 R140, [R3+0x1dc0] ;  /* 0x001dc000038c7984 */ /* 0x000f220000000a00 */
[----:B-1----:R-:W-:-:S03]  /*6650*/  DFMA R176, R206, R144, R148 ;  /* 0x00000090ceb0722b */ /* 0x002fc60000000094 */
[----:B------:R-:W1:Y:S04]  /*6660*/  LDS.128 R148, [R4+0x18e0] ;  /* 0x0018e00004947984 */ /* 0x000e680000000c00 */
[----:B------:R-:W2:Y:S01]  /*6670*/  LDS.64 R144, [R3+0x1e30] ;  /* 0x001e300003907984 */ /* 0x000ea20000000a00 */
[----:B------:R-:W-:Y:S01]  /*6680*/  IMAD.MOV.U32 R245, RZ, RZ, R209 ;  /* 0x000000fffff57224 */ /* 0x000fe200078e00d1 */
[----:B------:R-:W-:-:S04]  /*6690*/  DFMA R178, R100, R178, R134 ;  /* 0x000000b264b2722b */ /* 0x000fc80000000086 */
[----:B------:R-:W2:Y:S01]  /*66a0*/  LDS.128 R132, [R245+0x63c0] ;  /* 0x0063c000f5847984 */ /* 0x000ea20000000c00 */
[----:B------:R-:W-:Y:S02]  /*66b0*/  DFMA R208, R166, R114, R210 ;  /* 0x00000072a6d0722b */ /* 0x000fe400000000d2 */
[----:B------:R-:W-:Y:S02]  /*66c0*/  DFMA R210, R136, R166, R190 ;  /* 0x000000a688d2722b */ /* 0x000fe400000000be */
[----:B------:R-:W-:Y:S01]  /*66d0*/  DFMA R212, R166, R138, R212 ;  /* 0x0000008aa6d4722b */ /* 0x000fe200000000d4 */
[----:B------:R-:W3:Y:S01]  /*66e0*/  LDS.128 R136, [R245+0x63d0] ;  /* 0x0063d000f5887984 */ /* 0x000ee20000000c00 */
[----:B------:R-:W-:Y:S02]  /*66f0*/  DFMA R146, R232, R146, R176 ;  /* 0x00000092e892722b */ /* 0x000fe400000000b0 */
[----:B0-----:R-:W-:Y:S02]  /*6700*/  DFMA R154, R154, R102, R178 ;  /* 0x000000669a9a722b */ /* 0x001fe400000000b2 */
[----:B----4-:R-:W-:-:S06]  /*6710*/  DFMA R152, R76, R152, R162 ;  /* 0x000000984c98722b */ /* 0x010fcc00000000a2 */
[----:B------:R-:W-:Y:S02]  /*6720*/  DFMA R140, R108, R140, R154 ;  /* 0x0000008c6c8c722b */ /* 0x000fe4000000009a */
[----:B------:R-:W-:Y:S02]  /*6730*/  DFMA R152, R68, R142, R152 ;  /* 0x0000008e4498722b */ /* 0x000fe40000000098 */
[----:B-1----:R-:W-:-:S04]  /*6740*/  DFMA R148, R230, R148, R146 ;  /* 0x00000094e694722b */ /* 0x002fc80000000092 */
[----:B--2---:R-:W-:Y:S02]  /*6750*/  DFMA R144, R144, R110, R140 ;  /* 0x0000006e9090722b */ /* 0x004fe4000000008c */
[----:B------:R-:W0:Y:S01]  /*6760*/  LDS.128 R140, [R245+0x63e0] ;  /* 0x0063e000f58c7984 */ /* 0x000e220000000c00 */
[----:B------:R-:W-:Y:S02]  /*6770*/  DFMA R146, R30, R132, RZ ;  /* 0x000000841e92722b */ /* 0x000fe400000000ff */
[----:B------:R-:W-:Y:S01]  /*6780*/  DFMA R150, R228, R150, R148 ;  /* 0x00000096e496722b */ /* 0x000fe20000000094 */
[----:B------:R-:W1:Y:S05]  /*6790*/  LDS.64 R148, [R6+0x4d0] ;  /* 0x0004d00006947984 */ /* 0x000e6a0000000a00 */
[----:B------:R-:W-:-:S02]  /*67a0*/  DFMA R146, R16, R134, R146 ;  /* 0x000000861092722b */ /* 0x000fc40000000092 */
[----:B------:R-:W-:Y:S02]  /*67b0*/  DFMA R236, R116, R166, R236 ;  /* 0x000000a674ec722b */ /* 0x000fe400000000ec */
[C---:B------:R-:W-:Y:S02]  /*67c0*/  DMUL R114, R144.reuse, R156 ;  /* 0x0000009c90727228 */ /* 0x040fe40000000000 */
[C---:B------:R-:W-:Y:S02]  /*67d0*/  DMUL R116, R144.reuse, R160 ;  /* 0x000000a090747228 */ /* 0x040fe40000000000 */
[----:B------:R-:W-:Y:S01]  /*67e0*/  DMUL R176, R144, R164 ;  /* 0x000000a490b07228 */ /* 0x000fe20000000000 */
[----:B------:R-:W2:Y:S01]  /*67f0*/  LDS.128 R160, [R5+0x60] ;  /* 0x0000600005a07984 */ /* 0x000ea20000000c00 */
[----:B---3--:R-:W-:Y:S02]  /*6800*/  DFMA R146, R12, R136, R146 ;  /* 0x000000880c92722b */ /* 0x008fe40000000092 */
[----:B------:R-:W-:-:S02]  /*6810*/  DFMA R114, R150, R158, R114 ;  /* 0x0000009e9672722b */ /* 0x000fc40000000072 */
[C---:B------:R-:W-:Y:S02]  /*6820*/  DFMA R116, R150.reuse, R156, R116 ;  /* 0x0000009c9674722b */ /* 0x040fe40000000074 */
[----:B------:R-:W-:Y:S01]  /*6830*/  DFMA R176, R150, R168, R176 ;  /* 0x000000a896b0722b */ /* 0x000fe200000000b0 */
[----:B------:R-:W-:Y:S01]  /*6840*/  LDS.64 R156, [R6+0x540] ;  /* 0x00054000069c7984 */ /* 0x000fe20000000a00 */
[----:B------:R-:W-:-:S03]  /*6850*/  DFMA R150, R18, R138, R146 ;  /* 0x0000008a1296722b */ /* 0x000fc60000000092 */
[----:B------:R-:W3:Y:S05]  /*6860*/  LDS.128 R144, [R245+0x63f0] ;  /* 0x0063f000f5907984 */ /* 0x000eea0000000c00 */
[----:B0-----:R-:W-:Y:S02]  /*6870*/  DFMA R150, R52, R140, R150 ;  /* 0x0000008c3496722b */ /* 0x001fe40000000096 */
[----:B-1----:R-:W-:-:S06]  /*6880*/  DFMA R152, R78, R148, R152 ;  /* 0x000000944e98722b */ /* 0x002fcc0000000098 */
[----:B------:R-:W-:Y:S02]  /*6890*/  DFMA R178, R32, R142, R150 ;  /* 0x0000008e20b2722b */ /* 0x000fe40000000096 */
[----:B------:R-:W0:Y:S01]  /*68a0*/  LDS.128 R148, [R245+0x6400] ;  /* 0x00640000f5947984 */ /* 0x000e220000000c00 */
[----:B--2---:R-:W-:-:S03]  /*68b0*/  DFMA R160, R70, R160, R152 ;  /* 0x000000a046a0722b */ /* 0x004fc60000000098 */
[----:B------:R-:W1:Y:S02]  /*68c0*/  LDS.128 R152, [R245+0x6410] ;  /* 0x00641000f5987984 */ /* 0x000e640000000c00 */
[----:B---3--:R-:W-:-:S03]  /*68d0*/  DFMA R178, R10, R144, R178 ;  /* 0x000000900ab2722b */ /* 0x008fc600000000b2 */
[----:B------:R-:W-:Y:S01]  /*68e0*/  DFMA R160, R80, R156, R160 ;  /* 0x0000009c50a0722b */ /* 0x000fe200000000a0 */
[----:B------:R-:W2:Y:S04]  /*68f0*/  LDS.128 R156, [R245+0x6420] ;  /* 0x00642000f59c7984 */ /* 0x000ea80000000c00 */
[----:B------:R-:W-:-:S08]  /*6900*/  DFMA R178, R56, R146, R178 ;  /* 0x0000009238b2722b */ /* 0x000fd000000000b2 */
[----:B0-----:R-:W-:-:S08]  /*6910*/  DFMA R178, R8, R148, R178 ;  /* 0x0000009408b2722b */ /* 0x001fd000000000b2 */
[----:B------:R-:W-:-:S08]  /*6920*/  DFMA R178, R26, R150, R178 ;  /* 0x000000961ab2722b */ /* 0x000fd000000000b2 */
[----:B-1----:R-:W-:-:S08]  /*6930*/  DFMA R178, R14, R152, R178 ;  /* 0x000000980eb2722b */ /* 0x002fd000000000b2 */
[----:B------:R-:W-:-:S08]  /*6940*/  DFMA R178, R58, R154, R178 ;  /* 0x0000009a3ab2722b */ /* 0x000fd000000000b2 */
[----:B--2---:R-:W-:Y:S02]  /*6950*/  DFMA R178, R54, R156, R178 ;  /* 0x0000009c36b2722b */ /* 0x004fe400000000b2 */
[----:B------:R-:W-:Y:S01]  /*6960*/  DFMA R190, R166, R122, R170 ;  /* 0x0000007aa6be722b */ /* 0x000fe200000000aa */
[----:B------:R-:W0:Y:S05]  /*6970*/  LDS.64 R122, [R6+0x5b0] ;  /* 0x0005b000067a7984 */ /* 0x000e2a0000000a00 */
[----:B------:R-:W-:-:S08]  /*6980*/  DFMA R178, R50, R158, R178 ;  /* 0x0000009e32b2722b */ /* 0x000fd000000000b2 */
[----:B------:R-:W-:Y:S01]  /*6990*/  DFMA R114, R178, R168, R114 ;  /* 0x000000a8b272722b */ /* 0x000fe20000000072 */
[----:B------:R-:W-:Y:S01]  /*69a0*/  BAR.SYNC.DEFER_BLOCKING 0x0 ;  /* 0x0000000000007b1d */ /* 0x000fe20000010000 */
[----:B------:R-:W-:-:S05]  /*69b0*/  CS2R R168, SRZ ;  /* 0x0000000000a87805 */ /* 0x000fca000001ff00 */
[----:B------:R-:W-:Y:S01]  /*69c0*/  DFMA R116, R178, R164, R116 ;  /* 0x000000a4b274722b */ /* 0x000fe20000000074 */
[----:B------:R-:W-:Y:S01]  /*69d0*/  CS2R R164, SRZ ;  /* 0x0000000000a47805 */ /* 0x000fe2000001ff00 */
[----:B------:R-:W2:Y:S01]  /*69e0*/  @!P2 LDG.E.64.CONSTANT R168, desc[UR76][R22.64+0x11fe0] ;  /* 0x011fe04c16a8a981 */ /* 0x000ea2000c1e9b00 */
[----:B------:R-:W-:-:S04]  /*69f0*/  CS2R R170, SRZ ;  /* 0x0000000000aa7805 */ /* 0x000fc8000001ff00 */
[----:B------:R-:W3:Y:S04]  /*6a00*/  @!P2 LDG.E.64.CONSTANT R164, desc[UR76][R22.64+0x7460] ;  /* 0x0074604c16a4a981 */ /* 0x000ee8000c1e9b00 */
[----:B------:R-:W4:Y:S04]  /*6a10*/  @!P2 LDG.E.64.CONSTANT R170, desc[UR76][R22.64+0x1ea0] ;  /* 0x001ea04c16aaa981 */ /* 0x000f28000c1e9b00 */
[----:B------:R-:W-:Y:S04]  /*6a20*/  STS.64 [R7], R114 ;  /* 0x0000007207007388 */ /* 0x000fe80000000a00 */
[----:B------:R-:W-:Y:S01]  /*6a30*/  STS.64 [R252], R116 ;  /* 0x00000074fc007388 */ /* 0x000fe20000000a00 */
[----:B------:R-:W-:-:S02]  /*6a40*/  DFMA R186, R120, R166, R186 ;  /* 0x000000a678ba722b */ /* 0x000fc400000000ba */
[----:B------:R-:W-:Y:S01]  /*6a50*/  DFMA R120, R72, R162, R160 ;  /* 0x000000a24878722b */ /* 0x000fe200000000a0 */
[----:B------:R-:W-:Y:S02]  /*6a60*/  CS2R R162, SRZ ;  /* 0x0000000000a27805 */ /* 0x000fe4000001ff00 */
[----:B------:R-:W-:-:S04]  /*6a70*/  CS2R R160, SRZ ;  /* 0x0000000000a07805 */ /* 0x000fc8000001ff00 */
[----:B------:R-:W4:Y:S04]  /*6a80*/  @!P2 LDG.E.64.CONSTANT R162, desc[UR76][R22.64+0xca20] ;  /* 0x00ca204c16a2a981 */ /* 0x000f28000c1e9b00 */
[----:B------:R-:W4:Y:S01]  /*6a90*/  @!P2 LDG.E.64.CONSTANT R160, desc[UR76][R22.64+0x175a0] ;  /* 0x0175a04c16a0a981 */ /* 0x000f22000c1e9b00 */
[----:B------:R-:W-:Y:S01]  /*6aa0*/  DFMA R180, R166, R118, R248 ;  /* 0x00000076a6b4722b */ /* 0x000fe200000000f8 */
[----:B------:R-:W-:Y:S06]  /*6ab0*/  BAR.SYNC.DEFER_BLOCKING 0x0 ;  /* 0x0000000000007b1d */ /* 0x000fec0000010000 */
[-C--:B------:R-:W-:Y:S01]  /*6ac0*/  DFMA R184, R128, R166.reuse, R184 ;  /* 0x000000a680b8722b */ /* 0x080fe200000000b8 */
[----:B------:R-:W1:Y:S04]  /*6ad0*/  LDS.128 R116, [R5] ;  /* 0x0000000005747984 */ /* 0x000e680000000c00 */
[----:B------:R-:W-:Y:S01]  /*6ae0*/  LDS.64 R128, [R6] ;  /* 0x0000000006807984 */ /* 0x000fe20000000a00 */
[----:B------:R-:W-:-:S03]  /*6af0*/  DFMA R242, R112, R166, R242 ;  /* 0x000000a670f2722b */ /* 0x000fc600000000f2 */
[----:B------:R-:W1:Y:S01]  /*6b00*/  LDS.128 R112, [R4+0x1ea0] ;  /* 0x001ea00004707984 */ /* 0x000e620000000c00 */
[----:B------:R-:W-:Y:S02]  /*6b10*/  DFMA R188, R166, R130, R188 ;  /* 0x00000082a6bc722b */ /* 0x000fe400000000bc */
[----:B0-----:R-:W-:Y:S01]  /*6b20*/  DFMA R120, R82, R122, R120 ;  /* 0x0000007a5278722b */ /* 0x001fe20000000078 */
[----:B------:R-:W0:Y:S01]  /*6b30*/  LDS.64 R130, [R6+0x70] ;  /* 0x0000700006827984 */ /* 0x000e220000000a00 */
[----:B------:R-:W-:Y:S02]  /*6b40*/  DMUL R174, R174, UR6 ;  /* 0x00000006aeae7c28 */ /* 0x000fe40008000000 */
[----:B------:R-:W-:Y:S02]  /*6b50*/  DFMA R172, R178, R172, R176 ;  /* 0x000000acb2ac722b */ /* 0x000fe400000000b0 */
[----:B------:R-:W-:Y:S02]  /*6b60*/  DFMA R178, R124, R166, R250 ;  /* 0x000000a67cb2722b */ /* 0x000fe400000000fa */
[----:B------:R-:W-:Y:S01]  /*6b70*/  DFMA R176, R166, R126, R246 ;  /* 0x0000007ea6b0722b */ /* 0x000fe200000000f6 */
[----:B------:R-:W-:Y:S01]  /*6b80*/  LDS.128 R124, [R5+0x10] ;  /* 0x00001000057c7984 */ /* 0x000fe20000000c00 */
[----:B------:R-:W-:-:S03]  /*6b90*/  DADD R208, R208, R120 ;  /* 0x00000000d0d07229 */ /* 0x000fc60000000078 */
[----:B------:R-:W0:Y:S01]  /*6ba0*/  LDS.128 R120, [R4+0x1eb0] ;  /* 0x001eb00004787984 */ /* 0x000e220000000c00 */
[----:B------:R-:W-:Y:S02]  /*6bb0*/  DFMA R240, R132, R172, R240 ;  /* 0x000000ac84f0722b */ /* 0x000fe400000000f0 */
[----:B-1----:R-:W-:Y:S01]  /*6bc0*/  DMUL R116, R226, R116 ;  /* 0x00000074e2747228 */ /* 0x002fe20000000000 */
[----:B------:R-:W-:Y:S01]  /*6bd0*/  CS2R R166, SRZ ;  /* 0x0000000000a67805 */ /* 0x000fe2000001ff00 */
[----:B------:R-:W1:Y:S05]  /*6be0*/  LDS.64 R132, [R6+0xe0] ;  /* 0x0000e00006847984 */ /* 0x000e6a0000000a00 */
[----:B------:R-:W4:Y:S01]  /*6bf0*/  @!P2 LDG.E.64.CONSTANT R166, desc[UR76][R22.64+0x22120] ;  /* 0x0221204c16a6a981 */ /* 0x000f22000c1e9b00 */
[----:B------:R-:W-:-:S02]  /*6c00*/  DFMA R116, R52, R174, R116 ;  /* 0x000000ae3474722b */ /* 0x000fc40000000074 */
[----:B------:R-:W-:Y:S01]  /*6c10*/  DFMA R112, R182, R112, RZ ;  /* 0x00000070b670722b */ /* 0x000fe200000000ff */
[----:B------:R-:W-:Y:S01]  /*6c20*/  IMAD.MOV.U32 R251, RZ, RZ, R245 ;  /* 0x000000fffffb7224 */ /* 0x000fe200078e00f5 */
[----:B------:R-:W-:Y:S01]  /*6c30*/  DFMA R238, R172, R134, R238 ;  /* 0x00000086acee722b */ /* 0x000fe200000000ee */
[----:B------:R-:W-:Y:S03]  /*6c40*/  LDS.64 R174, [R3+0x2370] ;  /* 0x0023700003ae7984 */ /* 0x000fe60000000a00 */
[----:B------:R-:W-:Y:S01]  /*6c50*/  DFMA R128, R224, R128, R116 ;  /* 0x00000080e080722b */ /* 0x000fe20000000074 */
[----:B------:R-:W-:Y:S07]  /*6c60*/  LDS.64 R134, [R6+0x150] ;  /* 0x0001500006867984 */ /* 0x000fee0000000a00 */
[----:B------:R-:W-:Y:S01]  /*6c70*/  DFMA R128, R222, R118, R128 ;  /* 0x00000076de80722b */ /* 0x000fe20000000080 */
[----:B------:R-:W1:Y:S01]  /*6c80*/  LDS.128 R116, [R4+0x1ec0] ;  /* 0x001ec00004747984 */ /* 0x000e620000000c00 */
[----:B------:R-:W-:-:S02]  /*6c90*/  DFMA R244, R136, R172, R242 ;  /* 0x000000ac88f4722b */ /* 0x000fc400000000f2 */
[----:B------:R-:W-:Y:S01]  /*6ca0*/  DFMA R112, R20, R114, R112 ;  /* 0x000000721470722b */ /* 0x000fe20000000070 */
[----:B------:R-:W1:Y:S03]  /*6cb0*/  LDS.64 R136, [R3+0x1ea0] ;  /* 0x001ea00003887984 */ /* 0x000e660000000a00 */
[----:B0-----:R-:W-:Y:S02]  /*6cc0*/  DFMA R128, R220, R130, R128 ;  /* 0x00000082dc80722b */ /* 0x001fe40000000080 */
[----:B------:R-:W-:Y:S02]  /*6cd0*/  DFMA R210, R140, R172, R210 ;  /* 0x000000ac8cd2722b */ /* 0x000fe400000000d2 */
[----:B------:R-:W-:Y:S02]  /*6ce0*/  DFMA R120, R196, R120, R112 ;  /* 0x00000078c478722b */ /* 0x000fe40000000070 */
[----:B------:R-:W-:Y:S02]  /*6cf0*/  LDS.128 R112, [R5+0x20] ;  /* 0x0000200005707984 */ /* 0x000fe40000000c00 */
[----:B------:R-:W-:-:S02]  /*6d00*/  DFMA R140, R218, R124, R128 ;  /* 0x0000007cda8c722b */ /* 0x000fc40000000080 */
[----:B------:R-:W0:Y:S04]  /*6d10*/  LDS.64 R124, [R3+0x1f10] ;  /* 0x001f1000037c7984 */ /* 0x000e280000000a00 */
[----:B------:R-:W0:Y:S02]  /*6d20*/  LDS.128 R128, [R4+0x1ed0] ;  /* 0x001ed00004807984 */ /* 0x000e240000000c00 */
[----:B-1----:R-:W-:Y:S02]  /*6d30*/  DFMA R132, R216, R132, R140 ;  /* 0x00000084d884722b */ /* 0x002fe4000000008c */
[----:B------:R-:W-:Y:S01]  /*6d40*/  DFMA R242, R172, R142, R212 ;  /* 0x0000008eacf2722b */ /* 0x000fe200000000d4 */
[----:B------:R-:W1:Y:S01]  /*6d50*/  LDS.64 R140, [R3+0x1f80] ;  /* 0x001f8000038c7984 */ /* 0x000e620000000a00 */
[----:B------:R-:W-:-:S03]  /*6d60*/  DFMA R122, R194, R122, R120 ;  /* 0x0000007ac27a722b */ /* 0x000fc60000000078 */
[----:B------:R-:W1:Y:S01]  /*6d70*/  LDS.64 R142, [R6+0x1c0] ;  /* 0x0001c000068e7984 */ /* 0x000e620000000a00 */
[----:B------:R-:W-:Y:S02]  /*6d80*/  DFMA R236, R144, R172, R236 ;  /* 0x000000ac90ec722b */ /* 0x000fe400000000ec */
[----:B------:R-:W-:Y:S01]  /*6d90*/  DFMA R126, R214, R126, R132 ;  /* 0x0000007ed67e722b */ /* 0x000fe20000000084 */
[----:B------:R-:W1:Y:S01]  /*6da0*/  LDS.64 R144, [R3+0x1ff0] ;  /* 0x001ff00003907984 */ /* 0x000e620000000a00 */
[----:B------:R-:W-:-:S03]  /*6db0*/  DFMA R132, R198, R116, R122 ;  /* 0x00000074c684722b */ /* 0x000fc6000000007a */
[----:B------:R-:W1:Y:S04]  /*6dc0*/  LDS.128 R120, [R4+0x1ee0] ;  /* 0x001ee00004787984 */ /* 0x000e680000000c00 */
[----:B------:R-:W1:Y:S01]  /*6dd0*/  LDS.64 R116, [R3+0x2060] ;  /* 0x0020600003747984 */ /* 0x000e620000000a00 */
[----:B------:R-:W-:Y:S02]  /*6de0*/  DFMA R180, R172, R146, R180 ;  /* 0x00000092acb4722b */ /* 0x000fe400000000b4 */
[----:B------:R-:W-:Y:S02]  /*6df0*/  DFMA R186, R148, R172, R186 ;  /* 0x000000ac94ba722b */ /* 0x000fe400000000ba */
[----:B------:R-:W-:Y:S02]  /*6e00*/  DFMA R146, R192, R118, R132 ;  /* 0x00000076c092722b */ /* 0x000fe40000000084 */
[----:B------:R-:W-:Y:S01]  /*6e10*/  DFMA R148, R84, R136, RZ ;  /* 0x000000885494722b */ /* 0x000fe200000000ff */
[----:B------:R-:W-:Y:S01]  /*6e20*/  LDS.64 R118, [R6+0x230] ;  /* 0x0002300006767984 */ /* 0x000fe20000000a00 */
[----:B------:R-:W-:-:S03]  /*6e30*/  DFMA R126, R48, R134, R126 ;  /* 0x00000086307e722b */ /* 0x000fc6000000007e */
[----:B------:R-:W1:Y:S04]  /*6e40*/  LDS.64 R136, [R3+0x20d0] ;  /* 0x0020d00003887984 */ /* 0x000e680000000a00 */
[----:B------:R-:W1:Y:S01]  /*6e50*/  LDS.128 R132, [R251+0x6430] ;  /* 0x00643000fb847984 */ /* 0x000e620000000c00 */
[----:B0-----:R-:W-:Y:S02]  /*6e60*/  DFMA R148, R124, R86, R148 ;  /* 0x000000567c94722b */ /* 0x001fe40000000094 */
[----:B------:R-:W-:Y:S02]  /*6e70*/  DFMA R128, R200, R128, R146 ;  /* 0x00000080c880722b */ /* 0x000fe40000000092 */
[----:B------:R-:W-:Y:S01]  /*6e80*/  DFMA R112, R34, R112, R126 ;  /* 0x000000702270722b */ /* 0x000fe2000000007e */
[----:B------:R-:W0:Y:S04]  /*6e90*/  LDS.64 R146, [R3+0x2140] ;  /* 0x0021400003927984 */ /* 0x000e280000000a00 */
[----:B------:R-:W0:Y:S01]  /*6ea0*/  LDS.128 R124, [R5+0x30] ;  /* 0x00003000057c7984 */ /* 0x000e220000000c00 */
[----:B------:R-:W-:-:S02]  /*6eb0*/  DFMA R190, R172, R150, R190 ;  /* 0x00000096acbe722b */ /* 0x000fc400000000be */
[----:B-1----:R-:W-:Y:S02]  /*6ec0*/  DFMA R150, R104, R140, R148 ;  /* 0x0000008c6896722b */ /* 0x002fe40000000094 */
[----:B------:R-:W-:Y:S01]  /*6ed0*/  DFMA R112, R46, R142, R112 ;  /* 0x0000008e2e70722b */ /* 0x000fe20000000070 */
[----:B------:R-:W1:Y:S01]  /*6ee0*/  LDS.64 R148, [R3+0x21b0] ;  /* 0x0021b00003947984 */ /* 0x000e620000000a00 */
[----:B------:R-:W-:-:S03]  /*6ef0*/  DFMA R130, R202, R130, R128 ;  /* 0x00000082ca82722b */ /* 0x000fc60000000080 */
[----:B------:R-:W1:Y:S01]  /*6f00*/  LDS.128 R140, [R251+0x6440] ;  /* 0x00644000fb8c7984 */ /* 0x000e620000000c00 */
[----:B------:R-:W-:-:S03]  /*6f10*/  DFMA R128, R144, R106, R150 ;  /* 0x0000006a9080722b */ /* 0x000fc60000000096 */
[----:B------:R-:W1:Y:S01]  /*6f20*/  LDS.64 R144, [R3+0x2220] ;  /* 0x0022200003907984 */ /* 0x000e620000000a00 */
[----:B------:R-:W-:-:S03]  /*6f30*/  DFMA R150, R28, R120, R130 ;  /* 0x000000781c96722b */ /* 0x000fc60000000082 */
[----:B------:R-:W1:Y:S01]  /*6f40*/  LDS.64 R120, [R6+0x2a0] ;  /* 0x0002a00006787984 */ /* 0x000e620000000a00 */
[----:B------:R-:W-:Y:S02]  /*6f50*/  DFMA R208, R172, R138, R208 ;  /* 0x0000008aacd0722b */ /* 0x000fe400000000d0 */
[----:B------:R-:W-:Y:S01]  /*6f60*/  DFMA R116, R96, R116, R128 ;  /* 0x000000746074722b */ /* 0x000fe20000000080 */
[----:B------:R-:W1:Y:S01]  /*6f70*/  LDS.64 R138, [R3+0x2290] ;  /* 0x00229000038a7984 */ /* 0x000e620000000a00 */
[----:B------:R-:W-:Y:S02]  /*6f80*/  DFMA R178, R152, R172, R178 ;  /* 0x000000ac98b2722b */ /* 0x000fe400000000b2 */
[----:B------:R-:W-:Y:S01]  /*6f90*/  DFMA R152, R44, R114, R112 ;  /* 0x000000722c98722b */ /* 0x000fe20000000070 */
[----:B------:R-:W1:Y:S01]  /*6fa0*/  LDS.128 R128, [R4+0x1ef0] ;  /* 0x001ef00004807984 */ /* 0x000e620000000c00 */
[----:B------:R-:W-:-:S03]  /*6fb0*/  DFMA R150, R204, R122, R150 ;  /* 0x0000007acc96722b */ /* 0x000fc60000000096 */
[----:B------:R-:W1:Y:S01]  /*6fc0*/  LDS.128 R112, [R251+0x6450] ;  /* 0x00645000fb707984 */ /* 0x000e620000000c00 */
[----:B------:R-:W-:Y:S02]  /*6fd0*/  DFMA R122, R136, R98, R116 ;  /* 0x00000062887a722b */ /* 0x000fe40000000074 */
[----:B------:R-:W-:Y:S01]  /*6fe0*/  DFMA R118, R42, R118, R152 ;  /* 0x000000762a76722b */ /* 0x000fe20000000098 */
[----:B------:R-:W1:Y:S01]  /*6ff0*/  LDS.64 R136, [R3+0x2300] ;  /* 0x0023000003887984 */ /* 0x000e620000000a00 */
[----:B------:R-:W-:Y:S02]  /*7000*/  DFMA R116, R30, R132, RZ ;  /* 0x000000841e74722b */ /* 0x000fe400000000ff */
[----:B------:R-:W-:Y:S01]  /*7010*/  DFMA R246, R172, R154, R176 ;  /* 0x0000009aacf6722b */ /* 0x000fe200000000b0 */
[----:B------:R-:W-:Y:S01]  /*7020*/  LDS.64 R152, [R6+0x310] ;  /* 0x0003100006987984 */ /* 0x000fe20000000a00 */
[----:B0-----:R-:W-:Y:S02]  /*7030*/  DFMA R146, R92, R146, R122 ;  /* 0x000000925c92722b */ /* 0x001fe4000000007a */
[----:B------:R-:W-:Y:S01]  /*7040*/  DFMA R124, R24, R124, R118 ;  /* 0x0000007c187c722b */ /* 0x000fe20000000076 */
[----:B------:R-:W-:Y:S01]  /*7050*/  LDS.64 R176, [R6+0x3f0] ;  /* 0x0003f00006b07984 */ /* 0x000fe20000000a00 */
[----:B------:R-:W-:-:S03]  /*7060*/  DFMA R122, R16, R134, R116 ;  /* 0x00000086107a722b */ /* 0x000fc60000000074 */
[----:B------:R-:W0:Y:S01]  /*7070*/  LDS.128 R116, [R251+0x6460] ;  /* 0x00646000fb747984 */ /* 0x000e220000000c00 */
[----:B-1----:R-:W-:Y:S02]  /*7080*/  DFMA R146, R148, R94, R146 ;  /* 0x0000005e9492722b */ /* 0x002fe40000000092 */
[----:B------:R-:W-:Y:S01]  /*7090*/  DFMA R184, R156, R172, R184 ;  /* 0x000000ac9cb8722b */ /* 0x000fe200000000b8 */
[----:B------:R-:W-:Y:S01]  /*70a0*/  LDS.64 R148, [R6+0x380] ;  /* 0x0003800006947984 */ /* 0x000fe20000000a00 */
[----:B------:R-:W-:-:S04]  /*70b0*/  DFMA R122, R12, R140, R122 ;  /* 0x0000008c0c7a722b */ /* 0x000fc8000000007a */
[----:B------:R-:W-:Y:S02]  /*70c0*/  DFMA R144, R88, R144, R146 ;  /* 0x000000905890722b */ /* 0x000fe40000000092 */
[----:B------:R-:W-:Y:S02]  /*70d0*/  DFMA R154, R40, R120, R124 ;  /* 0x00000078289a722b */ /* 0x000fe4000000007c */
[----:B------:R-:W-:Y:S02]  /*70e0*/  DFMA R156, R18, R142, R122 ;  /* 0x0000008e129c722b */ /* 0x000fe4000000007a */
[----:B------:R-:W1:Y:S02]  /*70f0*/  LDS.128 R120, [R251+0x6470] ;  /* 0x00647000fb787984 */ /* 0x000e640000000c00 */
[----:B------:R-:W-:Y:S02]  /*7100*/  DFMA R138, R138, R90, R144 ;  /* 0x0000005a8a8a722b */ /* 0x000fe40000000090 */
[----:B------:R-:W-:Y:S01]  /*7110*/  DFMA R128, R206, R128, R150 ;  /* 0x00000080ce80722b */ /* 0x000fe20000000096 */
[----:B------:R-:W-:Y:S01]  /*7120*/  LDS.128 R144, [R4+0x1f00] ;  /* 0x001f000004907984 */ /* 0x000fe20000000c00 */
[----:B------:R-:W-:-:S03]  /*7130*/  DFMA R156, R52, R112, R156 ;  /* 0x00000070349c722b */ /* 0x000fc6000000009c */
[----:B------:R-:W1:Y:S01]  /*7140*/  LDS.64 R150, [R3+0x23e0] ;  /* 0x0023e00003967984 */ /* 0x000e620000000a00 */
[----:B------:R-:W-:Y:S02]  /*7150*/  DFMA R154, R38, R126, R154 ;  /* 0x0000007e269a722b */ /* 0x000fe4000000009a */
[----:B------:R-:W-:Y:S01]  /*7160*/  DFMA R136, R100, R136, R138 ;  /* 0x000000886488722b */ /* 0x000fe2000000008a */
[----:B------:R-:W2:Y:S01]  /*7170*/  LDS.128 R124, [R251+0x6480] ;  /* 0x00648000fb7c7984 */ /* 0x000ea20000000c00 */
[----:B------:R-:W-:Y:S02]  /*7180*/  DFMA R156, R32, R114, R156 ;  /* 0x00000072209c722b */ /* 0x000fe4000000009c */
[----:B------:R-:W-:-:S04]  /*7190*/  DFMA R188, R172, R158, R188 ;  /* 0x0000009eacbc722b */ /* 0x000fc800000000bc */
[----:B------:R-:W-:Y:S01]  /*71a0*/  DFMA R174, R174, R102, R136 ;  /* 0x00000066aeae722b */ /* 0x000fe20000000088 */
[----:B------:R-:W-:Y:S01]  /*71b0*/  LDS.64 R172, [R3+0x2450] ;  /* 0x0024500003ac7984 */ /* 0x000fe20000000a00 */
[----:B0-----:R-:W-:-:S03]  /*71c0*/  DFMA R156, R10, R116, R156 ;  /* 0x000000740a9c722b */ /* 0x001fc6000000009c */
[----:B------:R-:W0:Y:S01]  /*71d0*/  LDS.128 R136, [R5+0x40] ;  /* 0x0000400005887984 */ /* 0x000e220000000c00 */
[----:B------:R-:W-:-:S03]  /*71e0*/  DFMA R158, R232, R130, R128 ;  /* 0x00000082e89e722b */ /* 0x000fc60000000080 */
[----:B------:R-:W3:Y:S01]  /*71f0*/  LDS.128 R128, [R251+0x6490] ;  /* 0x00649000fb807984 */ /* 0x000ee20000000c00 */
[----:B------:R-:W-:-:S08]  /*7200*/  DFMA R156, R56, R118, R156 ;  /* 0x00000076389c722b */ /* 0x000fd0000000009c */
[----:B-1----:R-:W-:Y:S02]  /*7210*/  DFMA R156, R8, R120, R156 ;  /* 0x00000078089c722b */ /* 0x002fe4000000009c */
[----:B------:R-:W-:-:S06]  /*7220*/  DFMA R174, R108, R150, R174 ;  /* 0x000000966cae722b */ /* 0x000fcc00000000ae */
[----:B------:R-:W-:Y:S02]  /*7230*/  DFMA R150, R26, R122, R156 ;  /* 0x0000007a1a96722b */ /* 0x000fe4000000009c */
[----:B------:R-:W-:-:S06]  /*7240*/  DFMA R152, R36, R152, R154 ;  /* 0x000000982498722b */ /* 0x000fcc000000009a */
[----:B--2---:R-:W-:Y:S02]  /*7250*/  DFMA R150, R14, R124, R150 ;  /* 0x0000007c0e96722b */ /* 0x004fe40000000096 */
[----:B------:R-:W-:Y:S02]  /*7260*/  DFMA R144, R230, R144, R158 ;  /* 0x00000090e690722b */ /* 0x000fe4000000009e */
[----:B0-----:R-:W-:Y:S02]  /*7270*/  DFMA R136, R60, R136, R152 ;  /* 0x000000883c88722b */ /* 0x001fe40000000098 */
[----:B------:R-:W-:Y:S02]  /*7280*/  DFMA R152, R172, R110, R174 ;  /* 0x0000006eac98722b */ /* 0x000fe400000000ae */
[----:B------:R-:W-:Y:S01]  /*7290*/  DFMA R150, R58, R126, R150 ;  /* 0x0000007e3a96722b */ /* 0x000fe20000000096 */
[----:B------:R-:W-:Y:S01]  /*72a0*/  CS2R R156, SRZ ;  /* 0x00000000009c7805 */ /* 0x000fe2000001ff00 */
[----:B------:R-:W-:Y:S01]  /*72b0*/  DFMA R154, R228, R146, R144 ;  /* 0x00000092e49a722b */ /* 0x000fe20000000090 */
[----:B------:R-:W-:Y:S01]  /*72c0*/  LDS.64 R172, [R6+0x460] ;  /* 0x0004600006ac7984 */ /* 0x000fe20000000a00 */
[----:B------:R-:W-:-:S02]  /*72d0*/  DFMA R136, R62, R148, R136 ;  /* 0x000000943e88722b */ /* 0x000fc40000000088 */
[----:B------:R-:W-:Y:S01]  /*72e0*/  DMUL R168, R152, R168 ;  /* 0x000000a898a87228 */ /* 0x000fe20000000000 */
[----:B------:R-:W-:Y:S01]  /*72f0*/  LDS.128 R144, [R5+0x50] ;  /* 0x0000500005907984 */ /* 0x000fe20000000c00 */
[----:B---3--:R-:W-:Y:S02]  /*7300*/  DFMA R150, R54, R128, R150 ;  /* 0x000000803696722b */ /* 0x008fe40000000096 */
[----:B------:R-:W-:Y:S01]  /*7310*/  DMUL R148, R152, R164 ;  /* 0x000000a498947228 */ /* 0x000fe20000000000 */
[----:B------:R-:W2:Y:S01]  /*7320*/  @!P2 LDG.E.64.CONSTANT R156, desc[UR76][R22.64+0x1cb60] ;  /* 0x01cb604c169ca981 */ /* 0x000ea2000c1e9b00 */
[----:B------:R-:W-:-:S03]  /*7330*/  DFMA R174, R64, R138, R136 ;  /* 0x0000008a40ae722b */ /* 0x000fc60000000088 */
[----:B------:R-:W-:Y:S01]  /*7340*/  LDS.128 R136, [R5+0x60] ;  /* 0x0000600005887984 */ /* 0x000fe20000000c00 */
[----:B------:R-:W-:Y:S02]  /*7350*/  DFMA R158, R50, R130, R150 ;  /* 0x00000082329e722b */ /* 0x000fe40000000096 */
[C---:B----4-:R-:W-:Y:S02]  /*7360*/  DFMA R148, R154.reuse, R170, R148 ;  /* 0x000000aa9a94722b */ /* 0x050fe40000000094 */
[----:B------:R-:W-:Y:S01]  /*7370*/  DFMA R150, R154, R164, R168 ;  /* 0x000000a49a96722b */ /* 0x000fe200000000a8 */
[----:B------:R-:W-:Y:S04]  /*7380*/  LDS.64 R170, [R6+0x5b0] ;  /* 0x0005b00006aa7984 */ /* 0x000fe80000000a00 */
        /* <DEDUP_REMOVED lines=20> */
[----:B------:R-:W-:Y:S02]  /*74d0*/  DMUL R152, R152, R160 ;  /* 0x000000a098987228 */ /* 0x000fe40000000000 */
[----:B------:R-:W-:Y:S01]  /*74e0*/  DFMA R144, R66, R144, R174 ;  /* 0x000000904290722b */ /* 0x000fe200000000ae */
[----:B------:R-:W-:Y:S04]  /*74f0*/  LDS.64 R160, [R6+0x230] ;  /* 0x0002300006a07984 */ /* 0x000fe80000000a00 */
[----:B------:R-:W-:Y:S03]  /*7500*/  LDS.64 R174, [R6+0x1c0] ;  /* 0x0001c00006ae7984 */ /* 0x000fe60000000a00 */
[----:B------:R-:W-:-:S02]  /*7510*/  DFMA R144, R76, R172, R144 ;  /* 0x000000ac4c90722b */ /* 0x000fc40000000090 */
[----:B0-----:R-:W-:Y:S02]  /*7520*/  DFMA R148, R218, R148, R166 ;  /* 0x00000094da94722b */ /* 0x001fe400000000a6 */
[----:B------:R-:W-:Y:S01]  /*7530*/  DFMA R166, R154, R162, R152 ;  /* 0x000000a29aa6722b */ /* 0x000fe20000000098 */
[----:B------:R-:W0:Y:S05]  /*7540*/  LDS.64 R162, [R6+0x150] ;  /* 0x0001500006a27984 */ /* 0x000e2a0000000a00 */
[----:B------:R-:W-:Y:S01]  /*7550*/  DFMA R148, R216, R176, R148 ;  /* 0x000000b0d894722b */ /* 0x000fe20000000094 */
[----:B------:R-:W1:Y:S07]  /*7560*/  LDS.128 R152, [R4+0x24c0] ;  /* 0x0024c00004987984 */ /* 0x000e6e0000000c00 */
[----:B------:R-:W-:-:S02]  /*7570*/  DFMA R172, R214, R150, R148 ;  /* 0x00000096d6ac722b */ /* 0x000fc40000000094 */
[----:B------:R-:W3:Y:S01]  /*7580*/  LDS.128 R148, [R5+0x20] ;  /* 0x0000200005947984 */ /* 0x000ee20000000c00 */
[----:B------:R-:W-:-:S08]  /*7590*/  DFMA R144, R68, R146, R144 ;  /* 0x000000924490722b */ /* 0x000fd00000000090 */
[----:B------:R-:W-:Y:S02]  /*75a0*/  DFMA R144, R78, R164, R144 ;  /* 0x000000a44e90722b */ /* 0x000fe40000000090 */
[----:B0-----:R-:W-:-:S06]  /*75b0*/  DFMA R162, R48, R162, R172 ;  /* 0x000000a230a2722b */ /* 0x001fcc00000000ac */
[----:B------:R-:W-:Y:S02]  /*75c0*/  DFMA R136, R70, R136, R144 ;  /* 0x000000884688722b */ /* 0x000fe40000000090 */
[----:B--2---:R-:W-:Y:S01]  /*75d0*/  DFMA R166, R158, R156, R166 ;  /* 0x0000009c9ea6722b */ /* 0x004fe200000000a6 */
[----:B------:R-:W-:Y:S01]  /*75e0*/  CS2R R164, SRZ ;  /* 0x0000000000a47805 */ /* 0x000fe2000001ff00 */
[----:B-1----:R-:W-:Y:S01]  /*75f0*/  DFMA R152, R182, R152, RZ ;  /* 0x00000098b698722b */ /* 0x002fe200000000ff */
[----:B------:R-:W-:Y:S01]  /*7600*/  LDS.64 R172, [R6+0x2a0] ;  /* 0x0002a00006ac7984 */ /* 0x000fe20000000a00 */
[----:B---3--:R-:W-:Y:S01]  /*7610*/  DFMA R148, R34, R148, R162 ;  /* 0x000000942294722b */ /* 0x008fe200000000a2 */
[----:B------:R-:W-:Y:S01]  /*7620*/  CS2R R156, SRZ ;  /* 0x00000000009c7805 */ /* 0x000fe2000001ff00 */
[----:B------:R-:W-:Y:S01]  /*7630*/  DFMA R136, R80, R168, R136 ;  /* 0x000000a85088722b */ /* 0x000fe20000000088 */
[----:B------:R-:W-:Y:S01]  /*7640*/  CS2R R158, SRZ ;  /* 0x00000000009e7805 */ /* 0x000fe2000001ff00 */
[----:B------:R-:W2:Y:S04]  /*7650*/  @!P2 LDG.E.64.CONSTANT R164, desc[UR76][R22.64+0xd040] ;  /* 0x00d0404c16a4a981 */ /* 0x000ea8000c1e9b00 */
[----:B------:R-:W-:Y:S01]  /*7660*/  DFMA R146, R46, R174, R148 ;  /* 0x000000ae2e92722b */ /* 0x000fe20000000094 */
[----:B------:R-:W-:Y:S01]  /*7670*/  CS2R R168, SRZ ;  /* 0x0000000000a87805 */ /* 0x000fe2000001ff00 */
[----:B------:R-:W3:Y:S04]  /*7680*/  @!P2 LDG.E.64.CONSTANT R156, desc[UR76][R22.64+0x7a80] ;  /* 0x007a804c169ca981 */ /* 0x000ee8000c1e9b00 */
[----:B------:R-:W4:Y:S02]  /*7690*/  @!P2 LDG.E.64.CONSTANT R158, desc[UR76][R22.64+0x24c0] ;  /* 0x0024c04c169ea981 */ /* 0x000f24000c1e9b00 */
[----:B------:R-:W-:-:S02]  /*76a0*/  DFMA R146, R44, R150, R146 ;  /* 0x000000962c92722b */ /* 0x000fc40000000092 */
[----:B------:R-:W2:Y:S04]  /*76b0*/  @!P2 LDG.E.64.CONSTANT R168, desc[UR76][R22.64+0x17bc0] ;  /* 0x017bc04c16a8a981 */ /* 0x000ea8000c1e9b00 */
[----:B------:R-:W0:Y:S02]  /*76c0*/  LDS.64 R144, [R3+0x24c0] ;  /* 0x0024c00003907984 */ /* 0x000e240000000a00 */
[----:B------:R-:W-:Y:S01]  /*76d0*/  DFMA R146, R42, R160, R146 ;  /* 0x000000a02a92722b */ /* 0x000fe20000000092 */
[----:B------:R-:W-:Y:S01]  /*76e0*/  CS2R R160, SRZ ;  /* 0x0000000000a07805 */ /* 0x000fe2000001ff00 */
[----:B------:R-:W-:Y:S01]  /*76f0*/  DFMA R176, R20, R154, R152 ;  /* 0x0000009a14b0722b */ /* 0x000fe20000000098 */
[----:B------:R-:W1:Y:S04]  /*7700*/  LDS.128 R148, [R5+0x30] ;  /* 0x0000300005947984 */ /* 0x000e680000000c00 */
[----:B------:R-:W4:Y:S04]  /*7710*/  @!P2 LDG.E.64.CONSTANT R160, desc[UR76][R22.64+0x12600] ;  /* 0x0126004c16a0a981 */ /* 0x000f28000c1e9b00 */
[----:B------:R-:W1:Y:S04]  /*7720*/  LDS.128 R152, [R4+0x24d0] ;  /* 0x0024d00004987984 */ /* 0x000e680000000c00 */
[----:B------:R-:W1:Y:S04]  /*7730*/  LDS.64 R162, [R3+0x2530] ;  /* 0x0025300003a27984 */ /* 0x000e680000000a00 */
[----:B------:R-:W1:Y:S01]  /*7740*/  LDS.64 R174, [R3+0x25a0] ;  /* 0x0025a00003ae7984 */ /* 0x000e620000000a00 */
[----:B0-----:R-:W-:-:S02]  /*7750*/  DFMA R144, R84, R144, RZ ;  /* 0x000000905490722b */ /* 0x001fc400000000ff */
[----:B-1----:R-:W-:Y:S02]  /*7760*/  DFMA R148, R24, R148, R146 ;  /* 0x000000941894722b */ /* 0x002fe40000000092 */
[----:B------:R-:W-:Y:S01]  /*7770*/  DFMA R176, R196, R152, R176 ;  /* 0x00000098c4b0722b */ /* 0x000fe200000000b0 */
[----:B------:R-:W0:Y:S03]  /*7780*/  LDS.64 R152, [R3+0x2610] ;  /* 0x0026100003987984 */ /* 0x000e260000000a00 */
[----:B------:R-:W-:Y:S02]  /*7790*/  DFMA R162, R162, R86, R144 ;  /* 0x00000056a2a2722b */ /* 0x000fe40000000090 */
[----:B------:R-:W-:Y:S01]  /*77a0*/  DFMA R172, R40, R172, R148 ;  /* 0x000000ac28ac722b */ /* 0x000fe20000000094 */
[----:B------:R-:W1:Y:S05]  /*77b0*/  LDS.128 R144, [R4+0x24e0] ;  /* 0x0024e00004907984 */ /* 0x000e6a0000000c00 */
[----:B------:R-:W-:Y:S01]  /*77c0*/  DFMA R162, R104, R174, R162 ;  /* 0x000000ae68a2722b */ /* 0x000fe200000000a2 */
[----:B------:R-:W1:Y:S01]  /*77d0*/  LDS.64 R174, [R3+0x2680] ;  /* 0x0026800003ae7984 */ /* 0x000e620000000a00 */
[----:B------:R-:W-:-:S03]  /*77e0*/  DFMA R150, R38, R150, R172 ;  /* 0x000000962696722b */ /* 0x000fc600000000ac */
[----:B------:R-:W1:Y:S01]  /*77f0*/  LDS.64 R172, [R3+0x26f0] ;  /* 0x0026f00003ac7984 */ /* 0x000e620000000a00 */
[----:B------:R-:W-:-:S03]  /*7800*/  DFMA R154, R194, R154, R176 ;  /* 0x0000009ac29a722b */ /* 0x000fc600000000b0 */
[----:B------:R-:W1:Y:S01]  /*7810*/  LDS.64 R176, [R6+0x310] ;  /* 0x0003100006b07984 */ /* 0x000e620000000a00 */
[----:B------:R-:W-:-:S03]  /*7820*/  DFMA R148, R72, R138, R136 ;  /* 0x0000008a4894722b */ /* 0x000fc60000000088 */
[----:B------:R-:W1:Y:S01]  /*7830*/  LDS.128 R136, [R5+0x40] ;  /* 0x0000400005887984 */ /* 0x000e620000000c00 */
[----:B0-----:R-:W-:Y:S02]  /*7840*/  DFMA R162, R152, R106, R162 ;  /* 0x0000006a98a2722b */ /* 0x001fe400000000a2 */
[----:B-1----:R-:W-:Y:S01]  /*7850*/  DFMA R144, R198, R144, R154 ;  /* 0x00000090c690722b */ /* 0x002fe2000000009a */
[----:B------:R-:W0:Y:S05]  /*7860*/  LDS.128 R152, [R4+0x24f0] ;  /* 0x0024f00004987984 */ /* 0x000e2a0000000c00 */
[----:B------:R-:W-:Y:S02]  /*7870*/  DFMA R162, R96, R174, R162 ;  /* 0x000000ae60a2722b */ /* 0x000fe400000000a2 */
[----:B------:R-:W-:Y:S01]  /*7880*/  DFMA R144, R192, R146, R144 ;  /* 0x00000092c090722b */ /* 0x000fe20000000090 */
[----:B------:R-:W1:Y:S05]  /*7890*/  LDS.64 R174, [R3+0x2760] ;  /* 0x0027600003ae7984 */ /* 0x000e6a0000000a00 */
[----:B------:R-:W-:Y:S01]  /*78a0*/  DFMA R162, R172, R98, R162 ;  /* 0x00000062aca2722b */ /* 0x000fe200000000a2 */
[----:B------:R-:W-:-:S06]  /*78b0*/  CS2R R172, SRZ ;  /* 0x0000000000ac7805 */ /* 0x000fcc000001ff00 */
[----:B------:R-:W4:Y:S01]  /*78c0*/  @!P2 LDG.E.64.CONSTANT R172, desc[UR76][R22.64+0x1d180] ;  /* 0x01d1804c16aca981 */ /* 0x000f22000c1e9b00 */
[----:B------:R-:W-:Y:S02]  /*78d0*/  DFMA R146, R36, R176, R150 ;  /* 0x000000b02492722b */ /* 0x000fe40000000096 */
[----:B------:R-:W-:Y:S01]  /*78e0*/  DFMA R170, R82, R170, R148 ;  /* 0x000000aa52aa722b */ /* 0x000fe20000000094 */
[----:B------:R-:W1:Y:S04]  /*78f0*/  LDS.64 R176, [R6+0x380] ;  /* 0x0003800006b07984 */ /* 0x000e680000000a00 */
[----:B------:R-:W1:Y:S01]  /*7900*/  LDS.128 R148, [R4+0x2500] ;  /* 0x0025000004947984 */ /* 0x000e620000000c00 */
[----:B------:R-:W-:-:S03]  /*7910*/  DFMA R146, R60, R136, R146 ;  /* 0x000000883c92722b */ /* 0x000fc60000000092 */
[----:B------:R-:W-:Y:S01]  /*7920*/  LDS.64 R136, [R3+0x2840] ;  /* 0x0028400003887984 */ /* 0x000fe20000000a00 */
[----:B0-----:R-:W-:-:S03]  /*7930*/  DFMA R152, R200, R152, R144 ;  /* 0x00000098c898722b */ /* 0x001fc60000000090 */
[----:B------:R-:W0:Y:S05]  /*7940*/  LDS.64 R144, [R3+0x27d0] ;  /* 0x0027d00003907984 */ /* 0x000e2a0000000a00 */
[----:B------:R-:W-:Y:S02]  /*7950*/  DFMA R154, R202, R154, R152 ;  /* 0x0000009aca9a722b */ /* 0x000fe40000000098 */
[----:B-1----:R-:W-:Y:S01]  /*7960*/  DFMA R162, R92, R174, R162 ;  /* 0x000000ae5ca2722b */ /* 0x002fe200000000a2 */
[----:B------:R-:W-:Y:S01]  /*7970*/  CS2R R174, SRZ ;  /* 0x0000000000ae7805 */ /* 0x000fe2000001ff00 */
[----:B------:R-:W-:-:S05]  /*7980*/  DADD R248, R210, R170 ;  /* 0x00000000d2f87229 */ /* 0x000fca00000000aa */
[----:B------:R-:W4:Y:S01]  /*7990*/  @!P2 LDG.E.64.CONSTANT R174, desc[UR76][R22.64+0x22740] ;  /* 0x0227404c16aea981 */ /* 0x000f22000c1e9b00 */
[----:B------:R-:W-:-:S03]  /*79a0*/  DFMA R146, R62, R176, R146 ;  /* 0x000000b03e92722b */ /* 0x000fc60000000092 */
[----:B------:R-:W-:Y:S01]  /*79b0*/  LDS.64 R176, [R3+0x2920] ;  /* 0x0029200003b07984 */ /* 0x000fe20000000a00 */
[----:B------:R-:W-:-:S03]  /*79c0*/  DFMA R148, R28, R148, R154 ;  /* 0x000000941c94722b */ /* 0x000fc6000000009a */
[----:B------:R-:W1:Y:S01]  /*79d0*/  LDS.64 R154, [R6+0x3f0] ;  /* 0x0003f000069a7984 */ /* 0x000e620000000a00 */
[----:B------:R-:W-:Y:S02]  /*79e0*/  DFMA R152, R64, R138, R146 ;  /* 0x0000008a4098722b */ /* 0x000fe40000000092 */
[----:B0-----:R-:W-:Y:S01]  /*79f0*/  DFMA R144, R144, R94, R162 ;  /* 0x0000005e9090722b */ /* 0x001fe200000000a2 */
[----:B------:R-:W0:Y:S07]  /*7a00*/  LDS.64 R162, [R3+0x28b0] ;  /* 0x0028b00003a27984 */ /* 0x000e2e0000000a00 */
[----:B------:R-:W-:-:S02]  /*7a10*/  DFMA R170, R88, R136, R144 ;  /* 0x0000008858aa722b */ /* 0x000fc40000000090 */
[----:B------:R-:W0:Y:S04]  /*7a20*/  LDS.128 R144, [R5+0x50] ;  /* 0x0000500005907984 */ /* 0x000e280000000c00 */
[----:B------:R-:W0:Y:S01]  /*7a30*/  LDS.128 R136, [R4+0x2510] ;  /* 0x0025100004887984 */ /* 0x000e220000000c00 */
[----:B------:R-:W-:Y:S02]  /*7a40*/  DFMA R240, R132, R166, R240 ;  /* 0x000000a684f0722b */ /* 0x000fe400000000f0 */
[----:B------:R-:W-:Y:S02]  /*7a50*/  DFMA R148, R204, R150, R148 ;  /* 0x00000096cc94722b */ /* 0x000fe40000000094 */
[----:B------:R-:W-:Y:S02]  /*7a60*/  DFMA R238, R166, R134, R238 ;  /* 0x00000086a6ee722b */ /* 0x000fe400000000ee */
[----:B-1----:R-:W-:Y:S01]  /*7a70*/  DFMA R132, R74, R154, R152 ;  /* 0x0000009a4a84722b */ /* 0x002fe20000000098 */
[----:B------:R-:W1:Y:S01]  /*7a80*/  LDS.64 R154, [R3+0x2990] ;  /* 0x00299000039a7984 */ /* 0x000e620000000a00 */
[----:B------:R-:W-:-:S02]  /*7a90*/  DFMA R212, R140, R166, R244 ;  /* 0x000000a68cd4722b */ /* 0x000fc400000000f4 */
[----:B0-----:R-:W-:Y:S01]  /*7aa0*/  DFMA R162, R162, R90, R170 ;  /* 0x0000005aa2a2722b */ /* 0x001fe200000000aa */
[----:B------:R-:W-:Y:S03]  /*7ab0*/  LDS.64 R152, [R6+0x460] ;  /* 0x0004600006987984 */ /* 0x000fe60000000a00 */
[----:B------:R-:W-:Y:S01]  /*7ac0*/  DFMA R170, R66, R144, R132 ;  /* 0x0000009042aa722b */ /* 0x000fe20000000084 */
[----:B------:R-:W0:Y:S01]  /*7ad0*/  LDS.64 R144, [R3+0x2a00] ;  /* 0x002a000003907984 */ /* 0x000e220000000a00 */
[----:B------:R-:W-:-:S03]  /*7ae0*/  DFMA R136, R206, R136, R148 ;  /* 0x00000088ce88722b */ /* 0x000fc60000000094 */
[----:B------:R-:W0:Y:S04]  /*7af0*/  LDS.128 R148, [R4+0x2520] ;  /* 0x0025200004947984 */ /* 0x000e280000000c00 */
[----:B------:R-:W3:Y:S01]  /*7b00*/  LDS.128 R132, [R251+0x64a0] ;  /* 0x0064a000fb847984 */ /* 0x000ee20000000c00 */
[----:B------:R-:W-:-:S03]  /*7b10*/  DFMA R176, R100, R176, R162 ;  /* 0x000000b064b0722b */ /* 0x000fc600000000a2 */
[----:B------:R-:W3:Y:S01]  /*7b20*/  LDS.64 R162, [R3+0x2a70] ;  /* 0x002a700003a27984 */ /* 0x000ee20000000a00 */
[----:B------:R-:W-:Y:S01]  /*7b30*/  IMAD.MOV.U32 R245, RZ, RZ, R251 ;  /* 0x000000fffff57224 */ /* 0x000fe200078e00fb */
[C---:B------:R-:W-:Y:S02]  /*7b40*/  DFMA R210, R166.reuse, R142, R208 ;  /* 0x0000008ea6d2722b */ /* 0x040fe400000000d0 */
[----:B------:R-:W-:Y:S02]  /*7b50*/  DFMA R208, R166, R114, R242 ;  /* 0x00000072a6d0722b */ /* 0x000fe400000000f2 */
[----:B------:R-:W-:Y:S01]  /*7b60*/  DFMA R114, R232, R138, R136 ;  /* 0x0000008ae872722b */ /* 0x000fe20000000088 */
[----:B------:R-:W-:Y:S04]  /*7b70*/  LDS.128 R140, [R245+0x64c0] ;  /* 0x0064c000f58c7984 */ /* 0x000fe80000000c00 */
[----:B------:R-:W2:Y:S01]  /*7b80*/  LDS.128 R136, [R245+0x64b0] ;  /* 0x0064b000f5887984 */ /* 0x000ea20000000c00 */
[----:B-1----:R-:W-:-:S08]  /*7b90*/  DFMA R154, R154, R102, R176 ;  /* 0x000000669a9a722b */ /* 0x002fd000000000b0 */
[----:B0-----:R-:W-:Y:S02]  /*7ba0*/  DFMA R154, R108, R144, R154 ;  /* 0x000000906c9a722b */ /* 0x001fe4000000009a */
[----:B------:R-:W-:Y:S01]  /*7bb0*/  DFMA R114, R230, R148, R114 ;  /* 0x00000094e672722b */ /* 0x000fe20000000072 */
[----:B------:R-:W0:Y:S01]  /*7bc0*/  LDS.64 R148, [R6+0x4d0] ;  /* 0x0004d00006947984 */ /* 0x000e220000000a00 */
[----:B---3--:R-:W-:-:S04]  /*7bd0*/  DFMA R144, R30, R132, RZ ;  /* 0x000000841e90722b */ /* 0x008fc800000000ff */
[----:B------:R-:W-:-:S04]  /*7be0*/  DFMA R162, R162, R110, R154 ;  /* 0x0000006ea2a2722b */ /* 0x000fc8000000009a */
[----:B------:R-:W-:Y:S02]  /*7bf0*/  DFMA R144, R16, R134, R144 ;  /* 0x000000861090722b */ /* 0x000fe40000000090 */
[----:B------:R-:W-:Y:S02]  /*7c00*/  DFMA R236, R116, R166, R236 ;  /* 0x000000a674ec722b */ /* 0x000fe400000000ec */
[----:B------:R-:W-:Y:S02]  /*7c10*/  DFMA R152, R76, R152, R170 ;  /* 0x000000984c98722b */ /* 0x000fe400000000aa */
[----:B------:R-:W-:Y:S02]  /*7c20*/  DFMA R150, R228, R150, R114 ;  /* 0x00000096e496722b */ /* 0x000fe40000000072 */
[C---:B------:R-:W-:Y:S02]  /*7c30*/  DMUL R114, R162.reuse, R156 ;  /* 0x0000009ca2727228 */ /* 0x040fe40000000000 */
[----:B--2---:R-:W-:-:S02]  /*7c40*/  DMUL R170, R162, R168 ;  /* 0x000000a8a2aa7228 */ /* 0x004fc40000000000 */
[----:B------:R-:W-:Y:S02]  /*7c50*/  DFMA R144, R12, R136, R144 ;  /* 0x000000880c90722b */ /* 0x000fe40000000090 */
[----:B----4-:R-:W-:Y:S01]  /*7c60*/  DMUL R116, R162, R160 ;  /* 0x000000a0a2747228 */ /* 0x010fe20000000000 */
[----:B------:R-:W1:Y:S01]  /*7c70*/  LDS.128 R160, [R5+0x60] ;  /* 0x0000600005a07984 */ /* 0x000e620000000c00 */
[C---:B------:R-:W-:Y:S02]  /*7c80*/  DFMA R114, R150.reuse, R158, R114 ;  /* 0x0000009e9672722b */ /* 0x040fe40000000072 */
[----:B------:R-:W-:-:S04]  /*7c90*/  DFMA R170, R150, R164, R170 ;  /* 0x000000a496aa722b */ /* 0x000fc800000000aa */
[----:B------:R-:W-:Y:S02]  /*7ca0*/  DFMA R116, R150, R156, R116 ;  /* 0x0000009c9674722b */ /* 0x000fe40000000074 */
[----:B------:R-:W-:Y:S01]  /*7cb0*/  DFMA R150, R18, R138, R144 ;  /* 0x0000008a1296722b */ /* 0x000fe20000000090 */
[----:B------:R-:W-:Y:S01]  /*7cc0*/  LDS.64 R156, [R6+0x540] ;  /* 0x00054000069c7984 */ /* 0x000fe20000000a00 */
[----:B------:R-:W-:-:S03]  /*7cd0*/  DFMA R152, R68, R146, R152 ;  /* 0x000000924498722b */ /* 0x000fc60000000098 */
[----:B------:R-:W2:Y:S03]  /*7ce0*/  LDS.128 R144, [R245+0x64d0] ;  /* 0x0064d000f5907984 */ /* 0x000ea60000000c00 */
[----:B------:R-:W-:Y:S02]  /*7cf0*/  DFMA R150, R52, R140, R150 ;  /* 0x0000008c3496722b */ /* 0x000fe40000000096 */
[----:B0-----:R-:W-:-:S06]  /*7d00*/  DFMA R152, R78, R148, R152 ;  /* 0x000000944e98722b */ /* 0x001fcc0000000098 */
[----:B------:R-:W-:Y:S02]  /*7d10*/  DFMA R176, R32, R142, R150 ;  /* 0x0000008e20b0722b */ /* 0x000fe40000000096 */
[----:B------:R-:W0:Y:S01]  /*7d20*/  LDS.128 R148, [R245+0x64e0] ;  /* 0x0064e000f5947984 */ /* 0x000e220000000c00 */
[----:B-1----:R-:W-:-:S03]  /*7d30*/  DFMA R160, R70, R160, R152 ;  /* 0x000000a046a0722b */ /* 0x002fc60000000098 */
[----:B------:R-:W1:Y:S02]  /*7d40*/  LDS.128 R152, [R245+0x64f0] ;  /* 0x0064f000f5987984 */ /* 0x000e640000000c00 */
[----:B--2---:R-:W-:-:S03]  /*7d50*/  DFMA R176, R10, R144, R176 ;  /* 0x000000900ab0722b */ /* 0x004fc600000000b0 */
        /* <DEDUP_REMOVED lines=11> */
[C---:B------:R-:W-:Y:S02]  /*7e10*/  DFMA R116, R176.reuse, R168, R116 ;  /* 0x000000a8b074722b */ /* 0x040fe40000000074 */
[----:B------:R-:W-:Y:S01]  /*7e20*/  DFMA R114, R176, R164, R114 ;  /* 0x000000a4b072722b */ /* 0x000fe20000000072 */
[----:B------:R-:W-:Y:S01]  /*7e30*/  BAR.SYNC.DEFER_BLOCKING 0x0 ;  /* 0x0000000000007b1d */ /* 0x000fe20000010000 */
[----:B------:R-:W-:Y:S02]  /*7e40*/  CS2R R168, SRZ ;  /* 0x0000000000a87805 */ /* 0x000fe4000001ff00 */
[----:B------:R-:W-:-:S03]  /*7e50*/  CS2R R164, SRZ ;  /* 0x0000000000a47805 */ /* 0x000fc6000001ff00 */
[----:B------:R-:W-:Y:S01]  /*7e60*/  DFMA R172, R176, R172, R170 ;  /* 0x000000acb0ac722b */ /* 0x000fe200000000aa */
[----:B------:R-:W2:Y:S01]  /*7e70*/  @!P2 LDG.E.64.CONSTANT R168, desc[UR76][R22.64+0x12c20] ;  /* 0x012c204c16a8a981 */ /* 0x000ea2000c1e9b00 */
[----:B------:R-:W-:-:S03]  /*7e80*/  CS2R R170, SRZ ;  /* 0x0000000000aa7805 */ /* 0x000fc6000001ff00 */
[----:B------:R-:W3:Y:S04]  /*7e90*/  @!P2 LDG.E.64.CONSTANT R164, desc[UR76][R22.64+0x80a0] ;  /* 0x0080a04c16a4a981 */ /* 0x000ee8000c1e9b00 */
[----:B------:R-:W4:Y:S01]  /*7ea0*/  @!P2 LDG.E.64.CONSTANT R170, desc[UR76][R22.64+0x2ae0] ;  /* 0x002ae04c16aaa981 */ /* 0x000f22000c1e9b00 */
[----:B------:R-:W-:-:S03]  /*7eb0*/  DFMA R186, R120, R166, R186 ;  /* 0x000000a678ba722b */ /* 0x000fc600000000ba */
[----:B------:R-:W-:Y:S04]  /*7ec0*/  STS.64 [R7], R114 ;  /* 0x0000007207007388 */ /* 0x000fe80000000a00 */
[----:B------:R-:W-:Y:S01]  /*7ed0*/  STS.64 [R252], R116 ;  /* 0x00000074fc007388 */ /* 0x000fe20000000a00 */
[----:B------:R-:W-:Y:S01]  /*7ee0*/  DFMA R120, R72, R162, R160 ;  /* 0x000000a24878722b */ /* 0x000fe200000000a0 */
[----:B------:R-:W-:Y:S02]  /*7ef0*/  CS2R R162, SRZ ;  /* 0x0000000000a27805 */ /* 0x000fe4000001ff00 */
[----:B------:R-:W-:-:S04]  /*7f00*/  CS2R R160, SRZ ;  /* 0x0000000000a07805 */ /* 0x000fc8000001ff00 */
[----:B------:R-:W4:Y:S04]  /*7f10*/  @!P2 LDG.E.64.CONSTANT R162, desc[UR76][R22.64+0xd660] ;  /* 0x00d6604c16a2a981 */ /* 0x000f28000c1e9b00 */
[----:B------:R-:W4:Y:S01]  /*7f20*/  @!P2 LDG.E.64.CONSTANT R160, desc[UR76][R22.64+0x181e0] ;  /* 0x0181e04c16a0a981 */ /* 0x000f22000c1e9b00 */
[----:B------:R-:W-:Y:S01]  /*7f30*/  DFMA R180, R166, R118, R180 ;  /* 0x00000076a6b4722b */ /* 0x000fe200000000b4 */
[----:B------:R-:W-:Y:S06]  /*7f40*/  BAR.SYNC.DEFER_BLOCKING 0x0 ;  /* 0x0000000000007b1d */ /* 0x000fec0000010000 */
[----:B------:R-:W-:Y:S01]  /*7f50*/  DFMA R184, R128, R166, R184 ;  /* 0x000000a680b8722b */ /* 0x000fe200000000b8 */
[----:B------:R-:W1:Y:S04]  /*7f60*/  LDS.128 R116, [R5] ;  /* 0x0000000005747984 */ /* 0x000e680000000c00 */
[----:B------:R-:W1:Y:S01]  /*7f70*/  LDS.64 R128, [R6] ;  /* 0x0000000006807984 */ /* 0x000e620000000a00 */
[----:B------:R-:W-:-:S02]  /*7f80*/  DFMA R188, R166, R130, R188 ;  /* 0x00000082a6bc722b */ /* 0x000fc400000000bc */
[----:B------:R-:W-:Y:S01]  /*7f90*/  DFMA R130, R112, R166, R248 ;  /* 0x000000a67082722b */ /* 0x000fe200000000f8 */
[----:B------:R-:W1:Y:S01]  /*7fa0*/  LDS.128 R112, [R4+0x2ae0] ;  /* 0x002ae00004707984 */ /* 0x000e620000000c00 */
[----:B0-----:R-:W-:Y:S02]  /*7fb0*/  DFMA R120, R82, R122, R120 ;  /* 0x0000007a5278722b */ /* 0x001fe40000000078 */
[----:B------:R-:W-:Y:S02]  /*7fc0*/  DFMA R242, R132, R172, R240 ;  /* 0x000000ac84f2722b */ /* 0x000fe400000000f0 */
[----:B------:R-:W-:Y:S01]  /*7fd0*/  DMUL R174, R174, UR6 ;  /* 0x00000006aeae7c28 */ /* 0x000fe20008000000 */
[----:B------:R-:W0:Y:S01]  /*7fe0*/  LDS.64 R132, [R6+0x70] ;  /* 0x0000700006847984 */ /* 0x000e220000000a00 */
[----:B------:R-:W-:Y:S02]  /*7ff0*/  DFMA R178, R124, R166, R178 ;  /* 0x000000a67cb2722b */ /* 0x000fe400000000b2 */
[----:B------:R-:W-:-:S02]  /*8000*/  DFMA R176, R166, R126, R246 ;  /* 0x0000007ea6b0722b */ /* 0x000fc400000000f6 */
[----:B------:R-:W-:Y:S01]  /*8010*/  DADD R208, R208, R120 ;  /* 0x00000000d0d07229 */ /* 0x000fe20000000078 */
[----:B------:R-:W0:Y:S04]  /*8020*/  LDS.128 R124, [R5+0x10] ;  /* 0x00001000057c7984 */ /* 0x000e280000000c00 */
[----:B------:R-:W0:Y:S01]  /*8030*/  LDS.128 R120, [R4+0x2af0] ;  /* 0x002af00004787984 */ /* 0x000e220000000c00 */
[----:B------:R-:W-:Y:S01]  /*8040*/  CS2R R166, SRZ ;  /* 0x0000000000a67805 */ /* 0x000fe2000001ff00 */
[----:B------:R-:W-:Y:S02]  /*8050*/  DFMA R238, R172, R134, R238 ;  /* 0x00000086acee722b */ /* 0x000fe400000000ee */
[----:B------:R-:W0:Y:S04]  /*8060*/  LDS.64 R134, [R6+0xe0] ;  /* 0x0000e00006867984 */ /* 0x000e280000000a00 */
[----:B------:R-:W4:Y:S01]  /*8070*/  @!P2 LDG.E.64.CONSTANT R166, desc[UR76][R22.64+0x22d60] ;  /* 0x022d604c16a6a981 */ /* 0x000f22000c1e9b00 */
[----:B-1----:R-:W-:-:S08]  /*8080*/  DMUL R116, R226, R116 ;  /* 0x00000074e2747228 */ /* 0x002fd00000000000 */
[----:B------:R-:W-:-:S08]  /*8090*/  DFMA R116, R10, R174, R116 ;  /* 0x000000ae0a74722b */ /* 0x000fd00000000074 */
[----:B------:R-:W-:-:S08]  /*80a0*/  DFMA R128, R224, R128, R116 ;  /* 0x00000080e080722b */ /* 0x000fd00000000074 */
[----:B------:R-:W-:Y:S01]  /*80b0*/  DFMA R128, R222, R118, R128 ;  /* 0x00000076de80722b */ /* 0x000fe20000000080 */
[----:B------:R-:W1:Y:S01]  /*80c0*/  LDS.128 R116, [R4+0x2b00] ;  /* 0x002b000004747984 */ /* 0x000e620000000c00 */
[----:B------:R-:W-:Y:S02]  /*80d0*/  DFMA R112, R182, R112, RZ ;  /* 0x00000070b670722b */ /* 0x000fe400000000ff */
[----:B------:R-:W-:Y:S01]  /*80e0*/  DFMA R240, R136, R172, R212 ;  /* 0x000000ac88f0722b */ /* 0x000fe200000000d4 */
[----:B------:R-:W-:Y:S03]  /*80f0*/  LDS.64 R136, [R3+0x2ae0] ;  /* 0x002ae00003887984 */ /* 0x000fe60000000a00 */
[----:B0-----:R-:W-:Y:S02]  /*8100*/  DFMA R128, R220, R132, R128 ;  /* 0x00000084dc80722b */ /* 0x001fe40000000080 */
[----:B------:R-:W-:Y:S01]  /*8110*/  DFMA R112, R20, R114, R112 ;  /* 0x000000721470722b */ /* 0x000fe20000000070 */
[----:B------:R-:W0:Y:S01]  /*8120*/  LDS.64 R132, [R6+0x150] ;  /* 0x0001500006847984 */ /* 0x000e220000000a00 */
[----:B------:R-:W-:-:S02]  /*8130*/  DFMA R212, R172, R138, R210 ;  /* 0x0000008aacd4722b */ /* 0x000fc400000000d2 */
[----:B------:R-:W-:Y:S02]  /*8140*/  DFMA R210, R140, R172, R130 ;  /* 0x000000ac8cd2722b */ /* 0x000fe40000000082 */
[----:B------:R-:W-:Y:S02]  /*8150*/  DFMA R138, R218, R124, R128 ;  /* 0x0000007cda8a722b */ /* 0x000fe40000000080 */
[----:B------:R-:W-:Y:S01]  /*8160*/  DFMA R140, R196, R120, R112 ;  /* 0x00000078c48c722b */ /* 0x000fe20000000070 */
[----:B------:R-:W0:Y:S04]  /*8170*/  LDS.128 R128, [R5+0x20] ;  /* 0x0000200005807984 */ /* 0x000e280000000c00 */
[----:B------:R-:W0:Y:S04]  /*8180*/  LDS.128 R112, [R4+0x2b10] ;  /* 0x002b100004707984 */ /* 0x000e280000000c00 */
[----:B------:R-:W0:Y:S01]  /*8190*/  LDS.64 R124, [R3+0x2b50] ;  /* 0x002b5000037c7984 */ /* 0x000e220000000a00 */
[----:B------:R-:W-:-:S02]  /*81a0*/  DFMA R120, R216, R134, R138 ;  /* 0x00000086d878722b */ /* 0x000fc4000000008a */
[----:B------:R-:W-:Y:S01]  /*81b0*/  DFMA R122, R194, R122, R140 ;  /* 0x0000007ac27a722b */ /* 0x000fe2000000008c */
[----:B------:R-:W0:Y:S04]  /*81c0*/  LDS.64 R134, [R3+0x2bc0] ;  /* 0x002bc00003867984 */ /* 0x000e280000000a00 */
[----:B------:R-:W0:Y:S01]  /*81d0*/  LDS.64 R138, [R6+0x1c0] ;  /* 0x0001c000068a7984 */ /* 0x000e220000000a00 */
[----:B------:R-:W-:-:S03]  /*81e0*/  DFMA R126, R214, R126, R120 ;  /* 0x0000007ed67e722b */ /* 0x000fc60000000078 */
[----:B------:R-:W0:Y:S01]  /*81f0*/  LDS.64 R140, [R3+0x2c30] ;  /* 0x002c3000038c7984 */ /* 0x000e220000000a00 */
[----:B-1----:R-:W-:-:S03]  /*8200*/  DFMA R116, R198, R116, R122 ;  /* 0x00000074c674722b */ /* 0x002fc6000000007a */
[----:B------:R-:W1:Y:S01]  /*8210*/  LDS.128 R120, [R4+0x2b20] ;  /* 0x002b200004787984 */ /* 0x000e620000000c00 */
[----:B------:R-:W-:-:S03]  /*8220*/  DFMA R236, R144, R172, R236 ;  /* 0x000000ac90ec722b */ /* 0x000fc600000000ec */
[----:B------:R-:W1:Y:S01]  /*8230*/  LDS.64 R144, [R3+0x2ca0] ;  /* 0x002ca00003907984 */ /* 0x000e620000000a00 */
[----:B------:R-:W-:Y:S02]  /*8240*/  DFMA R250, R172, R146, R180 ;  /* 0x00000092acfa722b */ /* 0x000fe400000000b4 */
[----:B------:R-:W-:Y:S01]  /*8250*/  DFMA R180, R148, R172, R186 ;  /* 0x000000ac94b4722b */ /* 0x000fe200000000ba */
[----:B------:R-:W-:Y:S01]  /*8260*/  IMAD.MOV.U32 R187, RZ, RZ, R245 ;  /* 0x000000ffffbb7224 */ /* 0x000fe200078e00f5 */
[----:B0-----:R-:W-:Y:S02]  /*8270*/  DFMA R126, R48, R132, R126 ;  /* 0x00000084307e722b */ /* 0x001fe4000000007e */
[----:B------:R-:W-:Y:S01]  /*8280*/  DFMA R146, R192, R118, R116 ;  /* 0x00000076c092722b */ /* 0x000fe20000000074 */
[----:B------:R-:W0:Y:S01]  /*8290*/  LDS.64 R132, [R6+0x230] ;  /* 0x0002300006847984 */ /* 0x000e220000000a00 */
[----:B------:R-:W-:-:S03]  /*82a0*/  DFMA R148, R84, R136, RZ ;  /* 0x000000885494722b */ /* 0x000fc600000000ff */
[----:B------:R-:W0:Y:S04]  /*82b0*/  LDS.64 R136, [R3+0x2d10] ;  /* 0x002d100003887984 */ /* 0x000e280000000a00 */
[----:B------:R-:W0:Y:S01]  /*82c0*/  LDS.128 R116, [R187+0x6510] ;  /* 0x00651000bb747984 */ /* 0x000e220000000c00 */
[----:B------:R-:W-:Y:S02]  /*82d0*/  DFMA R128, R34, R128, R126 ;  /* 0x000000802280722b */ /* 0x000fe4000000007e */
[----:B------:R-:W-:Y:S02]  /*82e0*/  DFMA R112, R200, R112, R146 ;  /* 0x00000070c870722b */ /* 0x000fe40000000092 */
[----:B------:R-:W-:Y:S01]  /*82f0*/  DFMA R148, R124, R86, R148 ;  /* 0x000000567c94722b */ /* 0x000fe20000000094 */
[----:B------:R-:W0:Y:S04]  /*8300*/  LDS.64 R146, [R3+0x2d80] ;  /* 0x002d800003927984 */ /* 0x000e280000000a00 */
[----:B------:R-:W0:Y:S01]  /*8310*/  LDS.128 R124, [R5+0x30] ;  /* 0x00003000057c7984 */ /* 0x000e220000000c00 */
[----:B------:R-:W-:-:S02]  /*8320*/  DFMA R174, R172, R150, R190 ;  /* 0x00000096acae722b */ /* 0x000fc400000000be */
[----:B------:R-:W-:Y:S02]  /*8330*/  DFMA R148, R104, R134, R148 ;  /* 0x000000866894722b */ /* 0x000fe40000000094 */
[----:B------:R-:W-:Y:S01]  /*8340*/  DFMA R150, R202, R114, R112 ;  /* 0x00000072ca96722b */ /* 0x000fe20000000070 */
[----:B------:R-:W-:Y:S04]  /*8350*/  LDS.64 R134, [R3+0x2df0] ;  /* 0x002df00003867984 */ /* 0x000fe80000000a00 */
[----:B------:R-:W0:Y:S01]  /*8360*/  LDS.128 R112, [R187+0x6520] ;  /* 0x00652000bb707984 */ /* 0x000e220000000c00 */
[----:B------:R-:W-:Y:S02]  /*8370*/  DFMA R128, R46, R138, R128 ;  /* 0x0000008a2e80722b */ /* 0x000fe40000000080 */
[----:B------:R-:W-:Y:S01]  /*8380*/  DFMA R140, R140, R106, R148 ;  /* 0x0000006a8c8c722b */ /* 0x000fe20000000094 */
[----:B------:R-:W0:Y:S01]  /*8390*/  LDS.64 R138, [R3+0x2e60] ;  /* 0x002e6000038a7984 */ /* 0x000e220000000a00 */
[----:B-1----:R-:W-:-:S02]  /*83a0*/  DFMA R120, R28, R120, R150 ;  /* 0x000000781c78722b */ /* 0x002fc40000000096 */
[----:B------:R-:W-:Y:S01]  /*83b0*/  DFMA R152, R152, R172, R178 ;  /* 0x000000ac9898722b */ /* 0x000fe200000000b2 */
[----:B------:R-:W-:Y:S01]  /*83c0*/  LDS.64 R148, [R6+0x2a0] ;  /* 0x0002a00006947984 */ /* 0x000fe20000000a00 */
[----:B------:R-:W-:Y:S02]  /*83d0*/  DFMA R178, R172, R142, R208 ;  /* 0x0000008eacb2722b */ /* 0x000fe400000000d0 */
[----:B------:R-:W-:Y:S02]  /*83e0*/  DFMA R142, R44, R130, R128 ;  /* 0x000000822c8e722b */ /* 0x000fe40000000080 */
[----:B------:R-:W-:Y:S01]  /*83f0*/  DFMA R140, R96, R144, R140 ;  /* 0x00000090608c722b */ /* 0x000fe2000000008c */
[----:B------:R-:W-:Y:S01]  /*8400*/  LDS.128 R128, [R4+0x2b30] ;  /* 0x002b300004807984 */ /* 0x000fe20000000c00 */
[----:B------:R-:W-:-:S03]  /*8410*/  DFMA R150, R204, R122, R120 ;  /* 0x0000007acc96722b */ /* 0x000fc60000000078 */
[----:B------:R-:W1:Y:S01]  /*8420*/  LDS.128 R120, [R187+0x6530] ;  /* 0x00653000bb787984 */ /* 0x000e620000000c00 */
[----:B0-----:R-:W-:Y:S02]  /*8430*/  DFMA R142, R42, R132, R142 ;  /* 0x000000842a8e722b */ /* 0x001fe4000000008e */
[----:B------:R-:W-:Y:S01]  /*8440*/  DFMA R140, R136, R98, R140 ;  /* 0x00000062888c722b */ /* 0x000fe2000000008c */
[----:B------:R-:W0:Y:S01]  /*8450*/  LDS.64 R144, [R3+0x2ed0] ;  /* 0x002ed00003907984 */ /* 0x000e220000000a00 */
[----:B------:R-:W-:-:S03]  /*8460*/  DFMA R136, R30, R116, RZ ;  /* 0x000000741e88722b */ /* 0x000fc600000000ff */
[----:B------:R-:W0:Y:S03]  /*8470*/  LDS.64 R132, [R3+0x2f40] ;  /* 0x002f400003847984 */ /* 0x000e260000000a00 */
[----:B------:R-:W-:Y:S02]  /*8480*/  DFMA R146, R92, R146, R140 ;  /* 0x000000925c92722b */ /* 0x000fe4000000008c */
[----:B------:R-:W-:Y:S02]  /*8490*/  DFMA R124, R24, R124, R142 ;  /* 0x0000007c187c722b */ /* 0x000fe4000000008e */
[----:B------:R-:W-:Y:S01]  /*84a0*/  DFMA R136, R16, R118, R136 ;  /* 0x000000761088722b */ /* 0x000fe20000000088 */
[----:B------:R-:W0:Y:S01]  /*84b0*/  LDS.128 R140, [R187+0x6540] ;  /* 0x00654000bb8c7984 */ /* 0x000e220000000c00 */
[----:B------:R-:W-:Y:S02]  /*84c0*/  IMAD.MOV.U32 R208, RZ, RZ, R174 ;  /* 0x000000ffffd07224 */ /* 0x000fe400078e00ae */
[----:B------:R-:W-:-:S02]  /*84d0*/  IMAD.MOV.U32 R209, RZ, RZ, R175 ;  /* 0x000000ffffd17224 */ /* 0x000fc400078e00af */
[----:B------:R-:W0:Y:S02]  /*84e0*/  LDS.64 R174, [R3+0x2fb0] ;  /* 0x002fb00003ae7984 */ /* 0x000e240000000a00 */
[----:B------:R-:W-:Y:S02]  /*84f0*/  DFMA R136, R12, R112, R136 ;  /* 0x000000700c88722b */ /* 0x000fe40000000088 */
[----:B------:R-:W-:Y:S02]  /*8500*/  DFMA R134, R134, R94, R146 ;  /* 0x0000005e8686722b */ /* 0x000fe40000000092 */
[C---:B------:R-:W-:Y:S02]  /*8510*/  DFMA R244, R172.reuse, R158, R188 ;  /* 0x0000009eacf4722b */ /* 0x040fe400000000bc */
[----:B------:R-:W-:Y:S01]  /*8520*/  DFMA R248, R172, R154, R176 ;  /* 0x0000009aacf8722b */ /* 0x000fe200000000b0 */
[----:B------:R-:W-:Y:S01]  /*8530*/  IMAD.MOV.U32 R188, RZ, RZ, R152 ;  /* 0x000000ffffbc7224 */ /* 0x000fe200078e0098 */
[----:B------:R-:W-:Y:S01]  /*8540*/  DFMA R246, R156, R172, R184 ;  /* 0x000000ac9cf6722b */ /* 0x000fe200000000b8 */
[----:B------:R-:W-:Y:S01]  /*8550*/  IMAD.MOV.U32 R189, RZ, RZ, R153 ;  /* 0x000000ffffbd7224 */ /* 0x000fe200078e0099 */
[----:B------:R-:W-:Y:S01]  /*8560*/  DFMA R156, R18, R114, R136 ;  /* 0x00000072129c722b */ /* 0x000fe20000000088 */
[----:B------:R-:W2:Y:S01]  /*8570*/  LDS.128 R152, [R187+0x6550] ;  /* 0x00655000bb987984 */ /* 0x000ea20000000c00 */
[----:B------:R-:W-:-:S03]  /*8580*/  DFMA R134, R88, R138, R134 ;  /* 0x0000008a5886722b */ /* 0x000fc60000000086 */
[----:B------:R-:W2:Y:S03]  /*8590*/  LDS.64 R136, [R6+0x310] ;  /* 0x0003100006887984 */ /* 0x000ea60000000a00 */
[----:B-1----:R-:W-:Y:S01]  /*85a0*/  DFMA R156, R52, R120, R156 ;  /* 0x00000078349c722b */ /* 0x002fe2000000009c */
[----:B------:R-:W-:Y:S01]  /*85b0*/  LDS.64 R172, [R3+0x3090] ;  /* 0x0030900003ac7984 */ /* 0x000fe20000000a00 */
[----:B------:R-:W-:Y:S02]  /*85c0*/  DFMA R138, R40, R148, R124 ;  /* 0x00000094288a722b */ /* 0x000fe4000000007c */
[----:B0-----:R-:W-:Y:S01]  /*85d0*/  DFMA R144, R144, R90, R134 ;  /* 0x0000005a9090722b */ /* 0x001fe20000000086 */
[----:B------:R-:W-:Y:S01]  /*85e0*/  LDS.64 R176, [R6+0x3f0] ;  /* 0x0003f00006b07984 */ /* 0x000fe20000000a00 */
[----:B------:R-:W-:Y:S02]  /*85f0*/  DFMA R128, R206, R128, R150 ;  /* 0x00000080ce80722b */ /* 0x000fe40000000096 */
[----:B------:R-:W-:Y:S01]  /*8600*/  DFMA R156, R32, R122, R156 ;  /* 0x0000007a209c722b */ /* 0x000fe2000000009c */
[----:B------:R-:W0:Y:S04]  /*8610*/  LDS.64 R134, [R3+0x3020] ;  /* 0x0030200003867984 */ /* 0x000e280000000a00 */
[----:B------:R-:W1:Y:S01]  /*8620*/  LDS.128 R148, [R187+0x6560] ;  /* 0x00656000bb947984 */ /* 0x000e620000000c00 */
[----:B------:R-:W-:-:S02]  /*8630*/  DFMA R138, R38, R126, R138 ;  /* 0x0000007e268a722b */ /* 0x000fc4000000008a */
[----:B------:R-:W-:Y:S01]  /*8640*/  DFMA R132, R100, R132, R144 ;  /* 0x000000846484722b */ /* 0x000fe20000000090 */
[----:B------:R-:W1:Y:S01]  /*8650*/  LDS.128 R124, [R5+0x40] ;  /* 0x00004000057c7984 */ /* 0x000e620000000c00 */
[----:B------:R-:W-:Y:S02]  /*8660*/  DFMA R158, R232, R130, R128 ;  /* 0x00000082e89e722b */ /* 0x000fe40000000080 */
[----:B------:R-:W-:Y:S01]  /*8670*/  DFMA R156, R10, R140, R156 ;  /* 0x0000008c0a9c722b */ /* 0x000fe2000000009c */
[----:B------:R-:W3:Y:S03]  /*8680*/  LDS.128 R128, [R4+0x2b40] ;  /* 0x002b400004807984 */ /* 0x000ee60000000c00 */
[----:B------:R-:W-:Y:S01]  /*8690*/  DFMA R174, R174, R102, R132 ;  /* 0x00000066aeae722b */ /* 0x000fe20000000084 */
[----:B------:R-:W-:Y:S03]  /*86a0*/  LDS.128 R144, [R187+0x6570] ;  /* 0x00657000bb907984 */ /* 0x000fe60000000c00 */
[----:B------:R-:W-:Y:S01]  /*86b0*/  DFMA R156, R56, R142, R156 ;  /* 0x0000008e389c722b */ /* 0x000fe2000000009c */
[----:B------:R-:W3:Y:S07]  /*86c0*/  LDS.64 R132, [R6+0x380] ;  /* 0x0003800006847984 */ /* 0x000eee0000000a00 */
[----:B--2---:R-:W-:-:S02]  /*86d0*/  DFMA R156, R8, R152, R156 ;  /* 0x00000098089c722b */ /* 0x004fc4000000009c */
[----:B------:R-:W-:-:S06]  /*86e0*/  DFMA R136, R36, R136, R138 ;  /* 0x000000882488722b */ /* 0x000fcc000000008a */
[----:B------:R-:W-:Y:S01]  /*86f0*/  DFMA R138, R26, R154, R156 ;  /* 0x0000009a1a8a722b */ /* 0x000fe2000000009c */
[----:B------:R-:W-:Y:S01]  /*8700*/  CS2R R156, SRZ ;  /* 0x00000000009c7805 */ /* 0x000fe2000001ff00 */
[----:B0-----:R-:W-:-:S05]  /*8710*/  DFMA R134, R108, R134, R174 ;  /* 0x000000866c86722b */ /* 0x001fca00000000ae */
[----:B------:R-:W2:Y:S01]  /*8720*/  @!P2 LDG.E.64.CONSTANT R156, desc[UR76][R22.64+0x1d7a0] ;  /* 0x01d7a04c169ca981 */ /* 0x000ea2000c1e9b00 */
[----:B-1----:R-:W-:Y:S02]  /*8730*/  DFMA R138, R14, R148, R138 ;  /* 0x000000940e8a722b */ /* 0x002fe4000000008a */
[----:B------:R-:W-:Y:S02]  /*8740*/  DFMA R124, R60, R124, R136 ;  /* 0x0000007c3c7c722b */ /* 0x000fe40000000088 */
[----:B------:R-:W-:-:S04]  /*8750*/  DFMA R136, R172, R110, R134 ;  /* 0x0000006eac88722b */ /* 0x000fc80000000086 */
[----:B------:R-:W-:Y:S01]  /*8760*/  DFMA R134, R58, R150, R138 ;  /* 0x000000963a86722b */ /* 0x000fe2000000008a */
[----:B------:R-:W-:Y:S01]  /*8770*/  LDS.64 R172, [R6+0x460] ;  /* 0x0004600006ac7984 */ /* 0x000fe20000000a00 */
[----:B---3--:R-:W-:Y:S02]  /*8780*/  DFMA R128, R230, R128, R158 ;  /* 0x00000080e680722b */ /* 0x008fe4000000009e */
[----:B------:R-:W-:Y:S02]  /*8790*/  DMUL R168, R136, R168 ;  /* 0x000000a888a87228 */ /* 0x000fe40000000000 */
[----:B------:R-:W-:Y:S02]  /*87a0*/  DFMA R124, R62, R132, R124 ;  /* 0x000000843e7c722b */ /* 0x000fe4000000007c */
[----:B------:R-:W-:Y:S02]  /*87b0*/  DFMA R134, R54, R144, R134 ;  /* 0x000000903686722b */ /* 0x000fe40000000086 */
[----:B------:R-:W-:-:S02]  /*87c0*/  DFMA R138, R228, R130, R128 ;  /* 0x00000082e48a722b */ /* 0x000fc40000000080 */
[----:B------:R-:W-:Y:S01]  /*87d0*/  DMUL R132, R136, R164 ;  /* 0x000000a488847228 */ /* 0x000fe20000000000 */
[----:B------:R-:W-:Y:S01]  /*87e0*/  LDS.128 R128, [R5+0x50] ;  /* 0x0000500005807984 */ /* 0x000fe20000000c00 */
[----:B------:R-:W-:Y:S02]  /*87f0*/  DFMA R174, R64, R126, R124 ;  /* 0x0000007e40ae722b */ /* 0x000fe4000000007c */
[----:B------:R-:W-:Y:S01]  /*8800*/  DFMA R158, R50, R146, R134 ;  /* 0x00000092329e722b */ /* 0x000fe20000000086 */
[----:B------:R-:W-:Y:S01]  /*8810*/  LDS.128 R124, [R5+0x60] ;  /* 0x00006000057c7984 */ /* 0x000fe20000000c00 */
[C---:B------:R-:W-:Y:S02]  /*8820*/  DFMA R134, R138.reuse, R164, R168 ;  /* 0x000000a48a86722b */ /* 0x040fe400000000a8 */
[----:B----4-:R-:W-:Y:S01]  /*8830*/  DFMA R132, R138, R170, R132 ;  /* 0x000000aa8a84722b */ /* 0x010fe20000000084 */
        /* <DEDUP_REMOVED lines=11> */
[----:B------:R-:W-:Y:S01]  /*88f0*/  DFMA R174, R74, R176, R174 ;  /* 0x000000b04aae722b */ /* 0x000fe200000000ae */
[----:B------:R-:W-:Y:S04]  /*8900*/  LDS.64 R184, [R3+0x3560] ;  /* 0x0035600003b87984 */ /* 0x000fe80000000a00 */
[----:B------:R-:W-:Y:S01]  /*8910*/  LDS.64 R176, [R6+0xe0] ;  /* 0x0000e00006b07984 */ /* 0x000fe20000000a00 */
[----:B0-----:R-:W-:-:S08]  /*8920*/  DMUL R132, R226, R132 ;  /* 0x00000084e2847228 */ /* 0x001fd00000000000 */
[----:B------:R-:W-:Y:S01]  /*8930*/  DFMA R132, R56, R166, R132 ;  /* 0x000000a63884722b */ /* 0x000fe20000000084 */
[----:B------:R-:W0:Y:S07]  /*8940*/  LDS.64 R166, [R6] ;  /* 0x0000000006a67984 */ /* 0x000e2e0000000a00 */
[----:B0-----:R-:W-:Y:S02]  /*8950*/  DFMA R166, R224, R166, R132 ;  /* 0x000000a6e0a6722b */ /* 0x001fe40000000084 */
[----:B------:R-:W0:Y:S06]  /*8960*/  LDS.64 R132, [R6+0x70] ;  /* 0x0000700006847984 */ /* 0x000e2c0000000a00 */
[----:B------:R-:W-:-:S08]  /*8970*/  DFMA R166, R222, R134, R166 ;  /* 0x00000086dea6722b */ /* 0x000fd000000000a6 */
[----:B0-----:R-:W-:Y:S01]  /*8980*/  DFMA R166, R220, R132, R166 ;  /* 0x00000084dca6722b */ /* 0x001fe200000000a6 */
[----:B------:R-:W0:Y:S01]  /*8990*/  LDS.128 R132, [R5+0x10] ;  /* 0x0000100005847984 */ /* 0x000e220000000c00 */
[----:B------:R-:W-:-:S03]  /*89a0*/  DMUL R136, R136, R160 ;  /* 0x000000a088887228 */ /* 0x000fc60000000000 */
[----:B------:R-:W1:Y:S01]  /*89b0*/  LDS.64 R160, [R6+0x150] ;  /* 0x0001500006a07984 */ /* 0x000e620000000a00 */
[----:B------:R-:W-:-:S03]  /*89c0*/  DFMA R128, R66, R128, R174 ;  /* 0x000000804280722b */ /* 0x000fc600000000ae */
[----:B------:R-:W-:Y:S01]  /*89d0*/  LDS.64 R174, [R6+0x1c0] ;  /* 0x0001c00006ae7984 */ /* 0x000fe20000000a00 */
[----:B0-----:R-:W-:-:S08]  /*89e0*/  DFMA R132, R218, R132, R166 ;  /* 0x00000084da84722b */ /* 0x001fd000000000a6 */
[----:B------:R-:W-:Y:S02]  /*89f0*/  DFMA R132, R216, R176, R132 ;  /* 0x000000b0d884722b */ /* 0x000fe40000000084 */
[----:B------:R-:W-:Y:S01]  /*8a00*/  DFMA R166, R138, R162, R136 ;  /* 0x000000a28aa6722b */ /* 0x000fe20000000088 */
[----:B------:R-:W-:Y:S05]  /*8a10*/  LDS.128 R136, [R4+0x3100] ;  /* 0x0031000004887984 */ /* 0x000fea0000000c00 */
[----:B------:R-:W-:Y:S02]  /*8a20*/  DFMA R162, R214, R134, R132 ;  /* 0x00000086d6a2722b */ /* 0x000fe40000000084 */
[----:B------:R-:W0:Y:S01]  /*8a30*/  LDS.128 R132, [R5+0x20] ;  /* 0x0000200005847984 */ /* 0x000e220000000c00 */
[----:B------:R-:W-:-:S03]  /*8a40*/  DFMA R172, R76, R172, R128 ;  /* 0x000000ac4cac722b */ /* 0x000fc60000000080 */
[----:B------:R-:W3:Y:S02]  /*8a50*/  LDS.64 R128, [R6+0x230] ;  /* 0x0002300006807984 */ /* 0x000ee40000000a00 */
[----:B-1----:R-:W-:-:S03]  /*8a60*/  DFMA R160, R48, R160, R162 ;  /* 0x000000a030a0722b */ /* 0x002fc600000000a2 */
[----:B------:R-:W-:Y:S02]  /*8a70*/  DFMA R130, R68, R130, R172 ;  /* 0x000000824482722b */ /* 0x000fe400000000ac */
[----:B--2---:R-:W-:Y:S01]  /*8a80*/  DFMA R166, R158, R156, R166 ;  /* 0x0000009c9ea6722b */ /* 0x004fe200000000a6 */
[----:B------:R-:W-:Y:S02]  /*8a90*/  CS2R R162, SRZ ;  /* 0x0000000000a27805 */ /* 0x000fe4000001ff00 */
[----:B------:R-:W-:Y:S01]  /*8aa0*/  CS2R R156, SRZ ;  /* 0x00000000009c7805 */ /* 0x000fe2000001ff00 */
[----:B------:R-:W-:Y:S02]  /*8ab0*/  LDS.64 R172, [R6+0x2a0] ;  /* 0x0002a00006ac7984 */ /* 0x000fe40000000a00 */
[----:B------:R-:W-:Y:S01]  /*8ac0*/  DFMA R130, R78, R164, R130 ;  /* 0x000000a44e82722b */ /* 0x000fe20000000082 */
[----:B------:R-:W-:Y:S02]  /*8ad0*/  CS2R R158, SRZ ;  /* 0x00000000009e7805 */ /* 0x000fe4000001ff00 */
[----:B------:R-:W-:Y:S01]  /*8ae0*/  CS2R R164, SRZ ;  /* 0x0000000000a47805 */ /* 0x000fe2000001ff00 */
[----:B------:R-:W2:Y:S04]  /*8af0*/  @!P2 LDG.E.64.CONSTANT R156, desc[UR76][R22.64+0x86c0] ;  /* 0x0086c04c169ca981 */ /* 0x000ea8000c1e9b00 */
[----:B------:R-:W4:Y:S01]  /*8b00*/  @!P2 LDG.E.64.CONSTANT R158, desc[UR76][R22.64+0x3100] ;  /* 0x0031004c169ea981 */ /* 0x000f22000c1e9b00 */
[----:B------:R-:W-:-:S03]  /*8b10*/  DFMA R124, R70, R124, R130 ;  /* 0x0000007c467c722b */ /* 0x000fc60000000082 */
[----:B------:R-:W4:Y:S04]  /*8b20*/  @!P2 LDG.E.64.CONSTANT R164, desc[UR76][R22.64+0x13240] ;  /* 0x0132404c16a4a981 */ /* 0x000f28000c1e9b00 */
[----:B------:R-:W4:Y:S01]  /*8b30*/  @!P2 LDG.E.64.CONSTANT R162, desc[UR76][R22.64+0xdc80] ;  /* 0x00dc804c16a2a981 */ /* 0x000f22000c1e9b00 */
[----:B0-----:R-:W-:Y:S01]  /*8b40*/  DFMA R132, R34, R132, R160 ;  /* 0x000000842284722b */ /* 0x001fe200000000a0 */
[----:B------:R-:W-:-:S06]  /*8b50*/  CS2R R160, SRZ ;  /* 0x0000000000a07805 */ /* 0x000fcc000001ff00 */
[----:B------:R-:W4:Y:S01]  /*8b60*/  @!P2 LDG.E.64.CONSTANT R160, desc[UR76][R22.64+0x18800] ;  /* 0x0188004c16a0a981 */ /* 0x000f22000c1e9b00 */
[----:B------:R-:W-:Y:S02]  /*8b70*/  DFMA R132, R46, R174, R132 ;  /* 0x000000ae2e84722b */ /* 0x000fe40000000084 */
[----:B------:R-:W-:Y:S01]  /*8b80*/  DFMA R136, R182, R136, RZ ;  /* 0x00000088b688722b */ /* 0x000fe200000000ff */
[----:B------:R-:W-:Y:S01]  /*8b90*/  LDS.64 R174, [R3+0x31e0] ;  /* 0x0031e00003ae7984 */ /* 0x000fe20000000a00 */
[----:B------:R-:W-:-:S03]  /*8ba0*/  DFMA R170, R80, R170, R124 ;  /* 0x000000aa50aa722b */ /* 0x000fc6000000007c */
[----:B------:R-:W0:Y:S01]  /*8bb0*/  LDS.64 R124, [R3+0x3100] ;  /* 0x00310000037c7984 */ /* 0x000e220000000a00 */
[----:B------:R-:W-:Y:S02]  /*8bc0*/  DFMA R130, R44, R134, R132 ;  /* 0x000000862c82722b */ /* 0x000fe40000000084 */
[----:B------:R-:W-:Y:S01]  /*8bd0*/  DFMA R176, R20, R138, R136 ;  /* 0x0000008a14b0722b */ /* 0x000fe20000000088 */
[----:B------:R-:W1:Y:S04]  /*8be0*/  LDS.128 R132, [R5+0x30] ;  /* 0x0000300005847984 */ /* 0x000e680000000c00 */
[----:B------:R-:W1:Y:S01]  /*8bf0*/  LDS.128 R136, [R4+0x3110] ;  /* 0x0031100004887984 */ /* 0x000e620000000c00 */
[----:B---3--:R-:W-:-:S03]  /*8c00*/  DFMA R130, R42, R128, R130 ;  /* 0x000000802a82722b */ /* 0x008fc60000000082 */
[----:B------:R-:W3:Y:S01]  /*8c10*/  LDS.64 R128, [R3+0x3170] ;  /* 0x0031700003807984 */ /* 0x000ee20000000a00 */
[----:B0-----:R-:W-:-:S04]  /*8c20*/  DFMA R124, R84, R124, RZ ;  /* 0x0000007c547c722b */ /* 0x001fc800000000ff */
[----:B-1----:R-:W-:Y:S02]  /*8c30*/  DFMA R132, R24, R132, R130 ;  /* 0x000000841884722b */ /* 0x002fe40000000082 */
[----:B------:R-:W-:Y:S02]  /*8c40*/  DFMA R176, R196, R136, R176 ;  /* 0x00000088c4b0722b */ /* 0x000fe400000000b0 */
[----:B---3--:R-:W-:Y:S01]  /*8c50*/  DFMA R136, R128, R86, R124 ;  /* 0x000000568088722b */ /* 0x008fe2000000007c */
[----:B------:R-:W0:Y:S04]  /*8c60*/  LDS.128 R128, [R4+0x3120] ;  /* 0x0031200004807984 */ /* 0x000e280000000c00 */
[----:B------:R-:W1:Y:S03]  /*8c70*/  LDS.64 R124, [R3+0x3250] ;  /* 0x00325000037c7984 */ /* 0x000e660000000a00 */
[----:B------:R-:W-:Y:S01]  /*8c80*/  DFMA R136, R104, R174, R136 ;  /* 0x000000ae6888722b */ /* 0x000fe20000000088 */
[----:B------:R-:W3:Y:S01]  /*8c90*/  LDS.64 R174, [R3+0x32c0] ;  /* 0x0032c00003ae7984 */ /* 0x000ee20000000a00 */
[----:B------:R-:W-:-:S03]  /*8ca0*/  DFMA R132, R40, R172, R132 ;  /* 0x000000ac2884722b */ /* 0x000fc60000000084 */
[----:B------:R-:W3:Y:S01]  /*8cb0*/  LDS.64 R172, [R3+0x3330] ;  /* 0x0033300003ac7984 */ /* 0x000ee20000000a00 */
[----:B------:R-:W-:-:S03]  /*8cc0*/  DFMA R138, R194, R138, R176 ;  /* 0x0000008ac28a722b */ /* 0x000fc600000000b0 */
[----:B------:R-:W3:Y:S01]  /*8cd0*/  LDS.64 R176, [R6+0x310] ;  /* 0x0003100006b07984 */ /* 0x000ee20000000a00 */
[----:B------:R-:W-:Y:S02]  /*8ce0*/  DFMA R134, R38, R134, R132 ;  /* 0x000000862686722b */ /* 0x000fe40000000084 */
[----:B------:R-:W-:Y:S02]  /*8cf0*/  DFMA R170, R72, R126, R170 ;  /* 0x0000007e48aa722b */ /* 0x000fe400000000aa */
[----:B0-----:R-:W-:Y:S02]  /*8d00*/  DFMA R128, R198, R128, R138 ;  /* 0x00000080c680722b */ /* 0x001fe4000000008a */
[----:B-1----:R-:W-:Y:S01]  /*8d10*/  DFMA R132, R124, R106, R136 ;  /* 0x0000006a7c84722b */ /* 0x002fe20000000088 */
[----:B------:R-:W0:Y:S05]  /*8d20*/  LDS.128 R124, [R5+0x40] ;  /* 0x00004000057c7984 */ /* 0x000e2a0000000c00 */
[----:B------:R-:W-:Y:S01]  /*8d30*/  DFMA R128, R192, R130, R128 ;  /* 0x00000082c080722b */ /* 0x000fe20000000080 */
[----:B------:R-:W1:Y:S01]  /*8d40*/  LDS.128 R136, [R4+0x3130] ;  /* 0x0031300004887984 */ /* 0x000e620000000c00 */
[----:B---3--:R-:W-:-:S03]  /*8d50*/  DFMA R130, R96, R174, R132 ;  /* 0x000000ae6082722b */ /* 0x008fc60000000084 */
[----:B------:R-:W3:Y:S05]  /*8d60*/  LDS.64 R174, [R3+0x33a0] ;  /* 0x0033a00003ae7984 */ /* 0x000eea0000000a00 */
[----:B------:R-:W-:Y:S01]  /*8d70*/  DFMA R130, R172, R98, R130 ;  /* 0x00000062ac82722b */ /* 0x000fe20000000082 */
[----:B------:R-:W-:-:S06]  /*8d80*/  CS2R R172, SRZ ;  /* 0x0000000000ac7805 */ /* 0x000fcc000001ff00 */
[----:B------:R-:W4:Y:S01]  /*8d90*/  @!P2 LDG.E.64.CONSTANT R172, desc[UR76][R22.64+0x1ddc0] ;  /* 0x01ddc04c16aca981 */ /* 0x000f22000c1e9b00 */
[----:B------:R-:W-:-:S03]  /*8da0*/  DFMA R134, R36, R176, R134 ;  /* 0x000000b02486722b */ /* 0x000fc60000000086 */
[----:B------:R-:W3:Y:S05]  /*8db0*/  LDS.64 R176, [R6+0x380] ;  /* 0x0003800006b07984 */ /* 0x000eea0000000a00 */
[----:B0-----:R-:W-:Y:S02]  /*8dc0*/  DFMA R124, R60, R124, R134 ;  /* 0x0000007c3c7c722b */ /* 0x001fe40000000086 */
[----:B------:R-:W0:Y:S01]  /*8dd0*/  LDS.128 R132, [R4+0x3140] ;  /* 0x0031400004847984 */ /* 0x000e220000000c00 */
[----:B-1----:R-:W-:-:S03]  /*8de0*/  DFMA R136, R200, R136, R128 ;  /* 0x00000088c888722b */ /* 0x002fc60000000080 */
[----:B------:R-:W1:Y:S01]  /*8df0*/  LDS.64 R128, [R3+0x3410] ;  /* 0x0034100003807984 */ /* 0x000e620000000a00 */
[----:B------:R-:W-:-:S03]  /*8e00*/  DFMA R168, R82, R168, R170 ;  /* 0x000000a852a8722b */ /* 0x000fc600000000aa */
[----:B------:R-:W1:Y:S01]  /*8e10*/  LDS.64 R170, [R3+0x3480] ;  /* 0x0034800003aa7984 */ /* 0x000e620000000a00 */
[----:B------:R-:W-:Y:S02]  /*8e20*/  DFMA R138, R202, R138, R136 ;  /* 0x0000008aca8a722b */ /* 0x000fe40000000088 */
[----:B---3--:R-:W-:Y:S02]  /*8e30*/  DFMA R130, R92, R174, R130 ;  /* 0x000000ae5c82722b */ /* 0x008fe40000000082 */
[----:B------:R-:W-:Y:S02]  /*8e40*/  DADD R236, R236, R168 ;  /* 0x00000000ecec7229 */ /* 0x000fe400000000a8 */
[----:B------:R-:W3:Y:S01]  /*8e50*/  LDS.64 R168, [R3+0x34f0] ;  /* 0x0034f00003a87984 */ /* 0x000ee20000000a00 */
[----:B------:R-:W-:-:S08]  /*8e60*/  DFMA R124, R62, R176, R124 ;  /* 0x000000b03e7c722b */ /* 0x000fd0000000007c */
[----:B------:R-:W-:Y:S02]  /*8e70*/  DFMA R136, R64, R126, R124 ;  /* 0x0000007e4088722b */ /* 0x000fe4000000007c */
[----:B------:R-:W-:Y:S01]  /*8e80*/  LDS.128 R124, [R5+0x50] ;  /* 0x00005000057c7984 */ /* 0x000fe20000000c00 */
[----:B0-----:R-:W-:-:S03]  /*8e90*/  DFMA R132, R28, R132, R138 ;  /* 0x000000841c84722b */ /* 0x001fc6000000008a */
[----:B------:R-:W0:Y:S01]  /*8ea0*/  LDS.64 R138, [R6+0x3f0] ;  /* 0x0003f000068a7984 */ /* 0x000e220000000a00 */
[----:B-1----:R-:W-:Y:S01]  /*8eb0*/  DFMA R128, R128, R94, R130 ;  /* 0x0000005e8080722b */ /* 0x002fe20000000082 */
[----:B------:R-:W-:-:S06]  /*8ec0*/  CS2R R174, SRZ ;  /* 0x0000000000ae7805 */ /* 0x000fcc000001ff00 */
[----:B------:R-:W4:Y:S01]  /*8ed0*/  @!P2 LDG.E.64.CONSTANT R174, desc[UR76][R22.64+0x23380] ;  /* 0x0233804c16aea981 */ /* 0x000f22000c1e9b00 */
[----:B------:R-:W-:-:S03]  /*8ee0*/  DFMA R170, R88, R170, R128 ;  /* 0x000000aa58aa722b */ /* 0x000fc60000000080 */
[----:B------:R-:W1:Y:S01]  /*8ef0*/  LDS.128 R128, [R4+0x3150] ;  /* 0x0031500004807984 */ /* 0x000e620000000c00 */
[----:B------:R-:W-:Y:S02]  /*8f00*/  DFMA R190, R116, R166, R242 ;  /* 0x000000a674be722b */ /* 0x000fe400000000f2 */
[----:B------:R-:W-:Y:S01]  /*8f10*/  DFMA R116, R204, R134, R132 ;  /* 0x00000086cc74722b */ /* 0x000fe20000000084 */
[----:B------:R-:W1:Y:S01]  /*8f20*/  LDS.64 R134, [R3+0x35d0] ;  /* 0x0035d00003867984 */ /* 0x000e620000000a00 */
[----:B------:R-:W-:-:S03]  /*8f30*/  IMAD.MOV.U32 R242, RZ, RZ, R188 ;  /* 0x000000fffff27224 */ /* 0x000fc600078e00bc */
[----:B------:R-:W1:Y:S01]  /*8f40*/  LDS.64 R132, [R6+0x460] ;  /* 0x0004600006847984 */ /* 0x000e620000000a00 */
[----:B------:R-:W-:Y:S01]  /*8f50*/  IMAD.MOV.U32 R243, RZ, RZ, R189 ;  /* 0x000000fffff37224 */ /* 0x000fe200078e00bd */
[----:B------:R-:W-:Y:S02]  /*8f60*/  DFMA R188, R166, R118, R238 ;  /* 0x00000076a6bc722b */ /* 0x000fe400000000ee */
[----:B---3--:R-:W-:Y:S02]  /*8f70*/  DFMA R118, R168, R90, R170 ;  /* 0x0000005aa876722b */ /* 0x008fe400000000aa */
[----:B0-----:R-:W-:-:S08]  /*8f80*/  DFMA R136, R74, R138, R136 ;  /* 0x0000008a4a88722b */ /* 0x001fd00000000088 */
[----:B------:R-:W-:Y:S01]  /*8f90*/  DFMA R168, R66, R124, R136 ;  /* 0x0000007c42a8722b */ /* 0x000fe20000000088 */
[----:B------:R-:W0:Y:S01]  /*8fa0*/  LDS.64 R124, [R3+0x3640] ;  /* 0x00364000037c7984 */ /* 0x000e220000000a00 */
[----:B------:R-:W-:Y:S02]  /*8fb0*/  DFMA R184, R100, R184, R118 ;  /* 0x000000b864b8722b */ /* 0x000fe40000000076 */
[----:B-1----:R-:W-:Y:S01]  /*8fc0*/  DFMA R170, R206, R128, R116 ;  /* 0x00000080ceaa722b */ /* 0x002fe20000000074 */
[----:B------:R-:W-:Y:S04]  /*8fd0*/  LDS.64 R128, [R3+0x36b0] ;  /* 0x0036b00003807984 */ /* 0x000fe80000000a00 */
[----:B------:R-:W-:Y:S01]  /*8fe0*/  LDS.128 R116, [R4+0x3160] ;  /* 0x0031600004747984 */ /* 0x000fe20000000c00 */
[----:B------:R-:W-:-:S05]  /*8ff0*/  IMAD.MOV.U32 R239, RZ, RZ, R187 ;  /* 0x000000ffffef7224 */ /* 0x000fca00078e00bb */
[----:B------:R-:W1:Y:S01]  /*9000*/  LDS.128 R136, [R239+0x6580] ;  /* 0x00658000ef887984 */ /* 0x000e620000000c00 */
[----:B------:R-:W-:Y:S01]  /*9010*/  DFMA R186, R166, R114, R212 ;  /* 0x00000072a6ba722b */ /* 0x000fe200000000d4 */
[----:B------:R-:W-:Y:S01]  /*9020*/  IMAD.MOV.U32 R213, RZ, RZ, R239 ;  /* 0x000000ffffd57224 */ /* 0x000fe200078e00ef */
[----:B------:R-:W-:Y:S02]  /*9030*/  DFMA R184, R134, R102, R184 ;  /* 0x0000006686b8722b */ /* 0x000fe400000000b8 */
[----:B------:R-:W-:Y:S02]  /*9040*/  DFMA R168, R76, R132, R168 ;  /* 0x000000844ca8722b */ /* 0x000fe400000000a8 */
[----:B------:R-:W3:Y:S01]  /*9050*/  LDS.128 R132, [R213+0x6590] ;  /* 0x00659000d5847984 */ /* 0x000ee20000000c00 */
[----:B------:R-:W-:Y:S02]  /*9060*/  DFMA R130, R232, R130, R170 ;  /* 0x00000082e882722b */ /* 0x000fe400000000aa */
[----:B------:R-:W-:Y:S01]  /*9070*/  DFMA R176, R112, R166, R240 ;  /* 0x000000a670b0722b */ /* 0x000fe200000000f0 */
[----:B------:R-:W-:Y:S01]  /*9080*/  IMAD.MOV.U32 R240, RZ, RZ, R180 ;  /* 0x000000fffff07224 */ /* 0x000fe200078e00b4 */
[----:B------:R-:W-:Y:S01]  /*9090*/  DFMA R178, R166, R122, R178 ;  /* 0x0000007aa6b2722b */ /* 0x000fe200000000b2 */
[----:B------:R-:W-:Y:S01]  /*90a0*/  IMAD.MOV.U32 R241, RZ, RZ, R181 ;  /* 0x000000fffff17224 */ /* 0x000fe200078e00b5 */
[----:B------:R-:W-:Y:S01]  /*90b0*/  DFMA R180, R120, R166, R210 ;  /* 0x000000a678b4722b */ /* 0x000fe200000000d2 */
[----:B------:R-:W3:Y:S04]  /*90c0*/  LDS.64 R112, [R6+0x4d0] ;  /* 0x0004d00006707984 */ /* 0x000ee80000000a00 */
[----:B------:R-:W3:Y:S01]  /*90d0*/  LDS.128 R120, [R213+0x65a0] ;  /* 0x0065a000d5787984 */ /* 0x000ee20000000c00 */
[----:B0-----:R-:W-:-:S02]  /*90e0*/  DFMA R124, R108, R124, R184 ;  /* 0x0000007c6c7c722b */ /* 0x001fc400000000b8 */
[----:B-1----:R-:W-:Y:S01]  /*90f0*/  DFMA R114, R30, R136, RZ ;  /* 0x000000881e72722b */ /* 0x002fe200000000ff */
[----:B------:R-:W-:-:S05]  /*9100*/  IMAD.MOV.U32 R238, RZ, RZ, R208 ;  /* 0x000000ffffee7224 */ /* 0x000fca00078e00d0 */
[----:B------:R-:W-:Y:S01]  /*9110*/  DFMA R128, R128, R110, R124 ;  /* 0x0000006e8080722b */ /* 0x000fe2000000007c */
[----:B------:R-:W-:Y:S01]  /*9120*/  IMAD.MOV.U32 R239, RZ, RZ, R209 ;  /* 0x000000ffffef7224 */ /* 0x000fe200078e00d1 */
[----:B------:R-:W-:Y:S01]  /*9130*/  DFMA R116, R230, R116, R130 ;  /* 0x00000074e674722b */ /* 0x000fe20000000082 */
[----:B------:R-:W-:Y:S01]  /*9140*/  LDS.64 R208, [R6+0x540] ;  /* 0x0005400006d07984 */ /* 0x000fe20000000a00 */
[----:B------:R-:W-:-:S03]  /*9150*/  DFMA R126, R68, R126, R168 ;  /* 0x0000007e447e722b */ /* 0x000fc600000000a8 */
[----:B------:R-:W-:Y:S01]  /*9160*/  LDS.64 R210, [R6+0x5b0] ;  /* 0x0005b00006d27984 */ /* 0x000fe20000000a00 */
[C---:B--2---:R-:W-:Y:S02]  /*9170*/  DMUL R168, R128.reuse, R156 ;  /* 0x0000009c80a87228 */ /* 0x044fe40000000000 */
[----:B----4-:R-:W-:Y:S02]  /*9180*/  DMUL R164, R128, R164 ;  /* 0x000000a480a47228 */ /* 0x010fe40000000000 */
[----:B------:R-:W-:Y:S02]  /*9190*/  DFMA R118, R228, R118, R116 ;  /* 0x00000076e476722b */ /* 0x000fe40000000074 */
[----:B------:R-:W-:Y:S02]  /*91a0*/  DMUL R128, R128, R160 ;  /* 0x000000a080807228 */ /* 0x000fe40000000000 */
[----:B------:R-:W-:-:S04]  /*91b0*/  DFMA R114, R16, R138, R114 ;  /* 0x0000008a1072722b */ /* 0x000fc80000000072 */
[C---:B------:R-:W-:Y:S02]  /*91c0*/  DFMA R168, R118.reuse, R158, R168 ;  /* 0x0000009e76a8722b */ /* 0x040fe400000000a8 */
[C---:B------:R-:W-:Y:S02]  /*91d0*/  DFMA R184, R118.reuse, R156, R164 ;  /* 0x0000009c76b8722b */ /* 0x040fe400000000a4 */
[----:B------:R-:W-:Y:S01]  /*91e0*/  DFMA R164, R118, R162, R128 ;  /* 0x000000a276a4722b */ /* 0x000fe20000000080 */
[----:B------:R-:W0:Y:S04]  /*91f0*/  LDS.128 R156, [R5+0x60] ;  /* 0x00006000059c7984 */ /* 0x000e280000000c00 */
[----:B------:R-:W1:Y:S01]  /*9200*/  LDS.128 R128, [R213+0x65b0] ;  /* 0x0065b000d5807984 */ /* 0x000e620000000c00 */
[----:B---3--:R-:W-:-:S08]  /*9210*/  DFMA R114, R12, R132, R114 ;  /* 0x000000840c72722b */ /* 0x008fd00000000072 */
[----:B------:R-:W-:Y:S02]  /*9220*/  DFMA R114, R18, R134, R114 ;  /* 0x000000861272722b */ /* 0x000fe40000000072 */
[----:B------:R-:W-:Y:S01]  /*9230*/  DFMA R116, R78, R112, R126 ;  /* 0x000000704e74722b */ /* 0x000fe2000000007e */
[----:B------:R-:W2:Y:S05]  /*9240*/  LDS.128 R124, [R213+0x65c0] ;  /* 0x0065c000d57c7984 */ /* 0x000eaa0000000c00 */
[----:B------:R-:W-:-:S08]  /*9250*/  DFMA R112, R52, R120, R114 ;  /* 0x000000783470722b */ /* 0x000fd00000000072 */
[----:B------:R-:W-:Y:S02]  /*9260*/  DFMA R112, R32, R122, R112 ;  /* 0x0000007a2070722b */ /* 0x000fe40000000070 */
[----:B0-----:R-:W-:-:S06]  /*9270*/  DFMA R116, R70, R156, R116 ;  /* 0x0000009c4674722b */ /* 0x001fcc0000000074 */
[----:B-1----:R-:W-:Y:S02]  /*9280*/  DFMA R156, R10, R128, R112 ;  /* 0x000000800a9c722b */ /* 0x002fe40000000070 */
[----:B------:R-:W0:Y:S01]  /*9290*/  LDS.128 R112, [R213+0x65d0] ;  /* 0x0065d000d5707984 */ /* 0x000e220000000c00 */
[----:B------:R-:W-:-:S03]  /*92a0*/  DFMA R208, R80, R208, R116 ;  /* 0x000000d050d0722b */ /* 0x000fc60000000074 */
[----:B------:R-:W1:Y:S02]  /*92b0*/  LDS.128 R116, [R213+0x65e0] ;  /* 0x0065e000d5747984 */ /* 0x000e640000000c00 */
[----:B------:R-:W-:-:S08]  /*92c0*/  DFMA R156, R56, R130, R156 ;  /* 0x00000082389c722b */ /* 0x000fd0000000009c */
[----:B--2---:R-:W-:-:S08]  /*92d0*/  DFMA R156, R8, R124, R156 ;  /* 0x0000007c089c722b */ /* 0x004fd0000000009c */
[----:B------:R-:W-:-:S08]  /*92e0*/  DFMA R156, R26, R126, R156 ;  /* 0x0000007e1a9c722b */ /* 0x000fd0000000009c */
[----:B0-----:R-:W-:-:S08]  /*92f0*/  DFMA R156, R14, R112, R156 ;  /* 0x000000700e9c722b */ /* 0x001fd0000000009c */
[----:B------:R-:W-:-:S08]  /*9300*/  DFMA R156, R58, R114, R156 ;  /* 0x000000723a9c722b */ /* 0x000fd0000000009c */
[----:B-1----:R-:W-:-:S08]  /*9310*/  DFMA R156, R54, R116, R156 ;  /* 0x00000074369c722b */ /* 0x002fd0000000009c */
[----:B------:R-:W-:-:S08]  /*9320*/  DFMA R170, R50, R118, R156 ;  /* 0x0000007632aa722b */ /* 0x000fd0000000009c */
[----:B------:R-:W-:Y:S01]  /*9330*/  DFMA R156, R170, R162, R168 ;  /* 0x000000a2aa9c722b */ /* 0x000fe200000000a8 */
[----:B------:R-:W-:Y:S01]  /*9340*/  BAR.SYNC.DEFER_BLOCKING 0x0 ;  /* 0x0000000000007b1d */ /* 0x000fe20000010000 */
[----:B------:R-:W-:-:S05]  /*9350*/  CS2R R168, SRZ ;  /* 0x0000000000a87805 */ /* 0x000fca000001ff00 */
[C---:B------:R-:W-:Y:S01]  /*9360*/  DFMA R172, R170.reuse, R172, R164 ;  /* 0x000000acaaac722b */ /* 0x040fe200000000a4 */
[----:B------:R-:W-:Y:S01]  /*9370*/  CS2R R164, SRZ ;  /* 0x0000000000a47805 */ /* 0x000fe2000001ff00 */
[----:B------:R-:W2:Y:S01]  /*9380*/  @!P2 LDG.E.64.CONSTANT R168, desc[UR76][R22.64+0x13860] ;  /* 0x0138604c16a8a981 */ /* 0x000ea2000c1e9b00 */
[----:B------:R-:W-:Y:S01]  /*9390*/  DFMA R184, R170, R160, R184 ;  /* 0x000000a0aab8722b */ /* 0x000fe200000000b8 */
[----:B------:R-:W-:-:S03]  /*93a0*/  CS2R R170, SRZ ;  /* 0x0000000000aa7805 */ /* 0x000fc6000001ff00 */
[----:B------:R-:W3:Y:S01]  /*93b0*/  @!P2 LDG.E.64.CONSTANT R164, desc[UR76][R22.64+0x8ce0] ;  /* 0x008ce04c16a4a981 */ /* 0x000ee2000c1e9b00 */
[----:B------:R-:W-:-:S03]  /*93c0*/  CS2R R162, SRZ ;  /* 0x0000000000a27805 */ /* 0x000fc6000001ff00 */
[----:B------:R-:W4:Y:S01]  /*93d0*/  @!P2 LDG.E.64.CONSTANT R170, desc[UR76][R22.64+0x3720] ;  /* 0x0037204c16aaa981 */ /* 0x000f22000c1e9b00 */
[----:B------:R-:W-:-:S03]  /*93e0*/  CS2R R160, SRZ ;  /* 0x0000000000a07805 */ /* 0x000fc6000001ff00 */
[----:B------:R-:W4:Y:S04]  /*93f0*/  @!P2 LDG.E.64.CONSTANT R162, desc[UR76][R22.64+0xe2a0] ;  /* 0x00e2a04c16a2a981 */ /* 0x000f28000c1e9b00 */
[----:B------:R-:W4:Y:S04]  /*9400*/  @!P2 LDG.E.64.CONSTANT R160, desc[UR76][R22.64+0x18e20] ;  /* 0x018e204c16a0a981 */ /* 0x000f28000c1e9b00 */
[----:B------:R-:W-:Y:S04]  /*9410*/  STS.64 [R7], R156 ;  /* 0x0000009c07007388 */ /* 0x000fe80000000a00 */
[----:B------:R0:W-:Y:S01]  /*9420*/  STS.64 [R252], R184 ;  /* 0x000000b8fc007388 */ /* 0x0001e20000000a00 */
[----:B------:R-:W-:Y:S01]  /*9430*/  DFMA R208, R72, R158, R208 ;  /* 0x0000009e48d0722b */ /* 0x000fe200000000d0 */
[----:B------:R-:W-:Y:S06]  /*9440*/  BAR.SYNC.DEFER_BLOCKING 0x0 ;  /* 0x0000000000007b1d */ /* 0x000fec0000010000 */
[----:B0-----:R-:W-:-:S02]  /*9450*/  DFMA R184, R166, R154, R238 ;  /* 0x0000009aa6b8722b */ /* 0x001fc400000000ee */
[-C--:B------:R-:W-:Y:S01]  /*9460*/  DFMA R154, R148, R166.reuse, R242 ;  /* 0x000000a6949a722b */ /* 0x080fe200000000f2 */
[----:B------:R-:W0:Y:S01]  /*9470*/  LDS.128 R156, [R5] ;  /* 0x00000000059c7984 */ /* 0x000e220000000c00 */
[----:B------:R-:W-:Y:S02]  /*9480*/  DFMA R148, R144, R166, R246 ;  /* 0x000000a69094722b */ /* 0x000fe400000000f6 */
[----:B------:R-:W-:Y:S01]  /*9490*/  DFMA R144, R82, R210, R208 ;  /* 0x000000d25290722b */ /* 0x000fe200000000d0 */
[----:B------:R-:W1:Y:S01]  /*94a0*/  LDS.64 R210, [R6] ;  /* 0x0000000006d27984 */ /* 0x000e620000000a00 */
[----:B------:R-:W-:Y:S02]  /*94b0*/  DFMA R142, R166, R142, R250 ;  /* 0x0000008ea68e722b */ /* 0x000fe400000000fa */
[----:B------:R-:W-:Y:S02]  /*94c0*/  DFMA R152, R152, R166, R240 ;  /* 0x000000a69898722b */ /* 0x000fe400000000f0 */
[----:B------:R-:W-:Y:S01]  /*94d0*/  DFMA R240, R136, R172, R190 ;  /* 0x000000ac88f0722b */ /* 0x000fe200000000be */
[----:B------:R-:W1:Y:S01]  /*94e0*/  LDS.64 R190, [R6+0x70] ;  /* 0x0000700006be7984 */ /* 0x000e620000000a00 */
[----:B------:R-:W-:-:S02]  /*94f0*/  DMUL R174, R174, UR6 ;  /* 0x00000006aeae7c28 */ /* 0x000fc40008000000 */
[----:B------:R-:W-:Y:S02]  /*9500*/  DFMA R208, R140, R166, R236 ;  /* 0x000000a68cd0722b */ /* 0x000fe400000000ec */
[----:B------:R-:W-:Y:S02]  /*9510*/  DADD R144, R142, R144 ;  /* 0x000000008e907229 */ /* 0x000fe40000000090 */
[----:B------:R-:W-:Y:S01]  /*9520*/  DFMA R188, R172, R138, R188 ;  /* 0x0000008aacbc722b */ /* 0x000fe200000000bc */
[----:B------:R-:W1:Y:S04]  /*9530*/  LDS.128 R140, [R5+0x10] ;  /* 0x00001000058c7984 */ /* 0x000e680000000c00 */
[----:B------:R-:W1:Y:S01]  /*9540*/  LDS.128 R136, [R4+0x3720] ;  /* 0x0037200004887984 */ /* 0x000e620000000c00 */
[----:B------:R-:W-:-:S03]  /*9550*/  DFMA R242, R132, R172, R176 ;  /* 0x000000ac84f2722b */ /* 0x000fc600000000b0 */
[----:B------:R-:W1:Y:S01]  /*9560*/  LDS.64 R132, [R6+0xe0] ;  /* 0x0000e00006847984 */ /* 0x000e620000000a00 */
[----:B0-----:R-:W-:-:S08]  /*9570*/  DMUL R156, R226, R156 ;  /* 0x0000009ce29c7228 */ /* 0x001fd00000000000 */
[----:B------:R-:W-:Y:S02]  /*9580*/  DFMA R156, R8, R174, R156 ;  /* 0x000000ae089c722b */ /* 0x000fe4000000009c */
[C---:B------:R-:W-:Y:S02]  /*9590*/  DFMA R150, R166.reuse, R150, R248 ;  /* 0x00000096a696722b */ /* 0x040fe400000000f8 */
[----:B------:R-:W-:Y:S01]  /*95a0*/  DFMA R146, R166, R146, R244 ;  /* 0x00000092a692722b */ /* 0x000fe200000000f4 */
[----:B------:R-:W-:-:S03]  /*95b0*/  CS2R R166, SRZ ;  /* 0x0000000000a67805 */ /* 0x000fc6000001ff00 */
[----:B-1----:R-:W-:Y:S02]  /*95c0*/  DFMA R210, R224, R210, R156 ;  /* 0x000000d2e0d2722b */ /* 0x002fe4000000009c */
[----:B------:R-:W0:Y:S01]  /*95d0*/  LDS.64 R156, [R3+0x3720] ;  /* 0x00372000039c7984 */ /* 0x000e220000000a00 */
[----:B------:R-:W-:Y:S02]  /*95e0*/  DFMA R236, R120, R172, R180 ;  /* 0x000000ac78ec722b */ /* 0x000fe400000000b4 */
[----:B------:R-:W-:Y:S01]  /*95f0*/  DFMA R178, R172, R122, R178 ;  /* 0x0000007aacb2722b */ /* 0x000fe200000000b2 */
[----:B------:R-:W4:Y:S02]  /*9600*/  @!P2 LDG.E.64.CONSTANT R166, desc[UR76][R22.64+0x239a0] ;  /* 0x0239a04c16a6a981 */ /* 0x000f24000c1e9b00 */
[----:B------:R-:W-:Y:S02]  /*9610*/  DFMA R210, R222, R158, R210 ;  /* 0x0000009eded2722b */ /* 0x000fe400000000d2 */
[----:B------:R-:W1:Y:S04]  /*9620*/  LDS.128 R120, [R4+0x3730] ;  /* 0x0037300004787984 */ /* 0x000e680000000c00 */
[----:B------:R-:W1:Y:S01]  /*9630*/  LDS.64 R158, [R3+0x3790] ;  /* 0x00379000039e7984 */ /* 0x000e620000000a00 */
[----:B------:R-:W-:-:S02]  /*9640*/  DFMA R180, R128, R172, R208 ;  /* 0x000000ac80b4722b */ /* 0x000fc400000000d0 */
[----:B------:R-:W-:Y:S01]  /*9650*/  DFMA R190, R220, R190, R210 ;  /* 0x000000bedcbe722b */ /* 0x000fe200000000d2 */
[----:B------:R-:W1:Y:S01]  /*9660*/  LDS.64 R128, [R3+0x3800] ;  /* 0x0038000003807984 */ /* 0x000e620000000a00 */
[----:B------:R-:W-:Y:S02]  /*9670*/  DFMA R186, R172, R134, R186 ;  /* 0x00000086acba722b */ /* 0x000fe400000000ba */
[----:B------:R-:W-:Y:S02]  /*9680*/  DFMA R176, R124, R172, R152 ;  /* 0x000000ac7cb0722b */ /* 0x000fe40000000098 */
[----:B------:R-:W-:Y:S01]  /*9690*/  DFMA R210, R172, R126, R184 ;  /* 0x0000007eacd2722b */ /* 0x000fe200000000b8 */
[----:B------:R-:W-:Y:S01]  /*96a0*/  LDS.64 R152, [R6+0x150] ;  /* 0x0001500006987984 */ /* 0x000fe20000000a00 */
[----:B------:R-:W-:Y:S02]  /*96b0*/  DFMA R190, R218, R140, R190 ;  /* 0x0000008cdabe722b */ /* 0x000fe400000000be */
[----:B------:R-:W-:Y:S01]  /*96c0*/  DFMA R134, R182, R136, RZ ;  /* 0x00000088b686722b */ /* 0x000fe200000000ff */
[----:B------:R-:W1:Y:S04]  /*96d0*/  LDS.128 R124, [R4+0x3740] ;  /* 0x00374000047c7984 */ /* 0x000e680000000c00 */
[----:B------:R-:W1:Y:S01]  /*96e0*/  LDS.64 R140, [R3+0x3870] ;  /* 0x00387000038c7984 */ /* 0x000e620000000a00 */
[----:B------:R-:W-:-:S02]  /*96f0*/  DFMA R238, R112, R172, R154 ;  /* 0x000000ac70ee722b */ /* 0x000fc4000000009a */
[----:B------:R-:W-:Y:S01]  /*9700*/  DFMA R136, R216, R132, R190 ;  /* 0x00000084d888722b */ /* 0x000fe200000000be */
[----:B------:R-:W-:Y:S01]  /*9710*/  LDS.64 R112, [R3+0x38e0] ;  /* 0x0038e00003707984 */ /* 0x000fe20000000a00 */
[----:B------:R-:W-:-:S03]  /*9720*/  DFMA R138, R20, R138, R134 ;  /* 0x0000008a148a722b */ /* 0x000fc60000000086 */
[----:B------:R-:W1:Y:S01]  /*9730*/  LDS.128 R132, [R5+0x20] ;  /* 0x0000200005847984 */ /* 0x000e620000000c00 */
[----:B------:R-:W-:Y:S02]  /*9740*/  DFMA R248, R172, R114, R150 ;  /* 0x00000072acf8722b */ /* 0x000fe40000000096 */
[----:B0-----:R-:W-:Y:S01]  /*9750*/  DFMA R156, R84, R156, RZ ;  /* 0x0000009c549c722b */ /* 0x001fe200000000ff */
        /* <DEDUP_REMOVED lines=12> */
[----:B------:R-:W-:Y:S04]  /*9820*/  LDS.64 R128, [R3+0x3a30] ;  /* 0x003a300003807984 */ /* 0x000fe80000000a00 */
[----:B------:R-:W1:Y:S01]  /*9830*/  LDS.128 R116, [R213+0x65f0] ;  /* 0x0065f000d5747984 */ /* 0x000e620000000c00 */
[----:B------:R-:W-:-:S02]  /*9840*/  DFMA R146, R198, R124, R122 ;  /* 0x0000007cc692722b */ /* 0x000fc4000000007a */
[----:B------:R-:W-:Y:S01]  /*9850*/  DFMA R148, R140, R106, R120 ;  /* 0x0000006a8c94722b */ /* 0x000fe20000000078 */
[----:B------:R-:W-:Y:S01]  /*9860*/  LDS.64 R124, [R3+0x3aa0] ;  /* 0x003aa000037c7984 */ /* 0x000fe20000000a00 */
[----:B------:R-:W-:-:S03]  /*9870*/  DFMA R114, R48, R152, R114 ;  /* 0x000000983072722b */ /* 0x000fc60000000072 */
[----:B------:R-:W1:Y:S04]  /*9880*/  LDS.64 R140, [R6+0x230] ;  /* 0x00023000068c7984 */ /* 0x000e680000000a00 */
[----:B------:R-:W1:Y:S01]  /*9890*/  LDS.128 R120, [R4+0x3760] ;  /* 0x0037600004787984 */ /* 0x000e620000000c00 */
[----:B------:R-:W-:Y:S02]  /*98a0*/  DFMA R132, R34, R132, R114 ;  /* 0x000000842284722b */ /* 0x000fe40000000072 */
[----:B------:R-:W-:Y:S01]  /*98b0*/  DFMA R148, R96, R112, R148 ;  /* 0x000000706094722b */ /* 0x000fe20000000094 */
[----:B------:R-:W-:Y:S04]  /*98c0*/  LDS.64 R156, [R3+0x3bf0] ;  /* 0x003bf000039c7984 */ /* 0x000fe80000000a00 */
[----:B------:R-:W1:Y:S01]  /*98d0*/  LDS.128 R112, [R213+0x6600] ;  /* 0x00660000d5707984 */ /* 0x000e620000000c00 */
[----:B------:R-:W-:-:S02]  /*98e0*/  DFMA R126, R192, R126, R146 ;  /* 0x0000007ec07e722b */ /* 0x000fc40000000092 */
[----:B------:R-:W-:Y:S01]  /*98f0*/  DFMA R174, R172, R130, R144 ;  /* 0x00000082acae722b */ /* 0x000fe20000000090 */
[----:B------:R-:W-:Y:S01]  /*9900*/  LDS.64 R152, [R3+0x3c60] ;  /* 0x003c600003987984 */ /* 0x000fe20000000a00 */
[----:B0-----:R-:W-:Y:S02]  /*9910*/  DFMA R148, R150, R98, R148 ;  /* 0x000000629694722b */ /* 0x001fe40000000094 */
[----:B------:R-:W-:Y:S01]  /*9920*/  DFMA R142, R46, R142, R132 ;  /* 0x0000008e2e8e722b */ /* 0x000fe20000000084 */
[----:B------:R-:W0:Y:S04]  /*9930*/  LDS.128 R144, [R5+0x30] ;  /* 0x0000300005907984 */ /* 0x000e280000000c00 */
[----:B------:R-:W0:Y:S01]  /*9940*/  LDS.64 R130, [R3+0x3b10] ;  /* 0x003b100003827984 */ /* 0x000e220000000a00 */
[----:B-1----:R-:W-:-:S02]  /*9950*/  DFMA R126, R200, R136, R126 ;  /* 0x00000088c87e722b */ /* 0x002fc4000000007e */
[----:B------:R-:W-:Y:S01]  /*9960*/  DFMA R148, R92, R154, R148 ;  /* 0x0000009a5c94722b */ /* 0x000fe20000000094 */
[----:B------:R-:W1:Y:S01]  /*9970*/  LDS.64 R136, [R6+0x2a0] ;  /* 0x0002a00006887984 */ /* 0x000e620000000a00 */
[----:B------:R-:W-:-:S03]  /*9980*/  DFMA R142, R44, R134, R142 ;  /* 0x000000862c8e722b */ /* 0x000fc6000000008e */
[----:B------:R-:W1:Y:S01]  /*9990*/  LDS.128 R132, [R213+0x6610] ;  /* 0x00661000d5847984 */ /* 0x000e620000000c00 */
[----:B------:R-:W-:Y:S02]  /*99a0*/  DFMA R150, R202, R138, R126 ;  /* 0x0000008aca96722b */ /* 0x000fe4000000007e */
[----:B------:R-:W-:Y:S01]  /*99b0*/  DFMA R126, R30, R116, RZ ;  /* 0x000000741e7e722b */ /* 0x000fe200000000ff */
[----:B------:R-:W1:Y:S01]  /*99c0*/  LDS.64 R138, [R3+0x3b80] ;  /* 0x003b8000038a7984 */ /* 0x000e620000000a00 */
[----:B------:R-:W-:Y:S02]  /*99d0*/  DFMA R148, R128, R94, R148 ;  /* 0x0000005e8094722b */ /* 0x000fe40000000094 */
[----:B------:R-:W-:Y:S01]  /*99e0*/  DFMA R128, R42, R140, R142 ;  /* 0x0000008c2a80722b */ /* 0x000fe2000000008e */
[----:B------:R-:W-:Y:S01]  /*99f0*/  LDS.64 R190, [R6+0x3f0] ;  /* 0x0003f00006be7984 */ /* 0x000fe20000000a00 */
[----:B------:R-:W-:-:S03]  /*9a00*/  DFMA R120, R28, R120, R150 ;  /* 0x000000781c78722b */ /* 0x000fc60000000096 */
[----:B------:R-:W1:Y:S01]  /*9a10*/  LDS.128 R140, [R4+0x3770] ;  /* 0x00377000048c7984 */ /* 0x000e620000000c00 */
[----:B------:R-:W-:Y:S02]  /*9a20*/  DFMA R148, R88, R124, R148 ;  /* 0x0000007c5894722b */ /* 0x000fe40000000094 */
[----:B------:R-:W-:Y:S01]  /*9a30*/  DFMA R150, R16, R118, R126 ;  /* 0x000000761096722b */ /* 0x000fe2000000007e */
[----:B------:R-:W1:Y:S07]  /*9a40*/  LDS.128 R124, [R213+0x6620] ;  /* 0x00662000d57c7984 */ /* 0x000e6e0000000c00 */
[----:B------:R-:W-:-:S02]  /*9a50*/  DFMA R150, R12, R112, R150 ;  /* 0x000000700c96722b */ /* 0x000fc40000000096 */
[----:B------:R-:W-:Y:S02]  /*9a60*/  DFMA R122, R204, R122, R120 ;  /* 0x0000007acc7a722b */ /* 0x000fe40000000078 */
[----:B0-----:R-:W-:-:S04]  /*9a70*/  DFMA R144, R24, R144, R128 ;  /* 0x000000901890722b */ /* 0x001fc80000000080 */
[----:B------:R-:W-:Y:S02]  /*9a80*/  DFMA R120, R18, R114, R150 ;  /* 0x000000721278722b */ /* 0x000fe40000000096 */
[----:B------:R-:W-:Y:S01]  /*9a90*/  DFMA R148, R130, R90, R148 ;  /* 0x0000005a8294722b */ /* 0x000fe20000000094 */
[----:B------:R-:W0:Y:S01]  /*9aa0*/  LDS.128 R128, [R213+0x6630] ;  /* 0x00663000d5807984 */ /* 0x000e220000000c00 */
[----:B-1----:R-:W-:-:S04]  /*9ab0*/  DFMA R136, R40, R136, R144 ;  /* 0x000000882888722b */ /* 0x002fc80000000090 */
[----:B------:R-:W-:Y:S02]  /*9ac0*/  DFMA R120, R52, R132, R120 ;  /* 0x000000843478722b */ /* 0x000fe40000000078 */
[----:B------:R-:W-:Y:S02]  /*9ad0*/  DFMA R144, R100, R138, R148 ;  /* 0x0000008a6490722b */ /* 0x000fe40000000094 */
[----:B------:R-:W-:Y:S01]  /*9ae0*/  DFMA R154, R38, R146, R136 ;  /* 0x00000092269a722b */ /* 0x000fe20000000088 */
[----:B------:R-:W-:Y:S03]  /*9af0*/  LDS.128 R148, [R4+0x3780] ;  /* 0x0037800004947984 */ /* 0x000fe60000000c00 */
[----:B------:R-:W-:Y:S01]  /*9b00*/  DFMA R120, R32, R134, R120 ;  /* 0x000000862078722b */ /* 0x000fe20000000078 */
[----:B------:R-:W1:Y:S01]  /*9b10*/  LDS.128 R136, [R213+0x6640] ;  /* 0x00664000d5887984 */ /* 0x000e620000000c00 */
[----:B------:R-:W-:-:S03]  /*9b20*/  DFMA R184, R206, R140, R122 ;  /* 0x0000008cceb8722b */ /* 0x000fc6000000007a */
[----:B------:R-:W2:Y:S03]  /*9b30*/  LDS.64 R140, [R6+0x310] ;  /* 0x00031000068c7984 */ /* 0x000ea60000000a00 */
[----:B------:R-:W-:Y:S02]  /*9b40*/  DFMA R120, R10, R124, R120 ;  /* 0x0000007c0a78722b */ /* 0x000fe40000000078 */
[----:B------:R-:W-:Y:S01]  /*9b50*/  DFMA R156, R156, R102, R144 ;  /* 0x000000669c9c722b */ /* 0x000fe20000000090 */
[----:B------:R-:W3:Y:S05]  /*9b60*/  LDS.128 R144, [R5+0x40] ;  /* 0x0000400005907984 */ /* 0x000eea0000000c00 */
[----:B------:R-:W-:-:S02]  /*9b70*/  DFMA R172, R56, R126, R120 ;  /* 0x0000007e38ac722b */ /* 0x000fc40000000078 */
[----:B------:R-:W3:Y:S01]  /*9b80*/  LDS.128 R120, [R213+0x6650] ;  /* 0x00665000d5787984 */ /* 0x000ee20000000c00 */
[----:B------:R-:W-:-:S03]  /*9b90*/  DFMA R156, R108, R152, R156 ;  /* 0x000000986c9c722b */ /* 0x000fc6000000009c */
[----:B------:R-:W4:Y:S02]  /*9ba0*/  LDS.64 R152, [R6+0x380] ;  /* 0x0003800006987984 */ /* 0x000f240000000a00 */
[----:B0-----:R-:W-:Y:S02]  /*9bb0*/  DFMA R172, R8, R128, R172 ;  /* 0x0000008008ac722b */ /* 0x001fe400000000ac */
[----:B------:R-:W-:Y:S02]  /*9bc0*/  DFMA R142, R232, R142, R184 ;  /* 0x0000008ee88e722b */ /* 0x000fe400000000b8 */
[----:B------:R-:W-:Y:S01]  /*9bd0*/  DFMA R158, R158, R110, R156 ;  /* 0x0000006e9e9e722b */ /* 0x000fe2000000009c */
[----:B------:R-:W-:Y:S03]  /*9be0*/  LDS.64 R184, [R6+0x460] ;  /* 0x0004600006b87984 */ /* 0x000fe60000000a00 */
[----:B------:R-:W-:-:S08]  /*9bf0*/  DFMA R172, R26, R130, R172 ;  /* 0x000000821aac722b */ /* 0x000fd000000000ac */
[----:B-1----:R-:W-:Y:S02]  /*9c00*/  DFMA R172, R14, R136, R172 ;  /* 0x000000880eac722b */ /* 0x002fe400000000ac */
[----:B------:R-:W-:Y:S02]  /*9c10*/  DFMA R142, R230, R148, R142 ;  /* 0x00000094e68e722b */ /* 0x000fe4000000008e */
[----:B--2---:R-:W-:-:S04]  /*9c20*/  DFMA R140, R36, R140, R154 ;  /* 0x0000008c248c722b */ /* 0x004fc8000000009a */
[----:B------:R-:W-:Y:S02]  /*9c30*/  DFMA R172, R58, R138, R172 ;  /* 0x0000008a3aac722b */ /* 0x000fe400000000ac */
[----:B------:R-:W-:Y:S02]  /*9c40*/  DFMA R156, R228, R150, R142 ;  /* 0x00000096e49c722b */ /* 0x000fe4000000008e */
[----:B---3--:R-:W-:Y:S01]  /*9c50*/  DFMA R144, R60, R144, R140 ;  /* 0x000000903c90722b */ /* 0x008fe2000000008c */
[----:B------:R-:W-:Y:S01]  /*9c60*/  LDS.128 R148, [R5+0x50] ;  /* 0x0000500005947984 */ /* 0x000fe20000000c00 */
[C---:B------:R-:W-:Y:S02]  /*9c70*/  DMUL R140, R158.reuse, R168 ;  /* 0x000000a89e8c7228 */ /* 0x040fe40000000000 */
[----:B------:R-:W-:Y:S02]  /*9c80*/  DMUL R142, R158, R164 ;  /* 0x000000a49e8e7228 */ /* 0x000fe40000000000 */
[----:B------:R-:W-:-:S04]  /*9c90*/  DFMA R172, R54, R120, R172 ;  /* 0x0000007836ac722b */ /* 0x000fc800000000ac */
[C---:B------:R-:W-:Y:S02]  /*9ca0*/  DFMA R140, R156.reuse, R164, R140 ;  /* 0x000000a49c8c722b */ /* 0x040fe4000000008c */
[----:B----4-:R-:W-:Y:S01]  /*9cb0*/  DFMA R170, R156, R170, R142 ;  /* 0x000000aa9caa722b */ /* 0x010fe2000000008e */
[----:B------:R-:W-:Y:S01]  /*9cc0*/  LDS.64 R164, [R6+0x5b0] ;  /* 0x0005b00006a47984 */ /* 0x000fe20000000a00 */
[----:B------:R-:W-:Y:S02]  /*9cd0*/  DFMA R168, R50, R122, R172 ;  /* 0x0000007a32a8722b */ /* 0x000fe400000000ac */
[----:B------:R-:W-:Y:S01]  /*9ce0*/  DFMA R144, R62, R152, R144 ;  /* 0x000000983e90722b */ /* 0x000fe20000000090 */
[----:B------:R-:W-:Y:S05]  /*9cf0*/  LDS.64 R172, [R6+0x4d0] ;  /* 0x0004d00006ac7984 */ /* 0x000fea0000000a00 */
[----:B------:R-:W-:-:S02]  /*9d00*/  DFMA R152, R168, R162, R170 ;  /* 0x000000a2a898722b */ /* 0x000fc400000000aa */
[----:B------:R-:W-:Y:S01]  /*9d10*/  DFMA R154, R168, R160, R140 ;  /* 0x000000a0a89a722b */ /* 0x000fe2000000008c */
[----:B------:R-:W-:Y:S04]  /*9d20*/  LDS.64 R170, [R6+0x540] ;  /* 0x0005400006aa7984 */ /* 0x000fe80000000a00 */
[----:B------:R-:W-:Y:S01]  /*9d30*/  LDS.128 R140, [R5+0x60] ;  /* 0x00006000058c7984 */ /* 0x000fe20000000c00 */
        /* <DEDUP_REMOVED lines=8> */
[----:B------:R-:W-:-:S06]  /*9dc0*/  CS2R R166, SRZ ;  /* 0x0000000000a67805 */ /* 0x000fcc000001ff00 */
[----:B------:R-:W2:Y:S01]  /*9dd0*/  @!P2 LDG.E.64.CONSTANT R166, desc[UR76][R22.64+0x1e3e0] ;  /* 0x01e3e04c16a6a981 */ /* 0x000ea2000c1e9b00 */
[----:B------:R-:W-:-:S03]  /*9de0*/  DFMA R152, R64, R146, R144 ;  /* 0x000000924098722b */ /* 0x000fc60000000090 */
[----:B------:R-:W0:Y:S04]  /*9df0*/  LDS.64 R144, [R6] ;  /* 0x0000000006907984 */ /* 0x000e280000000a00 */
[----:B------:R-:W1:Y:S01]  /*9e00*/  LDS.64 R146, [R6+0x70] ;  /* 0x0000700006927984 */ /* 0x000e620000000a00 */
[----:B0-----:R-:W-:-:S08]  /*9e10*/  DFMA R144, R224, R144, R208 ;  /* 0x00000090e090722b */ /* 0x001fd000000000d0 */
[----:B------:R-:W-:-:S08]  /*9e20*/  DFMA R154, R222, R154, R144 ;  /* 0x0000009ade9a722b */ /* 0x000fd00000000090 */
[----:B-1----:R-:W-:Y:S01]  /*9e30*/  DFMA R154, R220, R146, R154 ;  /* 0x00000092dc9a722b */ /* 0x002fe2000000009a */
[----:B------:R-:W0:Y:S07]  /*9e40*/  LDS.128 R144, [R5+0x10] ;  /* 0x0000100005907984 */ /* 0x000e2e0000000c00 */
[----:B0-----:R-:W-:Y:S02]  /*9e50*/  DFMA R144, R218, R144, R154 ;  /* 0x00000090da90722b */ /* 0x001fe4000000009a */
[----:B------:R-:W0:Y:S01]  /*9e60*/  LDS.64 R154, [R6+0xe0] ;  /* 0x0000e000069a7984 */ /* 0x000e220000000a00 */
[----:B------:R-:W-:-:S05]  /*9e70*/  DFMA R152, R74, R190, R152 ;  /* 0x000000be4a98722b */ /* 0x000fca0000000098 */
[----:B0-----:R-:W-:Y:S01]  /*9e80*/  DFMA R144, R216, R154, R144 ;  /* 0x0000009ad890722b */ /* 0x001fe20000000090 */
[----:B------:R-:W0:Y:S07]  /*9e90*/  LDS.64 R154, [R6+0x150] ;  /* 0x00015000069a7984 */ /* 0x000e2e0000000a00 */
[----:B------:R-:W-:Y:S02]  /*9ea0*/  DFMA R190, R214, R146, R144 ;  /* 0x00000092d6be722b */ /* 0x000fe40000000090 */
[----:B------:R-:W1:Y:S01]  /*9eb0*/  LDS.128 R144, [R5+0x20] ;  /* 0x0000200005907984 */ /* 0x000e620000000c00 */
[----:B------:R-:W-:-:S05]  /*9ec0*/  DFMA R148, R66, R148, R152 ;  /* 0x000000944294722b */ /* 0x000fca0000000098 */
[----:B0-----:R-:W-:Y:S01]  /*9ed0*/  DFMA R190, R48, R154, R190 ;  /* 0x0000009a30be722b */ /* 0x001fe200000000be */
[----:B------:R-:W0:Y:S02]  /*9ee0*/  LDS.64 R154, [R6+0x1c0] ;  /* 0x0001c000069a7984 */ /* 0x000e240000000a00 */
[----:B------:R-:W-:-:S05]  /*9ef0*/  DFMA R148, R76, R184, R148 ;  /* 0x000000b84c94722b */ /* 0x000fca0000000094 */
[----:B-1----:R-:W-:Y:S01]  /*9f00*/  DFMA R190, R34, R144, R190 ;  /* 0x0000009022be722b */ /* 0x002fe200000000be */
[----:B------:R-:W-:Y:S02]  /*9f10*/  LDS.64 R144, [R6+0x230] ;  /* 0x0002300006907984 */ /* 0x000fe40000000a00 */
[----:B------:R-:W-:Y:S02]  /*9f20*/  DFMA R152, R68, R150, R148 ;  /* 0x000000964498722b */ /* 0x000fe40000000094 */
[----:B------:R-:W1:Y:S01]  /*9f30*/  LDS.128 R148, [R4+0x3d40] ;  /* 0x003d400004947984 */ /* 0x000e620000000c00 */
[----:B------:R-:W-:Y:S01]  /*9f40*/  DMUL R158, R158, R160 ;  /* 0x000000a09e9e7228 */ /* 0x000fe20000000000 */
[----:B------:R-:W-:-:S04]  /*9f50*/  CS2R R160, SRZ ;  /* 0x0000000000a07805 */ /* 0x000fc8000001ff00 */
[----:B------:R-:W-:-:S03]  /*9f60*/  DFMA R172, R78, R172, R152 ;  /* 0x000000ac4eac722b */ /* 0x000fc60000000098 */
[----:B------:R-:W-:Y:S01]  /*9f70*/  DFMA R162, R156, R162, R158 ;  /* 0x000000a29ca2722b */ /* 0x000fe2000000009e */
[----:B------:R-:W3:Y:S01]  /*9f80*/  @!P2 LDG.E.64.CONSTANT R160, desc[UR76][R22.64+0x13e80] ;  /* 0x013e804c16a0a981 */ /* 0x000ee2000c1e9b00 */
[----:B------:R-:W-:Y:S01]  /*9f90*/  CS2R R156, SRZ ;  /* 0x00000000009c7805 */ /* 0x000fe2000001ff00 */
[----:B0-----:R-:W-:-:S05]  /*9fa0*/  DFMA R154, R46, R154, R190 ;  /* 0x0000009a2e9a722b */ /* 0x001fca00000000be */
[----:B------:R-:W4:Y:S01]  /*9fb0*/  @!P2 LDG.E.64.CONSTANT R156, desc[UR76][R22.64+0x9300] ;  /* 0x0093004c169ca981 */ /* 0x000f22000c1e9b00 */
[----:B------:R-:W-:Y:S01]  /*9fc0*/  CS2R R158, SRZ ;  /* 0x00000000009e7805 */ /* 0x000fe2000001ff00 */
[----:B-1----:R-:W-:-:S05]  /*9fd0*/  DFMA R148, R182, R148, RZ ;  /* 0x00000094b694722b */ /* 0x002fca00000000ff */
[----:B------:R-:W4:Y:S01]  /*9fe0*/  @!P2 LDG.E.64.CONSTANT R158, desc[UR76][R22.64+0x3d40] ;  /* 0x003d404c169ea981 */ /* 0x000f22000c1e9b00 */
[----:B------:R-:W-:-:S03]  /*9ff0*/  DFMA R146, R44, R146, R154 ;  /* 0x000000922c92722b */ /* 0x000fc6000000009a */
[----:B------:R-:W0:Y:S01]  /*a000*/  LDS.128 R152, [R4+0x3d50] ;  /* 0x003d500004987984 */ /* 0x000e220000000c00 */
[----:B------:R-:W-:Y:S02]  /*a010*/  DFMA R140, R70, R140, R172 ;  /* 0x0000008c468c722b */ /* 0x000fe400000000ac */
[----:B------:R-:W-:Y:S01]  /*a020*/  DFMA R148, R20, R150, R148 ;  /* 0x000000961494722b */ /* 0x000fe20000000094 */
[----:B------:R-:W-:Y:S01]  /*a030*/  LDS.64 R190, [R6+0x2a0] ;  /* 0x0002a00006be7984 */ /* 0x000fe20000000a00 */
[----:B------:R-:W-:-:S03]  /*a040*/  DFMA R184, R42, R144, R146 ;  /* 0x000000902ab8722b */ /* 0x000fc60000000092 */
[----:B------:R-:W1:Y:S01]  /*a050*/  LDS.128 R144, [R5+0x30] ;  /* 0x0000300005907984 */ /* 0x000e620000000c00 */
[----:B------:R-:W-:-:S03]  /*a060*/  DFMA R170, R80, R170, R140 ;  /* 0x000000aa50aa722b */ /* 0x000fc6000000008c */
[----:B------:R-:W-:Y:S04]  /*a070*/  LDS.64 R140, [R3+0x3e20] ;  /* 0x003e2000038c7984 */ /* 0x000fe80000000a00 */
[----:B------:R-:W-:Y:S01]  /*a080*/  LDS.64 R172, [R3+0x3e90] ;  /* 0x003e900003ac7984 */ /* 0x000fe20000000a00 */
[----:B0-----:R-:W-:Y:S02]  /*a090*/  DFMA R148, R196, R152, R148 ;  /* 0x00000098c494722b */ /* 0x001fe40000000094 */
[----:B--2---:R-:W-:-:S06]  /*a0a0*/  DFMA R162, R168, R166, R162 ;  /* 0x000000a6a8a2722b */ /* 0x004fcc00000000a2 */
[----:B------:R-:W-:Y:S01]  /*a0b0*/  DFMA R166, R194, R154, R148 ;  /* 0x0000009ac2a6722b */ /* 0x000fe20000000094 */
[----:B------:R-:W-:Y:S04]  /*a0c0*/  LDS.64 R168, [R3+0x3d40] ;  /* 0x003d400003a87984 */ /* 0x000fe80000000a00 */
[----:B------:R-:W0:Y:S01]  /*a0d0*/  LDS.128 R152, [R4+0x3d60] ;  /* 0x003d600004987984 */ /* 0x000e220000000c00 */
[----:B-1----:R-:W-:-:S03]  /*a0e0*/  DFMA R144, R24, R144, R184 ;  /* 0x000000901890722b */ /* 0x002fc600000000b8 */
[----:B------:R-:W1:Y:S04]  /*a0f0*/  LDS.64 R184, [R3+0x3db0] ;  /* 0x003db00003b87984 */ /* 0x000e680000000a00 */
[----:B------:R-:W2:Y:S01]  /*a100*/  LDS.128 R148, [R4+0x3d70] ;  /* 0x003d700004947984 */ /* 0x000ea20000000c00 */
[----:B------:R-:W-:Y:S02]  /*a110*/  DFMA R142, R72, R142, R170 ;  /* 0x0000008e488e722b */ /* 0x000fe400000000aa */
[----:B------:R-:W-:Y:S01]  /*a120*/  DFMA R190, R40, R190, R144 ;  /* 0x000000be28be722b */ /* 0x000fe20000000090 */
[----:B------:R-:W2:Y:S01]  /*a130*/  LDS.64 R144, [R6+0x310] ;  /* 0x0003100006907984 */ /* 0x000ea20000000a00 */
[----:B0-----:R-:W-:Y:S02]  /*a140*/  DFMA R152, R198, R152, R166 ;  /* 0x00000098c698722b */ /* 0x001fe400000000a6 */
[----:B------:R-:W-:Y:S01]  /*a150*/  DFMA R168, R84, R168, RZ ;  /* 0x000000a854a8722b */ /* 0x000fe200000000ff */
[----:B------:R-:W-:-:S05]  /*a160*/  CS2R R166, SRZ ;  /* 0x0000000000a67805 */ /* 0x000fca000001ff00 */
[----:B------:R-:W-:Y:S01]  /*a170*/  DFMA R170, R192, R154, R152 ;  /* 0x0000009ac0aa722b */ /* 0x000fe20000000098 */
[----:B------:R-:W4:Y:S01]  /*a180*/  @!P2 LDG.E.64.CONSTANT R166, desc[UR76][R22.64+0x19440] ;  /* 0x0194404c16a6a981 */ /* 0x000f22000c1e9b00 */
[----:B------:R-:W-:Y:S01]  /*a190*/  DFMA R154, R82, R164, R142 ;  /* 0x000000a4529a722b */ /* 0x000fe2000000008e */
[----:B------:R-:W-:Y:S01]  /*a1a0*/  CS2R R164, SRZ ;  /* 0x0000000000a47805 */ /* 0x000fe2000001ff00 */
[----:B-1----:R-:W-:Y:S02]  /*a1b0*/  DFMA R168, R184, R86, R168 ;  /* 0x00000056b8a8722b */ /* 0x002fe400000000a8 */
[----:B------:R-:W-:Y:S01]  /*a1c0*/  DFMA R146, R38, R146, R190 ;  /* 0x000000922692722b */ /* 0x000fe200000000be */
[----:B------:R-:W-:Y:S04]  /*a1d0*/  LDS.64 R184, [R6+0x380] ;  /* 0x0003800006b87984 */ /* 0x000fe80000000a00 */
[----:B------:R-:W4:Y:S01]  /*a1e0*/  @!P2 LDG.E.64.CONSTANT R164, desc[UR76][R22.64+0xe8c0] ;  /* 0x00e8c04c16a4a981 */ /* 0x000f22000c1e9b00 */
[----:B------:R-:W-:-:S03]  /*a1f0*/  DFMA R140, R104, R140, R168 ;  /* 0x0000008c688c722b */ /* 0x000fc600000000a8 */
[----:B------:R-:W0:Y:S01]  /*a200*/  LDS.64 R190, [R3+0x3f00] ;  /* 0x003f000003be7984 */ /* 0x000e220000000a00 */
[----:B--2---:R-:W-:-:S03]  /*a210*/  DFMA R170, R200, R148, R170 ;  /* 0x00000094c8aa722b */ /* 0x004fc600000000aa */
[----:B------:R-:W-:Y:S01]  /*a220*/  LDS.64 R148, [R3+0x3f70] ;  /* 0x003f700003947984 */ /* 0x000fe20000000a00 */
[----:B------:R-:W-:-:S03]  /*a230*/  DFMA R172, R172, R106, R140 ;  /* 0x0000006aacac722b */ /* 0x000fc6000000008c */
[----:B------:R-:W1:Y:S04]  /*a240*/  LDS.128 R140, [R5+0x40] ;  /* 0x00004000058c7984 */ /* 0x000e680000000c00 */
[----:B------:R-:W2:Y:S01]  /*a250*/  LDS.64 R168, [R3+0x3fe0] ;  /* 0x003fe00003a87984 */ /* 0x000ea20000000a00 */
[----:B------:R-:W-:-:S03]  /*a260*/  DFMA R152, R36, R144, R146 ;  /* 0x000000902498722b */ /* 0x000fc60000000092 */
[----:B------:R-:W2:Y:S01]  /*a270*/  LDS.128 R144, [R4+0x3d80] ;  /* 0x003d800004907984 */ /* 0x000ea20000000c00 */
[----:B------:R-:W-:Y:S01]  /*a280*/  DFMA R150, R202, R150, R170 ;  /* 0x00000096ca96722b */ /* 0x000fe200000000aa */
[----:B------:R-:W-:Y:S01]  /*a290*/  CS2R R170, SRZ ;  /* 0x0000000000aa7805 */ /* 0x000fe2000001ff00 */
[----:B------:R-:W-:Y:S01]  /*a2a0*/  DADD R250, R176, R154 ;  /* 0x00000000b0fa7229 */ /* 0x000fe2000000009a */
[----:B------:R-:W2:Y:S04]  /*a2b0*/  LDS.64 R176, [R3+0x4050] ;  /* 0x0040500003b07984 */ /* 0x000ea80000000a00 */
[----:B------:R-:W4:Y:S01]  /*a2c0*/  @!P2 LDG.E.64.CONSTANT R170, desc[UR76][R22.64+0x23fc0] ;  /* 0x023fc04c16aaa981 */ /* 0x000f22000c1e9b00 */
[----:B0-----:R-:W-:Y:S02]  /*a2d0*/  DFMA R172, R96, R190, R172 ;  /* 0x000000be60ac722b */ /* 0x001fe400000000ac */
[----:B-1----:R-:W-:-:S06]  /*a2e0*/  DFMA R152, R60, R140, R152 ;  /* 0x0000008c3c98722b */ /* 0x002fcc0000000098 */
[----:B------:R-:W-:Y:S01]  /*a2f0*/  DFMA R148, R148, R98, R172 ;  /* 0x000000629494722b */ /* 0x000fe200000000ac */
[----:B------:R-:W0:Y:S04]  /*a300*/  LDS.64 R140, [R6+0x3f0] ;  /* 0x0003f000068c7984 */ /* 0x000e280000000a00 */
[----:B------:R-:W1:Y:S01]  /*a310*/  LDS.64 R172, [R3+0x40c0] ;  /* 0x0040c00003ac7984 */ /* 0x000e620000000a00 */
[----:B------:R-:W-:Y:S02]  /*a320*/  DFMA R152, R62, R184, R152 ;  /* 0x000000b83e98722b */ /* 0x000fe40000000098 */
[----:B--2---:R-:W-:Y:S01]  /*a330*/  DFMA R184, R92, R168, R148 ;  /* 0x000000a85cb8722b */ /* 0x004fe20000000094 */
[----:B------:R-:W-:-:S06]  /*a340*/  CS2R R168, SRZ ;  /* 0x0000000000a87805 */ /* 0x000fcc000001ff00 */
[----:B------:R-:W2:Y:S01]  /*a350*/  @!P2 LDG.E.64.CONSTANT R168, desc[UR76][R22.64+0x1ea00] ;  /* 0x01ea004c16a8a981 */ /* 0x000ea2000c1e9b00 */
[----:B------:R-:W-:-:S03]  /*a360*/  DFMA R154, R28, R144, R150 ;  /* 0x000000901c9a722b */ /* 0x000fc60000000096 */
[----:B------:R-:W1:Y:S01]  /*a370*/  LDS.64 R144, [R3+0x4130] ;  /* 0x0041300003907984 */ /* 0x000e620000000a00 */
[----:B------:R-:W-:Y:S01]  /*a380*/  IMAD.MOV.U32 R209, RZ, RZ, R213 ;  /* 0x000000ffffd17224 */ /* 0x000fe200078e00d5 */
[----:B------:R-:W-:Y:S02]  /*a390*/  DFMA R240, R116, R162, R240 ;  /* 0x000000a274f0722b */ /* 0x000fe400000000f0 */
[----:B------:R-:W-:Y:S01]  /*a3a0*/  DFMA R212, R162, R118, R188 ;  /* 0x00000076a2d4722b */ /* 0x000fe200000000bc */
[----:B------:R-:W-:Y:S01]  /*a3b0*/  LDS.128 R148, [R4+0x3d90] ;  /* 0x003d900004947984 */ /* 0x000fe20000000c00 */
[----:B------:R-:W-:-:S03]  /*a3c0*/  DFMA R154, R204, R146, R154 ;  /* 0x00000092cc9a722b */ /* 0x000fc6000000009a */
[----:B------:R-:W1:Y:S04]  /*a3d0*/  LDS.128 R116, [R5+0x50] ;  /* 0x0000500005747984 */ /* 0x000e680000000c00 */
[----:B------:R-:W3:Y:S01]  /*a3e0*/  LDS.64 R146, [R3+0x41a0] ;  /* 0x0041a00003927984 */ /* 0x000ee20000000a00 */
[----:B------:R-:W-:Y:S02]  /*a3f0*/  DFMA R188, R162, R114, R186 ;  /* 0x00000072a2bc722b */ /* 0x000fe400000000ba */
[----:B------:R-:W-:Y:S02]  /*a400*/  DFMA R176, R176, R94, R184 ;  /* 0x0000005eb0b0722b */ /* 0x000fe400000000b8 */
[----:B------:R-:W-:Y:S02]  /*a410*/  DFMA R186, R132, R162, R236 ;  /* 0x000000a284ba722b */ /* 0x000fe400000000ec */
[----:B------:R-:W-:Y:S01]  /*a420*/  DFMA R142, R64, R142, R152 ;  /* 0x0000008e408e722b */ /* 0x000fe20000000098 */
[----:B------:R-:W3:Y:S01]  /*a430*/  LDS.64 R132, [R6+0x460] ;  /* 0x0004600006847984 */ /* 0x000ee20000000a00 */
[----:B------:R-:W-:-:S03]  /*a440*/  DFMA R184, R162, R134, R178 ;  /* 0x00000086a2b8722b */ /* 0x000fc600000000b2 */
[----:B------:R-:W3:Y:S03]  /*a450*/  LDS.64 R134, [R3+0x4210] ;  /* 0x0042100003867984 */ /* 0x000ee60000000a00 */
[----:B0-----:R-:W-:Y:S01]  /*a460*/  DFMA R142, R74, R140, R142 ;  /* 0x0000008c4a8e722b */ /* 0x001fe2000000008e */
[----:B------:R-:W-:Y:S04]  /*a470*/  LDS.64 R236, [R6+0x540] ;  /* 0x0005400006ec7984 */ /* 0x000fe80000000a00 */
[----:B------:R-:W0:Y:S01]  /*a480*/  LDS.64 R140, [R3+0x4280] ;  /* 0x00428000038c7984 */ /* 0x000e220000000a00 */
[----:B------:R-:W-:Y:S01]  /*a490*/  IMAD.MOV.U32 R179, RZ, RZ, R209 ;  /* 0x000000ffffb37224 */ /* 0x000fe200078e00d1 */
[----:B-1----:R-:W-:-:S02]  /*a4a0*/  DFMA R172, R88, R172, R176 ;  /* 0x000000ac58ac722b */ /* 0x002fc400000000b0 */
[----:B------:R-:W-:Y:S01]  /*a4b0*/  DFMA R242, R112, R162, R242 ;  /* 0x000000a270f2722b */ /* 0x000fe200000000f2 */
[----:B------:R-:W-:Y:S04]  /*a4c0*/  LDS.64 R176, [R3+0x42f0] ;  /* 0x0042f00003b07984 */ /* 0x000fe80000000a00 */
[----:B------:R-:W1:Y:S01]  /*a4d0*/  LDS.128 R112, [R179+0x6660] ;  /* 0x00666000b3707984 */ /* 0x000e620000000c00 */
[----:B------:R-:W-:Y:S02]  /*a4e0*/  DFMA R144, R144, R90, R172 ;  /* 0x0000005a9090722b */ /* 0x000fe400000000ac */
[----:B------:R-:W-:Y:S02]  /*a4f0*/  DFMA R180, R124, R162, R180 ;  /* 0x000000a27cb4722b */ /* 0x000fe400000000b4 */
[----:B------:R-:W-:-:S02]  /*a500*/  DFMA R174, R162, R126, R174 ;  /* 0x0000007ea2ae722b */ /* 0x000fc400000000ae */
[----:B------:R-:W-:Y:S01]  /*a510*/  DFMA R116, R66, R116, R142 ;  /* 0x000000744274722b */ /* 0x000fe2000000008e */
[----:B------:R-:W1:Y:S01]  /*a520*/  LDS.128 R124, [R4+0x3da0] ;  /* 0x003da000047c7984 */ /* 0x000e620000000c00 */
[----:B---3--:R-:W-:-:S03]  /*a530*/  DFMA R142, R100, R146, R144 ;  /* 0x00000092648e722b */ /* 0x008fc60000000090 */
[----:B------:R-:W3:Y:S03]  /*a540*/  LDS.128 R144, [R179+0x6670] ;  /* 0x00667000b3907984 */ /* 0x000ee60000000c00 */
[----:B------:R-:W-:Y:S02]  /*a550*/  DFMA R116, R76, R132, R116 ;  /* 0x000000844c74722b */ /* 0x000fe40000000074 */
[----:B------:R-:W-:-:S08]  /*a560*/  DFMA R132, R134, R102, R142 ;  /* 0x000000668684722b */ /* 0x000fd0000000008e */
[----:B0-----:R-:W-:Y:S01]  /*a570*/  DFMA R132, R108, R140, R132 ;  /* 0x0000008c6c84722b */ /* 0x001fe20000000084 */
[----:B------:R-:W0:Y:S01]  /*a580*/  LDS.128 R140, [R179+0x6680] ;  /* 0x00668000b38c7984 */ /* 0x000e220000000c00 */
[----:B------:R-:W-:-:S03]  /*a590*/  DFMA R148, R206, R148, R154 ;  /* 0x00000094ce94722b */ /* 0x000fc6000000009a */
[----:B------:R-:W-:Y:S01]  /*a5a0*/  LDS.128 R152, [R5+0x60] ;  /* 0x0000600005987984 */ /* 0x000fe20000000c00 */
[----:B-1----:R-:W-:-:S04]  /*a5b0*/  DFMA R134, R30, R112, RZ ;  /* 0x000000701e86722b */ /* 0x002fc800000000ff */
[----:B------:R-:W-:-:S04]  /*a5c0*/  DFMA R148, R232, R150, R148 ;  /* 0x00000096e894722b */ /* 0x000fc80000000094 */
[----:B------:R-:W-:-:S04]  /*a5d0*/  DFMA R134, R16, R114, R134 ;  /* 0x000000721086722b */ /* 0x000fc80000000086 */
[----:B------:R-:W-:-:S04]  /*a5e0*/  DFMA R148, R230, R124, R148 ;  /* 0x0000007ce694722b */ /* 0x000fc80000000094 */
[----:B---3--:R-:W-:Y:S02]  /*a5f0*/  DFMA R134, R12, R144, R134 ;  /* 0x000000900c86722b */ /* 0x008fe40000000086 */
[----:B------:R-:W-:Y:S02]  /*a600*/  DFMA R124, R68, R118, R116 ;  /* 0x00000076447c722b */ /* 0x000fe40000000074 */
[----:B------:R-:W-:Y:S02]  /*a610*/  DFMA R172, R228, R126, R148 ;  /* 0x0000007ee4ac722b */ /* 0x000fe40000000094 */
[----:B------:R-:W-:Y:S01]  /*a620*/  DFMA R176, R176, R110, R132 ;  /* 0x0000006eb0b0722b */ /* 0x000fe20000000084 */
[----:B------:R-:W1:Y:S01]  /*a630*/  LDS.64 R126, [R6+0x4d0] ;  /* 0x0004d000067e7984 */ /* 0x000e620000000a00 */
[----:B------:R-:W-:-:S03]  /*a640*/  DFMA R116, R18, R146, R134 ;  /* 0x000000921274722b */ /* 0x000fc60000000086 */
[----:B------:R-:W3:Y:S03]  /*a650*/  LDS.128 R148, [R179+0x6690] ;  /* 0x00669000b3947984 */ /* 0x000ee60000000c00 */
[C---:B------:R-:W-:Y:S01]  /*a660*/  DMUL R160, R176.reuse, R160 ;  /* 0x000000a0b0a07228 */ /* 0x040fe20000000000 */
[----:B------:R-:W-:Y:S01]  /*a670*/  LDS.128 R132, [R179+0x66b0] ;  /* 0x0066b000b3847984 */ /* 0x000fe20000000c00 */
[----:B----4-:R-:W-:Y:S02]  /*a680*/  DMUL R118, R176, R156 ;  /* 0x0000009cb0767228 */ /* 0x010fe40000000000 */
[----:B0-----:R-:W-:-:S04]  /*a690*/  DFMA R116, R52, R140, R116 ;  /* 0x0000008c3474722b */ /* 0x001fc80000000074 */
[C---:B------:R-:W-:Y:S02]  /*a6a0*/  DFMA R156, R172.reuse, R156, R160 ;  /* 0x0000009cac9c722b */ /* 0x040fe400000000a0 */
[----:B------:R-:W-:Y:S02]  /*a6b0*/  DFMA R158, R172, R158, R118 ;  /* 0x0000009eac9e722b */ /* 0x000fe40000000076 */
[----:B------:R-:W-:Y:S02]  /*a6c0*/  DFMA R160, R32, R142, R116 ;  /* 0x0000008e20a0722b */ /* 0x000fe40000000074 */
[----:B------:R-:W0:Y:S01]  /*a6d0*/  LDS.128 R116, [R179+0x66a0] ;  /* 0x0066a000b3747984 */ /* 0x000e220000000c00 */
[----:B-1----:R-:W-:-:S05]  /*a6e0*/  DFMA R124, R78, R126, R124 ;  /* 0x0000007e4e7c722b */ /* 0x002fca000000007c */
[----:B---3--:R-:W-:-:S03]  /*a6f0*/  DFMA R160, R10, R148, R160 ;  /* 0x000000940aa0722b */ /* 0x008fc600000000a0 */
[----:B------:R-:W-:Y:S02]  /*a700*/  DFMA R152, R70, R152, R124 ;  /* 0x000000984698722b */ /* 0x000fe4000000007c */
[----:B------:R-:W1:Y:S03]  /*a710*/  LDS.128 R124, [R179+0x66c0] ;  /* 0x0066c000b37c7984 */ /* 0x000e660000000c00 */
[----:B------:R-:W-:-:S08]  /*a720*/  DFMA R160, R56, R150, R160 ;  /* 0x0000009638a0722b */ /* 0x000fd000000000a0 */
[----:B0-----:R-:W-:-:S08]  /*a730*/  DFMA R160, R8, R116, R160 ;  /* 0x0000007408a0722b */ /* 0x001fd000000000a0 */
[----:B------:R-:W-:-:S08]  /*a740*/  DFMA R160, R26, R118, R160 ;  /* 0x000000761aa0722b */ /* 0x000fd000000000a0 */
[----:B------:R-:W-:Y:S02]  /*a750*/  DFMA R160, R14, R132, R160 ;  /* 0x000000840ea0722b */ /* 0x000fe400000000a0 */
[----:B------:R-:W-:-:S06]  /*a760*/  DFMA R208, R162, R130, R210 ;  /* 0x00000082a2d0722b */ /* 0x000fcc00000000d2 */
[----:B------:R-:W-:Y:S02]  /*a770*/  DFMA R160, R58, R134, R160 ;  /* 0x000000863aa0722b */ /* 0x000fe400000000a0 */
[----:B------:R-:W-:Y:S01]  /*a780*/  DFMA R130, R136, R162, R238 ;  /* 0x000000a28882722b */ /* 0x000fe200000000ee */
[----:B------:R-:W0:Y:S05]  /*a790*/  LDS.64 R238, [R6+0x5b0] ;  /* 0x0005b00006ee7984 */ /* 0x000e2a0000000a00 */
[----:B-1----:R-:W-:-:S08]  /*a7a0*/  DFMA R190, R54, R124, R160 ;  /* 0x0000007c36be722b */ /* 0x002fd000000000a0 */
[----:B------:R-:W-:Y:S01]  /*a7b0*/  DFMA R190, R50, R126, R190 ;  /* 0x0000007e32be722b */ /* 0x000fe200000000be */
[----:B------:R-:W-:-:S06]  /*a7c0*/  CS2R R160, SRZ ;  /* 0x0000000000a07805 */ /* 0x000fcc000001ff00 */
[----:B------:R-:W3:Y:S01]  /*a7d0*/  @!P2 LDG.E.64.CONSTANT R160, desc[UR76][R22.64+0x9920] ;  /* 0x0099204c16a0a981 */ /* 0x000ee2000c1e9b00 */
[-C--:B------:R-:W-:Y:S02]  /*a7e0*/  DMUL R176, R176, R166.reuse ;  /* 0x000000a6b0b07228 */ /* 0x080fe40000000000 */
[----:B------:R-:W-:Y:S01]  /*a7f0*/  DFMA R156, R190, R166, R156 ;  /* 0x000000a6be9c722b */ /* 0x000fe2000000009c */
[----:B------:R-:W-:-:S06]  /*a800*/  CS2R R166, SRZ ;  /* 0x0000000000a67805 */ /* 0x000fcc000001ff00 */
[----:B------:R-:W4:Y:S01]  /*a810*/  @!P2 LDG.E.64.CONSTANT R166, desc[UR76][R22.64+0x4360] ;  /* 0x0043604c16a6a981 */ /* 0x000f22000c1e9b00 */
[-C--:B------:R-:W-:Y:S01]  /*a820*/  DFMA R158, R190, R164.reuse, R158 ;  /* 0x000000a4be9e722b */ /* 0x080fe2000000009e */
[----:B------:R-:W-:Y:S06]  /*a830*/  BAR.SYNC.DEFER_BLOCKING 0x0 ;  /* 0x0000000000007b1d */ /* 0x000fec0000010000 */
[----:B------:R-:W-:Y:S01]  /*a840*/  DFMA R210, R172, R164, R176 ;  /* 0x000000a4acd2722b */ /* 0x000fe200000000b0 */
[----:B------:R-:W-:-:S06]  /*a850*/  CS2R R164, SRZ ;  /* 0x0000000000a47805 */ /* 0x000fcc000001ff00 */
[----:B------:R-:W4:Y:S04]  /*a860*/  @!P2 LDG.E.64.CONSTANT R164, desc[UR76][R22.64+0x144a0] ;  /* 0x0144a04c16a4a981 */ /* 0x000f28000c1e9b00 */
[----:B------:R-:W-:Y:S04]  /*a870*/  STS.64 [R7], R158 ;  /* 0x0000009e07007388 */ /* 0x000fe80000000a00 */
[----:B------:R1:W-:Y:S01]  /*a880*/  STS.64 [R252], R156 ;  /* 0x0000009cfc007388 */ /* 0x0003e20000000a00 */
[----:B------:R-:W-:Y:S01]  /*a890*/  BAR.SYNC.DEFER_BLOCKING 0x0 ;  /* 0x0000000000007b1d */ /* 0x000fe20000010000 */
[----:B-1----:R-:W-:-:S05]  /*a8a0*/  CS2R R156, SRZ ;  /* 0x00000000009c7805 */ /* 0x002fca000001ff00 */
[----:B------:R-:W-:Y:S01]  /*a8b0*/  DFMA R236, R80, R236, R152 ;  /* 0x000000ec50ec722b */ /* 0x000fe20000000098 */
[----:B------:R-:W4:Y:S07]  /*a8c0*/  @!P2 LDG.E.64.CONSTANT R156, desc[UR76][R22.64+0xeee0] ;  /* 0x00eee04c169ca981 */ /* 0x000f2e000c1e9b00 */
[----:B------:R-:W-:Y:S01]  /*a8d0*/  DFMA R236, R72, R154, R236 ;  /* 0x0000009a48ec722b */ /* 0x000fe200000000ec */
[----:B------:R-:W-:Y:S01]  /*a8e0*/  CS2R R158, SRZ ;  /* 0x00000000009e7805 */ /* 0x000fe2000001ff00 */
[----:B------:R-:W1:Y:S05]  /*a8f0*/  LDS.128 R152, [R5] ;  /* 0x0000000005987984 */ /* 0x000e6a0000000c00 */
[----:B------:R-:W4:Y:S04]  /*a900*/  @!P2 LDG.E.64.CONSTANT R158, desc[UR76][R22.64+0x19a60] ;  /* 0x019a604c169ea981 */ /* 0x000f28000c1e9b00 */
[----:B------:R-:W1:Y:S01]  /*a910*/  LDS.64 R136, [R6] ;  /* 0x0000000006887984 */ /* 0x000e620000000a00 */
[----:B------:R-:W-:-:S03]  /*a920*/  DFMA R176, R162, R138, R248 ;  /* 0x0000008aa2b0722b */ /* 0x000fc600000000f8 */
[----:B------:R-:W1:Y:S01]  /*a930*/  LDS.64 R138, [R6+0x70] ;  /* 0x00007000068a7984 */ /* 0x000e620000000a00 */
[----:B------:R-:W-:Y:S01]  /*a940*/  IMAD.MOV.U32 R249, RZ, RZ, R179 ;  /* 0x000000fffff97224 */ /* 0x000fe200078e00b3 */
[----:B------:R-:W-:Y:S02]  /*a950*/  DFMA R178, R120, R162, R246 ;  /* 0x000000a278b2722b */ /* 0x000fe400000000f6 */
[----:B------:R-:W-:Y:S02]  /*a960*/  DFMA R172, R162, R122, R244 ;  /* 0x0000007aa2ac722b */ /* 0x000fe400000000f4 */
[----:B--2---:R-:W-:Y:S01]  /*a970*/  DFMA R168, R190, R168, R210 ;  /* 0x000000a8bea8722b */ /* 0x004fe200000000d2 */
[----:B------:R-:W2:Y:S01]  /*a980*/  LDS.128 R120, [R5+0x10] ;  /* 0x0000100005787984 */ /* 0x000ea20000000c00 */
[----:B------:R-:W-:Y:S02]  /*a990*/  DMUL R170, R170, UR6 ;  /* 0x00000006aaaa7c28 */ /* 0x000fe40008000000 */
[----:B------:R-:W-:Y:S01]  /*a9a0*/  DFMA R128, R128, R162, R250 ;  /* 0x000000a28080722b */ /* 0x000fe200000000fa */
[----:B------:R-:W-:Y:S01]  /*a9b0*/  LDS.64 R190, [R6+0xe0] ;  /* 0x0000e00006be7984 */ /* 0x000fe20000000a00 */
[----:B0-----:R-:W-:-:S02]  /*a9c0*/  DFMA R162, R82, R238, R236 ;  /* 0x000000ee52a2722b */ /* 0x001fc400000000ec */
[----:B------:R-:W-:Y:S01]  /*a9d0*/  DFMA R244, R112, R168, R240 ;  /* 0x000000a870f4722b */ /* 0x000fe200000000f0 */
[----:B------:R-:W-:Y:S01]  /*a9e0*/  LDS.64 R236, [R3+0x43d0] ;  /* 0x0043d00003ec7984 */ /* 0x000fe20000000a00 */
[----:B------:R-:W-:-:S03]  /*a9f0*/  DFMA R238, R168, R114, R212 ;  /* 0x00000072a8ee722b */ /* 0x000fc600000000d4 */
[----:B------:R-:W0:Y:S04]  /*aa00*/  LDS.128 R112, [R4+0x4360] ;  /* 0x0043600004707984 */ /* 0x000e280000000c00 */
[----:B------:R-:W-:Y:S01]  /*aa10*/  LDS.64 R212, [R6+0x150] ;  /* 0x0001500006d47984 */ /* 0x000fe20000000a00 */
[----:B-1----:R-:W-:-:S08]  /*aa20*/  DMUL R152, R226, R152 ;  /* 0x00000098e2987228 */ /* 0x002fd00000000000 */
[----:B------:R-:W-:-:S08]  /*aa30*/  DFMA R170, R14, R170, R152 ;  /* 0x000000aa0eaa722b */ /* 0x000fd00000000098 */
[----:B------:R-:W-:Y:S02]  /*aa40*/  DFMA R136, R224, R136, R170 ;  /* 0x00000088e088722b */ /* 0x000fe400000000aa */
[----:B------:R-:W1:Y:S06]  /*aa50*/  LDS.64 R170, [R3+0x4360] ;  /* 0x0043600003aa7984 */ /* 0x000e6c0000000a00 */
[----:B------:R-:W-:Y:S01]  /*aa60*/  DFMA R154, R222, R154, R136 ;  /* 0x0000009ade9a722b */ /* 0x000fe20000000088 */
[----:B------:R-:W-:Y:S01]  /*aa70*/  CS2R R152, SRZ ;  /* 0x0000000000987805 */ /* 0x000fe2000001ff00 */
[----:B------:R-:W-:-:S06]  /*aa80*/  DADD R162, R208, R162 ;  /* 0x00000000d0a27229 */ /* 0x000fcc00000000a2 */
[----:B------:R-:W-:Y:S01]  /*aa90*/  DFMA R154, R220, R138, R154 ;  /* 0x0000008adc9a722b */ /* 0x000fe2000000009a */
[----:B------:R-:W4:Y:S01]  /*aaa0*/  @!P2 LDG.E.64.CONSTANT R152, desc[UR76][R22.64+0x245e0] ;  /* 0x0245e04c1698a981 */ /* 0x000f22000c1e9b00 */
[----:B------:R-:W-:-:S03]  /*aab0*/  DFMA R242, R144, R168, R242 ;  /* 0x000000a890f2722b */ /* 0x000fc600000000f2 */
[----:B------:R-:W1:Y:S01]  /*aac0*/  LDS.128 R136, [R5+0x20] ;  /* 0x0000200005887984 */ /* 0x000e620000000c00 */
[----:B------:R-:W-:-:S03]  /*aad0*/  DFMA R208, R168, R146, R188 ;  /* 0x00000092a8d0722b */ /* 0x000fc600000000bc */
[----:B------:R-:W1:Y:S01]  /*aae0*/  LDS.128 R144, [R4+0x4370] ;  /* 0x0043700004907984 */ /* 0x000e620000000c00 */
[----:B------:R-:W-:Y:S02]  /*aaf0*/  DFMA R240, R148, R168, R180 ;  /* 0x000000a894f0722b */ /* 0x000fe400000000b4 */
[----:B--2---:R-:W-:Y:S01]  /*ab00*/  DFMA R154, R218, R120, R154 ;  /* 0x00000078da9a722b */ /* 0x004fe2000000009a */
[----:B------:R-:W-:Y:S01]  /*ab10*/  LDS.64 R148, [R3+0x4590] ;  /* 0x0045900003947984 */ /* 0x000fe20000000a00 */
[----:B------:R-:W-:-:S03]  /*ab20*/  DFMA R180, R116, R168, R128 ;  /* 0x000000a874b4722b */ /* 0x000fc60000000080 */
[----:B------:R-:W2:Y:S04]  /*ab30*/  LDS.64 R120, [R3+0x4440] ;  /* 0x0044400003787984 */ /* 0x000ea80000000a00 */
[----:B------:R-:W2:Y:S01]  /*ab40*/  LDS.64 R116, [R6+0x1c0] ;  /* 0x0001c00006747984 */ /* 0x000ea20000000a00 */
[----:B0-----:R-:W-:Y:S02]  /*ab50*/  DFMA R128, R182, R112, RZ ;  /* 0x00000070b680722b */ /* 0x001fe400000000ff */
[----:B------:R-:W-:Y:S01]  /*ab60*/  DFMA R190, R216, R190, R154 ;  /* 0x000000bed8be722b */ /* 0x000fe2000000009a */
[----:B------:R-:W0:Y:S01]  /*ab70*/  LDS.64 R112, [R3+0x44b0] ;  /* 0x0044b00003707984 */ /* 0x000e220000000a00 */
[----:B------:R-:W-:Y:S02]  /*ab80*/  DFMA R188, R140, R168, R186 ;  /* 0x000000a88cbc722b */ /* 0x000fe400000000ba */
[----:B------:R-:W-:-:S02]  /*ab90*/  DFMA R210, R168, R150, R174 ;  /* 0x00000096a8d2722b */ /* 0x000fc400000000ae */
[----:B------:R-:W-:Y:S02]  /*aba0*/  DFMA R186, R168, R142, R184 ;  /* 0x0000008ea8ba722b */ /* 0x000fe400000000b8 */
[----:B------:R-:W-:Y:S01]  /*abb0*/  DFMA R174, R132, R168, R130 ;  /* 0x000000a884ae722b */ /* 0x000fe20000000082 */
[----:B------:R-:W0:Y:S01]  /*abc0*/  LDS.128 R140, [R4+0x4380] ;  /* 0x00438000048c7984 */ /* 0x000e220000000c00 */
[----:B------:R-:W-:-:S03]  /*abd0*/  DFMA R122, R214, R122, R190 ;  /* 0x0000007ad67a722b */ /* 0x000fc600000000be */
[----:B------:R-:W0:Y:S01]  /*abe0*/  LDS.64 R132, [R3+0x4520] ;  /* 0x0045200003847984 */ /* 0x000e220000000a00 */
[----:B-1----:R-:W-:-:S04]  /*abf0*/  DFMA R170, R84, R170, RZ ;  /* 0x000000aa54aa722b */ /* 0x002fc800000000ff */
[----:B------:R-:W-:Y:S02]  /*ac00*/  DFMA R122, R48, R212, R122 ;  /* 0x000000d4307a722b */ /* 0x000fe4000000007a */
[----:B------:R-:W-:Y:S02]  /*ac10*/  DFMA R114, R20, R114, R128 ;  /* 0x000000721472722b */ /* 0x000fe40000000080 */
[----:B------:R-:W-:Y:S01]  /*ac20*/  DFMA R170, R236, R86, R170 ;  /* 0x00000056ecaa722b */ /* 0x000fe200000000aa */
[----:B------:R-:W-:Y:S03]  /*ac30*/  LDS.128 R128, [R4+0x4390] ;  /* 0x0043900004807984 */ /* 0x000fe60000000c00 */
[----:B------:R-:W-:Y:S02]  /*ac40*/  DFMA R136, R34, R136, R122 ;  /* 0x000000882288722b */ /* 0x000fe4000000007a */
[----:B------:R-:W-:Y:S01]  /*ac50*/  DFMA R114, R196, R144, R114 ;  /* 0x00000090c472722b */ /* 0x000fe20000000072 */
[----:B------:R-:W1:Y:S01]  /*ac60*/  LDS.64 R144, [R6+0x230] ;  /* 0x0002300006907984 */ /* 0x000e620000000a00 */
[----:B------:R-:W-:Y:S01]  /*ac70*/  CS2R R154, SRZ ;  /* 0x00000000009a7805 */ /* 0x000fe2000001ff00 */
[----:B--2---:R-:W-:Y:S01]  /*ac80*/  DFMA R122, R104, R120, R170 ;  /* 0x00000078687a722b */ /* 0x004fe200000000aa */
[----:B------:R-:W-:-:S02]  /*ac90*/  IMAD.MOV.U32 R191, RZ, RZ, R249 ;  /* 0x000000ffffbf7224 */ /* 0x000fc400078e00f9 */
[----:B------:R-:W-:Y:S02]  /*aca0*/  DFMA R120, R46, R116, R136 ;  /* 0x000000742e78722b */ /* 0x000fe40000000088 */
[----:B------:R-:W2:Y:S04]  /*acb0*/  @!P2 LDG.E.64.CONSTANT R154, desc[UR76][R22.64+0x1f020] ;  /* 0x01f0204c169aa981 */ /* 0x000ea8000c1e9b00 */
[----:B------:R-:W1:Y:S01]  /*acc0*/  LDS.64 R116, [R3+0x4600] ;  /* 0x0046000003747984 */ /* 0x000e620000000a00 */
[----:B------:R-:W-:Y:S02]  /*acd0*/  DFMA R250, R168, R134, R176 ;  /* 0x00000086a8fa722b */ /* 0x000fe400000000b0 */
[----:B------:R-:W-:Y:S01]  /*ace0*/  DFMA R246, R124, R168, R178 ;  /* 0x000000a87cf6722b */ /* 0x000fe200000000b2 */
[----:B------:R-:W-:Y:S01]  /*acf0*/  LDS.64 R176, [R3+0x4830] ;  /* 0x0048300003b07984 */ /* 0x000fe20000000a00 */
[----:B------:R-:W-:-:S02]  /*ad00*/  DFMA R134, R194, R146, R114 ;  /* 0x00000092c286722b */ /* 0x000fc40000000072 */
[----:B0-----:R-:W-:Y:S01]  /*ad10*/  DFMA R136, R112, R106, R122 ;  /* 0x0000006a7088722b */ /* 0x001fe2000000007a */
[----:B------:R-:W0:Y:S01]  /*ad20*/  LDS.64 R146, [R3+0x4670] ;  /* 0x0046700003927984 */ /* 0x000e220000000a00 */
[----:B------:R-:W-:-:S03]  /*ad30*/  DFMA R124, R44, R138, R120 ;  /* 0x0000008a2c7c722b */ /* 0x000fc60000000078 */
[----:B------:R-:W0:Y:S04]  /*ad40*/  LDS.128 R112, [R5+0x30] ;  /* 0x0000300005707984 */ /* 0x000e280000000c00 */
[----:B------:R-:W0:Y:S01]  /*ad50*/  LDS.128 R120, [R191+0x66d0] ;  /* 0x0066d000bf787984 */ /* 0x000e220000000c00 */
[----:B------:R-:W-:Y:S02]  /*ad60*/  DFMA R134, R198, R140, R134 ;  /* 0x0000008cc686722b */ /* 0x000fe40000000086 */
[----:B------:R-:W-:Y:S01]  /*ad70*/  DFMA R132, R96, R132, R136 ;  /* 0x000000846084722b */ /* 0x000fe20000000088 */
[----:B------:R-:W0:Y:S04]  /*ad80*/  LDS.64 R140, [R3+0x46e0] ;  /* 0x0046e000038c7984 */ /* 0x000e280000000a00 */
[----:B------:R-:W0:Y:S01]  /*ad90*/  LDS.128 R136, [R4+0x43a0] ;  /* 0x0043a00004887984 */ /* 0x000e220000000c00 */
[----:B------:R-:W-:-:S02]  /*ada0*/  DFMA R142, R192, R142, R134 ;  /* 0x0000008ec08e722b */ /* 0x000fc40000000086 */
[----:B------:R-:W-:Y:S01]  /*adb0*/  DFMA R150, R148, R98, R132 ;  /* 0x000000629496722b */ /* 0x000fe20000000084 */
[----:B------:R-:W-:Y:S04]  /*adc0*/  LDS.64 R178, [R3+0x48a0] ;  /* 0x0048a00003b27984 */ /* 0x000fe80000000a00 */
[----:B------:R-:W0:Y:S01]  /*add0*/  LDS.128 R132, [R191+0x66e0] ;  /* 0x0066e000bf847984 */ /* 0x000e220000000c00 */
[----:B-1----:R-:W-:Y:S02]  /*ade0*/  DFMA R148, R42, R144, R124 ;  /* 0x000000902a94722b */ /* 0x002fe4000000007c */
[----:B------:R-:W-:Y:S01]  /*adf0*/  DFMA R128, R200, R128, R142 ;  /* 0x00000080c880722b */ /* 0x000fe2000000008e */
[----:B------:R-:W1:Y:S04]  /*ae00*/  LDS.64 R144, [R3+0x4750] ;  /* 0x0047500003907984 */ /* 0x000e680000000a00 */
[----:B------:R-:W1:Y:S01]  /*ae10*/  LDS.64 R142, [R6+0x2a0] ;  /* 0x0002a000068e7984 */ /* 0x000e620000000a00 */
[----:B------:R-:W-:-:S02]  /*ae20*/  DFMA R248, R168, R126, R172 ;  /* 0x0000007ea8f8722b */ /* 0x000fc400000000ac */
[----:B------:R-:W-:Y:S01]  /*ae30*/  DFMA R150, R92, R116, R150 ;  /* 0x000000745c96722b */ /* 0x000fe20000000096 */
[----:B------:R-:W1:Y:S01]  /*ae40*/  LDS.128 R124, [R191+0x66f0] ;  /* 0x0066f000bf7c7984 */ /* 0x000e620000000c00 */
[----:B------:R-:W-:Y:S02]  /*ae50*/  DFMA R128, R202, R130, R128 ;  /* 0x00000082ca80722b */ /* 0x000fe40000000080 */
[----:B------:R-:W-:Y:S01]  /*ae60*/  DFMA R184, R168, R118, R162 ;  /* 0x00000076a8b8722b */ /* 0x000fe200000000a2 */
[----:B------:R-:W-:Y:S03]  /*ae70*/  LDS.64 R170, [R6+0x310] ;  /* 0x0003100006aa7984 */ /* 0x000fe60000000a00 */
[----:B0-----:R-:W-:Y:S01]  /*ae80*/  DFMA R146, R146, R94, R150 ;  /* 0x0000005e9292722b */ /* 0x001fe20000000096 */
[----:B------:R-:W0:Y:S01]  /*ae90*/  LDS.128 R116, [R4+0x43b0] ;  /* 0x0043b00004747984 */ /* 0x000e220000000c00 */
[----:B------:R-:W-:-:S03]  /*aea0*/  DFMA R148, R24, R112, R148 ;  /* 0x000000701894722b */ /* 0x000fc60000000094 */
[----:B------:R-:W0:Y:S01]  /*aeb0*/  LDS.64 R112, [R3+0x47c0] ;  /* 0x0047c00003707984 */ /* 0x000e220000000a00 */
[----:B------:R-:W-:Y:S02]  /*aec0*/  DFMA R130, R30, R120, RZ ;  /* 0x000000781e82722b */ /* 0x000fe400000000ff */
[----:B------:R-:W-:Y:S01]  /*aed0*/  DFMA R140, R88, R140, R146 ;  /* 0x0000008c588c722b */ /* 0x000fe20000000092 */
[----:B------:R-:W-:Y:S01]  /*aee0*/  LDS.64 R168, [R3+0x4910] ;  /* 0x0049100003a87984 */ /* 0x000fe20000000a00 */
[----:B------:R-:W-:-:S04]  /*aef0*/  DFMA R136, R28, R136, R128 ;  /* 0x000000881c88722b */ /* 0x000fc80000000080 */
[----:B------:R-:W-:Y:S02]  /*af00*/  DFMA R146, R16, R122, R130 ;  /* 0x0000007a1092722b */ /* 0x000fe40000000082 */
[----:B------:R-:W3:Y:S06]  /*af10*/  LDS.128 R128, [R191+0x6700] ;  /* 0x00670000bf807984 */ /* 0x000eec0000000c00 */
[----:B------:R-:W-:Y:S02]  /*af20*/  DFMA R146, R12, R132, R146 ;  /* 0x000000840c92722b */ /* 0x000fe40000000092 */
[----:B------:R-:W-:-:S02]  /*af30*/  DFMA R138, R204, R138, R136 ;  /* 0x0000008acc8a722b */ /* 0x000fc40000000088 */
[----:B-1----:R-:W-:-:S04]  /*af40*/  DFMA R144, R144, R90, R140 ;  /* 0x0000005a9090722b */ /* 0x002fc8000000008c */
[----:B------:R-:W-:Y:S02]  /*af50*/  DFMA R136, R18, R134, R146 ;  /* 0x000000861288722b */ /* 0x000fe40000000092 */
[----:B------:R-:W-:Y:S01]  /*af60*/  DFMA R148, R40, R142, R148 ;  /* 0x0000008e2894722b */ /* 0x000fe20000000094 */
[----:B------:R-:W1:Y:S05]  /*af70*/  LDS.128 R140, [R191+0x6710] ;  /* 0x00671000bf8c7984 */ /* 0x000e6a0000000c00 */
[----:B------:R-:W-:Y:S02]  /*af80*/  DFMA R136, R52, R124, R136 ;  /* 0x0000007c3488722b */ /* 0x000fe40000000088 */
[----:B0-----:R-:W-:-:S02]  /*af90*/  DFMA R116, R206, R116, R138 ;  /* 0x00000074ce74722b */ /* 0x001fc4000000008a */
[----:B------:R-:W-:-:S04]  /*afa0*/  DFMA R144, R100, R112, R144 ;  /* 0x000000706490722b */ /* 0x000fc80000000090 */
[----:B------:R-:W-:Y:S02]  /*afb0*/  DFMA R112, R32, R126, R136 ;  /* 0x0000007e2070722b */ /* 0x000fe40000000088 */
[----:B------:R-:W0:Y:S01]  /*afc0*/  LDS.128 R136, [R191+0x6720] ;  /* 0x00672000bf887984 */ /* 0x000e220000000c00 */
[----:B------:R-:W-:Y:S02]  /*afd0*/  DFMA R150, R38, R114, R148 ;  /* 0x000000722696722b */ /* 0x000fe40000000094 */
[----:B------:R-:W-:Y:S01]  /*afe0*/  DFMA R162, R232, R118, R116 ;  /* 0x00000076e8a2722b */ /* 0x000fe20000000074 */
[----:B------:R-:W-:Y:S02]  /*aff0*/  LDS.64 R148, [R6+0x380] ;  /* 0x0003800006947984 */ /* 0x000fe40000000a00 */
[----:B---3--:R-:W-:Y:S02]  /*b000*/  DFMA R172, R10, R128, R112 ;  /* 0x000000800aac722b */ /* 0x008fe40000000070 */
[----:B------:R-:W-:Y:S04]  /*b010*/  LDS.128 R116, [R5+0x40] ;  /* 0x0000400005747984 */ /* 0x000fe80000000c00 */
[----:B------:R-:W3:Y:S01]  /*b020*/  LDS.128 R112, [R4+0x43c0] ;  /* 0x0043c00004707984 */ /* 0x000ee20000000c00 */
[----:B------:R-:W-:-:S02]  /*b030*/  DFMA R176, R176, R102, R144 ;  /* 0x00000066b0b0722b */ /* 0x000fc40000000090 */
[----:B------:R-:W-:Y:S01]  /*b040*/  DFMA R172, R56, R130, R172 ;  /* 0x0000008238ac722b */ /* 0x000fe200000000ac */
[----:B------:R-:W3:Y:S07]  /*b050*/  LDS.128 R144, [R191+0x6730] ;  /* 0x00673000bf907984 */ /* 0x000eee0000000c00 */
[----:B-1----:R-:W-:-:S08]  /*b060*/  DFMA R172, R8, R140, R172 ;  /* 0x0000008c08ac722b */ /* 0x002fd000000000ac */
[----:B------:R-:W-:Y:S02]  /*b070*/  DFMA R172, R26, R142, R172 ;  /* 0x0000008e1aac722b */ /* 0x000fe400000000ac */
[----:B------:R-:W-:-:S06]  /*b080*/  DFMA R176, R108, R178, R176 ;  /* 0x000000b26cb0722b */ /* 0x000fcc00000000b0 */
[----:B0-----:R-:W-:Y:S02]  /*b090*/  DFMA R172, R14, R136, R172 ;  /* 0x000000880eac722b */ /* 0x001fe400000000ac */
[----:B------:R-:W-:Y:S02]  /*b0a0*/  DFMA R150, R36, R170, R150 ;  /* 0x000000aa2496722b */ /* 0x000fe40000000096 */
[----:B------:R-:W-:Y:S01]  /*b0b0*/  DFMA R168, R168, R110, R176 ;  /* 0x0000006ea8a8722b */ /* 0x000fe200000000b0 */
[----:B------:R-:W0:Y:S03]  /*b0c0*/  LDS.64 R176, [R6+0x3f0] ;  /* 0x0003f00006b07984 */ /* 0x000e260000000a00 */
[----:B------:R-:W-:Y:S02]  /*b0d0*/  DFMA R172, R58, R138, R172 ;  /* 0x0000008a3aac722b */ /* 0x000fe400000000ac */
[----:B---3--:R-:W-:-:S02]  /*b0e0*/  DFMA R112, R230, R112, R162 ;  /* 0x00000070e670722b */ /* 0x008fc400000000a2 */
[----:B------:R-:W-:Y:S01]  /*b0f0*/  DFMA R116, R60, R116, R150 ;  /* 0x000000743c74722b */ /* 0x000fe20000000096 */
[----:B------:R-:W-:Y:S03]  /*b100*/  LDS.64 R162, [R6+0x5b0] ;  /* 0x0005b00006a27984 */ /* 0x000fe60000000a00 */
[----:B------:R-:W-:Y:S02]  /*b110*/  DFMA R172, R54, R144, R172 ;  /* 0x0000009036ac722b */ /* 0x000fe400000000ac */
[----:B------:R-:W-:Y:S02]  /*b120*/  DFMA R170, R228, R114, R112 ;  /* 0x00000072e4aa722b */ /* 0x000fe40000000070 */
[----:B------:R-:W-:Y:S02]  /*b130*/  DMUL R112, R168, R160 ;  /* 0x000000a0a8707228 */ /* 0x000fe40000000000 */
[----:B------:R-:W-:-:S02]  /*b140*/  DFMA R116, R62, R148, R116 ;  /* 0x000000943e74722b */ /* 0x000fc40000000074 */
[----:B----4-:R-:W-:Y:S01]  /*b150*/  DMUL R150, R168, R164 ;  /* 0x000000a4a8967228 */ /* 0x010fe20000000000 */
[----:B------:R-:W-:Y:S03]  /*b160*/  LDS.64 R164, [R6+0x4d0] ;  /* 0x0004d00006a47984 */ /* 0x000fe60000000a00 */
[----:B------:R-:W-:Y:S02]  /*b170*/  DFMA R112, R170, R166, R112 ;  /* 0x000000a6aa70722b */ /* 0x000fe40000000070 */
[----:B------:R-:W-:Y:S02]  /*b180*/  DFMA R166, R50, R146, R172 ;  /* 0x0000009232a6722b */ /* 0x000fe400000000ac */
[----:B------:R-:W-:Y:S01]  /*b190*/  DFMA R150, R170, R160, R150 ;  /* 0x000000a0aa96722b */ /* 0x000fe20000000096 */
[----:B------:R-:W-:Y:S01]  /*b1a0*/  LDS.64 R172, [R6+0x460] ;  /* 0x0004600006ac7984 */ /* 0x000fe20000000a00 */
[----:B------:R-:W-:-:S03]  /*b1b0*/  DFMA R178, R64, R118, R116 ;  /* 0x0000007640b2722b */ /* 0x000fc60000000074 */
[----:B------:R-:W-:Y:S01]  /*b1c0*/  LDS.64 R160, [R6+0x540] ;  /* 0x0005400006a07984 */ /* 0x000fe20000000a00 */
[----:B------:R-:W-:-:S03]  /*b1d0*/  DFMA R148, R166, R156, R112 ;  /* 0x0000009ca694722b */ /* 0x000fc60000000070 */
[----:B------:R-:W-:Y:S04]  /*b1e0*/  LDS.128 R116, [R5+0x50] ;  /* 0x0000500005747984 */ /* 0x000fe80000000c00 */
[----:B------:R-:W-:Y:S01]  /*b1f0*/  LDS.128 R112, [R5+0x60] ;  /* 0x0000600005707984 */ /* 0x000fe20000000c00 */
[----:B------:R-:W-:Y:S06]  /*b200*/  BAR.SYNC.DEFER_BLOCKING 0x0 ;  /* 0x0000000000007b1d */ /* 0x000fec0000010000 */
[----:B------:R-:W-:Y:S01]  /*b210*/  DFMA R150, R166, R158, R150 ;  /* 0x0000009ea696722b */ /* 0x000fe20000000096 */
[----:B------:R-:W-:Y:S06]  /*b220*/  STS.64 [R7], R148 ;  /* 0x0000009407007388 */ /* 0x000fec0000000a00 */
[----:B------:R-:W-:Y:S01]  /*b230*/  STS.64 [R252], R150 ;  /* 0x00000096fc007388 */ /* 0x000fe20000000a00 */
[----:B------:R-:W-:Y:S06]  /*b240*/  BAR.SYNC.DEFER_BLOCKING 0x0 ;  /* 0x0000000000007b1d */ /* 0x000fec0000010000 */
[----:B------:R-:W1:Y:S01]  /*b250*/  LDS.128 R148, [R5] ;  /* 0x0000000005947984 */ /* 0x000e620000000c00 */
[----:B0-----:R-:W-:-:S03]  /*b260*/  DFMA R176, R74, R176, R178 ;  /* 0x000000b04ab0722b */ /* 0x001fc600000000b2 */
[----:B------:R-:W0:Y:S01]  /*b270*/  LDS.64 R178, [R6] ;  /* 0x0000000006b27984 */ /* 0x000e220000000a00 */
[----:B------:R-:W-:Y:S02]  /*b280*/  DMUL R152, R152, UR6 ;  /* 0x0000000698987c28 */ /* 0x000fe40008000000 */
[----:B------:R-:W-:Y:S02]  /*b290*/  DMUL R158, R168, R158 ;  /* 0x0000009ea89e7228 */ /* 0x000fe40000000000 */
[----:B-1----:R-:W-:-:S08]  /*b2a0*/  DMUL R148, R226, R148 ;  /* 0x00000094e2947228 */ /* 0x002fd00000000000 */
[----:B------:R-:W-:Y:S01]  /*b2b0*/  DFMA R148, R58, R152, R148 ;  /* 0x000000983a94722b */ /* 0x000fe20000000094 */
[----:B------:R-:W1:Y:S07]  /*b2c0*/  LDS.64 R152, [R6+0x70] ;  /* 0x0000700006987984 */ /* 0x000e6e0000000a00 */
[----:B0-----:R-:W-:Y:S02]  /*b2d0*/  DFMA R148, R224, R178, R148 ;  /* 0x000000b2e094722b */ /* 0x001fe40000000094 */
[----:B------:R-:W-:Y:S01]  /*b2e0*/  DFMA R156, R170, R156, R158 ;  /* 0x0000009caa9c722b */ /* 0x000fe2000000009e */
[----:B------:R-:W-:Y:S05]  /*b2f0*/  LDS.64 R178, [R6+0x230] ;  /* 0x0002300006b27984 */ /* 0x000fea0000000a00 */
[----:B------:R-:W-:-:S02]  /*b300*/  DFMA R158, R222, R150, R148 ;  /* 0x00000096de9e722b */ /* 0x000fc40000000094 */
[----:B--2---:R-:W-:Y:S01]  /*b310*/  DFMA R156, R166, R154, R156 ;  /* 0x0000009aa69c722b */ /* 0x004fe2000000009c */
[----:B------:R-:W0:Y:S01]  /*b320*/  LDS.128 R148, [R5+0x10] ;  /* 0x0000100005947984 */ /* 0x000e220000000c00 */
[----:B------:R-:W-:Y:S01]  /*b330*/  DFMA R116, R66, R116, R176 ;  /* 0x000000744274722b */ /* 0x000fe200000000b0 */
[----:B------:R-:W-:Y:S02]  /*b340*/  CS2R R170, SRZ ;  /* 0x0000000000aa7805 */ /* 0x000fe4000001ff00 */
[----:B------:R-:W-:Y:S04]  /*b350*/  LDS.64 R176, [R6+0x2a0] ;  /* 0x0002a00006b07984 */ /* 0x000fe80000000a00 */
[----:B------:R-:W2:Y:S01]  /*b360*/  @!P2 LDG.E.64.CONSTANT R170, desc[UR76][R22.64+0x4980] ;  /* 0x0049804c16aaa981 */ /* 0x000ea2000c1e9b00 */
[----:B-1----:R-:W-:-:S03]  /*b370*/  DFMA R166, R220, R152, R158 ;  /* 0x00000098dca6722b */ /* 0x002fc6000000009e */
[----:B------:R-:W1:Y:S04]  /*b380*/  LDS.128 R152, [R4+0x4980] ;  /* 0x0049800004987984 */ /* 0x000e680000000c00 */
[----:B------:R-:W3:Y:S01]  /*b390*/  LDS.64 R158, [R6+0xe0] ;  /* 0x0000e000069e7984 */ /* 0x000ee20000000a00 */
[----:B------:R-:W-:-:S08]  /*b3a0*/  DFMA R116, R76, R172, R116 ;  /* 0x000000ac4c74722b */ /* 0x000fd00000000074 */
[----:B------:R-:W-:Y:S02]  /*b3b0*/  DFMA R168, R68, R118, R116 ;  /* 0x0000007644a8722b */ /* 0x000fe40000000074 */
[----:B------:R-:W4:Y:S01]  /*b3c0*/  LDS.128 R116, [R4+0x4990] ;  /* 0x0049900004747984 */ /* 0x000f220000000c00 */
[----:B0-----:R-:W-:-:S05]  /*b3d0*/  DFMA R148, R218, R148, R166 ;  /* 0x00000094da94722b */ /* 0x001fca00000000a6 */
[----:B------:R-:W-:-:S08]  /*b3e0*/  DFMA R164, R78, R164, R168 ;  /* 0x000000a44ea4722b */ /* 0x000fd000000000a8 */
[----:B------:R-:W-:Y:S02]  /*b3f0*/  DFMA R112, R70, R112, R164 ;  /* 0x000000704670722b */ /* 0x000fe400000000a4 */
[----:B-1----:R-:W-:Y:S02]  /*b400*/  DFMA R152, R182, R152, RZ ;  /* 0x00000098b698722b */ /* 0x002fe400000000ff */
[----:B---3--:R-:W-:Y:S01]  /*b410*/  DFMA R148, R216, R158, R148 ;  /* 0x0000009ed894722b */ /* 0x008fe20000000094 */
[----:B------:R-:W0:Y:S05]  /*b420*/  LDS.64 R158, [R6+0x150] ;  /* 0x00015000069e7984 */ /* 0x000e2a0000000a00 */
[----:B------:R-:W-:-:S02]  /*b430*/  DFMA R164, R20, R154, R152 ;  /* 0x0000009a14a4722b */ /* 0x000fc40000000098 */
[----:B------:R-:W1:Y:S01]  /*b440*/  LDS.128 R152, [R4+0x49a0] ;  /* 0x0049a00004987984 */ /* 0x000e620000000c00 */
[----:B------:R-:W-:-:S03]  /*b450*/  DFMA R166, R214, R150, R148 ;  /* 0x00000096d6a6722b */ /* 0x000fc60000000094 */
[----:B------:R-:W3:Y:S02]  /*b460*/  LDS.128 R148, [R5+0x20] ;  /* 0x0000200005947984 */ /* 0x000ee40000000c00 */
[----:B----4-:R-:W-:Y:S02]  /*b470*/  DFMA R116, R196, R116, R164 ;  /* 0x00000074c474722b */ /* 0x010fe400000000a4 */
[----:B------:R-:W4:Y:S06]  /*b480*/  LDS.64 R164, [R6+0x1c0] ;  /* 0x0001c00006a47984 */ /* 0x000f2c0000000a00 */
[----:B------:R-:W-:-:S02]  /*b490*/  DFMA R168, R194, R118, R116 ;  /* 0x00000076c2a8722b */ /* 0x000fc40000000074 */
[----:B------:R-:W4:Y:S01]  /*b4a0*/  LDS.128 R116, [R4+0x49b0] ;  /* 0x0049b00004747984 */ /* 0x000f220000000c00 */
[----:B------:R-:W-:Y:S02]  /*b4b0*/  DFMA R112, R80, R160, R112 ;  /* 0x000000a05070722b */ /* 0x000fe40000000070 */
[----:B0-----:R-:W-:Y:S01]  /*b4c0*/  DFMA R158, R48, R158, R166 ;  /* 0x0000009e309e722b */ /* 0x001fe200000000a6 */
[----:B------:R-:W-:Y:S02]  /*b4d0*/  CS2R R166, SRZ ;  /* 0x0000000000a67805 */ /* 0x000fe4000001ff00 */
[----:B-1----:R-:W-:Y:S01]  /*b4e0*/  DFMA R152, R198, R152, R168 ;  /* 0x00000098c698722b */ /* 0x002fe200000000a8 */
[----:B------:R-:W-:-:S03]  /*b4f0*/  CS2R R168, SRZ ;  /* 0x0000000000a87805 */ /* 0x000fc6000001ff00 */
[----:B------:R-:W2:Y:S04]  /*b500*/  @!P2 LDG.E.64.CONSTANT R166, desc[UR76][R22.64+0x14ac0] ;  /* 0x014ac04c16a6a981 */ /* 0x000ea8000c1e9b00 */
[----:B------:R-:W2:Y:S01]  /*b510*/  @!P2 LDG.E.64.CONSTANT R168, desc[UR76][R22.64+0x9f40] ;  /* 0x009f404c16a8a981 */ /* 0x000ea2000c1e9b00 */
[----:B------:R-:W-:Y:S01]  /*b520*/  CS2R R160, SRZ ;  /* 0x0000000000a07805 */ /* 0x000fe2000001ff00 */
[----:B---3--:R-:W-:-:S05]  /*b530*/  DFMA R148, R34, R148, R158 ;  /* 0x000000942294722b */ /* 0x008fca000000009e */
[----:B------:R-:W3:Y:S01]  /*b540*/  @!P2 LDG.E.64.CONSTANT R160, desc[UR76][R22.64+0xf500] ;  /* 0x00f5004c16a0a981 */ /* 0x000ee2000c1e9b00 */
[----:B------:R-:W-:Y:S02]  /*b550*/  DFMA R172, R192, R154, R152 ;  /* 0x0000009ac0ac722b */ /* 0x000fe40000000098 */
[----:B----4-:R-:W-:Y:S01]  /*b560*/  DFMA R148, R46, R164, R148 ;  /* 0x000000a42e94722b */ /* 0x010fe20000000094 */
[----:B------:R-:W-:Y:S01]  /*b570*/  CS2R R158, SRZ ;  /* 0x00000000009e7805 */ /* 0x000fe2000001ff00 */
[----:B------:R-:W-:Y:S04]  /*b580*/  LDS.64 R164, [R3+0x49f0] ;  /* 0x0049f00003a47984 */ /* 0x000fe80000000a00 */
[----:B------:R-:W-:Y:S01]  /*b590*/  DFMA R172, R200, R116, R172 ;  /* 0x00000074c8ac722b */ /* 0x000fe200000000ac */
[----:B------:R-:W4:Y:S01]  /*b5a0*/  @!P2 LDG.E.64.CONSTANT R158, desc[UR76][R22.64+0x1a080] ;  /* 0x01a0804c169ea981 */ /* 0x000f22000c1e9b00 */
[----:B------:R-:W-:-:S03]  /*b5b0*/  DFMA R154, R44, R150, R148 ;  /* 0x000000962c9a722b */ /* 0x000fc60000000094 */
[----:B------:R-:W0:Y:S04]  /*b5c0*/  LDS.128 R148, [R4+0x49c0] ;  /* 0x0049c00004947984 */ /* 0x000e280000000c00 */
[----:B------:R-:W1:Y:S01]  /*b5d0*/  LDS.64 R116, [R3+0x4980] ;  /* 0x0049800003747984 */ /* 0x000e620000000a00 */
[----:B------:R-:W-:-:S03]  /*b5e0*/  DFMA R152, R72, R114, R112 ;  /* 0x000000724898722b */ /* 0x000fc60000000070 */
[----:B------:R-:W1:Y:S01]  /*b5f0*/  LDS.128 R112, [R5+0x30] ;  /* 0x0000300005707984 */ /* 0x000e620000000c00 */
[----:B------:R-:W-:Y:S02]  /*b600*/  DFMA R118, R202, R118, R172 ;  /* 0x00000076ca76722b */ /* 0x000fe400000000ac */
[----:B------:R-:W-:Y:S02]  /*b610*/  DFMA R154, R42, R178, R154 ;  /* 0x000000b22a9a722b */ /* 0x000fe4000000009a */
[----:B------:R-:W-:Y:S01]  /*b620*/  DFMA R152, R82, R162, R152 ;  /* 0x000000a25298722b */ /* 0x000fe20000000098 */
[----:B------:R-:W-:Y:S01]  /*b630*/  CS2R R172, SRZ ;  /* 0x0000000000ac7805 */ /* 0x000fe2000001ff00 */
[----:B------:R-:W-:Y:S01]  /*b640*/  IMAD.MOV.U32 R179, RZ, RZ, R191 ;  /* 0x000000ffffb37224 */ /* 0x000fe200078e00bf */
[----:B------:R-:W-:Y:S02]  /*b650*/  DFMA R244, R120, R156, R244 ;  /* 0x0000009c78f4722b */ /* 0x000fe400000000f4 */
[----:B------:R-:W-:Y:S01]  /*b660*/  DFMA R238, R156, R122, R238 ;  /* 0x0000007a9cee722b */ /* 0x000fe200000000ee */
[----:B------:R-:W-:Y:S01]  /*b670*/  LDS.128 R120, [R5+0x40] ;  /* 0x0000400005787984 */ /* 0x000fe20000000c00 */
[----:B0-----:R-:W-:-:S03]  /*b680*/  DFMA R118, R28, R148, R118 ;  /* 0x000000941c76722b */ /* 0x001fc60000000076 */
[----:B------:R-:W4:Y:S01]  /*b690*/  @!P2 LDG.E.64.CONSTANT R172, desc[UR76][R22.64+0x24c00] ;  /* 0x024c004c16aca981 */ /* 0x000f22000c1e9b00 */
[----:B-1----:R-:W-:-:S03]  /*b6a0*/  DFMA R116, R84, R116, RZ ;  /* 0x000000745474722b */ /* 0x002fc600000000ff */
[----:B------:R-:W-:Y:S01]  /*b6b0*/  LDS.64 R148, [R6+0x380] ;  /* 0x0003800006947984 */ /* 0x000fe20000000a00 */
[----:B------:R-:W-:Y:S02]  /*b6c0*/  DFMA R162, R204, R150, R118 ;  /* 0x00000096cca2722b */ /* 0x000fe40000000076 */
[----:B------:R-:W-:Y:S01]  /*b6d0*/  DFMA R112, R24, R112, R154 ;  /* 0x000000701870722b */ /* 0x000fe2000000009a */
[----:B------:R-:W-:Y:S01]  /*b6e0*/  LDS.64 R150, [R3+0x4bb0] ;  /* 0x004bb00003967984 */ /* 0x000fe20000000a00 */
[----:B------:R-:W-:-:S03]  /*b6f0*/  DFMA R164, R164, R86, R116 ;  /* 0x00000056a4a4722b */ /* 0x000fc60000000074 */
[----:B------:R-:W0:Y:S04]  /*b700*/  LDS.128 R116, [R4+0x49d0] ;  /* 0x0049d00004747984 */ /* 0x000e280000000c00 */
[----:B------:R-:W1:Y:S01]  /*b710*/  LDS.64 R154, [R6+0x310] ;  /* 0x00031000069a7984 */ /* 0x000e620000000a00 */
[----:B------:R-:W-:-:S03]  /*b720*/  DADD R190, R174, R152 ;  /* 0x00000000aebe7229 */ /* 0x000fc60000000098 */
[----:B------:R-:W1:Y:S04]  /*b730*/  LDS.64 R174, [R3+0x4a60] ;  /* 0x004a600003ae7984 */ /* 0x000e680000000a00 */
[----:B------:R-:W1:Y:S01]  /*b740*/  LDS.64 R152, [R3+0x4ad0] ;  /* 0x004ad00003987984 */ /* 0x000e620000000a00 */
[----:B------:R-:W-:-:S03]  /*b750*/  DFMA R176, R40, R176, R112 ;  /* 0x000000b028b0722b */ /* 0x000fc60000000070 */
[----:B------:R-:W1:Y:S05]  /*b760*/  LDS.64 R112, [R3+0x4b40] ;  /* 0x004b400003707984 */ /* 0x000e6a0000000a00 */
[----:B------:R-:W-:Y:S02]  /*b770*/  DFMA R114, R38, R114, R176 ;  /* 0x000000722672722b */ /* 0x000fe400000000b0 */
[----:B------:R-:W-:Y:S02]  /*b780*/  DFMA R242, R132, R156, R242 ;  /* 0x0000009c84f2722b */ /* 0x000fe400000000f2 */
[----:B------:R-:W-:Y:S02]  /*b790*/  DFMA R236, R156, R134, R208 ;  /* 0x000000869cec722b */ /* 0x000fe400000000d0 */
[----:B------:R-:W-:Y:S01]  /*b7a0*/  DFMA R212, R124, R156, R188 ;  /* 0x0000009c7cd4722b */ /* 0x000fe200000000bc */
[----:B------:R-:W-:Y:S01]  /*b7b0*/  LDS.64 R134, [R3+0x4c20] ;  /* 0x004c200003867984 */ /* 0x000fe20000000a00 */
[----:B------:R-:W-:-:S03]  /*b7c0*/  DFMA R208, R156, R126, R186 ;  /* 0x0000007e9cd0722b */ /* 0x000fc600000000ba */
[----:B------:R-:W1:Y:S01]  /*b7d0*/  LDS.128 R124, [R4+0x49e0] ;  /* 0x0049e000047c7984 */ /* 0x000e620000000c00 */
[----:B0-----:R-:W-:Y:S02]  /*b7e0*/  DFMA R116, R206, R116, R162 ;  /* 0x00000074ce74722b */ /* 0x001fe400000000a2 */
[----:B-1----:R-:W-:Y:S01]  /*b7f0*/  DFMA R114, R36, R154, R114 ;  /* 0x0000009a2472722b */ /* 0x002fe20000000072 */
[----:B------:R-:W-:Y:S05]  /*b800*/  LDS.64 R154, [R3+0x4d00] ;  /* 0x004d0000039a7984 */ /* 0x000fea0000000a00 */
[----:B------:R-:W-:Y:S02]  /*b810*/  DFMA R132, R232, R118, R116 ;  /* 0x00000076e884722b */ /* 0x000fe40000000074 */
[----:B------:R-:W0:Y:S01]  /*b820*/  LDS.128 R116, [R179+0x6740] ;  /* 0x00674000b3747984 */ /* 0x000e220000000c00 */
[----:B------:R-:W-:-:S02]  /*b830*/  DFMA R164, R104, R174, R164 ;  /* 0x000000ae68a4722b */ /* 0x000fc400000000a4 */
[----:B------:R-:W-:Y:S01]  /*b840*/  DFMA R114, R60, R120, R114 ;  /* 0x000000783c72722b */ /* 0x000fe20000000072 */
[----:B------:R-:W1:Y:S05]  /*b850*/  LDS.64 R120, [R3+0x4c90] ;  /* 0x004c900003787984 */ /* 0x000e6a0000000a00 */
[----:B------:R-:W-:Y:S02]  /*b860*/  DFMA R152, R152, R106, R164 ;  /* 0x0000006a9898722b */ /* 0x000fe400000000a4 */
[----:B------:R-:W-:Y:S01]  /*b870*/  DFMA R148, R62, R148, R114 ;  /* 0x000000943e94722b */ /* 0x000fe20000000072 */
[----:B------:R-:W-:Y:S02]  /*b880*/  IMAD.MOV.U32 R176, RZ, RZ, R190 ;  /* 0x000000ffffb07224 */ /* 0x000fe400078e00be */
[----:B------:R-:W-:Y:S01]  /*b890*/  IMAD.MOV.U32 R177, RZ, RZ, R191 ;  /* 0x000000ffffb17224 */ /* 0x000fe200078e00bf */
[----:B------:R-:W-:Y:S01]  /*b8a0*/  DFMA R188, R156, R130, R210 ;  /* 0x000000829cbc722b */ /* 0x000fe200000000d2 */
[----:B------:R-:W-:Y:S01]  /*b8b0*/  LDS.64 R164, [R3+0x4f30] ;  /* 0x004f300003a47984 */ /* 0x000fe20000000a00 */
[----:B------:R-:W-:-:S03]  /*b8c0*/  DFMA R112, R96, R112, R152 ;  /* 0x000000706070722b */ /* 0x000fc60000000098 */
[----:B------:R-:W1:Y:S05]  /*b8d0*/  LDS.64 R152, [R3+0x4d70] ;  /* 0x004d700003987984 */ /* 0x000e6a0000000a00 */
[----:B------:R-:W-:Y:S02]  /*b8e0*/  DFMA R150, R150, R98, R112 ;  /* 0x000000629696722b */ /* 0x000fe40000000070 */
[----:B------:R-:W1:Y:S01]  /*b8f0*/  LDS.128 R112, [R179+0x6750] ;  /* 0x00675000b3707984 */ /* 0x000e620000000c00 */
[----:B------:R-:W-:Y:S02]  /*b900*/  DFMA R190, R128, R156, R240 ;  /* 0x0000009c80be722b */ /* 0x000fe400000000f0 */
[----:B------:R-:W-:Y:S01]  /*b910*/  DFMA R132, R230, R124, R132 ;  /* 0x0000007ce684722b */ /* 0x000fe20000000084 */
[----:B------:R-:W1:Y:S02]  /*b920*/  LDS.64 R124, [R3+0x4de0] ;  /* 0x004de000037c7984 */ /* 0x000e640000000a00 */
[----:B------:R-:W-:Y:S01]  /*b930*/  DFMA R134, R92, R134, R150 ;  /* 0x000000865c86722b */ /* 0x000fe20000000096 */
[----:B------:R-:W-:Y:S01]  /*b940*/  IMAD.MOV.U32 R211, RZ, RZ, R179 ;  /* 0x000000ffffd37224 */ /* 0x000fe200078e00b3 */
[----:B0-----:R-:W-:-:S02]  /*b950*/  DFMA R128, R30, R116, RZ ;  /* 0x000000741e80722b */ /* 0x001fc400000000ff */
[----:B------:R-:W-:Y:S02]  /*b960*/  DFMA R122, R64, R122, R148 ;  /* 0x0000007a407a722b */ /* 0x000fe40000000094 */
[----:B------:R-:W0:Y:S02]  /*b970*/  LDS.128 R148, [R211+0x6760] ;  /* 0x00676000d3947984 */ /* 0x000e240000000c00 */
[----:B-1----:R-:W-:Y:S02]  /*b980*/  DFMA R120, R120, R94, R134 ;  /* 0x0000005e7878722b */ /* 0x002fe40000000086 */
[----:B------:R-:W-:Y:S02]  /*b990*/  DFMA R130, R16, R118, R128 ;  /* 0x000000761082722b */ /* 0x000fe40000000080 */
[----:B------:R-:W1:Y:S04]  /*b9a0*/  LDS.64 R128, [R3+0x4e50] ;  /* 0x004e500003807984 */ /* 0x000e680000000a00 */
[----:B------:R-:W-:Y:S01]  /*b9b0*/  DFMA R120, R88, R154, R120 ;  /* 0x0000009a5878722b */ /* 0x000fe20000000078 */
[----:B------:R-:W-:Y:S01]  /*b9c0*/  IMAD.MOV.U32 R240, RZ, RZ, R176 ;  /* 0x000000fffff07224 */ /* 0x000fe200078e00b0 */
[----:B------:R-:W-:Y:S01]  /*b9d0*/  DFMA R162, R228, R126, R132 ;  /* 0x0000007ee4a2722b */ /* 0x000fe20000000084 */
[----:B------:R-:W-:Y:S01]  /*b9e0*/  IMAD.MOV.U32 R241, RZ, RZ, R177 ;  /* 0x000000fffff17224 */ /* 0x000fe200078e00b1 */
[----:B------:R-:W-:Y:S04]  /*b9f0*/  LDS.128 R132, [R211+0x6770] ;  /* 0x00677000d3847984 */ /* 0x000fe80000000c00 */
[----:B------:R-:W-:Y:S01]  /*ba00*/  DFMA R126, R152, R90, R120 ;  /* 0x0000005a987e722b */ /* 0x000fe20000000078 */
[----:B------:R-:W1:Y:S04]  /*ba10*/  LDS.64 R176, [R6+0x3f0] ;  /* 0x0003f00006b07984 */ /* 0x000e680000000a00 */
[----:B------:R-:W1:Y:S01]  /*ba20*/  LDS.64 R120, [R3+0x4ec0] ;  /* 0x004ec00003787984 */ /* 0x000e620000000a00 */
[----:B------:R-:W-:-:S03]  /*ba30*/  DFMA R130, R12, R112, R130 ;  /* 0x000000700c82722b */ /* 0x000fc60000000082 */
[----:B------:R-:W1:Y:S01]  /*ba40*/  LDS.128 R152, [R5+0x50] ;  /* 0x0000500005987984 */ /* 0x000e620000000c00 */
[----:B------:R-:W-:-:S04]  /*ba50*/  DFMA R126, R100, R124, R126 ;  /* 0x0000007c647e722b */ /* 0x000fc8000000007e */
[----:B------:R-:W-:-:S08]  /*ba60*/  DFMA R130, R18, R114, R130 ;  /* 0x000000721282722b */ /* 0x000fd00000000082 */
[----:B0-----:R-:W-:Y:S02]  /*ba70*/  DFMA R124, R52, R148, R130 ;  /* 0x00000094347c722b */ /* 0x001fe40000000082 */
[----:B-1----:R-:W-:Y:S01]  /*ba80*/  DFMA R126, R128, R102, R126 ;  /* 0x00000066807e722b */ /* 0x002fe2000000007e */
[----:B------:R-:W0:Y:S05]  /*ba90*/  LDS.128 R128, [R211+0x6780] ;  /* 0x00678000d3807984 */ /* 0x000e2a0000000c00 */
[----:B------:R-:W-:Y:S02]  /*baa0*/  DFMA R124, R32, R150, R124 ;  /* 0x00000096207c722b */ /* 0x000fe4000000007c */
[----:B------:R-:W-:-:S02]  /*bab0*/  DFMA R176, R74, R176, R122 ;  /* 0x000000b04ab0722b */ /* 0x000fc4000000007a */
[----:B------:R-:W-:Y:S01]  /*bac0*/  DFMA R126, R108, R120, R126 ;  /* 0x000000786c7e722b */ /* 0x000fe2000000007e */
[----:B------:R-:W1:Y:S03]  /*bad0*/  LDS.128 R120, [R211+0x6790] ;  /* 0x00679000d3787984 */ /* 0x000e660000000c00 */
[----:B------:R-:W-:-:S04]  /*bae0*/  DFMA R124, R10, R132, R124 ;  /* 0x000000840a7c722b */ /* 0x000fc8000000007c */
[----:B------:R-:W-:-:S04]  /*baf0*/  DFMA R164, R164, R110, R126 ;  /* 0x0000006ea4a4722b */ /* 0x000fc8000000007e */
[----:B------:R-:W-:Y:S02]  /*bb00*/  DFMA R174, R56, R134, R124 ;  /* 0x0000008638ae722b */ /* 0x000fe4000000007c */
[----:B------:R-:W2:Y:S01]  /*bb10*/  LDS.128 R124, [R211+0x67a0] ;  /* 0x0067a000d37c7984 */ /* 0x000ea20000000c00 */
[----:B------:R-:W-:-:S03]  /*bb20*/  DFMA R186, R140, R156, R180 ;  /* 0x0000009c8cba722b */ /* 0x000fc600000000b4 */
[----:B------:R-:W2:Y:S01]  /*bb30*/  LDS.64 R140, [R6+0x460] ;  /* 0x00046000068c7984 */ /* 0x000ea20000000a00 */
[----:B------:R-:W-:Y:S02]  /*bb40*/  DFMA R152, R66, R152, R176 ;  /* 0x000000984298722b */ /* 0x000fe400000000b0 */
[----:B------:R-:W-:Y:S01]  /*bb50*/  DFMA R184, R156, R142, R184 ;  /* 0x0000008e9cb8722b */ /* 0x000fe200000000b8 */
[----:B------:R-:W-:Y:S01]  /*bb60*/  LDS.64 R180, [R6+0x5b0] ;  /* 0x0005b00006b47984 */ /* 0x000fe20000000a00 */
[----:B0-----:R-:W-:-:S08]  /*bb70*/  DFMA R174, R8, R128, R174 ;  /* 0x0000008008ae722b */ /* 0x001fd000000000ae */
[----:B------:R-:W-:-:S08]  /*bb80*/  DFMA R174, R26, R130, R174 ;  /* 0x000000821aae722b */ /* 0x000fd000000000ae */
[----:B-1----:R-:W-:-:S08]  /*bb90*/  DFMA R174, R14, R120, R174 ;  /* 0x000000780eae722b */ /* 0x002fd000000000ae */
[----:B------:R-:W-:-:S08]  /*bba0*/  DFMA R174, R58, R122, R174 ;  /* 0x0000007a3aae722b */ /* 0x000fd000000000ae */
[----:B--2---:R-:W-:Y:S02]  /*bbb0*/  DFMA R174, R54, R124, R174 ;  /* 0x0000007c36ae722b */ /* 0x004fe400000000ae */
[C---:B------:R-:W-:Y:S02]  /*bbc0*/  DMUL R166, R164.reuse, R166 ;  /* 0x000000a6a4a67228 */ /* 0x040fe40000000000 */
[----:B------:R-:W-:Y:S02]  /*bbd0*/  DMUL R176, R164, R168 ;  /* 0x000000a8a4b07228 */ /* 0x000fe40000000000 */
[----:B------:R-:W-:-:S06]  /*bbe0*/  DFMA R140, R76, R140, R152 ;  /* 0x0000008c4c8c722b */ /* 0x000fcc0000000098 */
[C---:B------:R-:W-:Y:S02]  /*bbf0*/  DFMA R170, R162.reuse, R170, R176 ;  /* 0x000000aaa2aa722b */ /* 0x040fe400000000b0 */
[----:B------:R-:W-:Y:S02]  /*bc00*/  DFMA R176, R162, R168, R166 ;  /* 0x000000a8a2b0722b */ /* 0x000fe400000000a6 */
[----:B------:R-:W-:Y:S02]  /*bc10*/  DFMA R166, R50, R126, R174 ;  /* 0x0000007e32a6722b */ /* 0x000fe400000000ae */
[----:B------:R-:W-:Y:S01]  /*bc20*/  DFMA R168, R68, R154, R140 ;  /* 0x0000009a44a8722b */ /* 0x000fe2000000008c */
[----:B------:R-:W-:Y:S04]  /*bc30*/  LDS.64 R174, [R6+0x4d0] ;  /* 0x0004d00006ae7984 */ /* 0x000fe80000000a00 */
[----:B------:R-:W-:Y:S01]  /*bc40*/  LDS.128 R140, [R5+0x60] ;  /* 0x00006000058c7984 */ /* 0x000fe20000000c00 */
[----:B---3--:R-:W-:-:S03]  /*bc50*/  DFMA R152, R166, R160, R170 ;  /* 0x000000a0a698722b */ /* 0x008fc600000000aa */
[----:B------:R-:W-:Y:S01]  /*bc60*/  LDS.64 R170, [R6+0x540] ;  /* 0x0005400006aa7984 */ /* 0x000fe20000000a00 */
[----:B------:R-:W-:Y:S06]  /*bc70*/  BAR.SYNC.DEFER_BLOCKING 0x0 ;  /* 0x0000000000007b1d */ /* 0x000fec0000010000 */
[----:B----4-:R-:W-:Y:S01]  /*bc80*/  DFMA R176, R166, R158, R176 ;  /* 0x0000009ea6b0722b */ /* 0x010fe200000000b0 */
        /* <DEDUP_REMOVED lines=20> */
[----:B0-----:R-:W-:Y:S01]  /*bdd0*/  DFMA R172, R34, R152, R172 ;  /* 0x0000009822ac722b */ /* 0x001fe200000000ac */
[----:B------:R-:W0:Y:S07]  /*bde0*/  LDS.64 R152, [R6+0x1c0] ;  /* 0x0001c00006987984 */ /* 0x000e2e0000000a00 */
[----:B0-----:R-:W-:Y:S01]  /*bdf0*/  DFMA R172, R46, R152, R172 ;  /* 0x000000982eac722b */ /* 0x001fe200000000ac */
[----:B------:R-:W0:Y:S01]  /*be00*/  LDS.64 R152, [R3+0x4fa0] ;  /* 0x004fa00003987984 */ /* 0x000e220000000a00 */
[----:B------:R-:W-:-:S03]  /*be10*/  DFMA R168, R78, R174, R168 ;  /* 0x000000ae4ea8722b */ /* 0x000fc600000000a8 */
[----:B------:R-:W1:Y:S03]  /*be20*/  LDS.64 R174, [R3+0x5010] ;  /* 0x0050100003ae7984 */ /* 0x000e660000000a00 */
[----:B------:R-:W-:Y:S02]  /*be30*/  DFMA R172, R44, R154, R172 ;  /* 0x0000009a2cac722b */ /* 0x000fe400000000ac */
[----:B0-----:R-:W-:Y:S01]  /*be40*/  DFMA R84, R84, R152, RZ ;  /* 0x000000985454722b */ /* 0x001fe200000000ff */
[----:B------:R-:W0:Y:S07]  /*be50*/  LDS.128 R152, [R4+0x4fa0] ;  /* 0x004fa00004987984 */ /* 0x000e2e0000000c00 */
[----:B-1----:R-:W-:Y:S01]  /*be60*/  DFMA R84, R174, R86, R84 ;  /* 0x00000056ae54722b */ /* 0x002fe20000000054 */
[----:B------:R-:W1:Y:S04]  /*be70*/  LDS.64 R86, [R6+0x230] ;  /* 0x0002300006567984 */ /* 0x000e680000000a00 */
[----:B------:R-:W-:Y:S01]  /*be80*/  LDS.64 R174, [R3+0x50f0] ;  /* 0x0050f00003ae7984 */ /* 0x000fe20000000a00 */
[----:B0-----:R-:W-:-:S03]  /*be90*/  DFMA R182, R182, R152, RZ ;  /* 0x00000098b6b6722b */ /* 0x001fc600000000ff */
[----:B------:R-:W0:Y:S01]  /*bea0*/  LDS.64 R152, [R3+0x5080] ;  /* 0x0050800003987984 */ /* 0x000e220000000a00 */
[----:B------:R-:W-:-:S03]  /*beb0*/  DFMA R168, R70, R140, R168 ;  /* 0x0000008c46a8722b */ /* 0x000fc600000000a8 */
[----:B------:R-:W2:Y:S01]  /*bec0*/  LDS.64 R140, [R3+0x5160] ;  /* 0x00516000038c7984 */ /* 0x000ea20000000a00 */
[----:B------:R-:W-:Y:S02]  /*bed0*/  DFMA R20, R20, R154, R182 ;  /* 0x0000009a1414722b */ /* 0x000fe400000000b6 */
[----:B-1----:R-:W-:Y:S01]  /*bee0*/  DFMA R172, R42, R86, R172 ;  /* 0x000000562aac722b */ /* 0x002fe200000000ac */
[----:B------:R-:W-:Y:S02]  /*bef0*/  CS2R R176, SRZ ;  /* 0x0000000000b07805 */ /* 0x000fe4000001ff00 */
[----:B------:R-:W-:Y:S01]  /*bf00*/  CS2R R178, SRZ ;  /* 0x0000000000b27805 */ /* 0x000fe2000001ff00 */
[----:B------:R-:W-:Y:S04]  /*bf10*/  LDS.64 R182, [R6+0x380] ;  /* 0x0003800006b67984 */ /* 0x000fe80000000a00 */
[----:B------:R-:W3:Y:S04]  /*bf20*/  @!P2 LDG.E.64.CONSTANT R176, desc[UR76][R22.64+0x1a6a0] ;  /* 0x01a6a04c16b0a981 */ /* 0x000ee8000c1e9b00 */
[----:B------:R-:W4:Y:S01]  /*bf30*/  @!P2 LDG.E.64.CONSTANT R178, desc[UR76][R22.64+0x25220] ;  /* 0x0252204c16b2a981 */ /* 0x000f22000c1e9b00 */
[----:B0-----:R-:W-:-:S03]  /*bf40*/  DFMA R104, R104, R152, R84 ;  /* 0x000000986868722b */ /* 0x001fc60000000054 */
[----:B------:R-:W0:Y:S04]  /*bf50*/  LDS.128 R152, [R5+0x30] ;  /* 0x0000300005987984 */ /* 0x000e280000000c00 */
[----:B------:R-:W1:Y:S01]  /*bf60*/  LDS.128 R84, [R4+0x4fb0] ;  /* 0x004fb00004547984 */ /* 0x000e620000000c00 */
[----:B------:R-:W-:Y:S01]  /*bf70*/  DFMA R104, R174, R106, R104 ;  /* 0x0000006aae68722b */ /* 0x000fe20000000068 */
[----:B------:R-:W-:Y:S02]  /*bf80*/  CS2R R174, SRZ ;  /* 0x0000000000ae7805 */ /* 0x000fe4000001ff00 */
[----:B------:R-:W1:Y:S05]  /*bf90*/  LDS.64 R106, [R3+0x51d0] ;  /* 0x0051d000036a7984 */ /* 0x000e6a0000000a00 */
[----:B--2---:R-:W-:Y:S01]  /*bfa0*/  DFMA R96, R96, R140, R104 ;  /* 0x0000008c6060722b */ /* 0x004fe20000000068 */
[----:B------:R-:W2:Y:S01]  /*bfb0*/  @!P2 LDG.E.64.CONSTANT R174, desc[UR76][R22.64+0xfb20] ;  /* 0x00fb204c16aea981 */ /* 0x000ea2000c1e9b00 */
[----:B------:R-:W-:-:S03]  /*bfc0*/  CS2R R140, SRZ ;  /* 0x00000000008c7805 */ /* 0x000fc6000001ff00 */
[----:B------:R-:W1:Y:S04]  /*bfd0*/  LDS.64 R104, [R6+0x2a0] ;  /* 0x0002a00006687984 */ /* 0x000e680000000a00 */
[----:B------:R-:W3:Y:S01]  /*bfe0*/  @!P2 LDG.E.64.CONSTANT R140, desc[UR76][R22.64+0xa560] ;  /* 0x00a5604c168ca981 */ /* 0x000ee2000c1e9b00 */
[----:B0-----:R-:W-:Y:S01]  /*bff0*/  DFMA R152, R24, R152, R172 ;  /* 0x000000981898722b */ /* 0x001fe200000000ac */
[----:B------:R-:W-:Y:S01]  /*c000*/  CS2R R172, SRZ ;  /* 0x0000000000ac7805 */ /* 0x000fe2000001ff00 */
[----:B-1----:R-:W-:-:S05]  /*c010*/  DFMA R20, R196, R84, R20 ;  /* 0x00000054c414722b */ /* 0x002fca0000000014 */
[----:B------:R-:W4:Y:S03]  /*c020*/  @!P2 LDG.E.64.CONSTANT R172, desc[UR76][R22.64+0x4fa0] ;  /* 0x004fa04c16aca981 */ /* 0x000f26000c1e9b00 */
[----:B------:R-:W-:Y:S01]  /*c030*/  DFMA R194, R194, R86, R20 ;  /* 0x00000056c2c2722b */ /* 0x000fe20000000014 */
[----:B------:R-:W-:Y:S01]  /*c040*/  CS2R R20, SRZ ;  /* 0x0000000000147805 */ /* 0x000fe2000001ff00 */
[----:B------:R-:W0:Y:S05]  /*c050*/  LDS.128 R84, [R4+0x4fc0] ;  /* 0x004fc00004547984 */ /* 0x000e2a0000000c00 */
[----:B------:R-:W2:Y:S01]  /*c060*/  @!P2 LDG.E.64.CONSTANT R20, desc[UR76][R22.64+0x150e0] ;  /* 0x0150e04c1614a981 */ /* 0x000ea2000c1e9b00 */
[----:B------:R-:W-:-:S02]  /*c070*/  DFMA R96, R106, R98, R96 ;  /* 0x000000626a60722b */ /* 0x000fc40000000060 */
[----:B------:R-:W-:Y:S01]  /*c080*/  DFMA R152, R40, R104, R152 ;  /* 0x000000682898722b */ /* 0x000fe20000000098 */
[----:B------:R-:W1:Y:S04]  /*c090*/  LDS.64 R98, [R3+0x5240] ;  /* 0x0052400003627984 */ /* 0x000e680000000a00 */
[----:B------:R-:W-:Y:S03]  /*c0a0*/  LDS.64 R106, [R3+0x5320] ;  /* 0x00532000036a7984 */ /* 0x000fe60000000a00 */
[----:B------:R-:W-:Y:S01]  /*c0b0*/  DFMA R154, R38, R154, R152 ;  /* 0x0000009a269a722b */ /* 0x000fe20000000098 */
[----:B------:R-:W-:Y:S04]  /*c0c0*/  LDS.64 R104, [R6+0x310] ;  /* 0x0003100006687984 */ /* 0x000fe80000000a00 */
[----:B------:R-:W1:Y:S01]  /*c0d0*/  LDS.64 R152, [R3+0x52b0] ;  /* 0x0052b00003987984 */ /* 0x000e620000000a00 */
[----:B0-----:R-:W-:-:S08]  /*c0e0*/  DFMA R84, R198, R84, R194 ;  /* 0x00000054c654722b */ /* 0x001fd000000000c2 */
[----:B------:R-:W-:Y:S02]  /*c0f0*/  DFMA R192, R192, R86, R84 ;  /* 0x00000056c0c0722b */ /* 0x000fe40000000054 */
[----:B------:R-:W0:Y:S01]  /*c100*/  LDS.128 R84, [R4+0x4fd0] ;  /* 0x004fd00004547984 */ /* 0x000e220000000c00 */
[----:B-1----:R-:W-:-:S03]  /*c110*/  DFMA R92, R92, R98, R96 ;  /* 0x000000625c5c722b */ /* 0x002fc60000000060 */
[----:B------:R-:W1:Y:S05]  /*c120*/  LDS.128 R96, [R5+0x40] ;  /* 0x0000400005607984 */ /* 0x000e6a0000000c00 */
[----:B------:R-:W-:Y:S02]  /*c130*/  DFMA R152, R152, R94, R92 ;  /* 0x0000005e9898722b */ /* 0x000fe4000000005c */
[----:B------:R-:W1:Y:S01]  /*c140*/  LDS.128 R92, [R4+0x4fe0] ;  /* 0x004fe000045c7984 */ /* 0x000e620000000c00 */
[----:B------:R-:W-:-:S03]  /*c150*/  DFMA R104, R36, R104, R154 ;  /* 0x000000682468722b */ /* 0x000fc6000000009a */
[----:B------:R-:W-:Y:S02]  /*c160*/  LDS.64 R154, [R3+0x5400] ;  /* 0x00540000039a7984 */ /* 0x000fe40000000a00 */
[----:B------:R-:W-:Y:S02]  /*c170*/  DFMA R152, R88, R106, R152 ;  /* 0x0000006a5898722b */ /* 0x000fe40000000098 */
[----:B------:R-:W1:Y:S01]  /*c180*/  LDS.64 R88, [R3+0x5390] ;  /* 0x0053900003587984 */ /* 0x000e620000000a00 */
[----:B0-----:R-:W-:-:S03]  /*c190*/  DFMA R84, R200, R84, R192 ;  /* 0x00000054c854722b */ /* 0x001fc600000000c0 */
[----:B------:R-:W-:Y:S05]  /*c1a0*/  LDS.64 R192, [R3+0x54e0] ;  /* 0x0054e00003c07984 */ /* 0x000fea0000000a00 */
[----:B------:R-:W-:Y:S02]  /*c1b0*/  DFMA R202, R202, R86, R84 ;  /* 0x00000056caca722b */ /* 0x000fe40000000054 */
[----:B------:R-:W0:Y:S01]  /*c1c0*/  LDS.128 R84, [R211+0x67b0] ;  /* 0x0067b000d3547984 */ /* 0x000e220000000c00 */
[----:B-1----:R-:W-:-:S03]  /*c1d0*/  DFMA R96, R60, R96, R104 ;  /* 0x000000603c60722b */ /* 0x002fc60000000068 */
[----:B------:R-:W1:Y:S02]  /*c1e0*/  LDS.128 R104, [R211+0x67c0] ;  /* 0x0067c000d3687984 */ /* 0x000e640000000c00 */
[----:B------:R-:W-:-:S08]  /*c1f0*/  DFMA R92, R28, R92, R202 ;  /* 0x0000005c1c5c722b */ /* 0x000fd000000000ca */
[----:B------:R-:W-:Y:S02]  /*c200*/  DFMA R204, R204, R94, R92 ;  /* 0x0000005ecccc722b */ /* 0x000fe4000000005c */
[----:B------:R-:W-:Y:S01]  /*c210*/  DFMA R88, R88, R90, R152 ;  /* 0x0000005a5858722b */ /* 0x000fe20000000098 */
[----:B------:R-:W-:Y:S01]  /*c220*/  LDS.64 R152, [R3+0x5470] ;  /* 0x0054700003987984 */ /* 0x000fe20000000a00 */
[----:B0-----:R-:W-:-:S03]  /*c230*/  DFMA R92, R30, R84, RZ ;  /* 0x000000541e5c722b */ /* 0x001fc600000000ff */
[----:B------:R-:W0:Y:S05]  /*c240*/  LDS.128 R28, [R211+0x67d0] ;  /* 0x0067d000d31c7984 */ /* 0x000e2a0000000c00 */
[----:B------:R-:W-:Y:S02]  /*c250*/  DFMA R16, R16, R86, R92 ;  /* 0x000000561010722b */ /* 0x000fe4000000005c */
[----:B------:R-:W0:Y:S01]  /*c260*/  LDS.128 R92, [R211+0x67e0] ;  /* 0x0067e000d35c7984 */ /* 0x000e220000000c00 */
[----:B------:R-:W-:-:S03]  /*c270*/  DFMA R96, R62, R182, R96 ;  /* 0x000000b63e60722b */ /* 0x000fc60000000060 */
[----:B------:R-:W0:Y:S02]  /*c280*/  LDS.64 R182, [R6+0x3f0] ;  /* 0x0003f00006b67984 */ /* 0x000e240000000a00 */
[----:B-1----:R-:W-:-:S03]  /*c290*/  DFMA R16, R12, R104, R16 ;  /* 0x000000680c10722b */ /* 0x002fc60000000010 */
[----:B------:R-:W-:-:S05]  /*c2a0*/  DFMA R98, R64, R98, R96 ;  /* 0x000000624062722b */ /* 0x000fca0000000060 */
[----:B------:R-:W-:Y:S02]  /*c2b0*/  DFMA R96, R18, R106, R16 ;  /* 0x0000006a1260722b */ /* 0x000fe40000000010 */
[----:B------:R-:W1:Y:S01]  /*c2c0*/  LDS.128 R16, [R211+0x67f0] ;  /* 0x0067f000d3107984 */ /* 0x000e620000000c00 */
[----:B------:R-:W-:-:S03]  /*c2d0*/  DFMA R100, R100, R154, R88 ;  /* 0x0000009a6464722b */ /* 0x000fc60000000058 */
[----:B------:R-:W1:Y:S02]  /*c2e0*/  LDS.128 R88, [R4+0x4ff0] ;  /* 0x004ff00004587984 */ /* 0x000e640000000c00 */
[----:B0-----:R-:W-:-:S08]  /*c2f0*/  DFMA R52, R52, R28, R96 ;  /* 0x0000001c3434722b */ /* 0x001fd00000000060 */
[----:B------:R-:W-:Y:S02]  /*c300*/  DFMA R32, R32, R30, R52 ;  /* 0x0000001e2020722b */ /* 0x000fe40000000034 */
[----:B------:R-:W-:Y:S01]  /*c310*/  DFMA R52, R152, R102, R100 ;  /* 0x000000669834722b */ /* 0x000fe20000000064 */
[----:B------:R-:W0:Y:S05]  /*c320*/  LDS.128 R100, [R211+0x6800] ;  /* 0x00680000d3647984 */ /* 0x000e2a0000000c00 */
[----:B------:R-:W-:Y:S01]  /*c330*/  DFMA R32, R10, R92, R32 ;  /* 0x0000005c0a20722b */ /* 0x000fe20000000020 */
[----:B------:R-:W0:Y:S04]  /*c340*/  LDS.128 R152, [R4+0x5000] ;  /* 0x0050000004987984 */ /* 0x000e280000000c00 */
[----:B------:R-:W0:Y:S01]  /*c350*/  LDS.64 R10, [R3+0x5550] ;  /* 0x00555000030a7984 */ /* 0x000e220000000a00 */
[----:B------:R-:W-:-:S02]  /*c360*/  DFMA R12, R80, R170, R168 ;  /* 0x000000aa500c722b */ /* 0x000fc400000000a8 */
[----:B------:R-:W-:Y:S01]  /*c370*/  DFMA R32, R56, R94, R32 ;  /* 0x0000005e3820722b */ /* 0x000fe20000000020 */
[----:B------:R-:W-:Y:S01]  /*c380*/  LDS.128 R168, [R211+0x6810] ;  /* 0x00681000d3a87984 */ /* 0x000fe20000000c00 */
[----:B------:R-:W-:-:S03]  /*c390*/  DFMA R182, R74, R182, R98 ;  /* 0x000000b64ab6722b */ /* 0x000fc60000000062 */
[----:B------:R-:W3:Y:S03]  /*c3a0*/  LDS.128 R96, [R5+0x50] ;  /* 0x0000500005607984 */ /* 0x000ee60000000c00 */
[----:B-1----:R-:W-:Y:S01]  /*c3b0*/  DFMA R8, R8, R16, R32 ;  /* 0x000000100808722b */ /* 0x002fe20000000020 */
[----:B------:R-:W-:Y:S01]  /*c3c0*/  LDS.64 R56, [R6+0x4d0] ;  /* 0x0004d00006387984 */ /* 0x000fe20000000a00 */
[----:B------:R-:W-:-:S06]  /*c3d0*/  DFMA R204, R206, R88, R204 ;  /* 0x00000058cecc722b */ /* 0x000fcc00000000cc */
[----:B------:R-:W-:Y:S02]  /*c3e0*/  DFMA R26, R26, R18, R8 ;  /* 0x000000121a1a722b */ /* 0x000fe40000000008 */
[----:B------:R-:W1:Y:S01]  /*c3f0*/  LDS.64 R8, [R6+0x460] ;  /* 0x0004600006087984 */ /* 0x000e620000000a00 */
[----:B------:R-:W-:Y:S02]  /*c400*/  DFMA R90, R232, R90, R204 ;  /* 0x0000005ae85a722b */ /* 0x000fe400000000cc */
[----:B------:R-:W-:-:S03]  /*c410*/  DFMA R52, R108, R192, R52 ;  /* 0x000000c06c34722b */ /* 0x000fc60000000034 */
[----:B0-----:R-:W-:-:S03]  /*c420*/  DFMA R26, R14, R100, R26 ;  /* 0x000000640e1a722b */ /* 0x001fc6000000001a */
[----:B------:R-:W-:-:S05]  /*c430*/  DFMA R90, R230, R152, R90 ;  /* 0x00000098e65a722b */ /* 0x000fca000000005a */
[----:B------:R-:W-:Y:S02]  /*c440*/  DFMA R26, R58, R102, R26 ;  /* 0x000000663a1a722b */ /* 0x000fe4000000001a */
[----:B------:R-:W-:Y:S02]  /*c450*/  DFMA R110, R10, R110, R52 ;  /* 0x0000006e0a6e722b */ /* 0x000fe40000000034 */
[----:B---3--:R-:W-:Y:S01]  /*c460*/  DFMA R96, R66, R96, R182 ;  /* 0x000000604260722b */ /* 0x008fe200000000b6 */
[----:B------:R-:W-:Y:S01]  /*c470*/  CS2R R88, SRZ ;  /* 0x0000000000587805 */ /* 0x000fe2000001ff00 */
[----:B------:R-:W-:Y:S01]  /*c480*/  DFMA R154, R228, R154, R90 ;  /* 0x0000009ae49a722b */ /* 0x000fe2000000005a */
[----:B------:R-:W-:Y:S01]  /*c490*/  LDS.64 R52, [R6+0x5b0] ;  /* 0x0005b00006347984 */ /* 0x000fe20000000a00 */
[----:B------:R-:W-:-:S03]  /*c4a0*/  DFMA R26, R54, R168, R26 ;  /* 0x000000a8361a722b */ /* 0x000fc6000000001a */
[----:B------:R-:W-:Y:S01]  /*c4b0*/  LDS.64 R54, [R6+0x540] ;  /* 0x0005400006367984 */ /* 0x000fe20000000a00 */
[----:B------:R-:W-:-:S03]  /*c4c0*/  CS2R R32, SRZ ;  /* 0x0000000000207805 */ /* 0x000fc6000001ff00 */
[----:B------:R-:W3:Y:S01]  /*c4d0*/  @!P2 LDG.E.64.CONSTANT R88, desc[UR76][R22.64+0x1f640] ;  /* 0x01f6404c1658a981 */ /* 0x000ee2000c1e9b00 */
[----:B------:R-:W-:-:S03]  /*c4e0*/  DMUL R10, R110, R140 ;  /* 0x0000008c6e0a7228 */ /* 0x000fc60000000000 */
[----:B------:R0:W3:Y:S01]  /*c4f0*/  @!P2 LDG.E.64.CONSTANT R32, desc[UR76][R22.64+0x1fc60] ;  /* 0x01fc604c1620a981 */ /* 0x0000e2000c1e9b00 */
[----:B------:R-:W-:Y:S02]  /*c500*/  DFMA R26, R50, R170, R26 ;  /* 0x000000aa321a722b */ /* 0x000fe4000000001a */
[----:B-1----:R-:W-:Y:S02]  /*c510*/  DFMA R96, R76, R8, R96 ;  /* 0x000000084c60722b */ /* 0x002fe40000000060 */
[----:B----4-:R-:W-:-:S08]  /*c520*/  DFMA R10, R154, R172, R10 ;  /* 0x000000ac9a0a722b */ /* 0x010fd0000000000a */
[----:B--2---:R-:W-:Y:S02]  /*c530*/  DFMA R58, R26, R174, R10 ;  /* 0x000000ae1a3a722b */ /* 0x004fe4000000000a */
[----:B------:R-:W-:Y:S01]  /*c540*/  LDS.128 R8, [R5+0x60] ;  /* 0x0000600005087984 */ /* 0x000fe20000000c00 */
[----:B------:R-:W-:Y:S01]  /*c550*/  DMUL R20, R110, R20 ;  /* 0x000000146e147228 */ /* 0x000fe20000000000 */
[----:B------:R-:W-:Y:S07]  /*c560*/  BAR.SYNC.DEFER_BLOCKING 0x0 ;  /* 0x0000000000007b1d */ /* 0x000fee0000010000 */
[----:B------:R-:W-:-:S08]  /*c570*/  DFMA R20, R154, R140, R20 ;  /* 0x0000008c9a14722b */ /* 0x000fd00000000014 */
[----:B------:R-:W-:Y:S01]  /*c580*/  DFMA R90, R26, R176, R20 ;  /* 0x000000b01a5a722b */ /* 0x000fe20000000014 */
[----:B------:R-:W-:Y:S06]  /*c590*/  STS.64 [R7], R58 ;  /* 0x0000003a07007388 */ /* 0x000fec0000000a00 */
[----:B------:R-:W-:Y:S01]  /*c5a0*/  STS.64 [R252], R90 ;  /* 0x0000005afc007388 */ /* 0x000fe20000000a00 */
[----:B------:R-:W-:Y:S06]  /*c5b0*/  BAR.SYNC.DEFER_BLOCKING 0x0 ;  /* 0x0000000000007b1d */ /* 0x000fec0000010000 */
[----:B------:R-:W-:Y:S01]  /*c5c0*/  DFMA R142, R72, R142, R12 ;  /* 0x0000008e488e722b */ /* 0x000fe2000000000c */
[----:B------:R-:W1:Y:S04]  /*c5d0*/  LDS.128 R12, [R5] ;  /* 0x00000000050c7984 */ /* 0x000e680000000c00 */
[----:B------:R-:W2:Y:S01]  /*c5e0*/  LDS.64 R108, [R6] ;  /* 0x00000000066c7984 */ /* 0x000ea20000000a00 */
[----:B------:R-:W-:-:S03]  /*c5f0*/  DFMA R250, R156, R138, R250 ;  /* 0x0000008a9cfa722b */ /* 0x000fc600000000fa */
[----:B------:R-:W4:Y:S01]  /*c600*/  LDS.64 R138, [R6+0x70] ;  /* 0x00007000068a7984 */ /* 0x000f220000000a00 */
[----:B------:R-:W-:Y:S01]  /*c610*/  DMUL R178, R178, UR6 ;  /* 0x00000006b2b27c28 */ /* 0x000fe20008000000 */
[----:B------:R-:W3:Y:S02]  /*c620*/  LDCU.64 UR6, c[0x3][0x818] ;  /* 0x00c10300ff0677ac */ /* 0x000ee40008000a00 */
[----:B0-----:R-:W0:Y:S04]  /*c630*/  LDS.128 R20, [R5+0x10] ;  /* 0x0000100005147984 */ /* 0x001e280000000c00 */
[----:B------:R-:W-:Y:S04]  /*c640*/  LDS.64 R58, [R6+0x150] ;  /* 0x00015000063a7984 */ /* 0x000fe80000000a00 */
[----:B------:R-:W-:Y:S01]  /*c650*/  LDS.64 R90, [R6+0x1c0] ;  /* 0x0001c000065a7984 */ /* 0x000fe20000000a00 */
[----:B-1----:R-:W-:-:S08]  /*c660*/  DMUL R12, R226, R12 ;  /* 0x0000000ce20c7228 */ /* 0x002fd00000000000 */
[----:B------:R-:W-:Y:S01]  /*c670*/  DFMA R12, R50, R178, R12 ;  /* 0x000000b2320c722b */ /* 0x000fe2000000000c */
[----:B------:R-:W1:Y:S07]  /*c680*/  LDS.64 R50, [R6+0xe0] ;  /* 0x0000e00006327984 */ /* 0x000e6e0000000a00 */
[----:B--2---:R-:W-:-:S08]  /*c690*/  DFMA R12, R224, R108, R12 ;  /* 0x0000006ce00c722b */ /* 0x004fd0000000000c */
[----:B------:R-:W-:-:S08]  /*c6a0*/  DFMA R12, R222, R14, R12 ;  /* 0x0000000ede0c722b */ /* 0x000fd0000000000c */
[----:B----4-:R-:W-:Y:S02]  /*c6b0*/  DFMA R138, R220, R138, R12 ;  /* 0x0000008adc8a722b */ /* 0x010fe4000000000c */
[----:B------:R-:W2:Y:S06]  /*c6c0*/  LDS.128 R12, [R5+0x20] ;  /* 0x00002000050c7984 */ /* 0x000eac0000000c00 */
[----:B0-----:R-:W-:-:S08]  /*c6d0*/  DFMA R20, R218, R20, R138 ;  /* 0x00000014da14722b */ /* 0x001fd0000000008a */
[----:B-1----:R-:W-:Y:S01]  /*c6e0*/  DFMA R20, R216, R50, R20 ;  /* 0x00000032d814722b */ /* 0x002fe20000000014 */
[----:B------:R-:W0:Y:S07]  /*c6f0*/  LDS.64 R50, [R6+0x230] ;  /* 0x0002300006327984 */ /* 0x000e2e0000000a00 */
[----:B------:R-:W-:-:S08]  /*c700*/  DFMA R20, R214, R22, R20 ;  /* 0x00000016d614722b */ /* 0x000fd00000000014 */
[----:B------:R-:W-:Y:S02]  /*c710*/  DFMA R58, R48, R58, R20 ;  /* 0x0000003a303a722b */ /* 0x000fe40000000014 */
[----:B------:R-:W1:Y:S06]  /*c720*/  LDS.128 R20, [R5+0x30] ;  /* 0x0000300005147984 */ /* 0x000e6c0000000c00 */
[----:B--2---:R-:W-:Y:S01]  /*c730*/  DFMA R12, R34, R12, R58 ;  /* 0x0000000c220c722b */ /* 0x004fe2000000003a */
[----:B------:R-:W2:Y:S07]  /*c740*/  LDS.64 R34, [R6+0x2a0] ;  /* 0x0002a00006227984 */ /* 0x000eae0000000a00 */
[----:B------:R-:W-:-:S08]  /*c750*/  DFMA R12, R46, R90, R12 ;  /* 0x0000005a2e0c722b */ /* 0x000fd0000000000c */
[----:B------:R-:W-:Y:S01]  /*c760*/  DFMA R12, R44, R14, R12 ;  /* 0x0000000e2c0c722b */ /* 0x000fe2000000000c */
[----:B------:R-:W4:Y:S07]  /*c770*/  LDS.64 R44, [R6+0x310] ;  /* 0x00031000062c7984 */ /* 0x000f2e0000000a00 */
[----:B0-----:R-:W-:Y:S02]  /*c780*/  DFMA R50, R42, R50, R12 ;  /* 0x000000322a32722b */ /* 0x001fe4000000000c */
[----:B------:R-:W0:Y:S06]  /*c790*/  LDS.128 R12, [R5+0x40] ;  /* 0x00004000050c7984 */ /* 0x000e2c0000000c00 */
[----:B-1----:R-:W-:Y:S01]  /*c7a0*/  DFMA R20, R24, R20, R50 ;  /* 0x000000141814722b */ /* 0x002fe20000000032 */
[----:B------:R-:W1:Y:S07]  /*c7b0*/  LDS.64 R24, [R6+0x380] ;  /* 0x0003800006187984 */ /* 0x000e6e0000000a00 */
[----:B--2---:R-:W-:Y:S01]  /*c7c0*/  DFMA R20, R40, R34, R20 ;  /* 0x000000222814722b */ /* 0x004fe20000000014 */
[----:B------:R-:W2:Y:S07]  /*c7d0*/  LDS.64 R34, [R6+0x3f0] ;  /* 0x0003f00006227984 */ /* 0x000eae0000000a00 */
[----:B------:R-:W-:-:S08]  /*c7e0*/  DFMA R20, R38, R22, R20 ;  /* 0x000000162614722b */ /* 0x000fd00000000014 */
[----:B----4-:R-:W-:Y:S02]  /*c7f0*/  DFMA R44, R36, R44, R20 ;  /* 0x0000002c242c722b */ /* 0x010fe40000000014 */
[----:B------:R-:W4:Y:S04]  /*c800*/  LDS.128 R20, [R5+0x50] ;  /* 0x0000500005147984 */ /* 0x000f280000000c00 */
[----:B------:R-:W4:Y:S02]  /*c810*/  LDS.64 R36, [R6+0x460] ;  /* 0x0004600006247984 */ /* 0x000f240000000a00 */
[----:B0-----:R-:W-:-:S08]  /*c820*/  DFMA R12, R60, R12, R44 ;  /* 0x0000000c3c0c722b */ /* 0x001fd0000000002c */
[----:B-1----:R-:W-:Y:S01]  /*c830*/  DFMA R12, R62, R24, R12 ;  /* 0x000000183e0c722b */ /* 0x002fe2000000000c */
[----:B------:R-:W0:Y:S07]  /*c840*/  LDS.64 R24, [R6+0x4d0] ;  /* 0x0004d00006187984 */ /* 0x000e2e0000000a00 */
[----:B------:R-:W-:-:S08]  /*c850*/  DFMA R12, R64, R14, R12 ;  /* 0x0000000e400c722b */ /* 0x000fd0000000000c */
[----:B--2---:R-:W-:Y:S02]  /*c860*/  DFMA R34, R74, R34, R12 ;  /* 0x000000224a22722b */ /* 0x004fe4000000000c */
[----:B------:R-:W1:Y:S06]  /*c870*/  LDS.128 R12, [R5+0x60] ;  /* 0x00006000050c7984 */ /* 0x000e6c0000000c00 */
[----:B----4-:R-:W-:Y:S02]  /*c880*/  DFMA R20, R66, R20, R34 ;  /* 0x000000144214722b */ /* 0x010fe40000000022 */
[----:B------:R-:W2:Y:S01]  /*c890*/  LDS.64 R34, [R6+0x540] ;  /* 0x0005400006227984 */ /* 0x000ea20000000a00 */
[----:B------:R-:W-:-:S03]  /*c8a0*/  DFMA R96, R68, R98, R96 ;  /* 0x000000624460722b */ /* 0x000fc60000000060 */
[----:B------:R-:W4:Y:S02]  /*c8b0*/  LDS.64 R6, [R6+0x5b0] ;  /* 0x0005b00006067984 */ /* 0x000f240000000a00 */
[----:B------:R-:W-:-:S03]  /*c8c0*/  DFMA R20, R76, R36, R20 ;  /* 0x000000244c14722b */ /* 0x000fc60000000014 */
[----:B------:R-:W-:-:S05]  /*c8d0*/  DFMA R56, R78, R56, R96 ;  /* 0x000000384e38722b */ /* 0x000fca0000000060 */
[----:B------:R-:W-:Y:S02]  /*c8e0*/  DFMA R20, R68, R22, R20 ;  /* 0x000000164414722b */ /* 0x000fe40000000014 */
[----:B------:R-:W-:Y:S02]  /*c8f0*/  DMUL R158, R164, R158 ;  /* 0x0000009ea49e7228 */ /* 0x000fe40000000000 */
[----:B------:R-:W-:-:S04]  /*c900*/  DFMA R8, R70, R8, R56 ;  /* 0x000000084608722b */ /* 0x000fc80000000038 */
[----:B0-----:R-:W-:Y:S02]  /*c910*/  DFMA R20, R78, R24, R20 ;  /* 0x000000184e14722b */ /* 0x001fe40000000014 */
[----:B------:R-:W-:Y:S02]  /*c920*/  DFMA R158, R162, R160, R158 ;  /* 0x000000a0a29e722b */ /* 0x000fe4000000009e */
[----:B------:R-:W-:Y:S02]  /*c930*/  DFMA R8, R80, R54, R8 ;  /* 0x000000365008722b */ /* 0x000fe40000000008 */
[----:B------:R-:W-:Y:S02]  /*c940*/  DMUL R110, R110, R176 ;  /* 0x000000b06e6e7228 */ /* 0x000fe40000000000 */
[----:B-1----:R-:W-:Y:S01]  /*c950*/  DFMA R12, R70, R12, R20 ;  /* 0x0000000c460c722b */ /* 0x002fe20000000014 */
[----:B------:R-:W-:Y:S06]  /*c960*/  BAR.SYNC.DEFER_BLOCKING 0x0 ;  /* 0x0000000000007b1d */ /* 0x000fec0000010000 */
[----:B------:R-:W-:-:S02]  /*c970*/  DFMA R142, R82, R180, R142 ;  /* 0x000000b4528e722b */ /* 0x000fc4000000008e */
[----:B------:R-:W-:Y:S02]  /*c980*/  DFMA R246, R144, R156, R246 ;  /* 0x0000009c90f6722b */ /* 0x000fe400000000f6 */
[----:B------:R-:W-:Y:S02]  /*c990*/  DFMA R248, R156, R146, R248 ;  /* 0x000000929cf8722b */ /* 0x000fe400000000f8 */
[----:B---3--:R-:W-:Y:S02]  /*c9a0*/  DFMA R88, R166, R88, R158 ;  /* 0x00000058a658722b */ /* 0x008fe4000000009e */
[----:B------:R-:W-:Y:S02]  /*c9b0*/  DFMA R8, R72, R10, R8 ;  /* 0x0000000a4808722b */ /* 0x000fe40000000008 */
[----:B------:R-:W-:Y:S02]  /*c9c0*/  DFMA R110, R154, R174, R110 ;  /* 0x000000ae9a6e722b */ /* 0x000fe4000000006e */
[----:B--2---:R-:W-:-:S02]  /*c9d0*/  DFMA R12, R80, R34, R12 ;  /* 0x00000022500c722b */ /* 0x004fc4000000000c */
[----:B------:R-:W-:Y:S02]  /*c9e0*/  DFMA R136, R136, R156, R240 ;  /* 0x0000009c8888722b */ /* 0x000fe400000000f0 */
[----:B------:R-:W-:Y:S02]  /*c9f0*/  DADD R142, R250, R142 ;  /* 0x00000000fa8e7229 */ /* 0x000fe4000000008e */
        /* <DEDUP_REMOVED lines=17> */
[----:B------:R-:W-:Y:S02]  /*cb10*/  DADD R8, R246, R8 ;  /* 0x00000000f6087229 */ /* 0x000fe40000000008 */
[----:B------:R-:W-:Y:S02]  /*cb20*/  DFMA R170, R32, R170, R248 ;  /* 0x000000aa20aa722b */ /* 0x000fe400000000f8 */
[----:B----4-:R-:W-:Y:S02]  /*cb30*/  DFMA R6, R82, R6, R12 ;  /* 0x000000065206722b */ /* 0x010fe4000000000c */
        /* <DEDUP_REMOVED lines=30> */
[----:B------:R-:W-:Y:S04]  /*cd20*/  LDS.128 R8, [R2] ;  /* 0x0000000002087984 */ /* 0x000fe80000000c00 */
[----:B------:R-:W0:Y:S04]  /*cd30*/  LDS.128 R20, [R2+0x60] ;  /* 0x0000600002147984 */ /* 0x000e280000000c00 */
[----:B------:R-:W-:Y:S04]  /*cd40*/  LDS.128 R4, [R2+0x10] ;  /* 0x0000100002047984 */ /* 0x000fe80000000c00 */
[----:B------:R-:W1:Y:S01]  /*cd50*/  LDS.128 R32, [R2+0x50] ;  /* 0x0000500002207984 */ /* 0x000e620000000c00 */
[----:B0-----:R-:W-:-:S02]  /*cd60*/  DADD R14, R8, -R22 ;  /* 0x00000000080e7229 */ /* 0x001fc40000000816 */
[C-C-:B------:R-:W-:Y:S02]  /*cd70*/  DADD R16, R10.reuse, R20.reuse ;  /* 0x000000000a107229 */ /* 0x140fe40000000014 */
[----:B------:R-:W-:Y:S02]  /*cd80*/  DADD R18, R10, -R20 ;  /* 0x000000000a127229 */ /* 0x000fe40000000814 */
[----:B------:R-:W-:Y:S02]  /*cd90*/  DADD R12, R8, R22 ;  /* 0x00000000080c7229 */ /* 0x000fe40000000016 */
[----:B------:R-:W-:Y:S01]  /*cda0*/  DFMA R10, R14, UR28, RZ ;  /* 0x0000001c0e0a7c2b */ /* 0x000fe200080000ff */
[----:B------:R-:W0:Y:S05]  /*cdb0*/  LDCU.64 UR28, c[0x3][0x7f0] ;  /* 0x00c0fe00ff1c77ac */ /* 0x000e2a0008000a00 */
[----:B------:R-:W-:Y:S01]  /*cdc0*/  DFMA R22, R12, UR58, RZ ;  /* 0x0000003a0c167c2b */ /* 0x000fe200080000ff */
[----:B------:R-:W2:Y:S01]  /*cdd0*/  LDCU.64 UR58, c[0x3][0x750] ;  /* 0x00c0ea00ff3a77ac */ /* 0x000ea20008000a00 */
[----:B------:R-:W-:Y:S01]  /*cde0*/  DFMA R10, R18, UR64, R10 ;  /* 0x00000040120a7c2b */ /* 0x000fe2000800000a */
[----:B------:R-:W3:Y:S01]  /*cdf0*/  LDCU.64 UR64, c[0x3][0x718] ;  /* 0x00c0e300ff4077ac */ /* 0x000ee20008000a00 */
[----:B------:R-:W-:-:S04]  /*ce00*/  DFMA R24, R14, UR66, RZ ;  /* 0x000000420e187c2b */ /* 0x000fc800080000ff */
[----:B------:R-:W-:Y:S01]  /*ce10*/  DFMA R26, R16, UR68, R22 ;  /* 0x00000044101a7c2b */ /* 0x000fe20008000016 */
[----:B------:R-:W4:Y:S01]  /*ce20*/  LDCU.64 UR68, c[0x3][0x8d8] ;  /* 0x00c11b00ff4477ac */ /* 0x000f220008000a00 */
[----:B------:R-:W-:Y:S02]  /*ce30*/  DFMA R8, R12, UR22, RZ ;  /* 0x000000160c087c2b */ /* 0x000fe400080000ff */
[----:B-1----:R-:W-:Y:S01]  /*ce40*/  DADD R20, R4, R34 ;  /* 0x0000000004147229 */ /* 0x002fe20000000022 */
[----:B------:R-:W1:Y:S01]  /*ce50*/  S2R R3, SR_TID.X ;  /* 0x0000000000037919 */ /* 0x000e620000002100 */
[----:B------:R-:W-:Y:S01]  /*ce60*/  DFMA R24, R18, UR74, R24 ;  /* 0x0000004a12187c2b */ /* 0x000fe20008000018 */
[----:B------:R-:W0:Y:S01]  /*ce70*/  LDCU.64 UR74, c[0x3][0x910] ;  /* 0x00c12200ff4a77ac */ /* 0x000e220008000a00 */
[----:B------:R-:W-:Y:S02]  /*ce80*/  DADD R22, R4, -R34 ;  /* 0x0000000004167229 */ /* 0x000fe40000000822 */
[----:B------:R-:W-:Y:S01]  /*ce90*/  DFMA R8, R16, UR32, R8 ;  /* 0x0000002010087c2b */ /* 0x000fe20008000008 */
[----:B------:R-:W1:Y:S01]  /*cea0*/  LDCU.64 UR32, c[0x3][0x9b0] ;  /* 0x00c13600ff2077ac */ /* 0x000e620008000a00 */
[----:B---3--:R-:W-:Y:S01]  /*ceb0*/  DFMA R4, R12, UR64, RZ ;  /* 0x000000400c047c2b */ /* 0x008fe200080000ff */
[----:B------:R-:W3:Y:S03]  /*cec0*/  LDCU.64 UR64, c[0x3][0x948] ;  /* 0x00c12900ff4077ac */ /* 0x000ee60008000a00 */
[----:B------:R-:W-:-:S02]  /*ced0*/  DFMA R30, R22, UR62, R10 ;  /* 0x0000003e161e7c2b */ /* 0x000fc4000800000a */
[----:B------:R-:W-:Y:S01]  /*cee0*/  DFMA R28, R20, UR46, R8 ;  /* 0x0000002e141c7c2b */ /* 0x000fe20008000008 */
[----:B------:R-:W3:Y:S01]  /*cef0*/  LDCU.64 UR62, c[0x3][0x788] ;  /* 0x00c0f100ff3e77ac */ /* 0x000ee20008000a00 */
[----:B--2---:R-:W-:Y:S01]  /*cf00*/  DFMA R8, R16, UR58, R4 ;  /* 0x0000003a10087c2b */ /* 0x004fe20008000004 */
[----:B------:R-:W2:Y:S01]  /*cf10*/  LDCU.64 UR58, c[0x3][0x720] ;  /* 0x00c0e400ff3a77ac */ /* 0x000ea20008000a00 */
[----:B----4-:R-:W-:Y:S02]  /*cf20*/  DFMA R4, R14, UR68, RZ ;  /* 0x000000440e047c2b */ /* 0x010fe400080000ff */
[----:B------:R-:W-:Y:S01]  /*cf30*/  DFMA R34, R20, UR52, R26 ;  /* 0x0000003414227c2b */ /* 0x000fe2000800001a */
[----:B------:R-:W4:Y:S01]  /*cf40*/  LDCU.64 UR68, c[0x3][0x758] ;  /* 0x00c0eb00ff4477ac */ /* 0x000f220008000a00 */
[----:B------:R-:W-:Y:S01]  /*cf50*/  DFMA R36, R22, UR38, R24 ;  /* 0x0000002616247c2b */ /* 0x000fe20008000018 */
[----:B------:R-:W1:Y:S03]  /*cf60*/  LDCU.64 UR66, c[0x3][0x828] ;  /* 0x00c10500ff4277ac */ /* 0x000e660008000a00 */
[----:B0-----:R-:W-:Y:S01]  /*cf70*/  DFMA R4, R18, UR74, R4 ;  /* 0x0000004a12047c2b */ /* 0x001fe20008000004 */
[----:B------:R-:W0:Y:S01]  /*cf80*/  LDCU.64 UR74, c[0x3][0x8e0] ;  /* 0x00c11c00ff4a77ac */ /* 0x000e220008000a00 */
[----:B------:R-:W-:-:S02]  /*cf90*/  DADD R24, R6, R32 ;  /* 0x0000000006187229 */ /* 0x000fc40000000020 */
[----:B------:R-:W-:Y:S01]  /*cfa0*/  DADD R26, R6, -R32 ;  /* 0x00000000061a7229 */ /* 0x000fe20000000820 */
[----:B------:R-:W1:Y:S01]  /*cfb0*/  LDCU.64 UR46, c[0x3][0x9e8] ;  /* 0x00c13d00ff2e77ac */ /* 0x000e620008000a00 */
[----:B---3--:R-:W-:Y:S02]  /*cfc0*/  DFMA R38, R20, UR62, R8 ;  /* 0x0000003e14267c2b */ /* 0x008fe40008000008 */
[----:B------:R-:W-:Y:S01]  /*cfd0*/  DFMA R40, R22, UR64, R4 ;  /* 0x0000004016287c2b */ /* 0x000fe20008000004 */
[----:B------:R-:W-:Y:S01]  /*cfe0*/  LDS.128 R8, [R2+0x40] ;  /* 0x0000400002087984 */ /* 0x000fe20000000c00 */
[----:B------:R-:W3:Y:S03]  /*cff0*/  LDCU.64 UR64, c[0x3][0x918] ;  /* 0x00c12300ff4077ac */ /* 0x000ee60008000a00 */
[----:B------:R-:W1:Y:S01]  /*d000*/  LDS.128 R4, [R2+0x20] ;  /* 0x0000200002047984 */ /* 0x000e620000000c00 */
[----:B------:R-:W-:Y:S01]  /*d010*/  DFMA R32, R24, UR50, R28 ;  /* 0x0000003218207c2b */ /* 0x000fe2000800001c */
[----:B------:R-:W3:Y:S01]  /*d020*/  LDCU.64 UR50, c[0x3][0x980] ;  /* 0x00c13000ff3277ac */ /* 0x000ee20008000a00 */
[----:B------:R-:W-:Y:S01]  /*d030*/  DFMA R30, R26, UR56, R30 ;  /* 0x000000381a1e7c2b */ /* 0x000fe2000800001e */
[----:B------:R-:W3:Y:S01]  /*d040*/  LDCU.64 UR56, c[0x3][0x790] ;  /* 0x00c0f200ff3877ac */ /* 0x000ee20008000a00 */
[----:B--2---:R-:W-:-:S02]  /*d050*/  DFMA R42, R12, UR58, RZ ;  /* 0x0000003a0c2a7c2b */ /* 0x004fc400080000ff */
[----:B0-----:R-:W-:Y:S01]  /*d060*/  DFMA R28, R14, UR74, RZ ;  /* 0x0000004a0e1c7c2b */ /* 0x001fe200080000ff */
[----:B------:R-:W0:Y:S01]  /*d070*/  LDCU.64 UR58, c[0x3][0x950] ;  /* 0x00c12a00ff3a77ac */ /* 0x000e220008000a00 */
[----:B------:R-:W2:Y:S04]  /*d080*/  LDCU.64 UR74, c[0x3][0x7c8] ;  /* 0x00c0f900ff4a77ac */ /* 0x000ea80008000a00 */
[----:B----4-:R-:W-:Y:S02]  /*d090*/  DFMA R42, R16, UR68, R42 ;  /* 0x00000044102a7c2b */ /* 0x010fe4000800002a */
[----:B------:R-:W-:Y:S01]  /*d0a0*/  DFMA R34, R24, UR72, R34 ;  /* 0x0000004818227c2b */ /* 0x000fe20008000022 */
[----:B------:R-:W4:Y:S01]  /*d0b0*/  LDCU.64 UR72, c[0x3][0x988] ;  /* 0x00c13100ff4877ac */ /* 0x000f220008000a00 */
[----:B------:R-:W-:-:S02]  /*d0c0*/  DFMA R36, R26, UR60, R36 ;  /* 0x0000003c1a247c2b */ /* 0x000fc40008000024 */
[----:B---3--:R-:W-:Y:S01]  /*d0d0*/  DFMA R28, R18, UR64, R28 ;  /* 0x00000040121c7c2b */ /* 0x008fe2000800001c */
[----:B------:R-:W3:Y:S01]  /*d0e0*/  LDCU.64 UR60, c[0x3][0x728] ;  /* 0x00c0e500ff3c77ac */ /* 0x000ee20008000a00 */
[----:B------:R-:W-:Y:S02]  /*d0f0*/  DFMA R40, R26, UR50, R40 ;  /* 0x000000321a287c2b */ /* 0x000fe40008000028 */
[----:B------:R-:W-:Y:S01]  /*d100*/  DFMA R42, R20, UR56, R42 ;  /* 0x00000038142a7c2b */ /* 0x000fe2000800002a */
[----:B------:R-:W1:Y:S03]  /*d110*/  LDCU.64 UR50, c[0x3][0x8e8] ;  /* 0x00c11d00ff3277ac */ /* 0x000e660008000a00 */
[----:B0-----:R-:W-:Y:S01]  /*d120*/  DFMA R28, R22, UR58, R28 ;  /* 0x0000003a161c7c2b */ /* 0x001fe2000800001c */
[----:B------:R-:W0:Y:S03]  /*d130*/  LDCU.64 UR56, c[0x3][0x760] ;  /* 0x00c0ec00ff3877ac */ /* 0x000e260008000a00 */
[----:B--2---:R-:W-:Y:S01]  /*d140*/  DFMA R42, R24, UR74, R42 ;  /* 0x0000004a182a7c2b */ /* 0x004fe2000800002a */
[----:B------:R-:W2:Y:S03]  /*d150*/  LDCU.64 UR74, c[0x3][0x920] ;  /* 0x00c12400ff4a77ac */ /* 0x000ea60008000a00 */
[----:B----4-:R-:W-:Y:S01]  /*d160*/  DFMA R44, R26, UR72, R28 ;  /* 0x000000481a2c7c2b */ /* 0x010fe2000800001c */
[----:B------:R-:W4:Y:S01]  /*d170*/  LDCU.64 UR62, c[0x3][0x7c0] ;  /* 0x00c0f800ff3e77ac */ /* 0x000f220008000a00 */
[----:B---3--:R-:W-:-:S02]  /*d180*/  DFMA R46, R12, UR60, RZ ;  /* 0x0000003c0c2e7c2b */ /* 0x008fc400080000ff */
[C-C-:B-1----:R-:W-:Y:S01]  /*d190*/  DADD R28, R4.reuse, R10.reuse ;  /* 0x00000000041c7229 */ /* 0x142fe2000000000a */
[----:B------:R-:W1:Y:S01]  /*d1a0*/  LDCU.64 UR60, c[0x3][0x958] ;  /* 0x00c12b00ff3c77ac */ /* 0x000e620008000a00 */
[----:B------:R-:W-:Y:S02]  /*d1b0*/  DADD R4, R4, -R10 ;  /* 0x0000000004047229 */ /* 0x000fe4000000080a */
[----:B------:R-:W-:Y:S01]  /*d1c0*/  DFMA R10, R14, UR50, RZ ;  /* 0x000000320e0a7c2b */ /* 0x000fe200080000ff */
[----:B------:R-:W3:Y:S03]  /*d1d0*/  LDCU.64 UR72, c[0x3][0x798] ;  /* 0x00c0f300ff4877ac */ /* 0x000ee60008000a00 */
[----:B------:R-:W-:Y:S01]  /*d1e0*/  DFMA R32, R28, UR70, R32 ;  /* 0x000000461c207c2b */ /* 0x000fe20008000020 */
[----:B------:R-:W3:Y:S03]  /*d1f0*/  LDCU.64 UR70, c[0x3][0x990] ;  /* 0x00c13200ff4677ac */ /* 0x000ee60008000a00 */
[----:B--2---:R-:W-:Y:S01]  /*d200*/  DFMA R10, R18, UR74, R10 ;  /* 0x0000004a120a7c2b */ /* 0x004fe2000800000a */
[----:B------:R-:W2:Y:S01]  /*d210*/  LDCU.64 UR68, c[0x3][0x7f8] ;  /* 0x00c0ff00ff4477ac */ /* 0x000ea20008000a00 */
[----:B------:R-:W-:Y:S01]  /*d220*/  DFMA R30, R4, UR48, R30 ;  /* 0x00000030041e7c2b */ /* 0x000fe2000800001e */
[----:B------:R-:W2:Y:S01]  /*d230*/  LDCU.64 UR48, c[0x3][0x730] ;  /* 0x00c0e600ff3077ac */ /* 0x000ea20008000a00 */
[----:B0-----:R-:W-:-:S04]  /*d240*/  DFMA R46, R16, UR56, R46 ;  /* 0x00000038102e7c2b */ /* 0x001fc8000800002e */
[----:B-1----:R-:W-:Y:S01]  /*d250*/  DFMA R10, R22, UR60, R10 ;  /* 0x0000003c160a7c2b */ /* 0x002fe2000800000a */
[----:B------:R-:W0:Y:S01]  /*d260*/  LDCU.64 UR60, c[0x3][0x8f0] ;  /* 0x00c11e00ff3c77ac */ /* 0x000e220008000a00 */
[----:B----4-:R-:W-:Y:S01]  /*d270*/  DFMA R38, R24, UR62, R38 ;  /* 0x0000003e18267c2b */ /* 0x010fe20008000026 */
[----:B------:R-:W1:Y:S01]  /*d280*/  LDCU.64 UR74, c[0x3][0x800] ;  /* 0x00c10000ff4a77ac */ /* 0x000e620008000a00 */
[----:B---3--:R-:W-:-:S04]  /*d290*/  DFMA R46, R20, UR72, R46 ;  /* 0x00000048142e7c2b */ /* 0x008fc8000800002e */
[----:B------:R-:W-:Y:S01]  /*d2a0*/  DFMA R48, R26, UR70, R10 ;  /* 0x000000461a307c2b */ /* 0x000fe2000800000a */
[----:B------:R-:W3:Y:S01]  /*d2b0*/  LDCU.64 UR72, c[0x3][0x768] ;  /* 0x00c0ed00ff4877ac */ /* 0x000ee20008000a00 */
[----:B------:R-:W4:Y:S01]  /*d2c0*/  LDCU.64 UR70, c[0x3][0x928] ;  /* 0x00c12500ff4677ac */ /* 0x000f220008000a00 */
[----:B--2---:R-:W-:Y:S02]  /*d2d0*/  DFMA R38, R28, UR68, R38 ;  /* 0x000000441c267c2b */ /* 0x004fe40008000026 */
[----:B------:R-:W-:Y:S01]  /*d2e0*/  DFMA R50, R12, UR48, RZ ;  /* 0x000000300c327c2b */ /* 0x000fe200080000ff */
[----:B------:R-:W2:Y:S01]  /*d2f0*/  LDCU.64 UR68, c[0x3][0x7a0] ;  /* 0x00c0f400ff4477ac */ /* 0x000ea20008000a00 */
[C---:B------:R-:W-:Y:S01]  /*d300*/  DFMA R10, R14.reuse, UR8, RZ ;  /* 0x000000080e0a7c2b */ /* 0x040fe200080000ff */
[----:B------:R-:W2:Y:S01]  /*d310*/  LDCU.64 UR48, c[0x3][0x960] ;  /* 0x00c12c00ff3077ac */ /* 0x000ea20008000a00 */
[----:B0-----:R-:W-:Y:S02]  /*d320*/  DFMA R14, R14, UR60, RZ ;  /* 0x0000003c0e0e7c2b */ /* 0x001fe400080000ff */
[----:B------:R-:W-:Y:S01]  /*d330*/  DFMA R12, R12, UR4, RZ ;  /* 0x000000040c0c7c2b */ /* 0x000fe200080000ff */
[----:B------:R-:W0:Y:S01]  /*d340*/  LDCU.64 UR50, c[0x3][0x7d0] ;  /* 0x00c0fa00ff3277ac */ /* 0x000e220008000a00 */
[----:B------:R-:W-:-:S02]  /*d350*/  DFMA R36, R4, UR32, R36 ;  /* 0x0000002004247c2b */ /* 0x000fc40008000024 */
[----:B------:R-:W-:Y:S01]  /*d360*/  DFMA R10, R18, UR18, R10 ;  /* 0x00000012120a7c2b */ /* 0x000fe2000800000a */
[----:B------:R-:W0:Y:S01]  /*d370*/  LDCU.64 UR32, c[0x3][0x9c0] ;  /* 0x00c13800ff2077ac */ /* 0x000e220008000a00 */
[----:B---3--:R-:W-:Y:S01]  /*d380*/  DFMA R50, R16, UR72, R50 ;  /* 0x0000004810327c2b */ /* 0x008fe20008000032 */
[----:B------:R-:W3:Y:S01]  /*d390*/  LDCU.64 UR60, c[0x3][0x998] ;  /* 0x00c13300ff3c77ac */ /* 0x000ee20008000a00 */
[----:B----4-:R-:W-:Y:S01]  /*d3a0*/  DFMA R18, R18, UR70, R14 ;  /* 0x0000004612127c2b */ /* 0x010fe2000800000e */
[----:B------:R-:W4:Y:S01]  /*d3b0*/  LDCU.64 UR72, c[0x3][0x7d8] ;  /* 0x00c0fb00ff4877ac */ /* 0x000f220008000a00 */
[----:B------:R-:W-:Y:S01]  /*d3c0*/  DFMA R16, R16, UR14, R12 ;  /* 0x0000000e10107c2b */ /* 0x000fe2000800000c */
[----:B------:R-:W4:Y:S01]  /*d3d0*/  LDS.128 R12, [R2+0x30] ;  /* 0x00003000020c7984 */ /* 0x000f220000000c00 */
[----:B-1----:R-:W-:Y:S01]  /*d3e0*/  DFMA R42, R28, UR74, R42 ;  /* 0x0000004a1c2a7c2b */ /* 0x002fe2000800002a */
[----:B------:R-:W1:Y:S01]  /*d3f0*/  LDCU.64 UR74, c[0x3][0x808] ;  /* 0x00c10100ff4a77ac */ /* 0x000e620008000a00 */
[----:B------:R-:W-:-:S02]  /*d400*/  DFMA R10, R22, UR24, R10 ;  /* 0x00000018160a7c2b */ /* 0x000fc4000800000a */
[----:B--2---:R-:W-:Y:S01]  /*d410*/  DFMA R50, R20, UR68, R50 ;  /* 0x0000004414327c2b */ /* 0x004fe20008000032 */
[----:B------:R-:W2:Y:S01]  /*d420*/  LDCU.64 UR70, c[0x3][0x810] ;  /* 0x00c10200ff4677ac */ /* 0x000ea20008000a00 */
[----:B------:R-:W-:Y:S01]  /*d430*/  DFMA R22, R22, UR48, R18 ;  /* 0x0000003016167c2b */ /* 0x000fe20008000012 */
[----:B------:R-:W2:Y:S01]  /*d440*/  LDCU.64 UR68, c[0x3][0x9c8] ;  /* 0x00c13900ff4477ac */ /* 0x000ea20008000a00 */
[----:B------:R-:W2:Y:S01]  /*d450*/  LDCU.64 UR48, c[0x3][0x9d0] ;  /* 0x00c13a00ff3077ac */ /* 0x000ea20008000a00 */
[----:B0-----:R-:W-:-:S05]  /*d460*/  DFMA R46, R24, UR50, R46 ;  /* 0x00000032182e7c2b */ /* 0x001fca000800002e */
[----:B---3--:R-:W-:Y:S01]  /*d470*/  DFMA R22, R26, UR60, R22 ;  /* 0x0000003c1a167c2b */ /* 0x008fe20008000016 */
[----:B------:R-:W0:Y:S01]  /*d480*/  LDCU.64 UR62, c[0x3][0x9b8] ;  /* 0x00c13700ff3e77ac */ /* 0x000e220008000a00 */
[----:B------:R-:W-:Y:S01]  /*d490*/  DFMA R44, R4, UR32, R44 ;  /* 0x00000020042c7c2b */ /* 0x000fe2000800002c */
[----:B------:R-:W3:Y:S01]  /*d4a0*/  LDCU.64 UR50, c[0x3][0x838] ;  /* 0x00c10700ff3277ac */ /* 0x000ee20008000a00 */
[----:B----4-:R-:W-:Y:S01]  /*d4b0*/  DFMA R50, R24, UR72, R50 ;  /* 0x0000004818327c2b */ /* 0x010fe20008000032 */
[----:B------:R-:W4:Y:S01]  /*d4c0*/  LDCU.64 UR60, c[0x3][0x848] ;  /* 0x00c10900ff3c77ac */ /* 0x000f220008000a00 */
[----:B------:R-:W4:Y:S01]  /*d4d0*/  LDCU.64 UR32, c[0x3][0xa00] ;  /* 0x00c14000ff2077ac */ /* 0x000f220008000a00 */
[----:B------:R-:W-:Y:S02]  /*d4e0*/  DFMA R16, R20, UR20, R16 ;  /* 0x0000001414107c2b */ /* 0x000fe40008000010 */
[----:B------:R-:W-:Y:S01]  /*d4f0*/  DFMA R18, R26, UR34, R10 ;  /* 0x000000221a127c2b */ /* 0x000fe2000800000a */
[----:B------:R-:W4:Y:S01]  /*d500*/  LDCU.64 UR64, c[0x3][0x830] ;  /* 0x00c10600ff4077ac */ /* 0x000f220008000a00 */
[----:B------:R-:W-:-:S02]  /*d510*/  DADD R10, R6, R8 ;  /* 0x00000000060a7229 */ /* 0x000fc40000000008 */
[----:B-1----:R-:W-:Y:S01]  /*d520*/  DFMA R46, R28, UR74, R46 ;  /* 0x0000004a1c2e7c2b */ /* 0x002fe2000800002e */
[----:B------:R-:W1:Y:S01]  /*d530*/  LDCU.64 UR58, c[0x3][0x9f0] ;  /* 0x00c13e00ff3a77ac */ /* 0x000e620008000a00 */
[----:B------:R-:W-:Y:S02]  /*d540*/  DADD R6, R6, -R8 ;  /* 0x0000000006067229 */ /* 0x000fe40000000808 */
[----:B--2---:R-:W-:Y:S01]  /*d550*/  DFMA R50, R28, UR70, R50 ;  /* 0x000000461c327c2b */ /* 0x004fe20008000032 */
[----:B------:R-:W2:Y:S01]  /*d560*/  LDCU.64 UR72, c[0x3][0x9f8] ;  /* 0x00c13f00ff4877ac */ /* 0x000ea20008000a00 */
[C---:B------:R-:W-:Y:S02]  /*d570*/  DFMA R48, R4.reuse, UR68, R48 ;  /* 0x0000004404307c2b */ /* 0x040fe40008000030 */
[----:B------:R-:W-:Y:S01]  /*d580*/  DFMA R22, R4, UR48, R22 ;  /* 0x0000003004167c2b */ /* 0x000fe20008000016 */
[----:B------:R-:W1:Y:S01]  /*d590*/  LDCU.64 UR74, c[0x3][0x840] ;  /* 0x00c10800ff4a77ac */ /* 0x000e620008000a00 */
[----:B------:R-:W-:Y:S01]  /*d5a0*/  DFMA R16, R24, UR30, R16 ;  /* 0x0000001e18107c2b */ /* 0x000fe20008000010 */
[----:B------:R-:W2:Y:S01]  /*d5b0*/  LDCU.64 UR48, c[0x3][0xa08] ;  /* 0x00c14100ff3077ac */ /* 0x000ea20008000a00 */
[----:B------:R-:W-:-:S02]  /*d5c0*/  DFMA R34, R28, UR28, R34 ;  /* 0x0000001c1c227c2b */ /* 0x000fc40008000022 */
[----:B0-----:R-:W-:Y:S01]  /*d5d0*/  DFMA R40, R4, UR62, R40 ;  /* 0x0000003e04287c2b */ /* 0x001fe20008000028 */
[----:B------:R-:W0:Y:S01]  /*d5e0*/  LDCU.64 UR52, c[0x3][0x860] ;  /* 0x00c10c00ff3477ac */ /* 0x000e220008000a00 */
[C---:B------:R-:W-:Y:S02]  /*d5f0*/  DFMA R32, R10.reuse, UR54, R32 ;  /* 0x000000360a207c2b */ /* 0x040fe40008000020 */
[----:B---3--:R-:W-:Y:S01]  /*d600*/  DFMA R42, R10, UR50, R42 ;  /* 0x000000320a2a7c2b */ /* 0x008fe2000800002a */
[----:B------:R-:W3:Y:S01]  /*d610*/  LDCU.64 UR38, c[0x3][0xa20] ;  /* 0x00c14400ff2677ac */ /* 0x000ee20008000a00 */
[----:B------:R-:W-:Y:S02]  /*d620*/  DFMA R30, R6, UR44, R30 ;  /* 0x0000002c061e7c2b */ /* 0x000fe4000800001e */
[----:B----4-:R-:W-:Y:S01]  /*d630*/  DFMA R50, R10, UR60, R50 ;  /* 0x0000003c0a327c2b */ /* 0x010fe20008000032 */
[----:B------:R-:W4:Y:S01]  /*d640*/  LDCU.64 UR56, c[0x3][0x868] ;  /* 0x00c10d00ff3877ac */ /* 0x000f220008000a00 */
[----:B------:R-:W-:Y:S01]  /*d650*/  DFMA R48, R6, UR32, R48 ;  /* 0x0000002006307c2b */ /* 0x000fe20008000030 */
[----:B------:R-:W3:Y:S01]  /*d660*/  LDCU.64 UR28, c[0x3][0xa28] ;  /* 0x00c14500ff1c77ac */ /* 0x000ee20008000a00 */
[----:B------:R-:W-:Y:S01]  /*d670*/  DFMA R16, R28, UR36, R16 ;  /* 0x000000241c107c2b */ /* 0x000fe20008000010 */
[----:B------:R-:W3:Y:S01]  /*d680*/  LDCU.64 UR62, c[0x3][0x870] ;  /* 0x00c10e00ff3e77ac */ /* 0x000ee20008000a00 */
[----:B------:R-:W-:Y:S01]  /*d690*/  DFMA R18, R4, UR40, R18 ;  /* 0x0000002804127c2b */ /* 0x000fe20008000012 */
[----:B------:R-:W3:Y:S01]  /*d6a0*/  LDCU.64 UR54, c[0x3][0xa30] ;  /* 0x00c14600ff3677ac */ /* 0x000ee20008000a00 */
[----:B------:R-:W3:Y:S01]  /*d6b0*/  LDCU.64 UR50, c[0x3][0x878] ;  /* 0x00c10f00ff3277ac */ /* 0x000ee20008000a00 */
[----:B------:R-:W3:Y:S01]  /*d6c0*/  LDCU.64 UR44, c[0x3][0xa38] ;  /* 0x00c14700ff2c77ac */ /* 0x000ee20008000a00 */
[----:B------:R-:W3:Y:S01]  /*d6d0*/  LDCU.64 UR60, c[0x3][0x880] ;  /* 0x00c11000ff3c77ac */ /* 0x000ee20008000a00 */
[----:B------:R-:W3:Y:S01]  /*d6e0*/  LDCU.64 UR32, c[0x3][0xa40] ;  /* 0x00c14800ff2077ac */ /* 0x000ee20008000a00 */
[----:B------:R-:W-:-:S02]  /*d6f0*/  DADD R4, R12, R14 ;  /* 0x000000000c047229 */ /* 0x000fc4000000000e */
[C---:B------:R-:W-:Y:S02]  /*d700*/  DFMA R16, R10.reuse, UR6, R16 ;  /* 0x000000060a107c2b */ /* 0x040fe40008000010 */
[C---:B------:R-:W-:Y:S02]  /*d710*/  DFMA R34, R10.reuse, UR66, R34 ;  /* 0x000000420a227c2b */ /* 0x040fe40008000022 */
[C---:B------:R-:W-:Y:S02]  /*d720*/  DFMA R38, R10.reuse, UR64, R38 ;  /* 0x000000400a267c2b */ /* 0x040fe40008000026 */
[----:B-1----:R-:W-:Y:S02]  /*d730*/  DFMA R46, R10, UR74, R46 ;  /* 0x0000004a0a2e7c2b */ /* 0x002fe4000800002e */
[C---:B------:R-:W-:Y:S02]  /*d740*/  DFMA R18, R6.reuse, UR10, R18 ;  /* 0x0000000a06127c2b */ /* 0x040fe40008000012 */
[----:B------:R-:W-:-:S02]  /*d750*/  DFMA R36, R6, UR46, R36 ;  /* 0x0000002e06247c2b */ /* 0x000fc40008000024 */
[C---:B------:R-:W-:Y:S02]  /*d760*/  DFMA R40, R6.reuse, UR58, R40 ;  /* 0x0000003a06287c2b */ /* 0x040fe40008000028 */
[----:B--2---:R-:W-:Y:S02]  /*d770*/  DFMA R44, R6, UR72, R44 ;  /* 0x00000048062c7c2b */ /* 0x004fe4000800002c */
[----:B------:R-:W-:Y:S02]  /*d780*/  DADD R12, R12, -R14 ;  /* 0x000000000c0c7229 */ /* 0x000fe4000000080e */
[----:B------:R-:W-:Y:S02]  /*d790*/  DFMA R22, R6, UR48, R22 ;  /* 0x0000003006167c2b */ /* 0x000fe40008000016 */
[C---:B------:R-:W-:Y:S02]  /*d7a0*/  DFMA R16, R4.reuse, UR12, R16 ;  /* 0x0000000c04107c2b */ /* 0x040fe40008000010 */
[----:B------:R-:W-:-:S02]  /*d7b0*/  DFMA R32, R4, UR26, R32 ;  /* 0x0000001a04207c2b */ /* 0x000fc40008000020 */
[C---:B0-----:R-:W-:Y:S02]  /*d7c0*/  DFMA R34, R4.reuse, UR52, R34 ;  /* 0x0000003404227c2b */ /* 0x041fe40008000022 */
[C---:B----4-:R-:W-:Y:S02]  /*d7d0*/  DFMA R38, R4.reuse, UR56, R38 ;  /* 0x0000003804267c2b */ /* 0x050fe40008000026 */
[C---:B---3--:R-:W-:Y:S02]  /*d7e0*/  DFMA R42, R4.reuse, UR62, R42 ;  /* 0x0000003e042a7c2b */ /* 0x048fe4000800002a */
[----:B------:R-:W-:Y:S02]  /*d7f0*/  DFMA R46, R4, UR50, R46 ;  /* 0x00000032042e7c2b */ /* 0x000fe4000800002e */
[C---:B------:R-:W-:Y:S02]  /*d800*/  DFMA R18, R12.reuse, UR16, R18 ;  /* 0x000000100c127c2b */ /* 0x040fe40008000012 */
[----:B------:R-:W-:-:S02]  /*d810*/  DFMA R30, R12, UR42, R30 ;  /* 0x0000002a0c1e7c2b */ /* 0x000fc4000800001e */
[C---:B------:R-:W-:Y:S02]  /*d820*/  DFMA R36, R12.reuse, UR38, R36 ;  /* 0x000000260c247c2b */ /* 0x040fe40008000024 */
[C---:B------:R-:W-:Y:S02]  /*d830*/  DFMA R40, R12.reuse, UR28, R40 ;  /* 0x0000001c0c287c2b */ /* 0x040fe40008000028 */
[C---:B------:R-:W-:Y:S02]  /*d840*/  DFMA R44, R12.reuse, UR54, R44 ;  /* 0x000000360c2c7c2b */ /* 0x040fe4000800002c */
[----:B------:R-:W-:Y:S02]  /*d850*/  DFMA R48, R12, UR44, R48 ;  /* 0x0000002c0c307c2b */ /* 0x000fe40008000030 */
[----:B------:R-:W-:Y:S02]  /*d860*/  DFMA R50, R4, UR60, R50 ;  /* 0x0000003c04327c2b */ /* 0x000fe40008000032 */
        /* <DEDUP_REMOVED lines=8> */
[----:B------:R-:W-:-:S02]  /*d8f0*/  DADD R16, R16, -R18 ;  /* 0x0000000010107229 */ /* 0x000fc40000000812 */
[----:B------:R-:W-:Y:S02]  /*d900*/  DADD R30, R32, -R30 ;  /* 0x00000000201e7229 */ /* 0x000fe4000000081e */
[----:B------:R-:W-:Y:S02]  /*d910*/  DADD R34, R34, -R36 ;  /* 0x0000000022227229 */ /* 0x000fe40000000824 */
[----:B------:R-:W-:Y:S02]  /*d920*/  DADD R38, R38, -R40 ;  /* 0x0000000026267229 */ /* 0x000fe40000000828 */
[----:B------:R-:W-:Y:S02]  /*d930*/  DADD R42, R42, -R44 ;  /* 0x000000002a2a7229 */ /* 0x000fe4000000082c */
[----:B------:R-:W-:Y:S02]  /*d940*/  DADD R46, R46, -R48 ;  /* 0x000000002e2e7229 */ /* 0x000fe40000000830 */
        /* <DEDUP_REMOVED lines=25> */
[----:B------:R-:W5:Y:S01]  /*dae0*/  LDCU.64 UR70, c[0x3][0x758] ;  /* 0x00c0eb00ff4677ac */ /* 0x000f620008000a00 */
        /* <DEDUP_REMOVED lines=9> */
[----:B------:R-:W1:Y:S01]  /*db80*/  LDCU.64 UR28, c[0x3][0x8c8] ;  /* 0x00c11900ff1c77ac */ /* 0x000e620008000a00 */
[----:B----4-:R-:W-:Y:S01]  /*db90*/  DADD R14, R10, R12 ;  /* 0x000000000a0e7229 */ /* 0x010fe2000000000c */
[----:B------:R-:W4:Y:S03]  /*dba0*/  LDCU.64 UR72, c[0x3][0x760] ;  /* 0x00c0ec00ff4877ac */ /* 0x000f260008000a00 */
[----:B0-----:R-:W-:-:S02]  /*dbb0*/  DFMA R20, R8, UR62, RZ ;  /* 0x0000003e08147c2b */ /* 0x001fc400080000ff */
[C---:B------:R-:W-:Y:S01]  /*dbc0*/  DFMA R16, R8.reuse, UR22, RZ ;  /* 0x0000001608107c2b */ /* 0x040fe200080000ff */
[----:B------:R-:W0:Y:S01]  /*dbd0*/  LDCU.64 UR38, c[0x3][0x900] ;  /* 0x00c12000ff2677ac */ /* 0x000e220008000a00 */
[----:B---3--:R-:W-:Y:S02]  /*dbe0*/  DFMA R18, R8, UR56, RZ ;  /* 0x0000003808127c2b */ /* 0x008fe400080000ff */
[----:B------:R-:W-:Y:S01]  /*dbf0*/  DADD R10, R10, -R12 ;  /* 0x000000000a0a7229 */ /* 0x000fe2000000080c */
[----:B------:R-:W3:Y:S01]  /*dc00*/  LDCU.64 UR74, c[0x3][0x730] ;  /* 0x00c0e600ff4a77ac */ /* 0x000ee20008000a00 */
[----:B--2---:R-:W-:Y:S02]  /*dc10*/  DFMA R34, R14, UR64, R20 ;  /* 0x000000400e227c2b */ /* 0x004fe40008000014 */
[----:B-----5:R-:W-:Y:S01]  /*dc20*/  DFMA R20, R8, UR66, RZ ;  /* 0x0000004208147c2b */ /* 0x020fe200080000ff */
[----:B------:R-:W2:Y:S01]  /*dc30*/  LDCU.64 UR48, c[0x3][0x8e0] ;  /* 0x00c11c00ff3077ac */ /* 0x000ea20008000a00 */
[----:B------:R-:W-:-:S02]  /*dc40*/  DFMA R22, R14, UR58, R16 ;  /* 0x0000003a0e167c2b */ /* 0x000fc40008000010 */
[----:B------:R-:W-:Y:S01]  /*dc50*/  DFMA R28, R14, UR60, R18 ;  /* 0x0000003c0e1c7c2b */ /* 0x000fe20008000012 */
[----:B------:R-:W-:Y:S01]  /*dc60*/  LDS.64 R16, [R0+0xe0] ;  /* 0x0000e00000107984 */ /* 0x000fe20000000a00 */
[----:B------:R-:W-:Y:S01]  /*dc70*/  DFMA R12, R4, UR32, RZ ;  /* 0x00000020040c7c2b */ /* 0x000fe200080000ff */
[----:B------:R-:W5:Y:S01]  /*dc80*/  LDCU.64 UR26, c[0x3][0x768] ;  /* 0x00c0ed00ff1a77ac */ /* 0x000f620008000a00 */
[----:B------:R-:W-:Y:S01]  /*dc90*/  DFMA R40, R14, UR70, R20 ;  /* 0x000000460e287c2b */ /* 0x000fe20008000014 */
[----:B------:R-:W5:Y:S01]  /*dca0*/  LDS.64 R18, [R0+0x4d0] ;  /* 0x0004d00000127984 */ /* 0x000f620000000a00 */
[----:B------:R-:W-:Y:S01]  /*dcb0*/  DFMA R20, R4, UR44, RZ ;  /* 0x0000002c04147c2b */ /* 0x000fe200080000ff */
[----:B------:R-:W5:Y:S01]  /*dcc0*/  LDCU.64 UR52, c[0x3][0x918] ;  /* 0x00c12300ff3477ac */ /* 0x000f620008000a00 */
[----:B-1----:R-:W-:Y:S02]  /*dcd0*/  DFMA R24, R8, UR68, RZ ;  /* 0x0000004408187c2b */ /* 0x002fe400080000ff */
[----:B------:R-:W-:Y:S01]  /*dce0*/  DFMA R30, R10, UR42, R12 ;  /* 0x0000002a0a1e7c2b */ /* 0x000fe2000800000c */
[----:B------:R-:W1:Y:S01]  /*dcf0*/  LDCU.64 UR56, c[0x3][0x8f0] ;  /* 0x00c11e00ff3877ac */ /* 0x000e620008000a00 */
[----:B------:R-:W-:Y:S01]  /*dd00*/  LDS.64 R12, [R0+0x150] ;  /* 0x00015000000c7984 */ /* 0x000fe20000000a00 */
[----:B------:R-:W-:-:S02]  /*dd10*/  DFMA R6, R4, UR28, RZ ;  /* 0x0000001c04067c2b */ /* 0x000fc400080000ff */
[----:B------:R-:W-:Y:S01]  /*dd20*/  DFMA R36, R10, UR46, R20 ;  /* 0x0000002e0a247c2b */ /* 0x000fe20008000014 */
[----:B------:R-:W5:Y:S01]  /*dd30*/  LDCU.64 UR50, c[0x3][0x8e8] ;  /* 0x00c11d00ff3277ac */ /* 0x000f620008000a00 */
[----:B------:R-:W5:Y:S01]  /*dd40*/  LDS.64 R20, [R0+0x460] ;  /* 0x0004600000147984 */ /* 0x000f620000000a00 */
[----:B----4-:R-:W-:Y:S01]  /*dd50*/  DFMA R46, R14, UR72, R24 ;  /* 0x000000480e2e7c2b */ /* 0x010fe20008000018 */
[----:B------:R-:W4:Y:S02]  /*dd60*/  LDCU.64 UR58, c[0x3][0x928] ;  /* 0x00c12500ff3a77ac */ /* 0x000f240008000a00 */
[----:B0-----:R-:W-:Y:S02]  /*dd70*/  DFMA R24, R10, UR38, R6 ;  /* 0x000000260a187c2b */ /* 0x001fe40008000006 */
[----:B---3--:R-:W-:Y:S01]  /*dd80*/  DFMA R26, R8, UR74, RZ ;  /* 0x0000004a081a7c2b */ /* 0x008fe200080000ff */
[----:B------:R-:W0:Y:S01]  /*dd90*/  LDCU.64 UR54, c[0x3][0x920] ;  /* 0x00c12400ff3677ac */ /* 0x000e220008000a00 */
[C---:B--2---:R-:W-:Y:S01]  /*dda0*/  DFMA R6, R4.reuse, UR48, RZ ;  /* 0x0000003004067c2b */ /* 0x044fe200080000ff */
[----:B------:R-:W2:Y:S01]  /*ddb0*/  LDCU.64 UR62, c[0x3][0x780] ;  /* 0x00c0f000ff3e77ac */ /* 0x000ea20008000a00 */
[----:B-1----:R-:W-:-:S04]  /*ddc0*/  DFMA R32, R4, UR56, RZ ;  /* 0x0000003804207c2b */ /* 0x002fc800080000ff */
[----:B-----5:R-:W-:Y:S01]  /*ddd0*/  DFMA R50, R14, UR26, R26 ;  /* 0x0000001a0e327c2b */ /* 0x020fe2000800001a */
[----:B------:R-:W1:Y:S01]  /*dde0*/  LDCU.64 UR60, c[0x3][0x778] ;  /* 0x00c0ef00ff3c77ac */ /* 0x000e620008000a00 */
[----:B------:R-:W-:Y:S02]  /*ddf0*/  DFMA R42, R10, UR52, R6 ;  /* 0x000000340a2a7c2b */ /* 0x000fe40008000006 */
[----:B------:R-:W-:Y:S01]  /*de00*/  DFMA R26, R4, UR50, RZ ;  /* 0x00000032041a7c2b */ /* 0x000fe200080000ff */
[----:B------:R-:W3:Y:S01]  /*de10*/  LDCU.64 UR72, c[0x3][0x938] ;  /* 0x00c12700ff4877ac */ /* 0x000ee20008000a00 */
[C---:B----4-:R-:W-:Y:S01]  /*de20*/  DFMA R52, R10.reuse, UR58, R32 ;  /* 0x0000003a0a347c2b */ /* 0x050fe20008000020 */
[----:B------:R-:W4:Y:S05]  /*de30*/  LDCU.64 UR64, c[0x3][0x788] ;  /* 0x00c0f100ff4077ac */ /* 0x000f2a0008000a00 */
[----:B0-----:R-:W-:Y:S01]  /*de40*/  DFMA R48, R10, UR54, R26 ;  /* 0x000000360a307c2b */ /* 0x001fe2000800001a */
[----:B------:R-:W0:Y:S01]  /*de50*/  LDCU.64 UR74, c[0x3][0x940] ;  /* 0x00c12800ff4a77ac */ /* 0x000e220008000a00 */
[----:B------:R-:W-:-:S02]  /*de60*/  DADD R6, R16, R18 ;  /* 0x0000000010067229 */ /* 0x000fc40000000012 */
[----:B------:R-:W-:Y:S01]  /*de70*/  DADD R16, R16, -R18 ;  /* 0x0000000010107229 */ /* 0x000fe20000000812 */
[----:B------:R-:W5:Y:S01]  /*de80*/  LDCU.64 UR42, c[0x3][0x7b0] ;  /* 0x00c0f600ff2a77ac */ /* 0x000f620008000a00 */
[----:B------:R-:W5:Y:S04]  /*de90*/  LDCU.64 UR66, c[0x3][0x790] ;  /* 0x00c0f200ff4277ac */ /* 0x000f680008000a00 */
[C---:B--2---:R-:W-:Y:S02]  /*dea0*/  DFMA R32, R6.reuse, UR62, R28 ;  /* 0x0000003e06207c2b */ /* 0x044fe4000800001c */
[----:B-1----:R-:W-:Y:S01]  /*deb0*/  DFMA R26, R6, UR60, R22 ;  /* 0x0000003c061a7c2b */ /* 0x002fe20008000016 */
[----:B------:R-:W1:Y:S01]  /*dec0*/  LDCU.64 UR26, c[0x3][0x948] ;  /* 0x00c12900ff1a77ac */ /* 0x000e620008000a00 */
[----:B---3--:R-:W-:Y:S01]  /*ded0*/  DFMA R28, R16, UR72, R24 ;  /* 0x00000048101c7c2b */ /* 0x008fe20008000018 */
[----:B------:R-:W-:Y:S01]  /*dee0*/  LDS.64 R22, [R0+0x1c0] ;  /* 0x0001c00000167984 */ /* 0x000fe20000000a00 */
[----:B------:R-:W-:Y:S01]  /*def0*/  DADD R18, R12, R20 ;  /* 0x000000000c127229 */ /* 0x000fe20000000014 */
[----:B------:R-:W2:Y:S01]  /*df00*/  LDCU.64 UR44, c[0x3][0x7b8] ;  /* 0x00c0f700ff2c77ac */ /* 0x000ea20008000a00 */
[----:B----4-:R-:W-:Y:S01]  /*df10*/  DFMA R38, R6, UR64, R34 ;  /* 0x0000004006267c2b */ /* 0x010fe20008000022 */
[----:B------:R-:W3:Y:S01]  /*df20*/  LDS.64 R24, [R0+0x3f0] ;  /* 0x0003f00000187984 */ /* 0x000ee20000000a00 */
[----:B0-----:R-:W-:Y:S01]  /*df30*/  DFMA R34, R16, UR74, R30 ;  /* 0x0000004a10227c2b */ /* 0x001fe2000800001e */
[----:B------:R-:W0:Y:S01]  /*df40*/  LDCU.64 UR54, c[0x3][0x970] ;  /* 0x00c12e00ff3677ac */ /* 0x000e220008000a00 */
[----:B------:R-:W-:-:S02]  /*df50*/  DADD R12, R12, -R20 ;  /* 0x000000000c0c7229 */ /* 0x000fc40000000814 */
[----:B-----5:R-:W-:Y:S01]  /*df60*/  DFMA R30, R18, UR42, R26 ;  /* 0x0000002a121e7c2b */ /* 0x020fe2000800001a */
[----:B------:R-:W4:Y:S01]  /*df70*/  LDCU.64 UR68, c[0x3][0x798] ;  /* 0x00c0f300ff4477ac */ /* 0x000f220008000a00 */
[----:B------:R-:W-:Y:S01]  /*df80*/  DFMA R26, R8, UR4, RZ ;  /* 0x00000004081a7c2b */ /* 0x000fe200080000ff */
[----:B------:R-:W-:Y:S01]  /*df90*/  LDS.64 R20, [R0+0x230] ;  /* 0x0002300000147984 */ /* 0x000fe20000000a00 */
[----:B------:R-:W-:Y:S01]  /*dfa0*/  DFMA R44, R6, UR66, R40 ;  /* 0x00000042062c7c2b */ /* 0x000fe20008000028 */
[----:B------:R-:W5:Y:S02]  /*dfb0*/  LDCU.64 UR70, c[0x3][0x7a0] ;  /* 0x00c0f400ff4677ac */ /* 0x000f640008000a00 */
[----:B------:R-:W3:Y:S01]  /*dfc0*/  LDS.64 R8, [R0+0x380] ;  /* 0x0003800000087984 */ /* 0x000ee20000000a00 */
[----:B-1----:R-:W-:Y:S01]  /*dfd0*/  DFMA R40, R16, UR26, R36 ;  /* 0x0000001a10287c2b */ /* 0x002fe20008000024 */
[----:B------:R-:W1:Y:S01]  /*dfe0*/  LDCU.64 UR28, c[0x3][0x950] ;  /* 0x00c12a00ff1c77ac */ /* 0x000e620008000a00 */
[----:B------:R-:W-:-:S02]  /*dff0*/  DFMA R26, R14, UR14, R26 ;  /* 0x0000000e0e1a7c2b */ /* 0x000fc4000800001a */
[----:B--2---:R-:W-:Y:S01]  /*e000*/  DFMA R36, R18, UR44, R32 ;  /* 0x0000002c12247c2b */ /* 0x004fe20008000020 */
[----:B------:R-:W2:Y:S01]  /*e010*/  LDCU.64 UR32, c[0x3][0x958] ;  /* 0x00c12b00ff2077ac */ /* 0x000ea20008000a00 */
[----:B0-----:R-:W-:Y:S02]  /*e020*/  DFMA R32, R12, UR54, R28 ;  /* 0x000000360c207c2b */ /* 0x001fe4000800001c */
[----:B------:R-:W-:Y:S01]  /*e030*/  DFMA R28, R4, UR8, RZ ;  /* 0x00000008041c7c2b */ /* 0x000fe200080000ff */
[----:B------:R-:W0:Y:S01]  /*e040*/  LDCU.64 UR46, c[0x3][0x7c0] ;  /* 0x00c0f800ff2e77ac */ /* 0x000e220008000a00 */
[C---:B----4-:R-:W-:Y:S02]  /*e050*/  DFMA R46, R6.reuse, UR68, R46 ;  /* 0x00000044062e7c2b */ /* 0x050fe4000800002e */
[C---:B------:R-:W-:Y:S01]  /*e060*/  DFMA R26, R6.reuse, UR20, R26 ;  /* 0x00000014061a7c2b */ /* 0x040fe2000800001a */
[----:B------:R-:W4:Y:S01]  /*e070*/  LDCU.64 UR48, c[0x3][0x7c8] ;  /* 0x00c0f900ff3077ac */ /* 0x000f220008000a00 */
[----:B-----5:R-:W-:-:S02]  /*e080*/  DFMA R50, R6, UR70, R50 ;  /* 0x0000004606327c2b */ /* 0x020fc40008000032 */
[----:B------:R-:W-:Y:S01]  /*e090*/  DFMA R28, R10, UR18, R28 ;  /* 0x000000120a1c7c2b */ /* 0x000fe2000800001c */
[----:B------:R-:W5:Y:S01]  /*e0a0*/  LDCU.64 UR50, c[0x3][0x7d0] ;  /* 0x00c0fa00ff3277ac */ /* 0x000f620008000a00 */
[----:B------:R-:W-:Y:S01]  /*e0b0*/  LDS.64 R6, [R0+0x2a0] ;  /* 0x0002a00000067984 */ /* 0x000fe20000000a00 */
[C---:B-1----:R-:W-:Y:S01]  /*e0c0*/  DFMA R42, R16.reuse, UR28, R42 ;  /* 0x0000001c102a7c2b */ /* 0x042fe2000800002a */
[----:B------:R-:W1:Y:S02]  /*e0d0*/  LDCU.64 UR38, c[0x3][0x960] ;  /* 0x00c12c00ff2677ac */ /* 0x000e640008000a00 */
[----:B------:R-:W1:Y:S01]  /*e0e0*/  LDS.64 R10, [R0+0x310] ;  /* 0x00031000000a7984 */ /* 0x000e620000000a00 */
[----:B--2---:R-:W-:Y:S01]  /*e0f0*/  DFMA R48, R16, UR32, R48 ;  /* 0x0000002010307c2b */ /* 0x004fe20008000030 */
[----:B------:R-:W2:Y:S01]  /*e100*/  LDCU.64 UR52, c[0x3][0x7d8] ;  /* 0x00c0fb00ff3477ac */ /* 0x000ea20008000a00 */
[----:B---3--:R-:W-:Y:S02]  /*e110*/  DADD R4, R22, R24 ;  /* 0x0000000016047229 */ /* 0x008fe40000000018 */
[C---:B0-----:R-:W-:Y:S01]  /*e120*/  DFMA R38, R18.reuse, UR46, R38 ;  /* 0x0000002e12267c2b */ /* 0x041fe20008000026 */
[----:B------:R-:W0:Y:S01]  /*e130*/  LDCU.64 UR56, c[0x3][0x978] ;  /* 0x00c12f00ff3877ac */ /* 0x000e220008000a00 */
[----:B------:R-:W-:-:S02]  /*e140*/  DFMA R26, R18, UR30, R26 ;  /* 0x0000001e121a7c2b */ /* 0x000fc4000800001a */
[----:B----4-:R-:W-:Y:S01]  /*e150*/  DFMA R44, R18, UR48, R44 ;  /* 0x00000030122c7c2b */ /* 0x010fe2000800002c */
[----:B------:R-:W3:Y:S01]  /*e160*/  LDCU.64 UR58, c[0x3][0x980] ;  /* 0x00c13000ff3a77ac */ /* 0x000ee20008000a00 */
[----:B------:R-:W-:Y:S02]  /*e170*/  DFMA R28, R16, UR24, R28 ;  /* 0x00000018101c7c2b */ /* 0x000fe4000800001c */
[----:B-----5:R-:W-:Y:S01]  /*e180*/  DFMA R46, R18, UR50, R46 ;  /* 0x00000032122e7c2b */ /* 0x020fe2000800002e */
[----:B------:R-:W4:Y:S01]  /*e190*/  LDCU.64 UR66, c[0x3][0x7e8] ;  /* 0x00c0fd00ff4277ac */ /* 0x000f220008000a00 */
[----:B------:R-:W-:Y:S02]  /*e1a0*/  DFMA R26, R4, UR36, R26 ;  /* 0x00000024041a7c2b */ /* 0x000fe4000800001a */
[----:B-1----:R-:W-:Y:S01]  /*e1b0*/  DFMA R52, R16, UR38, R52 ;  /* 0x0000002610347c2b */ /* 0x002fe20008000034 */
[----:B------:R-:W1:Y:S01]  /*e1c0*/  LDCU.64 UR68, c[0x3][0x7f0] ;  /* 0x00c0fe00ff4477ac */ /* 0x000e620008000a00 */
[----:B------:R-:W-:-:S02]  /*e1d0*/  DADD R22, R22, -R24 ;  /* 0x0000000016167229 */ /* 0x000fc40000000818 */
[----:B--2---:R-:W-:Y:S01]  /*e1e0*/  DFMA R50, R18, UR52, R50 ;  /* 0x0000003412327c2b */ /* 0x004fe20008000032 */
[----:B------:R-:W2:Y:S01]  /*e1f0*/  LDCU.64 UR70, c[0x3][0x7f8] ;  /* 0x00c0ff00ff4677ac */ /* 0x000ea20008000a00 */
[C---:B------:R-:W-:Y:S02]  /*e200*/  DFMA R28, R12.reuse, UR34, R28 ;  /* 0x000000220c1c7c2b */ /* 0x040fe4000800001c */
[C---:B0-----:R-:W-:Y:S01]  /*e210*/  DFMA R34, R12.reuse, UR56, R34 ;  /* 0x000000380c227c2b */ /* 0x041fe20008000022 */
[----:B------:R-:W0:Y:S01]  /*e220*/  LDCU.64 UR72, c[0x3][0x800] ;  /* 0x00c10000ff4877ac */ /* 0x000e220008000a00 */
[----:B---3--:R-:W-:Y:S01]  /*e230*/  DFMA R40, R12, UR58, R40 ;  /* 0x0000003a0c287c2b */ /* 0x008fe20008000028 */
[----:B------:R-:W3:Y:S03]  /*e240*/  LDCU.64 UR74, c[0x3][0x808] ;  /* 0x00c10100ff4a77ac */ /* 0x000ee60008000a00 */
[----:B------:R-:W-:-:S02]  /*e250*/  DFMA R28, R22, UR40, R28 ;  /* 0x00000028161c7c2b */ /* 0x000fc4000800001c */
[C---:B----4-:R-:W-:Y:S01]  /*e260*/  DFMA R30, R4.reuse, UR66, R30 ;  /* 0x00000042041e7c2b */ /* 0x050fe2000800001e */
[----:B------:R-:W4:Y:S01]  /*e270*/  LDCU.64 UR26, c[0x3][0x810] ;  /* 0x00c10200ff1a77ac */ /* 0x000f220008000a00 */
[C---:B-1----:R-:W-:Y:S01]  /*e280*/  DFMA R36, R4.reuse, UR68, R36 ;  /* 0x0000004404247c2b */ /* 0x042fe20008000024 */
[----:B------:R-:W1:Y:S01]  /*e290*/  LDCU.64 UR60, c[0x3][0x988] ;  /* 0x00c13100ff3c77ac */ /* 0x000e620008000a00 */
[C---:B--2---:R-:W-:Y:S01]  /*e2a0*/  DFMA R38, R4.reuse, UR70, R38 ;  /* 0x0000004604267c2b */ /* 0x044fe20008000026 */
[----:B------:R-:W2:Y:S01]  /*e2b0*/  LDCU.64 UR62, c[0x3][0x990] ;  /* 0x00c13200ff3e77ac */ /* 0x000ea20008000a00 */
[C---:B0-----:R-:W-:Y:S01]  /*e2c0*/  DFMA R44, R4.reuse, UR72, R44 ;  /* 0x00000048042c7c2b */ /* 0x041fe2000800002c */
[----:B------:R-:W0:Y:S01]  /*e2d0*/  LDCU.64 UR64, c[0x3][0x998] ;  /* 0x00c13300ff4077ac */ /* 0x000e220008000a00 */
[C---:B---3--:R-:W-:Y:S01]  /*e2e0*/  DFMA R46, R4.reuse, UR74, R46 ;  /* 0x0000004a042e7c2b */ /* 0x048fe2000800002e */
[----:B------:R-:W3:Y:S01]  /*e2f0*/  LDCU.64 UR28, c[0x3][0x9a8] ;  /* 0x00c13500ff1c77ac */ /* 0x000ee20008000a00 */
[----:B----4-:R-:W-:Y:S01]  /*e300*/  DFMA R50, R4, UR26, R50 ;  /* 0x0000001a04327c2b */ /* 0x010fe20008000032 */
[----:B------:R-:W4:Y:S01]  /*e310*/  LDCU.64 UR32, c[0x3][0x9b0] ;  /* 0x00c13600ff2077ac */ /* 0x000f220008000a00 */
[----:B------:R-:W-:-:S02]  /*e320*/  DADD R4, R20, R8 ;  /* 0x0000000014047229 */ /* 0x000fc40000000008 */
[----:B-1----:R-:W-:Y:S01]  /*e330*/  DFMA R42, R12, UR60, R42 ;  /* 0x0000003c0c2a7c2b */ /* 0x002fe2000800002a */
[----:B------:R-:W1:Y:S01]  /*e340*/  LDCU.64 UR42, c[0x3][0x9c0] ;  /* 0x00c13800ff2a77ac */ /* 0x000e620008000a00 */
[----:B------:R-:W-:Y:S02]  /*e350*/  DADD R8, R20, -R8 ;  /* 0x0000000014087229 */ /* 0x000fe40000000808 */
[----:B--2---:R-:W-:Y:S01]  /*e360*/  DFMA R48, R12, UR62, R48 ;  /* 0x0000003e0c307c2b */ /* 0x004fe20008000030 */
[----:B------:R-:W2:Y:S01]  /*e370*/  LDCU.64 UR44, c[0x3][0x9c8] ;  /* 0x00c13900ff2c77ac */ /* 0x000ea20008000a00 */
[----:B------:R-:W-:Y:S02]  /*e380*/  DFMA R26, R4, UR6, R26 ;  /* 0x00000006041a7c2b */ /* 0x000fe4000800001a */
[----:B0-----:R-:W-:Y:S01]  /*e390*/  DFMA R52, R12, UR64, R52 ;  /* 0x000000400c347c2b */ /* 0x001fe20008000034 */
[----:B------:R-:W0:Y:S01]  /*e3a0*/  LDCU.64 UR46, c[0x3][0x9d0] ;  /* 0x00c13a00ff2e77ac */ /* 0x000e220008000a00 */
[----:B------:R-:W-:-:S02]  /*e3b0*/  DFMA R28, R8, UR10, R28 ;  /* 0x0000000a081c7c2b */ /* 0x000fc4000800001c */
[C---:B---3--:R-:W-:Y:S01]  /*e3c0*/  DFMA R32, R22.reuse, UR28, R32 ;  /* 0x0000001c16207c2b */ /* 0x048fe20008000020 */
[----:B------:R-:W3:Y:S01]  /*e3d0*/  LDCU.64 UR48, c[0x3][0x820] ;  /* 0x00c10400ff3077ac */ /* 0x000ee20008000a00 */
[C---:B----4-:R-:W-:Y:S01]  /*e3e0*/  DFMA R34, R22.reuse, UR32, R34 ;  /* 0x0000002016227c2b */ /* 0x050fe20008000022 */
[----:B------:R-:W4:Y:S01]  /*e3f0*/  LDCU.64 UR50, c[0x3][0x828] ;  /* 0x00c10500ff3277ac */ /* 0x000f220008000a00 */
[C---:B-1----:R-:W-:Y:S01]  /*e400*/  DFMA R42, R22.reuse, UR42, R42 ;  /* 0x0000002a162a7c2b */ /* 0x042fe2000800002a */
[----:B------:R-:W1:Y:S01]  /*e410*/  LDCU.64 UR38, c[0x3][0x9b8] ;  /* 0x00c13700ff2677ac */ /* 0x000e620008000a00 */
[C---:B--2---:R-:W-:Y:S01]  /*e420*/  DFMA R48, R22.reuse, UR44, R48 ;  /* 0x0000002c16307c2b */ /* 0x044fe20008000030 */
[----:B------:R-:W2:Y:S01]  /*e430*/  LDCU.64 UR52, c[0x3][0x830] ;  /* 0x00c10600ff3477ac */ /* 0x000ea20008000a00 */
[----:B0-----:R-:W-:Y:S01]  /*e440*/  DFMA R52, R22, UR46, R52 ;  /* 0x0000002e16347c2b */ /* 0x001fe20008000034 */
[----:B------:R-:W0:Y:S01]  /*e450*/  LDCU.64 UR54, c[0x3][0x838] ;  /* 0x00c10700ff3677ac */ /* 0x000e220008000a00 */
[C---:B---3--:R-:W-:Y:S01]  /*e460*/  DFMA R30, R4.reuse, UR48, R30 ;  /* 0x00000030041e7c2b */ /* 0x048fe2000800001e */
[----:B------:R-:W3:Y:S01]  /*e470*/  LDCU.64 UR56, c[0x3][0x840] ;  /* 0x00c10800ff3877ac */ /* 0x000ee20008000a00 */
[----:B----4-:R-:W-:Y:S01]  /*e480*/  DFMA R36, R4, UR50, R36 ;  /* 0x0000003204247c2b */ /* 0x010fe20008000024 */
[----:B------:R-:W4:Y:S01]  /*e490*/  LDCU.64 UR58, c[0x3][0x848] ;  /* 0x00c10900ff3a77ac */ /* 0x000f220008000a00 */
[----:B-1----:R-:W-:Y:S01]  /*e4a0*/  DFMA R40, R22, UR38, R40 ;  /* 0x0000002616287c2b */ /* 0x002fe20008000028 */
        /* <DEDUP_REMOVED lines=39> */
[----:B---3--:R-:W-:-:S02]  /*e720*/  DFMA R40, R6, UR46, R40 ;  /* 0x0000002e06287c2b */ /* 0x008fc40008000028 */
[----:B----4-:R-:W-:-:S04]  /*e730*/  DFMA R42, R6, UR48, R42 ;  /* 0x00000030062a7c2b */ /* 0x010fc8000800002a */
[----:B------:R-:W-:Y:S02]  /*e740*/  DADD R8, R36, R34 ;  /* 0x0000000024087229 */ /* 0x000fe40000000022 */
[----:B-1----:R-:W-:Y:S02]  /*e750*/  DFMA R48, R6, UR50, R48 ;  /* 0x0000003206307c2b */ /* 0x002fe40008000030 */
[----:B------:R-:W-:Y:S02]  /*e760*/  DADD R10, R38, R40 ;  /* 0x00000000260a7229 */ /* 0x000fe40000000028 */
[----:B--2---:R-:W-:Y:S01]  /*e770*/  DFMA R50, R4, UR38, R50 ;  /* 0x0000002604327c2b */ /* 0x004fe20008000032 */
[----:B------:R1:W-:Y:S01]  /*e780*/  STS.64 [R0+0xe0], R8 ;  /* 0x0000e00800007388 */ /* 0x0003e20000000a00 */
[----:B------:R-:W-:Y:S02]  /*e790*/  DADD R4, R26, R28 ;  /* 0x000000001a047229 */ /* 0x000fe4000000001c */
[----:B0-----:R-:W-:Y:S01]  /*e7a0*/  DFMA R52, R6, UR52, R52 ;  /* 0x0000003406347c2b */ /* 0x001fe20008000034 */
[----:B------:R1:W-:Y:S01]  /*e7b0*/  STS.64 [R0+0x150], R10 ;  /* 0x0001500a00007388 */ /* 0x0003e20000000a00 */
[----:B------:R-:W-:-:S02]  /*e7c0*/  DADD R6, R30, R32 ;  /* 0x000000001e067229 */ /* 0x000fc40000000020 */
[----:B------:R-:W-:Y:S01]  /*e7d0*/  DADD R12, R44, R42 ;  /* 0x000000002c0c7229 */ /* 0x000fe2000000002a */
[----:B------:R1:W-:Y:S01]  /*e7e0*/  STS.64 [R0], R4 ;  /* 0x0000000400007388 */ /* 0x0003e20000000a00 */
        /* <DEDUP_REMOVED lines=18> */
.L_x_19:
[----:B------:R-:W-:Y:S05]  /*e910*/  BSYNC.RECONVERGENT B0 ;  /* 0x0000000000007941 */ /* 0x000fea0003800200 */
.L_x_18:
        /* <DEDUP_REMOVED lines=110> */
[----:B0-----:R-:W-:Y:S01]  /*f000*/  DFMA R52, R16, UR38, R52 ;  /* 0x0000002610347c2b */ /* 0x001fe20008000034 */
        /* <DEDUP_REMOVED lines=51> */
[----:B---3--:R-:W-:Y:S01]  /*f340*/  DFMA R52, R22, UR46, R52 ;  /* 0x0000002e16347c2b */ /* 0x008fe20008000034 */
        /* <DEDUP_REMOVED lines=37> */
[C---:B-1----:R-:W-:Y:S01]  /*f5a0*/  DFMA R46, R4.reuse, UR32, R46 ;  /* 0x00000020042e7c2b */ /* 0x042fe2000800002e */
[----:B------:R-:W1:Y:S01]  /*f5b0*/  LDCU.64 UR48, c[0x3][0xa30] ;  /* 0x00c14600ff3077ac */ /* 0x000e620008000a00 */
[----:B--2---:R-:W-:Y:S01]  /*f5c0*/  DFMA R50, R4, UR38, R50 ;  /* 0x0000002604327c2b */ /* 0x004fe20008000032 */
[----:B------:R-:W2:Y:S01]  /*f5d0*/  LDCU.64 UR50, c[0x3][0xa38] ;  /* 0x00c14700ff3277ac */ /* 0x000ea20008000a00 */
[C---:B0-----:R-:W-:Y:S01]  /*f5e0*/  DFMA R32, R6.reuse, UR44, R32 ;  /* 0x0000002c06207c2b */ /* 0x041fe20008000020 */
[----:B------:R-:W0:Y:S01]  /*f5f0*/  LDCU.64 UR52, c[0x3][0xa40] ;  /* 0x00c14800ff3477ac */ /* 0x000e220008000a00 */
[----:B---3--:R-:W-:-:S02]  /*f600*/  DFMA R34, R6, UR42, R34 ;  /* 0x0000002a06227c2b */ /* 0x008fc40008000022 */
[C---:B----4-:R-:W-:Y:S02]  /*f610*/  DFMA R40, R6.reuse, UR46, R40 ;  /* 0x0000002e06287c2b */ /* 0x050fe40008000028 */
[C---:B-1----:R-:W-:Y:S02]  /*f620*/  DFMA R42, R6.reuse, UR48, R42 ;  /* 0x00000030062a7c2b */ /* 0x042fe4000800002a */
[C---:B--2---:R-:W-:Y:S02]  /*f630*/  DFMA R48, R6.reuse, UR50, R48 ;  /* 0x0000003206307c2b */ /* 0x044fe40008000030 */
[----:B0-----:R-:W-:Y:S01]  /*f640*/  DFMA R52, R6, UR52, R52 ;  /* 0x0000003406347c2b */ /* 0x001fe20008000034 */
[----:B------:R-:W-:Y:S10]  /*f650*/  @!P0 EXIT ;  /* 0x000000000000894d */ /* 0x000ff40003800000 */
[----:B------:R-:W2:Y:S01]  /*f660*/  LDL.LU R0, [R1] ;  /* 0x0000000001007983 */ /* 0x000ea20000300800 */
[----:B------:R-:W0:Y:S01]  /*f670*/  LDC.64 R4, c[0x0][0x3c8] ;  /* 0x0000f200ff047b82 */ /* 0x000e220000000a00 */
        /* <DEDUP_REMOVED lines=10> */
[----:B------:R-:W-:Y:S01]  /*f720*/  DADD R30, R30, -R32 ;  /* 0x000000001e1e7229 */ /* 0x000fe20000000820 */
[----:B--2---:R-:W-:-:S04]  /*f730*/  IMAD R3, R0, 0x4b08, R3 ;  /* 0x00004b0800037824 */ /* 0x004fc800078e0203 */
[----:B------:R-:W-:-:S04]  /*f740*/  IMAD R3, R0, -0x4273, R3 ;  /* 0xffffbd8d00037824 */ /* 0x000fc800078e0203 */
[----:B0-----:R-:W-:Y:S01]  /*f750*/  IMAD.WIDE R2, R3, 0x8, R4 ;  /* 0x0000000803027825 */ /* 0x001fe200078e0204 */
[C-C-:B------:R-:W-:Y:S02]  /*f760*/  DADD R4, R26.reuse, R28.reuse ;  /* 0x000000001a047229 */ /* 0x140fe4000000001c */
[----:B------:R-:W-:Y:S02]  /*f770*/  DADD R26, R26, -R28 ;  /* 0x000000001a1a7229 */ /* 0x000fe4000000081c */
        /* <DEDUP_REMOVED lines=14> */
.L_x_20:
        /* <DEDUP_REMOVED lines=10> */
.L_x_409:


//--------------------- .text._Z32massMatrixMultiplyConstantKernelILi13ELi13ELi1EEvidPKdS1_S1_S1_S1_S1_S1_Pd --------------------------
	.section	.text._Z32massMatrixMultiplyConstantKernelILi13ELi13ELi1EEvidPKdS1_S1_S1_S1_S1_S1_Pd,"ax",@progbits
	.align	128
        .global         _Z32massMatrixMultiplyConstantKernelILi13ELi13ELi1EEvidPKdS1_S1_S1_S1_S1_S1_Pd
        .type           _Z32massMatrixMultiplyConstantKernelILi13ELi13ELi1EEvidPKdS1_S1_S1_S1_S1_S1_Pd,@function
        .size           _Z32massMatrixMultiplyConstantKernelILi13ELi13ELi1EEvidPKdS1_S1_S1_S1_S1_S1_Pd,(.L_x_410 - _Z32massMatrixMultiplyConstantKernelILi13ELi13ELi1EEvidPKdS1_S1_S1_S1_S1_S1_Pd)
        .other          _Z32massMatrixMultiplyConstantKernelILi13ELi13ELi1EEvidPKdS1_S1_S1_S1_S1_S1_Pd,@"STO_CUDA_ENTRY STV_DEFAULT"
_Z32massMatrixMultiplyConstantKernelILi13ELi13ELi1EEvidPKdS1_S1_S1_S1_S1_S1_Pd:
.text._Z32massMatrixMultiplyConstantKernelILi13ELi13ELi1EEvidPKdS1_S1_S1_S1_S1_S1_Pd:
[----:B------:R-:W-:Y:S01]  /*0000*/  LDC R1, c[0x0][0x37c] ;  /* 0x0000df00ff017b82 */ /* 0x000fe20000000800 */
[----:B------:R-:W0:Y:S07]  /*0010*/  S2R R5, SR_TID.Y ;  /* 0x0000000000057919 */ /* 0x000e2e0000002200 */
[----:B------:R-:W0:Y:S01]  /*0020*/  S2UR UR4, SR_CTAID.X ;  /* 0x00000000000479c3 */ /* 0x000e220000002500 */
[----:B------:R-:W1:Y:S01]  /*0030*/  LDCU UR5, c[0x0][0x380] ;  /* 0x00007000ff0577ac */ /* 0x000e620008000800 */
[----:B------:R-:W2:Y:S01]  /*0040*/  S2R R15, SR_TID.X ;  /* 0x00000000000f7919 */ /* 0x000ea20000002100 */
[----:B------:R-:W3:Y:S05]  /*0050*/  LDCU.64 UR76, c[0x0][0x358] ;  /* 0x00006b00ff4c77ac */ /* 0x000eea0008000a00 */
[----:B------:R-:W2:Y:S01]  /*0060*/  LDC.64 R2, c[0x0][0x3a8] ;  /* 0x0000ea00ff027b82 */ /* 0x000ea20000000a00 */
[----:B0-----:R-:W-:-:S02]  /*0070*/  VIADD R0, R5, UR4 ;  /* 0x0000000405007c36 */ /* 0x001fc40008000000 */
[----:B--2---:R-:W-:-:S03]  /*0080*/  IMAD.WIDE.U32 R2, R15, 0x8, R2 ;  /* 0x000000080f027825 */ /* 0x004fc600078e0002 */
[----:B-1----:R-:W-:-:S04]  /*0090*/  ISETP.GE.AND P0, PT, R0, UR5, PT ;  /* 0x0000000500007c0c */ /* 0x002fc8000bf06270 */
[C---:B------:R-:W-:Y:S01]  /*00a0*/  ISETP.LT.U32.AND P0, PT, R15.reuse, 0xa9, !P0 ;  /* 0x000000a90f00780c */ /* 0x040fe20004701070 */
[----:B---3--:R-:W2:Y:S01]  /*00b0*/  LDG.E.64.CONSTANT R2, desc[UR76][R2.64] ;  /* 0x0000004c02027981 */ /* 0x008ea2000c1e9b00 */
[C---:B------:R-:W-:Y:S02]  /*00c0*/  LOP3.LUT R4, R15.reuse, 0xffff, RZ, 0xc0, !PT ;  /* 0x0000ffff0f047812 */ /* 0x040fe400078ec0ff */
[----:B------:R-:W-:Y:S01]  /*00d0*/  MOV R7, 0x400 ;  /* 0x0000040000077802 */ /* 0x000fe20000000f00 */
[----:B------:R-:W0:Y:S01]  /*00e0*/  S2R R6, SR_CgaCtaId ;  /* 0x0000000000067919 */ /* 0x000e220000008800 */
[C---:B------:R-:W-:Y:S01]  /*00f0*/  PRMT R8, R15.reuse, 0x9910, RZ ;  /* 0x000099100f087816 */ /* 0x040fe200000000ff */
[----:B------:R-:W-:Y:S01]  /*0100*/  IMAD R4, R4, 0x13b2, RZ ;  /* 0x000013b204047824 */ /* 0x000fe200078e02ff */
[----:B------:R-:W-:Y:S01]  /*0110*/  ISETP.GT.U32.AND P1, PT, R15, 0xa8, PT ;  /* 0x000000a80f00780c */ /* 0x000fe20003f24070 */
[----:B------:R-:W-:Y:S01]  /*0120*/  VIADD R11, R7, 0x4f38 ;  /* 0x00004f38070b7836 */ /* 0x000fe20000000000 */
[----:B------:R-:W-:Y:S01]  /*0130*/  BSSY.RECONVERGENT B0, `(.L_x_21) ;  /* 0x0000113000007945 */ /* 0x000fe20003800200 */
[----:B------:R-:W-:Y:S01]  /*0140*/  IMAD R8, R8, 0x4f, RZ ;  /* 0x0000004f08087824 */ /* 0x000fe200078e02ff */
[----:B------:R-:W-:Y:S01]  /*0150*/  SHF.R.U32.HI R212, RZ, 0x10, R4 ;  /* 0x00000010ffd47819 */ /* 0x000fe20000011604 */
[----:B------:R-:W1:Y:S01]  /*0160*/  @P0 LDC.64 R20, c[0x0][0x3c0] ;  /* 0x0000f000ff140b82 */ /* 0x000e620000000a00 */
[----:B------:R-:W-:Y:S01]  /*0170*/  @P0 IMAD R13, R0, 0x895, R15 ;  /* 0x00000895000d0824 */ /* 0x000fe200078e020f */
[----:B------:R-:W-:Y:S01]  /*0180*/  ISETP.GE.U32.AND P2, PT, R15, 0xa9, PT ;  /* 0x000000a90f00780c */ /* 0x000fe20003f46070 */
[----:B------:R-:W-:Y:S01]  /*0190*/  VIADD R17, R7, 0xa90 ;  /* 0x00000a9007117836 */ /* 0x000fe20000000000 */
[----:B------:R-:W-:-:S02]  /*01a0*/  PRMT R12, R212, 0x9910, RZ ;  /* 0x00009910d40c7816 */ /* 0x000fc400000000ff */
[----:B------:R-:W-:-:S03]  /*01b0*/  LOP3.LUT R10, R8, 0xffff, RZ, 0xc0, !PT ;  /* 0x0000ffff080a7812 */ /* 0x000fc600078ec0ff */
[----:B------:R-:W-:-:S04]  /*01c0*/  IMAD.MOV.U32 R8, RZ, RZ, R12 ;  /* 0x000000ffff087224 */ /* 0x000fc800078e000c */
[----:B------:R-:W-:Y:S02]  /*01d0*/  IMAD R8, R8, 0xd, RZ ;  /* 0x0000000d08087824 */ /* 0x000fe400078e02ff */
[----:B-1----:R-:W-:Y:S01]  /*01e0*/  @P0 IMAD.WIDE R20, R13, 0x8, R20 ;  /* 0x000000080d140825 */ /* 0x002fe200078e0214 */
[C---:B0-----:R-:W-:Y:S02]  /*01f0*/  LEA R11, R6.reuse, R11, 0x18 ;  /* 0x0000000b060b7211 */ /* 0x041fe400078ec0ff */
[----:B------:R-:W-:Y:S02]  /*0200*/  LEA R4, R6, R17, 0x18 ;  /* 0x0000001106047211 */ /* 0x000fe400078ec0ff */
[----:B------:R0:W5:Y:S01]  /*0210*/  @P0 LDG.E.64.CONSTANT R22, desc[UR76][R20.64] ;  /* 0x0000004c14160981 */ /* 0x000162000c1e9b00 */
[----:B------:R-:W-:Y:S02]  /*0220*/  IMAD R9, R15, 0x8, R11 ;  /* 0x000000080f097824 */ /* 0x000fe400078e020b */
[----:B------:R-:W-:Y:S01]  /*0230*/  IMAD R13, R5, 0x44a8, R4 ;  /* 0x000044a8050d7824 */ /* 0x000fe200078e0204 */
[----:B------:R0:W5:Y:S01]  /*0240*/  @P0 LDG.E.64.CONSTANT R24, desc[UR76][R20.64+0x548] ;  /* 0x0005484c14180981 */ /* 0x000162000c1e9b00 */
[----:B------:R-:W-:-:S03]  /*0250*/  SHF.R.U32.HI R4, RZ, 0xa, R10 ;  /* 0x0000000aff047819 */ /* 0x000fc6000001160a */
[----:B------:R0:W5:Y:S01]  /*0260*/  @P0 LDG.E.64.CONSTANT R26, desc[UR76][R20.64+0xa90] ;  /* 0x000a904c141a0981 */ /* 0x000162000c1e9b00 */
[----:B------:R-:W-:-:S03]  /*0270*/  LOP3.LUT R4, R4, 0xffff, RZ, 0xc0, !PT ;  /* 0x0000ffff04047812 */ /* 0x000fc600078ec0ff */
        /* <DEDUP_REMOVED lines=10> */
[----:B------:R-:W-:-:S03]  /*0320*/  IMAD R17, R4, 0x68, R13 ;  /* 0x0000006804117824 */ /* 0x000fc600078e020d */
[----:B--2---:R1:W-:Y:S02]  /*0330*/  STS.64 [R9], R2 ;  /* 0x0000000209007388 */ /* 0x0043e40000000a00 */
[----:B-1----:R-:W-:Y:S02]  /*0340*/  IMAD.MOV R2, RZ, RZ, -R8 ;  /* 0x000000ffff027224 */ /* 0x002fe400078e0a08 */
[----:B------:R-:W-:-:S03]  /*0350*/  IMAD R9, R212, 0x548, R13 ;  /* 0x00000548d4097824 */ /* 0x000fc600078e020d */
[----:B------:R-:W-:-:S05]  /*0360*/  PRMT R2, R2, 0x7710, RZ ;  /* 0x0000771002027816 */ /* 0x000fca00000000ff */
[----:B------:R-:W-:-:S05]  /*0370*/  IMAD.IADD R2, R2, 0x1, R15 ;  /* 0x0000000102027824 */ /* 0x000fca00078e020f */
[----:B------:R-:W-:-:S05]  /*0380*/  LOP3.LUT R2, R2, 0xffff, RZ, 0xc0, !PT ;  /* 0x0000ffff02027812 */ /* 0x000fca00078ec0ff */
[----:B------:R-:W-:Y:S01]  /*0390*/  IMAD R3, R2, 0x68, R9 ;  /* 0x0000006802037824 */ /* 0x000fe200078e0209 */
[----:B------:R-:W-:Y:S06]  /*03a0*/  BAR.SYNC.DEFER_BLOCKING 0x0 ;  /* 0x0000000000007b1d */ /* 0x000fec0000010000 */
[----:B0-----:R-:W-:Y:S05]  /*03b0*/  @P1 BRA `(.L_x_22) ;  /* 0x0000000c00a81947 */ /* 0x001fea0003800000 */
[----:B------:R-:W0:Y:S01]  /*03c0*/  LDCU.128 UR4, c[0x3][0x720] ;  /* 0x00c0e400ff0477ac */ /* 0x000e220008000c00 */
[C-C-:B-----5:R-:W-:Y:S02]  /*03d0*/  DADD R20, R22.reuse, R44.reuse ;  /* 0x0000000016147229 */ /* 0x160fe4000000002c */
[----:B------:R-:W-:Y:S01]  /*03e0*/  DADD R22, R22, -R44 ;  /* 0x0000000016167229 */ /* 0x000fe2000000082c */
[----:B------:R-:W1:Y:S01]  /*03f0*/  LDCU.128 UR12, c[0x3][0x790] ;  /* 0x00c0f200ff0c77ac */ /* 0x000e620008000c00 */
[C-C-:B------:R-:W-:Y:S02]  /*0400*/  DADD R44, R24.reuse, R42.reuse ;  /* 0x00000000182c7229 */ /* 0x140fe4000000002a */
[----:B------:R-:W-:Y:S01]  /*0410*/  DADD R24, R24, -R42 ;  /* 0x0000000018187229 */ /* 0x000fe2000000082a */
[----:B------:R-:W2:Y:S01]  /*0420*/  LDCU.128 UR36, c[0x3][0x7e0] ;  /* 0x00c0fc00ff2477ac */ /* 0x000ea20008000c00 */
[C-C-:B------:R-:W-:Y:S02]  /*0430*/  DADD R42, R26.reuse, R40.reuse ;  /* 0x000000001a2a7229 */ /* 0x140fe40000000028 */
        /* <DEDUP_REMOVED lines=25> */
[----:B------:R-:W4:Y:S01]  /*05d0*/  LDCU.128 UR52, c[0x3][0x850] ;  /* 0x00c10a00ff3477ac */ /* 0x000f220008000c00 */
[C---:B--2---:R-:W-:Y:S01]  /*05e0*/  DFMA R48, R20.reuse, UR44, RZ ;  /* 0x0000002c14307c2b */ /* 0x044fe200080000ff */
[----:B0-----:R-:W-:Y:S01]  /*05f0*/  UMOV UR56, UR4 ;  /* 0x0000000400387c82 */ /* 0x001fe20008000000 */
[----:B------:R-:W-:Y:S01]  /*0600*/  UMOV UR57, UR5 ;  /* 0x0000000500397c82 */ /* 0x000fe20008000000 */
[----:B------:R-:W-:Y:S01]  /*0610*/  UMOV UR32, UR6 ;  /* 0x0000000600207c82 */ /* 0x000fe20008000000 */
[----:B------:R-:W-:Y:S01]  /*0620*/  UMOV UR33, UR7 ;  /* 0x0000000700217c82 */ /* 0x000fe20008000000 */
[----:B------:R-:W0:Y:S01]  /*0630*/  LDCU.128 UR4, c[0x3][0x740] ;  /* 0x00c0e800ff0477ac */ /* 0x000e220008000c00 */
[----:B-1----:R-:W-:Y:S01]  /*0640*/  DFMA R54, R20, UR14, RZ ;  /* 0x0000000e14367c2b */ /* 0x002fe200080000ff */
[----:B------:R-:W1:Y:S01]  /*0650*/  LDCU.128 UR16, c[0x3][0x7b0] ;  /* 0x00c0f600ff1077ac */ /* 0x000e620008000c00 */
[----:B------:R-:W-:-:S02]  /*0660*/  DFMA R52, R44, UR46, R48 ;  /* 0x0000002e2c347c2b */ /* 0x000fc40008000030 */
[C---:B---3--:R-:W-:Y:S01]  /*0670*/  DFMA R56, R20.reuse, UR22, RZ ;  /* 0x0000001614387c2b */ /* 0x048fe200080000ff */
[----:B------:R-:W2:Y:S01]  /*0680*/  LDCU.128 UR60, c[0x3][0x8c0] ;  /* 0x00c11800ff3c77ac */ /* 0x000ea20008000c00 */
[C---:B----4-:R-:W-:Y:S01]  /*0690*/  DFMA R60, R20.reuse, UR52, RZ ;  /* 0x00000034143c7c2b */ /* 0x050fe200080000ff */
[----:B------:R-:W-:Y:S01]  /*06a0*/  UMOV UR34, UR30 ;  /* 0x0000001e00227c82 */ /* 0x000fe20008000000 */
[----:B------:R-:W-:Y:S01]  /*06b0*/  UMOV UR35, UR31 ;  /* 0x0000001f00237c82 */ /* 0x000fe20008000000 */
[----:B------:R-:W-:Y:S01]  /*06c0*/  UMOV UR36, UR32 ;  /* 0x0000002000247c82 */ /* 0x000fe20008000000 */
[----:B------:R-:W-:Y:S01]  /*06d0*/  UMOV UR37, UR33 ;  /* 0x0000002100257c82 */ /* 0x000fe20008000000 */
[----:B------:R-:W3:Y:S01]  /*06e0*/  LDCU.128 UR24, c[0x3][0x820] ;  /* 0x00c10400ff1877ac */ /* 0x000ee20008000c00 */
[----:B------:R-:W-:Y:S02]  /*06f0*/  DFMA R34, R20, UR36, RZ ;  /* 0x0000002414227c2b */ /* 0x000fe400080000ff */
[C---:B------:R-:W-:Y:S01]  /*0700*/  DFMA R64, R44.reuse, UR54, R60 ;  /* 0x000000362c407c2b */ /* 0x040fe2000800003c */
[----:B------:R-:W-:Y:S01]  /*0710*/  UMOV UR44, UR34 ;  /* 0x00000022002c7c82 */ /* 0x000fe20008000000 */
[----:B------:R-:W-:Y:S01]  /*0720*/  UMOV UR45, UR35 ;  /* 0x00000023002d7c82 */ /* 0x000fe20008000000 */
[----:B------:R-:W-:Y:S01]  /*0730*/  UMOV UR64, UR28 ;  /* 0x0000001c00407c82 */ /* 0x000fe20008000000 */
[----:B------:R-:W-:Y:S01]  /*0740*/  UMOV UR65, UR29 ;  /* 0x0000001d00417c82 */ /* 0x000fe20008000000 */
[----:B------:R-:W4:Y:S01]  /*0750*/  LDCU.128 UR32, c[0x3][0x960] ;  /* 0x00c12c00ff2077ac */ /* 0x000f220008000c00 */
[----:B0-----:R-:W-:-:S02]  /*0760*/  DFMA R48, R44, UR4, R34 ;  /* 0x000000042c307c2b */ /* 0x001fc40008000022 */
[----:B--2---:R-:W-:Y:S01]  /*0770*/  DFMA R20, R22, UR60, RZ ;  /* 0x0000003c16147c2b */ /* 0x004fe200080000ff */
[----:B------:R-:W0:Y:S01]  /*0780*/  LDCU.128 UR36, c[0x3][0x9d0] ;  /* 0x00c13a00ff2477ac */ /* 0x000e220008000c00 */
[C---:B-1----:R-:W-:Y:S01]  /*0790*/  DFMA R54, R44.reuse, UR16, R54 ;  /* 0x000000102c367c2b */ /* 0x042fe20008000036 */
[----:B------:R-:W-:Y:S01]  /*07a0*/  UMOV UR42, UR64 ;  /* 0x00000040002a7c82 */ /* 0x000fe20008000000 */
[----:B------:R-:W-:Y:S01]  /*07b0*/  UMOV UR43, UR65 ;  /* 0x00000041002b7c82 */ /* 0x000fe20008000000 */
[----:B------:R-:W-:Y:S01]  /*07c0*/  UMOV UR40, UR56 ;  /* 0x0000003800287c82 */ /* 0x000fe20008000000 */
[----:B------:R-:W-:Y:S01]  /*07d0*/  UMOV UR41, UR57 ;  /* 0x0000003900297c82 */ /* 0x000fe20008000000 */
[----:B------:R-:W1:Y:S01]  /*07e0*/  LDCU.128 UR64, c[0x3][0x9a0] ;  /* 0x00c13400ff4077ac */ /* 0x000e620008000c00 */
[----:B---3--:R-:W-:Y:S02]  /*07f0*/  DFMA R62, R44, UR24, R56 ;  /* 0x000000182c3e7c2b */ /* 0x008fe40008000038 */
[----:B------:R-:W-:Y:S01]  /*0800*/  DFMA R48, R42, UR6, R48 ;  /* 0x000000062a307c2b */ /* 0x000fe20008000030 */
[----:B------:R-:W2:Y:S01]  /*0810*/  LDCU.128 UR56, c[0x3][0x930] ;  /* 0x00c12600ff3877ac */ /* 0x000ea20008000c00 */
[----:B------:R-:W-:-:S02]  /*0820*/  DFMA R20, R24, UR62, R20 ;  /* 0x0000003e18147c2b */ /* 0x000fc40008000014 */
[C---:B----4-:R-:W-:Y:S01]  /*0830*/  DFMA R44, R22.reuse, UR34, RZ ;  /* 0x00000022162c7c2b */ /* 0x050fe200080000ff */
        /* <DEDUP_REMOVED lines=11> */
[----:B0-----:R-:W-:-:S02]  /*08f0*/  DFMA R60, R22, UR38, RZ ;  /* 0x00000026163c7c2b */ /* 0x001fc400080000ff */
[C---:B-1----:R-:W-:Y:S01]  /*0900*/  DFMA R56, R22.reuse, UR64, RZ ;  /* 0x0000004016387c2b */ /* 0x042fe200080000ff */
[----:B------:R-:W0:Y:S01]  /*0910*/  LDCU.128 UR44, c[0x3][0x970] ;  /* 0x00c12e00ff2c77ac */ /* 0x000e220008000c00 */
[C---:B--2---:R-:W-:Y:S02]  /*0920*/  DFMA R50, R22.reuse, UR56, RZ ;  /* 0x0000003816327c2b */ /* 0x044fe400080000ff */
[----:B------:R-:W-:Y:S01]  /*0930*/  DFMA R34, R22, UR60, RZ ;  /* 0x0000003c16227c2b */ /* 0x000fe200080000ff */
[----:B------:R-:W1:Y:S01]  /*0940*/  LDCU.128 UR48, c[0x3][0x9e0] ;  /* 0x00c13c00ff3077ac */ /* 0x000e620008000c00 */
[----:B------:R-:W-:Y:S02]  /*0950*/  DFMA R54, R42, UR18, R54 ;  /* 0x000000122a367c2b */ /* 0x000fe40008000036 */
[C---:B------:R-:W-:Y:S01]  /*0960*/  DFMA R56, R24.reuse, UR66, R56 ;  /* 0x0000004218387c2b */ /* 0x040fe20008000038 */
[----:B------:R-:W2:Y:S01]  /*0970*/  LDCU.128 UR28, c[0x3][0x900] ;  /* 0x00c12000ff1c77ac */ /* 0x000ea20008000c00 */
[----:B------:R-:W-:-:S02]  /*0980*/  DFMA R50, R24, UR58, R50 ;  /* 0x0000003a18327c2b */ /* 0x000fc40008000032 */
[----:B------:R-:W-:Y:S01]  /*0990*/  DFMA R62, R42, UR26, R62 ;  /* 0x0000001a2a3e7c2b */ /* 0x000fe2000800003e */
[----:B------:R-:W-:Y:S01]  /*09a0*/  UMOV UR34, UR70 ;  /* 0x0000004600227c82 */ /* 0x000fe20008000000 */
[----:B------:R-:W-:Y:S01]  /*09b0*/  UMOV UR35, UR71 ;  /* 0x0000004700237c82 */ /* 0x000fe20008000000 */
[----:B------:R-:W-:Y:S01]  /*09c0*/  UMOV UR38, UR68 ;  /* 0x0000004400267c82 */ /* 0x000fe20008000000 */
[----:B------:R-:W-:Y:S01]  /*09d0*/  UMOV UR39, UR69 ;  /* 0x0000004500277c82 */ /* 0x000fe20008000000 */
[----:B------:R-:W4:Y:S01]  /*09e0*/  LDCU.128 UR68, c[0x3][0x9b0] ;  /* 0x00c13600ff4477ac */ /* 0x000f220008000c00 */
[----:B---3--:R-:W-:Y:S02]  /*09f0*/  DFMA R22, R22, UR40, RZ ;  /* 0x0000002816167c2b */ /* 0x008fe400080000ff */
[C---:B0-----:R-:W-:Y:S01]  /*0a00*/  DFMA R44, R24.reuse, UR44, R44 ;  /* 0x0000002c182c7c2b */ /* 0x041fe2000800002c */
[----:B------:R-:W0:Y:S01]  /*0a10*/  LDCU.128 UR72, c[0x3][0x710] ;  /* 0x00c0e200ff4877ac */ /* 0x000e220008000c00 */
[C---:B-1----:R-:W-:Y:S01]  /*0a20*/  DFMA R60, R24.reuse, UR48, R60 ;  /* 0x00000030183c7c2b */ /* 0x042fe2000800003c */
[----:B------:R-:W1:Y:S03]  /*0a30*/  LDCU.128 UR56, c[0x3][0x8d0] ;  /* 0x00c11a00ff3877ac */ /* 0x000e660008000c00 */
[----:B------:R-:W-:-:S02]  /*0a40*/  DFMA R22, R24, UR42, R22 ;  /* 0x0000002a18167c2b */ /* 0x000fc40008000016 */
[----:B--2---:R-:W-:Y:S01]  /*0a50*/  DFMA R34, R24, UR28, R34 ;  /* 0x0000001c18227c2b */ /* 0x004fe20008000022 */
[----:B------:R-:W2:Y:S01]  /*0a60*/  LDCU.128 UR64, c[0x3][0x940] ;  /* 0x00c12800ff4077ac */ /* 0x000ea20008000c00 */
[C---:B------:R-:W-:Y:S02]  /*0a70*/  DFMA R44, R26.reuse, UR46, R44 ;  /* 0x0000002e1a2c7c2b */ /* 0x040fe4000800002c */
        /* <DEDUP_REMOVED lines=85> */
[----:B------:R-:W-:Y:S01]  /*0fd0*/  DFMA R64, R20, UR4, R64 ;  /* 0x0000000414407c2b */ /* 0x000fe20008000040 */
[----:B------:R-:W-:Y:S01]  /*0fe0*/  IMAD R33, R2, 0x8, R17 ;  /* 0x0000000802217824 */ /* 0x000fe200078e0211 */
        /* <DEDUP_REMOVED lines=13> */
[----:B------:R-:W-:Y:S02]  /*10c0*/  DADD R64, R64, -R28 ;  /* 0x0000000040407229 */ /* 0x000fe4000000081c */
[----:B------:R-:W-:-:S02]  /*10d0*/  DADD R18, R46, R22 ;  /* 0x000000002e127229 */ /* 0x000fc40000000016 */
[----:B------:R-:W-:Y:S02]  /*10e0*/  DADD R20, R48, R34 ;  /* 0x0000000030147229 */ /* 0x000fe40000000022 */
        /* <DEDUP_REMOVED lines=23> */
.L_x_22:
[----:B------:R-:W-:Y:S05]  /*1260*/  BSYNC.RECONVERGENT B0 ;  /* 0x0000000000007941 */ /* 0x000fea0003800200 */
.L_x_21:
[----:B------:R-:W-:Y:S06]  /*1270*/  BAR.SYNC.DEFER_BLOCKING 0x0 ;  /* 0x0000000000007b1d */ /* 0x000fec0000010000 */
[----:B------:R-:W-:Y:S04]  /*1280*/  BSSY.RECONVERGENT B0, `(.L_x_23) ;  /* 0x00000d4000007945 */ /* 0x000fe80003800200 */
[----:B------:R-:W-:Y:S05]  /*1290*/  @P2 BRA `(.L_x_24) ;  /* 0x0000000c00482947 */ /* 0x000fea0003800000 */
[----:B------:R-:W-:Y:S01]  /*12a0*/  IMAD R17, R4, 0x4e0, R17 ;  /* 0x000004e004117824 */ /* 0x000fe200078e0211 */
[----:B------:R-:W1:Y:S03]  /*12b0*/  LDCU.128 UR4, c[0x3][0x730] ;  /* 0x00c0e600ff0477ac */ /* 0x000e660008000c00 */
[----:B------:R-:W-:Y:S01]  /*12c0*/  IMAD R4, R2, 0x8, R17 ;  /* 0x0000000802047824 */ /* 0x000fe200078e0211 */
[----:B------:R-:W2:Y:S04]  /*12d0*/  LDCU.128 UR28, c[0x3][0x700] ;  /* 0x00c0e000ff1c77ac */ /* 0x000ea80008000c00 */
[----:B------:R-:W-:Y:S01]  /*12e0*/  LDS.64 R16, [R4] ;  /* 0x0000000004107984 */ /* 0x000fe20000000a00 */
[----:B------:R-:W3:Y:S03]  /*12f0*/  LDCU.128 UR32, c[0x3][0x770] ;  /* 0x00c0ee00ff2077ac */ /* 0x000ee60008000c00 */
[----:B0----5:R-:W0:Y:S01]  /*1300*/  LDS.64 R18, [R4+0x4e0] ;  /* 0x0004e00004127984 */ /* 0x021e220000000a00 */
[----:B------:R-:W4:Y:S03]  /*1310*/  LDCU.128 UR44, c[0x3][0x7a0] ;  /* 0x00c0f400ff2c77ac */ /* 0x000f260008000c00 */
[----:B------:R-:W-:Y:S01]  /*1320*/  LDS.64 R22, [R4+0x68] ;  /* 0x0000680004167984 */ /* 0x000fe20000000a00 */
[----:B------:R-:W4:Y:S03]  /*1330*/  LDCU.128 UR8, c[0x3][0x7e0] ;  /* 0x00c0fc00ff0877ac */ /* 0x000f260008000c00 */
[----:B------:R-:W2:Y:S01]  /*1340*/  LDS.64 R24, [R4+0x478] ;  /* 0x0004780004187984 */ /* 0x000ea20000000a00 */
[----:B------:R-:W4:Y:S03]  /*1350*/  LDCU.128 UR40, c[0x3][0x810] ;  /* 0x00c10200ff2877ac */ /* 0x000f260008000c00 */
[----:B------:R-:W-:Y:S01]  /*1360*/  LDS.64 R28, [R4+0xd0] ;  /* 0x0000d000041c7984 */ /* 0x000fe20000000a00 */
[----:B------:R-:W4:Y:S03]  /*1370*/  LDCU.128 UR12, c[0x3][0x850] ;  /* 0x00c10a00ff0c77ac */ /* 0x000f260008000c00 */
[----:B------:R-:W4:Y:S01]  /*1380*/  LDS.64 R30, [R4+0x410] ;  /* 0x00041000041e7984 */ /* 0x000f220000000a00 */
[----:B------:R-:W4:Y:S01]  /*1390*/  LDCU.128 UR56, c[0x3][0x740] ;  /* 0x00c0e800ff3877ac */ /* 0x000f220008000c00 */
[----:B-1----:R-:W-:Y:S01]  /*13a0*/  UMOV UR54, UR6 ;  /* 0x0000000600367c82 */ /* 0x002fe20008000000 */
[----:B------:R-:W-:Y:S01]  /*13b0*/  UMOV UR55, UR7 ;  /* 0x0000000700377c82 */ /* 0x000fe20008000000 */
[----:B------:R-:W1:Y:S01]  /*13c0*/  LDCU.128 UR16, c[0x3][0x7b0] ;  /* 0x00c0f600ff1077ac */ /* 0x000e620008000c00 */
[----:B------:R-:W1:Y:S01]  /*13d0*/  LDCU.128 UR20, c[0x3][0x8c0] ;  /* 0x00c11800ff1477ac */ /* 0x000e620008000c00 */
[----:B------:R-:W1:Y:S01]  /*13e0*/  LDCU.128 UR24, c[0x3][0x930] ;  /* 0x00c12600ff1877ac */ /* 0x000e620008000c00 */
[----:B------:R-:W1:Y:S01]  /*13f0*/  LDCU.128 UR48, c[0x3][0x9a0] ;  /* 0x00c13400ff3077ac */ /* 0x000e620008000c00 */
[----:B------:R-:W-:Y:S01]  /*1400*/  UMOV UR52, UR4 ;  /* 0x0000000400347c82 */ /* 0x000fe20008000000 */
[C-C-:B0-----:R-:W-:Y:S01]  /*1410*/  DADD R20, R16.reuse, R18.reuse ;  /* 0x0000000010147229 */ /* 0x141fe20000000012 */
[----:B------:R-:W-:Y:S01]  /*1420*/  UMOV UR53, UR5 ;  /* 0x0000000500357c82 */ /* 0x000fe20008000000 */
[----:B------:R-:W-:Y:S01]  /*1430*/  DADD R16, R16, -R18 ;  /* 0x0000000010107229 */ /* 0x000fe20000000812 */
[----:B------:R-:W0:Y:S01]  /*1440*/  LDCU.128 UR60, c[0x3][0x820] ;  /* 0x00c10400ff3c77ac */ /* 0x000e220008000c00 */
[----:B------:R-:W0:Y:S01]  /*1450*/  LDCU.128 UR72, c[0x3][0x8f0] ;  /* 0x00c11e00ff4877ac */ /* 0x000e220008000c00 */
[----:B--2---:R-:W-:-:S02]  /*1460*/  DADD R26, R22, R24 ;  /* 0x00000000161a7229 */ /* 0x004fc40000000018 */
[----:B------:R-:W-:Y:S01]  /*1470*/  DADD R22, R22, -R24 ;  /* 0x0000000016167229 */ /* 0x000fe20000000818 */
[----:B------:R-:W2:Y:S01]  /*1480*/  LDCU.128 UR36, c[0x3][0x960] ;  /* 0x00c12c00ff2477ac */ /* 0x000ea20008000c00 */
[C---:B------:R-:W-:Y:S02]  /*1490*/  DFMA R32, R20.reuse, UR28, RZ ;  /* 0x0000001c14207c2b */ /* 0x040fe400080000ff */
[C---:B---3--:R-:W-:Y:S01]  /*14a0*/  DFMA R34, R20.reuse, UR32, RZ ;  /* 0x0000002014227c2b */ /* 0x048fe200080000ff */
[----:B------:R-:W3:Y:S01]  /*14b0*/  LDCU.128 UR4, c[0x3][0x900] ;  /* 0x00c12000ff0477ac */ /* 0x000ee20008000c00 */
[C---:B----4-:R-:W-:Y:S02]  /*14c0*/  DFMA R24, R20.reuse, UR8, RZ ;  /* 0x0000000814187c2b */ /* 0x050fe400080000ff */
[C---:B------:R-:W-:Y:S01]  /*14d0*/  DFMA R18, R20.reuse, UR54, RZ ;  /* 0x0000003614127c2b */ /* 0x040fe200080000ff */
[----:B------:R-:W4:Y:S01]  /*14e0*/  LDCU.128 UR68, c[0x3][0x860] ;  /* 0x00c10c00ff4477ac */ /* 0x000f220008000c00 */
[----:B------:R-:W-:-:S02]  /*14f0*/  DFMA R36, R20, UR46, RZ ;  /* 0x0000002e14247c2b */ /* 0x000fc400080000ff */
[C---:B------:R-:W-:Y:S01]  /*1500*/  DFMA R40, R20.reuse, UR42, RZ ;  /* 0x0000002a14287c2b */ /* 0x040fe200080000ff */
[----:B------:R-:W-:Y:S01]  /*1510*/  UMOV UR46, UR52 ;  /* 0x00000034002e7c82 */ /* 0x000fe20008000000 */
[----:B------:R-:W-:Y:S01]  /*1520*/  DFMA R20, R20, UR12, RZ ;  /* 0x0000000c14147c2b */ /* 0x000fe200080000ff */
[----:B------:R-:W-:Y:S01]  /*1530*/  UMOV UR47, UR53 ;  /* 0x00000035002f7c82 */ /* 0x000fe20008000000 */
[C---:B------:R-:W-:Y:S01]  /*1540*/  DFMA R38, R26.reuse, UR34, R34 ;  /* 0x000000221a267c2b */ /* 0x040fe20008000022 */
[----:B------:R-:W3:Y:S01]  /*1550*/  LDCU.128 UR32, c[0x3][0x9d0] ;  /* 0x00c13a00ff2077ac */ /* 0x000ee20008000c00 */
[C---:B------:R-:W-:Y:S01]  /*1560*/  DFMA R34, R26.reuse, UR56, R18 ;  /* 0x000000381a227c2b */ /* 0x040fe20008000012 */
[----:B------:R-:W-:Y:S01]  /*1570*/  LDS.64 R18, [R4+0x138] ;  /* 0x0001380004127984 */ /* 0x000fe20000000a00 */
[----:B------:R-:W4:Y:S02]  /*1580*/  LDCU.128 UR52, c[0x3][0xa10] ;  /* 0x00c14200ff3477ac */ /* 0x000f240008000c00 */
[----:B------:R-:W-:-:S02]  /*1590*/  DFMA R56, R26, UR14, R20 ;  /* 0x0000000e1a387c2b */ /* 0x000fc40008000014 */
[----:B------:R-:W4:Y:S01]  /*15a0*/  LDS.64 R20, [R4+0x3a8] ;  /* 0x0003a80004147984 */ /* 0x000f220000000a00 */
[C---:B------:R-:W-:Y:S01]  /*15b0*/  DFMA R48, R26.reuse, UR10, R24 ;  /* 0x0000000a1a307c2b */ /* 0x040fe20008000018 */
[----:B------:R-:W4:Y:S01]  /*15c0*/  LDCU.128 UR8, c[0x3][0x970] ;  /* 0x00c12e00ff0877ac */ /* 0x000f220008000c00 */
[----:B-1----:R-:W-:Y:S02]  /*15d0*/  DFMA R44, R26, UR16, R36 ;  /* 0x000000101a2c7c2b */ /* 0x002fe40008000024 */
[C---:B------:R-:W-:Y:S01]  /*15e0*/  DFMA R24, R16.reuse, UR20, RZ ;  /* 0x0000001410187c2b */ /* 0x040fe200080000ff */
[----:B------:R-:W1:Y:S01]  /*15f0*/  LDCU.128 UR12, c[0x3][0x9e0] ;  /* 0x00c13c00ff0c77ac */ /* 0x000e620008000c00 */
[C---:B------:R-:W-:Y:S02]  /*1600*/  DFMA R36, R16.reuse, UR24, RZ ;  /* 0x0000001810247c2b */ /* 0x040fe400080000ff */
[----:B------:R-:W-:Y:S01]  /*1610*/  DFMA R46, R16, UR48, RZ ;  /* 0x00000030102e7c2b */ /* 0x000fe200080000ff */
[----:B------:R-:W1:Y:S01]  /*1620*/  LDCU.128 UR64, c[0x3][0x750] ;  /* 0x00c0ea00ff4077ac */ /* 0x000e620008000c00 */
[----:B------:R-:W-:-:S02]  /*1630*/  DFMA R32, R26, UR30, R32 ;  /* 0x0000001e1a207c2b */ /* 0x000fc40008000020 */
[----:B0-----:R-:W-:Y:S01]  /*1640*/  DFMA R52, R26, UR60, R40 ;  /* 0x0000003c1a347c2b */ /* 0x001fe20008000028 */
[----:B------:R-:W0:Y:S01]  /*1650*/  LDCU.128 UR28, c[0x3][0x7f0] ;  /* 0x00c0fe00ff1c77ac */ /* 0x000e220008000c00 */
[C---:B------:R-:W-:Y:S02]  /*1660*/  DFMA R26, R22.reuse, UR22, R24 ;  /* 0x00000016161a7c2b */ /* 0x040fe40008000018 */
[----:B------:R-:W-:Y:S01]  /*1670*/  DFMA R40, R22, UR26, R36 ;  /* 0x0000001a16287c2b */ /* 0x000fe20008000024 */
[----:B------:R-:W0:Y:S01]  /*1680*/  LDCU.128 UR20, c[0x3][0x710] ;  /* 0x00c0e200ff1477ac */ /* 0x000e220008000c00 */
[----:B------:R-:W-:Y:S02]  /*1690*/  DFMA R24, R16, UR74, RZ ;  /* 0x0000004a10187c2b */ /* 0x000fe400080000ff */
[----:B------:R-:W-:Y:S01]  /*16a0*/  DFMA R46, R22, UR50, R46 ;  /* 0x00000032162e7c2b */ /* 0x000fe2000800002e */
[----:B------:R-:W0:Y:S01]  /*16b0*/  LDCU.128 UR24, c[0x3][0x780] ;  /* 0x00c0f000ff1877ac */ /* 0x000e220008000c00 */
[----:B--2---:R-:W-:-:S02]  /*16c0*/  DFMA R42, R16, UR38, RZ ;  /* 0x00000026102a7c2b */ /* 0x004fc400080000ff */
[C---:B---3--:R-:W-:Y:S01]  /*16d0*/  DFMA R50, R16.reuse, UR34, RZ ;  /* 0x0000002210327c2b */ /* 0x048fe200080000ff */
[----:B------:R-:W2:Y:S01]  /*16e0*/  LDCU.128 UR48, c[0x3][0x8d0] ;  /* 0x00c11a00ff3077ac */ /* 0x000ea20008000c00 */
[----:B----4-:R-:W-:Y:S02]  /*16f0*/  DFMA R54, R16, UR52, RZ ;  /* 0x0000003410367c2b */ /* 0x010fe400080000ff */
[----:B------:R-:W-:Y:S02]  /*1700*/  DADD R16, R28, R30 ;  /* 0x000000001c107229 */ /* 0x000fe4000000001e */
[C---:B------:R-:W-:Y:S02]  /*1710*/  DFMA R36, R22.reuse, UR4, R24 ;  /* 0x0000000416247c2b */ /* 0x040fe40008000018 */
[C---:B------:R-:W-:Y:S01]  /*1720*/  DFMA R42, R22.reuse, UR8, R42 ;  /* 0x00000008162a7c2b */ /* 0x040fe2000800002a */
[----:B------:R-:W-:Y:S01]  /*1730*/  LDS.64 R24, [R4+0x340] ;  /* 0x0003400004187984 */ /* 0x000fe20000000a00 */
[----:B-1----:R-:W-:-:S02]  /*1740*/  DFMA R50, R22, UR12, R50 ;  /* 0x0000000c16327c2b */ /* 0x002fc40008000032 */
[----:B------:R-:W-:Y:S01]  /*1750*/  DFMA R54, R22, UR54, R54 ;  /* 0x0000003616367c2b */ /* 0x000fe20008000036 */
[----:B------:R-:W1:Y:S01]  /*1760*/  LDCU.128 UR52, c[0x3][0x940] ;  /* 0x00c12800ff3477ac */ /* 0x000e620008000c00 */
[----:B------:R-:W3:Y:S01]  /*1770*/  LDS.64 R22, [R4+0x1a0] ;  /* 0x0001a00004167984 */ /* 0x000ee20000000a00 */
[----:B------:R-:W-:Y:S02]  /*1780*/  DADD R28, R28, -R30 ;  /* 0x000000001c1c7229 */ /* 0x000fe4000000081e */
[C---:B------:R-:W-:Y:S01]  /*1790*/  DFMA R34, R16.reuse, UR58, R34 ;  /* 0x0000003a10227c2b */ /* 0x040fe20008000022 */
[----:B------:R-:W4:Y:S01]  /*17a0*/  LDCU.128 UR56, c[0x3][0x9b0] ;  /* 0x00c13600ff3877ac */ /* 0x000f220008000c00 */
[C---:B------:R-:W-:Y:S02]  /*17b0*/  DFMA R44, R16.reuse, UR18, R44 ;  /* 0x00000012102c7c2b */ /* 0x040fe4000800002c */
[C---:B------:R-:W-:Y:S01]  /*17c0*/  DFMA R52, R16.reuse, UR62, R52 ;  /* 0x0000003e10347c2b */ /* 0x040fe20008000034 */
[----:B------:R-:W4:Y:S01]  /*17d0*/  LDCU.128 UR60, c[0x3][0xa20] ;  /* 0x00c14400ff3c77ac */ /* 0x000f220008000c00 */
[----:B0-----:R-:W-:-:S02]  /*17e0*/  DFMA R32, R16, UR20, R32 ;  /* 0x0000001410207c2b */ /* 0x001fc40008000020 */
[C---:B------:R-:W-:Y:S01]  /*17f0*/  DFMA R38, R16.reuse, UR24, R38 ;  /* 0x0000001810267c2b */ /* 0x040fe20008000026 */
[----:B------:R-:W0:Y:S01]  /*1800*/  LDCU.128 UR16, c[0x3][0x910] ;  /* 0x00c12200ff1077ac */ /* 0x000e220008000c00 */
[C---:B------:R-:W-:Y:S02]  /*1810*/  DFMA R48, R16.reuse, UR28, R48 ;  /* 0x0000001c10307c2b */ /* 0x040fe40008000030 */
[----:B------:R-:W-:Y:S02]  /*1820*/  DFMA R56, R16, UR68, R56 ;  /* 0x0000004410387c2b */ /* 0x000fe40008000038 */
[----:B------:R-:W-:Y:S02]  /*1830*/  DADD R16, R18, R20 ;  /* 0x0000000012107229 */ /* 0x000fe40000000014 */
[----:B--2---:R-:W-:Y:S02]  /*1840*/  DFMA R30, R28, UR48, R26 ;  /* 0x000000301c1e7c2b */ /* 0x004fe4000800001a */
[----:B------:R-:W-:Y:S01]  /*1850*/  DADD R18, R18, -R20 ;  /* 0x0000000012127229 */ /* 0x000fe20000000814 */
[----:B------:R-:W-:Y:S01]  /*1860*/  LDS.64 R26, [R4+0x2d8] ;  /* 0x0002d800041a7984 */ /* 0x000fe20000000a00 */
[C---:B------:R-:W-:Y:S01]  /*1870*/  DFMA R36, R28.reuse, UR6, R36 ;  /* 0x000000061c247c2b */ /* 0x040fe20008000024 */
[----:B------:R-:W2:Y:S01]  /*1880*/  LDCU.128 UR4, c[0x3][0x7c0] ;  /* 0x00c0f800ff0477ac */ /* 0x000ea20008000c00 */
[C---:B------:R-:W-:Y:S01]  /*1890*/  DFMA R42, R28.reuse, UR10, R42 ;  /* 0x0000000a1c2a7c2b */ /* 0x040fe2000800002a */
[----:B------:R-:W0:Y:S01]  /*18a0*/  LDS.64 R20, [R4+0x208] ;  /* 0x0002080004147984 */ /* 0x000e220000000a00 */
[C---:B-1----:R-:W-:Y:S01]  /*18b0*/  DFMA R40, R28.reuse, UR52, R40 ;  /* 0x000000341c287c2b */ /* 0x042fe20008000028 */
[----:B------:R-:W1:Y:S01]  /*18c0*/  LDCU.128 UR8, c[0x3][0x830] ;  /* 0x00c10600ff0877ac */ /* 0x000e620008000c00 */
[----:B------:R-:W-:-:S02]  /*18d0*/  DFMA R50, R28, UR14, R50 ;  /* 0x0000000e1c327c2b */ /* 0x000fc40008000032 */
[C---:B----4-:R-:W-:Y:S01]  /*18e0*/  DFMA R46, R28.reuse, UR56, R46 ;  /* 0x000000381c2e7c2b */ /* 0x050fe2000800002e */
[----:B------:R-:W4:Y:S01]  /*18f0*/  LDCU.128 UR12, c[0x3][0x720] ;  /* 0x00c0e400ff0c77ac */ /* 0x000f220008000c00 */
[----:B------:R-:W-:Y:S01]  /*1900*/  DFMA R54, R28, UR60, R54 ;  /* 0x0000003c1c367c2b */ /* 0x000fe20008000036 */
[----:B------:R-:W4:Y:S01]  /*1910*/  LDS.64 R28, [R4+0x270] ;  /* 0x00027000041c7984 */ /* 0x000f220000000a00 */
[C---:B------:R-:W-:Y:S01]  /*1920*/  DFMA R48, R16.reuse, UR30, R48 ;  /* 0x0000001e10307c2b */ /* 0x040fe20008000030 */
[----:B------:R-:W4:Y:S01]  /*1930*/  LDCU.128 UR28, c[0x3][0x790] ;  /* 0x00c0f200ff1c77ac */ /* 0x000f220008000c00 */
[----:B------:R-:W-:Y:S02]  /*1940*/  DFMA R56, R16, UR70, R56 ;  /* 0x0000004610387c2b */ /* 0x000fe40008000038 */
[----:B------:R-:W-:Y:S01]  /*1950*/  DFMA R40, R18, UR54, R40 ;  /* 0x0000003612287c2b */ /* 0x000fe20008000028 */
[----:B------:R-:W4:Y:S01]  /*1960*/  LDCU.128 UR68, c[0x3][0x800] ;  /* 0x00c10000ff4477ac */ /* 0x000f220008000c00 */
[----:B------:R-:W-:-:S02]  /*1970*/  DFMA R32, R16, UR22, R32 ;  /* 0x0000001610207c2b */ /* 0x000fc40008000020 */
[C---:B------:R-:W-:Y:S01]  /*1980*/  DFMA R38, R16.reuse, UR26, R38 ;  /* 0x0000001a10267c2b */ /* 0x040fe20008000026 */
[----:B------:R-:W4:Y:S01]  /*1990*/  LDCU.128 UR52, c[0x3][0x870] ;  /* 0x00c10e00ff3477ac */ /* 0x000f220008000c00 */
[C---:B------:R-:W-:Y:S02]  /*19a0*/  DFMA R34, R16.reuse, UR64, R34 ;  /* 0x0000004010227c2b */ /* 0x040fe40008000022 */
[C---:B--2---:R-:W-:Y:S01]  /*19b0*/  DFMA R44, R16.reuse, UR4, R44 ;  /* 0x00000004102c7c2b */ /* 0x044fe2000800002c */
[----:B------:R-:W2:Y:S01]  /*19c0*/  LDCU.128 UR20, c[0x3][0x980] ;  /* 0x00c13000ff1477ac */ /* 0x000ea20008000c00 */
[----:B-1----:R-:W-:Y:S02]  /*19d0*/  DFMA R52, R16, UR8, R52 ;  /* 0x0000000810347c2b */ /* 0x002fe40008000034 */
[----:B---3--:R-:W-:Y:S01]  /*19e0*/  DADD R16, R22, R24 ;  /* 0x0000000016107229 */ /* 0x008fe20000000018 */
[----:B------:R-:W1:Y:S01]  /*19f0*/  LDCU.128 UR24, c[0x3][0x9f0] ;  /* 0x00c13e00ff1877ac */ /* 0x000e620008000c00 */
[----:B------:R-:W-:-:S02]  /*1a00*/  DFMA R30, R18, UR50, R30 ;  /* 0x00000032121e7c2b */ /* 0x000fc4000800001e */
[C---:B------:R-:W-:Y:S01]  /*1a10*/  DFMA R46, R18.reuse, UR58, R46 ;  /* 0x0000003a122e7c2b */ /* 0x040fe2000800002e */
[----:B------:R-:W3:Y:S01]  /*1a20*/  LDCU.128 UR48, c[0x3][0x8e0] ;  /* 0x00c11c00ff3077ac */ /* 0x000ee20008000c00 */
[----:B0-----:R-:W-:Y:S02]  /*1a30*/  DFMA R36, R18, UR16, R36 ;  /* 0x0000001012247c2b */ /* 0x001fe40008000024 */
[C---:B------:R-:W-:Y:S01]  /*1a40*/  DFMA R44, R16.reuse, UR6, R44 ;  /* 0x00000006102c7c2b */ /* 0x040fe2000800002c */
[----:B------:R-:W0:Y:S01]  /*1a50*/  LDCU.128 UR4, c[0x3][0xa30] ;  /* 0x00c14600ff0477ac */ /* 0x000e220008000c00 */
[C---:B------:R-:W-:Y:S02]  /*1a60*/  DFMA R52, R16.reuse, UR10, R52 ;  /* 0x0000000a10347c2b */ /* 0x040fe40008000034 */
[C---:B------:R-:W-:Y:S01]  /*1a70*/  DFMA R34, R16.reuse, UR66, R34 ;  /* 0x0000004210227c2b */ /* 0x040fe20008000022 */
[----:B------:R-:W3:Y:S01]  /*1a80*/  LDCU.128 UR8, c[0x3][0x760] ;  /* 0x00c0ec00ff0877ac */ /* 0x000ee20008000c00 */
[----:B----4-:R-:W-:-:S02]  /*1a90*/  DFMA R32, R16, UR12, R32 ;  /* 0x0000000c10207c2b */ /* 0x010fc40008000020 */
[C---:B------:R-:W-:Y:S01]  /*1aa0*/  DFMA R38, R16.reuse, UR28, R38 ;  /* 0x0000001c10267c2b */ /* 0x040fe20008000026 */
[----:B------:R-:W4:Y:S01]  /*1ab0*/  LDCU.128 UR56, c[0x3][0x950] ;  /* 0x00c12a00ff3877ac */ /* 0x000f220008000c00 */
[C---:B------:R-:W-:Y:S02]  /*1ac0*/  DFMA R48, R16.reuse, UR68, R48 ;  /* 0x0000004410307c2b */ /* 0x040fe40008000030 */
[----:B------:R-:W-:Y:S01]  /*1ad0*/  DFMA R56, R16, UR52, R56 ;  /* 0x0000003410387c2b */ /* 0x000fe20008000038 */
[----:B------:R-:W4:Y:S01]  /*1ae0*/  LDCU.128 UR64, c[0x3][0x920] ;  /* 0x00c12400ff4077ac */ /* 0x000f220008000c00 */
[C---:B--2---:R-:W-:Y:S02]  /*1af0*/  DFMA R42, R18.reuse, UR20, R42 ;  /* 0x00000014122a7c2b */ /* 0x044fe4000800002a */
[C---:B-1----:R-:W-:Y:S02]  /*1b00*/  DFMA R50, R18.reuse, UR24, R50 ;  /* 0x0000001812327c2b */ /* 0x042fe40008000032 */
[----:B------:R-:W-:Y:S01]  /*1b10*/  DFMA R54, R18, UR62, R54 ;  /* 0x0000003e12367c2b */ /* 0x000fe20008000036 */
[----:B------:R-:W1:Y:S01]  /*1b20*/  LDCU.128 UR60, c[0x3][0x9c0] ;  /* 0x00c13800ff3c77ac */ /* 0x000e620008000c00 */
[----:B------:R-:W-:-:S02]  /*1b30*/  DADD R22, R22, -R24 ;  /* 0x0000000016167229 */ /* 0x000fc40000000818 */
[C-C-:B------:R-:W-:Y:S02]  /*1b40*/  DADD R16, R20.reuse, R26.reuse ;  /* 0x0000000014107229 */ /* 0x140fe4000000001a */
[----:B------:R-:W-:Y:S02]  /*1b50*/  DADD R20, R20, -R26 ;  /* 0x0000000014147229 */ /* 0x000fe4000000081a */
[----:B------:R-:W-:Y:S02]  /*1b60*/  DADD R18, R28, R28 ;  /* 0x000000001c127229 */ /* 0x000fe4000000001c */
[C---:B------:R-:W-:Y:S01]  /*1b70*/  DFMA R36, R22.reuse, UR18, R36 ;  /* 0x0000001216247c2b */ /* 0x040fe20008000024 */
[----:B------:R-:W2:Y:S01]  /*1b80*/  LDCU.128 UR16, c[0x3][0x7d0] ;  /* 0x00c0fa00ff1077ac */ /* 0x000ea20008000c00 */
[C---:B------:R-:W-:Y:S02]  /*1b90*/  DFMA R42, R22.reuse, UR22, R42 ;  /* 0x00000016162a7c2b */ /* 0x040fe4000800002a */
[----:B------:R-:W-:Y:S01]  /*1ba0*/  DFMA R50, R22, UR26, R50 ;  /* 0x0000001a16327c2b */ /* 0x000fe20008000032 */
[----:B------:R-:W2:Y:S01]  /*1bb0*/  LDCU.128 UR20, c[0x3][0x840] ;  /* 0x00c10800ff1477ac */ /* 0x000ea20008000c00 */
[----:B------:R-:W-:-:S02]  /*1bc0*/  DFMA R32, R16, UR14, R32 ;  /* 0x0000000e10207c2b */ /* 0x000fc40008000020 */
[----:B0-----:R-:W-:Y:S01]  /*1bd0*/  DFMA R54, R22, UR4, R54 ;  /* 0x0000000416367c2b */ /* 0x001fe20008000036 */
[----:B------:R-:W0:Y:S01]  /*1be0*/  LDCU.128 UR24, c[0x3][0x990] ;  /* 0x00c13200ff1877ac */ /* 0x000e220008000c00 */
[----:B---3--:R-:W-:Y:S02]  /*1bf0*/  DFMA R34, R16, UR8, R34 ;  /* 0x0000000810227c2b */ /* 0x008fe40008000022 */
[C---:B------:R-:W-:Y:S01]  /*1c00*/  DFMA R30, R22.reuse, UR48, R30 ;  /* 0x00000030161e7c2b */ /* 0x040fe2000800001e */
[----:B------:R-:W3:Y:S01]  /*1c10*/  LDCU.128 UR12, c[0x3][0xa00] ;  /* 0x00c14000ff0c77ac */ /* 0x000ee20008000c00 */
[C---:B----4-:R-:W-:Y:S02]  /*1c20*/  DFMA R40, R22.reuse, UR56, R40 ;  /* 0x0000003816287c2b */ /* 0x050fe40008000028 */
[----:B-1----:R-:W-:Y:S01]  /*1c30*/  DFMA R46, R22, UR60, R46 ;  /* 0x0000003c162e7c2b */ /* 0x002fe2000800002e */
[----:B------:R-:W1:Y:S01]  /*1c40*/  LDCU.64 UR4, c[0x3][0x880] ;  /* 0x00c11000ff0477ac */ /* 0x000e620008000a00 */
[----:B------:R-:W-:-:S02]  /*1c50*/  DFMA R38, R16, UR30, R38 ;  /* 0x0000001e10267c2b */ /* 0x000fc40008000026 */
[C---:B------:R-:W-:Y:S01]  /*1c60*/  DFMA R48, R16.reuse, UR70, R48 ;  /* 0x0000004610307c2b */ /* 0x040fe20008000030 */
[----:B------:R-:W4:Y:S01]  /*1c70*/  LDCU.64 UR8, c[0x3][0xa40] ;  /* 0x00c14800ff0877ac */ /* 0x000f220008000a00 */
[C---:B--2---:R-:W-:Y:S02]  /*1c80*/  DFMA R44, R16.reuse, UR16, R44 ;  /* 0x00000010102c7c2b */ /* 0x044fe4000800002c */
[----:B------:R-:W-:Y:S02]  /*1c90*/  DFMA R52, R16, UR20, R52 ;  /* 0x0000001410347c2b */ /* 0x000fe40008000034 */
[----:B------:R-:W-:Y:S02]  /*1ca0*/  DFMA R30, R20, UR50, R30 ;  /* 0x00000032141e7c2b */ /* 0x000fe4000800001e */
[----:B------:R-:W-:Y:S02]  /*1cb0*/  DMUL R18, R18, 0.5 ;  /* 0x3fe0000012127828 */ /* 0x000fe40000000000 */
[----:B------:R-:W-:-:S02]  /*1cc0*/  DFMA R40, R20, UR58, R40 ;  /* 0x0000003a14287c2b */ /* 0x000fc40008000028 */
[C---:B------:R-:W-:Y:S02]  /*1cd0*/  DFMA R46, R20.reuse, UR62, R46 ;  /* 0x0000003e142e7c2b */ /* 0x040fe4000800002e */
[C---:B------:R-:W-:Y:S02]  /*1ce0*/  DFMA R36, R20.reuse, UR64, R36 ;  /* 0x0000004014247c2b */ /* 0x040fe40008000024 */
[C---:B0-----:R-:W-:Y:S02]  /*1cf0*/  DFMA R42, R20.reuse, UR24, R42 ;  /* 0x00000018142a7c2b */ /* 0x041fe4000800002a */
[----:B---3--:R-:W-:Y:S02]  /*1d00*/  DFMA R50, R20, UR12, R50 ;  /* 0x0000000c14327c2b */ /* 0x008fe40008000032 */
[----:B------:R-:W-:Y:S02]  /*1d10*/  DADD R28, R28, -R28 ;  /* 0x000000001c1c7229 */ /* 0x000fe4000000081c */
[----:B------:R-:W-:-:S02]  /*1d20*/  DFMA R56, R16, UR54, R56 ;  /* 0x0000003610387c2b */ /* 0x000fc40008000038 */
[----:B------:R-:W-:Y:S02]  /*1d30*/  DFMA R54, R20, UR6, R54 ;  /* 0x0000000614367c2b */ /* 0x000fe40008000036 */
[C---:B------:R-:W-:Y:S02]  /*1d40*/  DFMA R32, R18.reuse, UR46, R32 ;  /* 0x0000002e12207c2b */ /* 0x040fe40008000020 */
[C---:B------:R-:W-:Y:S02]  /*1d50*/  DFMA R38, R18.reuse, UR44, R38 ;  /* 0x0000002c12267c2b */ /* 0x040fe40008000026 */
[C---:B------:R-:W-:Y:S02]  /*1d60*/  DFMA R48, R18.reuse, UR40, R48 ;  /* 0x0000002812307c2b */ /* 0x040fe40008000030 */
[C---:B------:R-:W-:Y:S02]  /*1d70*/  DFMA R34, R18.reuse, UR10, R34 ;  /* 0x0000000a12227c2b */ /* 0x040fe40008000022 */
        /* <DEDUP_REMOVED lines=8> */
[----:B-1----:R-:W-:Y:S02]  /*1e00*/  DFMA R56, R18, UR4, R56 ;  /* 0x0000000412387c2b */ /* 0x002fe40008000038 */
[----:B----4-:R-:W-:Y:S02]  /*1e10*/  DFMA R54, R28, UR8, R54 ;  /* 0x000000081c367c2b */ /* 0x010fe40008000036 */
[----:B------:R-:W-:Y:S02]  /*1e20*/  DADD R16, R32, R30 ;  /* 0x0000000020107229 */ /* 0x000fe4000000001e */
[----:B------:R-:W-:Y:S02]  /*1e30*/  DADD R18, R34, R36 ;  /* 0x0000000022127229 */ /* 0x000fe40000000024 */
[----:B------:R-:W-:-:S02]  /*1e40*/  DADD R20, R38, R40 ;  /* 0x0000000026147229 */ /* 0x000fc40000000028 */
[----:B------:R-:W-:Y:S01]  /*1e50*/  DADD R22, R44, R42 ;  /* 0x000000002c167229 */ /* 0x000fe2000000002a */
[----:B------:R1:W-:Y:S01]  /*1e60*/  STS.64 [R4], R16 ;  /* 0x0000001004007388 */ /* 0x0003e20000000a00 */
        /* <DEDUP_REMOVED lines=21> */
.L_x_24:
[----:B------:R-:W-:Y:S05]  /*1fc0*/  BSYNC.RECONVERGENT B0 ;  /* 0x0000000000007941 */ /* 0x000fea0003800200 */
.L_x_23:
[----:B------:R-:W-:Y:S06]  /*1fd0*/  BAR.SYNC.DEFER_BLOCKING 0x0 ;  /* 0x0000000000007b1d */ /* 0x000fec0000010000 */
[----:B------:R-:W2:Y:S01]  /*1fe0*/  LDCU.128 UR36, c[0x3][0x7e0] ;  /* 0x00c0fc00ff2477ac */ /* 0x000ea20008000c00 */
[----:B------:R-:W3:Y:S01]  /*1ff0*/  LDCU.128 UR4, c[0x3][0x700] ;  /* 0x00c0e000ff0477ac */ /* 0x000ee20008000c00 */
[----:B------:R-:W4:Y:S01]  /*2000*/  LDCU.128 UR8, c[0x3][0x710] ;  /* 0x00c0e200ff0877ac */ /* 0x000f220008000c00 */
[----:B------:R-:W3:Y:S01]  /*2010*/  LDCU.128 UR28, c[0x3][0x7a0] ;  /* 0x00c0f400ff1c77ac */ /* 0x000ee20008000c00 */
[----:B------:R-:W4:Y:S01]  /*2020*/  LDCU.128 UR40, c[0x3][0x810] ;  /* 0x00c10200ff2877ac */ /* 0x000f220008000c00 */
[----:B-1----:R-:W-:Y:S01]  /*2030*/  LDS.64 R16, [R3] ;  /* 0x0000000003107984 */ /* 0x002fe20000000a00 */
[----:B--2---:R-:W-:Y:S01]  /*2040*/  MOV.SPILL R4, UR37 ;  /* 0x0000002500047c02 */ /* 0x004fe20009000f00 */
[----:B------:R-:W1:Y:S01]  /*2050*/  LDCU.128 UR52, c[0x3][0x7b0] ;  /* 0x00c0f600ff3477ac */ /* 0x000e620008000c00 */
[----:B------:R-:W-:Y:S01]  /*2060*/  MOV.SPILL R8, UR36 ;  /* 0x0000002400087c02 */ /* 0x000fe20009000f00 */
[----:B0----5:R-:W0:Y:S01]  /*2070*/  LDS.64 R18, [R3+0x60] ;  /* 0x0000600003127984 */ /* 0x021e220000000a00 */
[----:B------:R-:W2:Y:S03]  /*2080*/  LDCU.128 UR12, c[0x3][0x730] ;  /* 0x00c0e600ff0c77ac */ /* 0x000ea60008000c00 */
[----:B------:R-:W-:Y:S01]  /*2090*/  LDS.64 R22, [R3+0x8] ;  /* 0x0000080003167984 */ /* 0x000fe20000000a00 */
[----:B------:R-:W1:Y:S03]  /*20a0*/  LDCU.128 UR20, c[0x3][0x770] ;  /* 0x00c0ee00ff1477ac */ /* 0x000e660008000c00 */
[----:B------:R-:W1:Y:S01]  /*20b0*/  LDS.64 R24, [R3+0x58] ;  /* 0x0000580003187984 */ /* 0x000e620000000a00 */
[----:B---3--:R-:W-:Y:S01]  /*20c0*/  MOV.SPILL R70, UR29 ;  /* 0x0000001d00467c02 */ /* 0x008fe20009000f00 */
[----:B------:R-:W3:Y:S01]  /*20d0*/  LDCU.128 UR64, c[0x3][0x850] ;  /* 0x00c10a00ff4077ac */ /* 0x000ee20008000c00 */
[----:B------:R-:W-:Y:S01]  /*20e0*/  MOV.SPILL R71, UR28 ;  /* 0x0000001c00477c02 */ /* 0x000fe20009000f00 */
[----:B------:R-:W-:Y:S01]  /*20f0*/  LDS.64 R26, [R3+0x10] ;  /* 0x00001000031a7984 */ /* 0x000fe20000000a00 */
[----:B------:R-:W-:Y:S01]  /*2100*/  MOV.SPILL R68, UR31 ;  /* 0x0000001f00447c02 */ /* 0x000fe20009000f00 */
[----:B----4-:R-:W-:Y:S01]  /*2110*/  UMOV UR74, UR10 ;  /* 0x0000000a004a7c82 */ /* 0x010fe20008000000 */
[----:B------:R-:W-:Y:S01]  /*2120*/  UMOV UR75, UR11 ;  /* 0x0000000b004b7c82 */ /* 0x000fe20008000000 */
[----:B------:R-:W-:Y:S01]  /*2130*/  UMOV UR72, UR8 ;  /* 0x0000000800487c82 */ /* 0x000fe20008000000 */
[----:B------:R-:W-:Y:S01]  /*2140*/  UMOV UR73, UR9 ;  /* 0x0000000900497c82 */ /* 0x000fe20008000000 */
[----:B------:R-:W4:Y:S01]  /*2150*/  LDCU.128 UR8, c[0x3][0x8c0] ;  /* 0x00c11800ff0877ac */ /* 0x000f220008000c00 */
[----:B------:R-:W4:Y:S01]  /*2160*/  LDS.64 R28, [R3+0x50] ;  /* 0x00005000031c7984 */ /* 0x000f220000000a00 */
[----:B--2---:R-:W-:Y:S01]  /*2170*/  MOV.SPILL R72, UR15 ;  /* 0x0000000f00487c02 */ /* 0x004fe20009000f00 */
[----:B------:R-:W-:Y:S01]  /*2180*/  UMOV UR58, UR42 ;  /* 0x0000002a003a7c82 */ /* 0x000fe20008000000 */
[----:B------:R-:W-:Y:S01]  /*2190*/  UMOV UR59, UR43 ;  /* 0x0000002b003b7c82 */ /* 0x000fe20008000000 */
[----:B------:R-:W2:Y:S01]  /*21a0*/  LDCU.128 UR44, c[0x3][0x740] ;  /* 0x00c0e800ff2c77ac */ /* 0x000ea20008000c00 */
[----:B------:R-:W-:-:S02]  /*21b0*/  MOV.SPILL R73, UR14 ;  /* 0x0000000e00497c02 */ /* 0x000fc40009000f00 */
[----:B------:R-:W-:Y:S01]  /*21c0*/  MOV.SPILL R74, UR13 ;  /* 0x0000000d004a7c02 */ /* 0x000fe20009000f00 */
[----:B------:R-:W2:Y:S01]  /*21d0*/  LDCU.128 UR48, c[0x3][0x820] ;  /* 0x00c10400ff3077ac */ /* 0x000ea20008000c00 */
[----:B------:R-:W-:Y:S02]  /*21e0*/  MOV.SPILL R75, UR12 ;  /* 0x0000000c004b7c02 */ /* 0x000fe40009000f00 */
[----:B------:R-:W-:Y:S01]  /*21f0*/  MOV.SPILL R69, UR30 ;  /* 0x0000001e00457c02 */ /* 0x000fe20009000f00 */
[----:B------:R-:W2:Y:S01]  /*2200*/  LDCU.128 UR24, c[0x3][0x930] ;  /* 0x00c12600ff1877ac */ /* 0x000ea20008000c00 */
[----:B------:R-:W3:Y:S01]  /*2210*/  LDCU.128 UR60, c[0x3][0x9d0] ;  /* 0x00c13a00ff3c77ac */ /* 0x000ee20008000c00 */
[C-C-:B0-----:R-:W-:Y:S01]  /*2220*/  DADD R20, R16.reuse, R18.reuse ;  /* 0x0000000010147229 */ /* 0x141fe20000000012 */
[----:B------:R-:W0:Y:S01]  /*2230*/  LDCU.128 UR16, c[0x3][0x8f0] ;  /* 0x00c11e00ff1077ac */ /* 0x000e220008000c00 */
[----:B------:R-:W-:Y:S01]  /*2240*/  DADD R16, R16, -R18 ;  /* 0x0000000010107229 */ /* 0x000fe20000000812 */
[----:B------:R-:W4:Y:S01]  /*2250*/  LDCU.128 UR68, c[0x3][0xa10] ;  /* 0x00c14200ff4477ac */ /* 0x000f220008000c00 */
[----:B-1----:R-:W-:Y:S01]  /*2260*/  DADD R18, R22, R24 ;  /* 0x0000000016127229 */ /* 0x002fe20000000018 */
[----:B------:R-:W-:-:S03]  /*2270*/  UMOV UR56, UR40 ;  /* 0x0000002800387c82 */ /* 0x000fc60008000000 */
[----:B------:R-:W-:Y:S01]  /*2280*/  DFMA R40, R20, UR36, RZ ;  /* 0x0000002414287c2b */ /* 0x000fe200080000ff */
[----:B------:R-:W-:Y:S01]  /*2290*/  UMOV UR57, UR41 ;  /* 0x0000002900397c82 */ /* 0x000fe20008000000 */
[----:B------:R-:W-:Y:S01]  /*22a0*/  DADD R22, R22, -R24 ;  /* 0x0000000016167229 */ /* 0x000fe20000000818 */
[----:B------:R-:W1:Y:S01]  /*22b0*/  LDCU.128 UR40, c[0x3][0x9a0] ;  /* 0x00c13400ff2877ac */ /* 0x000e620008000c00 */
[C---:B------:R-:W-:Y:S02]  /*22c0*/  DFMA R24, R20.reuse, UR4, RZ ;  /* 0x0000000414187c2b */ /* 0x040fe400080000ff */
[----:B------:R-:W-:Y:S01]  /*22d0*/  DFMA R36, R20, UR30, RZ ;  /* 0x0000001e14247c2b */ /* 0x000fe200080000ff */
[----:B------:R-:W1:Y:S01]  /*22e0*/  LDCU.128 UR32, c[0x3][0x960] ;  /* 0x00c12c00ff2077ac */ /* 0x000e620008000c00 */
[----:B------:R-:W-:Y:S01]  /*22f0*/  DFMA R48, R18, UR38, R40 ;  /* 0x0000002612307c2b */ /* 0x000fe20008000028 */
[----:B0-----:R-:W-:Y:S01]  /*2300*/  MOV.SPILL R10, UR19 ;  /* 0x00000013000a7c02 */ /* 0x001fe20009000f00 */
[----:B------:R-:W-:Y:S01]  /*2310*/  DFMA R30, R20, UR14, RZ ;  /* 0x0000000e141e7c2b */ /* 0x000fe200080000ff */
[----:B------:R-:W0:Y:S01]  /*2320*/  LDCU.128 UR36, c[0x3][0x780] ;  /* 0x00c0f000ff2477ac */ /* 0x000e220008000c00 */
[C---:B------:R-:W-:Y:S01]  /*2330*/  DFMA R24, R18.reuse, UR6, R24 ;  /* 0x0000000612187c2b */ /* 0x040fe20008000018 */
[----:B------:R-:W-:Y:S01]  /*2340*/  MOV.SPILL R12, UR18 ;  /* 0x00000012000c7c02 */ /* 0x000fe20009000f00 */
[----:B------:R-:W-:Y:S01]  /*2350*/  DFMA R42, R18, UR52, R36 ;  /* 0x00000034122a7c2b */ /* 0x000fe20008000024 */
[----:B---3--:R-:W-:Y:S01]  /*2360*/  UMOV UR14, UR62 ;  /* 0x0000003e000e7c82 */ /* 0x008fe20008000000 */
[C---:B------:R-:W-:Y:S01]  /*2370*/  DFMA R32, R20.reuse, UR20, RZ ;  /* 0x0000001414207c2b */ /* 0x040fe200080000ff */
[----:B------:R-:W-:Y:S01]  /*2380*/  UMOV UR15, UR63 ;  /* 0x0000003f000f7c82 */ /* 0x000fe20008000000 */
[C---:B------:R-:W-:Y:S01]  /*2390*/  DFMA R44, R20.reuse, UR58, RZ ;  /* 0x0000003a142c7c2b */ /* 0x040fe200080000ff */
[----:B------:R-:W-:Y:S01]  /*23a0*/  UMOV UR12, UR60 ;  /* 0x0000003c000c7c82 */ /* 0x000fe20008000000 */
[----:B------:R-:W-:Y:S01]  /*23b0*/  DFMA R20, R20, UR64, RZ ;  /* 0x0000004014147c2b */ /* 0x000fe200080000ff */
[----:B------:R-:W-:Y:S01]  /*23c0*/  UMOV UR13, UR61 ;  /* 0x0000003d000d7c82 */ /* 0x000fe20008000000 */
[----:B--2---:R-:W-:Y:S01]  /*23d0*/  DFMA R34, R18, UR44, R30 ;  /* 0x0000002c12227c2b */ /* 0x004fe2000800001e */
[----:B------:R-:W2:Y:S01]  /*23e0*/  LDCU.128 UR60, c[0x3][0x970] ;  /* 0x00c12e00ff3c77ac */ /* 0x000ea20008000c00 */
[----:B------:R-:W-:Y:S01]  /*23f0*/  DFMA R36, R16, UR24, RZ ;  /* 0x0000001810247c2b */ /* 0x000fe200080000ff */
[----:B------:R-:W-:Y:S01]  /*2400*/  MOV.SPILL R66, UR17 ;  /* 0x0000001100427c02 */ /* 0x000fe20009000f00 */
[C---:B------:R-:W-:Y:S01]  /*2410*/  DFMA R52, R18.reuse, UR48, R44 ;  /* 0x0000003012347c2b */ /* 0x040fe2000800002c */
[----:B------:R-:W-:Y:S01]  /*2420*/  UMOV UR30, UR14 ;  /* 0x0000000e001e7c82 */ /* 0x000fe20008000000 */
[----:B------:R-:W-:Y:S01]  /*2430*/  DFMA R62, R18, UR66, R20 ;  /* 0x00000042123e7c2b */ /* 0x000fe20008000014 */
[----:B0-----:R-:W-:Y:S01]  /*2440*/  UMOV UR52, UR36 ;  /* 0x0000002400347c82 */ /* 0x001fe20008000000 */
[----:B------:R-:W-:Y:S01]  /*2450*/  UMOV UR53, UR37 ;  /* 0x0000002500357c82 */ /* 0x000fe20008000000 */
[----:B------:R-:W-:Y:S01]  /*2460*/  UMOV UR6, UR38 ;  /* 0x0000002600067c82 */ /* 0x000fe20008000000 */
[----:B------:R-:W-:Y:S01]  /*2470*/  UMOV UR7, UR39 ;  /* 0x0000002700077c82 */ /* 0x000fe20008000000 */
[----:B------:R-:W0:Y:S01]  /*2480*/  LDCU.128 UR36, c[0x3][0x860] ;  /* 0x00c10c00ff2477ac */ /* 0x000e220008000c00 */
[----:B----4-:R-:W-:Y:S01]  /*2490*/  DFMA R20, R16, UR8, RZ ;  /* 0x0000000810147c2b */ /* 0x010fe200080000ff */
[----:B------:R-:W-:Y:S01]  /*24a0*/  MOV.SPILL R67, UR16 ;  /* 0x0000001000437c02 */ /* 0x000fe20009000f00 */
[----:B------:R-:W-:Y:S01]  /*24b0*/  DFMA R38, R18, UR22, R32 ;  /* 0x0000001612267c2b */ /* 0x000fe20008000020 */
[----:B------:R-:W3:Y:S01]  /*24c0*/  LDCU.128 UR64, c[0x3][0x9e0] ;  /* 0x00c13c00ff4077ac */ /* 0x000ee20008000c00 */
[----:B------:R-:W-:Y:S01]  /*24d0*/  LDS.64 R18, [R3+0x18] ;  /* 0x0000180003127984 */ /* 0x000fe20000000a00 */
[----:B------:R-:W-:-:S02]  /*24e0*/  DFMA R44, R22, UR26, R36 ;  /* 0x0000001a162c7c2b */ /* 0x000fc40008000024 */
[----:B------:R-:W-:Y:S01]  /*24f0*/  DFMA R32, R16, UR18, RZ ;  /* 0x0000001210207c2b */ /* 0x000fe200080000ff */
[----:B------:R-:W-:Y:S01]  /*2500*/  UMOV UR18, UR74 ;  /* 0x0000004a00127c82 */ /* 0x000fe20008000000 */
[----:B------:R-:W-:Y:S01]  /*2510*/  DFMA R30, R22, UR10, R20 ;  /* 0x0000000a161e7c2b */ /* 0x000fe20008000014 */
[----:B------:R-:W-:Y:S01]  /*2520*/  UMOV UR19, UR75 ;  /* 0x0000004b00137c82 */ /* 0x000fe20008000000 */
[----:B------:R-:W4:Y:S01]  /*2530*/  LDS.64 R20, [R3+0x48] ;  /* 0x0000480003147984 */ /* 0x000f220000000a00 */
[C---:B------:R-:W-:Y:S01]  /*2540*/  DFMA R56, R16.reuse, UR68, RZ ;  /* 0x0000004410387c2b */ /* 0x040fe200080000ff */
[----:B------:R-:W-:Y:S01]  /*2550*/  UMOV UR68, UR72 ;  /* 0x0000004800447c82 */ /* 0x000fe20008000000 */
[----:B------:R-:W-:Y:S01]  /*2560*/  UMOV UR69, UR73 ;  /* 0x0000004900457c82 */ /* 0x000fe20008000000 */
[----:B------:R-:W-:Y:S01]  /*2570*/  UMOV UR31, UR15 ;  /* 0x0000000f001f7c82 */ /* 0x000fe20008000000 */
[----:B------:R-:W3:Y:S01]  /*2580*/  LDCU.128 UR72, c[0x3][0x7f0] ;  /* 0x00c0fe00ff4877ac */ /* 0x000ee20008000c00 */
[----:B-1----:R-:W-:-:S02]  /*2590*/  DFMA R46, R16, UR40, RZ ;  /* 0x00000028102e7c2b */ /* 0x002fc400080000ff */
[C---:B------:R-:W-:Y:S01]  /*25a0*/  DFMA R40, R16.reuse, UR34, RZ ;  /* 0x0000002210287c2b */ /* 0x040fe200080000ff */
[----:B0-----:R-:W-:Y:S01]  /*25b0*/  UMOV UR48, UR36 ;  /* 0x0000002400307c82 */ /* 0x001fe20008000000 */
[----:B------:R-:W-:Y:S01]  /*25c0*/  UMOV UR49, UR37 ;  /* 0x0000002500317c82 */ /* 0x000fe20008000000 */
[----:B------:R-:W-:Y:S01]  /*25d0*/  UMOV UR10, UR38 ;  /* 0x00000026000a7c82 */ /* 0x000fe20008000000 */
[----:B------:R-:W-:Y:S01]  /*25e0*/  UMOV UR11, UR39 ;  /* 0x00000027000b7c82 */ /* 0x000fe20008000000 */
[----:B------:R-:W0:Y:S01]  /*25f0*/  LDCU.128 UR36, c[0x3][0x8d0] ;  /* 0x00c11a00ff2477ac */ /* 0x000e220008000c00 */
[----:B------:R-:W-:Y:S02]  /*2600*/  DFMA R50, R16, UR30, RZ ;  /* 0x0000001e10327c2b */ /* 0x000fe400080000ff */
[----:B------:R-:W-:Y:S01]  /*2610*/  DADD R16, R26, R28 ;  /* 0x000000001a107229 */ /* 0x000fe2000000001c */
[----:B------:R-:W-:Y:S01]  /*2620*/  UMOV UR30, UR12 ;  /* 0x0000000c001e7c82 */ /* 0x000fe20008000000 */
[----:B------:R-:W-:Y:S01]  /*2630*/  UMOV UR31, UR13 ;  /* 0x0000000d001f7c82 */ /* 0x000fe20008000000 */
[----:B------:R-:W-:Y:S01]  /*2640*/  UMOV UR14, UR56 ;  /* 0x00000038000e7c82 */ /* 0x000fe20008000000 */
[----:B------:R-:W-:Y:S01]  /*2650*/  UMOV UR15, UR57 ;  /* 0x00000039000f7c82 */ /* 0x000fe20008000000 */
[----:B------:R-:W1:Y:S01]  /*2660*/  LDCU.128 UR56, c[0x3][0x900] ;  /* 0x00c12000ff3877ac */ /* 0x000e620008000c00 */
[----:B------:R-:W-:-:S02]  /*2670*/  DFMA R54, R22, UR42, R46 ;  /* 0x0000002a16367c2b */ /* 0x000fc4000800002e */
[----:B------:R-:W-:Y:S01]  /*2680*/  DADD R26, R26, -R28 ;  /* 0x000000001a1a7229 */ /* 0x000fe2000000081c */
[----:B------:R-:W1:Y:S01]  /*2690*/  LDCU UR42, c[0x0][0x380] ;  /* 0x00007000ff2a77ac */ /* 0x000e620008000800 */
[----:B------:R-:W4:Y:S01]  /*26a0*/  LDC.64 R28, c[0x0][0x390] ;  /* 0x0000e400ff1c7b82 */ /* 0x000f220000000a00 */
[C---:B------:R-:W-:Y:S02]  /*26b0*/  DFMA R60, R16.reuse, UR50, R52 ;  /* 0x00000032103c7c2b */ /* 0x040fe40008000034 */
[----:B------:R-:W-:Y:S01]  /*26c0*/  DFMA R62, R16, UR48, R62 ;  /* 0x00000030103e7c2b */ /* 0x000fe2000800003e */
[----:B------:R-:W4:Y:S01]  /*26d0*/  LDCU.128 UR48, c[0x3][0x720] ;  /* 0x00c0e400ff3077ac */ /* 0x000f220008000c00 */
[----:B--2---:R-:W-:Y:S02]  /*26e0*/  DFMA R36, R22, UR60, R40 ;  /* 0x0000003c16247c2b */ /* 0x004fe40008000028 */
[----:B------:R-:W-:Y:S01]  /*26f0*/  DFMA R40, R16, UR46, R34 ;  /* 0x0000002e10287c2b */ /* 0x000fe20008000022 */
[----:B0-----:R-:W-:Y:S01]  /*2700*/  UMOV UR26, UR36 ;  /* 0x00000024001a7c82 */ /* 0x001fe20008000000 */
[----:B------:R-:W-:Y:S01]  /*2710*/  UMOV UR27, UR37 ;  /* 0x00000025001b7c82 */ /* 0x000fe20008000000 */
[----:B------:R-:W-:Y:S01]  /*2720*/  UMOV UR28, UR38 ;  /* 0x00000026001c7c82 */ /* 0x000fe20008000000 */
[----:B------:R-:W-:Y:S01]  /*2730*/  UMOV UR29, UR39 ;  /* 0x00000027001d7c82 */ /* 0x000fe20008000000 */
[----:B------:R-:W0:Y:S01]  /*2740*/  LDCU.128 UR36, c[0x3][0x940] ;  /* 0x00c12800ff2477ac */ /* 0x000e220008000c00 */
[----:B---3--:R-:W-:-:S02]  /*2750*/  DFMA R58, R22, UR64, R50 ;  /* 0x00000040163a7c2b */ /* 0x008fc40008000032 */
[----:B------:R-:W-:Y:S01]  /*2760*/  DFMA R64, R22, UR70, R56 ;  /* 0x0000004616407c2b */ /* 0x000fe20008000038 */
[----:B------:R-:W2:Y:S01]  /*2770*/  LDCU.128 UR44, c[0x3][0x9b0] ;  /* 0x00c13600ff2c77ac */ /* 0x000ea20008000c00 */
[C---:B------:R-:W-:Y:S01]  /*2780*/  DFMA R50, R16.reuse, UR54, R42 ;  /* 0x0000003610327c2b */ /* 0x040fe2000800002a */
[C---:B-1----:R-:W-:Y:S01]  /*2790*/  ISETP.GE.AND P2, PT, R0.reuse, UR42, PT ;  /* 0x0000002a00007c0c */ /* 0x042fe2000bf46270 */
[C---:B------:R-:W-:Y:S01]  /*27a0*/  DFMA R34, R16.reuse, UR68, R24 ;  /* 0x0000004410227c2b */ /* 0x040fe20008000018 */
[----:B------:R-:W-:Y:S01]  /*27b0*/  UMOV UR64, UR10 ;  /* 0x0000000a00407c82 */ /* 0x000fe20008000000 */
[C---:B------:R-:W-:Y:S01]  /*27c0*/  DFMA R46, R16.reuse, UR52, R38 ;  /* 0x00000034102e7c2b */ /* 0x040fe20008000026 */
[----:B------:R-:W-:Y:S01]  /*27d0*/  LDS.64 R24, [R3+0x40] ;  /* 0x0000400003187984 */ /* 0x000fe20000000a00 */
[----:B------:R-:W-:Y:S01]  /*27e0*/  DFMA R56, R16, UR72, R48 ;  /* 0x0000004810387c2b */ /* 0x000fe20008000030 */
[----:B----4-:R-:W-:Y:S01]  /*27f0*/  UMOV UR72, UR50 ;  /* 0x0000003200487c82 */ /* 0x010fe20008000000 */
[----:B------:R-:W-:Y:S01]  /*2800*/  IMAD R17, R0, 0x3c13, R15 ;  /* 0x00003c1300117824 */ /* 0x000fe200078e020f */
[----:B------:R-:W-:Y:S01]  /*2810*/  DADD R14, R18, R20 ;  /* 0x00000000120e7229 */ /* 0x000fe20000000014 */
[----:B------:R-:W-:Y:S01]  /*2820*/  UMOV UR73, UR51 ;  /* 0x0000003300497c82 */ /* 0x000fe20008000000 */
[----:B------:R-:W-:Y:S01]  /*2830*/  DFMA R32, R22, UR56, R32 ;  /* 0x0000003816207c2b */ /* 0x000fe20008000020 */
[----:B------:R-:W-:Y:S01]  /*2840*/  IMAD.WIDE R16, R17, 0x8, R28 ;  /* 0x0000000811107825 */ /* 0x000fe200078e021c */
[----:B0-----:R-:W-:Y:S01]  /*2850*/  UMOV UR12, UR36 ;  /* 0x00000024000c7c82 */ /* 0x001fe20008000000 */
[----:B------:R-:W-:Y:S01]  /*2860*/  UMOV UR13, UR37 ;  /* 0x00000025000d7c82 */ /* 0x000fe20008000000 */
[----:B------:R-:W-:Y:S01]  /*2870*/  UMOV UR22, UR38 ;  /* 0x0000002600167c82 */ /* 0x000fe20008000000 */
[----:B------:R-:W-:Y:S01]  /*2880*/  UMOV UR23, UR39 ;  /* 0x0000002700177c82 */ /* 0x000fe20008000000 */
[----:B------:R-:W0:Y:S01]  /*2890*/  LDCU.128 UR36, c[0x3][0xa20] ;  /* 0x00c14400ff2477ac */ /* 0x000e220008000c00 */
[----:B------:R-:W-:Y:S01]  /*28a0*/  DFMA R38, R14, UR18, R34 ;  /* 0x000000120e267c2b */ /* 0x000fe20008000022 */
[----:B------:R-:W-:Y:S01]  /*28b0*/  CS2R R28, SRZ ;  /* 0x00000000001c7805 */ /* 0x000fe2000001ff00 */
[C---:B------:R-:W-:Y:S01]  /*28c0*/  DFMA R48, R26.reuse, UR12, R44 ;  /* 0x0000000c1a307c2b */ /* 0x040fe2000800002c */
[----:B------:R-:W-:Y:S01]  /*28d0*/  UMOV UR12, UR48 ;  /* 0x00000030000c7c82 */ /* 0x000fe20008000000 */
[----:B------:R-:W-:Y:S01]  /*28e0*/  UMOV UR13, UR49 ;  /* 0x00000031000d7c82 */ /* 0x000fe20008000000 */
[----:B------:R-:W1:Y:S01]  /*28f0*/  LDCU.128 UR48, c[0x3][0x750] ;  /* 0x00c0ea00ff3077ac */ /* 0x000e620008000c00 */
[C---:B------:R-:W-:Y:S01]  /*2900*/  DFMA R52, R26.reuse, UR62, R36 ;  /* 0x0000003e1a347c2b */ /* 0x040fe20008000024 */
[----:B------:R-:W3:Y:S01]  /*2910*/  @!P2 LDG.E.64.CONSTANT R28, desc[UR76][R16.64+0x44a8] ;  /* 0x0044a84c101ca981 */ /* 0x000ee2000c1e9b00 */
[C---:B------:R-:W-:Y:S01]  /*2920*/  DFMA R42, R26.reuse, UR58, R32 ;  /* 0x0000003a1a2a7c2b */ /* 0x040fe20008000020 */
[----:B------:R-:W-:Y:S01]  /*2930*/  UMOV UR65, UR11 ;  /* 0x0000000b00417c82 */ /* 0x000fe20008000000 */
[C---:B------:R-:W-:Y:S01]  /*2940*/  DFMA R58, R26.reuse, UR66, R58 ;  /* 0x000000421a3a7c2b */ /* 0x040fe2000800003a */
[----:B------:R-:W4:Y:S01]  /*2950*/  LDS.64 R22, [R3+0x20] ;  /* 0x0000200003167984 */ /* 0x000f220000000a00 */
[C---:B------:R-:W-:Y:S01]  /*2960*/  DFMA R36, R26.reuse, UR26, R30 ;  /* 0x0000001a1a247c2b */ /* 0x040fe2000800001e */
[----:B------:R-:W4:Y:S01]  /*2970*/  LDCU.128 UR68, c[0x3][0x830] ;  /* 0x00c10600ff4477ac */ /* 0x000f220008000c00 */
[----:B--2---:R-:W-:-:S02]  /*2980*/  DFMA R54, R26, UR44, R54 ;  /* 0x0000002c1a367c2b */ /* 0x004fc40008000036 */
[----:B------:R-:W-:Y:S01]  /*2990*/  DADD R18, R18, -R20 ;  /* 0x0000000012127229 */ /* 0x000fe20000000814 */
[----:B0-----:R-:W-:Y:S01]  /*29a0*/  UMOV UR16, UR36 ;  /* 0x0000002400107c82 */ /* 0x001fe20008000000 */
[----:B------:R-:W-:Y:S01]  /*29b0*/  UMOV UR17, UR37 ;  /* 0x0000002500117c82 */ /* 0x000fe20008000000 */
[----:B------:R-:W-:Y:S01]  /*29c0*/  CS2R R32, SRZ ;  /* 0x0000000000207805 */ /* 0x000fe2000001ff00 */
[----:B------:R-:W-:Y:S01]  /*29d0*/  DFMA R64, R26, UR16, R64 ;  /* 0x000000101a407c2b */ /* 0x000fe20008000040 */
[----:B------:R-:W-:Y:S01]  /*29e0*/  CS2R R194, SRZ ;  /* 0x0000000000c27805 */ /* 0x000fe2000001ff00 */
[----:B------:R-:W0:Y:S01]  /*29f0*/  LDCU.128 UR16, c[0x3][0x790] ;  /* 0x00c0f200ff1077ac */ /* 0x000e220008000c00 */
[----:B------:R-:W-:Y:S01]  /*2a00*/  CS2R R26, SRZ ;  /* 0x00000000001a7805 */ /* 0x000fe2000001ff00 */
[C---:B------:R-:W-:Y:S01]  /*2a10*/  DFMA R46, R14.reuse, UR6, R46 ;  /* 0x000000060e2e7c2b */ /* 0x040fe2000800002e */
[----:B------:R-:W2:Y:S01]  /*2a20*/  @!P2 LDG.E.64.CONSTANT R32, desc[UR76][R16.64] ;  /* 0x0000004c1020a981 */ /* 0x000ea2000c1e9b00 */
[----:B-1----:R-:W-:Y:S01]  /*2a30*/  DFMA R44, R14, UR48, R40 ;  /* 0x000000300e2c7c2b */ /* 0x002fe20008000028 */
[----:B------:R-:W-:Y:S01]  /*2a40*/  CS2R R20, SRZ ;  /* 0x0000000000147805 */ /* 0x000fe2000001ff00 */
[C---:B------:R-:W-:Y:S01]  /*2a50*/  DFMA R48, R18.reuse, UR22, R48 ;  /* 0x0000001612307c2b */ /* 0x040fe20008000030 */
[----:B------:R-:W2:Y:S01]  /*2a60*/  @!P2 LDG.E.64.CONSTANT R26, desc[UR76][R16.64+0xcdf8] ;  /* 0x00cdf84c101aa981 */ /* 0x000ea2000c1e9b00 */
[----:B------:R-:W-:Y:S01]  /*2a70*/  DFMA R40, R18, UR28, R36 ;  /* 0x0000001c12287c2b */ /* 0x000fe20008000024 */
[----:B------:R-:W-:Y:S01]  /*2a80*/  UMOV UR22, UR30 ;  /* 0x0000001e00167c82 */ /* 0x000fe20008000000 */
[----:B------:R-:W-:Y:S01]  /*2a90*/  UMOV UR23, UR31 ;  /* 0x0000001f00177c82 */ /* 0x000fe20008000000 */
[----:B------:R-:W1:Y:S01]  /*2aa0*/  LDCU.128 UR28, c[0x3][0x870] ;  /* 0x00c10e00ff1c77ac */ /* 0x000e620008000c00 */
[----:B------:R-:W2:Y:S01]  /*2ab0*/  @!P2 LDG.E.64.CONSTANT R194, desc[UR76][R16.64+0x8950] ;  /* 0x0089504c10c2a981 */ /* 0x000ea2000c1e9b00 */
[----:B------:R-:W1:Y:S03]  /*2ac0*/  LDCU.128 UR52, c[0x3][0x7c0] ;  /* 0x00c0f800ff3477ac */ /* 0x000e660008000c00 */
[----:B------:R-:W2:Y:S01]  /*2ad0*/  @!P2 LDG.E.64.CONSTANT R20, desc[UR76][R16.64+0x112a0] ;  /* 0x0112a04c1014a981 */ /* 0x000ea2000c1e9b00 */
[----:B------:R-:W1:Y:S03]  /*2ae0*/  LDCU.128 UR56, c[0x3][0x910] ;  /* 0x00c12200ff3877ac */ /* 0x000e660008000c00 */
[----:B------:R-:W-:Y:S04]  /*2af0*/  LDS.64 R30, [R3+0x28] ;  /* 0x00002800031e7984 */ /* 0x000fe80000000a00 */
[----:B------:R-:W1:Y:S01]  /*2b00*/  LDS.64 R34, [R3+0x38] ;  /* 0x0000380003227984 */ /* 0x000e620000000a00 */
[----:B0-----:R-:W-:Y:S01]  /*2b10*/  UMOV UR6, UR18 ;  /* 0x0000001200067c82 */ /* 0x001fe20008000000 */
[----:B------:R-:W-:Y:S01]  /*2b20*/  UMOV UR7, UR19 ;  /* 0x0000001300077c82 */ /* 0x000fe20008000000 */
[----:B------:R-:W-:Y:S01]  /*2b30*/  UMOV UR10, UR16 ;  /* 0x00000010000a7c82 */ /* 0x000fe20008000000 */
[----:B------:R-:W-:Y:S01]  /*2b40*/  UMOV UR11, UR17 ;  /* 0x00000011000b7c82 */ /* 0x000fe20008000000 */
[----:B------:R-:W0:Y:S01]  /*2b50*/  LDCU.128 UR16, c[0x3][0x800] ;  /* 0x00c10000ff1077ac */ /* 0x000e220008000c00 */
[----:B------:R-:W0:Y:S01]  /*2b60*/  LDS.64 R36, [R3+0x30] ;  /* 0x0000300003247984 */ /* 0x000e220000000a00 */
[C---:B----4-:R-:W-:Y:S01]  /*2b70*/  DFMA R60, R14.reuse, UR68, R60 ;  /* 0x000000440e3c7c2b */ /* 0x050fe2000800003c */
[----:B------:R-:W-:Y:S01]  /*2b80*/  IMAD R9, R212, -0x4e0, R9 ;  /* 0xfffffb20d4097824 */ /* 0x000fe200078e0209 */
[----:B-1----:R-:W-:Y:S01]  /*2b90*/  UMOV UR48, UR28 ;  /* 0x0000001c00307c82 */ /* 0x002fe20008000000 */
[----:B------:R-:W-:Y:S01]  /*2ba0*/  UMOV UR49, UR29 ;  /* 0x0000001d00317c82 */ /* 0x000fe20008000000 */
[C---:B------:R-:W-:Y:S01]  /*2bb0*/  DFMA R56, R14.reuse, UR74, R56 ;  /* 0x0000004a0e387c2b */ /* 0x040fe20008000038 */
[----:B------:R-:W1:Y:S01]  /*2bc0*/  LDCU.128 UR60, c[0x3][0x980] ;  /* 0x00c13000ff3c77ac */ /* 0x000e620008000c00 */
[C---:B------:R-:W-:Y:S01]  /*2bd0*/  DFMA R62, R14.reuse, UR64, R62 ;  /* 0x000000400e3e7c2b */ /* 0x040fe2000800003e */
[----:B------:R-:W-:Y:S01]  /*2be0*/  R2UR.FILL UR37, R4 ;  /* 0x00000000042572ca */ /* 0x000fe200004e0000 */
[----:B------:R-:W-:Y:S01]  /*2bf0*/  DFMA R50, R14, UR52, R50 ;  /* 0x000000340e327c2b */ /* 0x000fe20008000032 */
[----:B------:R-:W4:Y:S01]  /*2c00*/  LDCU.128 UR64, c[0x3][0x9f0] ;  /* 0x00c13e00ff4077ac */ /* 0x000f220008000c00 */
[----:B------:R-:W-:Y:S01]  /*2c10*/  DFMA R54, R18, UR46, R54 ;  /* 0x0000002e12367c2b */ /* 0x000fe20008000036 */
[----:B------:R-:W-:Y:S01]  /*2c20*/  R2UR.FILL UR36, R8 ;  /* 0x00000000082472ca */ /* 0x000fe200004e0000 */
[----:B0-----:R-:W-:Y:S01]  /*2c30*/  UMOV UR26, UR18 ;  /* 0x00000012001a7c82 */ /* 0x001fe20008000000 */
[----:B------:R-:W-:Y:S01]  /*2c40*/  UMOV UR27, UR19 ;  /* 0x00000013001b7c82 */ /* 0x000fe20008000000 */
[----:B------:R-:W-:Y:S01]  /*2c50*/  UMOV UR68, UR26 ;  /* 0x0000001a00447c82 */ /* 0x000fe20008000000 */
[----:B------:R-:W-:Y:S01]  /*2c60*/  UMOV UR69, UR27 ;  /* 0x0000001b00457c82 */ /* 0x000fe20008000000 */
[----:B------:R-:W-:Y:S01]  /*2c70*/  UMOV UR26, UR30 ;  /* 0x0000001e001a7c82 */ /* 0x000fe20008000000 */
[----:B------:R-:W-:Y:S01]  /*2c80*/  UMOV UR27, UR31 ;  /* 0x0000001f001b7c82 */ /* 0x000fe20008000000 */
[----:B------:R-:W0:Y:S01]  /*2c90*/  LDCU.128 UR28, c[0x3][0x8e0] ;  /* 0x00c11c00ff1c77ac */ /* 0x000e220008000c00 */
[----:B------:R-:W-:-:S02]  /*2ca0*/  DADD R14, R22, R24 ;  /* 0x00000000160e7229 */ /* 0x000fc40000000018 */
[C---:B------:R-:W-:Y:S01]  /*2cb0*/  DFMA R42, R18.reuse, UR56, R42 ;  /* 0x00000038122a7c2b */ /* 0x040fe2000800002a */
[----:B------:R-:W-:Y:S01]  /*2cc0*/  UMOV UR56, UR48 ;  /* 0x0000003000387c82 */ /* 0x000fe20008000000 */
[----:B------:R-:W-:Y:S01]  /*2cd0*/  DFMA R64, R18, UR38, R64 ;  /* 0x0000002612407c2b */ /* 0x000fe20008000040 */
[----:B------:R-:W-:Y:S01]  /*2ce0*/  UMOV UR57, UR49 ;  /* 0x0000003100397c82 */ /* 0x000fe20008000000 */
[----:B------:R-:W-:Y:S01]  /*2cf0*/  UMOV UR38, UR14 ;  /* 0x0000000e00267c82 */ /* 0x000fe20008000000 */
[----:B------:R-:W-:Y:S01]  /*2d00*/  UMOV UR39, UR15 ;  /* 0x0000000f00277c82 */ /* 0x000fe20008000000 */
[C---:B------:R-:W-:Y:S02]  /*2d10*/  DFMA R60, R14.reuse, UR70, R60 ;  /* 0x000000460e3c7c2b */ /* 0x040fe4000800003c */
[C---:B------:R-:W-:Y:S01]  /*2d20*/  DFMA R44, R14.reuse, UR50, R44 ;  /* 0x000000320e2c7c2b */ /* 0x040fe2000800002c */
[----:B------:R-:W4:Y:S01]  /*2d30*/  LDCU.128 UR48, c[0x3][0x9c0] ;  /* 0x00c13800ff3077ac */ /* 0x000f220008000c00 */
[----:B------:R-:W-:Y:S01]  /*2d40*/  DFMA R38, R14, UR12, R38 ;  /* 0x0000000c0e267c2b */ /* 0x000fe20008000026 */
[----:B------:R-:W4:Y:S01]  /*2d50*/  LDCU.128 UR12, c[0x3][0x760] ;  /* 0x00c0ec00ff0c77ac */ /* 0x000f220008000c00 */
[----:B0-----:R-:W-:Y:S01]  /*2d60*/  UMOV UR44, UR28 ;  /* 0x0000001c002c7c82 */ /* 0x001fe20008000000 */
[----:B------:R-:W-:Y:S01]  /*2d70*/  UMOV UR45, UR29 ;  /* 0x0000001d002d7c82 */ /* 0x000fe20008000000 */
[----:B------:R-:W-:Y:S01]  /*2d80*/  UMOV UR70, UR44 ;  /* 0x0000002c00467c82 */ /* 0x000fe20008000000 */
[----:B------:R-:W-:-:S02]  /*2d90*/  UMOV UR71, UR45 ;  /* 0x0000002d00477c82 */ /* 0x000fc40008000000 */
[----:B------:R-:W0:Y:S01]  /*2da0*/  LDCU.128 UR44, c[0x3][0x950] ;  /* 0x00c12a00ff2c77ac */ /* 0x000e220008000c00 */
[----:B-1----:R-:W-:Y:S01]  /*2db0*/  DFMA R52, R18, UR60, R52 ;  /* 0x0000003c12347c2b */ /* 0x002fe20008000034 */
[----:B------:R-:W-:Y:S01]  /*2dc0*/  UMOV UR42, UR16 ;  /* 0x00000010002a7c82 */ /* 0x000fe20008000000 */
[----:B------:R-:W-:Y:S01]  /*2dd0*/  UMOV UR43, UR17 ;  /* 0x00000011002b7c82 */ /* 0x000fe20008000000 */
[----:B------:R-:W-:Y:S01]  /*2de0*/  UMOV UR60, UR42 ;  /* 0x0000002a003c7c82 */ /* 0x000fe20008000000 */
[----:B------:R-:W-:Y:S01]  /*2df0*/  UMOV UR61, UR43 ;  /* 0x0000002b003d7c82 */ /* 0x000fe20008000000 */
[----:B------:R-:W-:Y:S01]  /*2e00*/  DFMA R50, R14, UR54, R50 ;  /* 0x000000360e327c2b */ /* 0x000fe20008000032 */
[----:B------:R-:W1:Y:S01]  /*2e10*/  LDCU.128 UR52, c[0x3][0xa30] ;  /* 0x00c14600ff3477ac */ /* 0x000e620008000c00 */
[----:B------:R-:W-:Y:S02]  /*2e20*/  DADD R22, R22, -R24 ;  /* 0x0000000016167229 */ /* 0x000fe40000000818 */
[----:B------:R-:W-:-:S02]  /*2e30*/  DFMA R46, R14, UR10, R46 ;  /* 0x0000000a0e2e7c2b */ /* 0x000fc4000800002e */
[C---:B------:R-:W-:Y:S02]  /*2e40*/  DFMA R56, R14.reuse, UR60, R56 ;  /* 0x0000003c0e387c2b */ /* 0x040fe40008000038 */
[----:B------:R-:W-:Y:S02]  /*2e50*/  DFMA R62, R14, UR56, R62 ;  /* 0x000000380e3e7c2b */ /* 0x000fe4000800003e */
[----:B----4-:R-:W-:Y:S02]  /*2e60*/  DFMA R58, R18, UR64, R58 ;  /* 0x00000040123a7c2b */ /* 0x010fe4000800003a */
[----:B------:R-:W-:Y:S02]  /*2e70*/  DADD R14, R30, R34 ;  /* 0x000000001e0e7229 */ /* 0x000fe40000000022 */
[----:B------:R-:W-:Y:S01]  /*2e80*/  DADD R18, R36, R36 ;  /* 0x0000000024127229 */ /* 0x000fe20000000024 */
[----:B------:R-:W-:Y:S01]  /*2e90*/  UMOV UR74, UR6 ;  /* 0x00000006004a7c82 */ /* 0x000fe20008000000 */
[----:B------:R-:W-:Y:S01]  /*2ea0*/  UMOV UR75, UR7 ;  /* 0x00000007004b7c82 */ /* 0x000fe20008000000 */
[----:B------:R-:W-:Y:S01]  /*2eb0*/  UMOV UR42, UR12 ;  /* 0x0000000c002a7c82 */ /* 0x000fe20008000000 */
[----:B------:R-:W-:Y:S01]  /*2ec0*/  UMOV UR43, UR13 ;  /* 0x0000000d002b7c82 */ /* 0x000fe20008000000 */
[C---:B0-----:R-:W-:Y:S01]  /*2ed0*/  DFMA R48, R22.reuse, UR44, R48 ;  /* 0x0000002c16307c2b */ /* 0x041fe20008000030 */
[----:B------:R-:W-:Y:S01]  /*2ee0*/  UMOV UR44, UR68 ;  /* 0x00000044002c7c82 */ /* 0x000fe20008000000 */
[C---:B------:R-:W-:Y:S01]  /*2ef0*/  DFMA R54, R22.reuse, UR48, R54 ;  /* 0x0000003016367c2b */ /* 0x040fe20008000036 */
[----:B------:R-:W-:Y:S01]  /*2f00*/  UMOV UR45, UR69 ;  /* 0x00000045002d7c82 */ /* 0x000fe20008000000 */
[C---:B------:R-:W-:Y:S01]  /*2f10*/  DFMA R42, R22.reuse, UR58, R42 ;  /* 0x0000003a162a7c2b */ /* 0x040fe2000800002a */
[----:B------:R-:W-:Y:S01]  /*2f20*/  UMOV UR48, UR74 ;  /* 0x0000004a00307c82 */ /* 0x000fe20008000000 */
[C---:B------:R-:W-:Y:S01]  /*2f30*/  DFMA R52, R22.reuse, UR62, R52 ;  /* 0x0000003e16347c2b */ /* 0x040fe20008000034 */
[----:B------:R-:W-:Y:S01]  /*2f40*/  UMOV UR49, UR75 ;  /* 0x0000004b00317c82 */ /* 0x000fe20008000000 */
[C---:B------:R-:W-:Y:S01]  /*2f50*/  DFMA R58, R22.reuse, UR66, R58 ;  /* 0x00000042163a7c2b */ /* 0x040fe2000800003a */
[----:B------:R-:W0:Y:S01]  /*2f60*/  LDCU.128 UR56, c[0x3][0x7d0] ;  /* 0x00c0fa00ff3877ac */ /* 0x000e220008000c00 */
[----:B------:R-:W-:-:S02]  /*2f70*/  DFMA R40, R22, UR70, R40 ;  /* 0x0000004616287c2b */ /* 0x000fc40008000028 */
[----:B------:R-:W-:Y:S01]  /*2f80*/  DFMA R38, R14, UR72, R38 ;  /* 0x000000480e267c2b */ /* 0x000fe20008000026 */
[----:B------:R-:W4:Y:S01]  /*2f90*/  LDCU.128 UR60, c[0x3][0x840] ;  /* 0x00c10800ff3c77ac */ /* 0x000f220008000c00 */
[----:B------:R-:W-:Y:S02]  /*2fa0*/  DADD R30, R30, -R34 ;  /* 0x000000001e1e7229 */ /* 0x000fe40000000822 */
[----:B------:R-:W-:Y:S01]  /*2fb0*/  DFMA R44, R14, UR42, R44 ;  /* 0x0000002a0e2c7c2b */ /* 0x000fe2000800002c */
[----:B------:R-:W4:Y:S01]  /*2fc0*/  LDCU.128 UR64, c[0x3][0x920] ;  /* 0x00c12400ff4077ac */ /* 0x000f220008000c00 */
[----:B------:R-:W-:Y:S01]  /*2fd0*/  DMUL R18, R18, 0.5 ;  /* 0x3fe0000012127828 */ /* 0x000fe20000000000 */
[----:B------:R-:W4:Y:S01]  /*2fe0*/  LDCU.128 UR68, c[0x3][0x990] ;  /* 0x00c13200ff4477ac */ /* 0x000f220008000c00 */
[----:B------:R-:W4:Y:S01]  /*2ff0*/  LDCU.128 UR72, c[0x3][0xa00] ;  /* 0x00c14000ff4877ac */ /* 0x000f220008000c00 */
[----:B------:R-:W-:Y:S01]  /*3000*/  UMOV UR6, UR30 ;  /* 0x0000001e00067c82 */ /* 0x000fe20008000000 */
[----:B------:R-:W-:Y:S01]  /*3010*/  UMOV UR7, UR31 ;  /* 0x0000001f00077c82 */ /* 0x000fe20008000000 */
[----:B------:R-:W-:Y:S01]  /*3020*/  UMOV UR10, UR14 ;  /* 0x0000000e000a7c82 */ /* 0x000fe20008000000 */
[----:B------:R-:W-:Y:S01]  /*3030*/  UMOV UR11, UR15 ;  /* 0x0000000f000b7c82 */ /* 0x000fe20008000000 */
[----:B------:R-:W-:Y:S01]  /*3040*/  DFMA R40, R30, UR6, R40 ;  /* 0x000000061e287c2b */ /* 0x000fe20008000028 */
[----:B------:R-:W4:Y:S01]  /*3050*/  LDCU.64 UR6, c[0x3][0x880] ;  /* 0x00c11000ff0677ac */ /* 0x000f220008000a00 */
[----:B------:R-:W-:Y:S01]  /*3060*/  DFMA R44, R18, UR10, R44 ;  /* 0x0000000a122c7c2b */ /* 0x000fe2000800002c */
[----:B------:R-:W-:Y:S01]  /*3070*/  CS2R R34, SRZ ;  /* 0x0000000000227805 */ /* 0x000fe2000001ff00 */
[----:B------:R-:W4:Y:S01]  /*3080*/  LDCU.64 UR10, c[0x3][0xa40] ;  /* 0x00c14800ff0a77ac */ /* 0x000f220008000a00 */
[----:B-1----:R-:W-:Y:S01]  /*3090*/  DFMA R64, R22, UR52, R64 ;  /* 0x0000003416407c2b */ /* 0x002fe20008000040 */
[----:B------:R-:W-:-:S02]  /*30a0*/  R2UR.FILL UR17, R66 ;  /* 0x00000000421172ca */ /* 0x000fc400004e0000 */
[----:B------:R-:W-:Y:S01]  /*30b0*/  R2UR.FILL UR16, R67 ;  /* 0x00000000431072ca */ /* 0x000fe200004e0000 */
[----:B------:R-:W2:Y:S01]  /*30c0*/  @!P2 LDG.E.64.CONSTANT R34, desc[UR76][R16.64+0x19bf0] ;  /* 0x019bf04c1022a981 */ /* 0x000ea2000c1e9b00 */
[----:B------:R-:W-:Y:S02]  /*30d0*/  R2UR.FILL UR29, R70 ;  /* 0x00000000461d72ca */ /* 0x000fe400004e0000 */
[----:B------:R-:W-:Y:S02]  /*30e0*/  R2UR.FILL UR28, R71 ;  /* 0x00000000471c72ca */ /* 0x000fe400004e0000 */
[----:B------:R-:W-:Y:S02]  /*30f0*/  R2UR.FILL UR13, R74 ;  /* 0x000000004a0d72ca */ /* 0x000fe400004e0000 */
[----:B------:R-:W-:Y:S01]  /*3100*/  R2UR.FILL UR12, R75 ;  /* 0x000000004b0c72ca */ /* 0x000fe200004e0000 */
[C---:B------:R-:W-:Y:S01]  /*3110*/  DFMA R46, R14.reuse, UR48, R46 ;  /* 0x000000300e2e7c2b */ /* 0x040fe2000800002e */
[----:B------:R-:W-:Y:S01]  /*3120*/  R2UR.FILL UR19, R10 ;  /* 0x000000000a1372ca */ /* 0x000fe200004e0000 */
[C---:B------:R-:W-:Y:S01]  /*3130*/  DFMA R56, R14.reuse, UR44, R56 ;  /* 0x0000002c0e387c2b */ /* 0x040fe20008000038 */
[----:B------:R-:W-:Y:S01]  /*3140*/  R2UR.FILL UR18, R12 ;  /* 0x000000000c1272ca */ /* 0x000fe200004e0000 */
[C---:B0-----:R-:W-:Y:S01]  /*3150*/  DFMA R50, R14.reuse, UR56, R50 ;  /* 0x000000380e327c2b */ /* 0x041fe20008000032 */
[----:B------:R-:W-:Y:S01]  /*3160*/  LEA R8, R6, R7, 0x18 ;  /* 0x0000000706087211 */ /* 0x000fe200078ec0ff */
[----:B----4-:R-:W-:Y:S01]  /*3170*/  DFMA R60, R14, UR60, R60 ;  /* 0x0000003c0e3c7c2b */ /* 0x010fe2000800003c */
[----:B------:R-:W-:Y:S01]  /*3180*/  IMAD R4, R2, 0x8, R9 ;  /* 0x0000000802047824 */ /* 0x000fe200078e0209 */
        /* <DEDUP_REMOVED lines=8> */
[----:B------:R-:W-:-:S02]  /*3210*/  DFMA R58, R30, UR72, R58 ;  /* 0x000000481e3a7c2b */ /* 0x000fc4000800003a */
[----:B------:R-:W-:Y:S02]  /*3220*/  DADD R36, R36, -R36 ;  /* 0x0000000024247229 */ /* 0x000fe40000000824 */
[----:B------:R-:W-:Y:S01]  /*3230*/  DFMA R62, R14, UR26, R62 ;  /* 0x0000001a0e3e7c2b */ /* 0x000fe2000800003e */
[----:B------:R-:W-:Y:S01]  /*3240*/  CS2R R220, SRZ ;  /* 0x0000000000dc7805 */ /* 0x000fe2000001ff00 */
[----:B------:R-:W-:Y:S01]  /*3250*/  DFMA R64, R30, UR54, R64 ;  /* 0x000000361e407c2b */ /* 0x000fe20008000040 */
[----:B------:R-:W-:Y:S01]  /*3260*/  R2UR.FILL UR15, R72 ;  /* 0x00000000480f72ca */ /* 0x000fe200004e0000 */
[C---:B------:R-:W-:Y:S01]  /*3270*/  DFMA R50, R18.reuse, UR58, R50 ;  /* 0x0000003a12327c2b */ /* 0x040fe20008000032 */
[----:B------:R-:W-:Y:S01]  /*3280*/  R2UR.FILL UR14, R73 ;  /* 0x00000000490e72ca */ /* 0x000fe200004e0000 */
[C---:B------:R-:W-:Y:S01]  /*3290*/  DFMA R56, R18.reuse, UR38, R56 ;  /* 0x0000002612387c2b */ /* 0x040fe20008000038 */
[----:B------:R-:W-:Y:S01]  /*32a0*/  R2UR.FILL UR31, R68 ;  /* 0x00000000441f72ca */ /* 0x000fe200004e0000 */
[C---:B------:R-:W-:Y:S01]  /*32b0*/  DFMA R60, R18.reuse, UR62, R60 ;  /* 0x0000003e123c7c2b */ /* 0x040fe2000800003c */
[----:B------:R-:W-:Y:S01]  /*32c0*/  R2UR.FILL UR30, R69 ;  /* 0x00000000451e72ca */ /* 0x000fe200004e0000 */
[C---:B------:R-:W-:Y:S01]  /*32d0*/  DFMA R38, R18.reuse, UR12, R38 ;  /* 0x0000000c12267c2b */ /* 0x040fe20008000026 */
[----:B------:R-:W0:Y:S01]  /*32e0*/  LDCU.64 UR42, c[0x3][0x908] ;  /* 0x00c12100ff2a77ac */ /* 0x000e220008000a00 */
[----:B------:R-:W-:Y:S01]  /*32f0*/  DFMA R46, R18, UR28, R46 ;  /* 0x0000001c122e7c2b */ /* 0x000fe2000800002e */
[----:B------:R-:W-:Y:S01]  /*3300*/  IMAD R10, R2, 0x8, R13 ;  /* 0x00000008020a7824 */ /* 0x000fe200078e020d */
[C---:B------:R-:W-:Y:S01]  /*3310*/  DFMA R42, R36.reuse, UR66, R42 ;  /* 0x00000042242a7c2b */ /* 0x040fe2000800002a */
[----:B------:R-:W-:Y:S01]  /*3320*/  VIADD R7, R7, 0x548 ;  /* 0x0000054807077836 */ /* 0x000fe20000000000 */
[C---:B------:R-:W-:Y:S01]  /*3330*/  DFMA R40, R36.reuse, UR16, R40 ;  /* 0x0000001024287c2b */ /* 0x040fe20008000028 */
[----:B------:R-:W4:Y:S01]  /*3340*/  @!P2 LDG.E.64.CONSTANT R240, desc[UR76][R16.64+0x8e98] ;  /* 0x008e984c10f0a981 */ /* 0x000f22000c1e9b00 */
[C---:B------:R-:W-:Y:S01]  /*3350*/  DFMA R52, R36.reuse, UR70, R52 ;  /* 0x0000004624347c2b */ /* 0x040fe20008000034 */
[----:B------:R-:W1:Y:S01]  /*3360*/  LDCU.64 UR28, c[0x3][0x710] ;  /* 0x00c0e200ff1c77ac */ /* 0x000e620008000a00 */
[C---:B------:R-:W-:Y:S01]  /*3370*/  DFMA R54, R36.reuse, UR22, R54 ;  /* 0x0000001624367c2b */ /* 0x040fe20008000036 */
[----:B------:R-:W4:Y:S01]  /*3380*/  @!P2 LDG.E.64.CONSTANT R238, desc[UR76][R16.64+0x117e8] ;  /* 0x0117e84c10eea981 */ /* 0x000f22000c1e9b00 */
[C---:B------:R-:W-:Y:S01]  /*3390*/  DFMA R48, R36.reuse, UR32, R48 ;  /* 0x0000002024307c2b */ /* 0x040fe20008000030 */
[----:B------:R-:W0:Y:S01]  /*33a0*/  LDCU.64 UR26, c[0x3][0x900] ;  /* 0x00c12000ff1a77ac */ /* 0x000e220008000a00 */
[----:B------:R-:W-:Y:S01]  /*33b0*/  DFMA R58, R36, UR74, R58 ;  /* 0x0000004a243a7c2b */ /* 0x000fe2000800003a */
[----:B------:R-:W4:Y:S01]  /*33c0*/  @!P2 LDG.E.64.CONSTANT R202, desc[UR76][R16.64+0x15748] ;  /* 0x0157484c10caa981 */ /* 0x000f22000c1e9b00 */
[----:B------:R-:W-:Y:S01]  /*33d0*/  DFMA R62, R18, UR6, R62 ;  /* 0x00000006123e7c2b */ /* 0x000fe2000800003e */
[----:B------:R-:W0:Y:S01]  /*33e0*/  LDCU.64 UR72, c[0x3][0x748] ;  /* 0x00c0e900ff4877ac */ /* 0x000e220008000a00 */
[----:B------:R-:W-:Y:S01]  /*33f0*/  DFMA R64, R36, UR10, R64 ;  /* 0x0000000a24407c2b */ /* 0x000fe20008000040 */
[----:B------:R-:W4:Y:S01]  /*3400*/  @!P2 LDG.E.64.CONSTANT R192, desc[UR76][R16.64+0x1a138] ;  /* 0x01a1384c10c0a981 */ /* 0x000f22000c1e9b00 */
[----:B------:R-:W-:Y:S01]  /*3410*/  DADD R14, R38, R40 ;  /* 0x00000000260e7229 */ /* 0x000fe20000000028 */
[----:B------:R-:W-:Y:S01]  /*3420*/  LEA R6, R6, R7, 0x18 ;  /* 0x0000000706067211 */ /* 0x000fe200078ec0ff */
[----:B------:R-:W-:Y:S01]  /*3430*/  DADD R18, R44, R42 ;  /* 0x000000002c127229 */ /* 0x000fe2000000002a */
[----:B------:R-:W1:Y:S01]  /*3440*/  LDCU.64 UR6, c[0x0][0x388] ;  /* 0x00007100ff0677ac */ /* 0x000e620008000a00 */
[----:B------:R-:W-:Y:S01]  /*3450*/  DADD R22, R46, R48 ;  /* 0x000000002e167229 */ /* 0x000fe20000000030 */
[----:B------:R-:W4:Y:S01]  /*3460*/  @!P2 LDG.E.64.CONSTANT R220, desc[UR76][R16.64+0x15c90] ;  /* 0x015c904c10dca981 */ /* 0x000f22000c1e9b00 */
[----:B------:R-:W-:Y:S01]  /*3470*/  DADD R24, R50, R52 ;  /* 0x0000000032187229 */ /* 0x000fe20000000034 */
[----:B------:R-:W0:Y:S01]  /*3480*/  LDCU.64 UR32, c[0x3][0x8c8] ;  /* 0x00c11900ff2077ac */ /* 0x000e220008000a00 */
[----:B------:R-:W-:-:S02]  /*3490*/  DADD R30, R56, R54 ;  /* 0x00000000381e7229 */ /* 0x000fc40000000036 */
[----:B------:R-:W-:Y:S01]  /*34a0*/  DADD R36, R60, R58 ;  /* 0x000000003c247229 */ /* 0x000fe2000000003a */
[----:B------:R-:W0:Y:S01]  /*34b0*/  LDCU.64 UR22, c[0x3][0x708] ;  /* 0x00c0e100ff1677ac */ /* 0x000e220008000a00 */
[----:B------:R-:W-:Y:S02]  /*34c0*/  DADD R38, R38, -R40 ;  /* 0x0000000026267229 */ /* 0x000fe40000000828 */
[----:B------:R-:W-:Y:S01]  /*34d0*/  DADD R42, R44, -R42 ;  /* 0x000000002c2a7229 */ /* 0x000fe2000000082a */
[----:B------:R-:W0:Y:S01]  /*34e0*/  LDCU.64 UR68, c[0x3][0x8d0] ;  /* 0x00c11a00ff4477ac */ /* 0x000e220008000a00 */
[----:B------:R-:W-:Y:S02]  /*34f0*/  DADD R46, R46, -R48 ;  /* 0x000000002e2e7229 */ /* 0x000fe40000000830 */
[----:B------:R-:W-:Y:S01]  /*3500*/  DADD R50, R50, -R52 ;  /* 0x0000000032327229 */ /* 0x000fe20000000834 */
[----:B------:R-:W0:Y:S01]  /*3510*/  LDCU.64 UR60, c[0x3][0x938] ;  /* 0x00c12700ff3c77ac */ /* 0x000e220008000a00 */
[----:B------:R-:W-:-:S02]  /*3520*/  DADD R54, R56, -R54 ;  /* 0x0000000038367229 */ /* 0x000fc40000000836 */
[----:B------:R-:W-:Y:S01]  /*3530*/  DADD R58, R60, -R58 ;  /* 0x000000003c3a7229 */ /* 0x000fe2000000083a */
[----:B------:R-:W0:Y:S01]  /*3540*/  LDCU.64 UR62, c[0x3][0x740] ;  /* 0x00c0e800ff3e77ac */ /* 0x000e220008000a00 */
[----:B------:R-:W-:Y:S01]  /*3550*/  DADD R62, R62, -R64 ;  /* 0x000000003e3e7229 */ /* 0x000fe20000000840 */
[----:B------:R-:W-:Y:S01]  /*3560*/  STS.64 [R3], R14 ;  /* 0x0000000e03007388 */ /* 0x000fe20000000a00 */
[----:B------:R-:W0:Y:S03]  /*3570*/  LDCU.64 UR74, c[0x3][0x780] ;  /* 0x00c0f000ff4a77ac */ /* 0x000e260008000a00 */
[----:B------:R1:W-:Y:S01]  /*3580*/  STS.64 [R3+0x60], R38 ;  /* 0x0000602603007388 */ /* 0x0003e20000000a00 */
[----:B------:R-:W0:Y:S03]  /*3590*/  LDCU.64 UR52, c[0x3][0x778] ;  /* 0x00c0ef00ff3477ac */ /* 0x000e260008000a00 */
[----:B------:R-:W-:Y:S01]  /*35a0*/  STS.64 [R3+0x8], R18 ;  /* 0x0000081203007388 */ /* 0x000fe20000000a00 */
        /* <DEDUP_REMOVED lines=20> */
[----:B------:R-:W0:Y:S01]  /*36f0*/  LDCU.64 UR12, c[0x3][0x850] ;  /* 0x00c10a00ff0c77ac */ /* 0x000e220008000a00 */
[----:B------:R-:W-:Y:S01]  /*3700*/  BAR.SYNC.DEFER_BLOCKING 0x0 ;  /* 0x0000000000007b1d */ /* 0x000fe20000010000 */
[----:B------:R-:W-:-:S04]  /*3710*/  IMAD R49, R2, 0x8, R11 ;  /* 0x0000000802317824 */ /* 0x000fc800078e020b */
[----:B-1----:R-:W-:Y:S01]  /*3720*/  IMAD R39, R2, 0x60, R49 ;  /* 0x0000006002277824 */ /* 0x002fe200078e0231 */
[----:B------:R-:W1:Y:S01]  /*3730*/  LDCU.64 UR16, c[0x3][0xa10] ;  /* 0x00c14200ff1077ac */ /* 0x000e620008000a00 */
[----:B------:R-:W-:Y:S01]  /*3740*/  IMAD R11, R212, 0x68, R11 ;  /* 0x00000068d40b7824 */ /* 0x000fe200078e020b */
[----:B------:R-:W1:Y:S01]  /*3750*/  LDCU.64 UR54, c[0x3][0x858] ;  /* 0x00c10b00ff3677ac */ /* 0x000e620008000a00 */
[----:B------:R-:W1:Y:S01]  /*3760*/  LDCU.64 UR44, c[0x3][0xa18] ;  /* 0x00c14300ff2c77ac */ /* 0x000e620008000a00 */
[----:B------:R-:W-:Y:S04]  /*3770*/  LDS.64 R190, [R39] ;  /* 0x0000000027be7984 */ /* 0x000fe80000000a00 */
[----:B------:R-:W0:Y:S04]  /*3780*/  LDS.64 R12, [R9] ;  /* 0x00000000090c7984 */ /* 0x000e280000000a00 */
[----:B------:R-:W-:Y:S04]  /*3790*/  LDS.64 R188, [R11] ;  /* 0x000000000bbc7984 */ /* 0x000fe80000000a00 */
[----:B------:R-:W3:Y:S04]  /*37a0*/  LDS.64 R14, [R10] ;  /* 0x000000000a0e7984 */ /* 0x000ee80000000a00 */
[----:B------:R-:W-:Y:S04]  /*37b0*/  LDS.64 R186, [R39+0x8] ;  /* 0x0000080027ba7984 */ /* 0x000fe80000000a00 */
[----:B------:R-:W1:Y:S04]  /*37c0*/  LDS.64 R18, [R9+0x8] ;  /* 0x0000080009127984 */ /* 0x000e680000000a00 */
        /* <DEDUP_REMOVED lines=11> */
[----:B------:R-:W2:Y:S04]  /*3880*/  LDS.64 R42, [R9+0x20] ;  /* 0x00002000092a7984 */ /* 0x000ea80000000a00 */
[----:B------:R-:W-:Y:S04]  /*3890*/  LDS.64 R152, [R4] ;  /* 0x0000000004987984 */ /* 0x000fe80000000a00 */
[----:B------:R-:W2:Y:S01]  /*38a0*/  LDS.64 R206, [R8+0x4f38] ;  /* 0x004f380008ce7984 */ /* 0x000ea20000000a00 */
[----:B0-----:R-:W-:-:S03]  /*38b0*/  DFMA R12, R190, R12, RZ ;  /* 0x0000000cbe0c722b */ /* 0x001fc600000000ff */
[----:B------:R-:W-:Y:S04]  /*38c0*/  LDS.64 R172, [R11+0x20] ;  /* 0x000020000bac7984 */ /* 0x000fe80000000a00 */
[----:B------:R-:W0:Y:S04]  /*38d0*/  LDS.64 R44, [R10+0x1a0] ;  /* 0x0001a0000a2c7984 */ /* 0x000e280000000a00 */
[----:B------:R-:W-:Y:S04]  /*38e0*/  LDS.64 R138, [R4+0x548] ;  /* 0x00054800048a7984 */ /* 0x000fe80000000a00 */
[----:B------:R-:W0:Y:S01]  /*38f0*/  LDS.128 R100, [R8+0x4f40] ;  /* 0x004f400008647984 */ /* 0x000e220000000c00 */
[----:B---3--:R-:W-:-:S02]  /*3900*/  DFMA R14, R188, R14, RZ ;  /* 0x0000000ebc0e722b */ /* 0x008fc400000000ff */
[----:B-1----:R-:W-:Y:S01]  /*3910*/  DFMA R12, R186, R18, R12 ;  /* 0x00000012ba0c722b */ /* 0x002fe2000000000c */
[----:B------:R-:W-:Y:S04]  /*3920*/  LDS.64 R168, [R11+0x28] ;  /* 0x000028000ba87984 */ /* 0x000fe80000000a00 */
[----:B------:R-:W1:Y:S04]  /*3930*/  LDS.64 R46, [R10+0x208] ;  /* 0x000208000a2e7984 */ /* 0x000e680000000a00 */
[----:B------:R-:W3:Y:S01]  /*3940*/  LDS.64 R142, [R4+0xa90] ;  /* 0x000a9000048e7984 */ /* 0x000ee20000000a00 */
[----:B------:R-:W-:-:S02]  /*3950*/  DFMA R14, R184, R22, R14 ;  /* 0x00000016b80e722b */ /* 0x000fc4000000000e */
[----:B------:R-:W-:Y:S01]  /*3960*/  DFMA R12, R182, R24, R12 ;  /* 0x00000018b60c722b */ /* 0x000fe2000000000c */
[----:B------:R-:W-:Y:S04]  /*3970*/  LDS.64 R170, [R39+0x28] ;  /* 0x0000280027aa7984 */ /* 0x000fe80000000a00 */
[----:B------:R-:W3:Y:S04]  /*3980*/  LDS.64 R18, [R9+0x28] ;  /* 0x0000280009127984 */ /* 0x000ee80000000a00 */
[----:B------:R-:W-:Y:S04]  /*3990*/  LDS.64 R164, [R11+0x30] ;  /* 0x000030000ba47984 */ /* 0x000fe80000000a00 */
[----:B------:R-:W3:Y:S04]  /*39a0*/  LDS.64 R24, [R10+0x270] ;  /* 0x000270000a187984 */ /* 0x000ee80000000a00 */
[----:B------:R-:W-:Y:S04]  /*39b0*/  LDS.64 R140, [R4+0xfd8] ;  /* 0x000fd800048c7984 */ /* 0x000fe80000000a00 */
[----:B------:R-:W3:Y:S01]  /*39c0*/  LDS.128 R124, [R8+0x4f50] ;  /* 0x004f5000087c7984 */ /* 0x000ee20000000c00 */
[----:B------:R-:W-:-:S02]  /*39d0*/  DFMA R14, R180, R30, R14 ;  /* 0x0000001eb40e722b */ /* 0x000fc4000000000e */
[----:B------:R-:W-:Y:S01]  /*39e0*/  DFMA R12, R178, R36, R12 ;  /* 0x00000024b20c722b */ /* 0x000fe2000000000c */
[----:B------:R-:W-:Y:S04]  /*39f0*/  LDS.64 R166, [R39+0x30] ;  /* 0x0000300027a67984 */ /* 0x000fe80000000a00 */
[----:B------:R-:W3:Y:S04]  /*3a00*/  LDS.64 R22, [R9+0x30] ;  /* 0x0000300009167984 */ /* 0x000ee80000000a00 */
[----:B------:R-:W-:Y:S04]  /*3a10*/  LDS.64 R160, [R11+0x38] ;  /* 0x000038000ba07984 */ /* 0x000fe80000000a00 */
[----:B------:R-:W3:Y:S04]  /*3a20*/  LDS.64 R50, [R10+0x2d8] ;  /* 0x0002d8000a327984 */ /* 0x000ee80000000a00 */
[----:B------:R-:W4:Y:S01]  /*3a30*/  LDS.64 R150, [R4+0x1520] ;  /* 0x0015200004967984 */ /* 0x000f220000000a00 */
[----:B------:R-:W-:-:S02]  /*3a40*/  DFMA R14, R176, R40, R14 ;  /* 0x00000028b00e722b */ /* 0x000fc4000000000e */
[----:B--2---:R-:W-:Y:S01]  /*3a50*/  DFMA R42, R174, R42, R12 ;  /* 0x0000002aae2a722b */ /* 0x004fe2000000000c */
[----:B------:R-:W-:Y:S01]  /*3a60*/  LDS.64 R162, [R39+0x38] ;  /* 0x0000380027a27984 */ /* 0x000fe20000000a00 */
[----:B------:R-:W-:-:S03]  /*3a70*/  DFMA R12, R152, R206, RZ ;  /* 0x000000ce980c722b */ /* 0x000fc600000000ff */
[----:B------:R-:W2:Y:S04]  /*3a80*/  LDS.64 R40, [R9+0x38] ;  /* 0x0000380009287984 */ /* 0x000ea80000000a00 */
[----:B------:R-:W-:Y:S04]  /*3a90*/  LDS.64 R148, [R4+0x1a68] ;  /* 0x001a680004947984 */ /* 0x000fe80000000a00 */
[----:B------:R-:W2:Y:S01]  /*3aa0*/  LDS.128 R108, [R8+0x4f60] ;  /* 0x004f6000086c7984 */ /* 0x000ea20000000c00 */
[----:B0-----:R-:W-:Y:S02]  /*3ab0*/  DFMA R14, R172, R44, R14 ;  /* 0x0000002cac0e722b */ /* 0x001fe4000000000e */
[----:B------:R-:W-:Y:S01]  /*3ac0*/  DFMA R12, R138, R100, R12 ;  /* 0x000000648a0c722b */ /* 0x000fe2000000000c */
[----:B------:R-:W-:Y:S04]  /*3ad0*/  LDS.64 R156, [R11+0x40] ;  /* 0x000040000b9c7984 */ /* 0x000fe80000000a00 */
[----:B------:R-:W0:Y:S04]  /*3ae0*/  LDS.64 R52, [R10+0x340] ;  /* 0x000340000a347984 */ /* 0x000e280000000a00 */
[----:B------:R-:W-:Y:S04]  /*3af0*/  LDS.64 R158, [R39+0x40] ;  /* 0x00004000279e7984 */ /* 0x000fe80000000a00 */
[----:B------:R-:W0:Y:S04]  /*3b00*/  LDS.64 R44, [R9+0x40] ;  /* 0x00004000092c7984 */ /* 0x000e280000000a00 */
[----:B------:R-:W0:Y:S01]  /*3b10*/  LDS.64 R144, [R4+0x1fb0] ;  /* 0x001fb00004907984 */ /* 0x000e220000000a00 */
[----:B-1----:R-:W-:-:S02]  /*3b20*/  DFMA R14, R168, R46, R14 ;  /* 0x0000002ea80e722b */ /* 0x002fc4000000000e */
[----:B---3--:R-:W-:Y:S01]  /*3b30*/  DFMA R12, R142, R102, R12 ;  /* 0x000000668e0c722b */ /* 0x008fe2000000000c */
[----:B------:R-:W-:Y:S04]  /*3b40*/  LDS.64 R136, [R11+0x48] ;  /* 0x000048000b887984 */ /* 0x000fe80000000a00 */
[----:B------:R-:W1:Y:S04]  /*3b50*/  LDS.64 R54, [R10+0x3a8] ;  /* 0x0003a8000a367984 */ /* 0x000e680000000a00 */
[----:B------:R-:W-:Y:S04]  /*3b60*/  LDS.64 R154, [R39+0x48] ;  /* 0x00004800279a7984 */ /* 0x000fe80000000a00 */
[----:B------:R-:W3:Y:S04]  /*3b70*/  LDS.64 R46, [R9+0x48] ;  /* 0x00004800092e7984 */ /* 0x000ee80000000a00 */
[----:B------:R-:W-:Y:S04]  /*3b80*/  LDS.64 R36, [R4+0x24f8] ;  /* 0x0024f80004247984 */ /* 0x000fe80000000a00 */
[----:B------:R-:W3:Y:S01]  /*3b90*/  LDS.128 R88, [R8+0x4f70] ;  /* 0x004f700008587984 */ /* 0x000ee20000000c00 */
[----:B------:R-:W-:-:S02]  /*3ba0*/  DFMA R18, R170, R18, R42 ;  /* 0x00000012aa12722b */ /* 0x000fc4000000002a */
[----:B------:R-:W-:Y:S01]  /*3bb0*/  DFMA R30, R164, R24, R14 ;  /* 0x00000018a41e722b */ /* 0x000fe2000000000e */
[----:B------:R-:W-:Y:S01]  /*3bc0*/  LDS.64 R146, [R11+0x50] ;  /* 0x000050000b927984 */ /* 0x000fe20000000a00 */
[----:B------:R-:W-:-:S03]  /*3bd0*/  DFMA R12, R140, R124, R12 ;  /* 0x0000007c8c0c722b */ /* 0x000fc6000000000c */
[----:B------:R-:W3:Y:S04]  /*3be0*/  LDS.64 R56, [R10+0x410] ;  /* 0x000410000a387984 */ /* 0x000ee80000000a00 */
[----:B------:R-:W3:Y:S01]  /*3bf0*/  LDS.64 R80, [R4+0x2a40] ;  /* 0x002a400004507984 */ /* 0x000ee20000000a00 */
[----:B------:R-:W-:Y:S02]  /*3c00*/  DFMA R18, R166, R22, R18 ;  /* 0x00000016a612722b */ /* 0x000fe40000000012 */
[----:B------:R-:W-:Y:S01]  /*3c10*/  DFMA R30, R160, R50, R30 ;  /* 0x00000032a01e722b */ /* 0x000fe2000000001e */
[----:B------:R-:W-:Y:S01]  /*3c20*/  LDS.64 R14, [R39+0x50] ;  /* 0x00005000270e7984 */ /* 0x000fe20000000a00 */
[----:B----4-:R-:W-:-:S03]  /*3c30*/  DFMA R12, R150, R126, R12 ;  /* 0x0000007e960c722b */ /* 0x010fc6000000000c */
[----:B------:R-:W4:Y:S04]  /*3c40*/  LDS.64 R42, [R9+0x50] ;  /* 0x00005000092a7984 */ /* 0x000f280000000a00 */
[----:B------:R-:W-:Y:S04]  /*3c50*/  LDS.64 R24, [R11+0x58] ;  /* 0x000058000b187984 */ /* 0x000fe80000000a00 */
[----:B------:R-:W4:Y:S04]  /*3c60*/  LDS.64 R60, [R10+0x478] ;  /* 0x000478000a3c7984 */ /* 0x000f280000000a00 */
[----:B------:R-:W-:Y:S04]  /*3c70*/  LDS.64 R50, [R4+0x2f88] ;  /* 0x002f880004327984 */ /* 0x000fe80000000a00 */
[----:B------:R-:W4:Y:S01]  /*3c80*/  LDS.128 R120, [R8+0x4f80] ;  /* 0x004f800008787984 */ /* 0x000f220000000c00 */
[----:B--2---:R-:W-:-:S02]  /*3c90*/  DFMA R18, R162, R40, R18 ;  /* 0x00000028a212722b */ /* 0x004fc40000000012 */
[----:B------:R-:W-:Y:S01]  /*3ca0*/  DFMA R12, R148, R108, R12 ;  /* 0x0000006c940c722b */ /* 0x000fe2000000000c */
[----:B------:R-:W-:Y:S04]  /*3cb0*/  LDS.64 R86, [R39+0x58] ;  /* 0x0000580027567984 */ /* 0x000fe80000000a00 */
[----:B------:R-:W2:Y:S04]  /*3cc0*/  LDS.64 R58, [R9+0x58] ;  /* 0x00005800093a7984 */ /* 0x000ea80000000a00 */
[----:B------:R-:W-:Y:S04]  /*3cd0*/  LDS.64 R84, [R11+0x60] ;  /* 0x000060000b547984 */ /* 0x000fe80000000a00 */
[----:B------:R-:W2:Y:S04]  /*3ce0*/  LDS.64 R204, [R10+0x4e0] ;  /* 0x0004e0000acc7984 */ /* 0x000ea80000000a00 */
[----:B------:R-:W2:Y:S01]  /*3cf0*/  LDS.64 R82, [R4+0x34d0] ;  /* 0x0034d00004527984 */ /* 0x000ea20000000a00 */
[----:B0-----:R-:W-:-:S02]  /*3d00*/  DFMA R52, R156, R52, R30 ;  /* 0x000000349c34722b */ /* 0x001fc4000000001e */
[----:B------:R-:W-:Y:S01]  /*3d10*/  DFMA R18, R158, R44, R18 ;  /* 0x0000002c9e12722b */ /* 0x000fe20000000012 */
[----:B------:R-:W-:Y:S01]  /*3d20*/  LDS.64 R78, [R39+0x60] ;  /* 0x00006000274e7984 */ /* 0x000fe20000000a00 */
[----:B------:R-:W-:-:S03]  /*3d30*/  DFMA R12, R144, R110, R12 ;  /* 0x0000006e900c722b */ /* 0x000fc6000000000c */
[----:B------:R-:W0:Y:S04]  /*3d40*/  LDS.64 R196, [R9+0x60] ;  /* 0x0000600009c47984 */ /* 0x000e280000000a00 */
[----:B------:R-:W-:Y:S04]  /*3d50*/  LDS.64 R30, [R4+0x3a18] ;  /* 0x003a1800041e7984 */ /* 0x000fe80000000a00 */
[----:B------:R-:W0:Y:S01]  /*3d60*/  LDS.128 R112, [R8+0x4f90] ;  /* 0x004f900008707984 */ /* 0x000e220000000c00 */
[----:B-1----:R-:W-:Y:S02]  /*3d70*/  DFMA R52, R136, R54, R52 ;  /* 0x000000368834722b */ /* 0x002fe40000000034 */
[----:B---3--:R-:W-:Y:S01]  /*3d80*/  DFMA R46, R154, R46, R18 ;  /* 0x0000002e9a2e722b */ /* 0x008fe20000000012 */
[----:B------:R-:W1:Y:S01]  /*3d90*/  LDS.64 R54, [R4+0x3f60] ;  /* 0x003f600004367984 */ /* 0x000e620000000a00 */
[----:B------:R-:W-:-:S04]  /*3da0*/  DFMA R18, R36, R88, R12 ;  /* 0x000000582412722b */ /* 0x000fc8000000000c */
[----:B------:R-:W-:-:S04]  /*3db0*/  DFMA R52, R146, R56, R52 ;  /* 0x000000389234722b */ /* 0x000fc80000000034 */
[----:B------:R-:W-:Y:S01]  /*3dc0*/  DFMA R40, R80, R90, R18 ;  /* 0x0000005a5028722b */ /* 0x000fe20000000012 */
[----:B------:R-:W-:Y:S01]  /*3dd0*/  CS2R R12, SRZ ;  /* 0x00000000000c7805 */ /* 0x000fe2000001ff00 */
[----:B----4-:R-:W-:Y:S02]  /*3de0*/  DFMA R42, R14, R42, R46 ;  /* 0x0000002a0e2a722b */ /* 0x010fe4000000002e */
[----:B------:R-:W-:Y:S01]  /*3df0*/  DFMA R52, R24, R60, R52 ;  /* 0x0000003c1834722b */ /* 0x000fe20000000034 */
[----:B------:R-:W-:Y:S01]  /*3e00*/  CS2R R22, SRZ ;  /* 0x0000000000167805 */ /* 0x000fe2000001ff00 */
[----:B------:R-:W-:Y:S01]  /*3e10*/  BAR.SYNC.DEFER_BLOCKING 0x0 ;  /* 0x0000000000007b1d */ /* 0x000fe20000010000 */
[----:B------:R-:W-:-:S05]  /*3e20*/  CS2R R18, SRZ ;  /* 0x0000000000127805 */ /* 0x000fca000001ff00 */
[----:B------:R-:W-:Y:S01]  /*3e30*/  DFMA R40, R50, R120, R40 ;  /* 0x000000783228722b */ /* 0x000fe20000000028 */
[----:B------:R-:W3:Y:S01]  /*3e40*/  @!P2 LDG.E.64.CONSTANT R12, desc[UR76][R16.64+0x49f0] ;  /* 0x0049f04c100ca981 */ /* 0x000ee2000c1e9b00 */
[----:B--2---:R-:W-:Y:S02]  /*3e50*/  DFMA R42, R86, R58, R42 ;  /* 0x0000003a562a722b */ /* 0x004fe4000000002a */
[----:B------:R-:W-:Y:S01]  /*3e60*/  DFMA R204, R84, R204, R52 ;  /* 0x000000cc54cc722b */ /* 0x000fe20000000034 */
[----:B------:R-:W2:Y:S03]  /*3e70*/  @!P2 LDG.E.64.CONSTANT R22, desc[UR76][R16.64+0xd340] ;  /* 0x00d3404c1016a981 */ /* 0x000ea6000c1e9b00 */
[----:B------:R-:W-:Y:S01]  /*3e80*/  DFMA R40, R82, R122, R40 ;  /* 0x0000007a5228722b */ /* 0x000fe20000000028 */
[----:B------:R-:W4:Y:S01]  /*3e90*/  @!P2 LDG.E.64.CONSTANT R18, desc[UR76][R16.64+0x548] ;  /* 0x0005484c1012a981 */ /* 0x000f22000c1e9b00 */
[----:B0-----:R-:W-:-:S02]  /*3ea0*/  DFMA R196, R78, R196, R42 ;  /* 0x000000c44ec4722b */ /* 0x001fc4000000002a */
[C---:B------:R-:W-:Y:S02]  /*3eb0*/  DMUL R42, R204.reuse, R28 ;  /* 0x0000001ccc2a7228 */ /* 0x040fe40000000000 */
[----:B------:R-:W-:Y:S02]  /*3ec0*/  DMUL R26, R204, R26 ;  /* 0x0000001acc1a7228 */ /* 0x000fe40000000000 */
[----:B------:R-:W-:Y:S01]  /*3ed0*/  DFMA R40, R30, R112, R40 ;  /* 0x000000701e28722b */ /* 0x000fe20000000028 */
[----:B------:R-:W-:-:S03]  /*3ee0*/  IMAD R7, R5, 0x548, R8 ;  /* 0x0000054805077824 */ /* 0x000fc600078e0208 */
[C---:B------:R-:W-:Y:S02]  /*3ef0*/  DFMA R32, R196.reuse, R32, R42 ;  /* 0x00000020c420722b */ /* 0x040fe4000000002a */
[----:B------:R-:W-:Y:S02]  /*3f00*/  DFMA R26, R196, R28, R26 ;  /* 0x0000001cc41a722b */ /* 0x000fe4000000001a */
[----:B-1----:R-:W-:Y:S01]  /*3f10*/  DFMA R222, R54, R114, R40 ;  /* 0x0000007236de722b */ /* 0x002fe20000000028 */
[----:B------:R-:W-:Y:S02]  /*3f20*/  IMAD R29, R5, 0x548, R6 ;  /* 0x00000548051d7824 */ /* 0x000fe400078e0206 */
        /* <DEDUP_REMOVED lines=16> */
[----:B------:R-:W1:Y:S04]  /*4030*/  LDS.64 R46, [R7+0x8] ;  /* 0x00000800072e7984 */ /* 0x000e680000000a00 */
[----:B------:R-:W-:Y:S04]  /*4040*/  LDS.64 R32, [R212+0x68] ;  /* 0x00006800d4207984 */ /* 0x000fe80000000a00 */
[----:B------:R-:W1:Y:S01]  /*4050*/  LDS.64 R52, [R5+0x68] ;  /* 0x0000680005347984 */ /* 0x000e620000000a00 */
[----:B------:R-:W-:-:S03]  /*4060*/  DMUL R34, R34, UR6 ;  /* 0x0000000622227c28 */ /* 0x000fc60008000000 */
[----:B------:R-:W-:Y:S04]  /*4070*/  LDS.64 R58, [R200+0xd0] ;  /* 0x0000d000c83a7984 */ /* 0x000fe80000000a00 */
[----:B------:R-:W1:Y:S04]  /*4080*/  LDS.64 R56, [R7+0x10] ;  /* 0x0000100007387984 */ /* 0x000e680000000a00 */
[----:B------:R-:W-:Y:S01]  /*4090*/  LDS.64 R26, [R212+0xd0] ;  /* 0x0000d000d41a7984 */ /* 0x000fe20000000a00 */
[----:B0-----:R-:W-:-:S03]  /*40a0*/  DMUL R28, R48, R28 ;  /* 0x0000001c301c7228 */ /* 0x001fc60000000000 */
[----:B------:R-:W-:Y:S04]  /*40b0*/  LDS.64 R38, [R200+0x138] ;  /* 0x00013800c8267984 */ /* 0x000fe80000000a00 */
[----:B------:R-:W-:Y:S01]  /*40c0*/  LDS.64 R76, [R212+0x138] ;  /* 0x00013800d44c7984 */ /* 0x000fe20000000a00 */
[----:B------:R-:W-:-:S03]  /*40d0*/  DFMA R28, R152, R34, R28 ;  /* 0x00000022981c722b */ /* 0x000fc6000000001c */
[----:B------:R-:W-:Y:S04]  /*40e0*/  LDS.64 R74, [R200+0x1a0] ;  /* 0x0001a000c84a7984 */ /* 0x000fe80000000a00 */
[----:B------:R-:W0:Y:S01]  /*40f0*/  LDS.64 R34, [R5+0xd0] ;  /* 0x0000d00005227984 */ /* 0x000e220000000a00 */
[----:B-1----:R-:W-:-:S03]  /*4100*/  DFMA R28, R42, R40, R28 ;  /* 0x000000282a1c722b */ /* 0x002fc6000000001c */
[----:B------:R-:W-:Y:S04]  /*4110*/  LDS.64 R62, [R7+0x20] ;  /* 0x00002000073e7984 */ /* 0x000fe80000000a00 */
[----:B------:R-:W1:Y:S01]  /*4120*/  LDS.64 R40, [R7+0x18] ;  /* 0x0000180007287984 */ /* 0x000e620000000a00 */
[----:B------:R-:W-:-:S03]  /*4130*/  DFMA R28, R44, R46, R28 ;  /* 0x0000002e2c1c722b */ /* 0x000fc6000000001c */
[----:B------:R-:W-:Y:S04]  /*4140*/  LDS.64 R64, [R9+0x548] ;  /* 0x0005480009407984 */ /* 0x000fe80000000a00 */
[----:B------:R-:W1:Y:S01]  /*4150*/  LDS.64 R46, [R5+0x138] ;  /* 0x00013800052e7984 */ /* 0x000e620000000a00 */
[----:B------:R-:W-:-:S03]  /*4160*/  DFMA R28, R32, R52, R28 ;  /* 0x00000034201c722b */ /* 0x000fc6000000001c */
[----:B------:R-:W1:Y:S04]  /*4170*/  LDS.64 R92, [R10+0x548] ;  /* 0x000548000a5c7984 */ /* 0x000e680000000a00 */
[----:B------:R-:W-:Y:S01]  /*4180*/  LDS.64 R72, [R212+0x1a0] ;  /* 0x0001a000d4487984 */ /* 0x000fe20000000a00 */
[----:B------:R-:W-:-:S03]  /*4190*/  DFMA R28, R58, R56, R28 ;  /* 0x000000383a1c722b */ /* 0x000fc6000000001c */
[----:B------:R-:W-:Y:S04]  /*41a0*/  LDS.64 R128, [R9+0x550] ;  /* 0x0005500009807984 */ /* 0x000fe80000000a00 */
[----:B------:R-:W1:Y:S04]  /*41b0*/  LDS.64 R56, [R5+0x1a0] ;  /* 0x0001a00005387984 */ /* 0x000e680000000a00 */
[----:B------:R-:W1:Y:S01]  /*41c0*/  LDS.64 R210, [R10+0x5b0] ;  /* 0x0005b0000ad27984 */ /* 0x000e620000000a00 */
[----:B0-----:R-:W-:-:S03]  /*41d0*/  DFMA R28, R26, R34, R28 ;  /* 0x000000221a1c722b */ /* 0x001fc6000000001c */
[----:B------:R-:W-:Y:S04]  /*41e0*/  LDS.64 R70, [R200+0x208] ;  /* 0x00020800c8467984 */ /* 0x000fe80000000a00 */
[----:B------:R-:W0:Y:S01]  /*41f0*/  LDS.64 R104, [R7+0x28] ;  /* 0x0000280007687984 */ /* 0x000e220000000a00 */
[----:B-1----:R-:W-:-:S03]  /*4200*/  DFMA R28, R38, R40, R28 ;  /* 0x00000028261c722b */ /* 0x002fc6000000001c */
[----:B------:R-:W1:Y:S04]  /*4210*/  LDS.64 R94, [R9+0x558] ;  /* 0x00055800095e7984 */ /* 0x000e680000000a00 */
[----:B------:R-:W1:Y:S04]  /*4220*/  LDS.64 R60, [R10+0x618] ;  /* 0x000618000a3c7984 */ /* 0x000e680000000a00 */
[----:B------:R-:W-:Y:S04]  /*4230*/  LDS.64 R68, [R212+0x208] ;  /* 0x00020800d4447984 */ /* 0x000fe80000000a00 */
[----:B------:R-:W1:Y:S01]  /*4240*/  LDS.64 R52, [R5+0x208] ;  /* 0x0002080005347984 */ /* 0x000e620000000a00 */
[----:B------:R-:W-:-:S03]  /*4250*/  DFMA R34, R76, R46, R28 ;  /* 0x0000002e4c22722b */ /* 0x000fc6000000001c */
[----:B------:R-:W1:Y:S04]  /*4260*/  LDS.64 R46, [R9+0x560] ;  /* 0x00056000092e7984 */ /* 0x000e680000000a00 */
[----:B------:R-:W1:Y:S04]  /*4270*/  LDS.64 R28, [R10+0x680] ;  /* 0x000680000a1c7984 */ /* 0x000e680000000a00 */
[----:B------:R-:W1:Y:S01]  /*4280*/  LDS.128 R116, [R8+0x4fa0] ;  /* 0x004fa00008747984 */ /* 0x000e620000000c00 */
[----:B------:R-:W-:Y:S02]  /*4290*/  DFMA R34, R74, R62, R34 ;  /* 0x0000003e4a22722b */ /* 0x000fe40000000022 */
[----:B------:R-:W-:Y:S01]  /*42a0*/  DFMA R62, R190, R64, RZ ;  /* 0x00000040be3e722b */ /* 0x000fe200000000ff */
[----:B------:R-:W-:Y:S04]  /*42b0*/  LDS.64 R66, [R200+0x270] ;  /* 0x00027000c8427984 */ /* 0x000fe80000000a00 */
[----:B------:R-:W1:Y:S04]  /*42c0*/  LDS.64 R208, [R7+0x30] ;  /* 0x0000300007d07984 */ /* 0x000e680000000a00 */
[----:B------:R-:W1:Y:S04]  /*42d0*/  LDS.64 R132, [R10+0x6e8] ;  /* 0x0006e8000a847984 */ /* 0x000e680000000a00 */
[----:B------:R-:W1:Y:S01]  /*42e0*/  LDS.64 R134, [R9+0x568] ;  /* 0x0005680009867984 */ /* 0x000e620000000a00 */
[----:B------:R-:W-:-:S02]  /*42f0*/  DFMA R92, R188, R92, RZ ;  /* 0x0000005cbc5c722b */ /* 0x000fc400000000ff */
[----:B------:R-:W-:Y:S01]  /*4300*/  DFMA R106, R72, R56, R34 ;  /* 0x00000038486a722b */ /* 0x000fe20000000022 */
[----:B------:R-:W1:Y:S01]  /*4310*/  LDS.64 R96, [R10+0x750] ;  /* 0x000750000a607984 */ /* 0x000e620000000a00 */
[----:B------:R-:W-:-:S03]  /*4320*/  DFMA R198, R186, R128, R62 ;  /* 0x00000080bac6722b */ /* 0x000fc6000000003e */
[----:B------:R-:W1:Y:S04]  /*4330*/  LDS.128 R128, [R8+0x4fb0] ;  /* 0x004fb00008807984 */ /* 0x000e680000000c00 */
[----:B------:R-:W1:Y:S04]  /*4340*/  LDS.64 R40, [R9+0x570] ;  /* 0x0005700009287984 */ /* 0x000e680000000a00 */
[----:B------:R-:W-:Y:S04]  /*4350*/  LDS.64 R64, [R212+0x270] ;  /* 0x00027000d4407984 */ /* 0x000fe80000000a00 */
[----:B------:R-:W3:Y:S01]  /*4360*/  LDS.64 R98, [R5+0x270] ;  /* 0x0002700005627984 */ /* 0x000ee20000000a00 */
[----:B------:R-:W-:-:S02]  /*4370*/  DFMA R214, R184, R210, R92 ;  /* 0x000000d2b8d6722b */ /* 0x000fc4000000005c */
[----:B0-----:R-:W-:Y:S01]  /*4380*/  DFMA R104, R70, R104, R106 ;  /* 0x000000684668722b */ /* 0x001fe2000000006a */
[----:B------:R-:W0:Y:S04]  /*4390*/  LDS.64 R92, [R10+0x7b8] ;  /* 0x0007b8000a5c7984 */ /* 0x000e280000000a00 */
[----:B------:R-:W0:Y:S04]  /*43a0*/  LDS.64 R34, [R9+0x578] ;  /* 0x0005780009227984 */ /* 0x000e280000000a00 */
[----:B------:R-:W-:Y:S04]  /*43b0*/  LDS.64 R62, [R200+0x2d8] ;  /* 0x0002d800c83e7984 */ /* 0x000fe80000000a00 */
[----:B------:R-:W0:Y:S01]  /*43c0*/  LDS.64 R56, [R7+0x38] ;  /* 0x0000380007387984 */ /* 0x000e220000000a00 */
[----:B-1----:R-:W-:-:S02]  /*43d0*/  DFMA R216, R182, R94, R198 ;  /* 0x0000005eb6d8722b */ /* 0x002fc400000000c6 */
[----:B------:R-:W-:Y:S01]  /*43e0*/  DFMA R218, R180, R60, R214 ;  /* 0x0000003cb4da722b */ /* 0x000fe200000000d6 */
[----:B------:R-:W1:Y:S01]  /*43f0*/  LDS.64 R94, [R10+0x820] ;  /* 0x000820000a5e7984 */ /* 0x000e620000000a00 */
[----:B------:R-:W-:-:S03]  /*4400*/  DFMA R214, R68, R52, R104 ;  /* 0x0000003444d6722b */ /* 0x000fc60000000068 */
[----:B------:R-:W1:Y:S04]  /*4410*/  LDS.64 R210, [R9+0x580] ;  /* 0x0005800009d27984 */ /* 0x000e680000000a00 */
[----:B------:R-:W1:Y:S01]  /*4420*/  LDS.128 R104, [R8+0x4fc0] ;  /* 0x004fc00008687984 */ /* 0x000e620000000c00 */
[----:B------:R-:W-:-:S03]  /*4430*/  DFMA R224, R178, R46, R216 ;  /* 0x0000002eb2e0722b */ /* 0x000fc600000000d8 */
[----:B------:R-:W-:Y:S04]  /*4440*/  LDS.64 R60, [R212+0x2d8] ;  /* 0x0002d800d43c7984 */ /* 0x000fe80000000a00 */
[----:B------:R-:W1:Y:S01]  /*4450*/  LDS.64 R198, [R5+0x2d8] ;  /* 0x0002d80005c67984 */ /* 0x000e620000000a00 */
[----:B------:R-:W-:Y:S02]  /*4460*/  DFMA R28, R176, R28, R218 ;  /* 0x0000001cb01c722b */ /* 0x000fe400000000da */
[----:B------:R-:W-:Y:S01]  /*4470*/  DFMA R216, R152, R116, RZ ;  /* 0x0000007498d8722b */ /* 0x000fe200000000ff */
[----:B------:R-:W2:Y:S04]  /*4480*/  LDS.64 R46, [R9+0x588] ;  /* 0x00058800092e7984 */ /* 0x000ea80000000a00 */
[----:B------:R-:W2:Y:S01]  /*4490*/  LDS.64 R52, [R10+0x888] ;  /* 0x000888000a347984 */ /* 0x000ea20000000a00 */
[----:B------:R-:W-:-:S02]  /*44a0*/  DFMA R208, R66, R208, R214 ;  /* 0x000000d042d0722b */ /* 0x000fc400000000d6 */
[----:B------:R-:W-:Y:S01]  /*44b0*/  DFMA R214, R172, R132, R28 ;  /* 0x00000084acd6722b */ /* 0x000fe2000000001c */
[----:B------:R-:W-:Y:S01]  /*44c0*/  LDS.64 R218, [R9+0x5a0] ;  /* 0x0005a00009da7984 */ /* 0x000fe20000000a00 */
[----:B------:R-:W-:Y:S02]  /*44d0*/  DFMA R216, R138, R118, R216 ;  /* 0x000000768ad8722b */ /* 0x000fe400000000d8 */
[----:B------:R-:W-:Y:S01]  /*44e0*/  DFMA R224, R174, R134, R224 ;  /* 0x00000086aee0722b */ /* 0x000fe200000000e0 */
[----:B------:R-:W-:Y:S04]  /*44f0*/  LDS.64 R28, [R10+0x8f0] ;  /* 0x0008f0000a1c7984 */ /* 0x000fe80000000a00 */
[----:B------:R-:W4:Y:S01]  /*4500*/  LDS.128 R132, [R8+0x4fd0] ;  /* 0x004fd00008847984 */ /* 0x000f220000000c00 */
[----:B------:R-:W-:-:S02]  /*4510*/  DFMA R96, R168, R96, R214 ;  /* 0x00000060a860722b */ /* 0x000fc400000000d6 */
[----:B------:R-:W-:Y:S01]  /*4520*/  DFMA R216, R142, R128, R216 ;  /* 0x000000808ed8722b */ /* 0x000fe200000000d8 */
[----:B------:R-:W-:Y:S01]  /*4530*/  LDS.64 R214, [R9+0x598] ;  /* 0x0005980009d67984 */ /* 0x000fe20000000a00 */
[----:B------:R-:W-:Y:S02]  /*4540*/  DFMA R224, R170, R40, R224 ;  /* 0x00000028aae0722b */ /* 0x000fe400000000e0 */
[----:B---3--:R-:W-:Y:S01]  /*4550*/  DFMA R98, R64, R98, R208 ;  /* 0x000000624062722b */ /* 0x008fe200000000d0 */
[----:B------:R-:W-:Y:S04]  /*4560*/  LDS.64 R40, [R10+0x958] ;  /* 0x000958000a287984 */ /* 0x000fe80000000a00 */
[----:B------:R-:W3:Y:S01]  /*4570*/  LDS.64 R208, [R9+0x590] ;  /* 0x0005900009d07984 */ /* 0x000ee20000000a00 */
[----:B0-----:R-:W-:-:S02]  /*4580*/  DFMA R92, R164, R92, R96 ;  /* 0x0000005ca45c722b */ /* 0x001fc40000000060 */
[----:B------:R-:W-:Y:S01]  /*4590*/  DFMA R216, R140, R130, R216 ;  /* 0x000000828cd8722b */ /* 0x000fe200000000d8 */
[----:B------:R-:W-:Y:S01]  /*45a0*/  LDS.64 R234, [R10+0xa28] ;  /* 0x000a28000aea7984 */ /* 0x000fe20000000a00 */
[----:B------:R-:W-:Y:S02]  /*45b0*/  DFMA R224, R166, R34, R224 ;  /* 0x00000022a6e0722b */ /* 0x000fe400000000e0 */
[----:B------:R-:W-:Y:S01]  /*45c0*/  DFMA R34, R62, R56, R98 ;  /* 0x000000383e22722b */ /* 0x000fe20000000062 */
[----:B------:R-:W-:Y:S04]  /*45d0*/  LDS.64 R236, [R9+0x5a8] ;  /* 0x0005a80009ec7984 */ /* 0x000fe80000000a00 */
[----:B------:R-:W0:Y:S01]  /*45e0*/  LDS.128 R96, [R8+0x4fe0] ;  /* 0x004fe00008607984 */ /* 0x000e220000000c00 */
[----:B-1----:R-:W-:-:S02]  /*45f0*/  DFMA R94, R160, R94, R92 ;  /* 0x0000005ea05e722b */ /* 0x002fc4000000005c */
[----:B------:R-:W-:Y:S01]  /*4600*/  DFMA R210, R162, R210, R224 ;  /* 0x000000d2a2d2722b */ /* 0x000fe200000000e0 */
[----:B------:R-:W-:Y:S01]  /*4610*/  LDS.64 R56, [R200+0x340] ;  /* 0x00034000c8387984 */ /* 0x000fe20000000a00 */
[----:B------:R-:W-:-:S03]  /*4620*/  DFMA R92, R150, R104, R216 ;  /* 0x00000068965c722b */ /* 0x000fc600000000d8 */
[----:B------:R-:W1:Y:S01]  /*4630*/  LDS.64 R216, [R10+0x9c0] ;  /* 0x0009c0000ad87984 */ /* 0x000e620000000a00 */
[----:B------:R-:W-:-:S03]  /*4640*/  DFMA R34, R60, R198, R34 ;  /* 0x000000c63c22722b */ /* 0x000fc60000000022 */
[----:B------:R-:W1:Y:S01]  /*4650*/  LDS.64 R198, [R7+0x40] ;  /* 0x0000400007c67984 */ /* 0x000e620000000a00 */
[----:B--2---:R-:W-:Y:S02]  /*4660*/  DFMA R226, R158, R46, R210 ;  /* 0x0000002e9ee2722b */ /* 0x004fe400000000d2 */
[----:B------:R-:W-:Y:S01]  /*4670*/  DFMA R46, R156, R52, R94 ;  /* 0x000000349c2e722b */ /* 0x000fe2000000005e */
[----:B------:R-:W-:Y:S01]  /*4680*/  LDS.64 R224, [R5+0x340] ;  /* 0x0003400005e07984 */ /* 0x000fe20000000a00 */
[----:B------:R-:W-:-:S03]  /*4690*/  DFMA R210, R148, R106, R92 ;  /* 0x0000006a94d2722b */ /* 0x000fc6000000005c */
[----:B------:R-:W2:Y:S04]  /*46a0*/  LDS.128 R92, [R8+0x4ff0] ;  /* 0x004ff000085c7984 */ /* 0x000ea80000000c00 */
[----:B------:R-:W2:Y:S01]  /*46b0*/  LDS.64 R52, [R212+0x340] ;  /* 0x00034000d4347984 */ /* 0x000ea20000000a00 */
[----:B----4-:R-:W-:Y:S02]  /*46c0*/  DFMA R210, R144, R132, R210 ;  /* 0x0000008490d2722b */ /* 0x010fe400000000d2 */
[----:B------:R-:W-:Y:S01]  /*46d0*/  DFMA R228, R136, R28, R46 ;  /* 0x0000001c88e4722b */ /* 0x000fe2000000002e */
[----:B------:R-:W-:Y:S01]  /*46e0*/  LDS.64 R248, [R5+0x410] ;  /* 0x0004100005f87984 */ /* 0x000fe20000000a00 */
[----:B---3--:R-:W-:-:S03]  /*46f0*/  DFMA R226, R154, R208, R226 ;  /* 0x000000d09ae2722b */ /* 0x008fc600000000e2 */
[----:B------:R-:W-:Y:S01]  /*4700*/  LDS.64 R46, [R200+0x3a8] ;  /* 0x0003a800c82e7984 */ /* 0x000fe20000000a00 */
[----:B------:R-:W-:-:S03]  /*4710*/  DFMA R230, R36, R134, R210 ;  /* 0x0000008624e6722b */ /* 0x000fc600000000d2 */
[----:B------:R-:W3:Y:S04]  /*4720*/  LDS.64 R28, [R7+0x48] ;  /* 0x00004800071c7984 */ /* 0x000ee80000000a00 */
[----:B------:R-:W4:Y:S01]  /*4730*/  LDS.64 R208, [R8+0x5000] ;  /* 0x0050000008d07984 */ /* 0x000f220000000a00 */
[----:B------:R-:W-:Y:S02]  /*4740*/  DFMA R228, R146, R40, R228 ;  /* 0x0000002892e4722b */ /* 0x000fe400000000e4 */
[----:B0-----:R-:W-:Y:S01]  /*4750*/  DFMA R230, R80, R96, R230 ;  /* 0x0000006050e6722b */ /* 0x001fe200000000e6 */
[----:B------:R-:W-:Y:S04]  /*4760*/  LDS.64 R40, [R212+0x3a8] ;  /* 0x0003a800d4287984 */ /* 0x000fe80000000a00 */
[----:B------:R-:W0:Y:S01]  /*4770*/  LDS.64 R210, [R5+0x3a8] ;  /* 0x0003a80005d27984 */ /* 0x000e220000000a00 */
[----:B------:R-:W-:-:S02]  /*4780*/  DFMA R214, R14, R214, R226 ;  /* 0x000000d60ed6722b */ /* 0x000fc400000000e2 */
[----:B-1----:R-:W-:Y:S01]  /*4790*/  DFMA R216, R24, R216, R228 ;  /* 0x000000d818d8722b */ /* 0x002fe200000000e4 */
[----:B------:R-:W-:Y:S01]  /*47a0*/  LDS.64 R246, [R7+0x58] ;  /* 0x0000580007f67984 */ /* 0x000fe20000000a00 */
[----:B------:R-:W-:Y:S02]  /*47b0*/  DFMA R230, R50, R98, R230 ;  /* 0x0000006232e6722b */ /* 0x000fe400000000e6 */
[----:B------:R-:W-:Y:S01]  /*47c0*/  DFMA R34, R56, R198, R34 ;  /* 0x000000c63822722b */ /* 0x000fe20000000022 */
[----:B------:R-:W-:Y:S01]  /*47d0*/  LDS.64 R244, [R5+0x478] ;  /* 0x0004780005f47984 */ /* 0x000fe20000000a00 */
[----:B------:R-:W-:Y:S02]  /*47e0*/  DFMA R214, R86, R218, R214 ;  /* 0x000000da56d6722b */ /* 0x000fe400000000d6 */
[----:B------:R-:W-:Y:S01]  /*47f0*/  DFMA R234, R84, R234, R216 ;  /* 0x000000ea54ea722b */ /* 0x000fe200000000d8 */
[----:B------:R-:W-:Y:S01]  /*4800*/  LDS.64 R198, [R7+0x50] ;  /* 0x0000500007c67984 */ /* 0x000fe20000000a00 */
[----:B--2---:R-:W-:-:S02]  /*4810*/  DFMA R230, R82, R92, R230 ;  /* 0x0000005c52e6722b */ /* 0x004fc400000000e6 */
[----:B------:R-:W-:Y:S01]  /*4820*/  DFMA R224, R52, R224, R34 ;  /* 0x000000e034e0722b */ /* 0x000fe20000000022 */
[----:B------:R-:W-:Y:S01]  /*4830*/  LDS.64 R242, [R7+0x60] ;  /* 0x0000600007f27984 */ /* 0x000fe20000000a00 */
[----:B------:R-:W-:-:S03]  /*4840*/  DFMA R236, R78, R236, R214 ;  /* 0x000000ec4eec722b */ /* 0x000fc600000000d6 */
[----:B------:R-:W1:Y:S01]  /*4850*/  LDS.64 R34, [R200+0x410] ;  /* 0x00041000c8227984 */ /* 0x000e620000000a00 */
[----:B------:R-:W-:Y:S02]  /*4860*/  DMUL R214, R234, R12 ;  /* 0x0000000cead67228 */ /* 0x000fe40000000000 */
[----:B------:R-:W-:Y:S02]  /*4870*/  DFMA R228, R30, R94, R230 ;  /* 0x0000005e1ee4722b */ /* 0x000fe400000000e6 */
[----:B------:R-:W-:Y:S02]  /*4880*/  DMUL R22, R234, R22 ;  /* 0x00000016ea167228 */ /* 0x000fe40000000000 */
[----:B---3--:R-:W-:Y:S02]  /*4890*/  DFMA R28, R46, R28, R224 ;  /* 0x0000001c2e1c722b */ /* 0x008fe400000000e0 */
[----:B------:R-:W-:Y:S02]  /*48a0*/  DFMA R214, R236, R18, R214 ;  /* 0x00000012ecd6722b */ /* 0x000fe400000000d6 */
[----:B----4-:R-:W-:Y:S01]  /*48b0*/  DFMA R228, R54, R208, R228 ;  /* 0x000000d036e4722b */ /* 0x010fe200000000e4 */
[----:B------:R-:W-:Y:S01]  /*48c0*/  LDS.64 R18, [R200+0x4e0] ;  /* 0x0004e000c8127984 */ /* 0x000fe20000000a00 */
[----:B------:R-:W-:-:S02]  /*48d0*/  DMUL R204, R204, R20 ;  /* 0x00000014cccc7228 */ /* 0x000fc40000000000 */
[----:B------:R-:W-:Y:S01]  /*48e0*/  DFMA R218, R236, R12, R22 ;  /* 0x0000000cecda722b */ /* 0x000fe20000000016 */
[----:B------:R-:W-:Y:S01]  /*48f0*/  LDS.64 R20, [R212+0x478] ;  /* 0x00047800d4147984 */ /* 0x000fe20000000a00 */
[----:B0-----:R-:W-:-:S03]  /*4900*/  DFMA R210, R40, R210, R28 ;  /* 0x000000d228d2722b */ /* 0x001fc6000000001c */
[----:B------:R-:W-:Y:S01]  /*4910*/  LDS.64 R22, [R200+0x478] ;  /* 0x00047800c8167984 */ /* 0x000fe20000000a00 */
[----:B------:R-:W-:-:S03]  /*4920*/  DFMA R216, R228, R240, R214 ;  /* 0x000000f0e4d8722b */ /* 0x000fc600000000d6 */
[----:B------:R-:W0:Y:S04]  /*4930*/  LDS.64 R28, [R212+0x410] ;  /* 0x00041000d41c7984 */ /* 0x000e280000000a00 */
[----:B------:R2:W-:Y:S04]  /*4940*/  LDS.64 R12, [R212+0x4e0] ;  /* 0x0004e000d40c7984 */ /* 0x0005e80000000a00 */
[----:B------:R-:W-:Y:S01]  /*4950*/  LDS.64 R214, [R5+0x4e0] ;  /* 0x0004e00005d67984 */ /* 0x000fe20000000a00 */
[----:B------:R-:W-:Y:S01]  /*4960*/  DFMA R218, R228, R238, R218 ;  /* 0x000000eee4da722b */ /* 0x000fe200000000da */
[----:B------:R-:W-:Y:S01]  /*4970*/  IMAD R11, R2, 0x8, R7 ;  /* 0x00000008020b7824 */ /* 0x000fe200078e0207 */
[----:B------:R-:W-:Y:S06]  /*4980*/  BAR.SYNC.DEFER_BLOCKING 0x0 ;  /* 0x0000000000007b1d */ /* 0x000fec0000010000 */
[----:B-1----:R-:W-:-:S02]  /*4990*/  DFMA R210, R34, R198, R210 ;  /* 0x000000c622d2722b */ /* 0x002fc400000000d2 */
[----:B------:R-:W-:Y:S01]  /*49a0*/  DFMA R204, R196, R194, R204 ;  /* 0x000000c2c4cc722b */ /* 0x000fe200000000cc */
[----:B------:R-:W-:Y:S02]  /*49b0*/  CS2R R198, SRZ ;  /* 0x0000000000c67805 */ /* 0x000fe4000001ff00 */
[----:B------:R-:W-:Y:S02]  /*49c0*/  CS2R R194, SRZ ;  /* 0x0000000000c27805 */ /* 0x000fe4000001ff00 */
[----:B------:R-:W-:Y:S02]  /*49d0*/  CS2R R196, SRZ ;  /* 0x0000000000c47805 */ /* 0x000fe4000001ff00 */
[----:B------:R-:W3:Y:S04]  /*49e0*/  @!P2 LDG.E.64.CONSTANT R198, desc[UR76][R16.64+0x4f38] ;  /* 0x004f384c10c6a981 */ /* 0x000ee8000c1e9b00 */
[----:B------:R-:W4:Y:S04]  /*49f0*/  @!P2 LDG.E.64.CONSTANT R194, desc[UR76][R16.64+0xd888] ;  /* 0x00d8884c10c2a981 */ /* 0x000f28000c1e9b00 */
[----:B------:R-:W3:Y:S04]  /*4a00*/  @!P2 LDG.E.64.CONSTANT R196, desc[UR76][R16.64+0xa90] ;  /* 0x000a904c10c4a981 */ /* 0x000ee8000c1e9b00 */
[----:B------:R-:W-:Y:S04]  /*4a10*/  STS.64 [R11], R216 ;  /* 0x000000d80b007388 */ /* 0x000fe80000000a00 */
[----:B------:R1:W-:Y:S01]  /*4a20*/  STS.64 [R6], R218 ;  /* 0x000000da06007388 */ /* 0x0003e20000000a00 */
[----:B------:R-:W-:Y:S01]  /*4a30*/  BAR.SYNC.DEFER_BLOCKING 0x0 ;  /* 0x0000000000007b1d */ /* 0x000fe20000010000 */
[----:B--2---:R-:W-:-:S05]  /*4a40*/  CS2R R212, SRZ ;  /* 0x0000000000d47805 */ /* 0x004fca000001ff00 */
[----:B0-----:R-:W-:Y:S01]  /*4a50*/  DFMA R248, R28, R248, R210 ;  /* 0x000000f81cf8722b */ /* 0x001fe200000000d2 */
[----:B------:R-:W-:Y:S01]  /*4a60*/  CS2R R210, SRZ ;  /* 0x0000000000d27805 */ /* 0x000fe2000001ff00 */
[----:B------:R-:W2:Y:S05]  /*4a70*/  @!P2 LDG.E.64.CONSTANT R212, desc[UR76][R16.64+0x93e0] ;  /* 0x0093e04c10d4a981 */ /* 0x000eaa000c1e9b00 */
[----:B------:R-:W2:Y:S04]  /*4a80*/  @!P2 LDG.E.64.CONSTANT R210, desc[UR76][R16.64+0x11d30] ;  /* 0x011d304c10d2a981 */ /* 0x000ea8000c1e9b00 */
[----:B------:R-:W0:Y:S04]  /*4a90*/  LDS.64 R200, [R7] ;  /* 0x0000000007c87984 */ /* 0x000e280000000a00 */
[----:B------:R-:W0:Y:S01]  /*4aa0*/  LDS.64 R216, [R5] ;  /* 0x0000000005d87984 */ /* 0x000e220000000a00 */
[----:B------:R-:W-:-:S03]  /*4ab0*/  DFMA R222, R222, R202, R204 ;  /* 0x000000cadede722b */ /* 0x000fc600000000cc */
[----:B------:R-:W0:Y:S05]  /*4ac0*/  LDS.64 R232, [R7+0x8] ;  /* 0x0000080007e87984 */ /* 0x000e2a0000000a00 */
[-C--:B------:R-:W-:Y:S01]  /*4ad0*/  DFMA R224, R124, R222.reuse, RZ ;  /* 0x000000de7ce0722b */ /* 0x080fe200000000ff */
[----:B------:R-:W0:Y:S01]  /*4ae0*/  LDS.64 R124, [R5+0x68] ;  /* 0x00006800057c7984 */ /* 0x000e220000000a00 */
[----:B------:R-:W-:Y:S02]  /*4af0*/  DMUL R192, R192, UR6 ;  /* 0x00000006c0c07c28 */ /* 0x000fe40008000000 */
[-C--:B-1----:R-:W-:Y:S01]  /*4b00*/  DFMA R218, R88, R222.reuse, RZ ;  /* 0x000000de58da722b */ /* 0x082fe200000000ff */
[----:B------:R-:W1:Y:S01]  /*4b10*/  LDS.64 R88, [R7+0x10] ;  /* 0x0000100007587984 */ /* 0x000e620000000a00 */
[----:B------:R-:W-:-:S02]  /*4b20*/  DFMA R100, R100, R222, RZ ;  /* 0x000000de6464722b */ /* 0x000fc400000000ff */
[C---:B------:R-:W-:Y:S02]  /*4b30*/  DFMA R102, R222.reuse, R102, RZ ;  /* 0x00000066de66722b */ /* 0x040fe400000000ff */
[C---:B------:R-:W-:Y:S02]  /*4b40*/  DFMA R126, R222.reuse, R126, RZ ;  /* 0x0000007ede7e722b */ /* 0x040fe400000000ff */
[----:B------:R-:W-:Y:S02]  /*4b50*/  DFMA R226, R222, R110, RZ ;  /* 0x0000006edee2722b */ /* 0x000fe400000000ff */
[----:B------:R-:W-:Y:S01]  /*4b60*/  DFMA R202, R120, R222, RZ ;  /* 0x000000de78ca722b */ /* 0x000fe200000000ff */
[----:B------:R-:W-:Y:S01]  /*4b70*/  LDS.64 R110, [R7+0x18] ;  /* 0x00001800076e7984 */ /* 0x000fe20000000a00 */
[----:B0-----:R-:W-:-:S03]  /*4b80*/  DMUL R200, R48, R200 ;  /* 0x000000c830c87228 */ /* 0x001fc60000000000 */
[----:B------:R-:W-:Y:S01]  /*4b90*/  LDS.64 R120, [R5+0x138] ;  /* 0x0001380005787984 */ /* 0x000fe20000000a00 */
[----:B------:R-:W-:Y:S02]  /*4ba0*/  DFMA R204, R222, R122, RZ ;  /* 0x0000007adecc722b */ /* 0x000fe400000000ff */
[----:B------:R-:W-:Y:S01]  /*4bb0*/  DMUL R234, R234, R238 ;  /* 0x000000eeeaea7228 */ /* 0x000fe20000000000 */
[----:B------:R-:W-:Y:S01]  /*4bc0*/  LDS.64 R122, [R9+0xa98] ;  /* 0x000a9800097a7984 */ /* 0x000fe20000000a00 */
[----:B------:R-:W-:-:S03]  /*4bd0*/  DFMA R230, R138, R192, R200 ;  /* 0x000000c08ae6722b */ /* 0x000fc600000000c8 */
[----:B------:R-:W-:Y:S01]  /*4be0*/  LDS.64 R238, [R10+0xf08] ;  /* 0x000f08000aee7984 */ /* 0x000fe20000000a00 */
[----:B------:R-:W-:Y:S02]  /*4bf0*/  DFMA R200, R222, R90, RZ ;  /* 0x0000005adec8722b */ /* 0x000fe400000000ff */
[-C--:B------:R-:W-:Y:S02]  /*4c00*/  DFMA R90, R206, R222.reuse, RZ ;  /* 0x000000dece5a722b */ /* 0x080fe400000000ff */
[-C--:B------:R-:W-:Y:S02]  /*4c10*/  DFMA R192, R108, R222.reuse, RZ ;  /* 0x000000de6cc0722b */ /* 0x080fe400000000ff */
[----:B------:R-:W-:Y:S01]  /*4c20*/  DFMA R206, R112, R222, RZ ;  /* 0x000000de70ce722b */ /* 0x000fe200000000ff */
[----:B------:R-:W-:Y:S01]  /*4c30*/  LDS.64 R108, [R9+0xa90] ;  /* 0x000a9000096c7984 */ /* 0x000fe20000000a00 */
[----:B------:R-:W-:-:S03]  /*4c40*/  DFMA R222, R222, R114, RZ ;  /* 0x00000072dede722b */ /* 0x000fc600000000ff */
[----:B------:R-:W0:Y:S01]  /*4c50*/  LDS.64 R114, [R5+0xd0] ;  /* 0x0000d00005727984 */ /* 0x000e220000000a00 */
[----:B------:R-:W-:Y:S02]  /*4c60*/  DFMA R216, R42, R216, R230 ;  /* 0x000000d82ad8722b */ /* 0x000fe400000000e6 */
[----:B------:R-:W-:Y:S01]  /*4c70*/  DFMA R246, R22, R246, R248 ;  /* 0x000000f616f6722b */ /* 0x000fe200000000f8 */
[----:B------:R-:W0:Y:S01]  /*4c80*/  LDS.64 R112, [R10+0xa90] ;  /* 0x000a90000a707984 */ /* 0x000e220000000a00 */
[----:B------:R-:W-:-:S03]  /*4c90*/  DFMA R236, R236, R240, R234 ;  /* 0x000000f0ecec722b */ /* 0x000fc600000000ea */
[----:B------:R-:W-:Y:S01]  /*4ca0*/  LDS.64 R230, [R7+0x20] ;  /* 0x0000200007e67984 */ /* 0x000fe20000000a00 */
[----:B------:R-:W-:Y:S02]  /*4cb0*/  DFMA R232, R44, R232, R216 ;  /* 0x000000e82ce8722b */ /* 0x000fe400000000d8 */
[----:B------:R-:W-:Y:S01]  /*4cc0*/  DFMA R244, R20, R244, R246 ;  /* 0x000000f414f4722b */ /* 0x000fe200000000f6 */
[----:B------:R-:W-:Y:S01]  /*4cd0*/  CS2R R216, SRZ ;  /* 0x0000000000d87805 */ /* 0x000fe2000001ff00 */
[----:B------:R-:W-:Y:S01]  /*4ce0*/  DFMA R220, R228, R220, R236 ;  /* 0x000000dce4dc722b */ /* 0x000fe200000000ec */
[----:B------:R-:W-:Y:S03]  /*4cf0*/  LDS.64 R248, [R7+0x40] ;  /* 0x0000400007f87984 */ /* 0x000fe60000000a00 */
[----:B------:R-:W-:Y:S01]  /*4d00*/  DFMA R124, R32, R124, R232 ;  /* 0x0000007c207c722b */ /* 0x000fe200000000e8 */
[----:B------:R-:W0:Y:S01]  /*4d10*/  LDS.64 R228, [R10+0xaf8] ;  /* 0x000af8000ae47984 */ /* 0x000e220000000a00 */
[----:B------:R-:W-:-:S03]  /*4d20*/  DFMA R242, R18, R242, R244 ;  /* 0x000000f212f2722b */ /* 0x000fc600000000f4 */
[----:B------:R-:W2:Y:S03]  /*4d30*/  @!P2 LDG.E.64.CONSTANT R216, desc[UR76][R16.64+0x1a680] ;  /* 0x01a6804c10d8a981 */ /* 0x000ea6000c1e9b00 */
[----:B-1----:R-:W-:Y:S01]  /*4d40*/  DFMA R234, R58, R88, R124 ;  /* 0x000000583aea722b */ /* 0x002fe2000000007c */
[----:B------:R-:W1:Y:S01]  /*4d50*/  LDS.64 R232, [R10+0xb60] ;  /* 0x000b60000ae87984 */ /* 0x000e620000000a00 */
[----:B------:R-:W-:-:S03]  /*4d60*/  DFMA R124, R12, R214, R242 ;  /* 0x000000d60c7c722b */ /* 0x000fc600000000f2 */
[----:B------:R-:W1:Y:S01]  /*4d70*/  LDS.64 R88, [R9+0xaa0] ;  /* 0x000aa00009587984 */ /* 0x000e620000000a00 */
[----:B------:R-:W-:-:S03]  /*4d80*/  DFMA R214, R220, R118, R100 ;  /* 0x00000076dcd6722b */ /* 0x000fc60000000064 */
[----:B------:R-:W1:Y:S01]  /*4d90*/  LDS.64 R100, [R10+0xbc8] ;  /* 0x000bc8000a647984 */ /* 0x000e620000000a00 */
[----:B------:R-:W-:-:S03]  /*4da0*/  DADD R124, R90, R124 ;  /* 0x000000005a7c7229 */ /* 0x000fc6000000007c */
[----:B------:R-:W-:Y:S01]  /*4db0*/  LDS.64 R90, [R9+0xaa8] ;  /* 0x000aa800095a7984 */ /* 0x000fe20000000a00 */
[----:B0-----:R-:W-:-:S03]  /*4dc0*/  DFMA R234, R26, R114, R234 ;  /* 0x000000721aea722b */ /* 0x001fc600000000ea */
[----:B------:R-:W0:Y:S01]  /*4dd0*/  LDS.64 R114, [R5+0x1a0] ;  /* 0x0001a00005727984 */ /* 0x000e220000000a00 */
[----:B------:R-:W-:Y:S02]  /*4de0*/  DFMA R128, R128, R220, R102 ;  /* 0x000000dc8080722b */ /* 0x000fe40000000066 */
[----:B------:R-:W-:Y:S01]  /*4df0*/  DFMA R108, R190, R108, RZ ;  /* 0x0000006cbe6c722b */ /* 0x000fe200000000ff */
[----:B------:R-:W-:Y:S01]  /*4e00*/  LDS.64 R102, [R7+0x28] ;  /* 0x0000280007667984 */ /* 0x000fe20000000a00 */
[----:B------:R-:W-:Y:S02]  /*4e10*/  DFMA R130, R220, R130, R224 ;  /* 0x00000082dc82722b */ /* 0x000fe400000000e0 */
[----:B------:R-:W-:Y:S01]  /*4e20*/  DFMA R234, R38, R110, R234 ;  /* 0x0000006e26ea722b */ /* 0x000fe200000000ea */
[----:B------:R-:W-:Y:S01]  /*4e30*/  CS2R R224, SRZ ;  /* 0x0000000000e07805 */ /* 0x000fe2000001ff00 */
[----:B------:R-:W-:Y:S01]  /*4e40*/  LDS.64 R110, [R9+0xab0] ;  /* 0x000ab000096e7984 */ /* 0x000fe20000000a00 */
[----:B------:R-:W-:-:S03]  /*4e50*/  DFMA R118, R104, R220, R126 ;  /* 0x000000dc6876722b */ /* 0x000fc6000000007e */
[----:B------:R-:W0:Y:S01]  /*4e60*/  LDS.64 R104, [R10+0xc30] ;  /* 0x000c30000a687984 */ /* 0x000e220000000a00 */
[----:B------:R-:W-:Y:S02]  /*4e70*/  DFMA R126, R188, R112, RZ ;  /* 0x00000070bc7e722b */ /* 0x000fe400000000ff */
[----:B------:R-:W-:Y:S01]  /*4e80*/  DFMA R120, R76, R120, R234 ;  /* 0x000000784c78722b */ /* 0x000fe200000000ea */
[----:B------:R-:W2:Y:S01]  /*4e90*/  @!P2 LDG.E.64.CONSTANT R224, desc[UR76][R16.64+0x161d8] ;  /* 0x0161d84c10e0a981 */ /* 0x000ea2000c1e9b00 */
[----:B------:R-:W-:-:S03]  /*4ea0*/  DFMA R236, R186, R122, R108 ;  /* 0x0000007abaec722b */ /* 0x000fc6000000006c */
[----:B------:R-:W0:Y:S04]  /*4eb0*/  LDS.64 R112, [R5+0x208] ;  /* 0x0002080005707984 */ /* 0x000e280000000a00 */
[----:B------:R-:W0:Y:S01]  /*4ec0*/  LDS.64 R108, [R9+0xab8] ;  /* 0x000ab800096c7984 */ /* 0x000e220000000a00 */
[----:B------:R-:W-:-:S03]  /*4ed0*/  DFMA R126, R184, R228, R126 ;  /* 0x000000e4b87e722b */ /* 0x000fc6000000007e */
[----:B------:R-:W0:Y:S01]  /*4ee0*/  LDS.64 R122, [R10+0xc98] ;  /* 0x000c98000a7a7984 */ /* 0x000e220000000a00 */
[----:B------:R-:W-:-:S03]  /*4ef0*/  DFMA R234, R74, R230, R120 ;  /* 0x000000e64aea722b */ /* 0x000fc60000000078 */
[----:B------:R-:W0:Y:S04]  /*4f00*/  LDS.64 R228, [R7+0x30] ;  /* 0x0000300007e47984 */ /* 0x000e280000000a00 */
[----:B------:R-:W0:Y:S01]  /*4f10*/  LDS.64 R120, [R9+0xac0] ;  /* 0x000ac00009787984 */ /* 0x000e220000000a00 */
[----:B-1----:R-:W-:Y:S02]  /*4f20*/  DFMA R126, R180, R232, R126 ;  /* 0x000000e8b47e722b */ /* 0x002fe4000000007e */
[----:B------:R-:W-:Y:S01]  /*4f30*/  DFMA R88, R182, R88, R236 ;  /* 0x00000058b658722b */ /* 0x000fe200000000ec */
[----:B------:R-:W1:Y:S04]  /*4f40*/  LDS.64 R230, [R10+0xd00] ;  /* 0x000d00000ae67984 */ /* 0x000e680000000a00 */
[----:B------:R-:W1:Y:S01]  /*4f50*/  LDS.64 R232, [R5+0x270] ;  /* 0x0002700005e87984 */ /* 0x000e620000000a00 */
[----:B------:R-:W-:-:S02]  /*4f60*/  DFMA R126, R176, R100, R126 ;  /* 0x00000064b07e722b */ /* 0x000fc4000000007e */
        /* <DEDUP_REMOVED lines=9> */
[----:B------:R-:W0:Y:S01]  /*5000*/  LDS.64 R110, [R10+0xdd0] ;  /* 0x000dd0000a6e7984 */ /* 0x000e220000000a00 */
[----:B------:R-:W-:Y:S02]  /*5010*/  DFMA R112, R68, R112, R234 ;  /* 0x000000704470722b */ /* 0x000fe400000000ea */
[----:B------:R-:W-:Y:S01]  /*5020*/  DFMA R108, R170, R108, R88 ;  /* 0x0000006caa6c722b */ /* 0x000fe20000000058 */
[----:B------:R-:W0:Y:S04]  /*5030*/  LDS.64 R104, [R9+0xad0] ;  /* 0x000ad00009687984 */ /* 0x000e280000000a00 */
[----:B------:R-:W0:Y:S01]  /*5040*/  LDS.128 R88, [R8+0x5010] ;  /* 0x0050100008587984 */ /* 0x000e220000000c00 */
[----:B------:R-:W-:-:S02]  /*5050*/  DFMA R236, R168, R122, R236 ;  /* 0x0000007aa8ec722b */ /* 0x000fc400000000ec */
[----:B------:R-:W-:Y:S01]  /*5060*/  DFMA R122, R66, R228, R112 ;  /* 0x000000e4427a722b */ /* 0x000fe20000000070 */
[----:B------:R-:W-:Y:S01]  /*5070*/  LDS.64 R242, [R9+0xae0] ;  /* 0x000ae00009f27984 */ /* 0x000fe20000000a00 */
[----:B------:R-:W-:-:S03]  /*5080*/  DFMA R234, R166, R120, R108 ;  /* 0x00000078a6ea722b */ /* 0x000fc6000000006c */
[----:B------:R-:W0:Y:S04]  /*5090*/  LDS.64 R108, [R9+0xad8] ;  /* 0x000ad800096c7984 */ /* 0x000e280000000a00 */
[----:B------:R-:W0:Y:S01]  /*50a0*/  LDS.64 R228, [R10+0xe38] ;  /* 0x000e38000ae47984 */ /* 0x000e220000000a00 */
[----:B-1----:R-:W-:Y:S02]  /*50b0*/  DFMA R230, R164, R230, R236 ;  /* 0x000000e6a4e6722b */ /* 0x002fe400000000ec */
[----:B------:R-:W-:Y:S01]  /*50c0*/  DFMA R232, R64, R232, R122 ;  /* 0x000000e840e8722b */ /* 0x000fe2000000007a */
[----:B------:R-:W1:Y:S04]  /*50d0*/  LDS.64 R112, [R5+0x2d8] ;  /* 0x0002d80005707984 */ /* 0x000e680000000a00 */
[----:B------:R-:W1:Y:S01]  /*50e0*/  LDS.128 R120, [R8+0x5020] ;  /* 0x0050200008787984 */ /* 0x000e620000000c00 */
[----:B0-----:R-:W-:-:S02]  /*50f0*/  DFMA R100, R160, R100, R230 ;  /* 0x00000064a064722b */ /* 0x001fc400000000e6 */
[----:B------:R-:W-:Y:S01]  /*5100*/  DFMA R192, R220, R106, R192 ;  /* 0x0000006adcc0722b */ /* 0x000fe200000000c0 */
[----:B------:R-:W-:Y:S04]  /*5110*/  LDS.64 R246, [R5+0x340] ;  /* 0x0003400005f67984 */ /* 0x000fe80000000a00 */
[----:B------:R-:W0:Y:S01]  /*5120*/  LDS.64 R106, [R10+0xea0] ;  /* 0x000ea0000a6a7984 */ /* 0x000e220000000a00 */
[----:B------:R-:W-:Y:S02]  /*5130*/  DFMA R234, R162, R114, R234 ;  /* 0x00000072a2ea722b */ /* 0x000fe400000000ea */
[----:B------:R-:W-:Y:S01]  /*5140*/  DFMA R114, R62, R102, R232 ;  /* 0x000000663e72722b */ /* 0x000fe200000000e8 */
[----:B------:R-:W-:Y:S01]  /*5150*/  LDS.64 R240, [R9+0xae8] ;  /* 0x000ae80009f07984 */ /* 0x000fe20000000a00 */
[----:B------:R-:W-:-:S02]  /*5160*/  DFMA R110, R156, R110, R100 ;  /* 0x0000006e9c6e722b */ /* 0x000fc40000000064 */
[----:B------:R-:W-:Y:S01]  /*5170*/  DFMA R230, R152, R126, RZ ;  /* 0x0000007e98e6722b */ /* 0x000fe200000000ff */
[----:B------:R-:W0:Y:S01]  /*5180*/  LDS.128 R100, [R8+0x5030] ;  /* 0x0050300008647984 */ /* 0x000e220000000c00 */
[----:B------:R-:W-:-:S03]  /*5190*/  DFMA R104, R158, R104, R234 ;  /* 0x000000689e68722b */ /* 0x000fc600000000ea */
[----:B------:R-:W-:Y:S03]  /*51a0*/  LDS.64 R232, [R7+0x48] ;  /* 0x0000480007e87984 */ /* 0x000fe60000000a00 */
[----:B------:R-:W-:Y:S01]  /*51b0*/  DFMA R230, R138, R88, R230 ;  /* 0x000000588ae6722b */ /* 0x000fe200000000e6 */
[----:B------:R-:W-:Y:S01]  /*51c0*/  LDS.64 R234, [R9+0xaf0] ;  /* 0x000af00009ea7984 */ /* 0x000fe20000000a00 */
[----:B------:R-:W-:-:S03]  /*51d0*/  DFMA R104, R154, R108, R104 ;  /* 0x0000006c9a68722b */ /* 0x000fc60000000068 */
[----:B------:R-:W-:Y:S03]  /*51e0*/  LDS.64 R244, [R7+0x50] ;  /* 0x0000500007f47984 */ /* 0x000fe60000000a00 */
[----:B------:R-:W-:Y:S02]  /*51f0*/  DFMA R230, R142, R90, R230 ;  /* 0x0000005a8ee6722b */ /* 0x000fe400000000e6 */
[----:B------:R-:W-:Y:S01]  /*5200*/  DFMA R228, R136, R228, R110 ;  /* 0x000000e488e4722b */ /* 0x000fe2000000006e */
[----:B------:R-:W4:Y:S01]  /*5210*/  LDS.128 R108, [R8+0x5040] ;  /* 0x00504000086c7984 */ /* 0x000f220000000c00 */
[----:B-1----:R-:W-:-:S04]  /*5220*/  DFMA R112, R60, R112, R114 ;  /* 0x000000703c70722b */ /* 0x002fc80000000072 */
[----:B------:R-:W-:Y:S02]  /*5230*/  DFMA R230, R140, R120, R230 ;  /* 0x000000788ce6722b */ /* 0x000fe400000000e6 */
[----:B------:R-:W-:Y:S02]  /*5240*/  DFMA R242, R14, R242, R104 ;  /* 0x000000f20ef2722b */ /* 0x000fe40000000068 */
[----:B------:R-:W-:-:S04]  /*5250*/  DFMA R248, R56, R248, R112 ;  /* 0x000000f838f8722b */ /* 0x000fc80000000070 */
[----:B------:R-:W-:Y:S02]  /*5260*/  DFMA R112, R150, R122, R230 ;  /* 0x0000007a9670722b */ /* 0x000fe400000000e6 */
[----:B0-----:R-:W-:Y:S01]  /*5270*/  DFMA R228, R146, R106, R228 ;  /* 0x0000006a92e4722b */ /* 0x001fe200000000e4 */
[----:B------:R-:W-:Y:S04]  /*5280*/  LDS.64 R230, [R10+0xf70] ;  /* 0x000f70000ae67984 */ /* 0x000fe80000000a00 */
[----:B------:R-:W0:Y:S01]  /*5290*/  LDS.128 R104, [R8+0x5050] ;  /* 0x0050500008687984 */ /* 0x000e220000000c00 */
[----:B------:R-:W-:-:S08]  /*52a0*/  DFMA R112, R148, R100, R112 ;  /* 0x000000649470722b */ /* 0x000fd00000000070 */
[----:B------:R-:W-:Y:S02]  /*52b0*/  DFMA R236, R144, R102, R112 ;  /* 0x0000006690ec722b */ /* 0x000fe40000000070 */
[----:B------:R-:W1:Y:S06]  /*52c0*/  LDS.128 R112, [R8+0x5060] ;  /* 0x0050600008707984 */ /* 0x000e6c0000000c00 */
[----:B----4-:R-:W-:-:S08]  /*52d0*/  DFMA R236, R36, R108, R236 ;  /* 0x0000006c24ec722b */ /* 0x010fd000000000ec */
[----:B------:R-:W-:Y:S02]  /*52e0*/  DFMA R236, R80, R110, R236 ;  /* 0x0000006e50ec722b */ /* 0x000fe400000000ec */
[----:B------:R-:W-:Y:S01]  /*52f0*/  DFMA R238, R24, R238, R228 ;  /* 0x000000ee18ee722b */ /* 0x000fe200000000e4 */
[----:B------:R-:W4:Y:S01]  /*5300*/  LDS.64 R228, [R5+0x3a8] ;  /* 0x0003a80005e47984 */ /* 0x000f220000000a00 */
[----:B------:R-:W-:-:S04]  /*5310*/  DFMA R246, R52, R246, R248 ;  /* 0x000000f634f6722b */ /* 0x000fc800000000f8 */
[----:B0-----:R-:W-:Y:S02]  /*5320*/  DFMA R236, R50, R104, R236 ;  /* 0x0000006832ec722b */ /* 0x001fe400000000ec */
[----:B------:R-:W-:Y:S02]  /*5330*/  DFMA R240, R86, R240, R242 ;  /* 0x000000f056f0722b */ /* 0x000fe400000000f2 */
[----:B------:R-:W-:Y:S01]  /*5340*/  DFMA R230, R84, R230, R238 ;  /* 0x000000e654e6722b */ /* 0x000fe200000000ee */
[----:B------:R-:W0:Y:S03]  /*5350*/  LDS.64 R242, [R5+0x410] ;  /* 0x0004100005f27984 */ /* 0x000e260000000a00 */
[----:B------:R-:W-:Y:S01]  /*5360*/  DFMA R236, R82, R106, R236 ;  /* 0x0000006a52ec722b */ /* 0x000fe200000000ec */
[----:B------:R-:W-:Y:S01]  /*5370*/  LDS.64 R238, [R5+0x478] ;  /* 0x0004780005ee7984 */ /* 0x000fe20000000a00 */
[----:B------:R-:W-:-:S02]  /*5380*/  DFMA R246, R46, R232, R246 ;  /* 0x000000e82ef6722b */ /* 0x000fc400000000f6 */
[----:B------:R-:W-:Y:S02]  /*5390*/  DFMA R232, R78, R234, R240 ;  /* 0x000000ea4ee8722b */ /* 0x000fe400000000f0 */
[----:B------:R-:W-:Y:S01]  /*53a0*/  DMUL R194, R230, R194 ;  /* 0x000000c2e6c27228 */ /* 0x000fe20000000000 */
[----:B------:R-:W-:Y:S01]  /*53b0*/  LDS.64 R240, [R7+0x58] ;  /* 0x0000580007f07984 */ /* 0x000fe20000000a00 */
[----:B-1----:R-:W-:Y:S02]  /*53c0*/  DFMA R234, R30, R112, R236 ;  /* 0x000000701eea722b */ /* 0x002fe400000000ec */
[----:B---3--:R-:W-:-:S08]  /*53d0*/  DMUL R236, R230, R198 ;  /* 0x000000c6e6ec7228 */ /* 0x008fd00000000000 */
[C---:B------:R-:W-:Y:S02]  /*53e0*/  DFMA R236, R232.reuse, R196, R236 ;  /* 0x000000c4e8ec722b */ /* 0x040fe400000000ec */
[----:B------:R-:W-:Y:S02]  /*53f0*/  DFMA R196, R232, R198, R194 ;  /* 0x000000c6e8c4722b */ /* 0x000fe400000000c2 */
[----:B------:R-:W-:Y:S02]  /*5400*/  DFMA R194, R132, R220, R226 ;  /* 0x000000dc84c2722b */ /* 0x000fe400000000e2 */
[----:B------:R-:W-:Y:S01]  /*5410*/  DFMA R198, R220, R134, R218 ;  /* 0x00000086dcc6722b */ /* 0x000fe200000000da */
[----:B------:R-:W-:Y:S04]  /*5420*/  LDS.64 R132, [R5+0x4e0] ;  /* 0x0004e00005847984 */ /* 0x000fe80000000a00 */
[----:B------:R-:W-:Y:S01]  /*5430*/  LDS.64 R134, [R7+0x60] ;  /* 0x0000600007867984 */ /* 0x000fe20000000a00 */
[----:B------:R-:W-:-:S02]  /*5440*/  DFMA R234, R54, R114, R234 ;  /* 0x0000007236ea722b */ /* 0x000fc400000000ea */
[----:B----4-:R-:W-:-:S06]  /*5450*/  DFMA R228, R40, R228, R246 ;  /* 0x000000e428e4722b */ /* 0x010fcc00000000f6 */
[C---:B--2---:R-:W-:Y:S01]  /*5460*/  DFMA R236, R234.reuse, R212, R236 ;  /* 0x000000d4eaec722b */ /* 0x044fe200000000ec */
[----:B------:R-:W-:Y:S06]  /*5470*/  BAR.SYNC.DEFER_BLOCKING 0x0 ;  /* 0x0000000000007b1d */ /* 0x000fec0000010000 */
[----:B------:R-:W-:Y:S01]  /*5480*/  DFMA R246, R234, R210, R196 ;  /* 0x000000d2eaf6722b */ /* 0x000fe200000000c4 */
[----:B------:R-:W-:Y:S06]  /*5490*/  STS.64 [R11], R236 ;  /* 0x000000ec0b007388 */ /* 0x000fec0000000a00 */
[----:B------:R-:W-:Y:S01]  /*54a0*/  STS.64 [R6], R246 ;  /* 0x000000f606007388 */ /* 0x000fe20000000a00 */
[----:B------:R-:W-:Y:S01]  /*54b0*/  BAR.SYNC.DEFER_BLOCKING 0x0 ;  /* 0x0000000000007b1d */ /* 0x000fe20000010000 */
[----:B------:R-:W-:-:S02]  /*54c0*/  CS2R R226, SRZ ;  /* 0x0000000000e27805 */ /* 0x000fc4000001ff00 */
[----:B------:R-:W-:-:S03]  /*54d0*/  CS2R R218, SRZ ;  /* 0x0000000000da7805 */ /* 0x000fc6000001ff00 */
[----:B------:R-:W-:Y:S01]  /*54e0*/  DFMA R244, R34, R244, R228 ;  /* 0x000000f422f4722b */ /* 0x000fe200000000e4 */
[----:B------:R-:W2:Y:S01]  /*54f0*/  @!P2 LDG.E.64.CONSTANT R226, desc[UR76][R16.64+0x5480] ;  /* 0x0054804c10e2a981 */ /* 0x000ea2000c1e9b00 */
[----:B------:R-:W-:-:S03]  /*5500*/  CS2R R228, SRZ ;  /* 0x0000000000e47805 */ /* 0x000fc6000001ff00 */
[----:B------:R-:W3:Y:S01]  /*5510*/  @!P2 LDG.E.64.CONSTANT R218, desc[UR76][R16.64+0xddd0] ;  /* 0x00ddd04c10daa981 */ /* 0x000ee2000c1e9b00 */
[----:B------:R-:W-:-:S03]  /*5520*/  CS2R R196, SRZ ;  /* 0x0000000000c47805 */ /* 0x000fc6000001ff00 */
[----:B------:R-:W4:Y:S01]  /*5530*/  @!P2 LDG.E.64.CONSTANT R228, desc[UR76][R16.64+0xfd8] ;  /* 0x000fd84c10e4a981 */ /* 0x000f22000c1e9b00 */
[----:B------:R-:W-:-:S03]  /*5540*/  DFMA R204, R92, R220, R204 ;  /* 0x000000dc5ccc722b */ /* 0x000fc600000000cc */
[----:B------:R-:W4:Y:S04]  /*5550*/  @!P2 LDG.E.64.CONSTANT R196, desc[UR76][R16.64+0x9928] ;  /* 0x0099284c10c4a981 */ /* 0x000f28000c1e9b00 */
[----:B------:R-:W1:Y:S04]  /*5560*/  LDS.64 R236, [R7] ;  /* 0x0000000007ec7984 */ /* 0x000e680000000a00 */
[----:B------:R-:W1:Y:S01]  /*5570*/  LDS.64 R92, [R5] ;  /* 0x00000000055c7984 */ /* 0x000e620000000a00 */
[----:B------:R-:W-:-:S03]  /*5580*/  DFMA R206, R220, R94, R206 ;  /* 0x0000005edcce722b */ /* 0x000fc600000000ce */
[----:B------:R-:W1:Y:S01]  /*5590*/  LDS.64 R94, [R7+0x8] ;  /* 0x00000800075e7984 */ /* 0x000e620000000a00 */
[----:B------:R-:W-:Y:S02]  /*55a0*/  DFMA R200, R96, R220, R200 ;  /* 0x000000dc60c8722b */ /* 0x000fe400000000c8 */
[----:B------:R-:W-:Y:S01]  /*55b0*/  DMUL R216, R216, UR6 ;  /* 0x00000006d8d87c28 */ /* 0x000fe20008000000 */
[----:B------:R-:W1:Y:S01]  /*55c0*/  LDS.64 R96, [R5+0x68] ;  /* 0x0000680005607984 */ /* 0x000e620000000a00 */
[----:B------:R-:W-:-:S03]  /*55d0*/  DFMA R202, R220, R98, R202 ;  /* 0x00000062dcca722b */ /* 0x000fc600000000ca */
[----:B------:R-:W1:Y:S01]  /*55e0*/  LDS.64 R98, [R7+0x10] ;  /* 0x0000100007627984 */ /* 0x000e620000000a00 */
[----:B------:R-:W-:Y:S02]  /*55f0*/  DFMA R208, R208, R220, R222 ;  /* 0x000000dcd0d0722b */ /* 0x000fe400000000de */
[----:B0-----:R-:W-:Y:S01]  /*5600*/  DFMA R242, R28, R242, R244 ;  /* 0x000000f21cf2722b */ /* 0x001fe200000000f4 */
[----:B------:R-:W-:Y:S01]  /*5610*/  LDS.64 R248, [R5+0x340] ;  /* 0x0003400005f87984 */ /* 0x000fe20000000a00 */
[----:B------:R-:W-:Y:S02]  /*5620*/  DFMA R124, R116, R220, R124 ;  /* 0x000000dc747c722b */ /* 0x000fe4000000007c */
[----:B------:R-:W-:Y:S01]  /*5630*/  DMUL R210, R230, R210 ;  /* 0x000000d2e6d27228 */ /* 0x000fe20000000000 */
[----:B------:R-:W0:Y:S04]  /*5640*/  LDS.64 R116, [R5+0xd0] ;  /* 0x0000d00005747984 */ /* 0x000e280000000a00 */
[----:B------:R-:W-:Y:S01]  /*5650*/  LDS.64 R246, [R7+0x48] ;  /* 0x0000480007f67984 */ /* 0x000fe20000000a00 */
[----:B-1----:R-:W-:-:S03]  /*5660*/  DMUL R236, R48, R236 ;  /* 0x000000ec30ec7228 */ /* 0x002fc60000000000 */
[----:B------:R-:W-:Y:S01]  /*5670*/  LDS.64 R230, [R7+0x18] ;  /* 0x0000180007e67984 */ /* 0x000fe20000000a00 */
[----:B------:R-:W-:-:S03]  /*5680*/  DFMA R240, R22, R240, R242 ;  /* 0x000000f016f0722b */ /* 0x000fc600000000f2 */
[----:B------:R-:W1:Y:S01]  /*5690*/  LDS.64 R220, [R10+0xfd8] ;  /* 0x000fd8000adc7984 */ /* 0x000e620000000a00 */
[----:B------:R-:W-:-:S03]  /*56a0*/  DFMA R216, R142, R216, R236 ;  /* 0x000000d88ed8722b */ /* 0x000fc600000000ec */
[----:B------:R-:W-:Y:S04]  /*56b0*/  LDS.64 R244, [R7+0x38] ;  /* 0x0000380007f47984 */ /* 0x000fe80000000a00 */
[----:B------:R-:W-:Y:S01]  /*56c0*/  LDS.64 R242, [R5+0x2d8] ;  /* 0x0002d80005f27984 */ /* 0x000fe20000000a00 */
[----:B------:R-:W-:-:S03]  /*56d0*/  DFMA R222, R42, R92, R216 ;  /* 0x0000005c2ade722b */ /* 0x000fc600000000d8 */
[----:B------:R-:W1:Y:S01]  /*56e0*/  LDS.64 R92, [R9+0xfd8] ;  /* 0x000fd800095c7984 */ /* 0x000e620000000a00 */
[----:B------:R-:W-:Y:S02]  /*56f0*/  DFMA R216, R232, R212, R210 ;  /* 0x000000d4e8d8722b */ /* 0x000fe400000000d2 */
[----:B------:R-:W-:Y:S01]  /*5700*/  DFMA R238, R20, R238, R240 ;  /* 0x000000ee14ee722b */ /* 0x000fe200000000f0 */
[----:B------:R-:W1:Y:S01]  /*5710*/  LDS.64 R212, [R10+0x1040] ;  /* 0x001040000ad47984 */ /* 0x000e620000000a00 */
[----:B------:R-:W-:-:S03]  /*5720*/  DFMA R210, R44, R94, R222 ;  /* 0x0000005e2cd2722b */ /* 0x000fc600000000de */
[----:B------:R-:W1:Y:S01]  /*5730*/  LDS.64 R94, [R9+0xfe0] ;  /* 0x000fe000095e7984 */ /* 0x000e620000000a00 */
[----:B------:R-:W-:-:S03]  /*5740*/  DFMA R216, R234, R224, R216 ;  /* 0x000000e0ead8722b */ /* 0x000fc600000000d8 */
[----:B------:R-:W1:Y:S01]  /*5750*/  LDS.64 R224, [R5+0x138] ;  /* 0x0001380005e07984 */ /* 0x000e620000000a00 */
[----:B------:R-:W-:Y:S02]  /*5760*/  DFMA R238, R18, R134, R238 ;  /* 0x0000008612ee722b */ /* 0x000fe400000000ee */
[----:B------:R-:W-:Y:S01]  /*5770*/  DFMA R96, R32, R96, R210 ;  /* 0x000000602060722b */ /* 0x000fe200000000d2 */
[----:B------:R-:W1:Y:S04]  /*5780*/  LDS.64 R222, [R10+0x10a8] ;  /* 0x0010a8000ade7984 */ /* 0x000e680000000a00 */
[----:B------:R-:W1:Y:S01]  /*5790*/  LDS.64 R232, [R9+0xfe8] ;  /* 0x000fe80009e87984 */ /* 0x000e620000000a00 */
[----:B------:R-:W-:Y:S02]  /*57a0*/  DFMA R210, R12, R132, R238 ;  /* 0x000000840cd2722b */ /* 0x000fe400000000ee */
[----:B------:R-:W-:Y:S01]  /*57b0*/  DFMA R132, R58, R98, R96 ;  /* 0x000000623a84722b */ /* 0x000fe20000000060 */
[----:B------:R-:W-:Y:S04]  /*57c0*/  LDS.64 R134, [R10+0x1110] ;  /* 0x001110000a867984 */ /* 0x000fe80000000a00 */
[----:B------:R-:W1:Y:S03]  /*57d0*/  LDS.64 R98, [R9+0xff0] ;  /* 0x000ff00009627984 */ /* 0x000e660000000a00 */
[----:B0-----:R-:W-:Y:S01]  /*57e0*/  DFMA R116, R26, R116, R132 ;  /* 0x000000741a74722b */ /* 0x001fe20000000084 */
[----:B------:R-:W0:Y:S01]  /*57f0*/  LDS.64 R234, [R7+0x20] ;  /* 0x0000200007ea7984 */ /* 0x000e220000000a00 */
[----:B-1----:R-:W-:-:S03]  /*5800*/  DFMA R220, R188, R220, RZ ;  /* 0x000000dcbcdc722b */ /* 0x002fc600000000ff */
[----:B------:R-:W-:Y:S01]  /*5810*/  LDS.64 R96, [R10+0x1178] ;  /* 0x001178000a607984 */ /* 0x000fe20000000a00 */
[----:B------:R-:W-:-:S03]  /*5820*/  DFMA R92, R190, R92, RZ ;  /* 0x0000005cbe5c722b */ /* 0x000fc600000000ff */
[----:B------:R-:W-:Y:S01]  /*5830*/  LDS.64 R132, [R7+0x28] ;  /* 0x0000280007847984 */ /* 0x000fe20000000a00 */
[----:B------:R-:W-:Y:S02]  /*5840*/  DFMA R230, R38, R230, R116 ;  /* 0x000000e626e6722b */ /* 0x000fe40000000074 */
[----:B------:R-:W-:Y:S01]  /*5850*/  DFMA R220, R184, R212, R220 ;  /* 0x000000d4b8dc722b */ /* 0x000fe200000000dc */
[----:B------:R-:W-:Y:S01]  /*5860*/  LDS.64 R116, [R10+0x1318] ;  /* 0x001318000a747984 */ /* 0x000fe20000000a00 */
[----:B------:R-:W-:-:S03]  /*5870*/  DFMA R236, R186, R94, R92 ;  /* 0x0000005ebaec722b */ /* 0x000fc6000000005c */
[----:B------:R-:W-:Y:S04]  /*5880*/  LDS.64 R212, [R10+0x11e0] ;  /* 0x0011e0000ad47984 */ /* 0x000fe80000000a00 */
        /* <DEDUP_REMOVED lines=8> */
[----:B------:R-:W-:Y:S02]  /*5910*/  DFMA R236, R178, R98, R236 ;  /* 0x00000062b2ec722b */ /* 0x000fe400000000ec */
[----:B------:R-:W-:Y:S01]  /*5920*/  DFMA R134, R176, R134, R220 ;  /* 0x00000086b086722b */ /* 0x000fe200000000dc */
[----:B------:R-:W-:Y:S01]  /*5930*/  LDS.64 R240, [R9+0x1028] ;  /* 0x0010280009f07984 */ /* 0x000fe20000000a00 */
[----:B0-----:R-:W-:-:S03]  /*5940*/  DFMA R234, R74, R234, R224 ;  /* 0x000000ea4aea722b */ /* 0x001fc600000000e0 */
[----:B------:R-:W0:Y:S04]  /*5950*/  LDS.64 R220, [R5+0x208] ;  /* 0x0002080005dc7984 */ /* 0x000e280000000a00 */
[----:B------:R-:W0:Y:S01]  /*5960*/  LDS.64 R224, [R10+0x12b0] ;  /* 0x0012b0000ae07984 */ /* 0x000e220000000a00 */
[----:B-1----:R-:W-:-:S08]  /*5970*/  DFMA R236, R174, R94, R236 ;  /* 0x0000005eaeec722b */ /* 0x002fd000000000ec */
[----:B------:R-:W-:-:S08]  /*5980*/  DFMA R230, R170, R230, R236 ;  /* 0x000000e6aae6722b */ /* 0x000fd000000000ec */
[----:B------:R-:W-:Y:S01]  /*5990*/  DFMA R222, R166, R222, R230 ;  /* 0x000000dea6de722b */ /* 0x000fe200000000e6 */
[----:B------:R-:W-:Y:S01]  /*59a0*/  CS2R R230, SRZ ;  /* 0x0000000000e67805 */ /* 0x000fe2000001ff00 */
[----:B------:R-:W-:Y:S01]  /*59b0*/  DFMA R238, R172, R96, R134 ;  /* 0x00000060acee722b */ /* 0x000fe20000000086 */
[----:B------:R-:W1:Y:S04]  /*59c0*/  LDS.128 R96, [R8+0x5070] ;  /* 0x0050700008607984 */ /* 0x000e680000000c00 */
[----:B------:R-:W4:Y:S01]  /*59d0*/  @!P2 LDG.E.64.CONSTANT R230, desc[UR76][R16.64+0x12278] ;  /* 0x0122784c10e6a981 */ /* 0x000f22000c1e9b00 */
[----:B------:R-:W-:Y:S02]  /*59e0*/  DFMA R234, R72, R92, R234 ;  /* 0x0000005c48ea722b */ /* 0x000fe400000000ea */
[----:B------:R-:W-:Y:S01]  /*59f0*/  DFMA R238, R168, R212, R238 ;  /* 0x000000d4a8ee722b */ /* 0x000fe200000000ee */
[----:B------:R-:W1:Y:S01]  /*5a00*/  LDS.64 R134, [R9+0x1010] ;  /* 0x0010100009867984 */ /* 0x000e620000000a00 */
[----:B------:R-:W-:-:S02]  /*5a10*/  DFMA R90, R216, R90, R128 ;  /* 0x0000005ad85a722b */ /* 0x000fc40000000080 */
[----:B------:R-:W-:Y:S01]  /*5a20*/  DFMA R212, R120, R216, R130 ;  /* 0x000000d878d4722b */ /* 0x000fe20000000082 */
[----:B------:R-:W1:Y:S01]  /*5a30*/  LDS.64 R128, [R9+0x1018] ;  /* 0x0010180009807984 */ /* 0x000e620000000a00 */
[----:B------:R-:W-:Y:S02]  /*5a40*/  DFMA R234, R70, R132, R234 ;  /* 0x0000008446ea722b */ /* 0x000fe400000000ea */
[----:B------:R-:W-:Y:S01]  /*5a50*/  DFMA R232, R164, R232, R238 ;  /* 0x000000e8a4e8722b */ /* 0x000fe200000000ee */
[----:B------:R-:W1:Y:S04]  /*5a60*/  LDS.64 R130, [R10+0x1380] ;  /* 0x001380000a827984 */ /* 0x000e680000000a00 */
[----:B------:R-:W1:Y:S01]  /*5a70*/  LDS.128 R92, [R8+0x5080] ;  /* 0x00508000085c7984 */ /* 0x000e620000000c00 */
[----:B0-----:R-:W-:-:S02]  /*5a80*/  DFMA R220, R68, R220, R234 ;  /* 0x000000dc44dc722b */ /* 0x001fc400000000ea */
[----:B------:R-:W-:Y:S01]  /*5a90*/  DFMA R234, R160, R224, R232 ;  /* 0x000000e0a0ea722b */ /* 0x000fe200000000e8 */
[----:B------:R-:W0:Y:S04]  /*5aa0*/  LDS.64 R120, [R7+0x30] ;  /* 0x0000300007787984 */ /* 0x000e280000000a00 */
[----:B------:R-:W0:Y:S04]  /*5ab0*/  LDS.64 R224, [R9+0x1020] ;  /* 0x0010200009e07984 */ /* 0x000e280000000a00 */
[----:B------:R-:W0:Y:S01]  /*5ac0*/  LDS.64 R232, [R10+0x13e8] ;  /* 0x0013e8000ae87984 */ /* 0x000e220000000a00 */
[----:B------:R-:W-:-:S02]  /*5ad0*/  DFMA R132, R216, R122, R118 ;  /* 0x0000007ad884722b */ /* 0x000fc40000000076 */
[----:B------:R-:W-:Y:S01]  /*5ae0*/  DADD R214, R214, R210 ;  /* 0x00000000d6d67229 */ /* 0x000fe200000000d2 */
[----:B------:R-:W0:Y:S01]  /*5af0*/  LDS.64 R122, [R5+0x270] ;  /* 0x00027000057a7984 */ /* 0x000e220000000a00 */
[----:B------:R-:W-:-:S03]  /*5b00*/  DFMA R210, R126, R216, R124 ;  /* 0x000000d87ed2722b */ /* 0x000fc6000000007c */
[----:B------:R-:W0:Y:S01]  /*5b10*/  LDS.128 R124, [R8+0x5090] ;  /* 0x00509000087c7984 */ /* 0x000e220000000c00 */
[----:B-1----:R-:W-:Y:S02]  /*5b20*/  DFMA R236, R152, R96, RZ ;  /* 0x0000006098ec722b */ /* 0x002fe400000000ff */
[----:B------:R-:W-:Y:S01]  /*5b30*/  DFMA R234, R156, R116, R234 ;  /* 0x000000749cea722b */ /* 0x000fe200000000ea */
[----:B------:R-:W-:Y:S01]  /*5b40*/  LDS.64 R238, [R9+0x1030] ;  /* 0x0010300009ee7984 */ /* 0x000fe20000000a00 */
[----:B------:R-:W-:-:S03]  /*5b50*/  DFMA R134, R162, R134, R222 ;  /* 0x00000086a286722b */ /* 0x000fc600000000de */
[----:B------:R-:W-:Y:S01]  /*5b60*/  LDS.128 R116, [R8+0x50a0] ;  /* 0x0050a00008747984 */ /* 0x000fe20000000c00 */
[----:B------:R-:W-:-:S03]  /*5b70*/  DFMA R236, R138, R98, R236 ;  /* 0x000000628aec722b */ /* 0x000fc600000000ec */
[----:B------:R-:W1:Y:S01]  /*5b80*/  LDS.64 R222, [R10+0x1450] ;  /* 0x001450000ade7984 */ /* 0x000e620000000a00 */
[----:B------:R-:W-:Y:S02]  /*5b90*/  DFMA R128, R158, R128, R134 ;  /* 0x000000809e80722b */ /* 0x000fe40000000086 */
[----:B------:R-:W-:Y:S01]  /*5ba0*/  DFMA R130, R136, R130, R234 ;  /* 0x000000828882722b */ /* 0x000fe200000000ea */
[----:B------:R-:W-:Y:S01]  /*5bb0*/  LDS.64 R134, [R8+0x50d0] ;  /* 0x0050d00008867984 */ /* 0x000fe20000000a00 */
[----:B------:R-:W-:Y:S02]  /*5bc0*/  DFMA R236, R142, R92, R236 ;  /* 0x0000005c8eec722b */ /* 0x000fe400000000ec */
[----:B0-----:R-:W-:Y:S01]  /*5bd0*/  DFMA R120, R66, R120, R220 ;  /* 0x000000784278722b */ /* 0x001fe200000000dc */
[----:B------:R-:W-:Y:S01]  /*5be0*/  CS2R R220, SRZ ;  /* 0x0000000000dc7805 */ /* 0x000fe2000001ff00 */
[----:B------:R-:W-:-:S04]  /*5bf0*/  DFMA R224, R154, R224, R128 ;  /* 0x000000e09ae0722b */ /* 0x000fc80000000080 */
[----:B------:R-:W-:Y:S02]  /*5c00*/  DFMA R234, R140, R94, R236 ;  /* 0x0000005e8cea722b */ /* 0x000fe400000000ec */
[----:B------:R-:W-:Y:S01]  /*5c10*/  DFMA R232, R146, R232, R130 ;  /* 0x000000e892e8722b */ /* 0x000fe20000000082 */
[----:B------:R-:W4:Y:S04]  /*5c20*/  @!P2 LDG.E.64.CONSTANT R220, desc[UR76][R16.64+0x1abc8] ;  /* 0x01abc84c10dca981 */ /* 0x000f28000c1e9b00 */
[----:B------:R-:W0:Y:S01]  /*5c30*/  LDS.128 R128, [R8+0x50b0] ;  /* 0x0050b00008807984 */ /* 0x000e220000000c00 */
[----:B------:R-:W-:Y:S02]  /*5c40*/  DFMA R120, R64, R122, R120 ;  /* 0x0000007a4078722b */ /* 0x000fe40000000078 */
[----:B------:R-:W-:Y:S01]  /*5c50*/  DFMA R234, R150, R124, R234 ;  /* 0x0000007c96ea722b */ /* 0x000fe200000000ea */
[----:B------:R-:W2:Y:S05]  /*5c60*/  LDS.64 R236, [R10+0x14b8] ;  /* 0x0014b8000aec7984 */ /* 0x000eaa0000000a00 */
[----:B------:R-:W-:-:S02]  /*5c70*/  DFMA R244, R62, R244, R120 ;  /* 0x000000f43ef4722b */ /* 0x000fc40000000078 */
[----:B------:R-:W-:Y:S01]  /*5c80*/  DFMA R234, R148, R126, R234 ;  /* 0x0000007e94ea722b */ /* 0x000fe200000000ea */
[----:B------:R-:W3:Y:S01]  /*5c90*/  LDS.128 R120, [R8+0x50c0] ;  /* 0x0050c00008787984 */ /* 0x000ee20000000c00 */
[----:B------:R-:W-:Y:S02]  /*5ca0*/  DFMA R240, R14, R240, R224 ;  /* 0x000000f00ef0722b */ /* 0x000fe400000000e0 */
[----:B-1----:R-:W-:Y:S01]  /*5cb0*/  DFMA R222, R24, R222, R232 ;  /* 0x000000de18de722b */ /* 0x002fe200000000e8 */
[----:B------:R-:W1:Y:S03]  /*5cc0*/  LDS.64 R224, [R7+0x40] ;  /* 0x0000400007e07984 */ /* 0x000e660000000a00 */
[----:B------:R-:W-:Y:S01]  /*5cd0*/  DFMA R234, R144, R116, R234 ;  /* 0x0000007490ea722b */ /* 0x000fe200000000ea */
[----:B------:R-:W1:Y:S07]  /*5ce0*/  LDS.64 R232, [R9+0x1038] ;  /* 0x0010380009e87984 */ /* 0x000e6e0000000a00 */
[----:B------:R-:W-:-:S08]  /*5cf0*/  DFMA R234, R36, R118, R234 ;  /* 0x0000007624ea722b */ /* 0x000fd000000000ea */
[----:B0-----:R-:W-:Y:S02]  /*5d00*/  DFMA R234, R80, R128, R234 ;  /* 0x0000008050ea722b */ /* 0x001fe400000000ea */
[----:B------:R-:W-:Y:S02]  /*5d10*/  DFMA R242, R60, R242, R244 ;  /* 0x000000f23cf2722b */ /* 0x000fe400000000f4 */
[----:B------:R-:W-:Y:S01]  /*5d20*/  DFMA R238, R86, R238, R240 ;  /* 0x000000ee56ee722b */ /* 0x000fe200000000f0 */
[----:B------:R-:W0:Y:S03]  /*5d30*/  LDS.64 R244, [R5+0x3a8] ;  /* 0x0003a80005f47984 */ /* 0x000e260000000a00 */
[----:B------:R-:W-:Y:S01]  /*5d40*/  DFMA R234, R50, R130, R234 ;  /* 0x0000008232ea722b */ /* 0x000fe200000000ea */
[----:B------:R-:W-:Y:S01]  /*5d50*/  LDS.64 R240, [R5+0x410] ;  /* 0x0004100005f07984 */ /* 0x000fe20000000a00 */
[----:B--2---:R-:W-:-:S03]  /*5d60*/  DFMA R222, R84, R236, R222 ;  /* 0x000000ec54de722b */ /* 0x004fc600000000de */
[----:B------:R-:W-:Y:S03]  /*5d70*/  LDS.64 R236, [R5+0x478] ;  /* 0x0004780005ec7984 */ /* 0x000fe60000000a00 */
[----:B---3--:R-:W-:Y:S02]  /*5d80*/  DFMA R234, R82, R120, R234 ;  /* 0x0000007852ea722b */ /* 0x008fe400000000ea */
[----:B-1----:R-:W-:Y:S02]  /*5d90*/  DFMA R242, R56, R224, R242 ;  /* 0x000000e038f2722b */ /* 0x002fe400000000f2 */
[----:B------:R-:W-:Y:S02]  /*5da0*/  DFMA R224, R78, R232, R238 ;  /* 0x000000e84ee0722b */ /* 0x000fe400000000ee */
[----:B------:R-:W-:Y:S01]  /*5db0*/  DMUL R232, R222, R226 ;  /* 0x000000e2dee87228 */ /* 0x000fe20000000000 */
[----:B------:R-:W-:Y:S01]  /*5dc0*/  LDS.64 R238, [R7+0x58] ;  /* 0x0000580007ee7984 */ /* 0x000fe20000000a00 */
[----:B------:R-:W-:-:S02]  /*5dd0*/  DFMA R234, R30, R122, R234 ;  /* 0x0000007a1eea722b */ /* 0x000fc400000000ea */
[----:B------:R-:W-:-:S04]  /*5de0*/  DMUL R250, R222, R218 ;  /* 0x000000dadefa7228 */ /* 0x000fc80000000000 */
[----:B----4-:R-:W-:Y:S02]  /*5df0*/  DFMA R228, R224, R228, R232 ;  /* 0x000000e4e0e4722b */ /* 0x010fe400000000e8 */
[----:B------:R-:W-:Y:S01]  /*5e00*/  DFMA R218, R54, R134, R234 ;  /* 0x0000008636da722b */ /* 0x000fe200000000ea */
[----:B------:R-:W-:Y:S01]  /*5e10*/  LDS.64 R232, [R5+0x4e0] ;  /* 0x0004e00005e87984 */ /* 0x000fe20000000a00 */
[----:B------:R-:W-:Y:S02]  /*5e20*/  DFMA R250, R224, R226, R250 ;  /* 0x000000e2e0fa722b */ /* 0x000fe400000000fa */
[----:B------:R-:W-:Y:S01]  /*5e30*/  DFMA R248, R52, R248, R242 ;  /* 0x000000f834f8722b */ /* 0x000fe200000000f2 */
[----:B------:R-:W-:Y:S03]  /*5e40*/  LDS.64 R234, [R7+0x60] ;  /* 0x0000600007ea7984 */ /* 0x000fe60000000a00 */
[----:B------:R-:W-:Y:S01]  /*5e50*/  DFMA R226, R218, R196, R228 ;  /* 0x000000c4dae2722b */ /* 0x000fe200000000e4 */
[----:B------:R-:W1:Y:S01]  /*5e60*/  LDS.64 R242, [R7+0x50] ;  /* 0x0000500007f27984 */ /* 0x000e620000000a00 */
[----:B------:R-:W-:Y:S01]  /*5e70*/  CS2R R228, SRZ ;  /* 0x0000000000e47805 */ /* 0x000fe2000001ff00 */
[----:B------:R-:W-:Y:S06]  /*5e80*/  BAR.SYNC.DEFER_BLOCKING 0x0 ;  /* 0x0000000000007b1d */ /* 0x000fec0000010000 */
[----:B------:R-:W2:Y:S04]  /*5e90*/  @!P2 LDG.E.64.CONSTANT R228, desc[UR76][R16.64+0x16720] ;  /* 0x0167204c10e4a981 */ /* 0x000ea8000c1e9b00 */
[----:B------:R-:W-:Y:S01]  /*5ea0*/  STS.64 [R11], R226 ;  /* 0x000000e20b007388 */ /* 0x000fe20000000a00 */
[----:B------:R-:W-:-:S02]  /*5eb0*/  DFMA R194, R216, R102, R194 ;  /* 0x00000066d8c2722b */ /* 0x000fc400000000c2 */
[----:B------:R-:W-:Y:S02]  /*5ec0*/  DFMA R246, R46, R246, R248 ;  /* 0x000000f62ef6722b */ /* 0x000fe400000000f8 */
[-C--:B------:R-:W-:Y:S02]  /*5ed0*/  DFMA R192, R100, R216.reuse, R192 ;  /* 0x000000d864c0722b */ /* 0x080fe400000000c0 */
[----:B------:R-:W-:Y:S01]  /*5ee0*/  DFMA R100, R88, R216, R214 ;  /* 0x000000d85864722b */ /* 0x000fe200000000d6 */
[----:B------:R-:W-:-:S03]  /*5ef0*/  CS2R R214, SRZ ;  /* 0x0000000000d67805 */ /* 0x000fc6000001ff00 */
[----:B0-----:R-:W-:Y:S02]  /*5f00*/  DFMA R244, R40, R244, R246 ;  /* 0x000000f428f4722b */ /* 0x001fe400000000f6 */
[----:B------:R-:W-:Y:S01]  /*5f10*/  DFMA R200, R216, R110, R200 ;  /* 0x0000006ed8c8722b */ /* 0x000fe200000000c8 */
[----:B------:R-:W3:Y:S01]  /*5f20*/  @!P2 LDG.E.64.CONSTANT R214, desc[UR76][R16.64+0xe318] ;  /* 0x00e3184c10d6a981 */ /* 0x000ee2000c1e9b00 */
[-C--:B------:R-:W-:Y:S02]  /*5f30*/  DFMA R198, R108, R216.reuse, R198 ;  /* 0x000000d86cc6722b */ /* 0x080fe400000000c6 */
[----:B------:R-:W-:Y:S02]  /*5f40*/  DFMA R202, R104, R216, R202 ;  /* 0x000000d868ca722b */ /* 0x000fe400000000ca */
[----:B------:R-:W-:Y:S02]  /*5f50*/  DFMA R204, R216, R106, R204 ;  /* 0x0000006ad8cc722b */ /* 0x000fe400000000cc */
[----:B------:R-:W-:-:S02]  /*5f60*/  DFMA R206, R112, R216, R206 ;  /* 0x000000d870ce722b */ /* 0x000fc400000000ce */
[----:B------:R-:W-:Y:S02]  /*5f70*/  DFMA R208, R216, R114, R208 ;  /* 0x00000072d8d0722b */ /* 0x000fe400000000d0 */
[----:B-1----:R-:W-:Y:S01]  /*5f80*/  DFMA R110, R34, R242, R244 ;  /* 0x000000f2226e722b */ /* 0x002fe200000000f4 */
[----:B------:R-:W-:-:S06]  /*5f90*/  CS2R R216, SRZ ;  /* 0x0000000000d87805 */ /* 0x000fcc000001ff00 */
[----:B------:R-:W4:Y:S01]  /*5fa0*/  @!P2 LDG.E.64.CONSTANT R216, desc[UR76][R16.64+0x59c8] ;  /* 0x0059c84c10d8a981 */ /* 0x000f22000c1e9b00 */
[----:B------:R-:W-:Y:S01]  /*5fb0*/  DFMA R110, R28, R240, R110 ;  /* 0x000000f01c6e722b */ /* 0x000fe2000000006e */
[----:B------:R-:W-:-:S06]  /*5fc0*/  CS2R R240, SRZ ;  /* 0x0000000000f07805 */ /* 0x000fcc000001ff00 */
[----:B------:R-:W4:Y:S01]  /*5fd0*/  @!P2 LDG.E.64.CONSTANT R240, desc[UR76][R16.64+0x1520] ;  /* 0x0015204c10f0a981 */ /* 0x000f22000c1e9b00 */
[----:B------:R-:W-:-:S07]  /*5fe0*/  DFMA R250, R218, R230, R250 ;  /* 0x000000e6dafa722b */ /* 0x000fce00000000fa */
[----:B------:R-:W-:Y:S01]  /*5ff0*/  STS.64 [R6], R250 ;  /* 0x000000fa06007388 */ /* 0x000fe20000000a00 */
[----:B------:R-:W-:Y:S06]  /*6000*/  BAR.SYNC.DEFER_BLOCKING 0x0 ;  /* 0x0000000000007b1d */ /* 0x000fec0000010000 */
[----:B------:R-:W0:Y:S04]  /*6010*/  LDS.64 R226, [R7] ;  /* 0x0000000007e27984 */ /* 0x000e280000000a00 */
[----:B------:R-:W1:Y:S04]  /*6020*/  LDS.64 R102, [R5] ;  /* 0x0000000005667984 */ /* 0x000e680000000a00 */
[----:B------:R-:W1:Y:S04]  /*6030*/  LDS.64 R88, [R7+0x8] ;  /* 0x0000080007587984 */ /* 0x000e680000000a00 */
[----:B------:R-:W1:Y:S04]  /*6040*/  LDS.64 R104, [R5+0x68] ;  /* 0x0000680005687984 */ /* 0x000e680000000a00 */
[----:B------:R-:W1:Y:S04]  /*6050*/  LDS.64 R108, [R7+0x10] ;  /* 0x00001000076c7984 */ /* 0x000e680000000a00 */
[----:B------:R-:W1:Y:S01]  /*6060*/  LDS.64 R106, [R5+0xd0] ;  /* 0x0000d000056a7984 */ /* 0x000e620000000a00 */
[----:B------:R-:W-:-:S03]  /*6070*/  DMUL R220, R220, UR6 ;  /* 0x00000006dcdc7c28 */ /* 0x000fc60008000000 */
[----:B------:R-:W1:Y:S01]  /*6080*/  LDS.64 R114, [R9+0x1520] ;  /* 0x0015200009727984 */ /* 0x000e620000000a00 */
[----:B------:R-:W-:Y:S02]  /*6090*/  DMUL R222, R222, R230 ;  /* 0x000000e6dede7228 */ /* 0x000fe40000000000 */
[----:B------:R-:W-:Y:S01]  /*60a0*/  DFMA R110, R22, R238, R110 ;  /* 0x000000ee166e722b */ /* 0x000fe2000000006e */
[----:B------:R-:W-:Y:S01]  /*60b0*/  LDS.64 R230, [R5+0x1a0] ;  /* 0x0001a00005e67984 */ /* 0x000fe20000000a00 */
[----:B0-----:R-:W-:-:S03]  /*60c0*/  DMUL R226, R48, R226 ;  /* 0x000000e230e27228 */ /* 0x001fc60000000000 */
[----:B------:R-:W-:Y:S04]  /*60d0*/  LDS.64 R238, [R5+0x2d8] ;  /* 0x0002d80005ee7984 */ /* 0x000fe80000000a00 */
[----:B------:R-:W-:Y:S01]  /*60e0*/  LDS.64 R246, [R10+0x1a00] ;  /* 0x001a00000af67984 */ /* 0x000fe20000000a00 */
[----:B------:R-:W-:Y:S01]  /*60f0*/  DFMA R226, R140, R220, R226 ;  /* 0x000000dc8ce2722b */ /* 0x000fe200000000e2 */
[----:B------:R-:W-:Y:S02]  /*6100*/  CS2R R220, SRZ ;  /* 0x0000000000dc7805 */ /* 0x000fe4000001ff00 */
[----:B------:R-:W-:Y:S04]  /*6110*/  LDS.64 R244, [R9+0x1580] ;  /* 0x0015800009f47984 */ /* 0x000fe80000000a00 */
[----:B------:R-:W-:Y:S04]  /*6120*/  LDS.64 R242, [R7+0x48] ;  /* 0x0000480007f27984 */ /* 0x000fe80000000a00 */
[----:B------:R-:W4:Y:S01]  /*6130*/  @!P2 LDG.E.64.CONSTANT R220, desc[UR76][R16.64+0x127c0] ;  /* 0x0127c04c10dca981 */ /* 0x000f22000c1e9b00 */
[----:B-1----:R-:W-:Y:S01]  /*6140*/  DFMA R102, R42, R102, R226 ;  /* 0x000000662a66722b */ /* 0x002fe200000000e2 */
[----:B------:R-:W-:-:S07]  /*6150*/  CS2R R226, SRZ ;  /* 0x0000000000e27805 */ /* 0x000fce000001ff00 */
[----:B------:R-:W-:Y:S01]  /*6160*/  DFMA R102, R44, R88, R102 ;  /* 0x000000582c66722b */ /* 0x000fe20000000066 */
[----:B------:R-:W4:Y:S04]  /*6170*/  @!P2 LDG.E.64.CONSTANT R226, desc[UR76][R16.64+0x9e70] ;  /* 0x009e704c10e2a981 */ /* 0x000f28000c1e9b00 */
[----:B------:R-:W0:Y:S03]  /*6180*/  LDS.64 R88, [R7+0x18] ;  /* 0x0000180007587984 */ /* 0x000e260000000a00 */
[----:B------:R-:W-:Y:S01]  /*6190*/  DFMA R112, R32, R104, R102 ;  /* 0x000000682070722b */ /* 0x000fe20000000066 */
[----:B------:R-:W1:Y:S04]  /*61a0*/  LDS.64 R104, [R5+0x138] ;  /* 0x0001380005687984 */ /* 0x000e680000000a00 */
[----:B------:R-:W2:Y:S03]  /*61b0*/  LDS.64 R102, [R7+0x20] ;  /* 0x0000200007667984 */ /* 0x000ea60000000a00 */
[----:B------:R-:W-:-:S02]  /*61c0*/  DFMA R112, R58, R108, R112 ;  /* 0x0000006c3a70722b */ /* 0x000fc40000000070 */
[----:B------:R-:W-:Y:S01]  /*61d0*/  DFMA R108, R224, R196, R222 ;  /* 0x000000c4e06c722b */ /* 0x000fe200000000de */
[----:B------:R-:W2:Y:S05]  /*61e0*/  LDS.64 R224, [R10+0x1520] ;  /* 0x001520000ae07984 */ /* 0x000eaa0000000a00 */
[----:B------:R-:W-:Y:S02]  /*61f0*/  DFMA R106, R26, R106, R112 ;  /* 0x0000006a1a6a722b */ /* 0x000fe40000000070 */
[----:B------:R-:W-:Y:S01]  /*6200*/  DFMA R236, R20, R236, R110 ;  /* 0x000000ec14ec722b */ /* 0x000fe2000000006e */
[----:B------:R-:W-:Y:S04]  /*6210*/  LDS.64 R112, [R7+0x28] ;  /* 0x0000280007707984 */ /* 0x000fe80000000a00 */
[----:B------:R-:W-:Y:S03]  /*6220*/  LDS.64 R110, [R9+0x1528] ;  /* 0x00152800096e7984 */ /* 0x000fe60000000a00 */
[----:B------:R-:W-:Y:S01]  /*6230*/  DFMA R234, R18, R234, R236 ;  /* 0x000000ea12ea722b */ /* 0x000fe200000000ec */
[----:B------:R-:W-:Y:S01]  /*6240*/  CS2R R196, SRZ ;  /* 0x0000000000c47805 */ /* 0x000fe2000001ff00 */
[----:B------:R-:W-:Y:S01]  /*6250*/  DFMA R114, R190, R114, RZ ;  /* 0x00000072be72722b */ /* 0x000fe200000000ff */
[----:B------:R-:W-:Y:S04]  /*6260*/  LDS.64 R236, [R9+0x1578] ;  /* 0x0015780009ec7984 */ /* 0x000fe80000000a00 */
[----:B------:R-:W4:Y:S01]  /*6270*/  @!P2 LDG.E.64.CONSTANT R196, desc[UR76][R16.64+0x1b110] ;  /* 0x01b1104c10c4a981 */ /* 0x000f22000c1e9b00 */
[----:B0-----:R-:W-:-:S03]  /*6280*/  DFMA R106, R38, R88, R106 ;  /* 0x00000058266a722b */ /* 0x001fc6000000006a */
[----:B------:R-:W0:Y:S05]  /*6290*/  LDS.64 R88, [R10+0x1588] ;  /* 0x001588000a587984 */ /* 0x000e2a0000000a00 */
[----:B-1----:R-:W-:Y:S02]  /*62a0*/  DFMA R104, R76, R104, R106 ;  /* 0x000000684c68722b */ /* 0x002fe4000000006a */
[----:B------:R-:W1:Y:S01]  /*62b0*/  LDS.64 R106, [R9+0x1530] ;  /* 0x00153000096a7984 */ /* 0x000e620000000a00 */
[----:B--2---:R-:W-:-:S03]  /*62c0*/  DFMA R228, R218, R228, R108 ;  /* 0x000000e4dae4722b */ /* 0x004fc6000000006c */
[----:B------:R-:W2:Y:S01]  /*62d0*/  LDS.64 R108, [R10+0x15f0] ;  /* 0x0015f0000a6c7984 */ /* 0x000ea20000000a00 */
[----:B------:R-:W-:Y:S02]  /*62e0*/  DFMA R218, R12, R232, R234 ;  /* 0x000000e80cda722b */ /* 0x000fe400000000ea */
[----:B------:R-:W-:Y:S01]  /*62f0*/  DFMA R232, R74, R102, R104 ;  /* 0x000000664ae8722b */ /* 0x000fe20000000068 */
[----:B------:R-:W3:Y:S04]  /*6300*/  LDS.64 R104, [R10+0x1658] ;  /* 0x001658000a687984 */ /* 0x000ee80000000a00 */
[----:B------:R-:W3:Y:S01]  /*6310*/  LDS.64 R102, [R9+0x1538] ;  /* 0x0015380009667984 */ /* 0x000ee20000000a00 */
[----:B------:R-:W-:Y:S02]  /*6320*/  DADD R218, R90, R218 ;  /* 0x000000005ada7229 */ /* 0x000fe400000000da */
[----:B------:R-:W-:-:S02]  /*6330*/  DFMA R90, R188, R224, RZ ;  /* 0x000000e0bc5a722b */ /* 0x000fc400000000ff */
[----:B------:R-:W-:Y:S01]  /*6340*/  DFMA R222, R96, R228, R210 ;  /* 0x000000e460de722b */ /* 0x000fe200000000d2 */
[----:B------:R-:W-:Y:S01]  /*6350*/  LDS.64 R224, [R9+0x1540] ;  /* 0x0015400009e07984 */ /* 0x000fe20000000a00 */
[----:B------:R-:W-:-:S03]  /*6360*/  DFMA R232, R72, R230, R232 ;  /* 0x000000e648e8722b */ /* 0x000fc600000000e8 */
[----:B------:R-:W3:Y:S04]  /*6370*/  LDS.64 R210, [R5+0x208] ;  /* 0x0002080005d27984 */ /* 0x000ee80000000a00 */
[----:B------:R-:W3:Y:S01]  /*6380*/  LDS.64 R230, [R10+0x16c0] ;  /* 0x0016c0000ae67984 */ /* 0x000ee20000000a00 */
[----:B0-----:R-:W-:Y:S02]  /*6390*/  DFMA R96, R184, R88, R90 ;  /* 0x00000058b860722b */ /* 0x001fe4000000005a */
[----:B------:R-:W-:Y:S01]  /*63a0*/  DFMA R110, R186, R110, R114 ;  /* 0x0000006eba6e722b */ /* 0x000fe20000000072 */
[----:B------:R-:W0:Y:S04]  /*63b0*/  LDS.64 R90, [R7+0x30] ;  /* 0x00003000075a7984 */ /* 0x000e280000000a00 */
[----:B------:R-:W0:Y:S04]  /*63c0*/  LDS.64 R114, [R9+0x1548] ;  /* 0x0015480009727984 */ /* 0x000e280000000a00 */
[----:B------:R-:W0:Y:S01]  /*63d0*/  LDS.64 R88, [R10+0x1728] ;  /* 0x001728000a587984 */ /* 0x000e220000000a00 */
[----:B-1----:R-:W-:-:S03]  /*63e0*/  DFMA R106, R182, R106, R110 ;  /* 0x0000006ab66a722b */ /* 0x002fc6000000006e */
[----:B------:R-:W1:Y:S01]  /*63f0*/  LDS.64 R110, [R9+0x1550] ;  /* 0x00155000096e7984 */ /* 0x000e620000000a00 */
[----:B--2---:R-:W-:-:S03]  /*6400*/  DFMA R96, R180, R108, R96 ;  /* 0x0000006cb460722b */ /* 0x004fc60000000060 */
[----:B------:R-:W2:Y:S01]  /*6410*/  LDS.64 R108, [R5+0x270] ;  /* 0x00027000056c7984 */ /* 0x000ea20000000a00 */
[----:B------:R-:W-:-:S03]  /*6420*/  DFMA R232, R70, R112, R232 ;  /* 0x0000007046e8722b */ /* 0x000fc600000000e8 */
[----:B------:R-:W2:Y:S01]  /*6430*/  LDS.64 R112, [R10+0x1790] ;  /* 0x001790000a707984 */ /* 0x000ea20000000a00 */
[----:B---3--:R-:W-:-:S03]  /*6440*/  DFMA R234, R176, R104, R96 ;  /* 0x00000068b0ea722b */ /* 0x008fc60000000060 */
[----:B------:R-:W3:Y:S04]  /*6450*/  LDS.64 R96, [R7+0x38] ;  /* 0x0000380007607984 */ /* 0x000ee80000000a00 */
[----:B------:R-:W3:Y:S01]  /*6460*/  LDS.64 R104, [R9+0x1558] ;  /* 0x0015580009687984 */ /* 0x000ee20000000a00 */
[----:B------:R-:W-:Y:S02]  /*6470*/  DFMA R102, R178, R102, R106 ;  /* 0x00000066b266722b */ /* 0x000fe4000000006a */
[----:B------:R-:W-:Y:S01]  /*6480*/  DFMA R232, R68, R210, R232 ;  /* 0x000000d244e8722b */ /* 0x000fe200000000e8 */
[----:B------:R-:W3:Y:S01]  /*6490*/  LDS.64 R106, [R10+0x17f8] ;  /* 0x0017f8000a6a7984 */ /* 0x000ee20000000a00 */
[----:B------:R-:W-:-:S03]  /*64a0*/  DFMA R234, R172, R230, R234 ;  /* 0x000000e6acea722b */ /* 0x000fc600000000ea */
[----:B------:R-:W3:Y:S01]  /*64b0*/  LDS.64 R210, [R8+0x50d8] ;  /* 0x0050d80008d27984 */ /* 0x000ee20000000a00 */
[----:B------:R-:W-:Y:S02]  /*64c0*/  DFMA R224, R174, R224, R102 ;  /* 0x000000e0aee0722b */ /* 0x000fe40000000066 */
[----:B0-----:R-:W-:Y:S01]  /*64d0*/  DFMA R230, R66, R90, R232 ;  /* 0x0000005a42e6722b */ /* 0x001fe200000000e8 */
[----:B------:R-:W0:Y:S05]  /*64e0*/  LDS.64 R102, [R9+0x1560] ;  /* 0x0015600009667984 */ /* 0x000e2a0000000a00 */
[----:B------:R-:W-:Y:S02]  /*64f0*/  DFMA R232, R170, R114, R224 ;  /* 0x00000072aae8722b */ /* 0x000fe400000000e0 */
[----:B------:R-:W-:Y:S01]  /*6500*/  DFMA R234, R168, R88, R234 ;  /* 0x00000058a8ea722b */ /* 0x000fe200000000ea */
[----:B------:R-:W0:Y:S04]  /*6510*/  LDS.64 R114, [R10+0x1860] ;  /* 0x001860000a727984 */ /* 0x000e280000000a00 */
[----:B------:R-:W0:Y:S01]  /*6520*/  LDS.128 R88, [R8+0x50e0] ;  /* 0x0050e00008587984 */ /* 0x000e220000000c00 */
[----:B-1----:R-:W-:-:S02]  /*6530*/  DFMA R232, R166, R110, R232 ;  /* 0x0000006ea6e8722b */ /* 0x002fc400000000e8 */
[----:B--2---:R-:W-:Y:S01]  /*6540*/  DFMA R230, R64, R108, R230 ;  /* 0x0000006c40e6722b */ /* 0x004fe200000000e6 */
[----:B------:R-:W1:Y:S04]  /*6550*/  LDS.64 R110, [R10+0x18c8] ;  /* 0x0018c8000a6e7984 */ /* 0x000e680000000a00 */
[----:B------:R-:W2:Y:S01]  /*6560*/  LDS.64 R108, [R9+0x1568] ;  /* 0x00156800096c7984 */ /* 0x000ea20000000a00 */
[----:B------:R-:W-:Y:S02]  /*6570*/  DFMA R234, R164, R112, R234 ;  /* 0x00000070a4ea722b */ /* 0x000fe400000000ea */
[----:B------:R-:W-:Y:S02]  /*6580*/  DFMA R224, R228, R98, R100 ;  /* 0x00000062e4e0722b */ /* 0x000fe40000000064 */
[----:B---3--:R-:W-:-:S02]  /*6590*/  DFMA R112, R62, R96, R230 ;  /* 0x000000603e70722b */ /* 0x008fc400000000e6 */
[----:B------:R-:W-:Y:S01]  /*65a0*/  DFMA R232, R162, R104, R232 ;  /* 0x00000068a2e8722b */ /* 0x000fe200000000e8 */
[----:B------:R-:W3:Y:S04]  /*65b0*/  LDS.128 R96, [R8+0x50f0] ;  /* 0x0050f00008607984 */ /* 0x000ee80000000c00 */
[----:B------:R-:W3:Y:S04]  /*65c0*/  LDS.64 R230, [R9+0x1570] ;  /* 0x0015700009e67984 */ /* 0x000ee80000000a00 */
[----:B------:R-:W3:Y:S01]  /*65d0*/  LDS.64 R104, [R10+0x1930] ;  /* 0x001930000a687984 */ /* 0x000ee20000000a00 */
[----:B------:R-:W-:-:S02]  /*65e0*/  DFMA R234, R160, R106, R234 ;  /* 0x0000006aa0ea722b */ /* 0x000fc400000000ea */
[----:B------:R-:W-:Y:S02]  /*65f0*/  DFMA R100, R152, R210, RZ ;  /* 0x000000d29864722b */ /* 0x000fe400000000ff */
[----:B0-----:R-:W-:Y:S02]  /*6600*/  DFMA R106, R158, R102, R232 ;  /* 0x000000669e6a722b */ /* 0x001fe400000000e8 */
[----:B------:R-:W-:Y:S01]  /*6610*/  DFMA R212, R228, R94, R212 ;  /* 0x0000005ee4d4722b */ /* 0x000fe200000000d4 */
[----:B------:R-:W-:Y:S01]  /*6620*/  CS2R R94, SRZ ;  /* 0x00000000005e7805 */ /* 0x000fe2000001ff00 */
[----:B------:R-:W-:Y:S02]  /*6630*/  DFMA R232, R156, R114, R234 ;  /* 0x000000729ce8722b */ /* 0x000fe400000000ea */
[----:B------:R-:W-:-:S03]  /*6640*/  DFMA R238, R60, R238, R112 ;  /* 0x000000ee3cee722b */ /* 0x000fc60000000070 */
[----:B------:R-:W4:Y:S01]  /*6650*/  @!P2 LDG.E.64.CONSTANT R94, desc[UR76][R16.64+0x16c68] ;  /* 0x016c684c105ea981 */ /* 0x000f22000c1e9b00 */
[----:B------:R-:W-:-:S03]  /*6660*/  DFMA R114, R138, R88, R100 ;  /* 0x000000588a72722b */ /* 0x000fc60000000064 */
[----:B------:R-:W0:Y:S01]  /*6670*/  LDS.128 R100, [R8+0x5100] ;  /* 0x0051000008647984 */ /* 0x000e220000000c00 */
[----:B-1----:R-:W-:-:S03]  /*6680*/  DFMA R110, R136, R110, R232 ;  /* 0x0000006e886e722b */ /* 0x002fc600000000e8 */
[----:B------:R-:W1:Y:S01]  /*6690*/  LDS.64 R234, [R10+0x1998] ;  /* 0x001998000aea7984 */ /* 0x000e620000000a00 */
[----:B--2---:R-:W-:Y:S02]  /*66a0*/  DFMA R106, R154, R108, R106 ;  /* 0x0000006c9a6a722b */ /* 0x004fe4000000006a */
[----:B------:R-:W-:Y:S01]  /*66b0*/  DFMA R114, R142, R90, R114 ;  /* 0x0000005a8e72722b */ /* 0x000fe20000000072 */
[----:B------:R-:W-:Y:S07]  /*66c0*/  LDS.64 R232, [R7+0x40] ;  /* 0x0000400007e87984 */ /* 0x000fee0000000a00 */
[----:B---3--:R-:W-:-:S02]  /*66d0*/  DFMA R112, R140, R96, R114 ;  /* 0x000000608c70722b */ /* 0x008fc40000000072 */
[----:B------:R-:W-:Y:S02]  /*66e0*/  DFMA R230, R14, R230, R106 ;  /* 0x000000e60ee6722b */ /* 0x000fe4000000006a */
[----:B------:R-:W-:Y:S01]  /*66f0*/  DFMA R114, R146, R104, R110 ;  /* 0x000000689272722b */ /* 0x000fe2000000006e */
[----:B------:R-:W2:Y:S03]  /*6700*/  LDS.128 R104, [R8+0x5110] ;  /* 0x0051100008687984 */ /* 0x000ea60000000c00 */
[----:B------:R-:W-:Y:S01]  /*6710*/  DFMA R112, R150, R98, R112 ;  /* 0x000000629670722b */ /* 0x000fe20000000070 */
[----:B------:R-:W3:Y:S01]  /*6720*/  LDS.128 R108, [R8+0x5120] ;  /* 0x00512000086c7984 */ /* 0x000ee20000000c00 */
[----:B------:R-:W-:-:S06]  /*6730*/  DFMA R236, R86, R236, R230 ;  /* 0x000000ec56ec722b */ /* 0x000fcc00000000e6 */
[----:B0-----:R-:W-:-:S08]  /*6740*/  DFMA R112, R148, R100, R112 ;  /* 0x000000649470722b */ /* 0x001fd00000000070 */
[----:B------:R-:W-:Y:S02]  /*6750*/  DFMA R230, R144, R102, R112 ;  /* 0x0000006690e6722b */ /* 0x000fe40000000070 */
[----:B-1----:R-:W-:Y:S01]  /*6760*/  DFMA R234, R24, R234, R114 ;  /* 0x000000ea18ea722b */ /* 0x002fe20000000072 */
[----:B------:R-:W0:Y:S05]  /*6770*/  LDS.128 R112, [R8+0x5130] ;  /* 0x0051300008707984 */ /* 0x000e2a0000000c00 */
[----:B--2---:R-:W-:Y:S02]  /*6780*/  DFMA R230, R36, R104, R230 ;  /* 0x0000006824e6722b */ /* 0x004fe400000000e6 */
[----:B------:R-:W-:-:S06]  /*6790*/  DFMA R246, R84, R246, R234 ;  /* 0x000000f654f6722b */ /* 0x000fcc00000000ea */
[----:B------:R-:W-:Y:S02]  /*67a0*/  DFMA R234, R80, R106, R230 ;  /* 0x0000006a50ea722b */ /* 0x000fe400000000e6 */
[----:B------:R-:W1:Y:S06]  /*67b0*/  LDS.64 R230, [R5+0x340] ;  /* 0x0003400005e67984 */ /* 0x000e6c0000000a00 */
[----:B---3--:R-:W-:-:S08]  /*67c0*/  DFMA R234, R50, R108, R234 ;  /* 0x0000006c32ea722b */ /* 0x008fd000000000ea */
[----:B------:R-:W-:Y:S02]  /*67d0*/  DFMA R234, R82, R110, R234 ;  /* 0x0000006e52ea722b */ /* 0x000fe400000000ea */
[----:B------:R-:W-:Y:S02]  /*67e0*/  DFMA R232, R56, R232, R238 ;  /* 0x000000e838e8722b */ /* 0x000fe400000000ee */
[----:B------:R-:W-:Y:S01]  /*67f0*/  DMUL R248, R246, R214 ;  /* 0x000000d6f6f87228 */ /* 0x000fe20000000000 */
[----:B------:R-:W-:Y:S01]  /*6800*/  LDS.64 R238, [R7+0x50] ;  /* 0x0000500007ee7984 */ /* 0x000fe20000000a00 */
[----:B------:R-:W-:Y:S02]  /*6810*/  DFMA R244, R78, R244, R236 ;  /* 0x000000f44ef4722b */ /* 0x000fe400000000ec */
[----:B0-----:R-:W-:Y:S02]  /*6820*/  DFMA R214, R30, R112, R234 ;  /* 0x000000701ed6722b */ /* 0x001fe400000000ea */
[-C--:B----4-:R-:W-:Y:S01]  /*6830*/  DMUL R250, R246, R216.reuse ;  /* 0x000000d8f6fa7228 */ /* 0x090fe20000000000 */
[----:B------:R-:W-:Y:S03]  /*6840*/  LDS.64 R234, [R5+0x410] ;  /* 0x0004100005ea7984 */ /* 0x000fe60000000a00 */
[----:B------:R-:W-:-:S02]  /*6850*/  DFMA R248, R244, R216, R248 ;  /* 0x000000d8f4f8722b */ /* 0x000fc400000000f8 */
[----:B------:R-:W-:Y:S01]  /*6860*/  DFMA R214, R54, R114, R214 ;  /* 0x0000007236d6722b */ /* 0x000fe200000000d6 */
[----:B------:R-:W-:Y:S01]  /*6870*/  LDS.64 R216, [R7+0x58] ;  /* 0x0000580007d87984 */ /* 0x000fe20000000a00 */
[----:B-1----:R-:W-:Y:S02]  /*6880*/  DFMA R230, R52, R230, R232 ;  /* 0x000000e634e6722b */ /* 0x002fe400000000e8 */
[----:B------:R-:W-:Y:S01]  /*6890*/  DFMA R250, R244, R240, R250 ;  /* 0x000000f0f4fa722b */ /* 0x000fe200000000fa */
[----:B------:R-:W-:Y:S01]  /*68a0*/  LDS.64 R232, [R7+0x60] ;  /* 0x0000600007e87984 */ /* 0x000fe20000000a00 */
[-C--:B------:R-:W-:Y:S02]  /*68b0*/  DMUL R246, R246, R220.reuse ;  /* 0x000000dcf6f67228 */ /* 0x080fe40000000000 */
[----:B------:R-:W-:Y:S01]  /*68c0*/  DFMA R248, R214, R220, R248 ;  /* 0x000000dcd6f8722b */ /* 0x000fe200000000f8 */
[----:B------:R-:W0:Y:S01]  /*68d0*/  LDS.64 R240, [R5+0x3a8] ;  /* 0x0003a80005f07984 */ /* 0x000e220000000a00 */
[----:B------:R-:W-:-:S03]  /*68e0*/  DFMA R242, R46, R242, R230 ;  /* 0x000000f22ef2722b */ /* 0x000fc600000000e6 */
[----:B------:R-:W-:Y:S04]  /*68f0*/  LDS.64 R230, [R5+0x478] ;  /* 0x0004780005e67984 */ /* 0x000fe80000000a00 */
[----:B------:R-:W-:Y:S01]  /*6900*/  LDS.64 R220, [R5+0x4e0] ;  /* 0x0004e00005dc7984 */ /* 0x000fe20000000a00 */
[----:B------:R-:W-:Y:S01]  /*6910*/  DFMA R250, R214, R226, R250 ;  /* 0x000000e2d6fa722b */ /* 0x000fe200000000fa */
[----:B------:R-:W-:Y:S06]  /*6920*/  BAR.SYNC.DEFER_BLOCKING 0x0 ;  /* 0x0000000000007b1d */ /* 0x000fec0000010000 */
[----:B------:R-:W-:Y:S04]  /*6930*/  STS.64 [R11], R250 ;  /* 0x000000fa0b007388 */ /* 0x000fe80000000a00 */
[----:B------:R-:W-:Y:S01]  /*6940*/  STS.64 [R6], R248 ;  /* 0x000000f806007388 */ /* 0x000fe20000000a00 */
[----:B------:R-:W-:Y:S06]  /*6950*/  BAR.SYNC.DEFER_BLOCKING 0x0 ;  /* 0x0000000000007b1d */ /* 0x000fec0000010000 */
[C---:B------:R-:W-:Y:S01]  /*6960*/  DFMA R202, R228.reuse, R130, R202 ;  /* 0x00000082e4ca722b */ /* 0x040fe200000000ca */
[----:B------:R-:W1:Y:S01]  /*6970*/  LDS.64 R236, [R7] ;  /* 0x0000000007ec7984 */ /* 0x000e620000000a00 */
[----:B------:R-:W-:Y:S01]  /*6980*/  CS2R R130, SRZ ;  /* 0x0000000000827805 */ /* 0x000fe2000001ff00 */
[----:B------:R-:W-:-:S02]  /*6990*/  DFMA R198, R228, R118, R198 ;  /* 0x00000076e4c6722b */ /* 0x000fc400000000c6 */
[----:B------:R-:W2:Y:S01]  /*69a0*/  LDS.64 R118, [R5] ;  /* 0x0000000005767984 */ /* 0x000ea20000000a00 */
[----:B------:R-:W-:-:S03]  /*69b0*/  DFMA R116, R116, R228, R194 ;  /* 0x000000e47474722b */ /* 0x000fc600000000c2 */
[----:B------:R-:W3:Y:S01]  /*69c0*/  @!P2 LDG.E.64.CONSTANT R130, desc[UR76][R16.64+0x5f10] ;  /* 0x005f104c1082a981 */ /* 0x000ee2000c1e9b00 */
[----:B------:R-:W-:Y:S01]  /*69d0*/  CS2R R194, SRZ ;  /* 0x0000000000c27805 */ /* 0x000fe2000001ff00 */
[----:B------:R-:W-:Y:S01]  /*69e0*/  DFMA R200, R128, R228, R200 ;  /* 0x000000e480c8722b */ /* 0x000fe200000000c8 */
[----:B------:R-:W-:-:S04]  /*69f0*/  CS2R R128, SRZ ;  /* 0x0000000000807805 */ /* 0x000fc8000001ff00 */
[----:B------:R-:W4:Y:S01]  /*6a00*/  @!P2 LDG.E.64.CONSTANT R194, desc[UR76][R16.64+0x1a68] ;  /* 0x001a684c10c2a981 */ /* 0x000f22000c1e9b00 */
[----:B0-----:R-:W-:-:S03]  /*6a10*/  DFMA R240, R40, R240, R242 ;  /* 0x000000f028f0722b */ /* 0x001fc600000000f2 */
[----:B------:R-:W4:Y:S01]  /*6a20*/  @!P2 LDG.E.64.CONSTANT R128, desc[UR76][R16.64+0xe860] ;  /* 0x00e8604c1080a981 */ /* 0x000f22000c1e9b00 */
[----:B------:R-:W-:Y:S02]  /*6a30*/  DMUL R196, R196, UR6 ;  /* 0x00000006c4c47c28 */ /* 0x000fe40008000000 */
[----:B------:R-:W-:Y:S01]  /*6a40*/  DFMA R126, R228, R126, R192 ;  /* 0x0000007ee47e722b */ /* 0x000fe200000000c0 */
[----:B------:R-:W-:Y:S01]  /*6a50*/  LDS.64 R242, [R7+0x58] ;  /* 0x0000580007f27984 */ /* 0x000fe20000000a00 */
[----:B------:R-:W-:Y:S01]  /*6a60*/  DFMA R124, R124, R228, R132 ;  /* 0x000000e47c7c722b */ /* 0x000fe20000000084 */
[----:B------:R-:W-:Y:S02]  /*6a70*/  CS2R R192, SRZ ;  /* 0x0000000000c07805 */ /* 0x000fe4000001ff00 */
[----:B------:R-:W-:Y:S01]  /*6a80*/  CS2R R132, SRZ ;  /* 0x0000000000847805 */ /* 0x000fe2000001ff00 */
[----:B------:R-:W-:-:S03]  /*6a90*/  DFMA R238, R34, R238, R240 ;  /* 0x000000ee22ee722b */ /* 0x000fc600000000f0 */
[----:B------:R-:W4:Y:S04]  /*6aa0*/  @!P2 LDG.E.64.CONSTANT R192, desc[UR76][R16.64+0xa3b8] ;  /* 0x00a3b84c10c0a981 */ /* 0x000f28000c1e9b00 */
[----:B------:R-:W4:Y:S01]  /*6ab0*/  @!P2 LDG.E.64.CONSTANT R132, desc[UR76][R16.64+0x12d08] ;  /* 0x012d084c1084a981 */ /* 0x000f22000c1e9b00 */
[----:B-1----:R-:W-:-:S08]  /*6ac0*/  DMUL R236, R48, R236 ;  /* 0x000000ec30ec7228 */ /* 0x002fd00000000000 */
[----:B------:R-:W-:Y:S01]  /*6ad0*/  DFMA R236, R150, R196, R236 ;  /* 0x000000c496ec722b */ /* 0x000fe200000000ec */
[----:B------:R-:W0:Y:S01]  /*6ae0*/  LDS.64 R196, [R7+0x8] ;  /* 0x0000080007c47984 */ /* 0x000e220000000a00 */
[----:B------:R-:W-:-:S03]  /*6af0*/  DFMA R234, R28, R234, R238 ;  /* 0x000000ea1cea722b */ /* 0x000fc600000000ee */
[----:B------:R-:W1:Y:S03]  /*6b00*/  LDS.64 R238, [R5+0x68] ;  /* 0x0000680005ee7984 */ /* 0x000e660000000a00 */
[----:B--2---:R-:W-:Y:S02]  /*6b10*/  DFMA R240, R42, R118, R236 ;  /* 0x000000762af0722b */ /* 0x004fe400000000ec */
[----:B------:R-:W2:Y:S04]  /*6b20*/  LDS.64 R236, [R7+0x10] ;  /* 0x0000100007ec7984 */ /* 0x000ea80000000a00 */
[----:B------:R-:W2:Y:S01]  /*6b30*/  LDS.64 R118, [R5+0xd0] ;  /* 0x0000d00005767984 */ /* 0x000ea20000000a00 */
[----:B------:R-:W-:-:S03]  /*6b40*/  DFMA R206, R228, R122, R206 ;  /* 0x0000007ae4ce722b */ /* 0x000fc600000000ce */
[----:B------:R-:W2:Y:S01]  /*6b50*/  LDS.64 R122, [R7+0x18] ;  /* 0x00001800077a7984 */ /* 0x000ea20000000a00 */
[----:B------:R-:W-:-:S03]  /*6b60*/  DFMA R234, R22, R216, R234 ;  /* 0x000000d816ea722b */ /* 0x000fc600000000ea */
[----:B------:R-:W2:Y:S01]  /*6b70*/  LDS.64 R216, [R5+0x138] ;  /* 0x0001380005d87984 */ /* 0x000ea20000000a00 */
[----:B------:R-:W-:-:S03]  /*6b80*/  DFMA R204, R120, R228, R204 ;  /* 0x000000e478cc722b */ /* 0x000fc600000000cc */
[----:B------:R-:W2:Y:S01]  /*6b90*/  LDS.64 R120, [R7+0x20] ;  /* 0x0000200007787984 */ /* 0x000ea20000000a00 */
[----:B0-----:R-:W-:Y:S02]  /*6ba0*/  DFMA R196, R44, R196, R240 ;  /* 0x000000c42cc4722b */ /* 0x001fe400000000f0 */
[----:B------:R-:W-:Y:S01]  /*6bb0*/  DFMA R234, R20, R230, R234 ;  /* 0x000000e614ea722b */ /* 0x000fe200000000ea */
[----:B------:R-:W-:Y:S05]  /*6bc0*/  LDS.64 R240, [R5+0x2d8] ;  /* 0x0002d80005f07984 */ /* 0x000fea0000000a00 */
[----:B-1----:R-:W-:Y:S02]  /*6bd0*/  DFMA R196, R32, R238, R196 ;  /* 0x000000ee20c4722b */ /* 0x002fe400000000c4 */
[----:B------:R-:W-:Y:S01]  /*6be0*/  DFMA R208, R134, R228, R208 ;  /* 0x000000e486d0722b */ /* 0x000fe200000000d0 */
[----:B------:R-:W-:Y:S04]  /*6bf0*/  LDS.64 R238, [R9+0x1a98] ;  /* 0x001a980009ee7984 */ /* 0x000fe80000000a00 */
[----:B------:R-:W-:Y:S01]  /*6c00*/  LDS.64 R134, [R9+0x1a68] ;  /* 0x001a680009867984 */ /* 0x000fe20000000a00 */
[----:B--2---:R-:W-:Y:S01]  /*6c10*/  DFMA R236, R58, R236, R196 ;  /* 0x000000ec3aec722b */ /* 0x004fe200000000c4 */
[----:B------:R-:W-:-:S07]  /*6c20*/  CS2R R196, SRZ ;  /* 0x0000000000c47805 */ /* 0x000fce000001ff00 */
[----:B------:R-:W-:Y:S01]  /*6c30*/  DFMA R230, R26, R118, R236 ;  /* 0x000000761ae6722b */ /* 0x000fe200000000ec */
[----:B------:R-:W2:Y:S04]  /*6c40*/  @!P2 LDG.E.64.CONSTANT R196, desc[UR76][R16.64+0x1b658] ;  /* 0x01b6584c10c4a981 */ /* 0x000ea8000c1e9b00 */
[----:B------:R-:W0:Y:S01]  /*6c50*/  LDS.64 R118, [R5+0x1a0] ;  /* 0x0001a00005767984 */ /* 0x000e220000000a00 */
[----:B------:R-:W-:Y:S02]  /*6c60*/  DFMA R232, R18, R232, R234 ;  /* 0x000000e812e8722b */ /* 0x000fe400000000ea */
[----:B------:R-:W-:Y:S01]  /*6c70*/  DFMA R226, R244, R226, R246 ;  /* 0x000000e2f4e2722b */ /* 0x000fe200000000f6 */
[----:B------:R-:W-:Y:S01]  /*6c80*/  LDS.64 R234, [R9+0x1a88] ;  /* 0x001a880009ea7984 */ /* 0x000fe20000000a00 */
[----:B------:R-:W-:-:S02]  /*6c90*/  DFMA R230, R38, R122, R230 ;  /* 0x0000007a26e6722b */ /* 0x000fc400000000e6 */
[----:B------:R-:W-:Y:S01]  /*6ca0*/  DFMA R218, R92, R228, R218 ;  /* 0x000000e45cda722b */ /* 0x000fe200000000da */
[----:B------:R-:W1:Y:S04]  /*6cb0*/  LDS.64 R122, [R7+0x28] ;  /* 0x00002800077a7984 */ /* 0x000e680000000a00 */
[----:B------:R-:W1:Y:S04]  /*6cc0*/  LDS.64 R92, [R9+0x1a70] ;  /* 0x001a7000095c7984 */ /* 0x000e680000000a00 */
[----:B------:R-:W1:Y:S01]  /*6cd0*/  LDS.64 R228, [R10+0x1a68] ;  /* 0x001a68000ae47984 */ /* 0x000e620000000a00 */
[----:B------:R-:W-:-:S02]  /*6ce0*/  DFMA R232, R12, R220, R232 ;  /* 0x000000dc0ce8722b */ /* 0x000fc400000000e8 */
[----:B------:R-:W-:Y:S01]  /*6cf0*/  DFMA R226, R214, R94, R226 ;  /* 0x0000005ed6e2722b */ /* 0x000fe200000000e2 */
[----:B------:R-:W-:Y:S01]  /*6d00*/  LDS.64 R220, [R10+0x1ad0] ;  /* 0x001ad0000adc7984 */ /* 0x000fe20000000a00 */
[----:B------:R-:W-:-:S03]  /*6d10*/  DFMA R216, R76, R216, R230 ;  /* 0x000000d84cd8722b */ /* 0x000fc600000000e6 */
[----:B------:R-:W1:Y:S01]  /*6d20*/  LDS.64 R214, [R9+0x1a78] ;  /* 0x001a780009d67984 */ /* 0x000e620000000a00 */
[----:B------:R-:W-:Y:S02]  /*6d30*/  DADD R212, R212, R232 ;  /* 0x00000000d4d47229 */ /* 0x000fe400000000e8 */
[----:B------:R-:W-:Y:S01]  /*6d40*/  DFMA R222, R210, R226, R222 ;  /* 0x000000e2d2de722b */ /* 0x000fe200000000de */
[----:B------:R-:W1:Y:S01]  /*6d50*/  LDS.64 R94, [R5+0x208] ;  /* 0x00020800055e7984 */ /* 0x000e620000000a00 */
[----:B------:R-:W-:-:S03]  /*6d60*/  DFMA R232, R74, R120, R216 ;  /* 0x000000784ae8722b */ /* 0x000fc600000000d8 */
[----:B------:R-:W1:Y:S01]  /*6d70*/  LDS.64 R210, [R10+0x1b38] ;  /* 0x001b38000ad27984 */ /* 0x000e620000000a00 */
[----:B------:R-:W-:-:S03]  /*6d80*/  DFMA R224, R88, R226, R224 ;  /* 0x000000e258e0722b */ /* 0x000fc600000000e0 */
[----:B------:R-:W1:Y:S01]  /*6d90*/  LDS.64 R120, [R7+0x30] ;  /* 0x0000300007787984 */ /* 0x000e620000000a00 */
[----:B0-----:R-:W-:-:S03]  /*6da0*/  DFMA R88, R72, R118, R232 ;  /* 0x000000764858722b */ /* 0x001fc600000000e8 */
[----:B------:R-:W0:Y:S04]  /*6db0*/  LDS.64 R230, [R9+0x1a80] ;  /* 0x001a800009e67984 */ /* 0x000e280000000a00 */
[----:B------:R-:W0:Y:S01]  /*6dc0*/  LDS.64 R232, [R10+0x1ba0] ;  /* 0x001ba0000ae87984 */ /* 0x000e220000000a00 */
[----:B------:R-:W-:Y:S01]  /*6dd0*/  CS2R R216, SRZ ;  /* 0x0000000000d87805 */ /* 0x000fe2000001ff00 */
[----:B------:R-:W-:Y:S02]  /*6de0*/  DFMA R134, R190, R134, RZ ;  /* 0x00000086be86722b */ /* 0x000fe400000000ff */
[----:B------:R-:W-:Y:S01]  /*6df0*/  DFMA R98, R226, R98, R124 ;  /* 0x00000062e262722b */ /* 0x000fe2000000007c */
[----:B------:R-:W0:Y:S04]  /*6e00*/  LDS.64 R118, [R5+0x270] ;  /* 0x0002700005767984 */ /* 0x000e280000000a00 */
[----:B------:R-:W0:Y:S04]  /*6e10*/  LDS.64 R124, [R10+0x1c08] ;  /* 0x001c08000a7c7984 */ /* 0x000e280000000a00 */
[----:B------:R-:W2:Y:S01]  /*6e20*/  @!P2 LDG.E.64.CONSTANT R216, desc[UR76][R16.64+0x171b0] ;  /* 0x0171b04c10d8a981 */ /* 0x000ea2000c1e9b00 */
[----:B-1----:R-:W-:-:S02]  /*6e30*/  DFMA R88, R70, R122, R88 ;  /* 0x0000007a4658722b */ /* 0x002fc40000000058 */
[----:B------:R-:W-:Y:S01]  /*6e40*/  DFMA R92, R186, R92, R134 ;  /* 0x0000005cba5c722b */ /* 0x000fe20000000086 */
[----:B------:R-:W1:Y:S01]  /*6e50*/  LDS.64 R122, [R9+0x1a90] ;  /* 0x001a9000097a7984 */ /* 0x000e620000000a00 */
[----:B------:R-:W-:-:S03]  /*6e60*/  DFMA R228, R188, R228, RZ ;  /* 0x000000e4bce4722b */ /* 0x000fc600000000ff */
[----:B------:R-:W1:Y:S04]  /*6e70*/  LDS.64 R134, [R10+0x1c70] ;  /* 0x001c70000a867984 */ /* 0x000e680000000a00 */
[----:B------:R-:W1:Y:S01]  /*6e80*/  LDS.64 R236, [R7+0x38] ;  /* 0x0000380007ec7984 */ /* 0x000e620000000a00 */
[----:B------:R-:W-:Y:S02]  /*6e90*/  DFMA R218, R226, R90, R218 ;  /* 0x0000005ae2da722b */ /* 0x000fe400000000da */
[----:B------:R-:W-:Y:S01]  /*6ea0*/  DFMA R90, R182, R214, R92 ;  /* 0x000000d6b65a722b */ /* 0x000fe2000000005c */
[----:B------:R-:W-:Y:S01]  /*6eb0*/  LDS.64 R246, [R7+0x50] ;  /* 0x0000500007f67984 */ /* 0x000fe20000000a00 */
[----:B------:R-:W-:-:S03]  /*6ec0*/  DFMA R220, R184, R220, R228 ;  /* 0x000000dcb8dc722b */ /* 0x000fc600000000e4 */
[----:B------:R-:W1:Y:S01]  /*6ed0*/  LDS.64 R214, [R10+0x1cd8] ;  /* 0x001cd8000ad67984 */ /* 0x000e620000000a00 */
[----:B------:R-:W-:-:S03]  /*6ee0*/  DFMA R88, R68, R94, R88 ;  /* 0x0000005e4458722b */ /* 0x000fc60000000058 */
[----:B------:R-:W-:Y:S01]  /*6ef0*/  LDS.64 R244, [R5+0x410] ;  /* 0x0004100005f47984 */ /* 0x000fe20000000a00 */
[----:B------:R-:W-:Y:S02]  /*6f00*/  DFMA R210, R180, R210, R220 ;  /* 0x000000d2b4d2722b */ /* 0x000fe400000000dc */
[----:B------:R-:W-:Y:S02]  /*6f10*/  DFMA R220, R100, R226, R126 ;  /* 0x000000e264dc722b */ /* 0x000fe4000000007e */
[----:B------:R-:W-:Y:S01]  /*6f20*/  DFMA R92, R66, R120, R88 ;  /* 0x00000078425c722b */ /* 0x000fe20000000058 */
[----:B------:R-:W-:Y:S01]  /*6f30*/  LDS.64 R126, [R9+0x1aa8] ;  /* 0x001aa800097e7984 */ /* 0x000fe20000000a00 */
[----:B0-----:R-:W-:Y:S02]  /*6f40*/  DFMA R230, R178, R230, R90 ;  /* 0x000000e6b2e6722b */ /* 0x001fe4000000005a */
[----:B------:R-:W-:Y:S01]  /*6f50*/  DFMA R100, R176, R232, R210 ;  /* 0x000000e8b064722b */ /* 0x000fe200000000d2 */
[----:B------:R-:W-:Y:S04]  /*6f60*/  LDS.64 R120, [R9+0x1aa0] ;  /* 0x001aa00009787984 */ /* 0x000fe80000000a00 */
[----:B------:R-:W-:Y:S01]  /*6f70*/  LDS.128 R88, [R8+0x5140] ;  /* 0x0051400008587984 */ /* 0x000fe20000000c00 */
[----:B------:R-:W-:-:S02]  /*6f80*/  DFMA R92, R64, R118, R92 ;  /* 0x00000076405c722b */ /* 0x000fc4000000005c */
[----:B------:R-:W-:Y:S01]  /*6f90*/  DFMA R234, R174, R234, R230 ;  /* 0x000000eaaeea722b */ /* 0x000fe200000000e6 */
[----:B------:R-:W0:Y:S01]  /*6fa0*/  LDS.64 R210, [R10+0x1d40] ;  /* 0x001d40000ad27984 */ /* 0x000e220000000a00 */
[----:B------:R-:W-:-:S03]  /*6fb0*/  DFMA R100, R172, R124, R100 ;  /* 0x0000007cac64722b */ /* 0x000fc60000000064 */
[----:B------:R-:W0:Y:S03]  /*6fc0*/  LDS.64 R118, [R7+0x40] ;  /* 0x0000400007767984 */ /* 0x000e260000000a00 */
[----:B-1----:R-:W-:Y:S01]  /*6fd0*/  DFMA R234, R170, R122, R234 ;  /* 0x0000007aaaea722b */ /* 0x002fe200000000ea */
[----:B------:R-:W-:Y:S01]  /*6fe0*/  LDS.64 R124, [R5+0x340] ;  /* 0x00034000057c7984 */ /* 0x000fe20000000a00 */
[----:B------:R-:W-:Y:S02]  /*6ff0*/  DFMA R100, R168, R134, R100 ;  /* 0x00000086a864722b */ /* 0x000fe40000000064 */
[----:B------:R-:W-:Y:S01]  /*7000*/  DFMA R236, R62, R236, R92 ;  /* 0x000000ec3eec722b */ /* 0x000fe2000000005c */
[----:B------:R-:W1:Y:S04]  /*7010*/  LDS.64 R122, [R10+0x1da8] ;  /* 0x001da8000a7a7984 */ /* 0x000e680000000a00 */
[----:B------:R-:W1:Y:S04]  /*7020*/  LDS.64 R134, [R9+0x1ab0] ;  /* 0x001ab00009867984 */ /* 0x000e680000000a00 */
[----:B------:R-:W1:Y:S01]  /*7030*/  LDS.128 R92, [R8+0x5150] ;  /* 0x00515000085c7984 */ /* 0x000e620000000c00 */
[----:B------:R-:W-:-:S02]  /*7040*/  DFMA R228, R226, R102, R116 ;  /* 0x00000066e2e4722b */ /* 0x000fc40000000074 */
[----:B------:R-:W-:Y:S01]  /*7050*/  DFMA R116, R164, R214, R100 ;  /* 0x000000d6a474722b */ /* 0x000fe20000000064 */
[----:B------:R-:W-:Y:S01]  /*7060*/  LDS.64 R232, [R7+0x48] ;  /* 0x0000480007e87984 */ /* 0x000fe20000000a00 */
[----:B------:R-:W-:-:S03]  /*7070*/  DFMA R104, R104, R226, R198 ;  /* 0x000000e26868722b */ /* 0x000fc600000000c6 */
[----:B------:R-:W3:Y:S04]  /*7080*/  LDS.64 R214, [R10+0x1e10] ;  /* 0x001e10000ad67984 */ /* 0x000ee80000000a00 */
[----:B------:R-:W3:Y:S01]  /*7090*/  LDS.64 R198, [R9+0x1ab8] ;  /* 0x001ab80009c67984 */ /* 0x000ee20000000a00 */
[----:B------:R-:W-:-:S03]  /*70a0*/  DFMA R234, R166, R238, R234 ;  /* 0x000000eea6ea722b */ /* 0x000fc600000000ea */
[----:B------:R-:W3:Y:S01]  /*70b0*/  LDS.128 R100, [R8+0x5160] ;  /* 0x0051600008647984 */ /* 0x000ee20000000c00 */
[----:B------:R-:W-:Y:S02]  /*70c0*/  DFMA R236, R60, R240, R236 ;  /* 0x000000f03cec722b */ /* 0x000fe400000000ec */
[----:B0-----:R-:W-:Y:S01]  /*70d0*/  DFMA R210, R160, R210, R116 ;  /* 0x000000d2a0d2722b */ /* 0x001fe20000000074 */
[----:B------:R-:W-:Y:S01]  /*70e0*/  LDS.64 R240, [R5+0x478] ;  /* 0x0004780005f07984 */ /* 0x000fe20000000a00 */
[----:B------:R-:W-:Y:S02]  /*70f0*/  DFMA R230, R162, R120, R234 ;  /* 0x00000078a2e6722b */ /* 0x000fe400000000ea */
[----:B------:R-:W-:Y:S02]  /*7100*/  DFMA R120, R152, R88, RZ ;  /* 0x000000589878722b */ /* 0x000fe400000000ff */
[----:B------:R-:W-:Y:S01]  /*7110*/  DFMA R236, R56, R118, R236 ;  /* 0x0000007638ec722b */ /* 0x000fe200000000ec */
[----:B------:R-:W-:Y:S03]  /*7120*/  LDS.128 R116, [R8+0x5170] ;  /* 0x0051700008747984 */ /* 0x000fe60000000c00 */
[----:B------:R-:W-:-:S02]  /*7130*/  DFMA R230, R158, R126, R230 ;  /* 0x0000007e9ee6722b */ /* 0x000fc400000000e6 */
[----:B------:R-:W-:Y:S01]  /*7140*/  DFMA R120, R138, R90, R120 ;  /* 0x0000005a8a78722b */ /* 0x000fe20000000078 */
[----:B------:R-:W0:Y:S01]  /*7150*/  LDS.64 R126, [R10+0x1e78] ;  /* 0x001e78000a7e7984 */ /* 0x000e220000000a00 */
[----:B-1----:R-:W-:Y:S02]  /*7160*/  DFMA R122, R156, R122, R210 ;  /* 0x0000007a9c7a722b */ /* 0x002fe400000000d2 */
[----:B------:R-:W-:Y:S01]  /*7170*/  DFMA R124, R52, R124, R236 ;  /* 0x0000007c347c722b */ /* 0x000fe200000000ec */
[----:B------:R-:W-:Y:S01]  /*7180*/  LDS.64 R210, [R10+0x1ee0] ;  /* 0x001ee0000ad27984 */ /* 0x000fe20000000a00 */
[----:B------:R-:W-:Y:S02]  /*7190*/  DFMA R230, R154, R134, R230 ;  /* 0x000000869ae6722b */ /* 0x000fe400000000e6 */
[----:B------:R-:W-:Y:S01]  /*71a0*/  DFMA R120, R142, R92, R120 ;  /* 0x0000005c8e78722b */ /* 0x000fe20000000078 */
[----:B------:R-:W1:Y:S04]  /*71b0*/  LDS.64 R134, [R9+0x1ac0] ;  /* 0x001ac00009867984 */ /* 0x000e680000000a00 */
[----:B------:R-:W4:Y:S01]  /*71c0*/  LDS.64 R236, [R5+0x3a8] ;  /* 0x0003a80005ec7984 */ /* 0x000f220000000a00 */
[----:B---3--:R-:W-:-:S02]  /*71d0*/  DFMA R234, R136, R214, R122 ;  /* 0x000000d688ea722b */ /* 0x008fc4000000007a */
[----:B------:R-:W-:Y:S02]  /*71e0*/  DFMA R120, R140, R94, R120 ;  /* 0x0000005e8c78722b */ /* 0x000fe40000000078 */
[----:B------:R-:W-:Y:S01]  /*71f0*/  DFMA R214, R14, R198, R230 ;  /* 0x000000c60ed6722b */ /* 0x000fe200000000e6 */
[----:B------:R-:W3:Y:S01]  /*7200*/  LDS.64 R198, [R9+0x1ac8] ;  /* 0x001ac80009c67984 */ /* 0x000ee20000000a00 */
[----:B------:R-:W-:-:S04]  /*7210*/  DFMA R232, R46, R232, R124 ;  /* 0x000000e82ee8722b */ /* 0x000fc8000000007c */
[----:B------:R-:W-:Y:S01]  /*7220*/  DFMA R124, R150, R100, R120 ;  /* 0x00000064967c722b */ /* 0x000fe20000000078 */
[----:B------:R-:W3:Y:S04]  /*7230*/  LDS.64 R230, [R10+0x1f48] ;  /* 0x001f48000ae67984 */ /* 0x000ee80000000a00 */
[----:B------:R-:W3:Y:S03]  /*7240*/  LDS.128 R120, [R8+0x5180] ;  /* 0x0051800008787984 */ /* 0x000ee60000000c00 */
[----:B------:R-:W-:Y:S02]  /*7250*/  DFMA R124, R148, R102, R124 ;  /* 0x00000066947c722b */ /* 0x000fe4000000007c */
[----:B0-----:R-:W-:-:S06]  /*7260*/  DFMA R234, R146, R126, R234 ;  /* 0x0000007e92ea722b */ /* 0x001fcc00000000ea */
[----:B------:R-:W-:Y:S02]  /*7270*/  DFMA R238, R144, R116, R124 ;  /* 0x0000007490ee722b */ /* 0x000fe4000000007c */
[----:B------:R-:W0:Y:S01]  /*7280*/  LDS.128 R124, [R8+0x5190] ;  /* 0x00519000087c7984 */ /* 0x000e220000000c00 */
[----:B-1----:R-:W-:-:S05]  /*7290*/  DFMA R134, R86, R134, R214 ;  /* 0x000000865686722b */ /* 0x002fca00000000d6 */
[----:B------:R-:W-:Y:S02]  /*72a0*/  DFMA R238, R36, R118, R238 ;  /* 0x0000007624ee722b */ /* 0x000fe400000000ee */
[----:B----4-:R-:W-:Y:S02]  /*72b0*/  DFMA R236, R40, R236, R232 ;  /* 0x000000ec28ec722b */ /* 0x010fe400000000e8 */
[----:B------:R-:W-:Y:S02]  /*72c0*/  DFMA R210, R24, R210, R234 ;  /* 0x000000d218d2722b */ /* 0x000fe400000000ea */
[----:B---3--:R-:W-:Y:S01]  /*72d0*/  DFMA R232, R78, R198, R134 ;  /* 0x000000c64ee8722b */ /* 0x008fe20000000086 */
[----:B------:R-:W1:Y:S01]  /*72e0*/  LDS.64 R134, [R8+0x51a0] ;  /* 0x0051a00008867984 */ /* 0x000e620000000a00 */
[----:B------:R-:W-:-:S04]  /*72f0*/  CS2R R198, SRZ ;  /* 0x0000000000c67805 */ /* 0x000fc8000001ff00 */
[----:B------:R-:W-:Y:S02]  /*7300*/  DFMA R230, R84, R230, R210 ;  /* 0x000000e654e6722b */ /* 0x000fe400000000d2 */
[----:B------:R-:W-:Y:S01]  /*7310*/  DFMA R238, R80, R120, R238 ;  /* 0x0000007850ee722b */ /* 0x000fe200000000ee */
[----:B------:R-:W3:Y:S01]  /*7320*/  @!P2 LDG.E.64.CONSTANT R198, desc[UR76][R16.64+0x6458] ;  /* 0x0064584c10c6a981 */ /* 0x000ee2000c1e9b00 */
[----:B------:R-:W-:-:S06]  /*7330*/  CS2R R210, SRZ ;  /* 0x0000000000d27805 */ /* 0x000fcc000001ff00 */
[----:B------:R-:W-:Y:S01]  /*7340*/  DFMA R234, R50, R122, R238 ;  /* 0x0000007a32ea722b */ /* 0x000fe200000000ee */
[----:B------:R-:W-:Y:S01]  /*7350*/  CS2R R214, SRZ ;  /* 0x0000000000d67805 */ /* 0x000fe2000001ff00 */
[----:B------:R-:W-:Y:S01]  /*7360*/  DMUL R238, R230, R130 ;  /* 0x00000082e6ee7228 */ /* 0x000fe20000000000 */
[----:B------:R-:W4:Y:S01]  /*7370*/  @!P2 LDG.E.64.CONSTANT R210, desc[UR76][R16.64+0xeda8] ;  /* 0x00eda84c10d2a981 */ /* 0x000f22000c1e9b00 */
[----:B------:R-:W-:-:S03]  /*7380*/  DFMA R246, R34, R246, R236 ;  /* 0x000000f622f6722b */ /* 0x000fc600000000ec */
[----:B------:R-:W4:Y:S01]  /*7390*/  @!P2 LDG.E.64.CONSTANT R214, desc[UR76][R16.64+0x1fb0] ;  /* 0x001fb04c10d6a981 */ /* 0x000f22000c1e9b00 */
[----:B0-----:R-:W-:Y:S02]  /*73a0*/  DFMA R234, R82, R124, R234 ;  /* 0x0000007c52ea722b */ /* 0x001fe400000000ea */
[----:B------:R-:W-:Y:S01]  /*73b0*/  DFMA R194, R232, R194, R238 ;  /* 0x000000c2e8c2722b */ /* 0x000fe200000000ee */
[----:B------:R-:W-:Y:S01]  /*73c0*/  LDS.64 R236, [R5+0x4e0] ;  /* 0x0004e00005ec7984 */ /* 0x000fe20000000a00 */
[----:B------:R-:W-:-:S03]  /*73d0*/  DMUL R128, R230, R128 ;  /* 0x00000080e6807228 */ /* 0x000fc60000000000 */
[----:B------:R-:W-:Y:S01]  /*73e0*/  LDS.64 R238, [R7+0x60] ;  /* 0x0000600007ee7984 */ /* 0x000fe20000000a00 */
[----:B------:R-:W-:-:S04]  /*73f0*/  DFMA R234, R30, R126, R234 ;  /* 0x0000007e1eea722b */ /* 0x000fc800000000ea */
[----:B------:R-:W-:-:S04]  /*7400*/  DFMA R248, R232, R130, R128 ;  /* 0x00000082e8f8722b */ /* 0x000fc80000000080 */
[----:B-1----:R-:W-:-:S08]  /*7410*/  DFMA R234, R54, R134, R234 ;  /* 0x0000008636ea722b */ /* 0x002fd000000000ea */
[C---:B------:R-:W-:Y:S01]  /*7420*/  DFMA R250, R234.reuse, R192, R194 ;  /* 0x000000c0eafa722b */ /* 0x040fe200000000c2 */
[----:B------:R-:W-:Y:S06]  /*7430*/  BAR.SYNC.DEFER_BLOCKING 0x0 ;  /* 0x0000000000007b1d */ /* 0x000fec0000010000 */
[----:B------:R-:W-:Y:S01]  /*7440*/  DFMA R248, R234, R132, R248 ;  /* 0x00000084eaf8722b */ /* 0x000fe200000000f8 */
[----:B------:R-:W-:Y:S06]  /*7450*/  STS.64 [R11], R250 ;  /* 0x000000fa0b007388 */ /* 0x000fec0000000a00 */
[----:B------:R-:W-:Y:S01]  /*7460*/  STS.64 [R6], R248 ;  /* 0x000000f806007388 */ /* 0x000fe20000000a00 */
[----:B------:R-:W-:Y:S01]  /*7470*/  BAR.SYNC.DEFER_BLOCKING 0x0 ;  /* 0x0000000000007b1d */ /* 0x000fe20000010000 */
[----:B------:R-:W-:-:S06]  /*7480*/  CS2R R128, SRZ ;  /* 0x0000000000807805 */ /* 0x000fcc000001ff00 */
[----:B------:R-:W4:Y:S01]  /*7490*/  @!P2 LDG.E.64.CONSTANT R128, desc[UR76][R16.64+0x13250] ;  /* 0x0132504c1080a981 */ /* 0x000f22000c1e9b00 */
[----:B------:R-:W-:Y:S01]  /*74a0*/  CS2R R130, SRZ ;  /* 0x0000000000827805 */ /* 0x000fe2000001ff00 */
[----:B------:R-:W-:-:S05]  /*74b0*/  DFMA R200, R226, R106, R200 ;  /* 0x0000006ae2c8722b */ /* 0x000fca00000000c8 */
[----:B------:R-:W4:Y:S04]  /*74c0*/  @!P2 LDG.E.64.CONSTANT R130, desc[UR76][R16.64+0xa900] ;  /* 0x00a9004c1082a981 */ /* 0x000f28000c1e9b00 */
[----:B------:R-:W0:Y:S04]  /*74d0*/  LDS.64 R194, [R7] ;  /* 0x0000000007c27984 */ /* 0x000e280000000a00 */
[----:B------:R-:W1:Y:S01]  /*74e0*/  LDS.64 R106, [R5] ;  /* 0x00000000056a7984 */ /* 0x000e620000000a00 */
[----:B------:R-:W-:-:S03]  /*74f0*/  DFMA R204, R226, R110, R204 ;  /* 0x0000006ee2cc722b */ /* 0x000fc600000000cc */
[----:B------:R-:W1:Y:S01]  /*7500*/  LDS.64 R110, [R7+0x8] ;  /* 0x00000800076e7984 */ /* 0x000e620000000a00 */
[-C--:B------:R-:W-:Y:S02]  /*7510*/  DFMA R202, R108, R226.reuse, R202 ;  /* 0x000000e26cca722b */ /* 0x080fe400000000ca */
[----:B------:R-:W-:Y:S01]  /*7520*/  DFMA R206, R112, R226, R206 ;  /* 0x000000e270ce722b */ /* 0x000fe200000000ce */
[----:B------:R-:W1:Y:S01]  /*7530*/  LDS.64 R112, [R5+0x68] ;  /* 0x0000680005707984 */ /* 0x000e620000000a00 */
[----:B--2---:R-:W-:Y:S02]  /*7540*/  DMUL R196, R196, UR6 ;  /* 0x00000006c4c47c28 */ /* 0x004fe40008000000 */
[----:B------:R-:W-:Y:S02]  /*7550*/  DFMA R208, R226, R114, R208 ;  /* 0x00000072e2d0722b */ /* 0x000fe400000000d0 */
[----:B------:R-:W-:Y:S02]  /*7560*/  DFMA R244, R28, R244, R246 ;  /* 0x000000f41cf4722b */ /* 0x000fe400000000f6 */
[----:B------:R-:W-:-:S02]  /*7570*/  DFMA R96, R96, R226, R212 ;  /* 0x000000e26060722b */ /* 0x000fc400000000d4 */
[----:B------:R-:W-:Y:S01]  /*7580*/  DMUL R230, R230, R132 ;  /* 0x00000084e6e67228 */ /* 0x000fe20000000000 */
[----:B------:R-:W-:Y:S01]  /*7590*/  LDS.64 R226, [R5+0x138] ;  /* 0x0001380005e27984 */ /* 0x000fe20000000a00 */
[----:B0-----:R-:W-:-:S03]  /*75a0*/  DMUL R108, R48, R194 ;  /* 0x000000c2306c7228 */ /* 0x001fc60000000000 */
[----:B------:R-:W0:Y:S05]  /*75b0*/  LDS.64 R194, [R7+0x10] ;  /* 0x0000100007c27984 */ /* 0x000e2a0000000a00 */
[----:B------:R-:W-:Y:S02]  /*75c0*/  DFMA R114, R148, R196, R108 ;  /* 0x000000c49472722b */ /* 0x000fe4000000006c */
[----:B------:R-:W2:Y:S01]  /*75d0*/  LDS.64 R108, [R5+0xd0] ;  /* 0x0000d000056c7984 */ /* 0x000ea20000000a00 */
[----:B------:R-:W-:-:S05]  /*75e0*/  DFMA R242, R22, R242, R244 ;  /* 0x000000f216f2722b */ /* 0x000fca00000000f4 */
[----:B-1----:R-:W-:Y:S01]  /*75f0*/  DFMA R212, R42, R106, R114 ;  /* 0x0000006a2ad4722b */ /* 0x002fe20000000072 */
[----:B------:R-:W1:Y:S02]  /*7600*/  LDS.64 R106, [R9+0x1fb0] ;  /* 0x001fb000096a7984 */ /* 0x000e640000000a00 */
[----:B------:R-:W-:Y:S02]  /*7610*/  DFMA R240, R20, R240, R242 ;  /* 0x000000f014f0722b */ /* 0x000fe400000000f2 */
[----:B------:R-:W-:Y:S01]  /*7620*/  DFMA R232, R232, R192, R230 ;  /* 0x000000c0e8e8722b */ /* 0x000fe200000000e6 */
[----:B------:R-:W1:Y:S04]  /*7630*/  LDS.64 R114, [R7+0x18] ;  /* 0x0000180007727984 */ /* 0x000e680000000a00 */
[----:B------:R-:W1:Y:S01]  /*7640*/  LDS.64 R192, [R9+0x1fb8] ;  /* 0x001fb80009c07984 */ /* 0x000e620000000a00 */
[----:B------:R-:W-:-:S02]  /*7650*/  DFMA R212, R44, R110, R212 ;  /* 0x0000006e2cd4722b */ /* 0x000fc400000000d4 */
[----:B------:R-:W-:Y:S01]  /*7660*/  DFMA R196, R18, R238, R240 ;  /* 0x000000ee12c4722b */ /* 0x000fe200000000f0 */
[----:B------:R-:W1:Y:S01]  /*7670*/  LDS.64 R110, [R10+0x1fb0] ;  /* 0x001fb0000a6e7984 */ /* 0x000e620000000a00 */
[----:B------:R-:W-:-:S03]  /*7680*/  DFMA R216, R234, R216, R232 ;  /* 0x000000d8ead8722b */ /* 0x000fc600000000e8 */
[----:B------:R-:W-:Y:S01]  /*7690*/  LDS.64 R230, [R9+0x1fc0] ;  /* 0x001fc00009e67984 */ /* 0x000fe20000000a00 */
[----:B------:R-:W-:Y:S02]  /*76a0*/  DFMA R212, R32, R112, R212 ;  /* 0x0000007020d4722b */ /* 0x000fe400000000d4 */
[----:B------:R-:W-:Y:S01]  /*76b0*/  DFMA R196, R12, R236, R196 ;  /* 0x000000ec0cc4722b */ /* 0x000fe200000000c4 */
[----:B------:R-:W1:Y:S04]  /*76c0*/  LDS.64 R112, [R10+0x2018] ;  /* 0x002018000a707984 */ /* 0x000e680000000a00 */
[----:B------:R-:W1:Y:S01]  /*76d0*/  LDS.64 R232, [R7+0x20] ;  /* 0x0000200007e87984 */ /* 0x000e620000000a00 */
[----:B0-----:R-:W-:Y:S02]  /*76e0*/  DFMA R236, R58, R194, R212 ;  /* 0x000000c23aec722b */ /* 0x001fe400000000d4 */
[----:B------:R-:W-:Y:S01]  /*76f0*/  DADD R194, R98, R196 ;  /* 0x0000000062c27229 */ /* 0x000fe200000000c4 */
[----:B------:R-:W0:Y:S01]  /*7700*/  LDS.64 R234, [R10+0x2080] ;  /* 0x002080000aea7984 */ /* 0x000e220000000a00 */
[-C--:B------:R-:W-:Y:S01]  /*7710*/  DFMA R196, R88, R216.reuse, R222 ;  /* 0x000000d858c4722b */ /* 0x080fe200000000de */
[----:B------:R-:W-:Y:S01]  /*7720*/  CS2R R132, SRZ ;  /* 0x0000000000847805 */ /* 0x000fe2000001ff00 */
[----:B------:R-:W-:Y:S01]  /*7730*/  DFMA R212, R92, R216, R218 ;  /* 0x000000d85cd4722b */ /* 0x000fe200000000da */
[----:B------:R-:W0:Y:S04]  /*7740*/  LDS.64 R88, [R9+0x1fc8] ;  /* 0x001fc80009587984 */ /* 0x000e280000000a00 */
[----:B------:R-:W0:Y:S01]  /*7750*/  LDS.64 R92, [R5+0x1a0] ;  /* 0x0001a000055c7984 */ /* 0x000e220000000a00 */
[----:B--2---:R-:W-:-:S02]  /*7760*/  DFMA R108, R26, R108, R236 ;  /* 0x0000006c1a6c722b */ /* 0x004fc400000000ec */
[----:B------:R-:W-:Y:S01]  /*7770*/  DFMA R224, R216, R90, R224 ;  /* 0x0000005ad8e0722b */ /* 0x000fe200000000e0 */
[----:B------:R-:W2:Y:S01]  /*7780*/  @!P2 LDG.E.64.CONSTANT R132, desc[UR76][R16.64+0x1bba0] ;  /* 0x01bba04c1084a981 */ /* 0x000ea2000c1e9b00 */
[----:B-1----:R-:W-:-:S03]  /*7790*/  DFMA R106, R190, R106, RZ ;  /* 0x0000006abe6a722b */ /* 0x002fc600000000ff */
[----:B------:R-:W1:Y:S04]  /*77a0*/  LDS.64 R98, [R10+0x20e8] ;  /* 0x0020e8000a627984 */ /* 0x000e680000000a00 */
[----:B------:R-:W1:Y:S01]  /*77b0*/  LDS.64 R90, [R9+0x1fd0] ;  /* 0x001fd000095a7984 */ /* 0x000e620000000a00 */
[----:B------:R-:W-:Y:S02]  /*77c0*/  DFMA R108, R38, R114, R108 ;  /* 0x00000072266c722b */ /* 0x000fe4000000006c */
[----:B------:R-:W-:Y:S01]  /*77d0*/  DFMA R218, R216, R94, R96 ;  /* 0x0000005ed8da722b */ /* 0x000fe20000000060 */
[----:B------:R-:W-:Y:S01]  /*77e0*/  LDS.64 R114, [R7+0x28] ;  /* 0x0000280007727984 */ /* 0x000fe20000000a00 */
[----:B------:R-:W-:-:S03]  /*77f0*/  DFMA R192, R186, R192, R106 ;  /* 0x000000c0bac0722b */ /* 0x000fc6000000006a */
[----:B------:R-:W1:Y:S04]  /*7800*/  LDS.64 R96, [R10+0x2150] ;  /* 0x002150000a607984 */ /* 0x000e680000000a00 */
[----:B------:R-:W1:Y:S01]  /*7810*/  LDS.64 R106, [R9+0x1fd8] ;  /* 0x001fd800096a7984 */ /* 0x000e620000000a00 */
[----:B------:R-:W-:Y:S02]  /*7820*/  DFMA R94, R188, R110, RZ ;  /* 0x0000006ebc5e722b */ /* 0x000fe400000000ff */
[----:B------:R-:W-:Y:S01]  /*7830*/  DFMA R226, R76, R226, R108 ;  /* 0x000000e24ce2722b */ /* 0x000fe2000000006c */
        /* <DEDUP_REMOVED lines=8> */
[----:B------:R-:W1:Y:S01]  /*78c0*/  LDS.64 R192, [R9+0x1fe8] ;  /* 0x001fe80009c07984 */ /* 0x000e620000000a00 */
[----:B0-----:R-:W-:Y:S01]  /*78d0*/  DFMA R234, R180, R234, R94 ;  /* 0x000000eab4ea722b */ /* 0x001fe2000000005e */
[----:B------:R-:W-:Y:S01]  /*78e0*/  CS2R R222, SRZ ;  /* 0x0000000000de7805 */ /* 0x000fe2000001ff00 */
[----:B------:R-:W-:Y:S01]  /*78f0*/  DFMA R88, R178, R88, R230 ;  /* 0x00000058b258722b */ /* 0x000fe200000000e6 */
[----:B------:R-:W0:Y:S01]  /*7900*/  LDS.64 R226, [R5+0x208] ;  /* 0x0002080005e27984 */ /* 0x000e220000000a00 */
[----:B------:R-:W-:-:S02]  /*7910*/  DFMA R228, R116, R216, R228 ;  /* 0x000000d874e4722b */ /* 0x000fc400000000e4 */
[----:B------:R-:W-:Y:S01]  /*7920*/  DFMA R236, R72, R92, R232 ;  /* 0x0000005c48ec722b */ /* 0x000fe200000000e8 */
[----:B------:R-:W0:Y:S04]  /*7930*/  LDS.64 R116, [R10+0x2288] ;  /* 0x002288000a747984 */ /* 0x000e280000000a00 */
[----:B------:R-:W0:Y:S01]  /*7940*/  LDS.128 R92, [R8+0x51b0] ;  /* 0x0051b000085c7984 */ /* 0x000e220000000c00 */
[----:B-1----:R-:W-:-:S03]  /*7950*/  DFMA R238, R176, R98, R234 ;  /* 0x00000062b0ee722b */ /* 0x002fc600000000ea */
[----:B------:R-:W2:Y:S01]  /*7960*/  @!P2 LDG.E.64.CONSTANT R222, desc[UR76][R16.64+0x176f8] ;  /* 0x0176f84c10dea981 */ /* 0x000ea2000c1e9b00 */
[----:B------:R-:W-:-:S03]  /*7970*/  DFMA R88, R174, R90, R88 ;  /* 0x0000005aae58722b */ /* 0x000fc60000000058 */
[----:B------:R-:W1:Y:S04]  /*7980*/  LDS.64 R234, [R7+0x30] ;  /* 0x0000300007ea7984 */ /* 0x000e680000000a00 */
[----:B------:R-:W1:Y:S01]  /*7990*/  LDS.64 R98, [R9+0x1ff0] ;  /* 0x001ff00009627984 */ /* 0x000e620000000a00 */
[----:B------:R-:W-:Y:S02]  /*79a0*/  DFMA R96, R172, R96, R238 ;  /* 0x00000060ac60722b */ /* 0x000fe400000000ee */
[----:B------:R-:W-:Y:S01]  /*79b0*/  DFMA R230, R216, R118, R104 ;  /* 0x00000076d8e6722b */ /* 0x000fe20000000068 */
[----:B------:R-:W-:Y:S01]  /*79c0*/  LDS.64 R232, [R10+0x22f0] ;  /* 0x0022f0000ae87984 */ /* 0x000fe20000000a00 */
[----:B------:R-:W-:Y:S02]  /*79d0*/  DFMA R88, R170, R106, R88 ;  /* 0x0000006aaa58722b */ /* 0x000fe40000000058 */
[----:B------:R-:W-:Y:S01]  /*79e0*/  DFMA R236, R70, R114, R236 ;  /* 0x0000007246ec722b */ /* 0x000fe200000000ec */
[----:B------:R-:W-:Y:S04]  /*79f0*/  LDS.128 R104, [R8+0x51c0] ;  /* 0x0051c00008687984 */ /* 0x000fe80000000c00 */
[----:B------:R-:W1:Y:S01]  /*7a00*/  LDS.64 R114, [R9+0x1ff8] ;  /* 0x001ff80009727984 */ /* 0x000e620000000a00 */
[----:B------:R-:W-:-:S02]  /*7a10*/  DFMA R96, R168, R108, R96 ;  /* 0x0000006ca860722b */ /* 0x000fc40000000060 */
[----:B------:R-:W-:Y:S01]  /*7a20*/  DFMA R88, R166, R110, R88 ;  /* 0x0000006ea658722b */ /* 0x000fe20000000058 */
[----:B------:R-:W3:Y:S04]  /*7a30*/  LDS.64 R108, [R5+0x270] ;  /* 0x00027000056c7984 */ /* 0x000ee80000000a00 */
[----:B------:R-:W3:Y:S04]  /*7a40*/  LDS.64 R118, [R9+0x2000] ;  /* 0x0020000009767984 */ /* 0x000ee80000000a00 */
[----:B------:R-:W3:Y:S01]  /*7a50*/  LDS.64 R110, [R10+0x2358] ;  /* 0x002358000a6e7984 */ /* 0x000ee20000000a00 */
[----:B------:R-:W-:-:S02]  /*7a60*/  DFMA R112, R164, R112, R96 ;  /* 0x00000070a470722b */ /* 0x000fc40000000060 */
[----:B------:R-:W-:Y:S01]  /*7a70*/  DFMA R96, R152, R102, RZ ;  /* 0x000000669860722b */ /* 0x000fe200000000ff */
[----:B------:R-:W-:Y:S01]  /*7a80*/  LDS.64 R238, [R7+0x50] ;  /* 0x0000500007ee7984 */ /* 0x000fe20000000a00 */
[----:B------:R-:W-:-:S03]  /*7a90*/  DFMA R192, R162, R192, R88 ;  /* 0x000000c0a2c0722b */ /* 0x000fc60000000058 */
[----:B------:R-:W3:Y:S01]  /*7aa0*/  LDS.128 R88, [R8+0x51d0] ;  /* 0x0051d00008587984 */ /* 0x000ee20000000c00 */
[----:B0-----:R-:W-:Y:S02]  /*7ab0*/  DFMA R226, R68, R226, R236 ;  /* 0x000000e244e2722b */ /* 0x001fe400000000ec */
[----:B------:R-:W-:Y:S02]  /*7ac0*/  DFMA R112, R160, R116, R112 ;  /* 0x00000074a070722b */ /* 0x000fe40000000070 */
[----:B------:R-:W-:Y:S01]  /*7ad0*/  DFMA R96, R138, R92, R96 ;  /* 0x0000005c8a60722b */ /* 0x000fe20000000060 */
[----:B------:R-:W0:Y:S03]  /*7ae0*/  LDS.64 R116, [R10+0x23c0] ;  /* 0x0023c0000a747984 */ /* 0x000e260000000a00 */
[----:B-1----:R-:W-:Y:S02]  /*7af0*/  DFMA R234, R66, R234, R226 ;  /* 0x000000ea42ea722b */ /* 0x002fe400000000e2 */
[----:B------:R-:W-:-:S02]  /*7b00*/  DFMA R226, R158, R98, R192 ;  /* 0x000000629ee2722b */ /* 0x000fc400000000c0 */
[----:B------:R-:W-:Y:S01]  /*7b10*/  DFMA R236, R142, R94, R96 ;  /* 0x0000005e8eec722b */ /* 0x000fe20000000060 */
[----:B------:R-:W1:Y:S04]  /*7b20*/  LDS.64 R192, [R10+0x2428] ;  /* 0x002428000ac07984 */ /* 0x000e680000000a00 */
[----:B------:R-:W1:Y:S01]  /*7b30*/  LDS.128 R96, [R8+0x51e0] ;  /* 0x0051e00008607984 */ /* 0x000e620000000c00 */
[----:B------:R-:W-:Y:S02]  /*7b40*/  DFMA R200, R120, R216, R200 ;  /* 0x000000d878c8722b */ /* 0x000fe400000000c8 */
[----:B------:R-:W-:Y:S01]  /*7b50*/  DFMA R114, R154, R114, R226 ;  /* 0x000000729a72722b */ /* 0x000fe200000000e2 */
[----:B------:R-:W1:Y:S01]  /*7b60*/  LDS.64 R120, [R9+0x2008] ;  /* 0x0020080009787984 */ /* 0x000e620000000a00 */
[----:B------:R-:W-:-:S02]  /*7b70*/  DFMA R236, R140, R104, R236 ;  /* 0x000000688cec722b */ /* 0x000fc400000000ec */
[----:B------:R-:W-:Y:S01]  /*7b80*/  DFMA R112, R156, R232, R112 ;  /* 0x000000e89c70722b */ /* 0x000fe20000000070 */
[----:B------:R-:W1:Y:S01]  /*7b90*/  LDS.64 R232, [R10+0x2490] ;  /* 0x002490000ae87984 */ /* 0x000e620000000a00 */
[----:B------:R-:W-:Y:S02]  /*7ba0*/  DFMA R226, R216, R122, R202 ;  /* 0x0000007ad8e2722b */ /* 0x000fe400000000ca */
[----:B---3--:R-:W-:Y:S02]  /*7bb0*/  DFMA R122, R64, R108, R234 ;  /* 0x0000006c407a722b */ /* 0x008fe400000000ea */
[----:B------:R-:W-:Y:S02]  /*7bc0*/  DFMA R108, R14, R118, R114 ;  /* 0x000000760e6c722b */ /* 0x000fe40000000072 */
[----:B------:R-:W-:Y:S01]  /*7bd0*/  DFMA R202, R150, R106, R236 ;  /* 0x0000006a96ca722b */ /* 0x000fe200000000ec */
[----:B------:R-:W3:Y:S01]  /*7be0*/  LDS.64 R118, [R7+0x38] ;  /* 0x0000380007767984 */ /* 0x000ee20000000a00 */
[----:B------:R-:W-:-:S03]  /*7bf0*/  DFMA R110, R136, R110, R112 ;  /* 0x0000006e886e722b */ /* 0x000fc60000000070 */
[----:B------:R-:W4:Y:S04]  /*7c00*/  LDS.64 R236, [R9+0x2010] ;  /* 0x0020100009ec7984 */ /* 0x000f280000000a00 */
[----:B------:R-:W4:Y:S01]  /*7c10*/  LDS.128 R112, [R8+0x51f0] ;  /* 0x0051f00008707984 */ /* 0x000f220000000c00 */
[----:B------:R-:W-:Y:S02]  /*7c20*/  DFMA R234, R148, R88, R202 ;  /* 0x0000005894ea722b */ /* 0x000fe400000000ca */
[----:B0-----:R-:W-:Y:S01]  /*7c30*/  DFMA R116, R146, R116, R110 ;  /* 0x000000749274722b */ /* 0x001fe2000000006e */
[----:B------:R-:W0:Y:S05]  /*7c40*/  LDS.64 R202, [R5+0x2d8] ;  /* 0x0002d80005ca7984 */ /* 0x000e2a0000000a00 */
[----:B------:R-:W-:-:S02]  /*7c50*/  DFMA R110, R144, R90, R234 ;  /* 0x0000005a906e722b */ /* 0x000fc400000000ea */
[----:B-1----:R-:W-:Y:S01]  /*7c60*/  DFMA R192, R24, R192, R116 ;  /* 0x000000c018c0722b */ /* 0x002fe20000000074 */
[----:B------:R-:W1:Y:S05]  /*7c70*/  LDS.64 R234, [R7+0x40] ;  /* 0x0000400007ea7984 */ /* 0x000e6a0000000a00 */
[----:B------:R-:W-:Y:S02]  /*7c80*/  DFMA R116, R36, R96, R110 ;  /* 0x000000602474722b */ /* 0x000fe4000000006e */
[----:B------:R-:W-:Y:S01]  /*7c90*/  DFMA R120, R86, R120, R108 ;  /* 0x000000785678722b */ /* 0x000fe2000000006c */
[----:B------:R-:W1:Y:S01]  /*7ca0*/  LDS.128 R108, [R8+0x5200] ;  /* 0x00520000086c7984 */ /* 0x000e620000000c00 */
[----:B------:R-:W-:-:S04]  /*7cb0*/  DFMA R232, R84, R232, R192 ;  /* 0x000000e854e8722b */ /* 0x000fc800000000c0 */
[----:B------:R-:W-:Y:S02]  /*7cc0*/  DFMA R116, R80, R98, R116 ;  /* 0x000000625074722b */ /* 0x000fe40000000074 */
[----:B---3--:R-:W-:Y:S02]  /*7cd0*/  DFMA R122, R62, R118, R122 ;  /* 0x000000763e7a722b */ /* 0x008fe4000000007a */
[----:B------:R-:W-:Y:S02]  /*7ce0*/  DMUL R240, R232, R198 ;  /* 0x000000c6e8f07228 */ /* 0x000fe40000000000 */
[----:B----4-:R-:W-:Y:S02]  /*7cf0*/  DFMA R118, R78, R236, R120 ;  /* 0x000000ec4e76722b */ /* 0x010fe40000000078 */
[----:B------:R-:W-:Y:S01]  /*7d00*/  DMUL R210, R232, R210 ;  /* 0x000000d2e8d27228 */ /* 0x000fe20000000000 */
[----:B------:R-:W-:Y:S01]  /*7d10*/  LDS.64 R236, [R5+0x410] ;  /* 0x0004100005ec7984 */ /* 0x000fe20000000a00 */
[----:B------:R-:W-:-:S03]  /*7d20*/  DFMA R120, R50, R112, R116 ;  /* 0x000000703278722b */ /* 0x000fc60000000074 */
[----:B------:R-:W3:Y:S01]  /*7d30*/  LDS.64 R116, [R5+0x340] ;  /* 0x0003400005747984 */ /* 0x000ee20000000a00 */
[----:B------:R-:W-:-:S03]  /*7d40*/  DFMA R240, R118, R214, R240 ;  /* 0x000000d676f0722b */ /* 0x000fc600000000f0 */
[----:B------:R-:W4:Y:S01]  /*7d50*/  LDS.64 R214, [R7+0x48] ;  /* 0x0000480007d67984 */ /* 0x000f220000000a00 */
[----:B------:R-:W-:-:S03]  /*7d60*/  DFMA R242, R118, R198, R210 ;  /* 0x000000c676f2722b */ /* 0x000fc600000000d2 */
[----:B------:R-:W4:Y:S01]  /*7d70*/  LDS.64 R210, [R5+0x3a8] ;  /* 0x0003a80005d27984 */ /* 0x000f220000000a00 */
[----:B0-----:R-:W-:-:S08]  /*7d80*/  DFMA R202, R60, R202, R122 ;  /* 0x000000ca3cca722b */ /* 0x001fd0000000007a */
[----:B-1----:R-:W-:Y:S02]  /*7d90*/  DFMA R234, R56, R234, R202 ;  /* 0x000000ea38ea722b */ /* 0x002fe400000000ca */
[----:B------:R-:W-:Y:S01]  /*7da0*/  DFMA R192, R82, R114, R120 ;  /* 0x0000007252c0722b */ /* 0x000fe20000000078 */
[----:B------:R-:W-:-:S07]  /*7db0*/  CS2R R120, SRZ ;  /* 0x0000000000787805 */ /* 0x000fce000001ff00 */
[----:B------:R-:W-:Y:S01]  /*7dc0*/  DFMA R202, R30, R108, R192 ;  /* 0x0000006c1eca722b */ /* 0x000fe200000000c0 */
[----:B------:R-:W2:Y:S01]  /*7dd0*/  @!P2 LDG.E.64.CONSTANT R120, desc[UR76][R16.64+0xf2f0] ;  /* 0x00f2f04c1078a981 */ /* 0x000ea2000c1e9b00 */
[----:B---3--:R-:W-:-:S08]  /*7de0*/  DFMA R234, R52, R116, R234 ;  /* 0x0000007434ea722b */ /* 0x008fd000000000ea */
[----:B----4-:R-:W-:Y:S02]  /*7df0*/  DFMA R214, R46, R214, R234 ;  /* 0x000000d62ed6722b */ /* 0x010fe400000000ea */
[----:B------:R-:W-:Y:S01]  /*7e00*/  DFMA R202, R54, R110, R202 ;  /* 0x0000006e36ca722b */ /* 0x000fe200000000ca */
[----:B------:R-:W-:Y:S01]  /*7e10*/  CS2R R122, SRZ ;  /* 0x00000000007a7805 */ /* 0x000fe2000001ff00 */
[----:B------:R-:W-:Y:S01]  /*7e20*/  DMUL R198, R232, R128 ;  /* 0x00000080e8c67228 */ /* 0x000fe20000000000 */
[----:B------:R-:W0:Y:S03]  /*7e30*/  LDS.64 R234, [R7+0x58] ;  /* 0x0000580007ea7984 */ /* 0x000e260000000a00 */
[----:B------:R-:W-:Y:S01]  /*7e40*/  DFMA R210, R40, R210, R214 ;  /* 0x000000d228d2722b */ /* 0x000fe200000000d6 */
[----:B------:R-:W3:Y:S01]  /*7e50*/  @!P2 LDG.E.64.CONSTANT R122, desc[UR76][R16.64+0x69a0] ;  /* 0x0069a04c107aa981 */ /* 0x000ee2000c1e9b00 */
[----:B------:R-:W-:-:S03]  /*7e60*/  DFMA R242, R202, R128, R242 ;  /* 0x00000080caf2722b */ /* 0x000fc600000000f2 */
[----:B------:R-:W-:Y:S03]  /*7e70*/  LDS.64 R214, [R7+0x60] ;  /* 0x0000600007d67984 */ /* 0x000fe60000000a00 */
[----:B------:R-:W-:Y:S01]  /*7e80*/  DFMA R238, R34, R238, R210 ;  /* 0x000000ee22ee722b */ /* 0x000fe200000000d2 */
[----:B------:R-:W-:Y:S04]  /*7e90*/  LDS.64 R128, [R5+0x4e0] ;  /* 0x0004e00005807984 */ /* 0x000fe80000000a00 */
[----:B------:R-:W1:Y:S01]  /*7ea0*/  LDS.64 R210, [R5+0x478] ;  /* 0x0004780005d27984 */ /* 0x000e620000000a00 */
[----:B------:R-:W-:Y:S01]  /*7eb0*/  CS2R R192, SRZ ;  /* 0x0000000000c07805 */ /* 0x000fe2000001ff00 */
[----:B------:R-:W-:Y:S01]  /*7ec0*/  DFMA R198, R118, R130, R198 ;  /* 0x0000008276c6722b */ /* 0x000fe200000000c6 */
[----:B------:R-:W-:-:S02]  /*7ed0*/  CS2R R116, SRZ ;  /* 0x0000000000747805 */ /* 0x000fc4000001ff00 */
[----:B------:R-:W-:Y:S02]  /*7ee0*/  CS2R R118, SRZ ;  /* 0x0000000000767805 */ /* 0x000fe4000001ff00 */
[----:B------:R-:W4:Y:S01]  /*7ef0*/  @!P2 LDG.E.64.CONSTANT R192, desc[UR76][R16.64+0x24f8] ;  /* 0x0024f84c10c0a981 */ /* 0x000f22000c1e9b00 */
[----:B------:R-:W-:Y:S01]  /*7f00*/  DFMA R240, R202, R130, R240 ;  /* 0x00000082caf0722b */ /* 0x000fe200000000f0 */
[----:B------:R-:W-:Y:S06]  /*7f10*/  BAR.SYNC.DEFER_BLOCKING 0x0 ;  /* 0x0000000000007b1d */ /* 0x000fec0000010000 */
[----:B------:R-:W4:Y:S04]  /*7f20*/  @!P2 LDG.E.64.CONSTANT R116, desc[UR76][R16.64+0xae48] ;  /* 0x00ae484c1074a981 */ /* 0x000f28000c1e9b00 */
[----:B------:R-:W4:Y:S04]  /*7f30*/  @!P2 LDG.E.64.CONSTANT R118, desc[UR76][R16.64+0x13798] ;  /* 0x0137984c1076a981 */ /* 0x000f28000c1e9b00 */
[----:B------:R-:W-:Y:S04]  /*7f40*/  STS.64 [R11], R240 ;  /* 0x000000f00b007388 */ /* 0x000fe80000000a00 */
[----:B------:R-:W-:Y:S01]  /*7f50*/  STS.64 [R6], R242 ;  /* 0x000000f206007388 */ /* 0x000fe20000000a00 */
[----:B------:R-:W-:Y:S06]  /*7f60*/  BAR.SYNC.DEFER_BLOCKING 0x0 ;  /* 0x0000000000007b1d */ /* 0x000fec0000010000 */
[----:B------:R-:W-:Y:S01]  /*7f70*/  DFMA R126, R216, R126, R206 ;  /* 0x0000007ed87e722b */ /* 0x000fe200000000ce */
[----:B------:R-:W2:Y:S01]  /*7f80*/  LDS.64 R232, [R7] ;  /* 0x0000000007e87984 */ /* 0x000ea20000000a00 */
[----:B------:R-:W-:-:S03]  /*7f90*/  DFMA R236, R28, R236, R238 ;  /* 0x000000ec1cec722b */ /* 0x000fc600000000ee */
[----:B------:R-:W2:Y:S01]  /*7fa0*/  LDS.64 R206, [R5] ;  /* 0x0000000005ce7984 */ /* 0x000ea20000000a00 */
[----:B------:R-:W-:-:S03]  /*7fb0*/  DFMA R124, R124, R216, R204 ;  /* 0x000000d87c7c722b */ /* 0x000fc600000000cc */
[----:B------:R-:W2:Y:S01]  /*7fc0*/  LDS.64 R204, [R7+0x8] ;  /* 0x0000080007cc7984 */ /* 0x000ea20000000a00 */
[----:B0-----:R-:W-:Y:S02]  /*7fd0*/  DFMA R234, R22, R234, R236 ;  /* 0x000000ea16ea722b */ /* 0x001fe400000000ec */
[----:B------:R-:W-:Y:S01]  /*7fe0*/  DFMA R208, R134, R216, R208 ;  /* 0x000000d886d0722b */ /* 0x000fe200000000d0 */
[----:B------:R-:W0:Y:S05]  /*7ff0*/  LDS.64 R134, [R5+0x68] ;  /* 0x0000680005867984 */ /* 0x000e2a0000000a00 */
[----:B-1----:R-:W-:Y:S02]  /*8000*/  DFMA R234, R20, R210, R234 ;  /* 0x000000d214ea722b */ /* 0x002fe400000000ea */
[----:B--2---:R-:W-:Y:S01]  /*8010*/  DMUL R210, R132, UR6 ;  /* 0x0000000684d27c28 */ /* 0x004fe20008000000 */
[----:B------:R-:W-:-:S06]  /*8020*/  CS2R R130, SRZ ;  /* 0x0000000000827805 */ /* 0x000fcc000001ff00 */
[----:B------:R-:W2:Y:S01]  /*8030*/  @!P2 LDG.E.64.CONSTANT R130, desc[UR76][R16.64+0x1c0e8] ;  /* 0x01c0e84c1082a981 */ /* 0x000ea2000c1e9b00 */
[----:B------:R-:W-:Y:S02]  /*8040*/  DMUL R236, R48, R232 ;  /* 0x000000e830ec7228 */ /* 0x000fe40000000000 */
[----:B------:R-:W-:Y:S01]  /*8050*/  DFMA R232, R18, R214, R234 ;  /* 0x000000d612e8722b */ /* 0x000fe200000000ea */
[----:B------:R-:W1:Y:S05]  /*8060*/  LDS.64 R214, [R7+0x10] ;  /* 0x0000100007d67984 */ /* 0x000e6a0000000a00 */
[----:B------:R-:W-:Y:S01]  /*8070*/  DFMA R236, R144, R210, R236 ;  /* 0x000000d290ec722b */ /* 0x000fe200000000ec */
[----:B------:R-:W1:Y:S07]  /*8080*/  LDS.64 R210, [R5+0xd0] ;  /* 0x0000d00005d27984 */ /* 0x000e6e0000000a00 */
[----:B------:R-:W-:Y:S01]  /*8090*/  DFMA R236, R42, R206, R236 ;  /* 0x000000ce2aec722b */ /* 0x000fe200000000ec */
[----:B------:R-:W1:Y:S07]  /*80a0*/  LDS.64 R206, [R7+0x18] ;  /* 0x0000180007ce7984 */ /* 0x000e6e0000000a00 */
[----:B------:R-:W-:Y:S01]  /*80b0*/  DFMA R236, R44, R204, R236 ;  /* 0x000000cc2cec722b */ /* 0x000fe200000000ec */
[----:B------:R-:W1:Y:S01]  /*80c0*/  LDS.64 R204, [R5+0x138] ;  /* 0x0001380005cc7984 */ /* 0x000e620000000a00 */
[----:B------:R-:W-:-:S06]  /*80d0*/  DFMA R234, R12, R128, R232 ;  /* 0x000000800cea722b */ /* 0x000fcc00000000e8 */
[----:B0-----:R-:W-:Y:S01]  /*80e0*/  DFMA R232, R32, R134, R236 ;  /* 0x0000008620e8722b */ /* 0x001fe200000000ec */
[----:B------:R-:W0:Y:S01]  /*80f0*/  LDS.64 R134, [R7+0x20] ;  /* 0x0000200007867984 */ /* 0x000e220000000a00 */
[----:B------:R-:W-:Y:S01]  /*8100*/  CS2R R132, SRZ ;  /* 0x0000000000847805 */ /* 0x000fe2000001ff00 */
[----:B------:R-:W-:Y:S02]  /*8110*/  DFMA R128, R202, R222, R198 ;  /* 0x000000deca80722b */ /* 0x000fe400000000c6 */
[----:B------:R-:W0:Y:S01]  /*8120*/  LDS.64 R198, [R10+0x24f8] ;  /* 0x0024f8000ac67984 */ /* 0x000e220000000a00 */
[----:B------:R-:W-:-:S03]  /*8130*/  DFMA R222, R100, R216, R194 ;  /* 0x000000d864de722b */ /* 0x000fc600000000c2 */
[----:B------:R-:W0:Y:S01]  /*8140*/  LDS.64 R100, [R5+0x1a0] ;  /* 0x0001a00005647984 */ /* 0x000e220000000a00 */
[----:B-1----:R-:W-:-:S03]  /*8150*/  DFMA R232, R58, R214, R232 ;  /* 0x000000d63ae8722b */ /* 0x002fc600000000e8 */
[----:B------:R-:W2:Y:S01]  /*8160*/  @!P2 LDG.E.64.CONSTANT R132, desc[UR76][R16.64+0x17c40] ;  /* 0x017c404c1084a981 */ /* 0x000ea2000c1e9b00 */
[----:B------:R-:W-:-:S03]  /*8170*/  DFMA R214, R92, R128, R224 ;  /* 0x000000805cd6722b */ /* 0x000fc600000000e0 */
        /* <DEDUP_REMOVED lines=9> */
[----:B------:R-:W-:-:S03]  /*8210*/  DADD R202, R220, R234 ;  /* 0x00000000dcca7229 */ /* 0x000fc600000000ea */
[----:B------:R-:W1:Y:S01]  /*8220*/  LDS.64 R212, [R5+0x208] ;  /* 0x0002080005d47984 */ /* 0x000e620000000a00 */
[C---:B------:R-:W-:Y:S02]  /*8230*/  DFMA R220, R128.reuse, R106, R222 ;  /* 0x0000006a80dc722b */ /* 0x040fe400000000de */
[----:B------:R-:W-:Y:S01]  /*8240*/  DFMA R238, R128, R90, R228 ;  /* 0x0000005a80ee722b */ /* 0x000fe200000000e4 */
[----:B------:R-:W1:Y:S01]  /*8250*/  LDS.64 R106, [R9+0x2508] ;  /* 0x00250800096a7984 */ /* 0x000e620000000a00 */
[----:B------:R-:W-:-:S03]  /*8260*/  DFMA R206, R76, R204, R206 ;  /* 0x000000cc4cce722b */ /* 0x000fc600000000ce */
[----:B------:R-:W1:Y:S01]  /*8270*/  LDS.64 R90, [R10+0x2630] ;  /* 0x002630000a5a7984 */ /* 0x000e620000000a00 */
[----:B------:R-:W-:Y:S02]  /*8280*/  DFMA R204, R128, R98, R200 ;  /* 0x0000006280cc722b */ /* 0x000fe400000000c8 */
[-C--:B------:R-:W-:Y:S01]  /*8290*/  DFMA R230, R96, R128.reuse, R230 ;  /* 0x0000008060e6722b */ /* 0x080fe200000000e6 */
[----:B------:R-:W1:Y:S01]  /*82a0*/  LDS.64 R222, [R7+0x30] ;  /* 0x0000300007de7984 */ /* 0x000e620000000a00 */
[----:B------:R-:W-:-:S03]  /*82b0*/  DFMA R196, R102, R128, R196 ;  /* 0x0000008066c4722b */ /* 0x000fc600000000c4 */
[----:B------:R-:W1:Y:S01]  /*82c0*/  LDS.64 R98, [R10+0x2698] ;  /* 0x002698000a627984 */ /* 0x000e620000000a00 */
[----:B0-----:R-:W-:-:S03]  /*82d0*/  DFMA R102, R74, R134, R206 ;  /* 0x000000864a66722b */ /* 0x001fc600000000ce */
[----:B------:R-:W0:Y:S01]  /*82e0*/  LDS.64 R96, [R9+0x2510] ;  /* 0x0025100009607984 */ /* 0x000e220000000a00 */
[----:B------:R-:W-:Y:S02]  /*82f0*/  DFMA R206, R112, R128, R226 ;  /* 0x0000008070ce722b */ /* 0x000fe400000000e2 */
[----:B------:R-:W-:Y:S01]  /*8300*/  DFMA R112, R188, R198, RZ ;  /* 0x000000c6bc70722b */ /* 0x000fe200000000ff */
[----:B------:R-:W0:Y:S01]  /*8310*/  LDS.64 R228, [R5+0x270] ;  /* 0x0002700005e47984 */ /* 0x000e220000000a00 */
[----:B------:R-:W-:Y:S02]  /*8320*/  DFMA R226, R128, R114, R124 ;  /* 0x0000007280e2722b */ /* 0x000fe4000000007c */
[----:B------:R-:W-:Y:S01]  /*8330*/  DFMA R114, R72, R100, R102 ;  /* 0x000000644872722b */ /* 0x000fe20000000066 */
[----:B------:R-:W0:Y:S04]  /*8340*/  LDS.64 R134, [R9+0x2518] ;  /* 0x0025180009867984 */ /* 0x000e280000000a00 */
[----:B------:R-:W0:Y:S01]  /*8350*/  LDS.64 R200, [R10+0x2700] ;  /* 0x002700000ac87984 */ /* 0x000e220000000a00 */
[----:B-1----:R-:W-:-:S03]  /*8360*/  DFMA R194, R190, R194, RZ ;  /* 0x000000c2bec2722b */ /* 0x002fc600000000ff */
[----:B------:R-:W1:Y:S01]  /*8370*/  LDS.128 R100, [R8+0x5210] ;  /* 0x0052100008647984 */ /* 0x000e620000000c00 */
        /* <DEDUP_REMOVED lines=9> */
[----:B------:R-:W1:Y:S04]  /*8410*/  LDS.64 R104, [R10+0x27d0] ;  /* 0x0027d0000a687984 */ /* 0x000e680000000a00 */
[----:B------:R-:W1:Y:S01]  /*8420*/  LDS.128 R112, [R8+0x5220] ;  /* 0x0052200008707984 */ /* 0x000e620000000c00 */
[----:B------:R-:W-:Y:S02]  /*8430*/  DFMA R94, R182, R106, R94 ;  /* 0x0000006ab65e722b */ /* 0x000fe4000000005e */
[----:B------:R-:W-:Y:S01]  /*8440*/  DFMA R224, R176, R90, R210 ;  /* 0x0000005ab0e0722b */ /* 0x000fe200000000d2 */
[----:B------:R-:W1:Y:S04]  /*8450*/  LDS.64 R124, [R5+0x2d8] ;  /* 0x0002d800057c7984 */ /* 0x000e680000000a00 */
[----:B------:R-:W1:Y:S04]  /*8460*/  LDS.64 R106, [R9+0x2530] ;  /* 0x00253000096a7984 */ /* 0x000e680000000a00 */
[----:B------:R-:W1:Y:S01]  /*8470*/  LDS.64 R90, [R10+0x2838] ;  /* 0x002838000a5a7984 */ /* 0x000e620000000a00 */
[----:B------:R-:W-:-:S02]  /*8480*/  DFMA R212, R66, R222, R212 ;  /* 0x000000de42d4722b */ /* 0x000fc400000000d4 */
[----:B------:R-:W-:Y:S01]  /*8490*/  DFMA R222, R172, R98, R224 ;  /* 0x00000062acde722b */ /* 0x000fe200000000e0 */
[----:B------:R-:W1:Y:S01]  /*84a0*/  LDS.64 R210, [R9+0x2538] ;  /* 0x0025380009d27984 */ /* 0x000e620000000a00 */
[----:B0-----:R-:W-:Y:S02]  /*84b0*/  DFMA R94, R178, R96, R94 ;  /* 0x00000060b25e722b */ /* 0x001fe4000000005e */
[----:B------:R-:W-:Y:S01]  /*84c0*/  DFMA R224, R108, R128, R126 ;  /* 0x000000806ce0722b */ /* 0x000fe2000000007e */
[----:B------:R-:W-:Y:S04]  /*84d0*/  LDS.128 R96, [R8+0x5230] ;  /* 0x0052300008607984 */ /* 0x000fe80000000c00 */
[----:B------:R-:W0:Y:S01]  /*84e0*/  LDS.64 R108, [R10+0x28a0] ;  /* 0x0028a0000a6c7984 */ /* 0x000e220000000a00 */
[----:B------:R-:W-:-:S02]  /*84f0*/  DFMA R212, R64, R228, R212 ;  /* 0x000000e440d4722b */ /* 0x000fc400000000d4 */
[----:B------:R-:W-:Y:S01]  /*8500*/  DFMA R94, R174, R134, R94 ;  /* 0x00000086ae5e722b */ /* 0x000fe2000000005e */
[----:B------:R-:W-:Y:S01]  /*8510*/  LDS.64 R126, [R10+0x2908] ;  /* 0x002908000a7e7984 */ /* 0x000fe20000000a00 */
[----:B------:R-:W-:-:S03]  /*8520*/  DFMA R222, R168, R200, R222 ;  /* 0x000000c8a8de722b */ /* 0x000fc600000000de */
[----:B------:R-:W0:Y:S01]  /*8530*/  LDS.64 R134, [R9+0x2540] ;  /* 0x0025400009867984 */ /* 0x000e220000000a00 */
[----:B-1----:R-:W-:Y:S02]  /*8540*/  DFMA R200, R152, R100, RZ ;  /* 0x0000006498c8722b */ /* 0x002fe400000000ff */
[----:B------:R-:W-:Y:S02]  /*8550*/  DFMA R232, R62, R232, R212 ;  /* 0x000000e83ee8722b */ /* 0x000fe400000000d4 */
[----:B------:R-:W-:Y:S02]  /*8560*/  DFMA R198, R170, R198, R94 ;  /* 0x000000c6aac6722b */ /* 0x000fe4000000005e */
[----:B------:R-:W-:Y:S02]  /*8570*/  DFMA R212, R164, R92, R222 ;  /* 0x0000005ca4d4722b */ /* 0x000fe400000000de */
[----:B------:R-:W-:Y:S01]  /*8580*/  DFMA R222, R128, R110, R208 ;  /* 0x0000006e80de722b */ /* 0x000fe200000000d0 */
[----:B------:R-:W1:Y:S01]  /*8590*/  LDS.128 R92, [R8+0x5240] ;  /* 0x00524000085c7984 */ /* 0x000e620000000c00 */
[----:B------:R-:W-:-:S02]  /*85a0*/  DFMA R110, R138, R102, R200 ;  /* 0x000000668a6e722b */ /* 0x000fc400000000c8 */
[----:B------:R-:W-:Y:S01]  /*85b0*/  DFMA R198, R166, R194, R198 ;  /* 0x000000c2a6c6722b */ /* 0x000fe200000000c6 */
[----:B------:R-:W-:Y:S01]  /*85c0*/  LDS.64 R200, [R5+0x340] ;  /* 0x0003400005c87984 */ /* 0x000fe20000000a00 */
[----:B------:R-:W-:-:S03]  /*85d0*/  DFMA R104, R160, R104, R212 ;  /* 0x00000068a068722b */ /* 0x000fc600000000d4 */
[----:B------:R-:W3:Y:S01]  /*85e0*/  LDS.64 R212, [R9+0x2548] ;  /* 0x0025480009d47984 */ /* 0x000ee20000000a00 */
[----:B------:R-:W-:Y:S02]  /*85f0*/  DFMA R110, R142, R112, R110 ;  /* 0x000000708e6e722b */ /* 0x000fe4000000006e */
[----:B------:R-:W-:Y:S02]  /*8600*/  DFMA R194, R60, R124, R232 ;  /* 0x0000007c3cc2722b */ /* 0x000fe400000000e8 */
[----:B------:R-:W-:Y:S01]  /*8610*/  DFMA R208, R162, R106, R198 ;  /* 0x0000006aa2d0722b */ /* 0x000fe200000000c6 */
[----:B------:R-:W-:Y:S01]  /*8620*/  LDS.64 R124, [R7+0x40] ;  /* 0x00004000077c7984 */ /* 0x000fe20000000a00 */
[----:B------:R-:W-:Y:S02]  /*8630*/  DFMA R232, R156, R90, R104 ;  /* 0x0000005a9ce8722b */ /* 0x000fe40000000068 */
[----:B------:R-:W-:Y:S01]  /*8640*/  DFMA R110, R140, R114, R110 ;  /* 0x000000728c6e722b */ /* 0x000fe2000000006e */
[----:B------:R-:W3:Y:S04]  /*8650*/  LDS.64 R198, [R10+0x2970] ;  /* 0x002970000ac67984 */ /* 0x000ee80000000a00 */
[----:B------:R-:W4:Y:S01]  /*8660*/  LDS.128 R104, [R8+0x5250] ;  /* 0x0052500008687984 */ /* 0x000f220000000c00 */
[----:B------:R-:W-:-:S02]  /*8670*/  DFMA R228, R158, R210, R208 ;  /* 0x000000d29ee4722b */ /* 0x000fc400000000d0 */
[----:B0-----:R-:W-:Y:S01]  /*8680*/  DFMA R108, R136, R108, R232 ;  /* 0x0000006c886c722b */ /* 0x001fe200000000e8 */
[----:B------:R-:W0:Y:S01]  /*8690*/  LDS.64 R90, [R9+0x2550] ;  /* 0x00255000095a7984 */ /* 0x000e220000000a00 */
[----:B------:R-:W-:-:S03]  /*86a0*/  DFMA R232, R150, R96, R110 ;  /* 0x0000006096e8722b */ /* 0x000fc6000000006e */
[----:B------:R-:W0:Y:S01]  /*86b0*/  LDS.64 R208, [R10+0x29d8] ;  /* 0x0029d8000ad07984 */ /* 0x000e220000000a00 */
[----:B------:R-:W-:Y:S02]  /*86c0*/  DFMA R134, R154, R134, R228 ;  /* 0x000000869a86722b */ /* 0x000fe400000000e4 */
[----:B------:R-:W-:Y:S01]  /*86d0*/  DFMA R228, R146, R126, R108 ;  /* 0x0000007e92e4722b */ /* 0x000fe2000000006c */
[----:B------:R-:W0:Y:S01]  /*86e0*/  LDS.64 R210, [R9+0x2558] ;  /* 0x0025580009d27984 */ /* 0x000e220000000a00 */
[----:B------:R-:W-:-:S03]  /*86f0*/  DFMA R232, R148, R98, R232 ;  /* 0x0000006294e8722b */ /* 0x000fc600000000e8 */
[----:B------:R-:W0:Y:S04]  /*8700*/  LDS.128 R108, [R8+0x5260] ;  /* 0x00526000086c7984 */ /* 0x000e280000000c00 */
[----:B------:R-:W-:Y:S01]  /*8710*/  LDS.64 R126, [R7+0x48] ;  /* 0x00004800077e7984 */ /* 0x000fe20000000a00 */
[----:B-1----:R-:W-:Y:S02]  /*8720*/  DFMA R232, R144, R92, R232 ;  /* 0x0000005c90e8722b */ /* 0x002fe400000000e8 */
[----:B---3--:R-:W-:Y:S01]  /*8730*/  DFMA R212, R14, R212, R134 ;  /* 0x000000d40ed4722b */ /* 0x008fe20000000086 */
[----:B------:R-:W1:Y:S05]  /*8740*/  LDS.64 R134, [R8+0x5270] ;  /* 0x0052700008867984 */ /* 0x000e6a0000000a00 */
[----:B------:R-:W-:-:S02]  /*8750*/  DFMA R232, R36, R94, R232 ;  /* 0x0000005e24e8722b */ /* 0x000fc400000000e8 */
[----:B------:R-:W-:-:S06]  /*8760*/  DFMA R198, R24, R198, R228 ;  /* 0x000000c618c6722b */ /* 0x000fcc00000000e4 */
[----:B----4-:R-:W-:Y:S02]  /*8770*/  DFMA R232, R80, R104, R232 ;  /* 0x0000006850e8722b */ /* 0x010fe400000000e8 */
[----:B0-----:R-:W-:Y:S02]  /*8780*/  DFMA R212, R86, R90, R212 ;  /* 0x0000005a56d4722b */ /* 0x001fe400000000d4 */
[----:B------:R-:W-:Y:S01]  /*8790*/  DFMA R124, R56, R124, R194 ;  /* 0x0000007c387c722b */ /* 0x000fe200000000c2 */
[----:B------:R-:W0:Y:S01]  /*87a0*/  LDS.64 R90, [R5+0x3a8] ;  /* 0x0003a800055a7984 */ /* 0x000e220000000a00 */
[----:B------:R-:W-:Y:S02]  /*87b0*/  DFMA R208, R84, R208, R198 ;  /* 0x000000d054d0722b */ /* 0x000fe400000000c6 */
[----:B------:R-:W-:Y:S02]  /*87c0*/  DFMA R232, R50, R106, R232 ;  /* 0x0000006a32e8722b */ /* 0x000fe400000000e8 */
[----:B------:R-:W-:-:S04]  /*87d0*/  DFMA R210, R78, R210, R212 ;  /* 0x000000d24ed2722b */ /* 0x000fc800000000d4 */
[----:B------:R-:W-:Y:S02]  /*87e0*/  DMUL R212, R208, R120 ;  /* 0x00000078d0d47228 */ /* 0x000fe40000000000 */
[----:B------:R-:W-:Y:S02]  /*87f0*/  DFMA R120, R82, R108, R232 ;  /* 0x0000006c5278722b */ /* 0x000fe400000000e8 */
[----:B------:R-:W-:Y:S01]  /*8800*/  DFMA R124, R52, R200, R124 ;  /* 0x000000c8347c722b */ /* 0x000fe2000000007c */
[----:B------:R-:W-:Y:S02]  /*8810*/  CS2R R194, SRZ ;  /* 0x0000000000c27805 */ /* 0x000fe4000001ff00 */
[----:B------:R-:W-:Y:S01]  /*8820*/  CS2R R200, SRZ ;  /* 0x0000000000c87805 */ /* 0x000fe2000001ff00 */
[----:B------:R-:W-:Y:S01]  /*8830*/  DMUL R234, R208, R122 ;  /* 0x0000007ad0ea7228 */ /* 0x000fe20000000000 */
[----:B------:R-:W3:Y:S01]  /*8840*/  LDS.64 R232, [R7+0x50] ;  /* 0x0000500007e87984 */ /* 0x000ee20000000a00 */
[----:B------:R-:W-:-:S03]  /*8850*/  DFMA R120, R30, R110, R120 ;  /* 0x0000006e1e78722b */ /* 0x000fc60000000078 */
[----:B------:R-:W4:Y:S01]  /*8860*/  @!P2 LDG.E.64.CONSTANT R200, desc[UR76][R16.64+0xf838] ;  /* 0x00f8384c10c8a981 */ /* 0x000f22000c1e9b00 */
[C---:B------:R-:W-:Y:S02]  /*8870*/  DFMA R122, R210.reuse, R122, R212 ;  /* 0x0000007ad27a722b */ /* 0x040fe400000000d4 */
[----:B------:R-:W-:Y:S01]  /*8880*/  DFMA R234, R210, R192, R234 ;  /* 0x000000c0d2ea722b */ /* 0x000fe200000000ea */
[----:B------:R-:W4:Y:S01]  /*8890*/  @!P2 LDG.E.64.CONSTANT R194, desc[UR76][R16.64+0x6ee8] ;  /* 0x006ee84c10c2a981 */ /* 0x000f22000c1e9b00 */
[----:B-1----:R-:W-:Y:S02]  /*88a0*/  DFMA R120, R54, R134, R120 ;  /* 0x000000863678722b */ /* 0x002fe40000000078 */
[----:B------:R-:W-:Y:S01]  /*88b0*/  DFMA R192, R88, R128, R202 ;  /* 0x0000008058c0722b */ /* 0x000fe200000000ca */
[----:B------:R-:W1:Y:S01]  /*88c0*/  LDS.64 R212, [R5+0x410] ;  /* 0x0004100005d47984 */ /* 0x000e620000000a00 */
[----:B------:R-:W-:-:S03]  /*88d0*/  CS2R R198, SRZ ;  /* 0x0000000000c67805 */ /* 0x000fc6000001ff00 */
[----:B------:R-:W-:Y:S01]  /*88e0*/  LDS.64 R202, [R5+0x478] ;  /* 0x0004780005ca7984 */ /* 0x000fe20000000a00 */
[C---:B------:R-:W-:Y:S02]  /*88f0*/  DFMA R236, R120.reuse, R116, R234 ;  /* 0x0000007478ec722b */ /* 0x040fe400000000ea */
[----:B------:R-:W-:Y:S01]  /*8900*/  DFMA R240, R120, R118, R122 ;  /* 0x0000007678f0722b */ /* 0x000fe2000000007a */
[----:B------:R-:W2:Y:S04]  /*8910*/  LDS.64 R234, [R7+0x58] ;  /* 0x0000580007ea7984 */ /* 0x000ea80000000a00 */
[----:B------:R-:W-:Y:S04]  /*8920*/  LDS.64 R88, [R7+0x60] ;  /* 0x0000600007587984 */ /* 0x000fe80000000a00 */
[----:B------:R-:W-:Y:S01]  /*8930*/  LDS.64 R122, [R5+0x4e0] ;  /* 0x0004e000057a7984 */ /* 0x000fe20000000a00 */
[----:B------:R-:W-:Y:S06]  /*8940*/  BAR.SYNC.DEFER_BLOCKING 0x0 ;  /* 0x0000000000007b1d */ /* 0x000fec0000010000 */
[----:B------:R-:W-:Y:S01]  /*8950*/  DFMA R228, R46, R126, R124 ;  /* 0x0000007e2ee4722b */ /* 0x000fe2000000007c */
[----:B------:R-:W4:Y:S01]  /*8960*/  @!P2 LDG.E.64.CONSTANT R198, desc[UR76][R16.64+0x2a40] ;  /* 0x002a404c10c6a981 */ /* 0x000f22000c1e9b00 */
[----:B------:R-:W-:-:S02]  /*8970*/  CS2R R124, SRZ ;  /* 0x00000000007c7805 */ /* 0x000fc4000001ff00 */
[----:B------:R-:W-:-:S04]  /*8980*/  CS2R R126, SRZ ;  /* 0x00000000007e7805 */ /* 0x000fc8000001ff00 */
[----:B------:R-:W4:Y:S04]  /*8990*/  @!P2 LDG.E.64.CONSTANT R124, desc[UR76][R16.64+0xb390] ;  /* 0x00b3904c107ca981 */ /* 0x000f28000c1e9b00 */
[----:B------:R-:W4:Y:S04]  /*89a0*/  @!P2 LDG.E.64.CONSTANT R126, desc[UR76][R16.64+0x13ce0] ;  /* 0x013ce04c107ea981 */ /* 0x000f28000c1e9b00 */
[----:B------:R-:W-:Y:S04]  /*89b0*/  STS.64 [R11], R236 ;  /* 0x000000ec0b007388 */ /* 0x000fe80000000a00 */
[----:B------:R-:W-:Y:S01]  /*89c0*/  STS.64 [R6], R240 ;  /* 0x000000f006007388 */ /* 0x000fe20000000a00 */
[----:B------:R-:W-:Y:S06]  /*89d0*/  BAR.SYNC.DEFER_BLOCKING 0x0 ;  /* 0x0000000000007b1d */ /* 0x000fec0000010000 */
[----:B0-----:R-:W-:Y:S01]  /*89e0*/  DFMA R90, R40, R90, R228 ;  /* 0x0000005a285a722b */ /* 0x001fe200000000e4 */
[----:B------:R-:W0:Y:S07]  /*89f0*/  LDS.64 R228, [R7] ;  /* 0x0000000007e47984 */ /* 0x000e2e0000000a00 */
[----:B---3--:R-:W-:-:S02]  /*8a00*/  DFMA R232, R34, R232, R90 ;  /* 0x000000e822e8722b */ /* 0x008fc4000000005a */
[----:B------:R-:W3:Y:S01]  /*8a10*/  LDS.64 R90, [R5] ;  /* 0x00000000055a7984 */ /* 0x000ee20000000a00 */
[----:B------:R-:W-:-:S03]  /*8a20*/  DMUL R208, R208, R118 ;  /* 0x00000076d0d07228 */ /* 0x000fc60000000000 */
[----:B------:R-:W3:Y:S02]  /*8a30*/  LDS.64 R118, [R7+0x8] ;  /* 0x0000080007767984 */ /* 0x000ee40000000a00 */
[----:B-1----:R-:W-:Y:S01]  /*8a40*/  DFMA R212, R28, R212, R232 ;  /* 0x000000d41cd4722b */ /* 0x002fe200000000e8 */
[----:B------:R-:W-:Y:S01]  /*8a50*/  CS2R R128, SRZ ;  /* 0x0000000000807805 */ /* 0x000fe2000001ff00 */
[----:B--2---:R-:W-:Y:S01]  /*8a60*/  DMUL R130, R130, UR6 ;  /* 0x0000000682827c28 */ /* 0x004fe20008000000 */
[----:B------:R-:W1:Y:S01]  /*8a70*/  LDS.64 R232, [R5+0x68] ;  /* 0x0000680005e87984 */ /* 0x000e620000000a00 */
[----:B------:R-:W-:-:S03]  /*8a80*/  DFMA R208, R210, R116, R208 ;  /* 0x00000074d2d0722b */ /* 0x000fc600000000d0 */
[----:B------:R-:W2:Y:S01]  /*8a90*/  @!P2 LDG.E.64.CONSTANT R128, desc[UR76][R16.64+0x1c630] ;  /* 0x01c6304c1080a981 */ /* 0x000ea2000c1e9b00 */
[----:B------:R-:W-:-:S03]  /*8aa0*/  DFMA R234, R22, R234, R212 ;  /* 0x000000ea16ea722b */ /* 0x000fc600000000d4 */
[----:B------:R-:W1:Y:S04]  /*8ab0*/  LDS.64 R212, [R7+0x10] ;  /* 0x0000100007d47984 */ /* 0x000e680000000a00 */
[----:B------:R-:W1:Y:S01]  /*8ac0*/  LDS.64 R210, [R9+0x2a40] ;  /* 0x002a400009d27984 */ /* 0x000e620000000a00 */
[----:B------:R-:W-:-:S03]  /*8ad0*/  DFMA R202, R20, R202, R234 ;  /* 0x000000ca14ca722b */ /* 0x000fc600000000ea */
[----:B------:R-:W-:Y:S04]  /*8ae0*/  LDS.64 R244, [R5+0x270] ;  /* 0x0002700005f47984 */ /* 0x000fe80000000a00 */
[----:B------:R-:W-:Y:S04]  /*8af0*/  LDS.64 R242, [R7+0x38] ;  /* 0x0000380007f27984 */ /* 0x000fe80000000a00 */
[----:B------:R-:W-:Y:S01]  /*8b00*/  LDS.64 R240, [R5+0x2d8] ;  /* 0x0002d80005f07984 */ /* 0x000fe20000000a00 */
[----:B0-----:R-:W-:-:S03]  /*8b10*/  DMUL R116, R48, R228 ;  /* 0x000000e430747228 */ /* 0x001fc60000000000 */
[----:B------:R-:W-:Y:S01]  /*8b20*/  LDS.64 R246, [R5+0x340] ;  /* 0x0003400005f67984 */ /* 0x000fe20000000a00 */
[----:B------:R-:W-:-:S04]  /*8b30*/  CS2R R228, SRZ ;  /* 0x0000000000e47805 */ /* 0x000fc8000001ff00 */
[----:B------:R-:W-:Y:S02]  /*8b40*/  DFMA R116, R36, R130, R116 ;  /* 0x000000822474722b */ /* 0x000fe40000000074 */
[----:B------:R-:W2:Y:S01]  /*8b50*/  @!P2 LDG.E.64.CONSTANT R228, desc[UR76][R16.64+0x18188] ;  /* 0x0181884c10e4a981 */ /* 0x000ea2000c1e9b00 */
[----:B------:R-:W-:-:S03]  /*8b60*/  DFMA R202, R18, R88, R202 ;  /* 0x0000005812ca722b */ /* 0x000fc600000000ca */
[----:B------:R-:W-:Y:S02]  /*8b70*/  LDS.64 R88, [R9+0x2a48] ;  /* 0x002a480009587984 */ /* 0x000fe40000000a00 */
[----:B---3--:R-:W-:Y:S02]  /*8b80*/  DFMA R234, R42, R90, R116 ;  /* 0x0000005a2aea722b */ /* 0x008fe40000000074 */
[----:B------:R-:W0:Y:S04]  /*8b90*/  LDS.64 R90, [R5+0xd0] ;  /* 0x0000d000055a7984 */ /* 0x000e280000000a00 */
[----:B------:R-:W3:Y:S01]  /*8ba0*/  LDS.64 R116, [R10+0x2a40] ;  /* 0x002a40000a747984 */ /* 0x000ee20000000a00 */
[----:B------:R-:W-:Y:S02]  /*8bb0*/  DFMA R202, R12, R122, R202 ;  /* 0x0000007a0cca722b */ /* 0x000fe400000000ca */
[----:B------:R-:W-:Y:S01]  /*8bc0*/  DFMA R130, R120, R132, R208 ;  /* 0x000000847882722b */ /* 0x000fe200000000d0 */
[----:B------:R-:W3:Y:S01]  /*8bd0*/  LDS.64 R122, [R7+0x18] ;  /* 0x00001800077a7984 */ /* 0x000ee20000000a00 */
[----:B------:R-:W-:-:S03]  /*8be0*/  DFMA R234, R44, R118, R234 ;  /* 0x000000762cea722b */ /* 0x000fc600000000ea */
[----:B------:R-:W-:Y:S04]  /*8bf0*/  LDS.64 R118, [R10+0x2aa8] ;  /* 0x002aa8000a767984 */ /* 0x000fe80000000a00 */
[----:B------:R-:W3:Y:S01]  /*8c00*/  LDS.64 R120, [R9+0x2a50] ;  /* 0x002a500009787984 */ /* 0x000ee20000000a00 */
[----:B------:R-:W-:-:S03]  /*8c10*/  DFMA R196, R100, R130, R196 ;  /* 0x0000008264c4722b */ /* 0x000fc600000000c4 */
[----:B------:R-:W-:Y:S04]  /*8c20*/  LDS.64 R132, [R10+0x2b10] ;  /* 0x002b10000a847984 */ /* 0x000fe80000000a00 */
[----:B------:R-:W3:Y:S01]  /*8c30*/  LDS.64 R100, [R9+0x2a58] ;  /* 0x002a580009647984 */ /* 0x000ee20000000a00 */
[----:B------:R-:W-:Y:S02]  /*8c40*/  DADD R238, R238, R202 ;  /* 0x00000000eeee7229 */ /* 0x000fe400000000ca */
[----:B-1----:R-:W-:Y:S01]  /*8c50*/  DFMA R232, R32, R232, R234 ;  /* 0x000000e820e8722b */ /* 0x002fe200000000ea */
[----:B------:R-:W1:Y:S01]  /*8c60*/  LDS.64 R202, [R5+0x138] ;  /* 0x0001380005ca7984 */ /* 0x000e620000000a00 */
[----:B------:R-:W-:-:S03]  /*8c70*/  DFMA R216, R112, R130, R216 ;  /* 0x0000008270d8722b */ /* 0x000fc600000000d8 */
[----:B------:R-:W1:Y:S04]  /*8c80*/  LDS.64 R208, [R10+0x2b78] ;  /* 0x002b78000ad07984 */ /* 0x000e680000000a00 */
[----:B------:R-:W1:Y:S01]  /*8c90*/  LDS.64 R112, [R9+0x2a60] ;  /* 0x002a600009707984 */ /* 0x000e620000000a00 */
[----:B------:R-:W-:Y:S02]  /*8ca0*/  DFMA R214, R130, R102, R214 ;  /* 0x0000006682d6722b */ /* 0x000fe400000000d6 */
[----:B------:R-:W-:Y:S01]  /*8cb0*/  DFMA R212, R58, R212, R232 ;  /* 0x000000d43ad4722b */ /* 0x000fe200000000e8 */
[----:B------:R-:W1:Y:S01]  /*8cc0*/  LDS.64 R102, [R7+0x20] ;  /* 0x0000200007667984 */ /* 0x000e620000000a00 */
[----:B------:R-:W-:Y:S02]  /*8cd0*/  DFMA R210, R190, R210, RZ ;  /* 0x000000d2bed2722b */ /* 0x000fe400000000ff */
[----:B------:R-:W-:Y:S01]  /*8ce0*/  DFMA R218, R130, R114, R218 ;  /* 0x0000007282da722b */ /* 0x000fe200000000da */
[----:B------:R-:W-:Y:S04]  /*8cf0*/  LDS.64 R232, [R10+0x2c48] ;  /* 0x002c48000ae87984 */ /* 0x000fe80000000a00 */
[----:B------:R-:W1:Y:S01]  /*8d00*/  LDS.64 R114, [R10+0x2be0] ;  /* 0x002be0000a727984 */ /* 0x000e620000000a00 */
[----:B0-----:R-:W-:-:S02]  /*8d10*/  DFMA R90, R26, R90, R212 ;  /* 0x0000005a1a5a722b */ /* 0x001fc400000000d4 */
[----:B------:R-:W-:Y:S01]  /*8d20*/  DFMA R88, R186, R88, R210 ;  /* 0x00000058ba58722b */ /* 0x000fe200000000d2 */
[----:B------:R-:W-:Y:S01]  /*8d30*/  LDS.64 R212, [R9+0x2a68] ;  /* 0x002a680009d47984 */ /* 0x000fe20000000a00 */
[----:B---3--:R-:W-:-:S03]  /*8d40*/  DFMA R116, R188, R116, RZ ;  /* 0x00000074bc74722b */ /* 0x008fc600000000ff */
[----:B------:R-:W0:Y:S01]  /*8d50*/  LDS.64 R210, [R5+0x1a0] ;  /* 0x0001a00005d27984 */ /* 0x000e220000000a00 */
[----:B------:R-:W-:Y:S02]  /*8d60*/  DFMA R90, R38, R122, R90 ;  /* 0x0000007a265a722b */ /* 0x000fe4000000005a */
[----:B------:R-:W-:Y:S02]  /*8d70*/  DFMA R88, R182, R120, R88 ;  /* 0x00000078b658722b */ /* 0x000fe40000000058 */
[----:B------:R-:W-:Y:S01]  /*8d80*/  DFMA R122, R184, R118, R116 ;  /* 0x00000076b87a722b */ /* 0x000fe20000000074 */
[----:B------:R-:W-:Y:S04]  /*8d90*/  LDS.64 R120, [R7+0x28] ;  /* 0x0000280007787984 */ /* 0x000fe80000000a00 */
[----:B------:R-:W3:Y:S01]  /*8da0*/  LDS.64 R116, [R10+0x2cb0] ;  /* 0x002cb0000a747984 */ /* 0x000ee20000000a00 */
[----:B------:R-:W-:-:S02]  /*8db0*/  DFMA R100, R178, R100, R88 ;  /* 0x00000064b264722b */ /* 0x000fc40000000058 */
[----:B------:R-:W-:Y:S01]  /*8dc0*/  DFMA R122, R180, R132, R122 ;  /* 0x00000084b47a722b */ /* 0x000fe2000000007a */
[----:B------:R-:W3:Y:S04]  /*8dd0*/  LDS.64 R118, [R9+0x2a70] ;  /* 0x002a700009767984 */ /* 0x000ee80000000a00 */
[----:B------:R-:W3:Y:S01]  /*8de0*/  LDS.64 R132, [R8+0x5278] ;  /* 0x0052780008847984 */ /* 0x000ee20000000a00 */
[----:B-1----:R-:W-:Y:S02]  /*8df0*/  DFMA R202, R76, R202, R90 ;  /* 0x000000ca4cca722b */ /* 0x002fe4000000005a */
[----:B------:R-:W-:Y:S01]  /*8e00*/  DFMA R208, R176, R208, R122 ;  /* 0x000000d0b0d0722b */ /* 0x000fe2000000007a */
[----:B------:R-:W-:Y:S01]  /*8e10*/  LDS.128 R88, [R8+0x5280] ;  /* 0x0052800008587984 */ /* 0x000fe20000000c00 */
[----:B------:R-:W-:-:S03]  /*8e20*/  DFMA R100, R174, R112, R100 ;  /* 0x00000070ae64722b */ /* 0x000fc60000000064 */
[----:B------:R-:W1:Y:S01]  /*8e30*/  LDS.64 R112, [R10+0x2d18] ;  /* 0x002d18000a707984 */ /* 0x000e620000000a00 */
[----:B------:R-:W-:Y:S02]  /*8e40*/  DFMA R102, R74, R102, R202 ;  /* 0x000000664a66722b */ /* 0x000fe400000000ca */
[----:B------:R-:W-:Y:S01]  /*8e50*/  DFMA R220, R96, R130, R220 ;  /* 0x0000008260dc722b */ /* 0x000fe200000000dc */
[----:B------:R-:W-:Y:S01]  /*8e60*/  LDS.64 R122, [R5+0x208] ;  /* 0x00020800057a7984 */ /* 0x000fe20000000a00 */
[----:B------:R-:W-:-:S03]  /*8e70*/  DFMA R202, R172, R114, R208 ;  /* 0x00000072acca722b */ /* 0x000fc600000000d0 */
[----:B------:R-:W1:Y:S04]  /*8e80*/  LDS.64 R114, [R9+0x2a78] ;  /* 0x002a780009727984 */ /* 0x000e680000000a00 */
[----:B------:R-:W1:Y:S01]  /*8e90*/  LDS.64 R208, [R10+0x2d80] ;  /* 0x002d80000ad07984 */ /* 0x000e620000000a00 */
[----:B------:R-:W-:Y:S02]  /*8ea0*/  DFMA R192, R130, R98, R192 ;  /* 0x0000006282c0722b */ /* 0x000fe400000000c0 */
[----:B0-----:R-:W-:Y:S01]  /*8eb0*/  DFMA R102, R72, R210, R102 ;  /* 0x000000d24866722b */ /* 0x001fe20000000066 */
[----:B------:R-:W0:Y:S01]  /*8ec0*/  LDS.128 R96, [R8+0x5290] ;  /* 0x0052900008607984 */ /* 0x000e220000000c00 */
[----:B------:R-:W-:-:S03]  /*8ed0*/  DFMA R202, R168, R232, R202 ;  /* 0x000000e8a8ca722b */ /* 0x000fc600000000ca */
[----:B------:R-:W0:Y:S01]  /*8ee0*/  LDS.64 R210, [R10+0x2de8] ;  /* 0x002de8000ad27984 */ /* 0x000e220000000a00 */
[----:B------:R-:W-:-:S03]  /*8ef0*/  DFMA R100, R170, R212, R100 ;  /* 0x000000d4aa64722b */ /* 0x000fc60000000064 */
[----:B------:R-:W0:Y:S01]  /*8f00*/  LDS.64 R212, [R9+0x2a80] ;  /* 0x002a800009d47984 */ /* 0x000e220000000a00 */
[----:B---3--:R-:W-:-:S03]  /*8f10*/  DFMA R234, R164, R116, R202 ;  /* 0x00000074a4ea722b */ /* 0x008fc600000000ca */
[----:B------:R-:W3:Y:S01]  /*8f20*/  LDS.64 R202, [R10+0x2e50] ;  /* 0x002e50000aca7984 */ /* 0x000ee20000000a00 */
[----:B------:R-:W-:Y:S02]  /*8f30*/  DFMA R230, R130, R94, R230 ;  /* 0x0000005e82e6722b */ /* 0x000fe400000000e6 */
[----:B------:R-:W-:Y:S01]  /*8f40*/  DFMA R120, R70, R120, R102 ;  /* 0x000000784678722b */ /* 0x000fe20000000066 */
[----:B------:R-:W3:Y:S01]  /*8f50*/  LDS.64 R232, [R7+0x30] ;  /* 0x0000300007e87984 */ /* 0x000ee20000000a00 */
[----:B------:R-:W-:Y:S02]  /*8f60*/  DFMA R118, R166, R118, R100 ;  /* 0x00000076a676722b */ /* 0x000fe40000000064 */
[----:B------:R-:W-:Y:S01]  /*8f70*/  DFMA R116, R152, R132, RZ ;  /* 0x000000849874722b */ /* 0x000fe200000000ff */
[----:B------:R-:W3:Y:S04]  /*8f80*/  LDS.64 R94, [R9+0x2a88] ;  /* 0x002a8800095e7984 */ /* 0x000ee80000000a00 */
[----:B------:R-:W3:Y:S01]  /*8f90*/  LDS.128 R100, [R8+0x52a0] ;  /* 0x0052a00008647984 */ /* 0x000ee20000000c00 */
[----:B-1----:R-:W-:-:S02]  /*8fa0*/  DFMA R112, R160, R112, R234 ;  /* 0x00000070a070722b */ /* 0x002fc400000000ea */
[----:B------:R-:W-:Y:S01]  /*8fb0*/  DFMA R116, R138, R88, R116 ;  /* 0x000000588a74722b */ /* 0x000fe20000000074 */
[----:B------:R-:W-:Y:S01]  /*8fc0*/  LDS.64 R234, [R9+0x2a90] ;  /* 0x002a900009ea7984 */ /* 0x000fe20000000a00 */
[----:B------:R-:W-:-:S06]  /*8fd0*/  DFMA R118, R162, R114, R118 ;  /* 0x00000072a276722b */ /* 0x000fcc0000000076 */
[----:B------:R-:W-:Y:S02]  /*8fe0*/  DFMA R116, R142, R90, R116 ;  /* 0x0000005a8e74722b */ /* 0x000fe40000000074 */
[----:B------:R-:W-:Y:S01]  /*8ff0*/  DFMA R208, R156, R208, R112 ;  /* 0x000000d09cd0722b */ /* 0x000fe20000000070 */
[----:B------:R-:W1:Y:S05]  /*9000*/  LDS.128 R112, [R8+0x52b0] ;  /* 0x0052b00008707984 */ /* 0x000e6a0000000c00 */
[----:B0-----:R-:W-:Y:S02]  /*9010*/  DFMA R236, R140, R96, R116 ;  /* 0x000000608cec722b */ /* 0x001fe40000000074 */
[----:B------:R-:W-:Y:S01]  /*9020*/  DFMA R208, R136, R210, R208 ;  /* 0x000000d288d0722b */ /* 0x000fe200000000d0 */
[----:B------:R-:W0:Y:S01]  /*9030*/  LDS.64 R210, [R10+0x2eb8] ;  /* 0x002eb8000ad27984 */ /* 0x000e220000000a00 */
[----:B------:R-:W-:-:S02]  /*9040*/  DFMA R204, R104, R130, R204 ;  /* 0x0000008268cc722b */ /* 0x000fc400000000cc */
[----:B------:R-:W-:Y:S02]  /*9050*/  DFMA R120, R68, R122, R120 ;  /* 0x0000007a4478722b */ /* 0x000fe40000000078 */
[----:B------:R-:W-:Y:S02]  /*9060*/  DFMA R104, R158, R212, R118 ;  /* 0x000000d49e68722b */ /* 0x000fe40000000076 */
[----:B------:R-:W-:Y:S01]  /*9070*/  DFMA R236, R150, R98, R236 ;  /* 0x0000006296ec722b */ /* 0x000fe200000000ec */
[----:B------:R-:W0:Y:S01]  /*9080*/  LDS.64 R212, [R10+0x2f20] ;  /* 0x002f20000ad47984 */ /* 0x000e220000000a00 */
[----:B---3--:R-:W-:-:S03]  /*9090*/  DFMA R202, R146, R202, R208 ;  /* 0x000000ca92ca722b */ /* 0x008fc600000000d0 */
[----:B------:R-:W3:Y:S04]  /*90a0*/  LDS.128 R116, [R8+0x52c0] ;  /* 0x0052c00008747984 */ /* 0x000ee80000000c00 */
[----:B------:R-:W4:Y:S01]  /*90b0*/  LDS.64 R208, [R9+0x2a98] ;  /* 0x002a980009d07984 */ /* 0x000f220000000a00 */
[----:B------:R-:W-:Y:S02]  /*90c0*/  DFMA R120, R66, R232, R120 ;  /* 0x000000e84278722b */ /* 0x000fe40000000078 */
[----:B------:R-:W-:Y:S01]  /*90d0*/  DFMA R104, R154, R94, R104 ;  /* 0x0000005e9a68722b */ /* 0x000fe20000000068 */
[----:B------:R-:W-:Y:S01]  /*90e0*/  LDS.64 R232, [R9+0x2aa0] ;  /* 0x002aa00009e87984 */ /* 0x000fe20000000a00 */
[----:B------:R-:W-:-:S03]  /*90f0*/  DFMA R236, R148, R100, R236 ;  /* 0x0000006494ec722b */ /* 0x000fc600000000ec */
[----:B------:R-:W4:Y:S01]  /*9100*/  LDS.64 R94, [R7+0x40] ;  /* 0x00004000075e7984 */ /* 0x000f220000000a00 */
[----:B------:R-:W-:-:S03]  /*9110*/  DFMA R244, R64, R244, R120 ;  /* 0x000000f440f4722b */ /* 0x000fc60000000078 */
[----:B------:R-:W4:Y:S01]  /*9120*/  LDS.128 R120, [R8+0x52d0] ;  /* 0x0052d00008787984 */ /* 0x000f220000000c00 */
[----:B------:R-:W-:-:S08]  /*9130*/  DFMA R236, R144, R102, R236 ;  /* 0x0000006690ec722b */ /* 0x000fd000000000ec */
[----:B-1----:R-:W-:Y:S02]  /*9140*/  DFMA R236, R36, R112, R236 ;  /* 0x0000007024ec722b */ /* 0x002fe400000000ec */
[----:B------:R-:W-:Y:S02]  /*9150*/  DFMA R242, R62, R242, R244 ;  /* 0x000000f23ef2722b */ /* 0x000fe400000000f4 */
[----:B0-----:R-:W-:Y:S01]  /*9160*/  DFMA R202, R24, R210, R202 ;  /* 0x000000d218ca722b */ /* 0x001fe200000000ca */
[----:B------:R-:W0:Y:S01]  /*9170*/  LDS.64 R244, [R7+0x48] ;  /* 0x0000480007f47984 */ /* 0x000e220000000a00 */
[----:B------:R-:W-:Y:S02]  /*9180*/  DFMA R104, R14, R234, R104 ;  /* 0x000000ea0e68722b */ /* 0x000fe40000000068 */
[----:B------:R-:W-:Y:S01]  /*9190*/  DFMA R236, R80, R114, R236 ;  /* 0x0000007250ec722b */ /* 0x000fe200000000ec */
[----:B------:R-:W-:Y:S01]  /*91a0*/  LDS.64 R234, [R7+0x58] ;  /* 0x0000580007ea7984 */ /* 0x000fe20000000a00 */
[----:B------:R-:W-:-:S02]  /*91b0*/  DFMA R240, R60, R240, R242 ;  /* 0x000000f03cf0722b */ /* 0x000fc400000000f2 */
[----:B------:R-:W-:Y:S01]  /*91c0*/  DFMA R212, R84, R212, R202 ;  /* 0x000000d454d4722b */ /* 0x000fe200000000ca */
[----:B------:R-:W-:Y:S03]  /*91d0*/  LDS.64 R242, [R5+0x3a8] ;  /* 0x0003a80005f27984 */ /* 0x000fe60000000a00 */
[----:B---3--:R-:W-:Y:S01]  /*91e0*/  DFMA R236, R50, R116, R236 ;  /* 0x0000007432ec722b */ /* 0x008fe200000000ec */
[----:B------:R-:W-:Y:S01]  /*91f0*/  LDS.64 R202, [R5+0x478] ;  /* 0x0004780005ca7984 */ /* 0x000fe20000000a00 */
[----:B----4-:R-:W-:Y:S02]  /*9200*/  DFMA R104, R86, R208, R104 ;  /* 0x000000d05668722b */ /* 0x010fe40000000068 */
[----:B------:R-:W-:-:S04]  /*9210*/  DMUL R200, R212, R200 ;  /* 0x000000c8d4c87228 */ /* 0x000fc80000000000 */
[----:B------:R-:W-:Y:S02]  /*9220*/  DFMA R236, R82, R118, R236 ;  /* 0x0000007652ec722b */ /* 0x000fe400000000ec */
[----:B------:R-:W-:Y:S02]  /*9230*/  DFMA R94, R56, R94, R240 ;  /* 0x0000005e385e722b */ /* 0x000fe400000000f0 */
[----:B------:R-:W-:Y:S01]  /*9240*/  DFMA R232, R78, R232, R104 ;  /* 0x000000e84ee8722b */ /* 0x000fe20000000068 */
[----:B------:R-:W-:Y:S03]  /*9250*/  LDS.64 R240, [R7+0x50] ;  /* 0x0000500007f07984 */ /* 0x000fe60000000a00 */
[----:B------:R-:W-:Y:S02]  /*9260*/  DFMA R210, R30, R120, R236 ;  /* 0x000000781ed2722b */ /* 0x000fe400000000ec */
[----:B------:R-:W-:Y:S01]  /*9270*/  LDS.64 R236, [R5+0x410] ;  /* 0x0004100005ec7984 */ /* 0x000fe20000000a00 */
[----:B------:R-:W-:-:S02]  /*9280*/  DFMA R246, R52, R246, R94 ;  /* 0x000000f634f6722b */ /* 0x000fc4000000005e */
[-C--:B------:R-:W-:Y:S01]  /*9290*/  DFMA R248, R232, R194.reuse, R200 ;  /* 0x000000c2e8f8722b */ /* 0x080fe200000000c8 */
[----:B------:R-:W-:Y:S01]  /*92a0*/  LDS.64 R94, [R5+0x4e0] ;  /* 0x0004e000055e7984 */ /* 0x000fe20000000a00 */
[----:B------:R-:W-:-:S03]  /*92b0*/  DMUL R250, R212, R194 ;  /* 0x000000c2d4fa7228 */ /* 0x000fc60000000000 */
[----:B------:R-:W-:Y:S01]  /*92c0*/  LDS.64 R200, [R7+0x60] ;  /* 0x0000600007c87984 */ /* 0x000fe20000000a00 */
[----:B------:R-:W-:-:S04]  /*92d0*/  DFMA R210, R54, R122, R210 ;  /* 0x0000007a36d2722b */ /* 0x000fc800000000d2 */
[----:B------:R-:W-:Y:S01]  /*92e0*/  DFMA R250, R232, R198, R250 ;  /* 0x000000c6e8fa722b */ /* 0x000fe200000000fa */
[----:B------:R-:W-:-:S03]  /*92f0*/  CS2R R194, SRZ ;  /* 0x0000000000c27805 */ /* 0x000fc6000001ff00 */
[C---:B------:R-:W-:Y:S01]  /*9300*/  DFMA R248, R210.reuse, R126, R248 ;  /* 0x0000007ed2f8722b */ /* 0x040fe200000000f8 */
[----:B------:R-:W-:Y:S02]  /*9310*/  CS2R R104, SRZ ;  /* 0x0000000000687805 */ /* 0x000fe4000001ff00 */
[----:B------:R-:W3:Y:S01]  /*9320*/  @!P2 LDG.E.64.CONSTANT R194, desc[UR76][R16.64+0xfd80] ;  /* 0x00fd804c10c2a981 */ /* 0x000ee2000c1e9b00 */
[----:B------:R-:W-:Y:S01]  /*9330*/  DFMA R250, R210, R124, R250 ;  /* 0x0000007cd2fa722b */ /* 0x000fe200000000fa */
[----:B------:R-:W-:Y:S06]  /*9340*/  BAR.SYNC.DEFER_BLOCKING 0x0 ;  /* 0x0000000000007b1d */ /* 0x000fec0000010000 */
[----:B------:R-:W4:Y:S04]  /*9350*/  @!P2 LDG.E.64.CONSTANT R104, desc[UR76][R16.64+0x7430] ;  /* 0x0074304c1068a981 */ /* 0x000f28000c1e9b00 */
[----:B------:R-:W-:Y:S04]  /*9360*/  STS.64 [R11], R250 ;  /* 0x000000fa0b007388 */ /* 0x000fe80000000a00 */
[----:B------:R-:W-:Y:S01]  /*9370*/  STS.64 [R6], R248 ;  /* 0x000000f806007388 */ /* 0x000fe20000000a00 */
[----:B------:R-:W-:Y:S01]  /*9380*/  BAR.SYNC.DEFER_BLOCKING 0x0 ;  /* 0x0000000000007b1d */ /* 0x000fe20000010000 */
[----:B------:R-:W-:-:S06]  /*9390*/  CS2R R198, SRZ ;  /* 0x0000000000c67805 */ /* 0x000fcc000001ff00 */
[----:B------:R-:W4:Y:S01]  /*93a0*/  @!P2 LDG.E.64.CONSTANT R198, desc[UR76][R16.64+0x2f88] ;  /* 0x002f884c10c6a981 */ /* 0x000f22000c1e9b00 */
[----:B------:R-:W-:-:S03]  /*93b0*/  DFMA R206, R130, R106, R206 ;  /* 0x0000006a82ce722b */ /* 0x000fc600000000ce */
[----:B------:R-:W1:Y:S01]  /*93c0*/  LDS.64 R208, [R7] ;  /* 0x0000000007d07984 */ /* 0x000e620000000a00 */
[----:B------:R-:W-:Y:S02]  /*93d0*/  DFMA R226, R108, R130, R226 ;  /* 0x000000826ce2722b */ /* 0x000fe400000000e2 */
[----:B------:R-:W-:Y:S01]  /*93e0*/  DFMA R224, R130, R110, R224 ;  /* 0x0000006e82e0722b */ /* 0x000fe200000000e0 */
[----:B------:R-:W-:Y:S01]  /*93f0*/  LDS.64 R106, [R7+0x8] ;  /* 0x00000800076a7984 */ /* 0x000fe20000000a00 */
[-C--:B------:R-:W-:Y:S02]  /*9400*/  DFMA R222, R134, R130.reuse, R222 ;  /* 0x0000008286de722b */ /* 0x080fe400000000de */
[----:B------:R-:W-:Y:S01]  /*9410*/  DFMA R238, R92, R130, R238 ;  /* 0x000000825cee722b */ /* 0x000fe200000000ee */
[----:B------:R-:W-:Y:S04]  /*9420*/  LDS.64 R108, [R9+0x2f88] ;  /* 0x002f8800096c7984 */ /* 0x000fe80000000a00 */
[----:B------:R-:W1:Y:S04]  /*9430*/  LDS.64 R130, [R5] ;  /* 0x0000000005827984 */ /* 0x000e680000000a00 */
[----:B------:R-:W-:Y:S01]  /*9440*/  LDS.64 R92, [R5+0x68] ;  /* 0x00006800055c7984 */ /* 0x000fe20000000a00 */
[----:B------:R-:W-:-:S02]  /*9450*/  DMUL R126, R212, R126 ;  /* 0x0000007ed47e7228 */ /* 0x000fc40000000000 */
[----:B--2---:R-:W-:Y:S01]  /*9460*/  DMUL R128, R128, UR6 ;  /* 0x0000000680807c28 */ /* 0x004fe20008000000 */
[----:B------:R-:W-:Y:S01]  /*9470*/  CS2R R212, SRZ ;  /* 0x0000000000d47805 */ /* 0x000fe2000001ff00 */
[----:B0-----:R-:W-:Y:S01]  /*9480*/  DFMA R244, R46, R244, R246 ;  /* 0x000000f42ef4722b */ /* 0x001fe200000000f6 */
[----:B------:R-:W0:Y:S03]  /*9490*/  LDS.64 R110, [R10+0x2f88] ;  /* 0x002f88000a6e7984 */ /* 0x000e260000000a00 */
[----:B------:R-:W-:Y:S01]  /*94a0*/  DFMA R232, R232, R124, R126 ;  /* 0x0000007ce8e8722b */ /* 0x000fe2000000007e */
[----:B------:R-:W2:Y:S04]  /*94b0*/  @!P2 LDG.E.64.CONSTANT R212, desc[UR76][R16.64+0x14228] ;  /* 0x0142284c10d4a981 */ /* 0x000ea8000c1e9b00 */
[----:B------:R-:W-:Y:S01]  /*94c0*/  LDS.64 R248, [R9+0x2fe8] ;  /* 0x002fe80009f87984 */ /* 0x000fe20000000a00 */
[----:B-1----:R-:W-:-:S03]  /*94d0*/  DMUL R208, R48, R208 ;  /* 0x000000d030d07228 */ /* 0x002fc60000000000 */
[----:B------:R-:W1:Y:S01]  /*94e0*/  LDS.64 R124, [R9+0x2f90] ;  /* 0x002f9000097c7984 */ /* 0x000e620000000a00 */
[----:B------:R-:W-:Y:S02]  /*94f0*/  DFMA R228, R210, R228, R232 ;  /* 0x000000e4d2e4722b */ /* 0x000fe400000000e8 */
[----:B------:R-:W-:Y:S01]  /*9500*/  DFMA R242, R40, R242, R244 ;  /* 0x000000f228f2722b */ /* 0x000fe200000000f4 */
[----:B------:R-:W-:Y:S01]  /*9510*/  LDS.64 R134, [R9+0x2f98] ;  /* 0x002f980009867984 */ /* 0x000fe20000000a00 */
[----:B------:R-:W-:Y:S01]  /*9520*/  DFMA R128, R80, R128, R208 ;  /* 0x000000805080722b */ /* 0x000fe200000000d0 */
[----:B------:R-:W-:Y:S02]  /*9530*/  CS2R R232, SRZ ;  /* 0x0000000000e87805 */ /* 0x000fe4000001ff00 */
[----:B------:R-:W1:Y:S03]  /*9540*/  LDS.64 R126, [R7+0x10] ;  /* 0x00001000077e7984 */ /* 0x000e660000000a00 */
[----:B------:R-:W-:Y:S01]  /*9550*/  DFMA R240, R34, R240, R242 ;  /* 0x000000f022f0722b */ /* 0x000fe200000000f2 */
[----:B------:R-:W-:Y:S01]  /*9560*/  LDS.64 R208, [R5+0xd0] ;  /* 0x0000d00005d07984 */ /* 0x000fe20000000a00 */
[----:B------:R-:W-:-:S03]  /*9570*/  DFMA R130, R42, R130, R128 ;  /* 0x000000822a82722b */ /* 0x000fc60000000080 */
[----:B------:R-:W2:Y:S04]  /*9580*/  @!P2 LDG.E.64.CONSTANT R232, desc[UR76][R16.64+0xb8d8] ;  /* 0x00b8d84c10e8a981 */ /* 0x000ea8000c1e9b00 */
[----:B------:R-:W1:Y:S01]  /*9590*/  LDS.64 R128, [R10+0x2ff0] ;  /* 0x002ff0000a807984 */ /* 0x000e620000000a00 */
[----:B------:R-:W-:Y:S02]  /*95a0*/  DFMA R106, R44, R106, R130 ;  /* 0x0000006a2c6a722b */ /* 0x000fe40000000082 */
[----:B------:R-:W-:Y:S01]  /*95b0*/  DFMA R236, R28, R236, R240 ;  /* 0x000000ec1cec722b */ /* 0x000fe200000000f0 */
[----:B------:R-:W1:Y:S01]  /*95c0*/  LDS.64 R130, [R10+0x3058] ;  /* 0x003058000a827984 */ /* 0x000e620000000a00 */
[----:B------:R-:W-:Y:S02]  /*95d0*/  DFMA R108, R190, R108, RZ ;  /* 0x0000006cbe6c722b */ /* 0x000fe400000000ff */
[----:B0-----:R-:W-:Y:S01]  /*95e0*/  DFMA R110, R188, R110, RZ ;  /* 0x0000006ebc6e722b */ /* 0x001fe200000000ff */
[----:B------:R-:W-:Y:S01]  /*95f0*/  LDS.64 R240, [R5+0x138] ;  /* 0x0001380005f07984 */ /* 0x000fe20000000a00 */
[----:B------:R-:W-:-:S03]  /*9600*/  DFMA R210, R32, R92, R106 ;  /* 0x0000005c20d2722b */ /* 0x000fc6000000006a */
[----:B------:R-:W0:Y:S01]  /*9610*/  LDS.64 R106, [R9+0x2fa0] ;  /* 0x002fa000096a7984 */ /* 0x000e220000000a00 */
[----:B------:R-:W-:-:S03]  /*9620*/  DFMA R242, R22, R234, R236 ;  /* 0x000000ea16f2722b */ /* 0x000fc600000000ec */
[----:B------:R-:W0:Y:S04]  /*9630*/  LDS.64 R92, [R9+0x2fa8] ;  /* 0x002fa800095c7984 */ /* 0x000e280000000a00 */
[----:B------:R-:W0:Y:S04]  /*9640*/  LDS.64 R234, [R10+0x30c0] ;  /* 0x0030c0000aea7984 */ /* 0x000e280000000a00 */
[----:B------:R-:W0:Y:S01]  /*9650*/  LDS.64 R236, [R7+0x18] ;  /* 0x0000180007ec7984 */ /* 0x000e220000000a00 */
[----:B-1----:R-:W-:Y:S02]  /*9660*/  DFMA R108, R186, R124, R108 ;  /* 0x0000007cba6c722b */ /* 0x002fe4000000006c */
[----:B------:R-:W-:Y:S01]  /*9670*/  DFMA R126, R58, R126, R210 ;  /* 0x0000007e3a7e722b */ /* 0x000fe200000000d2 */
[----:B------:R-:W-:Y:S01]  /*9680*/  LDS.64 R124, [R7+0x20] ;  /* 0x00002000077c7984 */ /* 0x000fe20000000a00 */
[----:B------:R-:W-:-:S03]  /*9690*/  DFMA R196, R132, R228, R196 ;  /* 0x000000e484c4722b */ /* 0x000fc600000000c4 */
[----:B------:R-:W-:Y:S01]  /*96a0*/  LDS.64 R246, [R5+0x2d8] ;  /* 0x0002d80005f67984 */ /* 0x000fe20000000a00 */
[----:B------:R-:W-:-:S03]  /*96b0*/  DFMA R108, R182, R134, R108 ;  /* 0x00000086b66c722b */ /* 0x000fc6000000006c */
[----:B------:R-:W1:Y:S01]  /*96c0*/  LDS.64 R134, [R9+0x2fb0] ;  /* 0x002fb00009867984 */ /* 0x000e620000000a00 */
[----:B------:R-:W-:-:S03]  /*96d0*/  DFMA R110, R184, R128, R110 ;  /* 0x00000080b86e722b */ /* 0x000fc6000000006e */
[----:B------:R-:W-:Y:S01]  /*96e0*/  LDS.64 R244, [R5+0x3a8] ;  /* 0x0003a80005f47984 */ /* 0x000fe20000000a00 */
[----:B------:R-:W-:Y:S02]  /*96f0*/  DFMA R242, R20, R202, R242 ;  /* 0x000000ca14f2722b */ /* 0x000fe400000000f2 */
[----:B------:R-:W-:Y:S01]  /*9700*/  DFMA R126, R26, R208, R126 ;  /* 0x000000d01a7e722b */ /* 0x000fe2000000007e */
[----:B------:R-:W-:Y:S01]  /*9710*/  LDS.64 R128, [R5+0x1a0] ;  /* 0x0001a00005807984 */ /* 0x000fe20000000a00 */
[----:B------:R-:W-:-:S03]  /*9720*/  DFMA R110, R180, R130, R110 ;  /* 0x00000082b46e722b */ /* 0x000fc6000000006e */
[----:B------:R-:W1:Y:S01]  /*9730*/  LDS.64 R130, [R10+0x3128] ;  /* 0x003128000a827984 */ /* 0x000e620000000a00 */
[----:B0-----:R-:W-:-:S03]  /*9740*/  DFMA R106, R178, R106, R108 ;  /* 0x0000006ab26a722b */ /* 0x001fc6000000006c */
[----:B------:R-:W0:Y:S05]  /*9750*/  LDS.64 R108, [R9+0x2fb8] ;  /* 0x002fb800096c7984 */ /* 0x000e2a0000000a00 */
[----:B------:R-:W-:Y:S02]  /*9760*/  DFMA R202, R174, R92, R106 ;  /* 0x0000005caeca722b */ /* 0x000fe4000000006a */
[----:B------:R-:W-:Y:S01]  /*9770*/  DFMA R234, R176, R234, R110 ;  /* 0x000000eab0ea722b */ /* 0x000fe2000000006e */
[----:B------:R-:W0:Y:S04]  /*9780*/  LDS.64 R92, [R10+0x3190] ;  /* 0x003190000a5c7984 */ /* 0x000e280000000a00 */
[----:B------:R-:W0:Y:S01]  /*9790*/  LDS.64 R110, [R9+0x2fc0] ;  /* 0x002fc000096e7984 */ /* 0x000e220000000a00 */
[----:B------:R-:W-:-:S03]  /*97a0*/  DFMA R236, R38, R236, R126 ;  /* 0x000000ec26ec722b */ /* 0x000fc6000000007e */
[----:B------:R-:W0:Y:S04]  /*97b0*/  LDS.64 R126, [R10+0x31f8] ;  /* 0x0031f8000a7e7984 */ /* 0x000e280000000a00 */
[----:B------:R-:W0:Y:S01]  /*97c0*/  LDS.64 R106, [R10+0x3260] ;  /* 0x003260000a6a7984 */ /* 0x000e220000000a00 */
[----:B------:R-:W-:Y:S01]  /*97d0*/  CS2R R210, SRZ ;  /* 0x0000000000d27805 */ /* 0x000fe2000001ff00 */
[----:B-1----:R-:W-:Y:S02]  /*97e0*/  DFMA R134, R170, R134, R202 ;  /* 0x00000086aa86722b */ /* 0x002fe400000000ca */
[----:B------:R-:W-:Y:S01]  /*97f0*/  DFMA R240, R76, R240, R236 ;  /* 0x000000f04cf0722b */ /* 0x000fe200000000ec */
[----:B------:R-:W1:Y:S04]  /*9800*/  LDS.64 R202, [R7+0x28] ;  /* 0x0000280007ca7984 */ /* 0x000e680000000a00 */
[----:B------:R-:W1:Y:S04]  /*9810*/  LDS.64 R236, [R10+0x32c8] ;  /* 0x0032c8000aec7984 */ /* 0x000e680000000a00 */
[----:B------:R-:W2:Y:S01]  /*9820*/  @!P2 LDG.E.64.CONSTANT R210, desc[UR76][R16.64+0x1cb78] ;  /* 0x01cb784c10d2a981 */ /* 0x000ea2000c1e9b00 */
[----:B------:R-:W-:-:S03]  /*9830*/  DFMA R130, R172, R130, R234 ;  /* 0x00000082ac82722b */ /* 0x000fc600000000ea */
[----:B------:R-:W1:Y:S01]  /*9840*/  LDS.64 R234, [R9+0x2fc8] ;  /* 0x002fc80009ea7984 */ /* 0x000e620000000a00 */
[----:B0-----:R-:W-:Y:S02]  /*9850*/  DFMA R134, R166, R108, R134 ;  /* 0x0000006ca686722b */ /* 0x001fe40000000086 */
[----:B------:R-:W-:Y:S01]  /*9860*/  DFMA R124, R74, R124, R240 ;  /* 0x0000007c4a7c722b */ /* 0x000fe200000000f0 */
[----:B------:R-:W0:Y:S01]  /*9870*/  LDS.64 R108, [R10+0x3330] ;  /* 0x003330000a6c7984 */ /* 0x000e220000000a00 */
[----:B------:R-:W-:-:S04]  /*9880*/  DFMA R92, R168, R92, R130 ;  /* 0x0000005ca85c722b */ /* 0x000fc80000000082 */
[----:B------:R-:W-:Y:S02]  /*9890*/  DFMA R130, R162, R110, R134 ;  /* 0x0000006ea282722b */ /* 0x000fe40000000086 */
[----:B------:R-:W0:Y:S02]  /*98a0*/  LDS.64 R134, [R5+0x208] ;  /* 0x0002080005867984 */ /* 0x000e240000000a00 */
[----:B------:R-:W-:Y:S02]  /*98b0*/  DFMA R126, R164, R126, R92 ;  /* 0x0000007ea47e722b */ /* 0x000fe4000000005c */
[----:B------:R-:W0:Y:S01]  /*98c0*/  LDS.64 R110, [R9+0x2fd0] ;  /* 0x002fd000096e7984 */ /* 0x000e220000000a00 */
[----:B------:R-:W-:Y:S02]  /*98d0*/  DFMA R200, R18, R200, R242 ;  /* 0x000000c812c8722b */ /* 0x000fe400000000f2 */
[----:B------:R-:W-:Y:S01]  /*98e0*/  DFMA R124, R72, R128, R124 ;  /* 0x00000080487c722b */ /* 0x000fe2000000007c */
[----:B------:R-:W0:Y:S02]  /*98f0*/  LDS.64 R92, [R10+0x3398] ;  /* 0x003398000a5c7984 */ /* 0x000e240000000a00 */
[----:B------:R-:W-:Y:S01]  /*9900*/  DFMA R126, R160, R106, R126 ;  /* 0x0000006aa07e722b */ /* 0x000fe2000000007e */
[----:B------:R-:W-:Y:S01]  /*9910*/  CS2R R208, SRZ ;  /* 0x0000000000d07805 */ /* 0x000fe2000001ff00 */
[----:B------:R-:W-:Y:S01]  /*9920*/  LDS.64 R242, [R7+0x40] ;  /* 0x0000400007f27984 */ /* 0x000fe20000000a00 */
[----:B------:R-:W-:-:S02]  /*9930*/  DFMA R200, R12, R94, R200 ;  /* 0x0000005e0cc8722b */ /* 0x000fc400000000c8 */
[----:B-1----:R-:W-:Y:S01]  /*9940*/  DFMA R128, R70, R202, R124 ;  /* 0x000000ca4680722b */ /* 0x002fe2000000007c */
[----:B------:R-:W1:Y:S02]  /*9950*/  LDS.64 R94, [R10+0x3400] ;  /* 0x003400000a5e7984 */ /* 0x000e640000000a00 */
[----:B------:R-:W-:Y:S02]  /*9960*/  DFMA R236, R156, R236, R126 ;  /* 0x000000ec9cec722b */ /* 0x000fe4000000007e */
[----:B------:R-:W1:Y:S01]  /*9970*/  LDS.128 R124, [R8+0x52e0] ;  /* 0x0052e000087c7984 */ /* 0x000e620000000c00 */
[----:B------:R-:W-:-:S03]  /*9980*/  DFMA R106, R158, R234, R130 ;  /* 0x000000ea9e6a722b */ /* 0x000fc60000000082 */
[----:B------:R-:W1:Y:S04]  /*9990*/  LDS.64 R202, [R9+0x2fd8] ;  /* 0x002fd80009ca7984 */ /* 0x000e680000000a00 */
[----:B------:R-:W1:Y:S01]  /*99a0*/  LDS.64 R234, [R7+0x30] ;  /* 0x0000300007ea7984 */ /* 0x000e620000000a00 */
[----:B0-----:R-:W-:Y:S02]  /*99b0*/  DFMA R108, R136, R108, R236 ;  /* 0x0000006c886c722b */ /* 0x001fe400000000ec */
[----:B------:R-:W-:Y:S01]  /*99c0*/  DADD R230, R230, R200 ;  /* 0x00000000e6e67229 */ /* 0x000fe200000000c8 */
[----:B------:R-:W2:Y:S04]  /*99d0*/  @!P2 LDG.E.64.CONSTANT R208, desc[UR76][R16.64+0x186d0] ;  /* 0x0186d04c10d0a981 */ /* 0x000ea8000c1e9b00 */
[----:B------:R-:W0:Y:S01]  /*99e0*/  LDS.64 R200, [R10+0x3468] ;  /* 0x003468000ac87984 */ /* 0x000e220000000a00 */
[----:B------:R-:W-:-:S03]  /*99f0*/  DFMA R134, R68, R134, R128 ;  /* 0x000000864486722b */ /* 0x000fc60000000080 */
[----:B------:R-:W-:Y:S04]  /*9a00*/  LDS.64 R236, [R5+0x340] ;  /* 0x0003400005ec7984 */ /* 0x000fe80000000a00 */
[----:B------:R-:W0:Y:S01]  /*9a10*/  LDS.128 R128, [R8+0x52f0] ;  /* 0x0052f00008807984 */ /* 0x000e220000000c00 */
[----:B------:R-:W-:-:S03]  /*9a20*/  DFMA R106, R154, R110, R106 ;  /* 0x0000006e9a6a722b */ /* 0x000fc6000000006a */
[----:B------:R-:W0:Y:S01]  /*9a30*/  LDS.64 R110, [R9+0x2fe0] ;  /* 0x002fe000096e7984 */ /* 0x000e220000000a00 */
[----:B------:R-:W-:-:S03]  /*9a40*/  DFMA R92, R146, R92, R108 ;  /* 0x0000005c925c722b */ /* 0x000fc6000000006c */
[----:B------:R-:W3:Y:S05]  /*9a50*/  LDS.64 R108, [R5+0x270] ;  /* 0x00027000056c7984 */ /* 0x000eea0000000a00 */
[----:B-1----:R-:W-:Y:S02]  /*9a60*/  DFMA R94, R24, R94, R92 ;  /* 0x0000005e185e722b */ /* 0x002fe4000000005c */
[----:B------:R-:W-:Y:S02]  /*9a70*/  DFMA R92, R152, R124, RZ ;  /* 0x0000007c985c722b */ /* 0x000fe400000000ff */
[----:B------:R-:W-:Y:S01]  /*9a80*/  DFMA R202, R14, R202, R106 ;  /* 0x000000ca0eca722b */ /* 0x000fe2000000006a */
[----:B------:R-:W1:Y:S01]  /*9a90*/  LDS.64 R106, [R7+0x38] ;  /* 0x00003800076a7984 */ /* 0x000e620000000a00 */
[----:B------:R-:W-:-:S04]  /*9aa0*/  DFMA R234, R66, R234, R134 ;  /* 0x000000ea42ea722b */ /* 0x000fc80000000086 */
[----:B------:R-:W-:Y:S01]  /*9ab0*/  DFMA R92, R138, R126, R92 ;  /* 0x0000007e8a5c722b */ /* 0x000fe2000000005c */
[----:B------:R-:W4:Y:S01]  /*9ac0*/  LDS.128 R132, [R8+0x5300] ;  /* 0x0053000008847984 */ /* 0x000f220000000c00 */
[----:B0-----:R-:W-:-:S06]  /*9ad0*/  DFMA R200, R84, R200, R94 ;  /* 0x000000c854c8722b */ /* 0x001fcc000000005e */
[----:B------:R-:W-:Y:S02]  /*9ae0*/  DFMA R92, R142, R128, R92 ;  /* 0x000000808e5c722b */ /* 0x000fe4000000005c */
[----:B------:R-:W-:-:S06]  /*9af0*/  DFMA R110, R86, R110, R202 ;  /* 0x0000006e566e722b */ /* 0x000fcc00000000ca */
[----:B------:R-:W-:Y:S02]  /*9b00*/  DFMA R202, R140, R130, R92 ;  /* 0x000000828cca722b */ /* 0x000fe4000000005c */
[----:B------:R-:W0:Y:S01]  /*9b10*/  LDS.128 R92, [R8+0x5310] ;  /* 0x00531000085c7984 */ /* 0x000e220000000c00 */
[----:B---3--:R-:W-:Y:S02]  /*9b20*/  DFMA R108, R64, R108, R234 ;  /* 0x0000006c406c722b */ /* 0x008fe400000000ea */
[----:B------:R-:W-:Y:S01]  /*9b30*/  DFMA R248, R78, R248, R110 ;  /* 0x000000f84ef8722b */ /* 0x000fe2000000006e */
[----:B------:R-:W-:Y:S01]  /*9b40*/  LDS.64 R234, [R7+0x48] ;  /* 0x0000480007ea7984 */ /* 0x000fe20000000a00 */
[----:B------:R-:W-:-:S04]  /*9b50*/  DMUL R194, R200, R194 ;  /* 0x000000c2c8c27228 */ /* 0x000fc80000000000 */
[----:B-1----:R-:W-:-:S04]  /*9b60*/  DFMA R108, R62, R106, R108 ;  /* 0x0000006a3e6c722b */ /* 0x002fc8000000006c */
[----:B----4-:R-:W-:Y:S02]  /*9b70*/  DFMA R240, R248, R104, R194 ;  /* 0x00000068f8f0722b */ /* 0x010fe400000000c2 */
[----:B------:R-:W-:Y:S02]  /*9b80*/  DFMA R110, R150, R132, R202 ;  /* 0x00000084966e722b */ /* 0x000fe400000000ca */
[----:B------:R-:W-:Y:S01]  /*9b90*/  DMUL R202, R200, R104 ;  /* 0x00000068c8ca7228 */ /* 0x000fe20000000000 */
[----:B------:R-:W1:Y:S05]  /*9ba0*/  LDS.128 R104, [R8+0x5320] ;  /* 0x0053200008687984 */ /* 0x000e6a0000000c00 */
[----:B------:R-:W-:-:S02]  /*9bb0*/  DFMA R110, R148, R134, R110 ;  /* 0x00000086946e722b */ /* 0x000fc4000000006e */
[----:B------:R-:W-:-:S06]  /*9bc0*/  DFMA R246, R60, R246, R108 ;  /* 0x000000f63cf6722b */ /* 0x000fcc000000006c */
[----:B0-----:R-:W-:Y:S02]  /*9bd0*/  DFMA R194, R144, R92, R110 ;  /* 0x0000005c90c2722b */ /* 0x001fe4000000006e */
[----:B------:R-:W0:Y:S01]  /*9be0*/  LDS.128 R108, [R8+0x5330] ;  /* 0x00533000086c7984 */ /* 0x000e220000000c00 */
[----:B------:R-:W-:-:S03]  /*9bf0*/  DFMA R198, R248, R198, R202 ;  /* 0x000000c6f8c6722b */ /* 0x000fc600000000ca */
[----:B------:R-:W3:Y:S02]  /*9c00*/  LDS.64 R202, [R8+0x5340] ;  /* 0x0053400008ca7984 */ /* 0x000ee40000000a00 */
[----:B------:R-:W-:-:S08]  /*9c10*/  DFMA R194, R36, R94, R194 ;  /* 0x0000005e24c2722b */ /* 0x000fd000000000c2 */
[----:B-1----:R-:W-:-:S08]  /*9c20*/  DFMA R194, R80, R104, R194 ;  /* 0x0000006850c2722b */ /* 0x002fd000000000c2 */
[----:B------:R-:W-:Y:S02]  /*9c30*/  DFMA R194, R50, R106, R194 ;  /* 0x0000006a32c2722b */ /* 0x000fe400000000c2 */
[----:B------:R-:W-:-:S06]  /*9c40*/  DFMA R242, R56, R242, R246 ;  /* 0x000000f238f2722b */ /* 0x000fcc00000000f6 */
[----:B0-----:R-:W-:-:S08]  /*9c50*/  DFMA R194, R82, R108, R194 ;  /* 0x0000006c52c2722b */ /* 0x001fd000000000c2 */
[----:B------:R-:W-:Y:S02]  /*9c60*/  DFMA R246, R30, R110, R194 ;  /* 0x0000006e1ef6722b */ /* 0x000fe400000000c2 */
[----:B------:R-:W-:Y:S02]  /*9c70*/  DFMA R236, R52, R236, R242 ;  /* 0x000000ec34ec722b */ /* 0x000fe400000000f2 */
[----:B--2---:R-:W-:Y:S01]  /*9c80*/  DMUL R200, R200, R212 ;  /* 0x000000d4c8c87228 */ /* 0x004fe20000000000 */
[----:B------:R-:W-:Y:S03]  /*9c90*/  LDS.64 R242, [R7+0x50] ;  /* 0x0000500007f27984 */ /* 0x000fe60000000a00 */
[----:B---3--:R-:W-:Y:S02]  /*9ca0*/  DFMA R246, R54, R202, R246 ;  /* 0x000000ca36f6722b */ /* 0x008fe400000000f6 */
[----:B------:R-:W-:-:S02]  /*9cb0*/  DFMA R194, R46, R234, R236 ;  /* 0x000000ea2ec2722b */ /* 0x000fc400000000ec */
[----:B------:R-:W-:Y:S01]  /*9cc0*/  DFMA R214, R88, R228, R214 ;  /* 0x000000e458d6722b */ /* 0x000fe200000000d6 */
[----:B------:R-:W-:Y:S01]  /*9cd0*/  LDS.64 R236, [R5+0x410] ;  /* 0x0004100005ec7984 */ /* 0x000fe20000000a00 */
[-C--:B------:R-:W-:Y:S02]  /*9ce0*/  DFMA R248, R248, R232.reuse, R200 ;  /* 0x000000e8f8f8722b */ /* 0x080fe400000000c8 */
[C---:B------:R-:W-:Y:S01]  /*9cf0*/  DFMA R250, R246.reuse, R232, R198 ;  /* 0x000000e8f6fa722b */ /* 0x040fe200000000c6 */
[----:B------:R-:W-:Y:S01]  /*9d00*/  LDS.64 R234, [R5+0x478] ;  /* 0x0004780005ea7984 */ /* 0x000fe20000000a00 */
[----:B------:R-:W-:-:S03]  /*9d10*/  DFMA R240, R246, R212, R240 ;  /* 0x000000d4f6f0722b */ /* 0x000fc600000000f0 */
[----:B------:R-:W-:Y:S04]  /*9d20*/  LDS.64 R212, [R7+0x58] ;  /* 0x0000580007d47984 */ /* 0x000fe80000000a00 */
[----:B------:R-:W-:Y:S04]  /*9d30*/  LDS.64 R88, [R7+0x60] ;  /* 0x0000600007587984 */ /* 0x000fe80000000a00 */
[----:B------:R-:W-:Y:S01]  /*9d40*/  LDS.64 R232, [R5+0x4e0] ;  /* 0x0004e00005e87984 */ /* 0x000fe20000000a00 */
[----:B------:R-:W-:Y:S06]  /*9d50*/  BAR.SYNC.DEFER_BLOCKING 0x0 ;  /* 0x0000000000007b1d */ /* 0x000fec0000010000 */
[----:B------:R-:W-:Y:S04]  /*9d60*/  STS.64 [R11], R250 ;  /* 0x000000fa0b007388 */ /* 0x000fe80000000a00 */
[----:B------:R-:W-:Y:S01]  /*9d70*/  STS.64 [R6], R240 ;  /* 0x000000f006007388 */ /* 0x000fe20000000a00 */
[----:B------:R-:W-:Y:S01]  /*9d80*/  BAR.SYNC.DEFER_BLOCKING 0x0 ;  /* 0x0000000000007b1d */ /* 0x000fe20000010000 */
[----:B------:R-:W-:-:S05]  /*9d90*/  CS2R R200, SRZ ;  /* 0x0000000000c87805 */ /* 0x000fca000001ff00 */
[----:B------:R-:W-:Y:S01]  /*9da0*/  DFMA R244, R40, R244, R194 ;  /* 0x000000f428f4722b */ /* 0x000fe200000000c2 */
[----:B------:R-:W2:Y:S01]  /*9db0*/  @!P2 LDG.E.64.CONSTANT R200, desc[UR76][R16.64+0x102c8] ;  /* 0x0102c84c10c8a981 */ /* 0x000ea2000c1e9b00 */
[----:B------:R-:W-:Y:S02]  /*9dc0*/  CS2R R194, SRZ ;  /* 0x0000000000c27805 */ /* 0x000fe4000001ff00 */
[----:B------:R-:W-:-:S04]  /*9dd0*/  CS2R R198, SRZ ;  /* 0x0000000000c67805 */ /* 0x000fc8000001ff00 */
[----:B------:R-:W3:Y:S04]  /*9de0*/  @!P2 LDG.E.64.CONSTANT R194, desc[UR76][R16.64+0x7978] ;  /* 0x0079784c10c2a981 */ /* 0x000ee8000c1e9b00 */
[----:B------:R-:W4:Y:S04]  /*9df0*/  @!P2 LDG.E.64.CONSTANT R198, desc[UR76][R16.64+0x34d0] ;  /* 0x0034d04c10c6a981 */ /* 0x000f28000c1e9b00 */
[----:B------:R-:W0:Y:S01]  /*9e00*/  LDS.64 R240, [R7] ;  /* 0x0000000007f07984 */ /* 0x000e220000000a00 */
[----:B------:R-:W-:-:S03]  /*9e10*/  DFMA R216, R228, R90, R216 ;  /* 0x0000005ae4d8722b */ /* 0x000fc600000000d8 */
[----:B------:R-:W1:Y:S01]  /*9e20*/  LDS.64 R90, [R5] ;  /* 0x00000000055a7984 */ /* 0x000e620000000a00 */
[----:B------:R-:W-:Y:S02]  /*9e30*/  DMUL R210, R210, UR6 ;  /* 0x00000006d2d27c28 */ /* 0x000fe40008000000 */
[----:B------:R-:W-:Y:S02]  /*9e40*/  DFMA R114, R228, R114, R204 ;  /* 0x00000072e472722b */ /* 0x000fe400000000cc */
[----:B------:R-:W-:Y:S01]  /*9e50*/  DFMA R204, R116, R228, R206 ;  /* 0x000000e474cc722b */ /* 0x000fe200000000ce */
[----:B------:R-:W-:Y:S01]  /*9e60*/  CS2R R206, SRZ ;  /* 0x0000000000ce7805 */ /* 0x000fe2000001ff00 */
[----:B------:R-:W1:Y:S05]  /*9e70*/  LDS.64 R116, [R7+0x8] ;  /* 0x0000080007747984 */ /* 0x000e6a0000000a00 */
[----:B------:R-:W4:Y:S01]  /*9e80*/  @!P2 LDG.E.64.CONSTANT R206, desc[UR76][R16.64+0xbe20] ;  /* 0x00be204c10cea981 */ /* 0x000f22000c1e9b00 */
[----:B0-----:R-:W-:-:S08]  /*9e90*/  DMUL R240, R48, R240 ;  /* 0x000000f030f07228 */ /* 0x001fd00000000000 */
[----:B------:R-:W-:Y:S01]  /*9ea0*/  DFMA R240, R50, R210, R240 ;  /* 0x000000d232f0722b */ /* 0x000fe200000000f0 */
[----:B------:R-:W-:-:S06]  /*9eb0*/  CS2R R210, SRZ ;  /* 0x0000000000d27805 */ /* 0x000fcc000001ff00 */
[----:B------:R-:W4:Y:S01]  /*9ec0*/  @!P2 LDG.E.64.CONSTANT R210, desc[UR76][R16.64+0x14770] ;  /* 0x0147704c10d2a981 */ /* 0x000f22000c1e9b00 */
[----:B------:R-:W-:Y:S02]  /*9ed0*/  DFMA R100, R100, R228, R192 ;  /* 0x000000e46464722b */ /* 0x000fe400000000c0 */
[C---:B------:R-:W-:Y:S01]  /*9ee0*/  DFMA R192, R228.reuse, R102, R238 ;  /* 0x00000066e4c0722b */ /* 0x040fe200000000ee */
[----:B------:R-:W0:Y:S01]  /*9ef0*/  LDS.64 R102, [R5+0x68] ;  /* 0x0000680005667984 */ /* 0x000e220000000a00 */
[----:B------:R-:W-:-:S03]  /*9f00*/  DFMA R220, R228, R98, R220 ;  /* 0x00000062e4dc722b */ /* 0x000fc600000000dc */
[----:B------:R-:W0:Y:S01]  /*9f10*/  LDS.64 R98, [R7+0x10] ;  /* 0x0000100007627984 */ /* 0x000e220000000a00 */
[----:B------:R-:W-:Y:S02]  /*9f20*/  DFMA R218, R96, R228, R218 ;  /* 0x000000e460da722b */ /* 0x000fe400000000da */
[----:B-1----:R-:W-:Y:S01]  /*9f30*/  DFMA R90, R42, R90, R240 ;  /* 0x0000005a2a5a722b */ /* 0x002fe200000000f0 */
[----:B------:R-:W1:Y:S01]  /*9f40*/  LDS.64 R96, [R5+0xd0] ;  /* 0x0000d00005607984 */ /* 0x000e620000000a00 */
[----:B------:R-:W-:Y:S02]  /*9f50*/  DFMA R242, R34, R242, R244 ;  /* 0x000000f222f2722b */ /* 0x000fe400000000f4 */
[----:B------:R-:W-:Y:S01]  /*9f60*/  DFMA R226, R228, R118, R226 ;  /* 0x00000076e4e2722b */ /* 0x000fe200000000e2 */
[----:B------:R-:W-:Y:S03]  /*9f70*/  LDS.64 R244, [R5+0x410] ;  /* 0x0004100005f47984 */ /* 0x000fe60000000a00 */
[----:B------:R-:W-:Y:S01]  /*9f80*/  DFMA R90, R44, R116, R90 ;  /* 0x000000742c5a722b */ /* 0x000fe2000000005a */
[----:B------:R-:W-:Y:S04]  /*9f90*/  LDS.64 R240, [R5+0x478] ;  /* 0x0004780005f07984 */ /* 0x000fe80000000a00 */
[----:B------:R-:W1:Y:S01]  /*9fa0*/  LDS.64 R116, [R7+0x18] ;  /* 0x0000180007747984 */ /* 0x000e620000000a00 */
[----:B------:R-:W-:-:S02]  /*9fb0*/  DFMA R236, R28, R236, R242 ;  /* 0x000000ec1cec722b */ /* 0x000fc400000000f2 */
[----:B------:R-:W-:Y:S01]  /*9fc0*/  DFMA R224, R120, R228, R224 ;  /* 0x000000e478e0722b */ /* 0x000fe200000000e0 */
[----:B------:R-:W-:Y:S01]  /*9fd0*/  LDS.64 R242, [R7+0x58] ;  /* 0x0000580007f27984 */ /* 0x000fe20000000a00 */
[----:B0-----:R-:W-:-:S04]  /*9fe0*/  DFMA R90, R32, R102, R90 ;  /* 0x00000066205a722b */ /* 0x001fc8000000005a */
[----:B------:R-:W-:Y:S02]  /*9ff0*/  DFMA R102, R22, R212, R236 ;  /* 0x000000d41666722b */ /* 0x000fe400000000ec */
[----:B------:R-:W0:Y:S02]  /*a000*/  LDS.64 R236, [R5+0x138] ;  /* 0x0001380005ec7984 */ /* 0x000e240000000a00 */
[----:B------:R-:W-:Y:S02]  /*a010*/  DFMA R98, R58, R98, R90 ;  /* 0x000000623a62722b */ /* 0x000fe4000000005a */
[----:B------:R-:W0:Y:S01]  /*a020*/  LDS.64 R90, [R7+0x20] ;  /* 0x00002000075a7984 */ /* 0x000e220000000a00 */
[----:B------:R-:W-:Y:S01]  /*a030*/  CS2R R212, SRZ ;  /* 0x0000000000d47805 */ /* 0x000fe2000001ff00 */
[----:B------:R-:W-:Y:S02]  /*a040*/  DFMA R234, R20, R234, R102 ;  /* 0x000000ea14ea722b */ /* 0x000fe40000000066 */
[----:B------:R-:W-:Y:S02]  /*a050*/  LDS.64 R102, [R5+0x1a0] ;  /* 0x0001a00005667984 */ /* 0x000fe40000000a00 */
[----:B-1----:R-:W-:-:S02]  /*a060*/  DFMA R118, R26, R96, R98 ;  /* 0x000000601a76722b */ /* 0x002fc40000000062 */
[----:B------:R-:W1:Y:S04]  /*a070*/  LDS.64 R98, [R10+0x34d0] ;  /* 0x0034d0000a627984 */ /* 0x000e680000000a00 */
[----:B------:R-:W1:Y:S04]  /*a080*/  LDS.64 R96, [R9+0x34d0] ;  /* 0x0034d00009607984 */ /* 0x000e680000000a00 */
[----:B------:R-:W4:Y:S01]  /*a090*/  @!P2 LDG.E.64.CONSTANT R212, desc[UR76][R16.64+0x1d0c0] ;  /* 0x01d0c04c10d4a981 */ /* 0x000f22000c1e9b00 */
[----:B------:R-:W-:-:S03]  /*a0a0*/  DFMA R120, R38, R116, R118 ;  /* 0x000000742678722b */ /* 0x000fc60000000076 */
[----:B------:R-:W1:Y:S04]  /*a0b0*/  LDS.64 R118, [R7+0x28] ;  /* 0x0000280007767984 */ /* 0x000e680000000a00 */
[----:B------:R-:W1:Y:S01]  /*a0c0*/  LDS.64 R116, [R10+0x3538] ;  /* 0x003538000a747984 */ /* 0x000e620000000a00 */
[----:B------:R-:W-:Y:S02]  /*a0d0*/  DFMA R222, R228, R122, R222 ;  /* 0x0000007ae4de722b */ /* 0x000fe400000000de */
[----:B------:R-:W-:Y:S01]  /*a0e0*/  DFMA R122, R18, R88, R234 ;  /* 0x00000058127a722b */ /* 0x000fe200000000ea */
[----:B------:R-:W1:Y:S01]  /*a0f0*/  LDS.64 R88, [R9+0x34d8] ;  /* 0x0034d80009587984 */ /* 0x000e620000000a00 */
[----:B------:R-:W-:Y:S02]  /*a100*/  DFMA R230, R112, R228, R230 ;  /* 0x000000e470e6722b */ /* 0x000fe400000000e6 */
[----:B------:R-:W-:Y:S01]  /*a110*/  DFMA R208, R246, R208, R248 ;  /* 0x000000d0f6d0722b */ /* 0x000fe200000000f8 */
[----:B------:R-:W-:Y:S01]  /*a120*/  LDS.64 R228, [R9+0x34e0] ;  /* 0x0034e00009e47984 */ /* 0x000fe20000000a00 */
[----:B0-----:R-:W-:-:S02]  /*a130*/  DFMA R236, R76, R236, R120 ;  /* 0x000000ec4cec722b */ /* 0x001fc40000000078 */
[----:B------:R-:W-:Y:S01]  /*a140*/  DFMA R122, R12, R232, R122 ;  /* 0x000000e80c7a722b */ /* 0x000fe2000000007a */
[----:B------:R-:W0:Y:S03]  /*a150*/  LDS.64 R112, [R10+0x35a0] ;  /* 0x0035a0000a707984 */ /* 0x000e260000000a00 */
[----:B------:R-:W-:Y:S01]  /*a160*/  DFMA R124, R124, R208, R196 ;  /* 0x000000d07c7c722b */ /* 0x000fe200000000c4 */
[----:B------:R-:W-:Y:S01]  /*a170*/  LDS.64 R248, [R5+0x3a8] ;  /* 0x0003a80005f87984 */ /* 0x000fe20000000a00 */
[----:B------:R-:W-:Y:S02]  /*a180*/  DFMA R236, R74, R90, R236 ;  /* 0x0000005a4aec722b */ /* 0x000fe400000000ec */
[----:B------:R-:W-:Y:S01]  /*a190*/  DADD R122, R114, R122 ;  /* 0x00000000727a7229 */ /* 0x000fe2000000007a */
[----:B------:R-:W0:Y:S04]  /*a1a0*/  LDS.64 R90, [R5+0x208] ;  /* 0x00020800055a7984 */ /* 0x000e280000000a00 */
[----:B------:R-:W0:Y:S04]  /*a1b0*/  LDS.64 R114, [R9+0x34e8] ;  /* 0x0034e80009727984 */ /* 0x000e280000000a00 */
[----:B------:R-:W0:Y:S01]  /*a1c0*/  LDS.64 R196, [R10+0x3608] ;  /* 0x003608000ac47984 */ /* 0x000e220000000a00 */
[----:B------:R-:W-:Y:S01]  /*a1d0*/  DFMA R214, R208, R126, R214 ;  /* 0x0000007ed0d6722b */ /* 0x000fe200000000d6 */
[----:B------:R-:W-:Y:S01]  /*a1e0*/  CS2R R120, SRZ ;  /* 0x0000000000787805 */ /* 0x000fe2000001ff00 */
[----:B-1----:R-:W-:Y:S01]  /*a1f0*/  DFMA R234, R188, R98, RZ ;  /* 0x00000062bcea722b */ /* 0x002fe200000000ff */
[----:B------:R-:W-:Y:S01]  /*a200*/  LDS.64 R246, [R7+0x50] ;  /* 0x0000500007f67984 */ /* 0x000fe20000000a00 */
[----:B------:R-:W-:-:S02]  /*a210*/  DFMA R126, R72, R102, R236 ;  /* 0x00000066487e722b */ /* 0x000fc400000000ec */
[----:B------:R-:W-:Y:S01]  /*a220*/  DFMA R232, R190, R96, RZ ;  /* 0x00000060bee8722b */ /* 0x000fe200000000ff */
[----:B------:R-:W-:Y:S04]  /*a230*/  LDS.64 R98, [R10+0x3670] ;  /* 0x003670000a627984 */ /* 0x000fe80000000a00 */
[----:B------:R-:W1:Y:S04]  /*a240*/  LDS.64 R102, [R7+0x30] ;  /* 0x0000300007667984 */ /* 0x000e680000000a00 */
[----:B------:R-:W1:Y:S01]  /*a250*/  LDS.64 R96, [R9+0x34f0] ;  /* 0x0034f00009607984 */ /* 0x000e620000000a00 */
[----:B------:R-:W-:-:S03]  /*a260*/  DFMA R126, R70, R118, R126 ;  /* 0x00000076467e722b */ /* 0x000fc6000000007e */
[----:B------:R-:W4:Y:S01]  /*a270*/  @!P2 LDG.E.64.CONSTANT R120, desc[UR76][R16.64+0x18c18] ;  /* 0x018c184c1078a981 */ /* 0x000f22000c1e9b00 */
[----:B------:R-:W-:-:S03]  /*a280*/  DFMA R234, R184, R116, R234 ;  /* 0x00000074b8ea722b */ /* 0x000fc600000000ea */
[----:B------:R-:W1:Y:S04]  /*a290*/  LDS.64 R116, [R5+0x270] ;  /* 0x0002700005747984 */ /* 0x000e680000000a00 */
[----:B------:R-:W1:Y:S01]  /*a2a0*/  LDS.64 R118, [R9+0x34f8] ;  /* 0x0034f80009767984 */ /* 0x000e620000000a00 */
[----:B------:R-:W-:-:S03]  /*a2b0*/  DFMA R232, R186, R88, R232 ;  /* 0x00000058bae8722b */ /* 0x000fc600000000e8 */
[----:B------:R-:W1:Y:S01]  /*a2c0*/  LDS.64 R88, [R10+0x36d8] ;  /* 0x0036d8000a587984 */ /* 0x000e620000000a00 */
[----:B0-----:R-:W-:-:S03]  /*a2d0*/  DFMA R234, R180, R112, R234 ;  /* 0x00000070b4ea722b */ /* 0x001fc600000000ea */
[----:B------:R-:W-:Y:S01]  /*a2e0*/  LDS.64 R112, [R10+0x3740] ;  /* 0x003740000a707984 */ /* 0x000fe20000000a00 */
[----:B------:R-:W-:-:S03]  /*a2f0*/  DFMA R232, R182, R228, R232 ;  /* 0x000000e4b6e8722b */ /* 0x000fc600000000e8 */
[----:B------:R-:W0:Y:S01]  /*a300*/  LDS.64 R228, [R9+0x3500] ;  /* 0x0035000009e47984 */ /* 0x000e220000000a00 */
[----:B------:R-:W-:Y:S02]  /*a310*/  DFMA R126, R68, R90, R126 ;  /* 0x0000005a447e722b */ /* 0x000fe4000000007e */
[----:B------:R-:W-:Y:S01]  /*a320*/  DFMA R216, R128, R208, R216 ;  /* 0x000000d080d8722b */ /* 0x000fe200000000d8 */
[----:B------:R-:W0:Y:S01]  /*a330*/  LDS.64 R90, [R7+0x38] ;  /* 0x00003800075a7984 */ /* 0x000e220000000a00 */
[----:B------:R-:W-:Y:S02]  /*a340*/  DFMA R232, R178, R114, R232 ;  /* 0x00000072b2e8722b */ /* 0x000fe400000000e8 */
[----:B------:R-:W-:Y:S01]  /*a350*/  DFMA R114, R176, R196, R234 ;  /* 0x000000c4b072722b */ /* 0x000fe200000000ea */
[----:B------:R-:W0:Y:S04]  /*a360*/  LDS.64 R128, [R9+0x3508] ;  /* 0x0035080009807984 */ /* 0x000e280000000a00 */
[----:B------:R-:W0:Y:S01]  /*a370*/  LDS.64 R196, [R10+0x37a8] ;  /* 0x0037a8000ac47984 */ /* 0x000e220000000a00 */
[----:B-1----:R-:W-:-:S02]  /*a380*/  DFMA R236, R66, R102, R126 ;  /* 0x0000006642ec722b */ /* 0x002fc4000000007e */
[----:B------:R-:W-:Y:S01]  /*a390*/  DFMA R114, R172, R98, R114 ;  /* 0x00000062ac72722b */ /* 0x000fe20000000072 */
[----:B------:R-:W-:Y:S01]  /*a3a0*/  LDS.64 R102, [R5+0x2d8] ;  /* 0x0002d80005667984 */ /* 0x000fe20000000a00 */
[----:B------:R-:W-:-:S03]  /*a3b0*/  DFMA R232, R174, R96, R232 ;  /* 0x00000060aee8722b */ /* 0x000fc600000000e8 */
[----:B------:R-:W1:Y:S04]  /*a3c0*/  LDS.64 R98, [R9+0x3510] ;  /* 0x0035100009627984 */ /* 0x000e680000000a00 */
[----:B------:R-:W1:Y:S04]  /*a3d0*/  LDS.64 R126, [R8+0x5348] ;  /* 0x00534800087e7984 */ /* 0x000e680000000a00 */
[----:B------:R-:W1:Y:S01]  /*a3e0*/  LDS.64 R96, [R10+0x3810] ;  /* 0x003810000a607984 */ /* 0x000e620000000a00 */
[----:B------:R-:W-:Y:S02]  /*a3f0*/  DFMA R236, R64, R116, R236 ;  /* 0x0000007440ec722b */ /* 0x000fe400000000ec */
[----:B------:R-:W-:Y:S01]  /*a400*/  DFMA R238, R170, R118, R232 ;  /* 0x00000076aaee722b */ /* 0x000fe200000000e8 */
[----:B------:R-:W-:Y:S04]  /*a410*/  LDS.64 R234, [R7+0x40] ;  /* 0x0000400007ea7984 */ /* 0x000fe80000000a00 */
[----:B------:R-:W2:Y:S04]  /*a420*/  LDS.128 R116, [R8+0x5350] ;  /* 0x0053500008747984 */ /* 0x000ea80000000c00 */
[----:B------:R-:W2:Y:S01]  /*a430*/  LDS.64 R232, [R9+0x3518] ;  /* 0x0035180009e87984 */ /* 0x000ea20000000a00 */
[----:B------:R-:W-:-:S02]  /*a440*/  DFMA R218, R208, R130, R218 ;  /* 0x00000082d0da722b */ /* 0x000fc400000000da */
[----:B------:R-:W-:Y:S01]  /*a450*/  DFMA R88, R168, R88, R114 ;  /* 0x00000058a858722b */ /* 0x000fe20000000072 */
[----:B------:R-:W3:Y:S01]  /*a460*/  LDS.64 R130, [R10+0x3878] ;  /* 0x003878000a827984 */ /* 0x000ee20000000a00 */
[----:B0-----:R-:W-:Y:S02]  /*a470*/  DFMA R228, R166, R228, R238 ;  /* 0x000000e4a6e4722b */ /* 0x001fe400000000ee */
[----:B------:R-:W-:Y:S01]  /*a480*/  DFMA R90, R62, R90, R236 ;  /* 0x0000005a3e5a722b */ /* 0x000fe200000000ec */
[----:B------:R-:W-:Y:S03]  /*a490*/  LDS.64 R238, [R7+0x60] ;  /* 0x0000600007ee7984 */ /* 0x000fe60000000a00 */
[----:B------:R-:W-:Y:S01]  /*a4a0*/  DFMA R88, R164, R112, R88 ;  /* 0x00000070a458722b */ /* 0x000fe20000000058 */
[----:B------:R-:W0:Y:S01]  /*a4b0*/  LDS.128 R112, [R8+0x5360] ;  /* 0x0053600008707984 */ /* 0x000e220000000c00 */
[----:B------:R-:W-:-:S02]  /*a4c0*/  DFMA R236, R162, R128, R228 ;  /* 0x00000080a2ec722b */ /* 0x000fc400000000e4 */
[----:B------:R-:W-:Y:S01]  /*a4d0*/  DFMA R220, R132, R208, R220 ;  /* 0x000000d084dc722b */ /* 0x000fe200000000dc */
[----:B------:R-:W-:Y:S03]  /*a4e0*/  LDS.64 R128, [R10+0x38e0] ;  /* 0x0038e0000a807984 */ /* 0x000fe60000000a00 */
[----:B------:R-:W-:Y:S01]  /*a4f0*/  DFMA R88, R160, R196, R88 ;  /* 0x000000c4a058722b */ /* 0x000fe20000000058 */
[----:B------:R-:W0:Y:S01]  /*a500*/  LDS.64 R132, [R9+0x3520] ;  /* 0x0035200009847984 */ /* 0x000e220000000a00 */
[----:B-1----:R-:W-:Y:S02]  /*a510*/  DFMA R98, R158, R98, R236 ;  /* 0x000000629e62722b */ /* 0x002fe400000000ec */
[----:B------:R-:W-:Y:S02]  /*a520*/  DFMA R134, R208, R134, R100 ;  /* 0x00000086d086722b */ /* 0x000fe40000000064 */
[----:B------:R-:W-:Y:S01]  /*a530*/  DFMA R228, R60, R102, R90 ;  /* 0x000000663ce4722b */ /* 0x000fe2000000005a */
[----:B------:R-:W1:Y:S01]  /*a540*/  LDS.64 R100, [R5+0x340] ;  /* 0x0003400005647984 */ /* 0x000e620000000a00 */
[----:B------:R-:W-:-:S02]  /*a550*/  DFMA R236, R152, R126, RZ ;  /* 0x0000007e98ec722b */ /* 0x000fc400000000ff */
[----:B------:R-:W-:Y:S01]  /*a560*/  DFMA R96, R156, R96, R88 ;  /* 0x000000609c60722b */ /* 0x000fe20000000058 */
[----:B------:R-:W1:Y:S04]  /*a570*/  LDS.64 R102, [R10+0x3948] ;  /* 0x003948000a667984 */ /* 0x000e680000000a00 */
[----:B------:R-:W1:Y:S01]  /*a580*/  LDS.128 R88, [R8+0x5370] ;  /* 0x0053700008587984 */ /* 0x000e620000000c00 */
[----:B------:R-:W-:Y:S02]  /*a590*/  DFMA R192, R92, R208, R192 ;  /* 0x000000d05cc0722b */ /* 0x000fe400000000c0 */
[----:B--2---:R-:W-:Y:S02]  /*a5a0*/  DFMA R92, R138, R116, R236 ;  /* 0x000000748a5c722b */ /* 0x004fe400000000ec */
[----:B------:R-:W-:-:S02]  /*a5b0*/  DFMA R228, R56, R234, R228 ;  /* 0x000000ea38e4722b */ /* 0x000fc400000000e4 */
[----:B------:R-:W-:Y:S01]  /*a5c0*/  DFMA R98, R154, R232, R98 ;  /* 0x000000e89a62722b */ /* 0x000fe20000000062 */
[----:B------:R-:W2:Y:S04]  /*a5d0*/  LDS.64 R234, [R10+0x39b0] ;  /* 0x0039b0000aea7984 */ /* 0x000ea80000000a00 */
[----:B------:R-:W2:Y:S01]  /*a5e0*/  LDS.64 R232, [R7+0x48] ;  /* 0x0000480007e87984 */ /* 0x000ea20000000a00 */
[----:B---3--:R-:W-:Y:S02]  /*a5f0*/  DFMA R96, R136, R130, R96 ;  /* 0x000000828860722b */ /* 0x008fe40000000060 */
[----:B------:R-:W-:Y:S01]  /*a600*/  DFMA R196, R208, R94, R230 ;  /* 0x0000005ed0c4722b */ /* 0x000fe200000000e6 */
[----:B------:R-:W3:Y:S01]  /*a610*/  LDS.64 R130, [R9+0x3528] ;  /* 0x0035280009827984 */ /* 0x000ee20000000a00 */
[----:B------:R-:W-:-:S03]  /*a620*/  DFMA R236, R142, R118, R92 ;  /* 0x000000768eec722b */ /* 0x000fc6000000005c */
[----:B------:R-:W3:Y:S04]  /*a630*/  LDS.128 R92, [R8+0x5380] ;  /* 0x00538000085c7984 */ /* 0x000ee80000000c00 */
[----:B------:R-:W3:Y:S01]  /*a640*/  LDS.64 R230, [R9+0x3530] ;  /* 0x0035300009e67984 */ /* 0x000ee20000000a00 */
[----:B0-----:R-:W-:Y:S02]  /*a650*/  DFMA R236, R140, R112, R236 ;  /* 0x000000708cec722b */ /* 0x001fe400000000ec */
[----:B------:R-:W-:Y:S02]  /*a660*/  DFMA R132, R14, R132, R98 ;  /* 0x000000840e84722b */ /* 0x000fe40000000062 */
[----:B------:R-:W-:Y:S01]  /*a670*/  DFMA R128, R146, R128, R96 ;  /* 0x000000809280722b */ /* 0x000fe20000000060 */
[----:B------:R-:W0:Y:S03]  /*a680*/  LDS.128 R96, [R8+0x5390] ;  /* 0x0053900008607984 */ /* 0x000e260000000c00 */
[----:B------:R-:W-:-:S02]  /*a690*/  DFMA R236, R150, R114, R236 ;  /* 0x0000007296ec722b */ /* 0x000fc400000000ec */
[----:B-1----:R-:W-:Y:S02]  /*a6a0*/  DFMA R100, R52, R100, R228 ;  /* 0x000000643464722b */ /* 0x002fe400000000e4 */
[----:B------:R-:W-:-:S04]  /*a6b0*/  DFMA R102, R24, R102, R128 ;  /* 0x000000661866722b */ /* 0x000fc80000000080 */
[----:B------:R-:W-:Y:S02]  /*a6c0*/  DFMA R128, R148, R88, R236 ;  /* 0x000000589480722b */ /* 0x000fe400000000ec */
[----:B------:R-:W-:Y:S02]  /*a6d0*/  LDS.64 R236, [R5+0x4e0] ;  /* 0x0004e00005ec7984 */ /* 0x000fe40000000a00 */
[----:B--2---:R-:W-:-:S04]  /*a6e0*/  DFMA R228, R84, R234, R102 ;  /* 0x000000ea54e4722b */ /* 0x004fc80000000066 */
[----:B------:R-:W-:Y:S02]  /*a6f0*/  DFMA R128, R144, R90, R128 ;  /* 0x0000005a9080722b */ /* 0x000fe40000000080 */
[----:B------:R-:W-:Y:S01]  /*a700*/  DFMA R232, R46, R232, R100 ;  /* 0x000000e82ee8722b */ /* 0x000fe20000000064 */
[----:B------:R-:W1:Y:S01]  /*a710*/  LDS.128 R100, [R8+0x53a0] ;  /* 0x0053a00008647984 */ /* 0x000e620000000c00 */
[----:B---3--:R-:W-:-:S04]  /*a720*/  DFMA R130, R86, R130, R132 ;  /* 0x000000825682722b */ /* 0x008fc80000000084 */
[----:B------:R-:W-:Y:S02]  /*a730*/  DFMA R128, R36, R92, R128 ;  /* 0x0000005c2480722b */ /* 0x000fe40000000080 */
[----:B------:R-:W-:Y:S02]  /*a740*/  DMUL R250, R228, R200 ;  /* 0x000000c8e4fa7228 */ /* 0x000fe40000000000 */
[----:B------:R-:W-:-:S04]  /*a750*/  DFMA R230, R78, R230, R130 ;  /* 0x000000e64ee6722b */ /* 0x000fc80000000082 */
[----:B------:R-:W-:Y:S02]  /*a760*/  DFMA R130, R80, R94, R128 ;  /* 0x0000005e5082722b */ /* 0x000fe40000000080 */
[-C--:B------:R-:W-:Y:S02]  /*a770*/  DMUL R132, R228, R194.reuse ;  /* 0x000000c2e4847228 */ /* 0x080fe40000000000 */
[----:B------:R-:W-:Y:S01]  /*a780*/  DFMA R250, R230, R194, R250 ;  /* 0x000000c2e6fa722b */ /* 0x000fe200000000fa */
[----:B------:R-:W-:-:S03]  /*a790*/  CS2R R128, SRZ ;  /* 0x0000000000807805 */ /* 0x000fc6000001ff00 */
[----:B0-----:R-:W-:Y:S01]  /*a7a0*/  DFMA R194, R50, R96, R130 ;  /* 0x0000006032c2722b */ /* 0x001fe20000000082 */
[----:B------:R-:W-:Y:S02]  /*a7b0*/  CS2R R130, SRZ ;  /* 0x0000000000827805 */ /* 0x000fe4000001ff00 */
[----:B------:R-:W2:Y:S01]  /*a7c0*/  @!P2 LDG.E.64.CONSTANT R128, desc[UR76][R16.64+0x7ec0] ;  /* 0x007ec04c1080a981 */ /* 0x000ea2000c1e9b00 */
[----:B----4-:R-:W-:Y:S01]  /*a7d0*/  DFMA R200, R230, R198, R132 ;  /* 0x000000c6e6c8722b */ /* 0x010fe20000000084 */
[----:B------:R-:W-:Y:S02]  /*a7e0*/  CS2R R132, SRZ ;  /* 0x0000000000847805 */ /* 0x000fe4000001ff00 */
[----:B------:R-:W3:Y:S01]  /*a7f0*/  @!P2 LDG.E.64.CONSTANT R130, desc[UR76][R16.64+0x10810] ;  /* 0x0108104c1082a981 */ /* 0x000ee2000c1e9b00 */
[----:B------:R-:W-:-:S03]  /*a800*/  DFMA R194, R82, R98, R194 ;  /* 0x0000006252c2722b */ /* 0x000fc600000000c2 */
[----:B------:R-:W4:Y:S05]  /*a810*/  @!P2 LDG.E.64.CONSTANT R132, desc[UR76][R16.64+0x3a18] ;  /* 0x003a184c1084a981 */ /* 0x000f2a000c1e9b00 */
[----:B-1----:R-:W-:Y:S01]  /*a820*/  DFMA R234, R30, R100, R194 ;  /* 0x000000641eea722b */ /* 0x002fe200000000c2 */
[----:B------:R-:W-:Y:S02]  /*a830*/  CS2R R198, SRZ ;  /* 0x0000000000c67805 */ /* 0x000fe4000001ff00 */
[----:B------:R-:W-:-:S04]  /*a840*/  CS2R R194, SRZ ;  /* 0x0000000000c27805 */ /* 0x000fc8000001ff00 */
[----:B------:R-:W4:Y:S01]  /*a850*/  @!P2 LDG.E.64.CONSTANT R198, desc[UR76][R16.64+0xc368] ;  /* 0x00c3684c10c6a981 */ /* 0x000f22000c1e9b00 */
[----:B------:R-:W-:-:S03]  /*a860*/  DFMA R234, R54, R102, R234 ;  /* 0x0000006636ea722b */ /* 0x000fc600000000ea */
[----:B------:R-:W4:Y:S05]  /*a870*/  @!P2 LDG.E.64.CONSTANT R194, desc[UR76][R16.64+0x14cb8] ;  /* 0x014cb84c10c2a981 */ /* 0x000f2a000c1e9b00 */
[C---:B------:R-:W-:Y:S01]  /*a880*/  DFMA R200, R234.reuse, R206, R200 ;  /* 0x000000ceeac8722b */ /* 0x040fe200000000c8 */
[----:B------:R-:W-:Y:S06]  /*a890*/  BAR.SYNC.DEFER_BLOCKING 0x0 ;  /* 0x0000000000007b1d */ /* 0x000fec0000010000 */
[----:B------:R-:W-:Y:S01]  /*a8a0*/  DFMA R250, R234, R210, R250 ;  /* 0x000000d2eafa722b */ /* 0x000fe200000000fa */
[----:B------:R0:W-:Y:S06]  /*a8b0*/  STS.64 [R11], R200 ;  /* 0x000000c80b007388 */ /* 0x0001ec0000000a00 */
[----:B------:R-:W-:Y:S01]  /*a8c0*/  STS.64 [R6], R250 ;  /* 0x000000fa06007388 */ /* 0x000fe20000000a00 */
[----:B------:R-:W-:Y:S06]  /*a8d0*/  BAR.SYNC.DEFER_BLOCKING 0x0 ;  /* 0x0000000000007b1d */ /* 0x000fec0000010000 */
[----:B------:R-:W-:-:S02]  /*a8e0*/  DFMA R248, R40, R248, R232 ;  /* 0x000000f828f8722b */ /* 0x000fc400000000e8 */
[----:B------:R-:W-:Y:S01]  /*a8f0*/  DFMA R106, R208, R106, R204 ;  /* 0x0000006ad06a722b */ /* 0x000fe200000000cc */
[----:B------:R-:W1:Y:S01]  /*a900*/  LDS.64 R232, [R7] ;  /* 0x0000000007e87984 */ /* 0x000e620000000a00 */
[----:B0-----:R-:W-:Y:S02]  /*a910*/  DFMA R200, R108, R208, R226 ;  /* 0x000000d06cc8722b */ /* 0x001fe400000000e2 */
[----:B------:R-:W-:Y:S01]  /*a920*/  DFMA R204, R208, R110, R224 ;  /* 0x0000006ed0cc722b */ /* 0x000fe200000000e0 */
[----:B------:R-:W-:Y:S01]  /*a930*/  LDS.64 R108, [R7+0x8] ;  /* 0x00000800076c7984 */ /* 0x000fe20000000a00 */
[-C--:B------:R-:W-:Y:S02]  /*a940*/  DFMA R202, R202, R208.reuse, R222 ;  /* 0x000000d0caca722b */ /* 0x080fe400000000de */
[----:B------:R-:W-:Y:S01]  /*a950*/  DFMA R208, R104, R208, R122 ;  /* 0x000000d068d0722b */ /* 0x000fe2000000007a */
[----:B------:R-:W-:Y:S04]  /*a960*/  LDS.64 R110, [R5+0x68] ;  /* 0x00006800056e7984 */ /* 0x000fe80000000a00 */
[----:B------:R-:W0:Y:S01]  /*a970*/  LDS.64 R104, [R5] ;  /* 0x0000000005687984 */ /* 0x000e220000000a00 */
[----:B------:R-:W-:-:S03]  /*a980*/  DMUL R212, R212, UR6 ;  /* 0x00000006d4d47c28 */ /* 0x000fc60008000000 */
[----:B------:R-:W0:Y:S01]  /*a990*/  LDS.64 R122, [R7+0x10] ;  /* 0x00001000077a7984 */ /* 0x000e220000000a00 */
[----:B------:R-:W-:Y:S02]  /*a9a0*/  DFMA R246, R34, R246, R248 ;  /* 0x000000f622f6722b */ /* 0x000fe400000000f8 */
[----:B------:R-:W-:Y:S01]  /*a9b0*/  DMUL R210, R228, R210 ;  /* 0x000000d2e4d27228 */ /* 0x000fe20000000000 */
[----:B------:R-:W-:Y:S04]  /*a9c0*/  LDS.64 R222, [R9+0x3a18] ;  /* 0x003a180009de7984 */ /* 0x000fe80000000a00 */
[----:B------:R-:W-:Y:S01]  /*a9d0*/  LDS.64 R224, [R10+0x3a18] ;  /* 0x003a18000ae07984 */ /* 0x000fe20000000a00 */
[----:B-1----:R-:W-:-:S03]  /*a9e0*/  DMUL R232, R48, R232 ;  /* 0x000000e830e87228 */ /* 0x002fc60000000000 */
[----:B------:R-:W-:Y:S05]  /*a9f0*/  LDS.64 R228, [R10+0x3a80] ;  /* 0x003a80000ae47984 */ /* 0x000fea0000000a00 */
[----:B------:R-:W-:Y:S02]  /*aa00*/  DFMA R212, R82, R212, R232 ;  /* 0x000000d452d4722b */ /* 0x000fe400000000e8 */
[----:B------:R-:W1:Y:S01]  /*aa10*/  LDS.64 R232, [R5+0xd0] ;  /* 0x0000d00005e87984 */ /* 0x000e620000000a00 */
[----:B------:R-:W-:-:S05]  /*aa20*/  DFMA R244, R28, R244, R246 ;  /* 0x000000f41cf4722b */ /* 0x000fca00000000f6 */
[----:B0-----:R-:W-:Y:S01]  /*aa30*/  DFMA R226, R42, R104, R212 ;  /* 0x000000682ae2722b */ /* 0x001fe200000000d4 */
[----:B------:R-:W0:Y:S01]  /*aa40*/  LDS.64 R104, [R7+0x18] ;  /* 0x0000180007687984 */ /* 0x000e220000000a00 */
[----:B------:R-:W-:Y:S02]  /*aa50*/  DFMA R212, R230, R206, R210 ;  /* 0x000000cee6d4722b */ /* 0x000fe400000000d2 */
[----:B------:R-:W-:Y:S01]  /*aa60*/  DFMA R242, R22, R242, R244 ;  /* 0x000000f216f2722b */ /* 0x000fe200000000f4 */
[----:B------:R-:W-:Y:S03]  /*aa70*/  LDS.64 R230, [R9+0x3a30] ;  /* 0x003a300009e67984 */ /* 0x000fe60000000a00 */
[----:B------:R-:W-:Y:S01]  /*aa80*/  DFMA R206, R44, R108, R226 ;  /* 0x0000006c2cce722b */ /* 0x000fe200000000e2 */
[----:B------:R-:W0:Y:S04]  /*aa90*/  LDS.64 R108, [R5+0x138] ;  /* 0x00013800056c7984 */ /* 0x000e280000000a00 */
[----:B------:R-:W0:Y:S01]  /*aaa0*/  LDS.64 R226, [R9+0x3a20] ;  /* 0x003a200009e27984 */ /* 0x000e220000000a00 */
[----:B------:R-:W-:-:S02]  /*aab0*/  DFMA R240, R20, R240, R242 ;  /* 0x000000f014f0722b */ /* 0x000fc400000000f2 */
[----:B------:R-:W-:Y:S01]  /*aac0*/  DFMA R206, R32, R110, R206 ;  /* 0x0000006e20ce722b */ /* 0x000fe200000000ce */
[----:B------:R-:W-:Y:S04]  /*aad0*/  LDS.64 R242, [R7+0x30] ;  /* 0x0000300007f27984 */ /* 0x000fe80000000a00 */
        /* <DEDUP_REMOVED lines=8> */
[----:B-1----:R-:W-:Y:S01]  /*ab60*/  DFMA R232, R26, R232, R206 ;  /* 0x000000e81ae8722b */ /* 0x002fe200000000ce */
[----:B------:R-:W1:Y:S01]  /*ab70*/  LDS.64 R120, [R10+0x3b50] ;  /* 0x003b50000a787984 */ /* 0x000e620000000a00 */
[-C--:B------:R-:W-:Y:S02]  /*ab80*/  DFMA R214, R116, R212.reuse, R214 ;  /* 0x000000d474d6722b */ /* 0x080fe400000000d6 */
[----:B------:R-:W-:Y:S01]  /*ab90*/  DFMA R206, R126, R212, R124 ;  /* 0x000000d47ece722b */ /* 0x000fe2000000007c */
[----:B------:R-:W1:Y:S01]  /*aba0*/  LDS.64 R116, [R5+0x1a0] ;  /* 0x0001a00005747984 */ /* 0x000e620000000a00 */
[----:B------:R-:W-:-:S02]  /*abb0*/  DADD R210, R106, R210 ;  /* 0x000000006ad27229 */ /* 0x000fc400000000d2 */
[----:B0-----:R-:W-:Y:S01]  /*abc0*/  DFMA R232, R38, R104, R232 ;  /* 0x0000006826e8722b */ /* 0x001fe200000000e8 */
[----:B------:R-:W0:Y:S01]  /*abd0*/  LDS.64 R124, [R9+0x3a38] ;  /* 0x003a3800097c7984 */ /* 0x000e220000000a00 */
[----:B------:R-:W-:Y:S02]  /*abe0*/  DFMA R106, R190, R222, RZ ;  /* 0x000000debe6a722b */ /* 0x000fe400000000ff */
[----:B------:R-:W-:Y:S01]  /*abf0*/  DFMA R104, R188, R224, RZ ;  /* 0x000000e0bc68722b */ /* 0x000fe200000000ff */
[----:B------:R-:W0:Y:S03]  /*ac00*/  LDS.64 R126, [R10+0x3bb8] ;  /* 0x003bb8000a7e7984 */ /* 0x000e260000000a00 */
[----:B------:R-:W-:Y:S01]  /*ac10*/  DFMA R108, R76, R108, R232 ;  /* 0x0000006c4c6c722b */ /* 0x000fe200000000e8 */
[----:B------:R-:W0:Y:S01]  /*ac20*/  LDS.64 R224, [R10+0x3c20] ;  /* 0x003c20000ae07984 */ /* 0x000e220000000a00 */
[----:B------:R-:W-:-:S02]  /*ac30*/  DFMA R232, R186, R226, R106 ;  /* 0x000000e2bae8722b */ /* 0x000fc4000000006a */
[----:B------:R-:W-:Y:S01]  /*ac40*/  DFMA R236, R184, R228, R104 ;  /* 0x000000e4b8ec722b */ /* 0x000fe20000000068 */
[----:B------:R-:W0:Y:S04]  /*ac50*/  LDS.64 R222, [R9+0x3a40] ;  /* 0x003a400009de7984 */ /* 0x000e280000000a00 */
[----:B------:R-:W0:Y:S01]  /*ac60*/  LDS.128 R104, [R8+0x53b0] ;  /* 0x0053b00008687984 */ /* 0x000e220000000c00 */
[----:B------:R-:W-:Y:S02]  /*ac70*/  DFMA R110, R182, R110, R232 ;  /* 0x0000006eb66e722b */ /* 0x000fe400000000e8 */
[----:B------:R-:W-:Y:S01]  /*ac80*/  DFMA R216, R212, R118, R216 ;  /* 0x00000076d4d8722b */ /* 0x000fe200000000d8 */
[----:B------:R-:W0:Y:S04]  /*ac90*/  LDS.64 R228, [R10+0x3c88] ;  /* 0x003c88000ae47984 */ /* 0x000e280000000a00 */
[----:B------:R-:W0:Y:S04]  /*aca0*/  LDS.64 R118, [R7+0x28] ;  /* 0x0000280007767984 */ /* 0x000e280000000a00 */
[----:B------:R-:W0:Y:S01]  /*acb0*/  LDS.64 R226, [R9+0x3a48] ;  /* 0x003a480009e27984 */ /* 0x000e220000000a00 */
[----:B------:R-:W-:-:S02]  /*acc0*/  DFMA R122, R180, R122, R236 ;  /* 0x0000007ab47a722b */ /* 0x000fc400000000ec */
[----:B------:R-:W-:Y:S01]  /*acd0*/  DFMA R230, R178, R230, R110 ;  /* 0x000000e6b2e6722b */ /* 0x000fe2000000006e */
[----:B------:R-:W-:Y:S01]  /*ace0*/  LDS.64 R238, [R10+0x3e28] ;  /* 0x003e28000aee7984 */ /* 0x000fe20000000a00 */
[----:B------:R-:W-:-:S03]  /*acf0*/  DFMA R234, R74, R234, R108 ;  /* 0x000000ea4aea722b */ /* 0x000fc6000000006c */
[----:B------:R-:W0:Y:S01]  /*ad00*/  LDS.128 R108, [R8+0x53c0] ;  /* 0x0053c000086c7984 */ /* 0x000e220000000c00 */
[----:B------:R-:W-:Y:S02]  /*ad10*/  DFMA R218, R112, R212, R218 ;  /* 0x000000d470da722b */ /* 0x000fe400000000da */
[----:B-1----:R-:W-:Y:S01]  /*ad20*/  DFMA R112, R176, R120, R122 ;  /* 0x00000078b070722b */ /* 0x002fe2000000007a */
[----:B------:R-:W-:Y:S04]  /*ad30*/  LDS.64 R236, [R9+0x3a68] ;  /* 0x003a680009ec7984 */ /* 0x000fe80000000a00 */
[----:B------:R-:W1:Y:S04]  /*ad40*/  LDS.64 R120, [R5+0x208] ;  /* 0x0002080005787984 */ /* 0x000e680000000a00 */
[----:B------:R-:W1:Y:S01]  /*ad50*/  LDS.64 R122, [R9+0x3a50] ;  /* 0x003a5000097a7984 */ /* 0x000e620000000a00 */
[----:B------:R-:W-:-:S02]  /*ad60*/  DFMA R232, R72, R116, R234 ;  /* 0x0000007448e8722b */ /* 0x000fc400000000ea */
[----:B0-----:R-:W-:Y:S01]  /*ad70*/  DFMA R230, R174, R124, R230 ;  /* 0x0000007caee6722b */ /* 0x001fe200000000e6 */
[----:B------:R-:W-:Y:S01]  /*ad80*/  LDS.64 R240, [R5+0x270] ;  /* 0x0002700005f07984 */ /* 0x000fe20000000a00 */
[----:B------:R-:W-:Y:S02]  /*ad90*/  DFMA R116, R172, R126, R112 ;  /* 0x0000007eac74722b */ /* 0x000fe40000000070 */
[----:B------:R-:W-:Y:S01]  /*ada0*/  DFMA R220, R212, R114, R220 ;  /* 0x00000072d4dc722b */ /* 0x000fe200000000dc */
[----:B------:R-:W0:Y:S04]  /*adb0*/  LDS.64 R124, [R10+0x3cf0] ;  /* 0x003cf0000a7c7984 */ /* 0x000e280000000a00 */
[----:B------:R-:W0:Y:S04]  /*adc0*/  LDS.128 R112, [R8+0x53d0] ;  /* 0x0053d00008707984 */ /* 0x000e280000000c00 */
[----:B------:R-:W0:Y:S01]  /*add0*/  LDS.64 R126, [R9+0x3a58] ;  /* 0x003a5800097e7984 */ /* 0x000e220000000a00 */
[----:B------:R-:W-:-:S02]  /*ade0*/  DFMA R224, R168, R224, R116 ;  /* 0x000000e0a8e0722b */ /* 0x000fc40000000074 */
[----:B------:R-:W-:Y:S01]  /*adf0*/  DFMA R230, R170, R222, R230 ;  /* 0x000000deaae6722b */ /* 0x000fe200000000e6 */
[----:B------:R-:W-:Y:S01]  /*ae00*/  LDS.64 R234, [R10+0x3ef8] ;  /* 0x003ef8000aea7984 */ /* 0x000fe20000000a00 */
[----:B------:R-:W-:-:S03]  /*ae10*/  DFMA R116, R152, R104, RZ ;  /* 0x000000689874722b */ /* 0x000fc600000000ff */
[----:B------:R-:W0:Y:S01]  /*ae20*/  LDS.64 R222, [R10+0x3d58] ;  /* 0x003d58000ade7984 */ /* 0x000e220000000a00 */
[----:B------:R-:W-:Y:S02]  /*ae30*/  DFMA R228, R164, R228, R224 ;  /* 0x000000e4a4e4722b */ /* 0x000fe400000000e0 */
[----:B------:R-:W-:Y:S02]  /*ae40*/  DFMA R232, R70, R118, R232 ;  /* 0x0000007646e8722b */ /* 0x000fe400000000e8 */
[----:B------:R-:W-:Y:S02]  /*ae50*/  DFMA R226, R166, R226, R230 ;  /* 0x000000e2a6e2722b */ /* 0x000fe400000000e6 */
[----:B------:R-:W-:Y:S01]  /*ae60*/  DFMA R224, R138, R106, R116 ;  /* 0x0000006a8ae0722b */ /* 0x000fe20000000074 */
[----:B------:R-:W0:Y:S04]  /*ae70*/  LDS.64 R230, [R10+0x3dc0] ;  /* 0x003dc0000ae67984 */ /* 0x000e280000000a00 */
[----:B------:R-:W0:Y:S03]  /*ae80*/  LDS.128 R116, [R8+0x53e0] ;  /* 0x0053e00008747984 */ /* 0x000e260000000c00 */
[----:B------:R-:W-:-:S02]  /*ae90*/  DFMA R224, R142, R108, R224 ;  /* 0x0000006c8ee0722b */ /* 0x000fc400000000e0 */
[----:B-1----:R-:W-:Y:S02]  /*aea0*/  DFMA R120, R68, R120, R232 ;  /* 0x000000784478722b */ /* 0x002fe400000000e8 */
[----:B------:R-:W-:Y:S01]  /*aeb0*/  DFMA R122, R162, R122, R226 ;  /* 0x0000007aa27a722b */ /* 0x000fe200000000e2 */
[----:B------:R-:W-:Y:S03]  /*aec0*/  LDS.64 R232, [R9+0x3a70] ;  /* 0x003a700009e87984 */ /* 0x000fe60000000a00 */
[----:B------:R-:W-:Y:S01]  /*aed0*/  DFMA R224, R140, R110, R224 ;  /* 0x0000006e8ce0722b */ /* 0x000fe200000000e0 */
[----:B------:R-:W1:Y:S01]  /*aee0*/  LDS.64 R226, [R10+0x3e90] ;  /* 0x003e90000ae27984 */ /* 0x000e620000000a00 */
[----:B0-----:R-:W-:Y:S02]  /*aef0*/  DFMA R228, R160, R124, R228 ;  /* 0x0000007ca0e4722b */ /* 0x001fe400000000e4 */
[----:B------:R-:W-:-:S04]  /*af00*/  DFMA R242, R66, R242, R120 ;  /* 0x000000f242f2722b */ /* 0x000fc80000000078 */
[----:B------:R-:W-:Y:S02]  /*af10*/  DFMA R124, R150, R112, R224 ;  /* 0x00000070967c722b */ /* 0x000fe400000000e0 */
[----:B------:R-:W-:Y:S01]  /*af20*/  DFMA R126, R158, R126, R122 ;  /* 0x0000007e9e7e722b */ /* 0x000fe2000000007a */
[----:B------:R-:W0:Y:S05]  /*af30*/  LDS.128 R120, [R8+0x53f0] ;  /* 0x0053f00008787984 */ /* 0x000e2a0000000c00 */
[----:B------:R-:W-:Y:S02]  /*af40*/  DFMA R124, R148, R114, R124 ;  /* 0x00000072947c722b */ /* 0x000fe4000000007c */
[----:B------:R-:W-:-:S02]  /*af50*/  DFMA R222, R156, R222, R228 ;  /* 0x000000de9cde722b */ /* 0x000fc400000000e4 */
[----:B------:R-:W-:Y:S01]  /*af60*/  DFMA R244, R154, R244, R126 ;  /* 0x000000f49af4722b */ /* 0x000fe2000000007e */
[----:B------:R-:W2:Y:S05]  /*af70*/  LDS.64 R228, [R9+0x3a78] ;  /* 0x003a780009e47984 */ /* 0x000eaa0000000a00 */
[----:B------:R-:W-:Y:S02]  /*af80*/  DFMA R230, R136, R230, R222 ;  /* 0x000000e688e6722b */ /* 0x000fe400000000de */
[----:B------:R-:W3:Y:S01]  /*af90*/  LDS.64 R222, [R7+0x38] ;  /* 0x0000380007de7984 */ /* 0x000ee20000000a00 */
[----:B------:R-:W-:-:S03]  /*afa0*/  DFMA R224, R144, R116, R124 ;  /* 0x0000007490e0722b */ /* 0x000fc6000000007c */
[----:B------:R-:W4:Y:S02]  /*afb0*/  LDS.128 R124, [R8+0x5400] ;  /* 0x00540000087c7984 */ /* 0x000f240000000c00 */
[----:B------:R-:W-:Y:S02]  /*afc0*/  DFMA R238, R146, R238, R230 ;  /* 0x000000ee92ee722b */ /* 0x000fe400000000e6 */
[----:B------:R-:W4:Y:S01]  /*afd0*/  LDS.64 R230, [R5+0x2d8] ;  /* 0x0002d80005e67984 */ /* 0x000f220000000a00 */
[----:B------:R-:W-:Y:S02]  /*afe0*/  DFMA R236, R14, R236, R244 ;  /* 0x000000ec0eec722b */ /* 0x000fe400000000f4 */
[----:B------:R-:W-:Y:S01]  /*aff0*/  DFMA R244, R36, R118, R224 ;  /* 0x0000007624f4722b */ /* 0x000fe200000000e0 */
[----:B------:R-:W4:Y:S02]  /*b000*/  LDS.64 R224, [R8+0x5410] ;  /* 0x0054100008e07984 */ /* 0x000f240000000a00 */
[----:B-1----:R-:W-:-:S02]  /*b010*/  DFMA R226, R24, R226, R238 ;  /* 0x000000e218e2722b */ /* 0x002fc400000000ee */
[----:B------:R-:W-:Y:S01]  /*b020*/  DFMA R240, R64, R240, R242 ;  /* 0x000000f040f0722b */ /* 0x000fe200000000f2 */
[----:B------:R-:W-:Y:S01]  /*b030*/  LDS.64 R238, [R5+0x410] ;  /* 0x0004100005ee7984 */ /* 0x000fe20000000a00 */
[----:B------:R-:W-:-:S03]  /*b040*/  DFMA R232, R86, R232, R236 ;  /* 0x000000e856e8722b */ /* 0x000fc600000000ec */
[----:B------:R-:W-:Y:S01]  /*b050*/  LDS.64 R242, [R5+0x3a8] ;  /* 0x0003a80005f27984 */ /* 0x000fe20000000a00 */
[----:B0-----:R-:W-:-:S03]  /*b060*/  DFMA R244, R80, R120, R244 ;  /* 0x0000007850f4722b */ /* 0x001fc600000000f4 */
[----:B------:R-:W-:Y:S01]  /*b070*/  LDS.64 R236, [R7+0x58] ;  /* 0x0000580007ec7984 */ /* 0x000fe20000000a00 */
[----:B------:R-:W-:-:S03]  /*b080*/  DFMA R226, R84, R234, R226 ;  /* 0x000000ea54e2722b */ /* 0x000fc600000000e2 */
[----:B------:R-:W-:Y:S01]  /*b090*/  LDS.64 R234, [R5+0x478] ;  /* 0x0004780005ea7984 */ /* 0x000fe20000000a00 */
[----:B------:R-:W-:Y:S02]  /*b0a0*/  DFMA R244, R50, R122, R244 ;  /* 0x0000007a32f4722b */ /* 0x000fe400000000f4 */
[----:B--2---:R-:W-:Y:S02]  /*b0b0*/  DFMA R228, R78, R228, R232 ;  /* 0x000000e44ee4722b */ /* 0x004fe400000000e8 */
[C---:B------:R-:W-:Y:S01]  /*b0c0*/  DMUL R248, R226.reuse, R128 ;  /* 0x00000080e2f87228 */ /* 0x040fe20000000000 */
[----:B------:R-:W-:Y:S01]  /*b0d0*/  LDS.64 R232, [R7+0x60] ;  /* 0x0000600007e87984 */ /* 0x000fe20000000a00 */
[----:B---3--:R-:W-:Y:S02]  /*b0e0*/  DMUL R246, R226, R130 ;  /* 0x00000082e2f67228 */ /* 0x008fe40000000000 */
[----:B------:R-:W-:Y:S02]  /*b0f0*/  DFMA R240, R62, R222, R240 ;  /* 0x000000de3ef0722b */ /* 0x000fe400000000f0 */
[----:B----4-:R-:W-:-:S02]  /*b100*/  DFMA R244, R82, R124, R244 ;  /* 0x0000007c52f4722b */ /* 0x010fc400000000f4 */
[----:B------:R-:W-:-:S04]  /*b110*/  DFMA R248, R228, R132, R248 ;  /* 0x00000084e4f8722b */ /* 0x000fc800000000f8 */
[----:B------:R-:W-:Y:S01]  /*b120*/  DFMA R130, R60, R230, R240 ;  /* 0x000000e63c82722b */ /* 0x000fe200000000f0 */
[----:B------:R-:W-:Y:S01]  /*b130*/  LDS.64 R132, [R5+0x340] ;  /* 0x0003400005847984 */ /* 0x000fe20000000a00 */
[----:B------:R-:W-:Y:S02]  /*b140*/  DFMA R246, R228, R128, R246 ;  /* 0x00000080e4f6722b */ /* 0x000fe400000000f6 */
[----:B------:R-:W-:Y:S01]  /*b150*/  DFMA R222, R30, R126, R244 ;  /* 0x0000007e1ede722b */ /* 0x000fe200000000f4 */
[----:B------:R-:W-:Y:S04]  /*b160*/  LDS.64 R128, [R7+0x48] ;  /* 0x0000480007807984 */ /* 0x000fe80000000a00 */
[----:B------:R-:W-:Y:S04]  /*b170*/  LDS.64 R244, [R7+0x40] ;  /* 0x0000400007f47984 */ /* 0x000fe80000000a00 */
[----:B------:R-:W-:Y:S04]  /*b180*/  LDS.64 R240, [R7+0x50] ;  /* 0x0000500007f07984 */ /* 0x000fe80000000a00 */
[----:B------:R-:W-:Y:S01]  /*b190*/  LDS.64 R230, [R5+0x4e0] ;  /* 0x0004e00005e67984 */ /* 0x000fe20000000a00 */
[----:B------:R-:W-:-:S08]  /*b1a0*/  DFMA R222, R54, R224, R222 ;  /* 0x000000e036de722b */ /* 0x000fd000000000de */
[C---:B------:R-:W-:Y:S01]  /*b1b0*/  DFMA R248, R222.reuse, R198, R248 ;  /* 0x000000c6def8722b */ /* 0x040fe200000000f8 */
[----:B------:R-:W-:Y:S06]  /*b1c0*/  BAR.SYNC.DEFER_BLOCKING 0x0 ;  /* 0x0000000000007b1d */ /* 0x000fec0000010000 */
[----:B------:R0:W-:Y:S02]  /*b1d0*/  STS.64 [R11], R248 ;  /* 0x000000f80b007388 */ /* 0x0001e40000000a00 */
[----:B0-----:R-:W-:-:S07]  /*b1e0*/  DFMA R248, R222, R194, R246 ;  /* 0x000000c2def8722b */ /* 0x001fce00000000f6 */
[----:B------:R-:W-:Y:S01]  /*b1f0*/  STS.64 [R6], R248 ;  /* 0x000000f806007388 */ /* 0x000fe20000000a00 */
[----:B------:R-:W-:Y:S06]  /*b200*/  BAR.SYNC.DEFER_BLOCKING 0x0 ;  /* 0x0000000000007b1d */ /* 0x000fec0000010000 */
[----:B------:R-:W0:Y:S04]  /*b210*/  LDS.64 R250, [R9+0x3f60] ;  /* 0x003f600009fa7984 */ /* 0x000e280000000a00 */
[----:B------:R-:W1:Y:S04]  /*b220*/  LDS.64 R246, [R9+0x3f68] ;  /* 0x003f680009f67984 */ /* 0x000e680000000a00 */
[----:B------:R-:W-:Y:S01]  /*b230*/  LDS.64 R248, [R10+0x4100] ;  /* 0x004100000af87984 */ /* 0x000fe20000000a00 */
[----:B0-----:R-:W-:Y:S01]  /*b240*/  DFMA R250, R190, R250, RZ ;  /* 0x000000fabefa722b */ /* 0x001fe200000000ff */
[----:B------:R-:W-:-:S06]  /*b250*/  CS2R R190, SRZ ;  /* 0x0000000000be7805 */ /* 0x000fcc000001ff00 */
[----:B------:R-:W2:Y:S01]  /*b260*/  @!P2 LDG.E.64.CONSTANT R190, desc[UR76][R16.64+0x1d608] ;  /* 0x01d6084c10bea981 */ /* 0x000ea2000c1e9b00 */
[----:B-1----:R-:W-:-:S03]  /*b270*/  DFMA R246, R186, R246, R250 ;  /* 0x000000f6baf6722b */ /* 0x002fc600000000fa */
[----:B------:R-:W0:Y:S04]  /*b280*/  LDS.64 R250, [R10+0x3f60] ;  /* 0x003f60000afa7984 */ /* 0x000e280000000a00 */
[----:B------:R-:W1:Y:S01]  /*b290*/  LDS.64 R186, [R10+0x3fc8] ;  /* 0x003fc8000aba7984 */ /* 0x000e620000000a00 */
[----:B0-----:R-:W-:-:S03]  /*b2a0*/  DFMA R250, R188, R250, RZ ;  /* 0x000000fabcfa722b */ /* 0x001fc600000000ff */
[----:B------:R-:W-:Y:S05]  /*b2b0*/  LDS.64 R188, [R9+0x3f70] ;  /* 0x003f700009bc7984 */ /* 0x000fea0000000a00 */
[----:B-1----:R-:W-:Y:S01]  /*b2c0*/  DFMA R184, R184, R186, R250 ;  /* 0x000000bab8b8722b */ /* 0x002fe200000000fa */
[----:B------:R-:W0:Y:S07]  /*b2d0*/  LDS.64 R186, [R10+0x4030] ;  /* 0x004030000aba7984 */ /* 0x000e2e0000000a00 */
[----:B0-----:R-:W-:-:S02]  /*b2e0*/  DFMA R186, R180, R186, R184 ;  /* 0x000000bab4ba722b */ /* 0x001fc400000000b8 */
[----:B------:R-:W0:Y:S04]  /*b2f0*/  LDS.64 R184, [R9+0x3f78] ;  /* 0x003f780009b87984 */ /* 0x000e280000000a00 */
[----:B------:R-:W1:Y:S01]  /*b300*/  LDS.64 R180, [R10+0x4098] ;  /* 0x004098000ab47984 */ /* 0x000e620000000a00 */
[----:B------:R-:W-:-:S03]  /*b310*/  DFMA R246, R182, R188, R246 ;  /* 0x000000bcb6f6722b */ /* 0x000fc600000000f6 */
[----:B------:R-:W3:Y:S04]  /*b320*/  LDS.64 R182, [R9+0x3f80] ;  /* 0x003f800009b67984 */ /* 0x000ee80000000a00 */
[----:B------:R-:W4:Y:S01]  /*b330*/  LDS.64 R188, [R10+0x4168] ;  /* 0x004168000abc7984 */ /* 0x000f220000000a00 */
[----:B0-----:R-:W-:Y:S01]  /*b340*/  DFMA R184, R178, R184, R246 ;  /* 0x000000b8b2b8722b */ /* 0x001fe200000000f6 */
[----:B------:R-:W-:Y:S02]  /*b350*/  CS2R R178, SRZ ;  /* 0x0000000000b27805 */ /* 0x000fe4000001ff00 */
[----:B------:R-:W0:Y:S01]  /*b360*/  LDS.64 R246, [R9+0x3f88] ;  /* 0x003f880009f67984 */ /* 0x000e220000000a00 */
[----:B-1----:R-:W-:-:S03]  /*b370*/  DFMA R180, R176, R180, R186 ;  /* 0x000000b4b0b4722b */ /* 0x002fc600000000ba */
[----:B------:R-:W2:Y:S05]  /*b380*/  @!P2 LDG.E.64.CONSTANT R178, desc[UR76][R16.64+0x8408] ;  /* 0x0084084c10b2a981 */ /* 0x000eaa000c1e9b00 */
[----:B------:R-:W-:Y:S01]  /*b390*/  DFMA R248, R172, R248, R180 ;  /* 0x000000f8acf8722b */ /* 0x000fe200000000b4 */
[----:B------:R-:W-:Y:S02]  /*b3a0*/  CS2R R176, SRZ ;  /* 0x0000000000b07805 */ /* 0x000fe4000001ff00 */
[----:B------:R-:W-:Y:S01]  /*b3b0*/  CS2R R180, SRZ ;  /* 0x0000000000b47805 */ /* 0x000fe2000001ff00 */
[----:B---3--:R-:W-:Y:S01]  /*b3c0*/  DFMA R182, R174, R182, R184 ;  /* 0x000000b6aeb6722b */ /* 0x008fe200000000b8 */
[----:B------:R-:W1:Y:S04]  /*b3d0*/  LDS.64 R186, [R9+0x3f90] ;  /* 0x003f900009ba7984 */ /* 0x000e680000000a00 */
[----:B------:R-:W3:Y:S01]  /*b3e0*/  @!P2 LDG.E.64.CONSTANT R180, desc[UR76][R16.64+0x3f60] ;  /* 0x003f604c10b4a981 */ /* 0x000ee2000c1e9b00 */
[----:B------:R-:W-:-:S03]  /*b3f0*/  CS2R R174, SRZ ;  /* 0x0000000000ae7805 */ /* 0x000fc6000001ff00 */
[----:B------:R-:W3:Y:S04]  /*b400*/  @!P2 LDG.E.64.CONSTANT R176, desc[UR76][R16.64+0xc8b0] ;  /* 0x00c8b04c10b0a981 */ /* 0x000ee8000c1e9b00 */
[----:B------:R-:W3:Y:S01]  /*b410*/  @!P2 LDG.E.64.CONSTANT R174, desc[UR76][R16.64+0x10d58] ;  /* 0x010d584c10aea981 */ /* 0x000ee2000c1e9b00 */
[----:B------:R-:W-:Y:S01]  /*b420*/  CS2R R172, SRZ ;  /* 0x0000000000ac7805 */ /* 0x000fe2000001ff00 */
[----:B----4-:R-:W-:Y:S02]  /*b430*/  DFMA R188, R168, R188, R248 ;  /* 0x000000bca8bc722b */ /* 0x010fe400000000f8 */
[----:B------:R-:W4:Y:S04]  /*b440*/  LDS.64 R168, [R9+0x3f98] ;  /* 0x003f980009a87984 */ /* 0x000f280000000a00 */
[----:B------:R-:W3:Y:S04]  /*b450*/  @!P2 LDG.E.64.CONSTANT R172, desc[UR76][R16.64+0x15200] ;  /* 0x0152004c10aca981 */ /* 0x000ee8000c1e9b00 */
[----:B------:R-:W4:Y:S01]  /*b460*/  LDS.64 R184, [R10+0x41d0] ;  /* 0x0041d0000ab87984 */ /* 0x000f220000000a00 */
[----:B0-----:R-:W-:-:S02]  /*b470*/  DFMA R182, R170, R246, R182 ;  /* 0x000000f6aab6722b */ /* 0x001fc400000000b6 */
[----:B------:R-:W-:Y:S01]  /*b480*/  DFMA R244, R56, R244, R130 ;  /* 0x000000f438f4722b */ /* 0x000fe20000000082 */
[----:B------:R-:W-:Y:S04]  /*b490*/  LDS.64 R170, [R9+0x3fa0] ;  /* 0x003fa00009aa7984 */ /* 0x000fe80000000a00 */
[----:B------:R-:W-:Y:S01]  /*b4a0*/  LDS.64 R130, [R7] ;  /* 0x0000000007827984 */ /* 0x000fe20000000a00 */
[----:B-1----:R-:W-:-:S03]  /*b4b0*/  DFMA R182, R166, R186, R182 ;  /* 0x000000baa6b6722b */ /* 0x002fc600000000b6 */
[----:B------:R-:W0:Y:S01]  /*b4c0*/  LDS.64 R166, [R10+0x4238] ;  /* 0x004238000aa67984 */ /* 0x000e220000000a00 */
[----:B------:R-:W-:-:S03]  /*b4d0*/  DFMA R88, R88, R212, R134 ;  /* 0x000000d45858722b */ /* 0x000fc60000000086 */
[----:B------:R-:W-:Y:S01]  /*b4e0*/  LDS.64 R134, [R7+0x8] ;  /* 0x0000080007867984 */ /* 0x000fe20000000a00 */
[----:B------:R-:W-:-:S03]  /*b4f0*/  DFMA R132, R52, R132, R244 ;  /* 0x000000843484722b */ /* 0x000fc600000000f4 */
[----:B------:R-:W-:Y:S01]  /*b500*/  LDS.64 R186, [R9+0x3fa8] ;  /* 0x003fa80009ba7984 */ /* 0x000fe20000000a00 */
[----:B----4-:R-:W-:-:S03]  /*b510*/  DFMA R182, R162, R168, R182 ;  /* 0x000000a8a2b6722b */ /* 0x010fc600000000b6 */
[----:B------:R-:W-:Y:S04]  /*b520*/  LDS.64 R168, [R5] ;  /* 0x0000000005a87984 */ /* 0x000fe80000000a00 */
[----:B------:R-:W1:Y:S01]  /*b530*/  LDS.64 R162, [R10+0x42a0] ;  /* 0x0042a0000aa27984 */ /* 0x000e620000000a00 */
[----:B------:R-:W-:Y:S01]  /*b540*/  DFMA R184, R164, R184, R188 ;  /* 0x000000b8a4b8722b */ /* 0x000fe200000000bc */
[----:B------:R-:W-:Y:S02]  /*b550*/  CS2R R164, SRZ ;  /* 0x0000000000a47805 */ /* 0x000fe4000001ff00 */
[----:B------:R-:W-:Y:S04]  /*b560*/  LDS.64 R188, [R5+0x340] ;  /* 0x0003400005bc7984 */ /* 0x000fe80000000a00 */
[----:B------:R-:W4:Y:S01]  /*b570*/  @!P2 LDG.E.64.CONSTANT R164, desc[UR76][R16.64+0x1db50] ;  /* 0x01db504c10a4a981 */ /* 0x000f22000c1e9b00 */
[----:B0-----:R-:W-:-:S03]  /*b580*/  DFMA R166, R160, R166, R184 ;  /* 0x000000a6a0a6722b */ /* 0x001fc600000000b8 */
[----:B------:R-:W0:Y:S01]  /*b590*/  LDS.64 R184, [R5+0x68] ;  /* 0x0000680005b87984 */ /* 0x000e220000000a00 */
[----:B------:R-:W-:Y:S02]  /*b5a0*/  DFMA R160, R46, R128, R132 ;  /* 0x000000802ea0722b */ /* 0x000fe40000000084 */
[----:B------:R-:W-:Y:S01]  /*b5b0*/  DMUL R130, R48, R130 ;  /* 0x0000008230827228 */ /* 0x000fe20000000000 */
[----:B------:R-:W0:Y:S01]  /*b5c0*/  LDS.64 R132, [R7+0x10] ;  /* 0x0000100007847984 */ /* 0x000e220000000a00 */
[----:B------:R-:W-:-:S03]  /*b5d0*/  DFMA R170, R158, R170, R182 ;  /* 0x000000aa9eaa722b */ /* 0x000fc600000000b6 */
[----:B------:R-:W0:Y:S04]  /*b5e0*/  LDS.64 R158, [R10+0x4308] ;  /* 0x004308000a9e7984 */ /* 0x000e280000000a00 */
[----:B------:R-:W-:Y:S01]  /*b5f0*/  LDS.64 R182, [R7+0x18] ;  /* 0x0000180007b67984 */ /* 0x000fe20000000a00 */
[----:B-1----:R-:W-:-:S03]  /*b600*/  DFMA R162, R156, R162, R166 ;  /* 0x000000a29ca2722b */ /* 0x002fc600000000a6 */
[----:B------:R-:W1:Y:S04]  /*b610*/  LDS.64 R156, [R8+0x5418] ;  /* 0x00541800089c7984 */ /* 0x000e680000000a00 */
[----:B------:R-:W-:Y:S01]  /*b620*/  LDS.64 R166, [R5+0x138] ;  /* 0x0001380005a67984 */ /* 0x000fe20000000a00 */
[----:B--2---:R-:W-:-:S08]  /*b630*/  DMUL R190, R190, UR6 ;  /* 0x00000006bebe7c28 */ /* 0x004fd00008000000 */
[----:B------:R-:W-:-:S08]  /*b640*/  DFMA R130, R30, R190, R130 ;  /* 0x000000be1e82722b */ /* 0x000fd00000000082 */
[----:B------:R-:W-:Y:S01]  /*b650*/  DFMA R130, R42, R168, R130 ;  /* 0x000000a82a82722b */ /* 0x000fe20000000082 */
[----:B------:R-:W2:Y:S07]  /*b660*/  LDS.64 R168, [R5+0xd0] ;  /* 0x0000d00005a87984 */ /* 0x000eae0000000a00 */
[----:B------:R-:W-:Y:S02]  /*b670*/  DFMA R134, R44, R134, R130 ;  /* 0x000000862c86722b */ /* 0x000fe40000000082 */
[----:B------:R-:W2:Y:S06]  /*b680*/  LDS.128 R128, [R8+0x5420] ;  /* 0x0054200008807984 */ /* 0x000eac0000000c00 */
[----:B0-----:R-:W-:-:S02]  /*b690*/  DFMA R134, R32, R184, R134 ;  /* 0x000000b82086722b */ /* 0x001fc40000000086 */
[----:B------:R-:W-:Y:S01]  /*b6a0*/  DFMA R186, R154, R186, R170 ;  /* 0x000000ba9aba722b */ /* 0x000fe200000000aa */
[----:B------:R-:W-:Y:S04]  /*b6b0*/  LDS.64 R184, [R9+0x3fc0] ;  /* 0x003fc00009b87984 */ /* 0x000fe80000000a00 */
[----:B------:R-:W0:Y:S01]  /*b6c0*/  LDS.64 R154, [R7+0x20] ;  /* 0x00002000079a7984 */ /* 0x000e220000000a00 */
[----:B------:R-:W-:-:S03]  /*b6d0*/  DFMA R170, R58, R132, R134 ;  /* 0x000000843aaa722b */ /* 0x000fc60000000086 */
[----:B------:R-:W0:Y:S01]  /*b6e0*/  LDS.128 R132, [R8+0x5430] ;  /* 0x0054300008847984 */ /* 0x000e220000000c00 */
[----:B------:R-:W-:Y:S02]  /*b6f0*/  DFMA R158, R136, R158, R162 ;  /* 0x0000009e889e722b */ /* 0x000fe400000000a2 */
[----:B-1----:R-:W-:Y:S01]  /*b700*/  DFMA R136, R152, R156, RZ ;  /* 0x0000009c9888722b */ /* 0x002fe200000000ff */
[----:B------:R-:W1:Y:S04]  /*b710*/  LDS.64 R162, [R5+0x1a0] ;  /* 0x0001a00005a27984 */ /* 0x000e680000000a00 */
[----:B------:R-:W1:Y:S01]  /*b720*/  LDS.64 R152, [R7+0x28] ;  /* 0x0000280007987984 */ /* 0x000e620000000a00 */
[----:B--2---:R-:W-:-:S08]  /*b730*/  DFMA R168, R26, R168, R170 ;  /* 0x000000a81aa8722b */ /* 0x004fd000000000aa */
[----:B------:R-:W-:Y:S02]  /*b740*/  DFMA R168, R38, R182, R168 ;  /* 0x000000b626a8722b */ /* 0x000fe400000000a8 */
[----:B------:R-:W-:Y:S01]  /*b750*/  DFMA R170, R138, R128, R136 ;  /* 0x000000808aaa722b */ /* 0x000fe20000000088 */
[----:B------:R-:W2:Y:S05]  /*b760*/  LDS.128 R136, [R8+0x5440] ;  /* 0x0054400008887984 */ /* 0x000eaa0000000c00 */
[----:B------:R-:W-:Y:S02]  /*b770*/  DFMA R182, R76, R166, R168 ;  /* 0x000000a64cb6722b */ /* 0x000fe400000000a8 */
[----:B------:R-:W-:Y:S01]  /*b780*/  DFMA R170, R142, R130, R170 ;  /* 0x000000828eaa722b */ /* 0x000fe200000000aa */
[----:B------:R-:W2:Y:S04]  /*b790*/  LDS.64 R166, [R5+0x208] ;  /* 0x0002080005a67984 */ /* 0x000ea80000000a00 */
[----:B------:R-:W2:Y:S01]  /*b7a0*/  LDS.64 R168, [R10+0x4370] ;  /* 0x004370000aa87984 */ /* 0x000ea20000000a00 */
[----:B0-----:R-:W-:-:S02]  /*b7b0*/  DFMA R182, R74, R154, R182 ;  /* 0x0000009a4ab6722b */ /* 0x001fc400000000b6 */
[----:B------:R-:W-:Y:S01]  /*b7c0*/  DFMA R170, R140, R132, R170 ;  /* 0x000000848caa722b */ /* 0x000fe200000000aa */
[----:B------:R-:W-:Y:S04]  /*b7d0*/  LDS.64 R154, [R7+0x30] ;  /* 0x00003000079a7984 */ /* 0x000fe80000000a00 */
[----:B------:R-:W0:Y:S03]  /*b7e0*/  LDS.128 R140, [R8+0x5450] ;  /* 0x00545000088c7984 */ /* 0x000e260000000c00 */
[----:B------:R-:W-:Y:S01]  /*b7f0*/  DFMA R170, R150, R134, R170 ;  /* 0x0000008696aa722b */ /* 0x000fe200000000aa */
[----:B------:R-:W0:Y:S01]  /*b800*/  LDS.64 R150, [R5+0x270] ;  /* 0x0002700005967984 */ /* 0x000e220000000a00 */
[----:B-1----:R-:W-:-:S08]  /*b810*/  DFMA R182, R72, R162, R182 ;  /* 0x000000a248b6722b */ /* 0x002fd000000000b6 */
[----:B------:R-:W-:Y:S01]  /*b820*/  DFMA R182, R70, R152, R182 ;  /* 0x0000009846b6722b */ /* 0x000fe200000000b6 */
[----:B------:R-:W1:Y:S01]  /*b830*/  LDS.64 R152, [R7+0x38] ;  /* 0x0000380007987984 */ /* 0x000e620000000a00 */
[----:B--2---:R-:W-:-:S06]  /*b840*/  DFMA R170, R148, R136, R170 ;  /* 0x0000008894aa722b */ /* 0x004fcc00000000aa */
[----:B------:R-:W-:Y:S02]  /*b850*/  DFMA R166, R68, R166, R182 ;  /* 0x000000a644a6722b */ /* 0x000fe400000000b6 */
[----:B------:R-:W-:Y:S01]  /*b860*/  DFMA R148, R144, R138, R170 ;  /* 0x0000008a9094722b */ /* 0x000fe200000000aa */
[----:B------:R-:W2:Y:S01]  /*b870*/  LDS.64 R182, [R10+0x43d8] ;  /* 0x0043d8000ab67984 */ /* 0x000ea20000000a00 */
[----:B------:R-:W-:-:S03]  /*b880*/  DFMA R170, R146, R168, R158 ;  /* 0x000000a892aa722b */ /* 0x000fc6000000009e */
[----:B------:R-:W2:Y:S04]  /*b890*/  LDS.64 R168, [R9+0x3fb0] ;  /* 0x003fb00009a87984 */ /* 0x000ea80000000a00 */
[----:B------:R-:W3:Y:S01]  /*b8a0*/  LDS.128 R144, [R8+0x5460] ;  /* 0x0054600008907984 */ /* 0x000ee20000000c00 */
[----:B0-----:R-:W-:Y:S02]  /*b8b0*/  DFMA R190, R36, R140, R148 ;  /* 0x0000008c24be722b */ /* 0x001fe40000000094 */
[----:B------:R-:W-:Y:S01]  /*b8c0*/  DFMA R148, R66, R154, R166 ;  /* 0x0000009a4294722b */ /* 0x000fe200000000a6 */
[----:B------:R-:W0:Y:S04]  /*b8d0*/  LDS.64 R36, [R5+0x2d8] ;  /* 0x0002d80005247984 */ /* 0x000e280000000a00 */
[----:B------:R-:W0:Y:S04]  /*b8e0*/  LDS.64 R154, [R9+0x3fb8] ;  /* 0x003fb800099a7984 */ /* 0x000e280000000a00 */
[----:B------:R-:W0:Y:S01]  /*b8f0*/  LDS.64 R166, [R10+0x4440] ;  /* 0x004440000aa67984 */ /* 0x000e220000000a00 */
[----:B------:R-:W-:-:S02]  /*b900*/  DFMA R160, R40, R242, R160 ;  /* 0x000000f228a0722b */ /* 0x000fc400000000a0 */
[----:B------:R-:W-:Y:S01]  /*b910*/  DFMA R190, R80, R142, R190 ;  /* 0x0000008e50be722b */ /* 0x000fe200000000be */
[----:B------:R-:W0:Y:S01]  /*b920*/  LDS.64 R80, [R7+0x40] ;  /* 0x0000400007507984 */ /* 0x000e220000000a00 */
[----:B------:R-:W-:-:S03]  /*b930*/  DFMA R242, R64, R150, R148 ;  /* 0x0000009640f2722b */ /* 0x000fc60000000094 */
[----:B------:R-:W0:Y:S01]  /*b940*/  LDS.128 R148, [R8+0x5470] ;  /* 0x0054700008947984 */ /* 0x000e220000000c00 */
[----:B------:R-:W-:Y:S02]  /*b950*/  CS2R R162, SRZ ;  /* 0x0000000000a27805 */ /* 0x000fe4000001ff00 */
[----:B------:R-:W-:-:S04]  /*b960*/  CS2R R158, SRZ ;  /* 0x00000000009e7805 */ /* 0x000fc8000001ff00 */
[----:B------:R-:W4:Y:S04]  /*b970*/  @!P2 LDG.E.64.CONSTANT R162, desc[UR76][R16.64+0x19160] ;  /* 0x0191604c10a2a981 */ /* 0x000f28000c1e9b00 */
[----:B------:R3:W4:Y:S01]  /*b980*/  @!P2 LDG.E.64.CONSTANT R158, desc[UR76][R16.64+0x196a8] ;  /* 0x0196a84c109ea981 */ /* 0x000722000c1e9b00 */
[----:B-1----:R-:W-:Y:S02]  /*b990*/  DFMA R152, R62, R152, R242 ;  /* 0x000000983e98722b */ /* 0x002fe400000000f2 */
[----:B--2---:R-:W-:Y:S02]  /*b9a0*/  DFMA R170, R24, R182, R170 ;  /* 0x000000b618aa722b */ /* 0x004fe400000000aa */
[----:B------:R-:W-:Y:S01]  /*b9b0*/  DFMA R168, R14, R168, R186 ;  /* 0x000000a80ea8722b */ /* 0x000fe200000000ba */
[----:B------:R-:W-:Y:S04]  /*b9c0*/  LDS.64 R24, [R7+0x58] ;  /* 0x0000580007187984 */ /* 0x000fe80000000a00 */
[----:B---3--:R-:W1:Y:S01]  /*b9d0*/  LDS.64 R16, [R7+0x48] ;  /* 0x0000480007107984 */ /* 0x008e620000000a00 */
[----:B------:R-:W-:-:S02]  /*b9e0*/  DFMA R190, R50, R144, R190 ;  /* 0x0000009032be722b */ /* 0x000fc400000000be */
[----:B0-----:R-:W-:Y:S01]  /*b9f0*/  DFMA R36, R60, R36, R152 ;  /* 0x000000243c24722b */ /* 0x001fe20000000098 */
[----:B------:R-:W-:Y:S01]  /*ba00*/  LDS.64 R14, [R7+0x60] ;  /* 0x00006000070e7984 */ /* 0x000fe20000000a00 */
[----:B------:R-:W-:-:S04]  /*ba10*/  DFMA R154, R86, R154, R168 ;  /* 0x0000009a569a722b */ /* 0x000fc800000000a8 */
[----:B------:R-:W-:Y:S02]  /*ba20*/  DFMA R190, R82, R146, R190 ;  /* 0x0000009252be722b */ /* 0x000fe400000000be */
[----:B------:R-:W-:Y:S02]  /*ba30*/  DFMA R166, R84, R166, R170 ;  /* 0x000000a654a6722b */ /* 0x000fe400000000aa */
[----:B------:R-:W-:Y:S02]  /*ba40*/  DFMA R184, R78, R184, R154 ;  /* 0x000000b84eb8722b */ /* 0x000fe4000000009a */
[----:B------:R-:W-:Y:S01]  /*ba50*/  DFMA R36, R56, R80, R36 ;  /* 0x000000503824722b */ /* 0x000fe20000000024 */
[----:B------:R-:W-:Y:S03]  /*ba60*/  LDS.64 R78, [R5+0x3a8] ;  /* 0x0003a800054e7984 */ /* 0x000fe60000000a00 */
[----:B------:R-:W-:-:S02]  /*ba70*/  DMUL R10, R166, R178 ;  /* 0x000000b2a60a7228 */ /* 0x000fc40000000000 */
[----:B------:R-:W-:Y:S01]  /*ba80*/  DFMA R8, R30, R148, R190 ;  /* 0x000000941e08722b */ /* 0x000fe200000000be */
[----:B------:R-:W-:Y:S01]  /*ba90*/  LDS.64 R30, [R5+0x410] ;  /* 0x00041000051e7984 */ /* 0x000fe20000000a00 */
[----:B------:R-:W-:-:S04]  /*baa0*/  DFMA R36, R52, R188, R36 ;  /* 0x000000bc3424722b */ /* 0x000fc80000000024 */
[----:B------:R-:W-:Y:S02]  /*bab0*/  DFMA R10, R184, R180, R10 ;  /* 0x000000b4b80a722b */ /* 0x000fe4000000000a */
[----:B------:R-:W-:Y:S02]  /*bac0*/  DFMA R8, R54, R150, R8 ;  /* 0x000000963608722b */ /* 0x000fe40000000008 */
[----:B------:R-:W-:-:S06]  /*bad0*/  DMUL R174, R166, R174 ;  /* 0x000000aea6ae7228 */ /* 0x000fcc0000000000 */
[----:B------:R-:W-:Y:S01]  /*bae0*/  DFMA R80, R8, R176, R10 ;  /* 0x000000b00850722b */ /* 0x000fe2000000000a */
[----:B------:R-:W-:Y:S01]  /*baf0*/  LDS.64 R10, [R5+0x4e0] ;  /* 0x0004e000050a7984 */ /* 0x000fe20000000a00 */
[----:B-1----:R-:W-:-:S03]  /*bb00*/  DFMA R50, R46, R16, R36 ;  /* 0x000000102e32722b */ /* 0x002fc60000000024 */
[----:B------:R-:W-:Y:S04]  /*bb10*/  LDS.64 R36, [R7+0x50] ;  /* 0x0000500007247984 */ /* 0x000fe80000000a00 */
[----:B------:R-:W-:Y:S01]  /*bb20*/  LDS.64 R16, [R5+0x478] ;  /* 0x0004780005107984 */ /* 0x000fe20000000a00 */
[----:B------:R-:W-:Y:S01]  /*bb30*/  DFMA R174, R184, R178, R174 ;  /* 0x000000b2b8ae722b */ /* 0x000fe200000000ae */
[----:B------:R-:W-:Y:S01]  /*bb40*/  IMAD R153, R2, 0x8, R7 ;  /* 0x0000000802997824 */ /* 0x000fe200078e0207 */
[----:B------:R-:W-:Y:S06]  /*bb50*/  BAR.SYNC.DEFER_BLOCKING 0x0 ;  /* 0x0000000000007b1d */ /* 0x000fec0000010000 */
[----:B------:R-:W-:Y:S01]  /*bb60*/  DFMA R174, R8, R172, R174 ;  /* 0x000000ac08ae722b */ /* 0x000fe200000000ae */
[----:B------:R-:W-:Y:S06]  /*bb70*/  STS.64 [R153], R80 ;  /* 0x0000005099007388 */ /* 0x000fec0000000a00 */
[----:B------:R-:W-:Y:S01]  /*bb80*/  STS.64 [R6], R174 ;  /* 0x000000ae06007388 */ /* 0x000fe20000000a00 */
[----:B------:R-:W-:Y:S06]  /*bb90*/  BAR.SYNC.DEFER_BLOCKING 0x0 ;  /* 0x0000000000007b1d */ /* 0x000fec0000010000 */
[----:B------:R-:W0:Y:S04]  /*bba0*/  LDS.64 R82, [R7] ;  /* 0x0000000007527984 */ /* 0x000e280000000a00 */
[----:B------:R-:W1:Y:S04]  /*bbb0*/  LDS.64 R84, [R5] ;  /* 0x0000000005547984 */ /* 0x000e680000000a00 */
[----:B------:R-:W2:Y:S01]  /*bbc0*/  LDS.64 R86, [R7+0x8] ;  /* 0x0000080007567984 */ /* 0x000ea20000000a00 */
[----:B------:R-:W-:-:S03]  /*bbd0*/  DFMA R192, R212, R90, R192 ;  /* 0x0000005ad4c0722b */ /* 0x000fc600000000c0 */
[----:B------:R-:W3:Y:S01]  /*bbe0*/  LDS.64 R90, [R5+0x68] ;  /* 0x00006800055a7984 */ /* 0x000ee20000000a00 */
[----:B----4-:R-:W-:Y:S01]  /*bbf0*/  DMUL R164, R164, UR6 ;  /* 0x00000006a4a47c28 */ /* 0x010fe20008000000 */
[----:B------:R-:W4:Y:S01]  /*bc00*/  LDCU.64 UR6, c[0x3][0x818] ;  /* 0x00c10300ff0677ac */ /* 0x000f220008000a00 */
[----:B0-----:R-:W-:Y:S01]  /*bc10*/  DMUL R82, R48, R82 ;  /* 0x0000005230527228 */ /* 0x001fe20000000000 */
[----:B------:R-:W0:Y:S07]  /*bc20*/  LDS.64 R48, [R7+0x10] ;  /* 0x0000100007307984 */ /* 0x000e2e0000000a00 */
[----:B------:R-:W-:Y:S01]  /*bc30*/  DFMA R82, R54, R164, R82 ;  /* 0x000000a43652722b */ /* 0x000fe20000000052 */
[----:B------:R-:W0:Y:S07]  /*bc40*/  LDS.64 R54, [R5+0xd0] ;  /* 0x0000d00005367984 */ /* 0x000e2e0000000a00 */
[----:B-1----:R-:W-:Y:S01]  /*bc50*/  DFMA R82, R42, R84, R82 ;  /* 0x000000542a52722b */ /* 0x002fe20000000052 */
[----:B------:R-:W1:Y:S07]  /*bc60*/  LDS.64 R42, [R7+0x18] ;  /* 0x00001800072a7984 */ /* 0x000e6e0000000a00 */
[----:B--2---:R-:W-:Y:S01]  /*bc70*/  DFMA R82, R44, R86, R82 ;  /* 0x000000562c52722b */ /* 0x004fe20000000052 */
[----:B------:R-:W2:Y:S07]  /*bc80*/  LDS.64 R44, [R5+0x138] ;  /* 0x00013800052c7984 */ /* 0x000eae0000000a00 */
[----:B---3--:R-:W-:Y:S01]  /*bc90*/  DFMA R82, R32, R90, R82 ;  /* 0x0000005a2052722b */ /* 0x008fe20000000052 */
[----:B------:R-:W3:Y:S07]  /*bca0*/  LDS.64 R32, [R7+0x20] ;  /* 0x0000200007207984 */ /* 0x000eee0000000a00 */
[----:B0-----:R-:W-:Y:S01]  /*bcb0*/  DFMA R48, R58, R48, R82 ;  /* 0x000000303a30722b */ /* 0x001fe20000000052 */
[----:B------:R-:W0:Y:S07]  /*bcc0*/  LDS.64 R58, [R5+0x1a0] ;  /* 0x0001a000053a7984 */ /* 0x000e2e0000000a00 */
[----:B------:R-:W-:Y:S01]  /*bcd0*/  DFMA R48, R26, R54, R48 ;  /* 0x000000361a30722b */ /* 0x000fe20000000030 */
[----:B------:R-:W0:Y:S07]  /*bce0*/  LDS.64 R26, [R7+0x28] ;  /* 0x00002800071a7984 */ /* 0x000e2e0000000a00 */
[----:B-1----:R-:W-:Y:S01]  /*bcf0*/  DFMA R42, R38, R42, R48 ;  /* 0x0000002a262a722b */ /* 0x002fe20000000030 */
[----:B------:R-:W1:Y:S04]  /*bd00*/  LDS.64 R38, [R5+0x208] ;  /* 0x0002080005267984 */ /* 0x000e680000000a00 */
[----:B------:R-:W-:Y:S03]  /*bd10*/  LDS.64 R48, [R7+0x38] ;  /* 0x0000380007307984 */ /* 0x000fe60000000a00 */
[----:B--2---:R-:W-:Y:S01]  /*bd20*/  DFMA R42, R76, R44, R42 ;  /* 0x0000002c4c2a722b */ /* 0x004fe2000000002a */
[----:B------:R-:W2:Y:S07]  /*bd30*/  LDS.64 R44, [R7+0x30] ;  /* 0x00003000072c7984 */ /* 0x000eae0000000a00 */
[----:B---3--:R-:W-:-:S02]  /*bd40*/  DFMA R32, R74, R32, R42 ;  /* 0x000000204a20722b */ /* 0x008fc4000000002a */
[----:B------:R-:W3:Y:S06]  /*bd50*/  LDS.64 R42, [R5+0x270] ;  /* 0x00027000052a7984 */ /* 0x000eec0000000a00 */
[----:B0-----:R-:W-:-:S08]  /*bd60*/  DFMA R32, R72, R58, R32 ;  /* 0x0000003a4820722b */ /* 0x001fd00000000020 */
[----:B------:R-:W-:Y:S02]  /*bd70*/  DFMA R26, R70, R26, R32 ;  /* 0x0000001a461a722b */ /* 0x000fe40000000020 */
[----:B------:R-:W0:Y:S06]  /*bd80*/  LDS.64 R32, [R5+0x2d8] ;  /* 0x0002d80005207984 */ /* 0x000e2c0000000a00 */
[----:B-1----:R-:W-:Y:S01]  /*bd90*/  DFMA R26, R68, R38, R26 ;  /* 0x00000026441a722b */ /* 0x002fe2000000001a */
[----:B------:R-:W1:Y:S07]  /*bda0*/  LDS.64 R38, [R7+0x40] ;  /* 0x0000400007267984 */ /* 0x000e6e0000000a00 */
[----:B--2---:R-:W-:Y:S01]  /*bdb0*/  DFMA R26, R66, R44, R26 ;  /* 0x0000002c421a722b */ /* 0x004fe2000000001a */
[----:B------:R-:W2:Y:S07]  /*bdc0*/  LDS.64 R44, [R5+0x340] ;  /* 0x00034000052c7984 */ /* 0x000eae0000000a00 */
[----:B---3--:R-:W-:Y:S01]  /*bdd0*/  DFMA R26, R64, R42, R26 ;  /* 0x0000002a401a722b */ /* 0x008fe2000000001a */
[----:B------:R-:W3:Y:S07]  /*bde0*/  LDS.64 R42, [R7+0x48] ;  /* 0x00004800072a7984 */ /* 0x000eee0000000a00 */
[----:B------:R-:W-:Y:S01]  /*bdf0*/  DFMA R26, R62, R48, R26 ;  /* 0x000000303e1a722b */ /* 0x000fe2000000001a */
[----:B------:R-:W3:Y:S01]  /*be00*/  LDS.64 R48, [R5+0x3a8] ;  /* 0x0003a80005307984 */ /* 0x000ee20000000a00 */
[----:B------:R-:W-:-:S06]  /*be10*/  DFMA R50, R40, R78, R50 ;  /* 0x0000004e2832722b */ /* 0x000fcc0000000032 */
[----:B0-----:R-:W-:Y:S01]  /*be20*/  DFMA R26, R60, R32, R26 ;  /* 0x000000203c1a722b */ /* 0x001fe2000000001a */
[----:B------:R-:W0:Y:S07]  /*be30*/  LDS.64 R32, [R7+0x50] ;  /* 0x0000500007207984 */ /* 0x000e2e0000000a00 */
[----:B-1----:R-:W-:Y:S01]  /*be40*/  DFMA R26, R56, R38, R26 ;  /* 0x00000026381a722b */ /* 0x002fe2000000001a */
[----:B------:R-:W1:Y:S01]  /*be50*/  LDS.64 R38, [R5+0x410] ;  /* 0x0004100005267984 */ /* 0x000e620000000a00 */
[----:B------:R-:W-:-:S06]  /*be60*/  DFMA R36, R34, R36, R50 ;  /* 0x000000242224722b */ /* 0x000fcc0000000032 */
[----:B--2---:R-:W-:Y:S01]  /*be70*/  DFMA R26, R52, R44, R26 ;  /* 0x0000002c341a722b */ /* 0x004fe2000000001a */
[----:B------:R-:W2:Y:S01]  /*be80*/  LDS.64 R44, [R7+0x58] ;  /* 0x00005800072c7984 */ /* 0x000ea20000000a00 */
[----:B------:R-:W-:Y:S02]  /*be90*/  DFMA R30, R28, R30, R36 ;  /* 0x0000001e1c1e722b */ /* 0x000fe40000000024 */
[----:B------:R-:W-:Y:S01]  /*bea0*/  DFMA R160, R34, R240, R160 ;  /* 0x000000f022a0722b */ /* 0x000fe200000000a0 */
[----:B------:R-:W4:Y:S03]  /*beb0*/  LDS.64 R36, [R5+0x478] ;  /* 0x0004780005247984 */ /* 0x000f260000000a00 */
[----:B---3--:R-:W-:Y:S01]  /*bec0*/  DFMA R26, R46, R42, R26 ;  /* 0x0000002a2e1a722b */ /* 0x008fe2000000001a */
[----:B------:R-:W3:Y:S01]  /*bed0*/  LDS.64 R6, [R7+0x60] ;  /* 0x0000600007067984 */ /* 0x000ee20000000a00 */
[----:B------:R-:W-:-:S02]  /*bee0*/  DFMA R24, R22, R24, R30 ;  /* 0x000000181618722b */ /* 0x000fc4000000001e */
[----:B------:R-:W-:-:S04]  /*bef0*/  DFMA R238, R28, R238, R160 ;  /* 0x000000ee1cee722b */ /* 0x000fc800000000a0 */
[----:B------:R-:W-:Y:S02]  /*bf00*/  DFMA R26, R40, R48, R26 ;  /* 0x00000030281a722b */ /* 0x000fe4000000001a */
[----:B------:R-:W-:Y:S02]  /*bf10*/  DFMA R16, R20, R16, R24 ;  /* 0x000000101410722b */ /* 0x000fe40000000018 */
[----:B------:R-:W-:Y:S01]  /*bf20*/  DFMA R236, R22, R236, R238 ;  /* 0x000000ec16ec722b */ /* 0x000fe200000000ee */
[----:B------:R-:W3:Y:S03]  /*bf30*/  LDS.64 R24, [R5+0x4e0] ;  /* 0x0004e00005187984 */ /* 0x000ee60000000a00 */
[----:B0-----:R-:W-:Y:S02]  /*bf40*/  DFMA R26, R34, R32, R26 ;  /* 0x00000020221a722b */ /* 0x001fe4000000001a */
[----:B------:R-:W-:-:S02]  /*bf50*/  DMUL R194, R226, R194 ;  /* 0x000000c2e2c27228 */ /* 0x000fc40000000000 */
[----:B------:R-:W-:-:S04]  /*bf60*/  DFMA R234, R20, R234, R236 ;  /* 0x000000ea14ea722b */ /* 0x000fc800000000ec */
[----:B-1----:R-:W-:Y:S02]  /*bf70*/  DFMA R26, R28, R38, R26 ;  /* 0x000000261c1a722b */ /* 0x002fe4000000001a */
[----:B------:R-:W-:Y:S02]  /*bf80*/  DFMA R194, R228, R198, R194 ;  /* 0x000000c6e4c2722b */ /* 0x000fe400000000c2 */
[----:B------:R-:W-:Y:S02]  /*bf90*/  DFMA R232, R18, R232, R234 ;  /* 0x000000e812e8722b */ /* 0x000fe400000000ea */
[----:B------:R-:W-:Y:S02]  /*bfa0*/  DMUL R166, R166, R172 ;  /* 0x000000aca6a67228 */ /* 0x000fe40000000000 */
[----:B--2---:R-:W-:Y:S01]  /*bfb0*/  DFMA R26, R22, R44, R26 ;  /* 0x0000002c161a722b */ /* 0x004fe2000000001a */
        /* <DEDUP_REMOVED lines=8> */
[----:B----4-:R-:W-:Y:S02]  /*c040*/  DFMA R26, R20, R36, R26 ;  /* 0x00000024141a722b */ /* 0x010fe4000000001a */
[----:B------:R-:W-:Y:S02]  /*c050*/  DFMA R196, R92, R212, R196 ;  /* 0x000000d45cc4722b */ /* 0x000fe400000000c4 */
[----:B------:R-:W-:Y:S02]  /*c060*/  DFMA R208, R212, R94, R208 ;  /* 0x0000005ed4d0722b */ /* 0x000fe400000000d0 */
[----:B------:R-:W-:Y:S02]  /*c070*/  DFMA R210, R96, R212, R210 ;  /* 0x000000d460d2722b */ /* 0x000fe400000000d2 */
[----:B------:R-:W-:Y:S02]  /*c080*/  DADD R200, R200, R230 ;  /* 0x00000000c8c87229 */ /* 0x000fe400000000e6 */
[----:B------:R-:W-:-:S02]  /*c090*/  DFMA R126, R162, R126, R204 ;  /* 0x0000007ea27e722b */ /* 0x000fc400000000cc */
[----:B------:R-:W-:Y:S02]  /*c0a0*/  DFMA R10, R12, R10, R14 ;  /* 0x0000000a0c0a722b */ /* 0x000fe4000000000e */
[----:B------:R-:W-:Y:S02]  /*c0b0*/  DFMA R158, R8, R158, R166 ;  /* 0x0000009e089e722b */ /* 0x000fe400000000a6 */
[----:B------:R-:W-:Y:S02]  /*c0c0*/  DFMA R202, R224, R162, R202 ;  /* 0x000000a2e0ca722b */ /* 0x000fe400000000ca */
[----:B---3--:R-:W-:Y:S02]  /*c0d0*/  DFMA R6, R18, R6, R26 ;  /* 0x000000061206722b */ /* 0x008fe4000000001a */
        /* <DEDUP_REMOVED lines=11> */
[----:B------:R-:W-:Y:S02]  /*c190*/  DADD R10, R126, R10 ;  /* 0x000000007e0a7229 */ /* 0x000fe4000000000a */
[----:B------:R-:W-:Y:S02]  /*c1a0*/  DFMA R150, R158, R150, R202 ;  /* 0x000000969e96722b */ /* 0x000fe400000000ca */
[----:B------:R-:W-:-:S02]  /*c1b0*/  DFMA R6, R12, R24, R6 ;  /* 0x000000180c06722b */ /* 0x000fc40000000006 */
[-C--:B------:R-:W-:Y:S02]  /*c1c0*/  DFMA R156, R156, R158.reuse, R206 ;  /* 0x0000009e9c9c722b */ /* 0x080fe400000000ce */
        /* <DEDUP_REMOVED lines=37> */
[C-C-:B-1----:R-:W-:Y:S02]  /*c420*/  DADD R10, R12.reuse, R14.reuse ;  /* 0x000000000c0a7229 */ /* 0x142fe4000000000e */
[----:B------:R-:W-:-:S04]  /*c430*/  DADD R12, R12, -R14 ;  /* 0x000000000c0c7229 */ /* 0x000fc8000000080e */
[----:B------:R-:W-:Y:S01]  /*c440*/  DFMA R14, R8, UR32, RZ ;  /* 0x00000020080e7c2b */ /* 0x000fe200080000ff */
[----:B------:R-:W0:Y:S01]  /*c450*/  LDCU.64 UR32, c[0x3][0x9b0] ;  /* 0x00c13600ff2077ac */ /* 0x000e220008000a00 */
[C---:B------:R-:W-:Y:S02]  /*c460*/  DFMA R28, R6.reuse, UR28, RZ ;  /* 0x0000001c061c7c2b */ /* 0x040fe400080000ff */
[----:B------:R-:W-:Y:S01]  /*c470*/  DFMA R24, R6, UR22, RZ ;  /* 0x0000001606187c2b */ /* 0x000fe200080000ff */
[----:B------:R-:W1:Y:S03]  /*c480*/  LDCU.64 UR28, c[0x3][0x9e8] ;  /* 0x00c13d00ff1c77ac */ /* 0x000e660008000a00 */
[----:B------:R-:W-:Y:S01]  /*c490*/  DFMA R26, R12, UR26, R14 ;  /* 0x0000001a0c1a7c2b */ /* 0x000fe2000800000e */
[----:B------:R-:W4:Y:S01]  /*c4a0*/  LDCU.64 UR26, c[0x3][0x828] ;  /* 0x00c10500ff1a77ac */ /* 0x000f220008000a00 */
[----:B--2---:R-:W-:-:S02]  /*c4b0*/  DADD R14, R16, R18 ;  /* 0x00000000100e7229 */ /* 0x004fc40000000012 */
[----:B------:R-:W-:Y:S02]  /*c4c0*/  DADD R16, R16, -R18 ;  /* 0x0000000010107229 */ /* 0x000fe40000000812 */
[----:B------:R-:W-:Y:S01]  /*c4d0*/  DFMA R28, R10, UR72, R28 ;  /* 0x000000480a1c7c2b */ /* 0x000fe2000800001c */
[----:B------:R-:W2:Y:S01]  /*c4e0*/  LDCU.64 UR72, c[0x3][0x718] ;  /* 0x00c0e300ff4877ac */ /* 0x000ea20008000a00 */
[----:B------:R-:W-:Y:S02]  /*c4f0*/  DFMA R18, R8, UR68, RZ ;  /* 0x0000004408127c2b */ /* 0x000fe400080000ff */
[----:B------:R-:W-:Y:S01]  /*c500*/  DFMA R24, R10, UR62, R24 ;  /* 0x0000003e0a187c2b */ /* 0x000fe20008000018 */
[----:B------:R-:W0:Y:S01]  /*c510*/  LDCU.64 UR68, c[0x3][0x8d8] ;  /* 0x00c11b00ff4477ac */ /* 0x000e220008000a00 */
[----:B------:R-:W-:Y:S01]  /*c520*/  DFMA R26, R16, UR60, R26 ;  /* 0x0000003c101a7c2b */ /* 0x000fe2000800001a */
[----:B------:R-:W1:Y:S03]  /*c530*/  LDCU.64 UR60, c[0x3][0x750] ;  /* 0x00c0ea00ff3c77ac */ /* 0x000e660008000a00 */
[----:B------:R-:W-:-:S02]  /*c540*/  DFMA R30, R12, UR42, R18 ;  /* 0x0000002a0c1e7c2b */ /* 0x000fc40008000012 */
[C---:B------:R-:W-:Y:S01]  /*c550*/  DFMA R32, R14.reuse, UR74, R28 ;  /* 0x0000004a0e207c2b */ /* 0x040fe2000800001c */
[----:B------:R-:W4:Y:S01]  /*c560*/  LDCU.64 UR74, c[0x3][0x910] ;  /* 0x00c12200ff4a77ac */ /* 0x000f220008000a00 */
[----:B------:R-:W-:Y:S02]  /*c570*/  DFMA R24, R14, UR52, R24 ;  /* 0x000000340e187c2b */ /* 0x000fe40008000018 */
[----:B---3--:R-:W-:Y:S01]  /*c580*/  DADD R18, R20, R22 ;  /* 0x0000000014127229 */ /* 0x008fe20000000016 */
[----:B------:R-:W3:Y:S01]  /*c590*/  LDCU.64 UR62, c[0x3][0x7f0] ;  /* 0x00c0fe00ff3e77ac */ /* 0x000ee20008000a00 */
[----:B------:R-:W-:Y:S02]  /*c5a0*/  DFMA R34, R16, UR50, R30 ;  /* 0x0000003210227c2b */ /* 0x000fe4000800001e */
[----:B--2---:R-:W-:Y:S01]  /*c5b0*/  DFMA R30, R6, UR72, RZ ;  /* 0x00000048061e7c2b */ /* 0x004fe200080000ff */
[----:B------:R-:W2:Y:S01]  /*c5c0*/  LDCU.64 UR50, c[0x3][0x788] ;  /* 0x00c0f100ff3277ac */ /* 0x000ea20008000a00 */
[----:B------:R-:W-:-:S02]  /*c5d0*/  DADD R20, R20, -R22 ;  /* 0x0000000014147229 */ /* 0x000fc40000000816 */
[----:B------:R-:W-:Y:S01]  /*c5e0*/  DFMA R28, R18, UR66, R24 ;  /* 0x00000042121c7c2b */ /* 0x000fe20008000018 */
[----:B------:R-:W-:Y:S01]  /*c5f0*/  LDS.64 R22, [R3+0x20] ;  /* 0x0000200003167984 */ /* 0x000fe20000000a00 */
[----:B0-----:R-:W-:Y:S01]  /*c600*/  DFMA R24, R8, UR68, RZ ;  /* 0x0000004408187c2b */ /* 0x001fe200080000ff */
[----:B------:R-:W0:Y:S01]  /*c610*/  LDCU.64 UR66, c[0x3][0x948] ;  /* 0x00c12900ff4277ac */ /* 0x000e220008000a00 */
[----:B-1----:R-:W-:Y:S01]  /*c620*/  DFMA R38, R10, UR60, R30 ;  /* 0x0000003c0a267c2b */ /* 0x002fe2000800001e */
[----:B------:R-:W1:Y:S01]  /*c630*/  LDCU.64 UR60, c[0x3][0x720] ;  /* 0x00c0e400ff3c77ac */ /* 0x000e620008000a00 */
[----:B------:R-:W-:Y:S02]  /*c640*/  DFMA R30, R20, UR58, R26 ;  /* 0x0000003a141e7c2b */ /* 0x000fe4000800001a */
[----:B------:R-:W-:Y:S01]  /*c650*/  DFMA R36, R18, UR64, R32 ;  /* 0x0000004012247c2b */ /* 0x000fe20008000020 */
[----:B------:R-:W3:Y:S01]  /*c660*/  LDCU.64 UR64, c[0x3][0x758] ;  /* 0x00c0eb00ff4077ac */ /* 0x000ee20008000a00 */
[----:B----4-:R-:W-:-:S02]  /*c670*/  DFMA R26, R12, UR74, R24 ;  /* 0x0000004a0c1a7c2b */ /* 0x010fc40008000018 */
[----:B------:R-:W4:Y:S01]  /*c680*/  LDS.64 R24, [R3+0x40] ;  /* 0x0000400003187984 */ /* 0x000f220000000a00 */
[----:B------:R-:W0:Y:S01]  /*c690*/  LDCU.64 UR74, c[0x3][0x8e0] ;  /* 0x00c11c00ff4a77ac */ /* 0x000e220008000a00 */
[----:B------:R-:W0:Y:S01]  /*c6a0*/  LDCU.64 UR72, c[0x3][0x7c0] ;  /* 0x00c0f800ff4877ac */ /* 0x000e220008000a00 */
[----:B------:R-:W0:Y:S01]  /*c6b0*/  LDCU.64 UR58, c[0x3][0x980] ;  /* 0x00c13000ff3a77ac */ /* 0x000e220008000a00 */
[----:B-1----:R-:W-:Y:S01]  /*c6c0*/  DFMA R40, R6, UR60, RZ ;  /* 0x0000003c06287c2b */ /* 0x002fe200080000ff */
[----:B------:R-:W1:Y:S01]  /*c6d0*/  LDCU.64 UR60, c[0x3][0x918] ;  /* 0x00c12300ff3c77ac */ /* 0x000e620008000a00 */
[----:B--2---:R-:W-:Y:S02]  /*c6e0*/  DFMA R32, R14, UR50, R38 ;  /* 0x000000320e207c2b */ /* 0x004fe40008000026 */
[----:B------:R-:W-:Y:S01]  /*c6f0*/  DFMA R38, R20, UR48, R34 ;  /* 0x0000003014267c2b */ /* 0x000fe20008000022 */
[----:B------:R-:W2:Y:S03]  /*c700*/  LDCU.64 UR48, c[0x3][0x790] ;  /* 0x00c0f200ff3077ac */ /* 0x000ea60008000a00 */
[----:B---3--:R-:W-:Y:S01]  /*c710*/  DFMA R44, R10, UR64, R40 ;  /* 0x000000400a2c7c2b */ /* 0x008fe20008000028 */
[----:B------:R-:W3:Y:S01]  /*c720*/  LDCU.64 UR64, c[0x3][0x950] ;  /* 0x00c12a00ff4077ac */ /* 0x000ee20008000a00 */
[----:B0-----:R-:W-:-:S02]  /*c730*/  DFMA R26, R16, UR66, R26 ;  /* 0x00000042101a7c2b */ /* 0x001fc4000800001a */
[----:B------:R-:W-:Y:S01]  /*c740*/  DFMA R34, R8, UR74, RZ ;  /* 0x0000004a08227c2b */ /* 0x000fe200080000ff */
[----:B------:R-:W0:Y:S01]  /*c750*/  LDCU.64 UR68, c[0x3][0x7f8] ;  /* 0x00c0ff00ff4477ac */ /* 0x000e220008000a00 */
[----:B------:R-:W-:Y:S01]  /*c760*/  DFMA R40, R18, UR72, R32 ;  /* 0x0000004812287c2b */ /* 0x000fe20008000020 */
[----:B------:R-:W0:Y:S03]  /*c770*/  LDCU.64 UR72, c[0x3][0x988] ;  /* 0x00c13100ff4877ac */ /* 0x000e260008000a00 */
[----:B------:R-:W-:Y:S02]  /*c780*/  DFMA R42, R20, UR58, R26 ;  /* 0x0000003a142a7c2b */ /* 0x000fe4000800001a */
[----:B-1----:R-:W-:Y:S01]  /*c790*/  DFMA R34, R12, UR60, R34 ;  /* 0x0000003c0c227c2b */ /* 0x002fe20008000022 */
[----:B------:R-:W1:Y:S01]  /*c7a0*/  LDCU.64 UR58, c[0x3][0x728] ;  /* 0x00c0e500ff3a77ac */ /* 0x000e620008000a00 */
[----:B--2---:R-:W-:Y:S01]  /*c7b0*/  DFMA R44, R14, UR48, R44 ;  /* 0x000000300e2c7c2b */ /* 0x004fe2000800002c */
[----:B------:R-:W2:Y:S05]  /*c7c0*/  LDCU.64 UR48, c[0x3][0x760] ;  /* 0x00c0ec00ff3077ac */ /* 0x000eaa0008000a00 */
[----:B---3--:R-:W-:Y:S01]  /*c7d0*/  DFMA R34, R16, UR64, R34 ;  /* 0x0000004010227c2b */ /* 0x008fe20008000022 */
[----:B------:R-:W3:Y:S01]  /*c7e0*/  LDCU.64 UR64, c[0x3][0x8e8] ;  /* 0x00c11d00ff4077ac */ /* 0x000ee20008000a00 */
[----:B----4-:R-:W-:-:S02]  /*c7f0*/  DADD R26, R22, R24 ;  /* 0x00000000161a7229 */ /* 0x010fc40000000018 */
[----:B------:R-:W-:Y:S01]  /*c800*/  DADD R22, R22, -R24 ;  /* 0x0000000016167229 */ /* 0x000fe20000000818 */
[----:B------:R-:W4:Y:S03]  /*c810*/  LDCU.64 UR74, c[0x3][0x7c8] ;  /* 0x00c0f900ff4a77ac */ /* 0x000f260008000a00 */
[----:B0-----:R-:W-:Y:S01]  /*c820*/  DFMA R46, R20, UR72, R34 ;  /* 0x00000048142e7c2b */ /* 0x001fe20008000022 */
[----:B------:R-:W0:Y:S01]  /*c830*/  LDCU.64 UR72, c[0x3][0x920] ;  /* 0x00c12400ff4877ac */ /* 0x000e220008000a00 */
[----:B------:R-:W-:Y:S02]  /*c840*/  DFMA R32, R26, UR70, R28 ;  /* 0x000000461a207c2b */ /* 0x000fe4000800001c */
[----:B-1----:R-:W-:Y:S01]  /*c850*/  DFMA R24, R6, UR58, RZ ;  /* 0x0000003a06187c2b */ /* 0x002fe200080000ff */
[----:B------:R-:W1:Y:S01]  /*c860*/  LDCU.64 UR70, c[0x3][0x798] ;  /* 0x00c0f300ff4677ac */ /* 0x000e620008000a00 */
[----:B------:R-:W-:Y:S01]  /*c870*/  DFMA R34, R22, UR38, R30 ;  /* 0x0000002616227c2b */ /* 0x000fe2000800001e */
[----:B------:R-:W4:Y:S01]  /*c880*/  LDCU.64 UR38, c[0x3][0x958] ;  /* 0x00c12b00ff2677ac */ /* 0x000f220008000a00 */
[----:B------:R-:W-:-:S04]  /*c890*/  DFMA R36, R26, UR62, R36 ;  /* 0x0000003e1a247c2b */ /* 0x000fc80008000024 */
[----:B--2---:R-:W-:Y:S01]  /*c8a0*/  DFMA R28, R10, UR48, R24 ;  /* 0x000000300a1c7c2b */ /* 0x004fe20008000018 */
[----:B------:R-:W2:Y:S01]  /*c8b0*/  LDCU.64 UR62, c[0x3][0x7d0] ;  /* 0x00c0fa00ff3e77ac */ /* 0x000ea20008000a00 */
[----:B---3--:R-:W-:Y:S02]  /*c8c0*/  DFMA R24, R8, UR64, RZ ;  /* 0x0000004008187c2b */ /* 0x008fe400080000ff */
[----:B------:R-:W-:Y:S01]  /*c8d0*/  DFMA R38, R22, UR32, R38 ;  /* 0x0000002016267c2b */ /* 0x000fe20008000026 */
[----:B------:R-:W3:Y:S01]  /*c8e0*/  LDCU.64 UR32, c[0x3][0x730] ;  /* 0x00c0e600ff2077ac */ /* 0x000ee20008000a00 */
[----:B------:R-:W3:Y:S04]  /*c8f0*/  LDCU.64 UR64, c[0x3][0x990] ;  /* 0x00c13200ff4077ac */ /* 0x000ee80008000a00 */
[----:B0-----:R-:W-:-:S02]  /*c900*/  DFMA R24, R12, UR72, R24 ;  /* 0x000000480c187c2b */ /* 0x001fc40008000018 */
[----:B-1----:R-:W-:Y:S01]  /*c910*/  DFMA R28, R14, UR70, R28 ;  /* 0x000000460e1c7c2b */ /* 0x002fe2000800001c */
[----:B------:R-:W0:Y:S01]  /*c920*/  LDCU.64 UR48, c[0x3][0x800] ;  /* 0x00c10000ff3077ac */ /* 0x000e220008000a00 */
[----:B------:R-:W-:Y:S01]  /*c930*/  DFMA R40, R26, UR68, R40 ;  /* 0x000000441a287c2b */ /* 0x000fe20008000028 */
[----:B------:R-:W1:Y:S03]  /*c940*/  LDCU.64 UR68, c[0x3][0x928] ;  /* 0x00c12500ff4477ac */ /* 0x000e660008000a00 */
[----:B----4-:R-:W-:Y:S01]  /*c950*/  DFMA R24, R16, UR38, R24 ;  /* 0x0000002610187c2b */ /* 0x010fe20008000018 */
[----:B------:R-:W4:Y:S01]  /*c960*/  LDCU.64 UR38, c[0x3][0x768] ;  /* 0x00c0ed00ff2677ac */ /* 0x000f220008000a00 */
[----:B--2---:R-:W-:Y:S01]  /*c970*/  DFMA R48, R18, UR62, R28 ;  /* 0x0000003e12307c2b */ /* 0x004fe2000800001c */
[----:B------:R-:W2:Y:S01]  /*c980*/  LDCU.64 UR62, c[0x3][0x8f0] ;  /* 0x00c11e00ff3e77ac */ /* 0x000ea20008000a00 */
[----:B---3--:R-:W-:-:S04]  /*c990*/  DFMA R52, R6, UR32, RZ ;  /* 0x0000002006347c2b */ /* 0x008fc800080000ff */
[----:B------:R-:W-:Y:S01]  /*c9a0*/  DFMA R50, R20, UR64, R24 ;  /* 0x0000004014327c2b */ /* 0x000fe20008000018 */
[----:B------:R-:W3:Y:S01]  /*c9b0*/  LDCU.64 UR32, c[0x3][0x7a0] ;  /* 0x00c0f400ff2077ac */ /* 0x000ee20008000a00 */
[----:B------:R-:W-:Y:S01]  /*c9c0*/  DFMA R28, R6, UR4, RZ ;  /* 0x00000004061c7c2b */ /* 0x000fe200080000ff */
[----:B------:R-:W-:Y:S01]  /*c9d0*/  LDS.64 R24, [R3+0x38] ;  /* 0x0000380003187984 */ /* 0x000fe20000000a00 */
[----:B------:R-:W3:Y:S03]  /*c9e0*/  LDCU.64 UR64, c[0x3][0x808] ;  /* 0x00c10100ff4077ac */ /* 0x000ee60008000a00 */
[----:B------:R-:W3:Y:S01]  /*c9f0*/  LDS.64 R6, [R3+0x28] ;  /* 0x0000280003067984 */ /* 0x000ee20000000a00 */
[----:B------:R-:W-:Y:S01]  /*ca00*/  DFMA R44, R18, UR74, R44 ;  /* 0x0000004a122c7c2b */ /* 0x000fe2000800002c */
[----:B------:R-:W3:Y:S01]  /*ca10*/  LDCU.64 UR50, c[0x3][0x9b8] ;  /* 0x00c13700ff3277ac */ /* 0x000ee20008000a00 */
[----:B------:R-:W-:-:S02]  /*ca20*/  DFMA R30, R10, UR14, R28 ;  /* 0x0000000e0a1e7c2b */ /* 0x000fc4000800001c */
[----:B----4-:R-:W-:Y:S01]  /*ca30*/  DFMA R52, R10, UR38, R52 ;  /* 0x000000260a347c2b */ /* 0x010fe20008000034 */
[----:B------:R-:W4:Y:S01]  /*ca40*/  LDCU.64 UR38, c[0x3][0x960] ;  /* 0x00c12c00ff2677ac */ /* 0x000f220008000a00 */
[C---:B------:R-:W-:Y:S01]  /*ca50*/  DFMA R28, R8.reuse, UR8, RZ ;  /* 0x00000008081c7c2b */ /* 0x040fe200080000ff */
[----:B------:R-:W4:Y:S01]  /*ca60*/  LDS.64 R10, [R3+0x30] ;  /* 0x00003000030a7984 */ /* 0x000f220000000a00 */
[----:B--2---:R-:W-:Y:S01]  /*ca70*/  DFMA R8, R8, UR62, RZ ;  /* 0x0000003e08087c2b */ /* 0x004fe200080000ff */
[----:B------:R-:W2:Y:S01]  /*ca80*/  LDCU.64 UR62, c[0x3][0x998] ;  /* 0x00c13300ff3e77ac */ /* 0x000ea20008000a00 */
[----:B0-----:R-:W-:Y:S01]  /*ca90*/  DFMA R44, R26, UR48, R44 ;  /* 0x000000301a2c7c2b */ /* 0x001fe2000800002c */
[----:B------:R-:W0:Y:S03]  /*caa0*/  LDCU.64 UR48, c[0x3][0x7d8] ;  /* 0x00c0fb00ff3077ac */ /* 0x000e260008000a00 */
[----:B------:R-:W-:-:S02]  /*cab0*/  DFMA R28, R12, UR18, R28 ;  /* 0x000000120c1c7c2b */ /* 0x000fc4000800001c */
[----:B-1----:R-:W-:Y:S01]  /*cac0*/  DFMA R8, R12, UR68, R8 ;  /* 0x000000440c087c2b */ /* 0x002fe20008000008 */
[----:B------:R-:W1:Y:S01]  /*cad0*/  LDCU.64 UR68, c[0x3][0x9c8] ;  /* 0x00c13900ff4477ac */ /* 0x000e620008000a00 */
[----:B---3--:R-:W-:Y:S02]  /*cae0*/  DFMA R52, R14, UR32, R52 ;  /* 0x000000200e347c2b */ /* 0x008fe40008000034 */
[----:B------:R-:W-:Y:S01]  /*caf0*/  DFMA R48, R26, UR64, R48 ;  /* 0x000000401a307c2b */ /* 0x000fe20008000030 */
[----:B------:R-:W3:Y:S01]  /*cb00*/  LDCU.64 UR32, c[0x3][0x9d0] ;  /* 0x00c13a00ff2077ac */ /* 0x000ee20008000a00 */
[C---:B------:R-:W-:Y:S02]  /*cb10*/  DFMA R28, R16.reuse, UR24, R28 ;  /* 0x00000018101c7c2b */ /* 0x040fe4000800001c */
[----:B----4-:R-:W-:Y:S01]  /*cb20*/  DFMA R8, R16, UR38, R8 ;  /* 0x0000002610087c2b */ /* 0x010fe20008000008 */
[----:B------:R-:W4:Y:S01]  /*cb30*/  LDCU.64 UR64, c[0x3][0x810] ;  /* 0x00c10200ff4077ac */ /* 0x000f220008000a00 */
[----:B------:R-:W-:Y:S01]  /*cb40*/  DFMA R42, R22, UR50, R42 ;  /* 0x00000032162a7c2b */ /* 0x000fe2000800002a */
[----:B------:R-:W1:Y:S03]  /*cb50*/  LDCU.64 UR50, c[0x3][0x848] ;  /* 0x00c10900ff3277ac */ /* 0x000e660008000a00 */
[----:B------:R-:W-:-:S02]  /*cb60*/  DFMA R28, R20, UR34, R28 ;  /* 0x00000022141c7c2b */ /* 0x000fc4000800001c */
[----:B--2---:R-:W-:Y:S01]  /*cb70*/  DFMA R20, R20, UR62, R8 ;  /* 0x0000003e14147c2b */ /* 0x004fe20008000008 */
[----:B------:R-:W2:Y:S01]  /*cb80*/  LDCU.64 UR72, c[0x3][0x9c0] ;  /* 0x00c13800ff4877ac */ /* 0x000ea20008000a00 */
[----:B0-----:R-:W-:Y:S02]  /*cb90*/  DFMA R52, R18, UR48, R52 ;  /* 0x0000003012347c2b */ /* 0x001fe40008000034 */
[----:B------:R-:W-:Y:S01]  /*cba0*/  DFMA R30, R14, UR20, R30 ;  /* 0x000000140e1e7c2b */ /* 0x000fe2000800001e */
[----:B------:R-:W0:Y:S01]  /*cbb0*/  LDCU.64 UR66, c[0x3][0x830] ;  /* 0x00c10600ff4277ac */ /* 0x000e220008000a00 */
[----:B------:R-:W-:Y:S02]  /*cbc0*/  DADD R8, R6, R24 ;  /* 0x0000000006087229 */ /* 0x000fe40000000018 */
[----:B---3--:R-:W-:Y:S01]  /*cbd0*/  DFMA R20, R22, UR32, R20 ;  /* 0x0000002016147c2b */ /* 0x008fe20008000014 */
[----:B------:R-:W3:Y:S01]  /*cbe0*/  LDCU.64 UR60, c[0x3][0x9f0] ;  /* 0x00c13e00ff3c77ac */ /* 0x000ee20008000a00 */
[----:B------:R-:W-:-:S02]  /*cbf0*/  DADD R6, R6, -R24 ;  /* 0x0000000006067229 */ /* 0x000fc40000000818 */
[----:B----4-:R-:W-:Y:S01]  /*cc00*/  DFMA R52, R26, UR64, R52 ;  /* 0x000000401a347c2b */ /* 0x010fe20008000034 */
[----:B------:R-:W4:Y:S01]  /*cc10*/  LDCU.64 UR70, c[0x3][0x838] ;  /* 0x00c10700ff4677ac */ /* 0x000f220008000a00 */
[----:B-1----:R-:W-:Y:S01]  /*cc20*/  DFMA R50, R22, UR68, R50 ;  /* 0x0000004416327c2b */ /* 0x002fe20008000032 */
[----:B------:R-:W1:Y:S01]  /*cc30*/  LDCU.64 UR38, c[0x3][0x9f8] ;  /* 0x00c13f00ff2677ac */ /* 0x000e620008000a00 */
[----:B------:R-:W-:Y:S01]  /*cc40*/  DFMA R30, R18, UR30, R30 ;  /* 0x0000001e121e7c2b */ /* 0x000fe2000800001e */
[----:B------:R-:W3:Y:S01]  /*cc50*/  LDCU.64 UR62, c[0x3][0x840] ;  /* 0x00c10800ff3e77ac */ /* 0x000ee20008000a00 */
[----:B------:R-:W1:Y:S01]  /*cc60*/  LDCU.64 UR32, c[0x3][0xa00] ;  /* 0x00c14000ff2077ac */ /* 0x000e620008000a00 */
[----:B------:R-:W1:Y:S01]  /*cc70*/  LDCU.64 UR68, c[0x3][0xa08] ;  /* 0x00c14100ff4477ac */ /* 0x000e620008000a00 */
[----:B------:R-:W-:Y:S02]  /*cc80*/  DFMA R36, R8, UR26, R36 ;  /* 0x0000001a08247c2b */ /* 0x000fe40008000024 */
[----:B------:R-:W-:Y:S01]  /*cc90*/  DFMA R34, R6, UR46, R34 ;  /* 0x0000002e06227c2b */ /* 0x000fe20008000022 */
[----:B------:R-:W1:Y:S01]  /*cca0*/  LDCU.64 UR52, c[0x3][0x860] ;  /* 0x00c10c00ff3477ac */ /* 0x000e620008000a00 */
[----:B------:R-:W-:-:S02]  /*ccb0*/  DFMA R52, R8, UR50, R52 ;  /* 0x0000003208347c2b */ /* 0x000fc40008000034 */
[----:B------:R-:W-:Y:S01]  /*ccc0*/  DFMA R38, R6, UR28, R38 ;  /* 0x0000001c06267c2b */ /* 0x000fe20008000026 */
[----:B------:R-:W1:Y:S01]  /*ccd0*/  LDCU.64 UR42, c[0x3][0xa20] ;  /* 0x00c14400ff2a77ac */ /* 0x000e620008000a00 */
[----:B------:R-:W-:Y:S01]  /*cce0*/  DFMA R30, R26, UR36, R30 ;  /* 0x000000241a1e7c2b */ /* 0x000fe2000800001e */
[----:B------:R-:W1:Y:S01]  /*ccf0*/  LDCU.64 UR74, c[0x3][0x868] ;  /* 0x00c10d00ff4a77ac */ /* 0x000e620008000a00 */
[C---:B------:R-:W-:Y:S01]  /*cd00*/  DFMA R28, R22.reuse, UR40, R28 ;  /* 0x00000028161c7c2b */ /* 0x040fe2000800001c */
[----:B------:R-:W1:Y:S01]  /*cd10*/  LDCU.64 UR58, c[0x3][0xa28] ;  /* 0x00c14500ff3a77ac */ /* 0x000e620008000a00 */
[----:B--2---:R-:W-:Y:S01]  /*cd20*/  DFMA R46, R22, UR72, R46 ;  /* 0x00000048162e7c2b */ /* 0x004fe2000800002e */
[----:B------:R-:W2:Y:S01]  /*cd30*/  LDCU.64 UR48, c[0x3][0x870] ;  /* 0x00c10e00ff3077ac */ /* 0x000ea20008000a00 */
[----:B------:R-:W-:Y:S01]  /*cd40*/  DADD R12, R10, R10 ;  /* 0x000000000a0c7229 */ /* 0x000fe2000000000a */
[----:B------:R-:W2:Y:S01]  /*cd50*/  LDCU.64 UR64, c[0x3][0xa30] ;  /* 0x00c14600ff4077ac */ /* 0x000ea20008000a00 */
[----:B------:R-:W2:Y:S01]  /*cd60*/  LDCU.64 UR26, c[0x3][0x878] ;  /* 0x00c10f00ff1a77ac */ /* 0x000ea20008000a00 */
[----:B------:R-:W2:Y:S01]  /*cd70*/  LDCU.64 UR46, c[0x3][0xa38] ;  /* 0x00c14700ff2e77ac */ /* 0x000ea20008000a00 */
[----:B------:R-:W2:Y:S01]  /*cd80*/  LDCU.64 UR50, c[0x3][0x880] ;  /* 0x00c11000ff3277ac */ /* 0x000ea20008000a00 */
[----:B------:R-:W2:Y:S01]  /*cd90*/  LDCU.64 UR28, c[0x3][0xa40] ;  /* 0x00c14800ff1c77ac */ /* 0x000ea20008000a00 */
[----:B------:R-:W-:-:S02]  /*cda0*/  DFMA R30, R8, UR6, R30 ;  /* 0x00000006081e7c2b */ /* 0x000fc4000800001e */
[C---:B------:R-:W-:Y:S02]  /*cdb0*/  DFMA R32, R8.reuse, UR56, R32 ;  /* 0x0000003808207c2b */ /* 0x040fe40008000020 */
[C---:B0-----:R-:W-:Y:S02]  /*cdc0*/  DFMA R40, R8.reuse, UR66, R40 ;  /* 0x0000004208287c2b */ /* 0x041fe40008000028 */
[C---:B----4-:R-:W-:Y:S02]  /*cdd0*/  DFMA R44, R8.reuse, UR70, R44 ;  /* 0x00000046082c7c2b */ /* 0x050fe4000800002c */
[----:B---3--:R-:W-:Y:S02]  /*cde0*/  DFMA R48, R8, UR62, R48 ;  /* 0x0000003e08307c2b */ /* 0x008fe40008000030 */
[----:B------:R-:W-:Y:S02]  /*cdf0*/  DMUL R12, R12, 0.5 ;  /* 0x3fe000000c0c7828 */ /* 0x000fe40000000000 */
[----:B------:R-:W-:-:S02]  /*ce00*/  DFMA R28, R6, UR10, R28 ;  /* 0x0000000a061c7c2b */ /* 0x000fc4000800001c */
[C---:B------:R-:W-:Y:S02]  /*ce10*/  DFMA R42, R6.reuse, UR60, R42 ;  /* 0x0000003c062a7c2b */ /* 0x040fe4000800002a */
[C---:B-1----:R-:W-:Y:S02]  /*ce20*/  DFMA R46, R6.reuse, UR38, R46 ;  /* 0x00000026062e7c2b */ /* 0x042fe4000800002e */
[----:B------:R-:W-:Y:S02]  /*ce30*/  DFMA R50, R6, UR32, R50 ;  /* 0x0000002006327c2b */ /* 0x000fe40008000032 */
[----:B------:R-:W-:Y:S02]  /*ce40*/  DADD R10, R10, -R10 ;  /* 0x000000000a0a7229 */ /* 0x000fe4000000080a */
[----:B------:R-:W-:Y:S02]  /*ce50*/  DFMA R20, R6, UR68, R20 ;  /* 0x0000004406147c2b */ /* 0x000fe40008000014 */
[----:B------:R-:W-:-:S02]  /*ce60*/  DFMA R30, R12, UR12, R30 ;  /* 0x0000000c0c1e7c2b */ /* 0x000fc4000800001e */
[C---:B------:R-:W-:Y:S02]  /*ce70*/  DFMA R32, R12.reuse, UR54, R32 ;  /* 0x000000360c207c2b */ /* 0x040fe40008000020 */
[C---:B------:R-:W-:Y:S02]  /*ce80*/  DFMA R36, R12.reuse, UR52, R36 ;  /* 0x000000340c247c2b */ /* 0x040fe40008000024 */
[C---:B------:R-:W-:Y:S02]  /*ce90*/  DFMA R40, R12.reuse, UR74, R40 ;  /* 0x0000004a0c287c2b */ /* 0x040fe40008000028 */
[C---:B--2---:R-:W-:Y:S02]  /*cea0*/  DFMA R44, R12.reuse, UR48, R44 ;  /* 0x000000300c2c7c2b */ /* 0x044fe4000800002c */
[----:B------:R-:W-:Y:S02]  /*ceb0*/  DFMA R48, R12, UR26, R48 ;  /* 0x0000001a0c307c2b */ /* 0x000fe40008000030 */
        /* <DEDUP_REMOVED lines=18> */
[----:B------:R-:W-:-:S02]  /*cfe0*/  DADD R44, R44, -R46 ;  /* 0x000000002c2c7229 */ /* 0x000fc4000000082e */
        /* <DEDUP_REMOVED lines=18> */
[----:B------:R-:W-:Y:S01]  /*d110*/  IMAD R2, R2, -0x60, R3 ;  /* 0xffffffa002027824 */ /* 0x000fe200078e0203 */
[----:B------:R-:W1:Y:S04]  /*d120*/  LDCU.64 UR38, c[0x3][0x710] ;  /* 0x00c0e200ff2677ac */ /* 0x000e680008000a00 */
[----:B0-----:R-:W-:Y:S01]  /*d130*/  LDS.64 R6, [R2] ;  /* 0x0000000002067984 */ /* 0x001fe20000000a00 */
[----:B------:R-:W0:Y:S03]  /*d140*/  LDCU.64 UR42, c[0x3][0x740] ;  /* 0x00c0e800ff2a77ac */ /* 0x000e260008000a00 */
[----:B------:R-:W2:Y:S01]  /*d150*/  LDS.64 R8, [R2+0x4e0] ;  /* 0x0004e00002087984 */ /* 0x000ea20000000a00 */
[----:B------:R-:W3:Y:S03]  /*d160*/  LDCU.64 UR50, c[0x3][0x748] ;  /* 0x00c0e900ff3277ac */ /* 0x000ee60008000a00 */
[----:B------:R-:W-:Y:S01]  /*d170*/  LDS.64 R12, [R2+0x68] ;  /* 0x00006800020c7984 */ /* 0x000fe20000000a00 */
[----:B------:R-:W4:Y:S03]  /*d180*/  LDCU.64 UR52, c[0x3][0x718] ;  /* 0x00c0e300ff3477ac */ /* 0x000f260008000a00 */
[----:B------:R-:W5:Y:S01]  /*d190*/  LDS.64 R14, [R2+0x478] ;  /* 0x00047800020e7984 */ /* 0x000f620000000a00 */
[----:B------:R-:W3:Y:S01]  /*d1a0*/  LDCU.64 UR58, c[0x3][0x750] ;  /* 0x00c0ea00ff3a77ac */ /* 0x000ee20008000a00 */
[----:B------:R-:W3:Y:S01]  /*d1b0*/  LDCU.64 UR60, c[0x3][0x720] ;  /* 0x00c0e400ff3c77ac */ /* 0x000ee20008000a00 */
[----:B------:R-:W3:Y:S01]  /*d1c0*/  LDCU.64 UR66, c[0x3][0x758] ;  /* 0x00c0eb00ff4277ac */ /* 0x000ee20008000a00 */
[----:B------:R-:W3:Y:S01]  /*d1d0*/  LDCU.64 UR72, c[0x3][0x730] ;  /* 0x00c0e600ff4877ac */ /* 0x000ee20008000a00 */
[----:B------:R-:W0:Y:S01]  /*d1e0*/  LDCU.64 UR32, c[0x3][0x8d0] ;  /* 0x00c11a00ff2077ac */ /* 0x000e220008000a00 */
[----:B------:R-:W3:Y:S01]  /*d1f0*/  LDCU.64 UR26, c[0x3][0x768] ;  /* 0x00c0ed00ff1a77ac */ /* 0x000ee20008000a00 */
[----:B------:R-:W3:Y:S01]  /*d200*/  LDCU.64 UR68, c[0x3][0x728] ;  /* 0x00c0e500ff4477ac */ /* 0x000ee20008000a00 */
[----:B------:R-:W3:Y:S01]  /*d210*/  LDCU.64 UR74, c[0x3][0x8c8] ;  /* 0x00c11900ff4a77ac */ /* 0x000ee20008000a00 */
[C-C-:B--2---:R-:W-:Y:S01]  /*d220*/  DADD R10, R6.reuse, R8.reuse ;  /* 0x00000000060a7229 */ /* 0x144fe20000000008 */
[----:B------:R-:W2:Y:S01]  /*d230*/  LDCU.64 UR70, c[0x3][0x760] ;  /* 0x00c0ec00ff4677ac */ /* 0x000ea20008000a00 */
[----:B------:R-:W-:Y:S01]  /*d240*/  DADD R6, R6, -R8 ;  /* 0x0000000006067229 */ /* 0x000fe20000000808 */
[----:B------:R-:W2:Y:S05]  /*d250*/  LDCU.64 UR28, c[0x3][0x900] ;  /* 0x00c12000ff1c77ac */ /* 0x000eaa0008000a00 */
[C---:B------:R-:W-:Y:S01]  /*d260*/  DFMA R18, R10.reuse, UR22, RZ ;  /* 0x000000160a127c2b */ /* 0x040fe200080000ff */
[----:B------:R-:W2:Y:S01]  /*d270*/  LDCU.64 UR44, c[0x3][0x910] ;  /* 0x00c12200ff2c77ac */ /* 0x000ea20008000a00 */
[----:B-1----:R-:W-:-:S02]  /*d280*/  DFMA R20, R10, UR38, RZ ;  /* 0x000000260a147c2b */ /* 0x002fc400080000ff */
[--C-:B-----5:R-:W-:Y:S01]  /*d290*/  DADD R16, R12, R14.reuse ;  /* 0x000000000c107229 */ /* 0x120fe2000000000e */
[----:B------:R-:W1:Y:S01]  /*d2a0*/  LDCU.64 UR38, c[0x3][0x908] ;  /* 0x00c12100ff2677ac */ /* 0x000e620008000a00 */
[----:B----4-:R-:W-:Y:S02]  /*d2b0*/  DFMA R22, R10, UR52, RZ ;  /* 0x000000340a167c2b */ /* 0x010fe400080000ff */
[----:B------:R-:W-:Y:S01]  /*d2c0*/  DADD R12, R12, -R14 ;  /* 0x000000000c0c7229 */ /* 0x000fe2000000080e */
[----:B------:R-:W4:Y:S01]  /*d2d0*/  LDCU.64 UR46, c[0x3][0x778] ;  /* 0x00c0ef00ff2e77ac */ /* 0x000f220008000a00 */
[----:B0-----:R-:W-:Y:S02]  /*d2e0*/  DFMA R14, R6, UR32, RZ ;  /* 0x00000020060e7c2b */ /* 0x001fe400080000ff */
[C---:B------:R-:W-:Y:S01]  /*d2f0*/  DFMA R24, R16.reuse, UR42, R18 ;  /* 0x0000002a10187c2b */ /* 0x040fe20008000012 */
[----:B------:R-:W0:Y:S01]  /*d300*/  LDCU.64 UR42, c[0x3][0x8d8] ;  /* 0x00c11b00ff2a77ac */ /* 0x000e220008000a00 */
[C---:B---3--:R-:W-:Y:S01]  /*d310*/  DFMA R30, R16.reuse, UR50, R20 ;  /* 0x00000032101e7c2b */ /* 0x048fe20008000014 */
[----:B------:R-:W-:Y:S01]  /*d320*/  LDS.64 R18, [R2+0xd0] ;  /* 0x0000d00002127984 */ /* 0x000fe20000000a00 */
[----:B------:R-:W-:Y:S01]  /*d330*/  DFMA R36, R16, UR58, R22 ;  /* 0x0000003a10247c2b */ /* 0x000fe20008000016 */
[----:B------:R-:W3:Y:S01]  /*d340*/  LDCU.64 UR58, c[0x3][0x8e8] ;  /* 0x00c11d00ff3a77ac */ /* 0x000ee20008000a00 */
[C---:B------:R-:W-:Y:S01]  /*d350*/  DFMA R22, R10.reuse, UR60, RZ ;  /* 0x0000003c0a167c2b */ /* 0x040fe200080000ff */
[----:B------:R-:W5:Y:S01]  /*d360*/  LDS.64 R20, [R2+0x410] ;  /* 0x0004100002147984 */ /* 0x000f620000000a00 */
[----:B------:R-:W-:Y:S01]  /*d370*/  DFMA R26, R10, UR68, RZ ;  /* 0x000000440a1a7c2b */ /* 0x000fe200080000ff */
[----:B------:R-:W3:Y:S01]  /*d380*/  LDCU.64 UR60, c[0x3][0x920] ;  /* 0x00c12400ff3c77ac */ /* 0x000ee20008000a00 */
[----:B------:R-:W-:-:S02]  /*d390*/  DFMA R8, R6, UR74, RZ ;  /* 0x0000004a06087c2b */ /* 0x000fc400080000ff */
[----:B-1----:R-:W-:Y:S01]  /*d3a0*/  DFMA R32, R12, UR38, R14 ;  /* 0x000000260c207c2b */ /* 0x002fe2000800000e */
[----:B------:R-:W1:Y:S01]  /*d3b0*/  LDCU.64 UR50, c[0x3][0x8e0] ;  /* 0x00c11c00ff3277ac */ /* 0x000e620008000a00 */
[----:B------:R-:W-:Y:S01]  /*d3c0*/  DFMA R42, R16, UR66, R22 ;  /* 0x00000042102a7c2b */ /* 0x000fe20008000016 */
[----:B------:R-:W-:Y:S01]  /*d3d0*/  LDS.64 R14, [R2+0x138] ;  /* 0x00013800020e7984 */ /* 0x000fe20000000a00 */
[----:B------:R-:W-:Y:S01]  /*d3e0*/  DFMA R22, R10, UR72, RZ ;  /* 0x000000480a167c2b */ /* 0x000fe200080000ff */
[----:B------:R-:W3:Y:S01]  /*d3f0*/  LDCU.64 UR66, c[0x3][0x8f0] ;  /* 0x00c11e00ff4277ac */ /* 0x000ee20008000a00 */
[----:B--2---:R-:W-:Y:S02]  /*d400*/  DFMA R48, R16, UR70, R26 ;  /* 0x0000004610307c2b */ /* 0x004fe4000800001a */
[----:B------:R-:W-:Y:S01]  /*d410*/  DFMA R26, R12, UR28, R8 ;  /* 0x0000001c0c1a7c2b */ /* 0x000fe20008000008 */
[----:B------:R-:W2:Y:S01]  /*d420*/  LDCU.64 UR48, c[0x3][0x780] ;  /* 0x00c0f000ff3077ac */ /* 0x000ea20008000a00 */
[----:B0-----:R-:W-:-:S02]  /*d430*/  DFMA R28, R6, UR42, RZ ;  /* 0x0000002a061c7c2b */ /* 0x001fc400080000ff */
[----:B------:R-:W-:Y:S01]  /*d440*/  DFMA R52, R16, UR26, R22 ;  /* 0x0000001a10347c2b */ /* 0x000fe20008000016 */
[----:B------:R-:W0:Y:S01]  /*d450*/  LDCU.64 UR64, c[0x3][0x7a0] ;  /* 0x00c0f400ff4077ac */ /* 0x000e220008000a00 */
[----:B------:R-:W0:Y:S01]  /*d460*/  LDS.64 R22, [R2+0x3a8] ;  /* 0x0003a80002167984 */ /* 0x000e220000000a00 */
[----:B------:R-:W4:Y:S03]  /*d470*/  LDCU.64 UR52, c[0x3][0x918] ;  /* 0x00c12300ff3477ac */ /* 0x000f260008000a00 */
[----:B------:R-:W-:Y:S02]  /*d480*/  DFMA R38, R12, UR44, R28 ;  /* 0x0000002c0c267c2b */ /* 0x000fe4000800001c */
[----:B-1----:R-:W-:Y:S01]  /*d490*/  DFMA R40, R6, UR50, RZ ;  /* 0x0000003206287c2b */ /* 0x002fe200080000ff */
[----:B------:R-:W1:Y:S01]  /*d4a0*/  LDCU.64 UR68, c[0x3][0x928] ;  /* 0x00c12500ff4477ac */ /* 0x000e620008000a00 */
[----:B------:R-:W1:Y:S01]  /*d4b0*/  LDCU.64 UR70, c[0x3][0x938] ;  /* 0x00c12700ff4677ac */ /* 0x000e620008000a00 */
[----:B------:R-:W1:Y:S01]  /*d4c0*/  LDCU.64 UR54, c[0x3][0x788] ;  /* 0x00c0f100ff3677ac */ /* 0x000e620008000a00 */
[----:B------:R-:W1:Y:S01]  /*d4d0*/  LDCU.64 UR72, c[0x3][0x940] ;  /* 0x00c12800ff4877ac */ /* 0x000e620008000a00 */
[C-C-:B-----5:R-:W-:Y:S01]  /*d4e0*/  DADD R8, R18.reuse, R20.reuse ;  /* 0x0000000012087229 */ /* 0x160fe20000000014 */
[----:B------:R-:W5:Y:S01]  /*d4f0*/  LDCU.64 UR38, c[0x3][0x7b0] ;  /* 0x00c0f600ff2677ac */ /* 0x000f620008000a00 */
[----:B------:R-:W-:-:S02]  /*d500*/  DADD R18, R18, -R20 ;  /* 0x0000000012127229 */ /* 0x000fc40000000814 */
[----:B----4-:R-:W-:Y:S01]  /*d510*/  DFMA R44, R12, UR52, R40 ;  /* 0x000000340c2c7c2b */ /* 0x010fe20008000028 */
[----:B------:R-:W4:Y:S03]  /*d520*/  LDCU.64 UR56, c[0x3][0x790] ;  /* 0x00c0f200ff3877ac */ /* 0x000f260008000a00 */
[----:B------:R-:W-:Y:S02]  /*d530*/  DFMA R28, R8, UR46, R24 ;  /* 0x0000002e081c7c2b */ /* 0x000fe40008000018 */
[----:B---3--:R-:W-:Y:S01]  /*d540*/  DFMA R24, R6, UR58, RZ ;  /* 0x0000003a06187c2b */ /* 0x008fe200080000ff */
[----:B------:R-:W3:Y:S01]  /*d550*/  LDCU.64 UR74, c[0x3][0x948] ;  /* 0x00c12900ff4a77ac */ /* 0x000ee20008000a00 */
[C---:B--2---:R-:W-:Y:S02]  /*d560*/  DFMA R34, R8.reuse, UR48, R30 ;  /* 0x0000003008227c2b */ /* 0x044fe4000800001e */
[----:B0-----:R-:W-:Y:S01]  /*d570*/  DFMA R54, R8, UR64, R52 ;  /* 0x0000004008367c2b */ /* 0x001fe20008000034 */
[----:B------:R-:W0:Y:S01]  /*d580*/  LDCU.64 UR42, c[0x3][0x7b8] ;  /* 0x00c0f700ff2a77ac */ /* 0x000e220008000a00 */
[----:B-1----:R-:W-:-:S02]  /*d590*/  DFMA R30, R18, UR70, R26 ;  /* 0x00000046121e7c2b */ /* 0x002fc4000800001a */
[----:B------:R-:W-:Y:S01]  /*d5a0*/  DFMA R50, R12, UR60, R24 ;  /* 0x0000003c0c327c2b */ /* 0x000fe20008000018 */
[----:B------:R-:W1:Y:S01]  /*d5b0*/  LDCU.64 UR52, c[0x3][0x970] ;  /* 0x00c12e00ff3477ac */ /* 0x000e620008000a00 */
[----:B------:R-:W-:Y:S01]  /*d5c0*/  DFMA R24, R6, UR66, RZ ;  /* 0x0000004206187c2b */ /* 0x000fe200080000ff */
[----:B------:R-:W-:Y:S01]  /*d5d0*/  LDS.64 R26, [R2+0x340] ;  /* 0x00034000021a7984 */ /* 0x000fe20000000a00 */
[----:B------:R-:W-:Y:S01]  /*d5e0*/  DADD R20, R14, R22 ;  /* 0x000000000e147229 */ /* 0x000fe20000000016 */
[----:B------:R-:W2:Y:S01]  /*d5f0*/  LDCU.64 UR62, c[0x3][0x798] ;  /* 0x00c0f300ff3e77ac */ /* 0x000ea20008000a00 */
[----:B------:R-:W-:Y:S02]  /*d600*/  DFMA R40, R8, UR54, R36 ;  /* 0x0000003608287c2b */ /* 0x000fe40008000024 */
[----:B------:R-:W-:Y:S01]  /*d610*/  DFMA R36, R18, UR72, R32 ;  /* 0x0000004812247c2b */ /* 0x000fe20008000020 */
[----:B------:R-:W2:Y:S01]  /*d620*/  LDCU.64 UR26, c[0x3][0x950] ;  /* 0x00c12a00ff1a77ac */ /* 0x000ea20008000a00 */
[----:B------:R-:W-:-:S02]  /*d630*/  DFMA R52, R12, UR68, R24 ;  /* 0x000000440c347c2b */ /* 0x000fc40008000018 */
[----:B------:R-:W2:Y:S01]  /*d640*/  LDS.64 R24, [R2+0x1a0] ;  /* 0x0001a00002187984 */ /* 0x000ea20000000a00 */
[----:B-----5:R-:W-:Y:S01]  /*d650*/  DFMA R32, R20, UR38, R28 ;  /* 0x0000002614207c2b */ /* 0x020fe2000800001c */
[----:B------:R-:W5:Y:S01]  /*d660*/  LDCU.64 UR28, c[0x3][0x958] ;  /* 0x00c12b00ff1c77ac */ /* 0x000f620008000a00 */
[----:B------:R-:W-:Y:S02]  /*d670*/  DADD R14, R14, -R22 ;  /* 0x000000000e0e7229 */ /* 0x000fe40000000816 */
[----:B------:R-:W-:Y:S01]  /*d680*/  DFMA R28, R10, UR4, RZ ;  /* 0x000000040a1c7c2b */ /* 0x000fe200080000ff */
[----:B------:R-:W-:Y:S01]  /*d690*/  LDS.64 R22, [R2+0x2d8] ;  /* 0x0002d80002167984 */ /* 0x000fe20000000a00 */
[----:B----4-:R-:W-:Y:S01]  /*d6a0*/  DFMA R46, R8, UR56, R42 ;  /* 0x00000038082e7c2b */ /* 0x010fe2000800002a */
[----:B------:R-:W4:Y:S01]  /*d6b0*/  LDCU.64 UR44, c[0x3][0x7c0] ;  /* 0x00c0f800ff2c77ac */ /* 0x000f220008000a00 */
[----:B---3--:R-:W-:Y:S01]  /*d6c0*/  DFMA R42, R18, UR74, R38 ;  /* 0x0000004a122a7c2b */ /* 0x008fe20008000026 */
[----:B------:R-:W-:Y:S01]  /*d6d0*/  LDS.64 R10, [R2+0x208] ;  /* 0x00020800020a7984 */ /* 0x000fe20000000a00 */
[----:B0-----:R-:W-:Y:S01]  /*d6e0*/  DFMA R38, R20, UR42, R34 ;  /* 0x0000002a14267c2b */ /* 0x001fe20008000022 */
[----:B------:R-:W0:Y:S01]  /*d6f0*/  LDCU.64 UR46, c[0x3][0x7c8] ;  /* 0x00c0f900ff2e77ac */ /* 0x000e220008000a00 */
[----:B-1----:R-:W-:-:S02]  /*d700*/  DFMA R34, R14, UR52, R30 ;  /* 0x000000340e227c2b */ /* 0x002fc4000800001e */
[----:B------:R-:W-:Y:S01]  /*d710*/  DFMA R30, R16, UR14, R28 ;  /* 0x0000000e101e7c2b */ /* 0x000fe2000800001c */
[----:B------:R-:W1:Y:S01]  /*d720*/  LDCU.64 UR48, c[0x3][0x7d0] ;  /* 0x00c0fa00ff3077ac */ /* 0x000e620008000a00 */
[----:B------:R-:W3:Y:S01]  /*d730*/  LDS.64 R16, [R2+0x270] ;  /* 0x0002700002107984 */ /* 0x000ee20000000a00 */
[----:B------:R-:W-:Y:S01]  /*d740*/  DFMA R28, R6, UR8, RZ ;  /* 0x00000008061c7c2b */ /* 0x000fe200080000ff */
[----:B------:R-:W1:Y:S01]  /*d750*/  LDCU.64 UR32, c[0x3][0x960] ;  /* 0x00c12c00ff2077ac */ /* 0x000e620008000a00 */
[----:B--2---:R-:W-:-:S03]  /*d760*/  DFMA R48, R8, UR62, R48 ;  /* 0x0000003e08307c2b */ /* 0x004fc60008000030 */
[----:B------:R-:W-:Y:S01]  /*d770*/  DFMA R30, R8, UR20, R30 ;  /* 0x00000014081e7c2b */ /* 0x000fe2000800001e */
[----:B------:R-:W2:Y:S01]  /*d780*/  LDCU.64 UR50, c[0x3][0x7d8] ;  /* 0x00c0fb00ff3277ac */ /* 0x000ea20008000a00 */
[----:B------:R-:W-:Y:S02]  /*d790*/  DFMA R44, R18, UR26, R44 ;  /* 0x0000001a122c7c2b */ /* 0x000fe4000800002c */
[----:B------:R-:W-:Y:S01]  /*d7a0*/  DFMA R28, R12, UR18, R28 ;  /* 0x000000120c1c7c2b */ /* 0x000fe2000800001c */
[----:B------:R-:W2:Y:S01]  /*d7b0*/  LDCU.64 UR64, c[0x3][0x7e8] ;  /* 0x00c0fd00ff4077ac */ /* 0x000ea20008000a00 */
[----:B-----5:R-:W-:Y:S02]  /*d7c0*/  DFMA R50, R18, UR28, R50 ;  /* 0x0000001c12327c2b */ /* 0x020fe40008000032 */
[C---:B----4-:R-:W-:Y:S01]  /*d7d0*/  DFMA R40, R20.reuse, UR44, R40 ;  /* 0x0000002c14287c2b */ /* 0x050fe20008000028 */
[----:B------:R-:W4:Y:S01]  /*d7e0*/  LDCU.64 UR66, c[0x3][0x7f0] ;  /* 0x00c0fe00ff4277ac */ /* 0x000f220008000a00 */
[----:B0-----:R-:W-:-:S02]  /*d7f0*/  DFMA R46, R20, UR46, R46 ;  /* 0x0000002e142e7c2b */ /* 0x001fc4000800002e */
[C---:B-1----:R-:W-:Y:S01]  /*d800*/  DFMA R48, R20.reuse, UR48, R48 ;  /* 0x0000003014307c2b */ /* 0x042fe20008000030 */
[----:B------:R-:W0:Y:S01]  /*d810*/  LDCU.64 UR68, c[0x3][0x7f8] ;  /* 0x00c0ff00ff4477ac */ /* 0x000e220008000a00 */
[----:B------:R-:W-:Y:S02]  /*d820*/  DFMA R30, R20, UR30, R30 ;  /* 0x0000001e141e7c2b */ /* 0x000fe4000800001e */
[----:B------:R-:W-:Y:S01]  /*d830*/  DFMA R52, R18, UR32, R52 ;  /* 0x0000002012347c2b */ /* 0x000fe20008000034 */
[----:B------:R-:W1:Y:S01]  /*d840*/  LDCU.64 UR70, c[0x3][0x800] ;  /* 0x00c10000ff4677ac */ /* 0x000e620008000a00 */
[----:B------:R-:W-:Y:S02]  /*d850*/  DADD R6, R24, R26 ;  /* 0x0000000018067229 */ /* 0x000fe4000000001a */
[----:B--2---:R-:W-:Y:S01]  /*d860*/  DFMA R54, R20, UR50, R54 ;  /* 0x0000003214367c2b */ /* 0x004fe20008000036 */
[----:B------:R-:W2:Y:S01]  /*d870*/  LDCU.64 UR72, c[0x3][0x808] ;  /* 0x00c10100ff4877ac */ /* 0x000ea20008000a00 */
[----:B------:R-:W-:-:S02]  /*d880*/  DFMA R28, R18, UR24, R28 ;  /* 0x00000018121c7c2b */ /* 0x000fc4000800001c */
[----:B------:R-:W-:Y:S01]  /*d890*/  DADD R24, R24, -R26 ;  /* 0x0000000018187229 */ /* 0x000fe2000000081a */
[----:B------:R-:W5:Y:S01]  /*d8a0*/  LDCU.64 UR74, c[0x3][0x810] ;  /* 0x00c10200ff4a77ac */ /* 0x000f620008000a00 */
[C---:B------:R-:W-:Y:S02]  /*d8b0*/  DFMA R32, R6.reuse, UR64, R32 ;  /* 0x0000004006207c2b */ /* 0x040fe40008000020 */
[C---:B----4-:R-:W-:Y:S01]  /*d8c0*/  DFMA R38, R6.reuse, UR66, R38 ;  /* 0x0000004206267c2b */ /* 0x050fe20008000026 */
[----:B------:R-:W4:Y:S01]  /*d8d0*/  LDCU.64 UR54, c[0x3][0x978] ;  /* 0x00c12f00ff3677ac */ /* 0x000f220008000a00 */
[C---:B------:R-:W-:Y:S02]  /*d8e0*/  DFMA R30, R6.reuse, UR36, R30 ;  /* 0x00000024061e7c2b */ /* 0x040fe4000800001e */
[----:B0-----:R-:W-:Y:S01]  /*d8f0*/  DFMA R40, R6, UR68, R40 ;  /* 0x0000004406287c2b */ /* 0x001fe20008000028 */
[----:B------:R-:W0:Y:S01]  /*d900*/  LDCU.64 UR58, c[0x3][0x988] ;  /* 0x00c13100ff3a77ac */ /* 0x000e220008000a00 */
[----:B------:R-:W-:-:S02]  /*d910*/  DFMA R28, R14, UR34, R28 ;  /* 0x000000220e1c7c2b */ /* 0x000fc4000800001c */
[----:B-1----:R-:W-:Y:S01]  /*d920*/  DFMA R46, R6, UR70, R46 ;  /* 0x00000046062e7c2b */ /* 0x002fe2000800002e */
[----:B------:R-:W1:Y:S01]  /*d930*/  LDCU.64 UR60, c[0x3][0x990] ;  /* 0x00c13200ff3c77ac */ /* 0x000e620008000a00 */
[----:B---3--:R-:W-:Y:S02]  /*d940*/  DADD R8, R16, R16 ;  /* 0x0000000010087229 */ /* 0x008fe40000000010 */
[----:B--2---:R-:W-:Y:S01]  /*d950*/  DFMA R48, R6, UR72, R48 ;  /* 0x0000004806307c2b */ /* 0x004fe20008000030 */
[----:B------:R-:W2:Y:S01]  /*d960*/  LDCU.64 UR62, c[0x3][0x998] ;  /* 0x00c13300ff3e77ac */ /* 0x000ea20008000a00 */
[----:B------:R-:W-:Y:S02]  /*d970*/  DFMA R28, R24, UR40, R28 ;  /* 0x00000028181c7c2b */ /* 0x000fe4000800001c */
[----:B-----5:R-:W-:Y:S01]  /*d980*/  DFMA R54, R6, UR74, R54 ;  /* 0x0000004a06367c2b */ /* 0x020fe20008000036 */
[----:B------:R-:W3:Y:S01]  /*d990*/  LDCU.64 UR56, c[0x3][0x980] ;  /* 0x00c13000ff3877ac */ /* 0x000ee20008000a00 */
[----:B------:R-:W-:-:S02]  /*d9a0*/  DADD R6, R10, R22 ;  /* 0x000000000a067229 */ /* 0x000fc40000000016 */
[----:B----4-:R-:W-:Y:S01]  /*d9b0*/  DFMA R36, R14, UR54, R36 ;  /* 0x000000360e247c2b */ /* 0x010fe20008000024 */
[----:B------:R-:W4:Y:S01]  /*d9c0*/  LDCU.64 UR26, c[0x3][0x9a8] ;  /* 0x00c13500ff1a77ac */ /* 0x000f220008000a00 */
[----:B------:R-:W-:Y:S02]  /*d9d0*/  DADD R10, R10, -R22 ;  /* 0x000000000a0a7229 */ /* 0x000fe40000000816 */
[----:B0-----:R-:W-:Y:S01]  /*d9e0*/  DFMA R44, R14, UR58, R44 ;  /* 0x0000003a0e2c7c2b */ /* 0x001fe2000800002c */
[----:B------:R-:W0:Y:S01]  /*d9f0*/  LDCU.64 UR28, c[0x3][0x9b0] ;  /* 0x00c13600ff1c77ac */ /* 0x000e220008000a00 */
[----:B------:R-:W-:Y:S02]  /*da00*/  DFMA R30, R6, UR6, R30 ;  /* 0x00000006061e7c2b */ /* 0x000fe4000800001e */
[----:B-1----:R-:W-:Y:S01]  /*da10*/  DFMA R50, R14, UR60, R50 ;  /* 0x0000003c0e327c2b */ /* 0x002fe20008000032 */
[----:B------:R-:W1:Y:S01]  /*da20*/  LDCU.64 UR38, c[0x3][0x9c0] ;  /* 0x00c13800ff2677ac */ /* 0x000e620008000a00 */
[----:B------:R-:W-:-:S02]  /*da30*/  DMUL R8, R8, 0.5 ;  /* 0x3fe0000008087828 */ /* 0x000fc40000000000 */
[----:B--2---:R-:W-:Y:S01]  /*da40*/  DFMA R52, R14, UR62, R52 ;  /* 0x0000003e0e347c2b */ /* 0x004fe20008000034 */
[----:B------:R-:W2:Y:S01]  /*da50*/  LDCU.64 UR42, c[0x3][0x9c8] ;  /* 0x00c13900ff2a77ac */ /* 0x000ea20008000a00 */
[----:B------:R-:W-:Y:S02]  /*da60*/  DFMA R28, R10, UR10, R28 ;  /* 0x0000000a0a1c7c2b */ /* 0x000fe4000800001c */
[----:B---3--:R-:W-:Y:S01]  /*da70*/  DFMA R42, R14, UR56, R42 ;  /* 0x000000380e2a7c2b */ /* 0x008fe2000800002a */
[----:B------:R-:W3:Y:S01]  /*da80*/  LDCU.64 UR44, c[0x3][0x9d0] ;  /* 0x00c13a00ff2c77ac */ /* 0x000ee20008000a00 */
[----:B------:R-:W-:Y:S02]  /*da90*/  DADD R16, R16, -R16 ;  /* 0x0000000010107229 */ /* 0x000fe40000000810 */
[----:B----4-:R-:W-:Y:S01]  /*daa0*/  DFMA R34, R24, UR26, R34 ;  /* 0x0000001a18227c2b */ /* 0x010fe20008000022 */
[----:B------:R-:W4:Y:S01]  /*dab0*/  LDCU.64 UR46, c[0x3][0x820] ;  /* 0x00c10400ff2e77ac */ /* 0x000f220008000a00 */
[----:B------:R-:W-:-:S02]  /*dac0*/  DFMA R30, R8, UR12, R30 ;  /* 0x0000000c081e7c2b */ /* 0x000fc4000800001e */
[----:B0-----:R-:W-:Y:S01]  /*dad0*/  DFMA R36, R24, UR28, R36 ;  /* 0x0000001c18247c2b */ /* 0x001fe20008000024 */
[----:B------:R-:W0:Y:S01]  /*dae0*/  LDCU.64 UR48, c[0x3][0x828] ;  /* 0x00c10500ff3077ac */ /* 0x000e220008000a00 */
[----:B------:R-:W-:Y:S02]  /*daf0*/  DFMA R28, R16, UR16, R28 ;  /* 0x00000010101c7c2b */ /* 0x000fe4000800001c */
[C---:B-1----:R-:W-:Y:S01]  /*db00*/  DFMA R44, R24.reuse, UR38, R44 ;  /* 0x00000026182c7c2b */ /* 0x042fe2000800002c */
[----:B------:R-:W1:Y:S01]  /*db10*/  LDCU.64 UR32, c[0x3][0x9b8] ;  /* 0x00c13700ff2077ac */ /* 0x000e620008000a00 */
[C---:B--2---:R-:W-:Y:S01]  /*db20*/  DFMA R50, R24.reuse, UR42, R50 ;  /* 0x0000002a18327c2b */ /* 0x044fe20008000032 */
[----:B------:R-:W2:Y:S01]  /*db30*/  LDCU.64 UR50, c[0x3][0x830] ;  /* 0x00c10600ff3277ac */ /* 0x000ea20008000a00 */
[----:B---3--:R-:W-:Y:S01]  /*db40*/  DFMA R52, R24, UR44, R52 ;  /* 0x0000002c18347c2b */ /* 0x008fe20008000034 */
[----:B------:R-:W3:Y:S01]  /*db50*/  LDCU.64 UR52, c[0x3][0x838] ;  /* 0x00c10700ff3477ac */ /* 0x000ee20008000a00 */
[C---:B----4-:R-:W-:Y:S01]  /*db60*/  DFMA R32, R6.reuse, UR46, R32 ;  /* 0x0000002e06207c2b */ /* 0x050fe20008000020 */
[----:B------:R-:W4:Y:S01]  /*db70*/  LDCU.64 UR54, c[0x3][0x840] ;  /* 0x00c10800ff3677ac */ /* 0x000f220008000a00 */
[----:B0-----:R-:W-:Y:S01]  /*db80*/  DFMA R38, R6, UR48, R38 ;  /* 0x0000003006267c2b */ /* 0x001fe20008000026 */
[----:B------:R-:W0:Y:S01]  /*db90*/  LDCU.64 UR58, c[0x3][0x9e0] ;  /* 0x00c13c00ff3a77ac */ /* 0x000e220008000a00 */
[----:B-1----:R-:W-:Y:S01]  /*dba0*/  DFMA R42, R24, UR32, R42 ;  /* 0x00000020182a7c2b */ /* 0x002fe2000800002a */
[----:B------:R-:W1:Y:S01]  /*dbb0*/  LDCU.64 UR60, c[0x3][0x9e8] ;  /* 0x00c13d00ff3c77ac */ /* 0x000e620008000a00 */
[C---:B--2---:R-:W-:Y:S01]  /*dbc0*/  DFMA R40, R6.reuse, UR50, R40 ;  /* 0x0000003206287c2b */ /* 0x044fe20008000028 */
[----:B------:R-:W2:Y:S01]  /*dbd0*/  LDCU.64 UR62, c[0x3][0x9f0] ;  /* 0x00c13e00ff3e77ac */ /* 0x000ea20008000a00 */
[C---:B---3--:R-:W-:Y:S01]  /*dbe0*/  DFMA R46, R6.reuse, UR52, R46 ;  /* 0x00000034062e7c2b */ /* 0x048fe2000800002e */
[----:B------:R-:W3:Y:S01]  /*dbf0*/  LDCU.64 UR64, c[0x3][0x9f8] ;  /* 0x00c13f00ff4077ac */ /* 0x000ee20008000a00 */
[----:B----4-:R-:W-:Y:S01]  /*dc00*/  DFMA R48, R6, UR54, R48 ;  /* 0x0000003606307c2b */ /* 0x010fe20008000030 */
[----:B------:R-:W4:Y:S01]  /*dc10*/  LDCU.64 UR66, c[0x3][0xa00] ;  /* 0x00c14000ff4277ac */ /* 0x000f220008000a00 */
[C---:B0-----:R-:W-:Y:S01]  /*dc20*/  DFMA R34, R10.reuse, UR58, R34 ;  /* 0x0000003a0a227c2b */ /* 0x041fe20008000022 */
[----:B------:R-:W0:Y:S01]  /*dc30*/  LDCU.64 UR56, c[0x3][0x848] ;  /* 0x00c10900ff3877ac */ /* 0x000e220008000a00 */
[C---:B-1----:R-:W-:Y:S01]  /*dc40*/  DFMA R36, R10.reuse, UR60, R36 ;  /* 0x0000003c0a247c2b */ /* 0x042fe20008000024 */
[----:B------:R-:W1:Y:S01]  /*dc50*/  LDCU.64 UR68, c[0x3][0xa08] ;  /* 0x00c14100ff4477ac */ /* 0x000e620008000a00 */
[C---:B--2---:R-:W-:Y:S01]  /*dc60*/  DFMA R42, R10.reuse, UR62, R42 ;  /* 0x0000003e0a2a7c2b */ /* 0x044fe2000800002a */
[----:B------:R-:W2:Y:S01]  /*dc70*/  LDCU.64 UR70, c[0x3][0x858] ;  /* 0x00c10b00ff4677ac */ /* 0x000ea20008000a00 */
[C---:B---3--:R-:W-:Y:S01]  /*dc80*/  DFMA R44, R10.reuse, UR64, R44 ;  /* 0x000000400a2c7c2b */ /* 0x048fe2000800002c */
[----:B------:R-:W3:Y:S01]  /*dc90*/  LDCU.64 UR72, c[0x3][0x860] ;  /* 0x00c10c00ff4877ac */ /* 0x000ee20008000a00 */
[----:B----4-:R-:W-:Y:S01]  /*dca0*/  DFMA R50, R10, UR66, R50 ;  /* 0x000000420a327c2b */ /* 0x010fe20008000032 */
[----:B------:R-:W4:Y:S01]  /*dcb0*/  LDCU.64 UR74, c[0x3][0x868] ;  /* 0x00c10d00ff4a77ac */ /* 0x000f220008000a00 */
[----:B0-----:R-:W-:Y:S01]  /*dcc0*/  DFMA R54, R6, UR56, R54 ;  /* 0x0000003806367c2b */ /* 0x001fe20008000036 */
[----:B------:R-:W0:Y:S01]  /*dcd0*/  LDCU.64 UR26, c[0x3][0x870] ;  /* 0x00c10e00ff1a77ac */ /* 0x000e220008000a00 */
[----:B------:R-:W-:-:S02]  /*dce0*/  DADD R6, R30, R28 ;  /* 0x000000001e067229 */ /* 0x000fc4000000001c */
[----:B-1----:R-:W-:Y:S01]  /*dcf0*/  DFMA R52, R10, UR68, R52 ;  /* 0x000000440a347c2b */ /* 0x002fe20008000034 */
[----:B------:R-:W1:Y:S01]  /*dd00*/  LDCU.64 UR28, c[0x3][0x878] ;  /* 0x00c10f00ff1c77ac */ /* 0x000e620008000a00 */
[----:B------:R-:W-:Y:S02]  /*dd10*/  DADD R28, R30, -R28 ;  /* 0x000000001e1c7229 */ /* 0x000fe4000000081c */
[C---:B--2---:R-:W-:Y:S01]  /*dd20*/  DFMA R32, R8.reuse, UR70, R32 ;  /* 0x0000004608207c2b */ /* 0x044fe20008000020 */
[----:B------:R-:W2:Y:S01]  /*dd30*/  LDCU.64 UR42, c[0x3][0xa18] ;  /* 0x00c14300ff2a77ac */ /* 0x000ea20008000a00 */
[----:B------:R1:W-:Y:S01]  /*dd40*/  STS.64 [R2], R6 ;  /* 0x0000000602007388 */ /* 0x0003e20000000a00 */
[C---:B---3--:R-:W-:Y:S01]  /*dd50*/  DFMA R38, R8.reuse, UR72, R38 ;  /* 0x0000004808267c2b */ /* 0x048fe20008000026 */
[----:B------:R-:W3:Y:S02]  /*dd60*/  LDCU.64 UR38, c[0x3][0xa20] ;  /* 0x00c14400ff2677ac */ /* 0x000ee40008000a00 */
[----:B------:R2:W-:Y:S01]  /*dd70*/  STS.64 [R2+0x4e0], R28 ;  /* 0x0004e01c02007388 */ /* 0x0005e20000000a00 */
[C---:B----4-:R-:W-:Y:S01]  /*dd80*/  DFMA R40, R8.reuse, UR74, R40 ;  /* 0x0000004a08287c2b */ /* 0x050fe20008000028 */
[----:B------:R-:W4:Y:S01]  /*dd90*/  LDCU.64 UR44, c[0x3][0xa28] ;  /* 0x00c14500ff2c77ac */ /* 0x000f220008000a00 */
[C---:B0-----:R-:W-:Y:S01]  /*dda0*/  DFMA R46, R8.reuse, UR26, R46 ;  /* 0x0000001a082e7c2b */ /* 0x041fe2000800002e */
[----:B------:R-:W0:Y:S01]  /*ddb0*/  LDCU.64 UR46, c[0x3][0xa30] ;  /* 0x00c14600ff2e77ac */ /* 0x000e220008000a00 */
[----:B-1----:R-:W-:Y:S01]  /*ddc0*/  DFMA R48, R8, UR28, R48 ;  /* 0x0000001c08307c2b */ /* 0x002fe20008000030 */
[----:B------:R-:W1:Y:S01]  /*ddd0*/  LDCU.64 UR48, c[0x3][0xa38] ;  /* 0x00c14700ff3077ac */ /* 0x000e620008000a00 */
[C---:B--2---:R-:W-:Y:S01]  /*dde0*/  DFMA R34, R16.reuse, UR42, R34 ;  /* 0x0000002a10227c2b */ /* 0x044fe20008000022 */
[----:B------:R-:W2:Y:S01]  /*ddf0*/  LDCU.64 UR32, c[0x3][0x880] ;  /* 0x00c11000ff2077ac */ /* 0x000ea20008000a00 */
[C---:B---3--:R-:W-:Y:S01]  /*de00*/  DFMA R36, R16.reuse, UR38, R36 ;  /* 0x0000002610247c2b */ /* 0x048fe20008000024 */
[----:B------:R-:W3:Y:S01]  /*de10*/  LDCU.64 UR50, c[0x3][0xa40] ;  /* 0x00c14800ff3277ac */ /* 0x000ee20008000a00 */
[----:B----4-:R-:W-:-:S02]  /*de20*/  DFMA R42, R16, UR44, R42 ;  /* 0x0000002c102a7c2b */ /* 0x010fc4000800002a */
[----:B0-----:R-:W-:-:S04]  /*de30*/  DFMA R44, R16, UR46, R44 ;  /* 0x0000002e102c7c2b */ /* 0x001fc8000800002c */
[----:B------:R-:W-:Y:S02]  /*de40*/  DADD R10, R38, R36 ;  /* 0x00000000260a7229 */ /* 0x000fe40000000024 */
[----:B-1----:R-:W-:Y:S02]  /*de50*/  DFMA R50, R16, UR48, R50 ;  /* 0x0000003010327c2b */ /* 0x002fe40008000032 */
[----:B------:R-:W-:Y:S02]  /*de60*/  DADD R12, R40, R42 ;  /* 0x00000000280c7229 */ /* 0x000fe4000000002a */
[----:B--2---:R-:W-:Y:S01]  /*de70*/  DFMA R54, R8, UR32, R54 ;  /* 0x0000002008367c2b */ /* 0x004fe20008000036 */
[----:B------:R1:W-:Y:S01]  /*de80*/  STS.64 [R2+0xd0], R10 ;  /* 0x0000d00a02007388 */ /* 0x0003e20000000a00 */
[----:B------:R-:W-:Y:S02]  /*de90*/  DADD R8, R32, R34 ;  /* 0x0000000020087229 */ /* 0x000fe40000000022 */
[----:B---3--:R-:W-:Y:S01]  /*dea0*/  DFMA R52, R16, UR50, R52 ;  /* 0x0000003210347c2b */ /* 0x008fe20008000034 */
[----:B------:R1:W-:Y:S01]  /*deb0*/  STS.64 [R2+0x138], R12 ;  /* 0x0001380c02007388 */ /* 0x0003e20000000a00 */
[----:B------:R-:W-:-:S02]  /*dec0*/  DADD R14, R46, R44 ;  /* 0x000000002e0e7229 */ /* 0x000fc4000000002c */
[----:B------:R-:W-:Y:S01]  /*ded0*/  DADD R16, R48, R50 ;  /* 0x0000000030107229 */ /* 0x000fe20000000032 */
[----:B------:R1:W-:Y:S01]  /*dee0*/  STS.64 [R2+0x68], R8 ;  /* 0x0000680802007388 */ /* 0x0003e20000000a00 */
        /* <DEDUP_REMOVED lines=8> */
[----:B------:R1:W-:Y:S04]  /*df70*/  STS.64 [R2+0x410], R36 ;  /* 0x0004102402007388 */ /* 0x0003e80000000a00 */
[----:B------:R1:W-:Y:S04]  /*df80*/  STS.64 [R2+0x3a8], R40 ;  /* 0x0003a82802007388 */ /* 0x0003e80000000a00 */
[----:B------:R1:W-:Y:S04]  /*df90*/  STS.64 [R2+0x340], R44 ;  /* 0x0003402c02007388 */ /* 0x0003e80000000a00 */
[----:B------:R1:W-:Y:S04]  /*dfa0*/  STS.64 [R2+0x208], R16 ;  /* 0x0002081002007388 */ /* 0x0003e80000000a00 */
[----:B------:R1:W-:Y:S04]  /*dfb0*/  STS.64 [R2+0x2d8], R48 ;  /* 0x0002d83002007388 */ /* 0x0003e80000000a00 */
[----:B------:R1:W-:Y:S02]  /*dfc0*/  STS.64 [R2+0x270], R52 ;  /* 0x0002703402007388 */ /* 0x0003e40000000a00 */
.L_x_26:
[----:B------:R-:W-:Y:S05]  /*dfd0*/  BSYNC.RECONVERGENT B0 ;  /* 0x0000000000007941 */ /* 0x000fea0003800200 */
.L_x_25:
        /* <DEDUP_REMOVED lines=83> */
[----:B------:R-:W-:Y:S01]  /*e510*/  LDS.64 R20, [R4+0x24f8] ;  /* 0x0024f80004147984 */ /* 0x000fe20000000a00 */
[----:B------:R-:W-:Y:S01]  /*e520*/  DFMA R26, R8, UR4, RZ ;  /* 0x00000004081a7c2b */ /* 0x000fe200080000ff */
[----:B------:R-:W4:Y:S01]  /*e530*/  LDCU.64 UR68, c[0x3][0x798] ;  /* 0x00c0f300ff4477ac */ /* 0x000f220008000a00 */
[----:B------:R-:W-:Y:S01]  /*e540*/  DFMA R44, R6, UR66, R40 ;  /* 0x00000042062c7c2b */ /* 0x000fe20008000028 */
[----:B------:R-:W-:Y:S01]  /*e550*/  LDS.64 R8, [R4+0x1a68] ;  /* 0x001a680004087984 */ /* 0x000fe20000000a00 */
[----:B------:R-:W5:Y:S01]  /*e560*/  LDCU.64 UR70, c[0x3][0x7a0] ;  /* 0x00c0f400ff4677ac */ /* 0x000f620008000a00 */
[----:B-1----:R-:W-:Y:S02]  /*e570*/  DFMA R40, R16, UR26, R36 ;  /* 0x0000001a10287c2b */ /* 0x002fe40008000024 */
[----:B--2---:R-:W-:Y:S01]  /*e580*/  DFMA R36, R18, UR44, R32 ;  /* 0x0000002c12247c2b */ /* 0x004fe20008000020 */
[----:B------:R-:W1:Y:S01]  /*e590*/  LDCU.64 UR28, c[0x3][0x950] ;  /* 0x00c12a00ff1c77ac */ /* 0x000e620008000a00 */
[----:B0-----:R-:W-:Y:S01]  /*e5a0*/  DFMA R32, R12, UR54, R28 ;  /* 0x000000360c207c2b */ /* 0x001fe2000800001c */
[----:B------:R-:W0:Y:S01]  /*e5b0*/  LDCU.64 UR32, c[0x3][0x958] ;  /* 0x00c12b00ff2077ac */ /* 0x000e220008000a00 */
[----:B------:R-:W-:Y:S01]  /*e5c0*/  DFMA R28, R14, UR14, R26 ;  /* 0x0000000e0e1c7c2b */ /* 0x000fe2000800001a */
[----:B------:R-:W2:Y:S01]  /*e5d0*/  LDS.64 R14, [R4+0x1fb0] ;  /* 0x001fb000040e7984 */ /* 0x000ea20000000a00 */
[----:B------:R-:W3:Y:S01]  /*e5e0*/  LDCU.64 UR38, c[0x3][0x960] ;  /* 0x00c12c00ff2677ac */ /* 0x000ee20008000a00 */
[----:B----4-:R-:W-:-:S02]  /*e5f0*/  DFMA R46, R6, UR68, R46 ;  /* 0x00000044062e7c2b */ /* 0x010fc4000800002e */
[----:B------:R-:W-:Y:S01]  /*e600*/  DFMA R26, R2, UR8, RZ ;  /* 0x00000008021a7c2b */ /* 0x000fe200080000ff */
[----:B------:R-:W4:Y:S01]  /*e610*/  LDCU.64 UR46, c[0x3][0x7c0] ;  /* 0x00c0f800ff2e77ac */ /* 0x000f220008000a00 */
[C---:B-----5:R-:W-:Y:S02]  /*e620*/  DFMA R50, R6.reuse, UR70, R50 ;  /* 0x0000004606327c2b */ /* 0x060fe40008000032 */
[----:B------:R-:W-:Y:S01]  /*e630*/  DFMA R28, R6, UR20, R28 ;  /* 0x00000014061c7c2b */ /* 0x000fe2000800001c */
[----:B------:R-:W5:Y:S01]  /*e640*/  LDCU.64 UR48, c[0x3][0x7c8] ;  /* 0x00c0f900ff3077ac */ /* 0x000f620008000a00 */
[----:B-1----:R-:W-:Y:S01]  /*e650*/  DFMA R42, R16, UR28, R42 ;  /* 0x0000001c102a7c2b */ /* 0x002fe2000800002a */
[----:B------:R-:W1:Y:S01]  /*e660*/  LDCU.64 UR50, c[0x3][0x7d0] ;  /* 0x00c0fa00ff3277ac */ /* 0x000e620008000a00 */
[----:B------:R-:W-:Y:S02]  /*e670*/  DFMA R26, R10, UR18, R26 ;  /* 0x000000120a1a7c2b */ /* 0x000fe4000800001a */
[----:B0-----:R-:W-:Y:S01]  /*e680*/  DFMA R48, R16, UR32, R48 ;  /* 0x0000002010307c2b */ /* 0x001fe20008000030 */
[----:B------:R-:W0:Y:S01]  /*e690*/  LDCU.64 UR52, c[0x3][0x7d8] ;  /* 0x00c0fb00ff3477ac */ /* 0x000e220008000a00 */
[----:B---3--:R-:W-:-:S02]  /*e6a0*/  DADD R2, R22, R24 ;  /* 0x0000000016027229 */ /* 0x008fc40000000018 */
[----:B------:R-:W-:Y:S01]  /*e6b0*/  DFMA R52, R16, UR38, R52 ;  /* 0x0000002610347c2b */ /* 0x000fe20008000034 */
[----:B------:R-:W3:Y:S01]  /*e6c0*/  LDCU.64 UR66, c[0x3][0x7e8] ;  /* 0x00c0fd00ff4277ac */ /* 0x000ee20008000a00 */
[C---:B------:R-:W-:Y:S02]  /*e6d0*/  DFMA R28, R18.reuse, UR30, R28 ;  /* 0x0000001e121c7c2b */ /* 0x040fe4000800001c */
[----:B----4-:R-:W-:Y:S01]  /*e6e0*/  DFMA R38, R18, UR46, R38 ;  /* 0x0000002e12267c2b */ /* 0x010fe20008000026 */
[----:B------:R-:W4:Y:S01]  /*e6f0*/  LDCU.64 UR68, c[0x3][0x7f0] ;  /* 0x00c0fe00ff4477ac */ /* 0x000f220008000a00 */
[----:B------:R-:W-:Y:S02]  /*e700*/  DFMA R26, R16, UR24, R26 ;  /* 0x00000018101a7c2b */ /* 0x000fe4000800001a */
[----:B-----5:R-:W-:Y:S01]  /*e710*/  DFMA R44, R18, UR48, R44 ;  /* 0x00000030122c7c2b */ /* 0x020fe2000800002c */
[----:B------:R-:W5:Y:S01]  /*e720*/  LDCU.64 UR70, c[0x3][0x7f8] ;  /* 0x00c0ff00ff4677ac */ /* 0x000f620008000a00 */
[----:B------:R-:W-:-:S02]  /*e730*/  DFMA R28, R2, UR36, R28 ;  /* 0x00000024021c7c2b */ /* 0x000fc4000800001c */
[----:B-1----:R-:W-:Y:S01]  /*e740*/  DFMA R46, R18, UR50, R46 ;  /* 0x00000032122e7c2b */ /* 0x002fe2000800002e */
[----:B------:R-:W1:Y:S01]  /*e750*/  LDCU.64 UR72, c[0x3][0x800] ;  /* 0x00c10000ff4877ac */ /* 0x000e620008000a00 */
[----:B------:R-:W-:Y:S02]  /*e760*/  DADD R22, R22, -R24 ;  /* 0x0000000016167229 */ /* 0x000fe40000000818 */
[----:B0-----:R-:W-:Y:S01]  /*e770*/  DFMA R50, R18, UR52, R50 ;  /* 0x0000003412327c2b */ /* 0x001fe20008000032 */
[----:B------:R-:W0:Y:S01]  /*e780*/  LDCU.64 UR74, c[0x3][0x808] ;  /* 0x00c10100ff4a77ac */ /* 0x000e220008000a00 */
[----:B------:R-:W-:Y:S02]  /*e790*/  DFMA R26, R12, UR34, R26 ;  /* 0x000000220c1a7c2b */ /* 0x000fe4000800001a */
[----:B---3--:R-:W-:Y:S01]  /*e7a0*/  DFMA R30, R2, UR66, R30 ;  /* 0x00000042021e7c2b */ /* 0x008fe2000800001e */
[----:B------:R-:W3:Y:S01]  /*e7b0*/  LDCU.64 UR26, c[0x3][0x810] ;  /* 0x00c10200ff1a77ac */ /* 0x000ee20008000a00 */
[----:B--2---:R-:W-:-:S02]  /*e7c0*/  DADD R4, R14, R14 ;  /* 0x000000000e047229 */ /* 0x004fc4000000000e */
[----:B----4-:R-:W-:Y:S01]  /*e7d0*/  DFMA R36, R2, UR68, R36 ;  /* 0x0000004402247c2b */ /* 0x010fe20008000024 */
[----:B------:R-:W2:Y:S01]  /*e7e0*/  LDCU.64 UR56, c[0x3][0x978] ;  /* 0x00c12f00ff3877ac */ /* 0x000ea20008000a00 */
[----:B------:R-:W-:Y:S02]  /*e7f0*/  DFMA R26, R22, UR40, R26 ;  /* 0x00000028161a7c2b */ /* 0x000fe4000800001a */
[----:B-----5:R-:W-:Y:S01]  /*e800*/  DFMA R38, R2, UR70, R38 ;  /* 0x0000004602267c2b */ /* 0x020fe20008000026 */
[----:B------:R-:W4:Y:S01]  /*e810*/  LDCU.64 UR58, c[0x3][0x980] ;  /* 0x00c13000ff3a77ac */ /* 0x000f220008000a00 */
[----:B------:R-:W-:Y:S02]  /*e820*/  DMUL R4, R4, 0.5 ;  /* 0x3fe0000004047828 */ /* 0x000fe40000000000 */
[----:B-1----:R-:W-:Y:S01]  /*e830*/  DFMA R44, R2, UR72, R44 ;  /* 0x00000048022c7c2b */ /* 0x002fe2000800002c */
[----:B------:R-:W1:Y:S01]  /*e840*/  LDCU.64 UR60, c[0x3][0x988] ;  /* 0x00c13100ff3c77ac */ /* 0x000e620008000a00 */
[----:B------:R-:W-:-:S02]  /*e850*/  DADD R14, R14, -R14 ;  /* 0x000000000e0e7229 */ /* 0x000fc4000000080e */
[C---:B0-----:R-:W-:Y:S01]  /*e860*/  DFMA R46, R2.reuse, UR74, R46 ;  /* 0x0000004a022e7c2b */ /* 0x041fe2000800002e */
[----:B------:R-:W0:Y:S01]  /*e870*/  LDCU.64 UR62, c[0x3][0x990] ;  /* 0x00c13200ff3e77ac */ /* 0x000e220008000a00 */
[----:B---3--:R-:W-:Y:S01]  /*e880*/  DFMA R50, R2, UR26, R50 ;  /* 0x0000001a02327c2b */ /* 0x008fe20008000032 */
[----:B------:R-:W3:Y:S01]  /*e890*/  LDCU.64 UR64, c[0x3][0x998] ;  /* 0x00c13300ff4077ac */ /* 0x000ee20008000a00 */
[----:B------:R-:W-:Y:S02]  /*e8a0*/  DADD R2, R8, R20 ;  /* 0x0000000008027229 */ /* 0x000fe40000000014 */
[----:B--2---:R-:W-:Y:S01]  /*e8b0*/  DFMA R34, R12, UR56, R34 ;  /* 0x000000380c227c2b */ /* 0x004fe20008000022 */
[----:B------:R-:W2:Y:S01]  /*e8c0*/  LDCU.64 UR28, c[0x3][0x9a8] ;  /* 0x00c13500ff1c77ac */ /* 0x000ea20008000a00 */
[----:B------:R-:W-:Y:S02]  /*e8d0*/  DADD R8, R8, -R20 ;  /* 0x0000000008087229 */ /* 0x000fe40000000814 */
[----:B----4-:R-:W-:Y:S01]  /*e8e0*/  DFMA R40, R12, UR58, R40 ;  /* 0x0000003a0c287c2b */ /* 0x010fe20008000028 */
[----:B------:R-:W4:Y:S01]  /*e8f0*/  LDCU.64 UR32, c[0x3][0x9b0] ;  /* 0x00c13600ff2077ac */ /* 0x000f220008000a00 */
[----:B------:R-:W-:-:S02]  /*e900*/  DFMA R28, R2, UR6, R28 ;  /* 0x00000006021c7c2b */ /* 0x000fc4000800001c */
[----:B-1----:R-:W-:Y:S01]  /*e910*/  DFMA R42, R12, UR60, R42 ;  /* 0x0000003c0c2a7c2b */ /* 0x002fe2000800002a */
[----:B------:R-:W1:Y:S01]  /*e920*/  LDCU.64 UR38, c[0x3][0x9b8] ;  /* 0x00c13700ff2677ac */ /* 0x000e620008000a00 */
[----:B------:R-:W-:Y:S02]  /*e930*/  DFMA R26, R8, UR10, R26 ;  /* 0x0000000a081a7c2b */ /* 0x000fe4000800001a */
[----:B0-----:R-:W-:Y:S01]  /*e940*/  DFMA R48, R12, UR62, R48 ;  /* 0x0000003e0c307c2b */ /* 0x001fe20008000030 */
[----:B------:R-:W0:Y:S01]  /*e950*/  LDCU.64 UR42, c[0x3][0x9c0] ;  /* 0x00c13800ff2a77ac */ /* 0x000e220008000a00 */
[----:B------:R-:W-:Y:S02]  /*e960*/  DFMA R28, R4, UR12, R28 ;  /* 0x0000000c041c7c2b */ /* 0x000fe4000800001c */
[----:B---3--:R-:W-:Y:S01]  /*e970*/  DFMA R52, R12, UR64, R52 ;  /* 0x000000400c347c2b */ /* 0x008fe20008000034 */
[----:B------:R-:W3:Y:S01]  /*e980*/  LDCU.64 UR44, c[0x3][0x9c8] ;  /* 0x00c13900ff2c77ac */ /* 0x000ee20008000a00 */
[----:B------:R-:W-:-:S02]  /*e990*/  DFMA R26, R14, UR16, R26 ;  /* 0x000000100e1a7c2b */ /* 0x000fc4000800001a */
[C---:B--2---:R-:W-:Y:S01]  /*e9a0*/  DFMA R32, R22.reuse, UR28, R32 ;  /* 0x0000001c16207c2b */ /* 0x044fe20008000020 */
[----:B------:R-:W2:Y:S01]  /*e9b0*/  LDCU.64 UR46, c[0x3][0x9d0] ;  /* 0x00c13a00ff2e77ac */ /* 0x000ea20008000a00 */
[C---:B----4-:R-:W-:Y:S01]  /*e9c0*/  DFMA R34, R22.reuse, UR32, R34 ;  /* 0x0000002016227c2b */ /* 0x050fe20008000022 */
[----:B------:R-:W4:Y:S01]  /*e9d0*/  LDCU.64 UR48, c[0x3][0x820] ;  /* 0x00c10400ff3077ac */ /* 0x000f220008000a00 */
[C---:B-1----:R-:W-:Y:S01]  /*e9e0*/  DFMA R40, R22.reuse, UR38, R40 ;  /* 0x0000002616287c2b */ /* 0x042fe20008000028 */
[----:B------:R-:W1:Y:S01]  /*e9f0*/  LDCU.64 UR50, c[0x3][0x828] ;  /* 0x00c10500ff3277ac */ /* 0x000e620008000a00 */
[C---:B0-----:R-:W-:Y:S01]  /*ea00*/  DFMA R42, R22.reuse, UR42, R42 ;  /* 0x0000002a162a7c2b */ /* 0x041fe2000800002a */
[----:B------:R-:W0:Y:S01]  /*ea10*/  LDCU.64 UR52, c[0x3][0x830] ;  /* 0x00c10600ff3477ac */ /* 0x000e220008000a00 */
[C---:B---3--:R-:W-:Y:S01]  /*ea20*/  DFMA R48, R22.reuse, UR44, R48 ;  /* 0x0000002c16307c2b */ /* 0x048fe20008000030 */
[----:B------:R-:W3:Y:S01]  /*ea30*/  LDCU.64 UR54, c[0x3][0x838] ;  /* 0x00c10700ff3677ac */ /* 0x000ee20008000a00 */
[----:B--2---:R-:W-:Y:S01]  /*ea40*/  DFMA R52, R22, UR46, R52 ;  /* 0x0000002e16347c2b */ /* 0x004fe20008000034 */
        /* <DEDUP_REMOVED lines=9> */
[C---:B--2---:R-:W-:Y:S01]  /*eae0*/  DFMA R46, R2.reuse, UR56, R46 ;  /* 0x00000038022e7c2b */ /* 0x044fe2000800002e */
[----:B------:R-:W2:Y:S01]  /*eaf0*/  LDCU.64 UR66, c[0x3][0x9f8] ;  /* 0x00c13f00ff4277ac */ /* 0x000ea20008000a00 */
[----:B----4-:R-:W-:Y:S01]  /*eb00*/  DFMA R50, R2, UR58, R50 ;  /* 0x0000003a02327c2b */ /* 0x010fe20008000032 */
        /* <DEDUP_REMOVED lines=9> */
[C---:B----4-:R-:W-:Y:S01]  /*eba0*/  DFMA R48, R8.reuse, UR68, R48 ;  /* 0x0000004408307c2b */ /* 0x050fe20008000030 */
[----:B------:R-:W4:Y:S01]  /*ebb0*/  LDCU.64 UR28, c[0x3][0x870] ;  /* 0x00c10e00ff1c77ac */ /* 0x000f220008000a00 */
[----:B-1----:R-:W-:Y:S01]  /*ebc0*/  DFMA R52, R8, UR70, R52 ;  /* 0x0000004608347c2b */ /* 0x002fe20008000034 */
        /* <DEDUP_REMOVED lines=9> */
[C---:B-1----:R-:W-:Y:S01]  /*ec60*/  DFMA R46, R4.reuse, UR32, R46 ;  /* 0x00000020042e7c2b */ /* 0x042fe2000800002e */
[----:B------:R-:W1:Y:S01]  /*ec70*/  LDCU.64 UR48, c[0x3][0xa30] ;  /* 0x00c14600ff3077ac */ /* 0x000e620008000a00 */
[----:B0-----:R-:W-:Y:S01]  /*ec80*/  DFMA R50, R4, UR38, R50 ;  /* 0x0000002604327c2b */ /* 0x001fe20008000032 */
[----:B------:R-:W0:Y:S01]  /*ec90*/  LDCU.64 UR50, c[0x3][0xa38] ;  /* 0x00c14700ff3277ac */ /* 0x000e220008000a00 */
[C---:B---3--:R-:W-:Y:S01]  /*eca0*/  DFMA R32, R14.reuse, UR44, R32 ;  /* 0x0000002c0e207c2b */ /* 0x048fe20008000020 */
[----:B------:R-:W3:Y:S01]  /*ecb0*/  LDCU.64 UR52, c[0x3][0xa40] ;  /* 0x00c14800ff3477ac */ /* 0x000ee20008000a00 */
[----:B--2---:R-:W-:-:S02]  /*ecc0*/  DFMA R34, R14, UR42, R34 ;  /* 0x0000002a0e227c2b */ /* 0x004fc40008000022 */
[C---:B----4-:R-:W-:Y:S02]  /*ecd0*/  DFMA R40, R14.reuse, UR46, R40 ;  /* 0x0000002e0e287c2b */ /* 0x050fe40008000028 */
[C---:B-1----:R-:W-:Y:S02]  /*ece0*/  DFMA R42, R14.reuse, UR48, R42 ;  /* 0x000000300e2a7c2b */ /* 0x042fe4000800002a */
[C---:B0-----:R-:W-:Y:S02]  /*ecf0*/  DFMA R48, R14.reuse, UR50, R48 ;  /* 0x000000320e307c2b */ /* 0x041fe40008000030 */
[----:B---3--:R-:W-:Y:S01]  /*ed00*/  DFMA R52, R14, UR52, R52 ;  /* 0x000000340e347c2b */ /* 0x008fe20008000034 */
[----:B------:R-:W-:Y:S10]  /*ed10*/  @!P0 EXIT ;  /* 0x000000000000894d */ /* 0x000ff40003800000 */
[----:B------:R-:W0:Y:S01]  /*ed20*/  S2R R5, SR_TID.X ;  /* 0x0000000000057919 */ /* 0x000e220000002100 */
[----:B------:R-:W1:Y:S01]  /*ed30*/  LDC.64 R2, c[0x0][0x3c8] ;  /* 0x0000f200ff027b82 */ /* 0x000e620000000a00 */
        /* <DEDUP_REMOVED lines=11> */
[----:B0-----:R-:W-:-:S04]  /*edf0*/  IMAD R5, R0, 0x3c13, R5 ;  /* 0x00003c1300057824 */ /* 0x001fc800078e0205 */
[----:B------:R-:W-:-:S04]  /*ee00*/  IMAD R5, R0, -0x337e, R5 ;  /* 0xffffcc8200057824 */ /* 0x000fc800078e0205 */
[----:B-1----:R-:W-:Y:S01]  /*ee10*/  IMAD.WIDE R2, R5, 0x8, R2 ;  /* 0x0000000805027825 */ /* 0x002fe200078e0202 */
        /* <DEDUP_REMOVED lines=16> */
.L_x_27:
        /* <DEDUP_REMOVED lines=14> */
.L_x_410:


//--------------------- .text._Z32massMatrixMultiplyConstantKernelILi12ELi15ELi1EEvidPKdS1_S1_S1_S1_S1_S1_Pd --------------------------
	.section	.text._Z32massMatrixMultiplyConstantKernelILi12ELi15ELi1EEvidPKdS1_S1_S1_S1_S1_S1_Pd,"ax",@progbits
	.align	128
        .global         _Z32massMatrixMultiplyConstantKernelILi12ELi15ELi1EEvidPKdS1_S1_S1_S1_S1_S1_Pd
        .type           _Z32massMatrixMultiplyConstantKernelILi12ELi15ELi1EEvidPKdS1_S1_S1_S1_S1_S1_Pd,@function
        .size           _Z32massMatrixMultiplyConstantKernelILi12ELi15ELi1EEvidPKdS1_S1_S1_S1_S1_S1_Pd,(.L_x_411 - _Z32massMatrixMultiplyConstantKernelILi12ELi15ELi1EEvidPKdS1_S1_S1_S1_S1_S1_Pd)
        .other          _Z32massMatrixMultiplyConstantKernelILi12ELi15ELi1EEvidPKdS1_S1_S1_S1_S1_S1_Pd,@"STO_CUDA_ENTRY STV_DEFAULT"
_Z32massMatrixMultiplyConstantKernelILi12ELi15ELi1EEvidPKdS1_S1_S1_S1_S1_S1_Pd:
.text._Z32massMatrixMultiplyConstantKernelILi12ELi15ELi1EEvidPKdS1_S1_S1_S1_S1_S1_Pd:
        /* <DEDUP_REMOVED lines=11> */
[----:B---3--:R0:W2:Y:S01]  /*00b0*/  LDG.E.64.CONSTANT R10, desc[UR76][R2.64] ;  /* 0x0000004c020a7981 */ /* 0x0080a2000c1e9b00 */
[C---:B------:R-:W-:Y:S02]  /*00c0*/  LOP3.LUT R5, R252.reuse, 0xffff, RZ, 0xc0, !PT ;  /* 0x0000fffffc057812 */ /* 0x040fe400078ec0ff */
[----:B------:R-:W-:Y:S01]  /*00d0*/  MOV R53, 0x400 ;  /* 0x0000040000357802 */ /* 0x000fe20000000f00 */
[----:B------:R-:W1:Y:S01]  /*00e0*/  S2R R8, SR_CgaCtaId ;  /* 0x0000000000087919 */ /* 0x000e620000008800 */
[C---:B------:R-:W-:Y:S01]  /*00f0*/  ISETP.GT.U32.AND P1, PT, R252.reuse, 0x8f, PT ;  /* 0x0000008ffc00780c */ /* 0x040fe20003f24070 */
[C---:B------:R-:W-:Y:S01]  /*0100*/  IMAD R0, R5.reuse, 0x1556, RZ ;  /* 0x0000155605007824 */ /* 0x040fe200078e02ff */
[----:B------:R-:W-:Y:S01]  /*0110*/  BSSY.RECONVERGENT B0, `(.L_x_28) ;  /* 0x0000141000007945 */ /* 0x000fe20003800200 */
[----:B------:R-:W-:Y:S01]  /*0120*/  IMAD R55, R5, 0x1112, RZ ;  /* 0x0000111205377824 */ /* 0x000fe200078e02ff */
[C---:B------:R-:W-:Y:S01]  /*0130*/  ISETP.GE.U32.AND P2, PT, R252.reuse, 0xb4, PT ;  /* 0x000000b4fc00780c */ /* 0x040fe20003f46070 */
[----:B------:R-:W-:Y:S01]  /*0140*/  VIADD R13, R53, 0x7788 ;  /* 0x00007788350d7836 */ /* 0x000fe20000000000 */
[----:B------:R-:W-:Y:S01]  /*0150*/  SHF.R.U32.HI R0, RZ, 0x10, R0 ;  /* 0x00000010ff007819 */ /* 0x000fe20000011600 */
[----:B------:R-:W3:Y:S01]  /*0160*/  @P0 LDC.64 R14, c[0x0][0x3c0] ;  /* 0x0000f000ff0e0b82 */ /* 0x000ee20000000a00 */
[----:B------:R-:W-:Y:S01]  /*0170*/  @P0 IMAD R5, R9, 0x6c0, R252 ;  /* 0x000006c009050824 */ /* 0x000fe200078e02fc */
[----:B0-----:R-:W-:-:S02]  /*0180*/  PRMT R2, R252, 0x9910, RZ ;  /* 0x00009910fc027816 */ /* 0x001fc400000000ff */
[----:B------:R-:W-:Y:S02]  /*0190*/  PRMT R3, R0, 0x9910, RZ ;  /* 0x0000991000037816 */ /* 0x000fe400000000ff */
[----:B------:R-:W-:Y:S01]  /*01a0*/  SHF.R.U32.HI R55, RZ, 0x10, R55 ;  /* 0x00000010ff377819 */ /* 0x000fe20000011637 */
[----:B------:R-:W-:Y:S02]  /*01b0*/  IMAD R0, R2, 0xab, RZ ;  /* 0x000000ab02007824 */ /* 0x000fe400078e02ff */
[----:B------:R-:W-:Y:S01]  /*01c0*/  IMAD.MOV.U32 R2, RZ, RZ, R3 ;  /* 0x000000ffff027224 */ /* 0x000fe200078e0003 */
[----:B------:R-:W-:Y:S01]  /*01d0*/  PRMT R12, R55, 0x9910, RZ ;  /* 0x00009910370c7816 */ /* 0x000fe200000000ff */
[----:B------:R-:W-:Y:S01]  /*01e0*/  VIADD R3, R53, 0xe10 ;  /* 0x00000e1035037836 */ /* 0x000fe20000000000 */
[----:B------:R-:W-:Y:S01]  /*01f0*/  LOP3.LUT R6, R0, 0xffff, RZ, 0xc0, !PT ;  /* 0x0000ffff00067812 */ /* 0x000fe200078ec0ff */
[----:B------:R-:W-:-:S03]  /*0200*/  IMAD R0, R2, 0xc, RZ ;  /* 0x0000000c02007824 */ /* 0x000fc600078e02ff */
[----:B------:R-:W-:Y:S01]  /*0210*/  SHF.R.U32.HI R2, RZ, 0xb, R6 ;  /* 0x0000000bff027819 */ /* 0x000fe20000011606 */
[----:B------:R-:W-:-:S05]  /*0220*/  IMAD.MOV R0, RZ, RZ, -R0 ;  /* 0x000000ffff007224 */ /* 0x000fca00078e0a00 */
[----:B------:R-:W-:Y:S01]  /*0230*/  PRMT R41, R0, 0x7710, RZ ;  /* 0x0000771000297816 */ /* 0x000fe200000000ff */
[----:B---3--:R-:W-:Y:S01]  /*0240*/  @P0 IMAD.WIDE R14, R5, 0x8, R14 ;  /* 0x00000008050e0825 */ /* 0x008fe200078e020e */
[----:B-1----:R-:W-:Y:S02]  /*0250*/  LEA R4, R8, R3, 0x18 ;  /* 0x0000000308047211 */ /* 0x002fe400078ec0ff */
[----:B------:R-:W-:Y:S01]  /*0260*/  LOP3.LUT R3, R2, 0xffff, RZ, 0xc0, !PT ;  /* 0x0000ffff02037812 */ /* 0x000fe200078ec0ff */
[----:B------:R-:W-:Y:S01]  /*0270*/  IMAD.IADD R0, R41, 0x1, R252 ;  /* 0x0000000129007824 */ /* 0x000fe200078e02fc */
[----:B------:R0:W5:Y:S01]  /*0280*/  @P0 LDG.E.64.CONSTANT R16, desc[UR76][R14.64] ;  /* 0x0000004c0e100981 */ /* 0x000162000c1e9b00 */
[----:B------:R-:W-:Y:S01]  /*0290*/  IMAD R4, R7, 0x6978, R4 ;  /* 0x0000697807047824 */ /* 0x000fe200078e0204 */
[----:B------:R-:W-:Y:S02]  /*02a0*/  LEA R13, R8, R13, 0x18 ;  /* 0x0000000d080d7211 */ /* 0x000fe400078ec0ff */
[----:B------:R0:W5:Y:S01]  /*02b0*/  @P0 LDG.E.64.CONSTANT R18, desc[UR76][R14.64+0x480] ;  /* 0x0004804c0e120981 */ /* 0x000162000c1e9b00 */
[----:B------:R-:W-:Y:S01]  /*02c0*/  IMAD R2, R3, 0x78, R4 ;  /* 0x0000007803027824 */ /* 0x000fe200078e0204 */
[----:B------:R-:W-:-:S02]  /*02d0*/  LOP3.LUT R41, R0, 0xffff, RZ, 0xc0, !PT ;  /* 0x0000ffff00297812 */ /* 0x000fc400078ec0ff */
[----:B------:R0:W5:Y:S01]  /*02e0*/  @P0 LDG.E.64.CONSTANT R20, desc[UR76][R14.64+0x900] ;  /* 0x0009004c0e140981 */ /* 0x000162000c1e9b00 */
[--C-:B------:R-:W-:Y:S02]  /*02f0*/  IMAD R6, R3, 0x690, R2.reuse ;  /* 0x0000069003067824 */ /* 0x100fe400078e0202 */
[C---:B------:R-:W-:Y:S01]  /*0300*/  IMAD R0, R41.reuse, 0x8, R2 ;  /* 0x0000000829007824 */ /* 0x040fe200078e0202 */
[----:B------:R0:W5:Y:S01]  /*0310*/  @P0 LDG.E.64.CONSTANT R22, desc[UR76][R14.64+0xd80] ;  /* 0x000d804c0e160981 */ /* 0x000162000c1e9b00 */
[----:B------:R-:W-:Y:S02]  /*0320*/  IMAD R2, R41, 0x8, R6 ;  /* 0x0000000829027824 */ /* 0x000fe400078e0206 */
[----:B------:R-:W-:Y:S01]  /*0330*/  IMAD.MOV.U32 R6, RZ, RZ, R12 ;  /* 0x000000ffff067224 */ /* 0x000fe200078e000c */
[----:B------:R0:W5:Y:S01]  /*0340*/  @P0 LDG.E.64.CONSTANT R24, desc[UR76][R14.64+0x1200] ;  /* 0x0012004c0e180981 */ /* 0x000162000c1e9b00 */
[----:B------:R-:W-:Y:S02]  /*0350*/  IMAD R3, R252, 0x8, R13 ;  /* 0x00000008fc037824 */ /* 0x000fe400078e020d */
[----:B------:R-:W-:Y:S01]  /*0360*/  IMAD R5, R6, 0xf, RZ ;  /* 0x0000000f06057824 */ /* 0x000fe200078e02ff */
[----:B------:R0:W5:Y:S04]  /*0370*/  @P0 LDG.E.64.CONSTANT R26, desc[UR76][R14.64+0x1680] ;  /* 0x0016804c0e1a0981 */ /* 0x000168000c1e9b00 */
[----:B------:R0:W5:Y:S04]  /*0380*/  @P0 LDG.E.64.CONSTANT R28, desc[UR76][R14.64+0x1b00] ;  /* 0x001b004c0e1c0981 */ /* 0x000168000c1e9b00 */
[----:B------:R0:W5:Y:S04]  /*0390*/  @P0 LDG.E.64.CONSTANT R30, desc[UR76][R14.64+0x1f80] ;  /* 0x001f804c0e1e0981 */ /* 0x000168000c1e9b00 */
[----:B------:R0:W5:Y:S04]  /*03a0*/  @P0 LDG.E.64.CONSTANT R32, desc[UR76][R14.64+0x2400] ;  /* 0x0024004c0e200981 */ /* 0x000168000c1e9b00 */
[----:B------:R0:W5:Y:S04]  /*03b0*/  @P0 LDG.E.64.CONSTANT R34, desc[UR76][R14.64+0x2880] ;  /* 0x0028804c0e220981 */ /* 0x000168000c1e9b00 */
[----:B------:R0:W5:Y:S04]  /*03c0*/  @P0 LDG.E.64.CONSTANT R36, desc[UR76][R14.64+0x2d00] ;  /* 0x002d004c0e240981 */ /* 0x000168000c1e9b00 */
[----:B------:R0:W5:Y:S01]  /*03d0*/  @P0 LDG.E.64.CONSTANT R38, desc[UR76][R14.64+0x3180] ;  /* 0x0031804c0e260981 */ /* 0x000162000c1e9b00 */
[----:B------:R-:W-:-:S03]  /*03e0*/  IMAD.MOV R5, RZ, RZ, -R5 ;  /* 0x000000ffff057224 */ /* 0x000fc600078e0a05 */
[----:B--2---:R1:W-:Y:S02]  /*03f0*/  STS.64 [R3], R10 ;  /* 0x0000000a03007388 */ /* 0x0043e40000000a00 */
[----:B-1----:R-:W-:-:S05]  /*0400*/  PRMT R3, R5, 0x7710, RZ ;  /* 0x0000771005037816 */ /* 0x002fca00000000ff */
[----:B------:R-:W-:Y:S02]  /*0410*/  IMAD.IADD R108, R3, 0x1, R252 ;  /* 0x00000001036c7824 */ /* 0x000fe400078e02fc */
[----:B------:R-:W-:-:S03]  /*0420*/  IMAD R5, R55, 0x708, R4 ;  /* 0x0000070837057824 */ /* 0x000fc600078e0204 */
[----:B------:R-:W-:Y:S01]  /*0430*/  LOP3.LUT R108, R108, 0xffff, RZ, 0xc0, !PT ;  /* 0x0000ffff6c6c7812 */ /* 0x000fe200078ec0ff */
        /* <DEDUP_REMOVED lines=15> */
[--C-:B------:R-:W-:Y:S02]  /*0530*/  DADD R32, R24, R30.reuse ;  /* 0x0000000018207229 */ /* 0x100fe4000000001e */
[----:B0-----:R-:W-:Y:S01]  /*0540*/  DFMA R40, R14, UR64, RZ ;  /* 0x000000400e287c2b */ /* 0x001fe200080000ff */
[----:B------:R-:W0:Y:S01]  /*0550*/  LDCU.128 UR32, c[0x3][0x7f0] ;  /* 0x00c0fe00ff2077ac */ /* 0x000e220008000c00 */
[----:B------:R-:W-:Y:S01]  /*0560*/  DADD R24, R24, -R30 ;  /* 0x0000000018187229 */ /* 0x000fe2000000081e */
[----:B-1----:R-:W-:Y:S01]  /*0570*/  MOV.SPILL R3, UR23 ;  /* 0x0000001700037c02 */ /* 0x002fe20009000f00 */
[----:B------:R-:W-:Y:S01]  /*0580*/  DADD R30, R26, R28 ;  /* 0x000000001a1e7229 */ /* 0x000fe2000000001c */
[----:B------:R-:W-:Y:S01]  /*0590*/  MOV.SPILL R6, UR22 ;  /* 0x0000001600067c02 */ /* 0x000fe20009000f00 */
[----:B------:R-:W1:Y:S01]  /*05a0*/  LDCU.128 UR56, c[0x3][0x7c0] ;  /* 0x00c0f800ff3877ac */ /* 0x000e620008000c00 */
[----:B------:R-:W-:Y:S01]  /*05b0*/  MOV.SPILL R12, UR21 ;  /* 0x00000015000c7c02 */ /* 0x000fe20009000f00 */
[----:B------:R-:W-:Y:S01]  /*05c0*/  DFMA R40, R38, UR66, R40 ;  /* 0x0000004226287c2b */ /* 0x000fe20008000028 */
[----:B------:R-:W-:Y:S01]  /*05d0*/  MOV.SPILL R52, UR20 ;  /* 0x0000001400347c02 */ /* 0x000fe20009000f00 */
[----:B------:R-:W1:Y:S01]  /*05e0*/  LDCU.128 UR64, c[0x3][0x770] ;  /* 0x00c0ee00ff4077ac */ /* 0x000e620008000c00 */
[----:B--2---:R-:W-:-:S02]  /*05f0*/  DFMA R46, R14, UR16, RZ ;  /* 0x000000100e2e7c2b */ /* 0x004fc400080000ff */
[----:B------:R-:W-:Y:S01]  /*0600*/  DADD R10, R26, -R28 ;  /* 0x000000001a0a7229 */ /* 0x000fe2000000081c */
[----:B------:R-:W2:Y:S01]  /*0610*/  LDCU.128 UR20, c[0x3][0x740] ;  /* 0x00c0e800ff1477ac */ /* 0x000ea20008000c00 */
[C---:B---3--:R-:W-:Y:S02]  /*0620*/  DFMA R26, R14.reuse, UR36, RZ ;  /* 0x000000240e1a7c2b */ /* 0x048fe400080000ff */
[C---:B----4-:R-:W-:Y:S01]  /*0630*/  DFMA R42, R14.reuse, UR60, RZ ;  /* 0x0000003c0e2a7c2b */ /* 0x050fe200080000ff */
[----:B------:R-:W3:Y:S01]  /*0640*/  LDCU.128 UR24, c[0x3][0x8f0] ;  /* 0x00c11e00ff1877ac */ /* 0x000ee20008000c00 */
[----:B0-----:R-:W-:Y:S02]  /*0650*/  DFMA R56, R14, UR32, RZ ;  /* 0x000000200e387c2b */ /* 0x001fe400080000ff */
[C---:B------:R-:W-:Y:S01]  /*0660*/  DFMA R46, R38.reuse, UR18, R46 ;  /* 0x00000012262e7c2b */ /* 0x040fe2000800002e */
[----:B------:R-:W0:Y:S01]  /*0670*/  LDCU.128 UR28, c[0x3][0x850] ;  /* 0x00c10a00ff1c77ac */ /* 0x000e220008000c00 */
[----:B------:R-:W-:-:S02]  /*0680*/  DFMA R28, R38, UR38, R26 ;  /* 0x00000026261c7c2b */ /* 0x000fc4000800001a */
[----:B-1----:R-:W-:Y:S01]  /*0690*/  DFMA R48, R14, UR56, RZ ;  /* 0x000000380e307c2b */ /* 0x002fe200080000ff */
[----:B------:R-:W1:Y:S01]  /*06a0*/  LDCU.128 UR44, c[0x3][0x9b0] ;  /* 0x00c13600ff2c77ac */ /* 0x000e620008000c00 */
[C---:B------:R-:W-:Y:S01]  /*06b0*/  DFMA R44, R38.reuse, UR62, R42 ;  /* 0x0000003e262c7c2b */ /* 0x040fe2000800002a */
[----:B------:R-:W-:Y:S01]  /*06c0*/  MOV.SPILL R54, UR67 ;  /* 0x0000004300367c02 */ /* 0x000fe20009000f00 */
[C---:B------:R-:W-:Y:S01]  /*06d0*/  DFMA R58, R38.reuse, UR34, R56 ;  /* 0x00000022263a7c2b */ /* 0x040fe20008000038 */
[----:B------:R-:W-:Y:S01]  /*06e0*/  MOV.SPILL R66, UR66 ;  /* 0x0000004200427c02 */ /* 0x000fe20009000f00 */
[----:B------:R-:W4:Y:S01]  /*06f0*/  LDCU.128 UR48, c[0x3][0x9e0] ;  /* 0x00c13c00ff3077ac */ /* 0x000f220008000c00 */
[----:B------:R-:W-:Y:S01]  /*0700*/  MOV.SPILL R67, UR65 ;  /* 0x0000004100437c02 */ /* 0x000fe20009000f00 */
[----:B------:R-:W-:Y:S01]  /*0710*/  DFMA R50, R38, UR58, R48 ;  /* 0x0000003a26327c2b */ /* 0x000fe20008000030 */
[----:B------:R-:W-:Y:S01]  /*0720*/  MOV.SPILL R68, UR64 ;  /* 0x0000004000447c02 */ /* 0x000fe20009000f00 */
[----:B------:R-:W1:Y:S01]  /*0730*/  LDCU.128 UR64, c[0x3][0x7a0] ;  /* 0x00c0f400ff4077ac */ /* 0x000e620008000c00 */
[----:B---3--:R-:W-:Y:S01]  /*0740*/  DFMA R26, R16, UR24, RZ ;  /* 0x00000018101a7c2b */ /* 0x008fe200080000ff */
[----:B--2---:R-:W-:Y:S01]  /*0750*/  UMOV UR72, UR22 ;  /* 0x0000001600487c82 */ /* 0x004fe20008000000 */
[----:B------:R-:W-:Y:S01]  /*0760*/  UMOV UR73, UR23 ;  /* 0x0000001700497c82 */ /* 0x000fe20008000000 */
[----:B------:R-:W-:Y:S01]  /*0770*/  UMOV UR22, UR20 ;  /* 0x0000001400167c82 */ /* 0x000fe20008000000 */
[----:B------:R-:W-:Y:S01]  /*0780*/  UMOV UR23, UR21 ;  /* 0x0000001500177c82 */ /* 0x000fe20008000000 */
[----:B------:R-:W-:Y:S01]  /*0790*/  UMOV UR62, UR22 ;  /* 0x00000016003e7c82 */ /* 0x000fe20008000000 */
[----:B------:R-:W-:Y:S01]  /*07a0*/  UMOV UR63, UR23 ;  /* 0x00000017003f7c82 */ /* 0x000fe20008000000 */
[----:B0-----:R-:W-:Y:S01]  /*07b0*/  DFMA R56, R14, UR28, RZ ;  /* 0x0000001c0e387c2b */ /* 0x001fe200080000ff */
[----:B------:R-:W0:Y:S01]  /*07c0*/  LDCU.128 UR12, c[0x3][0x820] ;  /* 0x00c10400ff0c77ac */ /* 0x000e220008000c00 */
[----:B------:R-:W-:-:S02]  /*07d0*/  DFMA R26, R18, UR26, R26 ;  /* 0x0000001a121a7c2b */ /* 0x000fc4000800001a */
[----:B----4-:R-:W-:Y:S01]  /*07e0*/  DFMA R60, R16, UR48, RZ ;  /* 0x00000030103c7c2b */ /* 0x010fe200080000ff */
[----:B------:R-:W2:Y:S01]  /*07f0*/  LDCU.128 UR52, c[0x3][0x980] ;  /* 0x00c13000ff3477ac */ /* 0x000ea20008000c00 */
[----:B------:R-:W-:Y:S02]  /*0800*/  DFMA R28, R36, UR62, R28 ;  /* 0x0000003e241c7c2b */ /* 0x000fe4000800001c */
        /* <DEDUP_REMOVED lines=8> */
[----:B------:R-:W-:Y:S01]  /*0890*/  UMOV UR60, UR72 ;  /* 0x00000048003c7c82 */ /* 0x000fe20008000000 */
[----:B------:R-:W-:Y:S01]  /*08a0*/  UMOV UR61, UR73 ;  /* 0x00000049003d7c82 */ /* 0x000fe20008000000 */
[----:B0-----:R-:W-:Y:S01]  /*08b0*/  DFMA R48, R14, UR12, RZ ;  /* 0x0000000c0e307c2b */ /* 0x001fe200080000ff */
[----:B------:R-:W0:Y:S02]  /*08c0*/  LDCU.128 UR4, c[0x3][0x920] ;  /* 0x00c12400ff0477ac */ /* 0x000e240008000c00 */
[----:B------:R-:W-:Y:S01]  /*08d0*/  DFMA R56, R18, UR46, R56 ;  /* 0x0000002e12387c2b */ /* 0x000fe20008000038 */
[----:B------:R-:W3:Y:S04]  /*08e0*/  LDCU.128 UR8, c[0x3][0x8c0] ;  /* 0x00c11800ff0877ac */ /* 0x000ee80008000c00 */
[----:B------:R-:W-:Y:S01]  /*08f0*/  DFMA R62, R38, UR14, R48 ;  /* 0x0000000e263e7c2b */ /* 0x000fe20008000030 */
[----:B------:R-:W4:Y:S01]  /*0900*/  LDCU.128 UR40, c[0x3][0xa10] ;  /* 0x00c14200ff2877ac */ /* 0x000f220008000c00 */
[----:B--2---:R-:W-:Y:S01]  /*0910*/  DFMA R48, R16, UR52, RZ ;  /* 0x0000003410307c2b */ /* 0x004fe200080000ff */
[----:B-1----:R-:W-:Y:S01]  /*0920*/  UMOV UR20, UR66 ;  /* 0x0000004200147c82 */ /* 0x002fe20008000000 */
[----:B------:R-:W-:Y:S01]  /*0930*/  UMOV UR21, UR67 ;  /* 0x0000004300157c82 */ /* 0x000fe20008000000 */
[----:B------:R-:W-:Y:S01]  /*0940*/  UMOV UR56, UR64 ;  /* 0x0000004000387c82 */ /* 0x000fe20008000000 */
[----:B------:R-:W-:Y:S01]  /*0950*/  UMOV UR57, UR65 ;  /* 0x0000004100397c82 */ /* 0x000fe20008000000 */
[----:B------:R-:W1:Y:S03]  /*0960*/  LDCU.128 UR64, c[0x3][0x8d0] ;  /* 0x00c11a00ff4077ac */ /* 0x000e660008000c00 */
[----:B------:R-:W-:-:S02]  /*0970*/  DFMA R48, R18, UR54, R48 ;  /* 0x0000003612307c2b */ /* 0x000fc40008000030 */
[C---:B0-----:R-:W-:Y:S01]  /*0980*/  DFMA R42, R16.reuse, UR4, RZ ;  /* 0x00000004102a7c2b */ /* 0x041fe200080000ff */
[----:B------:R-:W-:Y:S01]  /*0990*/  UMOV UR24, UR20 ;  /* 0x0000001400187c82 */ /* 0x000fe20008000000 */
[----:B------:R-:W-:Y:S01]  /*09a0*/  UMOV UR25, UR21 ;  /* 0x0000001500197c82 */ /* 0x000fe20008000000 */
[----:B------:R-:W0:Y:S01]  /*09b0*/  LDCU.128 UR20, c[0x3][0x900] ;  /* 0x00c12000ff1477ac */ /* 0x000e220008000c00 */
[----:B---3--:R-:W-:Y:S02]  /*09c0*/  DFMA R14, R16, UR8, RZ ;  /* 0x00000008100e7c2b */ /* 0x008fe400080000ff */
[----:B------:R-:W-:Y:S01]  /*09d0*/  DFMA R50, R36, UR56, R50 ;  /* 0x0000003824327c2b */ /* 0x000fe20008000032 */
[----:B------:R-:W2:Y:S01]  /*09e0*/  LDCU.128 UR68, c[0x3][0x710] ;  /* 0x00c0e200ff4477ac */ /* 0x000ea20008000c00 */
[----:B------:R-:W-:Y:S01]  /*09f0*/  DFMA R42, R18, UR6, R42 ;  /* 0x00000006122a7c2b */ /* 0x000fe2000800002a */
[----:B------:R-:W-:Y:S01]  /*0a00*/  UMOV UR58, UR16 ;  /* 0x00000010003a7c82 */ /* 0x000fe20008000000 */
[----:B------:R-:W-:-:S02]  /*0a10*/  UMOV UR59, UR17 ;  /* 0x00000011003b7c82 */ /* 0x000fc40008000000 */
[----:B------:R-:W-:Y:S01]  /*0a20*/  DFMA R14, R18, UR10, R14 ;  /* 0x0000000a120e7c2b */ /* 0x000fe2000800000e */
[----:B------:R-:W3:Y:S01]  /*0a30*/  LDCU.128 UR16, c[0x3][0x830] ;  /* 0x00c10600ff1077ac */ /* 0x000ee20008000c00 */
[C---:B------:R-:W-:Y:S01]  /*0a40*/  DFMA R46, R36.reuse, UR58, R46 ;  /* 0x0000003a242e7c2b */ /* 0x040fe2000800002e */
[----:B-1----:R-:W-:Y:S01]  /*0a50*/  UMOV UR72, UR64 ;  /* 0x0000004000487c82 */ /* 0x002fe20008000000 */
[----:B------:R-:W-:Y:S01]  /*0a60*/  UMOV UR73, UR65 ;  /* 0x0000004100497c82 */ /* 0x000fe20008000000 */
[----:B------:R-:W-:Y:S01]  /*0a70*/  UMOV UR64, UR66 ;  /* 0x0000004200407c82 */ /* 0x000fe20008000000 */
[----:B------:R-:W-:Y:S01]  /*0a80*/  UMOV UR65, UR67 ;  /* 0x0000004300417c82 */ /* 0x000fe20008000000 */
[----:B0-----:R-:W-:Y:S01]  /*0a90*/  UMOV UR66, UR20 ;  /* 0x0000001400427c82 */ /* 0x001fe20008000000 */
[----:B------:R-:W-:Y:S01]  /*0aa0*/  UMOV UR67, UR21 ;  /* 0x0000001500437c82 */ /* 0x000fe20008000000 */
[----:B------:R-:W-:Y:S01]  /*0ab0*/  UMOV UR46, UR66 ;  /* 0x00000042002e7c82 */ /* 0x000fe20008000000 */
[----:B------:R-:W-:Y:S01]  /*0ac0*/  UMOV UR47, UR67 ;  /* 0x00000043002f7c82 */ /* 0x000fe20008000000 */
[----:B------:R-:W-:Y:S01]  /*0ad0*/  UMOV UR50, UR64 ;  /* 0x0000004000327c82 */ /* 0x000fe20008000000 */
[----:B------:R-:W-:Y:S01]  /*0ae0*/  UMOV UR51, UR65 ;  /* 0x0000004100337c82 */ /* 0x000fe20008000000 */
[----:B------:R-:W0:Y:S01]  /*0af0*/  LDCU.128 UR64, c[0x3][0x720] ;  /* 0x00c0e400ff4077ac */ /* 0x000e220008000c00 */
[----:B------:R-:W-:Y:S01]  /*0b00*/  R2UR.FILL UR21, R12 ;  /* 0x000000000c1572ca */ /* 0x000fe200004e0000 */
[C---:B--2---:R-:W-:Y:S01]  /*0b10*/  DFMA R40, R36.reuse, UR68, R40 ;  /* 0x0000004424287c2b */ /* 0x044fe20008000028 */
[----:B------:R-:W-:Y:S01]  /*0b20*/  R2UR.FILL UR20, R52 ;  /* 0x00000000341472ca */ /* 0x000fe200004e0000 */
[----:B------:R-:W-:Y:S01]  /*0b30*/  UMOV UR48, UR72 ;  /* 0x0000004800307c82 */ /* 0x000fe20008000000 */
[----:B------:R-:W-:Y:S01]  /*0b40*/  UMOV UR49, UR73 ;  /* 0x0000004900317c82 */ /* 0x000fe20008000000 */
[----:B------:R-:W-:Y:S01]  /*0b50*/  UMOV UR4, UR22 ;  /* 0x0000001600047c82 */ /* 0x000fe20008000000 */
[----:B------:R-:W-:Y:S01]  /*0b60*/  UMOV UR5, UR23 ;  /* 0x0000001700057c82 */ /* 0x000fe20008000000 */
[----:B------:R-:W-:Y:S01]  /*0b70*/  R2UR.FILL UR23, R3 ;  /* 0x00000000031772ca */ /* 0x000fe200004e0000 */
[----:B------:R-:W-:Y:S01]  /*0b80*/  UMOV UR44, UR4 ;  /* 0x00000004002c7c82 */ /* 0x000fe20008000000 */
[----:B------:R-:W-:Y:S01]  /*0b90*/  R2UR.FILL UR22, R6 ;  /* 0x00000000061672ca */ /* 0x000fe200004e0000 */
[----:B------:R-:W-:Y:S01]  /*0ba0*/  UMOV UR45, UR5 ;  /* 0x00000005002d7c82 */ /* 0x000fe20008000000 */
[----:B------:R-:W1:Y:S01]  /*0bb0*/  LDCU.128 UR4, c[0x3][0x9f0] ;  /* 0x00c13e00ff0477ac */ /* 0x000e620008000c00 */
[----:B---3--:R-:W-:-:S02]  /*0bc0*/  DFMA R62, R36, UR16, R62 ;  /* 0x00000010243e7c2b */ /* 0x008fc4000800003e */
[----:B------:R-:W-:Y:S01]  /*0bd0*/  DFMA R14, R20, UR48, R14 ;  /* 0x00000030140e7c2b */ /* 0x000fe2000800000e */
[----:B------:R-:W2:Y:S01]  /*0be0*/  LDCU.128 UR32, c[0x3][0x860] ;  /* 0x00c10c00ff2077ac */ /* 0x000ea20008000c00 */
[C---:B------:R-:W-:Y:S02]  /*0bf0*/  DFMA R38, R16.reuse, UR20, RZ ;  /* 0x0000001410267c2b */ /* 0x040fe400080000ff */
[----:B----4-:R-:W-:Y:S01]  /*0c00*/  DFMA R16, R16, UR40, RZ ;  /* 0x0000002810107c2b */ /* 0x010fe200080000ff */
[----:B0-----:R-:W-:Y:S01]  /*0c10*/  UMOV UR54, UR66 ;  /* 0x0000004200367c82 */ /* 0x001fe20008000000 */
[----:B------:R-:W-:Y:S01]  /*0c20*/  UMOV UR55, UR67 ;  /* 0x0000004300377c82 */ /* 0x000fe20008000000 */
[----:B------:R-:W-:Y:S01]  /*0c30*/  UMOV UR72, UR64 ;  /* 0x0000004000487c82 */ /* 0x000fe20008000000 */
[----:B------:R-:W-:Y:S01]  /*0c40*/  UMOV UR73, UR65 ;  /* 0x0000004100497c82 */ /* 0x000fe20008000000 */
[----:B------:R-:W0:Y:S01]  /*0c50*/  LDCU.128 UR64, c[0x3][0x750] ;  /* 0x00c0ea00ff4077ac */ /* 0x000e220008000c00 */
[----:B------:R-:W-:-:S02]  /*0c60*/  DFMA R38, R18, UR22, R38 ;  /* 0x0000001612267c2b */ /* 0x000fc40008000026 */
[----:B------:R-:W-:Y:S01]  /*0c70*/  DFMA R16, R18, UR42, R16 ;  /* 0x0000002a12107c2b */ /* 0x000fe20008000010 */
[----:B------:R-:W3:Y:S01]  /*0c80*/  LDCU.128 UR12, c[0x3][0x930] ;  /* 0x00c12600ff0c77ac */ /* 0x000ee20008000c00 */
[C---:B------:R-:W-:Y:S02]  /*0c90*/  DFMA R26, R20.reuse, UR46, R26 ;  /* 0x0000002e141a7c2b */ /* 0x040fe4000800001a */
[----:B-1----:R-:W-:Y:S01]  /*0ca0*/  DFMA R60, R20, UR4, R60 ;  /* 0x00000004143c7c2b */ /* 0x002fe2000800003c */
[----:B------:R-:W1:Y:S01]  /*0cb0*/  LDCU.128 UR8, c[0x3][0x990] ;  /* 0x00c13200ff0877ac */ /* 0x000e620008000c00 */
[----:B------:R-:W-:Y:S02]  /*0cc0*/  DFMA R40, R34, UR70, R40 ;  /* 0x0000004622287c2b */ /* 0x000fe40008000028 */
[----:B--2---:R-:W-:Y:S01]  /*0cd0*/  DFMA R64, R36, UR32, R64 ;  /* 0x0000002024407c2b */ /* 0x004fe20008000040 */
[----:B------:R-:W2:Y:S01]  /*0ce0*/  LDCU.128 UR28, c[0x3][0x960] ;  /* 0x00c12c00ff1c77ac */ /* 0x000ea20008000c00 */
[----:B------:R-:W-:-:S02]  /*0cf0*/  DFMA R62, R34, UR18, R62 ;  /* 0x00000012223e7c2b */ /* 0x000fc4000800003e */
[----:B------:R-:W-:Y:S01]  /*0d00*/  DFMA R60, R22, UR6, R60 ;  /* 0x00000006163c7c2b */ /* 0x000fe2000800003c */
[----:B------:R-:W-:Y:S01]  /*0d10*/  UMOV UR52, UR24 ;  /* 0x0000001800347c82 */ /* 0x000fe20008000000 */
[----:B------:R-:W-:Y:S01]  /*0d20*/  UMOV UR53, UR25 ;  /* 0x0000001900357c82 */ /* 0x000fe20008000000 */
[----:B0-----:R-:W-:Y:S01]  /*0d30*/  UMOV UR40, UR64 ;  /* 0x0000004000287c82 */ /* 0x001fe20008000000 */
[----:B------:R-:W-:Y:S01]  /*0d40*/  UMOV UR41, UR65 ;  /* 0x0000004100297c82 */ /* 0x000fe20008000000 */
[----:B------:R-:W-:Y:S01]  /*0d50*/  R2UR.FILL UR65, R67 ;  /* 0x00000000434172ca */ /* 0x000fe200004e0000 */
[----:B------:R-:W0:Y:S01]  /*0d60*/  LDCU.128 UR36, c[0x3][0x800] ;  /* 0x00c10000ff2477ac */ /* 0x000e220008000c00 */
[----:B------:R-:W-:Y:S01]  /*0d70*/  R2UR.FILL UR64, R68 ;  /* 0x00000000444072ca */ /* 0x000fe200004e0000 */
[C---:B---3--:R-:W-:Y:S01]  /*0d80*/  DFMA R42, R20.reuse, UR12, R42 ;  /* 0x0000000c142a7c2b */ /* 0x048fe2000800002a */
[----:B------:R-:W3:Y:S01]  /*0d90*/  LDCU.128 UR24, c[0x3][0x9c0] ;  /* 0x00c13800ff1877ac */ /* 0x000ee20008000c00 */
[----:B-1----:R-:W-:-:S02]  /*0da0*/  DFMA R48, R20, UR8, R48 ;  /* 0x0000000814307c2b */ /* 0x002fc40008000030 */
[----:B------:R-:W-:Y:S01]  /*0db0*/  DFMA R64, R34, UR34, R64 ;  /* 0x0000002222407c2b */ /* 0x000fe20008000040 */
[----:B------:R-:W1:Y:S01]  /*0dc0*/  LDCU.128 UR20, c[0x3][0xa20] ;  /* 0x00c14400ff1477ac */ /* 0x000e620008000c00 */
[----:B--2---:R-:W-:Y:S02]  /*0dd0*/  DFMA R38, R20, UR28, R38 ;  /* 0x0000001c14267c2b */ /* 0x004fe40008000026 */
[----:B------:R-:W-:Y:S01]  /*0de0*/  DFMA R42, R22, UR14, R42 ;  /* 0x0000000e162a7c2b */ /* 0x000fe2000800002a */
[----:B------:R-:W-:Y:S01]  /*0df0*/  UMOV UR68, UR66 ;  /* 0x0000004200447c82 */ /* 0x000fe20008000000 */
[----:B------:R-:W-:Y:S01]  /*0e00*/  UMOV UR69, UR67 ;  /* 0x0000004300457c82 */ /* 0x000fe20008000000 */
[----:B------:R-:W-:Y:S01]  /*0e10*/  R2UR.FILL UR67, R54 ;  /* 0x00000000364372ca */ /* 0x000fe200004e0000 */
[C---:B------:R-:W-:Y:S01]  /*0e20*/  DFMA R44, R36.reuse, UR64, R44 ;  /* 0x00000040242c7c2b */ /* 0x040fe2000800002c */
[----:B------:R-:W-:Y:S01]  /*0e30*/  R2UR.FILL UR66, R66 ;  /* 0x00000000424272ca */ /* 0x000fe200004e0000 */
[----:B------:R-:W-:Y:S01]  /*0e40*/  UMOV UR64, UR60 ;  /* 0x0000003c00407c82 */ /* 0x000fe20008000000 */
[----:B------:R-:W-:Y:S01]  /*0e50*/  UMOV UR65, UR61 ;  /* 0x0000003d00417c82 */ /* 0x000fe20008000000 */
[----:B0-----:R-:W-:Y:S01]  /*0e60*/  DFMA R58, R36, UR36, R58 ;  /* 0x00000024243a7c2b */ /* 0x001fe2000800003a */
[----:B------:R-:W-:Y:S01]  /*0e70*/  UMOV UR28, UR74 ;  /* 0x0000004a001c7c82 */ /* 0x000fe20008000000 */
[----:B------:R-:W-:Y:S01]  /*0e80*/  UMOV UR29, UR75 ;  /* 0x0000004b001d7c82 */ /* 0x000fe20008000000 */
[----:B---3--:R-:W-:Y:S01]  /*0e90*/  DFMA R56, R20, UR24, R56 ;  /* 0x0000001814387c2b */ /* 0x008fe20008000038 */
        /* <DEDUP_REMOVED lines=11> */
[----:B------:R-:W-:-:S02]  /*0f50*/  DFMA R28, R34, UR64, R28 ;  /* 0x00000040221c7c2b */ /* 0x000fc4000800001c */
[C---:B------:R-:W-:Y:S01]  /*0f60*/  DFMA R44, R34.reuse, UR66, R44 ;  /* 0x00000042222c7c2b */ /* 0x040fe2000800002c */
[----:B------:R-:W2:Y:S01]  /*0f70*/  LDCU.128 UR4, c[0x3][0xa30] ;  /* 0x00c14600ff0477ac */ /* 0x000ea20008000c00 */
[----:B------:R-:W-:Y:S02]  /*0f80*/  DFMA R46, R34, UR28, R46 ;  /* 0x0000001c222e7c2b */ /* 0x000fe4000800002e */
[----:B-1----:R-:W-:Y:S01]  /*0f90*/  DFMA R16, R20, UR20, R16 ;  /* 0x0000001414107c2b */ /* 0x002fe20008000010 */
[----:B------:R-:W1:Y:S01]  /*0fa0*/  LDCU.128 UR64, c[0x3][0x910] ;  /* 0x00c12200ff4077ac */ /* 0x000e620008000c00 */
[----:B------:R-:W-:Y:S02]  /*0fb0*/  DFMA R50, R34, UR16, R50 ;  /* 0x0000001022327c2b */ /* 0x000fe40008000032 */
        /* <DEDUP_REMOVED lines=10> */
[----:B------:R-:W-:Y:S01]  /*1060*/  DFMA R16, R22, UR22, R16 ;  /* 0x0000001616107c2b */ /* 0x000fe20008000010 */
[----:B------:R-:W4:Y:S01]  /*1070*/  LDCU.128 UR56, c[0x3][0x7b0] ;  /* 0x00c0f600ff3877ac */ /* 0x000f220008000c00 */
[----:B------:R-:W-:Y:S02]  /*1080*/  DFMA R58, R34, UR38, R58 ;  /* 0x00000026223a7c2b */ /* 0x000fe4000800003a */
[C---:B------:R-:W-:Y:S01]  /*1090*/  DFMA R38, R22.reuse, UR30, R38 ;  /* 0x0000001e16267c2b */ /* 0x040fe20008000026 */
[----:B------:R-:W4:Y:S01]  /*10a0*/  LDCU.128 UR52, c[0x3][0x7e0] ;  /* 0x00c0fc00ff3477ac */ /* 0x000f220008000c00 */
[----:B------:R-:W-:Y:S02]  /*10b0*/  DFMA R56, R22, UR26, R56 ;  /* 0x0000001a16387c2b */ /* 0x000fe40008000038 */
[----:B0-----:R-:W-:Y:S01]  /*10c0*/  DFMA R64, R32, UR40, R64 ;  /* 0x0000002820407c2b */ /* 0x001fe20008000040 */
[----:B------:R-:W0:Y:S01]  /*10d0*/  LDCU.128 UR48, c[0x3][0x810] ;  /* 0x00c10200ff3077ac */ /* 0x000e220008000c00 */
[----:B--2---:R-:W-:-:S02]  /*10e0*/  DFMA R16, R24, UR4, R16 ;  /* 0x0000000418107c2b */ /* 0x004fc40008000010 */
[----:B------:R-:W-:Y:S01]  /*10f0*/  DFMA R28, R32, UR24, R28 ;  /* 0x00000018201c7c2b */ /* 0x000fe2000800001c */
[----:B------:R-:W2:Y:S01]  /*1100*/  LDCU.128 UR44, c[0x3][0x840] ;  /* 0x00c10800ff2c77ac */ /* 0x000ea20008000c00 */
[----:B-1----:R-:W-:Y:S02]  /*1110*/  DFMA R26, R24, UR64, R26 ;  /* 0x00000040181a7c2b */ /* 0x002fe4000800001a */
[C---:B------:R-:W-:Y:S01]  /*1120*/  DFMA R40, R32.reuse, UR20, R40 ;  /* 0x0000001420287c2b */ /* 0x040fe20008000028 */
[----:B------:R-:W1:Y:S01]  /*1130*/  LDCU.128 UR72, c[0x3][0x8e0] ;  /* 0x00c11c00ff4877ac */ /* 0x000e620008000c00 */
[C---:B---3--:R-:W-:Y:S02]  /*1140*/  DFMA R44, R32.reuse, UR60, R44 ;  /* 0x0000003c202c7c2b */ /* 0x048fe4000800002c */
[----:B----4-:R-:W-:Y:S01]  /*1150*/  DFMA R46, R32, UR56, R46 ;  /* 0x00000038202e7c2b */ /* 0x010fe2000800002e */
[----:B------:R-:W3:Y:S01]  /*1160*/  LDCU.128 UR68, c[0x3][0x940] ;  /* 0x00c12800ff4477ac */ /* 0x000ee20008000c00 */
[----:B------:R-:W-:-:S02]  /*1170*/  DFMA R64, R30, UR42, R64 ;  /* 0x0000002a1e407c2b */ /* 0x000fc40008000040 */
[----:B------:R-:W-:Y:S01]  /*1180*/  DFMA R50, R32, UR52, R50 ;  /* 0x0000003420327c2b */ /* 0x000fe20008000032 */
[----:B------:R-:W4:Y:S01]  /*1190*/  LDCU.128 UR16, c[0x3][0x970] ;  /* 0x00c12e00ff1077ac */ /* 0x000f220008000c00 */
[----:B------:R-:W-:Y:S02]  /*11a0*/  DFMA R16, R10, UR6, R16 ;  /* 0x000000060a107c2b */ /* 0x000fe40008000010 */
[----:B0-----:R-:W-:Y:S01]  /*11b0*/  DFMA R58, R32, UR48, R58 ;  /* 0x00000030203a7c2b */ /* 0x001fe2000800003a */
[----:B------:R-:W0:Y:S01]  /*11c0*/  LDCU.128 UR32, c[0x3][0x9a0] ;  /* 0x00c13400ff2077ac */ /* 0x000e220008000c00 */
[----:B------:R-:W-:Y:S02]  /*11d0*/  DFMA R28, R30, UR36, R28 ;  /* 0x000000241e1c7c2b */ /* 0x000fe4000800001c */
[----:B--2---:R-:W-:Y:S01]  /*11e0*/  DFMA R62, R32, UR44, R62 ;  /* 0x0000002c203e7c2b */ /* 0x004fe2000800003e */
[----:B------:R-:W2:Y:S01]  /*11f0*/  LDCU.128 UR12, c[0x3][0x9d0] ;  /* 0x00c13a00ff0c77ac */ /* 0x000ea20008000c00 */
[----:B------:R-:W-:-:S02]  /*1200*/  DFMA R26, R10, UR66, R26 ;  /* 0x000000420a1a7c2b */ /* 0x000fc4000800001a */
[----:B-1----:R-:W-:Y:S01]  /*1210*/  DFMA R14, R24, UR72, R14 ;  /* 0x00000048180e7c2b */ /* 0x002fe2000800000e */
[----:B------:R-:W1:Y:S01]  /*1220*/  LDCU.128 UR8, c[0x3][0xa00] ;  /* 0x00c14000ff0877ac */ /* 0x000e620008000c00 */
[----:B------:R-:W-:Y:S02]  /*1230*/  DFMA R40, R30, UR28, R40 ;  /* 0x0000001c1e287c2b */ /* 0x000fe40008000028 */
[----:B---3--:R-:W-:Y:S02]  /*1240*/  DFMA R42, R24, UR68, R42 ;  /* 0x00000044182a7c2b */ /* 0x008fe4000800002a */
[----:B------:R-:W-:Y:S02]  /*1250*/  DFMA R44, R30, UR62, R44 ;  /* 0x0000003e1e2c7c2b */ /* 0x000fe4000800002c */
[----:B----4-:R-:W-:Y:S02]  /*1260*/  DFMA R38, R24, UR16, R38 ;  /* 0x0000001018267c2b */ /* 0x010fe40008000026 */
[----:B------:R-:W-:-:S02]  /*1270*/  DFMA R46, R30, UR58, R46 ;  /* 0x0000003a1e2e7c2b */ /* 0x000fc4000800002e */
[----:B0-----:R-:W-:Y:S02]  /*1280*/  DFMA R48, R24, UR32, R48 ;  /* 0x0000002018307c2b */ /* 0x001fe40008000030 */
[----:B------:R-:W-:Y:S02]  /*1290*/  DFMA R50, R30, UR54, R50 ;  /* 0x000000361e327c2b */ /* 0x000fe40008000032 */
[----:B--2---:R-:W-:Y:S02]  /*12a0*/  DFMA R56, R24, UR12, R56 ;  /* 0x0000000c18387c2b */ /* 0x004fe40008000038 */
[----:B------:R-:W-:Y:S02]  /*12b0*/  DFMA R58, R30, UR50, R58 ;  /* 0x000000321e3a7c2b */ /* 0x000fe4000800003a */
[----:B-1----:R-:W-:Y:S02]  /*12c0*/  DFMA R60, R24, UR8, R60 ;  /* 0x00000008183c7c2b */ /* 0x002fe4000800003c */
[----:B------:R-:W-:-:S02]  /*12d0*/  DFMA R62, R30, UR46, R62 ;  /* 0x0000002e1e3e7c2b */ /* 0x000fc4000800003e */
[C---:B------:R-:W-:Y:S02]  /*12e0*/  DFMA R14, R10.reuse, UR74, R14 ;  /* 0x0000004a0a0e7c2b */ /* 0x040fe4000800000e */
[C---:B------:R-:W-:Y:S02]  /*12f0*/  DFMA R42, R10.reuse, UR70, R42 ;  /* 0x000000460a2a7c2b */ /* 0x040fe4000800002a */
[C---:B------:R-:W-:Y:S02]  /*1300*/  DFMA R38, R10.reuse, UR18, R38 ;  /* 0x000000120a267c2b */ /* 0x040fe40008000026 */
[C---:B------:R-:W-:Y:S02]  /*1310*/  DFMA R48, R10.reuse, UR34, R48 ;  /* 0x000000220a307c2b */ /* 0x040fe40008000030 */
[C---:B------:R-:W-:Y:S02]  /*1320*/  DFMA R56, R10.reuse, UR14, R56 ;  /* 0x0000000e0a387c2b */ /* 0x040fe40008000038 */
[----:B------:R-:W-:-:S02]  /*1330*/  DFMA R60, R10, UR10, R60 ;  /* 0x0000000a0a3c7c2b */ /* 0x000fc4000800003c */
[----:B------:R-:W-:Y:S02]  /*1340*/  DADD R64, R64, -R16 ;  /* 0x0000000040407229 */ /* 0x000fe40000000810 */
[C-C-:B------:R-:W-:Y:S02]  /*1350*/  DADD R16, R28.reuse, R26.reuse ;  /* 0x000000001c107229 */ /* 0x140fe4000000001a */
[----:B------:R-:W-:Y:S02]  /*1360*/  DADD R26, R28, -R26 ;  /* 0x000000001c1a7229 */ /* 0x000fe4000000081a */
[----:B------:R-:W-:Y:S01]  /*1370*/  DADD R10, R40, R14 ;  /* 0x00000000280a7229 */ /* 0x000fe2000000000e */
[----:B------:R0:W-:Y:S01]  /*1380*/  STS.64 [R0+0x3138], R64 ;  /* 0x0031384000007388 */ /* 0x0001e20000000a00 */
[----:B------:R-:W-:Y:S02]  /*1390*/  DADD R18, R44, R42 ;  /* 0x000000002c127229 */ /* 0x000fe4000000002a */
[----:B------:R-:W-:Y:S01]  /*13a0*/  DADD R20, R46, R38 ;  /* 0x000000002e147229 */ /* 0x000fe20000000026 */
        /* <DEDUP_REMOVED lines=23> */
.L_x_29:
[----:B------:R-:W-:Y:S05]  /*1520*/  BSYNC.RECONVERGENT B0 ;  /* 0x0000000000007941 */ /* 0x000fea0003800200 */
.L_x_28:
[----:B------:R-:W-:Y:S01]  /*1530*/  BAR.SYNC.DEFER_BLOCKING 0x0 ;  /* 0x0000000000007b1d */ /* 0x000fe20000010000 */
[----:B------:R-:W-:-:S05]  /*1540*/  IMAD R3, R108, 0x78, R5 ;  /* 0x000000786c037824 */ /* 0x000fca00078e0205 */
[----:B------:R-:W-:Y:S04]  /*1550*/  BSSY.RECONVERGENT B0, `(.L_x_30) ;  /* 0x00000fa000007945 */ /* 0x000fe80003800200 */
[----:B------:R-:W-:Y:S05]  /*1560*/  @P2 BRA `(.L_x_31) ;  /* 0x0000000c00e02947 */ /* 0x000fea0003800000 */
[----:B0-----:R-:W-:Y:S01]  /*1570*/  LDS.64 R10, [R2] ;  /* 0x00000000020a7984 */ /* 0x001fe20000000a00 */
[----:B------:R-:W0:Y:S03]  /*1580*/  LDCU.128 UR32, c[0x3][0x760] ;  /* 0x00c0ec00ff2077ac */ /* 0x000e260008000c00 */
[----:B------:R-:W1:Y:S01]  /*1590*/  LDS.64 R14, [R2+0x528] ;  /* 0x00052800020e7984 */ /* 0x000e620000000a00 */
[----:B------:R-:W2:Y:S03]  /*15a0*/  LDCU.128 UR44, c[0x3][0x7f0] ;  /* 0x00c0fe00ff2c77ac */ /* 0x000ea60008000c00 */
[----:B-----5:R-:W-:Y:S01]  /*15b0*/  LDS.64 R18, [R2+0x78] ;  /* 0x0000780002127984 */ /* 0x020fe20000000a00 */
[----:B------:R-:W3:Y:S03]  /*15c0*/  LDCU.128 UR60, c[0x3][0x820] ;  /* 0x00c10400ff3c77ac */ /* 0x000ee60008000c00 */
[----:B------:R-:W4:Y:S01]  /*15d0*/  LDS.64 R20, [R2+0x4b0] ;  /* 0x0004b00002147984 */ /* 0x000f220000000a00 */
[----:B------:R-:W2:Y:S01]  /*15e0*/  LDCU.128 UR68, c[0x3][0x7d0] ;  /* 0x00c0fa00ff4477ac */ /* 0x000ea20008000c00 */
[----:B------:R-:W2:Y:S01]  /*15f0*/  LDCU.128 UR28, c[0x3][0x700] ;  /* 0x00c0e000ff1c77ac */ /* 0x000ea20008000c00 */
[----:B------:R-:W2:Y:S01]  /*1600*/  LDCU.128 UR36, c[0x3][0x730] ;  /* 0x00c0e600ff2477ac */ /* 0x000ea20008000c00 */
[----:B------:R-:W2:Y:S01]  /*1610*/  LDCU.128 UR64, c[0x3][0x790] ;  /* 0x00c0f200ff4077ac */ /* 0x000ea20008000c00 */
[----:B------:R-:W2:Y:S01]  /*1620*/  LDCU.128 UR40, c[0x3][0x7c0] ;  /* 0x00c0f800ff2877ac */ /* 0x000ea20008000c00 */
[----:B------:R-:W2:Y:S01]  /*1630*/  LDCU.128 UR52, c[0x3][0x8c0] ;  /* 0x00c11800ff3477ac */ /* 0x000ea20008000c00 */
[----:B------:R-:W2:Y:S01]  /*1640*/  LDCU.128 UR24, c[0x3][0x920] ;  /* 0x00c12400ff1877ac */ /* 0x000ea20008000c00 */
[----:B------:R-:W2:Y:S01]  /*1650*/  LDCU.128 UR56, c[0x3][0x8f0] ;  /* 0x00c11e00ff3877ac */ /* 0x000ea20008000c00 */
[C-C-:B-1----:R-:W-:Y:S01]  /*1660*/  DADD R16, R10.reuse, R14.reuse ;  /* 0x000000000a107229 */ /* 0x142fe2000000000e */
[----:B------:R-:W1:Y:S01]  /*1670*/  LDCU.128 UR48, c[0x3][0x850] ;  /* 0x00c10a00ff3077ac */ /* 0x000e620008000c00 */
[----:B------:R-:W-:Y:S01]  /*1680*/  DADD R10, R10, -R14 ;  /* 0x000000000a0a7229 */ /* 0x000fe2000000080e */
[----:B------:R-:W-:Y:S01]  /*1690*/  LDS.64 R14, [R2+0xf0] ;  /* 0x0000f000020e7984 */ /* 0x000fe20000000a00 */
[----:B------:R-:W1:Y:S01]  /*16a0*/  LDCU.128 UR20, c[0x3][0x950] ;  /* 0x00c12a00ff1477ac */ /* 0x000e620008000c00 */
[----:B----4-:R-:W-:Y:S01]  /*16b0*/  DADD R22, R18, R20 ;  /* 0x0000000012167229 */ /* 0x010fe20000000014 */
[----:B------:R-:W4:Y:S02]  /*16c0*/  LDCU.128 UR16, c[0x3][0x980] ;  /* 0x00c13000ff1077ac */ /* 0x000f240008000c00 */
[----:B0-----:R-:W-:-:S02]  /*16d0*/  DFMA R32, R16, UR32, RZ ;  /* 0x0000002010207c2b */ /* 0x001fc400080000ff */
[----:B------:R-:W-:Y:S01]  /*16e0*/  DADD R18, R18, -R20 ;  /* 0x0000000012127229 */ /* 0x000fe20000000814 */
[----:B------:R-:W0:Y:S01]  /*16f0*/  LDCU.128 UR12, c[0x3][0x9b0] ;  /* 0x00c13600ff0c77ac */ /* 0x000e220008000c00 */
[C---:B---3--:R-:W-:Y:S01]  /*1700*/  DFMA R34, R16.reuse, UR60, RZ ;  /* 0x0000003c10227c2b */ /* 0x048fe200080000ff */
[----:B------:R-:W3:Y:S01]  /*1710*/  LDS.64 R20, [R2+0x438] ;  /* 0x0004380002147984 */ /* 0x000ee20000000a00 */
[----:B--2---:R-:W-:Y:S01]  /*1720*/  DFMA R24, R16, UR28, RZ ;  /* 0x0000001c10187c2b */ /* 0x004fe200080000ff */
[----:B------:R-:W-:Y:S01]  /*1730*/  UMOV UR60, UR68 ;  /* 0x00000044003c7c82 */ /* 0x000fe20008000000 */
[----:B------:R-:W-:Y:S01]  /*1740*/  DFMA R36, R22, UR34, R32 ;  /* 0x0000002216247c2b */ /* 0x000fe20008000020 */
[----:B------:R-:W-:Y:S01]  /*1750*/  UMOV UR61, UR69 ;  /* 0x00000045003d7c82 */ /* 0x000fe20008000000 */
[----:B------:R-:W-:Y:S01]  /*1760*/  DFMA R32, R16, UR44, RZ ;  /* 0x0000002c10207c2b */ /* 0x000fe200080000ff */
[----:B------:R-:W2:Y:S01]  /*1770*/  LDCU.128 UR4, c[0x3][0x9e0] ;  /* 0x00c13c00ff0477ac */ /* 0x000ea20008000c00 */
[----:B------:R-:W-:-:S02]  /*1780*/  DFMA R56, R22, UR62, R34 ;  /* 0x0000003e16387c2b */ /* 0x000fc40008000022 */
[----:B------:R-:W-:Y:S01]  /*1790*/  DFMA R28, R16, UR36, RZ ;  /* 0x00000024101c7c2b */ /* 0x000fe200080000ff */
[----:B------:R-:W2:Y:S01]  /*17a0*/  LDCU.128 UR8, c[0x3][0xa10] ;  /* 0x00c14200ff0877ac */ /* 0x000ea20008000c00 */
[C---:B------:R-:W-:Y:S02]  /*17b0*/  DFMA R26, R22.reuse, UR30, R24 ;  /* 0x0000001e161a7c2b */ /* 0x040fe40008000018 */
[----:B------:R-:W-:Y:S01]  /*17c0*/  DFMA R48, R22, UR46, R32 ;  /* 0x0000002e16307c2b */ /* 0x000fe20008000020 */
[----:B------:R-:W4:Y:S01]  /*17d0*/  LDCU.128 UR44, c[0x3][0x830] ;  /* 0x00c10600ff2c77ac */ /* 0x000f220008000c00 */
[----:B------:R-:W-:Y:S02]  /*17e0*/  DFMA R24, R16, UR64, RZ ;  /* 0x0000004010187c2b */ /* 0x000fe400080000ff */
[----:B------:R-:W-:Y:S01]  /*17f0*/  DFMA R30, R22, UR38, R28 ;  /* 0x00000026161e7c2b */ /* 0x000fe2000800001c */
[----:B------:R-:W3:Y:S01]  /*1800*/  LDCU.128 UR36, c[0x3][0x7a0] ;  /* 0x00c0f400ff2477ac */ /* 0x000ee20008000c00 */
[----:B------:R-:W-:-:S02]  /*1810*/  DFMA R28, R16, UR40, RZ ;  /* 0x00000028101c7c2b */ /* 0x000fc400080000ff */
[----:B------:R-:W-:Y:S01]  /*1820*/  DFMA R34, R10, UR24, RZ ;  /* 0x000000180a227c2b */ /* 0x000fe200080000ff */
[----:B------:R-:W-:Y:S01]  /*1830*/  UMOV UR64, UR70 ;  /* 0x0000004600407c82 */ /* 0x000fe20008000000 */
[----:B------:R-:W-:Y:S01]  /*1840*/  DFMA R40, R22, UR66, R24 ;  /* 0x0000004216287c2b */ /* 0x000fe20008000018 */
[----:B------:R-:W-:Y:S01]  /*1850*/  UMOV UR65, UR71 ;  /* 0x0000004700417c82 */ /* 0x000fe20008000000 */
[----:B------:R-:W-:Y:S01]  /*1860*/  DFMA R24, R10, UR52, RZ ;  /* 0x000000340a187c2b */ /* 0x000fe200080000ff */
[----:B------:R-:W3:Y:S01]  /*1870*/  LDCU.128 UR68, c[0x3][0x9f0] ;  /* 0x00c13e00ff4477ac */ /* 0x000ee20008000c00 */
[----:B------:R-:W-:Y:S02]  /*1880*/  DFMA R42, R22, UR42, R28 ;  /* 0x0000002a162a7c2b */ /* 0x000fe4000800001c */
[----:B------:R-:W-:Y:S01]  /*1890*/  DFMA R28, R10, UR56, RZ ;  /* 0x000000380a1c7c2b */ /* 0x000fe200080000ff */
[----:B------:R-:W3:Y:S01]  /*18a0*/  LDCU.128 UR72, c[0x3][0x710] ;  /* 0x00c0e200ff4877ac */ /* 0x000ee20008000c00 */
[----:B-1----:R-:W-:Y:S01]  /*18b0*/  DFMA R16, R16, UR48, RZ ;  /* 0x0000003010107c2b */ /* 0x002fe200080000ff */
[----:B----4-:R-:W-:Y:S01]  /*18c0*/  MOV.SPILL R52, UR45 ;  /* 0x0000002d00347c02 */ /* 0x010fe20009000f00 */
[----:B------:R-:W-:Y:S01]  /*18d0*/  DFMA R38, R10, UR20, RZ ;  /* 0x000000140a267c2b */ /* 0x000fe200080000ff */
[----:B------:R-:W-:Y:S01]  /*18e0*/  MOV.SPILL R54, UR44 ;  /* 0x0000002c00367c02 */ /* 0x000fe20009000f00 */
[----:B------:R-:W-:Y:S01]  /*18f0*/  UMOV UR44, UR60 ;  /* 0x0000003c002c7c82 */ /* 0x000fe20008000000 */
[----:B------:R-:W-:Y:S01]  /*1900*/  UMOV UR45, UR61 ;  /* 0x0000003d002d7c82 */ /* 0x000fe20008000000 */
[----:B------:R-:W1:Y:S01]  /*1910*/  LDCU.128 UR60, c[0x3][0x8d0] ;  /* 0x00c11a00ff3c77ac */ /* 0x000e620008000c00 */
[----:B------:R-:W-:Y:S01]  /*1920*/  DFMA R32, R18, UR58, R28 ;  /* 0x0000003a12207c2b */ /* 0x000fe2000800001c */
[----:B------:R-:W-:Y:S01]  /*1930*/  MOV.SPILL R6, UR47 ;  /* 0x0000002f00067c02 */ /* 0x000fe20009000f00 */
[C---:B------:R-:W-:Y:S01]  /*1940*/  DFMA R28, R10.reuse, UR16, RZ ;  /* 0x000000100a1c7c2b */ /* 0x040fe200080000ff */
[----:B------:R-:W-:Y:S01]  /*1950*/  MOV.SPILL R12, UR46 ;  /* 0x0000002e000c7c02 */ /* 0x000fe20009000f00 */
[C---:B0-----:R-:W-:Y:S01]  /*1960*/  DFMA R46, R10.reuse, UR12, RZ ;  /* 0x0000000c0a2e7c2b */ /* 0x041fe200080000ff */
[----:B------:R-:W-:Y:S01]  /*1970*/  UMOV UR46, UR64 ;  /* 0x00000040002e7c82 */ /* 0x000fe20008000000 */
[C---:B--2---:R-:W-:Y:S01]  /*1980*/  DFMA R50, R10.reuse, UR4, RZ ;  /* 0x000000040a327c2b */ /* 0x044fe200080000ff */
[----:B------:R-:W-:Y:S01]  /*1990*/  UMOV UR47, UR65 ;  /* 0x00000041002f7c82 */ /* 0x000fe20008000000 */
[----:B------:R-:W-:Y:S01]  /*19a0*/  DFMA R58, R10, UR8, RZ ;  /* 0x000000080a3a7c2b */ /* 0x000fe200080000ff */
[----:B------:R-:W0:Y:S01]  /*19b0*/  LDCU.128 UR56, c[0x3][0x960] ;  /* 0x00c12c00ff3877ac */ /* 0x000e220008000c00 */
[----:B---3--:R-:W-:-:S02]  /*19c0*/  DADD R10, R14, R20 ;  /* 0x000000000e0a7229 */ /* 0x008fc40000000014 */
[----:B------:R-:W-:Y:S01]  /*19d0*/  DFMA R60, R22, UR50, R16 ;  /* 0x00000032163c7c2b */ /* 0x000fe20008000010 */
[----:B------:R-:W2:Y:S01]  /*19e0*/  LDCU.128 UR64, c[0x3][0x9c0] ;  /* 0x00c13800ff4077ac */ /* 0x000ea20008000c00 */
[----:B------:R-:W-:Y:S01]  /*19f0*/  LDS.64 R16, [R2+0x168] ;  /* 0x0001680002107984 */ /* 0x000fe20000000a00 */
[C---:B------:R-:W-:Y:S01]  /*1a00*/  DFMA R24, R18.reuse, UR54, R24 ;  /* 0x0000003612187c2b */ /* 0x040fe20008000018 */
[----:B-1----:R-:W-:Y:S01]  /*1a10*/  UMOV UR52, UR60 ;  /* 0x0000003c00347c82 */ /* 0x002fe20008000000 */
[----:B------:R-:W-:Y:S01]  /*1a20*/  UMOV UR53, UR61 ;  /* 0x0000003d00357c82 */ /* 0x000fe20008000000 */
[----:B------:R-:W-:Y:S01]  /*1a30*/  UMOV UR24, UR62 ;  /* 0x0000003e00187c82 */ /* 0x000fe20008000000 */
[----:B------:R-:W-:Y:S01]  /*1a40*/  UMOV UR25, UR63 ;  /* 0x0000003f00197c82 */ /* 0x000fe20008000000 */
[----:B------:R-:W1:Y:S01]  /*1a50*/  LDCU.128 UR60, c[0x3][0x900] ;  /* 0x00c12000ff3c77ac */ /* 0x000e620008000c00 */
[----:B------:R-:W3:Y:S01]  /*1a60*/  LDS.64 R22, [R2+0x3c0] ;  /* 0x0003c00002167984 */ /* 0x000ee20000000a00 */
[----:B------:R-:W-:-:S02]  /*1a70*/  DFMA R38, R18, UR22, R38 ;  /* 0x0000001612267c2b */ /* 0x000fc40008000026 */
[C---:B------:R-:W-:Y:S01]  /*1a80*/  DFMA R40, R10.reuse, UR36, R40 ;  /* 0x000000240a287c2b */ /* 0x040fe20008000028 */
[----:B------:R-:W-:Y:S01]  /*1a90*/  UMOV UR36, UR46 ;  /* 0x0000002e00247c82 */ /* 0x000fe20008000000 */
[----:B------:R-:W-:Y:S01]  /*1aa0*/  DFMA R42, R10, UR44, R42 ;  /* 0x0000002c0a2a7c2b */ /* 0x000fe2000800002a */
[----:B------:R-:W-:Y:S01]  /*1ab0*/  UMOV UR37, UR47 ;  /* 0x0000002f00257c82 */ /* 0x000fe20008000000 */
[C---:B------:R-:W-:Y:S01]  /*1ac0*/  DFMA R34, R18.reuse, UR26, R34 ;  /* 0x0000001a12227c2b */ /* 0x040fe20008000022 */
[----:B------:R-:W4:Y:S01]  /*1ad0*/  LDCU.128 UR44, c[0x3][0x750] ;  /* 0x00c0ea00ff2c77ac */ /* 0x000f220008000c00 */
[C---:B------:R-:W-:Y:S02]  /*1ae0*/  DFMA R50, R18.reuse, UR6, R50 ;  /* 0x0000000612327c2b */ /* 0x040fe40008000032 */
[C---:B------:R-:W-:Y:S01]  /*1af0*/  DFMA R44, R18.reuse, UR18, R28 ;  /* 0x00000012122c7c2b */ /* 0x040fe2000800001c */
[----:B------:R-:W-:Y:S01]  /*1b00*/  UMOV UR26, UR52 ;  /* 0x00000034001a7c82 */ /* 0x000fe20008000000 */
[----:B------:R-:W-:Y:S01]  /*1b10*/  UMOV UR27, UR53 ;  /* 0x00000035001b7c82 */ /* 0x000fe20008000000 */
[----:B------:R-:W4:Y:S01]  /*1b20*/  LDCU.128 UR4, c[0x3][0xa20] ;  /* 0x00c14400ff0477ac */ /* 0x000f220008000c00 */
[----:B------:R-:W-:-:S02]  /*1b30*/  DFMA R46, R18, UR14, R46 ;  /* 0x0000000e122e7c2b */ /* 0x000fc4000800002e */
[----:B------:R-:W-:Y:S01]  /*1b40*/  DFMA R58, R18, UR10, R58 ;  /* 0x0000000a123a7c2b */ /* 0x000fe2000800003a */
[----:B-1----:R-:W-:Y:S01]  /*1b50*/  UMOV UR20, UR62 ;  /* 0x0000003e00147c82 */ /* 0x002fe20008000000 */
[----:B------:R-:W-:Y:S01]  /*1b60*/  UMOV UR21, UR63 ;  /* 0x0000003f00157c82 */ /* 0x000fe20008000000 */
[----:B------:R-:W-:Y:S01]  /*1b70*/  UMOV UR54, UR60 ;  /* 0x0000003c00367c82 */ /* 0x000fe20008000000 */
[----:B------:R-:W-:Y:S01]  /*1b80*/  UMOV UR55, UR61 ;  /* 0x0000003d00377c82 */ /* 0x000fe20008000000 */
[----:B------:R-:W-:Y:S01]  /*1b90*/  UMOV UR12, UR20 ;  /* 0x00000014000c7c82 */ /* 0x000fe20008000000 */
[----:B------:R-:W-:Y:S01]  /*1ba0*/  UMOV UR13, UR21 ;  /* 0x00000015000d7c82 */ /* 0x000fe20008000000 */
[----:B------:R-:W1:Y:S01]  /*1bb0*/  LDCU.128 UR20, c[0x3][0x720] ;  /* 0x00c0e400ff1477ac */ /* 0x000e620008000c00 */
[----:B------:R-:W-:Y:S01]  /*1bc0*/  DADD R14, R14, -R20 ;  /* 0x000000000e0e7229 */ /* 0x000fe20000000814 */
[----:B------:R-:W-:Y:S01]  /*1bd0*/  LDS.64 R18, [R2+0x1e0] ;  /* 0x0001e00002127984 */ /* 0x000fe20000000a00 */
[----:B------:R-:W-:Y:S01]  /*1be0*/  DFMA R26, R10, UR72, R26 ;  /* 0x000000480a1a7c2b */ /* 0x000fe2000800001a */
[----:B------:R-:W-:Y:S01]  /*1bf0*/  UMOV UR16, UR54 ;  /* 0x0000003600107c82 */ /* 0x000fe20008000000 */
[----:B------:R-:W-:Y:S01]  /*1c00*/  UMOV UR17, UR55 ;  /* 0x0000003700117c82 */ /* 0x000fe20008000000 */
[----:B------:R-:W3:Y:S01]  /*1c10*/  LDCU.128 UR52, c[0x3][0x930] ;  /* 0x00c12600ff3477ac */ /* 0x000ee20008000c00 */
[----:B------:R-:W1:Y:S02]  /*1c20*/  LDS.64 R20, [R2+0x348] ;  /* 0x0003480002147984 */ /* 0x000e640000000a00 */
[C---:B------:R-:W-:Y:S01]  /*1c30*/  DFMA R28, R14.reuse, UR26, R24 ;  /* 0x0000001a0e1c7c2b */ /* 0x040fe20008000018 */
[----:B------:R-:W1:Y:S01]  /*1c40*/  LDCU.128 UR60, c[0x3][0x990] ;  /* 0x00c13200ff3c77ac */ /* 0x000e620008000c00 */
[C---:B------:R-:W-:Y:S01]  /*1c50*/  DFMA R32, R14.reuse, UR16, R32 ;  /* 0x000000100e207c2b */ /* 0x040fe20008000020 */
[----:B------:R-:W-:Y:S01]  /*1c60*/  LDS.64 R24, [R2+0x2d0] ;  /* 0x0002d00002187984 */ /* 0x000fe20000000a00 */
[C---:B0-----:R-:W-:Y:S01]  /*1c70*/  DFMA R38, R14.reuse, UR56, R38 ;  /* 0x000000380e267c2b */ /* 0x041fe20008000026 */
[----:B------:R-:W0:Y:S01]  /*1c80*/  LDCU.128 UR28, c[0x3][0x740] ;  /* 0x00c0e800ff1c77ac */ /* 0x000e220008000c00 */
[----:B--2---:R-:W-:-:S02]  /*1c90*/  DFMA R46, R14, UR64, R46 ;  /* 0x000000400e2e7c2b */ /* 0x004fc4000800002e */
[C---:B------:R-:W-:Y:S01]  /*1ca0*/  DFMA R50, R14.reuse, UR68, R50 ;  /* 0x000000440e327c2b */ /* 0x040fe20008000032 */
[----:B------:R-:W2:Y:S01]  /*1cb0*/  LDCU.128 UR32, c[0x3][0x770] ;  /* 0x00c0ee00ff2077ac */ /* 0x000ea20008000c00 */
[C---:B----4-:R-:W-:Y:S01]  /*1cc0*/  DFMA R58, R14.reuse, UR4, R58 ;  /* 0x000000040e3a7c2b */ /* 0x050fe2000800003a */
[----:B------:R-:W4:Y:S01]  /*1cd0*/  LDCU.128 UR40, c[0x3][0x800] ;  /* 0x00c10000ff2877ac */ /* 0x000f220008000c00 */
[C---:B---3--:R-:W-:Y:S01]  /*1ce0*/  DFMA R34, R14.reuse, UR52, R34 ;  /* 0x000000340e227c2b */ /* 0x048fe20008000022 */
[----:B------:R-:W3:Y:S01]  /*1cf0*/  LDCU.128 UR48, c[0x3][0x860] ;  /* 0x00c10c00ff3077ac */ /* 0x000ee20008000c00 */
[----:B-1----:R-:W-:Y:S01]  /*1d00*/  DFMA R44, R14, UR60, R44 ;  /* 0x0000003c0e2c7c2b */ /* 0x002fe2000800002c */
[----:B------:R-:W-:Y:S01]  /*1d10*/  UMOV UR8, UR22 ;  /* 0x0000001600087c82 */ /* 0x000fe20008000000 */
[----:B------:R-:W-:Y:S01]  /*1d20*/  UMOV UR9, UR23 ;  /* 0x0000001700097c82 */ /* 0x000fe20008000000 */
[----:B------:R-:W-:Y:S01]  /*1d30*/  UMOV UR22, UR44 ;  /* 0x0000002c00167c82 */ /* 0x000fe20008000000 */
[----:B------:R-:W-:Y:S01]  /*1d40*/  UMOV UR23, UR45 ;  /* 0x0000002d00177c82 */ /* 0x000fe20008000000 */
[----:B------:R-:W-:Y:S01]  /*1d50*/  R2UR.FILL UR45, R52 ;  /* 0x00000000342d72ca */ /* 0x000fe200004e0000 */
[----:B------:R-:W1:Y:S01]  /*1d60*/  LDS.64 R14, [R2+0x258] ;  /* 0x00025800020e7984 */ /* 0x000e620000000a00 */
[----:B------:R-:W-:Y:S01]  /*1d70*/  R2UR.FILL UR44, R54 ;  /* 0x00000000362c72ca */ /* 0x000fe200004e0000 */
[----:B------:R-:W-:Y:S01]  /*1d80*/  UMOV UR72, UR46 ;  /* 0x0000002e00487c82 */ /* 0x000fe20008000000 */
[----:B------:R-:W-:Y:S01]  /*1d90*/  UMOV UR73, UR47 ;  /* 0x0000002f00497c82 */ /* 0x000fe20008000000 */
[----:B------:R-:W-:Y:S01]  /*1da0*/  R2UR.FILL UR47, R6 ;  /* 0x00000000062f72ca */ /* 0x000fe200004e0000 */
[C---:B0-----:R-:W-:Y:S01]  /*1db0*/  DFMA R30, R10.reuse, UR28, R30 ;  /* 0x0000001c0a1e7c2b */ /* 0x041fe2000800001e */
[----:B------:R-:W-:Y:S01]  /*1dc0*/  R2UR.FILL UR46, R12 ;  /* 0x000000000c2e72ca */ /* 0x000fe200004e0000 */
[C---:B--2---:R-:W-:Y:S01]  /*1dd0*/  DFMA R36, R10.reuse, UR32, R36 ;  /* 0x000000200a247c2b */ /* 0x044fe20008000024 */
[----:B------:R-:W-:Y:S01]  /*1de0*/  UMOV UR52, UR24 ;  /* 0x0000001800347c82 */ /* 0x000fe20008000000 */
[C---:B----4-:R-:W-:Y:S01]  /*1df0*/  DFMA R48, R10.reuse, UR40, R48 ;  /* 0x000000280a307c2b */ /* 0x050fe20008000030 */
[----:B------:R-:W-:Y:S01]  /*1e00*/  UMOV UR53, UR25 ;  /* 0x0000001900357c82 */ /* 0x000fe20008000000 */
[C---:B---3--:R-:W-:Y:S01]  /*1e10*/  DFMA R60, R10.reuse, UR48, R60 ;  /* 0x000000300a3c7c2b */ /* 0x048fe2000800003c */
[----:B------:R-:W-:Y:S01]  /*1e20*/  UMOV UR48, UR12 ;  /* 0x0000000c00307c82 */ /* 0x000fe20008000000 */
[----:B------:R-:W-:Y:S01]  /*1e30*/  UMOV UR49, UR13 ;  /* 0x0000000d00317c82 */ /* 0x000fe20008000000 */
[----:B------:R-:W-:Y:S01]  /*1e40*/  DFMA R56, R10, UR44, R56 ;  /* 0x0000002c0a387c2b */ /* 0x000fe20008000038 */
[----:B------:R-:W-:Y:S01]  /*1e50*/  UMOV UR44, UR8 ;  /* 0x00000008002c7c82 */ /* 0x000fe20008000000 */
[C-C-:B------:R-:W-:Y:S01]  /*1e60*/  DADD R10, R16.reuse, R22.reuse ;  /* 0x00000000100a7229 */ /* 0x140fe20000000016 */
[----:B------:R-:W-:Y:S01]  /*1e70*/  UMOV UR45, UR9 ;  /* 0x00000009002d7c82 */ /* 0x000fe20008000000 */
[----:B------:R-:W-:Y:S01]  /*1e80*/  DADD R16, R16, -R22 ;  /* 0x0000000010107229 */ /* 0x000fe20000000816 */
        /* <DEDUP_REMOVED lines=15> */
[C---:B------:R-:W-:Y:S01]  /*1f80*/  DFMA R28, R16.reuse, UR52, R28 ;  /* 0x00000034101c7c2b */ /* 0x040fe2000800001c */
[----:B------:R-:W1:Y:S01]  /*1f90*/  LDCU.128 UR24, c[0x3][0x840] ;  /* 0x00c10800ff1877ac */ /* 0x000e620008000c00 */
[C---:B------:R-:W-:Y:S02]  /*1fa0*/  DFMA R32, R16.reuse, UR48, R32 ;  /* 0x0000003010207c2b */ /* 0x040fe40008000020 */
[C---:B------:R-:W-:Y:S01]  /*1fb0*/  DFMA R34, R16.reuse, UR54, R34 ;  /* 0x0000003610227c2b */ /* 0x040fe20008000022 */
[----:B------:R-:W1:Y:S01]  /*1fc0*/  LDCU.128 UR28, c[0x3][0x870] ;  /* 0x00c10e00ff1c77ac */ /* 0x000e620008000c00 */
[C---:B------:R-:W-:Y:S02]  /*1fd0*/  DFMA R38, R16.reuse, UR58, R38 ;  /* 0x0000003a10267c2b */ /* 0x040fe40008000026 */
[----:B------:R-:W-:Y:S01]  /*1fe0*/  DFMA R58, R16, UR6, R58 ;  /* 0x00000006103a7c2b */ /* 0x000fe2000800003a */
[----:B------:R-:W-:Y:S01]  /*1ff0*/  UMOV UR60, UR44 ;  /* 0x0000002c003c7c82 */ /* 0x000fe20008000000 */
[----:B------:R-:W-:Y:S01]  /*2000*/  UMOV UR61, UR45 ;  /* 0x0000002d003d7c82 */ /* 0x000fe20008000000 */
[----:B------:R-:W1:Y:S01]  /*2010*/  LDCU.128 UR32, c[0x3][0x8e0] ;  /* 0x00c11c00ff2077ac */ /* 0x000e620008000c00 */
[----:B------:R-:W-:-:S02]  /*2020*/  DFMA R26, R10, UR74, R26 ;  /* 0x0000004a0a1a7c2b */ /* 0x000fc4000800001a */
[----:B------:R-:W-:Y:S01]  /*2030*/  DADD R10, R18, R20 ;  /* 0x00000000120a7229 */ /* 0x000fe20000000014 */
[----:B------:R-:W1:Y:S01]  /*2040*/  LDCU.128 UR36, c[0x3][0x910] ;  /* 0x00c12200ff2477ac */ /* 0x000e620008000c00 */
[C---:B------:R-:W-:Y:S02]  /*2050*/  DFMA R44, R16.reuse, UR62, R44 ;  /* 0x0000003e102c7c2b */ /* 0x040fe4000800002c */
[C---:B------:R-:W-:Y:S01]  /*2060*/  DFMA R46, R16.reuse, UR66, R46 ;  /* 0x00000042102e7c2b */ /* 0x040fe2000800002e */
[----:B------:R-:W1:Y:S01]  /*2070*/  LDCU.128 UR40, c[0x3][0x940] ;  /* 0x00c12800ff2877ac */ /* 0x000e620008000c00 */
[----:B------:R-:W-:Y:S02]  /*2080*/  DFMA R50, R16, UR70, R50 ;  /* 0x0000004610327c2b */ /* 0x000fe40008000032 */
[----:B------:R-:W-:Y:S01]  /*2090*/  DADD R18, R18, -R20 ;  /* 0x0000000012127229 */ /* 0x000fe20000000814 */
[----:B------:R-:W1:Y:S01]  /*20a0*/  LDCU.128 UR44, c[0x3][0x970] ;  /* 0x00c12e00ff2c77ac */ /* 0x000e620008000c00 */
[----:B------:R-:W-:-:S02]  /*20b0*/  DFMA R26, R10, UR68, R26 ;  /* 0x000000440a1a7c2b */ /* 0x000fc4000800001a */
[C---:B------:R-:W-:Y:S01]  /*20c0*/  DFMA R30, R10.reuse, UR64, R30 ;  /* 0x000000400a1e7c2b */ /* 0x040fe2000800001e */
[----:B------:R-:W1:Y:S01]  /*20d0*/  LDCU.128 UR48, c[0x3][0x9a0] ;  /* 0x00c13400ff3077ac */ /* 0x000e620008000c00 */
[C---:B0-----:R-:W-:Y:S02]  /*20e0*/  DFMA R36, R10.reuse, UR8, R36 ;  /* 0x000000080a247c2b */ /* 0x041fe40008000024 */
[C---:B--2---:R-:W-:Y:S01]  /*20f0*/  DFMA R40, R10.reuse, UR12, R40 ;  /* 0x0000000c0a287c2b */ /* 0x044fe20008000028 */
[----:B------:R-:W0:Y:S01]  /*2100*/  LDCU.128 UR52, c[0x3][0x9d0] ;  /* 0x00c13a00ff3477ac */ /* 0x000e220008000c00 */
[C---:B---3--:R-:W-:Y:S02]  /*2110*/  DFMA R42, R10.reuse, UR16, R42 ;  /* 0x000000100a2a7c2b */ /* 0x048fe4000800002a */
[C---:B----4-:R-:W-:Y:S01]  /*2120*/  DFMA R48, R10.reuse, UR20, R48 ;  /* 0x000000140a307c2b */ /* 0x050fe20008000030 */
[----:B------:R-:W2:Y:S01]  /*2130*/  LDCU.128 UR56, c[0x3][0xa00] ;  /* 0x00c14000ff3877ac */ /* 0x000ea20008000c00 */
[----:B-1----:R-:W-:-:S02]  /*2140*/  DFMA R56, R10, UR24, R56 ;  /* 0x000000180a387c2b */ /* 0x002fc40008000038 */
[----:B------:R-:W-:Y:S01]  /*2150*/  DFMA R60, R10, UR28, R60 ;  /* 0x0000001c0a3c7c2b */ /* 0x000fe2000800003c */
[----:B------:R-:W1:Y:S01]  /*2160*/  LDCU.128 UR4, c[0x3][0xa30] ;  /* 0x00c14600ff0477ac */ /* 0x000e620008000c00 */
[----:B------:R-:W-:Y:S02]  /*2170*/  DADD R10, R14, R24 ;  /* 0x000000000e0a7229 */ /* 0x000fe40000000018 */
[C---:B------:R-:W-:Y:S02]  /*2180*/  DFMA R28, R18.reuse, UR32, R28 ;  /* 0x00000020121c7c2b */ /* 0x040fe4000800001c */
[C---:B------:R-:W-:Y:S02]  /*2190*/  DFMA R32, R18.reuse, UR36, R32 ;  /* 0x0000002412207c2b */ /* 0x040fe40008000020 */
[C---:B------:R-:W-:Y:S02]  /*21a0*/  DFMA R34, R18.reuse, UR40, R34 ;  /* 0x0000002812227c2b */ /* 0x040fe40008000022 */
[----:B------:R-:W-:-:S02]  /*21b0*/  DFMA R38, R18, UR44, R38 ;  /* 0x0000002c12267c2b */ /* 0x000fc40008000026 */
[C---:B------:R-:W-:Y:S02]  /*21c0*/  DFMA R44, R18.reuse, UR48, R44 ;  /* 0x00000030122c7c2b */ /* 0x040fe4000800002c */
[C---:B0-----:R-:W-:Y:S02]  /*21d0*/  DFMA R46, R18.reuse, UR52, R46 ;  /* 0x00000034122e7c2b */ /* 0x041fe4000800002e */
[----:B--2---:R-:W-:Y:S02]  /*21e0*/  DFMA R50, R18, UR56, R50 ;  /* 0x0000003812327c2b */ /* 0x004fe40008000032 */
[----:B------:R-:W-:Y:S02]  /*21f0*/  DADD R14, R14, -R24 ;  /* 0x000000000e0e7229 */ /* 0x000fe40000000818 */
        /* <DEDUP_REMOVED lines=16> */
[----:B------:R-:W-:Y:S02]  /*2300*/  DFMA R58, R14, UR6, R58 ;  /* 0x000000060e3a7c2b */ /* 0x000fe4000800003a */
        /* <DEDUP_REMOVED lines=30> */
.L_x_31:
[----:B------:R-:W-:Y:S05]  /*24f0*/  BSYNC.RECONVERGENT B0 ;  /* 0x0000000000007941 */ /* 0x000fea0003800200 */
.L_x_30:
[----:B------:R-:W-:Y:S01]  /*2500*/  BAR.SYNC.DEFER_BLOCKING 0x0 ;  /* 0x0000000000007b1d */ /* 0x000fe20000010000 */
[----:B------:R-:W-:-:S05]  /*2510*/  IMAD R251, R9, 0x5c49, R252 ;  /* 0x00005c4909fb7824 */ /* 0x000fca00078e02fc */
[----:B------:R-:W2:Y:S01]  /*2520*/  LDCU.128 UR56, c[0x3][0x850] ;  /* 0x00c10a00ff3877ac */ /* 0x000ea20008000c00 */
[----:B------:R-:W3:Y:S01]  /*2530*/  LDCU.128 UR32, c[0x3][0x7f0] ;  /* 0x00c0fe00ff2077ac */ /* 0x000ee20008000c00 */
[----:B------:R-:W4:Y:S01]  /*2540*/  LDCU.128 UR36, c[0x3][0x820] ;  /* 0x00c10400ff2477ac */ /* 0x000f220008000c00 */
[----:B------:R-:W2:Y:S01]  /*2550*/  LDCU.128 UR8, c[0x3][0x710] ;  /* 0x00c0e200ff0877ac */ /* 0x000ea20008000c00 */
[----:B------:R-:W4:Y:S01]  /*2560*/  LDCU.128 UR20, c[0x3][0x790] ;  /* 0x00c0f200ff1477ac */ /* 0x000f220008000c00 */
[----:B01----:R-:W-:Y:S01]  /*2570*/  LDS.64 R10, [R3] ;  /* 0x00000000030a7984 */ /* 0x003fe20000000a00 */
[----:B------:R-:W0:Y:S03]  /*2580*/  LDCU.128 UR4, c[0x3][0x700] ;  /* 0x00c0e000ff0477ac */ /* 0x000e260008000c00 */
[----:B------:R-:W1:Y:S01]  /*2590*/  LDS.64 R14, [R3+0x58] ;  /* 0x00005800030e7984 */ /* 0x000e620000000a00 */
[----:B------:R-:W3:Y:S03]  /*25a0*/  LDCU.128 UR12, c[0x3][0x730] ;  /* 0x00c0e600ff0c77ac */ /* 0x000ee60008000c00 */
[----:B-----5:R-:W-:Y:S01]  /*25b0*/  LDS.64 R18, [R3+0x8] ;  /* 0x0000080003127984 */ /* 0x020fe20000000a00 */
[----:B------:R-:W4:Y:S03]  /*25c0*/  LDCU.128 UR16, c[0x3][0x760] ;  /* 0x00c0ec00ff1077ac */ /* 0x000f260008000c00 */
[----:B------:R-:W4:Y:S01]  /*25d0*/  LDS.64 R20, [R3+0x50] ;  /* 0x0000500003147984 */ /* 0x000f220000000a00 */
[----:B------:R-:W4:Y:S03]  /*25e0*/  LDCU.128 UR24, c[0x3][0x7c0] ;  /* 0x00c0f800ff1877ac */ /* 0x000f260008000c00 */
[----:B------:R-:W-:Y:S01]  /*25f0*/  LDS.64 R24, [R3+0x10] ;  /* 0x0000100003187984 */ /* 0x000fe20000000a00 */
[----:B------:R-:W4:Y:S03]  /*2600*/  LDCU.128 UR60, c[0x3][0x9e0] ;  /* 0x00c13c00ff3c77ac */ /* 0x000f260008000c00 */
[----:B------:R-:W4:Y:S01]  /*2610*/  LDS.64 R26, [R3+0x48] ;  /* 0x00004800031a7984 */ /* 0x000f220000000a00 */
[----:B0-----:R-:W-:Y:S01]  /*2620*/  MOV.SPILL R72, UR5 ;  /* 0x0000000500487c02 */ /* 0x001fe20009000f00 */
[----:B------:R-:W0:Y:S01]  /*2630*/  LDCU.128 UR48, c[0x3][0x9b0] ;  /* 0x00c13600ff3077ac */ /* 0x000e220008000c00 */
[----:B------:R-:W-:-:S02]  /*2640*/  MOV.SPILL R73, UR4 ;  /* 0x0000000400497c02 */ /* 0x000fc40009000f00 */
[----:B---3--:R-:W-:Y:S01]  /*2650*/  MOV.SPILL R60, UR13 ;  /* 0x0000000d003c7c02 */ /* 0x008fe20009000f00 */
[----:B--2---:R-:W-:Y:S01]  /*2660*/  UMOV UR54, UR10 ;  /* 0x0000000a00367c82 */ /* 0x004fe20008000000 */
[----:B------:R-:W-:Y:S01]  /*2670*/  UMOV UR55, UR11 ;  /* 0x0000000b00377c82 */ /* 0x000fe20008000000 */
[----:B------:R-:W-:Y:S01]  /*2680*/  UMOV UR52, UR8 ;  /* 0x0000000800347c82 */ /* 0x000fe20008000000 */
[----:B------:R-:W-:Y:S01]  /*2690*/  UMOV UR53, UR9 ;  /* 0x0000000900357c82 */ /* 0x000fe20008000000 */
[----:B------:R-:W2:Y:S01]  /*26a0*/  LDCU.128 UR40, c[0x3][0x980] ;  /* 0x00c13000ff2877ac */ /* 0x000ea20008000c00 */
[----:B------:R-:W-:Y:S01]  /*26b0*/  MOV.SPILL R61, UR12 ;  /* 0x0000000c003d7c02 */ /* 0x000fe20009000f00 */
[----:B------:R-:W3:Y:S01]  /*26c0*/  LDCU.128 UR64, c[0x3][0x7a0] ;  /* 0x00c0f400ff4077ac */ /* 0x000ee20008000c00 */
[----:B------:R-:W2:Y:S01]  /*26d0*/  LDCU.128 UR8, c[0x3][0x8c0] ;  /* 0x00c11800ff0877ac */ /* 0x000ea20008000c00 */
[----:B------:R-:W2:Y:S01]  /*26e0*/  LDCU.128 UR44, c[0x3][0xa10] ;  /* 0x00c14200ff2c77ac */ /* 0x000ea20008000c00 */
[----:B-1----:R-:W-:-:S02]  /*26f0*/  DADD R16, R10, R14 ;  /* 0x000000000a107229 */ /* 0x002fc4000000000e */
[----:B------:R-:W-:Y:S01]  /*2700*/  DADD R10, R10, -R14 ;  /* 0x000000000a0a7229 */ /* 0x000fe2000000080e */
[----:B------:R-:W1:Y:S01]  /*2710*/  LDCU.128 UR28, c[0x3][0x8f0] ;  /* 0x00c11e00ff1c77ac */ /* 0x000e620008000c00 */
[----:B------:R-:W1:Y:S01]  /*2720*/  LDCU.128 UR72, c[0x3][0x8d0] ;  /* 0x00c11a00ff4877ac */ /* 0x000e620008000c00 */
[----:B----4-:R-:W-:-:S03]  /*2730*/  DADD R22, R18, R20 ;  /* 0x0000000012167229 */ /* 0x010fc60000000014 */
[C---:B------:R-:W-:Y:S01]  /*2740*/  DFMA R46, R16.reuse, UR56, RZ ;  /* 0x00000038102e7c2b */ /* 0x040fe200080000ff */
[----:B------:R-:W4:Y:S01]  /*2750*/  LDCU.128 UR68, c[0x3][0x930] ;  /* 0x00c12600ff4477ac */ /* 0x000f220008000c00 */
[----:B------:R-:W-:Y:S02]  /*2760*/  DFMA R28, R16, UR32, RZ ;  /* 0x00000020101c7c2b */ /* 0x000fe400080000ff */
[----:B------:R-:W-:Y:S01]  /*2770*/  DADD R18, R18, -R20 ;  /* 0x0000000012127229 */ /* 0x000fe20000000814 */
[----:B------:R-:W-:Y:S01]  /*2780*/  LDS.64 R20, [R3+0x18] ;  /* 0x0000180003147984 */ /* 0x000fe20000000a00 */
[----:B------:R-:W-:Y:S02]  /*2790*/  DFMA R30, R16, UR36, RZ ;  /* 0x00000024101e7c2b */ /* 0x000fe400080000ff */
[C---:B------:R-:W-:Y:S01]  /*27a0*/  DFMA R58, R22.reuse, UR58, R46 ;  /* 0x0000003a163a7c2b */ /* 0x040fe2000800002e */
[----:B------:R-:W0:Y:S01]  /*27b0*/  LDCU.128 UR56, c[0x3][0x770] ;  /* 0x00c0ee00ff3877ac */ /* 0x000e220008000c00 */
[----:B------:R-:W-:-:S02]  /*27c0*/  DFMA R50, R22, UR34, R28 ;  /* 0x0000002216327c2b */ /* 0x000fc4000800001c */
[----:B------:R-:W4:Y:S01]  /*27d0*/  LDS.64 R28, [R3+0x40] ;  /* 0x00004000031c7984 */ /* 0x000f220000000a00 */
[----:B------:R-:W-:Y:S01]  /*27e0*/  DFMA R36, R16, UR20, RZ ;  /* 0x0000001410247c2b */ /* 0x000fe200080000ff */
[----:B------:R-:W1:Y:S01]  /*27f0*/  LDCU.128 UR32, c[0x3][0x920] ;  /* 0x00c12400ff2077ac */ /* 0x000e620008000c00 */
[----:B------:R-:W-:Y:S02]  /*2800*/  DFMA R56, R22, UR38, R30 ;  /* 0x0000002616387c2b */ /* 0x000fe4000800001e */
[C---:B------:R-:W-:Y:S01]  /*2810*/  DFMA R14, R16.reuse, UR4, RZ ;  /* 0x00000004100e7c2b */ /* 0x040fe200080000ff */
[----:B------:R-:W1:Y:S01]  /*2820*/  LDCU.128 UR36, c[0x3][0x950] ;  /* 0x00c12a00ff2477ac */ /* 0x000e620008000c00 */
[C---:B------:R-:W-:Y:S02]  /*2830*/  DFMA R32, R16.reuse, UR12, RZ ;  /* 0x0000000c10207c2b */ /* 0x040fe400080000ff */
[C---:B------:R-:W-:Y:S01]  /*2840*/  DFMA R34, R16.reuse, UR16, RZ ;  /* 0x0000001010227c2b */ /* 0x040fe200080000ff */
[----:B---3--:R-:W-:Y:S01]  /*2850*/  UMOV UR12, UR66 ;  /* 0x00000042000c7c82 */ /* 0x008fe20008000000 */
[----:B------:R-:W-:Y:S01]  /*2860*/  DFMA R38, R16, UR24, RZ ;  /* 0x0000001810267c2b */ /* 0x000fe200080000ff */
[----:B------:R-:W-:Y:S01]  /*2870*/  UMOV UR13, UR67 ;  /* 0x00000043000d7c82 */ /* 0x000fe20008000000 */
[C---:B------:R-:W-:Y:S01]  /*2880*/  DFMA R42, R10.reuse, UR60, RZ ;  /* 0x0000003c0a2a7c2b */ /* 0x040fe200080000ff */
[----:B------:R-:W-:Y:S01]  /*2890*/  UMOV UR4, UR64 ;  /* 0x0000004000047c82 */ /* 0x000fe20008000000 */
[----:B0-----:R-:W-:Y:S01]  /*28a0*/  MOV.SPILL R6, UR59 ;  /* 0x0000003b00067c02 */ /* 0x001fe20009000f00 */
[----:B------:R-:W-:Y:S01]  /*28b0*/  DFMA R16, R10, UR48, RZ ;  /* 0x000000300a107c2b */ /* 0x000fe200080000ff */
[----:B------:R-:W-:Y:S01]  /*28c0*/  MOV.SPILL R12, UR58 ;  /* 0x0000003a000c7c02 */ /* 0x000fe20009000f00 */
[C---:B------:R-:W-:Y:S01]  /*28d0*/  DFMA R40, R22.reuse, UR22, R36 ;  /* 0x0000001616287c2b */ /* 0x040fe20008000024 */
[----:B------:R-:W-:Y:S01]  /*28e0*/  MOV.SPILL R52, UR57 ;  /* 0x0000003900347c02 */ /* 0x000fe20009000f00 */
[----:B------:R-:W-:Y:S01]  /*28f0*/  DFMA R30, R22, UR6, R14 ;  /* 0x00000006161e7c2b */ /* 0x000fe2000800000e */
[----:B------:R-:W-:Y:S01]  /*2900*/  MOV.SPILL R54, UR56 ;  /* 0x0000003800367c02 */ /* 0x000fe20009000f00 */
[----:B------:R-:W0:Y:S01]  /*2910*/  LDCU.128 UR56, c[0x3][0x7d0] ;  /* 0x00c0fa00ff3877ac */ /* 0x000e220008000c00 */
[----:B------:R-:W-:-:S02]  /*2920*/  DFMA R64, R18, UR62, R42 ;  /* 0x0000003e12407c2b */ /* 0x000fc4000800002a */
[----:B------:R-:W-:Y:S01]  /*2930*/  DFMA R62, R18, UR50, R16 ;  /* 0x00000032123e7c2b */ /* 0x000fe20008000010 */
[----:B------:R-:W-:Y:S01]  /*2940*/  UMOV UR5, UR65 ;  /* 0x0000004100057c82 */ /* 0x000fe20008000000 */
[----:B--2---:R-:W-:Y:S01]  /*2950*/  DFMA R42, R10, UR40, RZ ;  /* 0x000000280a2a7c2b */ /* 0x004fe200080000ff */
[----:B------:R-:W2:Y:S01]  /*2960*/  LDCU.128 UR64, c[0x3][0x900] ;  /* 0x00c12000ff4077ac */ /* 0x000ea20008000c00 */
[----:B------:R-:W-:Y:S02]  /*2970*/  DADD R14, R24, R26 ;  /* 0x00000000180e7229 */ /* 0x000fe4000000001a */
[C---:B------:R-:W-:Y:S01]  /*2980*/  DFMA R16, R10.reuse, UR8, RZ ;  /* 0x000000080a107c2b */ /* 0x040fe200080000ff */
[----:B------:R-:W-:Y:S01]  /*2990*/  UMOV UR6, UR52 ;  /* 0x0000003400067c82 */ /* 0x000fe20008000000 */
[----:B------:R-:W-:Y:S01]  /*29a0*/  DFMA R48, R10, UR44, RZ ;  /* 0x0000002c0a307c2b */ /* 0x000fe200080000ff */
[----:B------:R-:W-:Y:S01]  /*29b0*/  UMOV UR7, UR53 ;  /* 0x0000003500077c82 */ /* 0x000fe20008000000 */
[C---:B------:R-:W-:Y:S01]  /*29c0*/  DFMA R32, R22.reuse, UR14, R32 ;  /* 0x0000000e16207c2b */ /* 0x040fe20008000020 */
[----:B------:R-:W-:Y:S01]  /*29d0*/  UMOV UR14, UR54 ;  /* 0x00000036000e7c82 */ /* 0x000fe20008000000 */
        /* <DEDUP_REMOVED lines=8> */
[----:B-1----:R-:W-:-:S02]  /*2a60*/  DFMA R22, R10, UR28, RZ ;  /* 0x0000001c0a167c2b */ /* 0x002fc400080000ff */
[----:B------:R-:W-:Y:S01]  /*2a70*/  DADD R24, R24, -R26 ;  /* 0x0000000018187229 */ /* 0x000fe2000000081a */
[----:B------:R-:W1:Y:S01]  /*2a80*/  LDCU.128 UR52, c[0x3][0x740] ;  /* 0x00c0e800ff3477ac */ /* 0x000e620008000c00 */
[C---:B------:R-:W-:Y:S02]  /*2a90*/  DFMA R26, R10.reuse, UR32, RZ ;  /* 0x000000200a1a7c2b */ /* 0x040fe400080000ff */
[----:B------:R-:W-:Y:S01]  /*2aa0*/  DFMA R38, R10, UR36, RZ ;  /* 0x000000240a267c2b */ /* 0x000fe200080000ff */
[----:B------:R-:W-:Y:S01]  /*2ab0*/  UMOV UR44, UR4 ;  /* 0x00000004002c7c82 */ /* 0x000fe20008000000 */
[----:B------:R-:W-:Y:S01]  /*2ac0*/  UMOV UR45, UR5 ;  /* 0x00000005002d7c82 */ /* 0x000fe20008000000 */
[C---:B------:R-:W-:Y:S01]  /*2ad0*/  DFMA R46, R18.reuse, UR42, R42 ;  /* 0x0000002a122e7c2b */ /* 0x040fe2000800002a */
[----:B------:R-:W-:Y:S01]  /*2ae0*/  UMOV UR50, UR12 ;  /* 0x0000000c00327c82 */ /* 0x000fe20008000000 */
[C---:B------:R-:W-:Y:S01]  /*2af0*/  DFMA R10, R18.reuse, UR10, R16 ;  /* 0x0000000a120a7c2b */ /* 0x040fe20008000010 */
[----:B------:R-:W-:Y:S01]  /*2b00*/  UMOV UR51, UR13 ;  /* 0x0000000d00337c82 */ /* 0x000fe20008000000 */
[----:B------:R-:W-:Y:S01]  /*2b10*/  DFMA R68, R18, UR46, R48 ;  /* 0x0000002e12447c2b */ /* 0x000fe20008000030 */
[----:B------:R-:W-:Y:S01]  /*2b20*/  UMOV UR10, UR50 ;  /* 0x00000032000a7c82 */ /* 0x000fe20008000000 */
[----:B------:R-:W-:Y:S01]  /*2b30*/  DFMA R42, R14, UR44, R40 ;  /* 0x0000002c0e2a7c2b */ /* 0x000fe20008000028 */
[----:B------:R-:W3:Y:S01]  /*2b40*/  LDCU.128 UR44, c[0x3][0x960] ;  /* 0x00c12c00ff2c77ac */ /* 0x000ee20008000c00 */
[----:B------:R-:W-:-:S02]  /*2b50*/  DFMA R22, R18, UR30, R22 ;  /* 0x0000001e12167c2b */ /* 0x000fc40008000016 */
[C-C-:B----4-:R-:W-:Y:S01]  /*2b60*/  DADD R16, R20.reuse, R28.reuse ;  /* 0x0000000014107229 */ /* 0x150fe2000000001c */
[----:B0-----:R-:W-:Y:S01]  /*2b70*/  UMOV UR18, UR56 ;  /* 0x0000003800127c82 */ /* 0x001fe20008000000 */
[----:B------:R-:W-:Y:S01]  /*2b80*/  UMOV UR19, UR57 ;  /* 0x0000003900137c82 */ /* 0x000fe20008000000 */
[----:B------:R-:W-:Y:S01]  /*2b90*/  UMOV UR4, UR58 ;  /* 0x0000003a00047c82 */ /* 0x000fe20008000000 */
[----:B------:R-:W-:Y:S01]  /*2ba0*/  UMOV UR5, UR59 ;  /* 0x0000003b00057c82 */ /* 0x000fe20008000000 */
[----:B------:R-:W0:Y:S01]  /*2bb0*/  LDCU.128 UR56, c[0x3][0x860] ;  /* 0x00c10c00ff3877ac */ /* 0x000e220008000c00 */
[----:B------:R-:W-:Y:S02]  /*2bc0*/  DADD R20, R20, -R28 ;  /* 0x0000000014147229 */ /* 0x000fe4000000081c */
[----:B------:R-:W-:Y:S01]  /*2bd0*/  DFMA R10, R24, UR72, R10 ;  /* 0x00000048180a7c2b */ /* 0x000fe2000800000a */
[----:B------:R-:W-:Y:S01]  /*2be0*/  UMOV UR11, UR51 ;  /* 0x00000033000b7c82 */ /* 0x000fe20008000000 */
[----:B------:R-:W-:Y:S01]  /*2bf0*/  DFMA R36, R18, UR34, R26 ;  /* 0x0000002212247c2b */ /* 0x000fe2000800001a */
[----:B------:R-:W-:Y:S01]  /*2c00*/  UMOV UR30, UR22 ;  /* 0x00000016001e7c82 */ /* 0x000fe20008000000 */
[----:B--2---:R-:W-:Y:S01]  /*2c10*/  DFMA R22, R24, UR64, R22 ;  /* 0x0000004018167c2b */ /* 0x004fe20008000016 */
[----:B------:R-:W-:Y:S01]  /*2c20*/  UMOV UR31, UR23 ;  /* 0x00000017001f7c82 */ /* 0x000fe20008000000 */
[----:B------:R-:W-:Y:S01]  /*2c30*/  DFMA R38, R18, UR38, R38 ;  /* 0x0000002612267c2b */ /* 0x000fe20008000026 */
[----:B------:R-:W2:Y:S01]  /*2c40*/  LDCU.128 UR60, c[0x3][0x800] ;  /* 0x00c10000ff3c77ac */ /* 0x000ea20008000c00 */
[----:B-1----:R-:W-:Y:S01]  /*2c50*/  DFMA R26, R14, UR52, R32 ;  /* 0x000000340e1a7c2b */ /* 0x002fe20008000020 */
[----:B------:R-:W-:Y:S01]  /*2c60*/  LDS.64 R18, [R3+0x38] ;  /* 0x0000380003127984 */ /* 0x000fe20000000a00 */
[----:B------:R-:W-:-:S02]  /*2c70*/  DFMA R32, R20, UR74, R10 ;  /* 0x0000004a14207c2b */ /* 0x000fc4000800000a */
[----:B------:R-:W-:Y:S02]  /*2c80*/  DFMA R10, R24, UR68, R36 ;  /* 0x00000044180a7c2b */ /* 0x000fe40008000024 */
[----:B------:R-:W-:Y:S01]  /*2c90*/  DFMA R36, R20, UR66, R22 ;  /* 0x0000004214247c2b */ /* 0x000fe20008000016 */
[----:B0-----:R-:W-:Y:S01]  /*2ca0*/  UMOV UR12, UR56 ;  /* 0x00000038000c7c82 */ /* 0x001fe20008000000 */
[----:B---3--:R-:W-:Y:S01]  /*2cb0*/  DFMA R22, R24, UR44, R38 ;  /* 0x0000002c18167c2b */ /* 0x008fe20008000026 */
[----:B------:R-:W-:Y:S01]  /*2cc0*/  UMOV UR13, UR57 ;  /* 0x00000039000d7c82 */ /* 0x000fe20008000000 */
[----:B------:R-:W-:Y:S01]  /*2cd0*/  UMOV UR26, UR58 ;  /* 0x0000003a001a7c82 */ /* 0x000fe20008000000 */
[----:B------:R-:W-:Y:S01]  /*2ce0*/  UMOV UR27, UR59 ;  /* 0x0000003b001b7c82 */ /* 0x000fe20008000000 */
[----:B------:R-:W0:Y:S01]  /*2cf0*/  LDCU.128 UR56, c[0x3][0x720] ;  /* 0x00c0e400ff3877ac */ /* 0x000e220008000c00 */
[C---:B------:R-:W-:Y:S02]  /*2d00*/  DFMA R30, R14.reuse, UR6, R30 ;  /* 0x000000060e1e7c2b */ /* 0x040fe4000800001e */
[----:B------:R-:W-:Y:S01]  /*2d10*/  DFMA R48, R14, UR48, R44 ;  /* 0x000000300e307c2b */ /* 0x000fe2000800002c */
[----:B------:R-:W1:Y:S01]  /*2d20*/  LDCU.128 UR48, c[0x3][0x990] ;  /* 0x00c13200ff3077ac */ /* 0x000e620008000c00 */
[----:B------:R-:W-:-:S02]  /*2d30*/  DFMA R44, R20, UR46, R22 ;  /* 0x0000002e142c7c2b */ /* 0x000fc40008000016 */
[----:B------:R-:W-:Y:S01]  /*2d40*/  DFMA R70, R14, UR12, R58 ;  /* 0x0000000c0e467c2b */ /* 0x000fe2000800003a */
[----:B------:R-:W3:Y:S01]  /*2d50*/  LDCU.128 UR44, c[0x3][0x780] ;  /* 0x00c0f000ff2c77ac */ /* 0x000ee20008000c00 */
[C---:B------:R-:W-:Y:S01]  /*2d60*/  DFMA R30, R16.reuse, UR14, R30 ;  /* 0x0000000e101e7c2b */ /* 0x040fe2000800001e */
[----:B------:R-:W4:Y:S01]  /*2d70*/  LDC.64 R58, c[0x0][0x390] ;  /* 0x0000e400ff3a7b82 */ /* 0x000f220000000a00 */
[C---:B------:R-:W-:Y:S01]  /*2d80*/  DFMA R42, R16.reuse, UR10, R42 ;  /* 0x0000000a102a7c2b */ /* 0x040fe2000800002a */
[----:B------:R-:W1:Y:S01]  /*2d90*/  LDCU.128 UR12, c[0x3][0x8e0] ;  /* 0x00c11c00ff0c77ac */ /* 0x000e620008000c00 */
[----:B------:R-:W-:Y:S02]  /*2da0*/  DFMA R48, R16, UR30, R48 ;  /* 0x0000001e10307c2b */ /* 0x000fe40008000030 */
[----:B------:R-:W-:Y:S01]  /*2db0*/  DFMA R66, R14, UR18, R56 ;  /* 0x000000120e427c2b */ /* 0x000fe20008000038 */
[----:B------:R-:W1:Y:S01]  /*2dc0*/  LDCU UR10, c[0x0][0x380] ;  /* 0x00007000ff0a77ac */ /* 0x000e620008000800 */
[----:B------:R-:W-:Y:S01]  /*2dd0*/  DFMA R40, R20, UR70, R10 ;  /* 0x0000004614287c2b */ /* 0x000fe2000800000a */
[----:B------:R-:W-:Y:S01]  /*2de0*/  CS2R R56, SRZ ;  /* 0x0000000000387805 */ /* 0x000fe2000001ff00 */
[----:B--2---:R-:W-:Y:S01]  /*2df0*/  DFMA R50, R14, UR60, R50 ;  /* 0x0000003c0e327c2b */ /* 0x004fe20008000032 */
[----:B0-----:R-:W-:Y:S01]  /*2e00*/  UMOV UR6, UR56 ;  /* 0x0000003800067c82 */ /* 0x001fe20008000000 */
[----:B------:R-:W-:Y:S01]  /*2e10*/  UMOV UR7, UR57 ;  /* 0x0000003900077c82 */ /* 0x000fe20008000000 */
[----:B------:R-:W-:Y:S01]  /*2e20*/  R2UR.FILL UR57, R52 ;  /* 0x00000000343972ca */ /* 0x000fe200004e0000 */
[----:B------:R-:W-:Y:S01]  /*2e30*/  UMOV UR38, UR58 ;  /* 0x0000003a00267c82 */ /* 0x000fe20008000000 */
[----:B------:R-:W-:Y:S01]  /*2e40*/  R2UR.FILL UR56, R54 ;  /* 0x00000000363872ca */ /* 0x000fe200004e0000 */
[----:B------:R-:W-:Y:S01]  /*2e50*/  UMOV UR39, UR59 ;  /* 0x0000003b00277c82 */ /* 0x000fe20008000000 */
[----:B---3--:R-:W-:Y:S01]  /*2e60*/  UMOV UR66, UR44 ;  /* 0x0000002c00427c82 */ /* 0x008fe20008000000 */
[----:B------:R-:W-:Y:S01]  /*2e70*/  UMOV UR67, UR45 ;  /* 0x0000002d00437c82 */ /* 0x000fe20008000000 */
[----:B------:R-:W-:Y:S01]  /*2e80*/  UMOV UR30, UR46 ;  /* 0x0000002e001e7c82 */ /* 0x000fe20008000000 */
[----:B------:R-:W-:Y:S01]  /*2e90*/  UMOV UR31, UR47 ;  /* 0x0000002f001f7c82 */ /* 0x000fe20008000000 */
[----:B------:R-:W0:Y:S01]  /*2ea0*/  LDCU.128 UR44, c[0x3][0x940] ;  /* 0x00c12800ff2c77ac */ /* 0x000e220008000c00 */
[----:B------:R-:W-:-:S02]  /*2eb0*/  R2UR.FILL UR59, R6 ;  /* 0x00000000063b72ca */ /* 0x000fc400004e0000 */
[----:B------:R-:W-:Y:S02]  /*2ec0*/  CS2R R100, SRZ ;  /* 0x0000000000647805 */ /* 0x000fe4000001ff00 */
[----:B------:R-:W-:Y:S01]  /*2ed0*/  R2UR.FILL UR58, R12 ;  /* 0x000000000c3a72ca */ /* 0x000fe200004e0000 */
[----:B-1----:R-:W-:Y:S01]  /*2ee0*/  UMOV UR72, UR12 ;  /* 0x0000000c00487c82 */ /* 0x002fe20008000000 */
[----:B------:R-:W-:Y:S01]  /*2ef0*/  UMOV UR73, UR13 ;  /* 0x0000000d00497c82 */ /* 0x000fe20008000000 */
[----:B------:R-:W-:Y:S01]  /*2f00*/  UMOV UR18, UR14 ;  /* 0x0000000e00127c82 */ /* 0x000fe20008000000 */
[----:B------:R-:W-:Y:S01]  /*2f10*/  UMOV UR19, UR15 ;  /* 0x0000000f00137c82 */ /* 0x000fe20008000000 */
[----:B------:R-:W1:Y:S01]  /*2f20*/  LDCU.128 UR12, c[0x3][0x750] ;  /* 0x00c0ea00ff0c77ac */ /* 0x000e620008000c00 */
[----:B------:R-:W-:Y:S01]  /*2f30*/  DFMA R28, R14, UR56, R34 ;  /* 0x000000380e1c7c2b */ /* 0x000fe20008000022 */
[----:B------:R-:W-:Y:S01]  /*2f40*/  ISETP.GE.AND P2, PT, R9, UR10, PT ;  /* 0x0000000a09007c0c */ /* 0x000fe2000bf46270 */
[C---:B------:R-:W-:Y:S01]  /*2f50*/  DFMA R34, R16.reuse, UR54, R26 ;  /* 0x0000003610227c2b */ /* 0x040fe2000800001a */
[----:B------:R-:W2:Y:S01]  /*2f60*/  LDCU.128 UR52, c[0x3][0x910] ;  /* 0x00c12200ff3477ac */ /* 0x000ea20008000c00 */
[----:B----4-:R-:W-:Y:S01]  /*2f70*/  IMAD.WIDE R10, R251, 0x8, R58 ;  /* 0x00000008fb0a7825 */ /* 0x010fe200078e023a */
[----:B------:R-:W3:Y:S01]  /*2f80*/  LDS.64 R14, [R3+0x20] ;  /* 0x00002000030e7984 */ /* 0x000ee20000000a00 */
[----:B------:R-:W-:Y:S01]  /*2f90*/  CS2R R58, SRZ ;  /* 0x00000000003a7805 */ /* 0x000fe2000001ff00 */
[----:B------:R-:W-:Y:S01]  /*2fa0*/  UMOV UR70, UR26 ;  /* 0x0000001a00467c82 */ /* 0x000fe20008000000 */
[----:B------:R-:W-:Y:S01]  /*2fb0*/  UMOV UR71, UR27 ;  /* 0x0000001b00477c82 */ /* 0x000fe20008000000 */
[----:B0-----:R-:W-:Y:S01]  /*2fc0*/  UMOV UR68, UR44 ;  /* 0x0000002c00447c82 */ /* 0x001fe20008000000 */
[----:B------:R-:W-:Y:S01]  /*2fd0*/  UMOV UR69, UR45 ;  /* 0x0000002d00457c82 */ /* 0x000fe20008000000 */
[----:B------:R-:W-:Y:S01]  /*2fe0*/  UMOV UR10, UR46 ;  /* 0x0000002e000a7c82 */ /* 0x000fe20008000000 */
[----:B------:R-:W-:Y:S01]  /*2ff0*/  UMOV UR11, UR47 ;  /* 0x0000002f000b7c82 */ /* 0x000fe20008000000 */
[----:B------:R-:W0:Y:S01]  /*3000*/  LDCU.128 UR44, c[0x3][0x7b0] ;  /* 0x00c0f600ff2c77ac */ /* 0x000e220008000c00 */
[----:B------:R-:W4:Y:S01]  /*3010*/  @!P2 LDG.E.64.CONSTANT R56, desc[UR76][R10.64+0x6978] ;  /* 0x0069784c0a38a981 */ /* 0x000f22000c1e9b00 */
[----:B------:R-:W-:Y:S01]  /*3020*/  CS2R R112, SRZ ;  /* 0x0000000000707805 */ /* 0x000fe2000001ff00 */
[----:B------:R-:W-:Y:S01]  /*3030*/  DFMA R38, R16, UR58, R28 ;  /* 0x0000003a10267c2b */ /* 0x000fe2000800001c */
[----:B-1----:R-:W-:Y:S01]  /*3040*/  UMOV UR22, UR12 ;  /* 0x0000000c00167c82 */ /* 0x002fe20008000000 */
[----:B------:R-:W-:Y:S01]  /*3050*/  UMOV UR23, UR13 ;  /* 0x0000000d00177c82 */ /* 0x000fe20008000000 */
[----:B------:R-:W-:Y:S01]  /*3060*/  R2UR.FILL UR13, R60 ;  /* 0x000000003c0d72ca */ /* 0x000fe200004e0000 */
[----:B------:R-:W-:Y:S01]  /*3070*/  UMOV UR34, UR14 ;  /* 0x0000000e00227c82 */ /* 0x000fe20008000000 */
[----:B------:R-:W-:-:S02]  /*3080*/  R2UR.FILL UR12, R61 ;  /* 0x000000003d0c72ca */ /* 0x000fc400004e0000 */
[----:B------:R-:W-:Y:S01]  /*3090*/  CS2R R60, SRZ ;  /* 0x00000000003c7805 */ /* 0x000fe2000001ff00 */
[----:B------:R-:W-:Y:S01]  /*30a0*/  UMOV UR35, UR15 ;  /* 0x0000000f00237c82 */ /* 0x000fe20008000000 */
[----:B--2---:R-:W-:Y:S01]  /*30b0*/  UMOV UR74, UR52 ;  /* 0x00000034004a7c82 */ /* 0x004fe20008000000 */
[----:B------:R-:W-:Y:S01]  /*30c0*/  UMOV UR75, UR53 ;  /* 0x00000035004b7c82 */ /* 0x000fe20008000000 */
[----:B------:R-:W-:Y:S01]  /*30d0*/  UMOV UR14, UR54 ;  /* 0x00000036000e7c82 */ /* 0x000fe20008000000 */
[----:B------:R-:W-:Y:S01]  /*30e0*/  UMOV UR15, UR55 ;  /* 0x00000037000f7c82 */ /* 0x000fe20008000000 */
[----:B------:R-:W1:Y:S01]  /*30f0*/  LDCU.128 UR52, c[0x3][0x9c0] ;  /* 0x00c13800ff3477ac */ /* 0x000e620008000c00 */
[----:B------:R-:W2:Y:S01]  /*3100*/  @!P2 LDG.E.64.CONSTANT R60, desc[UR76][R10.64+0x13c68] ;  /* 0x013c684c0a3ca981 */ /* 0x000ea2000c1e9b00 */
[----:B------:R-:W-:Y:S01]  /*3110*/  DFMA R46, R24, UR48, R46 ;  /* 0x00000030182e7c2b */ /* 0x000fe2000800002e */
[----:B0-----:R-:W-:Y:S01]  /*3120*/  UMOV UR60, UR44 ;  /* 0x0000002c003c7c82 */ /* 0x001fe20008000000 */
[----:B------:R-:W-:Y:S01]  /*3130*/  UMOV UR61, UR45 ;  /* 0x0000002d003d7c82 */ /* 0x000fe20008000000 */
[----:B------:R-:W-:Y:S01]  /*3140*/  UMOV UR26, UR46 ;  /* 0x0000002e001a7c82 */ /* 0x000fe20008000000 */
[----:B------:R-:W-:Y:S01]  /*3150*/  UMOV UR27, UR47 ;  /* 0x0000002f001b7c82 */ /* 0x000fe20008000000 */
[----:B------:R-:W0:Y:S01]  /*3160*/  LDCU.128 UR44, c[0x3][0x7e0] ;  /* 0x00c0fc00ff2c77ac */ /* 0x000e220008000c00 */
[----:B------:R-:W2:Y:S01]  /*3170*/  @!P2 LDG.E.64.CONSTANT R58, desc[UR76][R10.64] ;  /* 0x0000004c0a3aa981 */ /* 0x000ea2000c1e9b00 */
[----:B------:R-:W-:Y:S01]  /*3180*/  DFMA R50, R16, UR62, R50 ;  /* 0x0000003e10327c2b */ /* 0x000fe20008000032 */
[----:B------:R-:W3:Y:S02]  /*3190*/  LDCU.128 UR56, c[0x3][0x9f0] ;  /* 0x00c13e00ff3877ac */ /* 0x000ee40008000c00 */
[----:B------:R-:W2:Y:S01]  /*31a0*/  @!P2 LDG.E.64.CONSTANT R100, desc[UR76][R10.64+0xd2f0] ;  /* 0x00d2f04c0a64a981 */ /* 0x000ea2000c1e9b00 */
[----:B------:R-:W-:Y:S01]  /*31b0*/  DFMA R46, R20, UR50, R46 ;  /* 0x00000032142e7c2b */ /* 0x000fe2000800002e */
[----:B------:R-:W-:-:S02]  /*31c0*/  UMOV UR62, UR22 ;  /* 0x00000016003e7c82 */ /* 0x000fc40008000000 */
[----:B------:R-:W2:Y:S01]  /*31d0*/  @!P2 LDG.E.64.CONSTANT R112, desc[UR76][R10.64+0x1a5e0] ;  /* 0x01a5e04c0a70a981 */ /* 0x000ea2000c1e9b00 */
[----:B-1----:R-:W-:Y:S01]  /*31e0*/  DFMA R62, R24, UR52, R62 ;  /* 0x00000034183e7c2b */ /* 0x002fe2000800003e */
[----:B------:R-:W-:Y:S01]  /*31f0*/  UMOV UR63, UR23 ;  /* 0x00000017003f7c82 */ /* 0x000fe20008000000 */
[----:B------:R-:W1:Y:S01]  /*3200*/  LDCU.128 UR48, c[0x3][0x840] ;  /* 0x00c10800ff3077ac */ /* 0x000e620008000c00 */
[----:B------:R-:W-:Y:S04]  /*3210*/  LDS.64 R26, [R3+0x28] ;  /* 0x00002800031a7984 */ /* 0x000fe80000000a00 */
[----:B------:R-:W1:Y:S01]  /*3220*/  LDS.64 R28, [R3+0x30] ;  /* 0x00003000031c7984 */ /* 0x000e620000000a00 */
[----:B0-----:R-:W-:Y:S01]  /*3230*/  UMOV UR64, UR44 ;  /* 0x0000002c00407c82 */ /* 0x001fe20008000000 */
[----:B------:R-:W-:Y:S01]  /*3240*/  UMOV UR65, UR45 ;  /* 0x0000002d00417c82 */ /* 0x000fe20008000000 */
[----:B------:R-:W-:Y:S01]  /*3250*/  UMOV UR22, UR46 ;  /* 0x0000002e00167c82 */ /* 0x000fe20008000000 */
[----:B------:R-:W-:Y:S01]  /*3260*/  UMOV UR23, UR47 ;  /* 0x0000002f00177c82 */ /* 0x000fe20008000000 */
[----:B------:R-:W-:Y:S01]  /*3270*/  DFMA R62, R20, UR54, R62 ;  /* 0x00000036143e7c2b */ /* 0x000fe2000800003e */
[----:B------:R-:W0:Y:S01]  /*3280*/  LDCU.128 UR44, c[0x3][0x810] ;  /* 0x00c10200ff2c77ac */ /* 0x000e220008000c00 */
[----:B------:R-:W0:Y:S01]  /*3290*/  LDCU.128 UR52, c[0x3][0xa20] ;  /* 0x00c14400ff3477ac */ /* 0x000e220008000c00 */
[----:B---3--:R-:W-:-:S02]  /*32a0*/  DFMA R64, R24, UR56, R64 ;  /* 0x0000003818407c2b */ /* 0x008fc40008000040 */
[----:B------:R-:W-:Y:S02]  /*32b0*/  DADD R22, R14, R18 ;  /* 0x000000000e167229 */ /* 0x000fe40000000012 */
[----:B------:R-:W-:Y:S01]  /*32c0*/  DFMA R66, R16, UR4, R66 ;  /* 0x0000000410427c2b */ /* 0x000fe20008000042 */
[----:B------:R-:W-:Y:S01]  /*32d0*/  UMOV UR56, UR6 ;  /* 0x0000000600387c82 */ /* 0x000fe20008000000 */
[----:B------:R-:W-:Y:S01]  /*32e0*/  UMOV UR57, UR7 ;  /* 0x0000000700397c82 */ /* 0x000fe20008000000 */
[----:B------:R-:W3:Y:S01]  /*32f0*/  LDCU.128 UR4, c[0x3][0x970] ;  /* 0x00c12e00ff0477ac */ /* 0x000ee20008000c00 */
[----:B------:R-:W-:Y:S02]  /*3300*/  DFMA R64, R20, UR58, R64 ;  /* 0x0000003a14407c2b */ /* 0x000fe40008000040 */
[C---:B------:R-:W-:Y:S01]  /*3310*/  DFMA R30, R22.reuse, UR56, R30 ;  /* 0x00000038161e7c2b */ /* 0x040fe2000800001e */
[----:B------:R-:W3:Y:S01]  /*3320*/  LDCU.128 UR56, c[0x3][0x9a0] ;  /* 0x00c13400ff3877ac */ /* 0x000ee20008000c00 */
[----:B------:R-:W-:-:S02]  /*3330*/  DFMA R38, R22, UR66, R38 ;  /* 0x0000004216267c2b */ /* 0x000fc40008000026 */
[C---:B------:R-:W-:Y:S01]  /*3340*/  DFMA R48, R22.reuse, UR64, R48 ;  /* 0x0000004016307c2b */ /* 0x040fe20008000030 */
[----:B------:R-:W3:Y:S01]  /*3350*/  LDCU.128 UR64, c[0x3][0x9d0] ;  /* 0x00c13a00ff4077ac */ /* 0x000ee20008000c00 */
[----:B0-----:R-:W-:Y:S02]  /*3360*/  DFMA R50, R22, UR44, R50 ;  /* 0x0000002c16327c2b */ /* 0x001fe40008000032 */
[----:B------:R-:W-:Y:S01]  /*3370*/  DFMA R68, R24, UR52, R68 ;  /* 0x0000003418447c2b */ /* 0x000fe20008000044 */
[----:B------:R-:W-:Y:S01]  /*3380*/  UMOV UR44, UR68 ;  /* 0x00000044002c7c82 */ /* 0x000fe20008000000 */
[C---:B-1----:R-:W-:Y:S01]  /*3390*/  DFMA R66, R22.reuse, UR48, R66 ;  /* 0x0000003016427c2b */ /* 0x042fe20008000042 */
[----:B------:R-:W-:Y:S01]  /*33a0*/  UMOV UR45, UR69 ;  /* 0x00000045002d7c82 */ /* 0x000fe20008000000 */
[C---:B------:R-:W-:Y:S01]  /*33b0*/  DFMA R34, R22.reuse, UR62, R34 ;  /* 0x0000003e16227c2b */ /* 0x040fe20008000022 */
[----:B------:R-:W-:Y:S01]  /*33c0*/  UMOV UR52, UR74 ;  /* 0x0000004a00347c82 */ /* 0x000fe20008000000 */
[----:B------:R-:W-:Y:S01]  /*33d0*/  DFMA R42, R22, UR60, R42 ;  /* 0x0000003c162a7c2b */ /* 0x000fe2000800002a */
[----:B------:R-:W-:Y:S01]  /*33e0*/  UMOV UR53, UR75 ;  /* 0x0000004b00357c82 */ /* 0x000fe20008000000 */
[----:B------:R-:W-:Y:S01]  /*33f0*/  DFMA R70, R16, UR70, R70 ;  /* 0x0000004610467c2b */ /* 0x000fe20008000046 */
[----:B------:R-:W-:Y:S01]  /*3400*/  UMOV UR48, UR72 ;  /* 0x0000004800307c82 */ /* 0x000fe20008000000 */
[----:B------:R-:W-:Y:S01]  /*3410*/  UMOV UR49, UR73 ;  /* 0x0000004900317c82 */ /* 0x000fe20008000000 */
[----:B------:R-:W0:Y:S01]  /*3420*/  LDCU.128 UR60, c[0x3][0x870] ;  /* 0x00c10e00ff3c77ac */ /* 0x000e220008000c00 */
[----:B------:R-:W1:Y:S01]  /*3430*/  LDCU.128 UR68, c[0x3][0xa00] ;  /* 0x00c14000ff4477ac */ /* 0x000e620008000c00 */
[----:B------:R-:W1:Y:S01]  /*3440*/  LDCU.128 UR72, c[0x3][0xa30] ;  /* 0x00c14600ff4877ac */ /* 0x000e620008000c00 */
[----:B------:R-:W-:-:S02]  /*3450*/  DADD R14, R14, -R18 ;  /* 0x000000000e0e7229 */ /* 0x000fc40000000812 */
[----:B------:R-:W-:Y:S01]  /*3460*/  DFMA R68, R20, UR54, R68 ;  /* 0x0000003614447c2b */ /* 0x000fe20008000044 */
[----:B---3--:R-:W-:Y:S01]  /*3470*/  UMOV UR42, UR4 ;  /* 0x00000004002a7c82 */ /* 0x008fe20008000000 */
[----:B------:R-:W-:Y:S01]  /*3480*/  UMOV UR43, UR5 ;  /* 0x00000005002b7c82 */ /* 0x000fe20008000000 */
[C-C-:B------:R-:W-:Y:S01]  /*3490*/  DADD R16, R26.reuse, R28.reuse ;  /* 0x000000001a107229 */ /* 0x140fe2000000001c */
[C---:B------:R-:W-:Y:S01]  /*34a0*/  IMAD R5, R55.reuse, -0x690, R5 ;  /* 0xfffff97037057824 */ /* 0x040fe200078e0205 */
[----:B------:R-:W-:Y:S01]  /*34b0*/  DADD R26, R26, -R28 ;  /* 0x000000001a1a7229 */ /* 0x000fe2000000081c */
[----:B------:R-:W-:Y:S01]  /*34c0*/  IMAD R110, R55, 0x78, R13 ;  /* 0x00000078376e7824 */ /* 0x000fe200078e020d */
[C---:B------:R-:W-:Y:S01]  /*34d0*/  DFMA R32, R14.reuse, UR48, R32 ;  /* 0x000000300e207c2b */ /* 0x040fe20008000020 */
[----:B------:R-:W-:Y:S01]  /*34e0*/  IMAD R4, R108, 0x8, R4 ;  /* 0x000000086c047824 */ /* 0x000fe200078e0204 */
[C---:B------:R-:W-:Y:S01]  /*34f0*/  DFMA R36, R14.reuse, UR52, R36 ;  /* 0x000000340e247c2b */ /* 0x040fe20008000024 */
[----:B------:R-:W-:Y:S01]  /*3500*/  LEA R250, R8, R53, 0x18 ;  /* 0x0000003508fa7211 */ /* 0x000fe200078ec0ff */
        /* <DEDUP_REMOVED lines=9> */
[----:B------:R-:W-:Y:S01]  /*35a0*/  CS2R R232, SRZ ;  /* 0x0000000000e87805 */ /* 0x000fe2000001ff00 */
[C---:B-1----:R-:W-:Y:S01]  /*35b0*/  DFMA R64, R14.reuse, UR68, R64 ;  /* 0x000000440e407c2b */ /* 0x042fe20008000040 */
[----:B------:R-:W-:Y:S01]  /*35c0*/  CS2R R224, SRZ ;  /* 0x0000000000e07805 */ /* 0x000fe2000001ff00 */
[----:B------:R-:W-:Y:S01]  /*35d0*/  DFMA R68, R14, UR72, R68 ;  /* 0x000000480e447c2b */ /* 0x000fe20008000044 */
[----:B------:R-:W-:Y:S01]  /*35e0*/  CS2R R230, SRZ ;  /* 0x0000000000e67805 */ /* 0x000fe2000001ff00 */
[----:B------:R-:W-:Y:S01]  /*35f0*/  DFMA R30, R16, UR38, R30 ;  /* 0x00000026101e7c2b */ /* 0x000fe2000800001e */
[----:B------:R-:W0:Y:S01]  /*3600*/  LDCU.64 UR54, c[0x3][0x858] ;  /* 0x00c10b00ff3677ac */ /* 0x000e220008000a00 */
[----:B------:R-:W-:-:S02]  /*3610*/  DFMA R32, R26, UR18, R32 ;  /* 0x000000121a207c2b */ /* 0x000fc40008000020 */
[C---:B------:R-:W-:Y:S02]  /*3620*/  DFMA R34, R16.reuse, UR34, R34 ;  /* 0x0000002210227c2b */ /* 0x040fe40008000022 */
[C---:B------:R-:W-:Y:S02]  /*3630*/  DFMA R38, R16.reuse, UR30, R38 ;  /* 0x0000001e10267c2b */ /* 0x040fe40008000026 */
[C---:B------:R-:W-:Y:S02]  /*3640*/  DFMA R42, R16.reuse, UR26, R42 ;  /* 0x0000001a102a7c2b */ /* 0x040fe4000800002a */
[C---:B------:R-:W-:Y:S02]  /*3650*/  DFMA R48, R16.reuse, UR22, R48 ;  /* 0x0000001610307c2b */ /* 0x040fe40008000030 */
[C---:B------:R-:W-:Y:S02]  /*3660*/  DFMA R50, R16.reuse, UR46, R50 ;  /* 0x0000002e10327c2b */ /* 0x040fe40008000032 */
[----:B------:R-:W-:Y:S01]  /*3670*/  DFMA R66, R16, UR50, R66 ;  /* 0x0000003210427c2b */ /* 0x000fe20008000042 */
[----:B------:R-:W-:Y:S01]  /*3680*/  IMAD R6, R108, 0x8, R5 ;  /* 0x000000086c067824 */ /* 0x000fe200078e0205 */
[C---:B------:R-:W-:Y:S01]  /*3690*/  DFMA R36, R26.reuse, UR14, R36 ;  /* 0x0000000e1a247c2b */ /* 0x040fe20008000024 */
[----:B------:R-:W-:Y:S01]  /*36a0*/  R2UR.FILL UR5, R72 ;  /* 0x00000000480572ca */ /* 0x000fe200004e0000 */
[C---:B------:R-:W-:Y:S01]  /*36b0*/  DFMA R40, R26.reuse, UR10, R40 ;  /* 0x0000000a1a287c2b */ /* 0x040fe20008000028 */
[----:B------:R-:W-:Y:S01]  /*36c0*/  R2UR.FILL UR4, R73 ;  /* 0x00000000490472ca */ /* 0x000fe200004e0000 */
[C---:B------:R-:W-:Y:S01]  /*36d0*/  DFMA R44, R26.reuse, UR6, R44 ;  /* 0x000000061a2c7c2b */ /* 0x040fe2000800002c */
[----:B------:R-:W-:Y:S01]  /*36e0*/  VIADD R53, R53, 0x708 ;  /* 0x0000070835357836 */ /* 0x000fe20000000000 */
[C---:B------:R-:W-:Y:S01]  /*36f0*/  DFMA R46, R26.reuse, UR58, R46 ;  /* 0x0000003a1a2e7c2b */ /* 0x040fe2000800002e */
[----:B------:R-:W-:Y:S01]  /*3700*/  CS2R R62, SRZ ;  /* 0x00000000003e7805 */ /* 0x000fe2000001ff00 */
[----:B------:R-:W-:Y:S01]  /*3710*/  DFMA R24, R26, UR66, R18 ;  /* 0x000000421a187c2b */ /* 0x000fe20008000012 */
[----:B------:R-:W3:Y:S01]  /*3720*/  @!P2 LDG.E.64.CONSTANT R184, desc[UR76][R10.64+0x20f58] ;  /* 0x020f584c0ab8a981 */ /* 0x000ee2000c1e9b00 */
[----:B------:R-:W-:Y:S01]  /*3730*/  DFMA R70, R16, UR62, R70 ;  /* 0x0000003e10467c2b */ /* 0x000fe20008000046 */
[----:B------:R-:W1:Y:S01]  /*3740*/  LDCU.64 UR6, c[0x0][0x388] ;  /* 0x00007100ff0677ac */ /* 0x000e620008000a00 */
[C---:B------:R-:W-:Y:S01]  /*3750*/  DFMA R64, R26.reuse, UR70, R64 ;  /* 0x000000461a407c2b */ /* 0x040fe20008000040 */
[----:B------:R-:W1:Y:S01]  /*3760*/  @!P2 LDG.E.64.CONSTANT R62, desc[UR76][R10.64+0x278d0] ;  /* 0x0278d04c0a3ea981 */ /* 0x000e62000c1e9b00 */
[----:B------:R-:W-:Y:S01]  /*3770*/  DFMA R68, R26, UR74, R68 ;  /* 0x0000004a1a447c2b */ /* 0x000fe20008000044 */
[----:B------:R-:W0:Y:S01]  /*3780*/  LDCU.64 UR26, c[0x3][0x708] ;  /* 0x00c0e100ff1a77ac */ /* 0x000e220008000a00 */
[C-C-:B------:R-:W-:Y:S01]  /*3790*/  DADD R14, R30.reuse, R32.reuse ;  /* 0x000000001e0e7229 */ /* 0x140fe20000000020 */
[----:B------:R-:W3:Y:S01]  /*37a0*/  @!P2 LDG.E.64.CONSTANT R220, desc[UR76][R10.64+0x14370] ;  /* 0x0143704c0adca981 */ /* 0x000ee2000c1e9b00 */
[----:B------:R-:W-:Y:S01]  /*37b0*/  DADD R30, R30, -R32 ;  /* 0x000000001e1e7229 */ /* 0x000fe20000000820 */
[----:B------:R-:W0:Y:S01]  /*37c0*/  LDCU.64 UR46, c[0x3][0x738] ;  /* 0x00c0e700ff2e77ac */ /* 0x000e220008000a00 */
[----:B------:R-:W-:Y:S01]  /*37d0*/  DADD R16, R34, R36 ;  /* 0x0000000022107229 */ /* 0x000fe20000000024 */
[----:B------:R-:W3:Y:S01]  /*37e0*/  @!P2 LDG.E.64.CONSTANT R174, desc[UR76][R10.64+0x7080] ;  /* 0x0070804c0aaea981 */ /* 0x000ee2000c1e9b00 */
[----:B------:R-:W-:Y:S01]  /*37f0*/  DADD R18, R38, R40 ;  /* 0x0000000026127229 */ /* 0x000fe20000000028 */
[----:B------:R-:W0:Y:S01]  /*3800*/  LDCU.64 UR52, c[0x3][0x8c8] ;  /* 0x00c11900ff3477ac */ /* 0x000e220008000a00 */
[----:B------:R-:W-:Y:S01]  /*3810*/  DADD R20, R42, R44 ;  /* 0x000000002a147229 */ /* 0x000fe2000000002c */
[----:B------:R-:W3:Y:S01]  /*3820*/  @!P2 LDG.E.64.CONSTANT R244, desc[UR76][R10.64+0x708] ;  /* 0x0007084c0af4a981 */ /* 0x000ee2000c1e9b00 */
[----:B------:R-:W-:Y:S01]  /*3830*/  DADD R22, R48, R46 ;  /* 0x0000000030167229 */ /* 0x000fe2000000002e */
[----:B------:R-:W-:Y:S01]  /*3840*/  LEA R52, R8, R53, 0x18 ;  /* 0x0000003508347211 */ /* 0x000fe200078ec0ff */
[----:B------:R-:W-:Y:S01]  /*3850*/  DADD R26, R50, R24 ;  /* 0x00000000321a7229 */ /* 0x000fe20000000018 */
[----:B------:R-:W3:Y:S01]  /*3860*/  @!P2 LDG.E.64.CONSTANT R232, desc[UR76][R10.64+0x1ace8] ;  /* 0x01ace84c0ae8a981 */ /* 0x000ee2000c1e9b00 */
[----:B------:R-:W-:Y:S01]  /*3870*/  DADD R34, R34, -R36 ;  /* 0x0000000022227229 */ /* 0x000fe20000000824 */
[----:B------:R-:W0:Y:S01]  /*3880*/  LDCU.64 UR70, c[0x3][0x710] ;  /* 0x00c0e200ff4677ac */ /* 0x000e220008000a00 */
[----:B------:R-:W-:Y:S01]  /*3890*/  DADD R38, R38, -R40 ;  /* 0x0000000026267229 */ /* 0x000fe20000000828 */
[----:B------:R-:W3:Y:S01]  /*38a0*/  @!P2 LDG.E.64.CONSTANT R224, desc[UR76][R10.64+0xd9f8] ;  /* 0x00d9f84c0ae0a981 */ /* 0x000ee2000c1e9b00 */
[----:B------:R-:W-:Y:S01]  /*38b0*/  DADD R42, R42, -R44 ;  /* 0x000000002a2a7229 */ /* 0x000fe2000000082c */
[----:B------:R-:W0:Y:S01]  /*38c0*/  LDCU.64 UR64, c[0x3][0x768] ;  /* 0x00c0ed00ff4077ac */ /* 0x000e220008000a00 */
[----:B------:R-:W-:Y:S01]  /*38d0*/  DADD R46, R48, -R46 ;  /* 0x00000000302e7229 */ /* 0x000fe2000000082e */
[----:B------:R-:W3:Y:S01]  /*38e0*/  @!P2 LDG.E.64.CONSTANT R230, desc[UR76][R10.64+0x21660] ;  /* 0x0216604c0ae6a981 */ /* 0x000ee2000c1e9b00 */
[----:B------:R-:W-:Y:S01]  /*38f0*/  DADD R24, R50, -R24 ;  /* 0x0000000032187229 */ /* 0x000fe20000000818 */
[----:B------:R-:W0:Y:S01]  /*3900*/  LDCU.64 UR74, c[0x3][0x740] ;  /* 0x00c0e800ff4a77ac */ /* 0x000e220008000a00 */
[----:B------:R-:W-:-:S02]  /*3910*/  DADD R28, R66, R64 ;  /* 0x00000000421c7229 */ /* 0x000fc40000000040 */
[----:B------:R-:W-:Y:S01]  /*3920*/  DADD R32, R66, -R64 ;  /* 0x0000000042207229 */ /* 0x000fe20000000840 */
[----:B------:R-:W0:Y:S01]  /*3930*/  LDCU.64 UR50, c[0x3][0x8f8] ;  /* 0x00c11f00ff3277ac */ /* 0x000e220008000a00 */
[----:B------:R-:W-:Y:S01]  /*3940*/  DADD R68, R70, -R68 ;  /* 0x0000000046447229 */ /* 0x000fe20000000844 */
[----:B------:R-:W-:Y:S01]  /*3950*/  STS.64 [R3], R14 ;  /* 0x0000000e03007388 */ /* 0x000fe20000000a00 */
        /* <DEDUP_REMOVED lines=31> */
[----:B------:R-:W-:Y:S01]  /*3b50*/  IMAD R67, R108, 0x70, R65 ;  /* 0x000000706c437824 */ /* 0x000fe200078e0241 */
[----:B------:R-:W0:Y:S01]  /*3b60*/  LDCU.64 UR44, c[0x3][0xa10] ;  /* 0x00c14200ff2c77ac */ /* 0x000e220008000a00 */
[----:B------:R-:W0:Y:S03]  /*3b70*/  LDCU.64 UR42, c[0x3][0xa18] ;  /* 0x00c14300ff2a77ac */ /* 0x000e260008000a00 */
[----:B------:R-:W-:Y:S04]  /*3b80*/  LDS.64 R148, [R67] ;  /* 0x0000000043947984 */ /* 0x000fe80000000a00 */
[----:B------:R-:W0:Y:S04]  /*3b90*/  LDS.64 R12, [R5] ;  /* 0x00000000050c7984 */ /* 0x000e280000000a00 */
[----:B------:R-:W-:Y:S04]  /*3ba0*/  LDS.64 R168, [R110] ;  /* 0x000000006ea87984 */ /* 0x000fe80000000a00 */
[----:B------:R-:W4:Y:S04]  /*3bb0*/  LDS.64 R14, [R4] ;  /* 0x00000000040e7984 */ /* 0x000f280000000a00 */
[----:B------:R-:W-:Y:S04]  /*3bc0*/  LDS.64 R150, [R67+0x8] ;  /* 0x0000080043967984 */ /* 0x000fe80000000a00 */
[----:B------:R-:W4:Y:S04]  /*3bd0*/  LDS.64 R16, [R5+0x8] ;  /* 0x0000080005107984 */ /* 0x000f280000000a00 */
[----:B------:R-:W-:Y:S04]  /*3be0*/  LDS.64 R156, [R110+0x8] ;  /* 0x000008006e9c7984 */ /* 0x000fe80000000a00 */
[----:B------:R-:W4:Y:S04]  /*3bf0*/  LDS.64 R18, [R4+0x78] ;  /* 0x0000780004127984 */ /* 0x000f280000000a00 */
[----:B------:R-:W-:Y:S04]  /*3c00*/  LDS.64 R152, [R67+0x10] ;  /* 0x0000100043987984 */ /* 0x000fe80000000a00 */
[----:B------:R-:W2:Y:S04]  /*3c10*/  LDS.64 R20, [R5+0x10] ;  /* 0x0000100005147984 */ /* 0x000ea80000000a00 */
[----:B------:R-:W-:Y:S04]  /*3c20*/  LDS.64 R154, [R110+0x10] ;  /* 0x000010006e9a7984 */ /* 0x000fe80000000a00 */
[----:B------:R-:W2:Y:S04]  /*3c30*/  LDS.64 R22, [R4+0xf0] ;  /* 0x0000f00004167984 */ /* 0x000ea80000000a00 */
[----:B------:R-:W-:Y:S04]  /*3c40*/  LDS.64 R162, [R67+0x18] ;  /* 0x0000180043a27984 */ /* 0x000fe80000000a00 */
[----:B------:R-:W2:Y:S04]  /*3c50*/  LDS.64 R24, [R5+0x18] ;  /* 0x0000180005187984 */ /* 0x000ea80000000a00 */
[----:B------:R-:W-:Y:S04]  /*3c60*/  LDS.64 R134, [R110+0x18] ;  /* 0x000018006e867984 */ /* 0x000fe80000000a00 */
[----:B------:R-:W2:Y:S01]  /*3c70*/  LDS.64 R26, [R4+0x168] ;  /* 0x00016800041a7984 */ /* 0x000ea20000000a00 */
[----:B0-----:R-:W-:-:S03]  /*3c80*/  DFMA R12, R148, R12, RZ ;  /* 0x0000000c940c722b */ /* 0x001fc600000000ff */
[----:B------:R-:W-:Y:S04]  /*3c90*/  LDS.64 R164, [R110+0x20] ;  /* 0x000020006ea47984 */ /* 0x000fe80000000a00 */
[----:B------:R-:W0:Y:S04]  /*3ca0*/  LDS.64 R30, [R4+0x1e0] ;  /* 0x0001e000041e7984 */ /* 0x000e280000000a00 */
[----:B------:R-:W-:Y:S04]  /*3cb0*/  LDS.64 R120, [R6] ;  /* 0x0000000006787984 */ /* 0x000fe80000000a00 */
[----:B------:R-:W0:Y:S01]  /*3cc0*/  LDS.64 R222, [R250+0x7788] ;  /* 0x00778800fade7984 */ /* 0x000e220000000a00 */
[----:B----4-:R-:W-:-:S02]  /*3cd0*/  DFMA R14, R168, R14, RZ ;  /* 0x0000000ea80e722b */ /* 0x010fc400000000ff */
[----:B------:R-:W-:Y:S01]  /*3ce0*/  DFMA R12, R150, R16, R12 ;  /* 0x00000010960c722b */ /* 0x000fe2000000000c */
[----:B------:R-:W-:Y:S04]  /*3cf0*/  LDS.64 R166, [R67+0x20] ;  /* 0x0000200043a67984 */ /* 0x000fe80000000a00 */
[----:B------:R-:W4:Y:S04]  /*3d00*/  LDS.64 R28, [R5+0x20] ;  /* 0x00002000051c7984 */ /* 0x000f280000000a00 */
[----:B------:R-:W-:Y:S04]  /*3d10*/  LDS.64 R124, [R6+0x708] ;  /* 0x00070800067c7984 */ /* 0x000fe80000000a00 */
[----:B------:R-:W4:Y:S04]  /*3d20*/  LDS.128 R216, [R250+0x7790] ;  /* 0x00779000fad87984 */ /* 0x000f280000000c00 */
[----:B------:R-:W-:Y:S04]  /*3d30*/  LDS.64 R132, [R110+0x28] ;  /* 0x000028006e847984 */ /* 0x000fe80000000a00 */
[----:B------:R-:W4:Y:S01]  /*3d40*/  LDS.64 R34, [R4+0x258] ;  /* 0x0002580004227984 */ /* 0x000f220000000a00 */
[----:B------:R-:W-:-:S02]  /*3d50*/  DFMA R14, R156, R18, R14 ;  /* 0x000000129c0e722b */ /* 0x000fc4000000000e */
[----:B--2---:R-:W-:Y:S01]  /*3d60*/  DFMA R12, R152, R20, R12 ;  /* 0x00000014980c722b */ /* 0x004fe2000000000c */
[----:B------:R-:W-:Y:S04]  /*3d70*/  LDS.64 R158, [R67+0x28] ;  /* 0x00002800439e7984 */ /* 0x000fe80000000a00 */
[----:B------:R-:W2:Y:S04]  /*3d80*/  LDS.64 R32, [R5+0x28] ;  /* 0x0000280005207984 */ /* 0x000ea80000000a00 */
[----:B------:R-:W2:Y:S04]  /*3d90*/  LDS.64 R126, [R6+0xe10] ;  /* 0x000e1000067e7984 */ /* 0x000ea80000000a00 */
[----:B------:R-:W-:Y:S04]  /*3da0*/  LDS.64 R160, [R110+0x30] ;  /* 0x000030006ea07984 */ /* 0x000fe80000000a00 */
[----:B------:R-:W2:Y:S01]  /*3db0*/  LDS.64 R20, [R4+0x2d0] ;  /* 0x0002d00004147984 */ /* 0x000ea20000000a00 */
[----:B------:R-:W-:-:S02]  /*3dc0*/  DFMA R14, R154, R22, R14 ;  /* 0x000000169a0e722b */ /* 0x000fc4000000000e */
[----:B------:R-:W-:Y:S01]  /*3dd0*/  DFMA R24, R162, R24, R12 ;  /* 0x00000018a218722b */ /* 0x000fe2000000000c */
[----:B------:R-:W-:Y:S04]  /*3de0*/  LDS.64 R146, [R67+0x30] ;  /* 0x0000300043927984 */ /* 0x000fe80000000a00 */
[----:B------:R-:W2:Y:S04]  /*3df0*/  LDS.64 R36, [R5+0x30] ;  /* 0x0000300005247984 */ /* 0x000ea80000000a00 */
[----:B------:R-:W-:Y:S04]  /*3e00*/  LDS.64 R12, [R6+0x1518] ;  /* 0x00151800060c7984 */ /* 0x000fe80000000a00 */
[----:B------:R-:W2:Y:S01]  /*3e10*/  LDS.128 R212, [R250+0x77a0] ;  /* 0x0077a000fad47984 */ /* 0x000ea20000000c00 */
[----:B------:R-:W-:-:S03]  /*3e20*/  DFMA R26, R134, R26, R14 ;  /* 0x0000001a861a722b */ /* 0x000fc6000000000e */
[----:B------:R-:W1:Y:S04]  /*3e30*/  LDS.64 R14, [R6+0x1c20] ;  /* 0x001c2000060e7984 */ /* 0x000e680000000a00 */
[----:B------:R-:W-:Y:S04]  /*3e40*/  LDS.64 R142, [R67+0x38] ;  /* 0x00003800438e7984 */ /* 0x000fe80000000a00 */
[----:B------:R-:W1:Y:S04]  /*3e50*/  LDS.64 R38, [R5+0x38] ;  /* 0x0000380005267984 */ /* 0x000e680000000a00 */
[----:B------:R-:W-:Y:S04]  /*3e60*/  LDS.64 R138, [R110+0x38] ;  /* 0x000038006e8a7984 */ /* 0x000fe80000000a00 */
[----:B------:R-:W1:Y:S01]  /*3e70*/  LDS.64 R40, [R4+0x348] ;  /* 0x0003480004287984 */ /* 0x000e620000000a00 */
[----:B0-----:R-:W-:-:S02]  /*3e80*/  DFMA R26, R164, R30, R26 ;  /* 0x0000001ea41a722b */ /* 0x001fc4000000001a */
[----:B------:R-:W-:Y:S01]  /*3e90*/  DFMA R18, R120, R222, RZ ;  /* 0x000000de7812722b */ /* 0x000fe200000000ff */
[----:B------:R-:W-:Y:S04]  /*3ea0*/  LDS.64 R144, [R67+0x40] ;  /* 0x0000400043907984 */ /* 0x000fe80000000a00 */
[----:B------:R-:W0:Y:S04]  /*3eb0*/  LDS.64 R30, [R5+0x40] ;  /* 0x00004000051e7984 */ /* 0x000e280000000a00 */
[----:B------:R-:W-:Y:S04]  /*3ec0*/  LDS.64 R16, [R6+0x2328] ;  /* 0x0023280006107984 */ /* 0x000fe80000000a00 */
[----:B------:R-:W0:Y:S01]  /*3ed0*/  LDS.128 R208, [R250+0x77b0] ;  /* 0x0077b000fad07984 */ /* 0x000e220000000c00 */
[----:B----4-:R-:W-:-:S02]  /*3ee0*/  DFMA R24, R166, R28, R24 ;  /* 0x0000001ca618722b */ /* 0x010fc40000000018 */
[----:B------:R-:W-:Y:S01]  /*3ef0*/  DFMA R22, R124, R216, R18 ;  /* 0x000000d87c16722b */ /* 0x000fe20000000012 */
[----:B------:R-:W-:Y:S01]  /*3f00*/  LDS.64 R140, [R110+0x40] ;  /* 0x000040006e8c7984 */ /* 0x000fe20000000a00 */
[----:B------:R-:W-:-:S03]  /*3f10*/  DFMA R26, R132, R34, R26 ;  /* 0x00000022841a722b */ /* 0x000fc6000000001a */
[----:B------:R-:W4:Y:S04]  /*3f20*/  LDS.64 R42, [R4+0x3c0] ;  /* 0x0003c000042a7984 */ /* 0x000f280000000a00 */
[----:B------:R-:W3:Y:S01]  /*3f30*/  LDS.64 R18, [R6+0x2a30] ;  /* 0x002a300006127984 */ /* 0x000ee20000000a00 */
[----:B--2---:R-:W-:Y:S02]  /*3f40*/  DFMA R24, R158, R32, R24 ;  /* 0x000000209e18722b */ /* 0x004fe40000000018 */
[----:B------:R-:W-:Y:S01]  /*3f50*/  DFMA R22, R126, R218, R22 ;  /* 0x000000da7e16722b */ /* 0x000fe20000000016 */
[----:B------:R-:W-:Y:S01]  /*3f60*/  LDS.64 R128, [R110+0x48] ;  /* 0x000048006e807984 */ /* 0x000fe20000000a00 */
[----:B------:R-:W-:-:S03]  /*3f70*/  DFMA R26, R160, R20, R26 ;  /* 0x00000014a01a722b */ /* 0x000fc6000000001a */
[----:B------:R-:W2:Y:S04]  /*3f80*/  LDS.64 R44, [R4+0x438] ;  /* 0x00043800042c7984 */ /* 0x000ea80000000a00 */
[----:B------:R-:W-:Y:S04]  /*3f90*/  LDS.64 R20, [R6+0x3138] ;  /* 0x0031380006147984 */ /* 0x000fe80000000a00 */
[----:B------:R-:W2:Y:S01]  /*3fa0*/  LDS.128 R204, [R250+0x77c0] ;  /* 0x0077c000facc7984 */ /* 0x000ea20000000c00 */
[----:B------:R-:W-:Y:S02]  /*3fb0*/  DFMA R24, R146, R36, R24 ;  /* 0x000000249218722b */ /* 0x000fe40000000018 */
[----:B------:R-:W-:Y:S01]  /*3fc0*/  DFMA R28, R12, R212, R22 ;  /* 0x000000d40c1c722b */ /* 0x000fe20000000016 */
[----:B------:R-:W-:Y:S04]  /*3fd0*/  LDS.64 R136, [R67+0x48] ;  /* 0x0000480043887984 */ /* 0x000fe80000000a00 */
[----:B------:R-:W2:Y:S04]  /*3fe0*/  LDS.64 R68, [R5+0x48] ;  /* 0x0000480005447984 */ /* 0x000ea80000000a00 */
[----:B------:R-:W-:Y:S04]  /*3ff0*/  LDS.64 R122, [R110+0x50] ;  /* 0x000050006e7a7984 */ /* 0x000fe80000000a00 */
[----:B------:R-:W2:Y:S04]  /*4000*/  LDS.64 R76, [R4+0x4b0] ;  /* 0x0004b000044c7984 */ /* 0x000ea80000000a00 */
[----:B------:R-:W2:Y:S01]  /*4010*/  LDS.64 R22, [R6+0x3840] ;  /* 0x0038400006167984 */ /* 0x000ea20000000a00 */
[----:B-1----:R-:W-:-:S02]  /*4020*/  DFMA R32, R14, R214, R28 ;  /* 0x000000d60e20722b */ /* 0x002fc4000000001c */
[----:B------:R-:W-:Y:S01]  /*4030*/  DFMA R38, R142, R38, R24 ;  /* 0x000000268e26722b */ /* 0x000fe20000000018 */
[----:B------:R-:W-:Y:S01]  /*4040*/  LDS.64 R130, [R67+0x50] ;  /* 0x0000500043827984 */ /* 0x000fe20000000a00 */
[----:B------:R-:W-:-:S03]  /*4050*/  DFMA R34, R138, R40, R26 ;  /* 0x000000288a22722b */ /* 0x000fc6000000001a */
[----:B------:R-:W1:Y:S04]  /*4060*/  LDS.64 R74, [R5+0x50] ;  /* 0x00005000054a7984 */ /* 0x000e680000000a00 */
[----:B------:R-:W-:Y:S04]  /*4070*/  LDS.64 R24, [R110+0x58] ;  /* 0x000058006e187984 */ /* 0x000fe80000000a00 */
[----:B------:R-:W1:Y:S04]  /*4080*/  LDS.64 R80, [R4+0x528] ;  /* 0x0005280004507984 */ /* 0x000e680000000a00 */
[----:B------:R-:W-:Y:S04]  /*4090*/  LDS.64 R26, [R6+0x3f48] ;  /* 0x003f4800061a7984 */ /* 0x000fe80000000a00 */
[----:B------:R-:W1:Y:S01]  /*40a0*/  LDS.128 R200, [R250+0x77d0] ;  /* 0x0077d000fac87984 */ /* 0x000e620000000c00 */
[----:B0-----:R-:W-:-:S02]  /*40b0*/  DFMA R48, R144, R30, R38 ;  /* 0x0000001e9030722b */ /* 0x001fc40000000026 */
[----:B------:R-:W-:Y:S01]  /*40c0*/  DFMA R40, R16, R208, R32 ;  /* 0x000000d01028722b */ /* 0x000fe20000000020 */
[----:B------:R-:W-:Y:S04]  /*40d0*/  LDS.64 R28, [R67+0x58] ;  /* 0x00005800431c7984 */ /* 0x000fe80000000a00 */
[----:B------:R-:W0:Y:S04]  /*40e0*/  LDS.64 R78, [R5+0x58] ;  /* 0x00005800054e7984 */ /* 0x000e280000000a00 */
[----:B------:R-:W-:Y:S04]  /*40f0*/  LDS.64 R30, [R110+0x60] ;  /* 0x000060006e1e7984 */ /* 0x000fe80000000a00 */
[----:B------:R-:W0:Y:S04]  /*4100*/  LDS.64 R84, [R4+0x5a0] ;  /* 0x0005a00004547984 */ /* 0x000e280000000a00 */
[----:B------:R-:W0:Y:S01]  /*4110*/  LDS.64 R32, [R6+0x4650] ;  /* 0x0046500006207984 */ /* 0x000e220000000a00 */
[----:B----4-:R-:W-:-:S02]  /*4120*/  DFMA R42, R140, R42, R34 ;  /* 0x0000002a8c2a722b */ /* 0x010fc40000000022 */
[----:B---3--:R-:W-:Y:S01]  /*4130*/  DFMA R46, R18, R210, R40 ;  /* 0x000000d2122e722b */ /* 0x008fe20000000028 */
[----:B------:R-:W-:Y:S04]  /*4140*/  LDS.64 R34, [R67+0x60] ;  /* 0x0000600043227984 */ /* 0x000fe80000000a00 */
[----:B------:R-:W3:Y:S04]  /*4150*/  LDS.64 R82, [R5+0x60] ;  /* 0x0000600005527984 */ /* 0x000ee80000000a00 */
        /* <DEDUP_REMOVED lines=11> */
[----:B------:R-:W-:-:S02]  /*4210*/  DFMA R70, R136, R68, R48 ;  /* 0x000000448846722b */ /* 0x000fc40000000030 */
[----:B------:R-:W-:Y:S01]  /*4220*/  DFMA R72, R122, R76, R72 ;  /* 0x0000004c7a48722b */ /* 0x000fe20000000048 */
[----:B------:R-:W-:Y:S01]  /*4230*/  LDS.64 R46, [R67+0x70] ;  /* 0x00007000432e7984 */ /* 0x000fe20000000a00 */
[----:B------:R-:W-:-:S03]  /*4240*/  DFMA R68, R22, R206, R50 ;  /* 0x000000ce1644722b */ /* 0x000fc60000000032 */
[----:B------:R-:W2:Y:S04]  /*4250*/  LDS.64 R182, [R5+0x70] ;  /* 0x0000700005b67984 */ /* 0x000ea80000000a00 */
[----:B------:R-:W-:Y:S04]  /*4260*/  LDS.64 R48, [R6+0x5b68] ;  /* 0x005b680006307984 */ /* 0x000fe80000000a00 */
[----:B------:R-:W2:Y:S01]  /*4270*/  LDS.128 R192, [R250+0x77f0] ;  /* 0x0077f000fac07984 */ /* 0x000ea20000000c00 */
[----:B-1----:R-:W-:Y:S02]  /*4280*/  DFMA R70, R130, R74, R70 ;  /* 0x0000004a8246722b */ /* 0x002fe40000000046 */
[----:B------:R-:W-:Y:S01]  /*4290*/  DFMA R72, R24, R80, R72 ;  /* 0x000000501848722b */ /* 0x000fe20000000048 */
[----:B------:R-:W1:Y:S01]  /*42a0*/  LDS.64 R50, [R6+0x6270] ;  /* 0x0062700006327984 */ /* 0x000e620000000a00 */
[----:B------:R-:W-:-:S04]  /*42b0*/  DFMA R68, R26, R200, R68 ;  /* 0x000000c81a44722b */ /* 0x000fc80000000044 */
[----:B0-----:R-:W-:Y:S02]  /*42c0*/  DFMA R70, R28, R78, R70 ;  /* 0x0000004e1c46722b */ /* 0x001fe40000000046 */
[----:B------:R-:W-:Y:S02]  /*42d0*/  DFMA R72, R30, R84, R72 ;  /* 0x000000541e48722b */ /* 0x000fe40000000048 */
[----:B------:R-:W-:-:S04]  /*42e0*/  DFMA R68, R32, R202, R68 ;  /* 0x000000ca2044722b */ /* 0x000fc80000000044 */
[----:B---3--:R-:W-:Y:S02]  /*42f0*/  DFMA R70, R34, R82, R70 ;  /* 0x000000522246722b */ /* 0x008fe40000000046 */
[----:B----4-:R-:W-:Y:S02]  /*4300*/  DFMA R72, R36, R88, R72 ;  /* 0x000000582448722b */ /* 0x010fe40000000048 */
[----:B------:R-:W-:-:S04]  /*4310*/  DFMA R68, R38, R196, R68 ;  /* 0x000000c42644722b */ /* 0x000fc80000000044 */
[----:B--2---:R-:W-:Y:S01]  /*4320*/  DFMA R70, R40, R86, R70 ;  /* 0x000000562846722b */ /* 0x004fe20000000046 */
[----:B------:R-:W-:Y:S06]  /*4330*/  BAR.SYNC.DEFER_BLOCKING 0x0 ;  /* 0x0000000000007b1d */ /* 0x000fec0000010000 */
[----:B------:R-:W-:Y:S02]  /*4340*/  DFMA R188, R42, R188, R72 ;  /* 0x000000bc2abc722b */ /* 0x000fe40000000048 */
[----:B------:R-:W-:Y:S02]  /*4350*/  DFMA R68, R44, R198, R68 ;  /* 0x000000c62c44722b */ /* 0x000fe40000000044 */
[----:B------:R-:W-:-:S04]  /*4360*/  DFMA R182, R46, R182, R70 ;  /* 0x000000b62eb6722b */ /* 0x000fc80000000046 */
[----:B------:R-:W-:Y:S02]  /*4370*/  DMUL R70, R188, R56 ;  /* 0x00000038bc467228 */ /* 0x000fe40000000000 */
[----:B------:R-:W-:Y:S02]  /*4380*/  DFMA R68, R48, R192, R68 ;  /* 0x000000c03044722b */ /* 0x000fe40000000044 */
[----:B------:R-:W-:Y:S01]  /*4390*/  DMUL R60, R188, R60 ;  /* 0x0000003cbc3c7228 */ /* 0x000fe20000000000 */
[----:B------:R-:W-:-:S03]  /*43a0*/  IMAD R8, R7, 0x708, R250 ;  /* 0x0000070807087824 */ /* 0x000fc600078e02fa */
[----:B------:R-:W-:Y:S02]  /*43b0*/  DFMA R58, R182, R58, R70 ;  /* 0x0000003ab63a722b */ /* 0x000fe40000000046 */
[----:B-1----:R-:W-:Y:S02]  /*43c0*/  DFMA R226, R50, R194, R68 ;  /* 0x000000c232e2722b */ /* 0x002fe40000000044 */
[----:B------:R-:W-:Y:S01]  /*43d0*/  DFMA R60, R182, R56, R60 ;  /* 0x00000038b63c722b */ /* 0x000fe2000000003c */
[----:B------:R-:W-:Y:S02]  /*43e0*/  IMAD R53, R7, 0x708, R52 ;  /* 0x0000070807357824 */ /* 0x000fe400078e0234 */
[C---:B------:R-:W-:Y:S02]  /*43f0*/  IMAD R7, R55.reuse, 0x78, R8 ;  /* 0x0000007837077824 */ /* 0x040fe400078e0208 */
[C---:B------:R-:W-:Y:S01]  /*4400*/  IMAD R8, R108.reuse, 0x8, R53 ;  /* 0x000000086c087824 */ /* 0x040fe200078e0235 */
        /* <DEDUP_REMOVED lines=19> */
[----:B------:R-:W4:Y:S04]  /*4540*/  LDS.64 R74, [R7+0x10] ;  /* 0x00001000074a7984 */ /* 0x000f280000000a00 */
        /* <DEDUP_REMOVED lines=9> */
[----:B------:R-:W-:Y:S01]  /*45e0*/  LDS.64 R70, [R110+0x1e0] ;  /* 0x0001e0006e467984 */ /* 0x000fe20000000a00 */
[----:B--2---:R-:W-:-:S03]  /*45f0*/  DFMA R68, R56, R66, R68 ;  /* 0x000000423844722b */ /* 0x004fc60000000044 */
[----:B------:R-:W-:Y:S04]  /*4600*/  LDS.64 R84, [R8+0x1e0] ;  /* 0x0001e00008547984 */ /* 0x000fe80000000a00 */
[----:B------:R-:W1:Y:S01]  /*4610*/  LDS.64 R66, [R110+0x168] ;  /* 0x000168006e427984 */ /* 0x000e620000000a00 */
[----:B---3--:R-:W-:-:S03]  /*4620*/  DFMA R72, R58, R72, R68 ;  /* 0x000000483a48722b */ /* 0x008fc60000000044 */
[----:B------:R-:W-:Y:S04]  /*4630*/  LDS.64 R88, [R7+0x28] ;  /* 0x0000280007587984 */ /* 0x000fe80000000a00 */
[----:B------:R-:W2:Y:S01]  /*4640*/  LDS.64 R68, [R108+0x1e0] ;  /* 0x0001e0006c447984 */ /* 0x000ea20000000a00 */
[----:B----4-:R-:W-:-:S03]  /*4650*/  DFMA R72, R60, R74, R72 ;  /* 0x0000004a3c48722b */ /* 0x010fc60000000048 */
[----:B------:R-:W-:Y:S04]  /*4660*/  LDS.64 R90, [R8+0x258] ;  /* 0x00025800085a7984 */ /* 0x000fe80000000a00 */
[----:B------:R-:W-:Y:S04]  /*4670*/  LDS.64 R74, [R110+0x258] ;  /* 0x000258006e4a7984 */ /* 0x000fe80000000a00 */
[----:B------:R-:W-:Y:S01]  /*4680*/  LDS.64 R92, [R7+0x30] ;  /* 0x00003000075c7984 */ /* 0x000fe20000000a00 */
[----:B0-----:R-:W-:-:S03]  /*4690*/  DFMA R76, R62, R76, R72 ;  /* 0x0000004c3e4c722b */ /* 0x001fc60000000048 */
[----:B------:R-:W-:Y:S04]  /*46a0*/  LDS.64 R94, [R8+0x2d0] ;  /* 0x0002d000085e7984 */ /* 0x000fe80000000a00 */
[----:B------:R-:W0:Y:S01]  /*46b0*/  LDS.64 R72, [R108+0x258] ;  /* 0x000258006c487984 */ /* 0x000e220000000a00 */
[----:B------:R-:W-:-:S03]  /*46c0*/  DFMA R76, R64, R78, R76 ;  /* 0x0000004e404c722b */ /* 0x000fc6000000004c */
[----:B------:R-:W-:Y:S04]  /*46d0*/  LDS.64 R106, [R7+0x38] ;  /* 0x00003800076a7984 */ /* 0x000fe80000000a00 */
[----:B------:R-:W-:Y:S01]  /*46e0*/  LDS.64 R78, [R110+0x2d0] ;  /* 0x0002d0006e4e7984 */ /* 0x000fe20000000a00 */
[----:B-1----:R-:W-:-:S03]  /*46f0*/  DFMA R80, R66, R80, R76 ;  /* 0x000000504250722b */ /* 0x002fc6000000004c */
[----:B------:R-:W-:Y:S04]  /*4700*/  LDS.64 R86, [R5+0x708] ;  /* 0x0007080005567984 */ /* 0x000fe80000000a00 */
[----:B------:R-:W1:Y:S01]  /*4710*/  LDS.64 R76, [R108+0x2d0] ;  /* 0x0002d0006c4c7984 */ /* 0x000e620000000a00 */
[----:B--2---:R-:W-:-:S03]  /*4720*/  DFMA R80, R68, R82, R80 ;  /* 0x000000524450722b */ /* 0x004fc60000000050 */
[----:B------:R-:W-:Y:S04]  /*4730*/  LDS.64 R96, [R4+0x708] ;  /* 0x0007080004607984 */ /* 0x000fe80000000a00 */
[----:B------:R-:W-:Y:S01]  /*4740*/  LDS.64 R98, [R4+0x780] ;  /* 0x0007800004627984 */ /* 0x000fe20000000a00 */
[----:B------:R-:W-:-:S03]  /*4750*/  DFMA R84, R70, R84, R80 ;  /* 0x000000544654722b */ /* 0x000fc60000000050 */
[----:B------:R-:W-:Y:S04]  /*4760*/  LDS.64 R82, [R110+0x348] ;  /* 0x000348006e527984 */ /* 0x000fe80000000a00 */
[----:B------:R-:W2:Y:S04]  /*4770*/  LDS.64 R80, [R108+0x348] ;  /* 0x000348006c507984 */ /* 0x000ea80000000a00 */
[----:B------:R-:W-:Y:S01]  /*4780*/  LDS.64 R104, [R8+0x348] ;  /* 0x0003480008687984 */ /* 0x000fe20000000a00 */
[----:B0-----:R-:W-:-:S03]  /*4790*/  DFMA R84, R72, R88, R84 ;  /* 0x000000584854722b */ /* 0x001fc60000000054 */
[----:B------:R-:W-:Y:S04]  /*47a0*/  LDS.64 R102, [R5+0x718] ;  /* 0x0007180005667984 */ /* 0x000fe80000000a00 */
[----:B------:R-:W0:Y:S01]  /*47b0*/  LDS.64 R88, [R5+0x710] ;  /* 0x0007100005587984 */ /* 0x000e220000000a00 */
[----:B------:R-:W-:-:S03]  /*47c0*/  DFMA R84, R74, R90, R84 ;  /* 0x0000005a4a54722b */ /* 0x000fc60000000054 */
[----:B------:R-:W-:Y:S04]  /*47d0*/  LDS.64 R118, [R7+0x40] ;  /* 0x0000400007767984 */ /* 0x000fe80000000a00 */
[----:B------:R-:W3:Y:S01]  /*47e0*/  LDS.64 R90, [R4+0x7f8] ;  /* 0x0007f800045a7984 */ /* 0x000ee20000000a00 */
[----:B-1----:R-:W-:-:S03]  /*47f0*/  DFMA R114, R76, R92, R84 ;  /* 0x0000005c4c72722b */ /* 0x002fc60000000054 */
[----:B------:R-:W-:Y:S04]  /*4800*/  LDS.64 R176, [R4+0x870] ;  /* 0x0008700004b07984 */ /* 0x000fe80000000a00 */
[----:B------:R-:W-:Y:S01]  /*4810*/  LDS.64 R84, [R108+0x3c0] ;  /* 0x0003c0006c547984 */ /* 0x000fe20000000a00 */
[----:B------:R-:W-:-:S03]  /*4820*/  DFMA R114, R78, R94, R114 ;  /* 0x0000005e4e72722b */ /* 0x000fc60000000072 */
[----:B------:R-:W1:Y:S04]  /*4830*/  LDS.64 R92, [R5+0x720] ;  /* 0x00072000055c7984 */ /* 0x000e680000000a00 */
[----:B------:R-:W4:Y:S01]  /*4840*/  LDS.64 R94, [R5+0x728] ;  /* 0x00072800055e7984 */ /* 0x000f220000000a00 */
[----:B--2---:R-:W-:-:S03]  /*4850*/  DFMA R114, R80, R106, R114 ;  /* 0x0000006a5072722b */ /* 0x004fc60000000072 */
[----:B------:R-:W-:Y:S04]  /*4860*/  LDS.64 R186, [R8+0x3c0] ;  /* 0x0003c00008ba7984 */ /* 0x000fe80000000a00 */
[----:B------:R-:W2:Y:S01]  /*4870*/  LDS.64 R106, [R4+0x8e8] ;  /* 0x0008e800046a7984 */ /* 0x000ea20000000a00 */
[----:B------:R-:W-:Y:S02]  /*4880*/  DFMA R116, R148, R86, RZ ;  /* 0x000000569474722b */ /* 0x000fe400000000ff */
[----:B------:R-:W-:Y:S01]  /*4890*/  DFMA R170, R168, R96, RZ ;  /* 0x00000060a8aa722b */ /* 0x000fe200000000ff */
[----:B------:R-:W2:Y:S04]  /*48a0*/  LDS.64 R86, [R110+0x3c0] ;  /* 0x0003c0006e567984 */ /* 0x000ea80000000a00 */
[----:B------:R-:W2:Y:S04]  /*48b0*/  LDS.64 R180, [R5+0x730] ;  /* 0x0007300005b47984 */ /* 0x000ea80000000a00 */
[----:B------:R-:W2:Y:S01]  /*48c0*/  LDS.64 R96, [R4+0x960] ;  /* 0x0009600004607984 */ /* 0x000ea20000000a00 */
[----:B0-----:R-:W-:-:S02]  /*48d0*/  DFMA R88, R150, R88, R116 ;  /* 0x000000589658722b */ /* 0x001fc40000000074 */
[----:B------:R-:W-:Y:S01]  /*48e0*/  DFMA R98, R156, R98, R170 ;  /* 0x000000629c62722b */ /* 0x000fe200000000aa */
[----:B------:R-:W-:Y:S01]  /*48f0*/  LDS.64 R178, [R7+0x48] ;  /* 0x0000480007b27984 */ /* 0x000fe20000000a00 */
[----:B------:R-:W-:-:S03]  /*4900*/  DFMA R104, R82, R104, R114 ;  /* 0x000000685268722b */ /* 0x000fc60000000072 */
[----:B------:R-:W-:Y:S01]  /*4910*/  LDS.64 R172, [R5+0x738] ;  /* 0x0007380005ac7984 */ /* 0x000fe20000000a00 */
[----:B------:R-:W-:Y:S02]  /*4920*/  DFMA R102, R152, R102, R88 ;  /* 0x000000669866722b */ /* 0x000fe40000000058 */
[----:B---3--:R-:W-:Y:S01]  /*4930*/  DFMA R98, R154, R90, R98 ;  /* 0x0000005a9a62722b */ /* 0x008fe20000000062 */
[----:B------:R-:W0:Y:S04]  /*4940*/  LDS.64 R88, [R108+0x438] ;  /* 0x000438006c587984 */ /* 0x000e280000000a00 */
[----:B------:R-:W3:Y:S01]  /*4950*/  LDS.64 R116, [R4+0x9d8] ;  /* 0x0009d80004747984 */ /* 0x000ee20000000a00 */
[----:B-1----:R-:W-:Y:S02]  /*4960*/  DFMA R92, R162, R92, R102 ;  /* 0x0000005ca25c722b */ /* 0x002fe40000000066 */
[----:B------:R-:W-:Y:S01]  /*4970*/  DFMA R118, R84, R118, R104 ;  /* 0x000000765476722b */ /* 0x000fe20000000068 */
[----:B------:R-:W-:Y:S01]  /*4980*/  LDS.64 R90, [R110+0x438] ;  /* 0x000438006e5a7984 */ /* 0x000fe20000000a00 */
[----:B------:R-:W-:-:S03]  /*4990*/  DFMA R176, R134, R176, R98 ;  /* 0x000000b086b0722b */ /* 0x000fc60000000062 */
[----:B------:R-:W1:Y:S04]  /*49a0*/  LDS.64 R104, [R8+0x438] ;  /* 0x0004380008687984 */ /* 0x000e680000000a00 */
[----:B------:R-:W1:Y:S01]  /*49b0*/  LDS.64 R102, [R5+0x740] ;  /* 0x0007400005667984 */ /* 0x000e620000000a00 */
[----:B------:R-:W-:Y:S01]  /*49c0*/  CS2R R170, SRZ ;  /* 0x0000000000aa7805 */ /* 0x000fe2000001ff00 */
[----:B----4-:R-:W-:Y:S02]  /*49d0*/  DFMA R94, R166, R94, R92 ;  /* 0x0000005ea65e722b */ /* 0x010fe4000000005c */
[----:B------:R-:W-:Y:S01]  /*49e0*/  DMUL R188, R188, R112 ;  /* 0x00000070bcbc7228 */ /* 0x000fe20000000000 */
[----:B------:R-:W-:Y:S01]  /*49f0*/  LDS.64 R92, [R108+0x4b0] ;  /* 0x0004b0006c5c7984 */ /* 0x000fe20000000a00 */
[----:B--2---:R-:W-:-:S03]  /*4a00*/  DFMA R106, R164, R106, R176 ;  /* 0x0000006aa46a722b */ /* 0x004fc600000000b0 */
[----:B------:R-:W-:Y:S04]  /*4a10*/  LDS.64 R114, [R7+0x50] ;  /* 0x0000500007727984 */ /* 0x000fe80000000a00 */
[----:B------:R-:W-:Y:S04]  /*4a20*/  LDS.64 R112, [R5+0x748] ;  /* 0x0007480005707984 */ /* 0x000fe80000000a00 */
[----:B------:R-:W2:Y:S04]  /*4a30*/  LDS.64 R98, [R4+0xa50] ;  /* 0x000a500004627984 */ /* 0x000ea80000000a00 */
[----:B------:R-:W4:Y:S01]  /*4a40*/  @!P2 LDG.E.64.CONSTANT R170, desc[UR76][R10.64+0x27fd8] ;  /* 0x027fd84c0aaaa981 */ /* 0x000f22000c1e9b00 */
[----:B------:R-:W-:-:S02]  /*4a50*/  DFMA R186, R86, R186, R118 ;  /* 0x000000ba56ba722b */ /* 0x000fc40000000076 */
[----:B------:R-:W-:Y:S01]  /*4a60*/  DFMA R180, R158, R180, R94 ;  /* 0x000000b49eb4722b */ /* 0x000fe2000000005e */
[----:B------:R-:W2:Y:S01]  /*4a70*/  LDS.64 R176, [R4+0xac8] ;  /* 0x000ac80004b07984 */ /* 0x000ea20000000a00 */
[----:B------:R-:W-:-:S03]  /*4a80*/  DFMA R96, R132, R96, R106 ;  /* 0x000000608460722b */ /* 0x000fc6000000006a */
[----:B------:R-:W-:Y:S04]  /*4a90*/  LDS.64 R94, [R110+0x4b0] ;  /* 0x0004b0006e5e7984 */ /* 0x000fe80000000a00 */
[----:B------:R-:W2:Y:S04]  /*4aa0*/  LDS.64 R118, [R8+0x4b0] ;  /* 0x0004b00008767984 */ /* 0x000ea80000000a00 */
[----:B------:R-:W2:Y:S01]  /*4ab0*/  LDS.64 R106, [R5+0x750] ;  /* 0x00075000056a7984 */ /* 0x000ea20000000a00 */
[----:B------:R-:W-:-:S03]  /*4ac0*/  DFMA R182, R182, R100, R188 ;  /* 0x00000064b6b6722b */ /* 0x000fc600000000bc */
[----:B------:R-:W2:Y:S01]  /*4ad0*/  LDS.64 R100, [R4+0xb40] ;  /* 0x000b400004647984 */ /* 0x000ea20000000a00 */
[----:B0-----:R-:W-:Y:S02]  /*4ae0*/  DFMA R178, R88, R178, R186 ;  /* 0x000000b258b2722b */ /* 0x001fe400000000ba */
[----:B------:R-:W-:Y:S01]  /*4af0*/  DFMA R172, R146, R172, R180 ;  /* 0x000000ac92ac722b */ /* 0x000fe200000000b4 */
[----:B------:R-:W-:Y:S01]  /*4b00*/  LDS.64 R186, [R4+0xbb8] ;  /* 0x000bb80004ba7984 */ /* 0x000fe20000000a00 */
[----:B---3--:R-:W-:-:S03]  /*4b10*/  DFMA R116, R160, R116, R96 ;  /* 0x00000074a074722b */ /* 0x008fc60000000060 */
[----:B------:R-:W-:Y:S04]  /*4b20*/  LDS.64 R96, [R108+0x528] ;  /* 0x000528006c607984 */ /* 0x000fe80000000a00 */
[----:B------:R-:W0:Y:S01]  /*4b30*/  LDS.64 R180, [R7+0x58] ;  /* 0x0000580007b47984 */ /* 0x000e220000000a00 */
[----:B-1----:R-:W-:Y:S02]  /*4b40*/  DFMA R104, R90, R104, R178 ;  /* 0x000000685a68722b */ /* 0x002fe400000000b2 */
[----:B------:R-:W-:Y:S01]  /*4b50*/  DFMA R102, R142, R102, R172 ;  /* 0x000000668e66722b */ /* 0x000fe200000000ac */
[----:B------:R-:W1:Y:S01]  /*4b60*/  LDS.64 R228, [R5+0x758] ;  /* 0x0007580005e47984 */ /* 0x000e620000000a00 */
[----:B--2---:R-:W-:-:S03]  /*4b70*/  DFMA R98, R138, R98, R116 ;  /* 0x000000628a62722b */ /* 0x004fc60000000074 */
[----:B------:R-:W-:Y:S01]  /*4b80*/  LDS.64 R172, [R5+0x768] ;  /* 0x0007680005ac7984 */ /* 0x000fe20000000a00 */
[----:B------:R-:W-:Y:S02]  /*4b90*/  DFMA R114, R92, R114, R104 ;  /* 0x000000725c72722b */ /* 0x000fe40000000068 */
[----:B------:R-:W-:Y:S01]  /*4ba0*/  DFMA R112, R144, R112, R102 ;  /* 0x000000709070722b */ /* 0x000fe20000000066 */
[----:B------:R-:W-:Y:S04]  /*4bb0*/  LDS.64 R104, [R5+0x760] ;  /* 0x0007600005687984 */ /* 0x000fe80000000a00 */
[----:B------:R-:W2:Y:S01]  /*4bc0*/  LDS.64 R102, [R4+0xc30] ;  /* 0x000c300004667984 */ /* 0x000ea20000000a00 */
[----:B------:R-:W-:Y:S02]  /*4bd0*/  DFMA R176, R140, R176, R98 ;  /* 0x000000b08cb0722b */ /* 0x000fe40000000062 */
[----:B------:R-:W-:Y:S01]  /*4be0*/  DFMA R118, R94, R118, R114 ;  /* 0x000000765e76722b */ /* 0x000fe20000000072 */
[----:B------:R-:W-:Y:S01]  /*4bf0*/  LDS.64 R98, [R110+0x528] ;  /* 0x000528006e627984 */ /* 0x000fe20000000a00 */
[----:B------:R-:W-:-:S03]  /*4c00*/  DFMA R106, R136, R106, R112 ;  /* 0x0000006a886a722b */ /* 0x000fc60000000070 */
[----:B------:R-:W3:Y:S04]  /*4c10*/  LDS.64 R178, [R8+0x528] ;  /* 0x0005280008b27984 */ /* 0x000ee80000000a00 */
[----:B------:R-:W3:Y:S04]  /*4c20*/  LDS.128 R112, [R250+0x7800] ;  /* 0x00780000fa707984 */ /* 0x000ee80000000c00 */
[----:B------:R-:W3:Y:S01]  /*4c30*/  LDS.64 R116, [R4+0xca8] ;  /* 0x000ca80004747984 */ /* 0x000ee20000000a00 */
[----:B------:R-:W-:-:S03]  /*4c40*/  DFMA R100, R128, R100, R176 ;  /* 0x000000648064722b */ /* 0x000fc600000000b0 */
[----:B------:R-:W3:Y:S01]  /*4c50*/  LDS.128 R188, [R250+0x7810] ;  /* 0x00781000fabc7984 */ /* 0x000ee20000000c00 */
[----:B0-----:R-:W-:-:S03]  /*4c60*/  DFMA R180, R96, R180, R118 ;  /* 0x000000b460b4722b */ /* 0x001fc60000000076 */
[----:B------:R-:W-:Y:S01]  /*4c70*/  LDS.64 R176, [R5+0x770] ;  /* 0x0007700005b07984 */ /* 0x000fe20000000a00 */
[----:B------:R-:W-:-:S03]  /*4c80*/  DFMA R186, R122, R186, R100 ;  /* 0x000000ba7aba722b */ /* 0x000fc60000000064 */
[----:B------:R-:W-:Y:S04]  /*4c90*/  LDS.64 R100, [R108+0x5a0] ;  /* 0x0005a0006c647984 */ /* 0x000fe80000000a00 */
[----:B------:R-:W0:Y:S01]  /*4ca0*/  LDS.64 R118, [R7+0x60] ;  /* 0x0000600007767984 */ /* 0x000e220000000a00 */
[----:B-1----:R-:W-:-:S03]  /*4cb0*/  DFMA R228, R130, R228, R106 ;  /* 0x000000e482e4722b */ /* 0x002fc6000000006a */
[----:B------:R-:W1:Y:S01]  /*4cc0*/  LDS.64 R106, [R4+0xd20] ;  /* 0x000d2000046a7984 */ /* 0x000e620000000a00 */
[----:B--2---:R-:W-:-:S03]  /*4cd0*/  DFMA R102, R24, R102, R186 ;  /* 0x000000661866722b */ /* 0x004fc600000000ba */
[----:B------:R-:W2:Y:S01]  /*4ce0*/  LDS.64 R234, [R5+0x778] ;  /* 0x0007780005ea7984 */ /* 0x000ea20000000a00 */
[----:B------:R-:W-:Y:S02]  /*4cf0*/  DFMA R104, R28, R104, R228 ;  /* 0x000000681c68722b */ /* 0x000fe400000000e4 */
[----:B------:R-:W-:Y:S01]  /*4d00*/  DFMA R226, R226, R184, R182 ;  /* 0x000000b8e2e2722b */ /* 0x000fe200000000b6 */
[----:B------:R-:W2:Y:S01]  /*4d10*/  LDS.64 R242, [R4+0xd98] ;  /* 0x000d980004f27984 */ /* 0x000ea20000000a00 */
[----:B---3--:R-:W-:-:S03]  /*4d20*/  DFMA R180, R98, R178, R180 ;  /* 0x000000b262b4722b */ /* 0x008fc600000000b4 */
[----:B------:R-:W3:Y:S01]  /*4d30*/  LDS.128 R184, [R250+0x7820] ;  /* 0x00782000fab87984 */ /* 0x000ee20000000c00 */
[----:B------:R-:W-:Y:S02]  /*4d40*/  DFMA R172, R34, R172, R104 ;  /* 0x000000ac22ac722b */ /* 0x000fe40000000068 */
[----:B------:R-:W-:Y:S01]  /*4d50*/  DFMA R104, R120, R112, RZ ;  /* 0x000000707868722b */ /* 0x000fe200000000ff */
[----:B------:R-:W-:Y:S01]  /*4d60*/  LDS.64 R178, [R8+0x5a0] ;  /* 0x0005a00008b27984 */ /* 0x000fe20000000a00 */
[----:B------:R-:W-:-:S03]  /*4d70*/  DFMA R116, R30, R116, R102 ;  /* 0x000000741e74722b */ /* 0x000fc60000000066 */
[----:B------:R-:W-:Y:S04]  /*4d80*/  LDS.64 R236, [R8+0x618] ;  /* 0x0006180008ec7984 */ /* 0x000fe80000000a00 */
[----:B------:R-:W3:Y:S01]  /*4d90*/  LDS.64 R102, [R110+0x5a0] ;  /* 0x0005a0006e667984 */ /* 0x000ee20000000a00 */
[----:B------:R-:W-:-:S03]  /*4da0*/  DFMA R104, R124, R114, R104 ;  /* 0x000000727c68722b */ /* 0x000fc60000000068 */
[----:B------:R-:W-:Y:S05]  /*4db0*/  LDS.64 R238, [R7+0x70] ;  /* 0x0000700007ee7984 */ /* 0x000fea0000000a00 */
[----:B------:R-:W-:Y:S02]  /*4dc0*/  DFMA R104, R126, R188, R104 ;  /* 0x000000bc7e68722b */ /* 0x000fe40000000068 */
[----:B0-----:R-:W-:Y:S01]  /*4dd0*/  DFMA R118, R100, R118, R180 ;  /* 0x000000766476722b */ /* 0x001fe200000000b4 */
[----:B------:R-:W0:Y:S01]  /*4de0*/  LDS.128 R180, [R250+0x7830] ;  /* 0x00783000fab47984 */ /* 0x000e220000000c00 */
[----:B------:R-:W-:Y:S02]  /*4df0*/  DFMA R176, R40, R176, R172 ;  /* 0x000000b028b0722b */ /* 0x000fe400000000ac */
[----:B-1----:R-:W-:-:S02]  /*4e00*/  DFMA R106, R36, R106, R116 ;  /* 0x0000006a246a722b */ /* 0x002fc40000000074 */
[----:B------:R-:W-:Y:S01]  /*4e10*/  DFMA R172, R12, R190, R104 ;  /* 0x000000be0cac722b */ /* 0x000fe20000000068 */
[----:B------:R-:W-:Y:S04]  /*4e20*/  LDS.64 R116, [R7+0x68] ;  /* 0x0000680007747984 */ /* 0x000fe80000000a00 */
[----:B------:R-:W1:Y:S01]  /*4e30*/  LDS.64 R104, [R108+0x618] ;  /* 0x000618006c687984 */ /* 0x000e620000000a00 */
[----:B--2---:R-:W-:Y:S02]  /*4e40*/  DFMA R234, R46, R234, R176 ;  /* 0x000000ea2eea722b */ /* 0x004fe400000000b0 */
[----:B------:R-:W-:Y:S01]  /*4e50*/  DFMA R242, R42, R242, R106 ;  /* 0x000000f22af2722b */ /* 0x000fe2000000006a */
[----:B------:R-:W-:Y:S01]  /*4e60*/  LDS.64 R108, [R108+0x690] ;  /* 0x000690006c6c7984 */ /* 0x000fe20000000a00 */
[----:B---3--:R-:W-:-:S03]  /*4e70*/  DFMA R172, R14, R184, R172 ;  /* 0x000000b80eac722b */ /* 0x008fc600000000ac */
[----:B------:R-:W2:Y:S01]  /*4e80*/  LDS.64 R106, [R110+0x618] ;  /* 0x000618006e6a7984 */ /* 0x000ea20000000a00 */
[----:B------:R-:W-:-:S03]  /*4e90*/  DFMA R118, R102, R178, R118 ;  /* 0x000000b26676722b */ /* 0x000fc60000000076 */
[----:B------:R-:W-:Y:S04]  /*4ea0*/  LDS.64 R110, [R110+0x690] ;  /* 0x000690006e6e7984 */ /* 0x000fe80000000a00 */
[----:B------:R-:W3:Y:S01]  /*4eb0*/  LDS.128 R176, [R250+0x7840] ;  /* 0x00784000fab07984 */ /* 0x000ee20000000c00 */
[----:B------:R-:W-:Y:S02]  /*4ec0*/  DFMA R172, R16, R186, R172 ;  /* 0x000000ba10ac722b */ /* 0x000fe400000000ac */
[----:B------:R-:W-:-:S06]  /*4ed0*/  DMUL R220, R242, R220 ;  /* 0x000000dcf2dc7228 */ /* 0x000fcc0000000000 */
[----:B0-----:R-:W-:Y:S02]  /*4ee0*/  DFMA R172, R18, R180, R172 ;  /* 0x000000b412ac722b */ /* 0x001fe400000000ac */
[-C--:B------:R-:W-:Y:S02]  /*4ef0*/  DMUL R228, R242, R174.reuse ;  /* 0x000000aef2e47228 */ /* 0x080fe40000000000 */
[----:B------:R-:W-:Y:S02]  /*4f00*/  DFMA R220, R234, R174, R220 ;  /* 0x000000aeeadc722b */ /* 0x000fe400000000dc */
[----:B-1----:R-:W-:Y:S02]  /*4f10*/  DFMA R116, R104, R116, R118 ;  /* 0x000000746874722b */ /* 0x002fe40000000076 */
[----:B------:R-:W-:Y:S02]  /*4f20*/  DFMA R118, R20, R182, R172 ;  /* 0x000000b61476722b */ /* 0x000fe400000000ac */
[----:B------:R-:W0:Y:S04]  /*4f30*/  LDS.128 R172, [R250+0x7850] ;  /* 0x00785000faac7984 */ /* 0x000e280000000c00 */
[----:B--2---:R-:W-:-:S02]  /*4f40*/  DFMA R236, R106, R236, R116 ;  /* 0x000000ec6aec722b */ /* 0x004fc40000000074 */
[----:B---3--:R-:W-:Y:S02]  /*4f50*/  DFMA R240, R22, R176, R118 ;  /* 0x000000b016f0722b */ /* 0x008fe40000000076 */
[----:B------:R-:W1:Y:S01]  /*4f60*/  LDS.128 R116, [R250+0x7860] ;  /* 0x00786000fa747984 */ /* 0x000e620000000c00 */
[----:B------:R-:W-:-:S03]  /*4f70*/  DFMA R244, R234, R244, R228 ;  /* 0x000000f4eaf4722b */ /* 0x000fc600000000e4 */
[----:B------:R-:W2:Y:S02]  /*4f80*/  LDS.64 R228, [R250+0x7870] ;  /* 0x00787000fae47984 */ /* 0x000ea40000000a00 */
[----:B------:R-:W-:-:S08]  /*4f90*/  DFMA R240, R26, R178, R240 ;  /* 0x000000b21af0722b */ /* 0x000fd000000000f0 */
[----:B0-----:R-:W-:Y:S02]  /*4fa0*/  DFMA R240, R32, R172, R240 ;  /* 0x000000ac20f0722b */ /* 0x001fe400000000f0 */
[----:B------:R-:W-:-:S06]  /*4fb0*/  DMUL R242, R242, R232 ;  /* 0x000000e8f2f27228 */ /* 0x000fcc0000000000 */
[----:B------:R-:W-:Y:S02]  /*4fc0*/  DFMA R240, R38, R174, R240 ;  /* 0x000000ae26f0722b */ /* 0x000fe400000000f0 */
[----:B------:R-:W-:Y:S01]  /*4fd0*/  DFMA R242, R234, R224, R242 ;  /* 0x000000e0eaf2722b */ /* 0x000fe200000000f2 */
[----:B------:R-:W-:Y:S05]  /*4fe0*/  LDS.64 R234, [R8+0x690] ;  /* 0x0006900008ea7984 */ /* 0x000fea0000000a00 */
[----:B-1----:R-:W-:-:S08]  /*4ff0*/  DFMA R240, R44, R116, R240 ;  /* 0x000000742cf0722b */ /* 0x002fd000000000f0 */
[----:B------:R-:W-:-:S08]  /*5000*/  DFMA R240, R48, R118, R240 ;  /* 0x0000007630f0722b */ /* 0x000fd000000000f0 */
[----:B--2---:R-:W-:-:S08]  /*5010*/  DFMA R240, R50, R228, R240 ;  /* 0x000000e432f0722b */ /* 0x004fd000000000f0 */
[C---:B------:R-:W-:Y:S01]  /*5020*/  DFMA R244, R240.reuse, R224, R244 ;  /* 0x000000e0f0f4722b */ /* 0x040fe200000000f4 */
[----:B------:R-:W-:Y:S06]  /*5030*/  BAR.SYNC.DEFER_BLOCKING 0x0 ;  /* 0x0000000000007b1d */ /* 0x000fec0000010000 */
[----:B------:R-:W-:Y:S01]  /*5040*/  DFMA R220, R240, R232, R220 ;  /* 0x000000e8f0dc722b */ /* 0x000fe200000000dc */
[----:B------:R-:W-:Y:S06]  /*5050*/  STS.64 [R249], R244 ;  /* 0x000000f4f9007388 */ /* 0x000fec0000000a00 */
[----:B------:R-:W-:Y:S01]  /*5060*/  STS.64 [R248], R220 ;  /* 0x000000dcf8007388 */ /* 0x000fe20000000a00 */
[----:B------:R-:W-:Y:S06]  /*5070*/  BAR.SYNC.DEFER_BLOCKING 0x0 ;  /* 0x0000000000007b1d */ /* 0x000fec0000010000 */
[----:B------:R-:W-:-:S02]  /*5080*/  DFMA R216, R216, R226, RZ ;  /* 0x000000e2d8d8722b */ /* 0x000fc400000000ff */
[----:B------:R-:W-:Y:S01]  /*5090*/  DFMA R218, R226, R218, RZ ;  /* 0x000000dae2da722b */ /* 0x000fe200000000ff */
[----:B------:R-:W0:Y:S01]  /*50a0*/  LDS.64 R220, [R7] ;  /* 0x0000000007dc7984 */ /* 0x000e220000000a00 */
[----:B------:R-:W-:Y:S02]  /*50b0*/  DFMA R212, R212, R226, RZ ;  /* 0x000000e2d4d4722b */ /* 0x000fe400000000ff */
[----:B------:R-:W-:Y:S01]  /*50c0*/  DFMA R214, R226, R214, RZ ;  /* 0x000000d6e2d6722b */ /* 0x000fe200000000ff */
[----:B------:R-:W-:Y:S01]  /*50d0*/  LDS.64 R224, [R7+0x8] ;  /* 0x0000080007e07984 */ /* 0x000fe20000000a00 */
[----:B------:R-:W-:Y:S02]  /*50e0*/  DFMA R208, R208, R226, RZ ;  /* 0x000000e2d0d0722b */ /* 0x000fe400000000ff */
[----:B------:R-:W-:Y:S01]  /*50f0*/  DFMA R210, R226, R210, RZ ;  /* 0x000000d2e2d2722b */ /* 0x000fe200000000ff */
[----:B------:R-:W-:Y:S01]  /*5100*/  LDS.64 R232, [R4+0x14a0] ;  /* 0x0014a00004e87984 */ /* 0x000fe20000000a00 */
[----:B------:R-:W-:-:S02]  /*5110*/  DFMA R204, R204, R226, RZ ;  /* 0x000000e2cccc722b */ /* 0x000fc400000000ff */
[----:B------:R-:W-:Y:S02]  /*5120*/  DFMA R206, R226, R206, RZ ;  /* 0x000000cee2ce722b */ /* 0x000fe400000000ff */
[----:B------:R-:W-:Y:S02]  /*5130*/  DFMA R200, R200, R226, RZ ;  /* 0x000000e2c8c8722b */ /* 0x000fe400000000ff */
[----:B------:R-:W-:Y:S02]  /*5140*/  DFMA R202, R226, R202, RZ ;  /* 0x000000cae2ca722b */ /* 0x000fe400000000ff */
[----:B------:R-:W-:Y:S02]  /*5150*/  DFMA R196, R196, R226, RZ ;  /* 0x000000e2c4c4722b */ /* 0x000fe400000000ff */
[----:B------:R-:W-:Y:S02]  /*5160*/  DFMA R198, R226, R198, RZ ;  /* 0x000000c6e2c6722b */ /* 0x000fe400000000ff */
[----:B------:R-:W-:-:S02]  /*5170*/  DFMA R222, R222, R226, RZ ;  /* 0x000000e2dede722b */ /* 0x000fc400000000ff */
[----:B------:R-:W-:Y:S02]  /*5180*/  DFMA R192, R192, R226, RZ ;  /* 0x000000e2c0c0722b */ /* 0x000fe400000000ff */
[----:B------:R-:W-:Y:S01]  /*5190*/  DFMA R194, R226, R194, RZ ;  /* 0x000000c2e2c2722b */ /* 0x000fe200000000ff */
[----:B------:R-:W1:Y:S01]  /*51a0*/  LDS.64 R226, [R8] ;  /* 0x0000000008e27984 */ /* 0x000e620000000a00 */
[----:B------:R-:W-:-:S08]  /*51b0*/  DFMA R230, R240, R230, R242 ;  /* 0x000000e6f0e6722b */ /* 0x000fd000000000f2 */
[----:B------:R-:W-:Y:S02]  /*51c0*/  DFMA R242, R230, R114, R216 ;  /* 0x00000072e6f2722b */ /* 0x000fe400000000d8 */
[----:B----4-:R-:W-:Y:S01]  /*51d0*/  DMUL R114, R170, UR6 ;  /* 0x00000006aa727c28 */ /* 0x010fe20008000000 */
[----:B------:R-:W2:Y:S01]  /*51e0*/  LDS.64 R170, [R8+0x78] ;  /* 0x0000780008aa7984 */ /* 0x000ea20000000a00 */
[----:B0-----:R-:W-:-:S08]  /*51f0*/  DMUL R216, R52, R220 ;  /* 0x000000dc34d87228 */ /* 0x001fd00000000000 */
[----:B------:R-:W-:Y:S02]  /*5200*/  DFMA R114, R124, R114, R216 ;  /* 0x000000727c72722b */ /* 0x000fe400000000d8 */
[----:B------:R-:W-:Y:S01]  /*5210*/  DFMA R212, R230, R190, R212 ;  /* 0x000000bee6d4722b */ /* 0x000fe200000000d4 */
[----:B------:R-:W-:-:S06]  /*5220*/  CS2R R216, SRZ ;  /* 0x0000000000d87805 */ /* 0x000fcc000001ff00 */
[----:B------:R-:W3:Y:S01]  /*5230*/  @!P2 LDG.E.64.CONSTANT R216, desc[UR76][R10.64+0x14a78] ;  /* 0x014a784c0ad8a981 */ /* 0x000ee2000c1e9b00 */
[----:B-1----:R-:W-:Y:S01]  /*5240*/  DFMA R190, R54, R226, R114 ;  /* 0x000000e236be722b */ /* 0x002fe20000000072 */
[----:B------:R-:W-:Y:S01]  /*5250*/  CS2R R114, SRZ ;  /* 0x0000000000727805 */ /* 0x000fe2000001ff00 */
[-C--:B------:R-:W-:Y:S01]  /*5260*/  DFMA R226, R184, R230.reuse, R214 ;  /* 0x000000e6b8e2722b */ /* 0x080fe200000000d6 */
[----:B------:R-:W-:Y:S01]  /*5270*/  CS2R R214, SRZ ;  /* 0x0000000000d67805 */ /* 0x000fe2000001ff00 */
[----:B------:R-:W-:Y:S01]  /*5280*/  DFMA R220, R188, R230, R218 ;  /* 0x000000e6bcdc722b */ /* 0x000fe200000000da */
[----:B------:R-:W-:Y:S03]  /*5290*/  LDS.64 R184, [R8+0xf0] ;  /* 0x0000f00008b87984 */ /* 0x000fe60000000a00 */
[----:B------:R-:W-:Y:S01]  /*52a0*/  DFMA R190, R56, R224, R190 ;  /* 0x000000e038be722b */ /* 0x000fe200000000be */
[----:B------:R-:W4:Y:S04]  /*52b0*/  @!P2 LDG.E.64.CONSTANT R114, desc[UR76][R10.64+0x7788] ;  /* 0x0077884c0a72a981 */ /* 0x000f28000c1e9b00 */
[----:B------:R-:W3:Y:S03]  /*52c0*/  @!P2 LDG.E.64.CONSTANT R214, desc[UR76][R10.64+0xe10] ;  /* 0x000e104c0ad6a981 */ /* 0x000ee6000c1e9b00 */
[----:B--2---:R-:W-:Y:S01]  /*52d0*/  DFMA R190, R58, R170, R190 ;  /* 0x000000aa3abe722b */ /* 0x004fe200000000be */
[----:B------:R-:W-:Y:S01]  /*52e0*/  CS2R R170, SRZ ;  /* 0x0000000000aa7805 */ /* 0x000fe2000001ff00 */
[----:B------:R-:W0:Y:S05]  /*52f0*/  LDS.64 R188, [R7+0x10] ;  /* 0x0000100007bc7984 */ /* 0x000e2a0000000a00 */
[----:B------:R-:W2:Y:S01]  /*5300*/  @!P2 LDG.E.64.CONSTANT R170, desc[UR76][R10.64+0x1b3f0] ;  /* 0x01b3f04c0aaaa981 */ /* 0x000ea2000c1e9b00 */
[----:B------:R-:W-:Y:S01]  /*5310*/  CS2R R218, SRZ ;  /* 0x0000000000da7805 */ /* 0x000fe2000001ff00 */
[----:B------:R-:W-:-:S02]  /*5320*/  DFMA R208, R230, R186, R208 ;  /* 0x000000bae6d0722b */ /* 0x000fc400000000d0 */
[----:B------:R-:W1:Y:S01]  /*5330*/  LDS.64 R186, [R7+0x18] ;  /* 0x0000180007ba7984 */ /* 0x000e620000000a00 */
[----:B------:R-:W-:-:S03]  /*5340*/  DFMA R210, R180, R230, R210 ;  /* 0x000000e6b4d2722b */ /* 0x000fc600000000d2 */
[----:B------:R-:W2:Y:S04]  /*5350*/  @!P2 LDG.E.64.CONSTANT R218, desc[UR76][R10.64+0xe100] ;  /* 0x00e1004c0adaa981 */ /* 0x000ea8000c1e9b00 */
[----:B------:R-:W1:Y:S01]  /*5360*/  LDS.64 R180, [R8+0x168] ;  /* 0x0001680008b47984 */ /* 0x000e620000000a00 */
[----:B------:R-:W-:-:S03]  /*5370*/  DFMA R204, R230, R182, R204 ;  /* 0x000000b6e6cc722b */ /* 0x000fc600000000cc */
[----:B------:R-:W-:Y:S01]  /*5380*/  LDS.64 R182, [R8+0x1e0] ;  /* 0x0001e00008b67984 */ /* 0x000fe20000000a00 */
[----:B------:R-:W-:-:S03]  /*5390*/  DFMA R206, R176, R230, R206 ;  /* 0x000000e6b0ce722b */ /* 0x000fc600000000ce */
[----:B------:R-:W-:Y:S01]  /*53a0*/  LDS.64 R176, [R7+0x28] ;  /* 0x0000280007b07984 */ /* 0x000fe20000000a00 */
[----:B0-----:R-:W-:-:S03]  /*53b0*/  DFMA R190, R60, R188, R190 ;  /* 0x000000bc3cbe722b */ /* 0x001fc600000000be */
[----:B------:R-:W0:Y:S05]  /*53c0*/  LDS.64 R188, [R7+0x20] ;  /* 0x0000200007bc7984 */ /* 0x000e2a0000000a00 */
[----:B------:R-:W-:-:S08]  /*53d0*/  DFMA R184, R62, R184, R190 ;  /* 0x000000b83eb8722b */ /* 0x000fd000000000be */
[----:B-1----:R-:W-:Y:S02]  /*53e0*/  DFMA R186, R64, R186, R184 ;  /* 0x000000ba40ba722b */ /* 0x002fe400000000b8 */
[----:B------:R-:W-:Y:S01]  /*53f0*/  DFMA R202, R172, R230, R202 ;  /* 0x000000e6acca722b */ /* 0x000fe200000000ca */
[----:B------:R-:W-:Y:S01]  /*5400*/  LDS.64 R184, [R5+0xe18] ;  /* 0x000e180005b87984 */ /* 0x000fe20000000a00 */
        /* <DEDUP_REMOVED lines=8> */
[----:B0-----:R-:W-:-:S03]  /*5490*/  DFMA R188, R68, R188, R186 ;  /* 0x000000bc44bc722b */ /* 0x001fc600000000ba */
        /* <DEDUP_REMOVED lines=8> */
[----:B------:R-:W-:-:S02]  /*5520*/  DADD R222, R222, R234 ;  /* 0x00000000dede7229 */ /* 0x000fc400000000ea */
[----:B------:R-:W-:Y:S01]  /*5530*/  DFMA R190, R72, R176, R190 ;  /* 0x000000b048be722b */ /* 0x000fe200000000be */
[----:B------:R-:W-:Y:S04]  /*5540*/  LDS.64 R182, [R8+0x2d0] ;  /* 0x0002d00008b67984 */ /* 0x000fe80000000a00 */
[----:B------:R-:W0:Y:S01]  /*5550*/  LDS.64 R176, [R4+0xf78] ;  /* 0x000f780004b07984 */ /* 0x000e220000000a00 */
[-C--:B------:R-:W-:Y:S02]  /*5560*/  DFMA R194, R228, R230.reuse, R194 ;  /* 0x000000e6e4c2722b */ /* 0x080fe400000000c2 */
[----:B------:R-:W-:Y:S01]  /*5570*/  DFMA R230, R112, R230, R222 ;  /* 0x000000e670e6722b */ /* 0x000fe200000000de */
[----:B------:R-:W-:Y:S04]  /*5580*/  LDS.64 R236, [R4+0x13b0] ;  /* 0x0013b00004ec7984 */ /* 0x000fe80000000a00 */
[----:B------:R-:W0:Y:S01]  /*5590*/  LDS.64 R112, [R5+0xe30] ;  /* 0x000e300005707984 */ /* 0x000e220000000a00 */
[----:B-1----:R-:W-:-:S02]  /*55a0*/  DFMA R190, R74, R172, R190 ;  /* 0x000000ac4abe722b */ /* 0x002fc400000000be */
[----:B------:R-:W-:Y:S01]  /*55b0*/  DFMA R224, R148, R178, RZ ;  /* 0x000000b294e0722b */ /* 0x000fe200000000ff */
[----:B------:R-:W1:Y:S01]  /*55c0*/  LDS.64 R172, [R4+0xff0] ;  /* 0x000ff00004ac7984 */ /* 0x000e620000000a00 */
[----:B------:R-:W-:-:S03]  /*55d0*/  DFMA R222, R168, R180, RZ ;  /* 0x000000b4a8de722b */ /* 0x000fc600000000ff */
[----:B------:R-:W1:Y:S01]  /*55e0*/  LDS.64 R178, [R5+0xe38] ;  /* 0x000e380005b27984 */ /* 0x000e620000000a00 */
[----:B------:R-:W-:Y:S02]  /*55f0*/  DFMA R190, R76, R174, R190 ;  /* 0x000000ae4cbe722b */ /* 0x000fe400000000be */
[----:B------:R-:W-:Y:S01]  /*5600*/  DFMA R224, R150, R184, R224 ;  /* 0x000000b896e0722b */ /* 0x000fe200000000e0 */
[----:B------:R-:W1:Y:S01]  /*5610*/  LDS.64 R180, [R4+0x1068] ;  /* 0x0010680004b47984 */ /* 0x000e620000000a00 */
[----:B0-----:R-:W-:-:S03]  /*5620*/  DFMA R186, R156, R186, R222 ;  /* 0x000000ba9cba722b */ /* 0x001fc600000000de */
[----:B------:R-:W0:Y:S04]  /*5630*/  LDS.64 R184, [R7+0x38] ;  /* 0x0000380007b87984 */ /* 0x000e280000000a00 */
[----:B------:R-:W0:Y:S01]  /*5640*/  LDS.64 R174, [R5+0xe40] ;  /* 0x000e400005ae7984 */ /* 0x000e220000000a00 */
[----:B------:R-:W-:Y:S02]  /*5650*/  DFMA R224, R152, R116, R224 ;  /* 0x0000007498e0722b */ /* 0x000fe400000000e0 */
[----:B------:R-:W-:Y:S01]  /*5660*/  DFMA R186, R154, R118, R186 ;  /* 0x000000769aba722b */ /* 0x000fe200000000ba */
[----:B------:R-:W0:Y:S04]  /*5670*/  LDS.64 R116, [R4+0x10e0] ;  /* 0x0010e00004747984 */ /* 0x000e280000000a00 */
[----:B------:R-:W0:Y:S01]  /*5680*/  LDS.64 R118, [R5+0xe48] ;  /* 0x000e480005767984 */ /* 0x000e220000000a00 */
[----:B------:R-:W-:-:S02]  /*5690*/  DFMA R188, R162, R188, R224 ;  /* 0x000000bca2bc722b */ /* 0x000fc400000000e0 */
[----:B------:R-:W-:Y:S01]  /*56a0*/  DFMA R186, R134, R176, R186 ;  /* 0x000000b086ba722b */ /* 0x000fe200000000ba */
[----:B------:R-:W-:Y:S04]  /*56b0*/  LDS.64 R234, [R8+0x438] ;  /* 0x0004380008ea7984 */ /* 0x000fe80000000a00 */
[----:B------:R-:W0:Y:S01]  /*56c0*/  LDS.64 R176, [R5+0xe50] ;  /* 0x000e500005b07984 */ /* 0x000e220000000a00 */
[----:B------:R-:W-:-:S03]  /*56d0*/  DFMA R222, R166, R112, R188 ;  /* 0x00000070a6de722b */ /* 0x000fc600000000bc */
[----:B------:R-:W0:Y:S01]  /*56e0*/  LDS.64 R112, [R4+0x1158] ;  /* 0x0011580004707984 */ /* 0x000e220000000a00 */
[----:B------:R-:W-:Y:S02]  /*56f0*/  DFMA R190, R78, R182, R190 ;  /* 0x000000b64ebe722b */ /* 0x000fe400000000be */
[----:B-1----:R-:W-:Y:S01]  /*5700*/  DFMA R188, R164, R172, R186 ;  /* 0x000000aca4bc722b */ /* 0x002fe200000000ba */
[----:B------:R-:W-:Y:S01]  /*5710*/  LDS.64 R182, [R8+0x348] ;  /* 0x0003480008b67984 */ /* 0x000fe20000000a00 */
[----:B------:R-:W-:-:S03]  /*5720*/  DFMA R186, R158, R178, R222 ;  /* 0x000000b29eba722b */ /* 0x000fc600000000de */
[----:B------:R-:W1:Y:S03]  /*5730*/  LDS.64 R178, [R4+0x11d0] ;  /* 0x0011d00004b27984 */ /* 0x000e660000000a00 */
[----:B------:R-:W-:Y:S01]  /*5740*/  DFMA R180, R132, R180, R188 ;  /* 0x000000b484b4722b */ /* 0x000fe200000000bc */
[----:B------:R-:W-:Y:S01]  /*5750*/  LDS.64 R172, [R7+0x40] ;  /* 0x0000400007ac7984 */ /* 0x000fe20000000a00 */
[----:B0-----:R-:W-:-:S03]  /*5760*/  DFMA R190, R80, R184, R190 ;  /* 0x000000b850be722b */ /* 0x001fc600000000be */
[----:B------:R-:W0:Y:S01]  /*5770*/  LDS.64 R184, [R5+0xe58] ;  /* 0x000e580005b87984 */ /* 0x000e220000000a00 */
[----:B------:R-:W-:Y:S01]  /*5780*/  DFMA R188, R146, R174, R186 ;  /* 0x000000ae92bc722b */ /* 0x000fe200000000ba */
[----:B------:R-:W-:Y:S02]  /*5790*/  CS2R R222, SRZ ;  /* 0x0000000000de7805 */ /* 0x000fe4000001ff00 */
[----:B------:R-:W0:Y:S01]  /*57a0*/  LDS.64 R174, [R4+0x1248] ;  /* 0x0012480004ae7984 */ /* 0x000e220000000a00 */
[----:B------:R-:W-:-:S03]  /*57b0*/  DFMA R228, R160, R116, R180 ;  /* 0x00000074a0e4722b */ /* 0x000fc600000000b4 */
[----:B------:R-:W0:Y:S01]  /*57c0*/  LDS.64 R180, [R5+0xe60] ;  /* 0x000e600005b47984 */ /* 0x000e220000000a00 */
[----:B------:R-:W-:-:S03]  /*57d0*/  DFMA R118, R142, R118, R188 ;  /* 0x000000768e76722b */ /* 0x000fc600000000bc */
[----:B------:R-:W2:Y:S04]  /*57e0*/  @!P2 LDG.E.64.CONSTANT R222, desc[UR76][R10.64+0x286e0] ;  /* 0x0286e04c0adea981 */ /* 0x000ea8000c1e9b00 */
[----:B------:R-:W0:Y:S01]  /*57f0*/  LDS.64 R186, [R8+0x3c0] ;  /* 0x0003c00008ba7984 */ /* 0x000e220000000a00 */
[----:B------:R-:W-:Y:S01]  /*5800*/  DFMA R188, R144, R176, R118 ;  /* 0x000000b090bc722b */ /* 0x000fe20000000076 */
[----:B------:R-:W-:Y:S02]  /*5810*/  CS2R R224, SRZ ;  /* 0x0000000000e07805 */ /* 0x000fe4000001ff00 */
[----:B------:R-:W0:Y:S01]  /*5820*/  LDS.64 R118, [R5+0xe68] ;  /* 0x000e680005767984 */ /* 0x000e220000000a00 */
[----:B------:R-:W-:-:S03]  /*5830*/  DFMA R228, R138, R112, R228 ;  /* 0x000000708ae4722b */ /* 0x000fc600000000e4 */
[----:B------:R-:W0:Y:S04]  /*5840*/  LDS.64 R116, [R4+0x12c0] ;  /* 0x0012c00004747984 */ /* 0x000e280000000a00 */
[----:B------:R-:W0:Y:S04]  /*5850*/  LDS.64 R176, [R7+0x48] ;  /* 0x0000480007b07984 */ /* 0x000e280000000a00 */
[----:B------:R-:W2:Y:S01]  /*5860*/  @!P2 LDG.E.64.CONSTANT R224, desc[UR76][R10.64+0x21d68] ;  /* 0x021d684c0ae0a981 */ /* 0x000ea2000c1e9b00 */
[----:B-1----:R-:W-:-:S03]  /*5870*/  DFMA R178, R140, R178, R228 ;  /* 0x000000b28cb2722b */ /* 0x002fc600000000e4 */
[----:B------:R-:W1:Y:S04]  /*5880*/  LDS.64 R112, [R4+0x1338] ;  /* 0x0013380004707984 */ /* 0x000e680000000a00 */
[----:B------:R-:W1:Y:S01]  /*5890*/  LDS.64 R228, [R250+0x7878] ;  /* 0x00787800fae47984 */ /* 0x000e620000000a00 */
[----:B------:R-:W-:Y:S02]  /*58a0*/  DFMA R182, R82, R182, R190 ;  /* 0x000000b652b6722b */ /* 0x000fe400000000be */
[----:B0-----:R-:W-:Y:S01]  /*58b0*/  DFMA R184, R136, R184, R188 ;  /* 0x000000b888b8722b */ /* 0x001fe200000000bc */
[----:B------:R-:W0:Y:S01]  /*58c0*/  LDS.128 R188, [R250+0x7880] ;  /* 0x00788000fabc7984 */ /* 0x000e220000000c00 */
[----:B------:R-:W-:-:S04]  /*58d0*/  DFMA R174, R128, R174, R178 ;  /* 0x000000ae80ae722b */ /* 0x000fc800000000b2 */
[----:B------:R-:W-:Y:S01]  /*58e0*/  DFMA R172, R84, R172, R182 ;  /* 0x000000ac54ac722b */ /* 0x000fe200000000b6 */
[----:B------:R-:W0:Y:S01]  /*58f0*/  LDS.64 R178, [R5+0xe70] ;  /* 0x000e700005b27984 */ /* 0x000e220000000a00 */
[----:B------:R-:W-:-:S06]  /*5900*/  DFMA R184, R130, R180, R184 ;  /* 0x000000b482b8722b */ /* 0x000fcc00000000b8 */
[----:B------:R-:W-:Y:S02]  /*5910*/  DFMA R172, R86, R186, R172 ;  /* 0x000000ba56ac722b */ /* 0x000fe400000000ac */
[----:B------:R-:W-:Y:S02]  /*5920*/  DFMA R118, R28, R118, R184 ;  /* 0x000000761c76722b */ /* 0x000fe400000000b8 */
[----:B------:R-:W4:Y:S01]  /*5930*/  LDS.128 R184, [R250+0x7890] ;  /* 0x00789000fab87984 */ /* 0x000f220000000c00 */
[----:B------:R-:W-:-:S03]  /*5940*/  DFMA R116, R122, R116, R174 ;  /* 0x000000747a74722b */ /* 0x000fc600000000ae */
[----:B------:R-:W-:Y:S01]  /*5950*/  LDS.64 R174, [R7+0x50] ;  /* 0x0000500007ae7984 */ /* 0x000fe20000000a00 */
[----:B------:R-:W-:-:S03]  /*5960*/  DFMA R180, R88, R176, R172 ;  /* 0x000000b058b4722b */ /* 0x000fc600000000ac */
[----:B------:R-:W4:Y:S04]  /*5970*/  LDS.64 R176, [R4+0x1428] ;  /* 0x0014280004b07984 */ /* 0x000f280000000a00 */
[----:B------:R-:W3:Y:S01]  /*5980*/  LDS.64 R172, [R5+0xe78] ;  /* 0x000e780005ac7984 */ /* 0x000ee20000000a00 */
[----:B-1----:R-:W-:Y:S02]  /*5990*/  DFMA R112, R24, R112, R116 ;  /* 0x000000701870722b */ /* 0x002fe40000000074 */
[----:B------:R-:W-:-:S06]  /*59a0*/  DFMA R116, R120, R228, RZ ;  /* 0x000000e47874722b */ /* 0x000fcc00000000ff */
[----:B------:R-:W-:Y:S02]  /*59b0*/  DFMA R236, R30, R236, R112 ;  /* 0x000000ec1eec722b */ /* 0x000fe40000000070 */
[----:B------:R-:W1:Y:S01]  /*59c0*/  LDS.64 R112, [R5+0xe80] ;  /* 0x000e800005707984 */ /* 0x000e620000000a00 */
[----:B0-----:R-:W-:Y:S02]  /*59d0*/  DFMA R116, R124, R188, R116 ;  /* 0x000000bc7c74722b */ /* 0x001fe40000000074 */
[----:B------:R-:W-:Y:S01]  /*59e0*/  DFMA R178, R34, R178, R118 ;  /* 0x000000b222b2722b */ /* 0x000fe20000000076 */
[----:B------:R-:W0:Y:S05]  /*59f0*/  LDS.64 R118, [R8+0x4b0] ;  /* 0x0004b00008767984 */ /* 0x000e2a0000000a00 */
[----:B------:R-:W-:-:S02]  /*5a00*/  DFMA R116, R126, R190, R116 ;  /* 0x000000be7e74722b */ /* 0x000fc40000000074 */
[----:B------:R-:W-:Y:S01]  /*5a10*/  DFMA R234, R90, R234, R180 ;  /* 0x000000ea5aea722b */ /* 0x000fe200000000b4 */
[----:B------:R-:W2:Y:S05]  /*5a20*/  LDS.128 R180, [R250+0x78a0] ;  /* 0x0078a000fab47984 */ /* 0x000eaa0000000c00 */
[----:B----4-:R-:W-:Y:S02]  /*5a30*/  DFMA R116, R12, R184, R116 ;  /* 0x000000b80c74722b */ /* 0x010fe40000000074 */
[----:B------:R-:W-:-:S06]  /*5a40*/  DFMA R176, R36, R176, R236 ;  /* 0x000000b024b0722b */ /* 0x000fcc00000000ec */
[----:B------:R-:W-:Y:S02]  /*5a50*/  DFMA R238, R14, R186, R116 ;  /* 0x000000ba0eee722b */ /* 0x000fe40000000074 */
[----:B------:R-:W4:Y:S01]  /*5a60*/  LDS.64 R116, [R7+0x58] ;  /* 0x0000580007747984 */ /* 0x000f220000000a00 */
[----:B---3--:R-:W-:Y:S02]  /*5a70*/  DFMA R172, R40, R172, R178 ;  /* 0x000000ac28ac722b */ /* 0x008fe400000000b2 */
[----:B------:R-:W-:Y:S01]  /*5a80*/  DFMA R232, R42, R232, R176 ;  /* 0x000000e82ae8722b */ /* 0x000fe200000000b0 */
[----:B------:R-:W3:Y:S01]  /*5a90*/  LDS.128 R176, [R250+0x78b0] ;  /* 0x0078b000fab07984 */ /* 0x000ee20000000c00 */
[----:B------:R-:W-:-:S06]  /*5aa0*/  DFMA R174, R92, R174, R234 ;  /* 0x000000ae5cae722b */ /* 0x000fcc00000000ea */
[----:B------:R-:W-:Y:S02]  /*5ab0*/  DMUL R236, R232, R114 ;  /* 0x00000072e8ec7228 */ /* 0x000fe40000000000 */
[----:B-1----:R-:W-:Y:S02]  /*5ac0*/  DFMA R112, R46, R112, R172 ;  /* 0x000000702e70722b */ /* 0x002fe400000000ac */
[----:B------:R-:W-:Y:S01]  /*5ad0*/  DMUL R234, R232, R216 ;  /* 0x000000d8e8ea7228 */ /* 0x000fe20000000000 */
[----:B------:R-:W1:Y:S01]  /*5ae0*/  LDS.64 R216, [R8+0x528] ;  /* 0x0005280008d87984 */ /* 0x000e620000000a00 */
[----:B0-----:R-:W-:-:S04]  /*5af0*/  DFMA R118, R94, R118, R174 ;  /* 0x000000765e76722b */ /* 0x001fc800000000ae */
[----:B------:R-:W-:Y:S01]  /*5b00*/  DFMA R214, R112, R214, R236 ;  /* 0x000000d670d6722b */ /* 0x000fe200000000ec */
[----:B------:R-:W0:Y:S04]  /*5b10*/  LDS.128 R172, [R250+0x78c0] ;  /* 0x0078c000faac7984 */ /* 0x000e280000000c00 */
[----:B------:R-:W0:Y:S01]  /*5b20*/  LDS.64 R236, [R7+0x60] ;  /* 0x0000600007ec7984 */ /* 0x000e220000000a00 */
[----:B--2---:R-:W-:Y:S02]  /*5b30*/  DMUL R240, R232, R170 ;  /* 0x000000aae8f07228 */ /* 0x004fe40000000000 */
[----:B------:R-:W-:Y:S01]  /*5b40*/  DFMA R238, R16, R180, R238 ;  /* 0x000000b410ee722b */ /* 0x000fe200000000ee */
[----:B------:R-:W2:Y:S01]  /*5b50*/  LDS.64 R232, [R8+0x5a0] ;  /* 0x0005a00008e87984 */ /* 0x000ea20000000a00 */
[----:B------:R-:W-:-:S06]  /*5b60*/  DFMA R234, R112, R114, R234 ;  /* 0x0000007270ea722b */ /* 0x000fcc00000000ea */
[----:B------:R-:W-:Y:S02]  /*5b70*/  DFMA R238, R18, R182, R238 ;  /* 0x000000b612ee722b */ /* 0x000fe400000000ee */
[----:B----4-:R-:W-:Y:S01]  /*5b80*/  DFMA R114, R96, R116, R118 ;  /* 0x000000746072722b */ /* 0x010fe20000000076 */
[----:B------:R-:W4:Y:S05]  /*5b90*/  LDS.128 R116, [R250+0x78d0] ;  /* 0x0078d000fa747984 */ /* 0x000f2a0000000c00 */
[----:B---3--:R-:W-:Y:S02]  /*5ba0*/  DFMA R238, R20, R176, R238 ;  /* 0x000000b014ee722b */ /* 0x008fe400000000ee */
[----:B------:R-:W-:-:S06]  /*5bb0*/  DFMA R240, R112, R218, R240 ;  /* 0x000000da70f0722b */ /* 0x000fcc00000000f0 */
[----:B------:R-:W-:Y:S02]  /*5bc0*/  DFMA R238, R22, R178, R238 ;  /* 0x000000b216ee722b */ /* 0x000fe400000000ee */
[----:B-1----:R-:W-:Y:S01]  /*5bd0*/  DFMA R216, R98, R216, R114 ;  /* 0x000000d862d8722b */ /* 0x002fe20000000072 */
[----:B------:R-:W1:Y:S05]  /*5be0*/  LDS.128 R112, [R250+0x78e0] ;  /* 0x0078e000fa707984 */ /* 0x000e6a0000000c00 */
[----:B0-----:R-:W-:Y:S02]  /*5bf0*/  DFMA R238, R26, R172, R238 ;  /* 0x000000ac1aee722b */ /* 0x001fe400000000ee */
[----:B------:R-:W-:Y:S01]  /*5c00*/  DFMA R216, R100, R236, R216 ;  /* 0x000000ec64d8722b */ /* 0x000fe200000000d8 */
[----:B------:R-:W0:Y:S05]  /*5c10*/  LDS.64 R236, [R7+0x68] ;  /* 0x0000680007ec7984 */ /* 0x000e2a0000000a00 */
[----:B------:R-:W-:-:S02]  /*5c20*/  DFMA R238, R32, R174, R238 ;  /* 0x000000ae20ee722b */ /* 0x000fc400000000ee */
[----:B--2---:R-:W-:Y:S01]  /*5c30*/  DFMA R216, R102, R232, R216 ;  /* 0x000000e866d8722b */ /* 0x004fe200000000d8 */
[----:B------:R-:W2:Y:S05]  /*5c40*/  LDS.64 R232, [R8+0x618] ;  /* 0x0006180008e87984 */ /* 0x000eaa0000000a00 */
[----:B----4-:R-:W-:-:S08]  /*5c50*/  DFMA R238, R38, R116, R238 ;  /* 0x0000007426ee722b */ /* 0x010fd000000000ee */
[----:B------:R-:W-:-:S08]  /*5c60*/  DFMA R238, R44, R118, R238 ;  /* 0x000000762cee722b */ /* 0x000fd000000000ee */
[----:B-1----:R-:W-:-:S08]  /*5c70*/  DFMA R238, R48, R112, R238 ;  /* 0x0000007030ee722b */ /* 0x002fd000000000ee */
[----:B------:R-:W-:Y:S02]  /*5c80*/  DFMA R238, R50, R114, R238 ;  /* 0x0000007232ee722b */ /* 0x000fe400000000ee */
[----:B0-----:R-:W-:-:S06]  /*5c90*/  DFMA R216, R104, R236, R216 ;  /* 0x000000ec68d8722b */ /* 0x001fcc00000000d8 */
[----:B------:R-:W-:Y:S02]  /*5ca0*/  DFMA R234, R238, R170, R234 ;  /* 0x000000aaeeea722b */ /* 0x000fe400000000ea */
[----:B--2---:R-:W-:Y:S01]  /*5cb0*/  DFMA R232, R106, R232, R216 ;  /* 0x000000e86ae8722b */ /* 0x004fe200000000d8 */
[----:B------:R-:W0:Y:S04]  /*5cc0*/  LDS.64 R170, [R7+0x70] ;  /* 0x0000700007aa7984 */ /* 0x000e280000000a00 */
[----:B------:R-:W1:Y:S01]  /*5cd0*/  LDS.64 R216, [R8+0x690] ;  /* 0x0006900008d87984 */ /* 0x000e620000000a00 */
[----:B------:R-:W-:Y:S01]  /*5ce0*/  DFMA R214, R238, R218, R214 ;  /* 0x000000daeed6722b */ /* 0x000fe200000000d6 */
[----:B------:R-:W-:Y:S06]  /*5cf0*/  BAR.SYNC.DEFER_BLOCKING 0x0 ;  /* 0x0000000000007b1d */ /* 0x000fec0000010000 */
[----:B------:R-:W-:Y:S04]  /*5d00*/  STS.64 [R249], R214 ;  /* 0x000000d6f9007388 */ /* 0x000fe80000000a00 */
[----:B------:R-:W-:Y:S01]  /*5d10*/  STS.64 [R248], R234 ;  /* 0x000000eaf8007388 */ /* 0x000fe20000000a00 */
[----:B------:R-:W-:Y:S06]  /*5d20*/  BAR.SYNC.DEFER_BLOCKING 0x0 ;  /* 0x0000000000007b1d */ /* 0x000fec0000010000 */
[----:B------:R-:W2:Y:S04]  /*5d30*/  LDS.64 R214, [R7] ;  /* 0x0000000007d67984 */ /* 0x000ea80000000a00 */
[----:B------:R-:W3:Y:S01]  /*5d40*/  LDS.64 R218, [R8] ;  /* 0x0000000008da7984 */ /* 0x000ee20000000a00 */
[----:B0-----:R-:W-:-:S03]  /*5d50*/  DFMA R232, R108, R170, R232 ;  /* 0x000000aa6ce8722b */ /* 0x001fc600000000e8 */
[----:B------:R-:W0:Y:S04]  /*5d60*/  LDS.64 R170, [R7+0x8] ;  /* 0x0000080007aa7984 */ /* 0x000e280000000a00 */
[----:B------:R-:W-:Y:S01]  /*5d70*/  LDS.64 R234, [R7+0x10] ;  /* 0x0000100007ea7984 */ /* 0x000fe20000000a00 */
[----:B-1----:R-:W-:Y:S02]  /*5d80*/  DFMA R232, R110, R216, R232 ;  /* 0x000000d86ee8722b */ /* 0x002fe400000000e8 */
[----:B------:R-:W-:Y:S01]  /*5d90*/  DMUL R216, R222, UR6 ;  /* 0x00000006ded87c28 */ /* 0x000fe20008000000 */
[----:B------:R-:W-:Y:S05]  /*5da0*/  LDS.64 R236, [R7+0x68] ;  /* 0x0000680007ec7984 */ /* 0x000fea0000000a00 */
[----:B------:R-:W-:-:S02]  /*5db0*/  DADD R222, R242, R232 ;  /* 0x00000000f2de7229 */ /* 0x000fc400000000e8 */
[----:B------:R-:W1:Y:S01]  /*5dc0*/  LDS.64 R232, [R8+0x78] ;  /* 0x0000780008e87984 */ /* 0x000e620000000a00 */
[----:B--2---:R-:W-:Y:S02]  /*5dd0*/  DMUL R214, R52, R214 ;  /* 0x000000d634d67228 */ /* 0x004fe40000000000 */
[----:B------:R-:W-:Y:S01]  /*5de0*/  DFMA R224, R238, R224, R240 ;  /* 0x000000e0eee0722b */ /* 0x000fe200000000f0 */
[----:B------:R-:W-:Y:S05]  /*5df0*/  LDS.64 R238, [R8+0x618] ;  /* 0x0006180008ee7984 */ /* 0x000fea0000000a00 */
[----:B------:R-:W-:Y:S02]  /*5e00*/  DFMA R214, R126, R216, R214 ;  /* 0x000000d87ed6722b */ /* 0x000fe400000000d6 */
[----:B------:R-:W-:-:S06]  /*5e10*/  DFMA R230, R228, R224, R230 ;  /* 0x000000e0e4e6722b */ /* 0x000fcc00000000e6 */
[----:B---3--:R-:W-:Y:S01]  /*5e20*/  DFMA R218, R54, R218, R214 ;  /* 0x000000da36da722b */ /* 0x008fe200000000d6 */
[----:B------:R-:W-:Y:S01]  /*5e30*/  CS2R R214, SRZ ;  /* 0x0000000000d67805 */ /* 0x000fe2000001ff00 */
[----:B------:R-:W-:Y:S01]  /*5e40*/  DFMA R228, R224, R190, R220 ;  /* 0x000000bee0e4722b */ /* 0x000fe200000000dc */
[----:B------:R-:W-:Y:S01]  /*5e50*/  CS2R R216, SRZ ;  /* 0x0000000000d87805 */ /* 0x000fe2000001ff00 */
[----:B------:R-:W-:Y:S01]  /*5e60*/  DFMA R212, R184, R224, R212 ;  /* 0x000000e0b8d4722b */ /* 0x000fe200000000d4 */
[----:B------:R-:W-:Y:S03]  /*5e70*/  LDS.64 R220, [R8+0x168] ;  /* 0x0001680008dc7984 */ /* 0x000fe60000000a00 */
[----:B0-----:R-:W-:Y:S01]  /*5e80*/  DFMA R190, R56, R170, R218 ;  /* 0x000000aa38be722b */ /* 0x001fe200000000da */
[----:B------:R-:W2:Y:S04]  /*5e90*/  @!P2 LDG.E.64.CONSTANT R214, desc[UR76][R10.64+0x15180] ;  /* 0x0151804c0ad6a981 */ /* 0x000ea8000c1e9b00 */
[----:B------:R-:W0:Y:S01]  /*5ea0*/  LDS.64 R170, [R8+0xf0] ;  /* 0x0000f00008aa7984 */ /* 0x000e220000000a00 */
[----:B------:R-:W-:-:S03]  /*5eb0*/  CS2R R218, SRZ ;  /* 0x0000000000da7805 */ /* 0x000fc6000001ff00 */
[----:B------:R-:W3:Y:S04]  /*5ec0*/  @!P2 LDG.E.64.CONSTANT R216, desc[UR76][R10.64+0x7e90] ;  /* 0x007e904c0ad8a981 */ /* 0x000ee8000c1e9b00 */
[----:B------:R-:W4:Y:S04]  /*5ed0*/  LDS.64 R184, [R7+0x18] ;  /* 0x0000180007b87984 */ /* 0x000f280000000a00 */
[----:B------:R-:W3:Y:S01]  /*5ee0*/  @!P2 LDG.E.64.CONSTANT R218, desc[UR76][R10.64+0x1518] ;  /* 0x0015184c0adaa981 */ /* 0x000ee2000c1e9b00 */
[----:B-1----:R-:W-:-:S08]  /*5ef0*/  DFMA R190, R58, R232, R190 ;  /* 0x000000e83abe722b */ /* 0x002fd000000000be */
[----:B------:R-:W-:Y:S02]  /*5f00*/  DFMA R234, R60, R234, R190 ;  /* 0x000000ea3cea722b */ /* 0x000fe400000000be */
[----:B------:R-:W1:Y:S01]  /*5f10*/  LDS.64 R190, [R7+0x20] ;  /* 0x0000200007be7984 */ /* 0x000e620000000a00 */
[----:B------:R-:W-:-:S03]  /*5f20*/  DFMA R226, R224, R186, R226 ;  /* 0x000000bae0e2722b */ /* 0x000fc600000000e2 */
[----:B------:R-:W-:Y:S02]  /*5f30*/  LDS.64 R186, [R7+0x28] ;  /* 0x0000280007ba7984 */ /* 0x000fe40000000a00 */
[----:B0-----:R-:W-:Y:S02]  /*5f40*/  DFMA R234, R62, R170, R234 ;  /* 0x000000aa3eea722b */ /* 0x001fe400000000ea */
[----:B------:R-:W0:Y:S06]  /*5f50*/  LDS.64 R170, [R8+0x1e0] ;  /* 0x0001e00008aa7984 */ /* 0x000e2c0000000a00 */
[----:B----4-:R-:W-:-:S08]  /*5f60*/  DFMA R184, R64, R184, R234 ;  /* 0x000000b840b8722b */ /* 0x010fd000000000ea */
[----:B------:R-:W-:Y:S02]  /*5f70*/  DFMA R220, R66, R220, R184 ;  /* 0x000000dc42dc722b */ /* 0x000fe400000000b8 */
[----:B------:R-:W4:Y:S01]  /*5f80*/  LDS.64 R184, [R8+0x258] ;  /* 0x0002580008b87984 */ /* 0x000f220000000a00 */
[----:B------:R-:W-:-:S03]  /*5f90*/  DFMA R208, R180, R224, R208 ;  /* 0x000000e0b4d0722b */ /* 0x000fc600000000d0 */
[----:B------:R-:W4:Y:S02]  /*5fa0*/  LDS.64 R180, [R7+0x30] ;  /* 0x0000300007b47984 */ /* 0x000f240000000a00 */
[----:B-1----:R-:W-:Y:S02]  /*5fb0*/  DFMA R190, R68, R190, R220 ;  /* 0x000000be44be722b */ /* 0x002fe400000000dc */
[C---:B------:R-:W-:Y:S01]  /*5fc0*/  DFMA R220, R224.reuse, R182, R210 ;  /* 0x000000b6e0dc722b */ /* 0x040fe200000000d2 */
[----:B------:R-:W1:Y:S01]  /*5fd0*/  LDS.64 R182, [R8+0x2d0] ;  /* 0x0002d00008b67984 */ /* 0x000e620000000a00 */
[----:B------:R-:W-:Y:S02]  /*5fe0*/  DFMA R206, R224, R178, R206 ;  /* 0x000000b2e0ce722b */ /* 0x000fe400000000ce */
[----:B------:R-:W-:Y:S01]  /*5ff0*/  DFMA R204, R176, R224, R204 ;  /* 0x000000e0b0cc722b */ /* 0x000fe200000000cc */
[----:B------:R-:W1:Y:S04]  /*6000*/  LDS.64 R178, [R4+0x1518] ;  /* 0x0015180004b27984 */ /* 0x000e680000000a00 */
[----:B------:R-:W1:Y:S01]  /*6010*/  LDS.64 R176, [R5+0x1518] ;  /* 0x0015180005b07984 */ /* 0x000e620000000a00 */
[----:B0-----:R-:W-:-:S02]  /*6020*/  DFMA R190, R70, R170, R190 ;  /* 0x000000aa46be722b */ /* 0x001fc400000000be */
[----:B------:R-:W-:Y:S01]  /*6030*/  DFMA R170, R172, R224, R200 ;  /* 0x000000e0acaa722b */ /* 0x000fe200000000c8 */
[----:B------:R-:W-:Y:S05]  /*6040*/  LDS.64 R172, [R5+0x1520] ;  /* 0x0015200005ac7984 */ /* 0x000fea0000000a00 */
[----:B------:R-:W-:Y:S01]  /*6050*/  DFMA R200, R72, R186, R190 ;  /* 0x000000ba48c8722b */ /* 0x000fe200000000be */
[----:B------:R-:W0:Y:S01]  /*6060*/  LDS.64 R186, [R4+0x1590] ;  /* 0x0015900004ba7984 */ /* 0x000e220000000a00 */
[----:B------:R-:W-:-:S03]  /*6070*/  DFMA R202, R224, R174, R202 ;  /* 0x000000aee0ca722b */ /* 0x000fc600000000ca */
[----:B------:R-:W0:Y:S03]  /*6080*/  LDS.64 R190, [R7+0x38] ;  /* 0x0000380007be7984 */ /* 0x000e260000000a00 */
[----:B----4-:R-:W-:Y:S01]  /*6090*/  DFMA R200, R74, R184, R200 ;  /* 0x000000b84ac8722b */ /* 0x010fe200000000c8 */
[----:B------:R-:W4:Y:S04]  /*60a0*/  LDS.64 R174, [R5+0x1528] ;  /* 0x0015280005ae7984 */ /* 0x000f280000000a00 */
[----:B------:R-:W4:Y:S03]  /*60b0*/  LDS.64 R184, [R4+0x1608] ;  /* 0x0016080004b87984 */ /* 0x000f260000000a00 */
[----:B------:R-:W-:Y:S01]  /*60c0*/  DFMA R180, R76, R180, R200 ;  /* 0x000000b44cb4722b */ /* 0x000fe200000000c8 */
[----:B------:R-:W-:-:S06]  /*60d0*/  CS2R R200, SRZ ;  /* 0x0000000000c87805 */ /* 0x000fcc000001ff00 */
[----:B------:R-:W3:Y:S01]  /*60e0*/  @!P2 LDG.E.64.CONSTANT R200, desc[UR76][R10.64+0x1baf8] ;  /* 0x01baf84c0ac8a981 */ /* 0x000ee2000c1e9b00 */
[-C--:B------:R-:W-:Y:S01]  /*60f0*/  DFMA R196, R116, R224.reuse, R196 ;  /* 0x000000e074c4722b */ /* 0x080fe200000000c4 */
[----:B------:R-:W-:Y:S01]  /*6100*/  CS2R R234, SRZ ;  /* 0x0000000000ea7805 */ /* 0x000fe2000001ff00 */
[----:B------:R-:W-:Y:S01]  /*6110*/  DFMA R192, R112, R224, R192 ;  /* 0x000000e070c0722b */ /* 0x000fe200000000c0 */
[----:B------:R-:W4:Y:S01]  /*6120*/  LDS.64 R116, [R5+0x1530] ;  /* 0x0015300005747984 */ /* 0x000f220000000a00 */
[----:B------:R-:W-:-:S03]  /*6130*/  DFMA R198, R224, R118, R198 ;  /* 0x00000076e0c6722b */ /* 0x000fc600000000c6 */
[----:B------:R-:W4:Y:S04]  /*6140*/  LDS.64 R112, [R4+0x1680] ;  /* 0x0016800004707984 */ /* 0x000f280000000a00 */
[----:B------:R-:W4:Y:S01]  /*6150*/  LDS.64 R118, [R8+0x348] ;  /* 0x0003480008767984 */ /* 0x000f220000000a00 */
[----:B-1----:R-:W-:-:S03]  /*6160*/  DFMA R180, R78, R182, R180 ;  /* 0x000000b64eb4722b */ /* 0x002fc600000000b4 */
[----:B------:R-:W3:Y:S01]  /*6170*/  @!P2 LDG.E.64.CONSTANT R234, desc[UR76][R10.64+0xe808] ;  /* 0x00e8084c0aeaa981 */ /* 0x000ee2000c1e9b00 */
[----:B------:R-:W-:Y:S02]  /*6180*/  DFMA R194, R224, R114, R194 ;  /* 0x00000072e0c2722b */ /* 0x000fe400000000c2 */
[----:B------:R-:W-:Y:S01]  /*6190*/  DFMA R242, R188, R224, R222 ;  /* 0x000000e0bcf2722b */ /* 0x000fe200000000de */
[----:B------:R-:W1:Y:S01]  /*61a0*/  LDS.64 R114, [R5+0x1538] ;  /* 0x0015380005727984 */ /* 0x000e620000000a00 */
[----:B------:R-:W-:Y:S02]  /*61b0*/  DFMA R182, R168, R178, RZ ;  /* 0x000000b2a8b6722b */ /* 0x000fe400000000ff */
[----:B------:R-:W-:Y:S01]  /*61c0*/  DFMA R188, R148, R176, RZ ;  /* 0x000000b094bc722b */ /* 0x000fe200000000ff */
[----:B------:R-:W1:Y:S04]  /*61d0*/  LDS.64 R178, [R4+0x16f8] ;  /* 0x0016f80004b27984 */ /* 0x000e680000000a00 */
[----:B------:R-:W1:Y:S01]  /*61e0*/  LDS.64 R176, [R7+0x40] ;  /* 0x0000400007b07984 */ /* 0x000e620000000a00 */
[----:B0-----:R-:W-:-:S02]  /*61f0*/  DFMA R186, R156, R186, R182 ;  /* 0x000000ba9cba722b */ /* 0x001fc400000000b6 */
[----:B------:R-:W-:Y:S01]  /*6200*/  DFMA R188, R150, R172, R188 ;  /* 0x000000ac96bc722b */ /* 0x000fe200000000bc */
[----:B------:R-:W0:Y:S04]  /*6210*/  LDS.64 R182, [R4+0x1770] ;  /* 0x0017700004b67984 */ /* 0x000e280000000a00 */
[----:B------:R-:W0:Y:S01]  /*6220*/  LDS.64 R172, [R5+0x1540] ;  /* 0x0015400005ac7984 */ /* 0x000e220000000a00 */
[----:B------:R-:W-:Y:S02]  /*6230*/  DFMA R190, R80, R190, R180 ;  /* 0x000000be50be722b */ /* 0x000fe400000000b4 */
[----:B----4-:R-:W-:Y:S01]  /*6240*/  DFMA R210, R152, R174, R188 ;  /* 0x000000ae98d2722b */ /* 0x010fe200000000bc */
[----:B------:R-:W4:Y:S04]  /*6250*/  LDS.64 R180, [R8+0x3c0] ;  /* 0x0003c00008b47984 */ /* 0x000f280000000a00 */
[----:B------:R-:W4:Y:S01]  /*6260*/  LDS.64 R174, [R5+0x1548] ;  /* 0x0015480005ae7984 */ /* 0x000f220000000a00 */
[----:B------:R-:W-:-:S03]  /*6270*/  DFMA R188, R154, R184, R186 ;  /* 0x000000b89abc722b */ /* 0x000fc600000000ba */
[----:B------:R-:W4:Y:S01]  /*6280*/  LDS.64 R184, [R4+0x17e8] ;  /* 0x0017e80004b87984 */ /* 0x000f220000000a00 */
[----:B------:R-:W-:-:S03]  /*6290*/  DFMA R186, R162, R116, R210 ;  /* 0x00000074a2ba722b */ /* 0x000fc600000000d2 */
[----:B------:R-:W4:Y:S01]  /*62a0*/  LDS.64 R116, [R5+0x1550] ;  /* 0x0015500005747984 */ /* 0x000f220000000a00 */
[----:B------:R-:W-:Y:S02]  /*62b0*/  DFMA R188, R134, R112, R188 ;  /* 0x0000007086bc722b */ /* 0x000fe400000000bc */
[----:B------:R-:W-:Y:S01]  /*62c0*/  DFMA R190, R82, R118, R190 ;  /* 0x0000007652be722b */ /* 0x000fe200000000be */
[----:B------:R-:W-:Y:S01]  /*62d0*/  CS2R R232, SRZ ;  /* 0x0000000000e87805 */ /* 0x000fe2000001ff00 */
[----:B------:R-:W4:Y:S01]  /*62e0*/  LDS.64 R118, [R4+0x1860] ;  /* 0x0018600004767984 */ /* 0x000f220000000a00 */
[----:B-1----:R-:W-:-:S03]  /*62f0*/  DFMA R186, R166, R114, R186 ;  /* 0x00000072a6ba722b */ /* 0x002fc600000000ba */
[----:B------:R-:W-:Y:S01]  /*6300*/  LDS.64 R112, [R7+0x48] ;  /* 0x0000480007707984 */ /* 0x000fe20000000a00 */
[----:B------:R-:W-:-:S03]  /*6310*/  DFMA R178, R164, R178, R188 ;  /* 0x000000b2a4b2722b */ /* 0x000fc600000000bc */
[----:B------:R-:W1:Y:S04]  /*6320*/  LDS.64 R114, [R5+0x1558] ;  /* 0x0015580005727984 */ /* 0x000e680000000a00 */
[----:B------:R-:W3:Y:S01]  /*6330*/  @!P2 LDG.E.64.CONSTANT R232, desc[UR76][R10.64+0x22470] ;  /* 0x0224704c0ae8a981 */ /* 0x000ee2000c1e9b00 */
[----:B------:R-:W-:Y:S02]  /*6340*/  DFMA R190, R84, R176, R190 ;  /* 0x000000b054be722b */ /* 0x000fe400000000be */
[----:B0-----:R-:W-:Y:S01]  /*6350*/  DFMA R182, R132, R182, R178 ;  /* 0x000000b684b6722b */ /* 0x001fe200000000b2 */
[----:B------:R-:W0:Y:S01]  /*6360*/  LDS.64 R176, [R4+0x18d8] ;  /* 0x0018d80004b07984 */ /* 0x000e220000000a00 */
[----:B------:R-:W-:-:S03]  /*6370*/  DFMA R186, R158, R172, R186 ;  /* 0x000000ac9eba722b */ /* 0x000fc600000000ba */
[----:B------:R-:W0:Y:S04]  /*6380*/  LDS.64 R178, [R8+0x438] ;  /* 0x0004380008b27984 */ /* 0x000e280000000a00 */
[----:B------:R-:W0:Y:S01]  /*6390*/  LDS.64 R172, [R5+0x1560] ;  /* 0x0015600005ac7984 */ /* 0x000e220000000a00 */
[----:B----4-:R-:W-:Y:S02]  /*63a0*/  DFMA R190, R86, R180, R190 ;  /* 0x000000b456be722b */ /* 0x010fe400000000be */
[----:B------:R-:W-:Y:S01]  /*63b0*/  DFMA R188, R146, R174, R186 ;  /* 0x000000ae92bc722b */ /* 0x000fe200000000ba */
[----:B------:R-:W4:Y:S04]  /*63c0*/  LDS.64 R180, [R4+0x1950] ;  /* 0x0019500004b47984 */ /* 0x000f280000000a00 */
[----:B------:R-:W4:Y:S01]  /*63d0*/  LDS.64 R174, [R5+0x1568] ;  /* 0x0015680005ae7984 */ /* 0x000f220000000a00 */
[----:B------:R-:W-:Y:S01]  /*63e0*/  CS2R R210, SRZ ;  /* 0x0000000000d27805 */ /* 0x000fe2000001ff00 */
[----:B------:R-:W-:-:S02]  /*63f0*/  DFMA R186, R160, R184, R182 ;  /* 0x000000b8a0ba722b */ /* 0x000fc400000000b6 */
[----:B------:R-:W4:Y:S01]  /*6400*/  LDS.64 R182, [R4+0x19c8] ;  /* 0x0019c80004b67984 */ /* 0x000f220000000a00 */
[----:B------:R-:W-:-:S03]  /*6410*/  DFMA R184, R142, R116, R188 ;  /* 0x000000748eb8722b */ /* 0x000fc600000000bc */
[----:B------:R-:W3:Y:S02]  /*6420*/  @!P2 LDG.E.64.CONSTANT R210, desc[UR76][R10.64+0x28de8] ;  /* 0x028de84c0ad2a981 */ /* 0x000ee4000c1e9b00 */
[----:B------:R-:W-:Y:S02]  /*6430*/  DFMA R188, R138, R118, R186 ;  /* 0x000000768abc722b */ /* 0x000fe400000000ba */
[----:B------:R-:W4:Y:S04]  /*6440*/  LDS.64 R116, [R4+0x1a40] ;  /* 0x001a400004747984 */ /* 0x000f280000000a00 */
[----:B------:R-:W4:Y:S04]  /*6450*/  LDS.64 R118, [R5+0x1570] ;  /* 0x0015700005767984 */ /* 0x000f280000000a00 */
[----:B------:R-:W4:Y:S01]  /*6460*/  LDS.64 R186, [R7+0x50] ;  /* 0x0000500007ba7984 */ /* 0x000f220000000a00 */
[----:B-1----:R-:W-:-:S02]  /*6470*/  DFMA R114, R144, R114, R184 ;  /* 0x000000729072722b */ /* 0x002fc400000000b8 */
[----:B------:R-:W-:Y:S01]  /*6480*/  DFMA R112, R88, R112, R190 ;  /* 0x000000705870722b */ /* 0x000fe200000000be */
[----:B------:R-:W1:Y:S01]  /*6490*/  LDS.64 R184, [R4+0x1ab8] ;  /* 0x001ab80004b87984 */ /* 0x000e620000000a00 */
[----:B0-----:R-:W-:-:S03]  /*64a0*/  DFMA R190, R140, R176, R188 ;  /* 0x000000b08cbe722b */ /* 0x001fc600000000bc */
[----:B------:R-:W0:Y:S03]  /*64b0*/  LDS.64 R176, [R5+0x1578] ;  /* 0x0015780005b07984 */ /* 0x000e260000000a00 */
[----:B------:R-:W-:Y:S01]  /*64c0*/  DFMA R188, R90, R178, R112 ;  /* 0x000000b25abc722b */ /* 0x000fe20000000070 */
[----:B------:R-:W-:Y:S01]  /*64d0*/  LDS.64 R224, [R4+0x1ba8] ;  /* 0x001ba80004e07984 */ /* 0x000fe20000000a00 */
[----:B------:R-:W-:-:S03]  /*64e0*/  DFMA R114, R136, R172, R114 ;  /* 0x000000ac8872722b */ /* 0x000fc60000000072 */
[----:B------:R-:W0:Y:S01]  /*64f0*/  LDS.64 R178, [R8+0x4b0] ;  /* 0x0004b00008b27984 */ /* 0x000e220000000a00 */
[----:B----4-:R-:W-:-:S03]  /*6500*/  DFMA R180, R128, R180, R190 ;  /* 0x000000b480b4722b */ /* 0x010fc600000000be */
[----:B------:R-:W4:Y:S01]  /*6510*/  LDS.64 R172, [R4+0x1b30] ;  /* 0x001b300004ac7984 */ /* 0x000f220000000a00 */
[----:B------:R-:W-:-:S03]  /*6520*/  DFMA R190, R130, R174, R114 ;  /* 0x000000ae82be722b */ /* 0x000fc60000000072 */
[----:B------:R-:W4:Y:S04]  /*6530*/  LDS.64 R174, [R5+0x1580] ;  /* 0x0015800005ae7984 */ /* 0x000f280000000a00 */
[----:B------:R-:W2:Y:S01]  /*6540*/  LDS.128 R112, [R250+0x78f0] ;  /* 0x0078f000fa707984 */ /* 0x000ea20000000c00 */
[----:B------:R-:W-:-:S03]  /*6550*/  DFMA R180, R122, R182, R180 ;  /* 0x000000b67ab4722b */ /* 0x000fc600000000b4 */
[----:B------:R-:W-:Y:S05]  /*6560*/  LDS.64 R222, [R5+0x1588] ;  /* 0x0015880005de7984 */ /* 0x000fea0000000a00 */
[----:B------:R-:W-:Y:S02]  /*6570*/  DFMA R116, R24, R116, R180 ;  /* 0x000000741874722b */ /* 0x000fe400000000b4 */
[----:B------:R-:W-:Y:S02]  /*6580*/  DFMA R118, R28, R118, R190 ;  /* 0x000000761c76722b */ /* 0x000fe400000000be */
[----:B------:R-:W-:Y:S01]  /*6590*/  DFMA R186, R92, R186, R188 ;  /* 0x000000ba5cba722b */ /* 0x000fe200000000bc */
[----:B------:R-:W3:Y:S03]  /*65a0*/  LDS.128 R188, [R250+0x7900] ;  /* 0x00790000fabc7984 */ /* 0x000ee60000000c00 */
[----:B-1----:R-:W-:-:S02]  /*65b0*/  DFMA R180, R30, R184, R116 ;  /* 0x000000b81eb4722b */ /* 0x002fc40000000074 */
[----:B------:R-:W1:Y:S01]  /*65c0*/  LDS.64 R116, [R7+0x58] ;  /* 0x0000580007747984 */ /* 0x000e620000000a00 */
[----:B0-----:R-:W-:-:S03]  /*65d0*/  DFMA R176, R34, R176, R118 ;  /* 0x000000b022b0722b */ /* 0x001fc60000000076 */
[----:B------:R-:W-:Y:S01]  /*65e0*/  LDS.64 R118, [R8+0x528] ;  /* 0x0005280008767984 */ /* 0x000fe20000000a00 */
[----:B------:R-:W-:-:S03]  /*65f0*/  DFMA R178, R94, R178, R186 ;  /* 0x000000b25eb2722b */ /* 0x000fc600000000ba */
[----:B------:R-:W0:Y:S01]  /*6600*/  LDS.128 R184, [R250+0x7910] ;  /* 0x00791000fab87984 */ /* 0x000e220000000c00 */
[----:B----4-:R-:W-:Y:S02]  /*6610*/  DFMA R180, R36, R172, R180 ;  /* 0x000000ac24b4722b */ /* 0x010fe400000000b4 */
[----:B------:R-:W-:Y:S02]  /*6620*/  DFMA R176, R40, R174, R176 ;  /* 0x000000ae28b0722b */ /* 0x000fe400000000b0 */
[----:B--2---:R-:W-:-:S04]  /*6630*/  DFMA R174, R120, R112, RZ ;  /* 0x0000007078ae722b */ /* 0x004fc800000000ff */
[----:B------:R-:W-:Y:S02]  /*6640*/  DFMA R224, R42, R224, R180 ;  /* 0x000000e02ae0722b */ /* 0x000fe400000000b4 */
[----:B------:R-:W2:Y:S02]  /*6650*/  LDS.128 R180, [R250+0x7920] ;  /* 0x00792000fab47984 */ /* 0x000ea40000000c00 */
[----:B------:R-:W-:-:S08]  /*6660*/  DFMA R174, R124, R114, R174 ;  /* 0x000000727cae722b */ /* 0x000fd000000000ae */
[----:B---3--:R-:W-:Y:S02]  /*6670*/  DFMA R174, R126, R188, R174 ;  /* 0x000000bc7eae722b */ /* 0x008fe400000000ae */
[----:B------:R-:W-:Y:S02]  /*6680*/  DFMA R222, R46, R222, R176 ;  /* 0x000000de2ede722b */ /* 0x000fe400000000b0 */
[----:B-1----:R-:W-:Y:S01]  /*6690*/  DFMA R172, R96, R116, R178 ;  /* 0x0000007460ac722b */ /* 0x002fe200000000b2 */
[----:B------:R-:W1:Y:S01]  /*66a0*/  LDS.64 R116, [R7+0x60] ;  /* 0x0000600007747984 */ /* 0x000e620000000a00 */
[----:B------:R-:W-:Y:S02]  /*66b0*/  DMUL R214, R224, R214 ;  /* 0x000000d6e0d67228 */ /* 0x000fe40000000000 */
[----:B------:R-:W-:Y:S02]  /*66c0*/  DFMA R174, R12, R190, R174 ;  /* 0x000000be0cae722b */ /* 0x000fe400000000ae */
[----:B------:R-:W-:-:S04]  /*66d0*/  DMUL R176, R224, R216 ;  /* 0x000000d8e0b07228 */ /* 0x000fc80000000000 */
[----:B------:R-:W-:Y:S02]  /*66e0*/  DFMA R240, R222, R216, R214 ;  /* 0x000000d8def0722b */ /* 0x000fe400000000d6 */
[----:B0-----:R-:W-:Y:S01]  /*66f0*/  DFMA R174, R14, R184, R174 ;  /* 0x000000b80eae722b */ /* 0x001fe200000000ae */
[----:B------:R-:W0:Y:S01]  /*6700*/  LDS.64 R216, [R8+0x5a0] ;  /* 0x0005a00008d87984 */ /* 0x000e220000000a00 */
[----:B------:R-:W-:-:S03]  /*6710*/  DFMA R218, R222, R218, R176 ;  /* 0x000000dadeda722b */ /* 0x000fc600000000b0 */
[----:B------:R-:W3:Y:S03]  /*6720*/  LDS.128 R176, [R250+0x7930] ;  /* 0x00793000fab07984 */ /* 0x000ee60000000c00 */
[----:B------:R-:W-:-:S08]  /*6730*/  DFMA R174, R16, R186, R174 ;  /* 0x000000ba10ae722b */ /* 0x000fd000000000ae */
[----:B--2---:R-:W-:Y:S02]  /*6740*/  DFMA R174, R18, R180, R174 ;  /* 0x000000b412ae722b */ /* 0x004fe400000000ae */
[----:B------:R-:W-:-:S06]  /*6750*/  DFMA R118, R98, R118, R172 ;  /* 0x000000766276722b */ /* 0x000fcc00000000ac */
[----:B------:R-:W-:Y:S02]  /*6760*/  DFMA R214, R20, R182, R174 ;  /* 0x000000b614d6722b */ /* 0x000fe400000000ae */
[----:B------:R-:W2:Y:S01]  /*6770*/  LDS.128 R172, [R250+0x7940] ;  /* 0x00794000faac7984 */ /* 0x000ea20000000c00 */
[----:B-1----:R-:W-:-:S08]  /*6780*/  DFMA R116, R100, R116, R118 ;  /* 0x000000746474722b */ /* 0x002fd00000000076 */
[----:B0-----:R-:W-:Y:S02]  /*6790*/  DFMA R216, R102, R216, R116 ;  /* 0x000000d866d8722b */ /* 0x001fe40000000074 */
[----:B------:R-:W0:Y:S01]  /*67a0*/  LDS.128 R116, [R250+0x7950] ;  /* 0x00795000fa747984 */ /* 0x000e220000000c00 */
[----:B---3--:R-:W-:-:S05]  /*67b0*/  DFMA R214, R22, R176, R214 ;  /* 0x000000b016d6722b */ /* 0x008fca00000000d6 */
[----:B------:R-:W-:Y:S02]  /*67c0*/  DFMA R236, R104, R236, R216 ;  /* 0x000000ec68ec722b */ /* 0x000fe400000000d8 */
[----:B------:R-:W1:Y:S01]  /*67d0*/  LDS.64 R216, [R250+0x7960] ;  /* 0x00796000fad87984 */ /* 0x000e620000000a00 */
[----:B------:R-:W-:-:S08]  /*67e0*/  DFMA R214, R26, R178, R214 ;  /* 0x000000b21ad6722b */ /* 0x000fd000000000d6 */
[----:B--2---:R-:W-:-:S08]  /*67f0*/  DFMA R214, R32, R172, R214 ;  /* 0x000000ac20d6722b */ /* 0x004fd000000000d6 */
[----:B------:R-:W-:-:S08]  /*6800*/  DFMA R214, R38, R174, R214 ;  /* 0x000000ae26d6722b */ /* 0x000fd000000000d6 */
[----:B0-----:R-:W-:-:S08]  /*6810*/  DFMA R214, R44, R116, R214 ;  /* 0x000000742cd6722b */ /* 0x001fd000000000d6 */
[----:B------:R-:W-:-:S08]  /*6820*/  DFMA R214, R48, R118, R214 ;  /* 0x0000007630d6722b */ /* 0x000fd000000000d6 */
[----:B-1----:R-:W-:Y:S02]  /*6830*/  DFMA R214, R50, R216, R214 ;  /* 0x000000d832d6722b */ /* 0x002fe400000000d6 */
[----:B------:R-:W-:Y:S02]  /*6840*/  DMUL R224, R224, R200 ;  /* 0x000000c8e0e07228 */ /* 0x000fe40000000000 */
[----:B------:R-:W-:Y:S01]  /*6850*/  DFMA R236, R106, R238, R236 ;  /* 0x000000ee6aec722b */ /* 0x000fe200000000ec */
[----:B------:R-:W0:Y:S03]  /*6860*/  LDS.64 R238, [R7+0x70] ;  /* 0x0000700007ee7984 */ /* 0x000e260000000a00 */
[C---:B------:R-:W-:Y:S01]  /*6870*/  DFMA R240, R214.reuse, R200, R240 ;  /* 0x000000c8d6f0722b */ /* 0x040fe200000000f0 */
[----:B------:R-:W1:Y:S01]  /*6880*/  LDS.64 R200, [R8+0x690] ;  /* 0x0006900008c87984 */ /* 0x000e620000000a00 */
[-C--:B------:R-:W-:Y:S01]  /*6890*/  DFMA R218, R214, R234.reuse, R218 ;  /* 0x000000ead6da722b */ /* 0x080fe200000000da */
[----:B------:R-:W-:Y:S06]  /*68a0*/  BAR.SYNC.DEFER_BLOCKING 0x0 ;  /* 0x0000000000007b1d */ /* 0x000fec0000010000 */
[----:B------:R-:W-:Y:S04]  /*68b0*/  STS.64 [R249], R218 ;  /* 0x000000daf9007388 */ /* 0x000fe80000000a00 */
[----:B------:R-:W-:Y:S01]  /*68c0*/  STS.64 [R248], R240 ;  /* 0x000000f0f8007388 */ /* 0x000fe20000000a00 */
[----:B------:R-:W-:Y:S06]  /*68d0*/  BAR.SYNC.DEFER_BLOCKING 0x0 ;  /* 0x0000000000007b1d */ /* 0x000fec0000010000 */
[----:B------:R-:W-:Y:S01]  /*68e0*/  DFMA R222, R222, R234, R224 ;  /* 0x000000eadede722b */ /* 0x000fe200000000e0 */
[----:B------:R-:W2:Y:S07]  /*68f0*/  LDS.64 R218, [R7] ;  /* 0x0000000007da7984 */ /* 0x000eae0000000a00 */
[----:B------:R-:W-:Y:S01]  /*6900*/  DFMA R222, R214, R232, R222 ;  /* 0x000000e8d6de722b */ /* 0x000fe200000000de */
[----:B------:R-:W3:Y:S01]  /*6910*/  LDS.64 R214, [R8] ;  /* 0x0000000008d67984 */ /* 0x000ee20000000a00 */
[----:B0-----:R-:W-:-:S03]  /*6920*/  DFMA R236, R108, R238, R236 ;  /* 0x000000ee6cec722b */ /* 0x001fc600000000ec */
[----:B------:R-:W-:Y:S03]  /*6930*/  LDS.64 R224, [R7+0x10] ;  /* 0x0000100007e07984 */ /* 0x000fe60000000a00 */
[----:B------:R-:W-:Y:S02]  /*6940*/  DFMA R244, R112, R222, R230 ;  /* 0x000000de70f4722b */ /* 0x000fe400000000e6 */
[----:B------:R-:W-:Y:S01]  /*6950*/  DFMA R242, R222, R114, R242 ;  /* 0x00000072def2722b */ /* 0x000fe200000000f2 */
[----:B------:R-:W-:Y:S01]  /*6960*/  LDS.64 R230, [R8+0xf0] ;  /* 0x0000f00008e67984 */ /* 0x000fe20000000a00 */
[----:B-1----:R-:W-:-:S03]  /*6970*/  DFMA R200, R110, R200, R236 ;  /* 0x000000c86ec8722b */ /* 0x002fc600000000ec */
[----:B------:R-:W-:Y:S01]  /*6980*/  LDS.64 R234, [R7+0x60] ;  /* 0x0000600007ea7984 */ /* 0x000fe20000000a00 */
[----:B------:R-:W-:-:S04]  /*6990*/  DMUL R112, R210, UR6 ;  /* 0x00000006d2707c28 */ /* 0x000fc80008000000 */
[----:B------:R-:W-:Y:S02]  /*69a0*/  DADD R228, R228, R200 ;  /* 0x00000000e4e47229 */ /* 0x000fe400000000c8 */
[----:B------:R-:W0:Y:S01]  /*69b0*/  LDS.64 R200, [R7+0x8] ;  /* 0x0000080007c87984 */ /* 0x000e220000000a00 */
[----:B--2---:R-:W-:-:S03]  /*69c0*/  DMUL R210, R52, R218 ;  /* 0x000000da34d27228 */ /* 0x004fc60000000000 */
[----:B------:R-:W1:Y:S05]  /*69d0*/  LDS.64 R218, [R8+0x78] ;  /* 0x0000780008da7984 */ /* 0x000e6a0000000a00 */
[----:B------:R-:W-:-:S08]  /*69e0*/  DFMA R112, R12, R112, R210 ;  /* 0x000000700c70722b */ /* 0x000fd000000000d2 */
[----:B---3--:R-:W-:Y:S01]  /*69f0*/  DFMA R214, R54, R214, R112 ;  /* 0x000000d636d6722b */ /* 0x008fe20000000070 */
[----:B------:R-:W-:Y:S02]  /*6a00*/  CS2R R112, SRZ ;  /* 0x0000000000707805 */ /* 0x000fe4000001ff00 */
[----:B------:R-:W-:-:S04]  /*6a10*/  CS2R R114, SRZ ;  /* 0x0000000000727805 */ /* 0x000fc8000001ff00 */
[----:B------:R-:W2:Y:S04]  /*6a20*/  @!P2 LDG.E.64.CONSTANT R112, desc[UR76][R10.64+0x8598] ;  /* 0x0085984c0a70a981 */ /* 0x000ea8000c1e9b00 */
[----:B------:R-:W3:Y:S01]  /*6a30*/  @!P2 LDG.E.64.CONSTANT R114, desc[UR76][R10.64+0x1c20] ;  /* 0x001c204c0a72a981 */ /* 0x000ee2000c1e9b00 */
[----:B------:R-:W-:Y:S01]  /*6a40*/  DFMA R210, R222, R190, R212 ;  /* 0x000000beded2722b */ /* 0x000fe200000000d4 */
[----:B------:R-:W-:Y:S01]  /*6a50*/  CS2R R190, SRZ ;  /* 0x0000000000be7805 */ /* 0x000fe2000001ff00 */
[----:B0-----:R-:W-:Y:S01]  /*6a60*/  DFMA R200, R56, R200, R214 ;  /* 0x000000c838c8722b */ /* 0x001fe200000000d6 */
[----:B------:R-:W0:Y:S04]  /*6a70*/  LDS.64 R212, [R7+0x18] ;  /* 0x0000180007d47984 */ /* 0x000e280000000a00 */
[----:B------:R-:W4:Y:S04]  /*6a80*/  @!P2 LDG.E.64.CONSTANT R190, desc[UR76][R10.64+0x15888] ;  /* 0x0158884c0abea981 */ /* 0x000f28000c1e9b00 */
[----:B------:R-:W-:Y:S01]  /*6a90*/  LDS.64 R214, [R7+0x20] ;  /* 0x0000200007d67984 */ /* 0x000fe20000000a00 */
[----:B-1----:R-:W-:-:S08]  /*6aa0*/  DFMA R200, R58, R218, R200 ;  /* 0x000000da3ac8722b */ /* 0x002fd000000000c8 */
[----:B------:R-:W-:Y:S02]  /*6ab0*/  DFMA R224, R60, R224, R200 ;  /* 0x000000e03ce0722b */ /* 0x000fe400000000c8 */
[----:B------:R-:W1:Y:S01]  /*6ac0*/  LDS.64 R200, [R8+0x168] ;  /* 0x0001680008c87984 */ /* 0x000e620000000a00 */
[----:B------:R-:W-:-:S03]  /*6ad0*/  DFMA R240, R184, R222, R226 ;  /* 0x000000deb8f0722b */ /* 0x000fc600000000e2 */
[----:B------:R-:W1:Y:S02]  /*6ae0*/  LDS.64 R184, [R8+0x1e0] ;  /* 0x0001e00008b87984 */ /* 0x000e640000000a00 */
[----:B------:R-:W-:Y:S02]  /*6af0*/  DFMA R224, R62, R230, R224 ;  /* 0x000000e63ee0722b */ /* 0x000fe400000000e0 */
[----:B------:R-:W-:Y:S01]  /*6b00*/  DFMA R218, R222, R186, R208 ;  /* 0x000000badeda722b */ /* 0x000fe200000000d0 */
[----:B------:R-:W-:Y:S04]  /*6b10*/  LDS.64 R230, [R5+0x1c28] ;  /* 0x001c280005e67984 */ /* 0x000fe80000000a00 */
[----:B------:R-:W1:Y:S01]  /*6b20*/  LDS.64 R186, [R7+0x28] ;  /* 0x0000280007ba7984 */ /* 0x000e620000000a00 */
[----:B------:R-:W-:-:S03]  /*6b30*/  DFMA R220, R180, R222, R220 ;  /* 0x000000deb4dc722b */ /* 0x000fc600000000dc */
[----:B------:R-:W-:Y:S01]  /*6b40*/  LDS.64 R208, [R8+0x258] ;  /* 0x0002580008d07984 */ /* 0x000fe20000000a00 */
[----:B0-----:R-:W-:-:S03]  /*6b50*/  DFMA R224, R64, R212, R224 ;  /* 0x000000d440e0722b */ /* 0x001fc600000000e0 */
[----:B------:R-:W0:Y:S01]  /*6b60*/  LDS.64 R180, [R5+0x1c20] ;  /* 0x001c200005b47984 */ /* 0x000e220000000a00 */
[----:B------:R-:W-:-:S03]  /*6b70*/  DFMA R212, R222, R182, R204 ;  /* 0x000000b6ded4722b */ /* 0x000fc600000000cc */
[----:B------:R-:W-:Y:S01]  /*6b80*/  LDS.64 R182, [R4+0x1c20] ;  /* 0x001c200004b67984 */ /* 0x000fe20000000a00 */
[----:B-1----:R-:W-:Y:S02]  /*6b90*/  DFMA R224, R66, R200, R224 ;  /* 0x000000c842e0722b */ /* 0x002fe400000000e0 */
[----:B------:R-:W-:Y:S01]  /*6ba0*/  DFMA R200, R176, R222, R206 ;  /* 0x000000deb0c8722b */ /* 0x000fe200000000ce */
[----:B------:R-:W1:Y:S05]  /*6bb0*/  LDS.64 R176, [R7+0x30] ;  /* 0x0000300007b07984 */ /* 0x000e6a0000000a00 */
[----:B------:R-:W-:Y:S01]  /*6bc0*/  DFMA R214, R68, R214, R224 ;  /* 0x000000d644d6722b */ /* 0x000fe200000000e0 */
[----:B------:R-:W-:Y:S01]  /*6bd0*/  LDS.64 R206, [R4+0x1c98] ;  /* 0x001c980004ce7984 */ /* 0x000fe20000000a00 */
[----:B------:R-:W-:-:S02]  /*6be0*/  DFMA R204, R222, R178, R170 ;  /* 0x000000b2decc722b */ /* 0x000fc400000000aa */
[-C--:B------:R-:W-:Y:S01]  /*6bf0*/  DFMA R202, R172, R222.reuse, R202 ;  /* 0x000000deacca722b */ /* 0x080fe200000000ca */
[----:B------:R-:W1:Y:S01]  /*6c00*/  LDS.64 R170, [R5+0x1c30] ;  /* 0x001c300005aa7984 */ /* 0x000e620000000a00 */
[----:B------:R-:W-:Y:S02]  /*6c10*/  DFMA R224, R116, R222, R198 ;  /* 0x000000de74e0722b */ /* 0x000fe400000000c6 */
[----:B------:R-:W-:Y:S01]  /*6c20*/  DFMA R184, R70, R184, R214 ;  /* 0x000000b846b8722b */ /* 0x000fe200000000d6 */
[----:B------:R-:W1:Y:S01]  /*6c30*/  LDS.64 R172, [R8+0x2d0] ;  /* 0x0002d00008ac7984 */ /* 0x000e620000000a00 */
[C---:B------:R-:W-:Y:S02]  /*6c40*/  DFMA R214, R222.reuse, R174, R196 ;  /* 0x000000aeded6722b */ /* 0x040fe400000000c4 */
[----:B------:R-:W-:Y:S02]  /*6c50*/  DFMA R226, R222, R118, R192 ;  /* 0x00000076dee2722b */ /* 0x000fe400000000c0 */
[-C--:B------:R-:W-:Y:S01]  /*6c60*/  DFMA R216, R216, R222.reuse, R194 ;  /* 0x000000ded8d8722b */ /* 0x080fe200000000c2 */
[----:B------:R-:W-:Y:S01]  /*6c70*/  CS2R R198, SRZ ;  /* 0x0000000000c67805 */ /* 0x000fe2000001ff00 */
[----:B------:R-:W-:Y:S01]  /*6c80*/  DFMA R222, R188, R222, R228 ;  /* 0x000000debcde722b */ /* 0x000fe200000000e4 */
[----:B------:R-:W1:Y:S01]  /*6c90*/  LDS.64 R174, [R4+0x1d10] ;  /* 0x001d100004ae7984 */ /* 0x000e620000000a00 */
[----:B------:R-:W-:-:S03]  /*6ca0*/  CS2R R188, SRZ ;  /* 0x0000000000bc7805 */ /* 0x000fc6000001ff00 */
[----:B------:R-:W4:Y:S04]  /*6cb0*/  @!P2 LDG.E.64.CONSTANT R198, desc[UR76][R10.64+0x1c200] ;  /* 0x01c2004c0ac6a981 */ /* 0x000f28000c1e9b00 */
[----:B------:R-:W4:Y:S01]  /*6cc0*/  @!P2 LDG.E.64.CONSTANT R188, desc[UR76][R10.64+0xef10] ;  /* 0x00ef104c0abca981 */ /* 0x000f22000c1e9b00 */
[----:B------:R-:W-:-:S03]  /*6cd0*/  DFMA R186, R72, R186, R184 ;  /* 0x000000ba48ba722b */ /* 0x000fc600000000b8 */
[----:B------:R-:W1:Y:S01]  /*6ce0*/  LDS.64 R116, [R5+0x1c38] ;  /* 0x001c380005747984 */ /* 0x000e620000000a00 */
[----:B0-----:R-:W-:-:S03]  /*6cf0*/  DFMA R184, R148, R180, RZ ;  /* 0x000000b494b8722b */ /* 0x001fc600000000ff */
[----:B------:R-:W0:Y:S01]  /*6d00*/  LDS.64 R118, [R4+0x1d88] ;  /* 0x001d880004767984 */ /* 0x000e220000000a00 */
[----:B------:R-:W-:-:S03]  /*6d10*/  DFMA R186, R74, R208, R186 ;  /* 0x000000d04aba722b */ /* 0x000fc600000000ba */
[----:B------:R-:W0:Y:S01]  /*6d20*/  LDS.64 R178, [R7+0x38] ;  /* 0x0000380007b27984 */ /* 0x000e220000000a00 */
[----:B------:R-:W-:-:S03]  /*6d30*/  DFMA R230, R150, R230, R184 ;  /* 0x000000e696e6722b */ /* 0x000fc600000000b8 */
[----:B------:R-:W0:Y:S01]  /*6d40*/  LDS.64 R180, [R5+0x1c40] ;  /* 0x001c400005b47984 */ /* 0x000e220000000a00 */
[----:B-1----:R-:W-:-:S03]  /*6d50*/  DFMA R194, R76, R176, R186 ;  /* 0x000000b04cc2722b */ /* 0x002fc600000000ba */
[----:B------:R-:W1:Y:S04]  /*6d60*/  LDS.64 R176, [R4+0x1e00] ;  /* 0x001e000004b07984 */ /* 0x000e680000000a00 */
[----:B------:R-:W1:Y:S01]  /*6d70*/  LDS.64 R184, [R8+0x348] ;  /* 0x0003480008b87984 */ /* 0x000e620000000a00 */
[----:B------:R-:W-:-:S03]  /*6d80*/  DFMA R182, R168, R182, RZ ;  /* 0x000000b6a8b6722b */ /* 0x000fc600000000ff */
[----:B------:R-:W1:Y:S01]  /*6d90*/  LDS.64 R186, [R5+0x1c48] ;  /* 0x001c480005ba7984 */ /* 0x000e620000000a00 */
[----:B------:R-:W-:-:S03]  /*6da0*/  DFMA R170, R152, R170, R230 ;  /* 0x000000aa98aa722b */ /* 0x000fc600000000e6 */
        /* <DEDUP_REMOVED lines=8> */
[----:B------:R-:W1:Y:S01]  /*6e30*/  LDS.64 R116, [R5+0x1c58] ;  /* 0x001c580005747984 */ /* 0x000e620000000a00 */
[----:B0-----:R-:W-:Y:S02]  /*6e40*/  DFMA R206, R134, R118, R206 ;  /* 0x0000007686ce722b */ /* 0x001fe400000000ce */
[----:B------:R-:W-:Y:S01]  /*6e50*/  DFMA R194, R80, R178, R194 ;  /* 0x000000b250c2722b */ /* 0x000fe200000000c2 */
[----:B------:R-:W0:Y:S04]  /*6e60*/  LDS.64 R118, [R8+0x3c0] ;  /* 0x0003c00008767984 */ /* 0x000e280000000a00 */
[----:B------:R-:W0:Y:S01]  /*6e70*/  LDS.64 R178, [R4+0x1f68] ;  /* 0x001f680004b27984 */ /* 0x000e220000000a00 */
[----:B------:R-:W-:Y:S02]  /*6e80*/  DFMA R170, R166, R180, R170 ;  /* 0x000000b4a6aa722b */ /* 0x000fe400000000aa */
[----:B-1----:R-:W-:Y:S01]  /*6e90*/  DFMA R206, R164, R176, R206 ;  /* 0x000000b0a4ce722b */ /* 0x002fe200000000ce */
[----:B------:R-:W-:Y:S01]  /*6ea0*/  LDS.64 R180, [R4+0x1fe0] ;  /* 0x001fe00004b47984 */ /* 0x000fe20000000a00 */
[----:B------:R-:W-:-:S03]  /*6eb0*/  DFMA R194, R82, R184, R194 ;  /* 0x000000b852c2722b */ /* 0x000fc600000000c2 */
[----:B------:R-:W1:Y:S04]  /*6ec0*/  LDS.64 R176, [R5+0x1c60] ;  /* 0x001c600005b07984 */ /* 0x000e680000000a00 */
[----:B------:R-:W1:Y:S01]  /*6ed0*/  LDS.64 R184, [R7+0x48] ;  /* 0x0000480007b87984 */ /* 0x000e620000000a00 */
[----:B------:R-:W-:Y:S02]  /*6ee0*/  DFMA R186, R158, R186, R170 ;  /* 0x000000ba9eba722b */ /* 0x000fe400000000aa */
[----:B------:R-:W-:Y:S01]  /*6ef0*/  DFMA R192, R132, R192, R206 ;  /* 0x000000c084c0722b */ /* 0x000fe200000000ce */
[----:B------:R-:W-:Y:S05]  /*6f00*/  LDS.64 R228, [R4+0x22b0] ;  /* 0x0022b00004e47984 */ /* 0x000fea0000000a00 */
[----:B------:R-:W-:-:S02]  /*6f10*/  DFMA R196, R146, R182, R186 ;  /* 0x000000b692c4722b */ /* 0x000fc400000000ba */
[----:B------:R-:W1:Y:S04]  /*6f20*/  LDS.64 R186, [R5+0x1c68] ;  /* 0x001c680005ba7984 */ /* 0x000e680000000a00 */
[----:B------:R-:W1:Y:S01]  /*6f30*/  LDS.64 R182, [R4+0x2058] ;  /* 0x0020580004b67984 */ /* 0x000e620000000a00 */
[----:B------:R-:W-:Y:S01]  /*6f40*/  DFMA R194, R84, R174, R194 ;  /* 0x000000ae54c2722b */ /* 0x000fe200000000c2 */
[----:B------:R-:W-:Y:S01]  /*6f50*/  CS2R R170, SRZ ;  /* 0x0000000000aa7805 */ /* 0x000fe2000001ff00 */
[----:B------:R-:W-:Y:S02]  /*6f60*/  DFMA R174, R160, R172, R192 ;  /* 0x000000aca0ae722b */ /* 0x000fe400000000c0 */
[----:B------:R-:W-:Y:S01]  /*6f70*/  DFMA R196, R142, R116, R196 ;  /* 0x000000748ec4722b */ /* 0x000fe200000000c4 */
[----:B------:R-:W1:Y:S04]  /*6f80*/  LDS.64 R172, [R8+0x438] ;  /* 0x0004380008ac7984 */ /* 0x000e680000000a00 */
[----:B------:R-:W1:Y:S01]  /*6f90*/  LDS.64 R116, [R4+0x20d0] ;  /* 0x0020d00004747984 */ /* 0x000e620000000a00 */
[----:B0-----:R-:W-:-:S03]  /*6fa0*/  DFMA R194, R86, R118, R194 ;  /* 0x0000007656c2722b */ /* 0x001fc600000000c2 */
[----:B------:R-:W4:Y:S01]  /*6fb0*/  @!P2 LDG.E.64.CONSTANT R170, desc[UR76][R10.64+0x294f0] ;  /* 0x0294f04c0aaaa981 */ /* 0x000f22000c1e9b00 */
[----:B------:R-:W-:-:S03]  /*6fc0*/  DFMA R208, R138, R178, R174 ;  /* 0x000000b28ad0722b */ /* 0x000fc600000000ae */
[----:B------:R-:W0:Y:S04]  /*6fd0*/  LDS.64 R192, [R5+0x1c70] ;  /* 0x001c700005c07984 */ /* 0x000e280000000a00 */
[----:B------:R-:W0:Y:S04]  /*6fe0*/  LDS.64 R178, [R7+0x50] ;  /* 0x0000500007b27984 */ /* 0x000e280000000a00 */
[----:B------:R-:W0:Y:S01]  /*6ff0*/  LDS.64 R118, [R4+0x2148] ;  /* 0x0021480004767984 */ /* 0x000e220000000a00 */
[----:B-1----:R-:W-:Y:S02]  /*7000*/  DFMA R196, R144, R176, R196 ;  /* 0x000000b090c4722b */ /* 0x002fe400000000c4 */
[----:B------:R-:W-:Y:S01]  /*7010*/  DFMA R208, R140, R180, R208 ;  /* 0x000000b48cd0722b */ /* 0x000fe200000000d0 */
[----:B------:R-:W1:Y:S01]  /*7020*/  LDS.64 R176, [R4+0x21c0] ;  /* 0x0021c00004b07984 */ /* 0x000e620000000a00 */
[----:B------:R-:W-:-:S03]  /*7030*/  DFMA R180, R88, R184, R194 ;  /* 0x000000b858b4722b */ /* 0x000fc600000000c2 */
[----:B------:R-:W1:Y:S04]  /*7040*/  LDS.64 R174, [R5+0x1c78] ;  /* 0x001c780005ae7984 */ /* 0x000e680000000a00 */
[----:B------:R-:W1:Y:S01]  /*7050*/  LDS.64 R194, [R8+0x4b0] ;  /* 0x0004b00008c27984 */ /* 0x000e620000000a00 */
[----:B------:R-:W-:-:S03]  /*7060*/  CS2R R206, SRZ ;  /* 0x0000000000ce7805 */ /* 0x000fc6000001ff00 */
[----:B------:R-:W1:Y:S01]  /*7070*/  LDS.64 R184, [R4+0x2238] ;  /* 0x0022380004b87984 */ /* 0x000e620000000a00 */
[----:B------:R-:W-:Y:S02]  /*7080*/  DFMA R196, R136, R186, R196 ;  /* 0x000000ba88c4722b */ /* 0x000fe400000000c4 */
[----:B------:R-:W-:Y:S01]  /*7090*/  DFMA R182, R128, R182, R208 ;  /* 0x000000b680b6722b */ /* 0x000fe200000000d0 */
[----:B------:R-:W4:Y:S04]  /*70a0*/  @!P2 LDG.E.64.CONSTANT R206, desc[UR76][R10.64+0x22b78] ;  /* 0x022b784c0acea981 */ /* 0x000f28000c1e9b00 */
[----:B------:R-:W2:Y:S04]  /*70b0*/  LDS.64 R186, [R5+0x1c80] ;  /* 0x001c800005ba7984 */ /* 0x000ea80000000a00 */
[----:B------:R-:W2:Y:S01]  /*70c0*/  LDS.64 R208, [R250+0x7968] ;  /* 0x00796800fad07984 */ /* 0x000ea20000000a00 */
[----:B------:R-:W-:-:S02]  /*70d0*/  DFMA R172, R90, R172, R180 ;  /* 0x000000ac5aac722b */ /* 0x000fc400000000b4 */
[----:B------:R-:W-:Y:S01]  /*70e0*/  DFMA R116, R122, R116, R182 ;  /* 0x000000747a74722b */ /* 0x000fe200000000b6 */
[----:B------:R-:W3:Y:S01]  /*70f0*/  LDS.128 R180, [R250+0x7970] ;  /* 0x00797000fab47984 */ /* 0x000ee20000000c00 */
[----:B0-----:R-:W-:-:S04]  /*7100*/  DFMA R192, R130, R192, R196 ;  /* 0x000000c082c0722b */ /* 0x001fc800000000c4 */
[----:B------:R-:W-:Y:S01]  /*7110*/  DFMA R178, R92, R178, R172 ;  /* 0x000000b25cb2722b */ /* 0x000fe200000000ac */
[----:B------:R-:W-:Y:S01]  /*7120*/  LDS.64 R196, [R5+0x1c90] ;  /* 0x001c900005c47984 */ /* 0x000fe20000000a00 */
[----:B------:R-:W-:-:S03]  /*7130*/  DFMA R116, R24, R118, R116 ;  /* 0x000000761874722b */ /* 0x000fc60000000074 */
[----:B------:R-:W0:Y:S04]  /*7140*/  LDS.64 R172, [R7+0x58] ;  /* 0x0000580007ac7984 */ /* 0x000e280000000a00 */
[----:B------:R-:W0:Y:S01]  /*7150*/  LDS.64 R118, [R5+0x1c88] ;  /* 0x001c880005767984 */ /* 0x000e220000000a00 */
[----:B-1----:R-:W-:Y:S02]  /*7160*/  DFMA R116, R30, R176, R116 ;  /* 0x000000b01e74722b */ /* 0x002fe40000000074 */
[----:B------:R-:W-:Y:S02]  /*7170*/  DFMA R174, R28, R174, R192 ;  /* 0x000000ae1cae722b */ /* 0x000fe400000000c0 */
[----:B------:R-:W-:Y:S01]  /*7180*/  DFMA R176, R94, R194, R178 ;  /* 0x000000c25eb0722b */ /* 0x000fe200000000b2 */
[----:B------:R-:W1:Y:S03]  /*7190*/  LDS.128 R192, [R250+0x7980] ;  /* 0x00798000fac07984 */ /* 0x000e660000000c00 */
[----:B------:R-:W-:-:S02]  /*71a0*/  DFMA R184, R36, R184, R116 ;  /* 0x000000b824b8722b */ /* 0x000fc40000000074 */
[----:B------:R-:W1:Y:S01]  /*71b0*/  LDS.64 R116, [R8+0x528] ;  /* 0x0005280008747984 */ /* 0x000e620000000a00 */
[----:B--2---:R-:W-:Y:S02]  /*71c0*/  DFMA R186, R34, R186, R174 ;  /* 0x000000ba22ba722b */ /* 0x004fe400000000ae */
[----:B------:R-:W-:-:S08]  /*71d0*/  DFMA R174, R120, R208, RZ ;  /* 0x000000d078ae722b */ /* 0x000fd000000000ff */
[----:B---3--:R-:W-:Y:S02]  /*71e0*/  DFMA R174, R124, R180, R174 ;  /* 0x000000b47cae722b */ /* 0x008fe400000000ae */
[----:B------:R-:W-:Y:S01]  /*71f0*/  DFMA R228, R42, R228, R184 ;  /* 0x000000e42ae4722b */ /* 0x000fe200000000b8 */
[----:B------:R-:W-:Y:S01]  /*7200*/  LDS.64 R184, [R8+0x5a0] ;  /* 0x0005a00008b87984 */ /* 0x000fe20000000a00 */
[----:B0-----:R-:W-:-:S04]  /*7210*/  DFMA R172, R96, R172, R176 ;  /* 0x000000ac60ac722b */ /* 0x001fc800000000b0 */
[----:B------:R-:W-:Y:S01]  /*7220*/  DFMA R174, R126, R182, R174 ;  /* 0x000000b67eae722b */ /* 0x000fe200000000ae */
[----:B------:R-:W0:Y:S01]  /*7230*/  LDS.128 R176, [R250+0x7990] ;  /* 0x00799000fab07984 */ /* 0x000e220000000c00 */
[----:B------:R-:W-:Y:S02]  /*7240*/  DFMA R118, R40, R118, R186 ;  /* 0x000000762876722b */ /* 0x000fe400000000ba */
[----:B------:R-:W-:-:S06]  /*7250*/  DMUL R230, R228, R112 ;  /* 0x00000070e4e67228 */ /* 0x000fcc0000000000 */
[----:B------:R-:W-:Y:S02]  /*7260*/  DFMA R196, R46, R196, R118 ;  /* 0x000000c42ec4722b */ /* 0x000fe40000000076 */
[----:B-1----:R-:W-:Y:S02]  /*7270*/  DFMA R174, R12, R192, R174 ;  /* 0x000000c00cae722b */ /* 0x002fe400000000ae */
[----:B------:R-:W-:-:S04]  /*7280*/  DFMA R116, R98, R116, R172 ;  /* 0x000000746274722b */ /* 0x000fc800000000ac */
[----:B------:R-:W-:Y:S02]  /*7290*/  DFMA R230, R196, R114, R230 ;  /* 0x00000072c4e6722b */ /* 0x000fe400000000e6 */
[----:B------:R-:W-:Y:S02]  /*72a0*/  DFMA R114, R14, R194, R174 ;  /* 0x000000c20e72722b */ /* 0x000fe400000000ae */
[----:B------:R-:W1:Y:S01]  /*72b0*/  LDS.128 R172, [R250+0x79a0] ;  /* 0x0079a000faac7984 */ /* 0x000e620000000c00 */
[----:B----4-:R-:W-:Y:S02]  /*72c0*/  DMUL R190, R228, R190 ;  /* 0x000000bee4be7228 */ /* 0x010fe40000000000 */
[----:B------:R-:W-:Y:S01]  /*72d0*/  DFMA R234, R100, R234, R116 ;  /* 0x000000ea64ea722b */ /* 0x000fe20000000074 */
[----:B------:R-:W2:Y:S05]  /*72e0*/  LDS.128 R116, [R250+0x79b0] ;  /* 0x0079b000fa747984 */ /* 0x000eaa0000000c00 */
[----:B------:R-:W-:-:S02]  /*72f0*/  DFMA R236, R196, R112, R190 ;  /* 0x00000070c4ec722b */ /* 0x000fc400000000be */
[----:B------:R-:W3:Y:S01]  /*7300*/  LDS.64 R190, [R7+0x68] ;  /* 0x0000680007be7984 */ /* 0x000ee20000000a00 */
[----:B0-----:R-:W-:-:S08]  /*7310*/  DFMA R114, R16, R176, R114 ;  /* 0x000000b01072722b */ /* 0x001fd00000000072 */
[----:B------:R-:W-:Y:S02]  /*7320*/  DFMA R232, R18, R178, R114 ;  /* 0x000000b212e8722b */ /* 0x000fe40000000072 */
[----:B------:R-:W0:Y:S01]  /*7330*/  LDS.128 R112, [R250+0x79c0] ;  /* 0x0079c000fa707984 */ /* 0x000e220000000c00 */
[----:B------:R-:W-:-:S03]  /*7340*/  DFMA R234, R102, R184, R234 ;  /* 0x000000b866ea722b */ /* 0x000fc600000000ea */
[----:B------:R-:W4:Y:S02]  /*7350*/  LDS.128 R184, [R250+0x79d0] ;  /* 0x0079d000fab87984 */ /* 0x000f240000000c00 */
[----:B-1----:R-:W-:-:S08]  /*7360*/  DFMA R232, R20, R172, R232 ;  /* 0x000000ac14e8722b */ /* 0x002fd000000000e8 */
[----:B------:R-:W-:-:S08]  /*7370*/  DFMA R232, R22, R174, R232 ;  /* 0x000000ae16e8722b */ /* 0x000fd000000000e8 */
[----:B--2---:R-:W-:Y:S02]  /*7380*/  DFMA R232, R26, R116, R232 ;  /* 0x000000741ae8722b */ /* 0x004fe400000000e8 */
[----:B---3--:R-:W-:Y:S01]  /*7390*/  DFMA R190, R104, R190, R234 ;  /* 0x000000be68be722b */ /* 0x008fe200000000ea */
[----:B------:R-:W1:Y:S05]  /*73a0*/  LDS.64 R234, [R8+0x618] ;  /* 0x0006180008ea7984 */ /* 0x000e6a0000000a00 */
[----:B------:R-:W-:-:S08]  /*73b0*/  DFMA R232, R32, R118, R232 ;  /* 0x0000007620e8722b */ /* 0x000fd000000000e8 */
[----:B0-----:R-:W-:-:S08]  /*73c0*/  DFMA R232, R38, R112, R232 ;  /* 0x0000007026e8722b */ /* 0x001fd000000000e8 */
[----:B------:R-:W-:-:S08]  /*73d0*/  DFMA R232, R44, R114, R232 ;  /* 0x000000722ce8722b */ /* 0x000fd000000000e8 */
[----:B----4-:R-:W-:-:S08]  /*73e0*/  DFMA R232, R48, R184, R232 ;  /* 0x000000b830e8722b */ /* 0x010fd000000000e8 */
[----:B------:R-:W-:Y:S02]  /*73f0*/  DFMA R232, R50, R186, R232 ;  /* 0x000000ba32e8722b */ /* 0x000fe400000000e8 */
[----:B------:R-:W-:Y:S02]  /*7400*/  DMUL R228, R228, R198 ;  /* 0x000000c6e4e47228 */ /* 0x000fe40000000000 */
[----:B-1----:R-:W-:-:S04]  /*7410*/  DFMA R190, R106, R234, R190 ;  /* 0x000000ea6abe722b */ /* 0x002fc800000000be */
        /* <DEDUP_REMOVED lines=8> */
[----:B------:R-:W1:Y:S01]  /*74a0*/  LDS.64 R234, [R7] ;  /* 0x0000000007ea7984 */ /* 0x000e620000000a00 */
[----:B------:R-:W-:-:S03]  /*74b0*/  DFMA R228, R196, R188, R228 ;  /* 0x000000bcc4e4722b */ /* 0x000fc600000000e4 */
[----:B------:R-:W2:Y:S01]  /*74c0*/  LDS.64 R188, [R8] ;  /* 0x0000000008bc7984 */ /* 0x000ea20000000a00 */
[----:B------:R-:W-:-:S03]  /*74d0*/  DMUL R170, R170, UR6 ;  /* 0x00000006aaaa7c28 */ /* 0x000fc60008000000 */
[----:B------:R-:W3:Y:S01]  /*74e0*/  LDS.64 R236, [R7+0x8] ;  /* 0x0000080007ec7984 */ /* 0x000ee20000000a00 */
[----:B0-----:R-:W-:-:S03]  /*74f0*/  DFMA R190, R108, R230, R190 ;  /* 0x000000e66cbe722b */ /* 0x001fc600000000be */
[----:B------:R-:W0:Y:S04]  /*7500*/  LDS.64 R238, [R5+0x2328] ;  /* 0x0023280005ee7984 */ /* 0x000e280000000a00 */
[----:B------:R-:W-:Y:S01]  /*7510*/  LDS.64 R230, [R5+0x2330] ;  /* 0x0023300005e67984 */ /* 0x000fe20000000a00 */
[----:B------:R-:W-:Y:S01]  /*7520*/  DFMA R190, R110, R198, R190 ;  /* 0x000000c66ebe722b */ /* 0x000fe200000000be */
[----:B------:R-:W-:-:S06]  /*7530*/  CS2R R198, SRZ ;  /* 0x0000000000c67805 */ /* 0x000fcc000001ff00 */
[----:B------:R-:W4:Y:S01]  /*7540*/  @!P2 LDG.E.64.CONSTANT R198, desc[UR76][R10.64+0x2328] ;  /* 0x0023284c0ac6a981 */ /* 0x000f22000c1e9b00 */
[----:B-1----:R-:W-:-:S08]  /*7550*/  DMUL R196, R52, R234 ;  /* 0x000000ea34c47228 */ /* 0x002fd00000000000 */
[----:B------:R-:W-:Y:S01]  /*7560*/  DFMA R234, R14, R170, R196 ;  /* 0x000000aa0eea722b */ /* 0x000fe200000000c4 */
[----:B------:R-:W-:Y:S02]  /*7570*/  CS2R R170, SRZ ;  /* 0x0000000000aa7805 */ /* 0x000fe4000001ff00 */
[----:B------:R-:W-:-:S04]  /*7580*/  CS2R R196, SRZ ;  /* 0x0000000000c47805 */ /* 0x000fc8000001ff00 */
[----:B------:R-:W4:Y:S04]  /*7590*/  @!P2 LDG.E.64.CONSTANT R170, desc[UR76][R10.64+0x8ca0] ;  /* 0x008ca04c0aaaa981 */ /* 0x000f28000c1e9b00 */
[----:B------:R-:W4:Y:S01]  /*75a0*/  @!P2 LDG.E.64.CONSTANT R196, desc[UR76][R10.64+0x15f90] ;  /* 0x015f904c0ac4a981 */ /* 0x000f22000c1e9b00 */
[----:B------:R-:W-:-:S03]  /*75b0*/  DFMA R206, R232, R206, R228 ;  /* 0x000000cee8ce722b */ /* 0x000fc600000000e4 */
[----:B------:R-:W1:Y:S01]  /*75c0*/  LDS.64 R232, [R4+0x2328] ;  /* 0x0023280004e87984 */ /* 0x000e620000000a00 */
[----:B------:R-:W-:Y:S02]  /*75d0*/  DADD R210, R210, R190 ;  /* 0x00000000d2d27229 */ /* 0x000fe400000000be */
[----:B--2---:R-:W-:Y:S01]  /*75e0*/  DFMA R234, R54, R188, R234 ;  /* 0x000000bc36ea722b */ /* 0x004fe200000000ea */
[----:B------:R-:W2:Y:S04]  /*75f0*/  LDS.64 R190, [R8+0x78] ;  /* 0x0000780008be7984 */ /* 0x000ea80000000a00 */
[----:B------:R-:W2:Y:S01]  /*7600*/  LDS.64 R188, [R4+0x23a0] ;  /* 0x0023a00004bc7984 */ /* 0x000ea20000000a00 */
[----:B------:R-:W-:Y:S02]  /*7610*/  DFMA R244, R208, R206, R244 ;  /* 0x000000ced0f4722b */ /* 0x000fe400000000f4 */
[----:B------:R-:W-:Y:S01]  /*7620*/  DFMA R208, R206, R194, R240 ;  /* 0x000000c2ced0722b */ /* 0x000fe200000000f0 */
[----:B------:R-:W-:Y:S01]  /*7630*/  CS2R R194, SRZ ;  /* 0x0000000000c27805 */ /* 0x000fe2000001ff00 */
[----:B---3--:R-:W-:Y:S01]  /*7640*/  DFMA R234, R56, R236, R234 ;  /* 0x000000ec38ea722b */ /* 0x008fe200000000ea */
[----:B------:R-:W3:Y:S04]  /*7650*/  LDS.64 R240, [R5+0x2338] ;  /* 0x0023380005f07984 */ /* 0x000ee80000000a00 */
[----:B------:R-:W4:Y:S01]  /*7660*/  @!P2 LDG.E.64.CONSTANT R194, desc[UR76][R10.64+0x1c908] ;  /* 0x01c9084c0ac2a981 */ /* 0x000f22000c1e9b00 */
[----:B0-----:R-:W-:-:S03]  /*7670*/  DFMA R238, R148, R238, RZ ;  /* 0x000000ee94ee722b */ /* 0x001fc600000000ff */
[----:B------:R-:W0:Y:S01]  /*7680*/  LDS.64 R236, [R4+0x2418] ;  /* 0x0024180004ec7984 */ /* 0x000e220000000a00 */
[-C--:B------:R-:W-:Y:S02]  /*7690*/  DFMA R228, R180, R206.reuse, R242 ;  /* 0x000000ceb4e4722b */ /* 0x080fe400000000f2 */
[----:B------:R-:W-:Y:S01]  /*76a0*/  DFMA R218, R176, R206, R218 ;  /* 0x000000ceb0da722b */ /* 0x000fe200000000da */
[----:B------:R-:W-:Y:S04]  /*76b0*/  LDS.64 R180, [R4+0x2490] ;  /* 0x0024900004b47984 */ /* 0x000fe80000000a00 */
[----:B------:R-:W0:Y:S01]  /*76c0*/  LDS.64 R176, [R5+0x2340] ;  /* 0x0023400005b07984 */ /* 0x000e220000000a00 */
[----:B-1----:R-:W-:Y:S02]  /*76d0*/  DFMA R232, R168, R232, RZ ;  /* 0x000000e8a8e8722b */ /* 0x002fe400000000ff */
[----:B--2---:R-:W-:-:S02]  /*76e0*/  DFMA R190, R58, R190, R234 ;  /* 0x000000be3abe722b */ /* 0x004fc400000000ea */
[----:B------:R-:W-:-:S04]  /*76f0*/  DFMA R234, R150, R230, R238 ;  /* 0x000000e696ea722b */ /* 0x000fc800000000ee */
[----:B------:R-:W-:Y:S01]  /*7700*/  DFMA R238, R156, R188, R232 ;  /* 0x000000bc9cee722b */ /* 0x000fe200000000e8 */
[----:B------:R-:W-:Y:S04]  /*7710*/  LDS.64 R230, [R4+0x2508] ;  /* 0x0025080004e67984 */ /* 0x000fe80000000a00 */
[----:B------:R-:W1:Y:S01]  /*7720*/  LDS.64 R232, [R7+0x10] ;  /* 0x0000100007e87984 */ /* 0x000e620000000a00 */
[----:B------:R-:W-:-:S03]  /*7730*/  DFMA R222, R206, R182, R222 ;  /* 0x000000b6cede722b */ /* 0x000fc600000000de */
[----:B------:R-:W2:Y:S04]  /*7740*/  LDS.64 R182, [R8+0xf0] ;  /* 0x0000f00008b67984 */ /* 0x000ea80000000a00 */
[----:B------:R-:W2:Y:S01]  /*7750*/  LDS.64 R188, [R5+0x2348] ;  /* 0x0023480005bc7984 */ /* 0x000ea20000000a00 */
[----:B---3--:R-:W-:Y:S02]  /*7760*/  DFMA R234, R152, R240, R234 ;  /* 0x000000f098ea722b */ /* 0x008fe400000000ea */
[----:B0-----:R-:W-:Y:S02]  /*7770*/  DFMA R236, R154, R236, R238 ;  /* 0x000000ec9aec722b */ /* 0x001fe400000000ee */
[----:B------:R-:W-:-:S04]  /*7780*/  DFMA R212, R172, R206, R212 ;  /* 0x000000ceacd4722b */ /* 0x000fc800000000d4 */
[----:B------:R-:W-:Y:S02]  /*7790*/  DFMA R176, R162, R176, R234 ;  /* 0x000000b0a2b0722b */ /* 0x000fe400000000ea */
[----:B------:R-:W-:Y:S01]  /*77a0*/  DFMA R180, R134, R180, R236 ;  /* 0x000000b486b4722b */ /* 0x000fe200000000ec */
[----:B------:R-:W0:Y:S01]  /*77b0*/  LDS.64 R234, [R7+0x18] ;  /* 0x0000180007ea7984 */ /* 0x000e220000000a00 */
[----:B------:R-:W-:Y:S02]  /*77c0*/  DFMA R220, R206, R178, R220 ;  /* 0x000000b2cedc722b */ /* 0x000fe400000000dc */
[----:B------:R-:W-:Y:S01]  /*77d0*/  DFMA R204, R116, R206, R204 ;  /* 0x000000ce74cc722b */ /* 0x000fe200000000cc */
[----:B------:R-:W-:Y:S04]  /*77e0*/  LDS.64 R178, [R5+0x2360] ;  /* 0x0023600005b27984 */ /* 0x000fe80000000a00 */
[----:B------:R-:W-:Y:S01]  /*77f0*/  LDS.64 R116, [R7+0x20] ;  /* 0x0000200007747984 */ /* 0x000fe20000000a00 */
[----:B-1----:R-:W-:-:S03]  /*7800*/  DFMA R172, R60, R232, R190 ;  /* 0x000000e83cac722b */ /* 0x002fc600000000be */
[----:B------:R-:W1:Y:S04]  /*7810*/  LDS.64 R190, [R4+0x2580] ;  /* 0x0025800004be7984 */ /* 0x000e680000000a00 */
[----:B------:R-:W3:Y:S01]  /*7820*/  LDS.64 R232, [R5+0x2350] ;  /* 0x0023500005e87984 */ /* 0x000ee20000000a00 */
[----:B------:R-:W-:Y:S02]  /*7830*/  DFMA R230, R164, R230, R180 ;  /* 0x000000e6a4e6722b */ /* 0x000fe400000000b4 */
[----:B--2---:R-:W-:Y:S01]  /*7840*/  DFMA R236, R62, R182, R172 ;  /* 0x000000b63eec722b */ /* 0x004fe200000000ac */
[----:B------:R-:W2:Y:S01]  /*7850*/  LDS.64 R180, [R8+0x168] ;  /* 0x0001680008b47984 */ /* 0x000ea20000000a00 */
[----:B------:R-:W-:-:S03]  /*7860*/  DFMA R238, R166, R188, R176 ;  /* 0x000000bca6ee722b */ /* 0x000fc600000000b0 */
[----:B------:R-:W2:Y:S04]  /*7870*/  LDS.64 R182, [R4+0x25f8] ;  /* 0x0025f80004b67984 */ /* 0x000ea80000000a00 */
[----:B------:R-:W2:Y:S04]  /*7880*/  LDS.64 R188, [R5+0x2358] ;  /* 0x0023580005bc7984 */ /* 0x000ea80000000a00 */
[----:B------:R-:W2:Y:S04]  /*7890*/  LDS.64 R176, [R4+0x2670] ;  /* 0x0026700004b07984 */ /* 0x000ea80000000a00 */
[----:B------:R-:W2:Y:S01]  /*78a0*/  LDS.64 R172, [R5+0x2368] ;  /* 0x0023680005ac7984 */ /* 0x000ea20000000a00 */
[----:B------:R-:W-:-:S03]  /*78b0*/  DFMA R200, R206, R174, R200 ;  /* 0x000000aecec8722b */ /* 0x000fc600000000c8 */
[----:B------:R-:W2:Y:S01]  /*78c0*/  LDS.64 R174, [R4+0x26e8] ;  /* 0x0026e80004ae7984 */ /* 0x000ea20000000a00 */
[----:B0-----:R-:W-:Y:S02]  /*78d0*/  DFMA R234, R64, R234, R236 ;  /* 0x000000ea40ea722b */ /* 0x001fe400000000ec */
[----:B------:R-:W-:Y:S01]  /*78e0*/  DFMA R202, R206, R118, R202 ;  /* 0x00000076ceca722b */ /* 0x000fe200000000ca */
[----:B------:R-:W-:Y:S01]  /*78f0*/  LDS.64 R118, [R5+0x2370] ;  /* 0x0023700005767984 */ /* 0x000fe20000000a00 */
[----:B-1----:R-:W-:Y:S02]  /*7900*/  DFMA R190, R132, R190, R230 ;  /* 0x000000be84be722b */ /* 0x002fe400000000e6 */
[----:B---3--:R-:W-:Y:S02]  /*7910*/  DFMA R232, R158, R232, R238 ;  /* 0x000000e89ee8722b */ /* 0x008fe400000000ee */
[----:B--2---:R-:W-:Y:S02]  /*7920*/  DFMA R234, R66, R180, R234 ;  /* 0x000000b442ea722b */ /* 0x004fe400000000ea */
[----:B------:R-:W-:Y:S01]  /*7930*/  DFMA R214, R112, R206, R214 ;  /* 0x000000ce70d6722b */ /* 0x000fe200000000d6 */
[----:B------:R-:W-:Y:S01]  /*7940*/  LDS.64 R180, [R4+0x2760] ;  /* 0x0027600004b47984 */ /* 0x000fe20000000a00 */
[----:B------:R-:W-:-:S03]  /*7950*/  DFMA R190, R160, R182, R190 ;  /* 0x000000b6a0be722b */ /* 0x000fc600000000be */
[----:B------:R-:W0:Y:S01]  /*7960*/  LDS.64 R182, [R8+0x1e0] ;  /* 0x0001e00008b67984 */ /* 0x000e220000000a00 */
[----:B------:R-:W-:-:S04]  /*7970*/  DFMA R188, R146, R188, R232 ;  /* 0x000000bc92bc722b */ /* 0x000fc800000000e8 */
[----:B------:R-:W-:Y:S02]  /*7980*/  DFMA R190, R138, R176, R190 ;  /* 0x000000b08abe722b */ /* 0x000fe400000000be */
[----:B------:R-:W-:Y:S02]  /*7990*/  DFMA R176, R68, R116, R234 ;  /* 0x0000007444b0722b */ /* 0x000fe400000000ea */
[----:B------:R-:W-:Y:S01]  /*79a0*/  DFMA R178, R142, R178, R188 ;  /* 0x000000b28eb2722b */ /* 0x000fe200000000bc */
[----:B------:R-:W1:Y:S01]  /*79b0*/  LDS.64 R116, [R5+0x2378] ;  /* 0x0023780005747984 */ /* 0x000e620000000a00 */
[----:B------:R-:W-:-:S03]  /*79c0*/  DFMA R224, R206, R114, R224 ;  /* 0x00000072cee0722b */ /* 0x000fc600000000e0 */
[----:B------:R-:W2:Y:S03]  /*79d0*/  LDS.128 R112, [R250+0x79e0] ;  /* 0x0079e000fa707984 */ /* 0x000ea60000000c00 */
[----:B------:R-:W-:Y:S01]  /*79e0*/  DFMA R178, R144, R172, R178 ;  /* 0x000000ac90b2722b */ /* 0x000fe200000000b2 */
[----:B------:R-:W3:Y:S01]  /*79f0*/  LDS.64 R172, [R5+0x2380] ;  /* 0x0023800005ac7984 */ /* 0x000ee20000000a00 */
[----:B------:R-:W-:-:S03]  /*7a00*/  DFMA R232, R140, R174, R190 ;  /* 0x000000ae8ce8722b */ /* 0x000fc600000000be */
[----:B------:R-:W3:Y:S04]  /*7a10*/  LDS.64 R174, [R4+0x27d8] ;  /* 0x0027d80004ae7984 */ /* 0x000ee80000000a00 */
[----:B------:R-:W3:Y:S01]  /*7a20*/  LDS.128 R188, [R250+0x79f0] ;  /* 0x0079f000fabc7984 */ /* 0x000ee20000000c00 */
[----:B------:R-:W-:-:S03]  /*7a30*/  DFMA R230, R192, R206, R210 ;  /* 0x000000cec0e6722b */ /* 0x000fc600000000d2 */
[----:B------:R-:W-:Y:S01]  /*7a40*/  LDS.64 R192, [R7+0x28] ;  /* 0x0000280007c07984 */ /* 0x000fe20000000a00 */
[----:B------:R-:W-:Y:S02]  /*7a50*/  DFMA R226, R184, R206, R226 ;  /* 0x000000ceb8e2722b */ /* 0x000fe400000000e2 */
[----:B------:R-:W-:Y:S01]  /*7a60*/  DFMA R216, R206, R186, R216 ;  /* 0x000000baced8722b */ /* 0x000fe200000000d8 */
[----:B------:R-:W-:Y:S01]  /*7a70*/  LDS.64 R210, [R7+0x30] ;  /* 0x0000300007d27984 */ /* 0x000fe20000000a00 */
[----:B0-----:R-:W-:-:S03]  /*7a80*/  DFMA R176, R70, R182, R176 ;  /* 0x000000b646b0722b */ /* 0x001fc600000000b0 */
[----:B------:R-:W-:Y:S01]  /*7a90*/  LDS.128 R184, [R250+0x7a00] ;  /* 0x007a0000fab87984 */ /* 0x000fe20000000c00 */
[----:B------:R-:W-:-:S03]  /*7aa0*/  DFMA R182, R136, R118, R178 ;  /* 0x0000007688b6722b */ /* 0x000fc600000000b2 */
[----:B------:R-:W0:Y:S04]  /*7ab0*/  LDS.64 R118, [R5+0x2388] ;  /* 0x0023880005767984 */ /* 0x000e280000000a00 */
[----:B------:R-:W0:Y:S01]  /*7ac0*/  LDS.64 R178, [R4+0x2850] ;  /* 0x0028500004b27984 */ /* 0x000e220000000a00 */
[----:B-1----:R-:W-:Y:S02]  /*7ad0*/  DFMA R116, R130, R116, R182 ;  /* 0x000000748274722b */ /* 0x002fe400000000b6 */
[----:B------:R-:W-:Y:S01]  /*7ae0*/  DFMA R232, R128, R180, R232 ;  /* 0x000000b480e8722b */ /* 0x000fe200000000e8 */
[----:B------:R-:W-:Y:S01]  /*7af0*/  LDS.64 R206, [R4+0x28c8] ;  /* 0x0028c80004ce7984 */ /* 0x000fe20000000a00 */
[----:B--2---:R-:W-:-:S04]  /*7b00*/  DFMA R180, R120, R112, RZ ;  /* 0x0000007078b4722b */ /* 0x004fc800000000ff */
[----:B---3--:R-:W-:Y:S01]  /*7b10*/  DFMA R238, R28, R172, R116 ;  /* 0x000000ac1cee722b */ /* 0x008fe20000000074 */
[----:B------:R-:W1:Y:S03]  /*7b20*/  LDS.64 R172, [R5+0x2390] ;  /* 0x0023900005ac7984 */ /* 0x000e660000000a00 */
[----:B------:R-:W-:Y:S02]  /*7b30*/  DFMA R180, R124, R114, R180 ;  /* 0x000000727cb4722b */ /* 0x000fe400000000b4 */
[----:B------:R-:W-:Y:S01]  /*7b40*/  DFMA R234, R122, R174, R232 ;  /* 0x000000ae7aea722b */ /* 0x000fe200000000e8 */
[----:B------:R-:W-:Y:S04]  /*7b50*/  LDS.64 R116, [R4+0x2940] ;  /* 0x0029400004747984 */ /* 0x000fe80000000a00 */
[----:B------:R-:W2:Y:S04]  /*7b60*/  LDS.64 R174, [R8+0x258] ;  /* 0x0002580008ae7984 */ /* 0x000ea80000000a00 */
[----:B------:R-:W3:Y:S01]  /*7b70*/  LDS.64 R232, [R5+0x2398] ;  /* 0x0023980005e87984 */ /* 0x000ee20000000a00 */
[----:B------:R-:W-:-:S03]  /*7b80*/  DFMA R236, R126, R188, R180 ;  /* 0x000000bc7eec722b */ /* 0x000fc600000000b4 */
[----:B------:R-:W3:Y:S01]  /*7b90*/  LDS.128 R180, [R250+0x7a10] ;  /* 0x007a1000fab47984 */ /* 0x000ee20000000c00 */
[----:B0-----:R-:W-:-:S03]  /*7ba0*/  DFMA R238, R34, R118, R238 ;  /* 0x0000007622ee722b */ /* 0x001fc600000000ee */
[----:B------:R-:W0:Y:S01]  /*7bb0*/  LDS.64 R118, [R4+0x29b8] ;  /* 0x0029b80004767984 */ /* 0x000e220000000a00 */
[----:B------:R-:W-:Y:S02]  /*7bc0*/  DFMA R192, R72, R192, R176 ;  /* 0x000000c048c0722b */ /* 0x000fe400000000b0 */
[----:B------:R-:W-:Y:S02]  /*7bd0*/  DFMA R234, R24, R178, R234 ;  /* 0x000000b218ea722b */ /* 0x000fe400000000ea */
[----:B------:R-:W-:Y:S01]  /*7be0*/  DFMA R236, R12, R190, R236 ;  /* 0x000000be0cec722b */ /* 0x000fe200000000ec */
[----:B------:R-:W0:Y:S01]  /*7bf0*/  LDS.128 R176, [R250+0x7a20] ;  /* 0x007a2000fab07984 */ /* 0x000e220000000c00 */
[----:B-1----:R-:W-:-:S06]  /*7c00*/  DFMA R172, R40, R172, R238 ;  /* 0x000000ac28ac722b */ /* 0x002fcc00000000ee */
[----:B------:R-:W-:Y:S02]  /*7c10*/  DFMA R236, R14, R184, R236 ;  /* 0x000000b80eec722b */ /* 0x000fe400000000ec */
[----:B------:R-:W-:Y:S01]  /*7c20*/  DFMA R206, R30, R206, R234 ;  /* 0x000000ce1ece722b */ /* 0x000fe200000000ea */
[----:B------:R-:W-:Y:S01]  /*7c30*/  LDS.64 R234, [R8+0x2d0] ;  /* 0x0002d00008ea7984 */ /* 0x000fe20000000a00 */
[----:B--2---:R-:W-:-:S04]  /*7c40*/  DFMA R192, R74, R174, R192 ;  /* 0x000000ae4ac0722b */ /* 0x004fc800000000c0 */
[----:B------:R-:W-:Y:S02]  /*7c50*/  DFMA R236, R16, R186, R236 ;  /* 0x000000ba10ec722b */ /* 0x000fe400000000ec */
[----:B---3--:R-:W-:Y:S01]  /*7c60*/  DFMA R232, R46, R232, R172 ;  /* 0x000000e82ee8722b */ /* 0x008fe200000000ac */
[----:B------:R-:W1:Y:S01]  /*7c70*/  LDS.128 R172, [R250+0x7a30] ;  /* 0x007a3000faac7984 */ /* 0x000e620000000c00 */
[----:B------:R-:W-:-:S04]  /*7c80*/  DFMA R206, R36, R116, R206 ;  /* 0x0000007424ce722b */ /* 0x000fc800000000ce */
[----:B------:R-:W-:-:S04]  /*7c90*/  DFMA R236, R18, R180, R236 ;  /* 0x000000b412ec722b */ /* 0x000fc800000000ec */
[----:B0-----:R-:W-:-:S04]  /*7ca0*/  DFMA R206, R42, R118, R206 ;  /* 0x000000762ace722b */ /* 0x001fc800000000ce */
[----:B------:R-:W-:Y:S01]  /*7cb0*/  DFMA R236, R20, R182, R236 ;  /* 0x000000b614ec722b */ /* 0x000fe200000000ec */
[----:B------:R-:W0:Y:S07]  /*7cc0*/  LDS.128 R116, [R250+0x7a40] ;  /* 0x007a4000fa747984 */ /* 0x000e2e0000000c00 */
[----:B------:R-:W-:Y:S02]  /*7cd0*/  DFMA R240, R22, R176, R236 ;  /* 0x000000b016f0722b */ /* 0x000fe400000000ec */
[----:B------:R-:W-:Y:S01]  /*7ce0*/  DFMA R192, R76, R210, R192 ;  /* 0x000000d24cc0722b */ /* 0x000fe200000000c0 */
[----:B------:R-:W-:Y:S04]  /*7cf0*/  LDS.64 R236, [R7+0x38] ;  /* 0x0000380007ec7984 */ /* 0x000fe80000000a00 */
[----:B------:R-:W2:Y:S01]  /*7d00*/  LDS.64 R210, [R250+0x7a50] ;  /* 0x007a5000fad27984 */ /* 0x000ea20000000a00 */
[----:B------:R-:W-:-:S02]  /*7d10*/  DFMA R240, R26, R178, R240 ;  /* 0x000000b21af0722b */ /* 0x000fc400000000f0 */
[C---:B----4-:R-:W-:Y:S02]  /*7d20*/  DMUL R238, R206.reuse, R170 ;  /* 0x000000aaceee7228 */ /* 0x050fe40000000000 */
[----:B------:R-:W-:-:S04]  /*7d30*/  DMUL R196, R206, R196 ;  /* 0x000000c4cec47228 */ /* 0x000fc80000000000 */
[----:B-1----:R-:W-:Y:S02]  /*7d40*/  DFMA R240, R32, R172, R240 ;  /* 0x000000ac20f0722b */ /* 0x002fe400000000f0 */
[C---:B------:R-:W-:Y:S01]  /*7d50*/  DFMA R238, R232.reuse, R198, R238 ;  /* 0x000000c6e8ee722b */ /* 0x040fe200000000ee */
[----:B------:R-:W-:Y:S01]  /*7d60*/  CS2R R198, SRZ ;  /* 0x0000000000c67805 */ /* 0x000fe2000001ff00 */
[----:B------:R-:W-:Y:S01]  /*7d70*/  DFMA R196, R232, R170, R196 ;  /* 0x000000aae8c4722b */ /* 0x000fe200000000c4 */
[----:B------:R-:W1:Y:S03]  /*7d80*/  LDS.64 R170, [R8+0x348] ;  /* 0x0003480008aa7984 */ /* 0x000e660000000a00 */
[----:B------:R-:W-:Y:S02]  /*7d90*/  DFMA R240, R38, R174, R240 ;  /* 0x000000ae26f0722b */ /* 0x000fe400000000f0 */
[----:B------:R-:W-:Y:S01]  /*7da0*/  DFMA R192, R78, R234, R192 ;  /* 0x000000ea4ec0722b */ /* 0x000fe200000000c0 */
[----:B------:R-:W3:Y:S05]  /*7db0*/  @!P2 LDG.E.64.CONSTANT R198, desc[UR76][R10.64+0xf618] ;  /* 0x00f6184c0ac6a981 */ /* 0x000eea000c1e9b00 */
[----:B0-----:R-:W-:-:S08]  /*7dc0*/  DFMA R234, R44, R116, R240 ;  /* 0x000000742cea722b */ /* 0x001fd000000000f0 */
[----:B------:R-:W-:-:S08]  /*7dd0*/  DFMA R234, R48, R118, R234 ;  /* 0x0000007630ea722b */ /* 0x000fd000000000ea */
[----:B--2---:R-:W-:Y:S02]  /*7de0*/  DFMA R234, R50, R210, R234 ;  /* 0x000000d232ea722b */ /* 0x004fe400000000ea */
[----:B------:R-:W-:Y:S02]  /*7df0*/  DMUL R206, R206, R194 ;  /* 0x000000c2cece7228 */ /* 0x000fe40000000000 */
[----:B------:R-:W-:-:S04]  /*7e00*/  DFMA R236, R80, R236, R192 ;  /* 0x000000ec50ec722b */ /* 0x000fc800000000c0 */
[----:B------:R-:W-:Y:S01]  /*7e10*/  DFMA R196, R234, R194, R196 ;  /* 0x000000c2eac4722b */ /* 0x000fe200000000c4 */
[----:B------:R-:W0:Y:S03]  /*7e20*/  LDS.64 R194, [R7+0x40] ;  /* 0x0000400007c27984 */ /* 0x000e260000000a00 */
[----:B-1----:R-:W-:Y:S01]  /*7e30*/  DFMA R236, R82, R170, R236 ;  /* 0x000000aa52ec722b */ /* 0x002fe200000000ec */
[----:B------:R-:W1:Y:S01]  /*7e40*/  LDS.64 R170, [R8+0x3c0] ;  /* 0x0003c00008aa7984 */ /* 0x000e620000000a00 */
[----:B------:R-:W-:-:S06]  /*7e50*/  CS2R R192, SRZ ;  /* 0x0000000000c07805 */ /* 0x000fcc000001ff00 */
[----:B------:R-:W2:Y:S01]  /*7e60*/  @!P2 LDG.E.64.CONSTANT R192, desc[UR76][R10.64+0x29bf8] ;  /* 0x029bf84c0ac0a981 */ /* 0x000ea2000c1e9b00 */
[----:B0-----:R-:W-:-:S03]  /*7e70*/  DFMA R236, R84, R194, R236 ;  /* 0x000000c254ec722b */ /* 0x001fc600000000ec */
[----:B------:R-:W0:Y:S05]  /*7e80*/  LDS.64 R194, [R7+0x48] ;  /* 0x0000480007c27984 */ /* 0x000e2a0000000a00 */
[----:B-1----:R-:W-:Y:S01]  /*7e90*/  DFMA R236, R86, R170, R236 ;  /* 0x000000aa56ec722b */ /* 0x002fe200000000ec */
[----:B------:R-:W1:Y:S07]  /*7ea0*/  LDS.64 R170, [R8+0x438] ;  /* 0x0004380008aa7984 */ /* 0x000e6e0000000a00 */
[----:B0-----:R-:W-:Y:S01]  /*7eb0*/  DFMA R236, R88, R194, R236 ;  /* 0x000000c258ec722b */ /* 0x001fe200000000ec */
[----:B------:R-:W0:Y:S07]  /*7ec0*/  LDS.64 R194, [R7+0x50] ;  /* 0x0000500007c27984 */ /* 0x000e2e0000000a00 */
[----:B-1----:R-:W-:Y:S01]  /*7ed0*/  DFMA R236, R90, R170, R236 ;  /* 0x000000aa5aec722b */ /* 0x002fe200000000ec */
[----:B------:R-:W1:Y:S01]  /*7ee0*/  LDS.64 R170, [R8+0x4b0] ;  /* 0x0004b00008aa7984 */ /* 0x000e620000000a00 */
[----:B------:R-:W-:-:S06]  /*7ef0*/  CS2R R240, SRZ ;  /* 0x0000000000f07805 */ /* 0x000fcc000001ff00 */
[----:B------:R-:W4:Y:S01]  /*7f00*/  @!P2 LDG.E.64.CONSTANT R240, desc[UR76][R10.64+0x23280] ;  /* 0x0232804c0af0a981 */ /* 0x000f22000c1e9b00 */
[----:B0-----:R-:W-:-:S03]  /*7f10*/  DFMA R236, R92, R194, R236 ;  /* 0x000000c25cec722b */ /* 0x001fc600000000ec */
[----:B------:R-:W0:Y:S05]  /*7f20*/  LDS.64 R194, [R7+0x58] ;  /* 0x0000580007c27984 */ /* 0x000e2a0000000a00 */
[----:B-1----:R-:W-:Y:S01]  /*7f30*/  DFMA R236, R94, R170, R236 ;  /* 0x000000aa5eec722b */ /* 0x002fe200000000ec */
[----:B------:R-:W1:Y:S07]  /*7f40*/  LDS.64 R170, [R8+0x528] ;  /* 0x0005280008aa7984 */ /* 0x000e6e0000000a00 */
[----:B0-----:R-:W-:Y:S01]  /*7f50*/  DFMA R236, R96, R194, R236 ;  /* 0x000000c260ec722b */ /* 0x001fe200000000ec */
[----:B------:R-:W0:Y:S07]  /*7f60*/  LDS.64 R194, [R7+0x60] ;  /* 0x0000600007c27984 */ /* 0x000e2e0000000a00 */
[----:B-1----:R-:W-:Y:S01]  /*7f70*/  DFMA R236, R98, R170, R236 ;  /* 0x000000aa62ec722b */ /* 0x002fe200000000ec */
[----:B------:R-:W1:Y:S07]  /*7f80*/  LDS.64 R170, [R8+0x5a0] ;  /* 0x0005a00008aa7984 */ /* 0x000e6e0000000a00 */
[----:B0-----:R-:W-:-:S02]  /*7f90*/  DFMA R194, R100, R194, R236 ;  /* 0x000000c264c2722b */ /* 0x001fc400000000ec */
[----:B------:R-:W0:Y:S06]  /*7fa0*/  LDS.64 R236, [R7+0x68] ;  /* 0x0000680007ec7984 */ /* 0x000e2c0000000a00 */
[----:B-1----:R-:W-:Y:S02]  /*7fb0*/  DFMA R170, R102, R170, R194 ;  /* 0x000000aa66aa722b */ /* 0x002fe400000000c2 */
[----:B------:R-:W1:Y:S06]  /*7fc0*/  LDS.64 R194, [R8+0x618] ;  /* 0x0006180008c27984 */ /* 0x000e6c0000000a00 */
[----:B0-----:R-:W-:-:S02]  /*7fd0*/  DFMA R236, R104, R236, R170 ;  /* 0x000000ec68ec722b */ /* 0x001fc400000000aa */
[----:B------:R-:W0:Y:S06]  /*7fe0*/  LDS.64 R170, [R7+0x70] ;  /* 0x0000700007aa7984 */ /* 0x000e2c0000000a00 */
[----:B-1----:R-:W-:Y:S02]  /*7ff0*/  DFMA R194, R106, R194, R236 ;  /* 0x000000c26ac2722b */ /* 0x002fe400000000ec */
[----:B------:R-:W-:Y:S01]  /*8000*/  LDS.64 R236, [R8+0x690] ;  /* 0x0006900008ec7984 */ /* 0x000fe20000000a00 */
[-C--:B---3--:R-:W-:Y:S01]  /*8010*/  DFMA R238, R234, R198.reuse, R238 ;  /* 0x000000c6eaee722b */ /* 0x088fe200000000ee */
[----:B------:R-:W-:Y:S06]  /*8020*/  BAR.SYNC.DEFER_BLOCKING 0x0 ;  /* 0x0000000000007b1d */ /* 0x000fec0000010000 */
[----:B------:R-:W-:Y:S04]  /*8030*/  STS.64 [R249], R238 ;  /* 0x000000eef9007388 */ /* 0x000fe80000000a00 */
[----:B------:R-:W-:Y:S01]  /*8040*/  STS.64 [R248], R196 ;  /* 0x000000c4f8007388 */ /* 0x000fe20000000a00 */
[----:B------:R-:W-:Y:S06]  /*8050*/  BAR.SYNC.DEFER_BLOCKING 0x0 ;  /* 0x0000000000007b1d */ /* 0x000fec0000010000 */
[----:B------:R-:W-:-:S02]  /*8060*/  DFMA R206, R232, R198, R206 ;  /* 0x000000c6e8ce722b */ /* 0x000fc400000000ce */
[----:B0-----:R-:W-:Y:S01]  /*8070*/  DFMA R198, R108, R170, R194 ;  /* 0x000000aa6cc6722b */ /* 0x001fe200000000c2 */
[----:B------:R-:W0:Y:S04]  /*8080*/  LDS.64 R196, [R7] ;  /* 0x0000000007c47984 */ /* 0x000e280000000a00 */
[----:B------:R-:W1:Y:S04]  /*8090*/  LDS.64 R194, [R8] ;  /* 0x0000000008c27984 */ /* 0x000e680000000a00 */
[----:B------:R-:W3:Y:S01]  /*80a0*/  LDS.64 R170, [R7+0x8] ;  /* 0x0000080007aa7984 */ /* 0x000ee20000000a00 */
[----:B--2---:R-:W-:-:S03]  /*80b0*/  DMUL R192, R192, UR6 ;  /* 0x00000006c0c07c28 */ /* 0x004fc60008000000 */
[----:B------:R-:W-:Y:S01]  /*80c0*/  LDS.64 R242, [R4+0x2aa8] ;  /* 0x002aa80004f27984 */ /* 0x000fe20000000a00 */
[----:B0-----:R-:W-:-:S03]  /*80d0*/  DMUL R232, R52, R196 ;  /* 0x000000c434e87228 */ /* 0x001fc60000000000 */
[----:B------:R-:W0:Y:S05]  /*80e0*/  LDS.64 R196, [R8+0x78] ;  /* 0x0000780008c47984 */ /* 0x000e2a0000000a00 */
[----:B------:R-:W-:Y:S01]  /*80f0*/  DFMA R232, R16, R192, R232 ;  /* 0x000000c010e8722b */ /* 0x000fe200000000e8 */
[----:B------:R-:W2:Y:S07]  /*8100*/  LDS.64 R192, [R7+0x10] ;  /* 0x0000100007c07984 */ /* 0x000eae0000000a00 */
[----:B-1----:R-:W-:-:S02]  /*8110*/  DFMA R194, R54, R194, R232 ;  /* 0x000000c236c2722b */ /* 0x002fc400000000e8 */
[----:B------:R-:W1:Y:S06]  /*8120*/  LDS.64 R232, [R8+0xf0] ;  /* 0x0000f00008e87984 */ /* 0x000e6c0000000a00 */
[----:B---3--:R-:W-:Y:S02]  /*8130*/  DFMA R170, R56, R170, R194 ;  /* 0x000000aa38aa722b */ /* 0x008fe400000000c2 */
[----:B------:R-:W3:Y:S06]  /*8140*/  LDS.64 R194, [R7+0x18] ;  /* 0x0000180007c27984 */ /* 0x000eec0000000a00 */
[----:B0-----:R-:W-:-:S02]  /*8150*/  DFMA R196, R58, R196, R170 ;  /* 0x000000c43ac4722b */ /* 0x001fc400000000aa */
[----:B------:R-:W0:Y:S06]  /*8160*/  LDS.64 R170, [R8+0x168] ;  /* 0x0001680008aa7984 */ /* 0x000e2c0000000a00 */
[----:B--2---:R-:W-:Y:S02]  /*8170*/  DFMA R192, R60, R192, R196 ;  /* 0x000000c03cc0722b */ /* 0x004fe400000000c4 */
[----:B------:R-:W2:Y:S06]  /*8180*/  LDS.64 R196, [R7+0x20] ;  /* 0x0000200007c47984 */ /* 0x000eac0000000a00 */
[----:B-1----:R-:W-:-:S02]  /*8190*/  DFMA R232, R62, R232, R192 ;  /* 0x000000e83ee8722b */ /* 0x002fc400000000c0 */
[----:B------:R-:W1:Y:S06]  /*81a0*/  LDS.64 R192, [R8+0x1e0] ;  /* 0x0001e00008c07984 */ /* 0x000e6c0000000a00 */
[----:B---3--:R-:W-:Y:S01]  /*81b0*/  DFMA R232, R64, R194, R232 ;  /* 0x000000c240e8722b */ /* 0x008fe200000000e8 */
[----:B------:R-:W3:Y:S01]  /*81c0*/  LDS.64 R194, [R7+0x28] ;  /* 0x0000280007c27984 */ /* 0x000ee20000000a00 */
[----:B------:R-:W-:Y:S02]  /*81d0*/  DFMA R198, R110, R236, R198 ;  /* 0x000000ec6ec6722b */ /* 0x000fe400000000c6 */
[----:B----4-:R-:W-:Y:S01]  /*81e0*/  DFMA R206, R234, R240, R206 ;  /* 0x000000f0eace722b */ /* 0x010fe200000000ce */
[----:B------:R-:W-:Y:S04]  /*81f0*/  LDS.64 R236, [R5+0x2a38] ;  /* 0x002a380005ec7984 */ /* 0x000fe80000000a00 */
[----:B------:R-:W-:Y:S01]  /*8200*/  LDS.64 R234, [R5+0x2a40] ;  /* 0x002a400005ea7984 */ /* 0x000fe20000000a00 */
[----:B------:R-:W-:-:S03]  /*8210*/  DADD R208, R208, R198 ;  /* 0x00000000d0d07229 */ /* 0x000fc600000000c6 */
[----:B------:R-:W4:Y:S01]  /*8220*/  LDS.64 R198, [R8+0x258] ;  /* 0x0002580008c67984 */ /* 0x000f220000000a00 */
[----:B0-----:R-:W-:Y:S02]  /*8230*/  DFMA R170, R66, R170, R232 ;  /* 0x000000aa42aa722b */ /* 0x001fe400000000e8 */
[----:B------:R-:W-:Y:S01]  /*8240*/  DFMA R240, R112, R206, R244 ;  /* 0x000000ce70f0722b */ /* 0x000fe200000000f4 */
[----:B------:R-:W-:Y:S05]  /*8250*/  LDS.64 R232, [R7+0x40] ;  /* 0x0000400007e87984 */ /* 0x000fea0000000a00 */
[----:B--2---:R-:W-:Y:S01]  /*8260*/  DFMA R112, R68, R196, R170 ;  /* 0x000000c44470722b */ /* 0x004fe200000000aa */
[----:B------:R-:W0:Y:S01]  /*8270*/  LDS.64 R196, [R7+0x30] ;  /* 0x0000300007c47984 */ /* 0x000e220000000a00 */
[----:B------:R-:W-:-:S03]  /*8280*/  DFMA R238, R188, R206, R222 ;  /* 0x000000cebcee722b */ /* 0x000fc600000000de */
[----:B------:R-:W2:Y:S03]  /*8290*/  LDS.64 R188, [R8+0x2d0] ;  /* 0x0002d00008bc7984 */ /* 0x000ea60000000a00 */
[----:B-1----:R-:W-:Y:S01]  /*82a0*/  DFMA R112, R70, R192, R112 ;  /* 0x000000c04670722b */ /* 0x002fe20000000070 */
[----:B------:R-:W-:-:S06]  /*82b0*/  CS2R R192, SRZ ;  /* 0x0000000000c07805 */ /* 0x000fcc000001ff00 */
[----:B------:R-:W2:Y:S01]  /*82c0*/  @!P2 LDG.E.64.CONSTANT R192, desc[UR76][R10.64+0x93a8] ;  /* 0x0093a84c0ac0a981 */ /* 0x000ea2000c1e9b00 */
[----:B---3--:R-:W-:Y:S01]  /*82d0*/  DFMA R112, R72, R194, R112 ;  /* 0x000000c24870722b */ /* 0x008fe20000000070 */
[----:B------:R-:W-:-:S06]  /*82e0*/  CS2R R194, SRZ ;  /* 0x0000000000c27805 */ /* 0x000fcc000001ff00 */
[----:B------:R-:W3:Y:S01]  /*82f0*/  @!P2 LDG.E.64.CONSTANT R194, desc[UR76][R10.64+0x2a30] ;  /* 0x002a304c0ac2a981 */ /* 0x000ee2000c1e9b00 */
[----:B----4-:R-:W-:-:S03]  /*8300*/  DFMA R198, R74, R198, R112 ;  /* 0x000000c64ac6722b */ /* 0x010fc60000000070 */
[----:B------:R-:W1:Y:S01]  /*8310*/  LDS.64 R112, [R7+0x38] ;  /* 0x0000380007707984 */ /* 0x000e620000000a00 */
[----:B------:R-:W-:-:S03]  /*8320*/  DFMA R170, R206, R114, R228 ;  /* 0x00000072ceaa722b */ /* 0x000fc600000000e4 */
[----:B------:R-:W4:Y:S04]  /*8330*/  LDS.64 R114, [R5+0x2a30] ;  /* 0x002a300005727984 */ /* 0x000f280000000a00 */
[----:B------:R-:W4:Y:S01]  /*8340*/  LDS.64 R228, [R8+0x348] ;  /* 0x0003480008e47984 */ /* 0x000f220000000a00 */
[----:B0-----:R-:W-:-:S08]  /*8350*/  DFMA R196, R76, R196, R198 ;  /* 0x000000c44cc4722b */ /* 0x001fd000000000c6 */
[----:B--2---:R-:W-:Y:S01]  /*8360*/  DFMA R188, R78, R188, R196 ;  /* 0x000000bc4ebc722b */ /* 0x004fe200000000c4 */
[----:B------:R-:W-:Y:S02]  /*8370*/  CS2R R196, SRZ ;  /* 0x0000000000c47805 */ /* 0x000fe4000001ff00 */
[----:B------:R-:W-:-:S04]  /*8380*/  CS2R R198, SRZ ;  /* 0x0000000000c67805 */ /* 0x000fc8000001ff00 */
[----:B------:R-:W2:Y:S04]  /*8390*/  @!P2 LDG.E.64.CONSTANT R196, desc[UR76][R10.64+0x16698] ;  /* 0x0166984c0ac4a981 */ /* 0x000ea8000c1e9b00 */
[----:B------:R-:W2:Y:S01]  /*83a0*/  @!P2 LDG.E.64.CONSTANT R198, desc[UR76][R10.64+0xfd20] ;  /* 0x00fd204c0ac6a981 */ /* 0x000ea2000c1e9b00 */
[----:B------:R-:W-:Y:S02]  /*83b0*/  DFMA R220, R180, R206, R220 ;  /* 0x000000ceb4dc722b */ /* 0x000fe400000000dc */
[----:B-1----:R-:W-:Y:S01]  /*83c0*/  DFMA R180, R80, R112, R188 ;  /* 0x0000007050b4722b */ /* 0x002fe200000000bc */
[----:B------:R-:W0:Y:S01]  /*83d0*/  LDS.64 R112, [R4+0x2a30] ;  /* 0x002a300004707984 */ /* 0x000e220000000a00 */
[----:B----4-:R-:W-:Y:S02]  /*83e0*/  DFMA R114, R148, R114, RZ ;  /* 0x000000729472722b */ /* 0x010fe400000000ff */
[----:B------:R-:W-:Y:S01]  /*83f0*/  DFMA R222, R206, R190, R230 ;  /* 0x000000becede722b */ /* 0x000fe200000000e6 */
[----:B------:R-:W-:Y:S04]  /*8400*/  LDS.64 R188, [R4+0x2c10] ;  /* 0x002c100004bc7984 */ /* 0x000fe80000000a00 */
[----:B------:R-:W-:Y:S01]  /*8410*/  LDS.64 R230, [R4+0x2b20] ;  /* 0x002b200004e67984 */ /* 0x000fe20000000a00 */
[----:B------:R-:W-:-:S03]  /*8420*/  DFMA R236, R150, R236, R114 ;  /* 0x000000ec96ec722b */ /* 0x000fc60000000072 */
[----:B------:R-:W1:Y:S01]  /*8430*/  LDS.64 R114, [R5+0x2a48] ;  /* 0x002a480005727984 */ /* 0x000e620000000a00 */
[----:B------:R-:W-:Y:S02]  /*8440*/  DFMA R200, R176, R206, R200 ;  /* 0x000000ceb0c8722b */ /* 0x000fe400000000c8 */
[----:B------:R-:W-:Y:S01]  /*8450*/  DFMA R212, R206, R182, R212 ;  /* 0x000000b6ced4722b */ /* 0x000fe200000000d4 */
[----:B------:R-:W4:Y:S01]  /*8460*/  LDS.64 R176, [R8+0x3c0] ;  /* 0x0003c00008b07984 */ /* 0x000f220000000a00 */
[----:B------:R-:W-:-:S03]  /*8470*/  DFMA R228, R82, R228, R180 ;  /* 0x000000e452e4722b */ /* 0x000fc600000000b4 */
[----:B------:R-:W4:Y:S04]  /*8480*/  LDS.64 R180, [R4+0x2b98] ;  /* 0x002b980004b47984 */ /* 0x000f280000000a00 */
[----:B------:R-:W4:Y:S01]  /*8490*/  LDS.64 R182, [R5+0x2a50] ;  /* 0x002a500005b67984 */ /* 0x000f220000000a00 */
[----:B------:R-:W-:-:S03]  /*84a0*/  DFMA R218, R206, R186, R218 ;  /* 0x000000baceda722b */ /* 0x000fc600000000da */
[----:B------:R-:W4:Y:S04]  /*84b0*/  LDS.64 R186, [R7+0x48] ;  /* 0x0000480007ba7984 */ /* 0x000f280000000a00 */
[----:B------:R-:W4:Y:S01]  /*84c0*/  LDS.64 R190, [R5+0x2a58] ;  /* 0x002a580005be7984 */ /* 0x000f220000000a00 */
[----:B0-----:R-:W-:Y:S02]  /*84d0*/  DFMA R112, R168, R112, RZ ;  /* 0x00000070a870722b */ /* 0x001fe400000000ff */
[----:B------:R-:W-:Y:S02]  /*84e0*/  DFMA R234, R152, R234, R236 ;  /* 0x000000ea98ea722b */ /* 0x000fe400000000ec */
[----:B------:R-:W-:Y:S01]  /*84f0*/  DFMA R228, R84, R232, R228 ;  /* 0x000000e854e4722b */ /* 0x000fe200000000e4 */
[----:B------:R-:W-:Y:S03]  /*8500*/  LDS.64 R236, [R5+0x2a98] ;  /* 0x002a980005ec7984 */ /* 0x000fe60000000a00 */
[----:B------:R-:W-:-:S02]  /*8510*/  DFMA R112, R156, R242, R112 ;  /* 0x000000f29c70722b */ /* 0x000fc40000000070 */
[----:B-1----:R-:W-:Y:S01]  /*8520*/  DFMA R234, R162, R114, R234 ;  /* 0x00000072a2ea722b */ /* 0x002fe200000000ea */
[----:B------:R-:W0:Y:S05]  /*8530*/  LDS.64 R114, [R4+0x2c88] ;  /* 0x002c880004727984 */ /* 0x000e2a0000000a00 */
[----:B------:R-:W-:Y:S02]  /*8540*/  DFMA R230, R154, R230, R112 ;  /* 0x000000e69ae6722b */ /* 0x000fe40000000070 */
[----:B------:R-:W1:Y:S01]  /*8550*/  LDS.64 R112, [R8+0x438] ;  /* 0x0004380008707984 */ /* 0x000e620000000a00 */
[----:B------:R-:W-:Y:S02]  /*8560*/  DFMA R224, R116, R206, R224 ;  /* 0x000000ce74e0722b */ /* 0x000fe400000000e0 */
[----:B----4-:R-:W-:Y:S01]  /*8570*/  DFMA R176, R86, R176, R228 ;  /* 0x000000b056b0722b */ /* 0x010fe200000000e4 */
[----:B------:R-:W4:Y:S01]  /*8580*/  LDS.64 R116, [R7+0x50] ;  /* 0x0000500007747984 */ /* 0x000f220000000a00 */
[----:B------:R-:W-:-:S02]  /*8590*/  DFMA R202, R172, R206, R202 ;  /* 0x000000ceacca722b */ /* 0x000fc400000000ca */
[----:B------:R-:W-:Y:S01]  /*85a0*/  DFMA R214, R206, R174, R214 ;  /* 0x000000aeced6722b */ /* 0x000fe200000000d6 */
[----:B------:R-:W4:Y:S01]  /*85b0*/  LDS.64 R172, [R5+0x2a60] ;  /* 0x002a600005ac7984 */ /* 0x000f220000000a00 */
[----:B------:R-:W-:Y:S02]  /*85c0*/  DFMA R230, R134, R180, R230 ;  /* 0x000000b486e6722b */ /* 0x000fe400000000e6 */
[----:B------:R-:W-:Y:S01]  /*85d0*/  DFMA R182, R166, R182, R234 ;  /* 0x000000b6a6b6722b */ /* 0x000fe200000000ea */
[----:B------:R-:W4:Y:S01]  /*85e0*/  LDS.64 R174, [R4+0x2d00] ;  /* 0x002d000004ae7984 */ /* 0x000f220000000a00 */
[----:B------:R-:W-:-:S03]  /*85f0*/  DFMA R232, R88, R186, R176 ;  /* 0x000000ba58e8722b */ /* 0x000fc600000000b0 */
[----:B------:R-:W4:Y:S01]  /*8600*/  LDS.64 R176, [R5+0x2a68] ;  /* 0x002a680005b07984 */ /* 0x000f220000000a00 */
[----:B------:R-:W-:Y:S02]  /*8610*/  DFMA R230, R164, R188, R230 ;  /* 0x000000bca4e6722b */ /* 0x000fe400000000e6 */
[----:B------:R-:W-:Y:S01]  /*8620*/  DFMA R228, R158, R190, R182 ;  /* 0x000000be9ee4722b */ /* 0x000fe200000000b6 */
[----:B------:R-:W4:Y:S04]  /*8630*/  LDS.64 R188, [R8+0x4b0] ;  /* 0x0004b00008bc7984 */ /* 0x000f280000000a00 */
[----:B------:R-:W4:Y:S01]  /*8640*/  LDS.64 R190, [R4+0x2d78] ;  /* 0x002d780004be7984 */ /* 0x000f220000000a00 */
[----:B------:R-:W-:-:S03]  /*8650*/  DFMA R204, R206, R178, R204 ;  /* 0x000000b2cecc722b */ /* 0x000fc600000000cc */
[----:B------:R-:W4:Y:S04]  /*8660*/  LDS.64 R178, [R5+0x2a70] ;  /* 0x002a700005b27984 */ /* 0x000f280000000a00 */
[----:B------:R-:W4:Y:S04]  /*8670*/  LDS.64 R182, [R4+0x2df0] ;  /* 0x002df00004b67984 */ /* 0x000f280000000a00 */
[----:B------:R-:W4:Y:S01]  /*8680*/  LDS.64 R186, [R5+0x2a78] ;  /* 0x002a780005ba7984 */ /* 0x000f220000000a00 */
[----:B0-----:R-:W-:Y:S02]  /*8690*/  DFMA R114, R132, R114, R230 ;  /* 0x000000728472722b */ /* 0x001fe400000000e6 */
[----:B-1----:R-:W-:Y:S01]  /*86a0*/  DFMA R112, R90, R112, R232 ;  /* 0x000000705a70722b */ /* 0x002fe200000000e8 */
[----:B------:R-:W0:Y:S01]  /*86b0*/  LDS.64 R180, [R7+0x58] ;  /* 0x0000580007b47984 */ /* 0x000e220000000a00 */
[----:B------:R-:W-:-:S03]  /*86c0*/  DFMA R226, R206, R118, R226 ;  /* 0x00000076cee2722b */ /* 0x000fc600000000e2 */
[----:B------:R-:W-:Y:S03]  /*86d0*/  LDS.64 R230, [R250+0x7a58] ;  /* 0x007a5800fae67984 */ /* 0x000fe60000000a00 */
[----:B----4-:R-:W-:Y:S01]  /*86e0*/  DFMA R118, R92, R116, R112 ;  /* 0x000000745c76722b */ /* 0x010fe20000000070 */
[----:B------:R-:W-:Y:S01]  /*86f0*/  LDS.64 R234, [R5+0x2aa0] ;  /* 0x002aa00005ea7984 */ /* 0x000fe20000000a00 */
[----:B------:R-:W-:Y:S02]  /*8700*/  DFMA R172, R146, R172, R228 ;  /* 0x000000ac92ac722b */ /* 0x000fe400000000e4 */
[----:B------:R-:W-:Y:S01]  /*8710*/  DFMA R174, R160, R174, R114 ;  /* 0x000000aea0ae722b */ /* 0x000fe20000000072 */
[----:B------:R-:W1:Y:S04]  /*8720*/  LDS.64 R112, [R8+0x528] ;  /* 0x0005280008707984 */ /* 0x000e680000000a00 */
[----:B------:R-:W4:Y:S01]  /*8730*/  LDS.64 R116, [R4+0x2e68] ;  /* 0x002e680004747984 */ /* 0x000f220000000a00 */
[----:B------:R-:W-:-:S02]  /*8740*/  DFMA R216, R210, R206, R216 ;  /* 0x000000ced2d8722b */ /* 0x000fc400000000d8 */
[----:B------:R-:W-:Y:S01]  /*8750*/  DFMA R208, R184, R206, R208 ;  /* 0x000000ceb8d0722b */ /* 0x000fe200000000d0 */
[----:B------:R-:W4:Y:S01]  /*8760*/  LDS.64 R114, [R5+0x2a80] ;  /* 0x002a800005727984 */ /* 0x000f220000000a00 */
[----:B------:R-:W-:Y:S02]  /*8770*/  DFMA R176, R142, R176, R172 ;  /* 0x000000b08eb0722b */ /* 0x000fe400000000ac */
[----:B------:R-:W-:Y:S01]  /*8780*/  DFMA R184, R94, R188, R118 ;  /* 0x000000bc5eb8722b */ /* 0x000fe20000000076 */
[----:B------:R-:W-:Y:S01]  /*8790*/  LDS.64 R172, [R4+0x2ee0] ;  /* 0x002ee00004ac7984 */ /* 0x000fe20000000a00 */
[----:B------:R-:W-:-:S03]  /*87a0*/  DFMA R206, R138, R190, R174 ;  /* 0x000000be8ace722b */ /* 0x000fc600000000ae */
[----:B------:R-:W4:Y:S01]  /*87b0*/  LDS.128 R188, [R250+0x7a60] ;  /* 0x007a6000fabc7984 */ /* 0x000f220000000c00 */
[----:B------:R-:W-:-:S03]  /*87c0*/  DFMA R176, R144, R178, R176 ;  /* 0x000000b290b0722b */ /* 0x000fc600000000b0 */
[----:B------:R-:W4:Y:S01]  /*87d0*/  LDS.64 R174, [R5+0x2a88] ;  /* 0x002a880005ae7984 */ /* 0x000f220000000a00 */
[----:B------:R-:W-:-:S03]  /*87e0*/  DFMA R182, R140, R182, R206 ;  /* 0x000000b68cb6722b */ /* 0x000fc600000000ce */
[----:B------:R-:W4:Y:S04]  /*87f0*/  LDS.64 R118, [R4+0x2f58] ;  /* 0x002f580004767984 */ /* 0x000f280000000a00 */
[----:B------:R-:W4:Y:S01]  /*8800*/  LDS.64 R206, [R7+0x60] ;  /* 0x0000600007ce7984 */ /* 0x000f220000000a00 */
[----:B------:R-:W-:-:S03]  /*8810*/  DFMA R210, R136, R186, R176 ;  /* 0x000000ba88d2722b */ /* 0x000fc600000000b0 */
[----:B------:R-:W4:Y:S04]  /*8820*/  LDS.64 R178, [R5+0x2a90] ;  /* 0x002a900005b27984 */ /* 0x000f280000000a00 */
[----:B------:R-:W4:Y:S01]  /*8830*/  LDS.64 R176, [R4+0x2fd0] ;  /* 0x002fd00004b07984 */ /* 0x000f220000000a00 */
[----:B0-----:R-:W-:-:S03]  /*8840*/  DFMA R180, R96, R180, R184 ;  /* 0x000000b460b4722b */ /* 0x001fc600000000b8 */
[----:B------:R-:W0:Y:S04]  /*8850*/  LDS.128 R184, [R250+0x7a70] ;  /* 0x007a7000fab87984 */ /* 0x000e280000000c00 */
[----:B------:R-:W-:Y:S01]  /*8860*/  LDS.64 R232, [R7+0x68] ;  /* 0x0000680007e87984 */ /* 0x000fe20000000a00 */
[----:B-1----:R-:W-:Y:S02]  /*8870*/  DFMA R112, R98, R112, R180 ;  /* 0x000000706270722b */ /* 0x002fe400000000b4 */
[----:B------:R-:W-:Y:S02]  /*8880*/  DFMA R180, R120, R230, RZ ;  /* 0x000000e678b4722b */ /* 0x000fe400000000ff */
[----:B----4-:R-:W-:Y:S02]  /*8890*/  DFMA R116, R128, R116, R182 ;  /* 0x000000748074722b */ /* 0x010fe400000000b6 */
[----:B------:R-:W-:Y:S01]  /*88a0*/  DFMA R114, R130, R114, R210 ;  /* 0x000000728272722b */ /* 0x000fe200000000d2 */
[----:B------:R-:W1:Y:S03]  /*88b0*/  LDS.64 R210, [R4+0x3048] ;  /* 0x0030480004d27984 */ /* 0x000e660000000a00 */
[----:B------:R-:W-:-:S02]  /*88c0*/  DFMA R242, R124, R188, R180 ;  /* 0x000000bc7cf2722b */ /* 0x000fc400000000b4 */
[----:B------:R-:W-:Y:S01]  /*88d0*/  DFMA R172, R122, R172, R116 ;  /* 0x000000ac7aac722b */ /* 0x000fe20000000074 */
[----:B------:R-:W4:Y:S01]  /*88e0*/  LDS.128 R180, [R250+0x7a80] ;  /* 0x007a8000fab47984 */ /* 0x000f220000000c00 */
[----:B------:R-:W-:-:S03]  /*88f0*/  DFMA R114, R28, R174, R114 ;  /* 0x000000ae1c72722b */ /* 0x000fc60000000072 */
[----:B------:R-:W-:Y:S03]  /*8900*/  LDS.64 R116, [R8+0x5a0] ;  /* 0x0005a00008747984 */ /* 0x000fe60000000a00 */
[----:B------:R-:W-:Y:S02]  /*8910*/  DFMA R172, R24, R118, R172 ;  /* 0x0000007618ac722b */ /* 0x000fe400000000ac */
[----:B------:R-:W-:Y:S01]  /*8920*/  DFMA R118, R100, R206, R112 ;  /* 0x000000ce6476722b */ /* 0x000fe20000000070 */
[----:B------:R-:W4:Y:S01]  /*8930*/  LDS.64 R206, [R4+0x30c0] ;  /* 0x0030c00004ce7984 */ /* 0x000f220000000a00 */
[----:B------:R-:W-:Y:S02]  /*8940*/  DFMA R242, R126, R190, R242 ;  /* 0x000000be7ef2722b */ /* 0x000fe400000000f2 */
[----:B------:R-:W-:Y:S02]  /*8950*/  DFMA R114, R34, R178, R114 ;  /* 0x000000b22272722b */ /* 0x000fe40000000072 */
[----:B------:R-:W-:Y:S01]  /*8960*/  DFMA R112, R30, R176, R172 ;  /* 0x000000b01e70722b */ /* 0x000fe200000000ac */
[----:B------:R-:W4:Y:S01]  /*8970*/  LDS.128 R176, [R250+0x7a90] ;  /* 0x007a9000fab07984 */ /* 0x000f220000000c00 */
[----:B------:R-:W-:-:S02]  /*8980*/  CS2R R228, SRZ ;  /* 0x0000000000e47805 */ /* 0x000fc4000001ff00 */
[----:B0-----:R-:W-:Y:S01]  /*8990*/  DFMA R242, R12, R184, R242 ;  /* 0x000000b80cf2722b */ /* 0x001fe200000000f2 */
[----:B------:R-:W0:Y:S04]  /*89a0*/  LDS.128 R172, [R250+0x7aa0] ;  /* 0x007aa000faac7984 */ /* 0x000e280000000c00 */
[----:B------:R-:W2:Y:S03]  /*89b0*/  @!P2 LDG.E.64.CONSTANT R228, desc[UR76][R10.64+0x1d010] ;  /* 0x01d0104c0ae4a981 */ /* 0x000ea6000c1e9b00 */
[----:B------:R-:W-:Y:S02]  /*89c0*/  DFMA R242, R14, R186, R242 ;  /* 0x000000ba0ef2722b */ /* 0x000fe400000000f2 */
[----:B------:R-:W-:-:S02]  /*89d0*/  DFMA R114, R40, R236, R114 ;  /* 0x000000ec2872722b */ /* 0x000fc40000000072 */
[----:B-1----:R-:W-:-:S04]  /*89e0*/  DFMA R112, R36, R210, R112 ;  /* 0x000000d22470722b */ /* 0x002fc80000000070 */
[----:B----4-:R-:W-:Y:S02]  /*89f0*/  DFMA R242, R16, R180, R242 ;  /* 0x000000b410f2722b */ /* 0x010fe400000000f2 */
[----:B------:R-:W-:-:S06]  /*8a00*/  DFMA R234, R46, R234, R114 ;  /* 0x000000ea2eea722b */ /* 0x000fcc0000000072 */
[----:B------:R-:W-:Y:S02]  /*8a10*/  DFMA R242, R18, R182, R242 ;  /* 0x000000b612f2722b */ /* 0x000fe400000000f2 */
[----:B------:R-:W-:Y:S01]  /*8a20*/  DFMA R206, R42, R206, R112 ;  /* 0x000000ce2ace722b */ /* 0x000fe20000000070 */
[----:B------:R-:W1:Y:S01]  /*8a30*/  LDS.128 R112, [R250+0x7ab0] ;  /* 0x007ab000fa707984 */ /* 0x000e620000000c00 */
[----:B------:R-:W-:-:S04]  /*8a40*/  DFMA R116, R102, R116, R118 ;  /* 0x000000746674722b */ /* 0x000fc80000000076 */
[----:B------:R-:W-:-:S04]  /*8a50*/  DFMA R242, R20, R176, R242 ;  /* 0x000000b014f2722b */ /* 0x000fc800000000f2 */
[----:B------:R-:W-:Y:S02]  /*8a60*/  DFMA R232, R104, R232, R116 ;  /* 0x000000e868e8722b */ /* 0x000fe40000000074 */
[----:B------:R-:W4:Y:S02]  /*8a70*/  LDS.128 R116, [R250+0x7ac0] ;  /* 0x007ac000fa747984 */ /* 0x000f240000000c00 */
[----:B------:R-:W-:Y:S02]  /*8a80*/  DFMA R236, R22, R178, R242 ;  /* 0x000000b216ec722b */ /* 0x000fe400000000f2 */
[----:B------:R-:W-:-:S06]  /*8a90*/  DMUL R242, R206, R192 ;  /* 0x000000c0cef27228 */ /* 0x000fcc0000000000 */
[----:B0-----:R-:W-:Y:S02]  /*8aa0*/  DFMA R236, R26, R172, R236 ;  /* 0x000000ac1aec722b */ /* 0x001fe400000000ec */
[----:B---3--:R-:W-:-:S06]  /*8ab0*/  DFMA R194, R234, R194, R242 ;  /* 0x000000c2eac2722b */ /* 0x008fcc00000000f2 */
[----:B------:R-:W-:Y:S02]  /*8ac0*/  DFMA R242, R32, R174, R236 ;  /* 0x000000ae20f2722b */ /* 0x000fe400000000ec */
[----:B------:R-:W0:Y:S01]  /*8ad0*/  LDS.64 R236, [R8+0x618] ;  /* 0x0006180008ec7984 */ /* 0x000e220000000a00 */
[----:B------:R-:W-:-:S05]  /*8ae0*/  CS2R R210, SRZ ;  /* 0x0000000000d27805 */ /* 0x000fca000001ff00 */
[----:B-1----:R-:W-:Y:S01]  /*8af0*/  DFMA R242, R38, R112, R242 ;  /* 0x0000007026f2722b */ /* 0x002fe200000000f2 */
[----:B------:R-:W3:Y:S07]  /*8b00*/  @!P2 LDG.E.64.CONSTANT R210, desc[UR76][R10.64+0x2a300] ;  /* 0x02a3004c0ad2a981 */ /* 0x000eee000c1e9b00 */
[----:B------:R-:W-:-:S08]  /*8b10*/  DFMA R242, R44, R114, R242 ;  /* 0x000000722cf2722b */ /* 0x000fd000000000f2 */
[----:B----4-:R-:W-:Y:S02]  /*8b20*/  DFMA R242, R48, R116, R242 ;  /* 0x0000007430f2722b */ /* 0x010fe400000000f2 */
[----:B--2---:R-:W-:-:S06]  /*8b30*/  DMUL R196, R206, R196 ;  /* 0x000000c4cec47228 */ /* 0x004fcc0000000000 */
[----:B------:R-:W-:Y:S02]  /*8b40*/  DFMA R242, R50, R118, R242 ;  /* 0x0000007632f2722b */ /* 0x000fe400000000f2 */
[----:B------:R-:W-:Y:S01]  /*8b50*/  DFMA R196, R234, R192, R196 ;  /* 0x000000c0eac4722b */ /* 0x000fe200000000c4 */
[----:B------:R-:W1:Y:S01]  /*8b60*/  LDS.64 R192, [R7+0x70] ;  /* 0x0000700007c07984 */ /* 0x000e620000000a00 */
[----:B0-----:R-:W-:-:S04]  /*8b70*/  DFMA R232, R106, R236, R232 ;  /* 0x000000ec6ae8722b */ /* 0x001fc800000000e8 */
[----:B------:R-:W-:Y:S01]  /*8b80*/  DFMA R236, R242, R198, R194 ;  /* 0x000000c6f2ec722b */ /* 0x000fe200000000c2 */
[----:B------:R-:W-:Y:S01]  /*8b90*/  LDS.64 R194, [R8+0x690] ;  /* 0x0006900008c27984 */ /* 0x000fe20000000a00 */
[----:B------:R-:W-:Y:S06]  /*8ba0*/  BAR.SYNC.DEFER_BLOCKING 0x0 ;  /* 0x0000000000007b1d */ /* 0x000fec0000010000 */
[----:B------:R0:W-:Y:S02]  /*8bb0*/  STS.64 [R249], R236 ;  /* 0x000000ecf9007388 */ /* 0x0001e40000000a00 */
[----:B0-----:R-:W-:-:S06]  /*8bc0*/  CS2R R236, SRZ ;  /* 0x0000000000ec7805 */ /* 0x001fcc000001ff00 */
[----:B------:R-:W2:Y:S01]  /*8bd0*/  @!P2 LDG.E.64.CONSTANT R236, desc[UR76][R10.64+0x23988] ;  /* 0x0239884c0aeca981 */ /* 0x000ea2000c1e9b00 */
[----:B-1----:R-:W-:Y:S02]  /*8be0*/  DFMA R232, R108, R192, R232 ;  /* 0x000000c06ce8722b */ /* 0x002fe400000000e8 */
[----:B------:R-:W-:-:S07]  /*8bf0*/  DFMA R196, R242, R228, R196 ;  /* 0x000000e4f2c4722b */ /* 0x000fce00000000c4 */
[----:B------:R-:W-:Y:S01]  /*8c00*/  STS.64 [R248], R196 ;  /* 0x000000c4f8007388 */ /* 0x000fe20000000a00 */
[----:B------:R-:W-:Y:S06]  /*8c10*/  BAR.SYNC.DEFER_BLOCKING 0x0 ;  /* 0x0000000000007b1d */ /* 0x000fec0000010000 */
[----:B------:R-:W0:Y:S01]  /*8c20*/  LDS.64 R196, [R7] ;  /* 0x0000000007c47984 */ /* 0x000e220000000a00 */
[----:B------:R-:W-:-:S03]  /*8c30*/  DMUL R206, R206, R228 ;  /* 0x000000e4cece7228 */ /* 0x000fc60000000000 */
[----:B------:R-:W-:Y:S05]  /*8c40*/  LDS.64 R228, [R8+0x78] ;  /* 0x0000780008e47984 */ /* 0x000fea0000000a00 */
[----:B------:R-:W-:Y:S02]  /*8c50*/  DFMA R198, R234, R198, R206 ;  /* 0x000000c6eac6722b */ /* 0x000fe400000000ce */
[----:B------:R-:W1:Y:S01]  /*8c60*/  LDS.64 R206, [R8] ;  /* 0x0000000008ce7984 */ /* 0x000e620000000a00 */
[----:B---3--:R-:W-:Y:S02]  /*8c70*/  DMUL R210, R210, UR6 ;  /* 0x00000006d2d27c28 */ /* 0x008fe40008000000 */
[----:B0-----:R-:W-:-:S08]  /*8c80*/  DMUL R196, R52, R196 ;  /* 0x000000c434c47228 */ /* 0x001fd00000000000 */
[----:B------:R-:W-:Y:S01]  /*8c90*/  DFMA R234, R18, R210, R196 ;  /* 0x000000d212ea722b */ /* 0x000fe200000000c4 */
[----:B------:R-:W0:Y:S04]  /*8ca0*/  LDS.64 R210, [R7+0x8] ;  /* 0x0000080007d27984 */ /* 0x000e280000000a00 */
[----:B------:R-:W3:Y:S03]  /*8cb0*/  LDS.64 R196, [R7+0x10] ;  /* 0x0000100007c47984 */ /* 0x000ee60000000a00 */
[----:B-1----:R-:W-:Y:S01]  /*8cc0*/  DFMA R234, R54, R206, R234 ;  /* 0x000000ce36ea722b */ /* 0x002fe200000000ea */
[----:B------:R-:W1:Y:S07]  /*8cd0*/  LDS.64 R206, [R8+0xf0] ;  /* 0x0000f00008ce7984 */ /* 0x000e6e0000000a00 */
[----:B0-----:R-:W-:-:S08]  /*8ce0*/  DFMA R210, R56, R210, R234 ;  /* 0x000000d238d2722b */ /* 0x001fd000000000ea */
[----:B------:R-:W-:Y:S02]  /*8cf0*/  DFMA R228, R58, R228, R210 ;  /* 0x000000e43ae4722b */ /* 0x000fe400000000d2 */
[----:B--2---:R-:W-:Y:S01]  /*8d00*/  DFMA R210, R242, R236, R198 ;  /* 0x000000ecf2d2722b */ /* 0x004fe200000000c6 */
[----:B------:R-:W0:Y:S05]  /*8d10*/  LDS.64 R198, [R7+0x18] ;  /* 0x0000180007c67984 */ /* 0x000e2a0000000a00 */
[----:B---3--:R-:W-:Y:S02]  /*8d20*/  DFMA R196, R60, R196, R228 ;  /* 0x000000c43cc4722b */ /* 0x008fe400000000e4 */
[----:B------:R-:W2:Y:S01]  /*8d30*/  LDS.64 R228, [R8+0x168] ;  /* 0x0001680008e47984 */ /* 0x000ea20000000a00 */
[----:B------:R-:W-:-:S02]  /*8d40*/  DFMA R194, R110, R194, R232 ;  /* 0x000000c26ec2722b */ /* 0x000fc400000000e8 */
[----:B------:R-:W-:Y:S01]  /*8d50*/  DFMA R170, R188, R210, R170 ;  /* 0x000000d2bcaa722b */ /* 0x000fe200000000aa */
[----:B------:R-:W-:Y:S02]  /*8d60*/  LDS.64 R232, [R7+0x38] ;  /* 0x0000380007e87984 */ /* 0x000fe40000000a00 */
[----:B-1----:R-:W-:Y:S02]  /*8d70*/  DFMA R192, R62, R206, R196 ;  /* 0x000000ce3ec0722b */ /* 0x002fe400000000c4 */
[----:B------:R-:W1:Y:S04]  /*8d80*/  LDS.64 R206, [R7+0x20] ;  /* 0x0000200007ce7984 */ /* 0x000e680000000a00 */
[----:B------:R-:W3:Y:S04]  /*8d90*/  LDS.64 R196, [R8+0x1e0] ;  /* 0x0001e00008c47984 */ /* 0x000ee80000000a00 */
[----:B------:R-:W-:Y:S01]  /*8da0*/  LDS.64 R242, [R4+0x3660] ;  /* 0x0036600004f27984 */ /* 0x000fe20000000a00 */
[----:B0-----:R-:W-:-:S03]  /*8db0*/  DFMA R198, R64, R198, R192 ;  /* 0x000000c640c6722b */ /* 0x001fc600000000c0 */
[----:B------:R-:W0:Y:S05]  /*8dc0*/  LDS.64 R192, [R7+0x28] ;  /* 0x0000280007c07984 */ /* 0x000e2a0000000a00 */
[----:B--2---:R-:W-:Y:S01]  /*8dd0*/  DFMA R198, R66, R228, R198 ;  /* 0x000000e442c6722b */ /* 0x004fe200000000c6 */
[----:B------:R-:W2:Y:S07]  /*8de0*/  LDS.64 R228, [R8+0x258] ;  /* 0x0002580008e47984 */ /* 0x000eae0000000a00 */
[----:B-1----:R-:W-:-:S02]  /*8df0*/  DFMA R198, R68, R206, R198 ;  /* 0x000000ce44c6722b */ /* 0x002fc400000000c6 */
[----:B------:R-:W-:Y:S01]  /*8e00*/  DADD R218, R218, R194 ;  /* 0x00000000dada7229 */ /* 0x000fe200000000c2 */
[----:B------:R-:W-:Y:S05]  /*8e10*/  LDS.64 R206, [R8+0x2d0] ;  /* 0x0002d00008ce7984 */ /* 0x000fea0000000a00 */
[----:B---3--:R-:W-:Y:S01]  /*8e20*/  DFMA R198, R70, R196, R198 ;  /* 0x000000c446c6722b */ /* 0x008fe200000000c6 */
[----:B------:R-:W1:Y:S01]  /*8e30*/  LDS.64 R196, [R7+0x30] ;  /* 0x0000300007c47984 */ /* 0x000e620000000a00 */
[----:B------:R-:W-:-:S06]  /*8e40*/  CS2R R194, SRZ ;  /* 0x0000000000c27805 */ /* 0x000fcc000001ff00 */
[----:B------:R-:W3:Y:S01]  /*8e50*/  @!P2 LDG.E.64.CONSTANT R194, desc[UR76][R10.64+0x9ab0] ;  /* 0x009ab04c0ac2a981 */ /* 0x000ee2000c1e9b00 */
[----:B0-----:R-:W-:Y:S01]  /*8e60*/  DFMA R188, R72, R192, R198 ;  /* 0x000000c048bc722b */ /* 0x001fe200000000c6 */
[----:B------:R-:W-:-:S06]  /*8e70*/  CS2R R198, SRZ ;  /* 0x0000000000c67805 */ /* 0x000fcc000001ff00 */
[----:B------:R-:W4:Y:S01]  /*8e80*/  @!P2 LDG.E.64.CONSTANT R198, desc[UR76][R10.64+0x3138] ;  /* 0x0031384c0ac6a981 */ /* 0x000f22000c1e9b00 */
[----:B--2---:R-:W-:-:S08]  /*8e90*/  DFMA R188, R74, R228, R188 ;  /* 0x000000e44abc722b */ /* 0x004fd000000000bc */
[----:B-1----:R-:W-:Y:S02]  /*8ea0*/  DFMA R234, R76, R196, R188 ;  /* 0x000000c44cea722b */ /* 0x002fe400000000bc */
[----:B------:R-:W-:Y:S01]  /*8eb0*/  DFMA R192, R210, R190, R238 ;  /* 0x000000bed2c0722b */ /* 0x000fe200000000ee */
[----:B------:R-:W-:Y:S04]  /*8ec0*/  LDS.64 R188, [R7+0x40] ;  /* 0x0000400007bc7984 */ /* 0x000fe80000000a00 */
[----:B------:R-:W0:Y:S01]  /*8ed0*/  LDS.64 R190, [R8+0x348] ;  /* 0x0003480008be7984 */ /* 0x000e220000000a00 */
[----:B------:R-:W-:Y:S01]  /*8ee0*/  DFMA R234, R78, R206, R234 ;  /* 0x000000ce4eea722b */ /* 0x000fe200000000ea */
[----:B------:R-:W-:Y:S01]  /*8ef0*/  CS2R R206, SRZ ;  /* 0x0000000000ce7805 */ /* 0x000fe2000001ff00 */
[----:B------:R-:W-:Y:S01]  /*8f00*/  DFMA R196, R184, R210, R222 ;  /* 0x000000d2b8c4722b */ /* 0x000fe200000000de */
[----:B------:R-:W-:Y:S01]  /*8f10*/  CS2R R236, SRZ ;  /* 0x0000000000ec7805 */ /* 0x000fe2000001ff00 */
[C---:B------:R-:W-:Y:S01]  /*8f20*/  DFMA R228, R210.reuse, R186, R208 ;  /* 0x000000bad2e4722b */ /* 0x040fe200000000d0 */
[----:B------:R-:W1:Y:S04]  /*8f30*/  LDS.64 R184, [R8+0x3c0] ;  /* 0x0003c00008b87984 */ /* 0x000e680000000a00 */
[----:B------:R-:W2:Y:S01]  /*8f40*/  @!P2 LDG.E.64.CONSTANT R206, desc[UR76][R10.64+0x16da0] ;  /* 0x016da04c0acea981 */ /* 0x000ea2000c1e9b00 */
[----:B------:R-:W-:Y:S01]  /*8f50*/  CS2R R208, SRZ ;  /* 0x0000000000d07805 */ /* 0x000fe2000001ff00 */
[----:B------:R-:W-:-:S02]  /*8f60*/  DFMA R220, R210, R182, R220 ;  /* 0x000000b6d2dc722b */ /* 0x000fc400000000dc */
[----:B------:R-:W1:Y:S04]  /*8f70*/  LDS.64 R182, [R7+0x48] ;  /* 0x0000480007b67984 */ /* 0x000e680000000a00 */
[----:B------:R-:W2:Y:S01]  /*8f80*/  @!P2 LDG.E.64.CONSTANT R208, desc[UR76][R10.64+0x10428] ;  /* 0x0104284c0ad0a981 */ /* 0x000ea2000c1e9b00 */
[----:B------:R-:W-:Y:S02]  /*8f90*/  DFMA R232, R80, R232, R234 ;  /* 0x000000e850e8722b */ /* 0x000fe400000000ea */
        /* <DEDUP_REMOVED lines=8> */
[----:B------:R-:W-:Y:S01]  /*9020*/  LDS.64 R172, [R7+0x50] ;  /* 0x0000500007ac7984 */ /* 0x000fe20000000a00 */
[----:B0-----:R-:W-:Y:S02]  /*9030*/  DFMA R190, R82, R190, R232 ;  /* 0x000000be52be722b */ /* 0x001fe400000000e8 */
[-C--:B------:R-:W-:Y:S01]  /*9040*/  DFMA R230, R230, R210.reuse, R240 ;  /* 0x000000d2e6e6722b */ /* 0x080fe200000000f0 */
[----:B------:R-:W2:Y:S01]  /*9050*/  @!P2 LDG.E.64.CONSTANT R236, desc[UR76][R10.64+0x2aa08] ;  /* 0x02aa084c0aeca981 */ /* 0x000ea2000c1e9b00 */
[----:B------:R-:W-:Y:S02]  /*9060*/  DFMA R214, R112, R210, R214 ;  /* 0x000000d270d6722b */ /* 0x000fe400000000d6 */
[----:B------:R-:W-:Y:S01]  /*9070*/  DFMA R224, R210, R114, R224 ;  /* 0x00000072d2e0722b */ /* 0x000fe200000000e0 */
[----:B------:R-:W-:Y:S01]  /*9080*/  LDS.64 R112, [R5+0x3148] ;  /* 0x0031480005707984 */ /* 0x000fe20000000a00 */
[----:B------:R-:W-:-:S03]  /*9090*/  DFMA R190, R84, R188, R190 ;  /* 0x000000bc54be722b */ /* 0x000fc600000000be */
[----:B------:R-:W0:Y:S01]  /*90a0*/  LDS.64 R188, [R4+0x31b0] ;  /* 0x0031b00004bc7984 */ /* 0x000e220000000a00 */
[----:B------:R-:W-:Y:S02]  /*90b0*/  DFMA R226, R116, R210, R226 ;  /* 0x000000d274e2722b */ /* 0x000fe400000000e2 */
[----:B------:R-:W-:Y:S01]  /*90c0*/  DFMA R216, R210, R118, R216 ;  /* 0x00000076d2d8722b */ /* 0x000fe200000000d8 */
[----:B------:R-:W-:Y:S01]  /*90d0*/  LDS.64 R114, [R8+0x4b0] ;  /* 0x0004b00008727984 */ /* 0x000fe20000000a00 */
[----:B------:R-:W-:Y:S01]  /*90e0*/  DFMA R218, R180, R210, R218 ;  /* 0x000000d2b4da722b */ /* 0x000fe200000000da */
[----:B------:R-:W-:Y:S01]  /*90f0*/  CS2R R210, SRZ ;  /* 0x0000000000d27805 */ /* 0x000fe2000001ff00 */
[----:B-1----:R-:W-:Y:S01]  /*9100*/  DFMA R190, R86, R184, R190 ;  /* 0x000000b856be722b */ /* 0x002fe200000000be */
[----:B------:R-:W-:Y:S04]  /*9110*/  LDS.64 R118, [R4+0x32a0] ;  /* 0x0032a00004767984 */ /* 0x000fe80000000a00 */
[----:B------:R-:W1:Y:S04]  /*9120*/  LDS.64 R184, [R4+0x3228] ;  /* 0x0032280004b87984 */ /* 0x000e680000000a00 */
[----:B------:R-:W2:Y:S01]  /*9130*/  @!P2 LDG.E.64.CONSTANT R210, desc[UR76][R10.64+0x1d718] ;  /* 0x01d7184c0ad2a981 */ /* 0x000ea2000c1e9b00 */
[----:B------:R-:W-:-:S03]  /*9140*/  DFMA R182, R88, R182, R190 ;  /* 0x000000b658b6722b */ /* 0x000fc600000000be */
[----:B------:R-:W1:Y:S04]  /*9150*/  LDS.64 R116, [R5+0x3150] ;  /* 0x0031500005747984 */ /* 0x000e680000000a00 */
[----:B------:R-:W1:Y:S01]  /*9160*/  LDS.64 R180, [R7+0x58] ;  /* 0x0000580007b47984 */ /* 0x000e620000000a00 */
[----:B------:R-:W-:Y:S02]  /*9170*/  DFMA R190, R90, R176, R182 ;  /* 0x000000b05abe722b */ /* 0x000fe400000000b6 */
[----:B------:R-:W-:Y:S01]  /*9180*/  DFMA R182, R148, R178, RZ ;  /* 0x000000b294b6722b */ /* 0x000fe200000000ff */
[----:B------:R-:W1:Y:S01]  /*9190*/  LDS.64 R176, [R5+0x3158] ;  /* 0x0031580005b07984 */ /* 0x000e620000000a00 */
[----:B------:R-:W-:-:S03]  /*91a0*/  DFMA R186, R168, R186, RZ ;  /* 0x000000baa8ba722b */ /* 0x000fc600000000ff */
[----:B------:R-:W1:Y:S03]  /*91b0*/  LDS.64 R178, [R4+0x3318] ;  /* 0x0033180004b27984 */ /* 0x000e660000000a00 */
[----:B------:R-:W-:Y:S01]  /*91c0*/  DFMA R182, R150, R174, R182 ;  /* 0x000000ae96b6722b */ /* 0x000fe200000000b6 */
[----:B------:R-:W-:Y:S04]  /*91d0*/  LDS.64 R238, [R4+0x37c8] ;  /* 0x0037c80004ee7984 */ /* 0x000fe80000000a00 */
[----:B------:R-:W1:Y:S01]  /*91e0*/  LDS.64 R174, [R5+0x3160] ;  /* 0x0031600005ae7984 */ /* 0x000e620000000a00 */
[----:B0-----:R-:W-:Y:S02]  /*91f0*/  DFMA R222, R156, R188, R186 ;  /* 0x000000bc9cde722b */ /* 0x001fe400000000ba */
[----:B------:R-:W-:Y:S01]  /*9200*/  DFMA R190, R92, R172, R190 ;  /* 0x000000ac5cbe722b */ /* 0x000fe200000000be */
[----:B------:R-:W0:Y:S04]  /*9210*/  LDS.64 R188, [R4+0x3390] ;  /* 0x0033900004bc7984 */ /* 0x000e280000000a00 */
[----:B------:R-:W0:Y:S04]  /*9220*/  LDS.64 R172, [R5+0x3168] ;  /* 0x0031680005ac7984 */ /* 0x000e280000000a00 */
[----:B------:R-:W0:Y:S01]  /*9230*/  LDS.64 R186, [R8+0x528] ;  /* 0x0005280008ba7984 */ /* 0x000e220000000a00 */
[----:B------:R-:W-:-:S02]  /*9240*/  DFMA R112, R152, R112, R182 ;  /* 0x000000709870722b */ /* 0x000fc400000000b6 */
[----:B-1----:R-:W-:Y:S01]  /*9250*/  DFMA R222, R154, R184, R222 ;  /* 0x000000b89ade722b */ /* 0x002fe200000000de */
[----:B------:R-:W1:Y:S01]  /*9260*/  LDS.64 R182, [R4+0x3408] ;  /* 0x0034080004b67984 */ /* 0x000e620000000a00 */
[----:B------:R-:W-:-:S03]  /*9270*/  DFMA R114, R94, R114, R190 ;  /* 0x000000725e72722b */ /* 0x000fc600000000be */
[----:B------:R-:W1:Y:S01]  /*9280*/  LDS.64 R184, [R5+0x3170] ;  /* 0x0031700005b87984 */ /* 0x000e620000000a00 */
        /* <DEDUP_REMOVED lines=8> */
[----:B------:R-:W-:-:S03]  /*9310*/  DFMA R178, R164, R178, R222 ;  /* 0x000000b2a4b2722b */ /* 0x000fc600000000de */
[----:B------:R-:W-:Y:S01]  /*9320*/  LDS.64 R240, [R7+0x68] ;  /* 0x0000680007f07984 */ /* 0x000fe20000000a00 */
[----:B------:R-:W-:-:S03]  /*9330*/  DFMA R176, R158, R174, R176 ;  /* 0x000000ae9eb0722b */ /* 0x000fc600000000b0 */
[----:B------:R-:W1:Y:S01]  /*9340*/  LDS.64 R174, [R5+0x3180] ;  /* 0x0031800005ae7984 */ /* 0x000e620000000a00 */
[----:B0-----:R-:W-:-:S03]  /*9350*/  DFMA R188, R132, R188, R178 ;  /* 0x000000bc84bc722b */ /* 0x001fc600000000b2 */
[----:B------:R-:W-:Y:S01]  /*9360*/  LDS.64 R232, [R5+0x31a8] ;  /* 0x0031a80005e87984 */ /* 0x000fe20000000a00 */
[----:B------:R-:W-:Y:S02]  /*9370*/  DFMA R178, R146, R172, R176 ;  /* 0x000000ac92b2722b */ /* 0x000fe400000000b0 */
[----:B------:R-:W-:Y:S01]  /*9380*/  DFMA R186, R98, R186, R114 ;  /* 0x000000ba62ba722b */ /* 0x000fe20000000072 */
[----:B------:R-:W-:Y:S04]  /*9390*/  LDS.64 R172, [R4+0x3570] ;  /* 0x0035700004ac7984 */ /* 0x000fe80000000a00 */
[----:B------:R-:W0:Y:S01]  /*93a0*/  LDS.128 R112, [R250+0x7ad0] ;  /* 0x007ad000fa707984 */ /* 0x000e220000000c00 */
[----:B-1----:R-:W-:Y:S02]  /*93b0*/  DFMA R182, R160, R182, R188 ;  /* 0x000000b6a0b6722b */ /* 0x002fe400000000bc */
[----:B------:R-:W-:Y:S01]  /*93c0*/  DFMA R178, R142, R184, R178 ;  /* 0x000000b88eb2722b */ /* 0x000fe200000000b2 */
[----:B------:R-:W1:Y:S01]  /*93d0*/  LDS.64 R176, [R5+0x3188] ;  /* 0x0031880005b07984 */ /* 0x000e620000000a00 */
[----:B------:R-:W-:-:S03]  /*93e0*/  DFMA R234, R100, R190, R186 ;  /* 0x000000be64ea722b */ /* 0x000fc600000000ba */
[----:B------:R-:W1:Y:S01]  /*93f0*/  LDS.128 R188, [R250+0x7ae0] ;  /* 0x007ae000fabc7984 */ /* 0x000e620000000c00 */
[----:B------:R-:W-:-:S03]  /*9400*/  DFMA R118, R138, R118, R182 ;  /* 0x000000768a76722b */ /* 0x000fc600000000b6 */
[----:B------:R-:W-:Y:S01]  /*9410*/  LDS.128 R184, [R250+0x7af0] ;  /* 0x007af000fab87984 */ /* 0x000fe20000000c00 */
        /* <DEDUP_REMOVED lines=8> */
[----:B------:R-:W0:Y:S05]  /*94a0*/  LDS.64 R118, [R5+0x3198] ;  /* 0x0031980005767984 */ /* 0x000e2a0000000a00 */
[----:B------:R-:W-:-:S02]  /*94b0*/  DFMA R174, R124, R114, R174 ;  /* 0x000000727cae722b */ /* 0x000fc400000000ae */
[----:B-1----:R-:W-:-:S06]  /*94c0*/  DFMA R176, R130, R176, R182 ;  /* 0x000000b082b0722b */ /* 0x002fcc00000000b6 */
[----:B------:R-:W-:Y:S02]  /*94d0*/  DFMA R222, R126, R188, R174 ;  /* 0x000000bc7ede722b */ /* 0x000fe400000000ae */
[----:B------:R-:W-:Y:S01]  /*94e0*/  DFMA R172, R122, R178, R172 ;  /* 0x000000b27aac722b */ /* 0x000fe200000000ac */
[----:B------:R-:W1:Y:S01]  /*94f0*/  LDS.64 R174, [R4+0x36d8] ;  /* 0x0036d80004ae7984 */ /* 0x000e620000000a00 */
[----:B------:R-:W-:-:S03]  /*9500*/  DFMA R176, R28, R116, R176 ;  /* 0x000000741cb0722b */ /* 0x000fc600000000b0 */
[----:B------:R-:W1:Y:S03]  /*9510*/  LDS.64 R116, [R5+0x31a0] ;  /* 0x0031a00005747984 */ /* 0x000e660000000a00 */
[----:B------:R-:W-:Y:S02]  /*9520*/  DFMA R242, R24, R242, R172 ;  /* 0x000000f218f2722b */ /* 0x000fe400000000ac */
[----:B------:R-:W3:Y:S01]  /*9530*/  LDS.64 R172, [R4+0x3750] ;  /* 0x0037500004ac7984 */ /* 0x000ee20000000a00 */
[----:B------:R-:W-:-:S03]  /*9540*/  DFMA R234, R102, R180, R234 ;  /* 0x000000b466ea722b */ /* 0x000fc600000000ea */
[----:B------:R-:W3:Y:S01]  /*9550*/  LDS.128 R180, [R250+0x7b00] ;  /* 0x007b0000fab47984 */ /* 0x000ee20000000c00 */
[----:B------:R-:W-:Y:S02]  /*9560*/  DFMA R222, R12, R190, R222 ;  /* 0x000000be0cde722b */ /* 0x000fe400000000de */
[----:B0-----:R-:W-:Y:S01]  /*9570*/  DFMA R118, R34, R118, R176 ;  /* 0x000000762276722b */ /* 0x001fe200000000b0 */
[----:B------:R-:W0:Y:S05]  /*9580*/  LDS.128 R176, [R250+0x7b10] ;  /* 0x007b1000fab07984 */ /* 0x000e2a0000000c00 */
[----:B------:R-:W-:Y:S02]  /*9590*/  DFMA R222, R14, R184, R222 ;  /* 0x000000b80ede722b */ /* 0x000fe400000000de */
[----:B-1----:R-:W-:-:S02]  /*95a0*/  DFMA R174, R30, R174, R242 ;  /* 0x000000ae1eae722b */ /* 0x002fc400000000f2 */
[----:B------:R-:W-:-:S04]  /*95b0*/  DFMA R116, R40, R116, R118 ;  /* 0x000000742874722b */ /* 0x000fc80000000076 */
[----:B------:R-:W-:Y:S02]  /*95c0*/  DFMA R222, R16, R186, R222 ;  /* 0x000000ba10de722b */ /* 0x000fe400000000de */
[----:B---3--:R-:W-:Y:S02]  /*95d0*/  DFMA R118, R36, R172, R174 ;  /* 0x000000ac2476722b */ /* 0x008fe400000000ae */
[----:B------:R-:W1:Y:S04]  /*95e0*/  LDS.128 R172, [R250+0x7b20] ;  /* 0x007b2000faac7984 */ /* 0x000e680000000c00 */
[----:B------:R-:W-:Y:S02]  /*95f0*/  DFMA R222, R18, R180, R222 ;  /* 0x000000b412de722b */ /* 0x000fe400000000de */
[----:B------:R-:W-:-:S02]  /*9600*/  DFMA R238, R42, R238, R118 ;  /* 0x000000ee2aee722b */ /* 0x000fc40000000076 */
[----:B------:R-:W-:Y:S02]  /*9610*/  DFMA R234, R104, R240, R234 ;  /* 0x000000f068ea722b */ /* 0x000fe400000000ea */
[----:B------:R-:W-:Y:S02]  /*9620*/  DFMA R232, R46, R232, R116 ;  /* 0x000000e82ee8722b */ /* 0x000fe40000000074 */
[----:B------:R-:W-:Y:S01]  /*9630*/  DFMA R222, R20, R182, R222 ;  /* 0x000000b614de722b */ /* 0x000fe200000000de */
[----:B------:R-:W3:Y:S01]  /*9640*/  LDS.128 R116, [R250+0x7b30] ;  /* 0x007b3000fa747984 */ /* 0x000ee20000000c00 */
[----:B------:R-:W-:-:S06]  /*9650*/  DMUL R240, R238, R194 ;  /* 0x000000c2eef07228 */ /* 0x000fcc0000000000 */
[----:B0-----:R-:W-:Y:S02]  /*9660*/  DFMA R222, R22, R176, R222 ;  /* 0x000000b016de722b */ /* 0x001fe400000000de */
[----:B----4-:R-:W-:Y:S02]  /*9670*/  DFMA R198, R232, R198, R240 ;  /* 0x000000c6e8c6722b */ /* 0x010fe400000000f0 */
[----:B------:R-:W0:Y:S04]  /*9680*/  LDS.64 R240, [R8+0x618] ;  /* 0x0006180008f07984 */ /* 0x000e280000000a00 */
[----:B------:R-:W-:Y:S02]  /*9690*/  DFMA R242, R26, R178, R222 ;  /* 0x000000b21af2722b */ /* 0x000fe400000000de */
[----:B------:R-:W4:Y:S06]  /*96a0*/  LDS.64 R222, [R250+0x7b40] ;  /* 0x007b4000fade7984 */ /* 0x000f2c0000000a00 */
[----:B-1----:R-:W-:-:S08]  /*96b0*/  DFMA R242, R32, R172, R242 ;  /* 0x000000ac20f2722b */ /* 0x002fd000000000f2 */
[----:B------:R-:W-:Y:S02]  /*96c0*/  DFMA R242, R38, R174, R242 ;  /* 0x000000ae26f2722b */ /* 0x000fe400000000f2 */
[----:B--2---:R-:W-:-:S06]  /*96d0*/  DMUL R206, R238, R206 ;  /* 0x000000ceeece7228 */ /* 0x004fcc0000000000 */
[----:B---3--:R-:W-:Y:S02]  /*96e0*/  DFMA R242, R44, R116, R242 ;  /* 0x000000742cf2722b */ /* 0x008fe400000000f2 */
[----:B------:R-:W-:Y:S01]  /*96f0*/  DFMA R206, R232, R194, R206 ;  /* 0x000000c2e8ce722b */ /* 0x000fe200000000ce */
[----:B------:R-:W-:Y:S01]  /*9700*/  LDS.64 R194, [R8+0x690] ;  /* 0x0006900008c27984 */ /* 0x000fe20000000a00 */
[----:B0-----:R-:W-:-:S03]  /*9710*/  DFMA R234, R106, R240, R234 ;  /* 0x000000f06aea722b */ /* 0x001fc600000000ea */
[----:B------:R-:W-:Y:S01]  /*9720*/  LDS.64 R240, [R7+0x70] ;  /* 0x0000700007f07984 */ /* 0x000fe20000000a00 */
[----:B------:R-:W-:-:S08]  /*9730*/  DFMA R242, R48, R118, R242 ;  /* 0x0000007630f2722b */ /* 0x000fd000000000f2 */
[----:B----4-:R-:W-:-:S08]  /*9740*/  DFMA R242, R50, R222, R242 ;  /* 0x000000de32f2722b */ /* 0x010fd000000000f2 */
[----:B------:R-:W-:Y:S01]  /*9750*/  DFMA R198, R242, R208, R198 ;  /* 0x000000d0f2c6722b */ /* 0x000fe200000000c6 */
[----:B------:R-:W-:Y:S06]  /*9760*/  BAR.SYNC.DEFER_BLOCKING 0x0 ;  /* 0x0000000000007b1d */ /* 0x000fec0000010000 */
[----:B------:R0:W-:Y:S02]  /*9770*/  STS.64 [R249], R198 ;  /* 0x000000c6f9007388 */ /* 0x0001e40000000a00 */
[----:B0-----:R-:W-:-:S06]  /*9780*/  CS2R R198, SRZ ;  /* 0x0000000000c67805 */ /* 0x001fcc000001ff00 */
[----:B------:R-:W2:Y:S01]  /*9790*/  @!P2 LDG.E.64.CONSTANT R198, desc[UR76][R10.64+0x24090] ;  /* 0x0240904c0ac6a981 */ /* 0x000ea2000c1e9b00 */
[----:B------:R-:W-:-:S07]  /*97a0*/  DFMA R206, R242, R210, R206 ;  /* 0x000000d2f2ce722b */ /* 0x000fce00000000ce */
[----:B------:R-:W-:Y:S01]  /*97b0*/  STS.64 [R248], R206 ;  /* 0x000000cef8007388 */ /* 0x000fe20000000a00 */
[----:B------:R-:W-:Y:S06]  /*97c0*/  BAR.SYNC.DEFER_BLOCKING 0x0 ;  /* 0x0000000000007b1d */ /* 0x000fec0000010000 */
[----:B------:R-:W0:Y:S01]  /*97d0*/  LDS.64 R206, [R7] ;  /* 0x0000000007ce7984 */ /* 0x000e220000000a00 */
[----:B------:R-:W-:-:S03]  /*97e0*/  DMUL R210, R238, R210 ;  /* 0x000000d2eed27228 */ /* 0x000fc60000000000 */
[----:B------:R-:W1:Y:S01]  /*97f0*/  LDS.64 R238, [R8] ;  /* 0x0000000008ee7984 */ /* 0x000e620000000a00 */
[----:B------:R-:W-:Y:S02]  /*9800*/  DMUL R236, R236, UR6 ;  /* 0x00000006ecec7c28 */ /* 0x000fe40008000000 */
[----:B0-----:R-:W-:-:S08]  /*9810*/  DMUL R206, R52, R206 ;  /* 0x000000ce34ce7228 */ /* 0x001fd00000000000 */
[----:B------:R-:W-:Y:S02]  /*9820*/  DFMA R236, R20, R236, R206 ;  /* 0x000000ec14ec722b */ /* 0x000fe400000000ce */
[----:B------:R-:W0:Y:S06]  /*9830*/  LDS.64 R206, [R7+0x8] ;  /* 0x0000080007ce7984 */ /* 0x000e2c0000000a00 */
[----:B-1----:R-:W-:Y:S02]  /*9840*/  DFMA R238, R54, R238, R236 ;  /* 0x000000ee36ee722b */ /* 0x002fe400000000ec */
[----:B------:R-:W1:Y:S06]  /*9850*/  LDS.64 R236, [R8+0x78] ;  /* 0x0000780008ec7984 */ /* 0x000e6c0000000a00 */
[----:B0-----:R-:W-:Y:S01]  /*9860*/  DFMA R238, R56, R206, R238 ;  /* 0x000000ce38ee722b */ /* 0x001fe200000000ee */
[----:B------:R-:W0:Y:S07]  /*9870*/  LDS.64 R206, [R7+0x10] ;  /* 0x0000100007ce7984 */ /* 0x000e2e0000000a00 */
[----:B-1----:R-:W-:Y:S01]  /*9880*/  DFMA R238, R58, R236, R238 ;  /* 0x000000ec3aee722b */ /* 0x002fe200000000ee */
[----:B------:R-:W1:Y:S07]  /*9890*/  LDS.64 R236, [R8+0xf0] ;  /* 0x0000f00008ec7984 */ /* 0x000e6e0000000a00 */
[----:B0-----:R-:W-:Y:S01]  /*98a0*/  DFMA R238, R60, R206, R238 ;  /* 0x000000ce3cee722b */ /* 0x001fe200000000ee */
[----:B------:R-:W0:Y:S07]  /*98b0*/  LDS.64 R206, [R7+0x18] ;  /* 0x0000180007ce7984 */ /* 0x000e2e0000000a00 */
[----:B-1----:R-:W-:Y:S01]  /*98c0*/  DFMA R238, R62, R236, R238 ;  /* 0x000000ec3eee722b */ /* 0x002fe200000000ee */
[----:B------:R-:W1:Y:S07]  /*98d0*/  LDS.64 R236, [R8+0x168] ;  /* 0x0001680008ec7984 */ /* 0x000e6e0000000a00 */
[----:B0-----:R-:W-:Y:S01]  /*98e0*/  DFMA R238, R64, R206, R238 ;  /* 0x000000ce40ee722b */ /* 0x001fe200000000ee */
[----:B------:R-:W0:Y:S07]  /*98f0*/  LDS.64 R206, [R7+0x20] ;  /* 0x0000200007ce7984 */ /* 0x000e2e0000000a00 */
[----:B-1----:R-:W-:Y:S01]  /*9900*/  DFMA R238, R66, R236, R238 ;  /* 0x000000ec42ee722b */ /* 0x002fe200000000ee */
[----:B------:R-:W1:Y:S01]  /*9910*/  LDS.64 R236, [R8+0x1e0] ;  /* 0x0001e00008ec7984 */ /* 0x000e620000000a00 */
[----:B------:R-:W-:-:S03]  /*9920*/  DFMA R210, R232, R208, R210 ;  /* 0x000000d0e8d2722b */ /* 0x000fc600000000d2 */
[----:B------:R-:W-:Y:S04]  /*9930*/  LDS.64 R232, [R8+0x258] ;  /* 0x0002580008e87984 */ /* 0x000fe80000000a00 */
[----:B------:R-:W-:Y:S01]  /*9940*/  LDS.64 R208, [R7+0x30] ;  /* 0x0000300007d07984 */ /* 0x000fe20000000a00 */
[----:B0-----:R-:W-:-:S03]  /*9950*/  DFMA R206, R68, R206, R238 ;  /* 0x000000ce44ce722b */ /* 0x001fc600000000ee */
[----:B------:R-:W0:Y:S05]  /*9960*/  LDS.64 R238, [R7+0x28] ;  /* 0x0000280007ee7984 */ /* 0x000e2a0000000a00 */
[----:B-1----:R-:W-:Y:S02]  /*9970*/  DFMA R236, R70, R236, R206 ;  /* 0x000000ec46ec722b */ /* 0x002fe400000000ce */
[----:B------:R-:W1:Y:S01]  /*9980*/  LDS.64 R206, [R8+0x2d0] ;  /* 0x0002d00008ce7984 */ /* 0x000e620000000a00 */
[----:B------:R-:W-:-:S08]  /*9990*/  DFMA R234, R108, R240, R234 ;  /* 0x000000f06cea722b */ /* 0x000fd000000000ea */
[----:B------:R-:W-:Y:S02]  /*99a0*/  DFMA R194, R110, R194, R234 ;  /* 0x000000c26ec2722b */ /* 0x000fe400000000ea */
[----:B------:R-:W-:Y:S01]  /*99b0*/  LDS.64 R234, [R4+0x3840] ;  /* 0x0038400004ea7984 */ /* 0x000fe20000000a00 */
[----:B--2---:R-:W-:-:S03]  /*99c0*/  DFMA R210, R242, R198, R210 ;  /* 0x000000c6f2d2722b */ /* 0x004fc600000000d2 */
[----:B------:R-:W2:Y:S01]  /*99d0*/  LDS.64 R198, [R7+0x38] ;  /* 0x0000380007c67984 */ /* 0x000ea20000000a00 */
[----:B0-----:R-:W-:-:S08]  /*99e0*/  DFMA R236, R72, R238, R236 ;  /* 0x000000ee48ec722b */ /* 0x001fd000000000ec */
[----:B------:R-:W-:Y:S02]  /*99f0*/  DFMA R232, R74, R232, R236 ;  /* 0x000000e84ae8722b */ /* 0x000fe400000000ec */
[----:B------:R-:W-:Y:S01]  /*9a00*/  DFMA R240, R210, R114, R170 ;  /* 0x00000072d2f0722b */ /* 0x000fe200000000aa */
[----:B------:R-:W-:Y:S01]  /*9a10*/  LDS.64 R236, [R5+0x3868] ;  /* 0x0038680005ec7984 */ /* 0x000fe20000000a00 */
[----:B------:R-:W-:Y:S01]  /*9a20*/  CS2R R170, SRZ ;  /* 0x0000000000aa7805 */ /* 0x000fe2000001ff00 */
[----:B------:R-:W-:-:S03]  /*9a30*/  DFMA R238, R188, R210, R192 ;  /* 0x000000d2bcee722b */ /* 0x000fc600000000c0 */
[----:B------:R-:W-:Y:S01]  /*9a40*/  DFMA R208, R76, R208, R232 ;  /* 0x000000d04cd0722b */ /* 0x000fe200000000e8 */
[----:B------:R-:W0:Y:S01]  /*9a50*/  LDS.64 R114, [R5+0x3840] ;  /* 0x0038400005727984 */ /* 0x000e220000000a00 */
[----:B------:R-:W-:Y:S01]  /*9a60*/  DADD R220, R220, R194 ;  /* 0x00000000dcdc7229 */ /* 0x000fe200000000c2 */
[----:B------:R-:W-:Y:S02]  /*9a70*/  CS2R R192, SRZ ;  /* 0x0000000000c07805 */ /* 0x000fe4000001ff00 */
[----:B------:R-:W3:Y:S01]  /*9a80*/  @!P2 LDG.E.64.CONSTANT R170, desc[UR76][R10.64+0xa1b8] ;  /* 0x00a1b84c0aaaa981 */ /* 0x000ee2000c1e9b00 */
[----:B------:R-:W-:Y:S02]  /*9a90*/  CS2R R194, SRZ ;  /* 0x0000000000c27805 */ /* 0x000fe4000001ff00 */
[----:B-1----:R-:W-:Y:S01]  /*9aa0*/  DFMA R206, R78, R206, R208 ;  /* 0x000000ce4ece722b */ /* 0x002fe200000000d0 */
[----:B------:R-:W4:Y:S01]  /*9ab0*/  @!P2 LDG.E.64.CONSTANT R192, desc[UR76][R10.64+0x3840] ;  /* 0x0038404c0ac0a981 */ /* 0x000f22000c1e9b00 */
[----:B------:R-:W-:-:S03]  /*9ac0*/  DFMA R242, R112, R210, R230 ;  /* 0x000000d270f2722b */ /* 0x000fc600000000e6 */
[----:B------:R-:W4:Y:S04]  /*9ad0*/  @!P2 LDG.E.64.CONSTANT R194, desc[UR76][R10.64+0x174a8] ;  /* 0x0174a84c0ac2a981 */ /* 0x000f28000c1e9b00 */
[----:B------:R-:W1:Y:S04]  /*9ae0*/  LDS.64 R112, [R8+0x348] ;  /* 0x0003480008707984 */ /* 0x000e680000000a00 */
[----:B------:R-:W1:Y:S01]  /*9af0*/  LDS.64 R232, [R5+0x3848] ;  /* 0x0038480005e87984 */ /* 0x000e620000000a00 */
[----:B--2---:R-:W-:Y:S01]  /*9b00*/  DFMA R206, R80, R198, R206 ;  /* 0x000000c650ce722b */ /* 0x004fe200000000ce */
[----:B------:R-:W-:-:S02]  /*9b10*/  CS2R R198, SRZ ;  /* 0x0000000000c67805 */ /* 0x000fc4000001ff00 */
[----:B------:R-:W2:Y:S01]  /*9b20*/  LDS.64 R230, [R7+0x40] ;  /* 0x0000400007e67984 */ /* 0x000ea20000000a00 */
[----:B------:R-:W-:-:S03]  /*9b30*/  DFMA R196, R210, R190, R196 ;  /* 0x000000bed2c4722b */ /* 0x000fc600000000c4 */
[----:B------:R-:W2:Y:S04]  /*9b40*/  LDS.64 R190, [R5+0x3850] ;  /* 0x0038500005be7984 */ /* 0x000ea80000000a00 */
[----:B------:R-:W4:Y:S04]  /*9b50*/  @!P2 LDG.E.64.CONSTANT R198, desc[UR76][R10.64+0x10b30] ;  /* 0x010b304c0ac6a981 */ /* 0x000f28000c1e9b00 */
[----:B------:R-:W2:Y:S04]  /*9b60*/  LDS.64 R208, [R8+0x3c0] ;  /* 0x0003c00008d07984 */ /* 0x000ea80000000a00 */
[----:B------:R-:W2:Y:S01]  /*9b70*/  LDS.64 R188, [R4+0x38b8] ;  /* 0x0038b80004bc7984 */ /* 0x000ea20000000a00 */
[----:B0-----:R-:W-:-:S02]  /*9b80*/  DFMA R114, R148, R114, RZ ;  /* 0x000000729472722b */ /* 0x001fc400000000ff */
[----:B-1----:R-:W-:Y:S02]  /*9b90*/  DFMA R112, R82, R112, R206 ;  /* 0x000000705270722b */ /* 0x002fe400000000ce */
[----:B------:R-:W-:-:S04]  /*9ba0*/  DFMA R206, R184, R210, R228 ;  /* 0x000000d2b8ce722b */ /* 0x000fc800000000e4 */
[----:B------:R-:W-:Y:S01]  /*9bb0*/  DFMA R114, R150, R232, R114 ;  /* 0x000000e89672722b */ /* 0x000fe20000000072 */
[----:B------:R-:W0:Y:S01]  /*9bc0*/  LDS.64 R228, [R4+0x3930] ;  /* 0x0039300004e47984 */ /* 0x000e220000000a00 */
[----:B--2---:R-:W-:-:S03]  /*9bd0*/  DFMA R112, R84, R230, R112 ;  /* 0x000000e65470722b */ /* 0x004fc60000000070 */
[----:B------:R-:W-:Y:S04]  /*9be0*/  LDS.64 R184, [R5+0x3860] ;  /* 0x0038600005b87984 */ /* 0x000fe80000000a00 */
[----:B------:R-:W1:Y:S01]  /*9bf0*/  LDS.64 R230, [R7+0x48] ;  /* 0x0000480007e67984 */ /* 0x000e620000000a00 */
[----:B------:R-:W-:Y:S02]  /*9c00*/  DFMA R234, R168, R234, RZ ;  /* 0x000000eaa8ea722b */ /* 0x000fe400000000ff */
[----:B------:R-:W-:Y:S01]  /*9c10*/  DFMA R218, R210, R186, R218 ;  /* 0x000000bad2da722b */ /* 0x000fe200000000da */
[----:B------:R-:W-:Y:S01]  /*9c20*/  LDS.64 R232, [R7+0x50] ;  /* 0x0000500007e87984 */ /* 0x000fe20000000a00 */
[----:B------:R-:W-:Y:S02]  /*9c30*/  DFMA R190, R152, R190, R114 ;  /* 0x000000be98be722b */ /* 0x000fe40000000072 */
[----:B------:R-:W-:Y:S01]  /*9c40*/  DFMA R186, R86, R208, R112 ;  /* 0x000000d056ba722b */ /* 0x000fe20000000070 */
[----:B------:R-:W2:Y:S04]  /*9c50*/  LDS.64 R114, [R4+0x39a8] ;  /* 0x0039a80004727984 */ /* 0x000ea80000000a00 */
[----:B------:R-:W2:Y:S01]  /*9c60*/  LDS.64 R112, [R8+0x438] ;  /* 0x0004380008707984 */ /* 0x000ea20000000a00 */
[----:B------:R-:W-:-:S03]  /*9c70*/  DFMA R188, R156, R188, R234 ;  /* 0x000000bc9cbc722b */ /* 0x000fc600000000ea */
[----:B------:R-:W2:Y:S04]  /*9c80*/  LDS.64 R208, [R5+0x3858] ;  /* 0x0038580005d07984 */ /* 0x000ea80000000a00 */
[----:B------:R-:W2:Y:S01]  /*9c90*/  LDS.64 R234, [R4+0x3a20] ;  /* 0x003a200004ea7984 */ /* 0x000ea20000000a00 */
[----:B0-----:R-:W-:Y:S02]  /*9ca0*/  DFMA R188, R154, R228, R188 ;  /* 0x000000e49abc722b */ /* 0x001fe400000000bc */
[-C--:B------:R-:W-:Y:S01]  /*9cb0*/  DFMA R202, R172, R210.reuse, R202 ;  /* 0x000000d2acca722b */ /* 0x080fe200000000ca */
[----:B------:R-:W-:Y:S01]  /*9cc0*/  LDS.64 R228, [R4+0x3c00] ;  /* 0x003c000004e47984 */ /* 0x000fe20000000a00 */
[----:B------:R-:W-:-:S03]  /*9cd0*/  DFMA R200, R176, R210, R200 ;  /* 0x000000d2b0c8722b */ /* 0x000fc600000000c8 */
[----:B------:R-:W-:Y:S01]  /*9ce0*/  LDS.64 R172, [R5+0x3878] ;  /* 0x0038780005ac7984 */ /* 0x000fe20000000a00 */
[----:B-1----:R-:W-:-:S03]  /*9cf0*/  DFMA R186, R88, R230, R186 ;  /* 0x000000e658ba722b */ /* 0x002fc600000000ba */
[----:B------:R-:W-:Y:S04]  /*9d00*/  LDS.64 R230, [R5+0x3870] ;  /* 0x0038700005e67984 */ /* 0x000fe80000000a00 */
[----:B------:R-:W-:Y:S01]  /*9d10*/  LDS.64 R176, [R4+0x3b88] ;  /* 0x003b880004b07984 */ /* 0x000fe20000000a00 */
[----:B--2---:R-:W-:Y:S02]  /*9d20*/  DFMA R114, R134, R114, R188 ;  /* 0x000000728672722b */ /* 0x004fe400000000bc */
[----:B------:R-:W-:Y:S01]  /*9d30*/  DFMA R112, R90, R112, R186 ;  /* 0x000000705a70722b */ /* 0x000fe200000000ba */
[----:B------:R-:W0:Y:S01]  /*9d40*/  LDS.64 R186, [R4+0x3a98] ;  /* 0x003a980004ba7984 */ /* 0x000e220000000a00 */
[----:B------:R-:W-:Y:S02]  /*9d50*/  DFMA R190, R162, R208, R190 ;  /* 0x000000d0a2be722b */ /* 0x000fe400000000be */
[----:B------:R-:W-:Y:S01]  /*9d60*/  DFMA R212, R210, R182, R212 ;  /* 0x000000b6d2d4722b */ /* 0x000fe200000000d4 */
[----:B------:R-:W-:Y:S01]  /*9d70*/  LDS.64 R208, [R250+0x7b48] ;  /* 0x007b4800fad07984 */ /* 0x000fe20000000a00 */
[----:B------:R-:W-:-:S03]  /*9d80*/  DFMA R234, R164, R234, R114 ;  /* 0x000000eaa4ea722b */ /* 0x000fc60000000072 */
[----:B------:R-:W1:Y:S01]  /*9d90*/  LDS.64 R114, [R4+0x3b10] ;  /* 0x003b100004727984 */ /* 0x000e620000000a00 */
[----:B------:R-:W-:-:S03]  /*9da0*/  DFMA R190, R166, R184, R190 ;  /* 0x000000b8a6be722b */ /* 0x000fc600000000be */
[----:B------:R-:W2:Y:S01]  /*9db0*/  LDS.64 R184, [R8+0x4b0] ;  /* 0x0004b00008b87984 */ /* 0x000ea20000000a00 */
[----:B------:R-:W-:-:S03]  /*9dc0*/  DFMA R232, R92, R232, R112 ;  /* 0x000000e85ce8722b */ /* 0x000fc60000000070 */
[----:B------:R-:W2:Y:S04]  /*9dd0*/  LDS.64 R112, [R7+0x58] ;  /* 0x0000580007707984 */ /* 0x000ea80000000a00 */
[----:B------:R-:W2:Y:S01]  /*9de0*/  LDS.64 R182, [R5+0x3880] ;  /* 0x0038800005b67984 */ /* 0x000ea20000000a00 */
[----:B------:R-:W-:-:S03]  /*9df0*/  DFMA R204, R210, R178, R204 ;  /* 0x000000b2d2cc722b */ /* 0x000fc600000000cc */
[----:B------:R-:W2:Y:S01]  /*9e00*/  LDS.64 R178, [R8+0x528] ;  /* 0x0005280008b27984 */ /* 0x000ea20000000a00 */
[----:B------:R-:W-:Y:S02]  /*9e10*/  DFMA R236, R158, R236, R190 ;  /* 0x000000ec9eec722b */ /* 0x000fe400000000be */
[----:B------:R-:W-:Y:S01]  /*9e20*/  DFMA R224, R116, R210, R224 ;  /* 0x000000d274e0722b */ /* 0x000fe200000000e0 */
[----:B------:R-:W-:Y:S04]  /*9e30*/  LDS.128 R188, [R250+0x7b50] ;  /* 0x007b5000fabc7984 */ /* 0x000fe80000000c00 */
[----:B------:R-:W2:Y:S01]  /*9e40*/  LDS.64 R116, [R5+0x3888] ;  /* 0x0038880005747984 */ /* 0x000ea20000000a00 */
[----:B0-----:R-:W-:Y:S02]  /*9e50*/  DFMA R234, R132, R186, R234 ;  /* 0x000000ba84ea722b */ /* 0x001fe400000000ea */
[----:B------:R-:W-:-:S02]  /*9e60*/  DFMA R230, R146, R230, R236 ;  /* 0x000000e692e6722b */ /* 0x000fc400000000ec */
[----:B------:R-:W-:Y:S01]  /*9e70*/  DFMA R226, R210, R118, R226 ;  /* 0x00000076d2e2722b */ /* 0x000fe200000000e2 */
[----:B------:R-:W-:Y:S03]  /*9e80*/  LDS.64 R236, [R5+0x38a8] ;  /* 0x0038a80005ec7984 */ /* 0x000fe60000000a00 */
[----:B-1----:R-:W-:Y:S01]  /*9e90*/  DFMA R234, R160, R114, R234 ;  /* 0x00000072a0ea722b */ /* 0x002fe200000000ea */
[----:B------:R-:W0:Y:S01]  /*9ea0*/  LDS.64 R118, [R7+0x60] ;  /* 0x0000600007767984 */ /* 0x000e220000000a00 */
[----:B------:R-:W-:Y:S02]  /*9eb0*/  DFMA R172, R142, R172, R230 ;  /* 0x000000ac8eac722b */ /* 0x000fe400000000e6 */
[----:B--2---:R-:W-:Y:S01]  /*9ec0*/  DFMA R232, R94, R184, R232 ;  /* 0x000000b85ee8722b */ /* 0x004fe200000000e8 */
[----:B------:R-:W1:Y:S01]  /*9ed0*/  LDS.64 R114, [R4+0x3c78] ;  /* 0x003c780004727984 */ /* 0x000e620000000a00 */
[----:B------:R-:W-:-:S02]  /*9ee0*/  DFMA R214, R210, R174, R214 ;  /* 0x000000aed2d6722b */ /* 0x000fc400000000d6 */
[----:B------:R-:W-:Y:S01]  /*9ef0*/  DFMA R234, R138, R176, R234 ;  /* 0x000000b08aea722b */ /* 0x000fe200000000ea */
[----:B------:R-:W2:Y:S04]  /*9f00*/  LDS.64 R174, [R5+0x3890] ;  /* 0x0038900005ae7984 */ /* 0x000ea80000000a00 */
[----:B------:R-:W2:Y:S01]  /*9f10*/  LDS.128 R184, [R250+0x7b60] ;  /* 0x007b6000fab87984 */ /* 0x000ea20000000c00 */
[----:B------:R-:W-:Y:S02]  /*9f20*/  DFMA R112, R96, R112, R232 ;  /* 0x000000706070722b */ /* 0x000fe400000000e8 */
[----:B------:R-:W-:Y:S01]  /*9f30*/  DFMA R176, R144, R182, R172 ;  /* 0x000000b690b0722b */ /* 0x000fe200000000ac */
[----:B------:R-:W-:Y:S01]  /*9f40*/  LDS.64 R232, [R8+0x5a0] ;  /* 0x0005a00008e87984 */ /* 0x000fe20000000a00 */
[----:B------:R-:W-:-:S03]  /*9f50*/  DFMA R228, R140, R228, R234 ;  /* 0x000000e48ce4722b */ /* 0x000fc600000000ea */
[----:B------:R-:W2:Y:S04]  /*9f60*/  LDS.64 R172, [R4+0x3cf0] ;  /* 0x003cf00004ac7984 */ /* 0x000ea80000000a00 */
[----:B------:R-:W2:Y:S01]  /*9f70*/  LDS.64 R234, [R5+0x3898] ;  /* 0x0038980005ea7984 */ /* 0x000ea20000000a00 */
[----:B------:R-:W-:Y:S02]  /*9f80*/  DFMA R178, R98, R178, R112 ;  /* 0x000000b262b2722b */ /* 0x000fe40000000070 */
[-C--:B------:R-:W-:Y:S01]  /*9f90*/  DFMA R216, R222, R210.reuse, R216 ;  /* 0x000000d2ded8722b */ /* 0x080fe200000000d8 */
[----:B------:R-:W2:Y:S01]  /*9fa0*/  LDS.64 R112, [R4+0x3d68] ;  /* 0x003d680004707984 */ /* 0x000ea20000000a00 */
[----:B------:R-:W-:Y:S02]  /*9fb0*/  DFMA R222, R180, R210, R220 ;  /* 0x000000d2b4de722b */ /* 0x000fe400000000dc */
[----:B------:R-:W-:Y:S01]  /*9fc0*/  DFMA R210, R120, R208, RZ ;  /* 0x000000d078d2722b */ /* 0x000fe200000000ff */
[----:B------:R-:W2:Y:S01]  /*9fd0*/  LDS.128 R180, [R250+0x7b70] ;  /* 0x007b7000fab47984 */ /* 0x000ea20000000c00 */
[----:B------:R-:W-:-:S03]  /*9fe0*/  DFMA R220, R136, R116, R176 ;  /* 0x0000007488dc722b */ /* 0x000fc600000000b0 */
[----:B------:R-:W2:Y:S03]  /*9ff0*/  LDS.64 R116, [R4+0x3de0] ;  /* 0x003de00004747984 */ /* 0x000ea60000000a00 */
[----:B------:R-:W-:Y:S01]  /*a000*/  DFMA R210, R124, R188, R210 ;  /* 0x000000bc7cd2722b */ /* 0x000fe200000000d2 */
[----:B------:R-:W-:Y:S01]  /*a010*/  LDS.64 R230, [R4+0x3e58] ;  /* 0x003e580004e67984 */ /* 0x000fe20000000a00 */
[----:B0-----:R-:W-:-:S03]  /*a020*/  DFMA R118, R100, R118, R178 ;  /* 0x000000766476722b */ /* 0x001fc600000000b2 */
[----:B------:R-:W0:Y:S03]  /*a030*/  LDS.128 R176, [R250+0x7b80] ;  /* 0x007b8000fab07984 */ /* 0x000e260000000c00 */
[----:B------:R-:W-:Y:S02]  /*a040*/  DFMA R210, R126, R190, R210 ;  /* 0x000000be7ed2722b */ /* 0x000fe400000000d2 */
[----:B-1----:R-:W-:Y:S02]  /*a050*/  DFMA R114, R128, R114, R228 ;  /* 0x000000728072722b */ /* 0x002fe400000000e4 */
[----:B--2---:R-:W-:Y:S01]  /*a060*/  DFMA R174, R130, R174, R220 ;  /* 0x000000ae82ae722b */ /* 0x004fe200000000dc */
[----:B------:R-:W-:Y:S03]  /*a070*/  LDS.64 R220, [R4+0x3ed0] ;  /* 0x003ed00004dc7984 */ /* 0x000fe60000000a00 */
[----:B------:R-:W-:-:S02]  /*a080*/  DFMA R210, R12, R184, R210 ;  /* 0x000000b80cd2722b */ /* 0x000fc400000000d2 */
[----:B------:R-:W-:-:S06]  /*a090*/  DFMA R114, R122, R172, R114 ;  /* 0x000000ac7a72722b */ /* 0x000fcc0000000072 */
[----:B------:R-:W-:Y:S02]  /*a0a0*/  DFMA R210, R14, R186, R210 ;  /* 0x000000ba0ed2722b */ /* 0x000fe400000000d2 */
[----:B------:R-:W-:Y:S01]  /*a0b0*/  DFMA R234, R28, R234, R174 ;  /* 0x000000ea1cea722b */ /* 0x000fe200000000ae */
[----:B------:R-:W1:Y:S01]  /*a0c0*/  LDS.128 R172, [R250+0x7b90] ;  /* 0x007b9000faac7984 */ /* 0x000e620000000c00 */
[----:B------:R-:W-:Y:S02]  /*a0d0*/  DFMA R232, R102, R232, R118 ;  /* 0x000000e866e8722b */ /* 0x000fe40000000076 */
[----:B------:R-:W-:Y:S01]  /*a0e0*/  DFMA R112, R24, R112, R114 ;  /* 0x000000701870722b */ /* 0x000fe20000000072 */
[----:B------:R-:W2:Y:S01]  /*a0f0*/  LDS.64 R118, [R5+0x38a0] ;  /* 0x0038a00005767984 */ /* 0x000ea20000000a00 */
[----:B------:R-:W-:-:S06]  /*a100*/  DFMA R210, R16, R180, R210 ;  /* 0x000000b410d2722b */ /* 0x000fcc00000000d2 */
[----:B------:R-:W-:Y:S02]  /*a110*/  DFMA R116, R30, R116, R112 ;  /* 0x000000741e74722b */ /* 0x000fe40000000070 */
[----:B------:R-:W-:Y:S01]  /*a120*/  DFMA R210, R18, R182, R210 ;  /* 0x000000b612d2722b */ /* 0x000fe200000000d2 */
[----:B------:R-:W3:Y:S07]  /*a130*/  LDS.128 R112, [R250+0x7ba0] ;  /* 0x007ba000fa707984 */ /* 0x000eee0000000c00 */
[----:B0-----:R-:W-:-:S08]  /*a140*/  DFMA R210, R20, R176, R210 ;  /* 0x000000b014d2722b */ /* 0x001fd000000000d2 */
[----:B------:R-:W-:Y:S02]  /*a150*/  DFMA R228, R22, R178, R210 ;  /* 0x000000b216e4722b */ /* 0x000fe400000000d2 */
[----:B------:R-:W0:Y:S01]  /*a160*/  LDS.64 R210, [R5+0x38b0] ;  /* 0x0038b00005d27984 */ /* 0x000e220000000a00 */
[----:B------:R-:W-:-:S05]  /*a170*/  DFMA R230, R36, R230, R116 ;  /* 0x000000e624e6722b */ /* 0x000fca0000000074 */
[----:B-1----:R-:W-:Y:S02]  /*a180*/  DFMA R228, R26, R172, R228 ;  /* 0x000000ac1ae4722b */ /* 0x002fe400000000e4 */
[----:B--2---:R-:W-:Y:S01]  /*a190*/  DFMA R234, R34, R118, R234 ;  /* 0x0000007622ea722b */ /* 0x004fe200000000ea */
[----:B------:R-:W1:Y:S05]  /*a1a0*/  LDS.128 R116, [R250+0x7bb0] ;  /* 0x007bb000fa747984 */ /* 0x000e6a0000000c00 */
[----:B------:R-:W-:Y:S02]  /*a1b0*/  DFMA R228, R32, R174, R228 ;  /* 0x000000ae20e4722b */ /* 0x000fe400000000e4 */
[----:B------:R-:W-:-:S06]  /*a1c0*/  DFMA R236, R40, R236, R234 ;  /* 0x000000ec28ec722b */ /* 0x000fcc00000000ea */
[----:B---3--:R-:W-:Y:S01]  /*a1d0*/  DFMA R234, R38, R112, R228 ;  /* 0x0000007026ea722b */ /* 0x008fe200000000e4 */
[----:B------:R-:W-:Y:S01]  /*a1e0*/  CS2R R228, SRZ ;  /* 0x0000000000e47805 */ /* 0x000fe2000001ff00 */
[----:B------:R-:W-:Y:S01]  /*a1f0*/  DFMA R220, R42, R220, R230 ;  /* 0x000000dc2adc722b */ /* 0x000fe200000000e6 */
[----:B------:R-:W2:Y:S04]  /*a200*/  LDS.64 R230, [R7+0x68] ;  /* 0x0000680007e67984 */ /* 0x000ea80000000a00 */
[----:B------:R-:W3:Y:S01]  /*a210*/  @!P2 LDG.E.64.CONSTANT R228, desc[UR76][R10.64+0x1de20] ;  /* 0x01de204c0ae4a981 */ /* 0x000ee2000c1e9b00 */
[----:B------:R-:W-:Y:S02]  /*a220*/  DFMA R234, R44, R114, R234 ;  /* 0x000000722cea722b */ /* 0x000fe400000000ea */
[----:B0-----:R-:W-:-:S02]  /*a230*/  DFMA R210, R46, R210, R236 ;  /* 0x000000d22ed2722b */ /* 0x001fc400000000ec */
[----:B------:R-:W-:-:S04]  /*a240*/  DMUL R236, R220, R170 ;  /* 0x000000aadcec7228 */ /* 0x000fc80000000000 */
[----:B-1----:R-:W-:-:S04]  /*a250*/  DFMA R234, R48, R116, R234 ;  /* 0x0000007430ea722b */ /* 0x002fc800000000ea */
[----:B----4-:R-:W-:Y:S02]  /*a260*/  DFMA R192, R210, R192, R236 ;  /* 0x000000c0d2c0722b */ /* 0x010fe400000000ec */
[----:B------:R-:W-:Y:S02]  /*a270*/  DMUL R236, R220, R194 ;  /* 0x000000c2dcec7228 */ /* 0x000fe40000000000 */
[----:B------:R-:W-:-:S06]  /*a280*/  DFMA R194, R50, R118, R234 ;  /* 0x0000007632c2722b */ /* 0x000fcc00000000ea */
[----:B------:R-:W-:Y:S02]  /*a290*/  DFMA R234, R210, R170, R236 ;  /* 0x000000aad2ea722b */ /* 0x000fe400000000ec */
[----:B------:R-:W0:Y:S01]  /*a2a0*/  LDS.64 R236, [R8+0x618] ;  /* 0x0006180008ec7984 */ /* 0x000e220000000a00 */
[----:B--2---:R-:W-:Y:S02]  /*a2b0*/  DFMA R230, R104, R230, R232 ;  /* 0x000000e668e6722b */ /* 0x004fe400000000e8 */
[----:B------:R-:W-:Y:S01]  /*a2c0*/  DFMA R232, R194, R198, R192 ;  /* 0x000000c6c2e8722b */ /* 0x000fe200000000c0 */
[----:B------:R-:W-:Y:S04]  /*a2d0*/  LDS.64 R170, [R8+0x690] ;  /* 0x0006900008aa7984 */ /* 0x000fe80000000a00 */
[----:B------:R-:W-:Y:S01]  /*a2e0*/  LDS.64 R192, [R7+0x70] ;  /* 0x0000700007c07984 */ /* 0x000fe20000000a00 */
[----:B------:R-:W-:Y:S06]  /*a2f0*/  BAR.SYNC.DEFER_BLOCKING 0x0 ;  /* 0x0000000000007b1d */ /* 0x000fec0000010000 */
[----:B------:R1:W-:Y:S02]  /*a300*/  STS.64 [R249], R232 ;  /* 0x000000e8f9007388 */ /* 0x0003e40000000a00 */
[----:B-1----:R-:W-:-:S06]  /*a310*/  CS2R R232, SRZ ;  /* 0x0000000000e87805 */ /* 0x002fcc000001ff00 */
[----:B------:R-:W2:Y:S01]  /*a320*/  @!P2 LDG.E.64.CONSTANT R232, desc[UR76][R10.64+0x2b110] ;  /* 0x02b1104c0ae8a981 */ /* 0x000ea2000c1e9b00 */
[----:B0-----:R-:W-:Y:S02]  /*a330*/  DFMA R230, R106, R236, R230 ;  /* 0x000000ec6ae6722b */ /* 0x001fe400000000e6 */
[----:B---3--:R-:W-:-:S07]  /*a340*/  DFMA R234, R194, R228, R234 ;  /* 0x000000e4c2ea722b */ /* 0x008fce00000000ea */
[----:B------:R-:W-:Y:S01]  /*a350*/  STS.64 [R248], R234 ;  /* 0x000000eaf8007388 */ /* 0x000fe20000000a00 */
[----:B------:R-:W-:Y:S06]  /*a360*/  BAR.SYNC.DEFER_BLOCKING 0x0 ;  /* 0x0000000000007b1d */ /* 0x000fec0000010000 */
[----:B------:R-:W0:Y:S02]  /*a370*/  LDS.64 R234, [R7] ;  /* 0x0000000007ea7984 */ /* 0x000e240000000a00 */
[----:B0-----:R-:W-:Y:S02]  /*a380*/  DMUL R234, R52, R234 ;  /* 0x000000ea34ea7228 */ /* 0x001fe40000000000 */
[----:B--2---:R-:W-:Y:S01]  /*a390*/  DMUL R236, R232, UR6 ;  /* 0x00000006e8ec7c28 */ /* 0x004fe20008000000 */
[----:B------:R-:W0:Y:S07]  /*a3a0*/  LDS.64 R232, [R8] ;  /* 0x0000000008e87984 */ /* 0x000e2e0000000a00 */
[----:B------:R-:W-:Y:S01]  /*a3b0*/  DFMA R236, R22, R236, R234 ;  /* 0x000000ec16ec722b */ /* 0x000fe200000000ea */
[----:B------:R-:W1:Y:S07]  /*a3c0*/  LDS.64 R234, [R7+0x8] ;  /* 0x0000080007ea7984 */ /* 0x000e6e0000000a00 */
[----:B0-----:R-:W-:Y:S01]  /*a3d0*/  DFMA R236, R54, R232, R236 ;  /* 0x000000e836ec722b */ /* 0x001fe200000000ec */
[----:B------:R-:W0:Y:S07]  /*a3e0*/  LDS.64 R232, [R8+0x78] ;  /* 0x0000780008e87984 */ /* 0x000e2e0000000a00 */
[----:B-1----:R-:W-:Y:S01]  /*a3f0*/  DFMA R236, R56, R234, R236 ;  /* 0x000000ea38ec722b */ /* 0x002fe200000000ec */
[----:B------:R-:W1:Y:S07]  /*a400*/  LDS.64 R234, [R7+0x10] ;  /* 0x0000100007ea7984 */ /* 0x000e6e0000000a00 */
[----:B0-----:R-:W-:Y:S01]  /*a410*/  DFMA R236, R58, R232, R236 ;  /* 0x000000e83aec722b */ /* 0x001fe200000000ec */
[----:B------:R-:W-:-:S07]  /*a420*/  CS2R R232, SRZ ;  /* 0x0000000000e87805 */ /* 0x000fce000001ff00 */
[----:B-1----:R-:W-:Y:S01]  /*a430*/  DFMA R234, R60, R234, R236 ;  /* 0x000000ea3cea722b */ /* 0x002fe200000000ec */
[----:B------:R-:W2:Y:S04]  /*a440*/  @!P2 LDG.E.64.CONSTANT R232, desc[UR76][R10.64+0x24798] ;  /* 0x0247984c0ae8a981 */ /* 0x000ea8000c1e9b00 */
[----:B------:R-:W0:Y:S03]  /*a450*/  LDS.64 R236, [R8+0xf0] ;  /* 0x0000f00008ec7984 */ /* 0x000e260000000a00 */
[----:B0-----:R-:W-:Y:S01]  /*a460*/  DFMA R234, R62, R236, R234 ;  /* 0x000000ec3eea722b */ /* 0x001fe200000000ea */
[----:B------:R-:W0:Y:S07]  /*a470*/  LDS.64 R236, [R7+0x18] ;  /* 0x0000180007ec7984 */ /* 0x000e2e0000000a00 */
[----:B0-----:R-:W-:Y:S01]  /*a480*/  DFMA R234, R64, R236, R234 ;  /* 0x000000ec40ea722b */ /* 0x001fe200000000ea */
[----:B------:R-:W0:Y:S07]  /*a490*/  LDS.64 R236, [R8+0x168] ;  /* 0x0001680008ec7984 */ /* 0x000e2e0000000a00 */
[----:B0-----:R-:W-:Y:S01]  /*a4a0*/  DFMA R234, R66, R236, R234 ;  /* 0x000000ec42ea722b */ /* 0x001fe200000000ea */
[----:B------:R-:W0:Y:S07]  /*a4b0*/  LDS.64 R236, [R7+0x20] ;  /* 0x0000200007ec7984 */ /* 0x000e2e0000000a00 */
[----:B0-----:R-:W-:-:S02]  /*a4c0*/  DFMA R236, R68, R236, R234 ;  /* 0x000000ec44ec722b */ /* 0x001fc400000000ea */
[----:B------:R-:W0:Y:S06]  /*a4d0*/  LDS.64 R234, [R8+0x1e0] ;  /* 0x0001e00008ea7984 */ /* 0x000e2c0000000a00 */
[----:B0-----:R-:W-:Y:S01]  /*a4e0*/  DFMA R236, R70, R234, R236 ;  /* 0x000000ea46ec722b */ /* 0x001fe200000000ec */
[----:B------:R-:W0:Y:S01]  /*a4f0*/  LDS.64 R234, [R7+0x28] ;  /* 0x0000280007ea7984 */ /* 0x000e220000000a00 */
[----:B------:R-:W-:-:S03]  /*a500*/  DMUL R220, R220, R228 ;  /* 0x000000e4dcdc7228 */ /* 0x000fc60000000000 */
[----:B------:R-:W-:Y:S03]  /*a510*/  LDS.64 R228, [R7+0x30] ;  /* 0x0000300007e47984 */ /* 0x000fe60000000a00 */
[----:B0-----:R-:W-:Y:S02]  /*a520*/  DFMA R234, R72, R234, R236 ;  /* 0x000000ea48ea722b */ /* 0x001fe400000000ec */
[----:B------:R-:W0:Y:S01]  /*a530*/  LDS.64 R236, [R8+0x258] ;  /* 0x0002580008ec7984 */ /* 0x000e220000000a00 */
[----:B------:R-:W-:Y:S02]  /*a540*/  DFMA R210, R210, R198, R220 ;  /* 0x000000c6d2d2722b */ /* 0x000fe400000000dc */
[----:B------:R-:W-:Y:S01]  /*a550*/  DFMA R230, R108, R192, R230 ;  /* 0x000000c06ce6722b */ /* 0x000fe200000000e6 */
[----:B------:R-:W-:Y:S01]  /*a560*/  LDS.64 R198, [R7+0x40] ;  /* 0x0000400007c67984 */ /* 0x000fe20000000a00 */
[----:B------:R-:W-:-:S06]  /*a570*/  CS2R R192, SRZ ;  /* 0x0000000000c07805 */ /* 0x000fcc000001ff00 */
[----:B------:R-:W3:Y:S01]  /*a580*/  @!P2 LDG.E.64.CONSTANT R192, desc[UR76][R10.64+0xa8c0] ;  /* 0x00a8c04c0ac0a981 */ /* 0x000ee2000c1e9b00 */
[----:B0-----:R-:W-:-:S03]  /*a590*/  DFMA R220, R74, R236, R234 ;  /* 0x000000ec4adc722b */ /* 0x001fc600000000ea */
[----:B------:R-:W0:Y:S05]  /*a5a0*/  LDS.64 R234, [R8+0x2d0] ;  /* 0x0002d00008ea7984 */ /* 0x000e2a0000000a00 */
[----:B------:R-:W-:Y:S01]  /*a5b0*/  DFMA R220, R76, R228, R220 ;  /* 0x000000e44cdc722b */ /* 0x000fe200000000dc */
[----:B------:R-:W1:Y:S01]  /*a5c0*/  LDS.64 R228, [R7+0x38] ;  /* 0x0000380007e47984 */ /* 0x000e620000000a00 */
[----:B--2---:R-:W-:-:S03]  /*a5d0*/  DFMA R210, R194, R232, R210 ;  /* 0x000000e8c2d2722b */ /* 0x004fc600000000d2 */
[----:B------:R-:W2:Y:S01]  /*a5e0*/  LDS.64 R232, [R8+0x348] ;  /* 0x0003480008e87984 */ /* 0x000ea20000000a00 */
[----:B------:R-:W-:-:S06]  /*a5f0*/  CS2R R194, SRZ ;  /* 0x0000000000c27805 */ /* 0x000fcc000001ff00 */
[----:B------:R-:W4:Y:S01]  /*a600*/  @!P2 LDG.E.64.CONSTANT R194, desc[UR76][R10.64+0x3f48] ;  /* 0x003f484c0ac2a981 */ /* 0x000f22000c1e9b00 */
[----:B------:R-:W-:Y:S02]  /*a610*/  DFMA R170, R110, R170, R230 ;  /* 0x000000aa6eaa722b */ /* 0x000fe400000000e6 */
[----:B0-----:R-:W-:-:S08]  /*a620*/  DFMA R234, R78, R234, R220 ;  /* 0x000000ea4eea722b */ /* 0x001fd000000000dc */
[----:B-1----:R-:W-:Y:S02]  /*a630*/  DFMA R234, R80, R228, R234 ;  /* 0x000000e450ea722b */ /* 0x002fe400000000ea */
[----:B------:R-:W-:Y:S01]  /*a640*/  DFMA R228, R184, R210, R196 ;  /* 0x000000d2b8e4722b */ /* 0x000fe200000000c4 */
[----:B------:R-:W-:Y:S01]  /*a650*/  CS2R R196, SRZ ;  /* 0x0000000000c47805 */ /* 0x000fe2000001ff00 */
[----:B------:R-:W-:Y:S01]  /*a660*/  DADD R212, R212, R170 ;  /* 0x00000000d4d47229 */ /* 0x000fe200000000aa */
[----:B------:R-:W-:Y:S03]  /*a670*/  LDS.64 R184, [R7+0x48] ;  /* 0x0000480007b87984 */ /* 0x000fe60000000a00 */
[----:B--2---:R-:W-:Y:S02]  /*a680*/  DFMA R232, R82, R232, R234 ;  /* 0x000000e852e8722b */ /* 0x004fe400000000ea */
[----:B------:R-:W-:Y:S01]  /*a690*/  DFMA R170, R188, R210, R240 ;  /* 0x000000d2bcaa722b */ /* 0x000fe200000000f0 */
[----:B------:R-:W2:Y:S04]  /*a6a0*/  @!P2 LDG.E.64.CONSTANT R196, desc[UR76][R10.64+0x17bb0] ;  /* 0x017bb04c0ac4a981 */ /* 0x000ea8000c1e9b00 */
[----:B------:R-:W0:Y:S01]  /*a6b0*/  LDS.64 R188, [R8+0x3c0] ;  /* 0x0003c00008bc7984 */ /* 0x000e220000000a00 */
[----:B------:R-:W-:Y:S01]  /*a6c0*/  DFMA R236, R84, R198, R232 ;  /* 0x000000c654ec722b */ /* 0x000fe200000000e8 */
[----:B------:R-:W-:Y:S01]  /*a6d0*/  CS2R R198, SRZ ;  /* 0x0000000000c67805 */ /* 0x000fe2000001ff00 */
[C---:B------:R-:W-:Y:S01]  /*a6e0*/  DFMA R230, R210.reuse, R190, R238 ;  /* 0x000000bed2e6722b */ /* 0x040fe200000000ee */
[----:B------:R-:W-:Y:S04]  /*a6f0*/  LDS.64 R232, [R5+0x3f50] ;  /* 0x003f500005e87984 */ /* 0x000fe80000000a00 */
[----:B------:R-:W2:Y:S01]  /*a700*/  @!P2 LDG.E.64.CONSTANT R198, desc[UR76][R10.64+0x11238] ;  /* 0x0112384c0ac6a981 */ /* 0x000ea2000c1e9b00 */
[----:B------:R-:W-:-:S03]  /*a710*/  DFMA R206, R210, R186, R206 ;  /* 0x000000bad2ce722b */ /* 0x000fc600000000ce */
[----:B------:R-:W1:Y:S04]  /*a720*/  LDS.64 R190, [R8+0x438] ;  /* 0x0004380008be7984 */ /* 0x000e680000000a00 */
[----:B------:R-:W1:Y:S04]  /*a730*/  LDS.64 R186, [R5+0x3f48] ;  /* 0x003f480005ba7984 */ /* 0x000e680000000a00 */
[----:B------:R-:W1:Y:S01]  /*a740*/  LDS.64 R234, [R4+0x3f48] ;  /* 0x003f480004ea7984 */ /* 0x000e620000000a00 */
[----:B------:R-:W-:Y:S02]  /*a750*/  DFMA R202, R210, R174, R202 ;  /* 0x000000aed2ca722b */ /* 0x000fe400000000ca */
[-C--:B------:R-:W-:Y:S01]  /*a760*/  DFMA R204, R172, R210.reuse, R204 ;  /* 0x000000d2accc722b */ /* 0x080fe200000000cc */
[----:B------:R-:W-:Y:S04]  /*a770*/  LDS.64 R174, [R5+0x3f58] ;  /* 0x003f580005ae7984 */ /* 0x000fe80000000a00 */
[----:B------:R-:W1:Y:S01]  /*a780*/  LDS.64 R172, [R4+0x3fc0] ;  /* 0x003fc00004ac7984 */ /* 0x000e620000000a00 */
[----:B------:R-:W-:-:S02]  /*a790*/  DFMA R220, R208, R210, R242 ;  /* 0x000000d2d0dc722b */ /* 0x000fc400000000f2 */
[----:B------:R-:W-:Y:S01]  /*a7a0*/  DFMA R200, R210, R178, R200 ;  /* 0x000000b2d2c8722b */ /* 0x000fe200000000c8 */
[----:B------:R-:W-:Y:S01]  /*a7b0*/  LDS.64 R242, [R4+0x4470] ;  /* 0x0044700004f27984 */ /* 0x000fe20000000a00 */
[----:B------:R-:W-:Y:S02]  /*a7c0*/  DFMA R218, R180, R210, R218 ;  /* 0x000000d2b4da722b */ /* 0x000fe400000000da */
[----:B------:R-:W-:Y:S01]  /*a7d0*/  DFMA R224, R210, R114, R224 ;  /* 0x00000072d2e0722b */ /* 0x000fe200000000e0 */
[----:B------:R-:W1:Y:S01]  /*a7e0*/  LDS.64 R178, [R7+0x50] ;  /* 0x0000500007b27984 */ /* 0x000e620000000a00 */
[----:B0-----:R-:W-:-:S03]  /*a7f0*/  DFMA R188, R86, R188, R236 ;  /* 0x000000bc56bc722b */ /* 0x001fc600000000ec */
[----:B------:R-:W0:Y:S01]  /*a800*/  LDS.64 R180, [R4+0x4038] ;  /* 0x0040380004b47984 */ /* 0x000e220000000a00 */
[----:B------:R-:W-:-:S03]  /*a810*/  DFMA R208, R210, R182, R222 ;  /* 0x000000b6d2d0722b */ /* 0x000fc600000000de */
[----:B------:R-:W0:Y:S01]  /*a820*/  LDS.64 R182, [R5+0x3f60] ;  /* 0x003f600005b67984 */ /* 0x000e220000000a00 */
[----:B------:R-:W-:-:S03]  /*a830*/  DFMA R184, R88, R184, R188 ;  /* 0x000000b858b8722b */ /* 0x000fc600000000bc */
[----:B------:R-:W-:Y:S04]  /*a840*/  LDS.64 R222, [R4+0x4128] ;  /* 0x0041280004de7984 */ /* 0x000fe80000000a00 */
[----:B------:R-:W0:Y:S01]  /*a850*/  LDS.64 R188, [R5+0x3f68] ;  /* 0x003f680005bc7984 */ /* 0x000e220000000a00 */
[----:B-1----:R-:W-:-:S03]  /*a860*/  DFMA R190, R90, R190, R184 ;  /* 0x000000be5abe722b */ /* 0x002fc600000000b8 */
[----:B------:R-:W-:Y:S01]  /*a870*/  LDS.64 R114, [R5+0x3f70] ;  /* 0x003f700005727984 */ /* 0x000fe20000000a00 */
[----:B------:R-:W-:-:S03]  /*a880*/  DFMA R186, R148, R186, RZ ;  /* 0x000000ba94ba722b */ /* 0x000fc600000000ff */
[----:B------:R-:W1:Y:S01]  /*a890*/  LDS.64 R184, [R4+0x40b0] ;  /* 0x0040b00004b87984 */ /* 0x000e620000000a00 */
[----:B------:R-:W-:Y:S02]  /*a8a0*/  DFMA R234, R168, R234, RZ ;  /* 0x000000eaa8ea722b */ /* 0x000fe400000000ff */
[-C--:B------:R-:W-:Y:S02]  /*a8b0*/  DFMA R214, R112, R210.reuse, R214 ;  /* 0x000000d270d6722b */ /* 0x080fe400000000d6 */
        /* <DEDUP_REMOVED lines=9> */
[----:B------:R-:W-:Y:S01]  /*a950*/  CS2R R238, SRZ ;  /* 0x0000000000ee7805 */ /* 0x000fe2000001ff00 */
[----:B0-----:R-:W-:Y:S01]  /*a960*/  DFMA R190, R154, R180, R172 ;  /* 0x000000b49abe722b */ /* 0x001fe200000000ac */
[----:B------:R-:W-:Y:S01]  /*a970*/  CS2R R232, SRZ ;  /* 0x0000000000e87805 */ /* 0x000fe2000001ff00 */
[----:B------:R-:W0:Y:S01]  /*a980*/  LDS.64 R180, [R7+0x58] ;  /* 0x0000580007b47984 */ /* 0x000e220000000a00 */
[----:B------:R-:W-:-:S03]  /*a990*/  DFMA R182, R162, R182, R174 ;  /* 0x000000b6a2b6722b */ /* 0x000fc600000000ae */
[----:B------:R-:W0:Y:S04]  /*a9a0*/  LDS.64 R174, [R5+0x3f78] ;  /* 0x003f780005ae7984 */ /* 0x000e280000000a00 */
[----:B------:R-:W0:Y:S01]  /*a9b0*/  LDS.64 R172, [R4+0x4218] ;  /* 0x0042180004ac7984 */ /* 0x000e220000000a00 */
[----:B------:R-:W-:-:S03]  /*a9c0*/  DFMA R188, R166, R188, R182 ;  /* 0x000000bca6bc722b */ /* 0x000fc600000000b6 */
[----:B------:R-:W0:Y:S04]  /*a9d0*/  LDS.64 R182, [R4+0x4290] ;  /* 0x0042900004b67984 */ /* 0x000e280000000a00 */
[----:B------:R-:W2:Y:S01]  /*a9e0*/  @!P2 LDG.E.64.CONSTANT R232, desc[UR76][R10.64+0x1e528] ;  /* 0x01e5284c0ae8a981 */ /* 0x000ea2000c1e9b00 */
[----:B-1----:R-:W-:Y:S02]  /*a9f0*/  DFMA R184, R134, R184, R190 ;  /* 0x000000b886b8722b */ /* 0x002fe400000000be */
[----:B------:R-:W-:Y:S01]  /*aa00*/  DFMA R210, R176, R210, R212 ;  /* 0x000000d2b0d2722b */ /* 0x000fe200000000d4 */
[----:B------:R-:W-:Y:S01]  /*aa10*/  LDS.64 R118, [R7+0x60] ;  /* 0x0000600007767984 */ /* 0x000fe20000000a00 */
[----:B------:R-:W-:-:S03]  /*aa20*/  DFMA R188, R158, R114, R188 ;  /* 0x000000729ebc722b */ /* 0x000fc600000000bc */
[----:B------:R-:W-:Y:S01]  /*aa30*/  LDS.64 R176, [R5+0x3f90] ;  /* 0x003f900005b07984 */ /* 0x000fe20000000a00 */
[----:B------:R-:W-:Y:S02]  /*aa40*/  DFMA R222, R164, R222, R184 ;  /* 0x000000dea4de722b */ /* 0x000fe400000000b8 */
[----:B------:R-:W-:Y:S01]  /*aa50*/  DFMA R190, R94, R186, R178 ;  /* 0x000000ba5ebe722b */ /* 0x000fe200000000b2 */
[----:B------:R-:W1:Y:S04]  /*aa60*/  LDS.64 R184, [R8+0x528] ;  /* 0x0005280008b87984 */ /* 0x000e680000000a00 */
[----:B------:R-:W1:Y:S01]  /*aa70*/  LDS.64 R178, [R4+0x4308] ;  /* 0x0043080004b27984 */ /* 0x000e620000000a00 */
[----:B------:R-:W-:-:S03]  /*aa80*/  DFMA R222, R132, R112, R222 ;  /* 0x0000007084de722b */ /* 0x000fc600000000de */
[----:B------:R-:W1:Y:S01]  /*aa90*/  LDS.64 R186, [R5+0x3f88] ;  /* 0x003f880005ba7984 */ /* 0x000e620000000a00 */
[----:B0-----:R-:W-:-:S03]  /*aaa0*/  DFMA R190, R96, R180, R190 ;  /* 0x000000b460be722b */ /* 0x001fc600000000be */
[----:B------:R-:W-:Y:S01]  /*aab0*/  LDS.128 R112, [R250+0x7bc0] ;  /* 0x007bc000fa707984 */ /* 0x000fe20000000c00 */
[----:B------:R-:W-:-:S03]  /*aac0*/  DFMA R174, R146, R174, R188 ;  /* 0x000000ae92ae722b */ /* 0x000fc600000000bc */
[----:B------:R-:W0:Y:S01]  /*aad0*/  LDS.64 R180, [R4+0x4380] ;  /* 0x0043800004b47984 */ /* 0x000e220000000a00 */
[----:B------:R-:W-:-:S03]  /*aae0*/  DFMA R222, R160, R172, R222 ;  /* 0x000000aca0de722b */ /* 0x000fc600000000de */
[----:B------:R-:W2:Y:S01]  /*aaf0*/  @!P2 LDG.E.64.CONSTANT R238, desc[UR76][R10.64+0x2b818] ;  /* 0x02b8184c0aeea981 */ /* 0x000ea2000c1e9b00 */
[----:B------:R-:W-:-:S03]  /*ab00*/  DFMA R116, R142, R116, R174 ;  /* 0x000000748e74722b */ /* 0x000fc600000000ae */
[----:B------:R-:W0:Y:S01]  /*ab10*/  LDS.64 R172, [R5+0x3f98] ;  /* 0x003f980005ac7984 */ /* 0x000e220000000a00 */
[----:B------:R-:W-:-:S03]  /*ab20*/  DFMA R182, R138, R182, R222 ;  /* 0x000000b68ab6722b */ /* 0x000fc600000000de */
[----:B------:R-:W0:Y:S04]  /*ab30*/  LDS.64 R174, [R4+0x43f8] ;  /* 0x0043f80004ae7984 */ /* 0x000e280000000a00 */
[----:B------:R-:W3:Y:S04]  /*ab40*/  LDS.64 R222, [R8+0x5a0] ;  /* 0x0005a00008de7984 */ /* 0x000ee80000000a00 */
[----:B------:R-:W-:Y:S01]  /*ab50*/  LDS.64 R236, [R5+0x3fb8] ;  /* 0x003fb80005ec7984 */ /* 0x000fe20000000a00 */
[----:B-1----:R-:W-:-:S03]  /*ab60*/  DFMA R184, R98, R184, R190 ;  /* 0x000000b862b8722b */ /* 0x002fc600000000be */
[----:B------:R-:W-:Y:S01]  /*ab70*/  LDS.64 R234, [R4+0x45d8] ;  /* 0x0045d80004ea7984 */ /* 0x000fe20000000a00 */
[----:B------:R-:W-:-:S03]  /*ab80*/  DFMA R182, R140, R178, R182 ;  /* 0x000000b28cb6722b */ /* 0x000fc600000000b6 */
[----:B------:R-:W1:Y:S04]  /*ab90*/  LDS.128 R188, [R250+0x7bd0] ;  /* 0x007bd000fabc7984 */ /* 0x000e680000000c00 */
[----:B------:R-:W1:Y:S01]  /*aba0*/  LDS.64 R178, [R5+0x3fa0] ;  /* 0x003fa00005b27984 */ /* 0x000e620000000a00 */
[----:B------:R-:W-:-:S03]  /*abb0*/  DFMA R186, R144, R186, R116 ;  /* 0x000000ba90ba722b */ /* 0x000fc60000000074 */
[----:B------:R-:W1:Y:S01]  /*abc0*/  LDS.64 R116, [R5+0x3fa8] ;  /* 0x003fa80005747984 */ /* 0x000e620000000a00 */
[----:B0-----:R-:W-:-:S03]  /*abd0*/  DFMA R180, R128, R180, R182 ;  /* 0x000000b480b4722b */ /* 0x001fc600000000b6 */
[----:B------:R-:W-:Y:S01]  /*abe0*/  LDS.64 R240, [R7+0x68] ;  /* 0x0000680007f07984 */ /* 0x000fe20000000a00 */
[----:B------:R-:W-:Y:S02]  /*abf0*/  DFMA R186, R136, R176, R186 ;  /* 0x000000b088ba722b */ /* 0x000fe400000000ba */
[----:B------:R-:W-:Y:S02]  /*ac00*/  DFMA R176, R120, R112, RZ ;  /* 0x0000007078b0722b */ /* 0x000fe400000000ff */
[----:B------:R-:W-:-:S04]  /*ac10*/  DFMA R118, R100, R118, R184 ;  /* 0x000000766476722b */ /* 0x000fc800000000b8 */
[----:B------:R-:W-:Y:S02]  /*ac20*/  DFMA R172, R130, R172, R186 ;  /* 0x000000ac82ac722b */ /* 0x000fe400000000ba */
[----:B------:R-:W-:Y:S01]  /*ac30*/  DFMA R176, R124, R114, R176 ;  /* 0x000000727cb0722b */ /* 0x000fe200000000b0 */
[----:B------:R-:W0:Y:S01]  /*ac40*/  LDS.128 R184, [R250+0x7be0] ;  /* 0x007be000fab87984 */ /* 0x000e220000000c00 */
[----:B------:R-:W-:-:S03]  /*ac50*/  DFMA R180, R122, R174, R180 ;  /* 0x000000ae7ab4722b */ /* 0x000fc600000000b4 */
[----:B------:R-:W0:Y:S01]  /*ac60*/  LDS.64 R174, [R4+0x44e8] ;  /* 0x0044e80004ae7984 */ /* 0x000e220000000a00 */
[----:B---3--:R-:W-:-:S03]  /*ac70*/  DFMA R222, R102, R222, R118 ;  /* 0x000000de66de722b */ /* 0x008fc60000000076 */
[----:B------:R-:W3:Y:S01]  /*ac80*/  LDS.64 R118, [R5+0x3fb0] ;  /* 0x003fb00005767984 */ /* 0x000ee20000000a00 */
[----:B-1----:R-:W-:Y:S02]  /*ac90*/  DFMA R212, R126, R188, R176 ;  /* 0x000000bc7ed4722b */ /* 0x002fe400000000b0 */
[----:B------:R-:W-:Y:S01]  /*aca0*/  DFMA R176, R28, R178, R172 ;  /* 0x000000b21cb0722b */ /* 0x000fe200000000ac */
[----:B------:R-:W1:Y:S01]  /*acb0*/  LDS.64 R172, [R4+0x4560] ;  /* 0x0045600004ac7984 */ /* 0x000e620000000a00 */
[----:B------:R-:W-:-:S03]  /*acc0*/  DFMA R242, R24, R242, R180 ;  /* 0x000000f218f2722b */ /* 0x000fc600000000b4 */
[----:B------:R-:W1:Y:S01]  /*acd0*/  LDS.128 R180, [R250+0x7bf0] ;  /* 0x007bf000fab47984 */ /* 0x000e620000000c00 */
[----:B------:R-:W-:Y:S02]  /*ace0*/  DFMA R212, R12, R190, R212 ;  /* 0x000000be0cd4722b */ /* 0x000fe400000000d4 */
[----:B------:R-:W-:Y:S02]  /*acf0*/  DFMA R116, R34, R116, R176 ;  /* 0x000000742274722b */ /* 0x000fe400000000b0 */
[----:B------:R-:W4:Y:S04]  /*ad00*/  LDS.128 R176, [R250+0x7c00] ;  /* 0x007c0000fab07984 */ /* 0x000f280000000c00 */
[----:B0-----:R-:W-:Y:S02]  /*ad10*/  DFMA R212, R14, R184, R212 ;  /* 0x000000b80ed4722b */ /* 0x001fe400000000d4 */
[----:B------:R-:W-:-:S06]  /*ad20*/  DFMA R174, R30, R174, R242 ;  /* 0x000000ae1eae722b */ /* 0x000fcc00000000f2 */
[----:B------:R-:W-:Y:S02]  /*ad30*/  DFMA R212, R16, R186, R212 ;  /* 0x000000ba10d4722b */ /* 0x000fe400000000d4 */
[----:B---3--:R-:W-:Y:S02]  /*ad40*/  DFMA R116, R40, R118, R116 ;  /* 0x000000762874722b */ /* 0x008fe40000000074 */
[----:B-1----:R-:W-:Y:S01]  /*ad50*/  DFMA R118, R36, R172, R174 ;  /* 0x000000ac2476722b */ /* 0x002fe200000000ae */
[----:B------:R-:W0:Y:S03]  /*ad60*/  LDS.128 R172, [R250+0x7c10] ;  /* 0x007c1000faac7984 */ /* 0x000e260000000c00 */
[----:B------:R-:W-:Y:S02]  /*ad70*/  DFMA R212, R18, R180, R212 ;  /* 0x000000b412d4722b */ /* 0x000fe400000000d4 */
[----:B------:R-:W-:-:S02]  /*ad80*/  DFMA R236, R46, R236, R116 ;  /* 0x000000ec2eec722b */ /* 0x000fc40000000074 */
[----:B------:R-:W-:Y:S02]  /*ad90*/  DFMA R234, R42, R234, R118 ;  /* 0x000000ea2aea722b */ /* 0x000fe40000000076 */
[----:B------:R-:W1:Y:S02]  /*ada0*/  LDS.128 R116, [R250+0x7c20] ;  /* 0x007c2000fa747984 */ /* 0x000e640000000c00 */
[----:B------:R-:W-:-:S08]  /*adb0*/  DFMA R212, R20, R182, R212 ;  /* 0x000000b614d4722b */ /* 0x000fd000000000d4 */
[----:B----4-:R-:W-:Y:S02]  /*adc0*/  DFMA R212, R22, R176, R212 ;  /* 0x000000b016d4722b */ /* 0x010fe400000000d4 */
[----:B------:R-:W-:Y:S02]  /*add0*/  DFMA R222, R104, R240, R222 ;  /* 0x000000f068de722b */ /* 0x000fe400000000de */
[----:B------:R-:W-:-:S04]  /*ade0*/  DMUL R240, R234, R192 ;  /* 0x000000c0eaf07228 */ /* 0x000fc80000000000 */
[----:B------:R-:W-:Y:S02]  /*adf0*/  DFMA R242, R26, R178, R212 ;  /* 0x000000b21af2722b */ /* 0x000fe400000000d4 */
[----:B------:R-:W3:Y:S02]  /*ae00*/  LDS.64 R212, [R250+0x7c30] ;  /* 0x007c3000fad47984 */ /* 0x000ee40000000a00 */
[----:B------:R-:W-:Y:S02]  /*ae10*/  DFMA R194, R236, R194, R240 ;  /* 0x000000c2ecc2722b */ /* 0x000fe400000000f0 */
[----:B------:R-:W4:Y:S02]  /*ae20*/  LDS.64 R240, [R8+0x618] ;  /* 0x0006180008f07984 */ /* 0x000f240000000a00 */
[----:B0-----:R-:W-:-:S08]  /*ae30*/  DFMA R242, R32, R172, R242 ;  /* 0x000000ac20f2722b */ /* 0x001fd000000000f2 */
[----:B------:R-:W-:-:S08]  /*ae40*/  DFMA R242, R38, R174, R242 ;  /* 0x000000ae26f2722b */ /* 0x000fd000000000f2 */
[----:B-1----:R-:W-:-:S08]  /*ae50*/  DFMA R242, R44, R116, R242 ;  /* 0x000000742cf2722b */ /* 0x002fd000000000f2 */
[----:B------:R-:W-:Y:S02]  /*ae60*/  DFMA R242, R48, R118, R242 ;  /* 0x0000007630f2722b */ /* 0x000fe400000000f2 */
[----:B--2---:R-:W-:-:S06]  /*ae70*/  DMUL R196, R234, R196 ;  /* 0x000000c4eac47228 */ /* 0x004fcc0000000000 */
[----:B---3--:R-:W-:Y:S02]  /*ae80*/  DFMA R242, R50, R212, R242 ;  /* 0x000000d432f2722b */ /* 0x008fe400000000f2 */
[----:B------:R-:W-:Y:S02]  /*ae90*/  DFMA R196, R236, R192, R196 ;  /* 0x000000c0ecc4722b */ /* 0x000fe400000000c4 */
[----:B----4-:R-:W-:Y:S01]  /*aea0*/  DFMA R222, R106, R240, R222 ;  /* 0x000000f06ade722b */ /* 0x010fe200000000de */
[----:B------:R-:W0:Y:S03]  /*aeb0*/  LDS.64 R240, [R7+0x70] ;  /* 0x0000700007f07984 */ /* 0x000e260000000a00 */
[----:B------:R-:W-:Y:S01]  /*aec0*/  DFMA R192, R242, R198, R194 ;  /* 0x000000c6f2c0722b */ /* 0x000fe200000000c2 */
[----:B------:R-:W-:Y:S01]  /*aed0*/  LDS.64 R194, [R8+0x690] ;  /* 0x0006900008c27984 */ /* 0x000fe20000000a00 */
[----:B------:R-:W-:Y:S06]  /*aee0*/  BAR.SYNC.DEFER_BLOCKING 0x0 ;  /* 0x0000000000007b1d */ /* 0x000fec0000010000 */
[----:B------:R1:W-:Y:S02]  /*aef0*/  STS.64 [R249], R192 ;  /* 0x000000c0f9007388 */ /* 0x0003e40000000a00 */
[----:B-1----:R-:W-:-:S06]  /*af00*/  CS2R R192, SRZ ;  /* 0x0000000000c07805 */ /* 0x002fcc000001ff00 */
[----:B------:R-:W2:Y:S01]  /*af10*/  @!P2 LDG.E.64.CONSTANT R192, desc[UR76][R10.64+0x24ea0] ;  /* 0x024ea04c0ac0a981 */ /* 0x000ea2000c1e9b00 */
[----:B------:R-:W-:-:S07]  /*af20*/  DFMA R196, R242, R232, R196 ;  /* 0x000000e8f2c4722b */ /* 0x000fce00000000c4 */
[----:B------:R-:W-:Y:S01]  /*af30*/  STS.64 [R248], R196 ;  /* 0x000000c4f8007388 */ /* 0x000fe20000000a00 */
[----:B------:R-:W-:Y:S06]  /*af40*/  BAR.SYNC.DEFER_BLOCKING 0x0 ;  /* 0x0000000000007b1d */ /* 0x000fec0000010000 */
[----:B------:R-:W1:Y:S01]  /*af50*/  LDS.64 R196, [R7] ;  /* 0x0000000007c47984 */ /* 0x000e620000000a00 */
[----:B------:R-:W-:Y:S02]  /*af60*/  DMUL R232, R234, R232 ;  /* 0x000000e8eae87228 */ /* 0x000fe40000000000 */
[----:B------:R-:W-:Y:S01]  /*af70*/  DMUL R238, R238, UR6 ;  /* 0x00000006eeee7c28 */ /* 0x000fe20008000000 */
[----:B------:R-:W3:Y:S01]  /*af80*/  LDS.64 R234, [R8] ;  /* 0x0000000008ea7984 */ /* 0x000ee20000000a00 */
[----:B0-----:R-:W-:-:S03]  /*af90*/  DFMA R222, R108, R240, R222 ;  /* 0x000000f06cde722b */ /* 0x001fc600000000de */
[----:B------:R-:W-:Y:S01]  /*afa0*/  LDS.64 R246, [R250+0x7c38] ;  /* 0x007c3800faf67984 */ /* 0x000fe20000000a00 */
[----:B-1----:R-:W-:-:S03]  /*afb0*/  DMUL R196, R52, R196 ;  /* 0x000000c434c47228 */ /* 0x002fc60000000000 */
[----:B------:R-:W-:Y:S05]  /*afc0*/  LDS.64 R240, [R5+0x46b0] ;  /* 0x0046b00005f07984 */ /* 0x000fea0000000a00 */
[----:B------:R-:W-:Y:S02]  /*afd0*/  DFMA R238, R26, R238, R196 ;  /* 0x000000ee1aee722b */ /* 0x000fe400000000c4 */
[----:B------:R-:W0:Y:S06]  /*afe0*/  LDS.64 R196, [R7+0x8] ;  /* 0x0000080007c47984 */ /* 0x000e2c0000000a00 */
[----:B---3--:R-:W-:Y:S01]  /*aff0*/  DFMA R238, R54, R234, R238 ;  /* 0x000000ea36ee722b */ /* 0x008fe200000000ee */
[----:B------:R-:W1:Y:S07]  /*b000*/  LDS.64 R234, [R8+0x78] ;  /* 0x0000780008ea7984 */ /* 0x000e6e0000000a00 */
[----:B0-----:R-:W-:-:S02]  /*b010*/  DFMA R196, R56, R196, R238 ;  /* 0x000000c438c4722b */ /* 0x001fc400000000ee */
[----:B------:R-:W0:Y:S06]  /*b020*/  LDS.64 R238, [R7+0x10] ;  /* 0x0000100007ee7984 */ /* 0x000e2c0000000a00 */
[----:B-1----:R-:W-:Y:S01]  /*b030*/  DFMA R196, R58, R234, R196 ;  /* 0x000000ea3ac4722b */ /* 0x002fe200000000c4 */
[----:B------:R-:W1:Y:S01]  /*b040*/  LDS.64 R234, [R8+0xf0] ;  /* 0x0000f00008ea7984 */ /* 0x000e620000000a00 */
[----:B------:R-:W-:-:S03]  /*b050*/  DFMA R232, R236, R198, R232 ;  /* 0x000000c6ece8722b */ /* 0x000fc600000000e8 */
[----:B------:R-:W-:Y:S04]  /*b060*/  LDS.64 R236, [R8+0x168] ;  /* 0x0001680008ec7984 */ /* 0x000fe80000000a00 */
[----:B------:R-:W-:Y:S01]  /*b070*/  LDS.64 R198, [R7+0x28] ;  /* 0x0000280007c67984 */ /* 0x000fe20000000a00 */
[----:B0-----:R-:W-:-:S03]  /*b080*/  DFMA R238, R60, R238, R196 ;  /* 0x000000ee3cee722b */ /* 0x001fc600000000c4 */
[----:B------:R-:W0:Y:S05]  /*b090*/  LDS.64 R196, [R7+0x18] ;  /* 0x0000180007c47984 */ /* 0x000e2a0000000a00 */
[----:B-1----:R-:W-:Y:S01]  /*b0a0*/  DFMA R238, R62, R234, R238 ;  /* 0x000000ea3eee722b */ /* 0x002fe200000000ee */
[----:B------:R-:W1:Y:S07]  /*b0b0*/  LDS.64 R234, [R7+0x20] ;  /* 0x0000200007ea7984 */ /* 0x000e6e0000000a00 */
[----:B0-----:R-:W-:Y:S01]  /*b0c0*/  DFMA R238, R64, R196, R238 ;  /* 0x000000c440ee722b */ /* 0x001fe200000000ee */
[----:B------:R-:W0:Y:S07]  /*b0d0*/  LDS.64 R196, [R8+0x1e0] ;  /* 0x0001e00008c47984 */ /* 0x000e2e0000000a00 */
[----:B------:R-:W-:-:S02]  /*b0e0*/  DFMA R236, R66, R236, R238 ;  /* 0x000000ec42ec722b */ /* 0x000fc400000000ee */
[----:B------:R-:W-:Y:S01]  /*b0f0*/  DFMA R194, R110, R194, R222 ;  /* 0x000000c26ec2722b */ /* 0x000fe200000000de */
[----:B------:R-:W-:Y:S05]  /*b100*/  LDS.64 R238, [R8+0x5a0] ;  /* 0x0005a00008ee7984 */ /* 0x000fea0000000a00 */
[----:B-1----:R-:W-:Y:S01]  /*b110*/  DFMA R236, R68, R234, R236 ;  /* 0x000000ea44ec722b */ /* 0x002fe200000000ec */
[----:B------:R-:W-:Y:S07]  /*b120*/  LDS.64 R234, [R7+0x30] ;  /* 0x0000300007ea7984 */ /* 0x000fee0000000a00 */
[----:B0-----:R-:W-:-:S02]  /*b130*/  DFMA R236, R70, R196, R236 ;  /* 0x000000c446ec722b */ /* 0x001fc400000000ec */
[----:B--2---:R-:W-:Y:S01]  /*b140*/  DFMA R192, R242, R192, R232 ;  /* 0x000000c0f2c0722b */ /* 0x004fe200000000e8 */
[----:B------:R-:W0:Y:S07]  /*b150*/  LDS.64 R232, [R8+0x258] ;  /* 0x0002580008e87984 */ /* 0x000e2e0000000a00 */
[-C--:B------:R-:W-:Y:S01]  /*b160*/  DFMA R196, R188, R192.reuse, R230 ;  /* 0x000000c0bcc4722b */ /* 0x080fe200000000e6 */
[----:B------:R-:W1:Y:S01]  /*b170*/  LDS.64 R188, [R8+0x2d0] ;  /* 0x0002d00008bc7984 */ /* 0x000e620000000a00 */
[----:B------:R-:W-:-:S03]  /*b180*/  DFMA R222, R112, R192, R220 ;  /* 0x000000c070de722b */ /* 0x000fc600000000dc */
[----:B------:R-:W2:Y:S01]  /*b190*/  LDS.64 R112, [R7+0x38] ;  /* 0x0000380007707984 */ /* 0x000ea20000000a00 */
[----:B------:R-:W-:Y:S02]  /*b1a0*/  DFMA R220, R192, R114, R170 ;  /* 0x00000072c0dc722b */ /* 0x000fe400000000aa */
[----:B------:R-:W-:Y:S01]  /*b1b0*/  DFMA R198, R72, R198, R236 ;  /* 0x000000c648c6722b */ /* 0x000fe200000000ec */
[----:B------:R-:W3:Y:S01]  /*b1c0*/  LDS.64 R114, [R8+0x348] ;  /* 0x0003480008727984 */ /* 0x000ee20000000a00 */
[----:B------:R-:W-:Y:S01]  /*b1d0*/  CS2R R170, SRZ ;  /* 0x0000000000aa7805 */ /* 0x000fe2000001ff00 */
[----:B------:R-:W-:Y:S01]  /*b1e0*/  DADD R194, R200, R194 ;  /* 0x00000000c8c27229 */ /* 0x000fe200000000c2 */
[----:B------:R-:W-:Y:S01]  /*b1f0*/  CS2R R200, SRZ ;  /* 0x0000000000c87805 */ /* 0x000fe2000001ff00 */
[----:B------:R-:W-:Y:S01]  /*b200*/  DFMA R208, R180, R192, R208 ;  /* 0x000000c0b4d0722b */ /* 0x000fe200000000d0 */
[----:B------:R-:W-:Y:S04]  /*b210*/  LDS.64 R236, [R5+0x46c0] ;  /* 0x0046c00005ec7984 */ /* 0x000fe80000000a00 */
[----:B------:R-:W4:Y:S04]  /*b220*/  @!P2 LDG.E.64.CONSTANT R170, desc[UR76][R10.64+0xafc8] ;  /* 0x00afc84c0aaaa981 */ /* 0x000f28000c1e9b00 */
[----:B------:R-:W-:Y:S04]  /*b230*/  LDS.64 R180, [R8+0x3c0] ;  /* 0x0003c00008b47984 */ /* 0x000fe80000000a00 */
[----:B------:R-:W4:Y:S01]  /*b240*/  @!P2 LDG.E.64.CONSTANT R200, desc[UR76][R10.64+0x4650] ;  /* 0x0046504c0ac8a981 */ /* 0x000f22000c1e9b00 */
[----:B0-----:R-:W-:-:S02]  /*b250*/  DFMA R232, R74, R232, R198 ;  /* 0x000000e84ae8722b */ /* 0x001fc400000000c6 */
[----:B------:R-:W-:Y:S01]  /*b260*/  DFMA R198, R192, R190, R228 ;  /* 0x000000bec0c6722b */ /* 0x000fe200000000e4 */
[----:B------:R-:W0:Y:S05]  /*b270*/  LDS.64 R190, [R7+0x40] ;  /* 0x0000400007be7984 */ /* 0x000e2a0000000a00 */
[----:B------:R-:W-:Y:S02]  /*b280*/  DFMA R232, R76, R234, R232 ;  /* 0x000000ea4ce8722b */ /* 0x000fe400000000e8 */
[----:B------:R-:W-:Y:S01]  /*b290*/  DFMA R204, R192, R178, R204 ;  /* 0x000000b2c0cc722b */ /* 0x000fe200000000cc */
[----:B------:R-:W-:Y:S04]  /*b2a0*/  LDS.64 R234, [R7+0x60] ;  /* 0x0000600007ea7984 */ /* 0x000fe80000000a00 */
[----:B------:R-:W-:Y:S01]  /*b2b0*/  LDS.64 R178, [R4+0x4650] ;  /* 0x0046500004b27984 */ /* 0x000fe20000000a00 */
[----:B-1----:R-:W-:-:S03]  /*b2c0*/  DFMA R232, R78, R188, R232 ;  /* 0x000000bc4ee8722b */ /* 0x002fc600000000e8 */
[----:B------:R-:W1:Y:S05]  /*b2d0*/  LDS.64 R188, [R5+0x4650] ;  /* 0x0046500005bc7984 */ /* 0x000e6a0000000a00 */
[----:B--2---:R-:W-:Y:S01]  /*b2e0*/  DFMA R228, R80, R112, R232 ;  /* 0x0000007050e4722b */ /* 0x004fe200000000e8 */
[----:B------:R-:W2:Y:S07]  /*b2f0*/  LDS.64 R112, [R7+0x48] ;  /* 0x0000480007707984 */ /* 0x000eae0000000a00 */
[----:B---3--:R-:W-:Y:S01]  /*b300*/  DFMA R228, R82, R114, R228 ;  /* 0x0000007252e4722b */ /* 0x008fe200000000e4 */
[----:B------:R-:W3:Y:S01]  /*b310*/  LDS.64 R114, [R4+0x46c8] ;  /* 0x0046c80004727984 */ /* 0x000ee20000000a00 */
[----:B------:R-:W-:-:S03]  /*b320*/  DFMA R202, R172, R192, R202 ;  /* 0x000000c0acca722b */ /* 0x000fc600000000ca */
[----:B------:R-:W3:Y:S01]  /*b330*/  LDS.64 R172, [R4+0x4740] ;  /* 0x0047400004ac7984 */ /* 0x000ee20000000a00 */
[----:B------:R-:W-:Y:S01]  /*b340*/  DFMA R218, R192, R186, R218 ;  /* 0x000000bac0da722b */ /* 0x000fe200000000da */
[----:B------:R-:W-:Y:S01]  /*b350*/  CS2R R186, SRZ ;  /* 0x0000000000ba7805 */ /* 0x000fe2000001ff00 */
[----:B0-----:R-:W-:Y:S02]  /*b360*/  DFMA R228, R84, R190, R228 ;  /* 0x000000be54e4722b */ /* 0x001fe400000000e4 */
[----:B------:R-:W-:-:S03]  /*b370*/  DFMA R184, R184, R192, R206 ;  /* 0x000000c0b8b8722b */ /* 0x000fc600000000ce */
[----:B------:R-:W4:Y:S01]  /*b380*/  @!P2 LDG.E.64.CONSTANT R186, desc[UR76][R10.64+0x182b8] ;  /* 0x0182b84c0abaa981 */ /* 0x000f22000c1e9b00 */
[----:B------:R-:W-:Y:S01]  /*b390*/  CS2R R206, SRZ ;  /* 0x0000000000ce7805 */ /* 0x000fe2000001ff00 */
[----:B------:R-:W-:Y:S02]  /*b3a0*/  DFMA R210, R192, R182, R210 ;  /* 0x000000b6c0d2722b */ /* 0x000fe400000000d2 */
[----:B------:R-:W0:Y:S01]  /*b3b0*/  LDS.64 R190, [R8+0x438] ;  /* 0x0004380008be7984 */ /* 0x000e220000000a00 */
[----:B------:R-:W-:-:S03]  /*b3c0*/  DFMA R228, R86, R180, R228 ;  /* 0x000000b456e4722b */ /* 0x000fc600000000e4 */
[----:B------:R-:W4:Y:S01]  /*b3d0*/  @!P2 LDG.E.64.CONSTANT R206, desc[UR76][R10.64+0x11940] ;  /* 0x0119404c0acea981 */ /* 0x000f22000c1e9b00 */
[----:B-1----:R-:W-:-:S03]  /*b3e0*/  DFMA R230, R148, R188, RZ ;  /* 0x000000bc94e6722b */ /* 0x002fc600000000ff */
[----:B------:R-:W1:Y:S01]  /*b3f0*/  LDS.64 R182, [R5+0x4658] ;  /* 0x0046580005b67984 */ /* 0x000e620000000a00 */
[----:B------:R-:W-:-:S03]  /*b400*/  DFMA R214, R192, R174, R214 ;  /* 0x000000aec0d6722b */ /* 0x000fc600000000d6 */
[----:B------:R-:W1:Y:S01]  /*b410*/  LDS.64 R174, [R5+0x4660] ;  /* 0x0046600005ae7984 */ /* 0x000e620000000a00 */
[----:B--2---:R-:W-:Y:S02]  /*b420*/  DFMA R188, R88, R112, R228 ;  /* 0x0000007058bc722b */ /* 0x004fe400000000e4 */
[----:B------:R-:W-:Y:S01]  /*b430*/  DFMA R228, R168, R178, RZ ;  /* 0x000000b2a8e4722b */ /* 0x000fe200000000ff */
[----:B------:R-:W-:Y:S01]  /*b440*/  LDS.64 R180, [R4+0x47b8] ;  /* 0x0047b80004b47984 */ /* 0x000fe20000000a00 */
[----:B------:R-:W-:-:S03]  /*b450*/  DFMA R224, R116, R192, R224 ;  /* 0x000000c074e0722b */ /* 0x000fc600000000e0 */
[----:B------:R-:W2:Y:S03]  /*b460*/  LDS.64 R116, [R5+0x4668] ;  /* 0x0046680005747984 */ /* 0x000ea60000000a00 */
[----:B---3--:R-:W-:Y:S01]  /*b470*/  DFMA R228, R156, R114, R228 ;  /* 0x000000729ce4722b */ /* 0x008fe200000000e4 */
[----:B------:R-:W3:Y:S04]  /*b480*/  LDS.64 R178, [R5+0x4670] ;  /* 0x0046700005b27984 */ /* 0x000ee80000000a00 */
[----:B------:R-:W-:Y:S03]  /*b490*/  LDS.64 R114, [R5+0x4678] ;  /* 0x0046780005727984 */ /* 0x000fe60000000a00 */
[----:B------:R-:W-:Y:S01]  /*b4a0*/  DFMA R172, R154, R172, R228 ;  /* 0x000000ac9aac722b */ /* 0x000fe200000000e4 */
[----:B------:R-:W3:Y:S01]  /*b4b0*/  LDS.64 R112, [R7+0x50] ;  /* 0x0000500007707984 */ /* 0x000ee20000000a00 */
[----:B------:R-:W-:-:S06]  /*b4c0*/  CS2R R228, SRZ ;  /* 0x0000000000e47805 */ /* 0x000fcc000001ff00 */
[----:B------:R-:W4:Y:S01]  /*b4d0*/  @!P2 LDG.E.64.CONSTANT R228, desc[UR76][R10.64+0x1ec30] ;  /* 0x01ec304c0ae4a981 */ /* 0x000f22000c1e9b00 */
[----:B------:R-:W-:Y:S02]  /*b4e0*/  DFMA R216, R212, R192, R216 ;  /* 0x000000c0d4d8722b */ /* 0x000fe400000000d8 */
[----:B0-----:R-:W-:Y:S01]  /*b4f0*/  DFMA R212, R90, R190, R188 ;  /* 0x000000be5ad4722b */ /* 0x001fe200000000bc */
[----:B------:R-:W0:Y:S01]  /*b500*/  LDS.64 R190, [R5+0x4680] ;  /* 0x0046800005be7984 */ /* 0x000e220000000a00 */
[----:B-1----:R-:W-:-:S03]  /*b510*/  DFMA R182, R150, R182, R230 ;  /* 0x000000b696b6722b */ /* 0x002fc600000000e6 */
[----:B------:R-:W-:Y:S01]  /*b520*/  LDS.64 R188, [R4+0x48a8] ;  /* 0x0048a80004bc7984 */ /* 0x000fe20000000a00 */
[----:B------:R-:W-:-:S03]  /*b530*/  DFMA R226, R192, R118, R226 ;  /* 0x00000076c0e2722b */ /* 0x000fc600000000e2 */
[----:B------:R-:W1:Y:S01]  /*b540*/  LDS.64 R118, [R4+0x4830] ;  /* 0x0048300004767984 */ /* 0x000e620000000a00 */
[----:B------:R-:W-:-:S03]  /*b550*/  DFMA R174, R152, R174, R182 ;  /* 0x000000ae98ae722b */ /* 0x000fc600000000b6 */
[----:B------:R-:W1:Y:S05]  /*b560*/  LDS.64 R182, [R8+0x4b0] ;  /* 0x0004b00008b67984 */ /* 0x000e6a0000000a00 */
[----:B--2---:R-:W-:Y:S02]  /*b570*/  DFMA R230, R162, R116, R174 ;  /* 0x00000074a2e6722b */ /* 0x004fe400000000ae */
[----:B------:R-:W-:Y:S01]  /*b580*/  DFMA R232, R134, R180, R172 ;  /* 0x000000b486e8722b */ /* 0x000fe200000000ac */
[----:B------:R-:W2:Y:S04]  /*b590*/  LDS.64 R116, [R5+0x4688] ;  /* 0x0046880005747984 */ /* 0x000ea80000000a00 */
[----:B------:R-:W2:Y:S01]  /*b5a0*/  LDS.64 R172, [R4+0x4920] ;  /* 0x0049200004ac7984 */ /* 0x000ea20000000a00 */
[----:B---3--:R-:W-:-:S03]  /*b5b0*/  DFMA R230, R166, R178, R230 ;  /* 0x000000b2a6e6722b */ /* 0x008fc600000000e6 */
[----:B------:R-:W3:Y:S01]  /*b5c0*/  LDS.64 R174, [R7+0x58] ;  /* 0x0000580007ae7984 */ /* 0x000ee20000000a00 */
[----:B------:R-:W-:-:S03]  /*b5d0*/  DFMA R180, R92, R112, R212 ;  /* 0x000000705cb4722b */ /* 0x000fc600000000d4 */
[----:B------:R-:W3:Y:S01]  /*b5e0*/  LDS.64 R112, [R5+0x4690] ;  /* 0x0046900005707984 */ /* 0x000ee20000000a00 */
[----:B------:R-:W-:-:S03]  /*b5f0*/  DFMA R230, R158, R114, R230 ;  /* 0x000000729ee6722b */ /* 0x000fc600000000e6 */
[----:B------:R-:W3:Y:S04]  /*b600*/  LDS.64 R178, [R5+0x4698] ;  /* 0x0046980005b27984 */ /* 0x000ee80000000a00 */
[----:B------:R-:W-:Y:S01]  /*b610*/  LDS.64 R114, [R4+0x4a10] ;  /* 0x004a100004727984 */ /* 0x000fe20000000a00 */
[----:B0-----:R-:W-:Y:S01]  /*b620*/  DFMA R190, R146, R190, R230 ;  /* 0x000000be92be722b */ /* 0x001fe200000000e6 */
[----:B------:R-:W-:-:S06]  /*b630*/  CS2R R230, SRZ ;  /* 0x0000000000e67805 */ /* 0x000fcc000001ff00 */
[----:B------:R-:W4:Y:S01]  /*b640*/  @!P2 LDG.E.64.CONSTANT R230, desc[UR76][R10.64+0x2bf20] ;  /* 0x02bf204c0ae6a981 */ /* 0x000f22000c1e9b00 */
[----:B-1----:R-:W-:-:S03]  /*b650*/  DFMA R212, R164, R118, R232 ;  /* 0x00000076a4d4722b */ /* 0x002fc600000000e8 */
[----:B------:R-:W0:Y:S01]  /*b660*/  LDS.64 R118, [R4+0x4998] ;  /* 0x0049980004767984 */ /* 0x000e220000000a00 */
[----:B------:R-:W-:-:S03]  /*b670*/  DFMA R180, R94, R182, R180 ;  /* 0x000000b65eb4722b */ /* 0x000fc600000000b4 */
[----:B------:R-:W1:Y:S01]  /*b680*/  LDS.64 R232, [R8+0x528] ;  /* 0x0005280008e87984 */ /* 0x000e620000000a00 */
[----:B------:R-:W-:Y:S02]  /*b690*/  DFMA R182, R132, R188, R212 ;  /* 0x000000bc84b6722b */ /* 0x000fe400000000d4 */
[----:B------:R-:W-:Y:S01]  /*b6a0*/  DFMA R212, R176, R192, R194 ;  /* 0x000000c0b0d4722b */ /* 0x000fe200000000c2 */
[----:B------:R-:W1:Y:S01]  /*b6b0*/  LDS.64 R188, [R4+0x4a88] ;  /* 0x004a880004bc7984 */ /* 0x000e620000000a00 */
[----:B--2---:R-:W-:-:S03]  /*b6c0*/  DFMA R190, R142, R116, R190 ;  /* 0x000000748ebe722b */ /* 0x004fc600000000be */
[----:B------:R-:W-:Y:S01]  /*b6d0*/  LDS.64 R116, [R4+0x4b00] ;  /* 0x004b000004747984 */ /* 0x000fe20000000a00 */
[----:B------:R-:W-:-:S03]  /*b6e0*/  DFMA R176, R160, R172, R182 ;  /* 0x000000aca0b0722b */ /* 0x000fc600000000b6 */
[----:B------:R-:W2:Y:S01]  /*b6f0*/  LDS.64 R172, [R5+0x46a0] ;  /* 0x0046a00005ac7984 */ /* 0x000ea20000000a00 */
[----:B---3--:R-:W-:-:S03]  /*b700*/  DFMA R174, R96, R174, R180 ;  /* 0x000000ae60ae722b */ /* 0x008fc600000000b4 */
[----:B------:R-:W3:Y:S01]  /*b710*/  LDS.128 R180, [R250+0x7c40] ;  /* 0x007c4000fab47984 */ /* 0x000ee20000000c00 */
[----:B------:R-:W-:-:S03]  /*b720*/  DFMA R112, R144, R112, R190 ;  /* 0x000000709070722b */ /* 0x000fc600000000be */
[----:B------:R-:W3:Y:S04]  /*b730*/  LDS.64 R194, [R5+0x46a8] ;  /* 0x0046a80005c27984 */ /* 0x000ee80000000a00 */
[----:B------:R-:W3:Y:S01]  /*b740*/  LDS.64 R192, [R4+0x4b78] ;  /* 0x004b780004c07984 */ /* 0x000ee20000000a00 */
[----:B------:R-:W-:-:S03]  /*b750*/  DFMA R112, R136, R178, R112 ;  /* 0x000000b28870722b */ /* 0x000fc60000000070 */
[----:B------:R-:W-:Y:S01]  /*b760*/  LDS.64 R190, [R5+0x46b8] ;  /* 0x0046b80005be7984 */ /* 0x000fe20000000a00 */
[----:B0-----:R-:W-:-:S03]  /*b770*/  DFMA R118, R138, R118, R176 ;  /* 0x000000768a76722b */ /* 0x001fc600000000b0 */
[----:B------:R-:W0:Y:S05]  /*b780*/  LDS.128 R176, [R250+0x7c50] ;  /* 0x007c5000fab07984 */ /* 0x000e2a0000000c00 */
[----:B------:R-:W-:Y:S02]  /*b790*/  DFMA R114, R140, R114, R118 ;  /* 0x000000728c72722b */ /* 0x000fe40000000076 */
[----:B------:R-:W-:Y:S02]  /*b7a0*/  DFMA R118, R120, R246, RZ ;  /* 0x000000f67876722b */ /* 0x000fe400000000ff */
[----:B-1----:R-:W-:-:S04]  /*b7b0*/  DFMA R232, R98, R232, R174 ;  /* 0x000000e862e8722b */ /* 0x002fc800000000ae */
[----:B------:R-:W-:Y:S02]  /*b7c0*/  DFMA R188, R128, R188, R114 ;  /* 0x000000bc80bc722b */ /* 0x000fe40000000072 */
[----:B--2---:R-:W-:Y:S01]  /*b7d0*/  DFMA R114, R130, R172, R112 ;  /* 0x000000ac8272722b */ /* 0x004fe20000000070 */
[----:B------:R-:W1:Y:S05]  /*b7e0*/  LDS.128 R172, [R250+0x7c60] ;  /* 0x007c6000faac7984 */ /* 0x000e6a0000000c00 */
[----:B------:R-:W-:Y:S02]  /*b7f0*/  DFMA R112, R122, R116, R188 ;  /* 0x000000747a70722b */ /* 0x000fe400000000bc */
[----:B---3--:R-:W-:Y:S01]  /*b800*/  DFMA R116, R124, R180, R118 ;  /* 0x000000b47c74722b */ /* 0x008fe20000000076 */
[----:B------:R-:W-:Y:S04]  /*b810*/  LDS.64 R188, [R4+0x4c68] ;  /* 0x004c680004bc7984 */ /* 0x000fe80000000a00 */
[----:B------:R-:W2:Y:S01]  /*b820*/  LDS.64 R118, [R4+0x4bf0] ;  /* 0x004bf00004767984 */ /* 0x000ea20000000a00 */
[----:B------:R-:W-:-:S02]  /*b830*/  DFMA R194, R28, R194, R114 ;  /* 0x000000c21cc2722b */ /* 0x000fc40000000072 */
[----:B------:R-:W-:Y:S02]  /*b840*/  DFMA R192, R24, R192, R112 ;  /* 0x000000c018c0722b */ /* 0x000fe40000000070 */
[----:B------:R-:W-:Y:S01]  /*b850*/  DFMA R116, R126, R182, R116 ;  /* 0x000000b67e74722b */ /* 0x000fe20000000074 */
[----:B------:R-:W3:Y:S01]  /*b860*/  LDS.128 R112, [R250+0x7c70] ;  /* 0x007c7000fa707984 */ /* 0x000ee20000000c00 */
[----:B------:R-:W-:-:S03]  /*b870*/  DFMA R234, R100, R234, R232 ;  /* 0x000000ea64ea722b */ /* 0x000fc600000000e8 */
[----:B------:R-:W3:Y:S03]  /*b880*/  LDS.64 R232, [R7+0x68] ;  /* 0x0000680007e87984 */ /* 0x000ee60000000a00 */
[----:B0-----:R-:W-:Y:S02]  /*b890*/  DFMA R116, R12, R176, R116 ;  /* 0x000000b00c74722b */ /* 0x001fe40000000074 */
[----:B------:R-:W-:Y:S02]  /*b8a0*/  DFMA R238, R102, R238, R234 ;  /* 0x000000ee66ee722b */ /* 0x000fe400000000ea */
[----:B------:R-:W0:Y:S04]  /*b8b0*/  LDS.64 R234, [R4+0x4ce0] ;  /* 0x004ce00004ea7984 */ /* 0x000e280000000a00 */
[----:B------:R-:W-:-:S02]  /*b8c0*/  DFMA R116, R14, R178, R116 ;  /* 0x000000b20e74722b */ /* 0x000fc40000000074 */
[----:B------:R-:W-:-:S06]  /*b8d0*/  DFMA R240, R34, R240, R194 ;  /* 0x000000f022f0722b */ /* 0x000fcc00000000c2 */
[----:B-1----:R-:W-:-:S08]  /*b8e0*/  DFMA R116, R16, R172, R116 ;  /* 0x000000ac1074722b */ /* 0x002fd00000000074 */
[----:B------:R-:W-:Y:S02]  /*b8f0*/  DFMA R116, R18, R174, R116 ;  /* 0x000000ae1274722b */ /* 0x000fe40000000074 */
[----:B--2---:R-:W-:Y:S01]  /*b900*/  DFMA R118, R30, R118, R192 ;  /* 0x000000761e76722b */ /* 0x004fe200000000c0 */
[----:B------:R-:W1:Y:S05]  /*b910*/  LDS.128 R192, [R250+0x7c80] ;  /* 0x007c8000fac07984 */ /* 0x000e6a0000000c00 */
[----:B---3--:R-:W-:Y:S02]  /*b920*/  DFMA R116, R20, R112, R116 ;  /* 0x000000701474722b */ /* 0x008fe40000000074 */
[----:B------:R-:W-:-:S02]  /*b930*/  DFMA R188, R36, R188, R118 ;  /* 0x000000bc24bc722b */ /* 0x000fc40000000076 */
[----:B------:R-:W-:-:S04]  /*b940*/  DFMA R232, R104, R232, R238 ;  /* 0x000000e868e8722b */ /* 0x000fc800000000ee */
[----:B------:R-:W-:Y:S02]  /*b950*/  DFMA R238, R22, R114, R116 ;  /* 0x0000007216ee722b */ /* 0x000fe40000000074 */
[----:B------:R-:W2:Y:S01]  /*b960*/  LDS.128 R116, [R250+0x7c90] ;  /* 0x007c9000fa747984 */ /* 0x000ea20000000c00 */
[----:B------:R-:W-:Y:S02]  /*b970*/  DFMA R190, R40, R190, R240 ;  /* 0x000000be28be722b */ /* 0x000fe400000000f0 */
[----:B0-----:R-:W-:-:S06]  /*b980*/  DFMA R234, R42, R234, R188 ;  /* 0x000000ea2aea722b */ /* 0x001fcc00000000bc */
[----:B------:R-:W-:Y:S02]  /*b990*/  DFMA R236, R46, R236, R190 ;  /* 0x000000ec2eec722b */ /* 0x000fe400000000be */
[----:B------:R-:W0:Y:S01]  /*b9a0*/  LDS.128 R188, [R250+0x7ca0] ;  /* 0x007ca000fabc7984 */ /* 0x000e220000000c00 */
[----:B----4-:R-:W-:Y:S02]  /*b9b0*/  DMUL R240, R234, R170 ;  /* 0x000000aaeaf07228 */ /* 0x010fe40000000000 */
[----:B-1----:R-:W-:-:S06]  /*b9c0*/  DFMA R238, R26, R192, R238 ;  /* 0x000000c01aee722b */ /* 0x002fcc00000000ee */
[----:B------:R-:W-:Y:S02]  /*b9d0*/  DFMA R200, R236, R200, R240 ;  /* 0x000000c8ecc8722b */ /* 0x000fe400000000f0 */
[----:B------:R-:W-:Y:S02]  /*b9e0*/  DFMA R240, R32, R194, R238 ;  /* 0x000000c220f0722b */ /* 0x000fe400000000ee */
[----:B------:R-:W1:Y:S06]  /*b9f0*/  LDS.64 R238, [R8+0x618] ;  /* 0x0006180008ee7984 */ /* 0x000e6c0000000a00 */
[----:B--2---:R-:W-:-:S08]  /*ba00*/  DFMA R240, R38, R116, R240 ;  /* 0x0000007426f0722b */ /* 0x004fd000000000f0 */
[----:B------:R-:W-:-:S08]  /*ba10*/  DFMA R240, R44, R118, R240 ;  /* 0x000000762cf0722b */ /* 0x000fd000000000f0 */
[----:B0-----:R-:W-:-:S08]  /*ba20*/  DFMA R240, R48, R188, R240 ;  /* 0x000000bc30f0722b */ /* 0x001fd000000000f0 */
[----:B------:R-:W-:Y:S02]  /*ba30*/  DFMA R240, R50, R190, R240 ;  /* 0x000000be32f0722b */ /* 0x000fe400000000f0 */
[----:B------:R-:W-:Y:S02]  /*ba40*/  DMUL R186, R234, R186 ;  /* 0x000000baeaba7228 */ /* 0x000fe40000000000 */
[----:B-1----:R-:W-:-:S06]  /*ba50*/  DFMA R232, R106, R238, R232 ;  /* 0x000000ee6ae8722b */ /* 0x002fcc00000000e8 */
[----:B------:R-:W-:Y:S02]  /*ba60*/  DFMA R186, R236, R170, R186 ;  /* 0x000000aaecba722b */ /* 0x000fe400000000ba */
[C---:B------:R-:W-:Y:S01]  /*ba70*/  DFMA R238, R240.reuse, R206, R200 ;  /* 0x000000cef0ee722b */ /* 0x040fe200000000c8 */
[----:B------:R-:W-:Y:S04]  /*ba80*/  LDS.64 R170, [R8+0x690] ;  /* 0x0006900008aa7984 */ /* 0x000fe80000000a00 */
[----:B------:R-:W-:Y:S01]  /*ba90*/  LDS.64 R200, [R7+0x70] ;  /* 0x0000700007c87984 */ /* 0x000fe20000000a00 */
[----:B------:R-:W-:Y:S06]  /*baa0*/  BAR.SYNC.DEFER_BLOCKING 0x0 ;  /* 0x0000000000007b1d */ /* 0x000fec0000010000 */
[----:B------:R0:W-:Y:S01]  /*bab0*/  STS.64 [R249], R238 ;  /* 0x000000eef9007388 */ /* 0x0001e20000000a00 */
[----:B------:R-:W-:Y:S01]  /*bac0*/  DFMA R186, R240, R228, R186 ;  /* 0x000000e4f0ba722b */ /* 0x000fe200000000ba */
[----:B0-----:R-:W-:-:S06]  /*bad0*/  CS2R R238, SRZ ;  /* 0x0000000000ee7805 */ /* 0x001fcc000001ff00 */
[----:B------:R-:W-:Y:S01]  /*bae0*/  STS.64 [R248], R186 ;  /* 0x000000baf8007388 */ /* 0x000fe20000000a00 */
[----:B------:R-:W-:Y:S06]  /*baf0*/  BAR.SYNC.DEFER_BLOCKING 0x0 ;  /* 0x0000000000007b1d */ /* 0x000fec0000010000 */
[----:B------:R-:W2:Y:S04]  /*bb00*/  @!P2 LDG.E.64.CONSTANT R238, desc[UR76][R10.64+0x255a8] ;  /* 0x0255a84c0aeea981 */ /* 0x000ea8000c1e9b00 */
[----:B------:R-:W0:Y:S01]  /*bb10*/  LDS.64 R186, [R7] ;  /* 0x0000000007ba7984 */ /* 0x000e220000000a00 */
[----:B------:R-:W-:-:S03]  /*bb20*/  DMUL R228, R234, R228 ;  /* 0x000000e4eae47228 */ /* 0x000fc60000000000 */
[----:B------:R-:W1:Y:S01]  /*bb30*/  LDS.64 R234, [R8] ;  /* 0x0000000008ea7984 */ /* 0x000e620000000a00 */
[----:B------:R-:W-:Y:S02]  /*bb40*/  DMUL R230, R230, UR6 ;  /* 0x00000006e6e67c28 */ /* 0x000fe40008000000 */
[----:B0-----:R-:W-:-:S08]  /*bb50*/  DMUL R186, R52, R186 ;  /* 0x000000ba34ba7228 */ /* 0x001fd00000000000 */
[----:B------:R-:W-:Y:S01]  /*bb60*/  DFMA R186, R32, R230, R186 ;  /* 0x000000e620ba722b */ /* 0x000fe200000000ba */
[----:B------:R-:W0:Y:S07]  /*bb70*/  LDS.64 R230, [R7+0x8] ;  /* 0x0000080007e67984 */ /* 0x000e2e0000000a00 */
[----:B-1----:R-:W-:Y:S02]  /*bb80*/  DFMA R234, R54, R234, R186 ;  /* 0x000000ea36ea722b */ /* 0x002fe400000000ba */
[----:B------:R-:W1:Y:S06]  /*bb90*/  LDS.64 R186, [R8+0x78] ;  /* 0x0000780008ba7984 */ /* 0x000e6c0000000a00 */
[----:B0-----:R-:W-:-:S02]  /*bba0*/  DFMA R230, R56, R230, R234 ;  /* 0x000000e638e6722b */ /* 0x001fc400000000ea */
[----:B------:R-:W0:Y:S06]  /*bbb0*/  LDS.64 R234, [R7+0x10] ;  /* 0x0000100007ea7984 */ /* 0x000e2c0000000a00 */
[----:B-1----:R-:W-:Y:S02]  /*bbc0*/  DFMA R186, R58, R186, R230 ;  /* 0x000000ba3aba722b */ /* 0x002fe400000000e6 */
[----:B------:R-:W1:Y:S06]  /*bbd0*/  LDS.64 R230, [R8+0xf0] ;  /* 0x0000f00008e67984 */ /* 0x000e6c0000000a00 */
[----:B0-----:R-:W-:-:S02]  /*bbe0*/  DFMA R234, R60, R234, R186 ;  /* 0x000000ea3cea722b */ /* 0x001fc400000000ba */
[----:B------:R-:W0:Y:S01]  /*bbf0*/  LDS.64 R186, [R7+0x18] ;  /* 0x0000180007ba7984 */ /* 0x000e220000000a00 */
[----:B------:R-:W-:-:S03]  /*bc00*/  DFMA R228, R236, R206, R228 ;  /* 0x000000ceece4722b */ /* 0x000fc600000000e4 */
[----:B------:R-:W3:Y:S02]  /*bc10*/  LDS.64 R206, [R8+0x168] ;  /* 0x0001680008ce7984 */ /* 0x000ee40000000a00 */
[----:B-1----:R-:W-:Y:S02]  /*bc20*/  DFMA R230, R62, R230, R234 ;  /* 0x000000e63ee6722b */ /* 0x002fe400000000ea */
[----:B------:R-:W-:Y:S06]  /*bc30*/  LDS.64 R234, [R8+0x1e0] ;  /* 0x0001e00008ea7984 */ /* 0x000fec0000000a00 */
[----:B0-----:R-:W-:-:S02]  /*bc40*/  DFMA R236, R64, R186, R230 ;  /* 0x000000ba40ec722b */ /* 0x001fc400000000e6 */
[----:B------:R-:W0:Y:S04]  /*bc50*/  LDS.64 R230, [R7+0x20] ;  /* 0x0000200007e67984 */ /* 0x000e280000000a00 */
[----:B------:R-:W1:Y:S02]  /*bc60*/  LDS.64 R186, [R7+0x28] ;  /* 0x0000280007ba7984 */ /* 0x000e640000000a00 */
[----:B---3--:R-:W-:Y:S02]  /*bc70*/  DFMA R236, R66, R206, R236 ;  /* 0x000000ce42ec722b */ /* 0x008fe400000000ec */
[----:B------:R-:W3:Y:S01]  /*bc80*/  LDS.64 R206, [R8+0x258] ;  /* 0x0002580008ce7984 */ /* 0x000ee20000000a00 */
[----:B------:R-:W-:-:S03]  /*bc90*/  DFMA R200, R108, R200, R232 ;  /* 0x000000c86cc8722b */ /* 0x000fc600000000e8 */
[----:B------:R-:W-:Y:S02]  /*bca0*/  LDS.64 R232, [R8+0x2d0] ;  /* 0x0002d00008e87984 */ /* 0x000fe40000000a00 */
[----:B0-----:R-:W-:-:S03]  /*bcb0*/  DFMA R230, R68, R230, R236 ;  /* 0x000000e644e6722b */ /* 0x001fc600000000ec */
[----:B------:R-:W-:Y:S01]  /*bcc0*/  DFMA R170, R110, R170, R200 ;  /* 0x000000aa6eaa722b */ /* 0x000fe200000000c8 */
[----:B------:R-:W-:Y:S04]  /*bcd0*/  LDS.64 R236, [R4+0x4d58] ;  /* 0x004d580004ec7984 */ /* 0x000fe80000000a00 */
[----:B------:R-:W-:Y:S01]  /*bce0*/  LDS.64 R200, [R8+0x348] ;  /* 0x0003480008c87984 */ /* 0x000fe20000000a00 */
[----:B------:R-:W-:Y:S02]  /*bcf0*/  DFMA R230, R70, R234, R230 ;  /* 0x000000ea46e6722b */ /* 0x000fe400000000e6 */
[----:B------:R-:W-:Y:S01]  /*bd00*/  DADD R204, R204, R170 ;  /* 0x00000000cccc7229 */ /* 0x000fe200000000aa */
[----:B------:R-:W-:Y:S05]  /*bd10*/  LDS.64 R234, [R5+0x4d60] ;  /* 0x004d600005ea7984 */ /* 0x000fea0000000a00 */
[----:B-1----:R-:W-:Y:S01]  /*bd20*/  DFMA R230, R72, R186, R230 ;  /* 0x000000ba48e6722b */ /* 0x002fe200000000e6 */
[----:B------:R-:W0:Y:S07]  /*bd30*/  LDS.64 R186, [R7+0x30] ;  /* 0x0000300007ba7984 */ /* 0x000e2e0000000a00 */
[----:B---3--:R-:W-:-:S02]  /*bd40*/  DFMA R206, R74, R206, R230 ;  /* 0x000000ce4ace722b */ /* 0x008fc400000000e6 */
[----:B------:R-:W1:Y:S01]  /*bd50*/  LDS.64 R230, [R7+0x38] ;  /* 0x0000380007e67984 */ /* 0x000e620000000a00 */
[----:B------:R-:W-:-:S06]  /*bd60*/  CS2R R170, SRZ ;  /* 0x0000000000aa7805 */ /* 0x000fcc000001ff00 */
[----:B------:R-:W3:Y:S01]  /*bd70*/  @!P2 LDG.E.64.CONSTANT R170, desc[UR76][R10.64+0xb6d0] ;  /* 0x00b6d04c0aaaa981 */ /* 0x000ee2000c1e9b00 */
[----:B0-----:R-:W-:-:S03]  /*bd80*/  DFMA R206, R76, R186, R206 ;  /* 0x000000ba4cce722b */ /* 0x001fc600000000ce */
[----:B------:R-:W0:Y:S05]  /*bd90*/  LDS.64 R186, [R7+0x40] ;  /* 0x0000400007ba7984 */ /* 0x000e2a0000000a00 */
[----:B------:R-:W-:Y:S02]  /*bda0*/  DFMA R232, R78, R232, R206 ;  /* 0x000000e84ee8722b */ /* 0x000fe400000000ce */
[----:B--2---:R-:W-:-:S06]  /*bdb0*/  DFMA R228, R240, R238, R228 ;  /* 0x000000eef0e4722b */ /* 0x004fcc00000000e4 */
[----:B-1----:R-:W-:Y:S02]  /*bdc0*/  DFMA R230, R80, R230, R232 ;  /* 0x000000e650e6722b */ /* 0x002fe400000000e8 */
[----:B------:R-:W-:Y:S01]  /*bdd0*/  DFMA R244, R228, R182, R196 ;  /* 0x000000b6e4f4722b */ /* 0x000fe200000000c4 */
[----:B------:R-:W-:Y:S01]  /*bde0*/  LDS.64 R232, [R4+0x4dd0] ;  /* 0x004dd00004e87984 */ /* 0x000fe20000000a00 */
[-C--:B------:R-:W-:Y:S01]  /*bdf0*/  DFMA R242, R176, R228.reuse, R198 ;  /* 0x000000e4b0f2722b */ /* 0x080fe200000000c6 */
[----:B------:R-:W-:Y:S02]  /*be00*/  CS2R R196, SRZ ;  /* 0x0000000000c47805 */ /* 0x000fe4000001ff00 */
[----:B------:R-:W-:Y:S01]  /*be10*/  CS2R R198, SRZ ;  /* 0x0000000000c67805 */ /* 0x000fe2000001ff00 */
[----:B------:R-:W-:Y:S01]  /*be20*/  DFMA R246, R246, R228, R222 ;  /* 0x000000e4f6f6722b */ /* 0x000fe200000000de */
[----:B------:R-:W-:Y:S01]  /*be30*/  LDS.64 R182, [R5+0x4d70] ;  /* 0x004d700005b67984 */ /* 0x000fe20000000a00 */
[----:B------:R-:W-:-:S03]  /*be40*/  DFMA R176, R82, R200, R230 ;  /* 0x000000c852b0722b */ /* 0x000fc600000000e6 */
[----:B------:R-:W2:Y:S01]  /*be50*/  @!P2 LDG.E.64.CONSTANT R196, desc[UR76][R10.64+0x4d58] ;  /* 0x004d584c0ac4a981 */ /* 0x000ea2000c1e9b00 */
[----:B------:R-:W-:-:S03]  /*be60*/  CS2R R200, SRZ ;  /* 0x0000000000c87805 */ /* 0x000fc6000001ff00 */
[----:B------:R-:W4:Y:S04]  /*be70*/  @!P2 LDG.E.64.CONSTANT R198, desc[UR76][R10.64+0x189c0] ;  /* 0x0189c04c0ac6a981 */ /* 0x000f28000c1e9b00 */
[----:B------:R-:W4:Y:S04]  /*be80*/  @!P2 LDG.E.64.CONSTANT R200, desc[UR76][R10.64+0x12048] ;  /* 0x0120484c0ac8a981 */ /* 0x000f28000c1e9b00 */
[----:B------:R-:W1:Y:S01]  /*be90*/  LDS.64 R230, [R5+0x4d58] ;  /* 0x004d580005e67984 */ /* 0x000e620000000a00 */
[----:B0-----:R-:W-:-:S03]  /*bea0*/  DFMA R186, R84, R186, R176 ;  /* 0x000000ba54ba722b */ /* 0x001fc600000000b0 */
[----:B------:R-:W0:Y:S04]  /*beb0*/  LDS.64 R222, [R8+0x3c0] ;  /* 0x0003c00008de7984 */ /* 0x000e280000000a00 */
[----:B------:R-:W0:Y:S01]  /*bec0*/  LDS.64 R176, [R5+0x4d68] ;  /* 0x004d680005b07984 */ /* 0x000e220000000a00 */
[----:B------:R-:W-:Y:S02]  /*bed0*/  DFMA R206, R180, R228, R220 ;  /* 0x000000e4b4ce722b */ /* 0x000fe400000000dc */
[----:B------:R-:W-:Y:S01]  /*bee0*/  DFMA R220, R228, R178, R184 ;  /* 0x000000b2e4dc722b */ /* 0x000fe200000000b8 */
[----:B------:R-:W-:Y:S04]  /*bef0*/  LDS.64 R180, [R7+0x48] ;  /* 0x0000480007b47984 */ /* 0x000fe80000000a00 */
[----:B------:R-:W0:Y:S04]  /*bf00*/  LDS.64 R178, [R4+0x4e48] ;  /* 0x004e480004b27984 */ /* 0x000e280000000a00 */
[----:B------:R-:W0:Y:S01]  /*bf10*/  LDS.64 R184, [R4+0x4ec0] ;  /* 0x004ec00004b87984 */ /* 0x000e220000000a00 */
[----:B------:R-:W-:-:S02]  /*bf20*/  DFMA R236, R168, R236, RZ ;  /* 0x000000eca8ec722b */ /* 0x000fc400000000ff */
[----:B------:R-:W-:Y:S02]  /*bf30*/  DFMA R218, R172, R228, R218 ;  /* 0x000000e4acda722b */ /* 0x000fe400000000da */
[----:B-1----:R-:W-:-:S08]  /*bf40*/  DFMA R230, R148, R230, RZ ;  /* 0x000000e694e6722b */ /* 0x002fd000000000ff */
[----:B------:R-:W-:Y:S02]  /*bf50*/  DFMA R230, R150, R234, R230 ;  /* 0x000000ea96e6722b */ /* 0x000fe400000000e6 */
[----:B------:R-:W-:Y:S02]  /*bf60*/  DFMA R232, R156, R232, R236 ;  /* 0x000000e89ce8722b */ /* 0x000fe400000000ec */
[----:B0-----:R-:W-:Y:S01]  /*bf70*/  DFMA R172, R86, R222, R186 ;  /* 0x000000de56ac722b */ /* 0x001fe200000000ba */
[----:B------:R-:W0:Y:S03]  /*bf80*/  LDS.64 R222, [R5+0x4d78] ;  /* 0x004d780005de7984 */ /* 0x000e260000000a00 */
[----:B------:R-:W-:Y:S01]  /*bf90*/  DFMA R176, R152, R176, R230 ;  /* 0x000000b098b0722b */ /* 0x000fe200000000e6 */
[----:B------:R-:W1:Y:S01]  /*bfa0*/  LDS.64 R186, [R4+0x4f38] ;  /* 0x004f380004ba7984 */ /* 0x000e620000000a00 */
[----:B------:R-:W-:-:S02]  /*bfb0*/  DFMA R178, R154, R178, R232 ;  /* 0x000000b29ab2722b */ /* 0x000fc400000000e8 */
[----:B------:R-:W-:Y:S01]  /*bfc0*/  DFMA R232, R88, R180, R172 ;  /* 0x000000b458e8722b */ /* 0x000fe200000000ac */
[----:B------:R-:W1:Y:S03]  /*bfd0*/  LDS.64 R230, [R8+0x438] ;  /* 0x0004380008e67984 */ /* 0x000e660000000a00 */
[----:B------:R-:W-:Y:S01]  /*bfe0*/  DFMA R234, R162, R182, R176 ;  /* 0x000000b6a2ea722b */ /* 0x000fe200000000b0 */
[----:B------:R-:W1:Y:S04]  /*bff0*/  LDS.64 R182, [R5+0x4d80] ;  /* 0x004d800005b67984 */ /* 0x000e680000000a00 */
[----:B------:R-:W1:Y:S01]  /*c000*/  LDS.64 R180, [R4+0x4fb0] ;  /* 0x004fb00004b47984 */ /* 0x000e620000000a00 */
[----:B------:R-:W-:-:S02]  /*c010*/  DFMA R210, R112, R228, R210 ;  /* 0x000000e470d2722b */ /* 0x000fc400000000d2 */
[----:B------:R-:W-:Y:S01]  /*c020*/  DFMA R212, R228, R114, R212 ;  /* 0x00000072e4d4722b */ /* 0x000fe200000000d4 */
[----:B------:R-:W-:Y:S04]  /*c030*/  LDS.64 R112, [R4+0x5028] ;  /* 0x0050280004707984 */ /* 0x000fe80000000a00 */
[----:B------:R-:W1:Y:S01]  /*c040*/  LDS.64 R114, [R5+0x4d88] ;  /* 0x004d880005727984 */ /* 0x000e620000000a00 */
[----:B------:R-:W-:-:S03]  /*c050*/  DFMA R184, R134, R184, R178 ;  /* 0x000000b886b8722b */ /* 0x000fc600000000b2 */
[----:B------:R-:W1:Y:S04]  /*c060*/  LDS.64 R178, [R7+0x50] ;  /* 0x0000500007b27984 */ /* 0x000e680000000a00 */
[----:B------:R-:W1:Y:S01]  /*c070*/  LDS.64 R176, [R4+0x50a0] ;  /* 0x0050a00004b07984 */ /* 0x000e620000000a00 */
[----:B------:R-:W-:-:S03]  /*c080*/  DFMA R208, R228, R174, R208 ;  /* 0x000000aee4d0722b */ /* 0x000fc600000000d0 */
[----:B------:R-:W1:Y:S01]  /*c090*/  LDS.64 R172, [R8+0x4b0] ;  /* 0x0004b00008ac7984 */ /* 0x000e620000000a00 */
[----:B0-----:R-:W-:-:S03]  /*c0a0*/  DFMA R222, R166, R222, R234 ;  /* 0x000000dea6de722b */ /* 0x001fc600000000ea */
[----:B------:R-:W0:Y:S01]  /*c0b0*/  LDS.64 R174, [R5+0x4d90] ;  /* 0x004d900005ae7984 */ /* 0x000e220000000a00 */
[----:B-1----:R-:W-:-:S03]  /*c0c0*/  DFMA R184, R164, R186, R184 ;  /* 0x000000baa4b8722b */ /* 0x002fc600000000b8 */
[----:B------:R-:W-:Y:S01]  /*c0d0*/  LDS.64 R234, [R8+0x528] ;  /* 0x0005280008ea7984 */ /* 0x000fe20000000a00 */
[----:B------:R-:W-:Y:S02]  /*c0e0*/  DFMA R224, R228, R118, R224 ;  /* 0x00000076e4e0722b */ /* 0x000fe400000000e0 */
[----:B------:R-:W-:Y:S01]  /*c0f0*/  DFMA R230, R90, R230, R232 ;  /* 0x000000e65ae6722b */ /* 0x000fe200000000e8 */
[----:B------:R-:W-:Y:S01]  /*c100*/  LDS.64 R118, [R5+0x4d98] ;  /* 0x004d980005767984 */ /* 0x000fe20000000a00 */
[----:B------:R-:W-:-:S03]  /*c110*/  DFMA R182, R158, R182, R222 ;  /* 0x000000b69eb6722b */ /* 0x000fc600000000de */
[----:B------:R-:W-:Y:S01]  /*c120*/  LDS.64 R232, [R8+0x5a0] ;  /* 0x0005a00008e87984 */ /* 0x000fe20000000a00 */
[----:B------:R-:W-:-:S03]  /*c130*/  DFMA R184, R132, R180, R184 ;  /* 0x000000b484b8722b */ /* 0x000fc600000000b8 */
[----:B------:R-:W1:Y:S01]  /*c140*/  LDS.64 R222, [R7+0x58] ;  /* 0x0000580007de7984 */ /* 0x000e620000000a00 */
[----:B------:R-:W-:-:S04]  /*c150*/  DFMA R182, R146, R114, R182 ;  /* 0x0000007292b6722b */ /* 0x000fc800000000b6 */
[----:B------:R-:W-:Y:S01]  /*c160*/  DFMA R184, R160, R112, R184 ;  /* 0x00000070a0b8722b */ /* 0x000fe200000000b8 */
[----:B------:R-:W1:Y:S01]  /*c170*/  LDS.128 R112, [R250+0x7cb0] ;  /* 0x007cb000fa707984 */ /* 0x000e620000000c00 */
        /* <DEDUP_REMOVED lines=9> */
[----:B0-----:R-:W-:Y:S01]  /*c210*/  DFMA R172, R142, R174, R182 ;  /* 0x000000ae8eac722b */ /* 0x001fe200000000b6 */
[----:B------:R-:W-:Y:S04]  /*c220*/  LDS.64 R230, [R5+0x4da8] ;  /* 0x004da80005e67984 */ /* 0x000fe80000000a00 */
[----:B------:R-:W0:Y:S01]  /*c230*/  LDS.64 R174, [R4+0x5208] ;  /* 0x0052080004ae7984 */ /* 0x000e220000000a00 */
[----:B-1----:R-:W-:-:S03]  /*c240*/  DFMA R222, R96, R222, R180 ;  /* 0x000000de60de722b */ /* 0x002fc600000000b4 */
[----:B------:R-:W1:Y:S01]  /*c250*/  LDS.128 R180, [R250+0x7cd0] ;  /* 0x007cd000fab47984 */ /* 0x000e620000000c00 */
[----:B------:R-:W-:Y:S02]  /*c260*/  DFMA R118, R144, R118, R172 ;  /* 0x000000769076722b */ /* 0x000fe400000000ac */
[----:B------:R-:W-:Y:S01]  /*c270*/  DFMA R226, R188, R228, R226 ;  /* 0x000000e4bce2722b */ /* 0x000fe200000000e2 */
[----:B------:R-:W1:Y:S01]  /*c280*/  LDS.64 R172, [R4+0x5280] ;  /* 0x0052800004ac7984 */ /* 0x000e620000000a00 */
[----:B------:R-:W-:Y:S02]  /*c290*/  DFMA R216, R228, R190, R216 ;  /* 0x000000bee4d8722b */ /* 0x000fe400000000d8 */
[----:B------:R-:W-:Y:S01]  /*c2a0*/  DFMA R228, R192, R228, R204 ;  /* 0x000000e4c0e4722b */ /* 0x000fe200000000cc */
[----:B------:R-:W1:Y:S01]  /*c2b0*/  LDS.64 R190, [R7+0x60] ;  /* 0x0000600007be7984 */ /* 0x000e620000000a00 */
[----:B------:R-:W-:-:S03]  /*c2c0*/  DFMA R192, R120, R112, RZ ;  /* 0x0000007078c0722b */ /* 0x000fc600000000ff */
[----:B------:R-:W1:Y:S01]  /*c2d0*/  LDS.64 R188, [R4+0x52f8] ;  /* 0x0052f80004bc7984 */ /* 0x000e620000000a00 */
[----:B------:R-:W-:-:S03]  /*c2e0*/  DFMA R176, R140, R178, R176 ;  /* 0x000000b28cb0722b */ /* 0x000fc600000000b0 */
[----:B------:R-:W3:Y:S01]  /*c2f0*/  LDS.64 R204, [R5+0x4db0] ;  /* 0x004db00005cc7984 */ /* 0x000ee20000000a00 */
[----:B------:R-:W-:-:S04]  /*c300*/  DFMA R192, R124, R114, R192 ;  /* 0x000000727cc0722b */ /* 0x000fc800000000c0 */
[----:B------:R-:W-:Y:S02]  /*c310*/  DFMA R116, R128, R116, R176 ;  /* 0x000000748074722b */ /* 0x000fe400000000b0 */
[----:B------:R-:W-:Y:S02]  /*c320*/  LDS.128 R176, [R250+0x7ce0] ;  /* 0x007ce000fab07984 */ /* 0x000fe40000000c00 */
[----:B------:R-:W-:Y:S02]  /*c330*/  DFMA R192, R126, R184, R192 ;  /* 0x000000b87ec0722b */ /* 0x000fe400000000c0 */
[----:B------:R-:W-:Y:S01]  /*c340*/  DFMA R194, R136, R194, R118 ;  /* 0x000000c288c2722b */ /* 0x000fe20000000076 */
[----:B------:R-:W3:Y:S01]  /*c350*/  LDS.64 R118, [R4+0x5370] ;  /* 0x0053700004767984 */ /* 0x000ee20000000a00 */
[----:B0-----:R-:W-:-:S04]  /*c360*/  DFMA R174, R122, R174, R116 ;  /* 0x000000ae7aae722b */ /* 0x001fc80000000074 */
[----:B------:R-:W-:Y:S01]  /*c370*/  DFMA R192, R12, R186, R192 ;  /* 0x000000ba0cc0722b */ /* 0x000fe200000000c0 */
[----:B------:R-:W0:Y:S01]  /*c380*/  LDS.64 R116, [R5+0x4db8] ;  /* 0x004db80005747984 */ /* 0x000e220000000a00 */
[----:B------:R-:W-:-:S03]  /*c390*/  DFMA R230, R130, R230, R194 ;  /* 0x000000e682e6722b */ /* 0x000fc600000000c2 */
[----:B------:R-:W0:Y:S03]  /*c3a0*/  LDS.64 R194, [R4+0x53e8] ;  /* 0x0053e80004c27984 */ /* 0x000e260000000a00 */
[----:B-1----:R-:W-:Y:S02]  /*c3b0*/  DFMA R236, R14, R180, R192 ;  /* 0x000000b40eec722b */ /* 0x002fe400000000c0 */
[----:B------:R-:W1:Y:S01]  /*c3c0*/  LDS.64 R192, [R5+0x4dc0] ;  /* 0x004dc00005c07984 */ /* 0x000e620000000a00 */
[----:B------:R-:W-:Y:S02]  /*c3d0*/  DFMA R222, R98, R234, R222 ;  /* 0x000000ea62de722b */ /* 0x000fe400000000de */
[----:B------:R-:W-:Y:S01]  /*c3e0*/  DFMA R234, R24, R172, R174 ;  /* 0x000000ac18ea722b */ /* 0x000fe200000000ae */
[----:B------:R-:W1:Y:S05]  /*c3f0*/  LDS.128 R172, [R250+0x7cf0] ;  /* 0x007cf000faac7984 */ /* 0x000e6a0000000c00 */
[----:B------:R-:W-:-:S02]  /*c400*/  DFMA R190, R100, R190, R222 ;  /* 0x000000be64be722b */ /* 0x000fc400000000de */
[----:B------:R-:W-:Y:S01]  /*c410*/  DFMA R188, R30, R188, R234 ;  /* 0x000000bc1ebc722b */ /* 0x000fe200000000ea */
[----:B------:R-:W-:Y:S01]  /*c420*/  LDS.64 R222, [R250+0x7d20] ;  /* 0x007d2000fade7984 */ /* 0x000fe20000000a00 */
[----:B------:R-:W-:Y:S02]  /*c430*/  DFMA R236, R16, R182, R236 ;  /* 0x000000b610ec722b */ /* 0x000fe400000000ec */
[----:B---3--:R-:W-:Y:S02]  /*c440*/  DFMA R204, R28, R204, R230 ;  /* 0x000000cc1ccc722b */ /* 0x008fe400000000e6 */
[----:B------:R-:W-:Y:S01]  /*c450*/  DFMA R232, R102, R232, R190 ;  /* 0x000000e866e8722b */ /* 0x000fe200000000be */
[----:B------:R-:W-:Y:S01]  /*c460*/  LDS.64 R230, [R7+0x68] ;  /* 0x0000680007e67984 */ /* 0x000fe20000000a00 */
[----:B------:R-:W-:-:S03]  /*c470*/  DFMA R118, R36, R118, R188 ;  /* 0x000000762476722b */ /* 0x000fc600000000bc */
[----:B------:R-:W3:Y:S01]  /*c480*/  LDS.128 R188, [R250+0x7d00] ;  /* 0x007d0000fabc7984 */ /* 0x000ee20000000c00 */
[----:B------:R-:W-:Y:S02]  /*c490*/  DFMA R236, R18, R176, R236 ;  /* 0x000000b012ec722b */ /* 0x000fe400000000ec */
[----:B0-----:R-:W-:-:S06]  /*c4a0*/  DFMA R116, R34, R116, R204 ;  /* 0x000000742274722b */ /* 0x001fcc00000000cc */
[----:B------:R-:W-:Y:S02]  /*c4b0*/  DFMA R236, R20, R178, R236 ;  /* 0x000000b214ec722b */ /* 0x000fe400000000ec */
[----:B------:R-:W-:Y:S02]  /*c4c0*/  DFMA R194, R42, R194, R118 ;  /* 0x000000c22ac2722b */ /* 0x000fe40000000076 */
[----:B-1----:R-:W-:Y:S01]  /*c4d0*/  DFMA R192, R40, R192, R116 ;  /* 0x000000c028c0722b */ /* 0x002fe20000000074 */
[----:B------:R-:W0:Y:S03]  /*c4e0*/  LDS.128 R116, [R250+0x7d10] ;  /* 0x007d1000fa747984 */ /* 0x000e260000000c00 */
[----:B------:R-:W-:Y:S02]  /*c4f0*/  DFMA R234, R22, R172, R236 ;  /* 0x000000ac16ea722b */ /* 0x000fe400000000ec */
[----:B------:R-:W1:Y:S01]  /*c500*/  LDS.64 R236, [R5+0x4dc8] ;  /* 0x004dc80005ec7984 */ /* 0x000e620000000a00 */
[----:B------:R-:W-:-:S05]  /*c510*/  CS2R R204, SRZ ;  /* 0x0000000000cc7805 */ /* 0x000fca000001ff00 */
[----:B------:R-:W-:Y:S01]  /*c520*/  DFMA R234, R26, R174, R234 ;  /* 0x000000ae1aea722b */ /* 0x000fe200000000ea */
[----:B------:R-:W4:Y:S07]  /*c530*/  @!P2 LDG.E.64.CONSTANT R204, desc[UR76][R10.64+0x1f338] ;  /* 0x01f3384c0acca981 */ /* 0x000f2e000c1e9b00 */
[----:B---3--:R-:W-:-:S08]  /*c540*/  DFMA R234, R32, R188, R234 ;  /* 0x000000bc20ea722b */ /* 0x008fd000000000ea */
[----:B------:R-:W-:-:S08]  /*c550*/  DFMA R234, R38, R190, R234 ;  /* 0x000000be26ea722b */ /* 0x000fd000000000ea */
[----:B0-----:R-:W-:Y:S02]  /*c560*/  DFMA R234, R44, R116, R234 ;  /* 0x000000742cea722b */ /* 0x001fe400000000ea */
[----:B-1----:R-:W-:Y:S02]  /*c570*/  DFMA R192, R46, R236, R192 ;  /* 0x000000ec2ec0722b */ /* 0x002fe400000000c0 */
[----:B------:R-:W-:-:S04]  /*c580*/  DMUL R236, R194, R170 ;  /* 0x000000aac2ec7228 */ /* 0x000fc80000000000 */
[----:B------:R-:W-:-:S04]  /*c590*/  DFMA R234, R48, R118, R234 ;  /* 0x0000007630ea722b */ /* 0x000fc800000000ea */
[----:B--2---:R-:W-:Y:S02]  /*c5a0*/  DFMA R196, R192, R196, R236 ;  /* 0x000000c4c0c4722b */ /* 0x004fe400000000ec */
[----:B----4-:R-:W-:Y:S02]  /*c5b0*/  DMUL R236, R194, R198 ;  /* 0x000000c6c2ec7228 */ /* 0x010fe40000000000 */
[----:B------:R-:W-:Y:S02]  /*c5c0*/  DFMA R198, R50, R222, R234 ;  /* 0x000000de32c6722b */ /* 0x000fe400000000ea */
[----:B------:R-:W-:Y:S01]  /*c5d0*/  DFMA R230, R104, R230, R232 ;  /* 0x000000e668e6722b */ /* 0x000fe200000000e8 */
[----:B------:R-:W-:Y:S03]  /*c5e0*/  LDS.64 R234, [R7+0x70] ;  /* 0x0000700007ea7984 */ /* 0x000fe60000000a00 */
[----:B------:R-:W-:-:S02]  /*c5f0*/  DFMA R170, R192, R170, R236 ;  /* 0x000000aac0aa722b */ /* 0x000fc400000000ec */
[----:B------:R-:W-:Y:S01]  /*c600*/  DFMA R232, R198, R200, R196 ;  /* 0x000000c8c6e8722b */ /* 0x000fe200000000c4 */
[----:B------:R-:W0:Y:S04]  /*c610*/  LDS.64 R236, [R8+0x618] ;  /* 0x0006180008ec7984 */ /* 0x000e280000000a00 */
[----:B------:R-:W-:Y:S01]  /*c620*/  LDS.64 R196, [R8+0x690] ;  /* 0x0006900008c47984 */ /* 0x000fe20000000a00 */
[----:B------:R-:W-:Y:S06]  /*c630*/  BAR.SYNC.DEFER_BLOCKING 0x0 ;  /* 0x0000000000007b1d */ /* 0x000fec0000010000 */
[----:B------:R1:W-:Y:S02]  /*c640*/  STS.64 [R249], R232 ;  /* 0x000000e8f9007388 */ /* 0x0003e40000000a00 */
[----:B-1----:R-:W-:-:S06]  /*c650*/  CS2R R232, SRZ ;  /* 0x0000000000e87805 */ /* 0x002fcc000001ff00 */
[----:B------:R-:W2:Y:S01]  /*c660*/  @!P2 LDG.E.64.CONSTANT R232, desc[UR76][R10.64+0x2c628] ;  /* 0x02c6284c0ae8a981 */ /* 0x000ea2000c1e9b00 */
[----:B0-----:R-:W-:Y:S02]  /*c670*/  DFMA R230, R106, R236, R230 ;  /* 0x000000ec6ae6722b */ /* 0x001fe400000000e6 */
[----:B------:R-:W-:-:S07]  /*c680*/  DFMA R170, R198, R204, R170 ;  /* 0x000000ccc6aa722b */ /* 0x000fce00000000aa */
[----:B------:R-:W-:Y:S01]  /*c690*/  STS.64 [R248], R170 ;  /* 0x000000aaf8007388 */ /* 0x000fe20000000a00 */
[----:B------:R-:W-:Y:S06]  /*c6a0*/  BAR.SYNC.DEFER_BLOCKING 0x0 ;  /* 0x0000000000007b1d */ /* 0x000fec0000010000 */
[----:B------:R-:W0:Y:S04]  /*c6b0*/  LDS.64 R170, [R7] ;  /* 0x0000000007aa7984 */ /* 0x000e280000000a00 */
[----:B------:R-:W1:Y:S01]  /*c6c0*/  LDS.64 R236, [R8] ;  /* 0x0000000008ec7984 */ /* 0x000e620000000a00 */
[----:B------:R-:W-:-:S03]  /*c6d0*/  DMUL R194, R194, R204 ;  /* 0x000000ccc2c27228 */ /* 0x000fc60000000000 */
[----:B------:R-:W-:Y:S04]  /*c6e0*/  LDS.64 R204, [R8+0x348] ;  /* 0x0003480008cc7984 */ /* 0x000fe80000000a00 */
[----:B------:R-:W-:Y:S04]  /*c6f0*/  LDS.64 R240, [R7+0x40] ;  /* 0x0000400007f07984 */ /* 0x000fe80000000a00 */
[----:B------:R-:W-:Y:S01]  /*c700*/  LDS.64 R238, [R8+0x3c0] ;  /* 0x0003c00008ee7984 */ /* 0x000fe20000000a00 */
[----:B0-----:R-:W-:Y:S02]  /*c710*/  DMUL R170, R52, R170 ;  /* 0x000000aa34aa7228 */ /* 0x001fe40000000000 */
[----:B--2---:R-:W-:-:S08]  /*c720*/  DMUL R232, R232, UR6 ;  /* 0x00000006e8e87c28 */ /* 0x004fd00008000000 */
[----:B------:R-:W-:Y:S01]  /*c730*/  DFMA R232, R38, R232, R170 ;  /* 0x000000e826e8722b */ /* 0x000fe200000000aa */
[----:B------:R-:W0:Y:S07]  /*c740*/  LDS.64 R170, [R7+0x8] ;  /* 0x0000080007aa7984 */ /* 0x000e2e0000000a00 */
        /* <DEDUP_REMOVED lines=25> */
[----:B------:R-:W-:-:S06]  /*c8e0*/  DFMA R200, R192, R200, R194 ;  /* 0x000000c8c0c8722b */ /* 0x000fcc00000000c2 */
[----:B0-----:R-:W-:Y:S02]  /*c8f0*/  DFMA R232, R78, R232, R236 ;  /* 0x000000e84ee8722b */ /* 0x001fe400000000ec */
[----:B------:R-:W0:Y:S01]  /*c900*/  LDS.64 R236, [R7+0x38] ;  /* 0x0000380007ec7984 */ /* 0x000e220000000a00 */
[----:B------:R-:W-:-:S03]  /*c910*/  DFMA R192, R108, R234, R230 ;  /* 0x000000ea6cc0722b */ /* 0x000fc600000000e6 */
[----:B------:R-:W-:Y:S04]  /*c920*/  LDS.64 R234, [R4+0x5460] ;  /* 0x0054600004ea7984 */ /* 0x000fe80000000a00 */
[----:B------:R-:W-:Y:S01]  /*c930*/  LDS.64 R230, [R4+0x54d8] ;  /* 0x0054d80004e67984 */ /* 0x000fe20000000a00 */
[----:B------:R-:W-:Y:S02]  /*c940*/  DFMA R192, R110, R196, R192 ;  /* 0x000000c46ec0722b */ /* 0x000fe400000000c0 */
[----:B0-----:R-:W-:Y:S01]  /*c950*/  DFMA R232, R80, R236, R232 ;  /* 0x000000ec50e8722b */ /* 0x001fe200000000e8 */
[----:B------:R-:W-:Y:S07]  /*c960*/  LDS.64 R236, [R5+0x5468] ;  /* 0x0054680005ec7984 */ /* 0x000fee0000000a00 */
[----:B------:R-:W-:Y:S01]  /*c970*/  DFMA R196, R82, R204, R232 ;  /* 0x000000cc52c4722b */ /* 0x000fe200000000e8 */
[----:B------:R-:W-:Y:S01]  /*c980*/  CS2R R204, SRZ ;  /* 0x0000000000cc7805 */ /* 0x000fe2000001ff00 */
[----:B--2---:R-:W-:Y:S01]  /*c990*/  DFMA R200, R198, R170, R200 ;  /* 0x000000aac6c8722b */ /* 0x004fe200000000c8 */
[----:B------:R-:W0:Y:S01]  /*c9a0*/  LDS.64 R232, [R5+0x5460] ;  /* 0x0054600005e87984 */ /* 0x000e220000000a00 */
[----:B------:R-:W-:-:S03]  /*c9b0*/  CS2R R170, SRZ ;  /* 0x0000000000aa7805 */ /* 0x000fc6000001ff00 */
[----:B------:R-:W2:Y:S04]  /*c9c0*/  @!P2 LDG.E.64.CONSTANT R204, desc[UR76][R10.64+0xbdd8] ;  /* 0x00bdd84c0acca981 */ /* 0x000ea8000c1e9b00 */
[----:B------:R-:W3:Y:S01]  /*c9d0*/  @!P2 LDG.E.64.CONSTANT R170, desc[UR76][R10.64+0x5460] ;  /* 0x0054604c0aaaa981 */ /* 0x000ee2000c1e9b00 */
[----:B------:R-:W-:Y:S02]  /*c9e0*/  DFMA R198, R112, R200, R246 ;  /* 0x000000c870c6722b */ /* 0x000fe400000000f6 */
[----:B------:R-:W-:Y:S01]  /*c9f0*/  DFMA R246, R200, R182, R218 ;  /* 0x000000b6c8f6722b */ /* 0x000fe200000000da */
[----:B------:R-:W-:Y:S01]  /*ca00*/  LDS.64 R112, [R8+0x438] ;  /* 0x0004380008707984 */ /* 0x000fe20000000a00 */
[----:B------:R-:W-:Y:S01]  /*ca10*/  CS2R R218, SRZ ;  /* 0x0000000000da7805 */ /* 0x000fe2000001ff00 */
[----:B------:R-:W-:-:S02]  /*ca20*/  DFMA R240, R84, R240, R196 ;  /* 0x000000f054f0722b */ /* 0x000fc400000000c4 */
[----:B------:R-:W-:Y:S01]  /*ca30*/  DFMA R196, R180, R200, R220 ;  /* 0x000000c8b4c4722b */ /* 0x000fe200000000dc */
[----:B------:R-:W1:Y:S01]  /*ca40*/  LDS.64 R182, [R5+0x5470] ;  /* 0x0054700005b67984 */ /* 0x000e620000000a00 */
[----:B------:R-:W-:-:S03]  /*ca50*/  CS2R R220, SRZ ;  /* 0x0000000000dc7805 */ /* 0x000fc6000001ff00 */
[----:B------:R-:W4:Y:S04]  /*ca60*/  @!P2 LDG.E.64.CONSTANT R218, desc[UR76][R10.64+0x190c8] ;  /* 0x0190c84c0adaa981 */ /* 0x000f28000c1e9b00 */
[----:B------:R-:W4:Y:S01]  /*ca70*/  @!P2 LDG.E.64.CONSTANT R220, desc[UR76][R10.64+0x12750] ;  /* 0x0127504c0adca981 */ /* 0x000f22000c1e9b00 */
[----:B------:R-:W-:Y:S02]  /*ca80*/  DFMA R238, R86, R238, R240 ;  /* 0x000000ee56ee722b */ /* 0x000fe400000000f0 */
[----:B------:R-:W-:Y:S01]  /*ca90*/  DFMA R206, R200, R114, R206 ;  /* 0x00000072c8ce722b */ /* 0x000fe200000000ce */
[----:B------:R-:W-:Y:S04]  /*caa0*/  LDS.64 R180, [R5+0x5480] ;  /* 0x0054800005b47984 */ /* 0x000fe80000000a00 */
[----:B------:R-:W-:Y:S01]  /*cab0*/  LDS.64 R114, [R4+0x55c8] ;  /* 0x0055c80004727984 */ /* 0x000fe20000000a00 */
[----:B0-----:R-:W-:-:S02]  /*cac0*/  DFMA R240, R148, R232, RZ ;  /* 0x000000e894f0722b */ /* 0x001fc400000000ff */
[----:B------:R-:W-:Y:S01]  /*cad0*/  DFMA R232, R168, R234, RZ ;  /* 0x000000eaa8e8722b */ /* 0x000fe200000000ff */
[----:B------:R-:W0:Y:S05]  /*cae0*/  LDS.64 R234, [R5+0x5478] ;  /* 0x0054780005ea7984 */ /* 0x000e2a0000000a00 */
[----:B------:R-:W-:Y:S02]  /*caf0*/  DFMA R240, R150, R236, R240 ;  /* 0x000000ec96f0722b */ /* 0x000fe400000000f0 */
[----:B------:R-:W-:Y:S01]  /*cb00*/  DFMA R232, R156, R230, R232 ;  /* 0x000000e69ce8722b */ /* 0x000fe200000000e8 */
[----:B------:R-:W0:Y:S04]  /*cb10*/  LDS.64 R236, [R4+0x5550] ;  /* 0x0055500004ec7984 */ /* 0x000e280000000a00 */
[----:B------:R-:W0:Y:S01]  /*cb20*/  LDS.64 R230, [R7+0x48] ;  /* 0x0000480007e67984 */ /* 0x000e220000000a00 */
[----:B------:R-:W-:-:S02]  /*cb30*/  DADD R202, R202, R192 ;  /* 0x00000000caca7229 */ /* 0x000fc400000000c0 */
[----:B------:R-:W-:Y:S02]  /*cb40*/  DFMA R194, R184, R200, R244 ;  /* 0x000000c8b8c2722b */ /* 0x000fe400000000f4 */
[----:B------:R-:W-:Y:S01]  /*cb50*/  DFMA R192, R200, R186, R242 ;  /* 0x000000bac8c0722b */ /* 0x000fe200000000f2 */
[----:B------:R-:W-:Y:S04]  /*cb60*/  LDS.64 R184, [R4+0x5640] ;  /* 0x0056400004b87984 */ /* 0x000fe80000000a00 */
[----:B------:R-:W0:Y:S01]  /*cb70*/  LDS.64 R186, [R5+0x5488] ;  /* 0x0054880005ba7984 */ /* 0x000e220000000a00 */
[----:B-1----:R-:W-:Y:S02]  /*cb80*/  DFMA R240, R152, R182, R240 ;  /* 0x000000b698f0722b */ /* 0x002fe400000000f0 */
[----:B------:R-:W-:Y:S01]  /*cb90*/  DFMA R212, R172, R200, R212 ;  /* 0x000000c8acd4722b */ /* 0x000fe200000000d4 */
[----:B------:R-:W1:Y:S04]  /*cba0*/  LDS.64 R182, [R7+0x50] ;  /* 0x0000500007b67984 */ /* 0x000e680000000a00 */
[----:B------:R-:W1:Y:S01]  /*cbb0*/  LDS.64 R172, [R4+0x56b8] ;  /* 0x0056b80004ac7984 */ /* 0x000e620000000a00 */
[----:B------:R-:W-:-:S02]  /*cbc0*/  DFMA R228, R200, R174, R228 ;  /* 0x000000aec8e4722b */ /* 0x000fc400000000e4 */
[----:B------:R-:W-:Y:S01]  /*cbd0*/  DFMA R208, R176, R200, R208 ;  /* 0x000000c8b0d0722b */ /* 0x000fe200000000d0 */
[----:B------:R-:W1:Y:S04]  /*cbe0*/  LDS.64 R174, [R5+0x5490] ;  /* 0x0054900005ae7984 */ /* 0x000e680000000a00 */
[----:B------:R-:W1:Y:S01]  /*cbf0*/  LDS.64 R176, [R4+0x5730] ;  /* 0x0057300004b07984 */ /* 0x000e620000000a00 */
[----:B0-----:R-:W-:Y:S02]  /*cc00*/  DFMA R234, R162, R234, R240 ;  /* 0x000000eaa2ea722b */ /* 0x001fe400000000f0 */
[----:B------:R-:W-:Y:S01]  /*cc10*/  DFMA R210, R200, R178, R210 ;  /* 0x000000b2c8d2722b */ /* 0x000fe200000000d2 */
[----:B------:R-:W-:Y:S01]  /*cc20*/  LDS.64 R240, [R250+0x7d28] ;  /* 0x007d2800faf07984 */ /* 0x000fe20000000a00 */
[----:B------:R-:W-:-:S03]  /*cc30*/  DFMA R232, R154, R236, R232 ;  /* 0x000000ec9ae8722b */ /* 0x000fc600000000e8 */
[----:B------:R-:W-:Y:S01]  /*cc40*/  LDS.64 R178, [R5+0x54a0] ;  /* 0x0054a00005b27984 */ /* 0x000fe20000000a00 */
[----:B------:R-:W-:Y:S02]  /*cc50*/  DFMA R230, R88, R230, R238 ;  /* 0x000000e658e6722b */ /* 0x000fe400000000ee */
[----:B------:R-:W-:Y:S01]  /*cc60*/  DFMA R180, R166, R180, R234 ;  /* 0x000000b4a6b4722b */ /* 0x000fe200000000ea */
[----:B------:R-:W-:Y:S04]  /*cc70*/  LDS.64 R238, [R5+0x54b8] ;  /* 0x0054b80005ee7984 */ /* 0x000fe80000000a00 */
[----:B------:R-:W0:Y:S01]  /*cc80*/  LDS.64 R234, [R4+0x57a8] ;  /* 0x0057a80004ea7984 */ /* 0x000e220000000a00 */
[----:B------:R-:W-:Y:S02]  /*cc90*/  DFMA R112, R90, R112, R230 ;  /* 0x000000705a70722b */ /* 0x000fe400000000e6 */
[----:B------:R-:W-:Y:S01]  /*cca0*/  DFMA R230, R134, R114, R232 ;  /* 0x0000007286e6722b */ /* 0x000fe200000000e8 */
[----:B------:R-:W0:Y:S04]  /*ccb0*/  LDS.64 R114, [R8+0x4b0] ;  /* 0x0004b00008727984 */ /* 0x000e280000000a00 */
[----:B------:R-:W0:Y:S01]  /*ccc0*/  LDS.64 R232, [R5+0x5498] ;  /* 0x0054980005e87984 */ /* 0x000e220000000a00 */
[----:B------:R-:W-:-:S02]  /*ccd0*/  DFMA R236, R158, R186, R180 ;  /* 0x000000ba9eec722b */ /* 0x000fc400000000b4 */
[----:B------:R-:W-:Y:S01]  /*cce0*/  DFMA R230, R164, R184, R230 ;  /* 0x000000b8a4e6722b */ /* 0x000fe200000000e6 */
[----:B------:R-:W0:Y:S04]  /*ccf0*/  LDS.64 R186, [R7+0x58] ;  /* 0x0000580007ba7984 */ /* 0x000e280000000a00 */
[----:B------:R-:W0:Y:S01]  /*cd00*/  LDS.64 R184, [R4+0x5820] ;  /* 0x0058200004b87984 */ /* 0x000e220000000a00 */
[----:B-1----:R-:W-:Y:S02]  /*cd10*/  DFMA R182, R92, R182, R112 ;  /* 0x000000b65cb6722b */ /* 0x002fe40000000070 */
[----:B------:R-:W-:Y:S01]  /*cd20*/  DFMA R172, R132, R172, R230 ;  /* 0x000000ac84ac722b */ /* 0x000fe200000000e6 */
[----:B------:R-:W1:Y:S04]  /*cd30*/  LDS.64 R180, [R8+0x528] ;  /* 0x0005280008b47984 */ /* 0x000e680000000a00 */
[----:B------:R-:W1:Y:S01]  /*cd40*/  LDS.64 R112, [R5+0x54a8] ;  /* 0x0054a80005707984 */ /* 0x000e620000000a00 */
[----:B------:R-:W-:-:S02]  /*cd50*/  DFMA R190, R200, R190, R214 ;  /* 0x000000bec8be722b */ /* 0x000fc400000000d6 */
[----:B------:R-:W-:Y:S01]  /*cd60*/  DFMA R214, R116, R200, R224 ;  /* 0x000000c874d6722b */ /* 0x000fe200000000e0 */
[----:B------:R-:W-:Y:S01]  /*cd70*/  LDS.64 R230, [R7+0x68] ;  /* 0x0000680007e67984 */ /* 0x000fe20000000a00 */
[----:B------:R-:W-:Y:S02]  /*cd80*/  DFMA R174, R146, R174, R236 ;  /* 0x000000ae92ae722b */ /* 0x000fe400000000ec */
[----:B------:R-:W-:Y:S01]  /*cd90*/  DFMA R226, R200, R118, R226 ;  /* 0x00000076c8e2722b */ /* 0x000fe200000000e2 */
[----:B------:R-:W1:Y:S01]  /*cda0*/  LDS.64 R116, [R4+0x5898] ;  /* 0x0058980004747984 */ /* 0x000e620000000a00 */
[----:B------:R-:W-:-:S03]  /*cdb0*/  DFMA R176, R160, R176, R172 ;  /* 0x000000b0a0b0722b */ /* 0x000fc600000000ac */
[----:B------:R-:W1:Y:S04]  /*cdc0*/  LDS.64 R118, [R5+0x54b0] ;  /* 0x0054b00005767984 */ /* 0x000e680000000a00 */
[----:B------:R-:W1:Y:S01]  /*cdd0*/  LDS.64 R172, [R4+0x5910] ;  /* 0x0059100004ac7984 */ /* 0x000e620000000a00 */
[----:B0-----:R-:W-:Y:S02]  /*cde0*/  DFMA R234, R138, R234, R176 ;  /* 0x000000ea8aea722b */ /* 0x001fe400000000b0 */
[----:B------:R-:W-:Y:S01]  /*cdf0*/  DFMA R114, R94, R114, R182 ;  /* 0x000000725e72722b */ /* 0x000fe200000000b6 */
[----:B------:R-:W-:Y:S01]  /*ce00*/  CS2R R224, SRZ ;  /* 0x0000000000e07805 */ /* 0x000fe2000001ff00 */
[----:B------:R-:W-:Y:S01]  /*ce10*/  DFMA R216, R222, R200, R216 ;  /* 0x000000c8ded8722b */ /* 0x000fe200000000d8 */
[----:B------:R-:W-:Y:S01]  /*ce20*/  LDS.64 R236, [R8+0x5a0] ;  /* 0x0005a00008ec7984 */ /* 0x000fe20000000a00 */
[----:B------:R-:W-:-:S03]  /*ce30*/  DFMA R232, R142, R232, R174 ;  /* 0x000000e88ee8722b */ /* 0x000fc600000000ae */
[----:B------:R-:W0:Y:S01]  /*ce40*/  LDS.64 R174, [R7+0x60] ;  /* 0x0000600007ae7984 */ /* 0x000e220000000a00 */
[----:B------:R-:W-:-:S03]  /*ce50*/  DFMA R114, R96, R186, R114 ;  /* 0x000000ba6072722b */ /* 0x000fc60000000072 */
[----:B------:R-:W4:Y:S01]  /*ce60*/  @!P2 LDG.E.64.CONSTANT R224, desc[UR76][R10.64+0x1fa40] ;  /* 0x01fa404c0ae0a981 */ /* 0x000f22000c1e9b00 */
[----:B------:R-:W-:-:S03]  /*ce70*/  DFMA R234, R140, R184, R234 ;  /* 0x000000b88cea722b */ /* 0x000fc600000000ea */
[----:B------:R-:W0:Y:S01]  /*ce80*/  LDS.128 R184, [R250+0x7d30] ;  /* 0x007d3000fab87984 */ /* 0x000e220000000c00 */
[----:B------:R-:W-:Y:S02]  /*ce90*/  DFMA R178, R144, R178, R232 ;  /* 0x000000b290b2722b */ /* 0x000fe400000000e8 */
[----:B-1----:R-:W-:Y:S01]  /*cea0*/  DFMA R176, R98, R180, R114 ;  /* 0x000000b462b0722b */ /* 0x002fe20000000072 */
[----:B------:R-:W-:Y:S04]  /*ceb0*/  LDS.64 R232, [R5+0x54d0] ;  /* 0x0054d00005e87984 */ /* 0x000fe80000000a00 */
[----:B------:R-:W1:Y:S01]  /*cec0*/  LDS.64 R114, [R4+0x5988] ;  /* 0x0059880004727984 */ /* 0x000e620000000a00 */
[----:B------:R-:W-:-:S03]  /*ced0*/  DFMA R112, R136, R112, R178 ;  /* 0x000000708870722b */ /* 0x000fc600000000b2 */
[----:B------:R-:W1:Y:S01]  /*cee0*/  LDS.128 R180, [R250+0x7d40] ;  /* 0x007d4000fab47984 */ /* 0x000e620000000c00 */
[----:B------:R-:W-:-:S04]  /*cef0*/  DFMA R116, R128, R116, R234 ;  /* 0x000000748074722b */ /* 0x000fc800000000ea */
[----:B------:R-:W-:Y:S02]  /*cf00*/  DFMA R118, R130, R118, R112 ;  /* 0x000000768276722b */ /* 0x000fe40000000070 */
[----:B------:R-:W-:Y:S02]  /*cf10*/  DFMA R112, R120, R240, RZ ;  /* 0x000000f07870722b */ /* 0x000fe400000000ff */
[----:B------:R-:W-:Y:S02]  /*cf20*/  DFMA R172, R122, R172, R116 ;  /* 0x000000ac7aac722b */ /* 0x000fe40000000074 */
[----:B------:R-:W1:Y:S02]  /*cf30*/  LDS.64 R116, [R5+0x54c0] ;  /* 0x0054c00005747984 */ /* 0x000e640000000a00 */
[----:B------:R-:W-:Y:S02]  /*cf40*/  DFMA R238, R28, R238, R118 ;  /* 0x000000ee1cee722b */ /* 0x000fe40000000076 */
[----:B------:R-:W1:Y:S01]  /*cf50*/  LDS.64 R118, [R4+0x5a00] ;  /* 0x005a000004767984 */ /* 0x000e620000000a00 */
[----:B0-----:R-:W-:-:S03]  /*cf60*/  DFMA R222, R100, R174, R176 ;  /* 0x000000ae64de722b */ /* 0x001fc600000000b0 */
[----:B------:R-:W0:Y:S01]  /*cf70*/  LDS.128 R176, [R250+0x7d50] ;  /* 0x007d5000fab07984 */ /* 0x000e220000000c00 */
[----:B------:R-:W-:Y:S02]  /*cf80*/  DFMA R112, R124, R184, R112 ;  /* 0x000000b87c70722b */ /* 0x000fe40000000070 */
[----:B------:R-:W-:Y:S01]  /*cf90*/  DFMA R188, R188, R200, R202 ;  /* 0x000000c8bcbc722b */ /* 0x000fe200000000ca */
[----:B------:R-:W0:Y:S05]  /*cfa0*/  LDS.64 R202, [R5+0x54c8] ;  /* 0x0054c80005ca7984 */ /* 0x000e2a0000000a00 */
[----:B------:R-:W-:Y:S01]  /*cfb0*/  DFMA R112, R126, R186, R112 ;  /* 0x000000ba7e70722b */ /* 0x000fe20000000070 */
[----:B------:R-:W0:Y:S01]  /*cfc0*/  LDS.64 R200, [R4+0x5a78] ;  /* 0x005a780004c87984 */ /* 0x000e220000000a00 */
[----:B-1----:R-:W-:-:S03]  /*cfd0*/  DFMA R114, R24, R114, R172 ;  /* 0x000000721872722b */ /* 0x002fc600000000ac */
[----:B------:R-:W1:Y:S03]  /*cfe0*/  LDS.128 R172, [R250+0x7d60] ;  /* 0x007d6000faac7984 */ /* 0x000e660000000c00 */
[----:B------:R-:W-:-:S08]  /*cff0*/  DFMA R112, R12, R180, R112 ;  /* 0x000000b40c70722b */ /* 0x000fd00000000070 */
[----:B------:R-:W-:Y:S02]  /*d000*/  DFMA R112, R14, R182, R112 ;  /* 0x000000b60e70722b */ /* 0x000fe40000000070 */
[----:B------:R-:W-:Y:S02]  /*d010*/  DFMA R236, R102, R236, R222 ;  /* 0x000000ec66ec722b */ /* 0x000fe400000000de */
[----:B------:R-:W-:Y:S01]  /*d020*/  DFMA R238, R34, R116, R238 ;  /* 0x0000007422ee722b */ /* 0x000fe200000000ee */
[----:B------:R-:W1:Y:S01]  /*d030*/  LDS.64 R222, [R4+0x5af0] ;  /* 0x005af00004de7984 */ /* 0x000e620000000a00 */
[----:B------:R-:W-:Y:S01]  /*d040*/  DFMA R118, R30, R118, R114 ;  /* 0x000000761e76722b */ /* 0x000fe20000000072 */
[----:B------:R-:W-:Y:S01]  /*d050*/  CS2R R234, SRZ ;  /* 0x0000000000ea7805 */ /* 0x000fe2000001ff00 */
[----:B0-----:R-:W-:Y:S02]  /*d060*/  DFMA R116, R16, R176, R112 ;  /* 0x000000b01074722b */ /* 0x001fe40000000070 */
[----:B------:R-:W0:Y:S04]  /*d070*/  LDS.128 R112, [R250+0x7d70] ;  /* 0x007d7000fa707984 */ /* 0x000e280000000c00 */
[----:B------:R-:W4:Y:S02]  /*d080*/  @!P2 LDG.E.64.CONSTANT R234, desc[UR76][R10.64+0x2cd30] ;  /* 0x02cd304c0aeaa981 */ /* 0x000f24000c1e9b00 */
[----:B------:R-:W-:-:S02]  /*d090*/  DFMA R116, R18, R178, R116 ;  /* 0x000000b21274722b */ /* 0x000fc40000000074 */
[----:B------:R-:W-:Y:S02]  /*d0a0*/  DFMA R202, R40, R202, R238 ;  /* 0x000000ca28ca722b */ /* 0x000fe400000000ee */
[----:B------:R-:W-:-:S06]  /*d0b0*/  DFMA R118, R36, R200, R118 ;  /* 0x000000c82476722b */ /* 0x000fcc0000000076 */
[----:B------:R-:W-:Y:S02]  /*d0c0*/  DFMA R232, R46, R232, R202 ;  /* 0x000000e82ee8722b */ /* 0x000fe400000000ca */
[----:B-1----:R-:W-:Y:S01]  /*d0d0*/  DFMA R116, R20, R172, R116 ;  /* 0x000000ac1474722b */ /* 0x002fe20000000074 */
[----:B------:R-:W1:Y:S07]  /*d0e0*/  LDS.128 R200, [R250+0x7d80] ;  /* 0x007d8000fac87984 */ /* 0x000e6e0000000c00 */
[----:B------:R-:W-:-:S02]  /*d0f0*/  DFMA R116, R22, R174, R116 ;  /* 0x000000ae1674722b */ /* 0x000fc40000000074 */
[----:B------:R-:W-:Y:S02]  /*d100*/  DFMA R230, R104, R230, R236 ;  /* 0x000000e668e6722b */ /* 0x000fe400000000ec */
[----:B------:R-:W-:-:S04]  /*d110*/  DFMA R222, R42, R222, R118 ;  /* 0x000000de2ade722b */ /* 0x000fc80000000076 */
[----:B0-----:R-:W-:Y:S02]  /*d120*/  DFMA R236, R26, R112, R116 ;  /* 0x000000701aec722b */ /* 0x001fe40000000074 */
[----:B------:R-:W0:Y:S02]  /*d130*/  LDS.128 R116, [R250+0x7d90] ;  /* 0x007d9000fa747984 */ /* 0x000e240000000c00 */
[----:B--2---:R-:W-:-:S08]  /*d140*/  DMUL R238, R222, R204 ;  /* 0x000000ccdeee7228 */ /* 0x004fd00000000000 */
[----:B---3--:R-:W-:Y:S02]  /*d150*/  DFMA R170, R232, R170, R238 ;  /* 0x000000aae8aa722b */ /* 0x008fe400000000ee */
[----:B------:R-:W-:Y:S01]  /*d160*/  DFMA R238, R32, R114, R236 ;  /* 0x0000007220ee722b */ /* 0x000fe200000000ec */
[----:B------:R-:W2:Y:S07]  /*d170*/  LDS.64 R236, [R8+0x618] ;  /* 0x0006180008ec7984 */ /* 0x000eae0000000a00 */
[----:B-1----:R-:W-:-:S08]  /*d180*/  DFMA R238, R38, R200, R238 ;  /* 0x000000c826ee722b */ /* 0x002fd000000000ee */
[----:B------:R-:W-:-:S08]  /*d190*/  DFMA R238, R44, R202, R238 ;  /* 0x000000ca2cee722b */ /* 0x000fd000000000ee */
[----:B0-----:R-:W-:Y:S02]  /*d1a0*/  DFMA R238, R48, R116, R238 ;  /* 0x0000007430ee722b */ /* 0x001fe400000000ee */
[----:B----4-:R-:W-:-:S06]  /*d1b0*/  DMUL R218, R222, R218 ;  /* 0x000000dadeda7228 */ /* 0x010fcc0000000000 */
[----:B------:R-:W-:Y:S02]  /*d1c0*/  DFMA R238, R50, R118, R238 ;  /* 0x0000007632ee722b */ /* 0x000fe400000000ee */
[----:B------:R-:W-:Y:S01]  /*d1d0*/  DFMA R218, R232, R204, R218 ;  /* 0x000000cce8da722b */ /* 0x000fe200000000da */
[----:B------:R-:W-:Y:S01]  /*d1e0*/  LDS.64 R204, [R8+0x690] ;  /* 0x0006900008cc7984 */ /* 0x000fe20000000a00 */
[----:B--2---:R-:W-:-:S04]  /*d1f0*/  DFMA R230, R106, R236, R230 ;  /* 0x000000ec6ae6722b */ /* 0x004fc800000000e6 */
[----:B------:R-:W-:Y:S01]  /*d200*/  DFMA R236, R238, R220, R170 ;  /* 0x000000dceeec722b */ /* 0x000fe200000000aa */
[----:B------:R-:W-:Y:S01]  /*d210*/  LDS.64 R170, [R7+0x70] ;  /* 0x0000700007aa7984 */ /* 0x000fe20000000a00 */
[----:B------:R-:W-:Y:S06]  /*d220*/  BAR.SYNC.DEFER_BLOCKING 0x0 ;  /* 0x0000000000007b1d */ /* 0x000fec0000010000 */
[----:B------:R0:W-:Y:S02]  /*d230*/  STS.64 [R249], R236 ;  /* 0x000000ecf9007388 */ /* 0x0001e40000000a00 */
[----:B0-----:R-:W-:-:S06]  /*d240*/  CS2R R236, SRZ ;  /* 0x0000000000ec7805 */ /* 0x001fcc000001ff00 */
[----:B------:R-:W2:Y:S01]  /*d250*/  @!P2 LDG.E.64.CONSTANT R236, desc[UR76][R10.64+0x263b8] ;  /* 0x0263b84c0aeca981 */ /* 0x000ea2000c1e9b00 */
[----:B------:R-:W-:-:S07]  /*d260*/  DFMA R218, R238, R224, R218 ;  /* 0x000000e0eeda722b */ /* 0x000fce00000000da */
[----:B------:R-:W-:Y:S01]  /*d270*/  STS.64 [R248], R218 ;  /* 0x000000daf8007388 */ /* 0x000fe20000000a00 */
[----:B------:R-:W-:Y:S06]  /*d280*/  BAR.SYNC.DEFER_BLOCKING 0x0 ;  /* 0x0000000000007b1d */ /* 0x000fec0000010000 */
[----:B------:R-:W-:Y:S01]  /*d290*/  DMUL R222, R222, R224 ;  /* 0x000000e0dede7228 */ /* 0x000fe20000000000 */
[----:B------:R-:W0:Y:S04]  /*d2a0*/  LDS.64 R218, [R7] ;  /* 0x0000000007da7984 */ /* 0x000e280000000a00 */
[----:B------:R-:W1:Y:S01]  /*d2b0*/  LDS.64 R224, [R8] ;  /* 0x0000000008e07984 */ /* 0x000e620000000a00 */
[----:B------:R-:W-:-:S03]  /*d2c0*/  DMUL R234, R234, UR6 ;  /* 0x00000006eaea7c28 */ /* 0x000fc60008000000 */
[----:B------:R-:W-:Y:S01]  /*d2d0*/  LDS.64 R242, [R5+0x5b90] ;  /* 0x005b900005f27984 */ /* 0x000fe20000000a00 */
[----:B0-----:R-:W-:-:S08]  /*d2e0*/  DMUL R218, R52, R218 ;  /* 0x000000da34da7228 */ /* 0x001fd00000000000 */
[----:B------:R-:W-:Y:S02]  /*d2f0*/  DFMA R234, R44, R234, R218 ;  /* 0x000000ea2cea722b */ /* 0x000fe400000000da */
[----:B------:R-:W0:Y:S06]  /*d300*/  LDS.64 R218, [R7+0x8] ;  /* 0x0000080007da7984 */ /* 0x000e2c0000000a00 */
[----:B-1----:R-:W-:Y:S02]  /*d310*/  DFMA R224, R54, R224, R234 ;  /* 0x000000e036e0722b */ /* 0x002fe400000000ea */
        /* <DEDUP_REMOVED lines=9> */
[----:B------:R-:W-:Y:S01]  /*d3b0*/  DFMA R230, R110, R204, R230 ;  /* 0x000000cc6ee6722b */ /* 0x000fe200000000e6 */
[----:B------:R-:W-:Y:S01]  /*d3c0*/  LDS.64 R204, [R7+0x28] ;  /* 0x0000280007cc7984 */ /* 0x000fe20000000a00 */
[----:B0-----:R-:W-:-:S03]  /*d3d0*/  DFMA R234, R60, R224, R234 ;  /* 0x000000e03cea722b */ /* 0x001fc600000000ea */
[----:B------:R-:W0:Y:S05]  /*d3e0*/  LDS.64 R224, [R7+0x20] ;  /* 0x0000200007e07984 */ /* 0x000e2a0000000a00 */
[----:B-1----:R-:W-:Y:S01]  /*d3f0*/  DFMA R234, R62, R218, R234 ;  /* 0x000000da3eea722b */ /* 0x002fe200000000ea */
[----:B------:R-:W1:Y:S07]  /*d400*/  LDS.64 R218, [R8+0x1e0] ;  /* 0x0001e00008da7984 */ /* 0x000e6e0000000a00 */
[----:B------:R-:W-:-:S02]  /*d410*/  DFMA R232, R64, R232, R234 ;  /* 0x000000e840e8722b */ /* 0x000fc400000000ea */
[----:B------:R-:W3:Y:S06]  /*d420*/  LDS.64 R234, [R5+0x5b68] ;  /* 0x005b680005ea7984 */ /* 0x000eec0000000a00 */
[----:B------:R-:W-:Y:S02]  /*d430*/  DFMA R220, R66, R220, R232 ;  /* 0x000000dc42dc722b */ /* 0x000fe400000000e8 */
[----:B------:R-:W-:Y:S01]  /*d440*/  DADD R244, R190, R230 ;  /* 0x00000000bef47229 */ /* 0x000fe200000000e6 */
[----:B------:R-:W-:Y:S04]  /*d450*/  LDS.64 R232, [R4+0x5be0] ;  /* 0x005be00004e87984 */ /* 0x000fe80000000a00 */
[----:B------:R-:W4:Y:S04]  /*d460*/  LDS.64 R230, [R5+0x5b70] ;  /* 0x005b700005e67984 */ /* 0x000f280000000a00 */
[----:B------:R-:W-:Y:S01]  /*d470*/  LDS.64 R190, [R8+0x2d0] ;  /* 0x0002d00008be7984 */ /* 0x000fe20000000a00 */
[----:B0-----:R-:W-:Y:S01]  /*d480*/  DFMA R224, R68, R224, R220 ;  /* 0x000000e044e0722b */ /* 0x001fe200000000dc */
[----:B------:R-:W-:-:S07]  /*d490*/  CS2R R220, SRZ ;  /* 0x0000000000dc7805 */ /* 0x000fce000001ff00 */
[----:B-1----:R-:W-:Y:S01]  /*d4a0*/  DFMA R218, R70, R218, R224 ;  /* 0x000000da46da722b */ /* 0x002fe200000000e0 */
[----:B------:R-:W4:Y:S01]  /*d4b0*/  @!P2 LDG.E.64.CONSTANT R220, desc[UR76][R10.64+0xc4e0] ;  /* 0x00c4e04c0adca981 */ /* 0x000f22000c1e9b00 */
[----:B--2---:R-:W-:Y:S01]  /*d4c0*/  DFMA R170, R238, R236, R222 ;  /* 0x000000eceeaa722b */ /* 0x004fe200000000de */
[----:B------:R-:W-:-:S06]  /*d4d0*/  CS2R R222, SRZ ;  /* 0x0000000000de7805 */ /* 0x000fcc000001ff00 */
[----:B------:R-:W2:Y:S01]  /*d4e0*/  @!P2 LDG.E.64.CONSTANT R222, desc[UR76][R10.64+0x197d0] ;  /* 0x0197d04c0adea981 */ /* 0x000ea2000c1e9b00 */
[----:B------:R-:W-:-:S03]  /*d4f0*/  DFMA R238, R184, R170, R206 ;  /* 0x000000aab8ee722b */ /* 0x000fc600000000ce */
[----:B------:R-:W0:Y:S01]  /*d500*/  LDS.64 R184, [R8+0x258] ;  /* 0x0002580008b87984 */ /* 0x000e220000000a00 */
[----:B------:R-:W-:-:S03]  /*d510*/  DFMA R240, R240, R170, R198 ;  /* 0x000000aaf0f0722b */ /* 0x000fc600000000c6 */
[----:B------:R-:W1:Y:S01]  /*d520*/  LDS.64 R198, [R4+0x5b68] ;  /* 0x005b680004c67984 */ /* 0x000e620000000a00 */
[----:B------:R-:W-:-:S03]  /*d530*/  DFMA R204, R72, R204, R218 ;  /* 0x000000cc48cc722b */ /* 0x000fc600000000da */
[----:B------:R-:W1:Y:S01]  /*d540*/  LDS.64 R218, [R5+0x5b78] ;  /* 0x005b780005da7984 */ /* 0x000e620000000a00 */
[----:B------:R-:W-:-:S03]  /*d550*/  CS2R R224, SRZ ;  /* 0x0000000000e07805 */ /* 0x000fc6000001ff00 */
[----:B------:R-:W1:Y:S04]  /*d560*/  LDS.64 R206, [R7+0x30] ;  /* 0x0000300007ce7984 */ /* 0x000e680000000a00 */
[----:B------:R-:W2:Y:S01]  /*d570*/  @!P2 LDG.E.64.CONSTANT R224, desc[UR76][R10.64+0x5b68] ;  /* 0x005b684c0ae0a981 */ /* 0x000ea2000c1e9b00 */
[----:B------:R-:W-:Y:S02]  /*d580*/  DFMA R236, R170, R186, R194 ;  /* 0x000000baaaec722b */ /* 0x000fe400000000c2 */
[----:B---3--:R-:W-:-:S08]  /*d590*/  DFMA R186, R148, R234, RZ ;  /* 0x000000ea94ba722b */ /* 0x008fd000000000ff */
[----:B----4-:R-:W-:Y:S02]  /*d5a0*/  DFMA R186, R150, R230, R186 ;  /* 0x000000e696ba722b */ /* 0x010fe400000000ba */
[----:B0-----:R-:W-:Y:S01]  /*d5b0*/  DFMA R194, R74, R184, R204 ;  /* 0x000000b84ac2722b */ /* 0x001fe200000000cc */
[----:B------:R-:W0:Y:S01]  /*d5c0*/  LDS.64 R184, [R4+0x5c58] ;  /* 0x005c580004b87984 */ /* 0x000e220000000a00 */
[----:B-1----:R-:W-:-:S03]  /*d5d0*/  DFMA R230, R168, R198, RZ ;  /* 0x000000c6a8e6722b */ /* 0x002fc600000000ff */
[----:B------:R-:W1:Y:S04]  /*d5e0*/  LDS.64 R204, [R5+0x5b80] ;  /* 0x005b800005cc7984 */ /* 0x000e680000000a00 */
[----:B------:R-:W3:Y:S01]  /*d5f0*/  LDS.64 R198, [R4+0x5cd0] ;  /* 0x005cd00004c67984 */ /* 0x000ee20000000a00 */
[----:B------:R-:W-:-:S03]  /*d600*/  DFMA R186, R152, R218, R186 ;  /* 0x000000da98ba722b */ /* 0x000fc600000000ba */
[----:B------:R-:W4:Y:S01]  /*d610*/  LDS.64 R218, [R5+0x5b88] ;  /* 0x005b880005da7984 */ /* 0x000f220000000a00 */
[----:B------:R-:W-:-:S03]  /*d620*/  DFMA R232, R156, R232, R230 ;  /* 0x000000e89ce8722b */ /* 0x000fc600000000e6 */
[----:B------:R-:W-:Y:S01]  /*d630*/  LDS.64 R230, [R4+0x5d48] ;  /* 0x005d480004e67984 */ /* 0x000fe20000000a00 */
[----:B------:R-:W-:-:S03]  /*d640*/  DFMA R194, R76, R206, R194 ;  /* 0x000000ce4cc2722b */ /* 0x000fc600000000c2 */
[----:B------:R-:W4:Y:S05]  /*d650*/  LDS.64 R206, [R7+0x38] ;  /* 0x0000380007ce7984 */ /* 0x000f2a0000000a00 */
[----:B------:R-:W-:Y:S02]  /*d660*/  DFMA R190, R78, R190, R194 ;  /* 0x000000be4ebe722b */ /* 0x000fe400000000c2 */
[----:B------:R-:W4:Y:S01]  /*d670*/  LDS.64 R194, [R8+0x348] ;  /* 0x0003480008c27984 */ /* 0x000f220000000a00 */
[----:B0-----:R-:W-:Y:S02]  /*d680*/  DFMA R184, R154, R184, R232 ;  /* 0x000000b89ab8722b */ /* 0x001fe400000000e8 */
[----:B-1----:R-:W-:Y:S01]  /*d690*/  DFMA R204, R162, R204, R186 ;  /* 0x000000cca2cc722b */ /* 0x002fe200000000ba */
[----:B------:R-:W0:Y:S05]  /*d6a0*/  LDS.64 R186, [R4+0x5dc0] ;  /* 0x005dc00004ba7984 */ /* 0x000e2a0000000a00 */
[----:B---3--:R-:W-:-:S02]  /*d6b0*/  DFMA R198, R134, R198, R184 ;  /* 0x000000c686c6722b */ /* 0x008fc400000000b8 */
[----:B------:R-:W1:Y:S01]  /*d6c0*/  LDS.64 R184, [R7+0x40] ;  /* 0x0000400007b87984 */ /* 0x000e620000000a00 */
[----:B----4-:R-:W-:Y:S02]  /*d6d0*/  DFMA R218, R166, R218, R204 ;  /* 0x000000daa6da722b */ /* 0x010fe400000000cc */
[----:B------:R-:W-:Y:S01]  /*d6e0*/  DFMA R206, R80, R206, R190 ;  /* 0x000000ce50ce722b */ /* 0x000fe200000000be */
[----:B------:R-:W-:Y:S05]  /*d6f0*/  LDS.64 R204, [R5+0x5ba0] ;  /* 0x005ba00005cc7984 */ /* 0x000fea0000000a00 */
[----:B------:R-:W-:Y:S01]  /*d700*/  DFMA R242, R158, R242, R218 ;  /* 0x000000f29ef2722b */ /* 0x000fe200000000da */
[----:B------:R-:W-:Y:S01]  /*d710*/  CS2R R218, SRZ ;  /* 0x0000000000da7805 */ /* 0x000fe2000001ff00 */
[----:B------:R-:W-:Y:S01]  /*d720*/  DFMA R230, R164, R230, R198 ;  /* 0x000000e6a4e6722b */ /* 0x000fe200000000c6 */
[----:B------:R-:W-:Y:S04]  /*d730*/  LDS.64 R190, [R5+0x5b98] ;  /* 0x005b980005be7984 */ /* 0x000fe80000000a00 */
[----:B------:R-:W3:Y:S04]  /*d740*/  LDS.64 R198, [R4+0x5e38] ;  /* 0x005e380004c67984 */ /* 0x000ee80000000a00 */
[----:B------:R-:W4:Y:S01]  /*d750*/  @!P2 LDG.E.64.CONSTANT R218, desc[UR76][R10.64+0x12e58] ;  /* 0x012e584c0adaa981 */ /* 0x000f22000c1e9b00 */
[----:B------:R-:W-:-:S03]  /*d760*/  DFMA R194, R82, R194, R206 ;  /* 0x000000c252c2722b */ /* 0x000fc600000000ce */
[----:B------:R-:W3:Y:S01]  /*d770*/  LDS.64 R206, [R8+0x3c0] ;  /* 0x0003c00008ce7984 */ /* 0x000ee20000000a00 */
[----:B------:R-:W-:-:S03]  /*d780*/  DFMA R234, R180, R170, R192 ;  /* 0x000000aab4ea722b */ /* 0x000fc600000000c0 */
[----:B------:R-:W-:Y:S01]  /*d790*/  LDS.64 R180, [R4+0x5eb0] ;  /* 0x005eb00004b47984 */ /* 0x000fe20000000a00 */
[----:B------:R-:W-:Y:S02]  /*d7a0*/  DFMA R232, R170, R182, R196 ;  /* 0x000000b6aae8722b */ /* 0x000fe400000000c4 */
[----:B0-----:R-:W-:Y:S01]  /*d7b0*/  DFMA R186, R132, R186, R230 ;  /* 0x000000ba84ba722b */ /* 0x001fe200000000e6 */
[----:B------:R-:W-:Y:S01]  /*d7c0*/  LDS.64 R196, [R4+0x5f28] ;  /* 0x005f280004c47984 */ /* 0x000fe20000000a00 */
[----:B-1----:R-:W-:-:S03]  /*d7d0*/  DFMA R184, R84, R184, R194 ;  /* 0x000000b854b8722b */ /* 0x002fc600000000c2 */
[----:B------:R-:W-:Y:S04]  /*d7e0*/  LDS.64 R182, [R5+0x5ba8] ;  /* 0x005ba80005b67984 */ /* 0x000fe80000000a00 */
[----:B------:R-:W0:Y:S04]  /*d7f0*/  LDS.64 R194, [R7+0x48] ;  /* 0x0000480007c27984 */ /* 0x000e280000000a00 */
[----:B------:R-:W-:Y:S01]  /*d800*/  LDS.64 R192, [R5+0x5bb0] ;  /* 0x005bb00005c07984 */ /* 0x000fe20000000a00 */
[----:B---3--:R-:W-:-:S03]  /*d810*/  DFMA R198, R160, R198, R186 ;  /* 0x000000c6a0c6722b */ /* 0x008fc600000000ba */
[----:B------:R-:W1:Y:S01]  /*d820*/  LDS.64 R186, [R4+0x5fa0] ;  /* 0x005fa00004ba7984 */ /* 0x000e620000000a00 */
[----:B------:R-:W-:Y:S02]  /*d830*/  DFMA R206, R86, R206, R184 ;  /* 0x000000ce56ce722b */ /* 0x000fe400000000b8 */
[----:B------:R-:W-:Y:S01]  /*d840*/  DFMA R190, R146, R190, R242 ;  /* 0x000000be92be722b */ /* 0x000fe200000000f2 */
[----:B------:R-:W-:Y:S01]  /*d850*/  LDS.64 R184, [R8+0x438] ;  /* 0x0004380008b87984 */ /* 0x000fe20000000a00 */
[----:B------:R-:W-:-:S03]  /*d860*/  DFMA R230, R176, R170, R246 ;  /* 0x000000aab0e6722b */ /* 0x000fc600000000f6 */
[----:B------:R-:W-:Y:S01]  /*d870*/  LDS.64 R176, [R7+0x50] ;  /* 0x0000500007b07984 */ /* 0x000fe20000000a00 */
[----:B0-----:R-:W-:-:S03]  /*d880*/  DFMA R194, R88, R194, R206 ;  /* 0x000000c258c2722b */ /* 0x001fc600000000ce */
[----:B------:R-:W-:Y:S01]  /*d890*/  LDS.64 R242, [R7+0x70] ;  /* 0x0000700007f27984 */ /* 0x000fe20000000a00 */
[----:B------:R-:W-:Y:S02]  /*d8a0*/  DFMA R206, R138, R180, R198 ;  /* 0x000000b48ace722b */ /* 0x000fe400000000c6 */
[----:B------:R-:W-:Y:S01]  /*d8b0*/  DFMA R204, R142, R204, R190 ;  /* 0x000000cc8ecc722b */ /* 0x000fe200000000be */
[----:B------:R-:W0:Y:S04]  /*d8c0*/  LDS.64 R180, [R4+0x6018] ;  /* 0x0060180004b47984 */ /* 0x000e280000000a00 */
[----:B------:R-:W3:Y:S01]  /*d8d0*/  LDS.64 R190, [R5+0x5bb8] ;  /* 0x005bb80005be7984 */ /* 0x000ee20000000a00 */
[----:B------:R-:W-:Y:S02]  /*d8e0*/  DFMA R196, R140, R196, R206 ;  /* 0x000000c48cc4722b */ /* 0x000fe400000000ce */
[----:B------:R-:W-:Y:S01]  /*d8f0*/  DFMA R198, R144, R182, R204 ;  /* 0x000000b690c6722b */ /* 0x000fe200000000cc */
[----:B------:R-:W3:Y:S05]  /*d900*/  LDS.64 R182, [R5+0x5bc0] ;  /* 0x005bc00005b67984 */ /* 0x000eea0000000a00 */
[----:B-1----:R-:W-:Y:S01]  /*d910*/  DFMA R196, R128, R186, R196 ;  /* 0x000000ba80c4722b */ /* 0x002fe200000000c4 */
[----:B------:R-:W1:Y:S01]  /*d920*/  LDS.64 R186, [R4+0x6090] ;  /* 0x0060900004ba7984 */ /* 0x000e620000000a00 */
[----:B------:R-:W-:-:S02]  /*d930*/  DFMA R204, R170, R178, R208 ;  /* 0x000000b2aacc722b */ /* 0x000fc400000000d0 */
[----:B------:R-:W-:Y:S01]  /*d940*/  DFMA R208, R170, R174, R212 ;  /* 0x000000aeaad0722b */ /* 0x000fe200000000d4 */
[----:B------:R-:W-:Y:S01]  /*d950*/  LDS.64 R178, [R8+0x4b0] ;  /* 0x0004b00008b27984 */ /* 0x000fe20000000a00 */
[----:B------:R-:W-:-:S03]  /*d960*/  DFMA R206, R172, R170, R210 ;  /* 0x000000aaacce722b */ /* 0x000fc600000000d2 */
[----:B------:R-:W1:Y:S04]  /*d970*/  LDS.64 R174, [R4+0x6108] ;  /* 0x0061080004ae7984 */ /* 0x000e680000000a00 */
[----:B------:R-:W1:Y:S01]  /*d980*/  LDS.64 R172, [R5+0x5bc8] ;  /* 0x005bc80005ac7984 */ /* 0x000e620000000a00 */
[----:B------:R-:W-:Y:S02]  /*d990*/  DFMA R192, R136, R192, R198 ;  /* 0x000000c088c0722b */ /* 0x000fe400000000c6 */
[----:B------:R-:W-:Y:S01]  /*d9a0*/  DFMA R212, R170, R114, R188 ;  /* 0x00000072aad4722b */ /* 0x000fe200000000bc */
[----:B------:R-:W-:Y:S01]  /*d9b0*/  LDS.64 R114, [R7+0x58] ;  /* 0x0000580007727984 */ /* 0x000fe20000000a00 */
[----:B0-----:R-:W-:-:S03]  /*d9c0*/  DFMA R196, R122, R180, R196 ;  /* 0x000000b47ac4722b */ /* 0x001fc600000000c4 */
[----:B------:R-:W0:Y:S01]  /*d9d0*/  LDS.64 R180, [R4+0x6180] ;  /* 0x0061800004b47984 */ /* 0x000e220000000a00 */
[----:B---3--:R-:W-:Y:S02]  /*d9e0*/  DFMA R190, R130, R190, R192 ;  /* 0x000000be82be722b */ /* 0x008fe400000000c0 */
[----:B------:R-:W-:Y:S01]  /*d9f0*/  DFMA R210, R112, R170, R228 ;  /* 0x000000aa70d2722b */ /* 0x000fe200000000e4 */
[----:B------:R-:W-:-:S05]  /*da00*/  CS2R R112, SRZ ;  /* 0x0000000000707805 */ /* 0x000fca000001ff00 */
[----:B------:R-:W-:Y:S02]  /*da10*/  DFMA R182, R28, R182, R190 ;  /* 0x000000b61cb6722b */ /* 0x000fe400000000be */
[----:B------:R-:W3:Y:S01]  /*da20*/  LDS.128 R188, [R250+0x7da0] ;  /* 0x007da000fabc7984 */ /* 0x000ee20000000c00 */
[----:B-1----:R-:W-:Y:S02]  /*da30*/  DFMA R186, R24, R186, R196 ;  /* 0x000000ba18ba722b */ /* 0x002fe400000000c4 */
[----:B------:R-:W-:Y:S01]  /*da40*/  DFMA R184, R90, R184, R194 ;  /* 0x000000b85ab8722b */ /* 0x000fe200000000c2 */
[----:B------:R-:W4:Y:S04]  /*da50*/  @!P2 LDG.E.64.CONSTANT R112, desc[UR76][R10.64+0x20148] ;  /* 0x0201484c0a70a981 */ /* 0x000f28000c1e9b00 */
[----:B------:R-:W-:Y:S01]  /*da60*/  LDS.128 R196, [R250+0x7db0] ;  /* 0x007db000fac47984 */ /* 0x000fe20000000c00 */
[----:B------:R-:W-:-:S03]  /*da70*/  DFMA R186, R30, R174, R186 ;  /* 0x000000ae1eba722b */ /* 0x000fc600000000ba */
[----:B------:R-:W1:Y:S01]  /*da80*/  LDS.64 R174, [R8+0x528] ;  /* 0x0005280008ae7984 */ /* 0x000e620000000a00 */
[----:B------:R-:W-:-:S03]  /*da90*/  DFMA R182, R34, R172, R182 ;  /* 0x000000ac22b6722b */ /* 0x000fc600000000b6 */
[----:B------:R-:W1:Y:S01]  /*daa0*/  LDS.64 R172, [R4+0x61f8] ;  /* 0x0061f80004ac7984 */ /* 0x000e620000000a00 */
[----:B------:R-:W-:-:S03]  /*dab0*/  DFMA R184, R92, R176, R184 ;  /* 0x000000b05cb8722b */ /* 0x000fc600000000b8 */
[----:B------:R-:W2:Y:S01]  /*dac0*/  LDS.64 R176, [R5+0x5bd0] ;  /* 0x005bd00005b07984 */ /* 0x000ea20000000a00 */
[----:B------:R-:W-:Y:S02]  /*dad0*/  DFMA R202, R170, R202, R214 ;  /* 0x000000caaaca722b */ /* 0x000fe400000000d6 */
[----:B------:R-:W-:Y:S01]  /*dae0*/  DFMA R214, R116, R170, R226 ;  /* 0x000000aa74d6722b */ /* 0x000fe200000000e2 */
[----:B------:R-:W-:Y:S04]  /*daf0*/  LDS.128 R192, [R250+0x7dc0] ;  /* 0x007dc000fac07984 */ /* 0x000fe80000000c00 */
[----:B------:R-:W2:Y:S01]  /*db00*/  LDS.64 R116, [R5+0x5bd8] ;  /* 0x005bd80005747984 */ /* 0x000ea20000000a00 */
[----:B------:R-:W-:Y:S02]  /*db10*/  DFMA R178, R94, R178, R184 ;  /* 0x000000b25eb2722b */ /* 0x000fe400000000b8 */
[----:B------:R-:W-:-:S02]  /*db20*/  DFMA R216, R170, R118, R216 ;  /* 0x00000076aad8722b */ /* 0x000fc400000000d8 */
[----:B0-----:R-:W-:Y:S01]  /*db30*/  DFMA R180, R36, R180, R186 ;  /* 0x000000b424b4722b */ /* 0x001fe200000000ba */
[----:B------:R-:W0:Y:S03]  /*db40*/  LDS.64 R118, [R7+0x60] ;  /* 0x0000600007767984 */ /* 0x000e260000000a00 */
[----:B------:R-:W-:Y:S01]  /*db50*/  DFMA R114, R96, R114, R178 ;  /* 0x000000726072722b */ /* 0x000fe200000000b2 */
[----:B------:R-:W0:Y:S01]  /*db60*/  LDS.128 R184, [R250+0x7dd0] ;  /* 0x007dd000fab87984 */ /* 0x000e220000000c00 */
[----:B---3--:R-:W-:-:S08]  /*db70*/  DFMA R178, R120, R188, RZ ;  /* 0x000000bc78b2722b */ /* 0x008fd000000000ff */
[----:B------:R-:W-:Y:S02]  /*db80*/  DFMA R178, R124, R190, R178 ;  /* 0x000000be7cb2722b */ /* 0x000fe400000000b2 */
[----:B-1----:R-:W-:Y:S02]  /*db90*/  DFMA R174, R98, R174, R114 ;  /* 0x000000ae62ae722b */ /* 0x002fe40000000072 */
[----:B------:R-:W-:Y:S01]  /*dba0*/  DFMA R114, R42, R172, R180 ;  /* 0x000000ac2a72722b */ /* 0x000fe200000000b4 */
[----:B------:R-:W1:Y:S03]  /*dbb0*/  LDS.64 R172, [R8+0x5a0] ;  /* 0x0005a00008ac7984 */ /* 0x000e660000000a00 */
[----:B------:R-:W-:Y:S02]  /*dbc0*/  DFMA R178, R126, R196, R178 ;  /* 0x000000c47eb2722b */ /* 0x000fe400000000b2 */
[----:B--2---:R-:W-:Y:S01]  /*dbd0*/  DFMA R176, R40, R176, R182 ;  /* 0x000000b028b0722b */ /* 0x004fe200000000b6 */
[----:B------:R-:W2:Y:S01]  /*dbe0*/  LDS.128 R180, [R250+0x7de0] ;  /* 0x007de000fab47984 */ /* 0x000ea20000000c00 */
[----:B------:R-:W-:-:S06]  /*dbf0*/  DMUL R222, R114, R222 ;  /* 0x000000de72de7228 */ /* 0x000fcc0000000000 */
[----:B------:R-:W-:Y:S02]  /*dc00*/  DFMA R116, R46, R116, R176 ;  /* 0x000000742e74722b */ /* 0x000fe400000000b0 */
[----:B------:R-:W-:-:S06]  /*dc10*/  DFMA R176, R12, R198, R178 ;  /* 0x000000c60cb0722b */ /* 0x000fcc00000000b2 */
[----:B------:R-:W-:Y:S02]  /*dc20*/  DFMA R226, R116, R220, R222 ;  /* 0x000000dc74e2722b */ /* 0x000fe400000000de */
[----:B------:R-:W-:Y:S01]  /*dc30*/  DFMA R176, R14, R192, R176 ;  /* 0x000000c00eb0722b */ /* 0x000fe200000000b0 */
[----:B------:R-:W3:Y:S01]  /*dc40*/  LDS.64 R222, [R7+0x68] ;  /* 0x0000680007de7984 */ /* 0x000ee20000000a00 */
[----:B0-----:R-:W-:-:S06]  /*dc50*/  DFMA R118, R100, R118, R174 ;  /* 0x000000766476722b */ /* 0x001fcc00000000ae */
[----:B------:R-:W-:Y:S02]  /*dc60*/  DFMA R176, R16, R194, R176 ;  /* 0x000000c210b0722b */ /* 0x000fe400000000b0 */
[----:B------:R-:W-:-:S06]  /*dc70*/  DMUL R178, R114, R220 ;  /* 0x000000dc72b27228 */ /* 0x000fcc0000000000 */
[----:B------:R-:W-:Y:S02]  /*dc80*/  DFMA R176, R18, R184, R176 ;  /* 0x000000b812b0722b */ /* 0x000fe400000000b0 */
[----:B-1----:R-:W-:Y:S01]  /*dc90*/  DFMA R172, R102, R172, R118 ;  /* 0x000000ac66ac722b */ /* 0x002fe20000000076 */
[----:B------:R-:W0:Y:S01]  /*dca0*/  LDS.64 R118, [R8+0x618] ;  /* 0x0006180008767984 */ /* 0x000e220000000a00 */
[----:B------:R-:W-:-:S04]  /*dcb0*/  DFMA R224, R116, R224, R178 ;  /* 0x000000e074e0722b */ /* 0x000fc800000000b2 */
[----:B------:R-:W-:Y:S02]  /*dcc0*/  DFMA R220, R20, R186, R176 ;  /* 0x000000ba14dc722b */ /* 0x000fe400000000b0 */
[----:B------:R-:W1:Y:S06]  /*dcd0*/  LDS.128 R176, [R250+0x7df0] ;  /* 0x007df000fab07984 */ /* 0x000e6c0000000c00 */
[----:B--2---:R-:W-:Y:S02]  /*dce0*/  DFMA R220, R22, R180, R220 ;  /* 0x000000b416dc722b */ /* 0x004fe400000000dc */
[----:B---3--:R-:W-:Y:S01]  /*dcf0*/  DFMA R222, R104, R222, R172 ;  /* 0x000000de68de722b */ /* 0x008fe200000000ac */
[----:B------:R-:W2:Y:S07]  /*dd00*/  LDS.128 R172, [R250+0x7e00] ;  /* 0x007e0000faac7984 */ /* 0x000eae0000000c00 */
[----:B0-----:R-:W-:-:S02]  /*dd10*/  DFMA R118, R106, R118, R222 ;  /* 0x000000766a76722b */ /* 0x001fc400000000de */
[----:B------:R-:W-:Y:S01]  /*dd20*/  DFMA R222, R26, R182, R220 ;  /* 0x000000b61ade722b */ /* 0x000fe200000000dc */
[----:B------:R-:W0:Y:S07]  /*dd30*/  LDS.64 R220, [R250+0x7e10] ;  /* 0x007e1000fadc7984 */ /* 0x000e2e0000000a00 */
[----:B-1----:R-:W-:-:S08]  /*dd40*/  DFMA R222, R32, R176, R222 ;  /* 0x000000b020de722b */ /* 0x002fd000000000de */
[----:B------:R-:W-:-:S08]  /*dd50*/  DFMA R222, R38, R178, R222 ;  /* 0x000000b226de722b */ /* 0x000fd000000000de */
[----:B--2---:R-:W-:-:S08]  /*dd60*/  DFMA R222, R44, R172, R222 ;  /* 0x000000ac2cde722b */ /* 0x004fd000000000de */
[----:B------:R-:W-:-:S08]  /*dd70*/  DFMA R222, R48, R174, R222 ;  /* 0x000000ae30de722b */ /* 0x000fd000000000de */
[----:B0-----:R-:W-:-:S08]  /*dd80*/  DFMA R222, R50, R220, R222 ;  /* 0x000000dc32de722b */ /* 0x001fd000000000de */
[----:B----4-:R-:W-:Y:S01]  /*dd90*/  DFMA R228, R222, R218, R224 ;  /* 0x000000dadee4722b */ /* 0x010fe200000000e0 */
        /* <DEDUP_REMOVED lines=8> */
[----:B------:R-:W0:Y:S02]  /*de20*/  LDS.64 R226, [R5+0x6270] ;  /* 0x0062700005e27984 */ /* 0x000e240000000a00 */
[----:B0-----:R-:W-:Y:S02]  /*de30*/  DFMA R226, R148, R226, RZ ;  /* 0x000000e294e2722b */ /* 0x001fe400000000ff */
[----:B------:R-:W0:Y:S06]  /*de40*/  LDS.64 R148, [R5+0x6278] ;  /* 0x0062780005947984 */ /* 0x000e2c0000000a00 */
[----:B0-----:R-:W-:Y:S01]  /*de50*/  DFMA R148, R150, R148, R226 ;  /* 0x000000949694722b */ /* 0x001fe200000000e2 */
[----:B------:R-:W0:Y:S04]  /*de60*/  LDS.64 R150, [R4+0x6270] ;  /* 0x0062700004967984 */ /* 0x000e280000000a00 */
[----:B------:R-:W1:Y:S01]  /*de70*/  LDS.64 R226, [R4+0x62e8] ;  /* 0x0062e80004e27984 */ /* 0x000e620000000a00 */
[----:B0-----:R-:W-:-:S03]  /*de80*/  DFMA R150, R168, R150, RZ ;  /* 0x00000096a896722b */ /* 0x001fc600000000ff */
[----:B------:R-:W-:Y:S05]  /*de90*/  LDS.64 R168, [R8] ;  /* 0x0000000008a87984 */ /* 0x000fea0000000a00 */
[----:B-1----:R-:W-:Y:S02]  /*dea0*/  DFMA R226, R156, R226, R150 ;  /* 0x000000e29ce2722b */ /* 0x002fe40000000096 */
[----:B------:R-:W-:Y:S01]  /*deb0*/  DMUL R156, R114, R112 ;  /* 0x00000070729c7228 */ /* 0x000fe20000000000 */
[----:B------:R-:W0:Y:S04]  /*dec0*/  LDS.64 R150, [R7] ;  /* 0x0000000007967984 */ /* 0x000e280000000a00 */
[----:B------:R-:W1:Y:S04]  /*ded0*/  LDS.64 R112, [R5+0x6280] ;  /* 0x0062800005707984 */ /* 0x000e680000000a00 */
[----:B------:R-:W3:Y:S01]  /*dee0*/  LDS.64 R114, [R4+0x6360] ;  /* 0x0063600004727984 */ /* 0x000ee20000000a00 */
[----:B------:R-:W-:-:S03]  /*def0*/  DFMA R218, R116, R218, R156 ;  /* 0x000000da74da722b */ /* 0x000fc6000000009c */
[----:B------:R-:W4:Y:S04]  /*df00*/  LDS.64 R156, [R4+0x63d8] ;  /* 0x0063d800049c7984 */ /* 0x000f280000000a00 */
[----:B------:R-:W-:Y:S01]  /*df10*/  LDS.64 R116, [R7+0x8] ;  /* 0x0000080007747984 */ /* 0x000fe20000000a00 */
[----:B0-----:R-:W-:Y:S02]  /*df20*/  DMUL R150, R52, R150 ;  /* 0x0000009634967228 */ /* 0x001fe40000000000 */
[----:B-1----:R-:W-:Y:S01]  /*df30*/  DFMA R112, R152, R112, R148 ;  /* 0x000000709870722b */ /* 0x002fe20000000094 */
[----:B------:R-:W-:Y:S01]  /*df40*/  LDS.64 R148, [R5+0x6290] ;  /* 0x0062900005947984 */ /* 0x000fe20000000a00 */
[----:B---3--:R-:W-:-:S03]  /*df50*/  DFMA R226, R154, R114, R226 ;  /* 0x000000729ae2722b */ /* 0x008fc600000000e2 */
[----:B------:R-:W0:Y:S04]  /*df60*/  LDS.64 R154, [R5+0x6288] ;  /* 0x00628800059a7984 */ /* 0x000e280000000a00 */
[----:B------:R-:W-:Y:S01]  /*df70*/  LDS.64 R114, [R8+0x78] ;  /* 0x0000780008727984 */ /* 0x000fe20000000a00 */
[----:B--2---:R-:W-:-:S08]  /*df80*/  DMUL R152, R228, UR6 ;  /* 0x00000006e4987c28 */ /* 0x004fd00008000000 */
[----:B------:R-:W-:Y:S01]  /*df90*/  DFMA R152, R48, R152, R150 ;  /* 0x000000983098722b */ /* 0x000fe20000000096 */
[----:B------:R-:W1:Y:S01]  /*dfa0*/  LDS.64 R150, [R4+0x6450] ;  /* 0x0064500004967984 */ /* 0x000e620000000a00 */
[----:B----4-:R-:W-:Y:S02]  /*dfb0*/  DFMA R156, R134, R156, R226 ;  /* 0x0000009c869c722b */ /* 0x010fe400000000e2 */
[----:B------:R-:W-:Y:S01]  /*dfc0*/  DFMA R118, R108, R242, R118 ;  /* 0x000000f26c76722b */ /* 0x000fe20000000076 */
[----:B------:R-:W-:Y:S01]  /*dfd0*/  LDS.64 R226, [R7+0x18] ;  /* 0x0000180007e27984 */ /* 0x000fe20000000a00 */
[----:B0-----:R-:W-:Y:S02]  /*dfe0*/  DFMA R112, R162, R154, R112 ;  /* 0x0000009aa270722b */ /* 0x001fe40000000070 */
[----:B------:R-:W-:-:S04]  /*dff0*/  DFMA R152, R54, R168, R152 ;  /* 0x000000a83698722b */ /* 0x000fc80000000098 */
[----:B------:R-:W-:Y:S01]  /*e000*/  DFMA R134, R110, R224, R118 ;  /* 0x000000e06e86722b */ /* 0x000fe20000000076 */
[----:B------:R-:W-:Y:S01]  /*e010*/  LDS.64 R168, [R5+0x62a0] ;  /* 0x0062a00005a87984 */ /* 0x000fe20000000a00 */
[----:B------:R-:W-:-:S03]  /*e020*/  DFMA R166, R166, R148, R112 ;  /* 0x00000094a6a6722b */ /* 0x000fc60000000070 */
[----:B------:R-:W-:Y:S01]  /*e030*/  LDS.64 R224, [R8+0xf0] ;  /* 0x0000f00008e07984 */ /* 0x000fe20000000a00 */
[----:B------:R-:W-:-:S03]  /*e040*/  CS2R R148, SRZ ;  /* 0x0000000000947805 */ /* 0x000fc6000001ff00 */
[----:B------:R-:W0:Y:S01]  /*e050*/  LDS.64 R112, [R7+0x10] ;  /* 0x0000100007707984 */ /* 0x000e220000000a00 */
[----:B-1----:R-:W-:-:S03]  /*e060*/  DFMA R164, R164, R150, R156 ;  /* 0x00000096a4a4722b */ /* 0x002fc6000000009c */
[----:B------:R-:W2:Y:S01]  /*e070*/  @!P2 LDG.E.64.CONSTANT R148, desc[UR76][R10.64+0x6270] ;  /* 0x0062704c0a94a981 */ /* 0x000ea2000c1e9b00 */
[----:B------:R-:W-:-:S06]  /*e080*/  CS2R R150, SRZ ;  /* 0x0000000000967805 */ /* 0x000fcc000001ff00 */
[----:B------:R-:W3:Y:S01]  /*e090*/  @!P2 LDG.E.64.CONSTANT R150, desc[UR76][R10.64+0xcbe8] ;  /* 0x00cbe84c0a96a981 */ /* 0x000ee2000c1e9b00 */
[----:B------:R-:W-:Y:S01]  /*e0a0*/  DFMA R118, R56, R116, R152 ;  /* 0x000000743876722b */ /* 0x000fe20000000098 */
[----:B------:R-:W-:Y:S02]  /*e0b0*/  CS2R R156, SRZ ;  /* 0x00000000009c7805 */ /* 0x000fe4000001ff00 */
[----:B------:R-:W1:Y:S01]  /*e0c0*/  LDS.64 R116, [R5+0x6298] ;  /* 0x0062980005747984 */ /* 0x000e620000000a00 */
[----:B------:R-:W-:-:S03]  /*e0d0*/  CS2R R152, SRZ ;  /* 0x0000000000987805 */ /* 0x000fc6000001ff00 */
[----:B------:R-:W4:Y:S04]  /*e0e0*/  @!P2 LDG.E.64.CONSTANT R156, desc[UR76][R10.64+0x13560] ;  /* 0x0135604c0a9ca981 */ /* 0x000f28000c1e9b00 */
[----:B------:R-:W4:Y:S01]  /*e0f0*/  @!P2 LDG.E.64.CONSTANT R152, desc[UR76][R10.64+0x19ed8] ;  /* 0x019ed84c0a98a981 */ /* 0x000f22000c1e9b00 */
[----:B------:R-:W-:-:S03]  /*e100*/  DFMA R114, R58, R114, R118 ;  /* 0x000000723a72722b */ /* 0x000fc60000000076 */
[----:B------:R-:W1:Y:S01]  /*e110*/  LDS.64 R118, [R4+0x64c8] ;  /* 0x0064c80004767984 */ /* 0x000e620000000a00 */
[----:B------:R-:W-:-:S06]  /*e120*/  CS2R R162, SRZ ;  /* 0x0000000000a27805 */ /* 0x000fcc000001ff00 */
[----:B------:R-:W4:Y:S01]  /*e130*/  @!P2 LDG.E.64.CONSTANT R162, desc[UR76][R10.64+0x20850] ;  /* 0x0208504c0aa2a981 */ /* 0x000f22000c1e9b00 */
[----:B0-----:R-:W-:-:S03]  /*e140*/  DFMA R112, R60, R112, R114 ;  /* 0x000000703c70722b */ /* 0x001fc60000000072 */
[----:B------:R-:W0:Y:S05]  /*e150*/  LDS.64 R114, [R5+0x62a8] ;  /* 0x0062a80005727984 */ /* 0x000e2a0000000a00 */
[----:B------:R-:W-:Y:S02]  /*e160*/  DFMA R224, R62, R224, R112 ;  /* 0x000000e03ee0722b */ /* 0x000fe40000000070 */
[----:B------:R-:W0:Y:S01]  /*e170*/  LDS.64 R112, [R8+0x168] ;  /* 0x0001680008707984 */ /* 0x000e220000000a00 */
[----:B-1----:R-:W-:-:S03]  /*e180*/  DFMA R116, R158, R116, R166 ;  /* 0x000000749e74722b */ /* 0x002fc600000000a6 */
[----:B------:R-:W1:Y:S04]  /*e190*/  LDS.64 R158, [R7+0x20] ;  /* 0x00002000079e7984 */ /* 0x000e680000000a00 */
[----:B------:R-:W-:Y:S01]  /*e1a0*/  LDS.64 R166, [R8+0x1e0] ;  /* 0x0001e00008a67984 */ /* 0x000fe20000000a00 */
[----:B------:R-:W-:-:S03]  /*e1b0*/  DFMA R116, R146, R168, R116 ;  /* 0x000000a89274722b */ /* 0x000fc60000000074 */
[----:B------:R-:W1:Y:S01]  /*e1c0*/  LDS.64 R146, [R4+0x6540] ;  /* 0x0065400004927984 */ /* 0x000e620000000a00 */
[----:B------:R-:W-:-:S03]  /*e1d0*/  DFMA R118, R132, R118, R164 ;  /* 0x000000768476722b */ /* 0x000fc600000000a4 */
[----:B------:R-:W1:Y:S01]  /*e1e0*/  LDS.64 R164, [R4+0x65b8] ;  /* 0x0065b80004a47984 */ /* 0x000e620000000a00 */
[----:B------:R-:W-:Y:S02]  /*e1f0*/  DFMA R226, R64, R226, R224 ;  /* 0x000000e240e2722b */ /* 0x000fe400000000e0 */
[----:B0-----:R-:W-:Y:S01]  /*e200*/  DFMA R114, R142, R114, R116 ;  /* 0x000000728e72722b */ /* 0x001fe20000000074 */
[----:B------:R-:W0:Y:S01]  /*e210*/  LDS.64 R116, [R5+0x62b0] ;  /* 0x0062b00005747984 */ /* 0x000e220000000a00 */
[----:B------:R-:W-:-:S03]  /*e220*/  CS2R R132, SRZ ;  /* 0x0000000000847805 */ /* 0x000fc6000001ff00 */
[----:B------:R-:W-:Y:S01]  /*e230*/  LDS.64 R142, [R8+0x258] ;  /* 0x00025800088e7984 */ /* 0x000fe20000000a00 */
[----:B------:R-:W-:-:S03]  /*e240*/  DFMA R226, R66, R112, R226 ;  /* 0x0000007042e2722b */ /* 0x000fc600000000e2 */
[----:B------:R-:W0:Y:S04]  /*e250*/  LDS.64 R112, [R7+0x28] ;  /* 0x0000280007707984 */ /* 0x000e280000000a00 */
[----:B------:R-:W4:Y:S01]  /*e260*/  @!P2 LDG.E.64.CONSTANT R132, desc[UR76][R10.64+0x2db40] ;  /* 0x02db404c0a84a981 */ /* 0x000f22000c1e9b00 */
[----:B-1----:R-:W-:Y:S02]  /*e270*/  DFMA R158, R68, R158, R226 ;  /* 0x0000009e449e722b */ /* 0x002fe400000000e2 */
[----:B------:R-:W-:-:S06]  /*e280*/  DFMA R118, R160, R146, R118 ;  /* 0x00000092a076722b */ /* 0x000fcc0000000076 */
[----:B------:R-:W-:Y:S01]  /*e290*/  DFMA R166, R70, R166, R158 ;  /* 0x000000a646a6722b */ /* 0x000fe2000000009e */
[----:B------:R-:W-:Y:S04]  /*e2a0*/  LDS.64 R146, [R5+0x62b8] ;  /* 0x0062b80005927984 */ /* 0x000fe80000000a00 */
[----:B------:R-:W1:Y:S01]  /*e2b0*/  LDS.64 R158, [R4+0x6630] ;  /* 0x00663000049e7984 */ /* 0x000e620000000a00 */
[----:B------:R-:W-:-:S03]  /*e2c0*/  DFMA R164, R138, R164, R118 ;  /* 0x000000a48aa4722b */ /* 0x000fc60000000076 */
[----:B------:R-:W1:Y:S01]  /*e2d0*/  LDS.64 R138, [R7+0x30] ;  /* 0x00003000078a7984 */ /* 0x000e620000000a00 */
[----:B0-----:R-:W-:-:S03]  /*e2e0*/  DFMA R114, R144, R116, R114 ;  /* 0x000000749072722b */ /* 0x001fc60000000072 */
[----:B------:R-:W0:Y:S04]  /*e2f0*/  LDS.64 R118, [R8+0x2d0] ;  /* 0x0002d00008767984 */ /* 0x000e280000000a00 */
[----:B------:R-:W0:Y:S01]  /*e300*/  LDS.64 R116, [R4+0x66a8] ;  /* 0x0066a80004747984 */ /* 0x000e220000000a00 */
[----:B------:R-:W-:-:S03]  /*e310*/  DFMA R112, R72, R112, R166 ;  /* 0x000000704870722b */ /* 0x000fc600000000a6 */
[----:B------:R-:W0:Y:S04]  /*e320*/  LDS.64 R144, [R5+0x62c0] ;  /* 0x0062c00005907984 */ /* 0x000e280000000a00 */
        /* <DEDUP_REMOVED lines=9> */
[----:B------:R-:W1:Y:S04]  /*e3c0*/  LDS.128 R112, [R250+0x7e20] ;  /* 0x007e2000fa707984 */ /* 0x000e680000000c00 */
[----:B------:R-:W1:Y:S01]  /*e3d0*/  LDS.64 R136, [R7+0x40] ;  /* 0x0000400007887984 */ /* 0x000e620000000a00 */
[----:B0-----:R-:W-:Y:S02]  /*e3e0*/  DFMA R160, R78, R118, R160 ;  /* 0x000000764ea0722b */ /* 0x001fe400000000a0 */
[----:B------:R-:W-:Y:S01]  /*e3f0*/  DFMA R164, R128, R116, R164 ;  /* 0x0000007480a4722b */ /* 0x000fe200000000a4 */
[----:B------:R-:W0:Y:S01]  /*e400*/  LDS.128 R116, [R250+0x7e30] ;  /* 0x007e3000fa747984 */ /* 0x000e220000000c00 */
[----:B------:R-:W-:-:S03]  /*e410*/  DFMA R144, R130, R144, R146 ;  /* 0x000000908290722b */ /* 0x000fc60000000092 */
[----:B------:R-:W0:Y:S01]  /*e420*/  LDS.64 R128, [R5+0x62c8] ;  /* 0x0062c80005807984 */ /* 0x000e220000000a00 */
[----:B------:R-:W-:-:S03]  /*e430*/  DFMA R142, R80, R142, R160 ;  /* 0x0000008e508e722b */ /* 0x000fc600000000a0 */
[----:B------:R-:W0:Y:S01]  /*e440*/  LDS.64 R130, [R8+0x3c0] ;  /* 0x0003c00008827984 */ /* 0x000e220000000a00 */
[----:B-1----:R-:W-:-:S03]  /*e450*/  DFMA R158, R122, R158, R164 ;  /* 0x0000009e7a9e722b */ /* 0x002fc600000000a4 */
[----:B------:R-:W-:Y:S01]  /*e460*/  LDS.64 R164, [R7+0x58] ;  /* 0x0000580007a47984 */ /* 0x000fe20000000a00 */
[----:B------:R-:W-:-:S03]  /*e470*/  DFMA R146, R120, R138, RZ ;  /* 0x0000008a7892722b */ /* 0x000fc600000000ff */
[----:B------:R-:W1:Y:S01]  /*e480*/  LDS.128 R120, [R250+0x7e40] ;  /* 0x007e4000fa787984 */ /* 0x000e620000000c00 */
[----:B------:R-:W-:-:S03]  /*e490*/  DFMA R142, R82, R140, R142 ;  /* 0x0000008c528e722b */ /* 0x000fc6000000008e */
[----:B------:R-:W1:Y:S01]  /*e4a0*/  LDS.64 R140, [R7+0x48] ;  /* 0x00004800078c7984 */ /* 0x000e620000000a00 */
[----:B------:R-:W-:-:S03]  /*e4b0*/  DFMA R124, R124, R112, R146 ;  /* 0x000000707c7c722b */ /* 0x000fc60000000092 */
[----:B------:R-:W1:Y:S01]  /*e4c0*/  LDS.64 R146, [R4+0x6798] ;  /* 0x0067980004927984 */ /* 0x000e620000000a00 */
[----:B------:R-:W-:-:S03]  /*e4d0*/  DFMA R142, R84, R136, R142 ;  /* 0x00000088548e722b */ /* 0x000fc6000000008e */
[----:B------:R-:W-:Y:S01]  /*e4e0*/  LDS.64 R136, [R8+0x438] ;  /* 0x0004380008887984 */ /* 0x000fe20000000a00 */
[----:B------:R-:W-:-:S03]  /*e4f0*/  DFMA R160, R126, R114, R124 ;  /* 0x000000727ea0722b */ /* 0x000fc6000000007c */
[----:B------:R-:W1:Y:S05]  /*e500*/  LDS.128 R124, [R250+0x7e50] ;  /* 0x007e5000fa7c7984 */ /* 0x000e6a0000000c00 */
[----:B0-----:R-:W-:Y:S02]  /*e510*/  DFMA R12, R12, R116, R160 ;  /* 0x000000740c0c722b */ /* 0x001fe400000000a0 */
[----:B------:R-:W-:Y:S02]  /*e520*/  DFMA R128, R28, R128, R144 ;  /* 0x000000801c80722b */ /* 0x000fe40000000090 */
[----:B------:R-:W-:Y:S01]  /*e530*/  DFMA R142, R86, R130, R142 ;  /* 0x00000082568e722b */ /* 0x000fe2000000008e */
[----:B------:R-:W-:Y:S03]  /*e540*/  LDS.64 R144, [R4+0x6888] ;  /* 0x0068880004907984 */ /* 0x000fe60000000a00 */
[----:B------:R-:W-:Y:S01]  /*e550*/  DFMA R28, R14, R118, R12 ;  /* 0x000000760e1c722b */ /* 0x000fe2000000000c */
[----:B------:R-:W-:Y:S04]  /*e560*/  LDS.64 R130, [R7+0x50] ;  /* 0x0000500007827984 */ /* 0x000fe80000000a00 */
[----:B------:R-:W0:Y:S03]  /*e570*/  LDS.128 R12, [R250+0x7e60] ;  /* 0x007e6000fa0c7984 */ /* 0x000e260000000c00 */
[----:B-1----:R-:W-:-:S02]  /*e580*/  DFMA R16, R16, R120, R28 ;  /* 0x000000781010722b */ /* 0x002fc4000000001c */
[----:B------:R-:W-:Y:S01]  /*e590*/  LDS.64 R28, [R8+0x4b0] ;  /* 0x0004b000081c7984 */ /* 0x000fe20000000a00 */
[----:B------:R-:W-:-:S03]  /*e5a0*/  DFMA R142, R88, R140, R142 ;  /* 0x0000008c588e722b */ /* 0x000fc6000000008e */
[----:B------:R-:W1:Y:S01]  /*e5b0*/  LDS.64 R140, [R4+0x6810] ;  /* 0x00681000048c7984 */ /* 0x000e620000000a00 */
[----:B------:R-:W-:Y:S02]  /*e5c0*/  DFMA R146, R24, R146, R158 ;  /* 0x000000921892722b */ /* 0x000fe4000000009e */
[----:B------:R-:W-:Y:S01]  /*e5d0*/  DFMA R158, R18, R122, R16 ;  /* 0x0000007a129e722b */ /* 0x000fe20000000010 */
[----:B------:R-:W1:Y:S04]  /*e5e0*/  LDS.64 R24, [R5+0x62d0] ;  /* 0x0062d00005187984 */ /* 0x000e680000000a00 */
[----:B------:R-:W2:Y:S03]  /*e5f0*/  LDS.128 R16, [R250+0x7e70] ;  /* 0x007e7000fa107984 */ /* 0x000ea60000000c00 */
[----:B------:R-:W-:-:S02]  /*e600*/  DFMA R20, R20, R124, R158 ;  /* 0x0000007c1414722b */ /* 0x000fc4000000009e */
[----:B------:R-:W-:Y:S01]  /*e610*/  DFMA R158, R90, R136, R142 ;  /* 0x000000885a9e722b */ /* 0x000fe2000000008e */
[----:B------:R-:W2:Y:S04]  /*e620*/  LDS.64 R136, [R5+0x62d8] ;  /* 0x0062d80005887984 */ /* 0x000ea80000000a00 */
[----:B------:R-:W3:Y:S01]  /*e630*/  LDS.64 R142, [R4+0x6900] ;  /* 0x00690000048e7984 */ /* 0x000ee20000000a00 */
[----:B------:R-:W-:-:S03]  /*e640*/  DFMA R160, R22, R126, R20 ;  /* 0x0000007e16a0722b */ /* 0x000fc60000000014 */
[----:B------:R-:W3:Y:S05]  /*e650*/  LDS.128 R20, [R250+0x7e80] ;  /* 0x007e8000fa147984 */ /* 0x000eea0000000c00 */
[----:B0-----:R-:W-:Y:S01]  /*e660*/  DFMA R160, R26, R12, R160 ;  /* 0x0000000c1aa0722b */ /* 0x001fe200000000a0 */
[----:B------:R-:W0:Y:S07]  /*e670*/  LDS.64 R26, [R8+0x528] ;  /* 0x00052800081a7984 */ /* 0x000e2e0000000a00 */
[----:B------:R-:W-:-:S02]  /*e680*/  DFMA R160, R32, R14, R160 ;  /* 0x0000000e20a0722b */ /* 0x000fc400000000a0 */
[----:B-1----:R-:W-:Y:S01]  /*e690*/  DFMA R140, R30, R140, R146 ;  /* 0x0000008c1e8c722b */ /* 0x002fe20000000092 */
[----:B------:R-:W-:Y:S01]  /*e6a0*/  CS2R R154, SRZ ;  /* 0x00000000009a7805 */ /* 0x000fe2000001ff00 */
[----:B------:R-:W1:Y:S01]  /*e6b0*/  LDS.64 R30, [R7+0x60] ;  /* 0x00006000071e7984 */ /* 0x000e620000000a00 */
[----:B------:R-:W-:Y:S02]  /*e6c0*/  DFMA R130, R92, R130, R158 ;  /* 0x000000825c82722b */ /* 0x000fe4000000009e */
[----:B------:R-:W-:Y:S01]  /*e6d0*/  DFMA R24, R34, R24, R128 ;  /* 0x000000182218722b */ /* 0x000fe20000000080 */
[----:B------:R-:W-:Y:S02]  /*e6e0*/  LDS.64 R32, [R7+0x68] ;  /* 0x0000680007207984 */ /* 0x000fe40000000a00 */
[----:B------:R-:W-:Y:S02]  /*e6f0*/  DFMA R140, R36, R144, R140 ;  /* 0x00000090248c722b */ /* 0x000fe4000000008c */
[----:B--2---:R-:W-:Y:S01]  /*e700*/  DFMA R160, R38, R16, R160 ;  /* 0x0000001026a0722b */ /* 0x004fe200000000a0 */
[----:B------:R-:W2:Y:S01]  /*e710*/  @!P2 LDG.E.64.CONSTANT R154, desc[UR76][R10.64+0x26ac0] ;  /* 0x026ac04c0a9aa981 */ /* 0x000ea2000c1e9b00 */
[----:B------:R-:W-:-:S03]  /*e720*/  DFMA R130, R94, R28, R130 ;  /* 0x0000001c5e82722b */ /* 0x000fc60000000082 */
[----:B------:R-:W-:Y:S01]  /*e730*/  LDS.64 R34, [R8+0x5a0] ;  /* 0x0005a00008227984 */ /* 0x000fe20000000a00 */
[----:B------:R-:W-:Y:S02]  /*e740*/  DFMA R24, R40, R136, R24 ;  /* 0x000000882818722b */ /* 0x000fe40000000018 */
[----:B------:R-:W-:Y:S02]  /*e750*/  DFMA R160, R44, R18, R160 ;  /* 0x000000122ca0722b */ /* 0x000fe400000000a0 */
[----:B---3--:R-:W-:Y:S02]  /*e760*/  DFMA R142, R42, R142, R140 ;  /* 0x0000008e2a8e722b */ /* 0x008fe4000000008c */
[----:B------:R-:W-:Y:S02]  /*e770*/  DFMA R130, R96, R164, R130 ;  /* 0x000000a46082722b */ /* 0x000fe40000000082 */
[----:B------:R-:W-:Y:S02]  /*e780*/  DFMA R166, R46, R166, R24 ;  /* 0x000000a62ea6722b */ /* 0x000fe40000000018 */
[----:B------:R-:W-:-:S02]  /*e790*/  DFMA R4, R48, R20, R160 ;  /* 0x000000143004722b */ /* 0x000fc400000000a0 */
[----:B------:R-:W-:Y:S02]  /*e7a0*/  DMUL R24, R142, R150 ;  /* 0x000000968e187228 */ /* 0x000fe40000000000 */
[----:B0-----:R-:W-:Y:S01]  /*e7b0*/  DFMA R26, R98, R26, R130 ;  /* 0x0000001a621a722b */ /* 0x001fe20000000082 */
[----:B------:R-:W-:-:S03]  /*e7c0*/  CS2R R28, SRZ ;  /* 0x00000000001c7805 */ /* 0x000fc6000001ff00 */
[----:B------:R-:W-:Y:S02]  /*e7d0*/  DFMA R4, R50, R22, R4 ;  /* 0x000000163204722b */ /* 0x000fe40000000004 */
[----:B------:R-:W-:Y:S01]  /*e7e0*/  DFMA R24, R166, R148, R24 ;  /* 0x00000094a618722b */ /* 0x000fe20000000018 */
[----:B------:R0:W3:Y:S01]  /*e7f0*/  @!P2 LDG.E.64.CONSTANT R28, desc[UR76][R10.64+0x271c8] ;  /* 0x0271c84c0a1ca981 */ /* 0x0000e2000c1e9b00 */
[----:B-1----:R-:W-:-:S06]  /*e800*/  DFMA R30, R100, R30, R26 ;  /* 0x0000001e641e722b */ /* 0x002fcc000000001a */
[----:B----4-:R-:W-:Y:S01]  /*e810*/  DFMA R36, R4, R156, R24 ;  /* 0x0000009c0424722b */ /* 0x010fe20000000018 */
[----:B------:R-:W-:Y:S01]  /*e820*/  LDS.64 R26, [R8+0x618] ;  /* 0x00061800081a7984 */ /* 0x000fe20000000a00 */
[----:B------:R-:W-:-:S03]  /*e830*/  DMUL R152, R142, R152 ;  /* 0x000000988e987228 */ /* 0x000fc60000000000 */
[----:B------:R-:W-:Y:S04]  /*e840*/  LDS.64 R24, [R7+0x70] ;  /* 0x0000700007187984 */ /* 0x000fe80000000a00 */
[----:B0-----:R-:W-:Y:S01]  /*e850*/  LDS.64 R10, [R8+0x690] ;  /* 0x00069000080a7984 */ /* 0x001fe20000000a00 */
[----:B------:R-:W-:Y:S06]  /*e860*/  BAR.SYNC.DEFER_BLOCKING 0x0 ;  /* 0x0000000000007b1d */ /* 0x000fec0000010000 */
[----:B------:R-:W-:-:S08]  /*e870*/  DFMA R152, R166, R150, R152 ;  /* 0x00000096a698722b */ /* 0x000fd00000000098 */
[----:B------:R-:W-:Y:S01]  /*e880*/  DFMA R152, R4, R162, R152 ;  /* 0x000000a20498722b */ /* 0x000fe20000000098 */
[----:B------:R-:W-:Y:S06]  /*e890*/  STS.64 [R249], R36 ;  /* 0x00000024f9007388 */ /* 0x000fec0000000a00 */
[----:B------:R-:W-:Y:S01]  /*e8a0*/  STS.64 [R248], R152 ;  /* 0x00000098f8007388 */ /* 0x000fe20000000a00 */
[----:B------:R-:W-:Y:S06]  /*e8b0*/  BAR.SYNC.DEFER_BLOCKING 0x0 ;  /* 0x0000000000007b1d */ /* 0x000fec0000010000 */
[----:B------:R-:W0:Y:S04]  /*e8c0*/  LDS.64 R38, [R7] ;  /* 0x0000000007267984 */ /* 0x000e280000000a00 */
[----:B------:R-:W1:Y:S04]  /*e8d0*/  LDS.64 R40, [R8] ;  /* 0x0000000008287984 */ /* 0x000e680000000a00 */
[----:B------:R-:W4:Y:S04]  /*e8e0*/  LDS.64 R42, [R7+0x8] ;  /* 0x00000800072a7984 */ /* 0x000f280000000a00 */
[----:B------:R-:W4:Y:S01]  /*e8f0*/  LDS.64 R44, [R8+0x78] ;  /* 0x00007800082c7984 */ /* 0x000f220000000a00 */
[----:B------:R-:W-:Y:S01]  /*e900*/  DMUL R132, R132, UR6 ;  /* 0x0000000684847c28 */ /* 0x000fe20008000000 */
[----:B------:R-:W3:Y:S02]  /*e910*/  LDCU.64 UR6, c[0x3][0x7f0] ;  /* 0x00c0fe00ff0677ac */ /* 0x000ee40008000a00 */
[----:B------:R-:W4:Y:S04]  /*e920*/  LDS.64 R46, [R7+0x10] ;  /* 0x00001000072e7984 */ /* 0x000f280000000a00 */
[----:B------:R-:W4:Y:S01]  /*e930*/  LDS.64 R36, [R8+0xf0] ;  /* 0x0000f00008247984 */ /* 0x000f220000000a00 */
[----:B0-----:R-:W-:-:S08]  /*e940*/  DMUL R38, R52, R38 ;  /* 0x0000002634267228 */ /* 0x001fd00000000000 */
[----:B------:R-:W-:-:S08]  /*e950*/  DFMA R38, R50, R132, R38 ;  /* 0x000000843226722b */ /* 0x000fd00000000026 */
[----:B-1----:R-:W-:Y:S01]  /*e960*/  DFMA R38, R54, R40, R38 ;  /* 0x000000283626722b */ /* 0x002fe20000000026 */
[----:B------:R-:W0:Y:S07]  /*e970*/  LDS.64 R40, [R7+0x18] ;  /* 0x0000180007287984 */ /* 0x000e2e0000000a00 */
[----:B----4-:R-:W-:Y:S01]  /*e980*/  DFMA R38, R56, R42, R38 ;  /* 0x0000002a3826722b */ /* 0x010fe20000000026 */
[----:B------:R-:W1:Y:S07]  /*e990*/  LDS.64 R42, [R8+0x168] ;  /* 0x00016800082a7984 */ /* 0x000e6e0000000a00 */
[----:B------:R-:W-:Y:S01]  /*e9a0*/  DFMA R38, R58, R44, R38 ;  /* 0x0000002c3a26722b */ /* 0x000fe20000000026 */
[----:B------:R-:W4:Y:S07]  /*e9b0*/  LDS.64 R44, [R7+0x20] ;  /* 0x00002000072c7984 */ /* 0x000f2e0000000a00 */
[----:B------:R-:W-:Y:S01]  /*e9c0*/  DFMA R38, R60, R46, R38 ;  /* 0x0000002e3c26722b */ /* 0x000fe20000000026 */
[----:B------:R-:W4:Y:S07]  /*e9d0*/  LDS.64 R46, [R8+0x1e0] ;  /* 0x0001e000082e7984 */ /* 0x000f2e0000000a00 */
[----:B------:R-:W-:-:S02]  /*e9e0*/  DFMA R36, R62, R36, R38 ;  /* 0x000000243e24722b */ /* 0x000fc40000000026 */
[----:B------:R-:W4:Y:S06]  /*e9f0*/  LDS.64 R38, [R7+0x28] ;  /* 0x0000280007267984 */ /* 0x000f2c0000000a00 */
[----:B0-----:R-:W-:Y:S01]  /*ea00*/  DFMA R36, R64, R40, R36 ;  /* 0x000000284024722b */ /* 0x001fe20000000024 */
[----:B------:R-:W0:Y:S07]  /*ea10*/  LDS.64 R40, [R8+0x258] ;  /* 0x0002580008287984 */ /* 0x000e2e0000000a00 */
[----:B-1----:R-:W-:Y:S01]  /*ea20*/  DFMA R36, R66, R42, R36 ;  /* 0x0000002a4224722b */ /* 0x002fe20000000024 */
[----:B------:R-:W1:Y:S07]  /*ea30*/  LDS.64 R42, [R7+0x30] ;  /* 0x00003000072a7984 */ /* 0x000e6e0000000a00 */
[----:B----4-:R-:W-:Y:S01]  /*ea40*/  DFMA R36, R68, R44, R36 ;  /* 0x0000002c4424722b */ /* 0x010fe20000000024 */
[----:B------:R-:W4:Y:S07]  /*ea50*/  LDS.64 R44, [R8+0x2d0] ;  /* 0x0002d000082c7984 */ /* 0x000f2e0000000a00 */
[----:B------:R-:W-:Y:S01]  /*ea60*/  DFMA R36, R70, R46, R36 ;  /* 0x0000002e4624722b */ /* 0x000fe20000000024 */
[----:B------:R-:W4:Y:S07]  /*ea70*/  LDS.64 R46, [R7+0x38] ;  /* 0x00003800072e7984 */ /* 0x000f2e0000000a00 */
[----:B------:R-:W-:Y:S01]  /*ea80*/  DFMA R36, R72, R38, R36 ;  /* 0x000000264824722b */ /* 0x000fe20000000024 */
[----:B------:R-:W4:Y:S07]  /*ea90*/  LDS.64 R38, [R8+0x348] ;  /* 0x0003480008267984 */ /* 0x000f2e0000000a00 */
        /* <DEDUP_REMOVED lines=17> */
[----:B------:R-:W2:Y:S07]  /*ebb0*/  LDS.64 R46, [R7+0x60] ;  /* 0x00006000072e7984 */ /* 0x000eae0000000a00 */
[----:B------:R-:W-:Y:S01]  /*ebc0*/  DFMA R36, R92, R38, R36 ;  /* 0x000000265c24722b */ /* 0x000fe20000000024 */
[----:B------:R-:W2:Y:S01]  /*ebd0*/  LDS.64 R38, [R8+0x5a0] ;  /* 0x0005a00008267984 */ /* 0x000ea20000000a00 */
[----:B------:R-:W-:-:S03]  /*ebe0*/  DFMA R30, R102, R34, R30 ;  /* 0x00000022661e722b */ /* 0x000fc6000000001e */
[----:B------:R-:W3:Y:S03]  /*ebf0*/  LDS.64 R34, [R7+0x68] ;  /* 0x0000680007227984 */ /* 0x000ee60000000a00 */
[----:B0-----:R-:W-:Y:S02]  /*ec00*/  DFMA R36, R94, R40, R36 ;  /* 0x000000285e24722b */ /* 0x001fe40000000024 */
[----:B------:R-:W-:Y:S01]  /*ec10*/  DFMA R30, R104, R32, R30 ;  /* 0x00000020681e722b */ /* 0x000fe2000000001e */
[----:B------:R-:W0:Y:S05]  /*ec20*/  LDS.64 R32, [R8+0x618] ;  /* 0x0006180008207984 */ /* 0x000e2a0000000a00 */
[----:B-1----:R-:W-:-:S02]  /*ec30*/  DFMA R36, R96, R42, R36 ;  /* 0x0000002a6024722b */ /* 0x002fc40000000024 */
[----:B------:R-:W-:Y:S02]  /*ec40*/  DFMA R26, R106, R26, R30 ;  /* 0x0000001a6a1a722b */ /* 0x000fe4000000001e */
[----:B------:R-:W1:Y:S04]  /*ec50*/  LDS.64 R30, [R7+0x70] ;  /* 0x00007000071e7984 */ /* 0x000e680000000a00 */
[----:B----4-:R-:W-:Y:S02]  /*ec60*/  DFMA R36, R98, R44, R36 ;  /* 0x0000002c6224722b */ /* 0x010fe40000000024 */
[----:B------:R-:W-:Y:S02]  /*ec70*/  DFMA R24, R108, R24, R26 ;  /* 0x000000186c18722b */ /* 0x000fe4000000001a */
[----:B------:R-:W4:Y:S04]  /*ec80*/  LDS.64 R26, [R8+0x690] ;  /* 0x00069000081a7984 */ /* 0x000f280000000a00 */
[----:B--2---:R-:W-:-:S08]  /*ec90*/  DFMA R36, R100, R46, R36 ;  /* 0x0000002e6424722b */ /* 0x004fd00000000024 */
[----:B------:R-:W-:Y:S02]  /*eca0*/  DFMA R36, R102, R38, R36 ;  /* 0x000000266624722b */ /* 0x000fe40000000024 */
[----:B------:R-:W-:-:S06]  /*ecb0*/  DMUL R142, R142, R162 ;  /* 0x000000a28e8e7228 */ /* 0x000fcc0000000000 */
[----:B---3--:R-:W-:Y:S02]  /*ecc0*/  DFMA R34, R104, R34, R36 ;  /* 0x000000226822722b */ /* 0x008fe40000000024 */
[----:B------:R-:W-:Y:S02]  /*ecd0*/  DFMA R154, R222, R154, R218 ;  /* 0x0000009ade9a722b */ /* 0x000fe400000000da */
[----:B------:R-:W-:-:S04]  /*ece0*/  DFMA R142, R166, R156, R142 ;  /* 0x0000009ca68e722b */ /* 0x000fc8000000008e */
[----:B0-----:R-:W-:Y:S02]  /*ecf0*/  DFMA R32, R106, R32, R34 ;  /* 0x000000206a20722b */ /* 0x001fe40000000022 */
[----:B------:R-:W-:Y:S02]  /*ed00*/  DFMA R244, R200, R170, R244 ;  /* 0x000000aac8f4722b */ /* 0x000fe400000000f4 */
[----:B------:R-:W-:Y:S02]  /*ed10*/  DADD R134, R202, R134 ;  /* 0x00000000ca867229 */ /* 0x000fe40000000086 */
[----:B------:R-:W-:Y:S02]  /*ed20*/  DFMA R214, R154, R174, R214 ;  /* 0x000000ae9ad6722b */ /* 0x000fe400000000d6 */
[----:B------:R-:W-:Y:S02]  /*ed30*/  DFMA R10, R110, R10, R24 ;  /* 0x0000000a6e0a722b */ /* 0x000fe40000000018 */
[----:B------:R-:W-:Y:S01]  /*ed40*/  DFMA R28, R4, R28, R142 ;  /* 0x0000001c041c722b */ /* 0x000fe2000000008e */
[----:B------:R-:W-:Y:S06]  /*ed50*/  BAR.SYNC.DEFER_BLOCKING 0x0 ;  /* 0x0000000000007b1d */ /* 0x000fec0000010000 */
[----:B------:R-:W-:-:S02]  /*ed60*/  DFMA R216, R220, R154, R216 ;  /* 0x0000009adcd8722b */ /* 0x000fc400000000d8 */
[----:B-1----:R-:W-:Y:S02]  /*ed70*/  DFMA R30, R108, R30, R32 ;  /* 0x0000001e6c1e722b */ /* 0x002fe40000000020 */
        /* <DEDUP_REMOVED lines=13> */
[----:B------:R-:W-:Y:S02]  /*ee50*/  DADD R10, R214, R10 ;  /* 0x00000000d60a7229 */ /* 0x000fe4000000000a */
[----:B------:R-:W-:Y:S02]  /*ee60*/  DFMA R22, R28, R22, R216 ;  /* 0x000000161c16722b */ /* 0x000fe400000000d8 */
[----:B----4-:R-:W-:Y:S02]  /*ee70*/  DFMA R26, R110, R26, R30 ;  /* 0x0000001a6e1a722b */ /* 0x010fe4000000001e */
        /* <DEDUP_REMOVED lines=48> */
[----:B--2---:R-:W-:Y:S02]  /*f180*/  DADD R14, R16, R18 ;  /* 0x00000000100e7229 */ /* 0x004fe40000000012 */
[----:B------:R-:W-:Y:S01]  /*f190*/  DFMA R24, R10, UR46, R24 ;  /* 0x0000002e0a187c2b */ /* 0x000fe20008000018 */
[----:B------:R-:W2:Y:S01]  /*f1a0*/  LDCU.64 UR46, c[0x3][0x7a0] ;  /* 0x00c0f400ff2e77ac */ /* 0x000ea20008000a00 */
[----:B------:R-:W-:-:S02]  /*f1b0*/  DFMA R26, R4, UR52, RZ ;  /* 0x00000034041a7c2b */ /* 0x000fc400080000ff */
[----:B------:R-:W-:Y:S01]  /*f1c0*/  DADD R16, R16, -R18 ;  /* 0x0000000010107229 */ /* 0x000fe20000000812 */
[----:B------:R-:W4:Y:S01]  /*f1d0*/  LDCU.64 UR52, c[0x3][0x930] ;  /* 0x00c12600ff3477ac */ /* 0x000f220008000a00 */
[----:B---3--:R-:W-:Y:S02]  /*f1e0*/  DADD R18, R20, R22 ;  /* 0x0000000014127229 */ /* 0x008fe40000000016 */
[----:B------:R-:W-:Y:S01]  /*f1f0*/  DFMA R24, R14, UR64, R24 ;  /* 0x000000400e187c2b */ /* 0x000fe20008000018 */
[----:B------:R-:W3:Y:S01]  /*f200*/  LDCU.64 UR64, c[0x3][0x990] ;  /* 0x00c13200ff4077ac */ /* 0x000ee20008000a00 */
[----:B------:R-:W-:Y:S02]  /*f210*/  DFMA R34, R10, UR74, R28 ;  /* 0x0000004a0a227c2b */ /* 0x000fe4000800001c */
[----:B------:R-:W-:Y:S01]  /*f220*/  DFMA R26, R12, UR50, R26 ;  /* 0x000000320c1a7c2b */ /* 0x000fe2000800001a */
[----:B------:R-:W1:Y:S01]  /*f230*/  LDCU.64 UR74, c[0x3][0x718] ;  /* 0x00c0e300ff4a77ac */ /* 0x000e620008000a00 */
[----:B------:R-:W-:-:S02]  /*f240*/  DFMA R32, R4, UR62, RZ ;  /* 0x0000003e04207c2b */ /* 0x000fc400080000ff */
[----:B------:R-:W-:Y:S01]  /*f250*/  DFMA R30, R18, UR38, R24 ;  /* 0x00000026121e7c2b */ /* 0x000fe20008000018 */
[----:B------:R-:W2:Y:S01]  /*f260*/  LDCU.64 UR38, c[0x3][0x748] ;  /* 0x00c0e900ff2677ac */ /* 0x000ea20008000a00 */
[----:B------:R-:W-:Y:S02]  /*f270*/  LDS.64 R24, [R3+0x20] ;  /* 0x0000200003187984 */ /* 0x000fe40000000a00 */
[----:B------:R-:W-:Y:S01]  /*f280*/  DFMA R28, R16, UR58, R26 ;  /* 0x0000003a101c7c2b */ /* 0x000fe2000800001a */
[----:B------:R-:W3:Y:S01]  /*f290*/  LDCU.64 UR58, c[0x3][0x8d8] ;  /* 0x00c11b00ff3a77ac */ /* 0x000ee20008000a00 */
[----:B------:R-:W-:Y:S01]  /*f2a0*/  DFMA R32, R12, UR66, R32 ;  /* 0x000000420c207c2b */ /* 0x000fe20008000020 */
[----:B------:R-:W3:Y:S01]  /*f2b0*/  LDS.64 R26, [R3+0x50] ;  /* 0x00005000031a7984 */ /* 0x000ee20000000a00 */
[----:B------:R-:W3:Y:S01]  /*f2c0*/  LDCU.64 UR50, c[0x3][0x960] ;  /* 0x00c12c00ff3277ac */ /* 0x000ee20008000a00 */
[----:B------:R-:W-:Y:S02]  /*f2d0*/  DADD R20, R20, -R22 ;  /* 0x0000000014147229 */ /* 0x000fe40000000816 */
[----:B0-----:R-:W-:Y:S01]  /*f2e0*/  DFMA R34, R14, UR26, R34 ;  /* 0x0000001a0e227c2b */ /* 0x001fe20008000022 */
[----:B------:R-:W0:Y:S02]  /*f2f0*/  LDCU.64 UR62, c[0x3][0x800] ;  /* 0x00c10000ff3e77ac */ /* 0x000e240008000a00 */
[----:B----4-:R-:W-:-:S02]  /*f300*/  DFMA R32, R16, UR52, R32 ;  /* 0x0000003410207c2b */ /* 0x010fc40008000020 */
[----:B-1----:R-:W-:Y:S01]  /*f310*/  DFMA R22, R6, UR74, RZ ;  /* 0x0000004a06167c2b */ /* 0x002fe200080000ff */
[----:B------:R-:W1:Y:S01]  /*f320*/  LDCU.64 UR52, c[0x3][0x908] ;  /* 0x00c12100ff3477ac */ /* 0x000e620008000a00 */
[----:B------:R-:W-:Y:S01]  /*f330*/  DFMA R28, R20, UR72, R28 ;  /* 0x00000048141c7c2b */ /* 0x000fe2000800001c */
[----:B------:R-:W4:Y:S05]  /*f340*/  LDCU.64 UR74, c[0x3][0x778] ;  /* 0x00c0ef00ff4a77ac */ /* 0x000f2a0008000a00 */
[----:B--2---:R-:W-:Y:S01]  /*f350*/  DFMA R36, R10, UR38, R22 ;  /* 0x000000260a247c2b */ /* 0x004fe20008000016 */
[----:B------:R-:W2:Y:S01]  /*f360*/  LDCU.64 UR72, c[0x3][0x938] ;  /* 0x00c12700ff4877ac */ /* 0x000ea20008000a00 */
[----:B---3--:R-:W-:-:S02]  /*f370*/  DFMA R22, R4, UR58, RZ ;  /* 0x0000003a04167c2b */ /* 0x008fc400080000ff */
[----:B------:R-:W-:Y:S01]  /*f380*/  DFMA R32, R20, UR50, R32 ;  /* 0x0000003214207c2b */ /* 0x000fe20008000020 */
[----:B------:R-:W3:Y:S01]  /*f390*/  LDCU.64 UR50, c[0x3][0x968] ;  /* 0x00c12d00ff3277ac */ /* 0x000ee20008000a00 */
[----:B------:R-:W0:Y:S04]  /*f3a0*/  LDCU.64 UR58, c[0x3][0x720] ;  /* 0x00c0e400ff3a77ac */ /* 0x000e280008000a00 */
[----:B-1----:R-:W-:Y:S01]  /*f3b0*/  DFMA R22, R12, UR52, R22 ;  /* 0x000000340c167c2b */ /* 0x002fe20008000016 */
[----:B------:R-:W1:Y:S01]  /*f3c0*/  LDCU.64 UR38, c[0x3][0x7a8] ;  /* 0x00c0f500ff2677ac */ /* 0x000e620008000a00 */
[----:B------:R-:W-:Y:S02]  /*f3d0*/  DFMA R38, R18, UR46, R34 ;  /* 0x0000002e12267c2b */ /* 0x000fe40008000022 */
[----:B----4-:R-:W-:Y:S01]  /*f3e0*/  DFMA R36, R14, UR74, R36 ;  /* 0x0000004a0e247c2b */ /* 0x010fe20008000024 */
[----:B------:R-:W4:Y:S03]  /*f3f0*/  LDCU.64 UR74, c[0x3][0x750] ;  /* 0x00c0ea00ff4a77ac */ /* 0x000f260008000a00 */
[----:B--2---:R-:W-:Y:S01]  /*f400*/  DFMA R34, R16, UR72, R22 ;  /* 0x0000004810227c2b */ /* 0x004fe20008000016 */
[----:B------:R-:W2:Y:S01]  /*f410*/  LDCU.64 UR72, c[0x3][0x8e0] ;  /* 0x00c11c00ff4877ac */ /* 0x000ea20008000a00 */
[----:B------:R-:W-:-:S02]  /*f420*/  DADD R22, R24, R26 ;  /* 0x0000000018167229 */ /* 0x000fc4000000001a */
[----:B------:R-:W-:Y:S01]  /*f430*/  DADD R24, R24, -R26 ;  /* 0x0000000018187229 */ /* 0x000fe2000000081a */
[----:B------:R-:W2:Y:S03]  /*f440*/  LDCU.64 UR26, c[0x3][0x830] ;  /* 0x00c10600ff1a77ac */ /* 0x000ea60008000a00 */
[----:B---3--:R-:W-:Y:S02]  /*f450*/  DFMA R44, R20, UR50, R34 ;  /* 0x00000032142c7c2b */ /* 0x008fe40008000022 */
[----:B0-----:R-:W-:Y:S01]  /*f460*/  DFMA R26, R6, UR58, RZ ;  /* 0x0000003a061a7c2b */ /* 0x001fe200080000ff */
[----:B------:R-:W0:Y:S01]  /*f470*/  LDCU.64 UR50, c[0x3][0x910] ;  /* 0x00c12200ff3277ac */ /* 0x000e220008000a00 */
[----:B-1----:R-:W-:Y:S01]  /*f480*/  DFMA R42, R18, UR38, R36 ;  /* 0x00000026122a7c2b */ /* 0x002fe20008000024 */
[----:B------:R-:W1:Y:S01]  /*f490*/  LDCU.64 UR58, c[0x3][0x780] ;  /* 0x00c0f000ff3a77ac */ /* 0x000e620008000a00 */
[----:B------:R-:W-:-:S04]  /*f4a0*/  DFMA R36, R24, UR34, R28 ;  /* 0x0000002218247c2b */ /* 0x000fc8000800001c */
[----:B----4-:R-:W-:Y:S01]  /*f4b0*/  DFMA R28, R10, UR74, R26 ;  /* 0x0000004a0a1c7c2b */ /* 0x010fe2000800001a */
[----:B------:R-:W3:Y:S01]  /*f4c0*/  LDCU.64 UR34, c[0x3][0x940] ;  /* 0x00c12800ff2277ac */ /* 0x000ee20008000a00 */
[----:B--2---:R-:W-:Y:S02]  /*f4d0*/  DFMA R26, R4, UR72, RZ ;  /* 0x00000048041a7c2b */ /* 0x004fe400080000ff */
[----:B------:R-:W-:Y:S01]  /*f4e0*/  DFMA R38, R22, UR70, R38 ;  /* 0x0000004616267c2b */ /* 0x000fe20008000026 */
[----:B------:R-:W2:Y:S01]  /*f4f0*/  LDCU.64 UR70, c[0x3][0x7b0] ;  /* 0x00c0f600ff4677ac */ /* 0x000ea20008000a00 */
[----:B------:R-:W-:Y:S01]  /*f500*/  DFMA R40, R24, UR64, R32 ;  /* 0x0000004018287c2b */ /* 0x000fe20008000020 */
[----:B------:R-:W4:Y:S01]  /*f510*/  LDCU.64 UR64, c[0x3][0x970] ;  /* 0x00c12e00ff4077ac */ /* 0x000f220008000a00 */
[----:B------:R-:W-:Y:S02]  /*f520*/  DFMA R34, R22, UR48, R30 ;  /* 0x0000003016227c2b */ /* 0x000fe4000800001e */
[----:B0-----:R-:W-:Y:S01]  /*f530*/  DFMA R26, R12, UR50, R26 ;  /* 0x000000320c1a7c2b */ /* 0x001fe2000800001a */
[----:B------:R-:W0:Y:S01]  /*f540*/  LDCU.64 UR48, c[0x3][0x7d8] ;  /* 0x00c0fb00ff3077ac */ /* 0x000e220008000a00 */
[----:B-1----:R-:W-:Y:S01]  /*f550*/  DFMA R28, R14, UR58, R28 ;  /* 0x0000003a0e1c7c2b */ /* 0x002fe2000800001c */
[----:B------:R-:W1:Y:S05]  /*f560*/  LDCU.64 UR50, c[0x3][0x728] ;  /* 0x00c0e500ff3277ac */ /* 0x000e6a0008000a00 */
[----:B---3--:R-:W-:Y:S01]  /*f570*/  DFMA R26, R16, UR34, R26 ;  /* 0x00000022101a7c2b */ /* 0x008fe2000800001a */
[----:B------:R-:W3:Y:S01]  /*f580*/  LDCU.64 UR74, c[0x3][0x998] ;  /* 0x00c13300ff4a77ac */ /* 0x000ee20008000a00 */
[----:B--2---:R-:W-:Y:S01]  /*f590*/  DFMA R46, R18, UR70, R28 ;  /* 0x00000046122e7c2b */ /* 0x004fe2000800001c */
[----:B------:R-:W2:Y:S01]  /*f5a0*/  LDCU.64 UR70, c[0x3][0x8e8] ;  /* 0x00c11d00ff4677ac */ /* 0x000ea20008000a00 */
[----:B------:R-:W-:Y:S01]  /*f5b0*/  DFMA R30, R6, UR4, RZ ;  /* 0x00000004061e7c2b */ /* 0x000fe200080000ff */
[----:B------:R-:W-:Y:S01]  /*f5c0*/  LDS.64 R28, [R3+0x48] ;  /* 0x00004800031c7984 */ /* 0x000fe20000000a00 */
[----:B------:R-:W2:Y:S02]  /*f5d0*/  LDCU.64 UR34, c[0x3][0x758] ;  /* 0x00c0eb00ff2277ac */ /* 0x000ea40008000a00 */
[----:B----4-:R-:W-:-:S02]  /*f5e0*/  DFMA R48, R20, UR64, R26 ;  /* 0x0000004014307c2b */ /* 0x010fc4000800001a */
[----:B0-----:R-:W-:Y:S01]  /*f5f0*/  DFMA R42, R22, UR48, R42 ;  /* 0x00000030162a7c2b */ /* 0x001fe2000800002a */
[----:B------:R-:W0:Y:S01]  /*f600*/  LDCU.64 UR64, c[0x3][0x7e0] ;  /* 0x00c0fc00ff4077ac */ /* 0x000e220008000a00 */
[----:B------:R-:W4:Y:S01]  /*f610*/  LDS.64 R26, [R3+0x28] ;  /* 0x00002800031a7984 */ /* 0x000f220000000a00 */
[----:B------:R-:W0:Y:S01]  /*f620*/  LDCU.64 UR48, c[0x3][0x918] ;  /* 0x00c12300ff3077ac */ /* 0x000e220008000a00 */
[----:B-1----:R-:W-:Y:S01]  /*f630*/  DFMA R6, R6, UR50, RZ ;  /* 0x0000003206067c2b */ /* 0x002fe200080000ff */
[----:B------:R-:W1:Y:S01]  /*f640*/  LDCU.64 UR50, c[0x3][0x788] ;  /* 0x00c0f100ff3277ac */ /* 0x000e620008000a00 */
[----:B---3--:R-:W-:Y:S02]  /*f650*/  DFMA R44, R24, UR74, R44 ;  /* 0x0000004a182c7c2b */ /* 0x008fe4000800002c */
[----:B------:R-:W-:Y:S01]  /*f660*/  DFMA R32, R10, UR12, R30 ;  /* 0x0000000c0a207c2b */ /* 0x000fe2000800001e */
[----:B------:R-:W3:Y:S01]  /*f670*/  LDCU.64 UR74, c[0x3][0x948] ;  /* 0x00c12900ff4a77ac */ /* 0x000ee20008000a00 */
[----:B------:R-:W-:-:S02]  /*f680*/  DFMA R30, R4, UR8, RZ ;  /* 0x00000008041e7c2b */ /* 0x000fc400080000ff */
[----:B--2---:R-:W-:Y:S01]  /*f690*/  DFMA R4, R4, UR70, RZ ;  /* 0x0000004604047c2b */ /* 0x004fe200080000ff */
[----:B------:R-:W2:Y:S01]  /*f6a0*/  LDCU.64 UR70, c[0x3][0x9a0] ;  /* 0x00c13400ff4677ac */ /* 0x000ea20008000a00 */
[----:B------:R-:W-:Y:S02]  /*f6b0*/  DFMA R50, R10, UR34, R6 ;  /* 0x000000220a327c2b */ /* 0x000fe40008000006 */
[----:B0-----:R-:W-:Y:S01]  /*f6c0*/  DFMA R46, R22, UR64, R46 ;  /* 0x00000040162e7c2b */ /* 0x001fe2000800002e */
[----:B------:R-:W0:Y:S01]  /*f6d0*/  LDCU.64 UR34, c[0x3][0x7b8] ;  /* 0x00c0f700ff2277ac */ /* 0x000e220008000a00 */
[C---:B------:R-:W-:Y:S01]  /*f6e0*/  DFMA R30, R12.reuse, UR28, R30 ;  /* 0x0000001c0c1e7c2b */ /* 0x040fe2000800001e */
[----:B------:R-:W-:Y:S01]  /*f6f0*/  LDS.64 R6, [R3+0x30] ;  /* 0x0000300003067984 */ /* 0x000fe20000000a00 */
[----:B------:R-:W2:Y:S01]  /*f700*/  LDCU.64 UR64, c[0x3][0x978] ;  /* 0x00c12f00ff4077ac */ /* 0x000ea20008000a00 */
[----:B------:R-:W-:Y:S02]  /*f710*/  DFMA R4, R12, UR48, R4 ;  /* 0x000000300c047c2b */ /* 0x000fe40008000004 */
[----:B------:R-:W4:Y:S01]  /*f720*/  LDS.64 R10, [R3+0x40] ;  /* 0x00004000030a7984 */ /* 0x000f220000000a00 */
[----:B-1----:R-:W-:Y:S01]  /*f730*/  DFMA R50, R14, UR50, R50 ;  /* 0x000000320e327c2b */ /* 0x002fe20008000032 */
[----:B------:R-:W1:Y:S01]  /*f740*/  LDCU.64 UR48, c[0x3][0x7e8] ;  /* 0x00c0fd00ff3077ac */ /* 0x000e620008000a00 */
[C---:B------:R-:W-:Y:S01]  /*f750*/  DFMA R30, R16.reuse, UR32, R30 ;  /* 0x00000020101e7c2b */ /* 0x040fe2000800001e */
[----:B------:R-:W1:Y:S01]  /*f760*/  LDS.64 R12, [R3+0x38] ;  /* 0x00003800030c7984 */ /* 0x000e620000000a00 */
[----:B------:R-:W1:Y:S01]  /*f770*/  LDCU.64 UR50, c[0x3][0x9a8] ;  /* 0x00c13500ff3277ac */ /* 0x000e620008000a00 */
[----:B---3--:R-:W-:-:S02]  /*f780*/  DFMA R4, R16, UR74, R4 ;  /* 0x0000004a10047c2b */ /* 0x008fc40008000004 */
[----:B------:R-:W-:Y:S01]  /*f790*/  DFMA R32, R14, UR16, R32 ;  /* 0x000000100e207c2b */ /* 0x000fe20008000020 */
[----:B------:R-:W3:Y:S01]  /*f7a0*/  LDCU.64 UR72, c[0x3][0x808] ;  /* 0x00c10100ff4877ac */ /* 0x000ee20008000a00 */
[----:B0-----:R-:W-:Y:S01]  /*f7b0*/  DFMA R50, R18, UR34, R50 ;  /* 0x0000002212327c2b */ /* 0x001fe20008000032 */
[----:B------:R-:W0:Y:S01]  /*f7c0*/  LDCU.64 UR34, c[0x3][0x810] ;  /* 0x00c10200ff2277ac */ /* 0x000e220008000a00 */
[C---:B------:R-:W-:Y:S02]  /*f7d0*/  DFMA R30, R20.reuse, UR36, R30 ;  /* 0x00000024141e7c2b */ /* 0x040fe4000800001e */
[----:B--2---:R-:W-:Y:S01]  /*f7e0*/  DFMA R20, R20, UR64, R4 ;  /* 0x0000004014147c2b */ /* 0x004fe20008000004 */
[----:B------:R-:W2:Y:S01]  /*f7f0*/  LDCU.64 UR66, c[0x3][0x9c0] ;  /* 0x00c13800ff4277ac */ /* 0x000ea20008000a00 */
[----:B------:R-:W-:Y:S02]  /*f800*/  DFMA R48, R24, UR70, R48 ;  /* 0x0000004618307c2b */ /* 0x000fe40008000030 */
[----:B----4-:R-:W-:Y:S01]  /*f810*/  DADD R4, R26, R28 ;  /* 0x000000001a047229 */ /* 0x010fe2000000001c */
[----:B------:R-:W4:Y:S01]  /*f820*/  LDCU.64 UR70, c[0x3][0x818] ;  /* 0x00c10300ff4677ac */ /* 0x000f220008000a00 */
[----:B-1----:R-:W-:-:S02]  /*f830*/  DFMA R50, R22, UR48, R50 ;  /* 0x0000003016327c2b */ /* 0x002fc40008000032 */
[----:B------:R-:W-:Y:S01]  /*f840*/  DFMA R20, R24, UR50, R20 ;  /* 0x0000003218147c2b */ /* 0x000fe20008000014 */
[----:B------:R-:W1:Y:S01]  /*f850*/  LDCU.64 UR48, c[0x3][0x9d0] ;  /* 0x00c13a00ff3077ac */ /* 0x000e620008000a00 */
[----:B------:R-:W-:Y:S01]  /*f860*/  DFMA R32, R18, UR20, R32 ;  /* 0x0000001412207c2b */ /* 0x000fe20008000020 */
[----:B------:R-:W2:Y:S01]  /*f870*/  LDCU.64 UR50, c[0x3][0x9d8] ;  /* 0x00c13b00ff3277ac */ /* 0x000ea20008000a00 */
[----:B0-----:R-:W-:Y:S01]  /*f880*/  DFMA R46, R4, UR34, R46 ;  /* 0x00000022042e7c2b */ /* 0x001fe2000800002e */
[----:B------:R-:W0:Y:S05]  /*f890*/  LDCU.64 UR34, c[0x3][0x848] ;  /* 0x00c10900ff2277ac */ /* 0x000e2a0008000a00 */
[----:B------:R-:W-:-:S02]  /*f8a0*/  DFMA R32, R22, UR24, R32 ;  /* 0x0000001816207c2b */ /* 0x000fc40008000020 */
[----:B------:R-:W-:Y:S01]  /*f8b0*/  DADD R26, R26, -R28 ;  /* 0x000000001a1a7229 */ /* 0x000fe2000000081c */
[----:B------:R-:W0:Y:S01]  /*f8c0*/  LDCU.64 UR58, c[0x3][0x9c8] ;  /* 0x00c13900ff3a77ac */ /* 0x000e220008000a00 */
[C---:B------:R-:W-:Y:S02]  /*f8d0*/  DFMA R34, R4.reuse, UR68, R34 ;  /* 0x0000004404227c2b */ /* 0x040fe40008000022 */
[C---:B------:R-:W-:Y:S01]  /*f8e0*/  DFMA R38, R4.reuse, UR62, R38 ;  /* 0x0000003e04267c2b */ /* 0x040fe20008000026 */
[----:B------:R-:W0:Y:S01]  /*f8f0*/  LDCU.64 UR46, c[0x3][0x9f0] ;  /* 0x00c13e00ff2e77ac */ /* 0x000e220008000a00 */
[C---:B------:R-:W-:Y:S02]  /*f900*/  DFMA R32, R4.reuse, UR6, R32 ;  /* 0x0000000604207c2b */ /* 0x040fe40008000020 */
[C---:B---3--:R-:W-:Y:S01]  /*f910*/  DFMA R42, R4.reuse, UR72, R42 ;  /* 0x00000048042a7c2b */ /* 0x048fe2000800002a */
[----:B------:R-:W3:Y:S01]  /*f920*/  LDCU.64 UR74, c[0x3][0x838] ;  /* 0x00c10700ff4a77ac */ /* 0x000ee20008000a00 */
[----:B----4-:R-:W-:-:S02]  /*f930*/  DFMA R50, R4, UR70, R50 ;  /* 0x0000004604327c2b */ /* 0x010fc40008000032 */
[----:B------:R-:W-:Y:S01]  /*f940*/  DADD R4, R6, R10 ;  /* 0x0000000006047229 */ /* 0x000fe2000000000a */
[----:B------:R-:W4:Y:S01]  /*f950*/  LDCU.64 UR64, c[0x3][0x9f8] ;  /* 0x00c13f00ff4077ac */ /* 0x000f220008000a00 */
[C---:B------:R-:W-:Y:S02]  /*f960*/  DFMA R36, R26.reuse, UR60, R36 ;  /* 0x0000003c1a247c2b */ /* 0x040fe40008000024 */
[C---:B-1----:R-:W-:Y:S01]  /*f970*/  DFMA R48, R26.reuse, UR48, R48 ;  /* 0x000000301a307c2b */ /* 0x042fe20008000030 */
[----:B------:R-:W1:Y:S01]  /*f980*/  LDCU.64 UR68, c[0x3][0x840] ;  /* 0x00c10800ff4477ac */ /* 0x000e620008000a00 */
[----:B--2---:R-:W-:Y:S02]  /*f990*/  DFMA R20, R26, UR50, R20 ;  /* 0x000000321a147c2b */ /* 0x004fe40008000014 */
[----:B------:R-:W-:Y:S01]  /*f9a0*/  DADD R6, R6, -R10 ;  /* 0x0000000006067229 */ /* 0x000fe2000000080a */
[----:B------:R-:W2:Y:S01]  /*f9b0*/  LDCU.64 UR48, c[0x3][0xa00] ;  /* 0x00c14000ff3077ac */ /* 0x000ea20008000a00 */
[----:B------:R-:W-:Y:S01]  /*f9c0*/  DFMA R30, R24, UR40, R30 ;  /* 0x00000028181e7c2b */ /* 0x000fe2000800001e */
[----:B------:R-:W2:Y:S01]  /*f9d0*/  LDCU.64 UR50, c[0x3][0xa08] ;  /* 0x00c14100ff3277ac */ /* 0x000ea20008000a00 */
[----:B------:R-:W-:-:S02]  /*f9e0*/  DFMA R34, R4, UR56, R34 ;  /* 0x0000003804227c2b */ /* 0x000fc40008000022 */
[C---:B------:R-:W-:Y:S01]  /*f9f0*/  DFMA R38, R4.reuse, UR26, R38 ;  /* 0x0000001a04267c2b */ /* 0x040fe20008000026 */
[----:B------:R-:W2:Y:S01]  /*fa00*/  LDCU.64 UR52, c[0x3][0x860] ;  /* 0x00c10c00ff3477ac */ /* 0x000ea20008000a00 */
[----:B0-----:R-:W-:Y:S02]  /*fa10*/  DFMA R50, R4, UR34, R50 ;  /* 0x0000002204327c2b */ /* 0x001fe40008000032 */
[----:B------:R-:W-:Y:S01]  /*fa20*/  DFMA R36, R6, UR30, R36 ;  /* 0x0000001e06247c2b */ /* 0x000fe20008000024 */
[----:B------:R-:W0:Y:S01]  /*fa30*/  LDCU.64 UR38, c[0x3][0xa20] ;  /* 0x00c14400ff2677ac */ /* 0x000e220008000a00 */
[C---:B------:R-:W-:Y:S01]  /*fa40*/  DFMA R30, R26.reuse, UR10, R30 ;  /* 0x0000000a1a1e7c2b */ /* 0x040fe2000800001e */
[----:B------:R-:W0:Y:S01]  /*fa50*/  LDCU.64 UR62, c[0x3][0x868] ;  /* 0x00c10d00ff3e77ac */ /* 0x000e220008000a00 */
[C---:B------:R-:W-:Y:S01]  /*fa60*/  DFMA R40, R26.reuse, UR66, R40 ;  /* 0x000000421a287c2b */ /* 0x040fe20008000028 */
[----:B------:R-:W0:Y:S01]  /*fa70*/  LDCU.64 UR60, c[0x3][0xa28] ;  /* 0x00c14500ff3c77ac */ /* 0x000e220008000a00 */
[----:B------:R-:W-:Y:S01]  /*fa80*/  DFMA R44, R26, UR58, R44 ;  /* 0x0000003a1a2c7c2b */ /* 0x000fe2000800002c */
[----:B------:R-:W0:Y:S01]  /*fa90*/  LDCU.64 UR26, c[0x3][0x870] ;  /* 0x00c10e00ff1a77ac */ /* 0x000e220008000a00 */
[----:B------:R-:W-:Y:S01]  /*faa0*/  DADD R10, R12, R12 ;  /* 0x000000000c0a7229 */ /* 0x000fe2000000000c */
[----:B------:R-:W0:Y:S01]  /*fab0*/  LDCU.64 UR56, c[0x3][0x878] ;  /* 0x00c10f00ff3877ac */ /* 0x000e220008000a00 */
[----:B------:R-:W0:Y:S01]  /*fac0*/  LDCU.64 UR34, c[0x3][0xa30] ;  /* 0x00c14600ff2277ac */ /* 0x000e220008000a00 */
[----:B------:R-:W0:Y:S01]  /*fad0*/  LDCU.64 UR30, c[0x3][0xa38] ;  /* 0x00c14700ff1e77ac */ /* 0x000e220008000a00 */
[----:B------:R-:W-:-:S02]  /*fae0*/  DFMA R32, R4, UR14, R32 ;  /* 0x0000000e04207c2b */ /* 0x000fc40008000020 */
[C---:B---3--:R-:W-:Y:S02]  /*faf0*/  DFMA R42, R4.reuse, UR74, R42 ;  /* 0x0000004a042a7c2b */ /* 0x048fe4000800002a */
[----:B-1----:R-:W-:Y:S02]  /*fb00*/  DFMA R46, R4, UR68, R46 ;  /* 0x00000044042e7c2b */ /* 0x002fe4000800002e */
[----:B------:R-:W-:Y:S02]  /*fb10*/  DMUL R10, R10, 0.5 ;  /* 0x3fe000000a0a7828 */ /* 0x000fe40000000000 */
[C---:B------:R-:W-:Y:S02]  /*fb20*/  DFMA R30, R6.reuse, UR18, R30 ;  /* 0x00000012061e7c2b */ /* 0x040fe4000800001e */
[C---:B------:R-:W-:Y:S02]  /*fb30*/  DFMA R40, R6.reuse, UR46, R40 ;  /* 0x0000002e06287c2b */ /* 0x040fe40008000028 */
[----:B----4-:R-:W-:-:S02]  /*fb40*/  DFMA R44, R6, UR64, R44 ;  /* 0x00000040062c7c2b */ /* 0x010fc4000800002c */
[C---:B--2---:R-:W-:Y:S02]  /*fb50*/  DFMA R48, R6.reuse, UR48, R48 ;  /* 0x0000003006307c2b */ /* 0x044fe40008000030 */
[----:B------:R-:W-:Y:S02]  /*fb60*/  DFMA R20, R6, UR50, R20 ;  /* 0x0000003206147c2b */ /* 0x000fe40008000014 */
[----:B------:R-:W-:Y:S02]  /*fb70*/  DADD R12, R12, -R12 ;  /* 0x000000000c0c7229 */ /* 0x000fe4000000080c */
[C---:B------:R-:W-:Y:S02]  /*fb80*/  DFMA R32, R10.reuse, UR22, R32 ;  /* 0x000000160a207c2b */ /* 0x040fe40008000020 */
[C---:B------:R-:W-:Y:S02]  /*fb90*/  DFMA R34, R10.reuse, UR54, R34 ;  /* 0x000000360a227c2b */ /* 0x040fe40008000022 */
[----:B------:R-:W-:-:S02]  /*fba0*/  DFMA R38, R10, UR52, R38 ;  /* 0x000000340a267c2b */ /* 0x000fc40008000026 */
[C---:B0-----:R-:W-:Y:S02]  /*fbb0*/  DFMA R42, R10.reuse, UR62, R42 ;  /* 0x0000003e0a2a7c2b */ /* 0x041fe4000800002a */
[C---:B------:R-:W-:Y:S02]  /*fbc0*/  DFMA R46, R10.reuse, UR26, R46 ;  /* 0x0000001a0a2e7c2b */ /* 0x040fe4000800002e */
[----:B------:R-:W-:Y:S02]  /*fbd0*/  DFMA R50, R10, UR56, R50 ;  /* 0x000000380a327c2b */ /* 0x000fe40008000032 */
[C---:B------:R-:W-:Y:S02]  /*fbe0*/  DFMA R30, R12.reuse, UR44, R30 ;  /* 0x0000002c0c1e7c2b */ /* 0x040fe4000800001e */
[C---:B------:R-:W-:Y:S02]  /*fbf0*/  DFMA R36, R12.reuse, UR42, R36 ;  /* 0x0000002a0c247c2b */ /* 0x040fe40008000024 */
[----:B------:R-:W-:-:S02]  /*fc00*/  DFMA R40, R12, UR38, R40 ;  /* 0x000000260c287c2b */ /* 0x000fc40008000028 */
[C---:B------:R-:W-:Y:S02]  /*fc10*/  DFMA R44, R12.reuse, UR60, R44 ;  /* 0x0000003c0c2c7c2b */ /* 0x040fe4000800002c */
[C---:B------:R-:W-:Y:S02]  /*fc20*/  DFMA R48, R12.reuse, UR34, R48 ;  /* 0x000000220c307c2b */ /* 0x040fe40008000030 */
[----:B------:R-:W-:Y:S01]  /*fc30*/  DFMA R20, R12, UR30, R20 ;  /* 0x0000001e0c147c2b */ /* 0x000fe20008000014 */
[----:B------:R-:W-:Y:S01]  /*fc40*/  ISETP.GT.U32.AND P2, PT, R252, 0xb3, PT ;  /* 0x000000b3fc00780c */ /* 0x000fe20003f44070 */
        /* <DEDUP_REMOVED lines=51> */
[----:B---3--:R-:W-:Y:S02]  /*ff80*/  DFMA R22, R10, UR44, RZ ;  /* 0x0000002c0a167c2b */ /* 0x008fe400080000ff */
[----:B------:R-:W-:Y:S01]  /*ff90*/  DADD R12, R12, -R14 ;  /* 0x000000000c0c7229 */ /* 0x000fe2000000080e */
[----:B------:R-:W2:Y:S01]  /*ffa0*/  LDCU.64 UR46, c[0x3][0x908] ;  /* 0x00c12100ff2e77ac */ /* 0x000ea20008000a00 */
[C---:B-----5:R-:W-:Y:S01]  /*ffb0*/  DFMA R24, R16.reuse, UR58, R18 ;  /* 0x0000003a10187c2b */ /* 0x060fe20008000012 */
[----:B------:R-:W-:Y:S01]  /*ffc0*/  LDS.64 R14, [R2+0x168] ;  /* 0x00016800020e7984 */ /* 0x000fe20000000a00 */
[C---:B------:R-:W-:Y:S01]  /*ffd0*/  DFMA R26, R16.reuse, UR30, R20 ;  /* 0x0000001e101a7c2b */ /* 0x040fe20008000014 */
[----:B------:R-:W3:Y:S01]  /*ffe0*/  LDCU.64 UR66, c[0x3][0x8e0] ;  /* 0x00c11c00ff4277ac */ /* 0x000ee20008000a00 */
[----:B------:R-:W-:Y:S01]  /*fff0*/  DFMA R36, R16, UR56, R22 ;  /* 0x0000003810247c2b */ /* 0x000fe20008000016 */
[----:B------:R-:W-:Y:S01]  /*10000*/  LDS.64 R18, [R2+0xf0] ;  /* 0x0000f00002127984 */ /* 0x000fe20000000a00 */
[C---:B------:R-:W-:Y:S01]  /*10010*/  DFMA R22, R10.reuse, UR26, RZ ;  /* 0x0000001a0a167c2b */ /* 0x040fe200080000ff */
[----:B------:R-:W5:Y:S01]  /*10020*/  LDCU.64 UR64, c[0x3][0x8e8] ;  /* 0x00c11d00ff4077ac */ /* 0x000f620008000a00 */
[----:B------:R-:W-:Y:S01]  /*10030*/  DFMA R28, R10, UR74, RZ ;  /* 0x0000004a0a1c7c2b */ /* 0x000fe200080000ff */
[----:B------:R-:W2:Y:S01]  /*10040*/  LDS.64 R20, [R2+0x5a0] ;  /* 0x0005a00002147984 */ /* 0x000ea20000000a00 */
[----:B------:R-:W-:Y:S01]  /*10050*/  DFMA R6, R4, UR72, RZ ;  /* 0x0000004804067c2b */ /* 0x000fe200080000ff */
[----:B------:R-:W0:Y:S01]  /*10060*/  LDCU.64 UR62, c[0x3][0x910] ;  /* 0x00c12200ff3e77ac */ /* 0x000e220008000a00 */
[----:B------:R-:W-:-:S02]  /*10070*/  DFMA R10, R10, UR4, RZ ;  /* 0x000000040a0a7c2b */ /* 0x000fc400080000ff */
[C---:B------:R-:W-:Y:S01]  /*10080*/  DFMA R42, R16.reuse, UR54, R22 ;  /* 0x00000036102a7c2b */ /* 0x040fe20008000016 */
[----:B------:R-:W0:Y:S01]  /*10090*/  LDCU.64 UR38, c[0x3][0x918] ;  /* 0x00c12300ff2677ac */ /* 0x000e220008000a00 */
[----:B------:R-:W2:Y:S01]  /*100a0*/  LDS.64 R22, [R2+0x528] ;  /* 0x0005280002167984 */ /* 0x000ea20000000a00 */
[----:B------:R-:W-:Y:S02]  /*100b0*/  DFMA R48, R16, UR52, R28 ;  /* 0x0000003410307c2b */ /* 0x000fe4000800001c */
[----:B-1----:R-:W-:Y:S01]  /*100c0*/  DFMA R28, R12, UR70, R6 ;  /* 0x000000460c1c7c2b */ /* 0x002fe20008000006 */
[----:B------:R-:W1:Y:S01]  /*100d0*/  LDCU.64 UR42, c[0x3][0x768] ;  /* 0x00c0ed00ff2a77ac */ /* 0x000e620008000a00 */
[C---:B------:R-:W-:Y:S02]  /*100e0*/  DFMA R6, R4.reuse, UR50, RZ ;  /* 0x0000003204067c2b */ /* 0x040fe400080000ff */
[C---:B---3--:R-:W-:Y:S01]  /*100f0*/  DFMA R30, R4.reuse, UR66, RZ ;  /* 0x00000042041e7c2b */ /* 0x048fe200080000ff */
[----:B------:R-:W3:Y:S01]  /*10100*/  LDCU.64 UR34, c[0x3][0x770] ;  /* 0x00c0ee00ff2277ac */ /* 0x000ee20008000a00 */
[----:B-----5:R-:W-:-:S02]  /*10110*/  DFMA R34, R4, UR64, RZ ;  /* 0x0000004004227c2b */ /* 0x020fc400080000ff */
[----:B------:R-:W-:Y:S01]  /*10120*/  DFMA R16, R16, UR12, R10 ;  /* 0x0000000c10107c2b */ /* 0x000fe2000800000a */
[----:B------:R-:W5:Y:S01]  /*10130*/  LDCU.64 UR44, c[0x3][0x928] ;  /* 0x00c12500ff2c77ac */ /* 0x000f620008000a00 */
[----:B----4-:R-:W-:Y:S01]  /*10140*/  DFMA R32, R12, UR68, R6 ;  /* 0x000000440c207c2b */ /* 0x010fe20008000006 */
[----:B------:R-:W-:Y:S01]  /*10150*/  LDS.64 R10, [R2+0x2d0] ;  /* 0x0002d000020a7984 */ /* 0x000fe20000000a00 */
[----:B0-----:R-:W-:Y:S01]  /*10160*/  DFMA R6, R4, UR48, RZ ;  /* 0x0000003004067c2b */ /* 0x001fe200080000ff */
[----:B------:R-:W0:Y:S01]  /*10170*/  LDCU.64 UR58, c[0x3][0x780] ;  /* 0x00c0f000ff3a77ac */ /* 0x000e220008000a00 */
[C---:B------:R-:W-:Y:S02]  /*10180*/  DFMA R44, R12.reuse, UR62, R30 ;  /* 0x0000003e0c2c7c2b */ /* 0x040fe4000800001e */
[C---:B------:R-:W-:Y:S01]  /*10190*/  DFMA R50, R12.reuse, UR38, R34 ;  /* 0x000000260c327c2b */ /* 0x040fe20008000022 */
[----:B------:R-:W4:Y:S03]  /*101a0*/  LDCU.64 UR60, c[0x3][0x778] ;  /* 0x00c0ef00ff3c77ac */ /* 0x000f260008000a00 */
[----:B--2---:R-:W-:Y:S01]  /*101b0*/  DFMA R38, R12, UR46, R6 ;  /* 0x0000002e0c267c2b */ /* 0x004fe20008000006 */
[----:B------:R-:W2:Y:S01]  /*101c0*/  LDCU.64 UR26, c[0x3][0x938] ;  /* 0x00c12700ff1a77ac */ /* 0x000ea20008000a00 */
[----:B------:R-:W2:Y:S01]  /*101d0*/  LDCU.64 UR56, c[0x3][0x930] ;  /* 0x00c12600ff3877ac */ /* 0x000ea20008000a00 */
[----:B------:R-:W2:Y:S01]  /*101e0*/  LDCU.64 UR52, c[0x3][0x7a0] ;  /* 0x00c0f400ff3477ac */ /* 0x000ea20008000a00 */
[----:B------:R-:W-:-:S02]  /*101f0*/  DADD R6, R18, R20 ;  /* 0x0000000012067229 */ /* 0x000fc40000000014 */
[----:B------:R-:W-:Y:S01]  /*10200*/  DADD R18, R18, -R20 ;  /* 0x0000000012127229 */ /* 0x000fe20000000814 */
[----:B------:R-:W2:Y:S01]  /*10210*/  LDCU.64 UR54, c[0x3][0x798] ;  /* 0x00c0f300ff3677ac */ /* 0x000ea20008000a00 */
[----:B------:R-:W2:Y:S04]  /*10220*/  LDCU.64 UR48, c[0x3][0x958] ;  /* 0x00c12b00ff3077ac */ /* 0x000ea80008000a00 */
[C---:B-1----:R-:W-:Y:S02]  /*10230*/  DFMA R30, R6.reuse, UR42, R24 ;  /* 0x0000002a061e7c2b */ /* 0x042fe40008000018 */
[----:B---3--:R-:W-:Y:S01]  /*10240*/  DFMA R34, R6, UR34, R26 ;  /* 0x0000002206227c2b */ /* 0x008fe2000800001a */
[----:B------:R-:W-:Y:S01]  /*10250*/  LDS.64 R24, [R2+0x1e0] ;  /* 0x0001e00002187984 */ /* 0x000fe20000000a00 */
[----:B-----5:R-:W-:Y:S01]  /*10260*/  DFMA R28, R18, UR44, R28 ;  /* 0x0000002c121c7c2b */ /* 0x020fe2000800001c */
[----:B------:R-:W1:Y:S01]  /*10270*/  LDCU.64 UR30, c[0x3][0x788] ;  /* 0x00c0f100ff1e77ac */ /* 0x000e620008000a00 */
[C-C-:B------:R-:W-:Y:S01]  /*10280*/  DADD R20, R14.reuse, R22.reuse ;  /* 0x000000000e147229 */ /* 0x140fe20000000016 */
[----:B------:R-:W3:Y:S01]  /*10290*/  LDS.64 R26, [R2+0x4b0] ;  /* 0x0004b000021a7984 */ /* 0x000ee20000000a00 */
[----:B------:R-:W-:Y:S01]  /*102a0*/  DADD R14, R14, -R22 ;  /* 0x000000000e0e7229 */ /* 0x000fe20000000816 */
[----:B------:R-:W5:Y:S01]  /*102b0*/  LDCU.64 UR72, c[0x3][0x948] ;  /* 0x00c12900ff4877ac */ /* 0x000f620008000a00 */
[C---:B0-----:R-:W-:Y:S01]  /*102c0*/  DFMA R46, R6.reuse, UR58, R42 ;  /* 0x0000003a062e7c2b */ /* 0x041fe2000800002a */
[----:B------:R-:W-:Y:S01]  /*102d0*/  LDS.64 R22, [R2+0x258] ;  /* 0x0002580002167984 */ /* 0x000fe20000000a00 */
[----:B----4-:R-:W-:Y:S01]  /*102e0*/  DFMA R40, R6, UR60, R36 ;  /* 0x0000003c06287c2b */ /* 0x010fe20008000024 */
[----:B------:R-:W0:Y:S01]  /*102f0*/  LDCU.64 UR70, c[0x3][0x7a8] ;  /* 0x00c0f500ff4677ac */ /* 0x000e220008000a00 */
[----:B--2---:R-:W-:-:S02]  /*10300*/  DFMA R42, R18, UR26, R38 ;  /* 0x0000001a122a7c2b */ /* 0x004fc40008000026 */
[----:B------:R-:W-:Y:S01]  /*10310*/  DFMA R36, R18, UR56, R32 ;  /* 0x0000003812247c2b */ /* 0x000fe20008000020 */
[----:B------:R-:W2:Y:S01]  /*10320*/  LDCU.64 UR50, c[0x3][0x7b0] ;  /* 0x00c0f600ff3277ac */ /* 0x000ea20008000a00 */
[C---:B------:R-:W-:Y:S02]  /*10330*/  DFMA R38, R20.reuse, UR52, R34 ;  /* 0x0000003414267c2b */ /* 0x040fe40008000022 */
[----:B------:R-:W-:Y:S01]  /*10340*/  DFMA R32, R20, UR54, R30 ;  /* 0x0000003614207c2b */ /* 0x000fe2000800001e */
[----:B------:R-:W4:Y:S01]  /*10350*/  LDCU.64 UR68, c[0x3][0x7b8] ;  /* 0x00c0f700ff4477ac */ /* 0x000f220008000a00 */
[----:B------:R-:W-:Y:S01]  /*10360*/  DFMA R34, R14, UR48, R28 ;  /* 0x000000300e227c2b */ /* 0x000fe2000800001c */
[----:B------:R-:W3:Y:S01]  /*10370*/  LDS.64 R28, [R2+0x438] ;  /* 0x00043800021c7984 */ /* 0x000ee20000000a00 */
[----:B------:R-:W-:Y:S01]  /*10380*/  DFMA R30, R4, UR8, RZ ;  /* 0x00000008041e7c2b */ /* 0x000fe200080000ff */
[----:B------:R-:W3:Y:S01]  /*10390*/  LDCU.64 UR74, c[0x3][0x940] ;  /* 0x00c12800ff4a77ac */ /* 0x000ee20008000a00 */
[----:B-1----:R-:W-:-:S02]  /*103a0*/  DFMA R48, R6, UR30, R48 ;  /* 0x0000001e06307c2b */ /* 0x002fc40008000030 */
[----:B------:R-:W-:Y:S01]  /*103b0*/  DFMA R16, R6, UR16, R16 ;  /* 0x0000001006107c2b */ /* 0x000fe20008000010 */
[----:B------:R-:W1:Y:S01]  /*103c0*/  LDCU.64 UR66, c[0x3][0x960] ;  /* 0x00c12c00ff4277ac */ /* 0x000e620008000a00 */
[----:B------:R-:W-:Y:S01]  /*103d0*/  LDS.64 R6, [R2+0x348] ;  /* 0x0003480002067984 */ /* 0x000fe20000000a00 */
[----:B-----5:R-:W-:Y:S02]  /*103e0*/  DFMA R50, R18, UR72, R50 ;  /* 0x0000004812327c2b */ /* 0x020fe40008000032 */
[----:B------:R-:W-:Y:S01]  /*103f0*/  DFMA R30, R12, UR28, R30 ;  /* 0x0000001c0c1e7c2b */ /* 0x000fe2000800001e */
[----:B------:R-:W5:Y:S01]  /*10400*/  LDCU.64 UR46, c[0x3][0x968] ;  /* 0x00c12d00ff2e77ac */ /* 0x000f620008000a00 */
[----:B------:R-:W5:Y:S01]  /*10410*/  LDS.64 R12, [R2+0x3c0] ;  /* 0x0003c000020c7984 */ /* 0x000f620000000a00 */
[C---:B0-----:R-:W-:Y:S01]  /*10420*/  DFMA R40, R20.reuse, UR70, R40 ;  /* 0x0000004614287c2b */ /* 0x041fe20008000028 */
[----:B------:R-:W0:Y:S01]  /*10430*/  LDCU.64 UR38, c[0x3][0x7c8] ;  /* 0x00c0f900ff2677ac */ /* 0x000e220008000a00 */
[----:B--2---:R-:W-:-:S02]  /*10440*/  DFMA R46, R20, UR50, R46 ;  /* 0x00000032142e7c2b */ /* 0x004fc4000800002e */
[C---:B----4-:R-:W-:Y:S01]  /*10450*/  DFMA R48, R20.reuse, UR68, R48 ;  /* 0x0000004414307c2b */ /* 0x050fe20008000030 */
[----:B------:R-:W2:Y:S01]  /*10460*/  LDCU.64 UR42, c[0x3][0x7d0] ;  /* 0x00c0fa00ff2a77ac */ /* 0x000ea20008000a00 */
[----:B------:R-:W-:Y:S02]  /*10470*/  DFMA R16, R20, UR20, R16 ;  /* 0x0000001414107c2b */ /* 0x000fe40008000010 */
[----:B---3--:R-:W-:Y:S01]  /*10480*/  DFMA R44, R18, UR74, R44 ;  /* 0x0000004a122c7c2b */ /* 0x008fe2000800002c */
[----:B------:R-:W3:Y:S01]  /*10490*/  LDCU.64 UR34, c[0x3][0x7d8] ;  /* 0x00c0fb00ff2277ac */ /* 0x000ee20008000a00 */
[C-C-:B------:R-:W-:Y:S02]  /*104a0*/  DADD R4, R24.reuse, R26.reuse ;  /* 0x0000000018047229 */ /* 0x140fe4000000001a */
[----:B------:R-:W-:Y:S01]  /*104b0*/  DADD R24, R24, -R26 ;  /* 0x0000000018187229 */ /* 0x000fe2000000081a */
[----:B------:R-:W4:Y:S01]  /*104c0*/  LDCU.64 UR60, c[0x3][0x7e0] ;  /* 0x00c0fc00ff3c77ac */ /* 0x000f220008000a00 */
[----:B-1----:R-:W-:-:S02]  /*104d0*/  DFMA R36, R14, UR66, R36 ;  /* 0x000000420e247c2b */ /* 0x002fc40008000024 */
[----:B------:R-:W-:Y:S01]  /*104e0*/  DFMA R30, R18, UR32, R30 ;  /* 0x00000020121e7c2b */ /* 0x000fe2000800001e */
[----:B------:R-:W1:Y:S01]  /*104f0*/  LDCU.64 UR58, c[0x3][0x7e8] ;  /* 0x00c0fd00ff3a77ac */ /* 0x000e620008000a00 */
[----:B-----5:R-:W-:Y:S02]  /*10500*/  DFMA R42, R14, UR46, R42 ;  /* 0x0000002e0e2a7c2b */ /* 0x020fe4000800002a */
[C---:B0-----:R-:W-:Y:S01]  /*10510*/  DFMA R32, R4.reuse, UR38, R32 ;  /* 0x0000002604207c2b */ /* 0x041fe20008000020 */
[----:B------:R-:W0:Y:S01]  /*10520*/  LDCU.64 UR30, c[0x3][0x988] ;  /* 0x00c13100ff1e77ac */ /* 0x000e220008000a00 */
[C---:B------:R-:W-:Y:S02]  /*10530*/  DFMA R16, R4.reuse, UR24, R16 ;  /* 0x0000001804107c2b */ /* 0x040fe40008000010 */
[----:B--2---:R-:W-:Y:S01]  /*10540*/  DFMA R38, R4, UR42, R38 ;  /* 0x0000002a04267c2b */ /* 0x004fe20008000026 */
[----:B------:R-:W2:Y:S01]  /*10550*/  LDCU.64 UR64, c[0x3][0x970] ;  /* 0x00c12e00ff4077ac */ /* 0x000ea20008000a00 */
[----:B------:R-:W-:-:S02]  /*10560*/  DFMA R30, R14, UR36, R30 ;  /* 0x000000240e1e7c2b */ /* 0x000fc4000800001e */
[C---:B---3--:R-:W-:Y:S01]  /*10570*/  DFMA R40, R4.reuse, UR34, R40 ;  /* 0x0000002204287c2b */ /* 0x048fe20008000028 */
[----:B------:R-:W3:Y:S01]  /*10580*/  LDCU.64 UR44, c[0x3][0x990] ;  /* 0x00c13200ff2c77ac */ /* 0x000ee20008000a00 */
[----:B----4-:R-:W-:Y:S01]  /*10590*/  DFMA R46, R4, UR60, R46 ;  /* 0x0000003c042e7c2b */ /* 0x010fe2000800002e */
[----:B------:R-:W4:Y:S03]  /*105a0*/  LDCU.64 UR62, c[0x3][0x978] ;  /* 0x00c12f00ff3e77ac */ /* 0x000f260008000a00 */
[----:B------:R-:W-:Y:S02]  /*105b0*/  DFMA R30, R24, UR40, R30 ;  /* 0x00000028181e7c2b */ /* 0x000fe4000800001e */
        /* <DEDUP_REMOVED lines=8> */
[----:B------:R-:W-:Y:S02]  /*10640*/  DFMA R16, R4, UR6, R16 ;  /* 0x0000000604107c2b */ /* 0x000fe40008000010 */
[----:B---3--:R-:W-:Y:S01]  /*10650*/  DFMA R36, R24, UR44, R36 ;  /* 0x0000002c18247c2b */ /* 0x008fe20008000024 */
[----:B------:R-:W3:Y:S01]  /*10660*/  LDCU.64 UR70, c[0x3][0x810] ;  /* 0x00c10200ff4677ac */ /* 0x000ee20008000a00 */
[----:B------:R-:W-:-:S02]  /*10670*/  DFMA R30, R22, UR10, R30 ;  /* 0x0000000a161e7c2b */ /* 0x000fc4000800001e */
[----:B----4-:R-:W-:Y:S01]  /*10680*/  DFMA R50, R14, UR62, R50 ;  /* 0x0000003e0e327c2b */ /* 0x010fe20008000032 */
[----:B------:R-:W4:Y:S01]  /*10690*/  LDCU.64 UR50, c[0x3][0x818] ;  /* 0x00c10300ff3277ac */ /* 0x000f220008000a00 */
[C---:B-1----:R-:W-:Y:S01]  /*106a0*/  DFMA R32, R4.reuse, UR72, R32 ;  /* 0x0000004804207c2b */ /* 0x042fe20008000020 */
[----:B------:R-:W1:Y:S01]  /*106b0*/  LDCU.64 UR56, c[0x3][0x998] ;  /* 0x00c13300ff3877ac */ /* 0x000e620008000a00 */
[C---:B0-----:R-:W-:Y:S01]  /*106c0*/  DFMA R38, R4.reuse, UR54, R38 ;  /* 0x0000003604267c2b */ /* 0x041fe20008000026 */
[----:B------:R-:W0:Y:S01]  /*106d0*/  LDCU.64 UR26, c[0x3][0x9a0] ;  /* 0x00c13400ff1a77ac */ /* 0x000e220008000a00 */
[C---:B--2---:R-:W-:Y:S01]  /*106e0*/  DFMA R40, R4.reuse, UR52, R40 ;  /* 0x0000003404287c2b */ /* 0x044fe20008000028 */
[----:B------:R-:W2:Y:S01]  /*106f0*/  LDCU.64 UR48, c[0x3][0x9c0] ;  /* 0x00c13800ff3077ac */ /* 0x000ea20008000a00 */
        /* <DEDUP_REMOVED lines=8> */
[----:B0-----:R-:W-:Y:S01]  /*10780*/  DFMA R44, R24, UR26, R44 ;  /* 0x0000001a182c7c2b */ /* 0x001fe2000800002c */
[----:B------:R-:W0:Y:S01]  /*10790*/  LDCU.64 UR42, c[0x3][0x838] ;  /* 0x00c10700ff2a77ac */ /* 0x000e220008000a00 */
[----:B------:R-:W-:Y:S02]  /*107a0*/  DADD R12, R6, R6 ;  /* 0x00000000060c7229 */ /* 0x000fe40000000006 */
[----:B--2---:R-:W-:Y:S01]  /*107b0*/  DFMA R36, R22, UR48, R36 ;  /* 0x0000003016247c2b */ /* 0x004fe20008000024 */
[----:B------:R-:W2:Y:S01]  /*107c0*/  LDCU.64 UR34, c[0x3][0x840] ;  /* 0x00c10800ff2277ac */ /* 0x000ea20008000a00 */
[----:B------:R-:W-:-:S02]  /*107d0*/  DFMA R16, R4, UR14, R16 ;  /* 0x0000000e04107c2b */ /* 0x000fc40008000010 */
[----:B---3--:R-:W-:Y:S01]  /*107e0*/  DFMA R50, R24, UR74, R50 ;  /* 0x0000004a18327c2b */ /* 0x008fe20008000032 */
[----:B------:R-:W3:Y:S01]  /*107f0*/  LDCU.64 UR30, c[0x3][0x9f0] ;  /* 0x00c13e00ff1e77ac */ /* 0x000ee20008000a00 */
[----:B------:R-:W-:Y:S02]  /*10800*/  DMUL R12, R12, 0.5 ;  /* 0x3fe000000c0c7828 */ /* 0x000fe40000000000 */
[----:B----4-:R-:W-:Y:S01]  /*10810*/  DFMA R44, R22, UR46, R44 ;  /* 0x0000002e162c7c2b */ /* 0x010fe2000800002c */
[----:B------:R-:W4:Y:S01]  /*10820*/  LDCU.64 UR68, c[0x3][0x9b8] ;  /* 0x00c13700ff4477ac */ /* 0x000f220008000a00 */
[----:B------:R-:W-:Y:S02]  /*10830*/  DFMA R30, R10, UR18, R30 ;  /* 0x000000120a1e7c2b */ /* 0x000fe4000800001e */
[----:B-1----:R-:W-:Y:S01]  /*10840*/  DFMA R38, R4, UR38, R38 ;  /* 0x0000002604267c2b */ /* 0x002fe20008000026 */
[----:B------:R-:W1:Y:S01]  /*10850*/  LDCU.64 UR66, c[0x3][0x9c8] ;  /* 0x00c13900ff4277ac */ /* 0x000e620008000a00 */
[----:B------:R-:W-:-:S02]  /*10860*/  DADD R6, R6, -R6 ;  /* 0x0000000006067229 */ /* 0x000fc40000000806 */
[----:B0-----:R-:W-:Y:S01]  /*10870*/  DFMA R40, R4, UR42, R40 ;  /* 0x0000002a04287c2b */ /* 0x001fe20008000028 */
[----:B------:R-:W0:Y:S01]  /*10880*/  LDCU.64 UR64, c[0x3][0x9d8] ;  /* 0x00c13b00ff4077ac */ /* 0x000e220008000a00 */
[----:B------:R-:W-:Y:S02]  /*10890*/  DFMA R16, R12, UR22, R16 ;  /* 0x000000160c107c2b */ /* 0x000fe40008000010 */
[----:B--2---:R-:W-:Y:S01]  /*108a0*/  DFMA R46, R4, UR34, R46 ;  /* 0x00000022042e7c2b */ /* 0x004fe2000800002e */
[----:B------:R-:W2:Y:S01]  /*108b0*/  LDCU.64 UR62, c[0x3][0x828] ;  /* 0x00c10500ff3e77ac */ /* 0x000ea20008000a00 */
[----:B---3--:R-:W-:Y:S01]  /*108c0*/  DFMA R36, R10, UR30, R36 ;  /* 0x0000001e0a247c2b */ /* 0x008fe20008000024 */
[----:B------:R-:W3:Y:S01]  /*108d0*/  LDCU.64 UR60, c[0x3][0x848] ;  /* 0x00c10900ff3c77ac */ /* 0x000ee20008000a00 */
[C---:B----4-:R-:W-:Y:S01]  /*108e0*/  DFMA R34, R22.reuse, UR68, R34 ;  /* 0x0000004416227c2b */ /* 0x050fe20008000022 */
[----:B------:R-:W4:Y:S01]  /*108f0*/  LDCU.64 UR58, c[0x3][0x9e8] ;  /* 0x00c13d00ff3a77ac */ /* 0x000f220008000a00 */
[C---:B-1----:R-:W-:Y:S01]  /*10900*/  DFMA R42, R22.reuse, UR66, R42 ;  /* 0x00000042162a7c2b */ /* 0x042fe2000800002a */
[----:B------:R-:W1:Y:S01]  /*10910*/  LDCU.64 UR44, c[0x3][0x9f8] ;  /* 0x00c13f00ff2c77ac */ /* 0x000e620008000a00 */
[----:B0-----:R-:W-:Y:S01]  /*10920*/  DFMA R50, R22, UR64, R50 ;  /* 0x0000004016327c2b */ /* 0x001fe20008000032 */
        /* <DEDUP_REMOVED lines=25> */
[----:B----4-:R-:W-:-:S02]  /*10ac0*/  DFMA R34, R6, UR54, R34 ;  /* 0x0000003606227c2b */ /* 0x010fc40008000022 */
[----:B-1----:R-:W-:-:S04]  /*10ad0*/  DFMA R36, R6, UR38, R36 ;  /* 0x0000002606247c2b */ /* 0x002fc80008000024 */
[----:B------:R-:W-:Y:S02]  /*10ae0*/  DADD R4, R16, R30 ;  /* 0x0000000010047229 */ /* 0x000fe4000000001e */
[----:B0-----:R-:W-:Y:S02]  /*10af0*/  DFMA R50, R6, UR42, R50 ;  /* 0x0000002a06327c2b */ /* 0x001fe40008000032 */
[----:B------:R-:W-:Y:S02]  /*10b00*/  DADD R16, R16, -R30 ;  /* 0x0000000010107229 */ /* 0x000fe4000000081e */
[----:B--2---:R-:W-:Y:S01]  /*10b10*/  DFMA R42, R6, UR34, R42 ;  /* 0x00000022062a7c2b */ /* 0x004fe2000800002a */
[----:B------:R1:W-:Y:S01]  /*10b20*/  STS.64 [R2], R4 ;  /* 0x0000000402007388 */ /* 0x0003e20000000a00 */
[----:B------:R-:W-:Y:S02]  /*10b30*/  DADD R10, R38, R36 ;  /* 0x00000000260a7229 */ /* 0x000fe40000000024 */
[----:B---3--:R-:W-:Y:S01]  /*10b40*/  DFMA R44, R6, UR30, R44 ;  /* 0x0000001e062c7c2b */ /* 0x008fe2000800002c */
[----:B------:R1:W-:Y:S01]  /*10b50*/  STS.64 [R2+0x528], R16 ;  /* 0x0005281002007388 */ /* 0x0003e20000000a00 */
        /* <DEDUP_REMOVED lines=18> */
[----:B------:R1:W-:Y:S02]  /*10c80*/  STS.64 [R2+0x2d0], R48 ;  /* 0x0002d03002007388 */ /* 0x0003e40000000a00 */
.L_x_33:
[----:B------:R-:W-:Y:S05]  /*10c90*/  BSYNC.RECONVERGENT B0 ;  /* 0x0000000000007941 */ /* 0x000fea0003800200 */
.L_x_32:
        /* <DEDUP_REMOVED lines=59> */
[----:B------:R-:W-:Y:S01]  /*11050*/  DFMA R48, R10, UR38, R32 ;  /* 0x000000260a307c2b */ /* 0x000fe20008000020 */
[----:B------:R-:W4:Y:S01]  /*11060*/  LDCU.64 UR62, c[0x3][0x778] ;  /* 0x00c0ef00ff3e77ac */ /* 0x000f220008000a00 */
[----:B------:R-:W-:-:S02]  /*11070*/  DFMA R2, R2, UR8, RZ ;  /* 0x0000000802027c2b */ /* 0x000fc400080000ff */
[C---:B--2---:R-:W-:Y:S01]  /*11080*/  DFMA R36, R10.reuse, UR44, R4 ;  /* 0x0000002c0a247c2b */ /* 0x044fe20008000004 */
[----:B------:R-:W2:Y:S01]  /*11090*/  LDCU.64 UR56, c[0x3][0x938] ;  /* 0x00c12700ff3877ac */ /* 0x000ea20008000a00 */
[----:B------:R-:W2:Y:S04]  /*110a0*/  LDCU.64 UR58, c[0x3][0x930] ;  /* 0x00c12600ff3a77ac */ /* 0x000ea80008000a00 */
[----:B------:R-:W-:Y:S01]  /*110b0*/  DFMA R2, R10, UR28, R2 ;  /* 0x0000001c0a027c2b */ /* 0x000fe20008000002 */
[----:B------:R-:W-:Y:S01]  /*110c0*/  LDS.64 R10, [R0+0x3840] ;  /* 0x00384000000a7984 */ /* 0x000fe20000000a00 */
[----:B------:R-:W2:Y:S01]  /*110d0*/  LDCU.64 UR52, c[0x3][0x7a0] ;  /* 0x00c0f400ff3477ac */ /* 0x000ea20008000a00 */
[C-C-:B------:R-:W-:Y:S02]  /*110e0*/  DADD R4, R16.reuse, R18.reuse ;  /* 0x0000000010047229 */ /* 0x140fe40000000012 */
[----:B------:R-:W-:Y:S01]  /*110f0*/  DADD R16, R16, -R18 ;  /* 0x0000000010107229 */ /* 0x000fe20000000812 */
[----:B------:R-:W2:Y:S01]  /*11100*/  LDCU.64 UR72, c[0x3][0x798] ;  /* 0x00c0f300ff4877ac */ /* 0x000ea20008000a00 */
[----:B------:R-:W2:Y:S04]  /*11110*/  LDCU.64 UR46, c[0x3][0x958] ;  /* 0x00c12b00ff2e77ac */ /* 0x000ea80008000a00 */
[----:B-1----:R-:W-:-:S02]  /*11120*/  DFMA R28, R4, UR42, R22 ;  /* 0x0000002a041c7c2b */ /* 0x002fc40008000016 */
        /* <DEDUP_REMOVED lines=8> */
[C---:B0-----:R-:W-:Y:S02]  /*111b0*/  DFMA R44, R4.reuse, UR60, R40 ;  /* 0x0000003c042c7c2b */ /* 0x041fe40008000028 */
        /* <DEDUP_REMOVED lines=9> */
[----:B------:R-:W-:Y:S01]  /*11250*/  LDS.64 R28, [R0+0x3f48] ;  /* 0x003f4800001c7984 */ /* 0x000fe20000000a00 */
[C---:B-1----:R-:W-:Y:S01]  /*11260*/  DFMA R46, R4.reuse, UR30, R46 ;  /* 0x0000001e042e7c2b */ /* 0x042fe2000800002e */
[----:B------:R-:W1:Y:S01]  /*11270*/  LDCU.64 UR70, c[0x3][0x7b8] ;  /* 0x00c0f700ff4677ac */ /* 0x000e620008000a00 */
[----:B------:R-:W-:Y:S01]  /*11280*/  DFMA R14, R4, UR16, R14 ;  /* 0x00000010040e7c2b */ /* 0x000fe2000800000e */
[----:B------:R-:W3:Y:S01]  /*11290*/  LDS.64 R26, [R0+0x2328] ;  /* 0x00232800001a7984 */ /* 0x000ee20000000a00 */
[C---:B-----5:R-:W-:Y:S01]  /*112a0*/  DFMA R48, R16.reuse, UR74, R48 ;  /* 0x0000004a10307c2b */ /* 0x060fe20008000030 */
[----:B------:R-:W5:Y:S01]  /*112b0*/  LDCU.64 UR68, c[0x3][0x960] ;  /* 0x00c12c00ff4477ac */ /* 0x000f620008000a00 */
[----:B------:R-:W-:Y:S01]  /*112c0*/  DFMA R2, R16, UR32, R2 ;  /* 0x0000002010027c2b */ /* 0x000fe20008000002 */
[----:B------:R-:W5:Y:S01]  /*112d0*/  LDS.64 R4, [R0+0x3138] ;  /* 0x0031380000047984 */ /* 0x000f620000000a00 */
[C---:B0-----:R-:W-:Y:S01]  /*112e0*/  DFMA R38, R18.reuse, UR50, R38 ;  /* 0x0000003212267c2b */ /* 0x041fe20008000026 */
[----:B------:R-:W0:Y:S01]  /*112f0*/  LDCU.64 UR44, c[0x3][0x968] ;  /* 0x00c12d00ff2c77ac */ /* 0x000e220008000a00 */
[----:B------:R-:W-:-:S02]  /*11300*/  DFMA R14, R18, UR20, R14 ;  /* 0x00000014120e7c2b */ /* 0x000fc4000800000e */
[----:B--2---:R-:W-:Y:S01]  /*11310*/  DFMA R44, R18, UR48, R44 ;  /* 0x00000030122c7c2b */ /* 0x004fe2000800002c */
[----:B------:R-:W2:Y:S01]  /*11320*/  LDCU.64 UR66, c[0x3][0x970] ;  /* 0x00c12e00ff4277ac */ /* 0x000ea20008000a00 */
[----:B----4-:R-:W-:Y:S01]  /*11330*/  DFMA R42, R16, UR54, R42 ;  /* 0x00000036102a7c2b */ /* 0x010fe2000800002a */
[----:B------:R-:W4:Y:S01]  /*11340*/  LDCU.64 UR64, c[0x3][0x978] ;  /* 0x00c12f00ff4077ac */ /* 0x000f220008000a00 */
[----:B-1----:R-:W-:Y:S01]  /*11350*/  DFMA R46, R18, UR70, R46 ;  /* 0x00000046122e7c2b */ /* 0x002fe2000800002e */
[----:B------:R-:W1:Y:S01]  /*11360*/  LDCU.64 UR38, c[0x3][0x7c8] ;  /* 0x00c0f900ff2677ac */ /* 0x000e620008000a00 */
[----:B---3--:R-:W-:Y:S01]  /*11370*/  DADD R20, R22, R24 ;  /* 0x0000000016147229 */ /* 0x008fe20000000018 */
[----:B------:R-:W3:Y:S01]  /*11380*/  LDCU.64 UR42, c[0x3][0x7d0] ;  /* 0x00c0fa00ff2a77ac */ /* 0x000ee20008000a00 */
[C---:B-----5:R-:W-:Y:S02]  /*11390*/  DFMA R34, R12.reuse, UR68, R34 ;  /* 0x000000440c227c2b */ /* 0x060fe40008000022 */
[----:B0-----:R-:W-:Y:S01]  /*113a0*/  DFMA R40, R12, UR44, R40 ;  /* 0x0000002c0c287c2b */ /* 0x001fe20008000028 */
[----:B------:R-:W0:Y:S01]  /*113b0*/  LDCU.64 UR34, c[0x3][0x7d8] ;  /* 0x00c0fb00ff2277ac */ /* 0x000e220008000a00 */
[----:B------:R-:W-:-:S02]  /*113c0*/  DADD R22, R22, -R24 ;  /* 0x0000000016167229 */ /* 0x000fc40000000818 */
[----:B--2---:R-:W-:Y:S01]  /*113d0*/  DFMA R42, R12, UR66, R42 ;  /* 0x000000420c2a7c2b */ /* 0x004fe2000800002a */
[----:B------:R-:W2:Y:S01]  /*113e0*/  LDCU.64 UR62, c[0x3][0x7e0] ;  /* 0x00c0fc00ff3e77ac */ /* 0x000ea20008000a00 */
[----:B------:R-:W-:Y:S02]  /*113f0*/  DFMA R14, R20, UR24, R14 ;  /* 0x00000018140e7c2b */ /* 0x000fe4000800000e */
[C---:B----4-:R-:W-:Y:S01]  /*11400*/  DFMA R48, R12.reuse, UR64, R48 ;  /* 0x000000400c307c2b */ /* 0x050fe20008000030 */
[----:B------:R-:W4:Y:S01]  /*11410*/  LDCU.64 UR60, c[0x3][0x7e8] ;  /* 0x00c0fd00ff3c77ac */ /* 0x000f220008000a00 */
[----:B------:R-:W-:Y:S02]  /*11420*/  DFMA R12, R12, UR36, R2 ;  /* 0x000000240c0c7c2b */ /* 0x000fe40008000002 */
[C---:B-1----:R-:W-:Y:S01]  /*11430*/  DFMA R30, R20.reuse, UR38, R30 ;  /* 0x00000026141e7c2b */ /* 0x042fe2000800001e */
[----:B------:R-:W1:Y:S01]  /*11440*/  LDCU.64 UR74, c[0x3][0x7f8] ;  /* 0x00c0ff00ff4a77ac */ /* 0x000e620008000a00 */
[----:B---3--:R-:W-:Y:S01]  /*11450*/  DFMA R36, R20, UR42, R36 ;  /* 0x0000002a14247c2b */ /* 0x008fe20008000024 */
[----:B------:R-:W3:Y:S01]  /*11460*/  LDCU.64 UR72, c[0x3][0x800] ;  /* 0x00c10000ff4877ac */ /* 0x000ee20008000a00 */
[----:B------:R-:W-:-:S02]  /*11470*/  DADD R2, R26, R28 ;  /* 0x000000001a027229 */ /* 0x000fc4000000001c */
[----:B0-----:R-:W-:Y:S01]  /*11480*/  DFMA R38, R20, UR34, R38 ;  /* 0x0000002214267c2b */ /* 0x001fe20008000026 */
[----:B------:R-:W0:Y:S01]  /*11490*/  LDCU.64 UR52, c[0x3][0x808] ;  /* 0x00c10100ff3477ac */ /* 0x000e220008000a00 */
[----:B------:R-:W-:Y:S02]  /*114a0*/  DADD R26, R26, -R28 ;  /* 0x000000001a1a7229 */ /* 0x000fe4000000081c */
[----:B--2---:R-:W-:Y:S01]  /*114b0*/  DFMA R44, R20, UR62, R44 ;  /* 0x0000003e142c7c2b */ /* 0x004fe2000800002c */
[----:B------:R-:W2:Y:S01]  /*114c0*/  LDCU.64 UR50, c[0x3][0x810] ;  /* 0x00c10200ff3277ac */ /* 0x000ea20008000a00 */
[----:B------:R-:W-:Y:S02]  /*114d0*/  DFMA R14, R2, UR6, R14 ;  /* 0x00000006020e7c2b */ /* 0x000fe4000800000e */
[----:B----4-:R-:W-:Y:S01]  /*114e0*/  DFMA R46, R20, UR60, R46 ;  /* 0x0000003c142e7c2b */ /* 0x010fe2000800002e */
[----:B------:R-:W4:Y:S01]  /*114f0*/  LDCU.64 UR48, c[0x3][0x818] ;  /* 0x00c10300ff3077ac */ /* 0x000f220008000a00 */
[----:B------:R-:W-:-:S02]  /*11500*/  DFMA R12, R22, UR40, R12 ;  /* 0x00000028160c7c2b */ /* 0x000fc4000800000c */
[C---:B-1----:R-:W-:Y:S01]  /*11510*/  DFMA R30, R2.reuse, UR74, R30 ;  /* 0x0000004a021e7c2b */ /* 0x042fe2000800001e */
[----:B------:R-:W1:Y:S01]  /*11520*/  LDCU.64 UR30, c[0x3][0x988] ;  /* 0x00c13100ff1e77ac */ /* 0x000e620008000a00 */
[----:B---3--:R-:W-:Y:S01]  /*11530*/  DFMA R36, R2, UR72, R36 ;  /* 0x0000004802247c2b */ /* 0x008fe20008000024 */
[----:B------:R-:W3:Y:S03]  /*11540*/  LDCU.64 UR26, c[0x3][0x990] ;  /* 0x00c13200ff1a77ac */ /* 0x000ee60008000a00 */
[----:B------:R-:W-:Y:S02]  /*11550*/  DFMA R12, R26, UR10, R12 ;  /* 0x0000000a1a0c7c2b */ /* 0x000fe4000800000c */
[C---:B0-----:R-:W-:Y:S01]  /*11560*/  DFMA R38, R2.reuse, UR52, R38 ;  /* 0x0000003402267c2b */ /* 0x041fe20008000026 */
[----:B------:R-:W0:Y:S01]  /*11570*/  LDCU.64 UR58, c[0x3][0x998] ;  /* 0x00c13300ff3a77ac */ /* 0x000e220008000a00 */
[C---:B--2---:R-:W-:Y:S01]  /*11580*/  DFMA R44, R2.reuse, UR50, R44 ;  /* 0x00000032022c7c2b */ /* 0x044fe2000800002c */
[----:B------:R-:W2:Y:S01]  /*11590*/  LDCU.64 UR56, c[0x3][0x9a0] ;  /* 0x00c13400ff3877ac */ /* 0x000ea20008000a00 */
[----:B----4-:R-:W-:Y:S01]  /*115a0*/  DFMA R46, R2, UR48, R46 ;  /* 0x00000030022e7c2b */ /* 0x010fe2000800002e */
[----:B------:R-:W4:Y:S01]  /*115b0*/  LDCU.64 UR54, c[0x3][0x9a8] ;  /* 0x00c13500ff3677ac */ /* 0x000f220008000a00 */
[----:B------:R-:W-:-:S02]  /*115c0*/  DADD R2, R6, R10 ;  /* 0x0000000006027229 */ /* 0x000fc4000000000a */
[----:B-1----:R-:W-:Y:S01]  /*115d0*/  DFMA R32, R22, UR30, R32 ;  /* 0x0000001e16207c2b */ /* 0x002fe20008000020 */
[----:B------:R-:W1:Y:S01]  /*115e0*/  LDCU.64 UR46, c[0x3][0x9c0] ;  /* 0x00c13800ff2e77ac */ /* 0x000e620008000a00 */
[----:B------:R-:W-:Y:S02]  /*115f0*/  DADD R6, R6, -R10 ;  /* 0x0000000006067229 */ /* 0x000fe4000000080a */
[----:B---3--:R-:W-:Y:S01]  /*11600*/  DFMA R34, R22, UR26, R34 ;  /* 0x0000001a16227c2b */ /* 0x008fe20008000022 */
[----:B------:R-:W3:Y:S01]  /*11610*/  LDCU.64 UR44, c[0x3][0x9d0] ;  /* 0x00c13a00ff2c77ac */ /* 0x000ee20008000a00 */
[----:B------:R-:W-:Y:S02]  /*11620*/  DADD R10, R4, R4 ;  /* 0x00000000040a7229 */ /* 0x000fe40000000004 */
[----:B0-----:R-:W-:Y:S01]  /*11630*/  DFMA R40, R22, UR58, R40 ;  /* 0x0000003a16287c2b */ /* 0x001fe20008000028 */
[----:B------:R-:W0:Y:S01]  /*11640*/  LDCU.64 UR38, c[0x3][0x830] ;  /* 0x00c10600ff2677ac */ /* 0x000e220008000a00 */
[----:B------:R-:W-:-:S02]  /*11650*/  DFMA R12, R6, UR18, R12 ;  /* 0x00000012060c7c2b */ /* 0x000fc4000800000c */
[----:B--2---:R-:W-:Y:S01]  /*11660*/  DFMA R42, R22, UR56, R42 ;  /* 0x00000038162a7c2b */ /* 0x004fe2000800002a */
[----:B------:R-:W2:Y:S01]  /*11670*/  LDCU.64 UR42, c[0x3][0x838] ;  /* 0x00c10700ff2a77ac */ /* 0x000ea20008000a00 */
[----:B------:R-:W-:Y:S02]  /*11680*/  DMUL R10, R10, 0.5 ;  /* 0x3fe000000a0a7828 */ /* 0x000fe40000000000 */
[----:B----4-:R-:W-:Y:S01]  /*11690*/  DFMA R48, R22, UR54, R48 ;  /* 0x0000003616307c2b */ /* 0x010fe20008000030 */
[----:B------:R-:W4:Y:S01]  /*116a0*/  LDCU.64 UR34, c[0x3][0x840] ;  /* 0x00c10800ff2277ac */ /* 0x000f220008000a00 */
[----:B------:R-:W-:Y:S02]  /*116b0*/  DADD R4, R4, -R4 ;  /* 0x0000000004047229 */ /* 0x000fe40000000804 */
[----:B-1----:R-:W-:Y:S01]  /*116c0*/  DFMA R34, R26, UR46, R34 ;  /* 0x0000002e1a227c2b */ /* 0x002fe20008000022 */
[----:B------:R-:W1:Y:S01]  /*116d0*/  LDCU.64 UR70, c[0x3][0x9b8] ;  /* 0x00c13700ff4677ac */ /* 0x000e620008000a00 */
[----:B------:R-:W-:-:S02]  /*116e0*/  DFMA R14, R2, UR14, R14 ;  /* 0x0000000e020e7c2b */ /* 0x000fc4000800000e */
[----:B---3--:R-:W-:Y:S01]  /*116f0*/  DFMA R42, R26, UR44, R42 ;  /* 0x0000002c1a2a7c2b */ /* 0x008fe2000800002a */
[----:B------:R-:W3:Y:S01]  /*11700*/  LDCU.64 UR68, c[0x3][0x9c8] ;  /* 0x00c13900ff4477ac */ /* 0x000ee20008000a00 */
[----:B0-----:R-:W-:Y:S01]  /*11710*/  DFMA R36, R2, UR38, R36 ;  /* 0x0000002602247c2b */ /* 0x001fe20008000024 */
[----:B------:R-:W0:Y:S03]  /*11720*/  LDCU.64 UR66, c[0x3][0x9d8] ;  /* 0x00c13b00ff4277ac */ /* 0x000e260008000a00 */
[----:B------:R-:W-:Y:S02]  /*11730*/  DFMA R14, R10, UR22, R14 ;  /* 0x000000160a0e7c2b */ /* 0x000fe4000800000e */
[C---:B--2---:R-:W-:Y:S01]  /*11740*/  DFMA R38, R2.reuse, UR42, R38 ;  /* 0x0000002a02267c2b */ /* 0x044fe20008000026 */
[----:B------:R-:W2:Y:S01]  /*11750*/  LDCU.64 UR64, c[0x3][0x828] ;  /* 0x00c10500ff4077ac */ /* 0x000ea20008000a00 */
[----:B----4-:R-:W-:Y:S01]  /*11760*/  DFMA R44, R2, UR34, R44 ;  /* 0x00000022022c7c2b */ /* 0x010fe2000800002c */
[----:B------:R-:W4:Y:S01]  /*11770*/  LDCU.64 UR62, c[0x3][0x848] ;  /* 0x00c10900ff3e77ac */ /* 0x000f220008000a00 */
[C---:B-1----:R-:W-:Y:S01]  /*11780*/  DFMA R32, R26.reuse, UR70, R32 ;  /* 0x000000461a207c2b */ /* 0x042fe20008000020 */
[----:B------:R-:W1:Y:S01]  /*11790*/  LDCU.64 UR60, c[0x3][0x9e8] ;  /* 0x00c13d00ff3c77ac */ /* 0x000e620008000a00 */
[C---:B---3--:R-:W-:Y:S01]  /*117a0*/  DFMA R40, R26.reuse, UR68, R40 ;  /* 0x000000441a287c2b */ /* 0x048fe20008000028 */
[----:B------:R-:W3:Y:S01]  /*117b0*/  LDCU.64 UR30, c[0x3][0x9f0] ;  /* 0x00c13e00ff1e77ac */ /* 0x000ee20008000a00 */
[----:B0-----:R-:W-:Y:S01]  /*117c0*/  DFMA R48, R26, UR66, R48 ;  /* 0x000000421a307c2b */ /* 0x001fe20008000030 */
[----:B------:R-:W0:Y:S01]  /*117d0*/  LDCU.64 UR26, c[0x3][0x9f8] ;  /* 0x00c13f00ff1a77ac */ /* 0x000e220008000a00 */
        /* <DEDUP_REMOVED lines=8> */
[C---:B0-----:R-:W-:Y:S01]  /*11860*/  DFMA R40, R6.reuse, UR26, R40 ;  /* 0x0000001a06287c2b */ /* 0x041fe20008000028 */
        /* <DEDUP_REMOVED lines=17> */
[----:B---3--:R-:W-:-:S02]  /*11980*/  DFMA R32, R4, UR44, R32 ;  /* 0x0000002c04207c2b */ /* 0x008fc40008000020 */
[C---:B0-----:R-:W-:Y:S02]  /*11990*/  DFMA R34, R4.reuse, UR50, R34 ;  /* 0x0000003204227c2b */ /* 0x041fe40008000022 */
[C---:B--2---:R-:W-:Y:S02]  /*119a0*/  DFMA R40, R4.reuse, UR38, R40 ;  /* 0x0000002604287c2b */ /* 0x044fe40008000028 */
[C---:B----4-:R-:W-:Y:S02]  /*119b0*/  DFMA R42, R4.reuse, UR34, R42 ;  /* 0x00000022042a7c2b */ /* 0x050fe4000800002a */
[----:B-1----:R-:W-:Y:S01]  /*119c0*/  DFMA R48, R4, UR42, R48 ;  /* 0x0000002a04307c2b */ /* 0x002fe20008000030 */
[----:B------:R-:W-:Y:S10]  /*119d0*/  @!P0 EXIT ;  /* 0x000000000000894d */ /* 0x000ff40003800000 */
[----:B------:R-:W0:Y:S01]  /*119e0*/  LDC.64 R2, c[0x0][0x3c8] ;  /* 0x0000f200ff027b82 */ /* 0x000e220000000a00 */
[----:B------:R-:W-:Y:S01]  /*119f0*/  IMAD R251, R9, -0x5589, R251 ;  /* 0xffffaa7709fb7824 */ /* 0x000fe200078e02fb */
        /* <DEDUP_REMOVED lines=11> */
[----:B------:R-:W-:Y:S01]  /*11ab0*/  DADD R12, R14, -R12 ;  /* 0x000000000e0c7229 */ /* 0x000fe2000000080c */
[----:B0-----:R-:W-:-:S05]  /*11ac0*/  IMAD.WIDE R2, R251, 0x8, R2 ;  /* 0x00000008fb027825 */ /* 0x001fca00078e0202 */
        /* <DEDUP_REMOVED lines=13> */
.L_x_34:
        /* <DEDUP_REMOVED lines=14> */
.L_x_411:


//--------------------- .text._Z32massMatrixMultiplyConstantKernelILi12ELi14ELi1EEvidPKdS1_S1_S1_S1_S1_S1_Pd --------------------------
	.section	.text._Z32massMatrixMultiplyConstantKernelILi12ELi14ELi1EEvidPKdS1_S1_S1_S1_S1_S1_Pd,"ax",@progbits
	.align	128
        .global         _Z32massMatrixMultiplyConstantKernelILi12ELi14ELi1EEvidPKdS1_S1_S1_S1_S1_S1_Pd
        .type           _Z32massMatrixMultiplyConstantKernelILi12ELi14ELi1EEvidPKdS1_S1_S1_S1_S1_S1_Pd,@function
        .size           _Z32massMatrixMultiplyConstantKernelILi12ELi14ELi1EEvidPKdS1_S1_S1_S1_S1_S1_Pd,(.L_x_412 - _Z32massMatrixMultiplyConstantKernelILi12ELi14ELi1EEvidPKdS1_S1_S1_S1_S1_S1_Pd)
        .other          _Z32massMatrixMultiplyConstantKernelILi12ELi14ELi1EEvidPKdS1_S1_S1_S1_S1_S1_Pd,@"STO_CUDA_ENTRY STV_DEFAULT"
_Z32massMatrixMultiplyConstantKernelILi12ELi14ELi1EEvidPKdS1_S1_S1_S1_S1_S1_Pd:
.text._Z32massMatrixMultiplyConstantKernelILi12ELi14ELi1EEvidPKdS1_S1_S1_S1_S1_S1_Pd:
        /* <DEDUP_REMOVED lines=19> */
[----:B------:R-:W-:-:S02]  /*0130*/  ISETP.GE.U32.AND P2, PT, R15, 0xa8, PT ;  /* 0x000000a80f00780c */ /* 0x000fc40003f46070 */
[----:B0-----:R-:W-:Y:S01]  /*0140*/  PRMT R3, R15, 0x9910, RZ ;  /* 0x000099100f037816 */ /* 0x001fe200000000ff */
[----:B------:R-:W0:Y:S01]  /*0150*/  @P0 LDC.64 R16, c[0x0][0x3c0] ;  /* 0x0000f000ff100b82 */ /* 0x000e220000000a00 */
[----:B------:R-:W-:Y:S01]  /*0160*/  @P0 IMAD R45, R0, 0x6c0, R15 ;  /* 0x000006c0002d0824 */ /* 0x000fe200078e020f */
[----:B------:R-:W-:Y:S02]  /*0170*/  SHF.R.U32.HI R2, RZ, 0x10, R5 ;  /* 0x00000010ff027819 */ /* 0x000fe40000011605 */
[----:B------:R-:W-:Y:S02]  /*0180*/  SHF.R.U32.HI R13, RZ, 0x10, R13 ;  /* 0x00000010ff0d7819 */ /* 0x000fe4000001160d */
[----:B------:R-:W-:Y:S01]  /*0190*/  PRMT R5, R2, 0x9910, RZ ;  /* 0x0000991002057816 */ /* 0x000fe200000000ff */
[----:B------:R-:W-:Y:S01]  /*01a0*/  IMAD R2, R3, 0xab, RZ ;  /* 0x000000ab03027824 */ /* 0x000fe200078e02ff */
[----:B------:R-:W-:Y:S01]  /*01b0*/  PRMT R14, R13, 0x9910, RZ ;  /* 0x000099100d0e7816 */ /* 0x000fe200000000ff */
[----:B------:R-:W-:-:S03]  /*01c0*/  VIADD R3, R9, 0xc40 ;  /* 0x00000c4009037836 */ /* 0x000fc60000000000 */
[----:B------:R-:W-:Y:S01]  /*01d0*/  LOP3.LUT R8, R2, 0xffff, RZ, 0xc0, !PT ;  /* 0x0000ffff02087812 */ /* 0x000fe200078ec0ff */
[----:B------:R-:W-:Y:S02]  /*01e0*/  IMAD R2, R5, 0xc, RZ ;  /* 0x0000000c05027824 */ /* 0x000fe400078e02ff */
[----:B------:R-:W-:Y:S02]  /*01f0*/  VIADD R5, R9, 0x6200 ;  /* 0x0000620009057836 */ /* 0x000fe40000000000 */
[----:B------:R-:W-:-:S05]  /*0200*/  IMAD.MOV R2, RZ, RZ, -R2 ;  /* 0x000000ffff027224 */ /* 0x000fca00078e0a02 */
[----:B------:R-:W-:Y:S01]  /*0210*/  PRMT R2, R2, 0x7710, RZ ;  /* 0x0000771002027816 */ /* 0x000fe200000000ff */
[----:B0-----:R-:W-:Y:S01]  /*0220*/  @P0 IMAD.WIDE R16, R45, 0x8, R16 ;  /* 0x000000082d100825 */ /* 0x001fe200078e0210 */
[----:B-1----:R-:W-:Y:S02]  /*0230*/  LEA R12, R6, R3, 0x18 ;  /* 0x00000003060c7211 */ /* 0x002fe400078ec0ff */
[----:B------:R-:W-:Y:S01]  /*0240*/  SHF.R.U32.HI R3, RZ, 0xb, R8 ;  /* 0x0000000bff037819 */ /* 0x000fe20000011608 */
[----:B------:R-:W-:Y:S01]  /*0250*/  IMAD.IADD R2, R2, 0x1, R15 ;  /* 0x0000000102027824 */ /* 0x000fe200078e020f */
[----:B------:R0:W5:Y:S01]  /*0260*/  @P0 LDG.E.64.CONSTANT R18, desc[UR76][R16.64] ;  /* 0x0000004c10120981 */ /* 0x000162000c1e9b00 */
[----:B------:R-:W-:Y:S01]  /*0270*/  IMAD R12, R7, 0x55c0, R12 ;  /* 0x000055c0070c7824 */ /* 0x000fe200078e020c */
[----:B------:R-:W-:Y:S02]  /*0280*/  LOP3.LUT R3, R3, 0xffff, RZ, 0xc0, !PT ;  /* 0x0000ffff03037812 */ /* 0x000fe400078ec0ff */
[----:B------:R0:W5:Y:S01]  /*0290*/  @P0 LDG.E.64.CONSTANT R20, desc[UR76][R16.64+0x480] ;  /* 0x0004804c10140981 */ /* 0x000162000c1e9b00 */
[----:B------:R-:W-:-:S02]  /*02a0*/  LOP3.LUT R8, R2, 0xffff, RZ, 0xc0, !PT ;  /* 0x0000ffff02087812 */ /* 0x000fc400078ec0ff */
[C---:B------:R-:W-:Y:S01]  /*02b0*/  IMAD R4, R3.reuse, 0x70, R12 ;  /* 0x0000007003047824 */ /* 0x040fe200078e020c */
[----:B------:R0:W5:Y:S01]  /*02c0*/  @P0 LDG.E.64.CONSTANT R22, desc[UR76][R16.64+0x900] ;  /* 0x0009004c10160981 */ /* 0x000162000c1e9b00 */
[----:B------:R-:W-:Y:S02]  /*02d0*/  LEA R5, R6, R5, 0x18 ;  /* 0x0000000506057211 */ /* 0x000fe400078ec0ff */
[--C-:B------:R-:W-:Y:S01]  /*02e0*/  IMAD R3, R3, 0x5b0, R4.reuse ;  /* 0x000005b003037824 */ /* 0x100fe200078e0204 */
[----:B------:R0:W5:Y:S01]  /*02f0*/  @P0 LDG.E.64.CONSTANT R24, desc[UR76][R16.64+0xd80] ;  /* 0x000d804c10180981 */ /* 0x000162000c1e9b00 */
[----:B------:R-:W-:Y:S02]  /*0300*/  IMAD R2, R8, 0x8, R4 ;  /* 0x0000000808027824 */ /* 0x000fe400078e0204 */
[----:B------:R-:W-:Y:S01]  /*0310*/  IMAD.MOV.U32 R4, RZ, RZ, R14 ;  /* 0x000000ffff047224 */ /* 0x000fe200078e000e */
[----:B------:R0:W5:Y:S01]  /*0320*/  @P0 LDG.E.64.CONSTANT R26, desc[UR76][R16.64+0x1200] ;  /* 0x0012004c101a0981 */ /* 0x000162000c1e9b00 */
[----:B------:R-:W-:-:S02]  /*0330*/  IMAD R43, R15, 0x8, R5 ;  /* 0x000000080f2b7824 */ /* 0x000fc400078e0205 */
        /* <DEDUP_REMOVED lines=11> */
[----:B------:R-:W-:-:S05]  /*03f0*/  IMAD.IADD R156, R156, 0x1, R15 ;  /* 0x000000019c9c7824 */ /* 0x000fca00078e020f */
[----:B------:R-:W-:Y:S01]  /*0400*/  LOP3.LUT R156, R156, 0xffff, RZ, 0xc0, !PT ;  /* 0x0000ffff9c9c7812 */ /* 0x000fe200078ec0ff */
[----:B--2---:R1:W-:Y:S02]  /*0410*/  STS.64 [R43], R10 ;  /* 0x0000000a2b007388 */ /* 0x0043e40000000a00 */
[----:B-1----:R-:W-:Y:S01]  /*0420*/  IMAD R11, R13, 0x620, R12 ;  /* 0x000006200d0b7824 */ /* 0x002fe200078e020c */
        /* <DEDUP_REMOVED lines=15> */
[C-C-:B------:R-:W-:Y:S01]  /*0520*/  DADD R34, R26.reuse, R32.reuse ;  /* 0x000000001a227229 */ /* 0x140fe20000000020 */
[----:B0-----:R-:W-:Y:S01]  /*0530*/  MOV.SPILL R4, UR43 ;  /* 0x0000002b00047c02 */ /* 0x001fe20009000f00 */
[----:B------:R-:W-:Y:S01]  /*0540*/  DADD R26, R26, -R32 ;  /* 0x000000001a1a7229 */ /* 0x000fe20000000820 */
[----:B------:R-:W-:Y:S01]  /*0550*/  MOV.SPILL R8, UR42 ;  /* 0x0000002a00087c02 */ /* 0x000fe20009000f00 */
[----:B------:R-:W0:Y:S01]  /*0560*/  LDCU.128 UR32, c[0x3][0x700] ;  /* 0x00c0e000ff2077ac */ /* 0x000e220008000c00 */
[----:B------:R-:W-:Y:S01]  /*0570*/  MOV.SPILL R10, UR41 ;  /* 0x00000029000a7c02 */ /* 0x000fe20009000f00 */
[----:B-1----:R-:W-:Y:S01]  /*0580*/  DFMA R46, R16, UR64, RZ ;  /* 0x00000040102e7c2b */ /* 0x002fe200080000ff */
[----:B------:R-:W-:Y:S01]  /*0590*/  MOV.SPILL R14, UR40 ;  /* 0x00000028000e7c02 */ /* 0x000fe20009000f00 */
[----:B------:R-:W1:Y:S01]  /*05a0*/  LDCU.128 UR40, c[0x3][0x7d0] ;  /* 0x00c0fa00ff2877ac */ /* 0x000e620008000c00 */
[----:B--2---:R-:W-:Y:S01]  /*05b0*/  MOV.SPILL R54, UR19 ;  /* 0x0000001300367c02 */ /* 0x004fe20009000f00 */
[----:B------:R-:W-:Y:S01]  /*05c0*/  DADD R32, R28, R30 ;  /* 0x000000001c207229 */ /* 0x000fe2000000001e */
[----:B------:R-:W-:Y:S01]  /*05d0*/  MOV.SPILL R55, UR18 ;  /* 0x0000001200377c02 */ /* 0x000fe20009000f00 */
[----:B------:R-:W2:Y:S01]  /*05e0*/  LDCU.128 UR36, c[0x3][0x730] ;  /* 0x00c0e600ff2477ac */ /* 0x000ea20008000c00 */
[----:B------:R-:W-:Y:S01]  /*05f0*/  MOV.SPILL R58, UR17 ;  /* 0x00000011003a7c02 */ /* 0x000fe20009000f00 */
[----:B------:R-:W-:Y:S01]  /*0600*/  DFMA R46, R40, UR66, R46 ;  /* 0x00000042282e7c2b */ /* 0x000fe2000800002e */
[----:B------:R-:W-:Y:S01]  /*0610*/  MOV.SPILL R59, UR16 ;  /* 0x00000010003b7c02 */ /* 0x000fe20009000f00 */
[----:B---3--:R-:W-:Y:S01]  /*0620*/  UMOV UR16, UR74 ;  /* 0x0000004a00107c82 */ /* 0x008fe20008000000 */
[----:B------:R-:W-:Y:S01]  /*0630*/  UMOV UR17, UR75 ;  /* 0x0000004b00117c82 */ /* 0x000fe20008000000 */
[----:B------:R-:W3:Y:S01]  /*0640*/  LDCU.128 UR44, c[0x3][0x7c0] ;  /* 0x00c0f800ff2c77ac */ /* 0x000ee20008000c00 */
[----:B----4-:R-:W-:-:S02]  /*0650*/  DFMA R52, R16, UR60, RZ ;  /* 0x0000003c10347c2b */ /* 0x010fc400080000ff */
[----:B------:R-:W-:Y:S01]  /*0660*/  DADD R28, R28, -R30 ;  /* 0x000000001c1c7229 */ /* 0x000fe2000000081e */
[----:B------:R-:W4:Y:S01]  /*0670*/  LDCU.128 UR48, c[0x3][0x820] ;  /* 0x00c10400ff3077ac */ /* 0x000f220008000c00 */
[C---:B0-----:R-:W-:Y:S01]  /*0680*/  DFMA R42, R16.reuse, UR32, RZ ;  /* 0x00000020102a7c2b */ /* 0x041fe200080000ff */
[----:B-1----:R-:W-:Y:S01]  /*0690*/  UMOV UR64, UR40 ;  /* 0x0000002800407c82 */ /* 0x002fe20008000000 */
[----:B------:R-:W-:Y:S01]  /*06a0*/  UMOV UR65, UR41 ;  /* 0x0000002900417c82 */ /* 0x000fe20008000000 */
[----:B------:R-:W-:Y:S01]  /*06b0*/  R2UR.FILL UR41, R10 ;  /* 0x000000000a2972ca */ /* 0x000fe200004e0000 */
[----:B------:R-:W-:Y:S01]  /*06c0*/  UMOV UR18, UR42 ;  /* 0x0000002a00127c82 */ /* 0x000fe20008000000 */
[----:B------:R-:W-:Y:S01]  /*06d0*/  R2UR.FILL UR40, R14 ;  /* 0x000000000e2872ca */ /* 0x000fe200004e0000 */
[----:B------:R-:W-:Y:S01]  /*06e0*/  UMOV UR19, UR43 ;  /* 0x0000002b00137c82 */ /* 0x000fe20008000000 */
[----:B------:R-:W-:Y:S01]  /*06f0*/  R2UR.FILL UR43, R4 ;  /* 0x00000000042b72ca */ /* 0x000fe200004e0000 */
[----:B------:R-:W0:Y:S01]  /*0700*/  LDCU.128 UR56, c[0x3][0x8c0] ;  /* 0x00c11800ff3877ac */ /* 0x000e220008000c00 */
[----:B------:R-:W-:Y:S01]  /*0710*/  R2UR.FILL UR42, R8 ;  /* 0x00000000082a72ca */ /* 0x000fe200004e0000 */
[C---:B--2---:R-:W-:Y:S01]  /*0720*/  DFMA R44, R16.reuse, UR36, RZ ;  /* 0x00000024102c7c2b */ /* 0x044fe200080000ff */
[----:B------:R-:W-:Y:S01]  /*0730*/  UMOV UR66, UR18 ;  /* 0x0000001200427c82 */ /* 0x000fe20008000000 */
[----:B------:R-:W-:Y:S01]  /*0740*/  UMOV UR67, UR19 ;  /* 0x0000001300437c82 */ /* 0x000fe20008000000 */
[----:B------:R-:W-:Y:S01]  /*0750*/  UMOV UR60, UR16 ;  /* 0x00000010003c7c82 */ /* 0x000fe20008000000 */
[----:B------:R-:W-:Y:S01]  /*0760*/  UMOV UR61, UR17 ;  /* 0x00000011003d7c82 */ /* 0x000fe20008000000 */
[----:B------:R-:W1:Y:S01]  /*0770*/  LDCU.128 UR16, c[0x3][0x930] ;  /* 0x00c12600ff1077ac */ /* 0x000e620008000c00 */
[----:B----4-:R-:W-:-:S02]  /*0780*/  DFMA R56, R16, UR48, RZ ;  /* 0x0000003010387c2b */ /* 0x010fc400080000ff */
[----:B------:R-:W-:Y:S01]  /*0790*/  DFMA R48, R16, UR40, RZ ;  /* 0x0000002810307c2b */ /* 0x000fe200080000ff */
[----:B------:R-:W2:Y:S01]  /*07a0*/  LDCU.128 UR52, c[0x3][0x8f0] ;  /* 0x00c11e00ff3477ac */ /* 0x000ea20008000c00 */
[C---:B------:R-:W-:Y:S02]  /*07b0*/  DFMA R42, R40.reuse, UR34, R42 ;  /* 0x00000022282a7c2b */ /* 0x040fe4000800002a */
[C---:B------:R-:W-:Y:S01]  /*07c0*/  DFMA R44, R40.reuse, UR38, R44 ;  /* 0x00000026282c7c2b */ /* 0x040fe2000800002c */
[----:B------:R-:W4:Y:S01]  /*07d0*/  LDCU.128 UR12, c[0x3][0x9b0] ;  /* 0x00c13600ff0c77ac */ /* 0x000f220008000c00 */
[C---:B------:R-:W-:Y:S02]  /*07e0*/  DFMA R60, R40.reuse, UR50, R56 ;  /* 0x00000032283c7c2b */ /* 0x040fe40008000038 */
[----:B------:R-:W-:Y:S01]  /*07f0*/  DFMA R50, R40, UR42, R48 ;  /* 0x0000002a28327c2b */ /* 0x000fe20008000030 */
[----:B------:R-:W4:Y:S01]  /*0800*/  LDCU.128 UR40, c[0x3][0x8d0] ;  /* 0x00c11a00ff2877ac */ /* 0x000f220008000c00 */
[----:B---3--:R-:W-:-:S02]  /*0810*/  DFMA R48, R16, UR44, RZ ;  /* 0x0000002c10307c2b */ /* 0x008fc400080000ff */
[C---:B0-----:R-:W-:Y:S01]  /*0820*/  DFMA R16, R18.reuse, UR56, RZ ;  /* 0x0000003812107c2b */ /* 0x041fe200080000ff */
[----:B------:R-:W0:Y:S01]  /*0830*/  LDCU.128 UR20, c[0x3][0x950] ;  /* 0x00c12a00ff1477ac */ /* 0x000e220008000c00 */
[----:B-1----:R-:W-:Y:S01]  /*0840*/  UMOV UR56, UR16 ;  /* 0x0000001000387c82 */ /* 0x002fe20008000000 */
[----:B------:R-:W-:Y:S01]  /*0850*/  UMOV UR57, UR17 ;  /* 0x0000001100397c82 */ /* 0x000fe20008000000 */
[----:B------:R-:W-:Y:S01]  /*0860*/  R2UR.FILL UR17, R58 ;  /* 0x000000003a1172ca */ /* 0x000fe200004e0000 */
[----:B------:R-:W1:Y:S01]  /*0870*/  LDCU.128 UR8, c[0x3][0x980] ;  /* 0x00c13000ff0877ac */ /* 0x000e620008000c00 */
[----:B------:R-:W-:Y:S01]  /*0880*/  R2UR.FILL UR16, R59 ;  /* 0x000000003b1072ca */ /* 0x000fe200004e0000 */
[----:B--2---:R-:W-:Y:S01]  /*0890*/  DFMA R30, R18, UR52, RZ ;  /* 0x00000034121e7c2b */ /* 0x004fe200080000ff */
[----:B------:R-:W2:Y:S01]  /*08a0*/  LDCU.128 UR4, c[0x3][0x9e0] ;  /* 0x00c13c00ff0477ac */ /* 0x000ea20008000c00 */
[----:B------:R-:W-:Y:S02]  /*08b0*/  DFMA R58, R40, UR62, R52 ;  /* 0x0000003e283a7c2b */ /* 0x000fe40008000034 */
[----:B----4-:R-:W-:Y:S01]  /*08c0*/  DFMA R56, R18, UR12, RZ ;  /* 0x0000000c12387c2b */ /* 0x010fe200080000ff */
        /* <DEDUP_REMOVED lines=8> */
[----:B------:R-:W-:Y:S01]  /*0950*/  UMOV UR72, UR42 ;  /* 0x0000002a00487c82 */ /* 0x000fe20008000000 */
[----:B------:R-:W-:Y:S01]  /*0960*/  UMOV UR73, UR43 ;  /* 0x0000002b00497c82 */ /* 0x000fe20008000000 */
[----:B------:R-:W3:Y:S01]  /*0970*/  LDCU.128 UR68, c[0x3][0x710] ;  /* 0x00c0e200ff4477ac */ /* 0x000ee20008000c00 */
[----:B------:R-:W-:-:S02]  /*0980*/  DFMA R54, R40, UR46, R48 ;  /* 0x0000002e28367c2b */ /* 0x000fc40008000030 */
[C---:B------:R-:W-:Y:S01]  /*0990*/  DFMA R40, R18.reuse, UR16, RZ ;  /* 0x0000001012287c2b */ /* 0x040fe200080000ff */
[----:B------:R-:W4:Y:S01]  /*09a0*/  LDCU.128 UR24, c[0x3][0x740] ;  /* 0x00c0e800ff1877ac */ /* 0x000f220008000c00 */
[----:B0-----:R-:W-:Y:S02]  /*09b0*/  DFMA R48, R18, UR20, RZ ;  /* 0x0000001412307c2b */ /* 0x001fe400080000ff */
[C---:B------:R-:W-:Y:S01]  /*09c0*/  DFMA R16, R20.reuse, UR58, R16 ;  /* 0x0000003a14107c2b */ /* 0x040fe20008000010 */
[----:B------:R-:W0:Y:S01]  /*09d0*/  LDCU.128 UR28, c[0x3][0x770] ;  /* 0x00c0ee00ff1c77ac */ /* 0x000e220008000c00 */
[C---:B------:R-:W-:Y:S02]  /*09e0*/  DFMA R30, R20.reuse, UR54, R30 ;  /* 0x00000036141e7c2b */ /* 0x040fe4000800001e */
[----:B------:R-:W-:Y:S01]  /*09f0*/  DFMA R40, R20, UR18, R40 ;  /* 0x0000001214287c2b */ /* 0x000fe20008000028 */
[----:B------:R-:W0:Y:S01]  /*0a00*/  LDCU.128 UR32, c[0x3][0x800] ;  /* 0x00c10000ff2077ac */ /* 0x000e220008000c00 */
[----:B-1----:R-:W-:-:S02]  /*0a10*/  DFMA R52, R18, UR8, RZ ;  /* 0x0000000812347c2b */ /* 0x002fc400080000ff */
[----:B--2---:R-:W-:Y:S01]  /*0a20*/  DFMA R18, R18, UR4, RZ ;  /* 0x0000000412127c2b */ /* 0x004fe200080000ff */
[----:B------:R-:W1:Y:S01]  /*0a30*/  LDCU.128 UR36, c[0x3][0x830] ;  /* 0x00c10600ff2477ac */ /* 0x000e620008000c00 */
[----:B------:R-:W-:Y:S02]  /*0a40*/  DFMA R56, R20, UR14, R56 ;  /* 0x0000000e14387c2b */ /* 0x000fe40008000038 */
[----:B---3--:R-:W-:Y:S01]  /*0a50*/  DFMA R42, R38, UR68, R42 ;  /* 0x00000044262a7c2b */ /* 0x008fe2000800002a */
[----:B------:R-:W2:Y:S01]  /*0a60*/  LDCU.128 UR40, c[0x3][0x900] ;  /* 0x00c12000ff2877ac */ /* 0x000ea20008000c00 */
        /* <DEDUP_REMOVED lines=8> */
[----:B------:R-:W3:Y:S01]  /*0af0*/  LDCU.128 UR44, c[0x3][0x960] ;  /* 0x00c12c00ff2c77ac */ /* 0x000ee20008000c00 */
[----:B0-----:R-:W-:-:S02]  /*0b00*/  DFMA R46, R38, UR28, R46 ;  /* 0x0000001c262e7c2b */ /* 0x001fc4000800002e */
[C---:B------:R-:W-:Y:S01]  /*0b10*/  DFMA R58, R38.reuse, UR32, R58 ;  /* 0x00000020263a7c2b */ /* 0x040fe2000800003a */
[----:B------:R-:W0:Y:S01]  /*0b20*/  LDCU.128 UR48, c[0x3][0x990] ;  /* 0x00c13200ff3077ac */ /* 0x000e220008000c00 */
[----:B-1----:R-:W-:Y:S02]  /*0b30*/  DFMA R60, R38, UR36, R60 ;  /* 0x00000024263c7c2b */ /* 0x002fe4000800003c */
[C---:B------:R-:W-:Y:S01]  /*0b40*/  DFMA R40, R22.reuse, UR20, R40 ;  /* 0x0000001416287c2b */ /* 0x040fe20008000028 */
[----:B------:R-:W1:Y:S01]  /*0b50*/  LDCU.128 UR52, c[0x3][0x9c0] ;  /* 0x00c13800ff3477ac */ /* 0x000e620008000c00 */
[----:B--2---:R-:W-:Y:S02]  /*0b60*/  DFMA R30, R22, UR40, R30 ;  /* 0x00000028161e7c2b */ /* 0x004fe4000800001e */
        /* <DEDUP_REMOVED lines=27> */
[----:B------:R-:W4:Y:S01]  /*0d20*/  LDCU.128 UR72, c[0x3][0x720] ;  /* 0x00c0e400ff4877ac */ /* 0x000f220008000c00 */
        /* <DEDUP_REMOVED lines=9> */
[----:B------:R-:W-:-:S02]  /*0dc0*/  DFMA R16, R24, UR36, R16 ;  /* 0x0000002418107c2b */ /* 0x000fc40008000010 */
[C---:B------:R-:W-:Y:S01]  /*0dd0*/  DFMA R30, R24.reuse, UR42, R30 ;  /* 0x0000002a181e7c2b */ /* 0x040fe2000800001e */
[----:B------:R-:W4:Y:S01]  /*0de0*/  LDCU.128 UR8, c[0x3][0x7e0] ;  /* 0x00c0fc00ff0877ac */ /* 0x000f220008000c00 */
[----:B------:R-:W-:Y:S02]  /*0df0*/  DFMA R40, R24, UR40, R40 ;  /* 0x0000002818287c2b */ /* 0x000fe40008000028 */
[C---:B---3--:R-:W-:Y:S01]  /*0e00*/  DFMA R48, R22.reuse, UR44, R48 ;  /* 0x0000002c16307c2b */ /* 0x048fe20008000030 */
[----:B------:R-:W3:Y:S01]  /*0e10*/  LDCU.128 UR12, c[0x3][0x810] ;  /* 0x00c10200ff0c77ac */ /* 0x000ee20008000c00 */
[C---:B0-----:R-:W-:Y:S02]  /*0e20*/  DFMA R52, R22.reuse, UR48, R52 ;  /* 0x0000003016347c2b */ /* 0x041fe40008000034 */
[C---:B-1----:R-:W-:Y:S01]  /*0e30*/  DFMA R56, R22.reuse, UR52, R56 ;  /* 0x0000003416387c2b */ /* 0x042fe20008000038 */
[----:B------:R-:W0:Y:S01]  /*0e40*/  LDCU.128 UR16, c[0x3][0x840] ;  /* 0x00c10800ff1077ac */ /* 0x000e220008000c00 */
[----:B--2---:R-:W-:-:S02]  /*0e50*/  DFMA R18, R22, UR56, R18 ;  /* 0x0000003816127c2b */ /* 0x004fc40008000012 */
[C---:B------:R-:W-:Y:S01]  /*0e60*/  DFMA R48, R24.reuse, UR46, R48 ;  /* 0x0000002e18307c2b */ /* 0x040fe20008000030 */
[----:B------:R-:W1:Y:S01]  /*0e70*/  LDCU.128 UR20, c[0x3][0x8e0] ;  /* 0x00c11c00ff1477ac */ /* 0x000e620008000c00 */
[C---:B------:R-:W-:Y:S02]  /*0e80*/  DFMA R52, R24.reuse, UR50, R52 ;  /* 0x0000003218347c2b */ /* 0x040fe40008000034 */
[C---:B------:R-:W-:Y:S01]  /*0e90*/  DFMA R56, R24.reuse, UR54, R56 ;  /* 0x0000003618387c2b */ /* 0x040fe20008000038 */
[----:B------:R-:W2:Y:S01]  /*0ea0*/  LDCU.128 UR68, c[0x3][0x910] ;  /* 0x00c12200ff4477ac */ /* 0x000ea20008000c00 */
[----:B------:R-:W-:Y:S02]  /*0eb0*/  DFMA R18, R24, UR58, R18 ;  /* 0x0000003a18127c2b */ /* 0x000fe40008000012 */
[C---:B----4-:R-:W-:Y:S01]  /*0ec0*/  DFMA R42, R34.reuse, UR72, R42 ;  /* 0x00000048222a7c2b */ /* 0x050fe2000800002a */
[----:B------:R-:W4:Y:S01]  /*0ed0*/  LDCU.128 UR24, c[0x3][0x940] ;  /* 0x00c12800ff1877ac */ /* 0x000f220008000c00 */
[----:B------:R-:W-:-:S02]  /*0ee0*/  DFMA R44, R34, UR60, R44 ;  /* 0x0000003c222c7c2b */ /* 0x000fc4000800002c */
[C---:B------:R-:W-:Y:S01]  /*0ef0*/  DFMA R46, R34.reuse, UR64, R46 ;  /* 0x00000040222e7c2b */ /* 0x040fe2000800002e */
[----:B------:R-:W4:Y:S01]  /*0f00*/  LDCU.128 UR28, c[0x3][0x970] ;  /* 0x00c12e00ff1c77ac */ /* 0x000f220008000c00 */
[C---:B------:R-:W-:Y:S02]  /*0f10*/  DFMA R50, R34.reuse, UR4, R50 ;  /* 0x0000000422327c2b */ /* 0x040fe40008000032 */
[C---:B------:R-:W-:Y:S01]  /*0f20*/  DFMA R54, R34.reuse, UR8, R54 ;  /* 0x0000000822367c2b */ /* 0x040fe20008000036 */
[----:B------:R-:W4:Y:S01]  /*0f30*/  LDCU.128 UR32, c[0x3][0x9a0] ;  /* 0x00c13400ff2077ac */ /* 0x000f220008000c00 */
[C---:B---3--:R-:W-:Y:S02]  /*0f40*/  DFMA R58, R34.reuse, UR12, R58 ;  /* 0x0000000c223a7c2b */ /* 0x048fe4000800003a */
[----:B0-----:R-:W-:Y:S01]  /*0f50*/  DFMA R60, R34, UR16, R60 ;  /* 0x00000010223c7c2b */ /* 0x001fe2000800003c */
[----:B------:R-:W0:Y:S01]  /*0f60*/  LDCU.128 UR36, c[0x3][0x9d0] ;  /* 0x00c13a00ff2477ac */ /* 0x000e220008000c00 */
[----:B-1----:R-:W-:-:S02]  /*0f70*/  DFMA R16, R26, UR20, R16 ;  /* 0x000000141a107c2b */ /* 0x002fc40008000010 */
[----:B--2---:R-:W-:Y:S01]  /*0f80*/  DFMA R30, R26, UR68, R30 ;  /* 0x000000441a1e7c2b */ /* 0x004fe2000800001e */
[----:B------:R-:W1:Y:S01]  /*0f90*/  LDCU.128 UR40, c[0x3][0xa00] ;  /* 0x00c14000ff2877ac */ /* 0x000e620008000c00 */
[----:B------:R-:W-:Y:S02]  /*0fa0*/  DFMA R42, R32, UR74, R42 ;  /* 0x0000004a202a7c2b */ /* 0x000fe4000800002a */
[----:B----4-:R-:W-:Y:S02]  /*0fb0*/  DFMA R40, R26, UR24, R40 ;  /* 0x000000181a287c2b */ /* 0x010fe40008000028 */
[----:B------:R-:W-:Y:S02]  /*0fc0*/  DFMA R44, R32, UR62, R44 ;  /* 0x0000003e202c7c2b */ /* 0x000fe4000800002c */
[----:B------:R-:W-:Y:S02]  /*0fd0*/  DFMA R48, R26, UR28, R48 ;  /* 0x0000001c1a307c2b */ /* 0x000fe40008000030 */
[----:B------:R-:W-:-:S02]  /*0fe0*/  DFMA R46, R32, UR66, R46 ;  /* 0x00000042202e7c2b */ /* 0x000fc4000800002e */
[----:B------:R-:W-:Y:S02]  /*0ff0*/  DFMA R52, R26, UR32, R52 ;  /* 0x000000201a347c2b */ /* 0x000fe40008000034 */
[----:B------:R-:W-:Y:S02]  /*1000*/  DFMA R50, R32, UR6, R50 ;  /* 0x0000000620327c2b */ /* 0x000fe40008000032 */
[----:B0-----:R-:W-:Y:S02]  /*1010*/  DFMA R56, R26, UR36, R56 ;  /* 0x000000241a387c2b */ /* 0x001fe40008000038 */
[----:B------:R-:W-:Y:S02]  /*1020*/  DFMA R54, R32, UR10, R54 ;  /* 0x0000000a20367c2b */ /* 0x000fe40008000036 */
[----:B-1----:R-:W-:Y:S02]  /*1030*/  DFMA R18, R26, UR40, R18 ;  /* 0x000000281a127c2b */ /* 0x002fe40008000012 */
[----:B------:R-:W-:-:S02]  /*1040*/  DFMA R58, R32, UR14, R58 ;  /* 0x0000000e203a7c2b */ /* 0x000fc4000800003a */
[----:B------:R-:W-:Y:S02]  /*1050*/  DFMA R60, R32, UR18, R60 ;  /* 0x00000012203c7c2b */ /* 0x000fe4000800003c */
[C---:B------:R-:W-:Y:S02]  /*1060*/  DFMA R16, R28.reuse, UR22, R16 ;  /* 0x000000161c107c2b */ /* 0x040fe40008000010 */
[C---:B------:R-:W-:Y:S02]  /*1070*/  DFMA R30, R28.reuse, UR70, R30 ;  /* 0x000000461c1e7c2b */ /* 0x040fe4000800001e */
[C---:B------:R-:W-:Y:S02]  /*1080*/  DFMA R40, R28.reuse, UR26, R40 ;  /* 0x0000001a1c287c2b */ /* 0x040fe40008000028 */
[C---:B------:R-:W-:Y:S02]  /*1090*/  DFMA R48, R28.reuse, UR30, R48 ;  /* 0x0000001e1c307c2b */ /* 0x040fe40008000030 */
[----:B------:R-:W-:-:S02]  /*10a0*/  DFMA R52, R28, UR34, R52 ;  /* 0x000000221c347c2b */ /* 0x000fc40008000034 */
[C---:B------:R-:W-:Y:S02]  /*10b0*/  DFMA R56, R28.reuse, UR38, R56 ;  /* 0x000000261c387c2b */ /* 0x040fe40008000038 */
        /* <DEDUP_REMOVED lines=29> */
.L_x_36:
[----:B------:R-:W-:Y:S05]  /*1290*/  BSYNC.RECONVERGENT B0 ;  /* 0x0000000000007941 */ /* 0x000fea0003800200 */
.L_x_35:
[----:B------:R-:W-:Y:S01]  /*12a0*/  BAR.SYNC.DEFER_BLOCKING 0x0 ;  /* 0x0000000000007b1d */ /* 0x000fe20000010000 */
[----:B------:R-:W-:-:S05]  /*12b0*/  IMAD R4, R156, 0x70, R11 ;  /* 0x000000709c047824 */ /* 0x000fca00078e020b */
[----:B------:R-:W-:Y:S04]  /*12c0*/  BSSY.RECONVERGENT B0, `(.L_x_37) ;  /* 0x00000ce000007945 */ /* 0x000fe80003800200 */
[----:B------:R-:W-:Y:S05]  /*12d0*/  @P2 BRA `(.L_x_38) ;  /* 0x0000000c00302947 */ /* 0x000fea0003800000 */
[----:B0-----:R-:W-:Y:S01]  /*12e0*/  LDS.64 R16, [R3] ;  /* 0x0000000003107984 */ /* 0x001fe20000000a00 */
[----:B------:R-:W0:Y:S03]  /*12f0*/  LDCU.128 UR56, c[0x3][0x790] ;  /* 0x00c0f200ff3877ac */ /* 0x000e260008000c00 */
[----:B-----5:R-:W1:Y:S01]  /*1300*/  LDS.64 R18, [R3+0x4d0] ;  /* 0x0004d00003127984 */ /* 0x020e620000000a00 */
[----:B------:R-:W2:Y:S03]  /*1310*/  LDCU.128 UR40, c[0x3][0x7c0] ;  /* 0x00c0f800ff2877ac */ /* 0x000ea60008000c00 */
[----:B------:R-:W-:Y:S01]  /*1320*/  LDS.64 R22, [R3+0x70] ;  /* 0x0000700003167984 */ /* 0x000fe20000000a00 */
[----:B------:R-:W3:Y:S03]  /*1330*/  LDCU.128 UR60, c[0x3][0x700] ;  /* 0x00c0e000ff3c77ac */ /* 0x000ee60008000c00 */
[----:B------:R-:W4:Y:S01]  /*1340*/  LDS.64 R24, [R3+0x460] ;  /* 0x0004600003187984 */ /* 0x000f220000000a00 */
[----:B------:R-:W3:Y:S03]  /*1350*/  LDCU.128 UR32, c[0x3][0x730] ;  /* 0x00c0e600ff2077ac */ /* 0x000ee60008000c00 */
[----:B------:R-:W-:Y:S01]  /*1360*/  LDS.64 R26, [R3+0x3f0] ;  /* 0x0003f000031a7984 */ /* 0x000fe20000000a00 */
[----:B------:R-:W3:Y:S01]  /*1370*/  LDCU.128 UR36, c[0x3][0x760] ;  /* 0x00c0ec00ff2477ac */ /* 0x000ee20008000c00 */
[----:B------:R-:W3:Y:S01]  /*1380*/  LDCU.128 UR44, c[0x3][0x7f0] ;  /* 0x00c0fe00ff2c77ac */ /* 0x000ee20008000c00 */
[----:B------:R-:W3:Y:S01]  /*1390*/  LDCU.128 UR52, c[0x3][0x820] ;  /* 0x00c10400ff3477ac */ /* 0x000ee20008000c00 */
[----:B------:R-:W3:Y:S01]  /*13a0*/  LDCU.128 UR20, c[0x3][0x920] ;  /* 0x00c12400ff1477ac */ /* 0x000ee20008000c00 */
[----:B------:R-:W3:Y:S01]  /*13b0*/  LDCU.128 UR24, c[0x3][0x8f0] ;  /* 0x00c11e00ff1877ac */ /* 0x000ee20008000c00 */
[----:B------:R-:W3:Y:S01]  /*13c0*/  LDCU.128 UR64, c[0x3][0x7a0] ;  /* 0x00c0f400ff4077ac */ /* 0x000ee20008000c00 */
[----:B------:R-:W3:Y:S01]  /*13d0*/  LDCU.128 UR4, c[0x3][0x9b0] ;  /* 0x00c13600ff0477ac */ /* 0x000ee20008000c00 */
[C-C-:B-1----:R-:W-:Y:S01]  /*13e0*/  DADD R20, R16.reuse, R18.reuse ;  /* 0x0000000010147229 */ /* 0x142fe20000000012 */
[----:B------:R-:W1:Y:S01]  /*13f0*/  LDCU.128 UR48, c[0x3][0x8c0] ;  /* 0x00c11800ff3077ac */ /* 0x000e620008000c00 */
[----:B------:R-:W-:Y:S01]  /*1400*/  DADD R16, R16, -R18 ;  /* 0x0000000010107229 */ /* 0x000fe20000000812 */
[----:B------:R-:W1:Y:S01]  /*1410*/  LDCU.128 UR12, c[0x3][0x950] ;  /* 0x00c12a00ff0c77ac */ /* 0x000e620008000c00 */
[C-C-:B----4-:R-:W-:Y:S01]  /*1420*/  DADD R18, R22.reuse, R24.reuse ;  /* 0x0000000016127229 */ /* 0x150fe20000000018 */
[----:B------:R-:W4:Y:S01]  /*1430*/  LDCU.128 UR16, c[0x3][0x980] ;  /* 0x00c13000ff1077ac */ /* 0x000f220008000c00 */
[----:B------:R-:W-:Y:S01]  /*1440*/  DADD R22, R22, -R24 ;  /* 0x0000000016167229 */ /* 0x000fe20000000818 */
[----:B------:R-:W4:Y:S01]  /*1450*/  LDS.64 R24, [R3+0xe0] ;  /* 0x0000e00003187984 */ /* 0x000f220000000a00 */
[C---:B0-----:R-:W-:Y:S01]  /*1460*/  DFMA R38, R20.reuse, UR56, RZ ;  /* 0x0000003814267c2b */ /* 0x041fe200080000ff */
[----:B------:R-:W0:Y:S01]  /*1470*/  LDCU.128 UR8, c[0x3][0x9e0] ;  /* 0x00c13c00ff0877ac */ /* 0x000e220008000c00 */
[----:B--2---:R-:W-:-:S02]  /*1480*/  DFMA R42, R20, UR40, RZ ;  /* 0x00000028142a7c2b */ /* 0x004fc400080000ff */
[C---:B---3--:R-:W-:Y:S01]  /*1490*/  DFMA R28, R20.reuse, UR60, RZ ;  /* 0x0000003c141c7c2b */ /* 0x048fe200080000ff */
[----:B------:R-:W-:Y:S01]  /*14a0*/  UMOV UR60, UR66 ;  /* 0x00000042003c7c82 */ /* 0x000fe20008000000 */
[----:B------:R-:W-:Y:S01]  /*14b0*/  DFMA R30, R20, UR32, RZ ;  /* 0x00000020141e7c2b */ /* 0x000fe200080000ff */
[----:B------:R-:W-:Y:S01]  /*14c0*/  UMOV UR61, UR67 ;  /* 0x00000043003d7c82 */ /* 0x000fe20008000000 */
[C---:B------:R-:W-:Y:S01]  /*14d0*/  DFMA R44, R18.reuse, UR58, R38 ;  /* 0x0000003a122c7c2b */ /* 0x040fe20008000026 */
[----:B------:R-:W-:Y:S01]  /*14e0*/  UMOV UR56, UR64 ;  /* 0x0000004000387c82 */ /* 0x000fe20008000000 */
[----:B------:R-:W-:Y:S01]  /*14f0*/  DFMA R50, R18, UR42, R42 ;  /* 0x0000002a12327c2b */ /* 0x000fe2000800002a */
[----:B------:R-:W-:Y:S01]  /*1500*/  UMOV UR57, UR65 ;  /* 0x0000004100397c82 */ /* 0x000fe20008000000 */
[C---:B------:R-:W-:Y:S01]  /*1510*/  DFMA R34, R20.reuse, UR36, RZ ;  /* 0x0000002414227c2b */ /* 0x040fe200080000ff */
[----:B------:R-:W2:Y:S01]  /*1520*/  LDCU.128 UR64, c[0x3][0x8d0] ;  /* 0x00c11a00ff4077ac */ /* 0x000ea20008000c00 */
[----:B------:R-:W-:-:S02]  /*1530*/  DFMA R38, R20, UR44, RZ ;  /* 0x0000002c14267c2b */ /* 0x000fc400080000ff */
[----:B------:R-:W-:Y:S01]  /*1540*/  DFMA R42, R20, UR52, RZ ;  /* 0x00000034142a7c2b */ /* 0x000fe200080000ff */
[----:B------:R-:W3:Y:S01]  /*1550*/  LDCU.128 UR68, c[0x3][0x710] ;  /* 0x00c0e200ff4477ac */ /* 0x000ee20008000c00 */
[C---:B------:R-:W-:Y:S01]  /*1560*/  DFMA R32, R18.reuse, UR62, R28 ;  /* 0x0000003e12207c2b */ /* 0x040fe2000800001c */
[----:B------:R-:W-:Y:S01]  /*1570*/  LDS.64 R20, [R3+0x150] ;  /* 0x0001500003147984 */ /* 0x000fe20000000a00 */
[C---:B------:R-:W-:Y:S01]  /*1580*/  DFMA R36, R18.reuse, UR34, R30 ;  /* 0x0000002212247c2b */ /* 0x040fe2000800001e */
[----:B------:R-:W3:Y:S01]  /*1590*/  LDCU.128 UR72, c[0x3][0x740] ;  /* 0x00c0e800ff4877ac */ /* 0x000ee20008000c00 */
[C---:B------:R-:W-:Y:S01]  /*15a0*/  DFMA R40, R18.reuse, UR38, R34 ;  /* 0x0000002612287c2b */ /* 0x040fe20008000022 */
[----:B------:R-:W3:Y:S01]  /*15b0*/  LDS.64 R28, [R3+0x380] ;  /* 0x00038000031c7984 */ /* 0x000ee20000000a00 */
[C---:B------:R-:W-:Y:S01]  /*15c0*/  DFMA R52, R18.reuse, UR46, R38 ;  /* 0x0000002e12347c2b */ /* 0x040fe20008000026 */
[----:B------:R-:W3:Y:S01]  /*15d0*/  LDCU.128 UR28, c[0x3][0x770] ;  /* 0x00c0ee00ff1c77ac */ /* 0x000ee20008000c00 */
[----:B------:R-:W-:-:S02]  /*15e0*/  DFMA R58, R18, UR54, R42 ;  /* 0x00000036123a7c2b */ /* 0x000fc4000800002a */
[C---:B------:R-:W-:Y:S01]  /*15f0*/  DFMA R18, R16.reuse, UR20, RZ ;  /* 0x0000001410127c2b */ /* 0x040fe200080000ff */
[----:B------:R-:W3:Y:S01]  /*1600*/  LDCU.128 UR32, c[0x3][0x7d0] ;  /* 0x00c0fa00ff2077ac */ /* 0x000ee20008000c00 */
[C---:B------:R-:W-:Y:S02]  /*1610*/  DFMA R34, R16.reuse, UR24, RZ ;  /* 0x0000001810227c2b */ /* 0x040fe400080000ff */
[C---:B-1----:R-:W-:Y:S01]  /*1620*/  DFMA R30, R16.reuse, UR48, RZ ;  /* 0x00000030101e7c2b */ /* 0x042fe200080000ff */
[----:B--2---:R-:W-:Y:S01]  /*1630*/  UMOV UR44, UR64 ;  /* 0x00000040002c7c82 */ /* 0x004fe20008000000 */
[----:B----4-:R-:W-:Y:S01]  /*1640*/  DFMA R48, R16, UR16, RZ ;  /* 0x0000001010307c2b */ /* 0x010fe200080000ff */
[----:B------:R-:W-:Y:S01]  /*1650*/  UMOV UR45, UR65 ;  /* 0x00000041002d7c82 */ /* 0x000fe20008000000 */
[C---:B------:R-:W-:Y:S01]  /*1660*/  DFMA R42, R22.reuse, UR22, R18 ;  /* 0x00000016162a7c2b */ /* 0x040fe20008000012 */
[----:B------:R-:W1:Y:S01]  /*1670*/  LDCU.128 UR36, c[0x3][0x800] ;  /* 0x00c10000ff2477ac */ /* 0x000e620008000c00 */
[----:B------:R-:W-:-:S02]  /*1680*/  DFMA R38, R22, UR26, R34 ;  /* 0x0000001a16267c2b */ /* 0x000fc40008000022 */
[C---:B------:R-:W-:Y:S01]  /*1690*/  DFMA R18, R16.reuse, UR4, RZ ;  /* 0x0000000410127c2b */ /* 0x040fe200080000ff */
[----:B------:R-:W2:Y:S01]  /*16a0*/  LDCU.128 UR40, c[0x3][0x830] ;  /* 0x00c10600ff2877ac */ /* 0x000ea20008000c00 */
[C---:B------:R-:W-:Y:S02]  /*16b0*/  DFMA R34, R16.reuse, UR12, RZ ;  /* 0x0000000c10227c2b */ /* 0x040fe400080000ff */
[----:B0-----:R-:W-:Y:S01]  /*16c0*/  DFMA R56, R16, UR8, RZ ;  /* 0x0000000810387c2b */ /* 0x001fe200080000ff */
[----:B------:R-:W-:Y:S01]  /*16d0*/  UMOV UR24, UR44 ;  /* 0x0000002c00187c82 */ /* 0x000fe20008000000 */
[C---:B------:R-:W-:Y:S01]  /*16e0*/  DFMA R30, R22.reuse, UR50, R30 ;  /* 0x00000032161e7c2b */ /* 0x040fe2000800001e */
[----:B------:R-:W-:Y:S01]  /*16f0*/  UMOV UR25, UR45 ;  /* 0x0000002d00197c82 */ /* 0x000fe20008000000 */
[C---:B------:R-:W-:Y:S01]  /*1700*/  DFMA R48, R22.reuse, UR18, R48 ;  /* 0x0000001216307c2b */ /* 0x040fe20008000030 */
[----:B------:R-:W0:Y:S01]  /*1710*/  LDCU.128 UR44, c[0x3][0x900] ;  /* 0x00c12000ff2c77ac */ /* 0x000e220008000c00 */
[----:B------:R-:W-:-:S02]  /*1720*/  DFMA R46, R22, UR14, R34 ;  /* 0x0000000e162e7c2b */ /* 0x000fc40008000022 */
[----:B------:R-:W-:Y:S01]  /*1730*/  DADD R16, R24, R26 ;  /* 0x0000000018107229 */ /* 0x000fe2000000001a */
[----:B------:R-:W4:Y:S01]  /*1740*/  LDCU.128 UR48, c[0x3][0x930] ;  /* 0x00c12600ff3077ac */ /* 0x000f220008000c00 */
[C---:B------:R-:W-:Y:S02]  /*1750*/  DFMA R54, R22.reuse, UR6, R18 ;  /* 0x0000000616367c2b */ /* 0x040fe40008000012 */
[----:B------:R-:W-:Y:S01]  /*1760*/  DFMA R56, R22, UR10, R56 ;  /* 0x0000000a16387c2b */ /* 0x000fe20008000038 */
[----:B------:R-:W-:Y:S01]  /*1770*/  LDS.64 R18, [R3+0x1c0] ;  /* 0x0001c00003127984 */ /* 0x000fe20000000a00 */
[----:B------:R-:W-:Y:S01]  /*1780*/  DADD R24, R24, -R26 ;  /* 0x0000000018187229 */ /* 0x000fe2000000081a */
[----:B------:R-:W-:Y:S01]  /*1790*/  UMOV UR52, UR66 ;  /* 0x0000004200347c82 */ /* 0x000fe20008000000 */
[----:B------:R-:W-:Y:S01]  /*17a0*/  UMOV UR53, UR67 ;  /* 0x0000004300357c82 */ /* 0x000fe20008000000 */
[----:B------:R-:W4:Y:S01]  /*17b0*/  LDS.64 R22, [R3+0x310] ;  /* 0x0003100003167984 */ /* 0x000f220000000a00 */
[----:B------:R-:W0:Y:S01]  /*17c0*/  LDCU.128 UR20, c[0x3][0x720] ;  /* 0x00c0e400ff1477ac */ /* 0x000e220008000c00 */
[----:B---3--:R-:W-:-:S02]  /*17d0*/  DFMA R32, R16, UR68, R32 ;  /* 0x0000004410207c2b */ /* 0x008fc40008000020 */
[----:B------:R-:W-:Y:S01]  /*17e0*/  LDS.64 R26, [R3+0x230] ;  /* 0x00023000031a7984 */ /* 0x000fe20000000a00 */
[----:B------:R-:W-:Y:S01]  /*17f0*/  DFMA R34, R24, UR24, R30 ;  /* 0x0000001818227c2b */ /* 0x000fe2000800001e */
[----:B------:R-:W-:Y:S01]  /*1800*/  UMOV UR26, UR52 ;  /* 0x00000034001a7c82 */ /* 0x000fe20008000000 */
[----:B------:R-:W-:Y:S01]  /*1810*/  UMOV UR27, UR53 ;  /* 0x00000035001b7c82 */ /* 0x000fe20008000000 */
[----:B------:R-:W3:Y:S01]  /*1820*/  LDS.64 R30, [R3+0x2a0] ;  /* 0x0002a000031e7984 */ /* 0x000ee20000000a00 */
[----:B------:R-:W4:Y:S01]  /*1830*/  LDCU.128 UR52, c[0x3][0x960] ;  /* 0x00c12c00ff3477ac */ /* 0x000f220008000c00 */
[C---:B------:R-:W-:Y:S02]  /*1840*/  DFMA R36, R16.reuse, UR72, R36 ;  /* 0x0000004810247c2b */ /* 0x040fe40008000024 */
        /* <DEDUP_REMOVED lines=9> */
[C---:B-1----:R-:W-:Y:S02]  /*18e0*/  DFMA R52, R16.reuse, UR36, R52 ;  /* 0x0000002410347c2b */ /* 0x042fe40008000034 */
[----:B--2---:R-:W-:Y:S01]  /*18f0*/  DFMA R58, R16, UR40, R58 ;  /* 0x00000028103a7c2b */ /* 0x004fe2000800003a */
[----:B------:R-:W1:Y:S01]  /*1900*/  LDCU.128 UR64, c[0x3][0x9f0] ;  /* 0x00c13e00ff4077ac */ /* 0x000e620008000c00 */
[----:B------:R-:W-:Y:S02]  /*1910*/  DADD R16, R20, R28 ;  /* 0x0000000014107229 */ /* 0x000fe4000000001c */
[C---:B0-----:R-:W-:Y:S01]  /*1920*/  DFMA R38, R24.reuse, UR44, R38 ;  /* 0x0000002c18267c2b */ /* 0x041fe20008000026 */
[----:B------:R-:W-:Y:S01]  /*1930*/  UMOV UR4, UR22 ;  /* 0x0000001600047c82 */ /* 0x000fe20008000000 */
[----:B----4-:R-:W-:Y:S01]  /*1940*/  DFMA R42, R24, UR48, R42 ;  /* 0x00000030182a7c2b */ /* 0x010fe2000800002a */
[----:B------:R-:W-:Y:S01]  /*1950*/  UMOV UR5, UR23 ;  /* 0x0000001700057c82 */ /* 0x000fe20008000000 */
[----:B------:R-:W-:Y:S01]  /*1960*/  DADD R20, R20, -R28 ;  /* 0x0000000014147229 */ /* 0x000fe2000000081c */
[----:B------:R-:W-:Y:S01]  /*1970*/  UMOV UR32, UR12 ;  /* 0x0000000c00207c82 */ /* 0x000fe20008000000 */
[----:B------:R-:W-:Y:S01]  /*1980*/  UMOV UR33, UR13 ;  /* 0x0000000d00217c82 */ /* 0x000fe20008000000 */
[----:B------:R-:W-:Y:S01]  /*1990*/  UMOV UR40, UR26 ;  /* 0x0000001a00287c82 */ /* 0x000fe20008000000 */
[----:B------:R-:W-:Y:S01]  /*19a0*/  UMOV UR41, UR27 ;  /* 0x0000001b00297c82 */ /* 0x000fe20008000000 */
[----:B------:R-:W-:Y:S01]  /*19b0*/  DFMA R46, R24, UR52, R46 ;  /* 0x00000034182e7c2b */ /* 0x000fe2000800002e */
        /* <DEDUP_REMOVED lines=20> */
[C---:B------:R-:W-:Y:S02]  /*1b00*/  DFMA R54, R24.reuse, UR60, R54 ;  /* 0x0000003c18367c2b */ /* 0x040fe40008000036 */
[----:B-1----:R-:W-:Y:S01]  /*1b10*/  DFMA R56, R24, UR64, R56 ;  /* 0x0000004018387c2b */ /* 0x002fe20008000038 */
[----:B------:R-:W1:Y:S01]  /*1b20*/  LDCU.128 UR68, c[0x3][0x8e0] ;  /* 0x00c11c00ff4477ac */ /* 0x000e620008000c00 */
[----:B------:R-:W-:-:S02]  /*1b30*/  DFMA R36, R16, UR74, R36 ;  /* 0x0000004a10247c2b */ /* 0x000fc40008000024 */
[----:B------:R-:W-:Y:S01]  /*1b40*/  DADD R16, R18, R22 ;  /* 0x0000000012107229 */ /* 0x000fe20000000016 */
[----:B------:R-:W1:Y:S01]  /*1b50*/  LDCU.128 UR28, c[0x3][0x910] ;  /* 0x00c12200ff1c77ac */ /* 0x000e620008000c00 */
[C---:B------:R-:W-:Y:S02]  /*1b60*/  DFMA R46, R20.reuse, UR54, R46 ;  /* 0x00000036142e7c2b */ /* 0x040fe4000800002e */
[C---:B------:R-:W-:Y:S01]  /*1b70*/  DFMA R48, R20.reuse, UR58, R48 ;  /* 0x0000003a14307c2b */ /* 0x040fe20008000030 */
[----:B------:R-:W1:Y:S01]  /*1b80*/  LDCU.128 UR32, c[0x3][0x940] ;  /* 0x00c12800ff2077ac */ /* 0x000e620008000c00 */
[C---:B------:R-:W-:Y:S02]  /*1b90*/  DFMA R54, R20.reuse, UR62, R54 ;  /* 0x0000003e14367c2b */ /* 0x040fe40008000036 */
[----:B------:R-:W-:Y:S01]  /*1ba0*/  DFMA R56, R20, UR66, R56 ;  /* 0x0000004214387c2b */ /* 0x000fe20008000038 */
[----:B------:R-:W1:Y:S01]  /*1bb0*/  LDCU.128 UR36, c[0x3][0x970] ;  /* 0x00c12e00ff2477ac */ /* 0x000e620008000c00 */
[----:B------:R-:W-:-:S02]  /*1bc0*/  DADD R18, R18, -R22 ;  /* 0x0000000012127229 */ /* 0x000fc40000000816 */
[C---:B------:R-:W-:Y:S01]  /*1bd0*/  DFMA R32, R16.reuse, UR52, R32 ;  /* 0x0000003410207c2b */ /* 0x040fe20008000020 */
[----:B------:R-:W1:Y:S01]  /*1be0*/  LDCU.128 UR40, c[0x3][0x9a0] ;  /* 0x00c13400ff2877ac */ /* 0x000e620008000c00 */
[C---:B0-----:R-:W-:Y:S02]  /*1bf0*/  DFMA R36, R16.reuse, UR4, R36 ;  /* 0x0000000410247c2b */ /* 0x041fe40008000024 */
[C---:B--2---:R-:W-:Y:S01]  /*1c00*/  DFMA R40, R16.reuse, UR8, R40 ;  /* 0x0000000810287c2b */ /* 0x044fe20008000028 */
[----:B------:R-:W0:Y:S01]  /*1c10*/  LDCU.128 UR44, c[0x3][0x9d0] ;  /* 0x00c13a00ff2c77ac */ /* 0x000e220008000c00 */
[C---:B----4-:R-:W-:Y:S02]  /*1c20*/  DFMA R44, R16.reuse, UR12, R44 ;  /* 0x0000000c102c7c2b */ /* 0x050fe4000800002c */
[C---:B------:R-:W-:Y:S01]  /*1c30*/  DFMA R50, R16.reuse, UR16, R50 ;  /* 0x0000001010327c2b */ /* 0x040fe20008000032 */
[----:B------:R-:W2:Y:S01]  /*1c40*/  LDCU.128 UR48, c[0x3][0xa00] ;  /* 0x00c14000ff3077ac */ /* 0x000ea20008000c00 */
[----:B------:R-:W-:-:S02]  /*1c50*/  DFMA R52, R16, UR20, R52 ;  /* 0x0000001410347c2b */ /* 0x000fc40008000034 */
[----:B---3--:R-:W-:Y:S02]  /*1c60*/  DFMA R58, R16, UR24, R58 ;  /* 0x00000018103a7c2b */ /* 0x008fe4000800003a */
[----:B------:R-:W-:Y:S02]  /*1c70*/  DADD R16, R26, R30 ;  /* 0x000000001a107229 */ /* 0x000fe4000000001e */
[C---:B-1----:R-:W-:Y:S02]  /*1c80*/  DFMA R34, R18.reuse, UR68, R34 ;  /* 0x0000004412227c2b */ /* 0x042fe40008000022 */
[C---:B------:R-:W-:Y:S02]  /*1c90*/  DFMA R38, R18.reuse, UR28, R38 ;  /* 0x0000001c12267c2b */ /* 0x040fe40008000026 */
[C---:B------:R-:W-:Y:S02]  /*1ca0*/  DFMA R42, R18.reuse, UR32, R42 ;  /* 0x00000020122a7c2b */ /* 0x040fe4000800002a */
[----:B------:R-:W-:-:S02]  /*1cb0*/  DFMA R46, R18, UR36, R46 ;  /* 0x00000024122e7c2b */ /* 0x000fc4000800002e */
[C---:B------:R-:W-:Y:S02]  /*1cc0*/  DFMA R48, R18.reuse, UR40, R48 ;  /* 0x0000002812307c2b */ /* 0x040fe40008000030 */
[C---:B0-----:R-:W-:Y:S02]  /*1cd0*/  DFMA R54, R18.reuse, UR44, R54 ;  /* 0x0000002c12367c2b */ /* 0x041fe40008000036 */
[----:B--2---:R-:W-:Y:S02]  /*1ce0*/  DFMA R56, R18, UR48, R56 ;  /* 0x0000003012387c2b */ /* 0x004fe40008000038 */
[----:B------:R-:W-:Y:S02]  /*1cf0*/  DADD R26, R26, -R30 ;  /* 0x000000001a1a7229 */ /* 0x000fe4000000081e */
        /* <DEDUP_REMOVED lines=14> */
[----:B------:R-:W-:Y:S02]  /*1de0*/  DADD R16, R32, R34 ;  /* 0x0000000020107229 */ /* 0x000fe40000000022 */
[----:B------:R-:W-:Y:S02]  /*1df0*/  DADD R18, R36, R38 ;  /* 0x0000000024127229 */ /* 0x000fe40000000026 */
[----:B------:R-:W-:Y:S02]  /*1e00*/  DADD R20, R40, R42 ;  /* 0x0000000028147229 */ /* 0x000fe4000000002a */
[----:B------:R-:W-:Y:S01]  /*1e10*/  DADD R22, R44, R46 ;  /* 0x000000002c167229 */ /* 0x000fe2000000002e */
[----:B------:R1:W-:Y:S01]  /*1e20*/  STS.64 [R3], R16 ;  /* 0x0000001003007388 */ /* 0x0003e20000000a00 */
[----:B------:R-:W-:Y:S02]  /*1e30*/  DADD R24, R50, R48 ;  /* 0x0000000032187229 */ /* 0x000fe40000000030 */
[----:B------:R-:W-:Y:S01]  /*1e40*/  DADD R26, R52, R54 ;  /* 0x00000000341a7229 */ /* 0x000fe20000000036 */
[----:B------:R1:W-:Y:S01]  /*1e50*/  STS.64 [R3+0x70], R18 ;  /* 0x0000701203007388 */ /* 0x0003e20000000a00 */
[----:B------:R-:W-:-:S02]  /*1e60*/  DADD R28, R58, R56 ;  /* 0x000000003a1c7229 */ /* 0x000fc40000000038 */
        /* <DEDUP_REMOVED lines=19> */
.L_x_38:
[----:B------:R-:W-:Y:S05]  /*1fa0*/  BSYNC.RECONVERGENT B0 ;  /* 0x0000000000007941 */ /* 0x000fea0003800200 */
.L_x_37:
[----:B------:R-:W-:Y:S06]  /*1fb0*/  BAR.SYNC.DEFER_BLOCKING 0x0 ;  /* 0x0000000000007b1d */ /* 0x000fec0000010000 */
[----:B------:R-:W2:Y:S02]  /*1fc0*/  LDCU.128 UR36, c[0x3][0x7f0] ;  /* 0x00c0fe00ff2477ac */ /* 0x000ea40008000c00 */
[----:B------:R-:W3:Y:S01]  /*1fd0*/  LDC.64 R64, c[0x0][0x390] ;  /* 0x0000e400ff407b82 */ /* 0x000ee20000000a00 */
[----:B------:R-:W4:Y:S01]  /*1fe0*/  LDCU.128 UR8, c[0x3][0x710] ;  /* 0x00c0e200ff0877ac */ /* 0x000f220008000c00 */
[----:B------:R-:W2:Y:S01]  /*1ff0*/  LDCU.128 UR20, c[0x3][0x760] ;  /* 0x00c0ec00ff1477ac */ /* 0x000ea20008000c00 */
[----:B------:R-:W4:Y:S01]  /*2000*/  LDCU.128 UR4, c[0x3][0x700] ;  /* 0x00c0e000ff0477ac */ /* 0x000f220008000c00 */
[----:B------:R-:W3:Y:S01]  /*2010*/  LDCU.128 UR12, c[0x3][0x730] ;  /* 0x00c0e600ff0c77ac */ /* 0x000ee20008000c00 */
[----:B01---5:R-:W-:Y:S01]  /*2020*/  LDS.128 R16, [R4] ;  /* 0x0000000004107984 */ /* 0x023fe20000000c00 */
[----:B------:R-:W0:Y:S03]  /*2030*/  LDCU.128 UR24, c[0x3][0x790] ;  /* 0x00c0f200ff1877ac */ /* 0x000e260008000c00 */
[----:B------:R-:W1:Y:S01]  /*2040*/  LDS.128 R32, [R4+0x50] ;  /* 0x0000500004207984 */ /* 0x000e620000000c00 */
[----:B------:R-:W3:Y:S01]  /*2050*/  LDCU.128 UR28, c[0x3][0x7c0] ;  /* 0x00c0f800ff1c77ac */ /* 0x000ee20008000c00 */
[----:B--2---:R-:W-:Y:S01]  /*2060*/  MOV.SPILL R70, UR21 ;  /* 0x0000001500467c02 */ /* 0x004fe20009000f00 */
[----:B------:R-:W2:Y:S01]  /*2070*/  LDCU.128 UR48, c[0x3][0x820] ;  /* 0x00c10400ff3077ac */ /* 0x000ea20008000c00 */
[----:B------:R-:W-:Y:S01]  /*2080*/  MOV.SPILL R71, UR20 ;  /* 0x0000001400477c02 */ /* 0x000fe20009000f00 */
[----:B------:R-:W2:Y:S01]  /*2090*/  LDCU.128 UR44, c[0x3][0x9b0] ;  /* 0x00c13600ff2c77ac */ /* 0x000ea20008000c00 */
[----:B------:R-:W2:Y:S01]  /*20a0*/  LDCU UR54, c[0x0][0x380] ;  /* 0x00007000ff3677ac */ /* 0x000ea20008000800 */
[----:B------:R-:W3:Y:S01]  /*20b0*/  LDCU.128 UR16, c[0x3][0x8f0] ;  /* 0x00c11e00ff1077ac */ /* 0x000ee20008000c00 */
[----:B0-----:R-:W-:-:S02]  /*20c0*/  MOV.SPILL R68, UR25 ;  /* 0x0000001900447c02 */ /* 0x001fc40009000f00 */
[----:B------:R-:W-:Y:S01]  /*20d0*/  MOV.SPILL R69, UR24 ;  /* 0x0000001800457c02 */ /* 0x000fe20009000f00 */
[----:B----4-:R-:W-:Y:S01]  /*20e0*/  UMOV UR52, UR10 ;  /* 0x0000000a00347c82 */ /* 0x010fe20008000000 */
[----:B------:R-:W-:Y:S01]  /*20f0*/  UMOV UR53, UR11 ;  /* 0x0000000b00357c82 */ /* 0x000fe20008000000 */
[----:B------:R-:W-:Y:S01]  /*2100*/  UMOV UR72, UR8 ;  /* 0x0000000800487c82 */ /* 0x000fe20008000000 */
[----:B------:R-:W-:Y:S01]  /*2110*/  UMOV UR73, UR9 ;  /* 0x0000000900497c82 */ /* 0x000fe20008000000 */
[----:B------:R-:W0:Y:S01]  /*2120*/  LDCU.128 UR8, c[0x3][0x8c0] ;  /* 0x00c11800ff0877ac */ /* 0x000e220008000c00 */
[----:B------:R-:W4:Y:S01]  /*2130*/  LDCU.128 UR32, c[0x3][0x920] ;  /* 0x00c12400ff2077ac */ /* 0x000f220008000c00 */
[----:B------:R-:W4:Y:S01]  /*2140*/  LDCU.128 UR40, c[0x3][0x980] ;  /* 0x00c13000ff2877ac */ /* 0x000f220008000c00 */
[----:B--2---:R-:W-:Y:S01]  /*2150*/  ISETP.GE.AND P2, PT, R0, UR54, PT ;  /* 0x0000003600007c0c */ /* 0x004fe2000bf46270 */
[----:B------:R-:W2:Y:S01]  /*2160*/  LDCU.128 UR60, c[0x3][0x9e0] ;  /* 0x00c13c00ff3c77ac */ /* 0x000ea20008000c00 */
[----:B------:R-:W-:Y:S01]  /*2170*/  CS2R R120, SRZ ;  /* 0x0000000000787805 */ /* 0x000fe2000001ff00 */
[----:B-1----:R-:W-:Y:S01]  /*2180*/  DADD R24, R16, R34 ;  /* 0x0000000010187229 */ /* 0x002fe20000000022 */
[----:B------:R-:W-:Y:S01]  /*2190*/  MOV.SPILL R72, UR5 ;  /* 0x0000000500487c02 */ /* 0x000fe20009000f00 */
[----:B------:R-:W-:Y:S01]  /*21a0*/  DADD R28, R18, R32 ;  /* 0x00000000121c7229 */ /* 0x000fe20000000020 */
[----:B------:R-:W-:Y:S01]  /*21b0*/  MOV.SPILL R73, UR4 ;  /* 0x0000000400497c02 */ /* 0x000fe20009000f00 */
[----:B------:R-:W-:Y:S01]  /*21c0*/  DADD R26, R16, -R34 ;  /* 0x00000000101a7229 */ /* 0x000fe20000000822 */
[----:B------:R-:W-:Y:S01]  /*21d0*/  CS2R R210, SRZ ;  /* 0x0000000000d27805 */ /* 0x000fe2000001ff00 */
[----:B------:R-:W-:Y:S01]  /*21e0*/  DADD R30, R18, -R32 ;  /* 0x00000000121e7229 */ /* 0x000fe20000000820 */
[----:B------:R-:W1:Y:S01]  /*21f0*/  LDCU.128 UR64, c[0x3][0x8d0] ;  /* 0x00c11a00ff4077ac */ /* 0x000e620008000c00 */
[C---:B------:R-:W-:Y:S01]  /*2200*/  DFMA R20, R24.reuse, UR36, RZ ;  /* 0x0000002418147c2b */ /* 0x040fe200080000ff */
[----:B------:R-:W-:Y:S01]  /*2210*/  LDS.128 R16, [R4+0x10] ;  /* 0x0000100004107984 */ /* 0x000fe20000000c00 */
[C---:B------:R-:W-:Y:S01]  /*2220*/  DFMA R40, R24.reuse, UR20, RZ ;  /* 0x0000001418287c2b */ /* 0x040fe200080000ff */
[----:B------:R-:W-:Y:S01]  /*2230*/  CS2R R208, SRZ ;  /* 0x0000000000d07805 */ /* 0x000fe2000001ff00 */
[C---:B------:R-:W-:Y:S01]  /*2240*/  DFMA R32, R24.reuse, UR4, RZ ;  /* 0x0000000418207c2b */ /* 0x040fe200080000ff */
[----:B---3--:R-:W-:Y:S01]  /*2250*/  MOV.SPILL R66, UR13 ;  /* 0x0000000d00427c02 */ /* 0x008fe20009000f00 */
[----:B------:R-:W-:Y:S01]  /*2260*/  DFMA R36, R24, UR12, RZ ;  /* 0x0000000c18247c2b */ /* 0x000fe200080000ff */
[----:B------:R-:W-:Y:S01]  /*2270*/  MOV.SPILL R67, UR12 ;  /* 0x0000000c00437c02 */ /* 0x000fe20009000f00 */
[----:B------:R-:W-:Y:S01]  /*2280*/  DFMA R56, R28, UR38, R20 ;  /* 0x000000261c387c2b */ /* 0x000fe20008000014 */
[----:B------:R-:W3:Y:S01]  /*2290*/  LDCU.128 UR36, c[0x3][0x950] ;  /* 0x00c12a00ff2477ac */ /* 0x000ee20008000c00 */
[----:B------:R-:W1:Y:S01]  /*22a0*/  LDS.128 R20, [R4+0x40] ;  /* 0x0000400004147984 */ /* 0x000e620000000c00 */
[C---:B------:R-:W-:Y:S01]  /*22b0*/  DFMA R42, R24.reuse, UR24, RZ ;  /* 0x00000018182a7c2b */ /* 0x040fe200080000ff */
[----:B------:R-:W-:Y:S01]  /*22c0*/  MOV.SPILL R8, UR29 ;  /* 0x0000001d00087c02 */ /* 0x000fe20009000f00 */
[C---:B------:R-:W-:Y:S01]  /*22d0*/  DFMA R46, R24.reuse, UR28, RZ ;  /* 0x0000001c182e7c2b */ /* 0x040fe200080000ff */
[----:B------:R-:W-:Y:S01]  /*22e0*/  MOV.SPILL R10, UR28 ;  /* 0x0000001c000a7c02 */ /* 0x000fe20009000f00 */
[----:B------:R-:W-:Y:S01]  /*22f0*/  DFMA R50, R24, UR48, RZ ;  /* 0x0000003018327c2b */ /* 0x000fe200080000ff */
[----:B------:R-:W1:Y:S01]  /*2300*/  LDCU.128 UR68, c[0x3][0x990] ;  /* 0x00c13200ff4477ac */ /* 0x000e620008000c00 */
[----:B------:R-:W-:-:S02]  /*2310*/  DFMA R24, R26, UR44, RZ ;  /* 0x0000002c1a187c2b */ /* 0x000fc400080000ff */
[C---:B------:R-:W-:Y:S01]  /*2320*/  DFMA R44, R28.reuse, UR22, R40 ;  /* 0x000000161c2c7c2b */ /* 0x040fe20008000028 */
[----:B------:R-:W2:Y:S01]  /*2330*/  LDCU.128 UR20, c[0x3][0x930] ;  /* 0x00c12600ff1477ac */ /* 0x000ea20008000c00 */
[C---:B------:R-:W-:Y:S01]  /*2340*/  DFMA R34, R28.reuse, UR6, R32 ;  /* 0x000000061c227c2b */ /* 0x040fe20008000020 */
[----:B------:R-:W-:Y:S01]  /*2350*/  IMAD R33, R0, 0x4b08, R15 ;  /* 0x00004b0800217824 */ /* 0x000fe200078e020f */
[C---:B------:R-:W-:Y:S01]  /*2360*/  DFMA R38, R28.reuse, UR14, R36 ;  /* 0x0000000e1c267c2b */ /* 0x040fe20008000024 */
[----:B------:R-:W1:Y:S01]  /*2370*/  LDCU.128 UR4, c[0x3][0x740] ;  /* 0x00c0e800ff0477ac */ /* 0x000e620008000c00 */
[----:B------:R-:W-:Y:S02]  /*2380*/  DFMA R48, R28, UR26, R42 ;  /* 0x0000001a1c307c2b */ /* 0x000fe4000800002a */
[----:B---3--:R-:W-:Y:S01]  /*2390*/  DFMA R40, R26, UR36, RZ ;  /* 0x000000241a287c2b */ /* 0x008fe200080000ff */
[----:B------:R-:W3:Y:S01]  /*23a0*/  LDCU.128 UR24, c[0x3][0x960] ;  /* 0x00c12c00ff1877ac */ /* 0x000ee20008000c00 */
[----:B------:R-:W-:-:S02]  /*23b0*/  DFMA R54, R28, UR30, R46 ;  /* 0x0000001e1c367c2b */ /* 0x000fc4000800002e */
[----:B------:R-:W-:Y:S01]  /*23c0*/  DFMA R62, R28, UR50, R50 ;  /* 0x000000321c3e7c2b */ /* 0x000fe20008000032 */
[----:B------:R-:W1:Y:S01]  /*23d0*/  LDCU.128 UR28, c[0x3][0x9f0] ;  /* 0x00c13e00ff1c77ac */ /* 0x000e620008000c00 */
[----:B------:R-:W-:Y:S02]  /*23e0*/  DFMA R58, R30, UR46, R24 ;  /* 0x0000002e1e3a7c2b */ /* 0x000fe40008000018 */
[C---:B0-----:R-:W-:Y:S01]  /*23f0*/  DFMA R24, R26.reuse, UR8, RZ ;  /* 0x000000081a187c2b */ /* 0x041fe200080000ff */
[----:B------:R-:W0:Y:S01]  /*2400*/  LDCU.128 UR44, c[0x3][0x900] ;  /* 0x00c12000ff2c77ac */ /* 0x000e220008000c00 */
[C---:B------:R-:W-:Y:S02]  /*2410*/  DFMA R28, R26.reuse, UR16, RZ ;  /* 0x000000101a1c7c2b */ /* 0x040fe400080000ff */
[C---:B----4-:R-:W-:Y:S01]  /*2420*/  DFMA R14, R26.reuse, UR32, RZ ;  /* 0x000000201a0e7c2b */ /* 0x050fe200080000ff */
[----:B--2---:R-:W-:Y:S01]  /*2430*/  UMOV UR12, UR22 ;  /* 0x00000016000c7c82 */ /* 0x004fe20008000000 */
[C---:B------:R-:W-:Y:S01]  /*2440*/  DFMA R52, R26.reuse, UR40, RZ ;  /* 0x000000281a347c2b */ /* 0x040fe200080000ff */
[----:B------:R-:W-:Y:S01]  /*2450*/  UMOV UR13, UR23 ;  /* 0x00000017000d7c82 */ /* 0x000fe20008000000 */
[----:B------:R-:W-:Y:S01]  /*2460*/  DFMA R60, R26, UR60, RZ ;  /* 0x0000003c1a3c7c2b */ /* 0x000fe200080000ff */
[----:B------:R-:W-:Y:S01]  /*2470*/  UMOV UR22, UR20 ;  /* 0x0000001400167c82 */ /* 0x000fe20008000000 */
[----:B------:R-:W-:Y:S01]  /*2480*/  IMAD.WIDE R26, R33, 0x8, R64 ;  /* 0x00000008211a7825 */ /* 0x000fe200078e0240 */
[----:B------:R-:W-:Y:S01]  /*2490*/  CS2R R32, SRZ ;  /* 0x0000000000207805 */ /* 0x000fe2000001ff00 */
[C---:B------:R-:W-:Y:S01]  /*24a0*/  DFMA R50, R30.reuse, UR38, R40 ;  /* 0x000000261e327c2b */ /* 0x040fe20008000028 */
[----:B------:R-:W-:Y:S01]  /*24b0*/  UMOV UR23, UR21 ;  /* 0x0000001500177c82 */ /* 0x000fe20008000000 */
[----:B------:R-:W-:Y:S01]  /*24c0*/  CS2R R40, SRZ ;  /* 0x0000000000287805 */ /* 0x000fe2000001ff00 */
[----:B------:R-:W2:Y:S01]  /*24d0*/  @!P2 LDG.E.64.CONSTANT R120, desc[UR76][R26.64] ;  /* 0x0000004c1a78a981 */ /* 0x000ea2000c1e9b00 */
[C---:B------:R-:W-:Y:S01]  /*24e0*/  DFMA R36, R30.reuse, UR10, R24 ;  /* 0x0000000a1e247c2b */ /* 0x040fe20008000018 */
[----:B---3--:R-:W-:Y:S01]  /*24f0*/  UMOV UR20, UR24 ;  /* 0x0000001800147c82 */ /* 0x008fe20008000000 */
[C---:B------:R-:W-:Y:S01]  /*2500*/  DFMA R42, R30.reuse, UR18, R28 ;  /* 0x000000121e2a7c2b */ /* 0x040fe2000800001c */
[----:B------:R-:W3:Y:S01]  /*2510*/  @!P2 LDG.E.64.CONSTANT R32, desc[UR76][R26.64+0x55c0] ;  /* 0x0055c04c1a20a981 */ /* 0x000ee2000c1e9b00 */
[C---:B------:R-:W-:Y:S01]  /*2520*/  DFMA R46, R30.reuse, UR34, R14 ;  /* 0x000000221e2e7c2b */ /* 0x040fe2000800000e */
[----:B------:R-:W-:Y:S01]  /*2530*/  UMOV UR21, UR25 ;  /* 0x0000001900157c82 */ /* 0x000fe20008000000 */
[C---:B------:R-:W-:Y:S01]  /*2540*/  DFMA R52, R30.reuse, UR42, R52 ;  /* 0x0000002a1e347c2b */ /* 0x040fe20008000034 */
[----:B------:R-:W4:Y:S01]  /*2550*/  @!P2 LDG.E.64.CONSTANT R40, desc[UR76][R26.64+0x10140] ;  /* 0x0101404c1a28a981 */ /* 0x000f22000c1e9b00 */
[----:B------:R-:W-:Y:S01]  /*2560*/  DFMA R60, R30, UR62, R60 ;  /* 0x0000003e1e3c7c2b */ /* 0x000fe2000800003c */
[----:B-1----:R-:W-:Y:S01]  /*2570*/  UMOV UR14, UR4 ;  /* 0x00000004000e7c82 */ /* 0x002fe20008000000 */
[C-C-:B------:R-:W-:Y:S01]  /*2580*/  DADD R14, R16.reuse, R22.reuse ;  /* 0x00000000100e7229 */ /* 0x140fe20000000016 */
[----:B------:R-:W2:Y:S01]  /*2590*/  @!P2 LDG.E.64.CONSTANT R210, desc[UR76][R26.64+0xab80] ;  /* 0x00ab804c1ad2a981 */ /* 0x000ea2000c1e9b00 */
[----:B------:R-:W-:Y:S01]  /*25a0*/  DADD R24, R16, -R22 ;  /* 0x0000000010187229 */ /* 0x000fe20000000816 */
[----:B------:R-:W-:Y:S01]  /*25b0*/  UMOV UR15, UR5 ;  /* 0x00000005000f7c82 */ /* 0x000fe20008000000 */
[C-C-:B------:R-:W-:Y:S01]  /*25c0*/  DADD R28, R18.reuse, R20.reuse ;  /* 0x00000000121c7229 */ /* 0x140fe20000000014 */
[----:B------:R-:W2:Y:S01]  /*25d0*/  @!P2 LDG.E.64.CONSTANT R208, desc[UR76][R26.64+0x15700] ;  /* 0x0157004c1ad0a981 */ /* 0x000ea2000c1e9b00 */
[----:B------:R-:W-:Y:S01]  /*25e0*/  DADD R30, R18, -R20 ;  /* 0x00000000121e7229 */ /* 0x000fe20000000814 */
[----:B------:R-:W-:Y:S01]  /*25f0*/  UMOV UR4, UR6 ;  /* 0x0000000600047c82 */ /* 0x000fe20008000000 */
[----:B------:R-:W-:Y:S01]  /*2600*/  UMOV UR5, UR7 ;  /* 0x0000000700057c82 */ /* 0x000fe20008000000 */
[----:B------:R-:W-:Y:S01]  /*2610*/  LDS.128 R16, [R4+0x20] ;  /* 0x0000200004107984 */ /* 0x000fe20000000c00 */
[C---:B------:R-:W-:Y:S01]  /*2620*/  DFMA R46, R24.reuse, UR22, R46 ;  /* 0x00000016182e7c2b */ /* 0x040fe2000800002e */
[----:B------:R-:W1:Y:S01]  /*2630*/  LDCU.128 UR48, c[0x3][0x770] ;  /* 0x00c0ee00ff3077ac */ /* 0x000e620008000c00 */
[----:B------:R-:W-:Y:S01]  /*2640*/  MOV.SPILL R64, UR17 ;  /* 0x0000001100407c02 */ /* 0x000fe20009000f00 */
[----:B------:R-:W1:Y:S01]  /*2650*/  LDS.128 R20, [R4+0x30] ;  /* 0x0000300004147984 */ /* 0x000e620000000c00 */
[----:B------:R-:W-:Y:S01]  /*2660*/  DFMA R50, R24, UR20, R50 ;  /* 0x0000001418327c2b */ /* 0x000fe20008000032 */
[----:B------:R-:W0:Y:S01]  /*2670*/  LDCU.128 UR20, c[0x3][0x910] ;  /* 0x00c12200ff1477ac */ /* 0x000e220008000c00 */
[----:B------:R-:W-:Y:S01]  /*2680*/  MOV.SPILL R65, UR16 ;  /* 0x0000001000417c02 */ /* 0x000fe20009000f00 */
[----:B------:R-:W-:Y:S01]  /*2690*/  UMOV UR6, UR52 ;  /* 0x0000003400067c82 */ /* 0x000fe20008000000 */
[----:B------:R-:W-:Y:S01]  /*26a0*/  UMOV UR7, UR53 ;  /* 0x0000003500077c82 */ /* 0x000fe20008000000 */
[----:B------:R-:W1:Y:S01]  /*26b0*/  LDCU.128 UR52, c[0x3][0x7a0] ;  /* 0x00c0f400ff3477ac */ /* 0x000e620008000c00 */
[----:B------:R-:W-:Y:S01]  /*26c0*/  DFMA R34, R14, UR72, R34 ;  /* 0x000000480e227c2b */ /* 0x000fe20008000022 */
[----:B------:R-:W-:Y:S01]  /*26d0*/  UMOV UR58, UR66 ;  /* 0x00000042003a7c82 */ /* 0x000fe20008000000 */
[----:B------:R-:W-:Y:S01]  /*26e0*/  UMOV UR59, UR67 ;  /* 0x00000043003b7c82 */ /* 0x000fe20008000000 */
[----:B------:R-:W-:Y:S01]  /*26f0*/  UMOV UR56, UR64 ;  /* 0x0000004000387c82 */ /* 0x000fe20008000000 */
[----:B------:R-:W-:Y:S01]  /*2700*/  UMOV UR57, UR65 ;  /* 0x0000004100397c82 */ /* 0x000fe20008000000 */
[----:B------:R-:W1:Y:S01]  /*2710*/  LDCU.128 UR60, c[0x3][0x800] ;  /* 0x00c10000ff3c77ac */ /* 0x000e620008000c00 */
[----:B------:R-:W1:Y:S01]  /*2720*/  LDCU.128 UR64, c[0x3][0x830] ;  /* 0x00c10600ff4077ac */ /* 0x000e620008000c00 */
[----:B------:R-:W-:Y:S01]  /*2730*/  UMOV UR10, UR26 ;  /* 0x0000001a000a7c82 */ /* 0x000fe20008000000 */
[----:B------:R-:W-:Y:S01]  /*2740*/  UMOV UR11, UR27 ;  /* 0x0000001b000b7c82 */ /* 0x000fe20008000000 */
[----:B------:R-:W-:Y:S01]  /*2750*/  UMOV UR34, UR58 ;  /* 0x0000003a00227c82 */ /* 0x000fe20008000000 */
[----:B------:R-:W-:Y:S01]  /*2760*/  UMOV UR35, UR59 ;  /* 0x0000003b00237c82 */ /* 0x000fe20008000000 */
[----:B------:R-:W-:Y:S01]  /*2770*/  UMOV UR26, UR56 ;  /* 0x00000038001a7c82 */ /* 0x000fe20008000000 */
[----:B------:R-:W-:Y:S01]  /*2780*/  UMOV UR27, UR57 ;  /* 0x00000039001b7c82 */ /* 0x000fe20008000000 */
[----:B------:R-:W1:Y:S01]  /*2790*/  LDCU.128 UR56, c[0x3][0x7d0] ;  /* 0x00c0fa00ff3877ac */ /* 0x000e620008000c00 */
[----:B------:R-:W1:Y:S01]  /*27a0*/  LDCU.128 UR72, c[0x3][0x9c0] ;  /* 0x00c13800ff4877ac */ /* 0x000e620008000c00 */
[C---:B0-----:R-:W-:Y:S01]  /*27b0*/  DFMA R42, R24.reuse, UR44, R42 ;  /* 0x0000002c182a7c2b */ /* 0x041fe2000800002a */
[----:B------:R-:W-:Y:S01]  /*27c0*/  UMOV UR18, UR4 ;  /* 0x0000000400127c82 */ /* 0x000fe20008000000 */
[----:B------:R-:W-:Y:S01]  /*27d0*/  UMOV UR19, UR5 ;  /* 0x0000000500137c82 */ /* 0x000fe20008000000 */
[----:B------:R-:W-:Y:S01]  /*27e0*/  UMOV UR16, UR30 ;  /* 0x0000001e00107c82 */ /* 0x000fe20008000000 */
[----:B------:R-:W-:Y:S01]  /*27f0*/  UMOV UR17, UR31 ;  /* 0x0000001f00117c82 */ /* 0x000fe20008000000 */
[----:B------:R-:W-:Y:S01]  /*2800*/  UMOV UR4, UR28 ;  /* 0x0000001c00047c82 */ /* 0x000fe20008000000 */
[----:B------:R-:W-:Y:S01]  /*2810*/  UMOV UR5, UR29 ;  /* 0x0000001d00057c82 */ /* 0x000fe20008000000 */
[----:B------:R-:W0:Y:S01]  /*2820*/  LDCU.128 UR28, c[0x3][0x720] ;  /* 0x00c0e400ff1c77ac */ /* 0x000e220008000c00 */
[----:B------:R-:W-:Y:S01]  /*2830*/  DFMA R36, R24, UR26, R36 ;  /* 0x0000001a18247c2b */ /* 0x000fe20008000024 */
[----:B------:R-:W-:Y:S01]  /*2840*/  UMOV UR44, UR10 ;  /* 0x0000000a002c7c82 */ /* 0x000fe20008000000 */
[----:B------:R-:W-:Y:S01]  /*2850*/  UMOV UR45, UR11 ;  /* 0x0000000b002d7c82 */ /* 0x000fe20008000000 */
[----:B------:R-:W0:Y:S01]  /*2860*/  LDCU.128 UR24, c[0x3][0x750] ;  /* 0x00c0ea00ff1877ac */ /* 0x000e220008000c00 */
[----:B------:R-:W-:Y:S01]  /*2870*/  UMOV UR38, UR20 ;  /* 0x0000001400267c82 */ /* 0x000fe20008000000 */
[----:B------:R-:W-:Y:S01]  /*2880*/  UMOV UR39, UR21 ;  /* 0x0000001500277c82 */ /* 0x000fe20008000000 */
[----:B------:R-:W-:Y:S01]  /*2890*/  UMOV UR10, UR22 ;  /* 0x00000016000a7c82 */ /* 0x000fe20008000000 */
[----:B------:R-:W-:Y:S01]  /*28a0*/  UMOV UR11, UR23 ;  /* 0x00000017000b7c82 */ /* 0x000fe20008000000 */
[----:B------:R-:W0:Y:S01]  /*28b0*/  LDCU.128 UR20, c[0x3][0x780] ;  /* 0x00c0f000ff1477ac */ /* 0x000e220008000c00 */
[----:B------:R-:W-:-:S02]  /*28c0*/  DFMA R38, R14, UR14, R38 ;  /* 0x0000000e0e267c2b */ /* 0x000fc40008000026 */
[C---:B-1----:R-:W-:Y:S02]  /*28d0*/  DFMA R44, R14.reuse, UR48, R44 ;  /* 0x000000300e2c7c2b */ /* 0x042fe4000800002c */
[C---:B------:R-:W-:Y:S02]  /*28e0*/  DFMA R48, R14.reuse, UR52, R48 ;  /* 0x000000340e307c2b */ /* 0x040fe40008000030 */
[C---:B------:R-:W-:Y:S02]  /*28f0*/  DFMA R56, R14.reuse, UR60, R56 ;  /* 0x0000003c0e387c2b */ /* 0x040fe40008000038 */
[C---:B------:R-:W-:Y:S02]  /*2900*/  DFMA R62, R14.reuse, UR64, R62 ;  /* 0x000000400e3e7c2b */ /* 0x040fe4000800003e */
[----:B------:R-:W-:Y:S02]  /*2910*/  DFMA R54, R14, UR56, R54 ;  /* 0x000000380e367c2b */ /* 0x000fe40008000036 */
[----:B------:R-:W-:Y:S01]  /*2920*/  DFMA R58, R24, UR72, R58 ;  /* 0x00000048183a7c2b */ /* 0x000fe2000800003a */
[----:B------:R-:W-:Y:S01]  /*2930*/  UMOV UR48, UR12 ;  /* 0x0000000c00307c82 */ /* 0x000fe20008000000 */
[C---:B------:R-:W-:Y:S01]  /*2940*/  DFMA R34, R28.reuse, UR6, R34 ;  /* 0x000000061c227c2b */ /* 0x040fe20008000022 */
[----:B------:R-:W-:Y:S01]  /*2950*/  UMOV UR49, UR13 ;  /* 0x0000000d00317c82 */ /* 0x000fe20008000000 */
[----:B------:R-:W-:-:S02]  /*2960*/  DFMA R38, R28, UR18, R38 ;  /* 0x000000121c267c2b */ /* 0x000fc40008000026 */
[----:B------:R-:W-:Y:S02]  /*2970*/  DADD R14, R16, R22 ;  /* 0x00000000100e7229 */ /* 0x000fe40000000016 */
[----:B------:R-:W-:Y:S02]  /*2980*/  DFMA R52, R24, UR68, R52 ;  /* 0x0000004418347c2b */ /* 0x000fe40008000034 */
[C---:B------:R-:W-:Y:S01]  /*2990*/  DFMA R44, R28.reuse, UR50, R44 ;  /* 0x000000321c2c7c2b */ /* 0x040fe2000800002c */
[----:B0-----:R-:W-:Y:S01]  /*29a0*/  UMOV UR52, UR28 ;  /* 0x0000001c00347c82 */ /* 0x001fe20008000000 */
[C---:B------:R-:W-:Y:S01]  /*29b0*/  DFMA R48, R28.reuse, UR54, R48 ;  /* 0x000000361c307c2b */ /* 0x040fe20008000030 */
[----:B------:R-:W-:Y:S01]  /*29c0*/  UMOV UR53, UR29 ;  /* 0x0000001d00357c82 */ /* 0x000fe20008000000 */
[----:B------:R-:W-:Y:S01]  /*29d0*/  UMOV UR54, UR48 ;  /* 0x0000003000367c82 */ /* 0x000fe20008000000 */
        /* <DEDUP_REMOVED lines=15> */
[----:B------:R-:W-:Y:S01]  /*2ad0*/  DFMA R60, R24, UR4, R60 ;  /* 0x00000004183c7c2b */ /* 0x000fe2000800003c */
[----:B------:R-:W0:Y:S01]  /*2ae0*/  LDCU.128 UR12, c[0x3][0x8e0] ;  /* 0x00c11c00ff0c77ac */ /* 0x000e220008000c00 */
[----:B------:R-:W-:-:S02]  /*2af0*/  DFMA R58, R30, UR74, R58 ;  /* 0x0000004a1e3a7c2b */ /* 0x000fc4000800003a */
[----:B------:R-:W-:Y:S01]  /*2b00*/  DFMA R24, R28, UR58, R54 ;  /* 0x0000003a1c187c2b */ /* 0x000fe20008000036 */
[----:B------:R-:W1:Y:S01]  /*2b10*/  LDCU.128 UR4, c[0x3][0x940] ;  /* 0x00c12800ff0477ac */ /* 0x000e620008000c00 */
[C---:B------:R-:W-:Y:S02]  /*2b20*/  DFMA R36, R30.reuse, UR56, R36 ;  /* 0x000000381e247c2b */ /* 0x040fe40008000024 */
[----:B------:R-:W-:Y:S01]  /*2b30*/  DFMA R46, R30, UR62, R46 ;  /* 0x0000003e1e2e7c2b */ /* 0x000fe2000800002e */
[----:B------:R-:W1:Y:S01]  /*2b40*/  LDCU.128 UR16, c[0x3][0x7b0] ;  /* 0x00c0f600ff1077ac */ /* 0x000e620008000c00 */
[C---:B------:R-:W-:Y:S02]  /*2b50*/  DFMA R34, R14.reuse, UR66, R34 ;  /* 0x000000420e227c2b */ /* 0x040fe40008000022 */
[----:B------:R-:W-:Y:S01]  /*2b60*/  DFMA R38, R14, UR64, R38 ;  /* 0x000000400e267c2b */ /* 0x000fe20008000026 */
[----:B------:R-:W-:Y:S01]  /*2b70*/  UMOV UR74, UR60 ;  /* 0x0000003c004a7c82 */ /* 0x000fe20008000000 */
[----:B------:R-:W-:Y:S01]  /*2b80*/  UMOV UR75, UR61 ;  /* 0x0000003d004b7c82 */ /* 0x000fe20008000000 */
[----:B------:R-:W1:Y:S01]  /*2b90*/  LDCU.128 UR48, c[0x3][0x970] ;  /* 0x00c12e00ff3077ac */ /* 0x000e620008000c00 */
[----:B------:R-:W-:-:S02]  /*2ba0*/  DFMA R42, R30, UR46, R42 ;  /* 0x0000002e1e2a7c2b */ /* 0x000fc4000800002a */
[C---:B------:R-:W-:Y:S01]  /*2bb0*/  DFMA R50, R30.reuse, UR44, R50 ;  /* 0x0000002c1e327c2b */ /* 0x040fe20008000032 */
[----:B------:R-:W1:Y:S01]  /*2bc0*/  LDCU.128 UR52, c[0x3][0x7e0] ;  /* 0x00c0fc00ff3477ac */ /* 0x000e620008000c00 */
[----:B------:R-:W-:Y:S02]  /*2bd0*/  DFMA R52, R30, UR70, R52 ;  /* 0x000000461e347c2b */ /* 0x000fe40008000034 */
[----:B------:R-:W-:Y:S01]  /*2be0*/  DFMA R44, R14, UR68, R44 ;  /* 0x000000440e2c7c2b */ /* 0x000fe2000800002c */
[----:B------:R-:W1:Y:S01]  /*2bf0*/  LDCU.128 UR56, c[0x3][0x810] ;  /* 0x00c10200ff3877ac */ /* 0x000e620008000c00 */
[----:B------:R-:W1:Y:S01]  /*2c00*/  LDCU.128 UR60, c[0x3][0x9a0] ;  /* 0x00c13400ff3c77ac */ /* 0x000e620008000c00 */
[----:B------:R-:W1:Y:S01]  /*2c10*/  LDCU.128 UR64, c[0x3][0x9d0] ;  /* 0x00c13a00ff4077ac */ /* 0x000e620008000c00 */
[----:B------:R-:W1:Y:S01]  /*2c20*/  LDCU.128 UR44, c[0x3][0x840] ;  /* 0x00c10800ff2c77ac */ /* 0x000e620008000c00 */
[----:B------:R-:W1:Y:S01]  /*2c30*/  LDCU.128 UR68, c[0x3][0xa00] ;  /* 0x00c14000ff4477ac */ /* 0x000e620008000c00 */
[----:B------:R-:W-:-:S02]  /*2c40*/  DADD R16, R16, -R22 ;  /* 0x0000000010107229 */ /* 0x000fc40000000816 */
[----:B------:R-:W-:Y:S01]  /*2c50*/  DFMA R60, R30, UR74, R60 ;  /* 0x0000004a1e3c7c2b */ /* 0x000fe2000800003c */
[----:B0-----:R-:W-:Y:S01]  /*2c60*/  UMOV UR42, UR12 ;  /* 0x0000000c002a7c82 */ /* 0x001fe20008000000 */
[----:B------:R-:W-:Y:S01]  /*2c70*/  UMOV UR43, UR13 ;  /* 0x0000000d002b7c82 */ /* 0x000fe20008000000 */
[----:B-1----:R-:W-:Y:S01]  /*2c80*/  UMOV UR34, UR4 ;  /* 0x0000000400227c82 */ /* 0x002fe20008000000 */
[----:B------:R-:W-:Y:S01]  /*2c90*/  UMOV UR35, UR5 ;  /* 0x0000000500237c82 */ /* 0x000fe20008000000 */
[----:B------:R-:W-:Y:S01]  /*2ca0*/  UMOV UR72, UR16 ;  /* 0x0000001000487c82 */ /* 0x000fe20008000000 */
[----:B------:R-:W-:Y:S01]  /*2cb0*/  UMOV UR73, UR17 ;  /* 0x0000001100497c82 */ /* 0x000fe20008000000 */
[C-C-:B------:R-:W-:Y:S01]  /*2cc0*/  DADD R22, R18.reuse, R20.reuse ;  /* 0x0000000012167229 */ /* 0x140fe20000000014 */
[----:B------:R-:W-:Y:S01]  /*2cd0*/  CS2R R54, SRZ ;  /* 0x0000000000367805 */ /* 0x000fe2000001ff00 */
[----:B------:R-:W-:Y:S01]  /*2ce0*/  DADD R18, R18, -R20 ;  /* 0x0000000012127229 */ /* 0x000fe20000000814 */
[C---:B------:R-:W-:Y:S01]  /*2cf0*/  IMAD R123, R156.reuse, 0x8, R5 ;  /* 0x000000089c7b7824 */ /* 0x040fe200078e0205 */
[C---:B------:R-:W-:Y:S01]  /*2d00*/  DFMA R48, R14.reuse, UR72, R48 ;  /* 0x000000480e307c2b */ /* 0x040fe20008000030 */
[C---:B------:R-:W-:Y:S01]  /*2d10*/  IMAD R11, R13.reuse, -0x5b0, R11 ;  /* 0xfffffa500d0b7824 */ /* 0x040fe200078e020b */
[C---:B------:R-:W-:Y:S01]  /*2d20*/  DFMA R24, R14.reuse, UR52, R24 ;  /* 0x000000340e187c2b */ /* 0x040fe20008000018 */
[----:B------:R-:W2:Y:S01]  /*2d30*/  @!P2 LDG.E.64.CONSTANT R54, desc[UR76][R26.64+0x20280] ;  /* 0x0202804c1a36a981 */ /* 0x000ea2000c1e9b00 */
[----:B------:R-:W-:Y:S01]  /*2d40*/  DFMA R56, R14, UR56, R56 ;  /* 0x000000380e387c2b */ /* 0x000fe20008000038 */
[----:B------:R-:W-:Y:S01]  /*2d50*/  IMAD R12, R156, 0x8, R12 ;  /* 0x000000089c0c7824 */ /* 0x000fe200078e020c */
[C---:B------:R-:W-:Y:S01]  /*2d60*/  DFMA R36, R16.reuse, UR42, R36 ;  /* 0x0000002a10247c2b */ /* 0x040fe20008000024 */
[----:B------:R-:W-:Y:S01]  /*2d70*/  IMAD R122, R13, 0x70, R5 ;  /* 0x000000700d7a7824 */ /* 0x000fe200078e0205 */
[C---:B------:R-:W-:Y:S01]  /*2d80*/  DFMA R42, R16.reuse, UR38, R42 ;  /* 0x00000026102a7c2b */ /* 0x040fe2000800002a */
[----:B------:R-:W-:Y:S01]  /*2d90*/  R2UR.FILL UR25, R68 ;  /* 0x00000000441972ca */ /* 0x000fe200004e0000 */
[C---:B------:R-:W-:Y:S01]  /*2da0*/  DFMA R46, R16.reuse, UR34, R46 ;  /* 0x00000022102e7c2b */ /* 0x040fe2000800002e */
[----:B------:R-:W-:Y:S01]  /*2db0*/  R2UR.FILL UR24, R69 ;  /* 0x00000000451872ca */ /* 0x000fe200004e0000 */
[C---:B------:R-:W-:Y:S01]  /*2dc0*/  DFMA R50, R16.reuse, UR48, R50 ;  /* 0x0000003010327c2b */ /* 0x040fe20008000032 */
[----:B------:R-:W-:Y:S01]  /*2dd0*/  R2UR.FILL UR21, R70 ;  /* 0x00000000461572ca */ /* 0x000fe200004e0000 */
[C---:B------:R-:W-:Y:S01]  /*2de0*/  DFMA R52, R16.reuse, UR60, R52 ;  /* 0x0000003c10347c2b */ /* 0x040fe20008000034 */
[----:B------:R-:W-:Y:S01]  /*2df0*/  R2UR.FILL UR20, R71 ;  /* 0x00000000471472ca */ /* 0x000fe200004e0000 */
[----:B------:R-:W-:Y:S01]  /*2e00*/  DFMA R58, R16, UR64, R58 ;  /* 0x00000040103a7c2b */ /* 0x000fe2000800003a */
[----:B------:R-:W-:Y:S01]  /*2e10*/  R2UR.FILL UR29, R8 ;  /* 0x00000000081d72ca */ /* 0x000fe200004e0000 */
        /* <DEDUP_REMOVED lines=16> */
[C---:B------:R-:W-:Y:S01]  /*2f20*/  DFMA R36, R18.reuse, UR14, R36 ;  /* 0x0000000e12247c2b */ /* 0x040fe20008000024 */
[C---:B------:R-:W-:Y:S01]  /*2f30*/  IMAD R129, R156.reuse, 0x68, R123 ;  /* 0x000000689c817824 */ /* 0x040fe200078e027b */
[C---:B------:R-:W-:Y:S01]  /*2f40*/  DFMA R42, R18.reuse, UR10, R42 ;  /* 0x0000000a122a7c2b */ /* 0x040fe2000800002a */
[----:B------:R-:W-:Y:S01]  /*2f50*/  IMAD R5, R156, 0x8, R11 ;  /* 0x000000089c057824 */ /* 0x000fe200078e020b */
[C---:B------:R-:W-:Y:S01]  /*2f60*/  DFMA R46, R18.reuse, UR6, R46 ;  /* 0x00000006122e7c2b */ /* 0x040fe2000800002e */
[----:B------:R-:W-:Y:S01]  /*2f70*/  R2UR.FILL UR5, R72 ;  /* 0x00000000480572ca */ /* 0x000fe200004e0000 */
[C---:B------:R-:W-:Y:S01]  /*2f80*/  DFMA R50, R18.reuse, UR50, R50 ;  /* 0x0000003212327c2b */ /* 0x040fe20008000032 */
[----:B------:R-:W-:Y:S01]  /*2f90*/  R2UR.FILL UR4, R73 ;  /* 0x00000000490472ca */ /* 0x000fe200004e0000 */
[C---:B------:R-:W-:Y:S01]  /*2fa0*/  DFMA R52, R18.reuse, UR62, R52 ;  /* 0x0000003e12347c2b */ /* 0x040fe20008000034 */
[----:B------:R-:W-:Y:S01]  /*2fb0*/  CS2R R206, SRZ ;  /* 0x0000000000ce7805 */ /* 0x000fe2000001ff00 */
[----:B------:R-:W-:Y:S01]  /*2fc0*/  DFMA R58, R18, UR66, R58 ;  /* 0x00000042123a7c2b */ /* 0x000fe2000800003a */
[----:B------:R-:W-:Y:S01]  /*2fd0*/  LEA R8, R6, R9, 0x18 ;  /* 0x0000000906087211 */ /* 0x000fe200078ec0ff */
[----:B------:R-:W-:Y:S01]  /*2fe0*/  DFMA R62, R22, UR46, R62 ;  /* 0x0000002e163e7c2b */ /* 0x000fe2000800003e */
[----:B------:R-:W2:Y:S01]  /*2ff0*/  @!P2 LDG.E.64.CONSTANT R166, desc[UR76][R26.64+0x10760] ;  /* 0x0107604c1aa6a981 */ /* 0x000ea2000c1e9b00 */
[----:B------:R-:W-:Y:S01]  /*3000*/  DFMA R60, R18, UR70, R60 ;  /* 0x00000046123c7c2b */ /* 0x000fe2000800003c */
[----:B------:R-:W-:Y:S01]  /*3010*/  CS2R R162, SRZ ;  /* 0x0000000000a27805 */ /* 0x000fe2000001ff00 */
[----:B------:R-:W-:Y:S01]  /*3020*/  DADD R14, R34, R36 ;  /* 0x00000000220e7229 */ /* 0x000fe20000000024 */
[----:B------:R-:W2:Y:S01]  /*3030*/  @!P2 LDG.E.64.CONSTANT R200, desc[UR76][R26.64+0x5be0] ;  /* 0x005be04c1ac8a981 */ /* 0x000ea2000c1e9b00 */
[----:B------:R-:W-:Y:S01]  /*3040*/  DADD R16, R38, R42 ;  /* 0x0000000026107229 */ /* 0x000fe2000000002a */
[----:B------:R-:W-:Y:S01]  /*3050*/  R2UR.FILL UR28, R10 ;  /* 0x000000000a1c72ca */ /* 0x000fe200004e0000 */
[----:B------:R-:W-:Y:S01]  /*3060*/  DADD R18, R44, R46 ;  /* 0x000000002c127229 */ /* 0x000fe2000000002e */
[----:B------:R-:W2:Y:S01]  /*3070*/  @!P2 LDG.E.64.CONSTANT R164, desc[UR76][R26.64+0x620] ;  /* 0x0006204c1aa4a981 */ /* 0x000ea2000c1e9b00 */
[----:B------:R-:W-:Y:S01]  /*3080*/  DADD R20, R48, R50 ;  /* 0x0000000030147229 */ /* 0x000fe20000000032 */
[----:B------:R-:W0:Y:S01]  /*3090*/  LDCU.64 UR6, c[0x0][0x388] ;  /* 0x00007100ff0677ac */ /* 0x000e220008000a00 */
[----:B------:R-:W-:Y:S01]  /*30a0*/  DADD R22, R24, R52 ;  /* 0x0000000018167229 */ /* 0x000fe20000000034 */
[----:B------:R-:W2:Y:S01]  /*30b0*/  @!P2 LDG.E.64.CONSTANT R158, desc[UR76][R26.64+0x15d20] ;  /* 0x015d204c1a9ea981 */ /* 0x000ea2000c1e9b00 */
[----:B------:R-:W-:Y:S01]  /*30c0*/  DADD R28, R56, R58 ;  /* 0x00000000381c7229 */ /* 0x000fe2000000003a */
[----:B------:R-:W-:Y:S01]  /*30d0*/  VIADD R9, R9, 0x620 ;  /* 0x0000062009097836 */ /* 0x000fe20000000000 */
[----:B------:R-:W-:Y:S01]  /*30e0*/  DADD R34, R34, -R36 ;  /* 0x0000000022227229 */ /* 0x000fe20000000824 */
[----:B------:R-:W2:Y:S01]  /*30f0*/  @!P2 LDG.E.64.CONSTANT R206, desc[UR76][R26.64+0x1acc0] ;  /* 0x01acc04c1acea981 */ /* 0x000ea2000c1e9b00 */
[----:B------:R-:W-:Y:S01]  /*3100*/  DADD R38, R38, -R42 ;  /* 0x0000000026267229 */ /* 0x000fe2000000082a */
[----:B------:R-:W-:Y:S01]  /*3110*/  CS2R R160, SRZ ;  /* 0x0000000000a07805 */ /* 0x000fe2000001ff00 */
[----:B------:R-:W-:Y:S01]  /*3120*/  DADD R44, R44, -R46 ;  /* 0x000000002c2c7229 */ /* 0x000fe2000000082e */
[----:B------:R-:W2:Y:S01]  /*3130*/  @!P2 LDG.E.64.CONSTANT R162, desc[UR76][R26.64+0xb1a0] ;  /* 0x00b1a04c1aa2a981 */ /* 0x000ea2000c1e9b00 */
[C-C-:B------:R-:W-:Y:S01]  /*3140*/  DADD R64, R62.reuse, R60.reuse ;  /* 0x000000003e407229 */ /* 0x140fe2000000003c */
[----:B------:R-:W-:Y:S01]  /*3150*/  CS2R R232, SRZ ;  /* 0x0000000000e87805 */ /* 0x000fe2000001ff00 */
[----:B------:R-:W-:Y:S01]  /*3160*/  DADD R66, R62, -R60 ;  /* 0x000000003e427229 */ /* 0x000fe2000000083c */
[----:B------:R-:W1:Y:S01]  /*3170*/  LDCU.64 UR22, c[0x3][0x708] ;  /* 0x00c0e100ff1677ac */ /* 0x000e620008000a00 */
[----:B------:R-:W-:-:S02]  /*3180*/  DADD R48, R48, -R50 ;  /* 0x0000000030307229 */ /* 0x000fc40000000832 */
[----:B------:R-:W-:Y:S01]  /*3190*/  DADD R24, R24, -R52 ;  /* 0x0000000018187229 */ /* 0x000fe20000000834 */
[----:B------:R-:W1:Y:S01]  /*31a0*/  LDCU.64 UR66, c[0x3][0x738] ;  /* 0x00c0e700ff4277ac */ /* 0x000e620008000a00 */
[----:B------:R-:W-:Y:S01]  /*31b0*/  DADD R56, R56, -R58 ;  /* 0x0000000038387229 */ /* 0x000fe2000000083a */
[----:B------:R-:W-:Y:S01]  /*31c0*/  STS.128 [R4+0x30], R64 ;  /* 0x0000304004007388 */ /* 0x000fe20000000c00 */
[----:B------:R-:W1:Y:S03]  /*31d0*/  LDCU.64 UR72, c[0x3][0x710] ;  /* 0x00c0e200ff4877ac */ /* 0x000e660008000a00 */
[----:B------:R-:W-:Y:S01]  /*31e0*/  STS.64 [R4], R14 ;  /* 0x0000000e04007388 */ /* 0x000fe20000000a00 */
        /* <DEDUP_REMOVED lines=36> */
[----:B------:R-:W3:Y:S01]  /*3430*/  LDS.64 R228, [R129+0x8] ;  /* 0x0000080081e47984 */ /* 0x000ee20000000a00 */
[----:B------:R-:W1:Y:S03]  /*3440*/  LDCU.64 UR18, c[0x3][0x9e0] ;  /* 0x00c13c00ff1277ac */ /* 0x000e660008000a00 */
[----:B------:R-:W-:Y:S01]  /*3450*/  LDS.64 R14, [R12] ;  /* 0x000000000c0e7984 */ /* 0x000fe20000000a00 */
[----:B------:R-:W1:Y:S03]  /*3460*/  LDCU.64 UR46, c[0x3][0x828] ;  /* 0x00c10500ff2e77ac */ /* 0x000e660008000a00 */
[----:B------:R-:W4:Y:S01]  /*3470*/  LDS.128 R68, [R122] ;  /* 0x000000007a447984 */ /* 0x000f220000000c00 */
[----:B------:R-:W1:Y:S03]  /*3480*/  LDCU.64 UR38, c[0x3][0x9e8] ;  /* 0x00c13d00ff2677ac */ /* 0x000e660008000a00 */
[----:B------:R-:W-:Y:S04]  /*3490*/  LDS.64 R226, [R129+0x10] ;  /* 0x0000100081e27984 */ /* 0x000fe80000000a00 */
[----:B------:R-:W1:Y:S04]  /*34a0*/  LDS.128 R44, [R11+0x10] ;  /* 0x000010000b2c7984 */ /* 0x000e680000000c00 */
[----:B------:R-:W1:Y:S04]  /*34b0*/  LDS.64 R22, [R12+0x70] ;  /* 0x000070000c167984 */ /* 0x000e680000000a00 */
[----:B------:R-:W1:Y:S04]  /*34c0*/  LDS.64 R224, [R129+0x18] ;  /* 0x0000180081e07984 */ /* 0x000e680000000a00 */
[----:B------:R-:W-:Y:S04]  /*34d0*/  LDS.64 R24, [R12+0xe0] ;  /* 0x0000e0000c187984 */ /* 0x000fe80000000a00 */
[----:B------:R-:W1:Y:S04]  /*34e0*/  LDS.128 R96, [R122+0x10] ;  /* 0x000010007a607984 */ /* 0x000e680000000c00 */
[----:B------:R-:W-:Y:S04]  /*34f0*/  LDS.64 R222, [R129+0x20] ;  /* 0x0000200081de7984 */ /* 0x000fe80000000a00 */
[----:B------:R-:W1:Y:S04]  /*3500*/  LDS.128 R36, [R11+0x20] ;  /* 0x000020000b247984 */ /* 0x000e680000000c00 */
[----:B------:R-:W1:Y:S04]  /*3510*/  LDS.64 R34, [R12+0x150] ;  /* 0x000150000c227984 */ /* 0x000e680000000a00 */
[----:B------:R-:W-:Y:S04]  /*3520*/  LDS.64 R178, [R5] ;  /* 0x0000000005b27984 */ /* 0x000fe80000000a00 */
[----:B------:R-:W1:Y:S01]  /*3530*/  LDS.128 R64, [R8+0x6200] ;  /* 0x0062000008407984 */ /* 0x000e620000000c00 */
[----:B0-----:R-:W-:-:S03]  /*3540*/  DFMA R16, R230, R16, RZ ;  /* 0x00000010e610722b */ /* 0x001fc600000000ff */
[----:B------:R-:W0:Y:S04]  /*3550*/  LDS.64 R220, [R129+0x28] ;  /* 0x0000280081dc7984 */ /* 0x000e280000000a00 */
[----:B------:R-:W0:Y:S01]  /*3560*/  LDS.64 R20, [R5+0x620] ;  /* 0x0006200005147984 */ /* 0x000e220000000a00 */
[----:B---3--:R-:W-:Y:S02]  /*3570*/  DFMA R16, R228, R18, R16 ;  /* 0x00000012e410722b */ /* 0x008fe40000000010 */
[----:B----4-:R-:W-:Y:S01]  /*3580*/  DFMA R14, R68, R14, RZ ;  /* 0x0000000e440e722b */ /* 0x010fe200000000ff */
[----:B------:R-:W-:Y:S04]  /*3590*/  LDS.64 R52, [R12+0x1c0] ;  /* 0x0001c0000c347984 */ /* 0x000fe80000000a00 */
[----:B------:R-:W3:Y:S04]  /*35a0*/  LDS.128 R88, [R122+0x20] ;  /* 0x000020007a587984 */ /* 0x000ee80000000c00 */
[----:B------:R-:W-:Y:S04]  /*35b0*/  LDS.64 R18, [R5+0xc40] ;  /* 0x000c400005127984 */ /* 0x000fe80000000a00 */
[----:B------:R-:W4:Y:S01]  /*35c0*/  LDS.128 R84, [R8+0x6210] ;  /* 0x0062100008547984 */ /* 0x000f220000000c00 */
[----:B-1----:R-:W-:-:S02]  /*35d0*/  DFMA R16, R226, R44, R16 ;  /* 0x0000002ce210722b */ /* 0x002fc40000000010 */
[----:B------:R-:W-:Y:S01]  /*35e0*/  DFMA R14, R22, R70, R14 ;  /* 0x00000046160e722b */ /* 0x000fe2000000000e */
[----:B------:R-:W1:Y:S04]  /*35f0*/  LDS.64 R60, [R12+0x230] ;  /* 0x000230000c3c7984 */ /* 0x000e680000000a00 */
[----:B------:R-:W-:Y:S04]  /*3600*/  LDS.64 R218, [R129+0x30] ;  /* 0x0000300081da7984 */ /* 0x000fe80000000a00 */
[----:B------:R-:W1:Y:S04]  /*3610*/  LDS.128 R28, [R11+0x30] ;  /* 0x000030000b1c7984 */ /* 0x000e680000000c00 */
[----:B------:R-:W1:Y:S01]  /*3620*/  LDS.64 R22, [R5+0x1260] ;  /* 0x0012600005167984 */ /* 0x000e620000000a00 */
[----:B------:R-:W-:-:S02]  /*3630*/  DFMA R16, R224, R46, R16 ;  /* 0x0000002ee010722b */ /* 0x000fc40000000010 */
[----:B------:R-:W-:Y:S01]  /*3640*/  DFMA R14, R96, R24, R14 ;  /* 0x00000018600e722b */ /* 0x000fe2000000000e */
[----:B------:R-:W-:Y:S04]  /*3650*/  LDS.64 R62, [R12+0x2a0] ;  /* 0x0002a0000c3e7984 */ /* 0x000fe80000000a00 */
[----:B------:R-:W1:Y:S04]  /*3660*/  LDS.128 R80, [R122+0x30] ;  /* 0x000030007a507984 */ /* 0x000e680000000c00 */
[----:B------:R-:W-:Y:S04]  /*3670*/  LDS.64 R56, [R5+0x1880] ;  /* 0x0018800005387984 */ /* 0x000fe80000000a00 */
[----:B------:R-:W1:Y:S04]  /*3680*/  LDS.128 R76, [R8+0x6220] ;  /* 0x00622000084c7984 */ /* 0x000e680000000c00 */
[----:B------:R-:W1:Y:S01]  /*3690*/  LDS.64 R24, [R129+0x38] ;  /* 0x0000380081187984 */ /* 0x000e620000000a00 */
[----:B------:R-:W-:-:S02]  /*36a0*/  DFMA R16, R222, R36, R16 ;  /* 0x00000024de10722b */ /* 0x000fc40000000010 */
[----:B------:R-:W-:Y:S01]  /*36b0*/  DFMA R44, R34, R98, R14 ;  /* 0x00000062222c722b */ /* 0x000fe2000000000e */
[----:B------:R-:W1:Y:S01]  /*36c0*/  LDS.64 R92, [R12+0x310] ;  /* 0x000310000c5c7984 */ /* 0x000e620000000a00 */
[----:B------:R-:W-:-:S03]  /*36d0*/  DFMA R14, R178, R64, RZ ;  /* 0x00000040b20e722b */ /* 0x000fc600000000ff */
[----:B------:R-:W1:Y:S01]  /*36e0*/  LDS.64 R42, [R5+0x1ea0] ;  /* 0x001ea000052a7984 */ /* 0x000e620000000a00 */
[----:B0-----:R-:W-:-:S03]  /*36f0*/  DFMA R38, R220, R38, R16 ;  /* 0x00000026dc26722b */ /* 0x001fc60000000010 */
[----:B------:R-:W-:Y:S01]  /*3700*/  LDS.64 R34, [R129+0x40] ;  /* 0x0000400081227984 */ /* 0x000fe20000000a00 */
[----:B------:R-:W-:-:S03]  /*3710*/  DFMA R14, R20, R66, R14 ;  /* 0x00000042140e722b */ /* 0x000fc6000000000e */
[----:B------:R-:W0:Y:S04]  /*3720*/  LDS.128 R48, [R11+0x40] ;  /* 0x000040000b307984 */ /* 0x000e280000000c00 */
[----:B------:R-:W-:Y:S04]  /*3730*/  LDS.64 R116, [R12+0x380] ;  /* 0x000380000c747984 */ /* 0x000fe80000000a00 */
[----:B------:R-:W0:Y:S04]  /*3740*/  LDS.128 R72, [R122+0x40] ;  /* 0x000040007a487984 */ /* 0x000e280000000c00 */
[----:B------:R-:W-:Y:S04]  /*3750*/  LDS.64 R16, [R5+0x24c0] ;  /* 0x0024c00005107984 */ /* 0x000fe80000000a00 */
[----:B------:R-:W0:Y:S01]  /*3760*/  LDS.128 R104, [R8+0x6230] ;  /* 0x0062300008687984 */ /* 0x000e220000000c00 */
[----:B---3--:R-:W-:-:S02]  /*3770*/  DFMA R44, R88, R52, R44 ;  /* 0x00000034582c722b */ /* 0x008fc4000000002c */
[----:B----4-:R-:W-:Y:S01]  /*3780*/  DFMA R36, R18, R84, R14 ;  /* 0x000000541224722b */ /* 0x010fe2000000000e */
[----:B------:R-:W3:Y:S04]  /*3790*/  LDS.64 R58, [R129+0x48] ;  /* 0x00004800813a7984 */ /* 0x000ee80000000a00 */
[----:B------:R-:W4:Y:S04]  /*37a0*/  LDS.64 R168, [R5+0x2ae0] ;  /* 0x002ae00005a87984 */ /* 0x000f280000000a00 */
[----:B------:R-:W4:Y:S01]  /*37b0*/  LDS.64 R118, [R12+0x3f0] ;  /* 0x0003f0000c767984 */ /* 0x000f220000000a00 */
[----:B-1----:R-:W-:-:S02]  /*37c0*/  DFMA R60, R60, R90, R44 ;  /* 0x0000005a3c3c722b */ /* 0x002fc4000000002c */
[----:B------:R-:W-:Y:S01]  /*37d0*/  DFMA R38, R218, R28, R38 ;  /* 0x0000001cda26722b */ /* 0x000fe20000000026 */
[----:B------:R-:W-:Y:S01]  /*37e0*/  LDS.128 R44, [R11+0x50] ;  /* 0x000050000b2c7984 */ /* 0x000fe20000000c00 */
[----:B------:R-:W-:-:S03]  /*37f0*/  DFMA R36, R22, R86, R36 ;  /* 0x000000561624722b */ /* 0x000fc60000000024 */
[----:B------:R-:W1:Y:S04]  /*3800*/  LDS.64 R28, [R129+0x50] ;  /* 0x00005000811c7984 */ /* 0x000e680000000a00 */
[----:B------:R-:W-:Y:S04]  /*3810*/  LDS.64 R14, [R5+0x3100] ;  /* 0x00310000050e7984 */ /* 0x000fe80000000a00 */
[----:B------:R-:W1:Y:S04]  /*3820*/  LDS.128 R112, [R8+0x6240] ;  /* 0x0062400008707984 */ /* 0x000e680000000c00 */
[----:B------:R-:W-:Y:S04]  /*3830*/  LDS.64 R124, [R12+0x460] ;  /* 0x000460000c7c7984 */ /* 0x000fe80000000a00 */
[----:B------:R-:W1:Y:S01]  /*3840*/  LDS.128 R100, [R122+0x50] ;  /* 0x000050007a647984 */ /* 0x000e620000000c00 */
[----:B------:R-:W-:-:S02]  /*3850*/  DFMA R60, R80, R62, R60 ;  /* 0x0000003e503c722b */ /* 0x000fc4000000003c */
[----:B------:R-:W-:Y:S01]  /*3860*/  DFMA R52, R56, R76, R36 ;  /* 0x0000004c3834722b */ /* 0x000fe20000000024 */
[----:B------:R-:W-:Y:S01]  /*3870*/  LDS.64 R126, [R12+0x4d0] ;  /* 0x0004d0000c7e7984 */ /* 0x000fe20000000a00 */
[----:B------:R-:W-:-:S03]  /*3880*/  DFMA R62, R24, R30, R38 ;  /* 0x0000001e183e722b */ /* 0x000fc60000000026 */
[----:B------:R-:W1:Y:S01]  /*3890*/  LDS.64 R30, [R5+0x3720] ;  /* 0x00372000051e7984 */ /* 0x000e620000000a00 */
[----:B------:R-:W-:Y:S02]  /*38a0*/  DFMA R60, R92, R82, R60 ;  /* 0x000000525c3c722b */ /* 0x000fe4000000003c */
[----:B------:R-:W-:Y:S01]  /*38b0*/  DFMA R52, R42, R78, R52 ;  /* 0x0000004e2a34722b */ /* 0x000fe20000000034 */
[----:B------:R-:W1:Y:S04]  /*38c0*/  LDS.64 R174, [R129+0x58] ;  /* 0x0000580081ae7984 */ /* 0x000e680000000a00 */
[----:B------:R-:W-:Y:S04]  /*38d0*/  LDS.64 R130, [R12+0x540] ;  /* 0x000540000c827984 */ /* 0x000fe80000000a00 */
[----:B------:R-:W-:Y:S04]  /*38e0*/  LDS.128 R108, [R122+0x60] ;  /* 0x000060007a6c7984 */ /* 0x000fe80000000c00 */
[----:B------:R-:W-:Y:S04]  /*38f0*/  LDS.64 R176, [R5+0x3d40] ;  /* 0x003d400005b07984 */ /* 0x000fe80000000a00 */
[----:B------:R-:W1:Y:S01]  /*3900*/  LDS.128 R92, [R8+0x6250] ;  /* 0x00625000085c7984 */ /* 0x000e620000000c00 */
[----:B0-----:R-:W-:-:S02]  /*3910*/  DFMA R48, R34, R48, R62 ;  /* 0x000000302230722b */ /* 0x001fc4000000003e */
[----:B------:R-:W-:Y:S01]  /*3920*/  DFMA R60, R72, R116, R60 ;  /* 0x00000074483c722b */ /* 0x000fe2000000003c */
[----:B------:R-:W-:Y:S01]  /*3930*/  LDS.64 R172, [R129+0x60] ;  /* 0x0000600081ac7984 */ /* 0x000fe20000000a00 */
[----:B------:R-:W-:-:S03]  /*3940*/  DFMA R52, R16, R104, R52 ;  /* 0x000000681034722b */ /* 0x000fc60000000034 */
[----:B------:R-:W0:Y:S04]  /*3950*/  LDS.128 R36, [R11+0x60] ;  /* 0x000060000b247984 */ /* 0x000e280000000c00 */
[----:B------:R-:W-:Y:S04]  /*3960*/  LDS.64 R202, [R12+0x5b0] ;  /* 0x0005b0000cca7984 */ /* 0x000fe80000000a00 */
[----:B------:R-:W0:Y:S01]  /*3970*/  LDS.64 R170, [R5+0x4360] ;  /* 0x0043600005aa7984 */ /* 0x000e220000000a00 */
[----:B---3--:R-:W-:Y:S02]  /*3980*/  DFMA R48, R58, R50, R48 ;  /* 0x000000323a30722b */ /* 0x008fe40000000030 */
[----:B----4-:R-:W-:Y:S01]  /*3990*/  DFMA R52, R168, R106, R52 ;  /* 0x0000006aa834722b */ /* 0x010fe20000000034 */
[----:B------:R-:W3:Y:S01]  /*39a0*/  LDS.64 R62, [R129+0x68] ;  /* 0x00006800813e7984 */ /* 0x000ee20000000a00 */
[----:B------:R-:W-:-:S03]  /*39b0*/  DFMA R50, R118, R74, R60 ;  /* 0x0000004a7632722b */ /* 0x000fc6000000003c */
[----:B------:R-:W-:Y:S04]  /*39c0*/  LDS.64 R60, [R5+0x4980] ;  /* 0x00498000053c7984 */ /* 0x000fe80000000a00 */
[----:B------:R-:W4:Y:S01]  /*39d0*/  LDS.128 R116, [R8+0x6260] ;  /* 0x0062600008747984 */ /* 0x000f220000000c00 */
[----:B-1----:R-:W-:Y:S02]  /*39e0*/  DFMA R48, R28, R44, R48 ;  /* 0x0000002c1c30722b */ /* 0x002fe40000000030 */
[----:B------:R-:W-:Y:S02]  /*39f0*/  DFMA R44, R14, R112, R52 ;  /* 0x000000700e2c722b */ /* 0x000fe40000000034 */
[----:B------:R-:W-:Y:S01]  /*3a00*/  DFMA R50, R100, R124, R50 ;  /* 0x0000007c6432722b */ /* 0x000fe20000000032 */
[----:B------:R-:W1:Y:S05]  /*3a10*/  LDS.64 R52, [R5+0x4fa0] ;  /* 0x004fa00005347984 */ /* 0x000e6a0000000a00 */
[----:B------:R-:W-:-:S02]  /*3a20*/  DFMA R44, R30, R114, R44 ;  /* 0x000000721e2c722b */ /* 0x000fc4000000002c */
[----:B------:R-:W-:Y:S02]  /*3a30*/  DFMA R50, R126, R102, R50 ;  /* 0x000000667e32722b */ /* 0x000fe40000000032 */
[----:B------:R-:W-:-:S04]  /*3a40*/  DFMA R46, R174, R46, R48 ;  /* 0x0000002eae2e722b */ /* 0x000fc80000000030 */
[----:B------:R-:W-:Y:S02]  /*3a50*/  DFMA R44, R176, R92, R44 ;  /* 0x0000005cb02c722b */ /* 0x000fe4000000002c */
[----:B------:R-:W-:Y:S02]  /*3a60*/  DFMA R50, R108, R130, R50 ;  /* 0x000000826c32722b */ /* 0x000fe40000000032 */
[----:B0-----:R-:W-:-:S04]  /*3a70*/  DFMA R36, R172, R36, R46 ;  /* 0x00000024ac24722b */ /* 0x001fc8000000002e */
[----:B------:R-:W-:Y:S02]  /*3a80*/  DFMA R44, R170, R94, R44 ;  /* 0x0000005eaa2c722b */ /* 0x000fe4000000002c */
[----:B------:R-:W-:Y:S02]  /*3a90*/  DFMA R202, R202, R110, R50 ;  /* 0x0000006ecaca722b */ /* 0x000fe40000000032 */
[----:B---3--:R-:W-:-:S06]  /*3aa0*/  DFMA R204, R62, R38, R36 ;  /* 0x000000263ecc722b */ /* 0x008fcc0000000024 */
[----:B------:R-:W-:Y:S02]  /*3ab0*/  DMUL R36, R202, R32 ;  /* 0x00000020ca247228 */ /* 0x000fe40000000000 */
[----:B----4-:R-:W-:Y:S02]  /*3ac0*/  DFMA R44, R60, R116, R44 ;  /* 0x000000743c2c722b */ /* 0x010fe4000000002c */
[----:B------:R-:W-:Y:S01]  /*3ad0*/  DMUL R40, R202, R40 ;  /* 0x00000028ca287228 */ /* 0x000fe20000000000 */
[----:B------:R-:W-:-:S03]  /*3ae0*/  IMAD R9, R7, 0x620, R6 ;  /* 0x0000062007097824 */ /* 0x000fc600078e0206 */
[----:B--2---:R-:W-:Y:S02]  /*3af0*/  DFMA R36, R204, R120, R36 ;  /* 0x00000078cc24722b */ /* 0x004fe40000000024 */
[----:B-1----:R-:W-:Y:S01]  /*3b00*/  DFMA R236, R52, R118, R44 ;  /* 0x0000007634ec722b */ /* 0x002fe2000000002c */
[----:B------:R-:W-:Y:S01]  /*3b10*/  IMAD R6, R7, 0x620, R8 ;  /* 0x0000062007067824 */ /* 0x000fe200078e0208 */
[----:B------:R-:W-:-:S03]  /*3b20*/  DFMA R40, R204, R32, R40 ;  /* 0x00000020cc28722b */ /* 0x000fc60000000028 */
        /* <DEDUP_REMOVED lines=16> */
[----:B------:R-:W2:Y:S04]  /*3c30*/  LDS.64 R38, [R156+0x70] ;  /* 0x000070009c267984 */ /* 0x000ea80000000a00 */
[----:B------:R-:W-:Y:S04]  /*3c40*/  LDS.64 R32, [R13+0x70] ;  /* 0x000070000d207984 */ /* 0x000fe80000000a00 */
[----:B------:R-:W3:Y:S01]  /*3c50*/  LDS.64 R128, [R6+0x70] ;  /* 0x0000700006807984 */ /* 0x000ee20000000a00 */
[----:B------:R-:W-:-:S03]  /*3c60*/  DMUL R54, R54, UR6 ;  /* 0x0000000636367c28 */ /* 0x000fc60008000000 */
[----:B------:R-:W-:Y:S04]  /*3c70*/  LDS.64 R46, [R156+0xe0] ;  /* 0x0000e0009c2e7984 */ /* 0x000fe80000000a00 */
[----:B------:R-:W4:Y:S04]  /*3c80*/  LDS.128 R120, [R7+0x10] ;  /* 0x0000100007787984 */ /* 0x000f280000000c00 */
[----:B------:R-:W-:Y:S04]  /*3c90*/  LDS.64 R134, [R6+0xe0] ;  /* 0x0000e00006867984 */ /* 0x000fe80000000a00 */
[----:B------:R-:W4:Y:S01]  /*3ca0*/  LDS.128 R136, [R11+0x620] ;  /* 0x000620000b887984 */ /* 0x000f220000000c00 */
        /* <DEDUP_REMOVED lines=11> */
[----:B------:R-:W1:Y:S04]  /*3d60*/  LDS.64 R48, [R13+0x150] ;  /* 0x000150000d307984 */ /* 0x000e680000000a00 */
[----:B------:R-:W2:Y:S01]  /*3d70*/  LDS.128 R124, [R11+0x630] ;  /* 0x000630000b7c7984 */ /* 0x000ea20000000c00 */
[----:B---3--:R-:W-:-:S03]  /*3d80*/  DFMA R132, R32, R128, R44 ;  /* 0x000000802084722b */ /* 0x008fc6000000002c */
[----:B------:R-:W-:Y:S04]  /*3d90*/  LDS.64 R44, [R156+0x1c0] ;  /* 0x0001c0009c2c7984 */ /* 0x000fe80000000a00 */
[----:B------:R-:W3:Y:S01]  /*3da0*/  LDS.128 R128, [R7+0x20] ;  /* 0x0000200007807984 */ /* 0x000ee20000000c00 */
[----:B----4-:R-:W-:Y:S02]  /*3db0*/  DFMA R120, R46, R120, R132 ;  /* 0x000000782e78722b */ /* 0x010fe40000000084 */
[----:B------:R-:W-:Y:S01]  /*3dc0*/  DFMA R136, R230, R136, RZ ;  /* 0x00000088e688722b */ /* 0x000fe200000000ff */
[----:B------:R-:W4:Y:S04]  /*3dd0*/  LDS.64 R154, [R12+0x700] ;  /* 0x000700000c9a7984 */ /* 0x000f280000000a00 */
[----:B------:R-:W-:Y:S01]  /*3de0*/  LDS.64 R182, [R156+0x230] ;  /* 0x000230009cb67984 */ /* 0x000fe20000000a00 */
[----:B0-----:R-:W-:-:S03]  /*3df0*/  DFMA R120, R54, R134, R120 ;  /* 0x000000863678722b */ /* 0x001fc60000000078 */
[----:B------:R-:W-:Y:S04]  /*3e00*/  LDS.64 R146, [R12+0x770] ;  /* 0x000770000c927984 */ /* 0x000fe80000000a00 */
[----:B------:R-:W0:Y:S01]  /*3e10*/  LDS.128 R132, [R11+0x640] ;  /* 0x000640000b847984 */ /* 0x000e220000000c00 */
[----:B------:R-:W-:Y:S02]  /*3e20*/  DFMA R144, R228, R138, R136 ;  /* 0x0000008ae490722b */ /* 0x000fe40000000088 */
[----:B------:R-:W-:Y:S01]  /*3e30*/  DFMA R120, R50, R122, R120 ;  /* 0x0000007a3278722b */ /* 0x000fe20000000078 */
[----:B------:R-:W-:Y:S04]  /*3e40*/  LDS.128 R136, [R11+0x650] ;  /* 0x000650000b887984 */ /* 0x000fe80000000c00 */
[----:B------:R-:W-:Y:S03]  /*3e50*/  LDS.64 R184, [R13+0x230] ;  /* 0x000230000db87984 */ /* 0x000fe60000000a00 */
[----:B-1----:R-:W-:Y:S01]  /*3e60*/  DFMA R142, R48, R142, R120 ;  /* 0x0000008e308e722b */ /* 0x002fe20000000078 */
[----:B------:R-:W-:Y:S01]  /*3e70*/  LDS.64 R192, [R6+0x230] ;  /* 0x0002300006c07984 */ /* 0x000fe20000000a00 */
[----:B--2---:R-:W-:-:S03]  /*3e80*/  DFMA R124, R226, R124, R144 ;  /* 0x0000007ce27c722b */ /* 0x004fc60000000090 */
[----:B------:R-:W1:Y:S04]  /*3e90*/  LDS.128 R120, [R8+0x6270] ;  /* 0x0062700008787984 */ /* 0x000e680000000c00 */
[----:B------:R-:W2:Y:S01]  /*3ea0*/  LDS.64 R144, [R12+0x7e0] ;  /* 0x0007e0000c907984 */ /* 0x000ea20000000a00 */
[----:B------:R-:W-:-:S03]  /*3eb0*/  DFMA R188, R68, R140, RZ ;  /* 0x0000008c44bc722b */ /* 0x000fc600000000ff */
[----:B------:R-:W2:Y:S01]  /*3ec0*/  LDS.64 R152, [R12+0x850] ;  /* 0x000850000c987984 */ /* 0x000ea20000000a00 */
[----:B---3--:R-:W-:Y:S02]  /*3ed0*/  DFMA R128, R44, R128, R142 ;  /* 0x000000802c80722b */ /* 0x008fe4000000008e */
[----:B------:R-:W-:Y:S01]  /*3ee0*/  DFMA R190, R224, R126, R124 ;  /* 0x0000007ee0be722b */ /* 0x000fe2000000007c */
[----:B------:R-:W-:Y:S01]  /*3ef0*/  LDS.64 R198, [R12+0x8c0] ;  /* 0x0008c0000cc67984 */ /* 0x000fe20000000a00 */
[----:B------:R-:W-:-:S03]  /*3f00*/  DFMA R188, R148, R70, R188 ;  /* 0x0000004694bc722b */ /* 0x000fc600000000bc */
[----:B------:R-:W3:Y:S01]  /*3f10*/  LDS.128 R124, [R8+0x6280] ;  /* 0x00628000087c7984 */ /* 0x000ee20000000c00 */
[----:B------:R-:W-:-:S03]  /*3f20*/  DFMA R128, R180, R150, R128 ;  /* 0x00000096b480722b */ /* 0x000fc60000000080 */
[----:B------:R-:W3:Y:S01]  /*3f30*/  LDS.128 R148, [R11+0x660] ;  /* 0x000660000b947984 */ /* 0x000ee20000000c00 */
[----:B----4-:R-:W-:-:S03]  /*3f40*/  DFMA R188, R96, R154, R188 ;  /* 0x0000009a60bc722b */ /* 0x010fc600000000bc */
[----:B------:R-:W-:Y:S01]  /*3f50*/  LDS.64 R186, [R156+0x2a0] ;  /* 0x0002a0009cba7984 */ /* 0x000fe20000000a00 */
[----:B0-----:R-:W-:-:S03]  /*3f60*/  DFMA R132, R222, R132, R190 ;  /* 0x00000084de84722b */ /* 0x001fc600000000be */
[----:B------:R-:W0:Y:S04]  /*3f70*/  LDS.128 R140, [R7+0x30] ;  /* 0x00003000078c7984 */ /* 0x000e280000000c00 */
[----:B------:R-:W4:Y:S01]  /*3f80*/  LDS.64 R154, [R12+0x930] ;  /* 0x000930000c9a7984 */ /* 0x000f220000000a00 */
[----:B------:R-:W-:Y:S02]  /*3f90*/  DFMA R190, R182, R130, R128 ;  /* 0x00000082b6be722b */ /* 0x000fe40000000080 */
[----:B------:R-:W-:Y:S01]  /*3fa0*/  DFMA R146, R146, R98, R188 ;  /* 0x000000629292722b */ /* 0x000fe200000000bc */
[----:B------:R-:W4:Y:S01]  /*3fb0*/  LDS.128 R128, [R8+0x6290] ;  /* 0x0062900008807984 */ /* 0x000f220000000c00 */
[----:B------:R-:W-:-:S03]  /*3fc0*/  DFMA R134, R220, R134, R132 ;  /* 0x00000086dc86722b */ /* 0x000fc60000000084 */
[----:B------:R-:W-:Y:S04]  /*3fd0*/  LDS.64 R188, [R13+0x2a0] ;  /* 0x0002a0000dbc7984 */ /* 0x000fe80000000a00 */
[----:B------:R-:W4:Y:S04]  /*3fe0*/  LDS.64 R194, [R6+0x2a0] ;  /* 0x0002a00006c27984 */ /* 0x000f280000000a00 */
[----:B------:R-:W4:Y:S01]  /*3ff0*/  LDS.64 R196, [R12+0x9a0] ;  /* 0x0009a0000cc47984 */ /* 0x000f220000000a00 */
[----:B-1----:R-:W-:Y:S02]  /*4000*/  DFMA R132, R178, R120, RZ ;  /* 0x00000078b284722b */ /* 0x002fe400000000ff */
[----:B------:R-:W-:Y:S01]  /*4010*/  DFMA R214, R218, R136, R134 ;  /* 0x00000088dad6722b */ /* 0x000fe20000000086 */
[----:B------:R-:W1:Y:S01]  /*4020*/  LDS.64 R212, [R12+0xa10] ;  /* 0x000a10000cd47984 */ /* 0x000e620000000a00 */
[----:B--2---:R-:W-:-:S02]  /*4030*/  DFMA R216, R88, R144, R146 ;  /* 0x0000009058d8722b */ /* 0x004fc40000000092 */
[----:B------:R-:W-:Y:S01]  /*4040*/  DFMA R192, R184, R192, R190 ;  /* 0x000000c0b8c0722b */ /* 0x000fe200000000be */
[----:B------:R-:W-:Y:S01]  /*4050*/  LDS.128 R144, [R11+0x670] ;  /* 0x000670000b907984 */ /* 0x000fe20000000c00 */
[----:B------:R-:W-:Y:S02]  /*4060*/  DFMA R136, R20, R122, R132 ;  /* 0x0000007a1488722b */ /* 0x000fe40000000084 */
[----:B------:R-:W-:Y:S01]  /*4070*/  DFMA R214, R24, R138, R214 ;  /* 0x0000008a18d6722b */ /* 0x000fe200000000d6 */
[----:B------:R-:W2:Y:S01]  /*4080*/  LDS.128 R132, [R8+0x62a0] ;  /* 0x0062a00008847984 */ /* 0x000ea20000000c00 */
[----:B------:R-:W-:-:S03]  /*4090*/  DFMA R138, R152, R90, R216 ;  /* 0x0000005a988a722b */ /* 0x000fc600000000d8 */
[----:B------:R-:W2:Y:S01]  /*40a0*/  LDS.64 R190, [R156+0x310] ;  /* 0x000310009cbe7984 */ /* 0x000ea20000000a00 */
[----:B---3--:R-:W-:-:S03]  /*40b0*/  DFMA R136, R18, R124, R136 ;  /* 0x0000007c1288722b */ /* 0x008fc60000000088 */
[----:B------:R-:W3:Y:S01]  /*40c0*/  LDS.64 R152, [R12+0xa80] ;  /* 0x000a80000c987984 */ /* 0x000ee20000000a00 */
[----:B------:R-:W-:Y:S02]  /*40d0*/  DFMA R198, R80, R198, R138 ;  /* 0x000000c650c6722b */ /* 0x000fe4000000008a */
[----:B------:R-:W-:Y:S01]  /*40e0*/  DFMA R148, R34, R148, R214 ;  /* 0x000000942294722b */ /* 0x000fe200000000d6 */
[----:B------:R-:W-:Y:S01]  /*40f0*/  LDS.64 R234, [R6+0x310] ;  /* 0x0003100006ea7984 */ /* 0x000fe20000000a00 */
[----:B0-----:R-:W-:Y:S02]  /*4100*/  DFMA R140, R186, R140, R192 ;  /* 0x0000008cba8c722b */ /* 0x001fe400000000c0 */
[----:B------:R-:W-:Y:S01]  /*4110*/  DFMA R214, R22, R126, R136 ;  /* 0x0000007e16d6722b */ /* 0x000fe20000000088 */
[----:B------:R-:W0:Y:S01]  /*4120*/  LDS.64 R192, [R13+0x310] ;  /* 0x000310000dc07984 */ /* 0x000e220000000a00 */
[----:B----4-:R-:W-:-:S03]  /*4130*/  DFMA R154, R154, R82, R198 ;  /* 0x000000529a9a722b */ /* 0x010fc600000000c6 */
[----:B------:R-:W4:Y:S03]  /*4140*/  LDS.64 R238, [R12+0xaf0] ;  /* 0x000af0000cee7984 */ /* 0x000f260000000a00 */
[----:B------:R-:W-:Y:S01]  /*4150*/  DFMA R214, R56, R128, R214 ;  /* 0x0000008038d6722b */ /* 0x000fe200000000d6 */
[----:B------:R-:W4:Y:S01]  /*4160*/  LDS.128 R136, [R8+0x62b0] ;  /* 0x0062b00008887984 */ /* 0x000f220000000c00 */
[----:B------:R-:W-:Y:S02]  /*4170*/  DFMA R140, R188, R194, R140 ;  /* 0x000000c2bc8c722b */ /* 0x000fe4000000008c */
[----:B------:R-:W-:Y:S01]  /*4180*/  DFMA R194, R72, R196, R154 ;  /* 0x000000c448c2722b */ /* 0x000fe2000000009a */
[----:B------:R-:W-:Y:S03]  /*4190*/  LDS.64 R198, [R156+0x380] ;  /* 0x000380009cc67984 */ /* 0x000fe60000000a00 */
[----:B------:R-:W-:-:S02]  /*41a0*/  DFMA R214, R42, R130, R214 ;  /* 0x000000822ad6722b */ /* 0x000fc400000000d6 */
[----:B------:R-:W-:Y:S01]  /*41b0*/  DFMA R240, R58, R150, R148 ;  /* 0x000000963af0722b */ /* 0x000fe20000000094 */
[----:B------:R-:W-:Y:S01]  /*41c0*/  LDS.64 R196, [R13+0x380] ;  /* 0x000380000dc47984 */ /* 0x000fe20000000a00 */
[----:B-1----:R-:W-:-:S03]  /*41d0*/  DFMA R194, R212, R74, R194 ;  /* 0x0000004ad4c2722b */ /* 0x002fc600000000c2 */
[----:B------:R-:W1:Y:S01]  /*41e0*/  LDS.64 R212, [R12+0xb60] ;  /* 0x000b60000cd47984 */ /* 0x000e620000000a00 */
[----:B--2---:R-:W-:-:S03]  /*41f0*/  DFMA R242, R16, R132, R214 ;  /* 0x0000008410f2722b */ /* 0x004fc600000000d6 */
[----:B------:R-:W2:Y:S01]  /*4200*/  LDS.128 R148, [R11+0x680] ;  /* 0x000680000b947984 */ /* 0x000ea20000000c00 */
[----:B------:R-:W-:-:S03]  /*4210*/  DFMA R154, R190, R142, R140 ;  /* 0x0000008ebe9a722b */ /* 0x000fc6000000008c */
[----:B------:R-:W2:Y:S04]  /*4220*/  LDS.64 R214, [R12+0xbd0] ;  /* 0x000bd0000cd67984 */ /* 0x000ea80000000a00 */
[----:B------:R-:W2:Y:S01]  /*4230*/  LDS.128 R140, [R8+0x62c0] ;  /* 0x0062c000088c7984 */ /* 0x000ea20000000c00 */
[----:B------:R-:W-:Y:S02]  /*4240*/  DFMA R240, R28, R144, R240 ;  /* 0x000000901cf0722b */ /* 0x000fe400000000f0 */
[----:B---3--:R-:W-:Y:S01]  /*4250*/  DFMA R144, R100, R152, R194 ;  /* 0x000000986490722b */ /* 0x008fe200000000c2 */
[----:B------:R-:W-:Y:S01]  /*4260*/  LDS.64 R216, [R6+0x380] ;  /* 0x0003800006d87984 */ /* 0x000fe20000000a00 */
[----:B------:R-:W-:Y:S02]  /*4270*/  DFMA R242, R168, R134, R242 ;  /* 0x00000086a8f2722b */ /* 0x000fe400000000f2 */
[----:B0-----:R-:W-:Y:S01]  /*4280*/  DFMA R234, R192, R234, R154 ;  /* 0x000000eac0ea722b */ /* 0x001fe2000000009a */
[----:B------:R-:W-:Y:S01]  /*4290*/  LDS.64 R194, [R156+0x3f0] ;  /* 0x0003f0009cc27984 */ /* 0x000fe20000000a00 */
[----:B------:R-:W-:-:S02]  /*42a0*/  DFMA R240, R174, R146, R240 ;  /* 0x00000092aef0722b */ /* 0x000fc400000000f0 */
[----:B----4-:R-:W-:Y:S01]  /*42b0*/  DFMA R238, R238, R102, R144 ;  /* 0x00000066eeee722b */ /* 0x010fe20000000090 */
[----:B------:R-:W0:Y:S04]  /*42c0*/  LDS.128 R152, [R7+0x40] ;  /* 0x0000400007987984 */ /* 0x000e280000000c00 */
[----:B------:R-:W3:Y:S01]  /*42d0*/  LDS.128 R144, [R8+0x62d0] ;  /* 0x0062d00008907984 */ /* 0x000ee20000000c00 */
[----:B------:R-:W-:Y:S02]  /*42e0*/  DFMA R242, R14, R136, R242 ;  /* 0x000000880ef2722b */ /* 0x000fe400000000f2 */
[----:B------:R-:W-:Y:S01]  /*42f0*/  DMUL R202, R202, R208 ;  /* 0x000000d0caca7228 */ /* 0x000fe20000000000 */
[----:B------:R-:W-:Y:S04]  /*4300*/  LDS.64 R248, [R6+0x3f0] ;  /* 0x0003f00006f87984 */ /* 0x000fe80000000a00 */
[----:B------:R-:W-:Y:S01]  /*4310*/  LDS.64 R208, [R13+0x4d0] ;  /* 0x0004d0000dd07984 */ /* 0x000fe20000000a00 */
[----:B------:R-:W-:-:S02]  /*4320*/  DFMA R242, R30, R138, R242 ;  /* 0x0000008a1ef2722b */ /* 0x000fc400000000f2 */
[----:B-1----:R-:W-:Y:S01]  /*4330*/  DFMA R212, R108, R212, R238 ;  /* 0x000000d46cd4722b */ /* 0x002fe200000000ee */
[----:B------:R-:W-:Y:S01]  /*4340*/  LDS.64 R246, [R6+0x460] ;  /* 0x0004600006f67984 */ /* 0x000fe20000000a00 */
[----:B--2---:R-:W-:Y:S02]  /*4350*/  DFMA R148, R172, R148, R240 ;  /* 0x00000094ac94722b */ /* 0x004fe400000000f0 */
[----:B------:R-:W-:Y:S01]  /*4360*/  DFMA R202, R204, R210, R202 ;  /* 0x000000d2ccca722b */ /* 0x000fe200000000ca */
[----:B------:R-:W-:Y:S03]  /*4370*/  LDS.64 R240, [R6+0x540] ;  /* 0x0005400006f07984 */ /* 0x000fe60000000a00 */
[----:B------:R-:W-:Y:S01]  /*4380*/  DFMA R214, R214, R110, R212 ;  /* 0x0000006ed6d6722b */ /* 0x000fe200000000d4 */
[----:B------:R-:W-:Y:S01]  /*4390*/  LDS.64 R210, [R156+0x4d0] ;  /* 0x0004d0009cd27984 */ /* 0x000fe20000000a00 */
[----:B------:R-:W-:-:S02]  /*43a0*/  DFMA R242, R176, R140, R242 ;  /* 0x0000008cb0f2722b */ /* 0x000fc400000000f2 */
[----:B------:R-:W-:Y:S01]  /*43b0*/  DFMA R238, R62, R150, R148 ;  /* 0x000000963eee722b */ /* 0x000fe20000000094 */
[----:B------:R-:W-:Y:S03]  /*43c0*/  LDS.64 R212, [R13+0x460] ;  /* 0x000460000dd47984 */ /* 0x000fe60000000a00 */
[----:B------:R-:W-:Y:S01]  /*43d0*/  DMUL R148, R214, R166 ;  /* 0x000000a6d6947228 */ /* 0x000fe20000000000 */
[----:B------:R-:W-:Y:S01]  /*43e0*/  LDS.64 R204, [R13+0x540] ;  /* 0x000540000dcc7984 */ /* 0x000fe20000000a00 */
[----:B------:R-:W-:-:S06]  /*43f0*/  DFMA R242, R170, R142, R242 ;  /* 0x0000008eaaf2722b */ /* 0x000fcc00000000f2 */
[----:B------:R-:W-:Y:S02]  /*4400*/  DFMA R250, R238, R200, R148 ;  /* 0x000000c8eefa722b */ /* 0x000fe40000000094 */
[----:B0-----:R-:W-:Y:S02]  /*4410*/  DFMA R152, R198, R152, R234 ;  /* 0x00000098c698722b */ /* 0x001fe400000000ea */
[----:B---3--:R-:W-:Y:S01]  /*4420*/  DFMA R166, R60, R144, R242 ;  /* 0x000000903ca6722b */ /* 0x008fe200000000f2 */
[----:B------:R-:W-:Y:S01]  /*4430*/  LDS.64 R234, [R6+0x5b0] ;  /* 0x0005b00006ea7984 */ /* 0x000fe20000000a00 */
[----:B------:R-:W-:Y:S02]  /*4440*/  DMUL R148, R214, R200 ;  /* 0x000000c8d6947228 */ /* 0x000fe40000000000 */
[----:B------:R-:W-:Y:S01]  /*4450*/  DFMA R236, R236, R206, R202 ;  /* 0x000000ceecec722b */ /* 0x000fe200000000ca */
[----:B------:R-:W-:Y:S01]  /*4460*/  LDS.64 R200, [R13+0x5b0] ;  /* 0x0005b0000dc87984 */ /* 0x000fe20000000a00 */
[----:B------:R-:W-:-:S02]  /*4470*/  DFMA R152, R196, R216, R152 ;  /* 0x000000d8c498722b */ /* 0x000fc40000000098 */
[----:B------:R-:W-:Y:S01]  /*4480*/  DFMA R166, R52, R146, R166 ;  /* 0x0000009234a6722b */ /* 0x000fe200000000a6 */
[----:B------:R-:W-:Y:S01]  /*4490*/  LDS.64 R206, [R156+0x540] ;  /* 0x000540009cce7984 */ /* 0x000fe20000000a00 */
[----:B------:R-:W-:Y:S02]  /*44a0*/  DFMA R148, R238, R164, R148 ;  /* 0x000000a4ee94722b */ /* 0x000fe40000000094 */
[----:B------:R-:W-:Y:S01]  /*44b0*/  DMUL R164, R214, R158 ;  /* 0x0000009ed6a47228 */ /* 0x000fe20000000000 */
[----:B------:R-:W-:Y:S01]  /*44c0*/  LDS.64 R202, [R156+0x5b0] ;  /* 0x0005b0009cca7984 */ /* 0x000fe20000000a00 */
[----:B------:R-:W-:Y:S02]  /*44d0*/  DFMA R244, R194, R154, R152 ;  /* 0x0000009ac2f4722b */ /* 0x000fe40000000098 */
[C---:B------:R-:W-:Y:S01]  /*44e0*/  DFMA R250, R166.reuse, R158, R250 ;  /* 0x0000009ea6fa722b */ /* 0x040fe200000000fa */
[----:B------:R-:W-:Y:S01]  /*44f0*/  LDS.64 R214, [R156+0x460] ;  /* 0x000460009cd67984 */ /* 0x000fe20000000a00 */
[----:B------:R-:W-:-:S03]  /*4500*/  DFMA R158, R166, R162, R148 ;  /* 0x000000a2a69e722b */ /* 0x000fc60000000094 */
[----:B------:R-:W-:Y:S04]  /*4510*/  LDS.64 R216, [R13+0x3f0] ;  /* 0x0003f0000dd87984 */ /* 0x000fe80000000a00 */
[----:B------:R-:W-:Y:S04]  /*4520*/  LDS.64 R242, [R6+0x4d0] ;  /* 0x0004d00006f27984 */ /* 0x000fe80000000a00 */
[----:B------:R-:W-:Y:S04]  /*4530*/  LDS.128 R148, [R7+0x50] ;  /* 0x0000500007947984 */ /* 0x000fe80000000c00 */
        /* <DEDUP_REMOVED lines=8> */
[----:B------:R-:W-:Y:S02]  /*45c0*/  DFMA R160, R20, R160, R156 ;  /* 0x000000a014a0722b */ /* 0x000fe4000000009c */
[----:B------:R-:W0:Y:S01]  /*45d0*/  LDS.64 R156, [R6] ;  /* 0x00000000069c7984 */ /* 0x000e220000000a00 */
[----:B------:R-:W-:-:S03]  /*45e0*/  DFMA R164, R238, R162, R164 ;  /* 0x000000a2eea4722b */ /* 0x000fc600000000a4 */
[----:B------:R-:W1:Y:S02]  /*45f0*/  LDS.64 R162, [R6+0x70] ;  /* 0x0000700006a27984 */ /* 0x000e640000000a00 */
[----:B0-----:R-:W-:Y:S02]  /*4600*/  DFMA R156, R40, R156, R160 ;  /* 0x0000009c289c722b */ /* 0x001fe400000000a0 */
[----:B------:R-:W-:Y:S06]  /*4610*/  LDS.64 R160, [R6+0xe0] ;  /* 0x0000e00006a07984 */ /* 0x000fec0000000a00 */
[----:B------:R-:W-:-:S02]  /*4620*/  DFMA R238, R38, R158, R156 ;  /* 0x0000009e26ee722b */ /* 0x000fc4000000009c */
[----:B------:R-:W0:Y:S06]  /*4630*/  LDS.128 R156, [R7+0x10] ;  /* 0x00001000079c7984 */ /* 0x000e2c0000000c00 */
[----:B-1----:R-:W-:Y:S02]  /*4640*/  DFMA R162, R32, R162, R238 ;  /* 0x000000a220a2722b */ /* 0x002fe400000000ee */
[----:B------:R-:W-:Y:S01]  /*4650*/  DFMA R244, R216, R248, R244 ;  /* 0x000000f8d8f4722b */ /* 0x000fe200000000f4 */
[----:B------:R-:W-:Y:S01]  /*4660*/  LDS.64 R238, [R6+0x1c0] ;  /* 0x0001c00006ee7984 */ /* 0x000fe20000000a00 */
[----:B------:R-:W-:-:S03]  /*4670*/  DFMA R232, R166, R232, R164 ;  /* 0x000000e8a6e8722b */ /* 0x000fc600000000a4 */
[----:B------:R-:W-:Y:S03]  /*4680*/  LDS.128 R164, [R11+0xc50] ;  /* 0x000c50000ba47984 */ /* 0x000fe60000000c00 */
[----:B------:R-:W-:Y:S01]  /*4690*/  DFMA R244, R214, R148, R244 ;  /* 0x00000094d6f4722b */ /* 0x000fe200000000f4 */
[----:B------:R-:W-:Y:S04]  /*46a0*/  LDS.64 R248, [R12+0xcb0] ;  /* 0x000cb0000cf87984 */ /* 0x000fe80000000a00 */
[----:B------:R-:W1:Y:S03]  /*46b0*/  LDS.64 R148, [R6+0x150] ;  /* 0x0001500006947984 */ /* 0x000e660000000a00 */
[----:B------:R-:W-:-:S02]  /*46c0*/  DFMA R246, R212, R246, R244 ;  /* 0x000000f6d4f6722b */ /* 0x000fc400000000f4 */
[----:B0-----:R-:W-:-:S08]  /*46d0*/  DFMA R156, R46, R156, R162 ;  /* 0x0000009c2e9c722b */ /* 0x001fd000000000a2 */
[----:B------:R-:W-:Y:S01]  /*46e0*/  DFMA R156, R54, R160, R156 ;  /* 0x000000a0369c722b */ /* 0x000fe2000000009c */
[----:B------:R-:W0:Y:S07]  /*46f0*/  LDS.128 R160, [R7+0x20] ;  /* 0x0000200007a07984 */ /* 0x000e2e0000000c00 */
[----:B------:R-:W-:Y:S02]  /*4700*/  DFMA R244, R50, R158, R156 ;  /* 0x0000009e32f4722b */ /* 0x000fe4000000009c */
[----:B------:R-:W2:Y:S06]  /*4710*/  LDS.128 R156, [R11+0xc40] ;  /* 0x000c40000b9c7984 */ /* 0x000eac0000000c00 */
[----:B-1----:R-:W-:Y:S01]  /*4720*/  DFMA R244, R48, R148, R244 ;  /* 0x0000009430f4722b */ /* 0x002fe200000000f4 */
[----:B------:R-:W1:Y:S01]  /*4730*/  LDS.64 R148, [R6+0x230] ;  /* 0x0002300006947984 */ /* 0x000e620000000a00 */
[----:B------:R-:W-:-:S08]  /*4740*/  DFMA R150, R210, R150, R246 ;  /* 0x00000096d296722b */ /* 0x000fd000000000f6 */
[----:B------:R-:W-:Y:S02]  /*4750*/  DFMA R150, R208, R242, R150 ;  /* 0x000000f2d096722b */ /* 0x000fe40000000096 */
[----:B0-----:R-:W-:Y:S02]  /*4760*/  DFMA R160, R44, R160, R244 ;  /* 0x000000a02ca0722b */ /* 0x001fe400000000f4 */
[----:B--2---:R-:W-:Y:S01]  /*4770*/  DFMA R156, R230, R156, RZ ;  /* 0x0000009ce69c722b */ /* 0x004fe200000000ff */
[----:B------:R-:W-:Y:S05]  /*4780*/  LDS.64 R244, [R12+0xc40] ;  /* 0x000c40000cf47984 */ /* 0x000fea0000000a00 */
[----:B------:R-:W-:-:S02]  /*4790*/  DFMA R160, R180, R238, R160 ;  /* 0x000000eeb4a0722b */ /* 0x000fc400000000a0 */
[----:B------:R-:W-:Y:S02]  /*47a0*/  DFMA R156, R228, R158, R156 ;  /* 0x0000009ee49c722b */ /* 0x000fe4000000009c */
[----:B------:R-:W-:-:S06]  /*47b0*/  DFMA R150, R206, R152, R150 ;  /* 0x00000098ce96722b */ /* 0x000fcc0000000096 */
[----:B------:R-:W-:Y:S02]  /*47c0*/  DFMA R152, R226, R164, R156 ;  /* 0x000000a4e298722b */ /* 0x000fe4000000009c */
[----:B------:R-:W-:Y:S01]  /*47d0*/  DFMA R162, R182, R162, R160 ;  /* 0x000000a2b6a2722b */ /* 0x000fe200000000a0 */
[----:B------:R-:W-:Y:S02]  /*47e0*/  CS2R R164, SRZ ;  /* 0x0000000000a47805 */ /* 0x000fe4000001ff00 */
[----:B------:R-:W-:Y:S01]  /*47f0*/  CS2R R160, SRZ ;  /* 0x0000000000a07805 */ /* 0x000fe2000001ff00 */
[----:B------:R-:W-:Y:S01]  /*4800*/  DFMA R242, R204, R240, R150 ;  /* 0x000000f0ccf2722b */ /* 0x000fe20000000096 */
[----:B------:R-:W0:Y:S01]  /*4810*/  LDS.128 R156, [R11+0xc60] ;  /* 0x000c60000b9c7984 */ /* 0x000e220000000c00 */
[----:B------:R-:W-:Y:S01]  /*4820*/  DFMA R152, R224, R166, R152 ;  /* 0x000000a6e098722b */ /* 0x000fe20000000098 */
[----:B------:R-:W-:Y:S01]  /*4830*/  CS2R R166, SRZ ;  /* 0x0000000000a67805 */ /* 0x000fe2000001ff00 */
[----:B-1----:R-:W-:Y:S01]  /*4840*/  DFMA R250, R184, R148, R162 ;  /* 0x00000094b8fa722b */ /* 0x002fe200000000a2 */
[----:B------:R-:W2:Y:S01]  /*4850*/  @!P2 LDG.E.64.CONSTANT R164, desc[UR76][R26.64+0x6200] ;  /* 0x0062004c1aa4a981 */ /* 0x000ea2000c1e9b00 */
[----:B------:R-:W-:-:S02]  /*4860*/  CS2R R238, SRZ ;  /* 0x0000000000ee7805 */ /* 0x000fc4000001ff00 */
[----:B------:R-:W-:Y:S01]  /*4870*/  CS2R R162, SRZ ;  /* 0x0000000000a27805 */ /* 0x000fe2000001ff00 */
[----:B------:R-:W3:Y:S04]  /*4880*/  @!P2 LDG.E.64.CONSTANT R166, desc[UR76][R26.64+0x10d80] ;  /* 0x010d804c1aa6a981 */ /* 0x000ee8000c1e9b00 */
[----:B------:R-:W4:Y:S04]  /*4890*/  @!P2 LDG.E.64.CONSTANT R160, desc[UR76][R26.64+0x16340] ;  /* 0x0163404c1aa0a981 */ /* 0x000f28000c1e9b00 */
[----:B------:R-:W1:Y:S04]  /*48a0*/  LDS.128 R148, [R7+0x30] ;  /* 0x0000300007947984 */ /* 0x000e680000000c00 */
[----:B------:R-:W4:Y:S04]  /*48b0*/  @!P2 LDG.E.64.CONSTANT R238, desc[UR76][R26.64+0xc40] ;  /* 0x000c404c1aeea981 */ /* 0x000f28000c1e9b00 */
[----:B------:R-:W4:Y:S04]  /*48c0*/  @!P2 LDG.E.64.CONSTANT R162, desc[UR76][R26.64+0xb7c0] ;  /* 0x00b7c04c1aa2a981 */ /* 0x000f28000c1e9b00 */
[----:B------:R-:W1:Y:S01]  /*48d0*/  LDS.64 R240, [R6+0x2a0] ;  /* 0x0002a00006f07984 */ /* 0x000e620000000a00 */
[----:B------:R-:W-:-:S02]  /*48e0*/  DFMA R242, R202, R154, R242 ;  /* 0x0000009acaf2722b */ /* 0x000fc400000000f2 */
[----:B0-----:R-:W-:Y:S01]  /*48f0*/  DFMA R156, R222, R156, R152 ;  /* 0x0000009cde9c722b */ /* 0x001fe20000000098 */
[----:B------:R-:W0:Y:S01]  /*4900*/  LDS.128 R152, [R11+0xc70] ;  /* 0x000c70000b987984 */ /* 0x000e220000000c00 */
[----:B-1----:R-:W-:-:S03]  /*4910*/  DFMA R250, R186, R148, R250 ;  /* 0x00000094bafa722b */ /* 0x002fc600000000fa */
[----:B------:R-:W1:Y:S01]  /*4920*/  LDS.64 R148, [R12+0xd20] ;  /* 0x000d20000c947984 */ /* 0x000e620000000a00 */
[----:B------:R-:W-:-:S08]  /*4930*/  DFMA R244, R68, R244, RZ ;  /* 0x000000f444f4722b */ /* 0x000fd000000000ff */
[----:B------:R-:W-:Y:S02]  /*4940*/  DFMA R248, R248, R70, R244 ;  /* 0x00000046f8f8722b */ /* 0x000fe400000000f4 */
[----:B------:R-:W1:Y:S01]  /*4950*/  LDS.64 R244, [R12+0xd90] ;  /* 0x000d90000cf47984 */ /* 0x000e620000000a00 */
[----:B------:R-:W-:Y:S02]  /*4960*/  DFMA R246, R220, R158, R156 ;  /* 0x0000009edcf6722b */ /* 0x000fe4000000009c */
[----:B------:R-:W-:Y:S01]  /*4970*/  DFMA R240, R188, R240, R250 ;  /* 0x000000f0bcf0722b */ /* 0x000fe200000000fa */
[----:B------:R-:W1:Y:S04]  /*4980*/  LDS.64 R158, [R6+0x310] ;  /* 0x00031000069e7984 */ /* 0x000e680000000a00 */
[----:B------:R-:W1:Y:S03]  /*4990*/  LDS.64 R156, [R12+0xe00] ;  /* 0x000e00000c9c7984 */ /* 0x000e660000000a00 */
[----:B------:R-:W-:Y:S01]  /*49a0*/  DFMA R240, R190, R150, R240 ;  /* 0x00000096bef0722b */ /* 0x000fe200000000f0 */
[----:B------:R-:W-:Y:S01]  /*49b0*/  LDS.64 R250, [R12+0xfc0] ;  /* 0x000fc0000cfa7984 */ /* 0x000fe20000000a00 */
[----:B0-----:R-:W-:-:S03]  /*49c0*/  DFMA R246, R218, R152, R246 ;  /* 0x00000098daf6722b */ /* 0x001fc600000000f6 */
[----:B------:R-:W-:Y:S01]  /*49d0*/  LDS.64 R152, [R12+0xe70] ;  /* 0x000e70000c987984 */ /* 0x000fe20000000a00 */
[----:B-1----:R-:W-:-:S03]  /*49e0*/  DFMA R248, R96, R148, R248 ;  /* 0x0000009460f8722b */ /* 0x002fc600000000f8 */
[----:B------:R-:W0:Y:S05]  /*49f0*/  LDS.128 R148, [R7+0x40] ;  /* 0x0000400007947984 */ /* 0x000e2a0000000c00 */
[----:B------:R-:W-:Y:S02]  /*4a00*/  DFMA R244, R244, R98, R248 ;  /* 0x00000062f4f4722b */ /* 0x000fe400000000f8 */
[----:B------:R-:W-:Y:S01]  /*4a10*/  DFMA R240, R192, R158, R240 ;  /* 0x0000009ec0f0722b */ /* 0x000fe200000000f0 */
[----:B------:R-:W1:Y:S05]  /*4a20*/  LDS.64 R158, [R6+0x380] ;  /* 0x00038000069e7984 */ /* 0x000e6a0000000a00 */
[----:B------:R-:W-:Y:S01]  /*4a30*/  DFMA R244, R88, R156, R244 ;  /* 0x0000009c58f4722b */ /* 0x000fe200000000f4 */
[----:B------:R-:W1:Y:S01]  /*4a40*/  LDS.64 R156, [R12+0xee0] ;  /* 0x000ee0000c9c7984 */ /* 0x000e620000000a00 */
[----:B------:R-:W-:Y:S01]  /*4a50*/  DFMA R242, R200, R234, R242 ;  /* 0x000000eac8f2722b */ /* 0x000fe200000000f2 */
[----:B------:R-:W-:-:S06]  /*4a60*/  CS2R R234, SRZ ;  /* 0x0000000000ea7805 */ /* 0x000fcc000001ff00 */
[----:B------:R-:W4:Y:S01]  /*4a70*/  @!P2 LDG.E.64.CONSTANT R234, desc[UR76][R26.64+0x1b900] ;  /* 0x01b9004c1aeaa981 */ /* 0x000f22000c1e9b00 */
[----:B0-----:R-:W-:Y:S02]  /*4a80*/  DFMA R240, R198, R148, R240 ;  /* 0x00000094c6f0722b */ /* 0x001fe400000000f0 */
[----:B------:R-:W-:Y:S01]  /*4a90*/  DFMA R148, R152, R90, R244 ;  /* 0x0000005a9894722b */ /* 0x000fe200000000f4 */
[----:B------:R-:W0:Y:S01]  /*4aa0*/  LDS.64 R244, [R12+0xf50] ;  /* 0x000f50000cf47984 */ /* 0x000e220000000a00 */
[----:B------:R-:W-:-:S03]  /*4ab0*/  DFMA R246, R24, R154, R246 ;  /* 0x0000009a18f6722b */ /* 0x000fc600000000f6 */
[----:B------:R-:W0:Y:S01]  /*4ac0*/  LDS.128 R152, [R11+0xc80] ;  /* 0x000c80000b987984 */ /* 0x000e220000000c00 */
[----:B-1----:R-:W-:Y:S02]  /*4ad0*/  DFMA R248, R196, R158, R240 ;  /* 0x0000009ec4f8722b */ /* 0x002fe400000000f0 */
[----:B------:R-:W-:Y:S01]  /*4ae0*/  DFMA R156, R80, R156, R148 ;  /* 0x0000009c509c722b */ /* 0x000fe20000000094 */
[----:B------:R-:W-:Y:S02]  /*4af0*/  IMAD.MOV.U32 R240, RZ, RZ, R250 ;  /* 0x000000fffff07224 */ /* 0x000fe400078e00fa */
[----:B------:R-:W-:Y:S01]  /*4b00*/  IMAD.MOV.U32 R241, RZ, RZ, R251 ;  /* 0x000000fffff17224 */ /* 0x000fe200078e00fb */
[----:B------:R-:W-:Y:S02]  /*4b10*/  DFMA R250, R64, R236, RZ ;  /* 0x000000ec40fa722b */ /* 0x000fe400000000ff */
[----:B------:R-:W-:Y:S02]  /*4b20*/  DFMA R148, R236, R86, RZ ;  /* 0x00000056ec94722b */ /* 0x000fe400000000ff */
[----:B------:R-:W-:Y:S01]  /*4b30*/  DFMA R158, R104, R236, RZ ;  /* 0x000000ec689e722b */ /* 0x000fe200000000ff */
[----:B------:R-:W-:-:S02]  /*4b40*/  IMAD.MOV.U32 R104, RZ, RZ, R248 ;  /* 0x000000ffff687224 */ /* 0x000fc400078e00f8 */
[----:B0-----:R-:W-:Y:S02]  /*4b50*/  IMAD.MOV.U32 R86, RZ, RZ, R244 ;  /* 0x000000ffff567224 */ /* 0x001fe400078e00f4 */
[----:B------:R-:W-:Y:S01]  /*4b60*/  IMAD.MOV.U32 R87, RZ, RZ, R245 ;  /* 0x000000ffff577224 */ /* 0x000fe200078e00f5 */
[----:B------:R-:W-:Y:S01]  /*4b70*/  DFMA R244, R76, R236, RZ ;  /* 0x000000ec4cf4722b */ /* 0x000fe200000000ff */
[----:B------:R-:W-:Y:S02]  /*4b80*/  IMAD.MOV.U32 R76, RZ, RZ, R156 ;  /* 0x000000ffff4c7224 */ /* 0x000fe400078e009c */
[----:B------:R-:W-:Y:S01]  /*4b90*/  IMAD.MOV.U32 R77, RZ, RZ, R157 ;  /* 0x000000ffff4d7224 */ /* 0x000fe200078e009d */
[C---:B------:R-:W-:Y:S01]  /*4ba0*/  DFMA R156, R236.reuse, R78, RZ ;  /* 0x0000004eec9c722b */ /* 0x040fe200000000ff */
[----:B------:R-:W-:Y:S02]  /*4bb0*/  IMAD.MOV.U32 R78, RZ, RZ, R246 ;  /* 0x000000ffff4e7224 */ /* 0x000fe400078e00f6 */
[----:B------:R-:W-:Y:S01]  /*4bc0*/  IMAD.MOV.U32 R79, RZ, RZ, R247 ;  /* 0x000000ffff4f7224 */ /* 0x000fe200078e00f7 */
[----:B------:R-:W-:Y:S01]  /*4bd0*/  DFMA R246, R236, R106, RZ ;  /* 0x0000006aecf6722b */ /* 0x000fe200000000ff */
[----:B------:R-:W-:-:S02]  /*4be0*/  IMAD.MOV.U32 R106, RZ, RZ, R250 ;  /* 0x000000ffff6a7224 */ /* 0x000fc400078e00fa */
[----:B------:R-:W-:Y:S02]  /*4bf0*/  IMAD.MOV.U32 R107, RZ, RZ, R251 ;  /* 0x000000ffff6b7224 */ /* 0x000fe400078e00fb */
[----:B------:R-:W-:-:S04]  /*4c00*/  IMAD.MOV.U32 R105, RZ, RZ, R249 ;  /* 0x000000ffff697224 */ /* 0x000fc800078e00f9 */
[----:B------:R-:W-:Y:S01]  /*4c10*/  DADD R242, R106, R242 ;  /* 0x000000006af27229 */ /* 0x000fe200000000f2 */
[----:B------:R-:W0:Y:S01]  /*4c20*/  LDS.64 R106, [R6+0x3f0] ;  /* 0x0003f000066a7984 */ /* 0x000e220000000a00 */
[----:B------:R-:W-:Y:S01]  /*4c30*/  DFMA R250, R236, R114, RZ ;  /* 0x00000072ecfa722b */ /* 0x000fe200000000ff */
[----:B------:R-:W-:Y:S02]  /*4c40*/  IMAD.MOV.U32 R114, RZ, RZ, R148 ;  /* 0x000000ffff727224 */ /* 0x000fe400078e0094 */
[----:B------:R-:W-:Y:S01]  /*4c50*/  IMAD.MOV.U32 R115, RZ, RZ, R149 ;  /* 0x000000ffff737224 */ /* 0x000fe200078e0095 */
[----:B------:R-:W-:Y:S02]  /*4c60*/  DFMA R148, R92, R236, RZ ;  /* 0x000000ec5c94722b */ /* 0x000fe400000000ff */
[----:B------:R-:W-:Y:S01]  /*4c70*/  DFMA R92, R194, R150, R104 ;  /* 0x00000096c25c722b */ /* 0x000fe20000000068 */
[----:B------:R-:W1:Y:S01]  /*4c80*/  LDS.64 R104, [R12+0x1030] ;  /* 0x001030000c687984 */ /* 0x000e620000000a00 */
[----:B------:R-:W-:-:S02]  /*4c90*/  DFMA R64, R84, R236, RZ ;  /* 0x000000ec5440722b */ /* 0x000fc400000000ff */
[-C--:B------:R-:W-:Y:S01]  /*4ca0*/  DFMA R248, R112, R236.reuse, RZ ;  /* 0x000000ec70f8722b */ /* 0x080fe200000000ff */
[----:B------:R-:W-:Y:S02]  /*4cb0*/  IMAD.MOV.U32 R84, RZ, RZ, R240 ;  /* 0x000000ffff547224 */ /* 0x000fe400078e00f0 */
[----:B------:R-:W-:Y:S01]  /*4cc0*/  IMAD.MOV.U32 R85, RZ, RZ, R241 ;  /* 0x000000ffff557224 */ /* 0x000fe200078e00f1 */
[----:B------:R-:W-:Y:S01]  /*4cd0*/  DFMA R240, R116, R236, RZ ;  /* 0x000000ec74f0722b */ /* 0x000fe200000000ff */
[----:B------:R-:W-:Y:S02]  /*4ce0*/  IMAD.MOV.U32 R112, RZ, RZ, R156 ;  /* 0x000000ffff707224 */ /* 0x000fe400078e009c */
[----:B------:R-:W-:Y:S02]  /*4cf0*/  IMAD.MOV.U32 R113, RZ, RZ, R157 ;  /* 0x000000ffff717224 */ /* 0x000fe400078e009d */
[----:B------:R-:W-:Y:S02]  /*4d00*/  IMAD.MOV.U32 R116, RZ, RZ, R244 ;  /* 0x000000ffff747224 */ /* 0x000fe400078e00f4 */
[----:B------:R-:W-:Y:S01]  /*4d10*/  IMAD.MOV.U32 R117, RZ, RZ, R245 ;  /* 0x000000ffff757224 */ /* 0x000fe200078e00f5 */
[----:B------:R-:W-:Y:S01]  /*4d20*/  DFMA R244, R236, R118, RZ ;  /* 0x00000076ecf4722b */ /* 0x000fe200000000ff */
[----:B------:R-:W-:Y:S01]  /*4d30*/  IMAD.MOV.U32 R118, RZ, RZ, R112 ;  /* 0x000000ffff767224 */ /* 0x000fe200078e0070 */
[----:B------:R-:W-:Y:S01]  /*4d40*/  DFMA R152, R34, R152, R78 ;  /* 0x000000982298722b */ /* 0x000fe2000000004e */
[----:B------:R-:W-:Y:S01]  /*4d50*/  IMAD.MOV.U32 R119, RZ, RZ, R113 ;  /* 0x000000ffff777224 */ /* 0x000fe200078e0071 */
[----:B------:R-:W-:-:S02]  /*4d60*/  DFMA R112, R86, R82, R76 ;  /* 0x000000525670722b */ /* 0x000fc4000000004c */
[----:B------:R-:W-:Y:S01]  /*4d70*/  DFMA R156, R236, R94, RZ ;  /* 0x0000005eec9c722b */ /* 0x000fe200000000ff */
[----:B------:R-:W1:Y:S04]  /*4d80*/  LDS.128 R76, [R11+0xc90] ;  /* 0x000c90000b4c7984 */ /* 0x000e680000000c00 */
[----:B------:R-:W1:Y:S01]  /*4d90*/  LDS.64 R94, [R12+0x10a0] ;  /* 0x0010a0000c5e7984 */ /* 0x000e620000000a00 */
[----:B------:R-:W-:Y:S01]  /*4da0*/  DFMA R112, R72, R84, R112 ;  /* 0x000000544870722b */ /* 0x000fe20000000070 */
[----:B------:R-:W-:Y:S02]  /*4db0*/  CS2R R150, SRZ ;  /* 0x0000000000967805 */ /* 0x000fe4000001ff00 */
[----:B------:R-:W2:Y:S04]  /*4dc0*/  LDS.128 R84, [R7+0x50] ;  /* 0x0000500007547984 */ /* 0x000ea80000000c00 */
[----:B------:R-:W4:Y:S01]  /*4dd0*/  @!P2 LDG.E.64.CONSTANT R150, desc[UR76][R26.64+0x20ec0] ;  /* 0x020ec04c1a96a981 */ /* 0x000f22000c1e9b00 */
[----:B0-----:R-:W-:-:S03]  /*4de0*/  DFMA R92, R216, R106, R92 ;  /* 0x0000006ad85c722b */ /* 0x001fc6000000005c */
[----:B------:R-:W0:Y:S01]  /*4df0*/  LDS.64 R106, [R12+0x1110] ;  /* 0x001110000c6a7984 */ /* 0x000e220000000a00 */
[----:B------:R-:W-:Y:S02]  /*4e00*/  DFMA R66, R236, R66, RZ ;  /* 0x00000042ec42722b */ /* 0x000fe400000000ff */
[----:B------:R-:W-:Y:S01]  /*4e10*/  DFMA R236, R124, R232, R64 ;  /* 0x000000e87cec722b */ /* 0x000fe20000000040 */
[----:B------:R-:W-:Y:S01]  /*4e20*/  IMAD.MOV.U32 R124, RZ, RZ, R116 ;  /* 0x000000ffff7c7224 */ /* 0x000fe200078e0074 */
[----:B-1----:R-:W-:Y:S01]  /*4e30*/  DFMA R104, R104, R74, R112 ;  /* 0x0000004a6868722b */ /* 0x002fe20000000070 */
[----:B------:R-:W-:Y:S01]  /*4e40*/  IMAD.MOV.U32 R125, RZ, RZ, R117 ;  /* 0x000000ffff7d7224 */ /* 0x000fe200078e0075 */
[----:B------:R-:W-:Y:S01]  /*4e50*/  DFMA R116, R58, R154, R152 ;  /* 0x0000009a3a74722b */ /* 0x000fe20000000098 */
[----:B------:R-:W1:Y:S01]  /*4e60*/  LDS.64 R112, [R6+0x460] ;  /* 0x0004600006707984 */ /* 0x000e620000000a00 */
[----:B------:R-:W-:Y:S02]  /*4e70*/  IMAD.MOV.U32 R152, RZ, RZ, R114 ;  /* 0x000000ffff987224 */ /* 0x000fe400078e0072 */
[----:B------:R-:W-:Y:S01]  /*4e80*/  IMAD.MOV.U32 R153, RZ, RZ, R115 ;  /* 0x000000ffff997224 */ /* 0x000fe200078e0073 */
[----:B------:R-:W-:Y:S01]  /*4e90*/  DFMA R122, R232, R122, R66 ;  /* 0x0000007ae87a722b */ /* 0x000fe20000000042 */
[----:B------:R-:W-:Y:S02]  /*4ea0*/  LDS.128 R64, [R8+0x62e0] ;  /* 0x0062e00008407984 */ /* 0x000fe40000000c00 */
[----:B------:R-:W-:-:S02]  /*4eb0*/  DFMA R116, R28, R76, R116 ;  /* 0x0000004c1c74722b */ /* 0x000fc40000000074 */
[----:B------:R-:W-:Y:S01]  /*4ec0*/  DFMA R76, R100, R94, R104 ;  /* 0x0000005e644c722b */ /* 0x000fe20000000068 */
[----:B------:R-:W3:Y:S01]  /*4ed0*/  LDS.64 R104, [R12+0x1180] ;  /* 0x001180000c687984 */ /* 0x000ee20000000a00 */
[----:B--2---:R-:W-:-:S03]  /*4ee0*/  DFMA R114, R214, R84, R92 ;  /* 0x00000054d672722b */ /* 0x004fc6000000005c */
[----:B------:R-:W2:Y:S04]  /*4ef0*/  LDS.128 R92, [R11+0xca0] ;  /* 0x000ca0000b5c7984 */ /* 0x000ea80000000c00 */
[----:B------:R-:W2:Y:S01]  /*4f00*/  LDS.64 R84, [R12+0x11f0] ;  /* 0x0011f0000c547984 */ /* 0x000ea20000000a00 */
[----:B------:R-:W-:Y:S02]  /*4f10*/  DFMA R116, R174, R78, R116 ;  /* 0x0000004eae74722b */ /* 0x000fe40000000074 */
[----:B0-----:R-:W-:Y:S01]  /*4f20*/  DFMA R106, R106, R102, R76 ;  /* 0x000000666a6a722b */ /* 0x001fe2000000004c */
[----:B------:R-:W0:Y:S01]  /*4f30*/  LDS.128 R76, [R8+0x62f0] ;  /* 0x0062f000084c7984 */ /* 0x000e220000000c00 */
[----:B-1----:R-:W-:-:S08]  /*4f40*/  DFMA R112, R212, R112, R114 ;  /* 0x00000070d470722b */ /* 0x002fd00000000072 */
[----:B------:R-:W-:Y:S02]  /*4f50*/  DFMA R112, R210, R86, R112 ;  /* 0x00000056d270722b */ /* 0x000fe40000000070 */
[----:B---3--:R-:W-:Y:S02]  /*4f60*/  DFMA R104, R108, R104, R106 ;  /* 0x000000686c68722b */ /* 0x008fe4000000006a */
[----:B--2---:R-:W-:Y:S02]  /*4f70*/  DFMA R116, R172, R92, R116 ;  /* 0x0000005cac74722b */ /* 0x004fe40000000074 */
[----:B------:R-:W-:-:S04]  /*4f80*/  DFMA R92, R178, R64, RZ ;  /* 0x00000040b25c722b */ /* 0x000fc800000000ff */
[----:B------:R-:W-:Y:S01]  /*4f90*/  DFMA R104, R84, R110, R104 ;  /* 0x0000006e5468722b */ /* 0x000fe20000000068 */
[----:B------:R-:W1:Y:S01]  /*4fa0*/  LDS.128 R84, [R8+0x6300] ;  /* 0x0063000008547984 */ /* 0x000e620000000c00 */
[----:B------:R-:W-:Y:S02]  /*4fb0*/  DFMA R94, R62, R94, R116 ;  /* 0x0000005e3e5e722b */ /* 0x000fe40000000074 */
[----:B------:R-:W-:Y:S01]  /*4fc0*/  DFMA R92, R20, R66, R92 ;  /* 0x00000042145c722b */ /* 0x000fe2000000005c */
[----:B------:R-:W2:Y:S01]  /*4fd0*/  LDS.64 R116, [R6+0x4d0] ;  /* 0x0004d00006747984 */ /* 0x000ea20000000a00 */
[C---:B------:R-:W-:Y:S02]  /*4fe0*/  DFMA R154, R232.reuse, R126, R152 ;  /* 0x0000007ee89a722b */ /* 0x040fe40000000098 */
[----:B------:R-:W-:Y:S02]  /*4ff0*/  DFMA R152, R232, R130, R118 ;  /* 0x00000082e898722b */ /* 0x000fe40000000076 */
[----:B------:R-:W-:-:S02]  /*5000*/  DFMA R158, R132, R232, R158 ;  /* 0x000000e8849e722b */ /* 0x000fc4000000009e */
[----:B0-----:R-:W-:Y:S02]  /*5010*/  DFMA R92, R18, R76, R92 ;  /* 0x0000004c125c722b */ /* 0x001fe4000000005c */
[C---:B------:R-:W-:Y:S02]  /*5020*/  DMUL R130, R104.reuse, R164 ;  /* 0x000000a468827228 */ /* 0x040fe40000000000 */
[C---:B------:R-:W-:Y:S02]  /*5030*/  DMUL R166, R104.reuse, R166 ;  /* 0x000000a668a67228 */ /* 0x040fe40000000000 */
[----:B----4-:R-:W-:Y:S02]  /*5040*/  DMUL R132, R104, R160 ;  /* 0x000000a068847228 */ /* 0x010fe40000000000 */
[----:B------:R-:W-:Y:S01]  /*5050*/  DFMA R114, R22, R78, R92 ;  /* 0x0000004e1672722b */ /* 0x000fe2000000005c */
[----:B------:R-:W-:Y:S01]  /*5060*/  LDS.128 R104, [R8+0x6310] ;  /* 0x0063100008687984 */ /* 0x000fe20000000c00 */
[----:B------:R-:W-:-:S02]  /*5070*/  DFMA R130, R94, R238, R130 ;  /* 0x000000ee5e82722b */ /* 0x000fc40000000082 */
[C---:B------:R-:W-:Y:S02]  /*5080*/  DFMA R164, R94.reuse, R164, R166 ;  /* 0x000000a45ea4722b */ /* 0x040fe400000000a6 */
[----:B------:R-:W-:Y:S01]  /*5090*/  DFMA R132, R94, R162, R132 ;  /* 0x000000a25e84722b */ /* 0x000fe20000000084 */
[----:B------:R-:W0:Y:S01]  /*50a0*/  LDS.128 R92, [R7+0x60] ;  /* 0x00006000075c7984 */ /* 0x000e220000000c00 */
[----:B------:R-:W-:-:S03]  /*50b0*/  DFMA R128, R128, R232, R124 ;  /* 0x000000e88080722b */ /* 0x000fc6000000007c */
[----:B------:R-:W3:Y:S01]  /*50c0*/  LDS.64 R124, [R6+0x540] ;  /* 0x00054000067c7984 */ /* 0x000ee20000000a00 */
[----:B-1----:R-:W-:Y:S02]  /*50d0*/  DFMA R114, R56, R84, R114 ;  /* 0x000000543872722b */ /* 0x002fe40000000072 */
[----:B--2---:R-:W-:-:S06]  /*50e0*/  DFMA R116, R208, R116, R112 ;  /* 0x00000074d074722b */ /* 0x004fcc0000000070 */
[----:B------:R-:W-:Y:S02]  /*50f0*/  DFMA R166, R42, R86, R114 ;  /* 0x000000562aa6722b */ /* 0x000fe40000000072 */
[----:B------:R-:W1:Y:S01]  /*5100*/  LDS.128 R112, [R8+0x6320] ;  /* 0x0063200008707984 */ /* 0x000e620000000c00 */
[----:B0-----:R-:W-:-:S03]  /*5110*/  DFMA R92, R206, R92, R116 ;  /* 0x0000005cce5c722b */ /* 0x001fc60000000074 */
[----:B------:R-:W0:Y:S02]  /*5120*/  LDS.128 R116, [R8+0x6330] ;  /* 0x0063300008747984 */ /* 0x000e240000000c00 */
[----:B------:R-:W-:-:S03]  /*5130*/  DFMA R166, R16, R104, R166 ;  /* 0x0000006810a6722b */ /* 0x000fc600000000a6 */
[----:B---3--:R-:W-:Y:S01]  /*5140*/  DFMA R92, R204, R124, R92 ;  /* 0x0000007ccc5c722b */ /* 0x008fe2000000005c */
[----:B------:R-:W2:Y:S04]  /*5150*/  LDS.128 R124, [R8+0x6340] ;  /* 0x00634000087c7984 */ /* 0x000ea80000000c00 */
[----:B------:R-:W-:-:S08]  /*5160*/  DFMA R166, R168, R106, R166 ;  /* 0x0000006aa8a6722b */ /* 0x000fd000000000a6 */
[----:B-1----:R-:W-:-:S08]  /*5170*/  DFMA R166, R14, R112, R166 ;  /* 0x000000700ea6722b */ /* 0x002fd000000000a6 */
[----:B------:R-:W-:-:S08]  /*5180*/  DFMA R166, R30, R114, R166 ;  /* 0x000000721ea6722b */ /* 0x000fd000000000a6 */
[----:B0-----:R-:W-:-:S08]  /*5190*/  DFMA R166, R176, R116, R166 ;  /* 0x00000074b0a6722b */ /* 0x001fd000000000a6 */
        /* <DEDUP_REMOVED lines=8> */
[C---:B------:R-:W-:Y:S01]  /*5220*/  DFMA R160, R166.reuse, R160, R164 ;  /* 0x000000a0a6a0722b */ /* 0x040fe200000000a4 */
[----:B------:R-:W2:Y:S01]  /*5230*/  @!P2 LDG.E.64.CONSTANT R162, desc[UR76][R26.64+0x113a0] ;  /* 0x0113a04c1aa2a981 */ /* 0x000ea2000c1e9b00 */
[----:B------:R-:W-:Y:S01]  /*5240*/  CS2R R164, SRZ ;  /* 0x0000000000a47805 */ /* 0x000fe2000001ff00 */
[----:B------:R-:W-:Y:S01]  /*5250*/  DFMA R234, R166, R234, R132 ;  /* 0x000000eaa6ea722b */ /* 0x000fe20000000084 */
[----:B------:R-:W-:-:S04]  /*5260*/  CS2R R166, SRZ ;  /* 0x0000000000a67805 */ /* 0x000fc8000001ff00 */
[----:B------:R-:W3:Y:S01]  /*5270*/  @!P2 LDG.E.64.CONSTANT R164, desc[UR76][R26.64+0x6820] ;  /* 0x0068204c1aa4a981 */ /* 0x000ee2000c1e9b00 */
[----:B------:R-:W-:-:S03]  /*5280*/  CS2R R132, SRZ ;  /* 0x0000000000847805 */ /* 0x000fc6000001ff00 */
[----:B------:R-:W4:Y:S04]  /*5290*/  @!P2 LDG.E.64.CONSTANT R166, desc[UR76][R26.64+0x1260] ;  /* 0x0012604c1aa6a981 */ /* 0x000f28000c1e9b00 */
[----:B------:R-:W4:Y:S04]  /*52a0*/  @!P2 LDG.E.64.CONSTANT R132, desc[UR76][R26.64+0x16960] ;  /* 0x0169604c1a84a981 */ /* 0x000f28000c1e9b00 */
[----:B------:R-:W-:Y:S04]  /*52b0*/  STS.64 [R10], R130 ;  /* 0x000000820a007388 */ /* 0x000fe80000000a00 */
[----:B------:R1:W-:Y:S01]  /*52c0*/  STS.64 [R9], R160 ;  /* 0x000000a009007388 */ /* 0x0003e20000000a00 */
[C---:B------:R-:W-:Y:S01]  /*52d0*/  DFMA R238, R232.reuse, R134, R246 ;  /* 0x00000086e8ee722b */ /* 0x040fe200000000f6 */
[----:B------:R-:W-:Y:S01]  /*52e0*/  CS2R R134, SRZ ;  /* 0x0000000000867805 */ /* 0x000fe2000001ff00 */
[----:B------:R-:W-:-:S02]  /*52f0*/  DFMA R250, R232, R138, R250 ;  /* 0x0000008ae8fa722b */ /* 0x000fc400000000fa */
[----:B------:R-:W-:Y:S01]  /*5300*/  DFMA R138, R202, R94, R92 ;  /* 0x0000005eca8a722b */ /* 0x000fe2000000005c */
[----:B------:R-:W-:Y:S06]  /*5310*/  BAR.SYNC.DEFER_BLOCKING 0x0 ;  /* 0x0000000000007b1d */ /* 0x000fec0000010000 */
[----:B------:R-:W4:Y:S04]  /*5320*/  @!P2 LDG.E.64.CONSTANT R134, desc[UR76][R26.64+0xbde0] ;  /* 0x00bde04c1a86a981 */ /* 0x000f28000c1e9b00 */
[----:B------:R-:W1:Y:S01]  /*5330*/  LDS.128 R92, [R7] ;  /* 0x00000000075c7984 */ /* 0x000e620000000c00 */
[----:B------:R-:W-:-:S03]  /*5340*/  DFMA R156, R232, R142, R156 ;  /* 0x0000008ee89c722b */ /* 0x000fc6000000009c */
[----:B------:R-:W1:Y:S01]  /*5350*/  LDS.64 R142, [R6] ;  /* 0x00000000068e7984 */ /* 0x000e620000000a00 */
[----:B0-----:R-:W-:Y:S02]  /*5360*/  DFMA R136, R200, R136, R138 ;  /* 0x00000088c888722b */ /* 0x001fe4000000008a */
[-C--:B------:R-:W-:Y:S02]  /*5370*/  DFMA R246, R140, R232.reuse, R148 ;  /* 0x000000e88cf6722b */ /* 0x080fe40000000094 */
[----:B------:R-:W-:Y:S01]  /*5380*/  DFMA R140, R120, R232, R242 ;  /* 0x000000e8788c722b */ /* 0x000fe200000000f2 */
[----:B------:R-:W-:Y:S01]  /*5390*/  IMAD.MOV.U32 R148, RZ, RZ, R238 ;  /* 0x000000ffff947224 */ /* 0x000fe200078e00ee */
[----:B------:R-:W-:Y:S01]  /*53a0*/  DMUL R150, R150, UR6 ;  /* 0x0000000696967c28 */ /* 0x000fe20008000000 */
[----:B------:R-:W-:Y:S01]  /*53b0*/  IMAD.MOV.U32 R149, RZ, RZ, R239 ;  /* 0x000000ffff957224 */ /* 0x000fe200078e00ef */
[----:B------:R-:W-:Y:S01]  /*53c0*/  DADD R238, R122, R136 ;  /* 0x000000007aee7229 */ /* 0x000fe20000000088 */
[----:B------:R-:W-:Y:S04]  /*53d0*/  LDS.64 R242, [R12+0x1260] ;  /* 0x001260000cf27984 */ /* 0x000fe80000000a00 */
[----:B------:R-:W0:Y:S01]  /*53e0*/  LDS.128 R120, [R11+0x1260] ;  /* 0x001260000b787984 */ /* 0x000e220000000c00 */
[----:B------:R-:W-:-:S02]  /*53f0*/  DFMA R140, R64, R234, R140 ;  /* 0x000000ea408c722b */ /* 0x000fc4000000008c */
[----:B-1----:R-:W-:Y:S02]  /*5400*/  DFMA R160, R76, R234, R236 ;  /* 0x000000ea4ca0722b */ /* 0x002fe400000000ec */
[----:B------:R-:W-:Y:S01]  /*5410*/  DFMA R136, R234, R78, R154 ;  /* 0x0000004eea88722b */ /* 0x000fe2000000009a */
[----:B------:R-:W-:Y:S01]  /*5420*/  LDS.64 R236, [R6+0x150] ;  /* 0x0001500006ec7984 */ /* 0x000fe20000000a00 */
[----:B------:R-:W-:-:S03]  /*5430*/  DFMA R138, R84, R234, R128 ;  /* 0x000000ea548a722b */ /* 0x000fc60000000080 */
[----:B------:R-:W-:Y:S04]  /*5440*/  LDS.128 R128, [R7+0x10] ;  /* 0x0000100007807984 */ /* 0x000fe80000000c00 */
[----:B------:R-:W-:Y:S01]  /*5450*/  LDS.128 R76, [R11+0x1270] ;  /* 0x001270000b4c7984 */ /* 0x000fe20000000c00 */
[----:B------:R-:W-:-:S03]  /*5460*/  DMUL R64, R36, R92 ;  /* 0x0000005c24407228 */ /* 0x000fc60000000000 */
[----:B------:R-:W1:Y:S05]  /*5470*/  LDS.64 R92, [R6+0x70] ;  /* 0x00007000065c7984 */ /* 0x000e6a0000000a00 */
[----:B------:R-:W-:Y:S02]  /*5480*/  DFMA R64, R18, R150, R64 ;  /* 0x000000961240722b */ /* 0x000fe40000000040 */
[----:B------:R-:W-:-:S06]  /*5490*/  DFMA R240, R144, R232, R240 ;  /* 0x000000e890f0722b */ /* 0x000fcc00000000f0 */
[----:B------:R-:W-:Y:S02]  /*54a0*/  DFMA R84, R40, R142, R64 ;  /* 0x0000008e2854722b */ /* 0x000fe40000000040 */
[----:B------:R-:W1:Y:S01]  /*54b0*/  LDS.64 R64, [R6+0xe0] ;  /* 0x0000e00006407984 */ /* 0x000e620000000a00 */
[----:B------:R-:W-:Y:S01]  /*54c0*/  DFMA R244, R232, R146, R244 ;  /* 0x00000092e8f4722b */ /* 0x000fe200000000f4 */
[----:B------:R-:W-:Y:S01]  /*54d0*/  CS2R R232, SRZ ;  /* 0x0000000000e87805 */ /* 0x000fe2000001ff00 */
[----:B------:R-:W-:-:S03]  /*54e0*/  DFMA R142, R234, R86, R152 ;  /* 0x00000056ea8e722b */ /* 0x000fc60000000098 */
[----:B------:R-:W-:Y:S02]  /*54f0*/  DFMA R94, R38, R94, R84 ;  /* 0x0000005e265e722b */ /* 0x000fe40000000054 */
[----:B0-----:R-:W-:Y:S01]  /*5500*/  DFMA R120, R230, R120, RZ ;  /* 0x00000078e678722b */ /* 0x001fe200000000ff */
[----:B------:R-:W4:Y:S04]  /*5510*/  @!P2 LDG.E.64.CONSTANT R232, desc[UR76][R26.64+0x214e0] ;  /* 0x0214e04c1ae8a981 */ /* 0x000f28000c1e9b00 */
[----:B------:R-:W0:Y:S03]  /*5520*/  LDS.128 R84, [R11+0x1280] ;  /* 0x001280000b547984 */ /* 0x000e260000000c00 */
[----:B------:R-:W-:-:S02]  /*5530*/  DFMA R122, R228, R122, R120 ;  /* 0x0000007ae47a722b */ /* 0x000fc40000000078 */
[----:B-1----:R-:W-:Y:S02]  /*5540*/  DFMA R92, R32, R92, R94 ;  /* 0x0000005c205c722b */ /* 0x002fe4000000005e */
[----:B------:R-:W-:Y:S02]  /*5550*/  DFMA R144, R234, R106, R148 ;  /* 0x0000006aea90722b */ /* 0x000fe40000000094 */
[----:B------:R-:W-:Y:S02]  /*5560*/  DFMA R146, R112, R234, R248 ;  /* 0x000000ea7092722b */ /* 0x000fe400000000f8 */
[----:B------:R-:W-:Y:S01]  /*5570*/  DFMA R148, R234, R114, R250 ;  /* 0x00000072ea94722b */ /* 0x000fe200000000fa */
[----:B------:R-:W-:Y:S01]  /*5580*/  LDS.64 R248, [R6+0x3f0] ;  /* 0x0003f00006f87984 */ /* 0x000fe20000000a00 */
[----:B------:R-:W-:Y:S02]  /*5590*/  DFMA R114, R46, R128, R92 ;  /* 0x000000802e72722b */ /* 0x000fe4000000005c */
[----:B------:R-:W-:Y:S01]  /*55a0*/  DFMA R112, R226, R76, R122 ;  /* 0x0000004ce270722b */ /* 0x000fe2000000007a */
[----:B------:R-:W1:Y:S04]  /*55b0*/  LDS.128 R92, [R7+0x20] ;  /* 0x00002000075c7984 */ /* 0x000e680000000c00 */
[----:B------:R-:W1:Y:S01]  /*55c0*/  LDS.64 R76, [R12+0x12d0] ;  /* 0x0012d0000c4c7984 */ /* 0x000e620000000a00 */
[----:B------:R-:W-:-:S02]  /*55d0*/  DFMA R114, R54, R64, R114 ;  /* 0x000000403672722b */ /* 0x000fc40000000072 */
[----:B------:R-:W-:Y:S01]  /*55e0*/  DFMA R112, R224, R78, R112 ;  /* 0x0000004ee070722b */ /* 0x000fe20000000070 */
[----:B------:R-:W-:Y:S01]  /*55f0*/  LDS.64 R64, [R12+0x1340] ;  /* 0x001340000c407984 */ /* 0x000fe20000000a00 */
[----:B------:R-:W-:-:S03]  /*5600*/  DFMA R158, R104, R234, R158 ;  /* 0x000000ea689e722b */ /* 0x000fc6000000009e */
[----:B------:R-:W1:Y:S04]  /*5610*/  LDS.64 R78, [R6+0x1c0] ;  /* 0x0001c000064e7984 */ /* 0x000e680000000a00 */
[----:B------:R-:W1:Y:S01]  /*5620*/  LDS.128 R104, [R11+0x1290] ;  /* 0x001290000b687984 */ /* 0x000e620000000c00 */
[----:B------:R-:W-:-:S03]  /*5630*/  DFMA R150, R116, R234, R246 ;  /* 0x000000ea7496722b */ /* 0x000fc600000000f6 */
[----:B------:R-:W1:Y:S01]  /*5640*/  LDS.64 R116, [R12+0x13b0] ;  /* 0x0013b0000c747984 */ /* 0x000e620000000a00 */
[----:B------:R-:W-:Y:S02]  /*5650*/  DFMA R130, R50, R130, R114 ;  /* 0x000000823282722b */ /* 0x000fe40000000072 */
[----:B0-----:R-:W-:Y:S01]  /*5660*/  DFMA R112, R222, R84, R112 ;  /* 0x00000054de70722b */ /* 0x001fe20000000070 */
[----:B------:R-:W-:Y:S04]  /*5670*/  LDS.128 R120, [R11+0x12a0] ;  /* 0x0012a0000b787984 */ /* 0x000fe80000000c00 */
[----:B------:R-:W0:Y:S01]  /*5680*/  LDS.64 R84, [R12+0x1420] ;  /* 0x001420000c547984 */ /* 0x000e220000000a00 */
[----:B------:R-:W-:Y:S02]  /*5690*/  DFMA R152, R234, R118, R156 ;  /* 0x00000076ea98722b */ /* 0x000fe4000000009c */
[----:B------:R-:W-:Y:S01]  /*56a0*/  DFMA R130, R48, R236, R130 ;  /* 0x000000ec3082722b */ /* 0x000fe20000000082 */
[----:B------:R-:W0:Y:S01]  /*56b0*/  LDS.64 R128, [R6+0x230] ;  /* 0x0002300006807984 */ /* 0x000e220000000a00 */
[----:B------:R-:W-:-:S02]  /*56c0*/  DFMA R118, R220, R86, R112 ;  /* 0x00000056dc76722b */ /* 0x000fc40000000070 */
[----:B------:R-:W-:Y:S01]  /*56d0*/  DFMA R242, R68, R242, RZ ;  /* 0x000000f244f2722b */ /* 0x000fe200000000ff */
[----:B------:R-:W0:Y:S04]  /*56e0*/  LDS.64 R86, [R12+0x1490] ;  /* 0x001490000c567984 */ /* 0x000e280000000a00 */
[----:B------:R-:W0:Y:S01]  /*56f0*/  LDS.128 R112, [R8+0x6350] ;  /* 0x0063500008707984 */ /* 0x000e220000000c00 */
[----:B-1----:R-:W-:Y:S02]  /*5700*/  DFMA R92, R44, R92, R130 ;  /* 0x0000005c2c5c722b */ /* 0x002fe40000000082 */
[----:B------:R-:W-:Y:S01]  /*5710*/  DFMA R76, R76, R70, R242 ;  /* 0x000000464c4c722b */ /* 0x000fe200000000f2 */
[----:B------:R-:W1:Y:S05]  /*5720*/  LDS.64 R130, [R12+0x1500] ;  /* 0x001500000c827984 */ /* 0x000e6a0000000a00 */
[----:B------:R-:W-:-:S02]  /*5730*/  DFMA R92, R180, R78, R92 ;  /* 0x0000004eb45c722b */ /* 0x000fc4000000005c */
[----:B------:R-:W-:Y:S02]  /*5740*/  DFMA R64, R96, R64, R76 ;  /* 0x000000406040722b */ /* 0x000fe4000000004c */
[----:B------:R-:W-:Y:S01]  /*5750*/  DFMA R118, R218, R104, R118 ;  /* 0x00000068da76722b */ /* 0x000fe20000000076 */
[----:B------:R-:W1:Y:S04]  /*5760*/  LDS.128 R76, [R8+0x6360] ;  /* 0x00636000084c7984 */ /* 0x000e680000000c00 */
[----:B------:R-:W1:Y:S01]  /*5770*/  LDS.64 R104, [R12+0x1570] ;  /* 0x001570000c687984 */ /* 0x000e620000000a00 */
[----:B------:R-:W-:Y:S02]  /*5780*/  DFMA R116, R116, R98, R64 ;  /* 0x000000627474722b */ /* 0x000fe40000000040 */
[----:B------:R-:W-:-:S02]  /*5790*/  DFMA R118, R24, R106, R118 ;  /* 0x0000006a1876722b */ /* 0x000fc40000000076 */
[----:B------:R-:W-:Y:S01]  /*57a0*/  DFMA R154, R124, R234, R240 ;  /* 0x000000ea7c9a722b */ /* 0x000fe200000000f0 */
[----:B------:R-:W1:Y:S01]  /*57b0*/  LDS.64 R106, [R12+0x15e0] ;  /* 0x0015e0000c6a7984 */ /* 0x000e620000000a00 */
[----:B------:R-:W-:Y:S02]  /*57c0*/  DFMA R156, R234, R126, R244 ;  /* 0x0000007eea9c722b */ /* 0x000fe400000000f4 */
[----:B------:R-:W-:Y:S01]  /*57d0*/  DFMA R64, R182, R94, R92 ;  /* 0x0000005eb640722b */ /* 0x000fe2000000005c */
[----:B------:R-:W1:Y:S01]  /*57e0*/  LDS.128 R124, [R7+0x30] ;  /* 0x00003000077c7984 */ /* 0x000e620000000c00 */
[----:B0-----:R-:W-:Y:S02]  /*57f0*/  DFMA R84, R88, R84, R116 ;  /* 0x000000545854722b */ /* 0x001fe40000000074 */
[----:B------:R-:W-:Y:S01]  /*5800*/  DFMA R236, R34, R120, R118 ;  /* 0x0000007822ec722b */ /* 0x000fe20000000076 */
[----:B------:R-:W0:Y:S04]  /*5810*/  LDS.128 R92, [R11+0x12b0] ;  /* 0x0012b0000b5c7984 */ /* 0x000e280000000c00 */
[----:B------:R-:W0:Y:S01]  /*5820*/  LDS.128 R116, [R8+0x6370] ;  /* 0x0063700008747984 */ /* 0x000e220000000c00 */
[----:B------:R-:W-:-:S02]  /*5830*/  DFMA R234, R234, R66, R238 ;  /* 0x00000042eaea722b */ /* 0x000fc400000000ee */
[----:B------:R-:W-:Y:S01]  /*5840*/  DFMA R128, R184, R128, R64 ;  /* 0x00000080b880722b */ /* 0x000fe20000000040 */
[----:B------:R-:W0:Y:S01]  /*5850*/  LDS.64 R120, [R12+0x1650] ;  /* 0x001650000c787984 */ /* 0x000e220000000a00 */
[----:B------:R-:W-:Y:S02]  /*5860*/  DFMA R84, R86, R90, R84 ;  /* 0x0000005a5654722b */ /* 0x000fe40000000054 */
[----:B------:R-:W-:Y:S01]  /*5870*/  DFMA R64, R178, R112, RZ ;  /* 0x00000070b240722b */ /* 0x000fe200000000ff */
[----:B------:R-:W0:Y:S01]  /*5880*/  LDS.64 R238, [R6+0x2a0] ;  /* 0x0002a00006ee7984 */ /* 0x000e220000000a00 */
[----:B------:R-:W-:-:S03]  /*5890*/  DFMA R236, R58, R122, R236 ;  /* 0x0000007a3aec722b */ /* 0x000fc600000000ec */
[----:B------:R-:W0:Y:S01]  /*58a0*/  LDS.64 R122, [R12+0x16c0] ;  /* 0x0016c0000c7a7984 */ /* 0x000e220000000a00 */
[----:B-1----:R-:W-:Y:S02]  /*58b0*/  DFMA R130, R80, R130, R84 ;  /* 0x000000825082722b */ /* 0x002fe40000000054 */
[----:B------:R-:W-:Y:S01]  /*58c0*/  DFMA R84, R20, R114, R64 ;  /* 0x000000721454722b */ /* 0x000fe20000000040 */
[----:B------:R-:W-:Y:S04]  /*58d0*/  LDS.64 R244, [R12+0x1730] ;  /* 0x001730000cf47984 */ /* 0x000fe80000000a00 */
[----:B------:R-:W1:Y:S03]  /*58e0*/  LDS.128 R64, [R8+0x6380] ;  /* 0x0063800008407984 */ /* 0x000e660000000c00 */
[----:B------:R-:W-:Y:S01]  /*58f0*/  DFMA R84, R18, R76, R84 ;  /* 0x0000004c1254722b */ /* 0x000fe20000000054 */
[----:B------:R-:W-:Y:S01]  /*5900*/  LDS.64 R240, [R12+0x1810] ;  /* 0x001810000cf07984 */ /* 0x000fe20000000a00 */
[----:B------:R-:W-:-:S03]  /*5910*/  DFMA R104, R104, R82, R130 ;  /* 0x000000526868722b */ /* 0x000fc60000000082 */
[----:B------:R-:W-:Y:S03]  /*5920*/  LDS.64 R130, [R12+0x17a0] ;  /* 0x0017a0000c827984 */ /* 0x000fe60000000a00 */
[----:B------:R-:W-:Y:S02]  /*5930*/  DFMA R246, R22, R78, R84 ;  /* 0x0000004e16f6722b */ /* 0x000fe40000000054 */
[----:B------:R-:W2:Y:S01]  /*5940*/  LDS.128 R84, [R8+0x6390] ;  /* 0x0063900008547984 */ /* 0x000ea20000000c00 */
[----:B------:R-:W-:Y:S02]  /*5950*/  DFMA R106, R72, R106, R104 ;  /* 0x0000006a486a722b */ /* 0x000fe40000000068 */
[----:B------:R-:W-:Y:S02]  /*5960*/  DFMA R124, R186, R124, R128 ;  /* 0x0000007cba7c722b */ /* 0x000fe40000000080 */
[----:B0-----:R-:W-:Y:S01]  /*5970*/  DFMA R92, R28, R92, R236 ;  /* 0x0000005c1c5c722b */ /* 0x001fe200000000ec */
[----:B------:R-:W-:Y:S01]  /*5980*/  LDS.64 R128, [R6+0x380] ;  /* 0x0003800006807984 */ /* 0x000fe20000000a00 */
[----:B------:R-:W-:-:S03]  /*5990*/  DFMA R246, R56, R116, R246 ;  /* 0x0000007438f6722b */ /* 0x000fc600000000f6 */
[----:B------:R-:W-:Y:S01]  /*59a0*/  LDS.64 R236, [R6+0x310] ;  /* 0x0003100006ec7984 */ /* 0x000fe20000000a00 */
[----:B------:R-:W-:Y:S02]  /*59b0*/  DFMA R120, R120, R74, R106 ;  /* 0x0000004a7878722b */ /* 0x000fe4000000006a */
[----:B------:R-:W-:Y:S01]  /*59c0*/  DFMA R242, R174, R94, R92 ;  /* 0x0000005eaef2722b */ /* 0x000fe2000000005c */
[----:B------:R-:W-:Y:S01]  /*59d0*/  LDS.128 R104, [R8+0x63b0] ;  /* 0x0063b00008687984 */ /* 0x000fe20000000c00 */
[----:B------:R-:W-:Y:S02]  /*59e0*/  DFMA R238, R188, R238, R124 ;  /* 0x000000eebcee722b */ /* 0x000fe4000000007c */
[----:B------:R-:W-:Y:S01]  /*59f0*/  DFMA R246, R42, R118, R246 ;  /* 0x000000762af6722b */ /* 0x000fe200000000f6 */
[----:B------:R-:W0:Y:S01]  /*5a00*/  LDS.128 R92, [R8+0x63a0] ;  /* 0x0063a000085c7984 */ /* 0x000e220000000c00 */
[----:B------:R-:W-:-:S04]  /*5a10*/  DFMA R122, R100, R122, R120 ;  /* 0x0000007a647a722b */ /* 0x000fc80000000078 */
[----:B------:R-:W-:Y:S01]  /*5a20*/  DFMA R238, R190, R126, R238 ;  /* 0x0000007ebeee722b */ /* 0x000fe200000000ee */
[----:B------:R-:W3:Y:S01]  /*5a30*/  LDS.128 R124, [R11+0x12c0] ;  /* 0x0012c0000b7c7984 */ /* 0x000ee20000000c00 */
[----:B-1----:R-:W-:Y:S02]  /*5a40*/  DFMA R246, R16, R64, R246 ;  /* 0x0000004010f6722b */ /* 0x002fe400000000f6 */
[----:B------:R-:W-:Y:S02]  /*5a50*/  DFMA R244, R244, R102, R122 ;  /* 0x00000066f4f4722b */ /* 0x000fe4000000007a */
[----:B------:R-:W1:Y:S04]  /*5a60*/  LDS.128 R120, [R7+0x40] ;  /* 0x0000400007787984 */ /* 0x000e680000000c00 */
[----:B------:R-:W-:-:S08]  /*5a70*/  DFMA R246, R168, R66, R246 ;  /* 0x00000042a8f6722b */ /* 0x000fd000000000f6 */
[----:B--2---:R-:W-:Y:S02]  /*5a80*/  DFMA R246, R14, R84, R246 ;  /* 0x000000540ef6722b */ /* 0x004fe400000000f6 */
[----:B------:R-:W-:-:S06]  /*5a90*/  DFMA R130, R108, R130, R244 ;  /* 0x000000826c82722b */ /* 0x000fcc00000000f4 */
[----:B------:R-:W-:-:S08]  /*5aa0*/  DFMA R244, R30, R86, R246 ;  /* 0x000000561ef4722b */ /* 0x000fd000000000f6 */
[----:B0-----:R-:W-:Y:S02]  /*5ab0*/  DFMA R244, R176, R92, R244 ;  /* 0x0000005cb0f4722b */ /* 0x001fe400000000f4 */
[----:B------:R-:W-:Y:S02]  /*5ac0*/  DFMA R236, R192, R236, R238 ;  /* 0x000000ecc0ec722b */ /* 0x000fe400000000ee */
[----:B------:R-:W-:Y:S02]  /*5ad0*/  DFMA R240, R240, R110, R130 ;  /* 0x0000006ef0f0722b */ /* 0x000fe40000000082 */
[----:B---3--:R-:W-:Y:S02]  /*5ae0*/  DFMA R242, R172, R124, R242 ;  /* 0x0000007cacf2722b */ /* 0x008fe400000000f2 */
[----:B------:R-:W-:Y:S01]  /*5af0*/  DFMA R244, R170, R94, R244 ;  /* 0x0000005eaaf4722b */ /* 0x000fe200000000f4 */
[----:B------:R-:W-:Y:S01]  /*5b00*/  CS2R R238, SRZ ;  /* 0x0000000000ee7805 */ /* 0x000fe2000001ff00 */
[----:B-1----:R-:W-:-:S04]  /*5b10*/  DFMA R120, R198, R120, R236 ;  /* 0x00000078c678722b */ /* 0x002fc800000000ec */
[----:B------:R-:W-:Y:S01]  /*5b20*/  DFMA R242, R62, R126, R242 ;  /* 0x0000007e3ef2722b */ /* 0x000fe200000000f2 */
[----:B------:R-:W2:Y:S01]  /*5b30*/  @!P2 LDG.E.64.CONSTANT R238, desc[UR76][R26.64+0x1bf20] ;  /* 0x01bf204c1aeea981 */ /* 0x000ea2000c1e9b00 */
[----:B------:R-:W-:Y:S02]  /*5b40*/  DMUL R124, R240, R162 ;  /* 0x000000a2f07c7228 */ /* 0x000fe40000000000 */
[----:B------:R-:W-:Y:S01]  /*5b50*/  DFMA R244, R60, R104, R244 ;  /* 0x000000683cf4722b */ /* 0x000fe200000000f4 */
[----:B------:R-:W-:Y:S01]  /*5b60*/  LDS.64 R236, [R6+0x5b0] ;  /* 0x0005b00006ec7984 */ /* 0x000fe20000000a00 */
[----:B------:R-:W-:Y:S02]  /*5b70*/  DFMA R120, R196, R128, R120 ;  /* 0x00000080c478722b */ /* 0x000fe40000000078 */
[-C--:B------:R-:W-:Y:S02]  /*5b80*/  DMUL R130, R240, R164.reuse ;  /* 0x000000a4f0827228 */ /* 0x080fe40000000000 */
[----:B------:R-:W-:-:S02]  /*5b90*/  DFMA R124, R242, R164, R124 ;  /* 0x000000a4f27c722b */ /* 0x000fc4000000007c */
[----:B------:R-:W-:Y:S01]  /*5ba0*/  DFMA R162, R52, R106, R244 ;  /* 0x0000006a34a2722b */ /* 0x000fe200000000f4 */
[----:B------:R-:W-:Y:S01]  /*5bb0*/  LDS.64 R164, [R6+0x540] ;  /* 0x0005400006a47984 */ /* 0x000fe20000000a00 */
[----:B------:R-:W-:Y:S02]  /*5bc0*/  DFMA R246, R194, R122, R120 ;  /* 0x0000007ac2f6722b */ /* 0x000fe40000000078 */
[----:B----4-:R-:W-:Y:S01]  /*5bd0*/  DFMA R130, R242, R166, R130 ;  /* 0x000000a6f282722b */ /* 0x010fe20000000082 */
[----:B------:R-:W-:Y:S03]  /*5be0*/  LDS.64 R244, [R6+0x460] ;  /* 0x0004600006f47984 */ /* 0x000fe60000000a00 */
[C---:B------:R-:W-:Y:S01]  /*5bf0*/  DFMA R250, R162.reuse, R132, R124 ;  /* 0x00000084a2fa722b */ /* 0x040fe2000000007c */
[----:B------:R-:W-:Y:S04]  /*5c00*/  LDS.64 R166, [R6+0x4d0] ;  /* 0x0004d00006a67984 */ /* 0x000fe80000000a00 */
[----:B------:R-:W-:Y:S04]  /*5c10*/  LDS.128 R124, [R7+0x50] ;  /* 0x00005000077c7984 */ /* 0x000fe80000000c00 */
[----:B------:R-:W-:Y:S01]  /*5c20*/  LDS.128 R120, [R7+0x60] ;  /* 0x0000600007787984 */ /* 0x000fe20000000c00 */
        /* <DEDUP_REMOVED lines=15> */
[----:B0-----:R-:W-:Y:S02]  /*5d20*/  DFMA R246, R32, R128, R130 ;  /* 0x0000008020f6722b */ /* 0x001fe40000000082 */
[----:B------:R-:W0:Y:S01]  /*5d30*/  LDS.128 R128, [R7+0x10] ;  /* 0x0000100007807984 */ /* 0x000e220000000c00 */
[----:B------:R-:W-:Y:S02]  /*5d40*/  DMUL R132, R240, R132 ;  /* 0x00000084f0847228 */ /* 0x000fe40000000000 */
[----:B------:R-:W-:Y:S01]  /*5d50*/  DFMA R124, R214, R124, R248 ;  /* 0x0000007cd67c722b */ /* 0x000fe200000000f8 */
[----:B------:R-:W-:Y:S02]  /*5d60*/  LDS.64 R240, [R6+0x1c0] ;  /* 0x0001c00006f07984 */ /* 0x000fe40000000a00 */
[----:B0-----:R-:W-:-:S08]  /*5d70*/  DFMA R128, R46, R128, R246 ;  /* 0x000000802e80722b */ /* 0x001fd000000000f6 */
[----:B------:R-:W-:Y:S01]  /*5d80*/  DFMA R128, R54, R232, R128 ;  /* 0x000000e83680722b */ /* 0x000fe20000000080 */
[----:B------:R-:W0:Y:S07]  /*5d90*/  LDS.64 R232, [R6+0x150] ;  /* 0x0001500006e87984 */ /* 0x000e2e0000000a00 */
[----:B------:R-:W-:Y:S02]  /*5da0*/  DFMA R246, R50, R130, R128 ;  /* 0x0000008232f6722b */ /* 0x000fe40000000080 */
[----:B------:R-:W1:Y:S01]  /*5db0*/  LDS.128 R128, [R7+0x20] ;  /* 0x0000200007807984 */ /* 0x000e620000000c00 */
[----:B------:R-:W-:-:S02]  /*5dc0*/  DFMA R242, R242, R134, R132 ;  /* 0x00000086f2f2722b */ /* 0x000fc40000000084 */
[----:B------:R-:W-:Y:S01]  /*5dd0*/  DFMA R244, R212, R244, R124 ;  /* 0x000000f4d4f4722b */ /* 0x000fe2000000007c */
[----:B------:R-:W3:Y:S04]  /*5de0*/  LDS.128 R132, [R11+0x1880] ;  /* 0x001880000b847984 */ /* 0x000ee80000000c00 */
[----:B------:R-:W4:Y:S03]  /*5df0*/  LDS.64 R124, [R6+0x230] ;  /* 0x00023000067c7984 */ /* 0x000f260000000a00 */
[----:B------:R-:W-:Y:S02]  /*5e00*/  DFMA R126, R210, R126, R244 ;  /* 0x0000007ed27e722b */ /* 0x000fe400000000f4 */
[----:B------:R-:W-:Y:S06]  /*5e10*/  LDS.64 R244, [R12+0x19d0] ;  /* 0x0019d0000cf47984 */ /* 0x000fec0000000a00 */
[----:B------:R-:W-:-:S02]  /*5e20*/  DFMA R126, R208, R166, R126 ;  /* 0x000000a6d07e722b */ /* 0x000fc4000000007e */
[----:B0-----:R-:W-:-:S06]  /*5e30*/  DFMA R232, R48, R232, R246 ;  /* 0x000000e830e8722b */ /* 0x001fcc00000000f6 */
[----:B------:R-:W-:Y:S02]  /*5e40*/  DFMA R120, R206, R120, R126 ;  /* 0x00000078ce78722b */ /* 0x000fe4000000007e */
[----:B--2---:R-:W-:Y:S01]  /*5e50*/  DFMA R162, R162, R238, R242 ;  /* 0x000000eea2a2722b */ /* 0x004fe200000000f2 */
[----:B------:R-:W-:Y:S01]  /*5e60*/  CS2R R166, SRZ ;  /* 0x0000000000a67805 */ /* 0x000fe2000001ff00 */
[----:B------:R-:W-:Y:S01]  /*5e70*/  LDS.64 R246, [R6+0x2a0] ;  /* 0x0002a00006f67984 */ /* 0x000fe20000000a00 */
[----:B-1----:R-:W-:Y:S01]  /*5e80*/  DFMA R128, R44, R128, R232 ;  /* 0x000000802c80722b */ /* 0x002fe200000000e8 */
[----:B------:R-:W-:Y:S02]  /*5e90*/  CS2R R238, SRZ ;  /* 0x0000000000ee7805 */ /* 0x000fe4000001ff00 */
[----:B------:R-:W-:Y:S02]  /*5ea0*/  DFMA R232, R204, R164, R120 ;  /* 0x000000a4cce8722b */ /* 0x000fe40000000078 */
[----:B---3--:R-:W-:Y:S01]  /*5eb0*/  DFMA R132, R230, R132, RZ ;  /* 0x00000084e684722b */ /* 0x008fe200000000ff */
[----:B------:R-:W-:-:S02]  /*5ec0*/  CS2R R164, SRZ ;  /* 0x0000000000a47805 */ /* 0x000fc4000001ff00 */
[----:B------:R-:W-:Y:S01]  /*5ed0*/  CS2R R242, SRZ ;  /* 0x0000000000f27805 */ /* 0x000fe2000001ff00 */
[----:B------:R-:W2:Y:S01]  /*5ee0*/  @!P2 LDG.E.64.CONSTANT R238, desc[UR76][R26.64+0x119c0] ;  /* 0x0119c04c1aeea981 */ /* 0x000ea2000c1e9b00 */
[----:B------:R-:W-:Y:S01]  /*5ef0*/  DFMA R128, R180, R240, R128 ;  /* 0x000000f0b480722b */ /* 0x000fe20000000080 */
[----:B------:R-:W-:Y:S02]  /*5f00*/  CS2R R240, SRZ ;  /* 0x0000000000f07805 */ /* 0x000fe4000001ff00 */
[----:B------:R-:W3:Y:S04]  /*5f10*/  @!P2 LDG.E.64.CONSTANT R164, desc[UR76][R26.64+0x16f80] ;  /* 0x016f804c1aa4a981 */ /* 0x000ee8000c1e9b00 */
[----:B------:R-:W0:Y:S01]  /*5f20*/  LDS.64 R120, [R12+0x1880] ;  /* 0x001880000c787984 */ /* 0x000e220000000a00 */
[----:B------:R-:W-:-:S03]  /*5f30*/  DFMA R126, R182, R130, R128 ;  /* 0x00000082b67e722b */ /* 0x000fc60000000080 */
[----:B------:R-:W2:Y:S01]  /*5f40*/  @!P2 LDG.E.64.CONSTANT R240, desc[UR76][R26.64+0x6e40] ;  /* 0x006e404c1af0a981 */ /* 0x000ea2000c1e9b00 */
[----:B------:R-:W-:-:S03]  /*5f50*/  DFMA R248, R228, R134, R132 ;  /* 0x00000086e4f8722b */ /* 0x000fc60000000084 */
[----:B------:R-:W3:Y:S01]  /*5f60*/  @!P2 LDG.E.64.CONSTANT R242, desc[UR76][R26.64+0x1880] ;  /* 0x0018804c1af2a981 */ /* 0x000ee2000c1e9b00 */
[----:B----4-:R-:W-:-:S03]  /*5f70*/  DFMA R126, R184, R124, R126 ;  /* 0x0000007cb87e722b */ /* 0x010fc6000000007e */
[----:B------:R-:W4:Y:S04]  /*5f80*/  @!P2 LDG.E.64.CONSTANT R166, desc[UR76][R26.64+0xc400] ;  /* 0x00c4004c1aa6a981 */ /* 0x000f28000c1e9b00 */
[----:B------:R-:W1:Y:S04]  /*5f90*/  LDS.128 R132, [R11+0x1890] ;  /* 0x001890000b847984 */ /* 0x000e680000000c00 */
[----:B------:R-:W1:Y:S04]  /*5fa0*/  LDS.128 R128, [R7+0x30] ;  /* 0x0000300007807984 */ /* 0x000e680000000c00 */
[----:B------:R-:W1:Y:S01]  /*5fb0*/  LDS.64 R124, [R12+0x18f0] ;  /* 0x0018f0000c7c7984 */ /* 0x000e620000000a00 */
[----:B0-----:R-:W-:-:S02]  /*5fc0*/  DFMA R120, R68, R120, RZ ;  /* 0x000000784478722b */ /* 0x001fc400000000ff */
[----:B-1----:R-:W-:Y:S02]  /*5fd0*/  DFMA R248, R226, R132, R248 ;  /* 0x00000084e2f8722b */ /* 0x002fe400000000f8 */
[----:B------:R-:W-:-:S04]  /*5fe0*/  DFMA R128, R186, R128, R126 ;  /* 0x00000080ba80722b */ /* 0x000fc8000000007e */
[----:B------:R-:W-:Y:S01]  /*5ff0*/  DFMA R132, R124, R70, R120 ;  /* 0x000000467c84722b */ /* 0x000fe20000000078 */
[----:B------:R-:W0:Y:S04]  /*6000*/  LDS.128 R124, [R11+0x18a0] ;  /* 0x0018a0000b7c7984 */ /* 0x000e280000000c00 */
[----:B------:R-:W1:Y:S01]  /*6010*/  LDS.64 R120, [R12+0x1960] ;  /* 0x001960000c787984 */ /* 0x000e620000000a00 */
[----:B------:R-:W-:Y:S02]  /*6020*/  DFMA R134, R224, R134, R248 ;  /* 0x00000086e086722b */ /* 0x000fe400000000f8 */
[----:B------:R-:W-:Y:S01]  /*6030*/  DFMA R128, R188, R246, R128 ;  /* 0x000000f6bc80722b */ /* 0x000fe20000000080 */
[----:B------:R-:W1:Y:S01]  /*6040*/  LDS.64 R246, [R6+0x310] ;  /* 0x0003100006f67984 */ /* 0x000e620000000a00 */
[----:B------:R-:W-:-:S06]  /*6050*/  DFMA R232, R202, R122, R232 ;  /* 0x0000007acae8722b */ /* 0x000fcc00000000e8 */
[----:B------:R-:W-:Y:S02]  /*6060*/  DFMA R130, R190, R130, R128 ;  /* 0x00000082be82722b */ /* 0x000fe40000000080 */
[----:B------:R-:W-:Y:S01]  /*6070*/  LDS.64 R128, [R12+0x1ab0] ;  /* 0x001ab0000c807984 */ /* 0x000fe20000000a00 */
[----:B0-----:R-:W-:-:S03]  /*6080*/  DFMA R248, R222, R124, R134 ;  /* 0x0000007cdef8722b */ /* 0x001fc60000000086 */
[----:B------:R-:W0:Y:S01]  /*6090*/  LDS.64 R124, [R12+0x1a40] ;  /* 0x001a40000c7c7984 */ /* 0x000e220000000a00 */
[----:B-1----:R-:W-:-:S03]  /*60a0*/  DFMA R120, R96, R120, R132 ;  /* 0x000000786078722b */ /* 0x002fc60000000084 */
[----:B------:R-:W1:Y:S05]  /*60b0*/  LDS.128 R132, [R11+0x18b0] ;  /* 0x0018b0000b847984 */ /* 0x000e6a0000000c00 */
[----:B------:R-:W-:Y:S02]  /*60c0*/  DFMA R244, R244, R98, R120 ;  /* 0x00000062f4f4722b */ /* 0x000fe40000000078 */
[----:B------:R-:W1:Y:S01]  /*60d0*/  LDS.128 R120, [R7+0x40] ;  /* 0x0000400007787984 */ /* 0x000e620000000c00 */
[----:B------:R-:W-:Y:S01]  /*60e0*/  DFMA R232, R200, R236, R232 ;  /* 0x000000ecc8e8722b */ /* 0x000fe200000000e8 */
[----:B------:R-:W-:-:S06]  /*60f0*/  CS2R R236, SRZ ;  /* 0x0000000000ec7805 */ /* 0x000fcc000001ff00 */
[----:B------:R-:W4:Y:S01]  /*6100*/  @!P2 LDG.E.64.CONSTANT R236, desc[UR76][R26.64+0x1c540] ;  /* 0x01c5404c1aeca981 */ /* 0x000f22000c1e9b00 */
[----:B------:R-:W-:Y:S02]  /*6110*/  DFMA R126, R220, R126, R248 ;  /* 0x0000007edc7e722b */ /* 0x000fe400000000f8 */
[----:B------:R-:W-:Y:S01]  /*6120*/  DFMA R130, R192, R246, R130 ;  /* 0x000000f6c082722b */ /* 0x000fe20000000082 */
[----:B------:R-:W-:Y:S01]  /*6130*/  LDS.64 R248, [R12+0x1c00] ;  /* 0x001c00000cf87984 */ /* 0x000fe20000000a00 */
[----:B0-----:R-:W-:-:S04]  /*6140*/  DFMA R244, R88, R124, R244 ;  /* 0x0000007c58f4722b */ /* 0x001fc800000000f4 */
[----:B-1----:R-:W-:Y:S02]  /*6150*/  DFMA R246, R218, R132, R126 ;  /* 0x00000084daf6722b */ /* 0x002fe4000000007e */
[----:B------:R-:W0:Y:S02]  /*6160*/  LDS.64 R126, [R12+0x1b20] ;  /* 0x001b20000c7e7984 */ /* 0x000e240000000a00 */
[----:B------:R-:W-:Y:S02]  /*6170*/  DFMA R132, R128, R90, R244 ;  /* 0x0000005a8084722b */ /* 0x000fe400000000f4 */
[----:B------:R-:W1:Y:S01]  /*6180*/  LDS.64 R244, [R6+0x380] ;  /* 0x0003800006f47984 */ /* 0x000e620000000a00 */
[----:B------:R-:W-:-:S03]  /*6190*/  DFMA R124, R198, R120, R130 ;  /* 0x00000078c67c722b */ /* 0x000fc60000000082 */
[----:B------:R-:W1:Y:S04]  /*61a0*/  LDS.128 R128, [R11+0x18c0] ;  /* 0x0018c0000b807984 */ /* 0x000e680000000c00 */
[----:B------:R-:W1:Y:S01]  /*61b0*/  LDS.64 R120, [R12+0x1b90] ;  /* 0x001b90000c787984 */ /* 0x000e620000000a00 */
[----:B------:R-:W-:-:S03]  /*61c0*/  DFMA R134, R24, R134, R246 ;  /* 0x000000861886722b */ /* 0x000fc600000000f6 */
[----:B------:R-:W1:Y:S01]  /*61d0*/  LDS.64 R246, [R6+0x3f0] ;  /* 0x0003f00006f67984 */ /* 0x000e620000000a00 */
[----:B------:R-:W-:Y:S01]  /*61e0*/  DADD R232, R160, R232 ;  /* 0x00000000a0e87229 */ /* 0x000fe200000000e8 */
[----:B------:R-:W-:-:S06]  /*61f0*/  CS2R R160, SRZ ;  /* 0x0000000000a07805 */ /* 0x000fcc000001ff00 */
[----:B------:R-:W4:Y:S01]  /*6200*/  @!P2 LDG.E.64.CONSTANT R160, desc[UR76][R26.64+0x21b00] ;  /* 0x021b004c1aa0a981 */ /* 0x000f22000c1e9b00 */
[----:B0-----:R-:W-:Y:S02]  /*6210*/  DFMA R126, R80, R126, R132 ;  /* 0x0000007e507e722b */ /* 0x001fe40000000084 */
[----:B-1----:R-:W-:Y:S02]  /*6220*/  DFMA R124, R196, R244, R124 ;  /* 0x000000f4c47c722b */ /* 0x002fe4000000007c */
[----:B------:R-:W-:Y:S01]  /*6230*/  DFMA R250, R34, R128, R134 ;  /* 0x0000008022fa722b */ /* 0x000fe20000000086 */
[----:B------:R-:W0:Y:S05]  /*6240*/  LDS.64 R134, [R12+0x1c70] ;  /* 0x001c70000c867984 */ /* 0x000e2a0000000a00 */
[----:B------:R-:W-:-:S02]  /*6250*/  DFMA R132, R194, R122, R124 ;  /* 0x0000007ac284722b */ /* 0x000fc4000000007c */
[----:B------:R-:W-:Y:S01]  /*6260*/  DFMA R120, R120, R82, R126 ;  /* 0x000000527878722b */ /* 0x000fe2000000007e */
[----:B------:R-:W1:Y:S04]  /*6270*/  LDS.64 R128, [R12+0x1ce0] ;  /* 0x001ce0000c807984 */ /* 0x000e680000000a00 */
[----:B------:R-:W1:Y:S03]  /*6280*/  LDS.128 R124, [R11+0x18d0] ;  /* 0x0018d0000b7c7984 */ /* 0x000e660000000c00 */
[----:B------:R-:W-:Y:S02]  /*6290*/  DFMA R248, R72, R248, R120 ;  /* 0x000000f848f8722b */ /* 0x000fe40000000078 */
[----:B------:R-:W1:Y:S01]  /*62a0*/  LDS.128 R120, [R7+0x50] ;  /* 0x0000500007787984 */ /* 0x000e620000000c00 */
[----:B------:R-:W-:Y:S01]  /*62b0*/  DFMA R244, R112, R162, R140 ;  /* 0x000000a270f4722b */ /* 0x000fe2000000008c */
[----:B------:R-:W-:-:S02]  /*62c0*/  IMAD.MOV.U32 R140, RZ, RZ, R246 ;  /* 0x000000ffff8c7224 */ /* 0x000fc400078e00f6 */
[----:B------:R-:W-:Y:S01]  /*62d0*/  IMAD.MOV.U32 R141, RZ, RZ, R247 ;  /* 0x000000ffff8d7224 */ /* 0x000fe200078e00f7 */
[----:B------:R-:W-:Y:S02]  /*62e0*/  DFMA R246, R162, R114, R234 ;  /* 0x00000072a2f6722b */ /* 0x000fe400000000ea */
[----:B------:R-:W-:Y:S01]  /*62f0*/  DFMA R130, R58, R130, R250 ;  /* 0x000000823a82722b */ /* 0x000fe200000000fa */
[----:B------:R-:W-:Y:S02]  /*6300*/  LDS.128 R112, [R8+0x63c0] ;  /* 0x0063c00008707984 */ /* 0x000fe40000000c00 */
[----:B------:R-:W-:Y:S02]  /*6310*/  DFMA R140, R216, R140, R132 ;  /* 0x0000008cd88c722b */ /* 0x000fe40000000084 */
[----:B------:R-:W1:Y:S01]  /*6320*/  LDS.64 R132, [R12+0x1d50] ;  /* 0x001d50000c847984 */ /* 0x000e620000000a00 */
[----:B0-----:R-:W-:-:S03]  /*6330*/  DFMA R234, R134, R74, R248 ;  /* 0x0000004a86ea722b */ /* 0x001fc600000000f8 */
[----:B------:R-:W0:Y:S05]  /*6340*/  LDS.64 R134, [R6+0x460] ;  /* 0x0004600006867984 */ /* 0x000e2a0000000a00 */
[----:B-1----:R-:W-:Y:S02]  /*6350*/  DFMA R234, R100, R128, R234 ;  /* 0x0000008064ea722b */ /* 0x002fe400000000ea */
[----:B------:R-:W-:Y:S01]  /*6360*/  DFMA R250, R28, R124, R130 ;  /* 0x0000007c1cfa722b */ /* 0x000fe20000000082 */
[----:B------:R-:W1:Y:S04]  /*6370*/  LDS.128 R128, [R11+0x18e0] ;  /* 0x0018e0000b807984 */ /* 0x000e680000000c00 */
[----:B------:R-:W1:Y:S01]  /*6380*/  LDS.64 R124, [R12+0x1dc0] ;  /* 0x001dc0000c7c7984 */ /* 0x000e620000000a00 */
[----:B------:R-:W-:-:S03]  /*6390*/  DFMA R140, R214, R120, R140 ;  /* 0x00000078d68c722b */ /* 0x000fc6000000008c */
[----:B------:R-:W2:Y:S01]  /*63a0*/  LDS.64 R120, [R12+0x1e30] ;  /* 0x001e30000c787984 */ /* 0x000ea20000000a00 */
[----:B------:R-:W-:Y:S01]  /*63b0*/  DFMA R78, R162, R78, R136 ;  /* 0x0000004ea24e722b */ /* 0x000fe20000000088 */
[----:B------:R-:W-:Y:S01]  /*63c0*/  IMAD.MOV.U32 R136, RZ, RZ, R250 ;  /* 0x000000ffff887224 */ /* 0x000fe200078e00fa */
[----:B------:R-:W-:Y:S01]  /*63d0*/  DFMA R138, R116, R162, R138 ;  /* 0x000000a2748a722b */ /* 0x000fe2000000008a */
[----:B------:R-:W-:Y:S01]  /*63e0*/  IMAD.MOV.U32 R137, RZ, RZ, R251 ;  /* 0x000000ffff897224 */ /* 0x000fe200078e00fb */
[----:B------:R-:W-:Y:S01]  /*63f0*/  DFMA R250, R162, R118, R142 ;  /* 0x00000076a2fa722b */ /* 0x000fe2000000008e */
[----:B------:R-:W3:Y:S01]  /*6400*/  LDS.128 R116, [R8+0x63d0] ;  /* 0x0063d00008747984 */ /* 0x000ee20000000c00 */
[----:B------:R-:W-:-:S03]  /*6410*/  DFMA R132, R132, R102, R234 ;  /* 0x000000668484722b */ /* 0x000fc600000000ea */
[----:B------:R-:W-:Y:S02]  /*6420*/  DFMA R126, R174, R126, R136 ;  /* 0x0000007eae7e722b */ /* 0x000fe40000000088 */
[----:B------:R-:W-:Y:S02]  /*6430*/  DFMA R248, R64, R162, R158 ;  /* 0x000000a240f8722b */ /* 0x000fe4000000009e */
[----:B0-----:R-:W-:Y:S01]  /*6440*/  DFMA R64, R212, R134, R140 ;  /* 0x00000086d440722b */ /* 0x001fe2000000008c */
[----:B------:R-:W0:Y:S03]  /*6450*/  LDS.64 R140, [R6+0x4d0] ;  /* 0x0004d000068c7984 */ /* 0x000e260000000a00 */
[----:B-1----:R-:W-:Y:S02]  /*6460*/  DFMA R126, R172, R128, R126 ;  /* 0x00000080ac7e722b */ /* 0x002fe4000000007e */
[----:B------:R-:W-:-:S02]  /*6470*/  DFMA R132, R108, R124, R132 ;  /* 0x0000007c6c84722b */ /* 0x000fc40000000084 */
[----:B------:R-:W-:-:S04]  /*6480*/  DFMA R124, R178, R112, RZ ;  /* 0x00000070b27c722b */ /* 0x000fc800000000ff */
[----:B------:R-:W-:Y:S02]  /*6490*/  DFMA R130, R62, R130, R126 ;  /* 0x000000823e82722b */ /* 0x000fe4000000007e */
[----:B------:R-:W-:Y:S02]  /*64a0*/  DFMA R64, R210, R122, R64 ;  /* 0x0000007ad240722b */ /* 0x000fe40000000040 */
[----:B--2---:R-:W-:Y:S01]  /*64b0*/  DFMA R126, R120, R110, R132 ;  /* 0x0000006e787e722b */ /* 0x004fe20000000084 */
[----:B------:R-:W1:Y:S01]  /*64c0*/  LDS.128 R120, [R8+0x63e0] ;  /* 0x0063e00008787984 */ /* 0x000e620000000c00 */
[----:B------:R-:W-:-:S06]  /*64d0*/  DFMA R124, R20, R114, R124 ;  /* 0x00000072147c722b */ /* 0x000fcc000000007c */
[----:B------:R-:W-:Y:S02]  /*64e0*/  DMUL R128, R126, R240 ;  /* 0x000000f07e807228 */ /* 0x000fe40000000000 */
[----:B---3--:R-:W-:Y:S02]  /*64f0*/  DFMA R124, R18, R116, R124 ;  /* 0x00000074127c722b */ /* 0x008fe4000000007c */
[C---:B------:R-:W-:Y:S02]  /*6500*/  DMUL R158, R126.reuse, R238 ;  /* 0x000000ee7e9e7228 */ /* 0x040fe40000000000 */
[----:B------:R-:W-:Y:S02]  /*6510*/  DMUL R234, R126, R164 ;  /* 0x000000a47eea7228 */ /* 0x000fe40000000000 */
[----:B------:R-:W-:Y:S02]  /*6520*/  DFMA R242, R130, R242, R128 ;  /* 0x000000f282f2722b */ /* 0x000fe40000000080 */
[----:B------:R-:W-:-:S02]  /*6530*/  DFMA R132, R22, R118, R124 ;  /* 0x000000761684722b */ /* 0x000fc4000000007c */
[C---:B------:R-:W-:Y:S01]  /*6540*/  DFMA R158, R130.reuse, R240, R158 ;  /* 0x000000f0829e722b */ /* 0x040fe2000000009e */
[----:B------:R-:W2:Y:S01]  /*6550*/  LDS.128 R124, [R7+0x60] ;  /* 0x00006000077c7984 */ /* 0x000ea20000000c00 */
[----:B----4-:R-:W-:-:S03]  /*6560*/  DFMA R234, R130, R166, R234 ;  /* 0x000000a682ea722b */ /* 0x010fc600000000ea */
[----:B------:R-:W3:Y:S01]  /*6570*/  LDS.128 R128, [R8+0x63f0] ;  /* 0x0063f00008807984 */ /* 0x000ee20000000c00 */
[----:B0-----:R-:W-:-:S03]  /*6580*/  DFMA R140, R208, R140, R64 ;  /* 0x0000008cd08c722b */ /* 0x001fc60000000040 */
[----:B------:R-:W0:Y:S01]  /*6590*/  LDS.64 R64, [R6+0x540] ;  /* 0x0005400006407984 */ /* 0x000e220000000a00 */
[----:B-1----:R-:W-:-:S08]  /*65a0*/  DFMA R132, R56, R120, R132 ;  /* 0x000000783884722b */ /* 0x002fd00000000084 */
[----:B------:R-:W-:Y:S02]  /*65b0*/  DFMA R136, R42, R122, R132 ;  /* 0x0000007a2a88722b */ /* 0x000fe40000000084 */
[----:B------:R-:W1:Y:S01]  /*65c0*/  LDS.128 R132, [R8+0x6400] ;  /* 0x0064000008847984 */ /* 0x000e620000000c00 */
[----:B------:R-:W-:Y:S02]  /*65d0*/  IMAD.MOV.U32 R238, RZ, RZ, R138 ;  /* 0x000000ffffee7224 */ /* 0x000fe400078e008a */
[----:B------:R-:W-:Y:S01]  /*65e0*/  IMAD.MOV.U32 R239, RZ, RZ, R139 ;  /* 0x000000ffffef7224 */ /* 0x000fe200078e008b */
[----:B--2---:R-:W-:Y:S02]  /*65f0*/  DFMA R140, R206, R124, R140 ;  /* 0x0000007cce8c722b */ /* 0x004fe4000000008c */
[----:B---3--:R-:W-:Y:S02]  /*6600*/  DFMA R124, R16, R128, R136 ;  /* 0x00000080107c722b */ /* 0x008fe40000000088 */
[----:B------:R-:W2:Y:S04]  /*6610*/  LDS.128 R136, [R8+0x6410] ;  /* 0x0064100008887984 */ /* 0x000ea80000000c00 */
[----:B0-----:R-:W-:-:S02]  /*6620*/  DFMA R64, R204, R64, R140 ;  /* 0x00000040cc40722b */ /* 0x001fc4000000008c */
[----:B------:R-:W0:Y:S01]  /*6630*/  LDS.128 R140, [R8+0x6420] ;  /* 0x00642000088c7984 */ /* 0x000e220000000c00 */
[----:B------:R-:W-:-:S08]  /*6640*/  DFMA R124, R168, R130, R124 ;  /* 0x00000082a87c722b */ /* 0x000fd0000000007c */
[----:B-1----:R-:W-:-:S08]  /*6650*/  DFMA R124, R14, R132, R124 ;  /* 0x000000840e7c722b */ /* 0x002fd0000000007c */
[----:B------:R-:W-:-:S08]  /*6660*/  DFMA R124, R30, R134, R124 ;  /* 0x000000861e7c722b */ /* 0x000fd0000000007c */
[----:B--2---:R-:W-:Y:S02]  /*6670*/  DFMA R124, R176, R136, R124 ;  /* 0x00000088b07c722b */ /* 0x004fe4000000007c */
[----:B------:R-:W-:Y:S01]  /*6680*/  DFMA R146, R84, R162, R146 ;  /* 0x000000a25492722b */ /* 0x000fe20000000092 */
[----:B------:R-:W1:Y:S05]  /*6690*/  LDS.64 R84, [R6+0x5b0] ;  /* 0x0005b00006547984 */ /* 0x000e6a0000000a00 */
[----:B------:R-:W-:Y:S02]  /*66a0*/  DFMA R124, R170, R138, R124 ;  /* 0x0000008aaa7c722b */ /* 0x000fe4000000007c */
[----:B------:R-:W-:Y:S01]  /*66b0*/  DFMA R148, R162, R86, R148 ;  /* 0x00000056a294722b */ /* 0x000fe20000000094 */
[----:B------:R-:W-:-:S02]  /*66c0*/  IMAD.MOV.U32 R86, RZ, RZ, R238 ;  /* 0x000000ffff567224 */ /* 0x000fc400078e00ee */
[----:B------:R-:W-:-:S03]  /*66d0*/  IMAD.MOV.U32 R87, RZ, RZ, R239 ;  /* 0x000000ffff577224 */ /* 0x000fc600078e00ef */
[----:B0-----:R-:W-:Y:S01]  /*66e0*/  DFMA R124, R60, R140, R124 ;  /* 0x0000008c3c7c722b */ /* 0x001fe2000000007c */
[----:B------:R-:W-:Y:S02]  /*66f0*/  CS2R R238, SRZ ;  /* 0x0000000000ee7805 */ /* 0x000fe4000001ff00 */
[----:B------:R-:W-:-:S04]  /*6700*/  CS2R R240, SRZ ;  /* 0x0000000000f07805 */ /* 0x000fc8000001ff00 */
[----:B------:R-:W2:Y:S01]  /*6710*/  @!P2 LDG.E.64.CONSTANT R238, desc[UR76][R26.64+0x11fe0] ;  /* 0x011fe04c1aeea981 */ /* 0x000ea2000c1e9b00 */
[----:B------:R-:W-:-:S03]  /*6720*/  DFMA R124, R52, R142, R124 ;  /* 0x0000008e347c722b */ /* 0x000fc6000000007c */
[----:B------:R-:W3:Y:S05]  /*6730*/  @!P2 LDG.E.64.CONSTANT R240, desc[UR76][R26.64+0x7460] ;  /* 0x0074604c1af0a981 */ /* 0x000eea000c1e9b00 */
[----:B------:R-:W-:Y:S01]  /*6740*/  DFMA R166, R124, R166, R242 ;  /* 0x000000a67ca6722b */ /* 0x000fe200000000f2 */
[----:B------:R-:W-:Y:S01]  /*6750*/  BAR.SYNC.DEFER_BLOCKING 0x0 ;  /* 0x0000000000007b1d */ /* 0x000fe20000010000 */
[----:B------:R-:W-:-:S05]  /*6760*/  CS2R R242, SRZ ;  /* 0x0000000000f27805 */ /* 0x000fca000001ff00 */
[C---:B------:R-:W-:Y:S02]  /*6770*/  DFMA R158, R124.reuse, R164, R158 ;  /* 0x000000a47c9e722b */ /* 0x040fe4000000009e */
[----:B------:R-:W-:Y:S01]  /*6780*/  DFMA R124, R124, R236, R234 ;  /* 0x000000ec7c7c722b */ /* 0x000fe200000000ea */
[----:B------:R-:W4:Y:S01]  /*6790*/  @!P2 LDG.E.64.CONSTANT R242, desc[UR76][R26.64+0x1ea0] ;  /* 0x001ea04c1af2a981 */ /* 0x000f22000c1e9b00 */
[----:B------:R-:W-:-:S06]  /*67a0*/  CS2R R234, SRZ ;  /* 0x0000000000ea7805 */ /* 0x000fcc000001ff00 */
[----:B------:R-:W4:Y:S04]  /*67b0*/  @!P2 LDG.E.64.CONSTANT R234, desc[UR76][R26.64+0x175a0] ;  /* 0x0175a04c1aeaa981 */ /* 0x000f28000c1e9b00 */
[----:B------:R-:W-:Y:S04]  /*67c0*/  STS.64 [R10], R166 ;  /* 0x000000a60a007388 */ /* 0x000fe80000000a00 */
[----:B------:R-:W-:Y:S01]  /*67d0*/  STS.64 [R9], R158 ;  /* 0x0000009e09007388 */ /* 0x000fe20000000a00 */
[----:B------:R-:W-:Y:S01]  /*67e0*/  CS2R R236, SRZ ;  /* 0x0000000000ec7805 */ /* 0x000fe2000001ff00 */
[----:B------:R-:W-:-:S05]  /*67f0*/  DFMA R144, R162, R66, R144 ;  /* 0x00000042a290722b */ /* 0x000fca0000000090 */
[----:B------:R-:W4:Y:S01]  /*6800*/  @!P2 LDG.E.64.CONSTANT R236, desc[UR76][R26.64+0xca20] ;  /* 0x00ca204c1aeca981 */ /* 0x000f22000c1e9b00 */
[----:B------:R-:W-:Y:S01]  /*6810*/  DFMA R126, R202, R126, R64 ;  /* 0x0000007eca7e722b */ /* 0x000fe20000000040 */
[----:B------:R-:W-:Y:S06]  /*6820*/  BAR.SYNC.DEFER_BLOCKING 0x0 ;  /* 0x0000000000007b1d */ /* 0x000fec0000010000 */
[----:B------:R-:W-:Y:S01]  /*6830*/  DFMA R164, R104, R162, R154 ;  /* 0x000000a268a4722b */ /* 0x000fe2000000009a */
[----:B------:R-:W0:Y:S01]  /*6840*/  LDS.128 R64, [R7] ;  /* 0x0000000007407984 */ /* 0x000e220000000c00 */
[----:B-1----:R-:W-:-:S03]  /*6850*/  DFMA R126, R200, R84, R126 ;  /* 0x00000054c87e722b */ /* 0x002fc6000000007e */
[----:B------:R-:W-:Y:S01]  /*6860*/  LDS.64 R104, [R6] ;  /* 0x0000000006687984 */ /* 0x000fe20000000a00 */
[----:B------:R-:W-:-:S04]  /*6870*/  DFMA R154, R76, R162, R232 ;  /* 0x000000a24c9a722b */ /* 0x000fc800000000e8 */
[----:B------:R-:W-:Y:S01]  /*6880*/  DADD R126, R78, R126 ;  /* 0x000000004e7e7229 */ /* 0x000fe2000000007e */
[----:B------:R-:W1:Y:S01]  /*6890*/  LDS.128 R76, [R11+0x1ea0] ;  /* 0x001ea0000b4c7984 */ /* 0x000e620000000c00 */
[----:B------:R-:W-:-:S03]  /*68a0*/  DFMA R156, R162, R106, R156 ;  /* 0x0000006aa29c722b */ /* 0x000fc6000000009c */
[----:B------:R-:W1:Y:S01]  /*68b0*/  LDS.64 R106, [R6+0x70] ;  /* 0x00007000066a7984 */ /* 0x000e620000000a00 */
[----:B------:R-:W-:Y:S02]  /*68c0*/  DMUL R160, R160, UR6 ;  /* 0x00000006a0a07c28 */ /* 0x000fe40008000000 */
[----:B------:R-:W-:Y:S02]  /*68d0*/  DFMA R150, R92, R162, R150 ;  /* 0x000000a25c96722b */ /* 0x000fe40000000096 */
[----:B------:R-:W-:Y:S02]  /*68e0*/  DFMA R152, R162, R94, R152 ;  /* 0x0000005ea298722b */ /* 0x000fe40000000098 */
[----:B------:R-:W-:Y:S01]  /*68f0*/  DFMA R232, R120, R124, R86 ;  /* 0x0000007c78e8722b */ /* 0x000fe20000000056 */
[----:B------:R-:W-:Y:S04]  /*6900*/  LDS.128 R92, [R7+0x10] ;  /* 0x00001000075c7984 */ /* 0x000fe80000000c00 */
[----:B------:R-:W1:Y:S01]  /*6910*/  LDS.128 R84, [R11+0x1eb0] ;  /* 0x001eb0000b547984 */ /* 0x000e620000000c00 */
[----:B0-----:R-:W-:-:S02]  /*6920*/  DMUL R64, R36, R64 ;  /* 0x0000004024407228 */ /* 0x001fc40000000000 */
[----:B------:R-:W-:Y:S01]  /*6930*/  DFMA R158, R112, R124, R244 ;  /* 0x0000007c709e722b */ /* 0x000fe200000000f4 */
[----:B------:R-:W0:Y:S05]  /*6940*/  LDS.64 R112, [R6+0xe0] ;  /* 0x0000e00006707984 */ /* 0x000e2a0000000a00 */
[----:B------:R-:W-:Y:S01]  /*6950*/  DFMA R64, R56, R160, R64 ;  /* 0x000000a03840722b */ /* 0x000fe20000000040 */
[----:B------:R-:W-:Y:S01]  /*6960*/  CS2R R244, SRZ ;  /* 0x0000000000f47805 */ /* 0x000fe2000001ff00 */
[----:B-1----:R-:W-:-:S05]  /*6970*/  DFMA R76, R230, R76, RZ ;  /* 0x0000004ce64c722b */ /* 0x002fca00000000ff */
[----:B------:R-:W4:Y:S01]  /*6980*/  @!P2 LDG.E.64.CONSTANT R244, desc[UR76][R26.64+0x22120] ;  /* 0x0221204c1af4a981 */ /* 0x000f22000c1e9b00 */
[----:B------:R-:W-:-:S08]  /*6990*/  DFMA R104, R40, R104, R64 ;  /* 0x000000682868722b */ /* 0x000fd00000000040 */
[----:B------:R-:W-:Y:S01]  /*69a0*/  DFMA R104, R38, R66, R104 ;  /* 0x000000422668722b */ /* 0x000fe20000000068 */
[----:B------:R-:W1:Y:S01]  /*69b0*/  LDS.128 R64, [R11+0x1ec0] ;  /* 0x001ec0000b407984 */ /* 0x000e620000000c00 */
[----:B------:R-:W-:Y:S02]  /*69c0*/  DFMA R78, R228, R78, R76 ;  /* 0x0000004ee44e722b */ /* 0x000fe4000000004c */
[----:B------:R-:W-:Y:S02]  /*69d0*/  DFMA R162, R124, R114, R246 ;  /* 0x000000727ca2722b */ /* 0x000fe400000000f6 */
[----:B------:R-:W-:Y:S01]  /*69e0*/  DFMA R154, R116, R124, R154 ;  /* 0x0000007c749a722b */ /* 0x000fe2000000009a */
[----:B------:R-:W1:Y:S01]  /*69f0*/  LDS.64 R114, [R6+0x150] ;  /* 0x0001500006727984 */ /* 0x000e620000000a00 */
[----:B------:R-:W-:-:S03]  /*6a00*/  DFMA R106, R32, R106, R104 ;  /* 0x0000006a206a722b */ /* 0x000fc60000000068 */
[----:B------:R-:W1:Y:S01]  /*6a10*/  LDS.64 R116, [R12+0x1ea0] ;  /* 0x001ea0000c747984 */ /* 0x000e620000000a00 */
[----:B------:R-:W-:-:S03]  /*6a20*/  DFMA R84, R226, R84, R78 ;  /* 0x00000054e254722b */ /* 0x000fc6000000004e */
[----:B------:R-:W1:Y:S01]  /*6a30*/  LDS.128 R76, [R7+0x20] ;  /* 0x00002000074c7984 */ /* 0x000e620000000c00 */
[----:B------:R-:W-:-:S03]  /*6a40*/  DFMA R120, R46, R92, R106 ;  /* 0x0000005c2e78722b */ /* 0x000fc6000000006a */
[----:B------:R-:W1:Y:S01]  /*6a50*/  LDS.64 R92, [R12+0x1f10] ;  /* 0x001f10000c5c7984 */ /* 0x000e620000000a00 */
[----:B------:R-:W-:-:S03]  /*6a60*/  DFMA R160, R124, R122, R250 ;  /* 0x0000007a7ca0722b */ /* 0x000fc600000000fa */
[----:B------:R-:W1:Y:S01]  /*6a70*/  LDS.128 R104, [R11+0x1ed0] ;  /* 0x001ed0000b687984 */ /* 0x000e620000000c00 */
[----:B0-----:R-:W-:-:S03]  /*6a80*/  DFMA R112, R54, R112, R120 ;  /* 0x000000703670722b */ /* 0x001fc60000000078 */
[----:B------:R-:W0:Y:S01]  /*6a90*/  LDS.64 R122, [R6+0x1c0] ;  /* 0x0001c000067a7984 */ /* 0x000e220000000a00 */
[----:B------:R-:W-:-:S03]  /*6aa0*/  DFMA R86, R224, R86, R84 ;  /* 0x00000056e056722b */ /* 0x000fc60000000054 */
[----:B------:R-:W0:Y:S01]  /*6ab0*/  LDS.64 R120, [R12+0x1f80] ;  /* 0x001f80000c787984 */ /* 0x000e220000000a00 */
[----:B------:R-:W-:Y:S02]  /*6ac0*/  DFMA R166, R128, R124, R248 ;  /* 0x0000007c80a6722b */ /* 0x000fe400000000f8 */
[----:B------:R-:W-:Y:S01]  /*6ad0*/  DFMA R94, R50, R94, R112 ;  /* 0x0000005e325e722b */ /* 0x000fe20000000070 */
[----:B------:R-:W0:Y:S01]  /*6ae0*/  LDS.64 R128, [R12+0x1ff0] ;  /* 0x001ff0000c807984 */ /* 0x000e220000000a00 */
[----:B------:R-:W-:Y:S02]  /*6af0*/  DFMA R146, R132, R124, R146 ;  /* 0x0000007c8492722b */ /* 0x000fe40000000092 */
[C---:B------:R-:W-:Y:S02]  /*6b00*/  DFMA R144, R124.reuse, R130, R144 ;  /* 0x000000827c90722b */ /* 0x040fe40000000090 */
[----:B------:R-:W-:Y:S01]  /*6b10*/  DFMA R148, R124, R134, R148 ;  /* 0x000000867c94722b */ /* 0x000fe20000000094 */
[----:B------:R-:W-:Y:S01]  /*6b20*/  LDS.64 R130, [R6+0x230] ;  /* 0x0002300006827984 */ /* 0x000fe20000000a00 */
[----:B-1----:R-:W-:-:S03]  /*6b30*/  DFMA R112, R222, R64, R86 ;  /* 0x00000040de70722b */ /* 0x002fc60000000056 */
[----:B------:R-:W1:Y:S04]  /*6b40*/  LDS.128 R84, [R11+0x1ee0] ;  /* 0x001ee0000b547984 */ /* 0x000e680000000c00 */
[----:B------:R-:W1:Y:S01]  /*6b50*/  LDS.64 R64, [R12+0x2060] ;  /* 0x002060000c407984 */ /* 0x000e620000000a00 */
[----:B------:R-:W-:Y:S02]  /*6b60*/  DFMA R94, R48, R114, R94 ;  /* 0x00000072305e722b */ /* 0x000fe4000000005e */
[----:B------:R-:W-:Y:S02]  /*6b70*/  DFMA R132, R68, R116, RZ ;  /* 0x000000744484722b */ /* 0x000fe400000000ff */
[----:B------:R-:W-:Y:S01]  /*6b80*/  DFMA R150, R136, R124, R150 ;  /* 0x0000007c8896722b */ /* 0x000fe20000000096 */
[----:B------:R-:W1:Y:S01]  /*6b90*/  LDS.64 R116, [R12+0x20d0] ;  /* 0x0020d0000c747984 */ /* 0x000e620000000a00 */
[----:B------:R-:W-:-:S03]  /*6ba0*/  DFMA R66, R220, R66, R112 ;  /* 0x00000042dc42722b */ /* 0x000fc60000000070 */
[----:B------:R-:W1:Y:S01]  /*6bb0*/  LDS.128 R112, [R8+0x6430] ;  /* 0x0064300008707984 */ /* 0x000e620000000c00 */
[----:B------:R-:W-:Y:S02]  /*6bc0*/  DFMA R134, R44, R76, R94 ;  /* 0x0000004c2c86722b */ /* 0x000fe4000000005e */
[----:B------:R-:W-:Y:S01]  /*6bd0*/  DFMA R132, R92, R70, R132 ;  /* 0x000000465c84722b */ /* 0x000fe20000000084 */
[----:B------:R-:W1:Y:S01]  /*6be0*/  LDS.64 R76, [R12+0x2140] ;  /* 0x002140000c4c7984 */ /* 0x000e620000000a00 */
[----:B------:R-:W-:-:S03]  /*6bf0*/  DFMA R104, R218, R104, R66 ;  /* 0x00000068da68722b */ /* 0x000fc60000000042 */
[----:B------:R-:W-:Y:S01]  /*6c00*/  LDS.128 R92, [R7+0x30] ;  /* 0x00003000075c7984 */ /* 0x000fe20000000c00 */
[----:B0-----:R-:W-:Y:S02]  /*6c10*/  DFMA R66, R180, R122, R134 ;  /* 0x0000007ab442722b */ /* 0x001fe40000000086 */
[----:B------:R-:W-:Y:S01]  /*6c20*/  DFMA R134, R96, R120, R132 ;  /* 0x000000786086722b */ /* 0x000fe20000000084 */
[----:B------:R-:W-:Y:S01]  /*6c30*/  IMAD.MOV.U32 R246, RZ, RZ, R156 ;  /* 0x000000fffff67224 */ /* 0x000fe200078e009c */
[----:B------:R-:W0:Y:S01]  /*6c40*/  LDS.64 R132, [R12+0x21b0] ;  /* 0x0021b0000c847984 */ /* 0x000e220000000a00 */
[----:B------:R-:W-:-:S03]  /*6c50*/  DFMA R106, R24, R106, R104 ;  /* 0x0000006a186a722b */ /* 0x000fc60000000068 */
[----:B------:R-:W0:Y:S02]  /*6c60*/  LDS.128 R120, [R8+0x6440] ;  /* 0x0064400008787984 */ /* 0x000e240000000c00 */
[----:B------:R-:W-:Y:S02]  /*6c70*/  DFMA R104, R128, R98, R134 ;  /* 0x000000628068722b */ /* 0x000fe40000000086 */
[----:B------:R-:W0:Y:S01]  /*6c80*/  LDS.64 R128, [R12+0x2220] ;  /* 0x002220000c807984 */ /* 0x000e220000000a00 */
[----:B-1----:R-:W-:Y:S01]  /*6c90*/  DFMA R106, R34, R84, R106 ;  /* 0x00000054226a722b */ /* 0x002fe2000000006a */
[----:B------:R-:W-:Y:S02]  /*6ca0*/  IMAD.MOV.U32 R247, RZ, RZ, R157 ;  /* 0x000000fffff77224 */ /* 0x000fe400078e009d */
[----:B------:R-:W1:Y:S01]  /*6cb0*/  LDS.64 R84, [R6+0x2a0] ;  /* 0x0002a00006547984 */ /* 0x000e620000000a00 */
[----:B------:R-:W-:Y:S02]  /*6cc0*/  DFMA R136, R124, R118, R126 ;  /* 0x000000767c88722b */ /* 0x000fe4000000007e */
[----:B------:R-:W-:Y:S01]  /*6cd0*/  DFMA R126, R88, R64, R104 ;  /* 0x00000040587e722b */ /* 0x000fe20000000068 */
[----:B------:R-:W1:Y:S01]  /*6ce0*/  LDS.64 R118, [R12+0x2290] ;  /* 0x002290000c767984 */ /* 0x000e620000000a00 */
[----:B------:R-:W-:-:S03]  /*6cf0*/  DFMA R78, R182, R78, R66 ;  /* 0x0000004eb64e722b */ /* 0x000fc60000000042 */
[----:B------:R-:W1:Y:S03]  /*6d00*/  LDS.128 R64, [R8+0x6450] ;  /* 0x0064500008407984 */ /* 0x000e660000000c00 */
[----:B------:R-:W-:Y:S01]  /*6d10*/  DFMA R126, R116, R90, R126 ;  /* 0x0000005a747e722b */ /* 0x000fe2000000007e */
[----:B------:R-:W-:Y:S01]  /*6d20*/  LDS.64 R134, [R12+0x2450] ;  /* 0x002450000c867984 */ /* 0x000fe20000000a00 */
[----:B------:R-:W-:-:S03]  /*6d30*/  DFMA R130, R184, R130, R78 ;  /* 0x00000082b882722b */ /* 0x000fc6000000004e */
[----:B------:R-:W1:Y:S01]  /*6d40*/  LDS.64 R116, [R12+0x2300] ;  /* 0x002300000c747984 */ /* 0x000e620000000a00 */
[----:B------:R-:W-:Y:S02]  /*6d50*/  DFMA R78, R178, R112, RZ ;  /* 0x00000070b24e722b */ /* 0x000fe400000000ff */
[----:B------:R-:W-:Y:S01]  /*6d60*/  DFMA R156, R140, R124, R164 ;  /* 0x0000007c8c9c722b */ /* 0x000fe200000000a4 */
[----:B------:R-:W-:Y:S01]  /*6d70*/  LDS.64 R248, [R6+0x3f0] ;  /* 0x0003f00006f87984 */ /* 0x000fe20000000a00 */
[C---:B------:R-:W-:Y:S02]  /*6d80*/  DFMA R152, R124.reuse, R138, R152 ;  /* 0x0000008a7c98722b */ /* 0x040fe40000000098 */
[----:B------:R-:W-:Y:S02]  /*6d90*/  DFMA R164, R124, R142, R246 ;  /* 0x0000008e7ca4722b */ /* 0x000fe400000000f6 */
[----:B------:R-:W-:Y:S01]  /*6da0*/  DFMA R126, R80, R76, R126 ;  /* 0x0000004c507e722b */ /* 0x000fe2000000007e */
[----:B------:R-:W1:Y:S01]  /*6db0*/  LDS.64 R142, [R12+0x2370] ;  /* 0x002370000c8e7984 */ /* 0x000e620000000a00 */
[----:B------:R-:W-:-:S02]  /*6dc0*/  DFMA R124, R58, R86, R106 ;  /* 0x000000563a7c722b */ /* 0x000fc4000000006a */
[----:B------:R-:W-:Y:S01]  /*6dd0*/  DFMA R86, R20, R114, R78 ;  /* 0x000000721456722b */ /* 0x000fe2000000004e */
[----:B------:R-:W1:Y:S04]  /*6de0*/  LDS.128 R104, [R11+0x1ef0] ;  /* 0x001ef0000b687984 */ /* 0x000e680000000c00 */
[----:B------:R-:W1:Y:S01]  /*6df0*/  LDS.128 R76, [R8+0x6460] ;  /* 0x00646000084c7984 */ /* 0x000e620000000c00 */
[----:B0-----:R-:W-:Y:S02]  /*6e00*/  DFMA R126, R132, R82, R126 ;  /* 0x00000052847e722b */ /* 0x001fe4000000007e */
[----:B------:R-:W-:Y:S01]  /*6e10*/  DFMA R86, R18, R120, R86 ;  /* 0x000000781256722b */ /* 0x000fe20000000056 */
[----:B------:R-:W-:Y:S01]  /*6e20*/  LDS.64 R132, [R6+0x310] ;  /* 0x0003100006847984 */ /* 0x000fe20000000a00 */
[----:B------:R-:W-:-:S03]  /*6e30*/  DFMA R92, R186, R92, R130 ;  /* 0x0000005cba5c722b */ /* 0x000fc60000000082 */
[----:B------:R-:W-:Y:S01]  /*6e40*/  LDS.64 R130, [R12+0x23e0] ;  /* 0x0023e0000c827984 */ /* 0x000fe20000000a00 */
[----:B------:R-:W-:Y:S02]  /*6e50*/  DFMA R128, R72, R128, R126 ;  /* 0x000000804880722b */ /* 0x000fe4000000007e */
[----:B------:R-:W-:Y:S02]  /*6e60*/  DFMA R246, R22, R122, R86 ;  /* 0x0000007a16f6722b */ /* 0x000fe40000000056 */
[----:B-1----:R-:W-:Y:S01]  /*6e70*/  DFMA R138, R188, R84, R92 ;  /* 0x00000054bc8a722b */ /* 0x002fe2000000005c */
[----:B------:R-:W0:Y:S03]  /*6e80*/  LDS.128 R84, [R8+0x6470] ;  /* 0x0064700008547984 */ /* 0x000e260000000c00 */
[----:B------:R-:W-:Y:S02]  /*6e90*/  DFMA R118, R118, R74, R128 ;  /* 0x0000004a7676722b */ /* 0x000fe40000000080 */
[----:B------:R-:W-:Y:S01]  /*6ea0*/  DFMA R246, R56, R64, R246 ;  /* 0x0000004038f6722b */ /* 0x000fe200000000f6 */
[----:B------:R-:W-:Y:S01]  /*6eb0*/  LDS.64 R128, [R6+0x380] ;  /* 0x0003800006807984 */ /* 0x000fe20000000a00 */
[----:B------:R-:W-:-:S03]  /*6ec0*/  DFMA R138, R190, R94, R138 ;  /* 0x0000005ebe8a722b */ /* 0x000fc6000000008a */
[----:B------:R-:W1:Y:S01]  /*6ed0*/  LDS.128 R92, [R8+0x6480] ;  /* 0x00648000085c7984 */ /* 0x000e620000000c00 */
[----:B------:R-:W-:Y:S02]  /*6ee0*/  DFMA R116, R100, R116, R118 ;  /* 0x000000746474722b */ /* 0x000fe40000000076 */
[----:B------:R-:W-:-:S06]  /*6ef0*/  DFMA R246, R42, R66, R246 ;  /* 0x000000422af6722b */ /* 0x000fcc00000000f6 */
[----:B------:R-:W-:Y:S02]  /*6f00*/  DFMA R142, R142, R102, R116 ;  /* 0x000000668e8e722b */ /* 0x000fe40000000074 */
[----:B------:R-:W2:Y:S01]  /*6f10*/  LDS.128 R116, [R7+0x40] ;  /* 0x0000400007747984 */ /* 0x000ea20000000c00 */
[----:B------:R-:W-:-:S03]  /*6f20*/  DFMA R104, R28, R104, R124 ;  /* 0x000000681c68722b */ /* 0x000fc6000000007c */
[----:B------:R-:W3:Y:S01]  /*6f30*/  LDS.128 R124, [R11+0x1f00] ;  /* 0x001f00000b7c7984 */ /* 0x000ee20000000c00 */
[----:B------:R-:W-:-:S04]  /*6f40*/  DFMA R246, R16, R76, R246 ;  /* 0x0000004c10f6722b */ /* 0x000fc800000000f6 */
[----:B------:R-:W-:Y:S02]  /*6f50*/  DFMA R140, R174, R106, R104 ;  /* 0x0000006aae8c722b */ /* 0x000fe40000000068 */
[----:B------:R-:W3:Y:S02]  /*6f60*/  LDS.128 R104, [R8+0x6490] ;  /* 0x0064900008687984 */ /* 0x000ee40000000c00 */
[----:B------:R-:W-:-:S08]  /*6f70*/  DFMA R246, R168, R78, R246 ;  /* 0x0000004ea8f6722b */ /* 0x000fd000000000f6 */
[----:B0-----:R-:W-:Y:S02]  /*6f80*/  DFMA R246, R14, R84, R246 ;  /* 0x000000540ef6722b */ /* 0x001fe400000000f6 */
[----:B------:R-:W-:-:S06]  /*6f90*/  DFMA R130, R108, R130, R142 ;  /* 0x000000826c82722b */ /* 0x000fcc000000008e */
[----:B------:R-:W-:Y:S02]  /*6fa0*/  DFMA R142, R30, R86, R246 ;  /* 0x000000561e8e722b */ /* 0x000fe400000000f6 */
[----:B------:R-:W-:-:S06]  /*6fb0*/  DFMA R132, R192, R132, R138 ;  /* 0x00000084c084722b */ /* 0x000fcc000000008a */
[----:B-1----:R-:W-:Y:S01]  /*6fc0*/  DFMA R142, R176, R92, R142 ;  /* 0x0000005cb08e722b */ /* 0x002fe2000000008e */
[----:B------:R-:W-:Y:S01]  /*6fd0*/  CS2R R138, SRZ ;  /* 0x00000000008a7805 */ /* 0x000fe2000001ff00 */
[----:B--2---:R-:W-:Y:S02]  /*6fe0*/  DFMA R116, R198, R116, R132 ;  /* 0x00000074c674722b */ /* 0x004fe40000000084 */
[----:B------:R-:W-:Y:S02]  /*6ff0*/  DFMA R132, R134, R110, R130 ;  /* 0x0000006e8684722b */ /* 0x000fe40000000082 */
[----:B---3--:R-:W-:Y:S01]  /*7000*/  DFMA R124, R172, R124, R140 ;  /* 0x0000007cac7c722b */ /* 0x008fe2000000008c */
[----:B------:R-:W2:Y:S01]  /*7010*/  @!P2 LDG.E.64.CONSTANT R138, desc[UR76][R26.64+0x1cb60] ;  /* 0x01cb604c1a8aa981 */ /* 0x000ea2000c1e9b00 */
[----:B------:R-:W-:-:S04]  /*7020*/  DFMA R142, R170, R94, R142 ;  /* 0x0000005eaa8e722b */ /* 0x000fc8000000008e */
[----:B------:R-:W-:Y:S02]  /*7030*/  DMUL R238, R132, R238 ;  /* 0x000000ee84ee7228 */ /* 0x000fe40000000000 */
[----:B------:R-:W-:Y:S02]  /*7040*/  DFMA R134, R62, R126, R124 ;  /* 0x0000007e3e86722b */ /* 0x000fe4000000007c */
[----:B------:R-:W-:Y:S01]  /*7050*/  DFMA R140, R60, R104, R142 ;  /* 0x000000683c8c722b */ /* 0x000fe2000000008e */
[----:B------:R-:W-:Y:S01]  /*7060*/  LDS.128 R124, [R7+0x50] ;  /* 0x00005000077c7984 */ /* 0x000fe20000000c00 */
[----:B------:R-:W-:Y:S02]  /*7070*/  DFMA R116, R196, R128, R116 ;  /* 0x00000080c474722b */ /* 0x000fe40000000074 */
[-C--:B------:R-:W-:Y:S01]  /*7080*/  DMUL R130, R132, R240.reuse ;  /* 0x000000f084827228 */ /* 0x080fe20000000000 */
[----:B------:R-:W-:Y:S01]  /*7090*/  LDS.64 R142, [R6+0x540] ;  /* 0x00054000068e7984 */ /* 0x000fe20000000a00 */
[----:B------:R-:W-:-:S02]  /*70a0*/  DFMA R238, R134, R240, R238 ;  /* 0x000000f086ee722b */ /* 0x000fc400000000ee */
[----:B------:R-:W-:Y:S01]  /*70b0*/  DFMA R140, R52, R106, R140 ;  /* 0x0000006a348c722b */ /* 0x000fe2000000008c */
[----:B------:R-:W-:Y:S01]  /*70c0*/  LDS.64 R240, [R6+0x4d0] ;  /* 0x0004d00006f07984 */ /* 0x000fe20000000a00 */
[----:B------:R-:W-:Y:S02]  /*70d0*/  DFMA R246, R194, R118, R116 ;  /* 0x00000076c2f6722b */ /* 0x000fe40000000074 */
[----:B----4-:R-:W-:Y:S01]  /*70e0*/  DFMA R130, R134, R242, R130 ;  /* 0x000000f28682722b */ /* 0x010fe20000000082 */
[----:B------:R-:W-:Y:S03]  /*70f0*/  LDS.128 R116, [R7+0x60] ;  /* 0x0000600007747984 */ /* 0x000fe60000000c00 */
[C---:B------:R-:W-:Y:S01]  /*7100*/  DFMA R250, R140.reuse, R234, R238 ;  /* 0x000000ea8cfa722b */ /* 0x040fe200000000ee */
        /* <DEDUP_REMOVED lines=19> */
[----:B------:R-:W-:-:S03]  /*7240*/  DMUL R132, R132, R234 ;  /* 0x000000ea84847228 */ /* 0x000fc60000000000 */
[----:B------:R-:W-:Y:S01]  /*7250*/  LDS.64 R234, [R6+0x150] ;  /* 0x0001500006ea7984 */ /* 0x000fe20000000a00 */
[----:B------:R-:W-:-:S04]  /*7260*/  DFMA R124, R214, R124, R248 ;  /* 0x0000007cd67c722b */ /* 0x000fc800000000f8 */
[----:B------:R-:W-:Y:S02]  /*7270*/  DFMA R236, R134, R236, R132 ;  /* 0x000000ec86ec722b */ /* 0x000fe40000000084 */
[----:B------:R-:W1:Y:S01]  /*7280*/  LDS.128 R132, [R11+0x24c0] ;  /* 0x0024c0000b847984 */ /* 0x000e620000000c00 */
[----:B0-----:R-:W-:-:S08]  /*7290*/  DFMA R128, R46, R128, R246 ;  /* 0x000000802e80722b */ /* 0x001fd000000000f6 */
[----:B------:R-:W-:Y:S01]  /*72a0*/  DFMA R128, R54, R244, R128 ;  /* 0x000000f43680722b */ /* 0x000fe20000000080 */
[----:B------:R-:W-:Y:S07]  /*72b0*/  LDS.64 R244, [R6+0x1c0] ;  /* 0x0001c00006f47984 */ /* 0x000fee0000000a00 */
[----:B------:R-:W-:Y:S02]  /*72c0*/  DFMA R246, R50, R130, R128 ;  /* 0x0000008232f6722b */ /* 0x000fe40000000080 */
[----:B------:R-:W0:Y:S01]  /*72d0*/  LDS.128 R128, [R7+0x20] ;  /* 0x0000200007807984 */ /* 0x000e220000000c00 */
[----:B------:R-:W-:-:S02]  /*72e0*/  DFMA R242, R212, R242, R124 ;  /* 0x000000f2d4f2722b */ /* 0x000fc4000000007c */
[----:B-1----:R-:W-:Y:S01]  /*72f0*/  DFMA R132, R230, R132, RZ ;  /* 0x00000084e684722b */ /* 0x002fe200000000ff */
[----:B------:R-:W-:Y:S05]  /*7300*/  LDS.64 R124, [R6+0x230] ;  /* 0x00023000067c7984 */ /* 0x000fea0000000a00 */
[----:B------:R-:W-:Y:S02]  /*7310*/  DFMA R126, R210, R126, R242 ;  /* 0x0000007ed27e722b */ /* 0x000fe400000000f2 */
[----:B------:R-:W-:Y:S01]  /*7320*/  DFMA R234, R48, R234, R246 ;  /* 0x000000ea30ea722b */ /* 0x000fe200000000f6 */
[----:B------:R-:W-:Y:S01]  /*7330*/  LDS.64 R242, [R12+0x2530] ;  /* 0x002530000cf27984 */ /* 0x000fe20000000a00 */
[----:B------:R-:W-:-:S03]  /*7340*/  DFMA R248, R228, R134, R132 ;  /* 0x00000086e4f8722b */ /* 0x000fc60000000084 */
[----:B------:R-:W1:Y:S01]  /*7350*/  LDS.128 R132, [R11+0x24d0] ;  /* 0x0024d0000b847984 */ /* 0x000e620000000c00 */
[----:B------:R-:W-:Y:S02]  /*7360*/  DFMA R126, R208, R240, R126 ;  /* 0x000000f0d07e722b */ /* 0x000fe4000000007e */
[----:B--2---:R-:W-:Y:S01]  /*7370*/  DFMA R240, R140, R138, R236 ;  /* 0x0000008a8cf0722b */ /* 0x004fe200000000ec */
[----:B------:R-:W-:Y:S01]  /*7380*/  LDS.64 R246, [R6+0x2a0] ;  /* 0x0002a00006f67984 */ /* 0x000fe20000000a00 */
[----:B------:R-:W-:Y:S02]  /*7390*/  CS2R R140, SRZ ;  /* 0x00000000008c7805 */ /* 0x000fe4000001ff00 */
[----:B------:R-:W-:Y:S02]  /*73a0*/  CS2R R138, SRZ ;  /* 0x00000000008a7805 */ /* 0x000fe4000001ff00 */
[----:B------:R-:W-:Y:S02]  /*73b0*/  DFMA R116, R206, R116, R126 ;  /* 0x00000074ce74722b */ /* 0x000fe4000000007e */
[----:B------:R-:W2:Y:S01]  /*73c0*/  @!P2 LDG.E.64.CONSTANT R140, desc[UR76][R26.64+0x7a80] ;  /* 0x007a804c1a8ca981 */ /* 0x000ea2000c1e9b00 */
[----:B------:R-:W-:-:S03]  /*73d0*/  CS2R R236, SRZ ;  /* 0x0000000000ec7805 */ /* 0x000fc6000001ff00 */
[----:B------:R-:W3:Y:S04]  /*73e0*/  @!P2 LDG.E.64.CONSTANT R138, desc[UR76][R26.64+0x12600] ;  /* 0x0126004c1a8aa981 */ /* 0x000ee8000c1e9b00 */
[----:B------:R-:W4:Y:S01]  /*73f0*/  @!P2 LDG.E.64.CONSTANT R236, desc[UR76][R26.64+0xd040] ;  /* 0x00d0404c1aeca981 */ /* 0x000f22000c1e9b00 */
[----:B0-----:R-:W-:Y:S01]  /*7400*/  DFMA R128, R44, R128, R234 ;  /* 0x000000802c80722b */ /* 0x001fe200000000ea */
[----:B------:R-:W-:-:S07]  /*7410*/  CS2R R234, SRZ ;  /* 0x0000000000ea7805 */ /* 0x000fce000001ff00 */
[----:B------:R-:W-:Y:S01]  /*7420*/  DFMA R128, R180, R244, R128 ;  /* 0x000000f4b480722b */ /* 0x000fe20000000080 */
[----:B------:R-:W4:Y:S01]  /*7430*/  @!P2 LDG.E.64.CONSTANT R234, desc[UR76][R26.64+0x17bc0] ;  /* 0x017bc04c1aeaa981 */ /* 0x000f22000c1e9b00 */
[----:B------:R-:W-:Y:S01]  /*7440*/  DFMA R244, R204, R142, R116 ;  /* 0x0000008eccf4722b */ /* 0x000fe20000000074 */
[----:B------:R-:W-:Y:S02]  /*7450*/  CS2R R142, SRZ ;  /* 0x00000000008e7805 */ /* 0x000fe4000001ff00 */
[----:B------:R-:W0:Y:S04]  /*7460*/  LDS.64 R116, [R12+0x24c0] ;  /* 0x0024c0000c747984 */ /* 0x000e280000000a00 */
[----:B------:R-:W4:Y:S01]  /*7470*/  @!P2 LDG.E.64.CONSTANT R142, desc[UR76][R26.64+0x24c0] ;  /* 0x0024c04c1a8ea981 */ /* 0x000f22000c1e9b00 */
[----:B------:R-:W-:-:S03]  /*7480*/  DFMA R126, R182, R130, R128 ;  /* 0x00000082b67e722b */ /* 0x000fc60000000080 */
[----:B------:R-:W0:Y:S01]  /*7490*/  LDS.128 R128, [R7+0x30] ;  /* 0x0000300007807984 */ /* 0x000e220000000c00 */
[----:B-1----:R-:W-:-:S03]  /*74a0*/  DFMA R248, R226, R132, R248 ;  /* 0x00000084e2f8722b */ /* 0x002fc600000000f8 */
[----:B------:R-:W1:Y:S01]  /*74b0*/  LDS.64 R132, [R12+0x25a0] ;  /* 0x0025a0000c847984 */ /* 0x000e620000000a00 */
[----:B------:R-:W-:Y:S02]  /*74c0*/  DFMA R126, R184, R124, R126 ;  /* 0x0000007cb87e722b */ /* 0x000fe4000000007e */
[----:B0-----:R-:W-:-:S08]  /*74d0*/  DFMA R124, R68, R116, RZ ;  /* 0x00000074447c722b */ /* 0x001fd000000000ff */
[----:B------:R-:W-:Y:S02]  /*74e0*/  DFMA R242, R242, R70, R124 ;  /* 0x00000046f2f2722b */ /* 0x000fe4000000007c */
[----:B------:R-:W-:Y:S01]  /*74f0*/  DFMA R116, R186, R128, R126 ;  /* 0x00000080ba74722b */ /* 0x000fe2000000007e */
[----:B------:R-:W0:Y:S04]  /*7500*/  LDS.128 R124, [R11+0x24e0] ;  /* 0x0024e0000b7c7984 */ /* 0x000e280000000c00 */
[----:B------:R-:W0:Y:S01]  /*7510*/  LDS.64 R128, [R12+0x2610] ;  /* 0x002610000c807984 */ /* 0x000e220000000a00 */
[----:B------:R-:W-:Y:S02]  /*7520*/  DFMA R134, R224, R134, R248 ;  /* 0x00000086e086722b */ /* 0x000fe400000000f8 */
[----:B-1----:R-:W-:-:S02]  /*7530*/  DFMA R132, R96, R132, R242 ;  /* 0x000000846084722b */ /* 0x002fc400000000f2 */
[----:B------:R-:W-:Y:S01]  /*7540*/  DFMA R116, R188, R246, R116 ;  /* 0x000000f6bc74722b */ /* 0x000fe20000000074 */
[----:B------:R-:W-:Y:S04]  /*7550*/  LDS.64 R242, [R12+0x26f0] ;  /* 0x0026f0000cf27984 */ /* 0x000fe80000000a00 */
[----:B------:R-:W1:Y:S01]  /*7560*/  LDS.64 R246, [R6+0x310] ;  /* 0x0003100006f67984 */ /* 0x000e620000000a00 */
[----:B------:R-:W-:Y:S02]  /*7570*/  DFMA R244, R202, R118, R244 ;  /* 0x00000076caf4722b */ /* 0x000fe400000000f4 */
[----:B------:R-:W-:Y:S02]  /*7580*/  DFMA R130, R190, R130, R116 ;  /* 0x00000082be82722b */ /* 0x000fe40000000074 */
[----:B------:R-:W1:Y:S01]  /*7590*/  LDS.128 R116, [R7+0x40] ;  /* 0x0000400007747984 */ /* 0x000e620000000c00 */
[----:B0-----:R-:W-:-:S03]  /*75a0*/  DFMA R248, R222, R124, R134 ;  /* 0x0000007cdef8722b */ /* 0x001fc60000000086 */
[----:B------:R-:W0:Y:S01]  /*75b0*/  LDS.64 R124, [R12+0x2680] ;  /* 0x002680000c7c7984 */ /* 0x000e220000000a00 */
[----:B------:R-:W-:-:S03]  /*75c0*/  DFMA R128, R128, R98, R132 ;  /* 0x000000628080722b */ /* 0x000fc60000000084 */
[----:B------:R-:W0:Y:S01]  /*75d0*/  LDS.128 R132, [R11+0x24f0] ;  /* 0x0024f0000b847984 */ /* 0x000e220000000c00 */
[----:B------:R-:W-:Y:S01]  /*75e0*/  DFMA R244, R200, R238, R244 ;  /* 0x000000eec8f4722b */ /* 0x000fe200000000f4 */
[----:B------:R-:W-:Y:S01]  /*75f0*/  CS2R R238, SRZ ;  /* 0x0000000000ee7805 */ /* 0x000fe2000001ff00 */
[----:B------:R-:W-:-:S05]  /*7600*/  DFMA R248, R220, R126, R248 ;  /* 0x0000007edcf8722b */ /* 0x000fca00000000f8 */
[----:B------:R-:W4:Y:S01]  /*7610*/  @!P2 LDG.E.64.CONSTANT R238, desc[UR76][R26.64+0x1d180] ;  /* 0x01d1804c1aeea981 */ /* 0x000f22000c1e9b00 */
[----:B-1----:R-:W-:-:S03]  /*7620*/  DFMA R126, R192, R246, R130 ;  /* 0x000000f6c07e722b */ /* 0x002fc60000000082 */
[----:B------:R-:W1:Y:S05]  /*7630*/  LDS.64 R246, [R6+0x380] ;  /* 0x0003800006f67984 */ /* 0x000e6a0000000a00 */
[----:B------:R-:W-:Y:S01]  /*7640*/  DFMA R126, R198, R116, R126 ;  /* 0x00000074c67e722b */ /* 0x000fe2000000007e */
[----:B------:R-:W-:Y:S01]  /*7650*/  LDS.64 R116, [R12+0x2840] ;  /* 0x002840000c747984 */ /* 0x000fe20000000a00 */
[----:B0-----:R-:W-:-:S03]  /*7660*/  DFMA R124, R88, R124, R128 ;  /* 0x0000007c587c722b */ /* 0x001fc60000000080 */
[----:B------:R-:W0:Y:S01]  /*7670*/  LDS.128 R128, [R11+0x2500] ;  /* 0x002500000b807984 */ /* 0x000e220000000c00 */
[----:B------:R-:W-:-:S03]  /*7680*/  DFMA R248, R218, R132, R248 ;  /* 0x00000084daf8722b */ /* 0x000fc600000000f8 */
[----:B------:R-:W0:Y:S01]  /*7690*/  LDS.64 R132, [R12+0x2760] ;  /* 0x002760000c847984 */ /* 0x000e220000000a00 */
[----:B------:R-:W-:-:S03]  /*76a0*/  DFMA R242, R242, R90, R124 ;  /* 0x0000005af2f2722b */ /* 0x000fc6000000007c */
[----:B------:R-:W0:Y:S01]  /*76b0*/  LDS.64 R124, [R12+0x27d0] ;  /* 0x0027d0000c7c7984 */ /* 0x000e220000000a00 */
[----:B------:R-:W-:-:S03]  /*76c0*/  DFMA R134, R24, R134, R248 ;  /* 0x000000861886722b */ /* 0x000fc600000000f8 */
[----:B------:R-:W0:Y:S01]  /*76d0*/  LDS.64 R248, [R6+0x3f0] ;  /* 0x0003f00006f87984 */ /* 0x000e220000000a00 */
[----:B-1----:R-:W-:Y:S02]  /*76e0*/  DFMA R126, R196, R246, R126 ;  /* 0x000000f6c47e722b */ /* 0x002fe4000000007e */
[----:B------:R-:W-:Y:S02]  /*76f0*/  DADD R244, R232, R244 ;  /* 0x00000000e8f47229 */ /* 0x000fe400000000f4 */
[----:B0-----:R-:W-:Y:S02]  /*7700*/  DFMA R246, R34, R128, R134 ;  /* 0x0000008022f6722b */ /* 0x001fe40000000086 */
[----:B------:R-:W0:Y:S01]  /*7710*/  LDS.64 R134, [R12+0x28b0] ;  /* 0x0028b0000c867984 */ /* 0x000e220000000a00 */
[----:B------:R-:W-:-:S03]  /*7720*/  DFMA R242, R80, R132, R242 ;  /* 0x0000008450f2722b */ /* 0x000fc600000000f2 */
[----:B------:R-:W-:Y:S05]  /*7730*/  LDS.64 R128, [R12+0x2920] ;  /* 0x002920000c807984 */ /* 0x000fea0000000a00 */
[----:B------:R-:W-:Y:S02]  /*7740*/  DFMA R124, R124, R82, R242 ;  /* 0x000000527c7c722b */ /* 0x000fe400000000f2 */
[----:B------:R-:W-:Y:S01]  /*7750*/  DFMA R132, R194, R118, R126 ;  /* 0x00000076c284722b */ /* 0x000fe2000000007e */
[----:B------:R-:W-:-:S05]  /*7760*/  CS2R R242, SRZ ;  /* 0x0000000000f27805 */ /* 0x000fca000001ff00 */
[----:B------:R-:W-:Y:S01]  /*7770*/  DFMA R232, R72, R116, R124 ;  /* 0x0000007448e8722b */ /* 0x000fe2000000007c */
[----:B------:R-:W4:Y:S04]  /*7780*/  @!P2 LDG.E.64.CONSTANT R242, desc[UR76][R26.64+0x22740] ;  /* 0x0227404c1af2a981 */ /* 0x000f28000c1e9b00 */
[----:B------:R-:W1:Y:S04]  /*7790*/  LDS.128 R124, [R7+0x50] ;  /* 0x00005000077c7984 */ /* 0x000e680000000c00 */
[----:B------:R-:W1:Y:S01]  /*77a0*/  LDS.128 R116, [R11+0x2510] ;  /* 0x002510000b747984 */ /* 0x000e620000000c00 */
[----:B------:R-:W-:-:S02]  /*77b0*/  DFMA R158, R112, R240, R158 ;  /* 0x000000f0709e722b */ /* 0x000fc4000000009e */
[----:B------:R-:W-:Y:S02]  /*77c0*/  DFMA R132, R216, R248, R132 ;  /* 0x000000f8d884722b */ /* 0x000fe40000000084 */
[----:B0-----:R-:W-:Y:S01]  /*77d0*/  DFMA R112, R134, R74, R232 ;  /* 0x0000004a8670722b */ /* 0x001fe200000000e8 */
[----:B------:R-:W0:Y:S01]  /*77e0*/  LDS.64 R134, [R12+0x2990] ;  /* 0x002990000c867984 */ /* 0x000e220000000a00 */
[----:B------:R-:W-:Y:S02]  /*77f0*/  DFMA R130, R58, R130, R246 ;  /* 0x000000823a82722b */ /* 0x000fe400000000f6 */
[----:B------:R-:W-:Y:S01]  /*7800*/  DFMA R162, R240, R114, R162 ;  /* 0x00000072f0a2722b */ /* 0x000fe200000000a2 */
[----:B------:R-:W0:Y:S01]  /*7810*/  LDS.64 R232, [R6+0x460] ;  /* 0x0004600006e87984 */ /* 0x000e220000000a00 */
[----:B-1----:R-:W-:-:S03]  /*7820*/  DFMA R250, R214, R124, R132 ;  /* 0x0000007cd6fa722b */ /* 0x002fc60000000084 */
[----:B------:R-:W1:Y:S01]  /*7830*/  LDS.64 R132, [R12+0x2a00] ;  /* 0x002a00000c847984 */ /* 0x000e620000000a00 */
[----:B------:R-:W-:Y:S02]  /*7840*/  DFMA R246, R28, R116, R130 ;  /* 0x000000741cf6722b */ /* 0x000fe40000000082 */
[----:B------:R-:W-:Y:S01]  /*7850*/  DFMA R116, R100, R128, R112 ;  /* 0x000000806474722b */ /* 0x000fe20000000070 */
[----:B------:R-:W2:Y:S04]  /*7860*/  LDS.64 R124, [R12+0x2a70] ;  /* 0x002a70000c7c7984 */ /* 0x000ea80000000a00 */
[----:B------:R-:W3:Y:S04]  /*7870*/  LDS.128 R128, [R11+0x2520] ;  /* 0x002520000b807984 */ /* 0x000ee80000000c00 */
[----:B------:R-:W3:Y:S01]  /*7880*/  LDS.128 R112, [R8+0x64a0] ;  /* 0x0064a00008707984 */ /* 0x000ee20000000c00 */
[----:B------:R-:W-:Y:S01]  /*7890*/  DFMA R154, R120, R240, R154 ;  /* 0x000000f0789a722b */ /* 0x000fe2000000009a */
[----:B------:R-:W-:-:S02]  /*78a0*/  IMAD.MOV.U32 R120, RZ, RZ, R246 ;  /* 0x000000ffff787224 */ /* 0x000fc400078e00f6 */
[----:B------:R-:W-:Y:S01]  /*78b0*/  IMAD.MOV.U32 R121, RZ, RZ, R247 ;  /* 0x000000ffff797224 */ /* 0x000fe200078e00f7 */
[----:B------:R-:W-:Y:S02]  /*78c0*/  DFMA R160, R240, R66, R160 ;  /* 0x00000042f0a0722b */ /* 0x000fe400000000a0 */
[----:B------:R-:W-:Y:S02]  /*78d0*/  DFMA R246, R76, R240, R166 ;  /* 0x000000f04cf6722b */ /* 0x000fe400000000a6 */
[----:B0-----:R-:W-:Y:S01]  /*78e0*/  DFMA R76, R134, R102, R116 ;  /* 0x00000066864c722b */ /* 0x001fe20000000074 */
[----:B------:R-:W-:Y:S01]  /*78f0*/  LDS.64 R166, [R6+0x540] ;  /* 0x0005400006a67984 */ /* 0x000fe20000000a00 */
[----:B------:R-:W-:-:S03]  /*7900*/  DFMA R66, R174, R118, R120 ;  /* 0x00000076ae42722b */ /* 0x000fc60000000078 */
[----:B------:R-:W0:Y:S01]  /*7910*/  LDS.128 R116, [R8+0x64b0] ;  /* 0x0064b00008747984 */ /* 0x000e220000000c00 */
[----:B------:R-:W-:Y:S02]  /*7920*/  DFMA R248, R240, R122, R136 ;  /* 0x0000007af0f8722b */ /* 0x000fe40000000088 */
[----:B------:R-:W-:Y:S01]  /*7930*/  DFMA R232, R212, R232, R250 ;  /* 0x000000e8d4e8722b */ /* 0x000fe200000000fa */
[----:B------:R-:W0:Y:S01]  /*7940*/  LDS.128 R120, [R8+0x64c0] ;  /* 0x0064c00008787984 */ /* 0x000e220000000c00 */
[----:B-1----:R-:W-:-:S08]  /*7950*/  DFMA R132, R108, R132, R76 ;  /* 0x000000846c84722b */ /* 0x002fd0000000004c */
[----:B--2---:R-:W-:Y:S02]  /*7960*/  DFMA R124, R124, R110, R132 ;  /* 0x0000006e7c7c722b */ /* 0x004fe40000000084 */
[----:B---3--:R-:W-:Y:S01]  /*7970*/  DFMA R66, R172, R128, R66 ;  /* 0x00000080ac42722b */ /* 0x008fe20000000042 */
[----:B------:R-:W1:Y:S01]  /*7980*/  LDS.64 R132, [R6+0x4d0] ;  /* 0x0004d00006847984 */ /* 0x000e620000000a00 */
[----:B------:R-:W-:Y:S02]  /*7990*/  DFMA R76, R178, R112, RZ ;  /* 0x00000070b24c722b */ /* 0x000fe400000000ff */
[----:B------:R-:W-:Y:S02]  /*79a0*/  DFMA R134, R210, R126, R232 ;  /* 0x0000007ed286722b */ /* 0x000fe400000000e8 */
[----:B------:R-:W-:Y:S02]  /*79b0*/  DMUL R138, R124, R138 ;  /* 0x0000008a7c8a7228 */ /* 0x000fe40000000000 */
[----:B------:R-:W-:-:S02]  /*79c0*/  DFMA R130, R62, R130, R66 ;  /* 0x000000823e82722b */ /* 0x000fc40000000042 */
[----:B------:R-:W-:Y:S02]  /*79d0*/  DFMA R76, R20, R114, R76 ;  /* 0x00000072144c722b */ /* 0x000fe4000000004c */
[C---:B------:R-:W-:Y:S02]  /*79e0*/  DMUL R66, R124.reuse, R140 ;  /* 0x0000008c7c427228 */ /* 0x040fe40000000000 */
[----:B----4-:R-:W-:Y:S01]  /*79f0*/  DMUL R232, R124, R234 ;  /* 0x000000ea7ce87228 */ /* 0x010fe20000000000 */
[----:B------:R-:W2:Y:S03]  /*7a00*/  LDS.128 R124, [R7+0x60] ;  /* 0x00006000077c7984 */ /* 0x000ea60000000c00 */
[----:B0-----:R-:W-:Y:S02]  /*7a10*/  DFMA R136, R18, R116, R76 ;  /* 0x000000741288722b */ /* 0x001fe4000000004c */
[----:B------:R-:W-:-:S02]  /*7a20*/  DFMA R66, R130, R142, R66 ;  /* 0x0000008e8242722b */ /* 0x000fc40000000042 */
[C---:B------:R-:W-:Y:S02]  /*7a30*/  DFMA R76, R130.reuse, R140, R138 ;  /* 0x0000008c824c722b */ /* 0x040fe4000000008a */
[----:B------:R-:W-:Y:S01]  /*7a40*/  DFMA R232, R130, R236, R232 ;  /* 0x000000ec82e8722b */ /* 0x000fe200000000e8 */
[----:B------:R-:W0:Y:S01]  /*7a50*/  LDS.128 R128, [R8+0x64d0] ;  /* 0x0064d00008807984 */ /* 0x000e220000000c00 */
[----:B------:R-:W-:-:S08]  /*7a60*/  DFMA R136, R22, R118, R136 ;  /* 0x000000761688722b */ /* 0x000fd00000000088 */
[----:B------:R-:W-:Y:S02]  /*7a70*/  DFMA R136, R56, R120, R136 ;  /* 0x000000783888722b */ /* 0x000fe40000000088 */
[----:B-1----:R-:W-:Y:S01]  /*7a80*/  DFMA R140, R208, R132, R134 ;  /* 0x00000084d08c722b */ /* 0x002fe20000000086 */
[----:B------:R-:W1:Y:S05]  /*7a90*/  LDS.128 R132, [R8+0x64e0] ;  /* 0x0064e00008847984 */ /* 0x000e6a0000000c00 */
[----:B------:R-:W-:Y:S02]  /*7aa0*/  DFMA R136, R42, R122, R136 ;  /* 0x0000007a2a88722b */ /* 0x000fe40000000088 */
[----:B--2---:R-:W-:-:S06]  /*7ab0*/  DFMA R140, R206, R124, R140 ;  /* 0x0000007cce8c722b */ /* 0x004fcc000000008c */
[----:B0-----:R-:W-:Y:S02]  /*7ac0*/  DFMA R124, R16, R128, R136 ;  /* 0x00000080107c722b */ /* 0x001fe40000000088 */
[----:B------:R-:W0:Y:S01]  /*7ad0*/  LDS.128 R136, [R8+0x64f0] ;  /* 0x0064f00008887984 */ /* 0x000e220000000c00 */
[----:B------:R-:W-:-:S03]  /*7ae0*/  DFMA R166, R204, R166, R140 ;  /* 0x000000a6cca6722b */ /* 0x000fc6000000008c */
[----:B------:R-:W2:Y:S02]  /*7af0*/  LDS.128 R140, [R8+0x6500] ;  /* 0x00650000088c7984 */ /* 0x000ea40000000c00 */
        /* <DEDUP_REMOVED lines=9> */
[C---:B------:R-:W-:Y:S01]  /*7b90*/  DFMA R76, R124.reuse, R234, R76 ;  /* 0x000000ea7c4c722b */ /* 0x040fe2000000004c */
[----:B------:R-:W-:Y:S01]  /*7ba0*/  CS2R R234, SRZ ;  /* 0x0000000000ea7805 */ /* 0x000fe2000001ff00 */
[----:B------:R-:W-:Y:S01]  /*7bb0*/  DFMA R66, R124, R236, R66 ;  /* 0x000000ec7c42722b */ /* 0x000fe20000000042 */
[----:B------:R-:W-:Y:S01]  /*7bc0*/  BAR.SYNC.DEFER_BLOCKING 0x0 ;  /* 0x0000000000007b1d */ /* 0x000fe20000010000 */
[----:B------:R-:W-:-:S05]  /*7bd0*/  CS2R R236, SRZ ;  /* 0x0000000000ec7805 */ /* 0x000fca000001ff00 */
[----:B------:R-:W2:Y:S01]  /*7be0*/  @!P2 LDG.E.64.CONSTANT R234, desc[UR76][R26.64+0x12c20] ;  /* 0x012c204c1aeaa981 */ /* 0x000ea2000c1e9b00 */
[----:B------:R-:W-:-:S03]  /*7bf0*/  DFMA R124, R124, R238, R232 ;  /* 0x000000ee7c7c722b */ /* 0x000fc600000000e8 */
[----:B------:R-:W3:Y:S01]  /*7c00*/  @!P2 LDG.E.64.CONSTANT R236, desc[UR76][R26.64+0x80a0] ;  /* 0x0080a04c1aeca981 */ /* 0x000ee2000c1e9b00 */
[----:B------:R-:W-:Y:S01]  /*7c10*/  DFMA R126, R202, R126, R166 ;  /* 0x0000007eca7e722b */ /* 0x000fe200000000a6 */
[----:B------:R-:W-:Y:S02]  /*7c20*/  CS2R R238, SRZ ;  /* 0x0000000000ee7805 */ /* 0x000fe4000001ff00 */
[----:B------:R-:W-:-:S04]  /*7c30*/  CS2R R166, SRZ ;  /* 0x0000000000a67805 */ /* 0x000fc8000001ff00 */
[----:B------:R-:W4:Y:S04]  /*7c40*/  @!P2 LDG.E.64.CONSTANT R238, desc[UR76][R26.64+0x2ae0] ;  /* 0x002ae04c1aeea981 */ /* 0x000f28000c1e9b00 */
[----:B------:R-:W-:Y:S04]  /*7c50*/  STS.64 [R10], R66 ;  /* 0x000000420a007388 */ /* 0x000fe80000000a00 */
[----:B------:R-:W-:Y:S04]  /*7c60*/  STS.64 [R9], R76 ;  /* 0x0000004c09007388 */ /* 0x000fe80000000a00 */
[----:B------:R-:W4:Y:S01]  /*7c70*/  @!P2 LDG.E.64.CONSTANT R166, desc[UR76][R26.64+0x181e0] ;  /* 0x0181e04c1aa6a981 */ /* 0x000f22000c1e9b00 */
[----:B------:R-:W-:Y:S01]  /*7c80*/  CS2R R232, SRZ ;  /* 0x0000000000e87805 */ /* 0x000fe2000001ff00 */
[----:B------:R-:W-:Y:S01]  /*7c90*/  DFMA R144, R240, R78, R144 ;  /* 0x0000004ef090722b */ /* 0x000fe20000000090 */
[----:B------:R-:W-:Y:S06]  /*7ca0*/  BAR.SYNC.DEFER_BLOCKING 0x0 ;  /* 0x0000000000007b1d */ /* 0x000fec0000010000 */
[----:B------:R-:W4:Y:S01]  /*7cb0*/  @!P2 LDG.E.64.CONSTANT R232, desc[UR76][R26.64+0xd660] ;  /* 0x00d6604c1ae8a981 */ /* 0x000f22000c1e9b00 */
[----:B------:R-:W-:-:S03]  /*7cc0*/  DFMA R250, R104, R240, R156 ;  /* 0x000000f068fa722b */ /* 0x000fc6000000009c */
[----:B------:R-:W1:Y:S04]  /*7cd0*/  LDS.128 R76, [R7] ;  /* 0x00000000074c7984 */ /* 0x000e680000000c00 */
[----:B------:R-:W1:Y:S01]  /*7ce0*/  LDS.64 R104, [R6] ;  /* 0x0000000006687984 */ /* 0x000e620000000a00 */
[----:B------:R-:W-:-:S03]  /*7cf0*/  DFMA R244, R64, R240, R244 ;  /* 0x000000f040f4722b */ /* 0x000fc600000000f4 */
[----:B------:R-:W1:Y:S01]  /*7d00*/  LDS.128 R64, [R11+0x2ae0] ;  /* 0x002ae0000b407984 */ /* 0x000e620000000c00 */
[C---:B------:R-:W-:Y:S02]  /*7d10*/  DFMA R86, R240.reuse, R86, R148 ;  /* 0x00000056f056722b */ /* 0x040fe40000000094 */
[----:B------:R-:W-:Y:S02]  /*7d20*/  DFMA R164, R240, R106, R164 ;  /* 0x0000006af0a4722b */ /* 0x000fe400000000a4 */
[----:B------:R-:W-:Y:S01]  /*7d30*/  DMUL R242, R242, UR6 ;  /* 0x00000006f2f27c28 */ /* 0x000fe20008000000 */
[----:B------:R-:W1:Y:S01]  /*7d40*/  LDS.64 R106, [R6+0x70] ;  /* 0x00007000066a7984 */ /* 0x000e620000000a00 */
[----:B------:R-:W-:Y:S02]  /*7d50*/  DFMA R156, R124, R118, R248 ;  /* 0x000000767c9c722b */ /* 0x000fe400000000f8 */
[----:B------:R-:W-:Y:S02]  /*7d60*/  DFMA R150, R92, R240, R150 ;  /* 0x000000f05c96722b */ /* 0x000fe40000000096 */
[----:B------:R-:W-:Y:S01]  /*7d70*/  DFMA R152, R240, R94, R152 ;  /* 0x0000005ef098722b */ /* 0x000fe20000000098 */
[----:B------:R-:W-:Y:S01]  /*7d80*/  IMAD.MOV.U32 R118, RZ, RZ, R86 ;  /* 0x000000ffff767224 */ /* 0x000fe200078e0056 */
[----:B0-----:R-:W-:Y:S01]  /*7d90*/  DFMA R126, R200, R84, R126 ;  /* 0x00000054c87e722b */ /* 0x001fe2000000007e */
[----:B------:R-:W-:Y:S01]  /*7da0*/  IMAD.MOV.U32 R119, RZ, RZ, R87 ;  /* 0x000000ffff777224 */ /* 0x000fe200078e0057 */
[----:B------:R-:W0:Y:S04]  /*7db0*/  LDS.128 R92, [R7+0x10] ;  /* 0x00001000075c7984 */ /* 0x000e280000000c00 */
[----:B------:R-:W0:Y:S01]  /*7dc0*/  LDS.128 R84, [R11+0x2af0] ;  /* 0x002af0000b547984 */ /* 0x000e220000000c00 */
[----:B-1----:R-:W-:-:S08]  /*7dd0*/  DMUL R76, R36, R76 ;  /* 0x0000004c244c7228 */ /* 0x002fd00000000000 */
[----:B------:R-:W-:Y:S02]  /*7de0*/  DFMA R76, R16, R242, R76 ;  /* 0x000000f2104c722b */ /* 0x000fe4000000004c */
[----:B------:R-:W-:Y:S01]  /*7df0*/  DFMA R158, R112, R124, R158 ;  /* 0x0000007c709e722b */ /* 0x000fe2000000009e */
[----:B------:R-:W1:Y:S05]  /*7e00*/  LDS.64 R112, [R6+0xe0] ;  /* 0x0000e00006707984 */ /* 0x000e6a0000000a00 */
[----:B------:R-:W-:Y:S01]  /*7e10*/  DFMA R104, R40, R104, R76 ;  /* 0x000000682868722b */ /* 0x000fe2000000004c */
[----:B------:R-:W-:Y:S01]  /*7e20*/  CS2R R240, SRZ ;  /* 0x0000000000f07805 */ /* 0x000fe2000001ff00 */
[----:B------:R-:W-:-:S05]  /*7e30*/  DFMA R64, R230, R64, RZ ;  /* 0x00000040e640722b */ /* 0x000fca00000000ff */
[----:B------:R-:W4:Y:S01]  /*7e40*/  @!P2 LDG.E.64.CONSTANT R240, desc[UR76][R26.64+0x22d60] ;  /* 0x022d604c1af0a981 */ /* 0x000f22000c1e9b00 */
[----:B------:R-:W-:-:S03]  /*7e50*/  DFMA R104, R38, R78, R104 ;  /* 0x0000004e2668722b */ /* 0x000fc60000000068 */
[----:B------:R-:W1:Y:S01]  /*7e60*/  LDS.128 R76, [R11+0x2b00] ;  /* 0x002b00000b4c7984 */ /* 0x000e620000000c00 */
[----:B------:R-:W-:Y:S02]  /*7e70*/  DFMA R162, R124, R114, R162 ;  /* 0x000000727ca2722b */ /* 0x000fe400000000a2 */
[----:B------:R-:W-:Y:S01]  /*7e80*/  DFMA R154, R116, R124, R154 ;  /* 0x0000007c749a722b */ /* 0x000fe2000000009a */
[----:B------:R-:W1:Y:S01]  /*7e90*/  LDS.64 R114, [R6+0x150] ;  /* 0x0001500006727984 */ /* 0x000e620000000a00 */
[----:B------:R-:W-:Y:S02]  /*7ea0*/  DFMA R106, R32, R106, R104 ;  /* 0x0000006a206a722b */ /* 0x000fe40000000068 */
[----:B------:R-:W-:Y:S01]  /*7eb0*/  DFMA R66, R228, R66, R64 ;  /* 0x00000042e442722b */ /* 0x000fe20000000040 */
[----:B------:R-:W1:Y:S01]  /*7ec0*/  LDS.64 R116, [R12+0x2ae0] ;  /* 0x002ae0000c747984 */ /* 0x000e620000000a00 */
[----:B------:R-:W-:Y:S02]  /*7ed0*/  DFMA R148, R124, R130, R144 ;  /* 0x000000827c94722b */ /* 0x000fe40000000090 */
[----:B------:R-:W-:-:S02]  /*7ee0*/  DADD R126, R160, R126 ;  /* 0x00000000a07e7229 */ /* 0x000fc4000000007e */
[-C--:B------:R-:W-:Y:S02]  /*7ef0*/  DFMA R144, R132, R124.reuse, R146 ;  /* 0x0000007c8490722b */ /* 0x080fe40000000092 */
[----:B------:R-:W-:Y:S02]  /*7f00*/  DFMA R160, R120, R124, R244 ;  /* 0x0000007c78a0722b */ /* 0x000fe400000000f4 */
[----:B------:R-:W-:Y:S01]  /*7f10*/  DFMA R146, R124, R134, R118 ;  /* 0x000000867c92722b */ /* 0x000fe20000000076 */
[----:B------:R-:W-:Y:S01]  /*7f20*/  IMAD.MOV.U32 R248, RZ, RZ, R164 ;  /* 0x000000fffff87224 */ /* 0x000fe200078e00a4 */
[----:B0-----:R-:W-:Y:S01]  /*7f30*/  DFMA R118, R46, R92, R106 ;  /* 0x0000005c2e76722b */ /* 0x001fe2000000006a */
[----:B------:R-:W-:Y:S01]  /*7f40*/  IMAD.MOV.U32 R249, RZ, RZ, R165 ;  /* 0x000000fffff97224 */ /* 0x000fe200078e00a5 */
[----:B------:R-:W-:Y:S01]  /*7f50*/  DFMA R120, R226, R84, R66 ;  /* 0x00000054e278722b */ /* 0x000fe20000000042 */
[----:B------:R-:W0:Y:S04]  /*7f60*/  LDS.64 R92, [R12+0x2b50] ;  /* 0x002b50000c5c7984 */ /* 0x000e280000000a00 */
[----:B------:R-:W0:Y:S01]  /*7f70*/  LDS.128 R64, [R11+0x2b10] ;  /* 0x002b10000b407984 */ /* 0x000e220000000c00 */
[----:B-1----:R-:W-:-:S02]  /*7f80*/  DFMA R84, R54, R112, R118 ;  /* 0x000000703654722b */ /* 0x002fc40000000076 */
[----:B------:R-:W-:Y:S01]  /*7f90*/  DFMA R86, R224, R86, R120 ;  /* 0x00000056e056722b */ /* 0x000fe20000000078 */
[----:B------:R-:W1:Y:S04]  /*7fa0*/  LDS.64 R112, [R12+0x2bc0] ;  /* 0x002bc0000c707984 */ /* 0x000e680000000a00 */
[----:B------:R-:W1:Y:S01]  /*7fb0*/  LDS.128 R104, [R7+0x20] ;  /* 0x0000200007687984 */ /* 0x000e620000000c00 */
[----:B------:R-:W-:-:S03]  /*7fc0*/  DFMA R94, R50, R94, R84 ;  /* 0x0000005e325e722b */ /* 0x000fc60000000054 */
[----:B------:R-:W1:Y:S01]  /*7fd0*/  LDS.64 R120, [R12+0x2c30] ;  /* 0x002c30000c787984 */ /* 0x000e620000000a00 */
[----:B------:R-:W-:-:S03]  /*7fe0*/  DFMA R76, R222, R76, R86 ;  /* 0x0000004cde4c722b */ /* 0x000fc60000000056 */
[----:B------:R-:W1:Y:S01]  /*7ff0*/  LDS.128 R84, [R11+0x2b20] ;  /* 0x002b20000b547984 */ /* 0x000e620000000c00 */
[----:B------:R-:W-:-:S03]  /*8000*/  DFMA R164, R128, R124, R246 ;  /* 0x0000007c80a4722b */ /* 0x000fc600000000f6 */
[----:B------:R-:W1:Y:S04]  /*8010*/  LDS.64 R118, [R6+0x1c0] ;  /* 0x0001c00006767984 */ /* 0x000e680000000a00 */
[----:B------:R-:W1:Y:S01]  /*8020*/  LDS.64 R128, [R12+0x2ca0] ;  /* 0x002ca0000c807984 */ /* 0x000e620000000a00 */
[----:B------:R-:W-:Y:S02]  /*8030*/  DFMA R94, R48, R114, R94 ;  /* 0x00000072305e722b */ /* 0x000fe4000000005e */
[----:B------:R-:W-:Y:S01]  /*8040*/  DFMA R130, R220, R78, R76 ;  /* 0x0000004edc82722b */ /* 0x000fe2000000004c */
[----:B------:R-:W1:Y:S01]  /*8050*/  LDS.64 R114, [R12+0x2d10] ;  /* 0x002d10000c727984 */ /* 0x000e620000000a00 */
[----:B------:R-:W-:-:S03]  /*8060*/  DFMA R132, R68, R116, RZ ;  /* 0x000000744484722b */ /* 0x000fc600000000ff */
[----:B------:R-:W1:Y:S04]  /*8070*/  LDS.128 R76, [R8+0x6510] ;  /* 0x00651000084c7984 */ /* 0x000e680000000c00 */
[----:B------:R-:W1:Y:S01]  /*8080*/  LDS.64 R116, [R6+0x230] ;  /* 0x0002300006747984 */ /* 0x000e620000000a00 */
[----:B0-----:R-:W-:Y:S02]  /*8090*/  DFMA R132, R92, R70, R132 ;  /* 0x000000465c84722b */ /* 0x001fe40000000084 */
[----:B------:R-:W-:Y:S01]  /*80a0*/  DFMA R64, R218, R64, R130 ;  /* 0x00000040da40722b */ /* 0x000fe20000000082 */
[----:B------:R-:W-:Y:S04]  /*80b0*/  LDS.64 R244, [R12+0x2fb0] ;  /* 0x002fb0000cf47984 */ /* 0x000fe80000000a00 */
[----:B------:R-:W0:Y:S01]  /*80c0*/  LDS.64 R130, [R12+0x2d80] ;  /* 0x002d80000c827984 */ /* 0x000e220000000a00 */
[----:B-1----:R-:W-:-:S02]  /*80d0*/  DFMA R132, R96, R112, R132 ;  /* 0x000000706084722b */ /* 0x002fc40000000084 */
[----:B------:R-:W-:Y:S01]  /*80e0*/  DFMA R104, R44, R104, R94 ;  /* 0x000000682c68722b */ /* 0x000fe2000000005e */
[----:B------:R-:W-:Y:S01]  /*80f0*/  LDS.64 R112, [R12+0x2df0] ;  /* 0x002df0000c707984 */ /* 0x000fe20000000a00 */
[----:B------:R-:W-:-:S03]  /*8100*/  DFMA R134, R24, R66, R64 ;  /* 0x000000421886722b */ /* 0x000fc60000000040 */
[----:B------:R-:W1:Y:S04]  /*8110*/  LDS.128 R92, [R7+0x30] ;  /* 0x00003000075c7984 */ /* 0x000e680000000c00 */
[----:B------:R-:W1:Y:S01]  /*8120*/  LDS.128 R64, [R8+0x6520] ;  /* 0x0065200008407984 */ /* 0x000e620000000c00 */
[----:B------:R-:W-:Y:S02]  /*8130*/  DFMA R120, R120, R98, R132 ;  /* 0x000000627878722b */ /* 0x000fe40000000084 */
[----:B------:R-:W-:Y:S01]  /*8140*/  DFMA R84, R34, R84, R134 ;  /* 0x000000542254722b */ /* 0x000fe20000000086 */
[----:B------:R-:W1:Y:S01]  /*8150*/  LDS.64 R132, [R6+0x2a0] ;  /* 0x0002a00006847984 */ /* 0x000e620000000a00 */
        /* <DEDUP_REMOVED lines=8> */
[----:B------:R-:W-:Y:S01]  /*81e0*/  LDS.64 R126, [R12+0x2f40] ;  /* 0x002f40000c7e7984 */ /* 0x000fe20000000a00 */
[----:B------:R-:W-:-:S02]  /*81f0*/  DFMA R152, R124, R138, R152 ;  /* 0x0000008a7c98722b */ /* 0x000fc40000000098 */
[----:B------:R-:W-:Y:S01]  /*8200*/  DFMA R140, R140, R124, R250 ;  /* 0x0000007c8c8c722b */ /* 0x000fe200000000fa */
[----:B------:R-:W1:Y:S01]  /*8210*/  LDS.128 R104, [R11+0x2b30] ;  /* 0x002b30000b687984 */ /* 0x000e620000000c00 */
[----:B------:R-:W-:Y:S02]  /*8220*/  DFMA R142, R124, R142, R248 ;  /* 0x0000008e7c8e722b */ /* 0x000fe400000000f8 */
[----:B------:R-:W-:Y:S01]  /*8230*/  DFMA R120, R114, R90, R120 ;  /* 0x0000005a7278722b */ /* 0x000fe20000000078 */
[----:B------:R-:W1:Y:S01]  /*8240*/  LDS.64 R124, [R12+0x2ed0] ;  /* 0x002ed0000c7c7984 */ /* 0x000e620000000a00 */
[----:B------:R-:W-:Y:S02]  /*8250*/  DFMA R114, R178, R76, RZ ;  /* 0x0000004cb272722b */ /* 0x000fe400000000ff */
[----:B------:R-:W-:Y:S01]  /*8260*/  DFMA R116, R184, R116, R122 ;  /* 0x00000074b874722b */ /* 0x000fe2000000007a */
[----:B------:R-:W-:Y:S03]  /*8270*/  LDS.64 R248, [R6+0x3f0] ;  /* 0x0003f00006f87984 */ /* 0x000fe60000000a00 */
[----:B0-----:R-:W-:-:S02]  /*8280*/  DFMA R130, R80, R130, R120 ;  /* 0x000000825082722b */ /* 0x001fc40000000078 */
[----:B------:R-:W-:Y:S01]  /*8290*/  DFMA R114, R20, R78, R114 ;  /* 0x0000004e1472722b */ /* 0x000fe20000000072 */
[----:B------:R-:W0:Y:S01]  /*82a0*/  LDS.128 R120, [R8+0x6540] ;  /* 0x0065400008787984 */ /* 0x000e220000000c00 */
[----:B-1----:R-:W-:-:S03]  /*82b0*/  DFMA R92, R186, R92, R116 ;  /* 0x0000005cba5c722b */ /* 0x002fc60000000074 */
[----:B------:R-:W-:Y:S03]  /*82c0*/  LDS.64 R116, [R6+0x310] ;  /* 0x0003100006747984 */ /* 0x000fe60000000a00 */
[----:B------:R-:W-:Y:S02]  /*82d0*/  DFMA R114, R18, R64, R114 ;  /* 0x000000401272722b */ /* 0x000fe40000000072 */
[----:B------:R-:W-:Y:S02]  /*82e0*/  DFMA R112, R112, R82, R130 ;  /* 0x000000527070722b */ /* 0x000fe40000000082 */
[----:B------:R-:W-:Y:S01]  /*82f0*/  DFMA R138, R188, R132, R92 ;  /* 0x00000084bc8a722b */ /* 0x000fe2000000005c */
[----:B------:R-:W1:Y:S03]  /*8300*/  LDS.128 R132, [R8+0x6550] ;  /* 0x0065500008847984 */ /* 0x000e660000000c00 */
[----:B------:R-:W-:-:S02]  /*8310*/  DFMA R246, R22, R66, R114 ;  /* 0x0000004216f6722b */ /* 0x000fc40000000072 */
[----:B------:R-:W-:Y:S01]  /*8320*/  DFMA R118, R72, R118, R112 ;  /* 0x000000764876722b */ /* 0x000fe20000000070 */
[----:B------:R-:W1:Y:S01]  /*8330*/  LDS.64 R114, [R12+0x3020] ;  /* 0x003020000c727984 */ /* 0x000e620000000a00 */
[----:B------:R-:W-:-:S03]  /*8340*/  DFMA R104, R28, R104, R128 ;  /* 0x000000681c68722b */ /* 0x000fc60000000080 */
[----:B------:R-:W-:Y:S01]  /*8350*/  LDS.64 R112, [R6+0x380] ;  /* 0x0003800006707984 */ /* 0x000fe20000000a00 */
[----:B------:R-:W-:Y:S02]  /*8360*/  DFMA R246, R56, R84, R246 ;  /* 0x0000005438f6722b */ /* 0x000fe400000000f6 */
[----:B------:R-:W-:Y:S01]  /*8370*/  DFMA R124, R124, R74, R118 ;  /* 0x0000004a7c7c722b */ /* 0x000fe20000000076 */
[----:B------:R-:W2:Y:S01]  /*8380*/  LDS.128 R128, [R8+0x6560] ;  /* 0x0065600008807984 */ /* 0x000ea20000000c00 */
[----:B------:R-:W-:Y:S02]  /*8390*/  DFMA R138, R190, R94, R138 ;  /* 0x0000005ebe8a722b */ /* 0x000fe4000000008a */
[----:B------:R-:W-:Y:S01]  /*83a0*/  DFMA R242, R174, R106, R104 ;  /* 0x0000006aaef2722b */ /* 0x000fe20000000068 */
[----:B------:R-:W2:Y:S01]  /*83b0*/  LDS.128 R92, [R7+0x40] ;  /* 0x00004000075c7984 */ /* 0x000ea20000000c00 */
[----:B------:R-:W-:Y:S02]  /*83c0*/  DFMA R246, R42, R86, R246 ;  /* 0x000000562af6722b */ /* 0x000fe400000000f6 */
[----:B------:R-:W-:Y:S01]  /*83d0*/  DFMA R126, R100, R126, R124 ;  /* 0x0000007e647e722b */ /* 0x000fe2000000007c */
[----:B------:R-:W3:Y:S04]  /*83e0*/  LDS.128 R104, [R11+0x2b40] ;  /* 0x002b40000b687984 */ /* 0x000ee80000000c00 */
[----:B------:R-:W3:Y:S01]  /*83f0*/  LDS.64 R118, [R12+0x3090] ;  /* 0x003090000c767984 */ /* 0x000ee20000000a00 */
[----:B0-----:R-:W-:-:S02]  /*8400*/  DFMA R246, R16, R120, R246 ;  /* 0x0000007810f6722b */ /* 0x001fc400000000f6 */
[----:B------:R-:W-:Y:S02]  /*8410*/  DFMA R244, R244, R102, R126 ;  /* 0x00000066f4f4722b */ /* 0x000fe4000000007e */
[----:B------:R-:W0:Y:S04]  /*8420*/  LDS.128 R124, [R8+0x6570] ;  /* 0x00657000087c7984 */ /* 0x000e280000000c00 */
[----:B------:R-:W-:-:S08]  /*8430*/  DFMA R246, R168, R122, R246 ;  /* 0x0000007aa8f6722b */ /* 0x000fd000000000f6 */
[----:B-1----:R-:W-:Y:S02]  /*8440*/  DFMA R246, R14, R132, R246 ;  /* 0x000000840ef6722b */ /* 0x002fe400000000f6 */
[----:B------:R-:W-:-:S06]  /*8450*/  DFMA R114, R108, R114, R244 ;  /* 0x000000726c72722b */ /* 0x000fcc00000000f4 */
[----:B------:R-:W-:Y:S02]  /*8460*/  DFMA R244, R30, R134, R246 ;  /* 0x000000861ef4722b */ /* 0x000fe400000000f6 */
[----:B------:R-:W-:-:S06]  /*8470*/  DFMA R116, R192, R116, R138 ;  /* 0x00000074c074722b */ /* 0x000fcc000000008a */
[----:B--2---:R-:W-:Y:S02]  /*8480*/  DFMA R244, R176, R128, R244 ;  /* 0x00000080b0f4722b */ /* 0x004fe400000000f4 */
[----:B------:R-:W-:Y:S02]  /*8490*/  DFMA R92, R198, R92, R116 ;  /* 0x0000005cc65c722b */ /* 0x000fe40000000074 */
[----:B---3--:R-:W-:Y:S01]  /*84a0*/  DFMA R104, R172, R104, R242 ;  /* 0x00000068ac68722b */ /* 0x008fe200000000f2 */
[----:B------:R-:W-:Y:S01]  /*84b0*/  CS2R R138, SRZ ;  /* 0x00000000008a7805 */ /* 0x000fe2000001ff00 */
[----:B------:R-:W-:Y:S01]  /*84c0*/  LDS.64 R242, [R6+0x4d0] ;  /* 0x0004d00006f27984 */ /* 0x000fe20000000a00 */
[----:B------:R-:W-:Y:S02]  /*84d0*/  DFMA R116, R118, R110, R114 ;  /* 0x0000006e7674722b */ /* 0x000fe40000000072 */
[----:B------:R-:W-:Y:S02]  /*84e0*/  DFMA R244, R170, R130, R244 ;  /* 0x00000082aaf4722b */ /* 0x000fe400000000f4 */
[----:B------:R-:W-:Y:S01]  /*84f0*/  DFMA R92, R196, R112, R92 ;  /* 0x00000070c45c722b */ /* 0x000fe2000000005c */
[----:B------:R-:W2:Y:S01]  /*8500*/  @!P2 LDG.E.64.CONSTANT R138, desc[UR76][R26.64+0x1d7a0] ;  /* 0x01d7a04c1a8aa981 */ /* 0x000ea2000c1e9b00 */
[----:B------:R-:W-:-:S02]  /*8510*/  DFMA R118, R62, R106, R104 ;  /* 0x0000006a3e76722b */ /* 0x000fc40000000068 */
[----:B------:R-:W-:Y:S02]  /*8520*/  DMUL R104, R116, R234 ;  /* 0x000000ea74687228 */ /* 0x000fe40000000000 */
[----:B0-----:R-:W-:Y:S02]  /*8530*/  DFMA R244, R60, R124, R244 ;  /* 0x0000007c3cf4722b */ /* 0x001fe400000000f4 */
[----:B------:R-:W-:-:S04]  /*8540*/  DMUL R114, R116, R236 ;  /* 0x000000ec74727228 */ /* 0x000fc80000000000 */
[----:B------:R-:W-:Y:S02]  /*8550*/  DFMA R104, R118, R236, R104 ;  /* 0x000000ec7668722b */ /* 0x000fe40000000068 */
[----:B------:R-:W-:Y:S01]  /*8560*/  DFMA R234, R52, R126, R244 ;  /* 0x0000007e34ea722b */ /* 0x000fe200000000f4 */
[----:B------:R-:W-:Y:S01]  /*8570*/  LDS.64 R236, [R6+0x540] ;  /* 0x0005400006ec7984 */ /* 0x000fe20000000a00 */
[----:B----4-:R-:W-:Y:S02]  /*8580*/  DFMA R114, R118, R238, R114 ;  /* 0x000000ee7672722b */ /* 0x010fe40000000072 */
[----:B------:R-:W-:Y:S01]  /*8590*/  DFMA R246, R194, R94, R92 ;  /* 0x0000005ec2f6722b */ /* 0x000fe2000000005c */
        /* <DEDUP_REMOVED lines=22> */
[----:B------:R-:W-:-:S08]  /*8700*/  DFMA R104, R214, R104, R248 ;  /* 0x00000068d668722b */ /* 0x000fd000000000f8 */
[----:B------:R-:W-:Y:S01]  /*8710*/  DFMA R104, R212, R244, R104 ;  /* 0x000000f4d468722b */ /* 0x000fe20000000068 */
[----:B------:R-:W-:Y:S01]  /*8720*/  LDS.64 R244, [R6+0x1c0] ;  /* 0x0001c00006f47984 */ /* 0x000fe20000000a00 */
[----:B0-----:R-:W-:-:S08]  /*8730*/  DFMA R112, R46, R112, R246 ;  /* 0x000000702e70722b */ /* 0x001fd000000000f6 */
[----:B------:R-:W-:Y:S01]  /*8740*/  DFMA R112, R54, R240, R112 ;  /* 0x000000f03670722b */ /* 0x000fe20000000070 */
[----:B------:R-:W0:Y:S07]  /*8750*/  LDS.64 R240, [R6+0x150] ;  /* 0x0001500006f07984 */ /* 0x000e2e0000000a00 */
[----:B------:R-:W-:Y:S02]  /*8760*/  DFMA R246, R50, R114, R112 ;  /* 0x0000007232f6722b */ /* 0x000fe40000000070 */
[----:B------:R-:W1:Y:S01]  /*8770*/  LDS.128 R112, [R7+0x20] ;  /* 0x0000200007707984 */ /* 0x000e620000000c00 */
[----:B------:R-:W-:-:S02]  /*8780*/  DMUL R116, R116, R166 ;  /* 0x000000a674747228 */ /* 0x000fc40000000000 */
[----:B------:R-:W-:Y:S01]  /*8790*/  DFMA R104, R210, R106, R104 ;  /* 0x0000006ad268722b */ /* 0x000fe20000000068 */
[----:B------:R-:W-:Y:S05]  /*87a0*/  LDS.64 R166, [R6+0x230] ;  /* 0x0002300006a67984 */ /* 0x000fea0000000a00 */
[----:B------:R-:W-:Y:S02]  /*87b0*/  DFMA R232, R118, R232, R116 ;  /* 0x000000e876e8722b */ /* 0x000fe40000000074 */
[----:B------:R-:W3:Y:S01]  /*87c0*/  LDS.128 R116, [R11+0x3100] ;  /* 0x003100000b747984 */ /* 0x000ee20000000c00 */
[----:B------:R-:W-:-:S03]  /*87d0*/  DFMA R104, R208, R242, R104 ;  /* 0x000000f2d068722b */ /* 0x000fc60000000068 */
[----:B------:R-:W-:Y:S01]  /*87e0*/  LDS.64 R242, [R12+0x3250] ;  /* 0x003250000cf27984 */ /* 0x000fe20000000a00 */
[----:B0-----:R-:W-:-:S08]  /*87f0*/  DFMA R240, R48, R240, R246 ;  /* 0x000000f030f0722b */ /* 0x001fd000000000f6 */
[----:B-1----:R-:W-:Y:S02]  /*8800*/  DFMA R112, R44, R112, R240 ;  /* 0x000000702c70722b */ /* 0x002fe400000000f0 */
[----:B------:R-:W-:Y:S01]  /*8810*/  DFMA R92, R206, R92, R104 ;  /* 0x0000005cce5c722b */ /* 0x000fe20000000068 */
[----:B------:R-:W-:Y:S04]  /*8820*/  LDS.64 R240, [R12+0x3170] ;  /* 0x003170000cf07984 */ /* 0x000fe80000000a00 */
[----:B------:R-:W0:Y:S01]  /*8830*/  LDS.64 R104, [R12+0x3100] ;  /* 0x003100000c687984 */ /* 0x000e220000000a00 */
[----:B------:R-:W-:Y:S02]  /*8840*/  DFMA R106, R180, R244, R112 ;  /* 0x000000f4b46a722b */ /* 0x000fe40000000070 */
[----:B------:R-:W-:Y:S01]  /*8850*/  DFMA R92, R204, R236, R92 ;  /* 0x000000eccc5c722b */ /* 0x000fe2000000005c */
[----:B------:R-:W-:Y:S01]  /*8860*/  LDS.64 R244, [R6+0x2a0] ;  /* 0x0002a00006f47984 */ /* 0x000fe20000000a00 */
[----:B--2---:R-:W-:Y:S01]  /*8870*/  DFMA R236, R234, R138, R232 ;  /* 0x0000008aeaec722b */ /* 0x004fe200000000e8 */
[----:B------:R-:W-:-:S03]  /*8880*/  CS2R R138, SRZ ;  /* 0x00000000008a7805 */ /* 0x000fc6000001ff00 */
[----:B------:R-:W-:Y:S01]  /*8890*/  DFMA R106, R182, R114, R106 ;  /* 0x00000072b66a722b */ /* 0x000fe2000000006a */
[----:B------:R-:W1:Y:S01]  /*88a0*/  LDS.128 R112, [R7+0x30] ;  /* 0x0000300007707984 */ /* 0x000e620000000c00 */
[----:B------:R-:W-:-:S03]  /*88b0*/  CS2R R234, SRZ ;  /* 0x0000000000ea7805 */ /* 0x000fc6000001ff00 */
[----:B------:R-:W2:Y:S01]  /*88c0*/  @!P2 LDG.E.64.CONSTANT R138, desc[UR76][R26.64+0x13240] ;  /* 0x0132404c1a8aa981 */ /* 0x000ea2000c1e9b00 */
[----:B---3--:R-:W-:-:S03]  /*88d0*/  DFMA R116, R230, R116, RZ ;  /* 0x00000074e674722b */ /* 0x008fc600000000ff */
[----:B------:R-:W3:Y:S05]  /*88e0*/  @!P2 LDG.E.64.CONSTANT R234, desc[UR76][R26.64+0x86c0] ;  /* 0x0086c04c1aeaa981 */ /* 0x000eea000c1e9b00 */
[----:B------:R-:W-:Y:S02]  /*88f0*/  DFMA R248, R228, R118, R116 ;  /* 0x00000076e4f8722b */ /* 0x000fe40000000074 */
[----:B------:R-:W4:Y:S01]  /*8900*/  LDS.128 R116, [R11+0x3110] ;  /* 0x003110000b747984 */ /* 0x000f220000000c00 */
[----:B------:R-:W-:Y:S01]  /*8910*/  DFMA R106, R184, R166, R106 ;  /* 0x000000a6b86a722b */ /* 0x000fe2000000006a */
[----:B------:R-:W-:-:S06]  /*8920*/  CS2R R166, SRZ ;  /* 0x0000000000a67805 */ /* 0x000fcc000001ff00 */
[----:B------:R-:W3:Y:S01]  /*8930*/  @!P2 LDG.E.64.CONSTANT R166, desc[UR76][R26.64+0x18800] ;  /* 0x0188004c1aa6a981 */ /* 0x000ee2000c1e9b00 */
[----:B0-----:R-:W-:-:S08]  /*8940*/  DFMA R104, R68, R104, RZ ;  /* 0x000000684468722b */ /* 0x001fd000000000ff */
[----:B------:R-:W-:Y:S02]  /*8950*/  DFMA R240, R240, R70, R104 ;  /* 0x00000046f0f0722b */ /* 0x000fe40000000068 */
[----:B-1----:R-:W-:Y:S01]  /*8960*/  DFMA R112, R186, R112, R106 ;  /* 0x00000070ba70722b */ /* 0x002fe2000000006a */
[----:B------:R-:W0:Y:S01]  /*8970*/  LDS.128 R104, [R11+0x3120] ;  /* 0x003120000b687984 */ /* 0x000e220000000c00 */
[----:B------:R-:W-:Y:S02]  /*8980*/  CS2R R246, SRZ ;  /* 0x0000000000f67805 */ /* 0x000fe4000001ff00 */
[----:B------:R-:W-:-:S04]  /*8990*/  CS2R R232, SRZ ;  /* 0x0000000000e87805 */ /* 0x000fc8000001ff00 */
[----:B------:R-:W-:Y:S01]  /*89a0*/  DFMA R244, R188, R244, R112 ;  /* 0x000000f4bcf4722b */ /* 0x000fe20000000070 */
[----:B------:R-:W3:Y:S04]  /*89b0*/  @!P2 LDG.E.64.CONSTANT R246, desc[UR76][R26.64+0x3100] ;  /* 0x0031004c1af6a981 */ /* 0x000ee8000c1e9b00 */
[----:B------:R-:W3:Y:S01]  /*89c0*/  @!P2 LDG.E.64.CONSTANT R232, desc[UR76][R26.64+0xdc80] ;  /* 0x00dc804c1ae8a981 */ /* 0x000ee2000c1e9b00 */
[----:B----4-:R-:W-:-:S03]  /*89d0*/  DFMA R248, R226, R116, R248 ;  /* 0x00000074e2f8722b */ /* 0x010fc600000000f8 */
[----:B------:R-:W1:Y:S05]  /*89e0*/  LDS.64 R116, [R12+0x31e0] ;  /* 0x0031e0000c747984 */ /* 0x000e6a0000000a00 */
[----:B------:R-:W-:Y:S02]  /*89f0*/  DFMA R118, R224, R118, R248 ;  /* 0x00000076e076722b */ /* 0x000fe400000000f8 */
[----:B------:R-:W-:Y:S01]  /*8a00*/  DFMA R114, R190, R114, R244 ;  /* 0x00000072be72722b */ /* 0x000fe200000000f4 */
[----:B------:R-:W-:Y:S05]  /*8a10*/  LDS.64 R248, [R6+0x310] ;  /* 0x0003100006f87984 */ /* 0x000fea0000000a00 */
[----:B0-----:R-:W-:Y:S01]  /*8a20*/  DFMA R244, R222, R104, R118 ;  /* 0x00000068def4722b */ /* 0x001fe20000000076 */
[----:B------:R-:W0:Y:S01]  /*8a30*/  LDS.64 R104, [R12+0x32c0] ;  /* 0x0032c0000c687984 */ /* 0x000e220000000a00 */
[----:B------:R-:W-:-:S03]  /*8a40*/  DFMA R112, R202, R94, R92 ;  /* 0x0000005eca70722b */ /* 0x000fc6000000005c */
[----:B------:R-:W-:Y:S01]  /*8a50*/  LDS.128 R92, [R7+0x40] ;  /* 0x00004000075c7984 */ /* 0x000fe20000000c00 */
[----:B-1----:R-:W-:-:S03]  /*8a60*/  DFMA R116, R96, R116, R240 ;  /* 0x000000746074722b */ /* 0x002fc600000000f0 */
[----:B------:R-:W-:Y:S05]  /*8a70*/  LDS.64 R240, [R12+0x3330] ;  /* 0x003330000cf07984 */ /* 0x000fea0000000a00 */
[----:B------:R-:W-:Y:S02]  /*8a80*/  DFMA R242, R242, R98, R116 ;  /* 0x00000062f2f2722b */ /* 0x000fe40000000074 */
[----:B------:R-:W1:Y:S06]  /*8a90*/  LDS.128 R116, [R11+0x3130] ;  /* 0x003130000b747984 */ /* 0x000e6c0000000c00 */
[----:B0-----:R-:W-:-:S02]  /*8aa0*/  DFMA R242, R88, R104, R242 ;  /* 0x0000006858f2722b */ /* 0x001fc400000000f2 */
[----:B------:R-:W-:Y:S01]  /*8ab0*/  DFMA R104, R200, R238, R112 ;  /* 0x000000eec868722b */ /* 0x000fe20000000070 */
[----:B------:R-:W-:-:S06]  /*8ac0*/  CS2R R238, SRZ ;  /* 0x0000000000ee7805 */ /* 0x000fcc000001ff00 */
[----:B------:R-:W4:Y:S01]  /*8ad0*/  @!P2 LDG.E.64.CONSTANT R238, desc[UR76][R26.64+0x1ddc0] ;  /* 0x01ddc04c1aeea981 */ /* 0x000f22000c1e9b00 */
[----:B------:R-:W-:Y:S02]  /*8ae0*/  DFMA R244, R220, R106, R244 ;  /* 0x0000006adcf4722b */ /* 0x000fe400000000f4 */
[----:B------:R-:W-:Y:S01]  /*8af0*/  DFMA R106, R192, R248, R114 ;  /* 0x000000f8c06a722b */ /* 0x000fe20000000072 */
[----:B------:R-:W0:Y:S04]  /*8b00*/  LDS.64 R248, [R6+0x380] ;  /* 0x0003800006f87984 */ /* 0x000e280000000a00 */
[----:B------:R-:W0:Y:S01]  /*8b10*/  LDS.128 R112, [R11+0x3140] ;  /* 0x003140000b707984 */ /* 0x000e220000000c00 */
[----:B-1----:R-:W-:-:S03]  /*8b20*/  DFMA R244, R218, R116, R244 ;  /* 0x00000074daf4722b */ /* 0x002fc600000000f4 */
[----:B------:R-:W1:Y:S01]  /*8b30*/  LDS.64 R116, [R12+0x33a0] ;  /* 0x0033a0000c747984 */ /* 0x000e620000000a00 */
[----:B------:R-:W-:-:S03]  /*8b40*/  DFMA R106, R198, R92, R106 ;  /* 0x0000005cc66a722b */ /* 0x000fc6000000006a */
[----:B------:R-:W1:Y:S01]  /*8b50*/  LDS.64 R92, [R12+0x3410] ;  /* 0x003410000c5c7984 */ /* 0x000e620000000a00 */
[----:B------:R-:W-:-:S03]  /*8b60*/  DFMA R240, R240, R90, R242 ;  /* 0x0000005af0f0722b */ /* 0x000fc600000000f2 */
[----:B------:R-:W1:Y:S01]  /*8b70*/  LDS.64 R242, [R12+0x3480] ;  /* 0x003480000cf27984 */ /* 0x000e620000000a00 */
[----:B------:R-:W-:Y:S02]  /*8b80*/  DFMA R244, R24, R118, R244 ;  /* 0x0000007618f4722b */ /* 0x000fe400000000f4 */
[----:B------:R-:W-:Y:S02]  /*8b90*/  DADD R164, R164, R104 ;  /* 0x00000000a4a47229 */ /* 0x000fe40000000068 */
[----:B0-----:R-:W-:Y:S01]  /*8ba0*/  DFMA R106, R196, R248, R106 ;  /* 0x000000f8c46a722b */ /* 0x001fe2000000006a */
[----:B------:R-:W-:Y:S03]  /*8bb0*/  LDS.64 R248, [R6+0x3f0] ;  /* 0x0003f00006f87984 */ /* 0x000fe60000000a00 */
[----:B------:R-:W-:Y:S01]  /*8bc0*/  DFMA R244, R34, R112, R244 ;  /* 0x0000007022f4722b */ /* 0x000fe200000000f4 */
[----:B------:R-:W0:Y:S01]  /*8bd0*/  LDS.64 R112, [R12+0x34f0] ;  /* 0x0034f0000c707984 */ /* 0x000e220000000a00 */
[----:B-1----:R-:W-:-:S02]  /*8be0*/  DFMA R116, R80, R116, R240 ;  /* 0x000000745074722b */ /* 0x002fc400000000f0 */
[----:B------:R-:W-:Y:S02]  /*8bf0*/  DFMA R118, R194, R94, R106 ;  /* 0x0000005ec276722b */ /* 0x000fe4000000006a */
[----:B------:R-:W1:Y:S04]  /*8c00*/  LDS.128 R104, [R11+0x3150] ;  /* 0x003150000b687984 */ /* 0x000e680000000c00 */
[----:B------:R-:W-:Y:S01]  /*8c10*/  DFMA R92, R92, R82, R116 ;  /* 0x000000525c5c722b */ /* 0x000fe20000000074 */
[----:B------:R-:W-:Y:S01]  /*8c20*/  CS2R R240, SRZ ;  /* 0x0000000000f07805 */ /* 0x000fe2000001ff00 */
[----:B------:R-:W-:Y:S05]  /*8c30*/  LDS.64 R116, [R12+0x3560] ;  /* 0x003560000c747984 */ /* 0x000fea0000000a00 */
[----:B------:R-:W4:Y:S01]  /*8c40*/  @!P2 LDG.E.64.CONSTANT R240, desc[UR76][R26.64+0x23380] ;  /* 0x0233804c1af0a981 */ /* 0x000f22000c1e9b00 */
[----:B------:R-:W-:-:S03]  /*8c50*/  DFMA R242, R72, R242, R92 ;  /* 0x000000f248f2722b */ /* 0x000fc6000000005c */
[----:B------:R-:W1:Y:S01]  /*8c60*/  LDS.128 R92, [R7+0x50] ;  /* 0x00005000075c7984 */ /* 0x000e620000000c00 */
[----:B------:R-:W-:-:S03]  /*8c70*/  DFMA R244, R58, R114, R244 ;  /* 0x000000723af4722b */ /* 0x000fc600000000f4 */
[----:B------:R-:W-:Y:S01]  /*8c80*/  LDS.64 R114, [R6+0x460] ;  /* 0x0004600006727984 */ /* 0x000fe20000000a00 */
[----:B0-----:R-:W-:-:S03]  /*8c90*/  DFMA R242, R112, R74, R242 ;  /* 0x0000004a70f2722b */ /* 0x001fc600000000f2 */
[----:B------:R-:W0:Y:S01]  /*8ca0*/  LDS.64 R112, [R12+0x35d0] ;  /* 0x0035d0000c707984 */ /* 0x000e220000000a00 */
[----:B------:R-:W-:Y:S02]  /*8cb0*/  DFMA R118, R216, R248, R118 ;  /* 0x000000f8d876722b */ /* 0x000fe40000000076 */
[----:B-1----:R-:W-:Y:S01]  /*8cc0*/  DFMA R244, R28, R104, R244 ;  /* 0x000000681cf4722b */ /* 0x002fe200000000f4 */
[----:B------:R-:W1:Y:S01]  /*8cd0*/  LDS.64 R104, [R12+0x3640] ;  /* 0x003640000c687984 */ /* 0x000e620000000a00 */
[----:B------:R-:W-:Y:S02]  /*8ce0*/  DFMA R158, R76, R236, R158 ;  /* 0x000000ec4c9e722b */ /* 0x000fe4000000009e */
[----:B------:R-:W-:Y:S01]  /*8cf0*/  DFMA R162, R236, R78, R162 ;  /* 0x0000004eeca2722b */ /* 0x000fe200000000a2 */
[----:B------:R-:W1:Y:S01]  /*8d00*/  LDS.128 R76, [R11+0x3160] ;  /* 0x003160000b4c7984 */ /* 0x000e620000000c00 */
[----:B------:R-:W-:-:S03]  /*8d10*/  DFMA R250, R214, R92, R118 ;  /* 0x0000005cd6fa722b */ /* 0x000fc60000000076 */
[----:B------:R-:W2:Y:S01]  /*8d20*/  LDS.64 R92, [R12+0x36b0] ;  /* 0x0036b0000c5c7984 */ /* 0x000ea20000000a00 */
[----:B------:R-:W-:Y:S02]  /*8d30*/  DFMA R242, R100, R116, R242 ;  /* 0x0000007464f2722b */ /* 0x000fe400000000f2 */
[----:B------:R-:W-:Y:S01]  /*8d40*/  DFMA R248, R64, R236, R154 ;  /* 0x000000ec40f8722b */ /* 0x000fe2000000009a */
[----:B------:R-:W3:Y:S01]  /*8d50*/  LDS.128 R116, [R8+0x6580] ;  /* 0x0065800008747984 */ /* 0x000ee20000000c00 */
[----:B------:R-:W-:Y:S02]  /*8d60*/  IMAD.MOV.U32 R64, RZ, RZ, R244 ;  /* 0x000000ffff407224 */ /* 0x000fe400078e00f4 */
[----:B------:R-:W-:-:S04]  /*8d70*/  IMAD.MOV.U32 R65, RZ, RZ, R245 ;  /* 0x000000ffff417224 */ /* 0x000fc800078e00f5 */
[----:B------:R-:W-:Y:S02]  /*8d80*/  IMAD.MOV.U32 R154, RZ, RZ, R242 ;  /* 0x000000ffff9a7224 */ /* 0x000fe400078e00f2 */
[----:B------:R-:W-:Y:S01]  /*8d90*/  IMAD.MOV.U32 R155, RZ, RZ, R243 ;  /* 0x000000ffff9b7224 */ /* 0x000fe200078e00f3 */
[----:B------:R-:W-:-:S05]  /*8da0*/  DFMA R106, R174, R106, R64 ;  /* 0x0000006aae6a722b */ /* 0x000fca0000000040 */
[----:B0-----:R-:W-:Y:S02]  /*8db0*/  DFMA R64, R112, R102, R154 ;  /* 0x000000667040722b */ /* 0x001fe4000000009a */
[----:B------:R-:W-:Y:S01]  /*8dc0*/  DFMA R250, R212, R114, R250 ;  /* 0x00000072d4fa722b */ /* 0x000fe200000000fa */
[----:B------:R-:W0:Y:S05]  /*8dd0*/  LDS.128 R112, [R8+0x6590] ;  /* 0x0065900008707984 */ /* 0x000e2a0000000c00 */
[----:B-1----:R-:W-:Y:S02]  /*8de0*/  DFMA R64, R108, R104, R64 ;  /* 0x000000686c40722b */ /* 0x002fe40000000040 */
[----:B------:R-:W-:-:S02]  /*8df0*/  DFMA R76, R172, R76, R106 ;  /* 0x0000004cac4c722b */ /* 0x000fc4000000006a */
[----:B------:R-:W-:Y:S01]  /*8e00*/  DFMA R160, R84, R236, R160 ;  /* 0x000000ec54a0722b */ /* 0x000fe200000000a0 */
[----:B------:R-:W-:Y:S03]  /*8e10*/  LDS.128 R104, [R8+0x65b0] ;  /* 0x0065b00008687984 */ /* 0x000fe60000000c00 */
[----:B--2---:R-:W-:Y:S02]  /*8e20*/  DFMA R92, R92, R110, R64 ;  /* 0x0000006e5c5c722b */ /* 0x004fe40000000040 */
[----:B------:R-:W1:Y:S01]  /*8e30*/  LDS.64 R64, [R6+0x4d0] ;  /* 0x0004d00006407984 */ /* 0x000e620000000a00 */
[----:B------:R-:W-:Y:S02]  /*8e40*/  DFMA R244, R236, R86, R136 ;  /* 0x00000056ecf4722b */ /* 0x000fe40000000088 */
[----:B------:R-:W-:Y:S01]  /*8e50*/  DFMA R78, R62, R78, R76 ;  /* 0x0000004e3e4e722b */ /* 0x000fe2000000004c */
[----:B------:R-:W2:Y:S02]  /*8e60*/  LDS.128 R84, [R8+0x65a0] ;  /* 0x0065a00008547984 */ /* 0x000ea40000000c00 */
[----:B------:R-:W-:-:S02]  /*8e70*/  DMUL R138, R92, R138 ;  /* 0x0000008a5c8a7228 */ /* 0x000fc40000000000 */
[----:B------:R-:W-:Y:S02]  /*8e80*/  DFMA R242, R236, R66, R156 ;  /* 0x00000042ecf2722b */ /* 0x000fe4000000009c */
[----:B---3--:R-:W-:Y:S02]  /*8e90*/  DMUL R76, R92, R234 ;  /* 0x000000ea5c4c7228 */ /* 0x008fe40000000000 */
[----:B------:R-:W-:Y:S02]  /*8ea0*/  DFMA R66, R178, R116, RZ ;  /* 0x00000074b242722b */ /* 0x000fe400000000ff */
[----:B------:R-:W-:Y:S02]  /*8eb0*/  DFMA R234, R78, R234, R138 ;  /* 0x000000ea4eea722b */ /* 0x000fe4000000008a */
[----:B------:R-:W3:Y:S04]  /*8ec0*/  LDS.128 R136, [R7+0x60] ;  /* 0x0000600007887984 */ /* 0x000ee80000000c00 */
[----:B------:R-:W-:-:S02]  /*8ed0*/  DFMA R66, R20, R118, R66 ;  /* 0x000000761442722b */ /* 0x000fc40000000042 */
[----:B------:R-:W-:Y:S01]  /*8ee0*/  DFMA R94, R210, R94, R250 ;  /* 0x0000005ed25e722b */ /* 0x000fe200000000fa */
[----:B------:R-:W-:Y:S05]  /*8ef0*/  LDS.64 R250, [R6+0x540] ;  /* 0x0005400006fa7984 */ /* 0x000fea0000000a00 */
[----:B0-----:R-:W-:Y:S02]  /*8f00*/  DFMA R66, R18, R112, R66 ;  /* 0x000000701242722b */ /* 0x001fe40000000042 */
[----:B------:R-:W-:Y:S02]  /*8f10*/  DMUL R154, R92, R166 ;  /* 0x000000a65c9a7228 */ /* 0x000fe40000000000 */
[----:B-1----:R-:W-:-:S04]  /*8f20*/  DFMA R64, R208, R64, R94 ;  /* 0x00000040d040722b */ /* 0x002fc8000000005e */
[----:B------:R-:W-:Y:S01]  /*8f30*/  DFMA R66, R22, R114, R66 ;  /* 0x000000721642722b */ /* 0x000fe20000000042 */
[----:B------:R-:W0:Y:S07]  /*8f40*/  LDS.128 R92, [R8+0x65c0] ;  /* 0x0065c000085c7984 */ /* 0x000e2e0000000c00 */
[----:B--2---:R-:W-:-:S08]  /*8f50*/  DFMA R66, R56, R84, R66 ;  /* 0x000000543842722b */ /* 0x004fd00000000042 */
[----:B------:R-:W-:Y:S02]  /*8f60*/  DFMA R156, R42, R86, R66 ;  /* 0x000000562a9c722b */ /* 0x000fe40000000042 */
[----:B---3--:R-:W-:Y:S01]  /*8f70*/  DFMA R136, R206, R136, R64 ;  /* 0x00000088ce88722b */ /* 0x008fe20000000040 */
[----:B------:R-:W1:Y:S05]  /*8f80*/  LDS.128 R64, [R8+0x65d0] ;  /* 0x0065d00008407984 */ /* 0x000e6a0000000c00 */
[----:B------:R-:W-:Y:S02]  /*8f90*/  DFMA R156, R16, R104, R156 ;  /* 0x00000068109c722b */ /* 0x000fe4000000009c */
[----:B------:R-:W-:-:S02]  /*8fa0*/  DFMA R246, R78, R246, R76 ;  /* 0x000000f64ef6722b */ /* 0x000fc4000000004c */
[----:B------:R-:W-:Y:S01]  /*8fb0*/  DFMA R154, R78, R232, R154 ;  /* 0x000000e84e9a722b */ /* 0x000fe2000000009a */
[----:B------:R-:W2:Y:S03]  /*8fc0*/  LDS.128 R76, [R8+0x65e0] ;  /* 0x0065e000084c7984 */ /* 0x000ea60000000c00 */
[----:B------:R-:W-:-:S08]  /*8fd0*/  DFMA R156, R168, R106, R156 ;  /* 0x0000006aa89c722b */ /* 0x000fd0000000009c */
[----:B0-----:R-:W-:-:S08]  /*8fe0*/  DFMA R156, R14, R92, R156 ;  /* 0x0000005c0e9c722b */ /* 0x001fd0000000009c */
[----:B------:R-:W-:-:S08]  /*8ff0*/  DFMA R156, R30, R94, R156 ;  /* 0x0000005e1e9c722b */ /* 0x000fd0000000009c */
[----:B-1----:R-:W-:-:S08]  /*9000*/  DFMA R156, R176, R64, R156 ;  /* 0x00000040b09c722b */ /* 0x002fd0000000009c */
[----:B------:R-:W-:-:S08]  /*9010*/  DFMA R156, R170, R66, R156 ;  /* 0x00000042aa9c722b */ /* 0x000fd0000000009c */
[----:B--2---:R-:W-:-:S08]  /*9020*/  DFMA R156, R60, R76, R156 ;  /* 0x0000004c3c9c722b */ /* 0x004fd0000000009c */
[----:B------:R-:W-:Y:S02]  /*9030*/  DFMA R156, R52, R78, R156 ;  /* 0x0000004e349c722b */ /* 0x000fe4000000009c */
[----:B------:R-:W-:-:S06]  /*9040*/  DFMA R250, R204, R250, R136 ;  /* 0x000000faccfa722b */ /* 0x000fcc0000000088 */
[C---:B------:R-:W-:Y:S02]  /*9050*/  DFMA R136, R156.reuse, R232, R246 ;  /* 0x000000e89c88722b */ /* 0x040fe400000000f6 */
[C---:B------:R-:W-:Y:S02]  /*9060*/  DFMA R246, R156.reuse, R166, R234 ;  /* 0x000000a69cf6722b */ /* 0x040fe400000000ea */
[----:B----4-:R-:W-:Y:S01]  /*9070*/  DFMA R238, R156, R238, R154 ;  /* 0x000000ee9cee722b */ /* 0x010fe2000000009a */
[----:B------:R-:W0:Y:S01]  /*9080*/  LDS.64 R156, [R6+0x5b0] ;  /* 0x0005b000069c7984 */ /* 0x000e220000000a00 */
[----:B------:R-:W-:Y:S01]  /*9090*/  BAR.SYNC.DEFER_BLOCKING 0x0 ;  /* 0x0000000000007b1d */ /* 0x000fe20000010000 */
[----:B------:R-:W-:Y:S02]  /*90a0*/  CS2R R232, SRZ ;  /* 0x0000000000e87805 */ /* 0x000fe4000001ff00 */
[----:B------:R-:W-:Y:S02]  /*90b0*/  CS2R R166, SRZ ;  /* 0x0000000000a67805 */ /* 0x000fe4000001ff00 */
[----:B------:R-:W-:-:S02]  /*90c0*/  CS2R R234, SRZ ;  /* 0x0000000000ea7805 */ /* 0x000fc4000001ff00 */
[----:B------:R-:W2:Y:S01]  /*90d0*/  @!P2 LDG.E.64.CONSTANT R232, desc[UR76][R26.64+0x8ce0] ;  /* 0x008ce04c1ae8a981 */ /* 0x000ea2000c1e9b00 */
[----:B------:R-:W-:-:S03]  /*90e0*/  DFMA R122, R236, R122, R148 ;  /* 0x0000007aec7a722b */ /* 0x000fc60000000094 */
[----:B------:R-:W3:Y:S01]  /*90f0*/  @!P2 LDG.E.64.CONSTANT R166, desc[UR76][R26.64+0x13860] ;  /* 0x0138604c1aa6a981 */ /* 0x000ee2000c1e9b00 */
[----:B------:R-:W-:-:S03]  /*9100*/  CS2R R148, SRZ ;  /* 0x0000000000947805 */ /* 0x000fc6000001ff00 */
[----:B------:R-:W4:Y:S04]  /*9110*/  @!P2 LDG.E.64.CONSTANT R234, desc[UR76][R26.64+0x3720] ;  /* 0x0037204c1aeaa981 */ /* 0x000f28000c1e9b00 */
[----:B------:R-:W4:Y:S04]  /*9120*/  @!P2 LDG.E.64.CONSTANT R148, desc[UR76][R26.64+0xe2a0] ;  /* 0x00e2a04c1a94a981 */ /* 0x000f28000c1e9b00 */
[----:B------:R-:W-:Y:S04]  /*9130*/  STS.64 [R10], R136 ;  /* 0x000000880a007388 */ /* 0x000fe80000000a00 */
[----:B------:R1:W-:Y:S01]  /*9140*/  STS.64 [R9], R246 ;  /* 0x000000f609007388 */ /* 0x0003e20000000a00 */
[----:B------:R-:W-:Y:S01]  /*9150*/  CS2R R154, SRZ ;  /* 0x00000000009a7805 */ /* 0x000fe2000001ff00 */
[----:B------:R-:W-:Y:S01]  /*9160*/  DFMA R250, R202, R138, R250 ;  /* 0x0000008acafa722b */ /* 0x000fe200000000fa */
[----:B------:R-:W-:Y:S06]  /*9170*/  BAR.SYNC.DEFER_BLOCKING 0x0 ;  /* 0x0000000000007b1d */ /* 0x000fec0000010000 */
[----:B------:R-:W4:Y:S01]  /*9180*/  @!P2 LDG.E.64.CONSTANT R154, desc[UR76][R26.64+0x18e20] ;  /* 0x018e204c1a9aa981 */ /* 0x000f22000c1e9b00 */
[----:B-1----:R-:W-:-:S03]  /*9190*/  DFMA R246, R132, R236, R144 ;  /* 0x000000ec84f6722b */ /* 0x002fc60000000090 */
[----:B------:R-:W1:Y:S01]  /*91a0*/  LDS.128 R136, [R7] ;  /* 0x0000000007887984 */ /* 0x000e620000000c00 */
[----:B------:R-:W-:-:S03]  /*91b0*/  DFMA R144, R236, R126, R142 ;  /* 0x0000007eec90722b */ /* 0x000fc6000000008e */
[----:B------:R-:W1:Y:S01]  /*91c0*/  LDS.64 R126, [R6] ;  /* 0x00000000067e7984 */ /* 0x000e620000000a00 */
[-C--:B------:R-:W-:Y:S02]  /*91d0*/  DFMA R132, R128, R236.reuse, R150 ;  /* 0x000000ec8084722b */ /* 0x080fe40000000096 */
[----:B------:R-:W-:Y:S01]  /*91e0*/  DFMA R128, R124, R236, R140 ;  /* 0x000000ec7c80722b */ /* 0x000fe2000000008c */
[----:B------:R-:W-:Y:S01]  /*91f0*/  LDS.64 R142, [R12+0x3790] ;  /* 0x003790000c8e7984 */ /* 0x000fe20000000a00 */
[----:B0-----:R-:W-:Y:S02]  /*9200*/  DFMA R124, R200, R156, R250 ;  /* 0x0000009cc87c722b */ /* 0x001fe400000000fa */
[----:B------:R-:W-:Y:S01]  /*9210*/  DMUL R240, R240, UR6 ;  /* 0x00000006f0f07c28 */ /* 0x000fe20008000000 */
[----:B------:R-:W0:Y:S01]  /*9220*/  LDS.64 R140, [R6+0x70] ;  /* 0x00007000068c7984 */ /* 0x000e220000000a00 */
[----:B------:R-:W-:Y:S02]  /*9230*/  DFMA R134, R236, R134, R146 ;  /* 0x00000086ec86722b */ /* 0x000fe40000000092 */
[----:B------:R-:W-:Y:S01]  /*9240*/  DFMA R164, R120, R236, R164 ;  /* 0x000000ec78a4722b */ /* 0x000fe200000000a4 */
[----:B------:R-:W-:Y:S01]  /*9250*/  LDS.64 R250, [R6+0x3f0] ;  /* 0x0003f00006fa7984 */ /* 0x000fe20000000a00 */
[----:B------:R-:W-:-:S02]  /*9260*/  DADD R124, R122, R124 ;  /* 0x000000007a7c7229 */ /* 0x000fc4000000007c */
[----:B------:R-:W-:Y:S01]  /*9270*/  DFMA R146, R116, R238, R158 ;  /* 0x000000ee7492722b */ /* 0x000fe2000000009e */
[----:B------:R-:W-:Y:S01]  /*9280*/  LDS.128 R120, [R7+0x10] ;  /* 0x0000100007787984 */ /* 0x000fe20000000c00 */
[----:B------:R-:W-:-:S03]  /*9290*/  DFMA R150, R238, R118, R162 ;  /* 0x00000076ee96722b */ /* 0x000fc600000000a2 */
[----:B------:R-:W0:Y:S01]  /*92a0*/  LDS.128 R116, [R11+0x3720] ;  /* 0x003720000b747984 */ /* 0x000e220000000c00 */
[----:B-1----:R-:W-:-:S08]  /*92b0*/  DMUL R136, R36, R136 ;  /* 0x0000008824887228 */ /* 0x002fd00000000000 */
[----:B------:R-:W-:Y:S02]  /*92c0*/  DFMA R136, R14, R240, R136 ;  /* 0x000000f00e88722b */ /* 0x000fe40000000088 */
[----:B------:R-:W-:Y:S01]  /*92d0*/  DFMA R156, R112, R238, R248 ;  /* 0x000000ee709c722b */ /* 0x000fe200000000f8 */
[----:B------:R-:W-:Y:S04]  /*92e0*/  LDS.64 R240, [R6+0x150] ;  /* 0x0001500006f07984 */ /* 0x000fe80000000a00 */
[----:B------:R-:W1:Y:S01]  /*92f0*/  LDS.64 R112, [R6+0xe0] ;  /* 0x0000e00006707984 */ /* 0x000e620000000a00 */
[----:B------:R-:W-:-:S03]  /*9300*/  DFMA R136, R40, R126, R136 ;  /* 0x0000007e2888722b */ /* 0x000fc60000000088 */
[----:B------:R-:W1:Y:S01]  /*9310*/  LDS.64 R126, [R12+0x3720] ;  /* 0x003720000c7e7984 */ /* 0x000e620000000a00 */
[----:B------:R-:W-:Y:S01]  /*9320*/  DFMA R130, R236, R130, R152 ;  /* 0x00000082ec82722b */ /* 0x000fe20000000098 */
[----:B------:R-:W-:Y:S01]  /*9330*/  CS2R R236, SRZ ;  /* 0x0000000000ec7805 */ /* 0x000fe2000001ff00 */
[----:B------:R-:W-:Y:S01]  /*9340*/  DFMA R152, R84, R238, R160 ;  /* 0x000000ee5498722b */ /* 0x000fe200000000a0 */
[----:B------:R-:W-:Y:S01]  /*9350*/  LDS.64 R248, [R6+0x460] ;  /* 0x0004600006f87984 */ /* 0x000fe20000000a00 */
[----:B------:R-:W-:-:S03]  /*9360*/  DFMA R160, R238, R86, R244 ;  /* 0x00000056eea0722b */ /* 0x000fc600000000f4 */
[----:B------:R-:W1:Y:S01]  /*9370*/  LDS.128 R84, [R11+0x3730] ;  /* 0x003730000b547984 */ /* 0x000e620000000c00 */
[----:B------:R-:W-:-:S03]  /*9380*/  DFMA R136, R38, R138, R136 ;  /* 0x0000008a2688722b */ /* 0x000fc60000000088 */
[----:B------:R-:W4:Y:S01]  /*9390*/  @!P2 LDG.E.64.CONSTANT R236, desc[UR76][R26.64+0x239a0] ;  /* 0x0239a04c1aeca981 */ /* 0x000f22000c1e9b00 */
[----:B------:R-:W-:-:S03]  /*93a0*/  DFMA R158, R104, R238, R164 ;  /* 0x000000ee689e722b */ /* 0x000fc600000000a4 */
[----:B------:R-:W1:Y:S01]  /*93b0*/  LDS.64 R104, [R12+0x3800] ;  /* 0x003800000c687984 */ /* 0x000e620000000a00 */
[----:B0-----:R-:W-:Y:S02]  /*93c0*/  DFMA R140, R32, R140, R136 ;  /* 0x0000008c208c722b */ /* 0x001fe40000000088 */
[----:B------:R-:W-:Y:S01]  /*93d0*/  DFMA R162, R238, R114, R242 ;  /* 0x00000072eea2722b */ /* 0x000fe200000000f2 */
[----:B------:R-:W-:Y:S01]  /*93e0*/  LDS.64 R244, [R12+0x3cd0] ;  /* 0x003cd0000cf47984 */ /* 0x000fe20000000a00 */
[----:B------:R-:W-:Y:S02]  /*93f0*/  DFMA R116, R230, R116, RZ ;  /* 0x00000074e674722b */ /* 0x000fe400000000ff */
[----:B------:R-:W-:Y:S01]  /*9400*/  DFMA R164, R92, R238, R246 ;  /* 0x000000ee5ca4722b */ /* 0x000fe200000000f6 */
[----:B------:R-:W-:Y:S01]  /*9410*/  LDS.64 R242, [R6+0x310] ;  /* 0x0003100006f27984 */ /* 0x000fe20000000a00 */
[----:B------:R-:W-:Y:S02]  /*9420*/  DFMA R114, R46, R120, R140 ;  /* 0x000000782e72722b */ /* 0x000fe4000000008c */
[----:B------:R-:W-:Y:S01]  /*9430*/  DFMA R136, R238, R94, R134 ;  /* 0x0000005eee88722b */ /* 0x000fe20000000086 */
[----:B------:R-:W0:Y:S04]  /*9440*/  LDS.64 R120, [R12+0x3870] ;  /* 0x003870000c787984 */ /* 0x000e280000000a00 */
[----:B------:R-:W0:Y:S01]  /*9450*/  LDS.128 R92, [R11+0x3740] ;  /* 0x003740000b5c7984 */ /* 0x000e220000000c00 */
[----:B------:R-:W-:-:S02]  /*9460*/  DFMA R140, R64, R238, R132 ;  /* 0x000000ee408c722b */ /* 0x000fc40000000084 */
[----:B------:R-:W-:Y:S01]  /*9470*/  DFMA R118, R228, R118, R116 ;  /* 0x00000076e476722b */ /* 0x000fe20000000074 */
[----:B------:R-:W0:Y:S01]  /*9480*/  LDS.64 R64, [R12+0x38e0] ;  /* 0x0038e0000c407984 */ /* 0x000e220000000a00 */
[----:B-1----:R-:W-:Y:S02]  /*9490*/  DFMA R132, R54, R112, R114 ;  /* 0x000000703684722b */ /* 0x002fe40000000072 */
[----:B------:R-:W-:Y:S01]  /*94a0*/  DFMA R116, R68, R126, RZ ;  /* 0x0000007e4474722b */ /* 0x000fe200000000ff */
[----:B------:R-:W1:Y:S01]  /*94b0*/  LDS.128 R112, [R7+0x20] ;  /* 0x0000200007707984 */ /* 0x000e620000000c00 */
[----:B------:R-:W-:-:S03]  /*94c0*/  DFMA R138, R238, R66, R130 ;  /* 0x00000042ee8a722b */ /* 0x000fc60000000082 */
[----:B------:R-:W1:Y:S03]  /*94d0*/  LDS.64 R126, [R12+0x3950] ;  /* 0x003950000c7e7984 */ /* 0x000e660000000a00 */
[----:B------:R-:W-:Y:S01]  /*94e0*/  DFMA R142, R142, R70, R116 ;  /* 0x000000468e8e722b */ /* 0x000fe20000000074 */
[----:B------:R-:W1:Y:S01]  /*94f0*/  LDS.64 R130, [R6+0x1c0] ;  /* 0x0001c00006827984 */ /* 0x000e620000000a00 */
[----:B------:R-:W-:-:S03]  /*9500*/  DFMA R66, R226, R84, R118 ;  /* 0x00000054e242722b */ /* 0x000fc60000000076 */
[----:B------:R-:W1:Y:S01]  /*9510*/  LDS.128 R116, [R11+0x3750] ;  /* 0x003750000b747984 */ /* 0x000e620000000c00 */
[----:B------:R-:W-:-:S03]  /*9520*/  DFMA R84, R50, R122, R132 ;  /* 0x0000007a3254722b */ /* 0x000fc60000000084 */
[----:B------:R-:W1:Y:S01]  /*9530*/  LDS.64 R122, [R12+0x39c0] ;  /* 0x0039c0000c7a7984 */ /* 0x000e620000000a00 */
[----:B------:R-:W-:Y:S02]  /*9540*/  DFMA R86, R224, R86, R66 ;  /* 0x00000056e056722b */ /* 0x000fe40000000042 */
[----:B------:R-:W-:Y:S02]  /*9550*/  DFMA R66, R96, R104, R142 ;  /* 0x000000686042722b */ /* 0x000fe4000000008e */
[----:B------:R-:W-:Y:S01]  /*9560*/  DFMA R142, R76, R238, R128 ;  /* 0x000000ee4c8e722b */ /* 0x000fe20000000080 */
[----:B------:R-:W-:Y:S01]  /*9570*/  LDS.64 R104, [R12+0x3a30] ;  /* 0x003a30000c687984 */ /* 0x000fe20000000a00 */
[----:B------:R-:W-:-:S03]  /*9580*/  DFMA R144, R238, R78, R144 ;  /* 0x0000004eee90722b */ /* 0x000fc60000000090 */
[----:B------:R-:W1:Y:S01]  /*9590*/  LDS.128 R76, [R8+0x65f0] ;  /* 0x0065f000084c7984 */ /* 0x000e620000000c00 */
[----:B------:R-:W-:Y:S02]  /*95a0*/  DFMA R240, R48, R240, R84 ;  /* 0x000000f030f0722b */ /* 0x000fe40000000054 */
[----:B0-----:R-:W-:Y:S01]  /*95b0*/  DFMA R66, R120, R98, R66 ;  /* 0x000000627842722b */ /* 0x001fe20000000042 */
[----:B------:R-:W-:Y:S01]  /*95c0*/  LDS.64 R120, [R6+0x230] ;  /* 0x0002300006787984 */ /* 0x000fe20000000a00 */
[----:B------:R-:W-:-:S03]  /*95d0*/  DFMA R128, R222, R92, R86 ;  /* 0x0000005cde80722b */ /* 0x000fc60000000056 */
[----:B------:R-:W0:Y:S03]  /*95e0*/  LDS.64 R92, [R12+0x3aa0] ;  /* 0x003aa0000c5c7984 */ /* 0x000e260000000a00 */
[----:B------:R-:W-:Y:S01]  /*95f0*/  DFMA R132, R88, R64, R66 ;  /* 0x000000405884722b */ /* 0x000fe20000000042 */
[----:B------:R-:W0:Y:S01]  /*9600*/  LDS.128 R84, [R11+0x3760] ;  /* 0x003760000b547984 */ /* 0x000e220000000c00 */
[----:B-1----:R-:W-:Y:S02]  /*9610*/  DFMA R112, R44, R112, R240 ;  /* 0x000000702c70722b */ /* 0x002fe400000000f0 */
[----:B------:R-:W-:Y:S01]  /*9620*/  DFMA R94, R220, R94, R128 ;  /* 0x0000005edc5e722b */ /* 0x000fe20000000080 */
[----:B------:R-:W1:Y:S01]  /*9630*/  LDS.128 R64, [R8+0x6600] ;  /* 0x0066000008407984 */ /* 0x000e620000000c00 */
[----:B------:R-:W-:Y:S02]  /*9640*/  DFMA R238, R238, R106, R124 ;  /* 0x0000006aeeee722b */ /* 0x000fe4000000007c */
[----:B------:R-:W-:Y:S01]  /*9650*/  DFMA R132, R126, R90, R132 ;  /* 0x0000005a7e84722b */ /* 0x000fe20000000084 */
[----:B------:R-:W1:Y:S01]  /*9660*/  LDS.64 R106, [R12+0x3b10] ;  /* 0x003b10000c6a7984 */ /* 0x000e620000000a00 */
[----:B------:R-:W-:-:S03]  /*9670*/  DFMA R112, R180, R130, R112 ;  /* 0x00000082b470722b */ /* 0x000fc60000000070 */
[----:B------:R-:W1:Y:S01]  /*9680*/  LDS.128 R124, [R7+0x30] ;  /* 0x00003000077c7984 */ /* 0x000e620000000c00 */
[----:B------:R-:W-:-:S03]  /*9690*/  DFMA R94, R218, R116, R94 ;  /* 0x00000074da5e722b */ /* 0x000fc6000000005e */
[----:B------:R-:W-:Y:S01]  /*96a0*/  LDS.64 R116, [R12+0x3b80] ;  /* 0x003b80000c747984 */ /* 0x000fe20000000a00 */
[----:B------:R-:W-:Y:S02]  /*96b0*/  DFMA R128, R80, R122, R132 ;  /* 0x0000007a5080722b */ /* 0x000fe40000000084 */
[----:B------:R-:W-:Y:S01]  /*96c0*/  DFMA R122, R182, R114, R112 ;  /* 0x00000072b67a722b */ /* 0x000fe20000000070 */
[----:B------:R-:W-:Y:S01]  /*96d0*/  LDS.64 R132, [R12+0x3c60] ;  /* 0x003c60000c847984 */ /* 0x000fe20000000a00 */
[----:B------:R-:W-:-:S03]  /*96e0*/  DFMA R246, R24, R118, R94 ;  /* 0x0000007618f6722b */ /* 0x000fc6000000005e */
[----:B------:R-:W1:Y:S04]  /*96f0*/  LDS.128 R112, [R8+0x6610] ;  /* 0x0066100008707984 */ /* 0x000e680000000c00 */
[----:B------:R-:W1:Y:S01]  /*9700*/  LDS.64 R118, [R6+0x2a0] ;  /* 0x0002a00006767984 */ /* 0x000e620000000a00 */
[----:B------:R-:W-:Y:S02]  /*9710*/  DFMA R94, R178, R76, RZ ;  /* 0x0000004cb25e722b */ /* 0x000fe400000000ff */
[----:B------:R-:W-:-:S06]  /*9720*/  DFMA R128, R104, R82, R128 ;  /* 0x000000526880722b */ /* 0x000fcc0000000080 */
[----:B------:R-:W-:Y:S02]  /*9730*/  DFMA R130, R20, R78, R94 ;  /* 0x0000004e1482722b */ /* 0x000fe4000000005e */
[----:B0-----:R-:W-:Y:S01]  /*9740*/  DFMA R128, R72, R92, R128 ;  /* 0x0000005c4880722b */ /* 0x001fe20000000080 */
[----:B------:R-:W0:Y:S01]  /*9750*/  LDS.128 R92, [R8+0x6620] ;  /* 0x00662000085c7984 */ /* 0x000e220000000c00 */
[----:B------:R-:W-:Y:S02]  /*9760*/  DFMA R104, R184, R120, R122 ;  /* 0x00000078b868722b */ /* 0x000fe4000000007a */
[----:B------:R-:W-:Y:S01]  /*9770*/  DFMA R246, R34, R84, R246 ;  /* 0x0000005422f6722b */ /* 0x000fe200000000f6 */
[----:B------:R-:W0:Y:S01]  /*9780*/  LDS.128 R120, [R11+0x3770] ;  /* 0x003770000b787984 */ /* 0x000e220000000c00 */
[----:B-1----:R-:W-:-:S03]  /*9790*/  DFMA R130, R18, R64, R130 ;  /* 0x000000401282722b */ /* 0x002fc60000000082 */
[----:B------:R-:W1:Y:S01]  /*97a0*/  LDS.64 R84, [R12+0x3bf0] ;  /* 0x003bf0000c547984 */ /* 0x000e620000000a00 */
[----:B------:R-:W-:Y:S02]  /*97b0*/  DFMA R128, R106, R74, R128 ;  /* 0x0000004a6a80722b */ /* 0x000fe40000000080 */
[----:B------:R-:W-:Y:S02]  /*97c0*/  DFMA R246, R58, R86, R246 ;  /* 0x000000563af6722b */ /* 0x000fe400000000f6 */
[----:B------:R-:W-:Y:S02]  /*97d0*/  DFMA R86, R22, R66, R130 ;  /* 0x000000421656722b */ /* 0x000fe40000000082 */
[----:B------:R-:W-:Y:S01]  /*97e0*/  DFMA R124, R186, R124, R104 ;  /* 0x0000007cba7c722b */ /* 0x000fe20000000068 */
[----:B------:R-:W1:Y:S05]  /*97f0*/  LDS.128 R104, [R8+0x6630] ;  /* 0x0066300008687984 */ /* 0x000e6a0000000c00 */
[----:B------:R-:W-:-:S02]  /*9800*/  DFMA R86, R56, R112, R86 ;  /* 0x000000703856722b */ /* 0x000fc40000000056 */
[----:B------:R-:W-:Y:S02]  /*9810*/  DFMA R118, R188, R118, R124 ;  /* 0x00000076bc76722b */ /* 0x000fe4000000007c */
[----:B------:R-:W-:-:S04]  /*9820*/  DFMA R124, R100, R116, R128 ;  /* 0x00000074647c722b */ /* 0x000fc80000000080 */
[----:B------:R-:W-:Y:S01]  /*9830*/  DFMA R86, R42, R114, R86 ;  /* 0x000000722a56722b */ /* 0x000fe20000000056 */
[----:B------:R-:W-:Y:S01]  /*9840*/  LDS.128 R128, [R11+0x3780] ;  /* 0x003780000b807984 */ /* 0x000fe20000000c00 */
[----:B------:R-:W-:-:S03]  /*9850*/  DFMA R134, R190, R126, R118 ;  /* 0x0000007ebe86722b */ /* 0x000fc60000000076 */
[----:B------:R-:W2:Y:S03]  /*9860*/  LDS.128 R116, [R8+0x6640] ;  /* 0x0066400008747984 */ /* 0x000ea60000000c00 */
[----:B0-----:R-:W-:Y:S02]  /*9870*/  DFMA R86, R16, R92, R86 ;  /* 0x0000005c1056722b */ /* 0x001fe40000000056 */
[----:B------:R-:W-:Y:S02]  /*9880*/  DFMA R246, R28, R120, R246 ;  /* 0x000000781cf6722b */ /* 0x000fe400000000f6 */
[----:B-1----:R-:W-:-:S04]  /*9890*/  DFMA R120, R84, R102, R124 ;  /* 0x000000665478722b */ /* 0x002fc8000000007c */
[----:B------:R-:W-:Y:S01]  /*98a0*/  DFMA R240, R168, R94, R86 ;  /* 0x0000005ea8f0722b */ /* 0x000fe20000000056 */
[----:B------:R-:W-:Y:S04]  /*98b0*/  LDS.128 R124, [R7+0x40] ;  /* 0x00004000077c7984 */ /* 0x000fe80000000c00 */
[----:B------:R-:W0:Y:S03]  /*98c0*/  LDS.128 R84, [R8+0x6650] ;  /* 0x0066500008547984 */ /* 0x000e260000000c00 */
[----:B------:R-:W-:Y:S02]  /*98d0*/  DFMA R240, R14, R104, R240 ;  /* 0x000000680ef0722b */ /* 0x000fe400000000f0 */
[----:B------:R-:W-:Y:S01]  /*98e0*/  DFMA R132, R108, R132, R120 ;  /* 0x000000846c84722b */ /* 0x000fe20000000078 */
[----:B------:R-:W1:Y:S05]  /*98f0*/  LDS.64 R120, [R6+0x380] ;  /* 0x0003800006787984 */ /* 0x000e6a0000000a00 */
[----:B------:R-:W-:-:S02]  /*9900*/  DFMA R240, R30, R106, R240 ;  /* 0x0000006a1ef0722b */ /* 0x000fc400000000f0 */
[----:B------:R-:W-:Y:S02]  /*9910*/  DFMA R122, R174, R122, R246 ;  /* 0x0000007aae7a722b */ /* 0x000fe400000000f6 */
[----:B------:R-:W-:Y:S01]  /*9920*/  DFMA R244, R244, R110, R132 ;  /* 0x0000006ef4f4722b */ /* 0x000fe20000000084 */
[----:B------:R-:W-:Y:S03]  /*9930*/  LDS.64 R246, [R6+0x4d0] ;  /* 0x0004d00006f67984 */ /* 0x000fe60000000a00 */
[----:B--2---:R-:W-:Y:S02]  /*9940*/  DFMA R240, R176, R116, R240 ;  /* 0x00000074b0f0722b */ /* 0x004fe400000000f0 */
[----:B------:R-:W-:-:S06]  /*9950*/  DFMA R122, R172, R128, R122 ;  /* 0x00000080ac7a722b */ /* 0x000fcc000000007a */
[----:B------:R-:W-:Y:S02]  /*9960*/  DFMA R128, R170, R118, R240 ;  /* 0x00000076aa80722b */ /* 0x000fe400000000f0 */
[----:B------:R-:W-:Y:S02]  /*9970*/  DFMA R240, R62, R130, R122 ;  /* 0x000000823ef0722b */ /* 0x000fe4000000007a */
[----:B------:R-:W-:Y:S02]  /*9980*/  DFMA R134, R192, R242, R134 ;  /* 0x000000f2c086722b */ /* 0x000fe40000000086 */
[----:B------:R-:W-:Y:S02]  /*9990*/  DMUL R122, R244, R232 ;  /* 0x000000e8f47a7228 */ /* 0x000fe40000000000 */
[----:B0-----:R-:W-:-:S04]  /*99a0*/  DFMA R128, R60, R84, R128 ;  /* 0x000000543c80722b */ /* 0x001fc80000000080 */
[----:B------:R-:W-:Y:S02]  /*99b0*/  DFMA R124, R198, R124, R134 ;  /* 0x0000007cc67c722b */ /* 0x000fe40000000086 */
[----:B---3--:R-:W-:Y:S02]  /*99c0*/  DMUL R166, R244, R166 ;  /* 0x000000a6f4a67228 */ /* 0x008fe40000000000 */
[----:B----4-:R-:W-:Y:S02]  /*99d0*/  DFMA R122, R240, R234, R122 ;  /* 0x000000eaf07a722b */ /* 0x010fe4000000007a */
[----:B------:R-:W-:Y:S02]  /*99e0*/  DFMA R234, R52, R86, R128 ;  /* 0x0000005634ea722b */ /* 0x000fe40000000080 */
[----:B-1----:R-:W-:Y:S01]  /*99f0*/  DFMA R242, R196, R120, R124 ;  /* 0x00000078c4f2722b */ /* 0x002fe2000000007c */
[----:B------:R-:W-:Y:S01]  /*9a00*/  LDS.128 R128, [R7+0x50] ;  /* 0x0000500007807984 */ /* 0x000fe20000000c00 */
[----:B------:R-:W-:-:S03]  /*9a10*/  DFMA R134, R240, R232, R166 ;  /* 0x000000e8f086722b */ /* 0x000fc600000000a6 */
[----:B------:R-:W-:Y:S01]  /*9a20*/  LDS.64 R232, [R6+0x540] ;  /* 0x0005400006e87984 */ /* 0x000fe20000000a00 */
[----:B------:R-:W-:-:S03]  /*9a30*/  DFMA R124, R234, R148, R122 ;  /* 0x00000094ea7c722b */ /* 0x000fc6000000007a */
[----:B------:R-:W-:Y:S04]  /*9a40*/  LDS.64 R166, [R6+0x5b0] ;  /* 0x0005b00006a67984 */ /* 0x000fe80000000a00 */
[----:B------:R-:W-:Y:S01]  /*9a50*/  LDS.128 R120, [R7+0x60] ;  /* 0x0000600007787984 */ /* 0x000fe20000000c00 */
[----:B------:R-:W-:Y:S06]  /*9a60*/  BAR.SYNC.DEFER_BLOCKING 0x0 ;  /* 0x0000000000007b1d */ /* 0x000fec0000010000 */
[----:B------:R-:W-:Y:S01]  /*9a70*/  DFMA R134, R234, R154, R134 ;  /* 0x0000009aea86722b */ /* 0x000fe20000000086 */
[----:B------:R0:W-:Y:S06]  /*9a80*/  STS.64 [R10], R124 ;  /* 0x0000007c0a007388 */ /* 0x0001ec0000000a00 */
[----:B------:R-:W-:Y:S01]  /*9a90*/  STS.64 [R9], R134 ;  /* 0x0000008609007388 */ /* 0x000fe20000000a00 */
[----:B------:R-:W-:Y:S06]  /*9aa0*/  BAR.SYNC.DEFER_BLOCKING 0x0 ;  /* 0x0000000000007b1d */ /* 0x000fec0000010000 */
[----:B------:R-:W1:Y:S01]  /*9ab0*/  LDS.128 R132, [R7] ;  /* 0x0000000007847984 */ /* 0x000e620000000c00 */
[----:B0-----:R-:W-:-:S02]  /*9ac0*/  DMUL R124, R236, UR6 ;  /* 0x00000006ec7c7c28 */ /* 0x001fc40008000000 */
[----:B-1----:R-:W-:-:S08]  /*9ad0*/  DMUL R132, R36, R132 ;  /* 0x0000008424847228 */ /* 0x002fd00000000000 */
[----:B------:R-:W-:Y:S01]  /*9ae0*/  DFMA R132, R30, R124, R132 ;  /* 0x0000007c1e84722b */ /* 0x000fe20000000084 */
[----:B------:R-:W0:Y:S01]  /*9af0*/  LDS.64 R124, [R6] ;  /* 0x00000000067c7984 */ /* 0x000e220000000a00 */
[----:B------:R-:W-:Y:S01]  /*9b00*/  DFMA R236, R194, R126, R242 ;  /* 0x0000007ec2ec722b */ /* 0x000fe200000000f2 */
[----:B------:R-:W-:-:S06]  /*9b10*/  CS2R R242, SRZ ;  /* 0x0000000000f27805 */ /* 0x000fcc000001ff00 */
[----:B------:R-:W2:Y:S01]  /*9b20*/  @!P2 LDG.E.64.CONSTANT R242, desc[UR76][R26.64+0x1e3e0] ;  /* 0x01e3e04c1af2a981 */ /* 0x000ea2000c1e9b00 */
[----:B0-----:R-:W-:-:S03]  /*9b30*/  DFMA R124, R40, R124, R132 ;  /* 0x0000007c287c722b */ /* 0x001fc60000000084 */
[----:B------:R-:W0:Y:S05]  /*9b40*/  LDS.64 R132, [R6+0x70] ;  /* 0x0000700006847984 */ /* 0x000e2a0000000a00 */
[----:B------:R-:W-:-:S08]  /*9b50*/  DFMA R124, R38, R134, R124 ;  /* 0x00000086267c722b */ /* 0x000fd0000000007c */
[----:B0-----:R-:W-:Y:S02]  /*9b60*/  DFMA R132, R32, R132, R124 ;  /* 0x000000842084722b */ /* 0x001fe4000000007c */
[----:B------:R-:W0:Y:S06]  /*9b70*/  LDS.128 R124, [R7+0x10] ;  /* 0x00001000077c7984 */ /* 0x000e2c0000000c00 */
[----:B0-----:R-:W-:Y:S01]  /*9b80*/  DFMA R132, R46, R124, R132 ;  /* 0x0000007c2e84722b */ /* 0x001fe20000000084 */
[----:B------:R-:W0:Y:S07]  /*9b90*/  LDS.64 R124, [R6+0xe0] ;  /* 0x0000e000067c7984 */ /* 0x000e2e0000000a00 */
[----:B0-----:R-:W-:-:S02]  /*9ba0*/  DFMA R124, R54, R124, R132 ;  /* 0x0000007c367c722b */ /* 0x001fc40000000084 */
[----:B------:R-:W0:Y:S06]  /*9bb0*/  LDS.64 R132, [R6+0x150] ;  /* 0x0001500006847984 */ /* 0x000e2c0000000a00 */
[----:B------:R-:W-:Y:S02]  /*9bc0*/  DFMA R134, R50, R126, R124 ;  /* 0x0000007e3286722b */ /* 0x000fe4000000007c */
[----:B------:R-:W1:Y:S01]  /*9bd0*/  LDS.128 R124, [R7+0x20] ;  /* 0x00002000077c7984 */ /* 0x000e620000000c00 */
[----:B------:R-:W-:Y:S02]  /*9be0*/  DFMA R236, R216, R250, R236 ;  /* 0x000000fad8ec722b */ /* 0x000fe400000000ec */
[----:B------:R-:W-:Y:S01]  /*9bf0*/  DMUL R154, R244, R154 ;  /* 0x0000009af49a7228 */ /* 0x000fe20000000000 */
[----:B------:R-:W-:Y:S04]  /*9c00*/  LDS.64 R250, [R12+0x4050] ;  /* 0x004050000cfa7984 */ /* 0x000fe80000000a00 */
[----:B------:R-:W-:Y:S01]  /*9c10*/  LDS.64 R244, [R6+0x2a0] ;  /* 0x0002a00006f47984 */ /* 0x000fe20000000a00 */
[----:B0-----:R-:W-:-:S03]  /*9c20*/  DFMA R134, R48, R132, R134 ;  /* 0x000000843086722b */ /* 0x001fc60000000086 */
[----:B------:R-:W0:Y:S05]  /*9c30*/  LDS.64 R132, [R6+0x1c0] ;  /* 0x0001c00006847984 */ /* 0x000e2a0000000a00 */
[----:B-1----:R-:W-:Y:S01]  /*9c40*/  DFMA R134, R44, R124, R134 ;  /* 0x0000007c2c86722b */ /* 0x002fe20000000086 */
[----:B------:R-:W1:Y:S01]  /*9c50*/  LDS.64 R124, [R6+0x230] ;  /* 0x00023000067c7984 */ /* 0x000e620000000a00 */
[----:B------:R-:W-:-:S08]  /*9c60*/  DFMA R128, R214, R128, R236 ;  /* 0x00000080d680722b */ /* 0x000fd000000000ec */
[----:B------:R-:W-:Y:S02]  /*9c70*/  DFMA R248, R212, R248, R128 ;  /* 0x000000f8d4f8722b */ /* 0x000fe40000000080 */
[----:B------:R-:W-:Y:S01]  /*9c80*/  DFMA R154, R240, R148, R154 ;  /* 0x00000094f09a722b */ /* 0x000fe2000000009a */
[----:B------:R-:W-:-:S05]  /*9c90*/  CS2R R148, SRZ ;  /* 0x0000000000947805 */ /* 0x000fca000001ff00 */
[----:B------:R-:W-:Y:S01]  /*9ca0*/  DFMA R248, R210, R130, R248 ;  /* 0x00000082d2f8722b */ /* 0x000fe200000000f8 */
[----:B------:R-:W3:Y:S01]  /*9cb0*/  @!P2 LDG.E.64.CONSTANT R148, desc[UR76][R26.64+0x9300] ;  /* 0x0093004c1a94a981 */ /* 0x000ee2000c1e9b00 */
[----:B0-----:R-:W-:Y:S01]  /*9cc0*/  DFMA R132, R180, R132, R134 ;  /* 0x00000084b484722b */ /* 0x001fe20000000086 */
[----:B------:R-:W-:-:S05]  /*9cd0*/  CS2R R236, SRZ ;  /* 0x0000000000ec7805 */ /* 0x000fca000001ff00 */
[----:B------:R-:W-:Y:S01]  /*9ce0*/  DFMA R248, R208, R246, R248 ;  /* 0x000000f6d0f8722b */ /* 0x000fe200000000f8 */
[----:B------:R-:W0:Y:S04]  /*9cf0*/  LDS.128 R128, [R11+0x3d40] ;  /* 0x003d40000b807984 */ /* 0x000e280000000c00 */
[----:B------:R-:W4:Y:S01]  /*9d00*/  @!P2 LDG.E.64.CONSTANT R236, desc[UR76][R26.64+0x3d40] ;  /* 0x003d404c1aeca981 */ /* 0x000f22000c1e9b00 */
[----:B------:R-:W-:-:S03]  /*9d10*/  DFMA R126, R182, R126, R132 ;  /* 0x0000007eb67e722b */ /* 0x000fc60000000084 */
[----:B------:R-:W-:Y:S05]  /*9d20*/  LDS.128 R132, [R11+0x3d50] ;  /* 0x003d50000b847984 */ /* 0x000fea0000000c00 */
[----:B-1----:R-:W-:Y:S02]  /*9d30*/  DFMA R246, R184, R124, R126 ;  /* 0x0000007cb8f6722b */ /* 0x002fe4000000007e */
[----:B------:R-:W1:Y:S01]  /*9d40*/  LDS.128 R124, [R7+0x30] ;  /* 0x00003000077c7984 */ /* 0x000e620000000c00 */
[----:B------:R-:W-:-:S03]  /*9d50*/  DFMA R120, R206, R120, R248 ;  /* 0x00000078ce78722b */ /* 0x000fc600000000f8 */
[----:B------:R-:W2:Y:S05]  /*9d60*/  LDS.64 R248, [R12+0x3d40] ;  /* 0x003d40000cf87984 */ /* 0x000eaa0000000a00 */
[----:B------:R-:W-:Y:S02]  /*9d70*/  DFMA R232, R204, R232, R120 ;  /* 0x000000e8cce8722b */ /* 0x000fe40000000078 */
[----:B------:R-:W-:Y:S01]  /*9d80*/  LDS.64 R120, [R12+0x3e20] ;  /* 0x003e20000c787984 */ /* 0x000fe20000000a00 */
[----:B0-----:R-:W-:Y:S02]  /*9d90*/  DFMA R128, R230, R128, RZ ;  /* 0x00000080e680722b */ /* 0x001fe400000000ff */
[----:B-1----:R-:W-:Y:S01]  /*9da0*/  DFMA R124, R186, R124, R246 ;  /* 0x0000007cba7c722b */ /* 0x002fe200000000f6 */
[----:B------:R-:W0:Y:S05]  /*9db0*/  LDS.64 R246, [R12+0x3db0] ;  /* 0x003db0000cf67984 */ /* 0x000e2a0000000a00 */
[----:B------:R-:W-:-:S08]  /*9dc0*/  DFMA R130, R228, R130, R128 ;  /* 0x00000082e482722b */ /* 0x000fd00000000080 */
[----:B------:R-:W-:Y:S02]  /*9dd0*/  DFMA R130, R226, R132, R130 ;  /* 0x00000084e282722b */ /* 0x000fe40000000082 */
[----:B--2---:R-:W-:Y:S01]  /*9de0*/  DFMA R154, R234, R242, R154 ;  /* 0x000000f2ea9a722b */ /* 0x004fe2000000009a */
[----:B------:R-:W-:Y:S01]  /*9df0*/  CS2R R240, SRZ ;  /* 0x0000000000f07805 */ /* 0x000fe2000001ff00 */
[----:B------:R-:W-:Y:S01]  /*9e00*/  DFMA R248, R68, R248, RZ ;  /* 0x000000f844f8722b */ /* 0x000fe200000000ff */
[----:B------:R-:W-:Y:S03]  /*9e10*/  LDS.64 R242, [R12+0x3e90] ;  /* 0x003e90000cf27984 */ /* 0x000fe60000000a00 */
[----:B------:R-:W-:Y:S01]  /*9e20*/  DFMA R234, R224, R134, R130 ;  /* 0x00000086e0ea722b */ /* 0x000fe20000000082 */
[----:B------:R-:W2:Y:S04]  /*9e30*/  @!P2 LDG.E.64.CONSTANT R240, desc[UR76][R26.64+0x13e80] ;  /* 0x013e804c1af0a981 */ /* 0x000ea8000c1e9b00 */
[----:B------:R-:W1:Y:S04]  /*9e40*/  LDS.128 R132, [R11+0x3d60] ;  /* 0x003d60000b847984 */ /* 0x000e680000000c00 */
[----:B------:R-:W1:Y:S01]  /*9e50*/  LDS.128 R128, [R11+0x3d70] ;  /* 0x003d70000b807984 */ /* 0x000e620000000c00 */
[----:B0-----:R-:W-:-:S08]  /*9e60*/  DFMA R246, R246, R70, R248 ;  /* 0x00000046f6f6722b */ /* 0x001fd000000000f8 */
[----:B------:R-:W-:Y:S01]  /*9e70*/  DFMA R120, R96, R120, R246 ;  /* 0x000000786078722b */ /* 0x000fe200000000f6 */
[----:B------:R-:W-:-:S06]  /*9e80*/  CS2R R246, SRZ ;  /* 0x0000000000f67805 */ /* 0x000fcc000001ff00 */
[----:B------:R-:W2:Y:S01]  /*9e90*/  @!P2 LDG.E.64.CONSTANT R246, desc[UR76][R26.64+0x19440] ;  /* 0x0194404c1af6a981 */ /* 0x000ea2000c1e9b00 */
[----:B------:R-:W-:Y:S01]  /*9ea0*/  DFMA R244, R188, R244, R124 ;  /* 0x000000f4bcf4722b */ /* 0x000fe2000000007c */
[----:B------:R-:W-:Y:S02]  /*9eb0*/  CS2R R248, SRZ ;  /* 0x0000000000f87805 */ /* 0x000fe4000001ff00 */
[----:B------:R-:W0:Y:S01]  /*9ec0*/  LDS.64 R124, [R6+0x310] ;  /* 0x00031000067c7984 */ /* 0x000e220000000a00 */
[----:B-1----:R-:W-:Y:S02]  /*9ed0*/  DFMA R132, R222, R132, R234 ;  /* 0x00000084de84722b */ /* 0x002fe400000000ea */
[----:B------:R-:W-:Y:S01]  /*9ee0*/  DFMA R232, R202, R122, R232 ;  /* 0x0000007acae8722b */ /* 0x000fe200000000e8 */
[----:B------:R-:W2:Y:S01]  /*9ef0*/  @!P2 LDG.E.64.CONSTANT R248, desc[UR76][R26.64+0xe8c0] ;  /* 0x00e8c04c1af8a981 */ /* 0x000ea2000c1e9b00 */
[----:B------:R-:W-:-:S03]  /*9f00*/  DFMA R242, R242, R98, R120 ;  /* 0x00000062f2f2722b */ /* 0x000fc60000000078 */
[----:B------:R-:W1:Y:S01]  /*9f10*/  LDS.128 R120, [R7+0x40] ;  /* 0x0000400007787984 */ /* 0x000e620000000c00 */
[----:B------:R-:W-:Y:S02]  /*9f20*/  DFMA R132, R220, R134, R132 ;  /* 0x00000086dc84722b */ /* 0x000fe40000000084 */
[----:B------:R-:W-:Y:S01]  /*9f30*/  DFMA R126, R190, R126, R244 ;  /* 0x0000007ebe7e722b */ /* 0x000fe200000000f4 */
[----:B------:R-:W1:Y:S05]  /*9f40*/  LDS.64 R234, [R12+0x3f00] ;  /* 0x003f00000cea7984 */ /* 0x000e6a0000000a00 */
[----:B------:R-:W-:Y:S02]  /*9f50*/  DFMA R244, R218, R128, R132 ;  /* 0x00000080daf4722b */ /* 0x000fe40000000084 */
[----:B------:R-:W1:Y:S04]  /*9f60*/  LDS.64 R132, [R6+0x380] ;  /* 0x0003800006847984 */ /* 0x000e680000000a00 */
[----:B------:R-:W1:Y:S01]  /*9f70*/  LDS.64 R128, [R12+0x3f70] ;  /* 0x003f70000c807984 */ /* 0x000e620000000a00 */
[----:B------:R-:W-:-:S03]  /*9f80*/  DFMA R232, R200, R166, R232 ;  /* 0x000000a6c8e8722b */ /* 0x000fc600000000e8 */
[----:B------:R-:W1:Y:S01]  /*9f90*/  LDS.64 R166, [R12+0x3fe0] ;  /* 0x003fe0000ca67984 */ /* 0x000e620000000a00 */
[----:B0-----:R-:W-:-:S03]  /*9fa0*/  DFMA R134, R192, R124, R126 ;  /* 0x0000007cc086722b */ /* 0x001fc6000000007e */
[----:B------:R-:W0:Y:S05]  /*9fb0*/  LDS.128 R124, [R11+0x3d80] ;  /* 0x003d80000b7c7984 */ /* 0x000e2a0000000c00 */
[----:B-1----:R-:W-:Y:S02]  /*9fc0*/  DFMA R120, R198, R120, R134 ;  /* 0x00000078c678722b */ /* 0x002fe40000000086 */
[----:B------:R-:W1:Y:S01]  /*9fd0*/  LDS.64 R134, [R12+0x40c0] ;  /* 0x0040c0000c867984 */ /* 0x000e620000000a00 */
[----:B------:R-:W-:-:S05]  /*9fe0*/  DFMA R234, R88, R234, R242 ;  /* 0x000000ea58ea722b */ /* 0x000fca00000000f2 */
[----:B------:R-:W-:Y:S02]  /*9ff0*/  DFMA R132, R196, R132, R120 ;  /* 0x00000084c484722b */ /* 0x000fe40000000078 */
[----:B------:R-:W1:Y:S01]  /*a000*/  LDS.64 R120, [R12+0x4130] ;  /* 0x004130000c787984 */ /* 0x000e620000000a00 */
[----:B------:R-:W-:Y:S02]  /*a010*/  DFMA R128, R128, R90, R234 ;  /* 0x0000005a8080722b */ /* 0x000fe400000000ea */
[----:B------:R-:W-:Y:S01]  /*a020*/  DFMA R130, R24, R130, R244 ;  /* 0x000000821882722b */ /* 0x000fe200000000f4 */
[----:B------:R-:W-:-:S05]  /*a030*/  CS2R R234, SRZ ;  /* 0x0000000000ea7805 */ /* 0x000fca000001ff00 */
[----:B------:R-:W-:Y:S01]  /*a040*/  DFMA R166, R80, R166, R128 ;  /* 0x000000a650a6722b */ /* 0x000fe20000000080 */
[----:B------:R-:W2:Y:S01]  /*a050*/  @!P2 LDG.E.64.CONSTANT R234, desc[UR76][R26.64+0x23fc0] ;  /* 0x023fc04c1aeaa981 */ /* 0x000ea2000c1e9b00 */
[----:B------:R-:W-:-:S06]  /*a060*/  CS2R R242, SRZ ;  /* 0x0000000000f27805 */ /* 0x000fcc000001ff00 */
[----:B------:R-:W-:Y:S01]  /*a070*/  DFMA R250, R250, R82, R166 ;  /* 0x00000052fafa722b */ /* 0x000fe200000000a6 */
[----:B------:R-:W2:Y:S01]  /*a080*/  @!P2 LDG.E.64.CONSTANT R242, desc[UR76][R26.64+0x1ea00] ;  /* 0x01ea004c1af2a981 */ /* 0x000ea2000c1e9b00 */
[----:B0-----:R-:W-:-:S03]  /*a090*/  DFMA R244, R34, R124, R130 ;  /* 0x0000007c22f4722b */ /* 0x001fc60000000082 */
[----:B------:R-:W0:Y:S04]  /*a0a0*/  LDS.64 R124, [R6+0x3f0] ;  /* 0x0003f000067c7984 */ /* 0x000e280000000a00 */
[----:B------:R-:W0:Y:S01]  /*a0b0*/  LDS.128 R128, [R11+0x3d90] ;  /* 0x003d90000b807984 */ /* 0x000e220000000c00 */
[----:B------:R-:W-:Y:S02]  /*a0c0*/  DADD R164, R164, R232 ;  /* 0x00000000a4a47229 */ /* 0x000fe400000000e8 */
[----:B------:R-:W-:Y:S02]  /*a0d0*/  DFMA R232, R76, R154, R146 ;  /* 0x0000009a4ce8722b */ /* 0x000fe40000000092 */
[----:B------:R-:W-:Y:S01]  /*a0e0*/  DFMA R166, R154, R78, R150 ;  /* 0x0000004e9aa6722b */ /* 0x000fe20000000096 */
[----:B------:R-:W-:Y:S01]  /*a0f0*/  LDS.64 R146, [R12+0x42f0] ;  /* 0x0042f0000c927984 */ /* 0x000fe20000000a00 */
[----:B-1----:R-:W-:-:S02]  /*a100*/  DFMA R134, R72, R134, R250 ;  /* 0x000000864886722b */ /* 0x002fc400000000fa */
[----:B------:R-:W-:Y:S01]  /*a110*/  DFMA R132, R194, R122, R132 ;  /* 0x0000007ac284722b */ /* 0x000fe20000000084 */
[----:B------:R-:W1:Y:S04]  /*a120*/  LDS.128 R76, [R7+0x50] ;  /* 0x00005000074c7984 */ /* 0x000e680000000c00 */
[----:B------:R-:W1:Y:S01]  /*a130*/  LDS.64 R122, [R12+0x41a0] ;  /* 0x0041a0000c7a7984 */ /* 0x000e620000000a00 */
[----:B------:R-:W-:Y:S02]  /*a140*/  DFMA R134, R120, R74, R134 ;  /* 0x0000004a7886722b */ /* 0x000fe40000000086 */
[----:B------:R-:W-:Y:S01]  /*a150*/  DFMA R156, R64, R154, R156 ;  /* 0x0000009a409c722b */ /* 0x000fe2000000009c */
[----:B------:R-:W1:Y:S01]  /*a160*/  LDS.64 R120, [R6+0x460] ;  /* 0x0004600006787984 */ /* 0x000e620000000a00 */
[----:B------:R-:W-:-:S02]  /*a170*/  DFMA R162, R154, R66, R162 ;  /* 0x000000429aa2722b */ /* 0x000fc400000000a2 */
[----:B------:R-:W-:Y:S01]  /*a180*/  DFMA R160, R154, R114, R160 ;  /* 0x000000729aa0722b */ /* 0x000fe200000000a0 */
[----:B------:R-:W1:Y:S04]  /*a190*/  LDS.128 R64, [R8+0x6660] ;  /* 0x0066600008407984 */ /* 0x000e680000000c00 */
[----:B------:R-:W3:Y:S01]  /*a1a0*/  LDS.64 R114, [R12+0x4210] ;  /* 0x004210000c727984 */ /* 0x000ee20000000a00 */
[----:B------:R-:W-:Y:S02]  /*a1b0*/  DFMA R126, R58, R126, R244 ;  /* 0x0000007e3a7e722b */ /* 0x000fe400000000f4 */
[----:B------:R-:W-:Y:S01]  /*a1c0*/  DFMA R244, R112, R154, R152 ;  /* 0x0000009a70f4722b */ /* 0x000fe20000000098 */
[----:B------:R-:W3:Y:S01]  /*a1d0*/  LDS.64 R112, [R12+0x4280] ;  /* 0x004280000c707984 */ /* 0x000ee20000000a00 */
[----:B0-----:R-:W-:-:S04]  /*a1e0*/  DFMA R124, R216, R124, R132 ;  /* 0x0000007cd87c722b */ /* 0x001fc80000000084 */
[----:B------:R-:W-:Y:S02]  /*a1f0*/  DFMA R126, R28, R128, R126 ;  /* 0x000000801c7e722b */ /* 0x000fe4000000007e */
[----:B------:R-:W-:Y:S02]  /*a200*/  DFMA R250, R92, R154, R158 ;  /* 0x0000009a5cfa722b */ /* 0x000fe4000000009e */
[----:B------:R-:W-:Y:S01]  /*a210*/  DFMA R238, R154, R94, R238 ;  /* 0x0000005e9aee722b */ /* 0x000fe200000000ee */
[----:B------:R-:W0:Y:S03]  /*a220*/  LDS.128 R92, [R11+0x3da0] ;  /* 0x003da0000b5c7984 */ /* 0x000e260000000c00 */
[----:B------:R-:W-:Y:S02]  /*a230*/  DFMA R130, R174, R130, R126 ;  /* 0x00000082ae82722b */ /* 0x000fe4000000007e */
[----:B-1----:R-:W-:Y:S01]  /*a240*/  DFMA R76, R214, R76, R124 ;  /* 0x0000004cd64c722b */ /* 0x002fe2000000007c */
[----:B------:R-:W1:Y:S01]  /*a250*/  LDS.128 R124, [R8+0x6670] ;  /* 0x00667000087c7984 */ /* 0x000e620000000c00 */
[----:B------:R-:W-:-:S03]  /*a260*/  DFMA R122, R100, R122, R134 ;  /* 0x0000007a647a722b */ /* 0x000fc60000000086 */
[----:B------:R-:W-:Y:S03]  /*a270*/  LDS.128 R132, [R7+0x60] ;  /* 0x0000600007847984 */ /* 0x000fe60000000c00 */
[----:B------:R-:W-:Y:S02]  /*a280*/  DFMA R76, R212, R120, R76 ;  /* 0x00000078d44c722b */ /* 0x000fe4000000004c */
[----:B------:R-:W-:Y:S02]  /*a290*/  DFMA R120, R178, R64, RZ ;  /* 0x00000040b278722b */ /* 0x000fe400000000ff */
[----:B---3--:R-:W-:-:S08]  /*a2a0*/  DFMA R114, R114, R102, R122 ;  /* 0x000000667272722b */ /* 0x008fd0000000007a */
[----:B------:R-:W-:Y:S02]  /*a2b0*/  DFMA R114, R108, R112, R114 ;  /* 0x000000706c72722b */ /* 0x000fe40000000072 */
[----:B------:R-:W-:Y:S01]  /*a2c0*/  DFMA R112, R20, R66, R120 ;  /* 0x000000421470722b */ /* 0x000fe20000000078 */
[----:B------:R-:W3:Y:S01]  /*a2d0*/  LDS.128 R120, [R8+0x6680] ;  /* 0x0066800008787984 */ /* 0x000ee20000000c00 */
[----:B0-----:R-:W-:-:S06]  /*a2e0*/  DFMA R130, R172, R92, R130 ;  /* 0x0000005cac82722b */ /* 0x001fcc0000000082 */
[----:B-1----:R-:W-:Y:S02]  /*a2f0*/  DFMA R112, R18, R124, R112 ;  /* 0x0000007c1270722b */ /* 0x002fe40000000070 */
[----:B------:R-:W-:Y:S02]  /*a300*/  DFMA R92, R210, R78, R76 ;  /* 0x0000004ed25c722b */ /* 0x000fe4000000004c */
[----:B------:R-:W-:Y:S02]  /*a310*/  DFMA R158, R62, R94, R130 ;  /* 0x0000005e3e9e722b */ /* 0x000fe40000000082 */
[----:B------:R-:W-:Y:S01]  /*a320*/  DFMA R146, R146, R110, R114 ;  /* 0x0000006e9292722b */ /* 0x000fe20000000072 */
[----:B------:R-:W0:Y:S01]  /*a330*/  LDS.64 R94, [R6+0x4d0] ;  /* 0x0004d000065e7984 */ /* 0x000e220000000a00 */
[----:B------:R-:W-:-:S03]  /*a340*/  DFMA R76, R22, R126, R112 ;  /* 0x0000007e164c722b */ /* 0x000fc60000000070 */
[----:B------:R-:W1:Y:S03]  /*a350*/  LDS.128 R128, [R8+0x6690] ;  /* 0x0066900008807984 */ /* 0x000e660000000c00 */
[----:B------:R-:W-:Y:S01]  /*a360*/  DMUL R78, R146, R148 ;  /* 0x00000094924e7228 */ /* 0x000fe20000000000 */
[----:B------:R-:W-:Y:S01]  /*a370*/  LDS.128 R112, [R8+0x66b0] ;  /* 0x0066b00008707984 */ /* 0x000fe20000000c00 */
[----:B---3--:R-:W-:-:S06]  /*a380*/  DFMA R76, R56, R120, R76 ;  /* 0x00000078384c722b */ /* 0x008fcc000000004c */
[----:B----4-:R-:W-:Y:S02]  /*a390*/  DFMA R236, R158, R236, R78 ;  /* 0x000000ec9eec722b */ /* 0x010fe4000000004e */
[----:B------:R-:W-:Y:S02]  /*a3a0*/  DFMA R150, R42, R122, R76 ;  /* 0x0000007a2a96722b */ /* 0x000fe4000000004c */
[----:B------:R-:W3:Y:S01]  /*a3b0*/  LDS.128 R76, [R8+0x66a0] ;  /* 0x0066a000084c7984 */ /* 0x000ee20000000c00 */
[----:B0-----:R-:W-:-:S05]  /*a3c0*/  DFMA R92, R208, R94, R92 ;  /* 0x0000005ed05c722b */ /* 0x001fca000000005c */
[----:B-1----:R-:W-:-:S03]  /*a3d0*/  DFMA R150, R16, R128, R150 ;  /* 0x000000801096722b */ /* 0x002fc60000000096 */
[----:B------:R-:W-:Y:S02]  /*a3e0*/  DFMA R152, R206, R132, R92 ;  /* 0x00000084ce98722b */ /* 0x000fe4000000005c */
[----:B------:R-:W0:Y:S03]  /*a3f0*/  LDS.128 R92, [R8+0x66c0] ;  /* 0x0066c000085c7984 */ /* 0x000e260000000c00 */
[----:B------:R-:W-:Y:S01]  /*a400*/  DFMA R150, R168, R130, R150 ;  /* 0x00000082a896722b */ /* 0x000fe20000000096 */
[----:B------:R-:W1:Y:S07]  /*a410*/  LDS.64 R132, [R6+0x540] ;  /* 0x0005400006847984 */ /* 0x000e6e0000000a00 */
[----:B---3--:R-:W-:-:S08]  /*a420*/  DFMA R150, R14, R76, R150 ;  /* 0x0000004c0e96722b */ /* 0x008fd00000000096 */
[----:B------:R-:W-:-:S08]  /*a430*/  DFMA R150, R30, R78, R150 ;  /* 0x0000004e1e96722b */ /* 0x000fd00000000096 */
[----:B------:R-:W-:-:S08]  /*a440*/  DFMA R150, R176, R112, R150 ;  /* 0x00000070b096722b */ /* 0x000fd00000000096 */
[----:B------:R-:W-:Y:S02]  /*a450*/  DFMA R150, R170, R114, R150 ;  /* 0x00000072aa96722b */ /* 0x000fe40000000096 */
[----:B--2---:R-:W-:-:S06]  /*a460*/  DMUL R240, R146, R240 ;  /* 0x000000f092f07228 */ /* 0x004fcc0000000000 */
[----:B0-----:R-:W-:Y:S02]  /*a470*/  DFMA R150, R60, R92, R150 ;  /* 0x0000005c3c96722b */ /* 0x001fe40000000096 */
[----:B------:R-:W-:-:S06]  /*a480*/  DFMA R148, R158, R148, R240 ;  /* 0x000000949e94722b */ /* 0x000fcc00000000f0 */
[----:B------:R-:W-:Y:S02]  /*a490*/  DFMA R150, R52, R94, R150 ;  /* 0x0000005e3496722b */ /* 0x000fe40000000096 */
[----:B------:R-:W-:-:S06]  /*a4a0*/  DMUL R146, R146, R246 ;  /* 0x000000f692927228 */ /* 0x000fcc0000000000 */
[----:B------:R-:W-:Y:S01]  /*a4b0*/  DFMA R148, R150, R246, R148 ;  /* 0x000000f69694722b */ /* 0x000fe20000000094 */
[----:B------:R-:W0:Y:S01]  /*a4c0*/  LDS.64 R246, [R6+0x5b0] ;  /* 0x0005b00006f67984 */ /* 0x000e220000000a00 */
[----:B-1----:R-:W-:Y:S02]  /*a4d0*/  DFMA R132, R204, R132, R152 ;  /* 0x00000084cc84722b */ /* 0x002fe40000000098 */
[----:B------:R-:W-:Y:S02]  /*a4e0*/  DFMA R152, R154, R106, R136 ;  /* 0x0000006a9a98722b */ /* 0x000fe40000000088 */
[----:B------:R-:W-:Y:S01]  /*a4f0*/  DFMA R136, R150, R248, R236 ;  /* 0x000000f89688722b */ /* 0x000fe200000000ec */
[----:B------:R-:W-:Y:S01]  /*a500*/  BAR.SYNC.DEFER_BLOCKING 0x0 ;  /* 0x0000000000007b1d */ /* 0x000fe20000010000 */
[----:B------:R-:W-:-:S05]  /*a510*/  CS2R R236, SRZ ;  /* 0x0000000000ec7805 */ /* 0x000fca000001ff00 */
[----:B------:R-:W-:Y:S01]  /*a520*/  DFMA R106, R116, R154, R140 ;  /* 0x0000009a746a722b */ /* 0x000fe2000000008c */
[----:B------:R-:W-:Y:S01]  /*a530*/  IMAD.MOV.U32 R140, RZ, RZ, R238 ;  /* 0x000000ffff8c7224 */ /* 0x000fe200078e00ee */
[----:B------:R-:W2:Y:S01]  /*a540*/  @!P2 LDG.E.64.CONSTANT R236, desc[UR76][R26.64+0x144a0] ;  /* 0x0144a04c1aeca981 */ /* 0x000ea2000c1e9b00 */
[----:B------:R-:W-:Y:S01]  /*a550*/  IMAD.MOV.U32 R141, RZ, RZ, R239 ;  /* 0x000000ffff8d7224 */ /* 0x000fe200078e00ef */
[----:B------:R-:W-:Y:S02]  /*a560*/  CS2R R238, SRZ ;  /* 0x0000000000ee7805 */ /* 0x000fe4000001ff00 */
[----:B------:R-:W-:-:S04]  /*a570*/  CS2R R240, SRZ ;  /* 0x0000000000f07805 */ /* 0x000fc8000001ff00 */
[----:B------:R-:W3:Y:S04]  /*a580*/  @!P2 LDG.E.64.CONSTANT R238, desc[UR76][R26.64+0x9920] ;  /* 0x0099204c1aeea981 */ /* 0x000ee8000c1e9b00 */
[----:B------:R-:W4:Y:S04]  /*a590*/  @!P2 LDG.E.64.CONSTANT R240, desc[UR76][R26.64+0x4360] ;  /* 0x0043604c1af0a981 */ /* 0x000f28000c1e9b00 */
[----:B------:R-:W-:Y:S04]  /*a5a0*/  STS.64 [R10], R136 ;  /* 0x000000880a007388 */ /* 0x000fe80000000a00 */
[----:B------:R1:W-:Y:S01]  /*a5b0*/  STS.64 [R9], R148 ;  /* 0x0000009409007388 */ /* 0x0003e20000000a00 */
[----:B------:R-:W-:Y:S06]  /*a5c0*/  BAR.SYNC.DEFER_BLOCKING 0x0 ;  /* 0x0000000000007b1d */ /* 0x000fec0000010000 */
[----:B------:R-:W-:-:S02]  /*a5d0*/  DFMA R158, R158, R248, R146 ;  /* 0x000000f89e9e722b */ /* 0x000fc40000000092 */
[----:B------:R-:W-:Y:S01]  /*a5e0*/  DFMA R248, R202, R134, R132 ;  /* 0x00000086caf8722b */ /* 0x000fe20000000084 */
[----:B-1----:R-:W-:Y:S02]  /*a5f0*/  CS2R R148, SRZ ;  /* 0x0000000000947805 */ /* 0x002fe4000001ff00 */
[----:B------:R-:W-:-:S04]  /*a600*/  CS2R R146, SRZ ;  /* 0x0000000000927805 */ /* 0x000fc8000001ff00 */
[----:B------:R-:W4:Y:S04]  /*a610*/  @!P2 LDG.E.64.CONSTANT R148, desc[UR76][R26.64+0xeee0] ;  /* 0x00eee04c1a94a981 */ /* 0x000f28000c1e9b00 */
[----:B------:R-:W4:Y:S04]  /*a620*/  @!P2 LDG.E.64.CONSTANT R146, desc[UR76][R26.64+0x19a60] ;  /* 0x019a604c1a92a981 */ /* 0x000f28000c1e9b00 */
[----:B------:R-:W1:Y:S04]  /*a630*/  LDS.128 R132, [R7] ;  /* 0x0000000007847984 */ /* 0x000e680000000c00 */
[----:B------:R-:W1:Y:S01]  /*a640*/  LDS.64 R116, [R6] ;  /* 0x0000000006747984 */ /* 0x000e620000000a00 */
[----:B------:R-:W-:Y:S01]  /*a650*/  DFMA R136, R154, R118, R138 ;  /* 0x000000769a88722b */ /* 0x000fe2000000008a */
[----:B------:R-:W-:-:S02]  /*a660*/  IMAD.MOV.U32 R118, RZ, RZ, R140 ;  /* 0x000000ffff767224 */ /* 0x000fc400078e008c */
[----:B------:R-:W-:Y:S01]  /*a670*/  IMAD.MOV.U32 R119, RZ, RZ, R141 ;  /* 0x000000ffff777224 */ /* 0x000fe200078e008d */
[-C--:B------:R-:W-:Y:S02]  /*a680*/  DFMA R138, R84, R154.reuse, R142 ;  /* 0x0000009a548a722b */ /* 0x080fe4000000008e */
[----:B------:R-:W-:Y:S01]  /*a690*/  DFMA R104, R104, R154, R164 ;  /* 0x0000009a6868722b */ /* 0x000fe200000000a4 */
[----:B------:R-:W-:Y:S01]  /*a6a0*/  IMAD.MOV.U32 R164, RZ, RZ, R118 ;  /* 0x000000ffffa47224 */ /* 0x000fe200078e0076 */
[----:B------:R-:W-:Y:S01]  /*a6b0*/  DMUL R142, R234, UR6 ;  /* 0x00000006ea8e7c28 */ /* 0x000fe20008000000 */
[----:B------:R-:W-:Y:S02]  /*a6c0*/  IMAD.MOV.U32 R165, RZ, RZ, R119 ;  /* 0x000000ffffa57224 */ /* 0x000fe400078e0077 */
[----:B------:R-:W1:Y:S01]  /*a6d0*/  LDS.64 R118, [R6+0x70] ;  /* 0x0000700006767984 */ /* 0x000e620000000a00 */
[----:B------:R-:W-:Y:S02]  /*a6e0*/  DFMA R140, R154, R86, R144 ;  /* 0x000000569a8c722b */ /* 0x000fe40000000090 */
[----:B0-----:R-:W-:Y:S01]  /*a6f0*/  DFMA R144, R200, R246, R248 ;  /* 0x000000f6c890722b */ /* 0x001fe200000000f8 */
[----:B------:R-:W0:Y:S01]  /*a700*/  LDS.128 R84, [R7+0x10] ;  /* 0x0000100007547984 */ /* 0x000e220000000c00 */
[----:B------:R-:W-:-:S03]  /*a710*/  DFMA R242, R150, R242, R158 ;  /* 0x000000f296f2722b */ /* 0x000fc6000000009e */
[----:B------:R-:W-:Y:S01]  /*a720*/  LDS.64 R248, [R6+0x310] ;  /* 0x0003100006f87984 */ /* 0x000fe20000000a00 */
[----:B-1----:R-:W-:-:S08]  /*a730*/  DMUL R132, R36, R132 ;  /* 0x0000008424847228 */ /* 0x002fd00000000000 */
[----:B------:R-:W-:Y:S02]  /*a740*/  DFMA R142, R176, R142, R132 ;  /* 0x0000008eb08e722b */ /* 0x000fe40000000084 */
[----:B------:R-:W-:Y:S02]  /*a750*/  DADD R144, R152, R144 ;  /* 0x0000000098907229 */ /* 0x000fe40000000090 */
[----:B------:R-:W-:Y:S02]  /*a760*/  DFMA R150, R64, R242, R232 ;  /* 0x000000f24096722b */ /* 0x000fe400000000e8 */
[----:B------:R-:W-:Y:S01]  /*a770*/  DFMA R152, R242, R66, R166 ;  /* 0x00000042f298722b */ /* 0x000fe200000000a6 */
[----:B------:R-:W-:Y:S01]  /*a780*/  CS2R R132, SRZ ;  /* 0x0000000000847805 */ /* 0x000fe2000001ff00 */
[----:B------:R-:W-:Y:S01]  /*a790*/  DFMA R116, R40, R116, R142 ;  /* 0x000000742874722b */ /* 0x000fe2000000008e */
[----:B------:R-:W1:Y:S04]  /*a7a0*/  LDS.128 R64, [R11+0x4360] ;  /* 0x004360000b407984 */ /* 0x000e680000000c00 */
[----:B------:R-:W1:Y:S03]  /*a7b0*/  LDS.64 R142, [R6+0xe0] ;  /* 0x0000e000068e7984 */ /* 0x000e660000000a00 */
[----:B------:R-:W-:Y:S01]  /*a7c0*/  DFMA R116, R38, R134, R116 ;  /* 0x000000862674722b */ /* 0x000fe20000000074 */
[----:B------:R-:W-:Y:S04]  /*a7d0*/  LDS.64 R232, [R6+0x150] ;  /* 0x0001500006e87984 */ /* 0x000fe80000000a00 */
[----:B------:R-:W1:Y:S01]  /*a7e0*/  LDS.64 R134, [R12+0x4360] ;  /* 0x004360000c867984 */ /* 0x000e620000000a00 */
[----:B------:R-:W-:-:S02]  /*a7f0*/  DFMA R158, R120, R242, R244 ;  /* 0x000000f2789e722b */ /* 0x000fc400000000f4 */
[----:B------:R-:W-:Y:S01]  /*a800*/  DFMA R120, R32, R118, R116 ;  /* 0x000000762078722b */ /* 0x000fe20000000074 */
[----:B------:R-:W4:Y:S04]  /*a810*/  @!P2 LDG.E.64.CONSTANT R132, desc[UR76][R26.64+0x245e0] ;  /* 0x0245e04c1a84a981 */ /* 0x000f28000c1e9b00 */
[----:B------:R-:W1:Y:S04]  /*a820*/  LDS.64 R244, [R12+0x43d0] ;  /* 0x0043d0000cf47984 */ /* 0x000e680000000a00 */
[----:B------:R-:W1:Y:S01]  /*a830*/  LDS.128 R116, [R7+0x20] ;  /* 0x0000200007747984 */ /* 0x000e620000000c00 */
[----:B------:R-:W-:-:S02]  /*a840*/  DFMA R154, R124, R242, R156 ;  /* 0x000000f27c9a722b */ /* 0x000fc4000000009c */
[----:B------:R-:W-:Y:S02]  /*a850*/  DFMA R156, R242, R126, R162 ;  /* 0x0000007ef29c722b */ /* 0x000fe400000000a2 */
[----:B0-----:R-:W-:Y:S01]  /*a860*/  DFMA R120, R46, R84, R120 ;  /* 0x000000542e78722b */ /* 0x001fe20000000078 */
[----:B------:R-:W0:Y:S01]  /*a870*/  LDS.128 R124, [R11+0x4370] ;  /* 0x004370000b7c7984 */ /* 0x000e220000000c00 */
[----:B------:R-:W-:-:S03]  /*a880*/  DFMA R166, R76, R242, R104 ;  /* 0x000000f24ca6722b */ /* 0x000fc60000000068 */
[----:B------:R-:W0:Y:S04]  /*a890*/  LDS.64 R84, [R12+0x4440] ;  /* 0x004440000c547984 */ /* 0x000e280000000a00 */
[----:B------:R-:W0:Y:S01]  /*a8a0*/  LDS.64 R76, [R6+0x1c0] ;  /* 0x0001c000064c7984 */ /* 0x000e220000000a00 */
[----:B-1----:R-:W-:-:S03]  /*a8b0*/  DFMA R104, R230, R64, RZ ;  /* 0x00000040e668722b */ /* 0x002fc600000000ff */
[----:B------:R-:W1:Y:S01]  /*a8c0*/  LDS.64 R64, [R12+0x44b0] ;  /* 0x0044b0000c407984 */ /* 0x000e620000000a00 */
[----:B------:R-:W-:Y:S02]  /*a8d0*/  DFMA R120, R54, R142, R120 ;  /* 0x0000008e3678722b */ /* 0x000fe40000000078 */
[C---:B------:R-:W-:Y:S02]  /*a8e0*/  DFMA R160, R242.reuse, R122, R160 ;  /* 0x0000007af2a0722b */ /* 0x040fe400000000a0 */
[----:B------:R-:W-:Y:S01]  /*a8f0*/  DFMA R164, R242, R130, R164 ;  /* 0x00000082f2a4722b */ /* 0x000fe200000000a4 */
[----:B------:R-:W-:Y:S03]  /*a900*/  LDS.64 R130, [R12+0x4520] ;  /* 0x004520000c827984 */ /* 0x000fe60000000a00 */
[----:B------:R-:W-:Y:S02]  /*a910*/  DFMA R86, R50, R86, R120 ;  /* 0x000000563256722b */ /* 0x000fe40000000078 */
[----:B------:R-:W1:Y:S01]  /*a920*/  LDS.128 R120, [R11+0x4380] ;  /* 0x004380000b787984 */ /* 0x000e620000000c00 */
[----:B------:R-:W-:-:S02]  /*a930*/  DFMA R134, R68, R134, RZ ;  /* 0x000000864486722b */ /* 0x000fc400000000ff */
[----:B------:R-:W-:Y:S01]  /*a940*/  DFMA R234, R112, R242, R106 ;  /* 0x000000f270ea722b */ /* 0x000fe2000000006a */
[----:B------:R-:W1:Y:S02]  /*a950*/  LDS.64 R112, [R12+0x4590] ;  /* 0x004590000c707984 */ /* 0x000e640000000a00 */
[----:B------:R-:W-:Y:S02]  /*a960*/  DFMA R86, R48, R232, R86 ;  /* 0x000000e83056722b */ /* 0x000fe40000000056 */
[----:B------:R-:W-:Y:S02]  /*a970*/  DFMA R66, R228, R66, R104 ;  /* 0x00000042e442722b */ /* 0x000fe40000000068 */
[----:B------:R-:W-:Y:S01]  /*a980*/  DFMA R134, R244, R70, R134 ;  /* 0x00000046f486722b */ /* 0x000fe20000000086 */
[----:B------:R-:W-:Y:S01]  /*a990*/  CS2R R142, SRZ ;  /* 0x00000000008e7805 */ /* 0x000fe2000001ff00 */
[----:B------:R-:W1:Y:S02]  /*a9a0*/  LDS.128 R104, [R11+0x4390] ;  /* 0x004390000b687984 */ /* 0x000e640000000c00 */
[----:B------:R-:W-:-:S02]  /*a9b0*/  DFMA R116, R44, R116, R86 ;  /* 0x000000742c74722b */ /* 0x000fc40000000056 */
[----:B0-----:R-:W-:Y:S01]  /*a9c0*/  DFMA R124, R226, R124, R66 ;  /* 0x0000007ce27c722b */ /* 0x001fe20000000042 */
[----:B------:R-:W4:Y:S01]  /*a9d0*/  @!P2 LDG.E.64.CONSTANT R142, desc[UR76][R26.64+0x1f020] ;  /* 0x01f0204c1a8ea981 */ /* 0x000f22000c1e9b00 */
[----:B------:R-:W-:Y:S02]  /*a9e0*/  DFMA R162, R128, R242, R250 ;  /* 0x000000f280a2722b */ /* 0x000fe400000000fa */
[----:B------:R-:W-:Y:S01]  /*a9f0*/  DFMA R66, R96, R84, R134 ;  /* 0x000000546042722b */ /* 0x000fe20000000086 */
[----:B------:R-:W0:Y:S01]  /*aa00*/  LDS.64 R128, [R6+0x230] ;  /* 0x0002300006807984 */ /* 0x000e220000000a00 */
[----:B------:R-:W-:-:S03]  /*aa10*/  DFMA R84, R180, R76, R116 ;  /* 0x0000004cb454722b */ /* 0x000fc60000000074 */
[----:B------:R-:W-:Y:S04]  /*aa20*/  LDS.64 R134, [R12+0x4910] ;  /* 0x004910000c867984 */ /* 0x000fe80000000a00 */
[----:B------:R-:W0:Y:S01]  /*aa30*/  LDS.64 R76, [R12+0x4600] ;  /* 0x004600000c4c7984 */ /* 0x000e220000000a00 */
[----:B------:R-:W-:Y:S02]  /*aa40*/  DFMA R136, R242, R114, R136 ;  /* 0x00000072f288722b */ /* 0x000fe40000000088 */
[----:B------:R-:W-:Y:S02]  /*aa50*/  DFMA R138, R92, R242, R138 ;  /* 0x000000f25c8a722b */ /* 0x000fe4000000008a */
[----:B-1----:R-:W-:Y:S02]  /*aa60*/  DFMA R114, R64, R98, R66 ;  /* 0x000000624072722b */ /* 0x002fe40000000042 */
[----:B------:R-:W-:Y:S01]  /*aa70*/  DFMA R126, R224, R126, R124 ;  /* 0x0000007ee07e722b */ /* 0x000fe2000000007c */
[----:B------:R-:W1:Y:S01]  /*aa80*/  LDS.128 R64, [R7+0x30] ;  /* 0x0000300007407984 */ /* 0x000e620000000c00 */
[----:B------:R-:W-:-:S03]  /*aa90*/  DFMA R92, R182, R118, R84 ;  /* 0x00000076b65c722b */ /* 0x000fc60000000054 */
[----:B------:R-:W1:Y:S04]  /*aaa0*/  LDS.64 R124, [R12+0x4670] ;  /* 0x004670000c7c7984 */ /* 0x000e680000000a00 */
[----:B------:R-:W1:Y:S01]  /*aab0*/  LDS.128 R84, [R8+0x66d0] ;  /* 0x0066d00008547984 */ /* 0x000e620000000c00 */
[----:B------:R-:W-:Y:S02]  /*aac0*/  DFMA R126, R222, R120, R126 ;  /* 0x00000078de7e722b */ /* 0x000fe4000000007e */
[----:B------:R-:W-:Y:S01]  /*aad0*/  DFMA R130, R88, R130, R114 ;  /* 0x000000825882722b */ /* 0x000fe20000000072 */
[----:B------:R-:W1:Y:S04]  /*aae0*/  LDS.64 R120, [R12+0x46e0] ;  /* 0x0046e0000c787984 */ /* 0x000e680000000a00 */
[----:B------:R-:W1:Y:S01]  /*aaf0*/  LDS.128 R116, [R11+0x43a0] ;  /* 0x0043a0000b747984 */ /* 0x000e620000000c00 */
[----:B------:R-:W-:-:S02]  /*ab00*/  DFMA R122, R220, R122, R126 ;  /* 0x0000007adc7a722b */ /* 0x000fc4000000007e */
[----:B------:R-:W-:Y:S01]  /*ab10*/  DFMA R130, R112, R90, R130 ;  /* 0x0000005a7082722b */ /* 0x000fe20000000082 */
[----:B------:R-:W-:Y:S04]  /*ab20*/  LDS.64 R126, [R6+0x2a0] ;  /* 0x0002a000067e7984 */ /* 0x000fe80000000a00 */
[----:B------:R-:W1:Y:S01]  /*ab30*/  LDS.128 R112, [R8+0x66e0] ;  /* 0x0066e00008707984 */ /* 0x000e620000000c00 */
[----:B------:R-:W-:-:S03]  /*ab40*/  DFMA R104, R218, R104, R122 ;  /* 0x00000068da68722b */ /* 0x000fc6000000007a */
[----:B------:R-:W1:Y:S01]  /*ab50*/  LDS.64 R122, [R12+0x4750] ;  /* 0x004750000c7a7984 */ /* 0x000e620000000a00 */
[----:B0-----:R-:W-:Y:S02]  /*ab60*/  DFMA R128, R184, R128, R92 ;  /* 0x00000080b880722b */ /* 0x001fe4000000005c */
[----:B------:R-:W-:Y:S02]  /*ab70*/  DFMA R140, R242, R94, R140 ;  /* 0x0000005ef28c722b */ /* 0x000fe4000000008c */
[----:B------:R-:W-:Y:S01]  /*ab80*/  DFMA R130, R80, R76, R130 ;  /* 0x0000004c5082722b */ /* 0x000fe20000000082 */
[----:B------:R-:W0:Y:S01]  /*ab90*/  LDS.128 R92, [R8+0x66f0] ;  /* 0x0066f000085c7984 */ /* 0x000e220000000c00 */
[----:B------:R-:W-:Y:S02]  /*aba0*/  DFMA R104, R24, R106, R104 ;  /* 0x0000006a1868722b */ /* 0x000fe40000000068 */
[----:B------:R-:W-:Y:S01]  /*abb0*/  DFMA R232, R242, R78, R144 ;  /* 0x0000004ef2e8722b */ /* 0x000fe20000000090 */
[----:B------:R-:W-:Y:S01]  /*abc0*/  LDS.128 R76, [R11+0x43b0] ;  /* 0x0043b0000b4c7984 */ /* 0x000fe20000000c00 */
[----:B-1----:R-:W-:-:S03]  /*abd0*/  DFMA R128, R186, R64, R128 ;  /* 0x00000040ba80722b */ /* 0x002fc60000000080 */
[----:B------:R-:W1:Y:S01]  /*abe0*/  LDS.64 R64, [R12+0x47c0] ;  /* 0x0047c0000c407984 */ /* 0x000e620000000a00 */
[----:B------:R-:W-:-:S03]  /*abf0*/  DFMA R124, R124, R82, R130 ;  /* 0x000000527c7c722b */ /* 0x000fc60000000082 */
[----:B------:R-:W-:Y:S01]  /*ac00*/  LDS.64 R242, [R12+0x4830] ;  /* 0x004830000cf27984 */ /* 0x000fe20000000a00 */
[----:B------:R-:W-:-:S03]  /*ac10*/  DFMA R106, R178, R84, RZ ;  /* 0x00000054b26a722b */ /* 0x000fc600000000ff */
[----:B------:R-:W-:Y:S01]  /*ac20*/  LDS.64 R144, [R12+0x48a0] ;  /* 0x0048a0000c907984 */ /* 0x000fe20000000a00 */
[----:B------:R-:W-:Y:S02]  /*ac30*/  DFMA R120, R72, R120, R124 ;  /* 0x000000784878722b */ /* 0x000fe4000000007c */
[----:B------:R-:W-:Y:S02]  /*ac40*/  DFMA R116, R34, R116, R104 ;  /* 0x000000742274722b */ /* 0x000fe40000000068 */
[----:B------:R-:W-:Y:S02]  /*ac50*/  DFMA R124, R20, R86, R106 ;  /* 0x00000056147c722b */ /* 0x000fe4000000006a */
[----:B------:R-:W2:Y:S06]  /*ac60*/  LDS.128 R104, [R8+0x6700] ;  /* 0x0067000008687984 */ /* 0x000eac0000000c00 */
[----:B------:R-:W-:-:S02]  /*ac70*/  DFMA R124, R18, R112, R124 ;  /* 0x00000070127c722b */ /* 0x000fc4000000007c */
[----:B------:R-:W-:-:S06]  /*ac80*/  DFMA R118, R58, R118, R116 ;  /* 0x000000763a76722b */ /* 0x000fcc0000000074 */
[----:B------:R-:W-:Y:S02]  /*ac90*/  DFMA R116, R22, R114, R124 ;  /* 0x000000721674722b */ /* 0x000fe4000000007c */
[----:B------:R-:W-:Y:S01]  /*aca0*/  DFMA R124, R122, R74, R120 ;  /* 0x0000004a7a7c722b */ /* 0x000fe20000000078 */
[----:B------:R-:W3:Y:S05]  /*acb0*/  LDS.128 R120, [R8+0x6710] ;  /* 0x0067100008787984 */ /* 0x000eea0000000c00 */
[----:B0-----:R-:W-:Y:S02]  /*acc0*/  DFMA R116, R56, R92, R116 ;  /* 0x0000005c3874722b */ /* 0x001fe40000000074 */
[----:B-1----:R-:W-:-:S02]  /*acd0*/  DFMA R124, R100, R64, R124 ;  /* 0x00000040647c722b */ /* 0x002fc4000000007c */
[----:B------:R-:W-:Y:S02]  /*ace0*/  DFMA R126, R188, R126, R128 ;  /* 0x0000007ebc7e722b */ /* 0x000fe40000000080 */
[----:B------:R-:W-:Y:S01]  /*acf0*/  DFMA R76, R28, R76, R118 ;  /* 0x0000004c1c4c722b */ /* 0x000fe20000000076 */
[----:B------:R-:W-:Y:S01]  /*ad00*/  LDS.64 R128, [R6+0x380] ;  /* 0x0003800006807984 */ /* 0x000fe20000000a00 */
[----:B------:R-:W-:-:S03]  /*ad10*/  DFMA R64, R42, R94, R116 ;  /* 0x0000005e2a40722b */ /* 0x000fc60000000074 */
[----:B------:R-:W0:Y:S01]  /*ad20*/  LDS.128 R116, [R8+0x6720] ;  /* 0x0067200008747984 */ /* 0x000e220000000c00 */
[----:B------:R-:W-:Y:S02]  /*ad30*/  DFMA R130, R190, R66, R126 ;  /* 0x00000042be82722b */ /* 0x000fe4000000007e */
[----:B------:R-:W-:Y:S02]  /*ad40*/  DFMA R244, R174, R78, R76 ;  /* 0x0000004eaef4722b */ /* 0x000fe4000000004c */
[----:B------:R-:W1:Y:S01]  /*ad50*/  LDS.128 R76, [R7+0x40] ;  /* 0x00004000074c7984 */ /* 0x000e620000000c00 */
[----:B--2---:R-:W-:-:S03]  /*ad60*/  DFMA R246, R16, R104, R64 ;  /* 0x0000006810f6722b */ /* 0x004fc60000000040 */
[----:B------:R-:W2:Y:S01]  /*ad70*/  LDS.128 R64, [R11+0x43c0] ;  /* 0x0043c0000b407984 */ /* 0x000ea20000000c00 */
[----:B------:R-:W-:-:S03]  /*ad80*/  DFMA R242, R242, R102, R124 ;  /* 0x00000066f2f2722b */ /* 0x000fc6000000007c */
[----:B------:R-:W2:Y:S01]  /*ad90*/  LDS.128 R124, [R8+0x6730] ;  /* 0x00673000087c7984 */ /* 0x000ea20000000c00 */
[----:B------:R-:W-:-:S08]  /*ada0*/  DFMA R246, R168, R106, R246 ;  /* 0x0000006aa8f6722b */ /* 0x000fd000000000f6 */
[----:B---3--:R-:W-:-:S08]  /*adb0*/  DFMA R246, R14, R120, R246 ;  /* 0x000000780ef6722b */ /* 0x008fd000000000f6 */
[----:B------:R-:W-:Y:S02]  /*adc0*/  DFMA R246, R30, R122, R246 ;  /* 0x0000007a1ef6722b */ /* 0x000fe400000000f6 */
[----:B------:R-:W-:Y:S02]  /*add0*/  DFMA R144, R108, R144, R242 ;  /* 0x000000906c90722b */ /* 0x000fe400000000f2 */
[----:B------:R-:W-:Y:S01]  /*ade0*/  DFMA R130, R192, R248, R130 ;  /* 0x000000f8c082722b */ /* 0x000fe20000000082 */
[----:B------:R-:W3:Y:S03]  /*adf0*/  LDS.64 R248, [R6+0x3f0] ;  /* 0x0003f00006f87984 */ /* 0x000ee60000000a00 */
[----:B0-----:R-:W-:Y:S02]  /*ae00*/  DFMA R246, R176, R116, R246 ;  /* 0x00000074b0f6722b */ /* 0x001fe400000000f6 */
[----:B------:R-:W-:-:S02]  /*ae10*/  DFMA R134, R134, R110, R144 ;  /* 0x0000006e8686722b */ /* 0x000fc40000000090 */
[----:B-1----:R-:W-:Y:S01]  /*ae20*/  DFMA R76, R198, R76, R130 ;  /* 0x0000004cc64c722b */ /* 0x002fe20000000082 */
[----:B------:R-:W-:Y:S01]  /*ae30*/  LDS.64 R144, [R6+0x540] ;  /* 0x0005400006907984 */ /* 0x000fe20000000a00 */
[----:B--2---:R-:W-:Y:S02]  /*ae40*/  DFMA R64, R172, R64, R244 ;  /* 0x00000040ac40722b */ /* 0x004fe400000000f4 */
[----:B------:R-:W-:Y:S01]  /*ae50*/  DFMA R246, R170, R118, R246 ;  /* 0x00000076aaf6722b */ /* 0x000fe200000000f6 */
[----:B------:R-:W-:Y:S01]  /*ae60*/  LDS.64 R244, [R6+0x460] ;  /* 0x0004600006f47984 */ /* 0x000fe20000000a00 */
[----:B------:R-:W-:Y:S02]  /*ae70*/  DMUL R236, R134, R236 ;  /* 0x000000ec86ec7228 */ /* 0x000fe40000000000 */
[----:B------:R-:W-:Y:S02]  /*ae80*/  DFMA R76, R196, R128, R76 ;  /* 0x00000080c44c722b */ /* 0x000fe4000000004c */
[----:B------:R-:W-:-:S02]  /*ae90*/  DFMA R242, R62, R66, R64 ;  /* 0x000000423ef2722b */ /* 0x000fc40000000040 */
[----:B------:R-:W-:Y:S01]  /*aea0*/  DFMA R246, R60, R124, R246 ;  /* 0x0000007c3cf6722b */ /* 0x000fe200000000f6 */
[----:B------:R-:W-:Y:S01]  /*aeb0*/  LDS.128 R64, [R7+0x60] ;  /* 0x0000600007407984 */ /* 0x000fe20000000c00 */
[----:B------:R-:W-:-:S04]  /*aec0*/  DMUL R130, R134, R238 ;  /* 0x000000ee86827228 */ /* 0x000fc80000000000 */
[----:B------:R-:W-:Y:S02]  /*aed0*/  DFMA R250, R242, R238, R236 ;  /* 0x000000eef2fa722b */ /* 0x000fe400000000ec */
[----:B------:R-:W-:Y:S01]  /*aee0*/  DFMA R238, R52, R126, R246 ;  /* 0x0000007e34ee722b */ /* 0x000fe200000000f6 */
[----:B------:R-:W-:Y:S01]  /*aef0*/  LDS.64 R236, [R6+0x4d0] ;  /* 0x0004d00006ec7984 */ /* 0x000fe20000000a00 */
[----:B----4-:R-:W-:Y:S02]  /*af00*/  DFMA R130, R242, R240, R130 ;  /* 0x000000f0f282722b */ /* 0x010fe40000000082 */
[----:B------:R-:W-:Y:S01]  /*af10*/  DFMA R246, R194, R78, R76 ;  /* 0x0000004ec2f6722b */ /* 0x000fe2000000004c */
[----:B------:R-:W-:Y:S04]  /*af20*/  LDS.64 R240, [R6+0x5b0] ;  /* 0x0005b00006f07984 */ /* 0x000fe80000000a00 */
[----:B------:R-:W-:Y:S01]  /*af30*/  LDS.128 R76, [R7+0x50] ;  /* 0x00005000074c7984 */ /* 0x000fe20000000c00 */
[C---:B------:R-:W-:Y:S01]  /*af40*/  DFMA R130, R238.reuse, R148, R130 ;  /* 0x00000094ee82722b */ /* 0x040fe20000000082 */
[----:B------:R-:W-:Y:S06]  /*af50*/  BAR.SYNC.DEFER_BLOCKING 0x0 ;  /* 0x0000000000007b1d */ /* 0x000fec0000010000 */
[----:B------:R-:W-:Y:S01]  /*af60*/  DFMA R250, R238, R146, R250 ;  /* 0x00000092eefa722b */ /* 0x000fe200000000fa */
[----:B------:R-:W-:Y:S06]  /*af70*/  STS.64 [R10], R130 ;  /* 0x000000820a007388 */ /* 0x000fec0000000a00 */
[----:B------:R-:W-:Y:S01]  /*af80*/  STS.64 [R9], R250 ;  /* 0x000000fa09007388 */ /* 0x000fe20000000a00 */
[----:B------:R-:W-:Y:S06]  /*af90*/  BAR.SYNC.DEFER_BLOCKING 0x0 ;  /* 0x0000000000007b1d */ /* 0x000fec0000010000 */
[----:B------:R-:W0:Y:S01]  /*afa0*/  LDS.128 R128, [R7] ;  /* 0x0000000007807984 */ /* 0x000e220000000c00 */
[----:B---3--:R-:W-:-:S03]  /*afb0*/  DFMA R248, R216, R248, R246 ;  /* 0x000000f8d8f8722b */ /* 0x008fc600000000f6 */
[----:B------:R-:W1:Y:S01]  /*afc0*/  LDS.64 R246, [R6] ;  /* 0x0000000006f67984 */ /* 0x000e620000000a00 */
[----:B------:R-:W-:Y:S02]  /*afd0*/  DMUL R132, R132, UR6 ;  /* 0x0000000684847c28 */ /* 0x000fe40008000000 */
[----:B------:R-:W-:Y:S02]  /*afe0*/  DMUL R134, R134, R146 ;  /* 0x0000009286867228 */ /* 0x000fe40000000000 */
[----:B0-----:R-:W-:-:S08]  /*aff0*/  DMUL R128, R36, R128 ;  /* 0x0000008024807228 */ /* 0x001fd00000000000 */
[----:B------:R-:W-:Y:S01]  /*b000*/  DFMA R128, R170, R132, R128 ;  /* 0x00000084aa80722b */ /* 0x000fe20000000080 */
[----:B------:R-:W0:Y:S07]  /*b010*/  LDS.64 R132, [R6+0x70] ;  /* 0x0000700006847984 */ /* 0x000e2e0000000a00 */
[----:B-1----:R-:W-:Y:S02]  /*b020*/  DFMA R128, R40, R246, R128 ;  /* 0x000000f62880722b */ /* 0x002fe40000000080 */
[----:B------:R-:W-:Y:S01]  /*b030*/  DFMA R134, R242, R148, R134 ;  /* 0x00000094f286722b */ /* 0x000fe20000000086 */
[----:B------:R-:W-:Y:S05]  /*b040*/  LDS.64 R246, [R12+0x49f0] ;  /* 0x0049f0000cf67984 */ /* 0x000fea0000000a00 */
[----:B------:R-:W-:-:S02]  /*b050*/  DFMA R146, R38, R130, R128 ;  /* 0x000000822692722b */ /* 0x000fc40000000080 */
[----:B------:R-:W-:Y:S01]  /*b060*/  DFMA R142, R238, R142, R134 ;  /* 0x0000008eee8e722b */ /* 0x000fe20000000086 */
[----:B------:R-:W1:Y:S01]  /*b070*/  LDS.128 R128, [R7+0x10] ;  /* 0x0000100007807984 */ /* 0x000e620000000c00 */
[----:B------:R-:W-:Y:S01]  /*b080*/  DFMA R76, R214, R76, R248 ;  /* 0x0000004cd64c722b */ /* 0x000fe200000000f8 */
[----:B------:R-:W-:Y:S02]  /*b090*/  CS2R R242, SRZ ;  /* 0x0000000000f27805 */ /* 0x000fe4000001ff00 */
[----:B------:R-:W-:Y:S04]  /*b0a0*/  LDS.64 R248, [R6+0x2a0] ;  /* 0x0002a00006f87984 */ /* 0x000fe80000000a00 */
[----:B------:R-:W2:Y:S01]  /*b0b0*/  @!P2 LDG.E.64.CONSTANT R242, desc[UR76][R26.64+0x4980] ;  /* 0x0049804c1af2a981 */ /* 0x000ea2000c1e9b00 */
[----:B0-----:R-:W-:-:S03]  /*b0c0*/  DFMA R148, R32, R132, R146 ;  /* 0x000000842094722b */ /* 0x001fc60000000092 */
[----:B------:R-:W0:Y:S04]  /*b0d0*/  LDS.128 R132, [R11+0x4980] ;  /* 0x004980000b847984 */ /* 0x000e280000000c00 */
[----:B------:R-:W3:Y:S01]  /*b0e0*/  LDS.64 R146, [R6+0xe0] ;  /* 0x0000e00006927984 */ /* 0x000ee20000000a00 */
[----:B------:R-:W-:-:S03]  /*b0f0*/  DFMA R76, R212, R244, R76 ;  /* 0x000000f4d44c722b */ /* 0x000fc6000000004c */
[----:B------:R-:W-:Y:S05]  /*b100*/  LDS.64 R244, [R6+0x230] ;  /* 0x0002300006f47984 */ /* 0x000fea0000000a00 */
[----:B------:R-:W-:Y:S02]  /*b110*/  DFMA R238, R210, R78, R76 ;  /* 0x0000004ed2ee722b */ /* 0x000fe4000000004c */
[----:B------:R-:W4:Y:S01]  /*b120*/  LDS.128 R76, [R11+0x4990] ;  /* 0x004990000b4c7984 */ /* 0x000f220000000c00 */
[----:B-1----:R-:W-:Y:S02]  /*b130*/  DFMA R128, R46, R128, R148 ;  /* 0x000000802e80722b */ /* 0x002fe40000000094 */
[----:B0-----:R-:W-:-:S06]  /*b140*/  DFMA R132, R230, R132, RZ ;  /* 0x00000084e684722b */ /* 0x001fcc00000000ff */
[----:B---3--:R-:W-:Y:S01]  /*b150*/  DFMA R128, R54, R146, R128 ;  /* 0x000000923680722b */ /* 0x008fe20000000080 */
[----:B------:R-:W0:Y:S01]  /*b160*/  LDS.64 R146, [R6+0x150] ;  /* 0x0001500006927984 */ /* 0x000e220000000a00 */
[----:B------:R-:W-:-:S03]  /*b170*/  DFMA R148, R228, R134, R132 ;  /* 0x00000086e494722b */ /* 0x000fc60000000084 */
[----:B------:R-:W1:Y:S01]  /*b180*/  LDS.128 R132, [R11+0x49a0] ;  /* 0x0049a0000b847984 */ /* 0x000e620000000c00 */
[----:B------:R-:W-:Y:S02]  /*b190*/  DFMA R236, R208, R236, R238 ;  /* 0x000000ecd0ec722b */ /* 0x000fe400000000ee */
[----:B------:R-:W-:Y:S02]  /*b1a0*/  DFMA R238, R50, R130, R128 ;  /* 0x0000008232ee722b */ /* 0x000fe40000000080 */
[----:B------:R-:W3:Y:S01]  /*b1b0*/  LDS.128 R128, [R7+0x20] ;  /* 0x0000200007807984 */ /* 0x000ee20000000c00 */
[----:B----4-:R-:W-:-:S03]  /*b1c0*/  DFMA R76, R226, R76, R148 ;  /* 0x0000004ce24c722b */ /* 0x010fc60000000094 */
[----:B------:R-:W-:Y:S01]  /*b1d0*/  DFMA R64, R206, R64, R236 ;  /* 0x00000040ce40722b */ /* 0x000fe200000000ec */
[----:B------:R-:W4:Y:S04]  /*b1e0*/  LDS.64 R148, [R6+0x1c0] ;  /* 0x0001c00006947984 */ /* 0x000f280000000a00 */
[----:B------:R-:W-:Y:S02]  /*b1f0*/  DFMA R236, R224, R78, R76 ;  /* 0x0000004ee0ec722b */ /* 0x000fe4000000004c */
[----:B------:R-:W4:Y:S01]  /*b200*/  LDS.128 R76, [R11+0x49b0] ;  /* 0x0049b0000b4c7984 */ /* 0x000f220000000c00 */
[----:B------:R-:W-:Y:S02]  /*b210*/  DFMA R64, R204, R144, R64 ;  /* 0x00000090cc40722b */ /* 0x000fe40000000040 */
[----:B0-----:R-:W-:Y:S01]  /*b220*/  DFMA R146, R48, R146, R238 ;  /* 0x000000923092722b */ /* 0x001fe200000000ee */
[----:B------:R-:W-:-:S02]  /*b230*/  CS2R R238, SRZ ;  /* 0x0000000000ee7805 */ /* 0x000fc4000001ff00 */
[----:B-1----:R-:W-:Y:S01]  /*b240*/  DFMA R132, R222, R132, R236 ;  /* 0x00000084de84722b */ /* 0x002fe200000000ec */
[----:B------:R-:W-:-:S03]  /*b250*/  CS2R R236, SRZ ;  /* 0x0000000000ec7805 */ /* 0x000fc6000001ff00 */
[----:B------:R-:W2:Y:S04]  /*b260*/  @!P2 LDG.E.64.CONSTANT R238, desc[UR76][R26.64+0x9f40] ;  /* 0x009f404c1aeea981 */ /* 0x000ea8000c1e9b00 */
[----:B------:R-:W2:Y:S01]  /*b270*/  @!P2 LDG.E.64.CONSTANT R236, desc[UR76][R26.64+0x14ac0] ;  /* 0x014ac04c1aeca981 */ /* 0x000ea2000c1e9b00 */
[----:B---3--:R-:W-:Y:S01]  /*b280*/  DFMA R128, R44, R128, R146 ;  /* 0x000000802c80722b */ /* 0x008fe20000000092 */
[----:B------:R-:W-:Y:S02]  /*b290*/  CS2R R144, SRZ ;  /* 0x0000000000907805 */ /* 0x000fe4000001ff00 */
[----:B------:R-:W-:-:S04]  /*b2a0*/  CS2R R146, SRZ ;  /* 0x0000000000927805 */ /* 0x000fc8000001ff00 */
[----:B------:R-:W3:Y:S04]  /*b2b0*/  @!P2 LDG.E.64.CONSTANT R144, desc[UR76][R26.64+0x1a080] ;  /* 0x01a0804c1a90a981 */ /* 0x000ee8000c1e9b00 */
[----:B------:R-:W3:Y:S01]  /*b2c0*/  @!P2 LDG.E.64.CONSTANT R146, desc[UR76][R26.64+0xf500] ;  /* 0x00f5004c1a92a981 */ /* 0x000ee2000c1e9b00 */
[----:B------:R-:W-:Y:S02]  /*b2d0*/  DFMA R134, R220, R134, R132 ;  /* 0x00000086dc86722b */ /* 0x000fe40000000084 */
[----:B----4-:R-:W-:-:S06]  /*b2e0*/  DFMA R148, R180, R148, R128 ;  /* 0x00000094b494722b */ /* 0x010fcc0000000080 */
[----:B------:R-:W-:Y:S02]  /*b2f0*/  DFMA R134, R218, R76, R134 ;  /* 0x0000004cda86722b */ /* 0x000fe40000000086 */
[----:B------:R-:W-:Y:S01]  /*b300*/  DFMA R148, R182, R130, R148 ;  /* 0x00000082b694722b */ /* 0x000fe20000000094 */
[----:B------:R-:W0:Y:S04]  /*b310*/  LDS.64 R76, [R12+0x4980] ;  /* 0x004980000c4c7984 */ /* 0x000e280000000a00 */
[----:B------:R-:W1:Y:S01]  /*b320*/  LDS.128 R128, [R11+0x49c0] ;  /* 0x0049c0000b807984 */ /* 0x000e620000000c00 */
[----:B------:R-:W-:-:S03]  /*b330*/  DFMA R132, R202, R66, R64 ;  /* 0x00000042ca84722b */ /* 0x000fc60000000040 */
[----:B------:R-:W4:Y:S01]  /*b340*/  LDS.128 R64, [R7+0x30] ;  /* 0x0000300007407984 */ /* 0x000f220000000c00 */
[----:B------:R-:W-:-:S03]  /*b350*/  DFMA R78, R24, R78, R134 ;  /* 0x0000004e184e722b */ /* 0x000fc60000000086 */
[----:B------:R-:W4:Y:S01]  /*b360*/  LDS.64 R134, [R6+0x310] ;  /* 0x0003100006867984 */ /* 0x000f220000000a00 */
[----:B------:R-:W-:Y:S02]  /*b370*/  DFMA R240, R200, R240, R132 ;  /* 0x000000f0c8f0722b */ /* 0x000fe40000000084 */
[----:B------:R-:W-:Y:S02]  /*b380*/  DFMA R132, R184, R244, R148 ;  /* 0x000000f4b884722b */ /* 0x000fe40000000094 */
[----:B------:R-:W-:Y:S01]  /*b390*/  DFMA R150, R84, R142, R150 ;  /* 0x0000008e5496722b */ /* 0x000fe20000000096 */
[----:B------:R-:W-:Y:S01]  /*b3a0*/  CS2R R244, SRZ ;  /* 0x0000000000f47805 */ /* 0x000fe2000001ff00 */
[----:B------:R-:W-:Y:S02]  /*b3b0*/  DFMA R152, R142, R86, R152 ;  /* 0x000000568e98722b */ /* 0x000fe40000000098 */
[----:B------:R-:W-:Y:S01]  /*b3c0*/  DADD R148, R234, R240 ;  /* 0x00000000ea947229 */ /* 0x000fe200000000f0 */
[----:B------:R-:W-:Y:S04]  /*b3d0*/  LDS.128 R84, [R7+0x40] ;  /* 0x0000400007547984 */ /* 0x000fe80000000c00 */
[----:B------:R-:W4:Y:S04]  /*b3e0*/  LDS.64 R240, [R12+0x4a60] ;  /* 0x004a60000cf07984 */ /* 0x000f280000000a00 */
[----:B------:R-:W3:Y:S01]  /*b3f0*/  @!P2 LDG.E.64.CONSTANT R244, desc[UR76][R26.64+0x24c00] ;  /* 0x024c004c1af4a981 */ /* 0x000ee2000c1e9b00 */
[----:B0-----:R-:W-:-:S02]  /*b400*/  DFMA R76, R68, R76, RZ ;  /* 0x0000004c444c722b */ /* 0x001fc400000000ff */
[----:B-1----:R-:W-:Y:S01]  /*b410*/  DFMA R78, R34, R128, R78 ;  /* 0x00000080224e722b */ /* 0x002fe2000000004e */
[----:B------:R-:W-:Y:S05]  /*b420*/  LDS.64 R128, [R12+0x4b40] ;  /* 0x004b40000c807984 */ /* 0x000fea0000000a00 */
[----:B------:R-:W-:Y:S02]  /*b430*/  DFMA R246, R246, R70, R76 ;  /* 0x00000046f6f6722b */ /* 0x000fe4000000004c */
[----:B----4-:R-:W-:Y:S02]  /*b440*/  DFMA R64, R186, R64, R132 ;  /* 0x00000040ba40722b */ /* 0x010fe40000000084 */
[----:B------:R-:W-:Y:S01]  /*b450*/  DFMA R234, R58, R130, R78 ;  /* 0x000000823aea722b */ /* 0x000fe2000000004e */
[----:B------:R-:W0:Y:S04]  /*b460*/  LDS.64 R132, [R12+0x4ad0] ;  /* 0x004ad0000c847984 */ /* 0x000e280000000a00 */
[----:B------:R-:W1:Y:S01]  /*b470*/  LDS.128 R76, [R11+0x49d0] ;  /* 0x0049d0000b4c7984 */ /* 0x000e620000000c00 */
[----:B------:R-:W-:-:S03]  /*b480*/  DFMA R248, R188, R248, R64 ;  /* 0x000000f8bcf8722b */ /* 0x000fc60000000040 */
[----:B------:R-:W4:Y:S01]  /*b490*/  LDS.64 R64, [R12+0x4bb0] ;  /* 0x004bb0000c407984 */ /* 0x000f220000000a00 */
[----:B------:R-:W-:-:S03]  /*b4a0*/  DFMA R156, R142, R114, R156 ;  /* 0x000000728e9c722b */ /* 0x000fc6000000009c */
[----:B------:R-:W4:Y:S01]  /*b4b0*/  LDS.64 R130, [R6+0x380] ;  /* 0x0003800006827984 */ /* 0x000f220000000a00 */
[----:B------:R-:W-:-:S03]  /*b4c0*/  DFMA R66, R190, R66, R248 ;  /* 0x00000042be42722b */ /* 0x000fc600000000f8 */
[----:B------:R-:W4:Y:S05]  /*b4d0*/  LDS.64 R114, [R12+0x4c20] ;  /* 0x004c20000c727984 */ /* 0x000f2a0000000a00 */
[----:B------:R-:W-:Y:S02]  /*b4e0*/  DFMA R66, R192, R134, R66 ;  /* 0x00000086c042722b */ /* 0x000fe40000000042 */
[----:B------:R-:W-:Y:S01]  /*b4f0*/  DFMA R240, R96, R240, R246 ;  /* 0x000000f060f0722b */ /* 0x000fe200000000f6 */
[----:B------:R-:W-:Y:S01]  /*b500*/  LDS.64 R134, [R12+0x4d00] ;  /* 0x004d00000c867984 */ /* 0x000fe20000000a00 */
[----:B------:R-:W-:Y:S02]  /*b510*/  DFMA R158, R92, R142, R158 ;  /* 0x0000008e5c9e722b */ /* 0x000fe4000000009e */
[----:B------:R-:W-:Y:S01]  /*b520*/  DFMA R160, R142, R94, R160 ;  /* 0x0000005e8ea0722b */ /* 0x000fe200000000a0 */
[----:B------:R-:W-:Y:S01]  /*b530*/  LDS.64 R246, [R6+0x3f0] ;  /* 0x0003f00006f67984 */ /* 0x000fe20000000a00 */
[----:B------:R-:W-:-:S03]  /*b540*/  DFMA R66, R198, R84, R66 ;  /* 0x00000054c642722b */ /* 0x000fc60000000042 */
[----:B------:R-:W4:Y:S04]  /*b550*/  LDS.64 R84, [R12+0x4c90] ;  /* 0x004c90000c547984 */ /* 0x000f280000000a00 */
[----:B------:R-:W4:Y:S01]  /*b560*/  LDS.128 R92, [R11+0x49e0] ;  /* 0x0049e0000b5c7984 */ /* 0x000f220000000c00 */
[----:B0-----:R-:W-:Y:S02]  /*b570*/  DFMA R132, R132, R98, R240 ;  /* 0x000000628484722b */ /* 0x001fe400000000f0 */
[----:B------:R-:W-:Y:S01]  /*b580*/  DFMA R154, R112, R142, R154 ;  /* 0x0000008e709a722b */ /* 0x000fe2000000009a */
[----:B------:R-:W-:Y:S01]  /*b590*/  LDS.64 R240, [R12+0x4f30] ;  /* 0x004f30000cf07984 */ /* 0x000fe20000000a00 */
[----:B-1----:R-:W-:-:S04]  /*b5a0*/  DFMA R76, R28, R76, R234 ;  /* 0x0000004c1c4c722b */ /* 0x002fc800000000ea */
[----:B------:R-:W-:Y:S02]  /*b5b0*/  DFMA R128, R88, R128, R132 ;  /* 0x000000805880722b */ /* 0x000fe40000000084 */
[----:B------:R-:W-:Y:S02]  /*b5c0*/  LDS.64 R132, [R12+0x4d70] ;  /* 0x004d70000c847984 */ /* 0x000fe40000000a00 */
[----:B------:R-:W-:Y:S02]  /*b5d0*/  DFMA R112, R174, R78, R76 ;  /* 0x0000004eae70722b */ /* 0x000fe4000000004c */
[----:B------:R-:W0:Y:S02]  /*b5e0*/  LDS.128 R76, [R8+0x6740] ;  /* 0x00674000084c7984 */ /* 0x000e240000000c00 */
[----:B----4-:R-:W-:Y:S02]  /*b5f0*/  DFMA R128, R64, R90, R128 ;  /* 0x0000005a4080722b */ /* 0x010fe40000000080 */
[----:B------:R-:W-:-:S02]  /*b600*/  DFMA R130, R196, R130, R66 ;  /* 0x00000082c482722b */ /* 0x000fc40000000042 */
[----:B------:R-:W-:Y:S01]  /*b610*/  DFMA R162, R104, R142, R162 ;  /* 0x0000008e68a2722b */ /* 0x000fe200000000a2 */
[----:B------:R-:W-:Y:S03]  /*b620*/  LDS.128 R64, [R8+0x6750] ;  /* 0x0067500008407984 */ /* 0x000fe60000000c00 */
[----:B------:R-:W-:Y:S01]  /*b630*/  DFMA R114, R80, R114, R128 ;  /* 0x000000725072722b */ /* 0x000fe20000000080 */
[----:B------:R-:W1:Y:S07]  /*b640*/  LDS.64 R104, [R12+0x4de0] ;  /* 0x004de0000c687984 */ /* 0x000e6e0000000a00 */
[----:B------:R-:W-:Y:S01]  /*b650*/  DFMA R114, R84, R82, R114 ;  /* 0x000000525472722b */ /* 0x000fe20000000072 */
[----:B------:R-:W4:Y:S01]  /*b660*/  LDS.64 R84, [R12+0x4e50] ;  /* 0x004e50000c547984 */ /* 0x000f220000000a00 */
[----:B------:R-:W-:-:S02]  /*b670*/  DFMA R86, R194, R86, R130 ;  /* 0x00000056c256722b */ /* 0x000fc40000000082 */
[----:B------:R-:W-:Y:S01]  /*b680*/  DFMA R92, R172, R92, R112 ;  /* 0x0000005cac5c722b */ /* 0x000fe20000000070 */
[----:B------:R-:W4:Y:S01]  /*b690*/  LDS.128 R128, [R8+0x6760] ;  /* 0x0067600008807984 */ /* 0x000f220000000c00 */
[----:B------:R-:W-:Y:S02]  /*b6a0*/  DFMA R164, R142, R106, R164 ;  /* 0x0000006a8ea4722b */ /* 0x000fe400000000a4 */
[----:B------:R-:W-:-:S04]  /*b6b0*/  DFMA R114, R72, R134, R114 ;  /* 0x000000864872722b */ /* 0x000fc80000000072 */
[----:B------:R-:W-:Y:S02]  /*b6c0*/  DFMA R234, R62, R94, R92 ;  /* 0x0000005e3eea722b */ /* 0x000fe4000000005c */
[----:B------:R-:W4:Y:S01]  /*b6d0*/  LDS.64 R92, [R12+0x4ec0] ;  /* 0x004ec0000c5c7984 */ /* 0x000f220000000a00 */
[----:B0-----:R-:W-:Y:S02]  /*b6e0*/  DFMA R106, R178, R76, RZ ;  /* 0x0000004cb26a722b */ /* 0x001fe400000000ff */
[----:B------:R-:W-:Y:S01]  /*b6f0*/  DFMA R132, R132, R74, R114 ;  /* 0x0000004a8484722b */ /* 0x000fe20000000072 */
[----:B------:R-:W0:Y:S05]  /*b700*/  LDS.128 R112, [R8+0x6770] ;  /* 0x0067700008707984 */ /* 0x000e2a0000000c00 */
[----:B------:R-:W-:-:S02]  /*b710*/  DFMA R106, R20, R78, R106 ;  /* 0x0000004e146a722b */ /* 0x000fc4000000006a */
[----:B-1----:R-:W-:Y:S02]  /*b720*/  DFMA R104, R100, R104, R132 ;  /* 0x000000686468722b */ /* 0x002fe40000000084 */
[----:B------:R-:W-:Y:S01]  /*b730*/  DFMA R246, R216, R246, R86 ;  /* 0x000000f6d8f6722b */ /* 0x000fe20000000056 */
[----:B------:R-:W-:Y:S03]  /*b740*/  LDS.128 R132, [R7+0x50] ;  /* 0x0000500007847984 */ /* 0x000fe60000000c00 */
[----:B------:R-:W-:Y:S02]  /*b750*/  DFMA R106, R18, R64, R106 ;  /* 0x00000040126a722b */ /* 0x000fe4000000006a */
[----:B----4-:R-:W-:-:S06]  /*b760*/  DFMA R84, R84, R102, R104 ;  /* 0x000000665454722b */ /* 0x010fcc0000000068 */
[----:B------:R-:W-:Y:S02]  /*b770*/  DFMA R94, R22, R66, R106 ;  /* 0x00000042165e722b */ /* 0x000fe4000000006a */
[----:B------:R-:W1:Y:S06]  /*b780*/  LDS.128 R104, [R8+0x6780] ;  /* 0x0067800008687984 */ /* 0x000e6c0000000c00 */
[----:B------:R-:W-:Y:S02]  /*b790*/  DFMA R94, R56, R128, R94 ;  /* 0x00000080385e722b */ /* 0x000fe4000000005e */
[----:B------:R-:W-:Y:S01]  /*b7a0*/  DFMA R92, R108, R92, R84 ;  /* 0x0000005c6c5c722b */ /* 0x000fe20000000054 */
[----:B------:R-:W4:Y:S05]  /*b7b0*/  LDS.128 R84, [R8+0x6790] ;  /* 0x0067900008547984 */ /* 0x000f2a0000000c00 */
[----:B------:R-:W-:-:S08]  /*b7c0*/  DFMA R94, R42, R130, R94 ;  /* 0x000000822a5e722b */ /* 0x000fd0000000005e */
[----:B0-----:R-:W-:Y:S02]  /*b7d0*/  DFMA R94, R16, R112, R94 ;  /* 0x00000070105e722b */ /* 0x001fe4000000005e */
[----:B------:R-:W-:-:S06]  /*b7e0*/  DFMA R240, R240, R110, R92 ;  /* 0x0000006ef0f0722b */ /* 0x000fcc000000005c */
[----:B------:R-:W-:Y:S02]  /*b7f0*/  DFMA R248, R168, R114, R94 ;  /* 0x00000072a8f8722b */ /* 0x000fe4000000005e */
[----:B------:R-:W0:Y:S01]  /*b800*/  LDS.128 R92, [R8+0x67a0] ;  /* 0x0067a000085c7984 */ /* 0x000e220000000c00 */
[----:B------:R-:W-:-:S03]  /*b810*/  DFMA R166, R120, R142, R166 ;  /* 0x0000008e78a6722b */ /* 0x000fc600000000a6 */
[----:B------:R-:W0:Y:S02]  /*b820*/  LDS.64 R120, [R6+0x460] ;  /* 0x0004600006787984 */ /* 0x000e240000000a00 */
[----:B-1----:R-:W-:-:S08]  /*b830*/  DFMA R248, R14, R104, R248 ;  /* 0x000000680ef8722b */ /* 0x002fd000000000f8 */
[----:B------:R-:W-:-:S08]  /*b840*/  DFMA R248, R30, R106, R248 ;  /* 0x0000006a1ef8722b */ /* 0x000fd000000000f8 */
[----:B----4-:R-:W-:-:S08]  /*b850*/  DFMA R248, R176, R84, R248 ;  /* 0x00000054b0f8722b */ /* 0x010fd000000000f8 */
[----:B------:R-:W-:Y:S02]  /*b860*/  DFMA R248, R170, R86, R248 ;  /* 0x00000056aaf8722b */ /* 0x000fe400000000f8 */
[----:B------:R-:W-:-:S06]  /*b870*/  DFMA R246, R214, R132, R246 ;  /* 0x00000084d6f6722b */ /* 0x000fcc00000000f6 */
[----:B0-----:R-:W-:Y:S02]  /*b880*/  DFMA R132, R60, R92, R248 ;  /* 0x0000005c3c84722b */ /* 0x001fe400000000f8 */
[----:B------:R-:W-:Y:S02]  /*b890*/  DFMA R120, R212, R120, R246 ;  /* 0x00000078d478722b */ /* 0x000fe400000000f6 */
[----:B------:R-:W-:Y:S01]  /*b8a0*/  DFMA R232, R142, R122, R232 ;  /* 0x0000007a8ee8722b */ /* 0x000fe200000000e8 */
[----:B------:R-:W-:Y:S01]  /*b8b0*/  LDS.64 R246, [R6+0x4d0] ;  /* 0x0004d00006f67984 */ /* 0x000fe20000000a00 */
[C---:B--2---:R-:W-:Y:S02]  /*b8c0*/  DMUL R248, R240.reuse, R238 ;  /* 0x000000eef0f87228 */ /* 0x044fe40000000000 */
[----:B------:R-:W-:-:S06]  /*b8d0*/  DMUL R236, R240, R236 ;  /* 0x000000ecf0ec7228 */ /* 0x000fcc0000000000 */
[C---:B------:R-:W-:Y:S02]  /*b8e0*/  DFMA R242, R234.reuse, R242, R248 ;  /* 0x000000f2eaf2722b */ /* 0x040fe400000000f8 */
[----:B------:R-:W-:Y:S02]  /*b8f0*/  DFMA R238, R234, R238, R236 ;  /* 0x000000eeeaee722b */ /* 0x000fe400000000ec */
[----:B------:R-:W-:Y:S02]  /*b900*/  DFMA R236, R52, R94, R132 ;  /* 0x0000005e34ec722b */ /* 0x000fe40000000084 */
[----:B------:R-:W-:Y:S01]  /*b910*/  DFMA R248, R210, R134, R120 ;  /* 0x00000086d2f8722b */ /* 0x000fe20000000078 */
[----:B------:R-:W-:Y:S05]  /*b920*/  LDS.128 R120, [R7+0x60] ;  /* 0x0000600007787984 */ /* 0x000fea0000000c00 */
[----:B---3--:R-:W-:-:S02]  /*b930*/  DFMA R250, R236, R146, R242 ;  /* 0x00000092ecfa722b */ /* 0x008fc400000000f2 */
[----:B------:R-:W-:Y:S01]  /*b940*/  DFMA R134, R236, R144, R238 ;  /* 0x00000090ec86722b */ /* 0x000fe200000000ee */
[----:B------:R-:W-:Y:S04]  /*b950*/  LDS.64 R242, [R6+0x540] ;  /* 0x0005400006f27984 */ /* 0x000fe80000000a00 */
[----:B------:R-:W-:Y:S01]  /*b960*/  LDS.64 R238, [R6+0x5b0] ;  /* 0x0005b00006ee7984 */ /* 0x000fe20000000a00 */
[----:B------:R-:W-:Y:S06]  /*b970*/  BAR.SYNC.DEFER_BLOCKING 0x0 ;  /* 0x0000000000007b1d */ /* 0x000fec0000010000 */
[----:B------:R-:W-:Y:S04]  /*b980*/  STS.64 [R10], R250 ;  /* 0x000000fa0a007388 */ /* 0x000fe80000000a00 */
[----:B------:R-:W-:Y:S01]  /*b990*/  STS.64 [R9], R134 ;  /* 0x0000008609007388 */ /* 0x000fe20000000a00 */
[----:B------:R-:W-:Y:S06]  /*b9a0*/  BAR.SYNC.DEFER_BLOCKING 0x0 ;  /* 0x0000000000007b1d */ /* 0x000fec0000010000 */
[----:B------:R-:W0:Y:S01]  /*b9b0*/  LDS.128 R132, [R7] ;  /* 0x0000000007847984 */ /* 0x000e220000000c00 */
[----:B------:R-:W-:-:S03]  /*b9c0*/  DMUL R244, R244, UR6 ;  /* 0x00000006f4f47c28 */ /* 0x000fc60008000000 */
[----:B------:R-:W-:Y:S01]  /*b9d0*/  LDS.64 R250, [R6+0x1c0] ;  /* 0x0001c00006fa7984 */ /* 0x000fe20000000a00 */
[----:B0-----:R-:W-:-:S08]  /*b9e0*/  DMUL R132, R36, R132 ;  /* 0x0000008424847228 */ /* 0x001fd00000000000 */
[----:B------:R-:W-:Y:S02]  /*b9f0*/  DFMA R244, R60, R244, R132 ;  /* 0x000000f43cf4722b */ /* 0x000fe40000000084 */
[----:B------:R-:W0:Y:S06]  /*ba00*/  LDS.64 R132, [R6] ;  /* 0x0000000006847984 */ /* 0x000e2c0000000a00 */
[----:B0-----:R-:W-:Y:S02]  /*ba10*/  DFMA R132, R40, R132, R244 ;  /* 0x000000842884722b */ /* 0x001fe400000000f4 */
[----:B------:R-:W0:Y:S06]  /*ba20*/  LDS.64 R244, [R6+0x70] ;  /* 0x0000700006f47984 */ /* 0x000e2c0000000a00 */
[----:B------:R-:W-:-:S08]  /*ba30*/  DFMA R132, R38, R134, R132 ;  /* 0x000000862684722b */ /* 0x000fd00000000084 */
[----:B0-----:R-:W-:Y:S02]  /*ba40*/  DFMA R244, R32, R244, R132 ;  /* 0x000000f420f4722b */ /* 0x001fe40000000084 */
[----:B------:R-:W0:Y:S06]  /*ba50*/  LDS.128 R132, [R7+0x10] ;  /* 0x0000100007847984 */ /* 0x000e2c0000000c00 */
[----:B0-----:R-:W-:Y:S01]  /*ba60*/  DFMA R244, R46, R132, R244 ;  /* 0x000000842ef4722b */ /* 0x001fe200000000f4 */
[----:B------:R-:W0:Y:S07]  /*ba70*/  LDS.64 R132, [R6+0xe0] ;  /* 0x0000e00006847984 */ /* 0x000e2e0000000a00 */
[----:B0-----:R-:W-:-:S02]  /*ba80*/  DFMA R132, R54, R132, R244 ;  /* 0x000000843684722b */ /* 0x001fc400000000f4 */
[----:B------:R-:W0:Y:S06]  /*ba90*/  LDS.64 R244, [R6+0x150] ;  /* 0x0001500006f47984 */ /* 0x000e2c0000000a00 */
[----:B------:R-:W-:-:S08]  /*baa0*/  DFMA R132, R50, R134, R132 ;  /* 0x000000863284722b */ /* 0x000fd00000000084 */
[----:B0-----:R-:W-:Y:S02]  /*bab0*/  DFMA R244, R48, R244, R132 ;  /* 0x000000f430f4722b */ /* 0x001fe40000000084 */
[----:B------:R-:W0:Y:S06]  /*bac0*/  LDS.128 R132, [R7+0x20] ;  /* 0x0000200007847984 */ /* 0x000e2c0000000c00 */
[----:B0-----:R-:W-:-:S08]  /*bad0*/  DFMA R132, R44, R132, R244 ;  /* 0x000000842c84722b */ /* 0x001fd000000000f4 */
[----:B------:R-:W-:Y:S02]  /*bae0*/  DFMA R250, R180, R250, R132 ;  /* 0x000000fab4fa722b */ /* 0x000fe40000000084 */
[----:B------:R-:W0:Y:S01]  /*baf0*/  LDS.64 R132, [R12+0x4fa0] ;  /* 0x004fa0000c847984 */ /* 0x000e220000000a00 */
[----:B------:R-:W-:-:S05]  /*bb00*/  DFMA R244, R208, R246, R248 ;  /* 0x000000f6d0f4722b */ /* 0x000fca00000000f8 */
[----:B------:R-:W-:Y:S02]  /*bb10*/  DFMA R246, R182, R134, R250 ;  /* 0x00000086b6f6722b */ /* 0x000fe400000000fa */
[----:B0-----:R-:W-:Y:S01]  /*bb20*/  DFMA R248, R68, R132, RZ ;  /* 0x0000008444f8722b */ /* 0x001fe200000000ff */
[----:B------:R-:W0:Y:S04]  /*bb30*/  LDS.64 R68, [R12+0x5010] ;  /* 0x005010000c447984 */ /* 0x000e280000000a00 */
[----:B------:R-:W1:Y:S03]  /*bb40*/  LDS.128 R132, [R11+0x4fa0] ;  /* 0x004fa0000b847984 */ /* 0x000e660000000c00 */
[----:B0-----:R-:W-:Y:S01]  /*bb50*/  DFMA R68, R68, R70, R248 ;  /* 0x000000464444722b */ /* 0x001fe200000000f8 */
[----:B------:R-:W0:Y:S01]  /*bb60*/  LDS.64 R70, [R6+0x230] ;  /* 0x0002300006467984 */ /* 0x000e220000000a00 */
[----:B-1----:R-:W-:-:S03]  /*bb70*/  DFMA R230, R230, R132, RZ ;  /* 0x00000084e6e6722b */ /* 0x002fc600000000ff */
[----:B------:R-:W1:Y:S05]  /*bb80*/  LDS.64 R132, [R12+0x5080] ;  /* 0x005080000c847984 */ /* 0x000e6a0000000a00 */
[----:B------:R-:W-:Y:S02]  /*bb90*/  DFMA R228, R228, R134, R230 ;  /* 0x00000086e4e4722b */ /* 0x000fe400000000e6 */
[----:B------:R-:W2:Y:S01]  /*bba0*/  LDS.64 R230, [R12+0x50f0] ;  /* 0x0050f0000ce67984 */ /* 0x000ea20000000a00 */
[----:B------:R-:W-:-:S03]  /*bbb0*/  DFMA R244, R206, R120, R244 ;  /* 0x00000078cef4722b */ /* 0x000fc600000000f4 */
[----:B------:R-:W3:Y:S01]  /*bbc0*/  LDS.64 R120, [R12+0x5160] ;  /* 0x005160000c787984 */ /* 0x000ee20000000a00 */
[----:B0-----:R-:W-:Y:S02]  /*bbd0*/  DFMA R246, R184, R70, R246 ;  /* 0x00000046b8f6722b */ /* 0x001fe400000000f6 */
[----:B-1----:R-:W-:Y:S01]  /*bbe0*/  DFMA R96, R96, R132, R68 ;  /* 0x000000846060722b */ /* 0x002fe20000000044 */
[----:B------:R-:W0:Y:S04]  /*bbf0*/  LDS.128 R68, [R11+0x4fb0] ;  /* 0x004fb0000b447984 */ /* 0x000e280000000c00 */
[----:B------:R-:W1:Y:S03]  /*bc00*/  LDS.128 R132, [R7+0x30] ;  /* 0x0000300007847984 */ /* 0x000e660000000c00 */
[----:B--2---:R-:W-:Y:S01]  /*bc10*/  DFMA R230, R230, R98, R96 ;  /* 0x00000062e6e6722b */ /* 0x004fe20000000060 */
[----:B------:R-:W-:Y:S07]  /*bc20*/  LDS.64 R98, [R6+0x2a0] ;  /* 0x0002a00006627984 */ /* 0x000fee0000000a00 */
[----:B---3--:R-:W-:Y:S01]  /*bc30*/  DFMA R88, R88, R120, R230 ;  /* 0x000000785858722b */ /* 0x008fe200000000e6 */
[----:B------:R-:W-:-:S06]  /*bc40*/  CS2R R230, SRZ ;  /* 0x0000000000e67805 */ /* 0x000fcc000001ff00 */
[----:B------:R-:W2:Y:S01]  /*bc50*/  @!P2 LDG.E.64.CONSTANT R230, desc[UR76][R26.64+0x4fa0] ;  /* 0x004fa04c1ae6a981 */ /* 0x000ea2000c1e9b00 */
[----:B0-----:R-:W-:Y:S01]  /*bc60*/  DFMA R68, R226, R68, R228 ;  /* 0x00000044e244722b */ /* 0x001fe200000000e4 */
[----:B------:R-:W-:-:S06]  /*bc70*/  CS2R R228, SRZ ;  /* 0x0000000000e47805 */ /* 0x000fcc000001ff00 */
[----:B------:R-:W3:Y:S01]  /*bc80*/  @!P2 LDG.E.64.CONSTANT R228, desc[UR76][R26.64+0xa560] ;  /* 0x00a5604c1ae4a981 */ /* 0x000ee2000c1e9b00 */
[----:B------:R-:W-:Y:S01]  /*bc90*/  DFMA R96, R224, R70, R68 ;  /* 0x00000046e060722b */ /* 0x000fe20000000044 */
[----:B------:R-:W-:Y:S02]  /*bca0*/  CS2R R224, SRZ ;  /* 0x0000000000e07805 */ /* 0x000fe4000001ff00 */
[----:B------:R-:W-:Y:S02]  /*bcb0*/  CS2R R226, SRZ ;  /* 0x0000000000e27805 */ /* 0x000fe4000001ff00 */
[----:B------:R-:W-:Y:S01]  /*bcc0*/  CS2R R120, SRZ ;  /* 0x0000000000787805 */ /* 0x000fe2000001ff00 */
[----:B------:R-:W0:Y:S04]  /*bcd0*/  LDS.128 R68, [R11+0x4fc0] ;  /* 0x004fc0000b447984 */ /* 0x000e280000000c00 */
[----:B------:R-:W4:Y:S04]  /*bce0*/  @!P2 LDG.E.64.CONSTANT R224, desc[UR76][R26.64+0xfb20] ;  /* 0x00fb204c1ae0a981 */ /* 0x000f28000c1e9b00 */
[----:B------:R-:W4:Y:S01]  /*bcf0*/  @!P2 LDG.E.64.CONSTANT R226, desc[UR76][R26.64+0x150e0] ;  /* 0x0150e04c1ae2a981 */ /* 0x000f22000c1e9b00 */
[----:B-1----:R-:W-:-:S03]  /*bd00*/  DFMA R132, R186, R132, R246 ;  /* 0x00000084ba84722b */ /* 0x002fc600000000f6 */
[----:B------:R-:W4:Y:S04]  /*bd10*/  @!P2 LDG.E.64.CONSTANT R120, desc[UR76][R26.64+0x1a6a0] ;  /* 0x01a6a04c1a78a981 */ /* 0x000f28000c1e9b00 */
[----:B------:R-:W1:Y:S01]  /*bd20*/  LDS.64 R246, [R12+0x51d0] ;  /* 0x0051d0000cf67984 */ /* 0x000e620000000a00 */
[----:B0-----:R-:W-:-:S03]  /*bd30*/  DFMA R68, R222, R68, R96 ;  /* 0x00000044de44722b */ /* 0x001fc60000000060 */
[----:B------:R-:W0:Y:S01]  /*bd40*/  LDS.64 R96, [R6+0x310] ;  /* 0x0003100006607984 */ /* 0x000e220000000a00 */
[----:B-1----:R-:W-:-:S03]  /*bd50*/  DFMA R90, R246, R90, R88 ;  /* 0x0000005af65a722b */ /* 0x002fc60000000058 */
[----:B------:R-:W1:Y:S01]  /*bd60*/  LDS.64 R88, [R12+0x5240] ;  /* 0x005240000c587984 */ /* 0x000e620000000a00 */
[----:B------:R-:W-:Y:S01]  /*bd70*/  DFMA R98, R188, R98, R132 ;  /* 0x00000062bc62722b */ /* 0x000fe20000000084 */
[----:B------:R-:W-:Y:S02]  /*bd80*/  CS2R R222, SRZ ;  /* 0x0000000000de7805 */ /* 0x000fe4000001ff00 */
[----:B------:R-:W1:Y:S01]  /*bd90*/  LDS.64 R132, [R12+0x52b0] ;  /* 0x0052b0000c847984 */ /* 0x000e620000000a00 */
[----:B------:R-:W-:-:S03]  /*bda0*/  DFMA R220, R220, R70, R68 ;  /* 0x00000046dcdc722b */ /* 0x000fc60000000044 */
[----:B------:R-:W4:Y:S01]  /*bdb0*/  @!P2 LDG.E.64.CONSTANT R222, desc[UR76][R26.64+0x25220] ;  /* 0x0252204c1adea981 */ /* 0x000f22000c1e9b00 */
[----:B------:R-:W-:-:S03]  /*bdc0*/  DFMA R98, R190, R134, R98 ;  /* 0x00000086be62722b */ /* 0x000fc60000000062 */
[----:B------:R-:W1:Y:S05]  /*bdd0*/  LDS.128 R68, [R11+0x4fd0] ;  /* 0x004fd0000b447984 */ /* 0x000e6a0000000c00 */
[----:B0-----:R-:W-:Y:S01]  /*bde0*/  DFMA R98, R192, R96, R98 ;  /* 0x00000060c062722b */ /* 0x001fe20000000062 */
[----:B------:R-:W0:Y:S01]  /*bdf0*/  LDS.64 R96, [R12+0x5320] ;  /* 0x005320000c607984 */ /* 0x000e220000000a00 */
[----:B-1----:R-:W-:-:S03]  /*be00*/  DFMA R80, R80, R88, R90 ;  /* 0x000000585050722b */ /* 0x002fc6000000005a */
[----:B------:R-:W1:Y:S05]  /*be10*/  LDS.128 R88, [R7+0x40] ;  /* 0x0000400007587984 */ /* 0x000e6a0000000c00 */
[----:B------:R-:W-:Y:S02]  /*be20*/  DFMA R132, R132, R82, R80 ;  /* 0x000000528484722b */ /* 0x000fe40000000050 */
[----:B------:R-:W1:Y:S01]  /*be30*/  LDS.128 R80, [R11+0x4fe0] ;  /* 0x004fe0000b507984 */ /* 0x000e620000000c00 */
[----:B------:R-:W-:-:S08]  /*be40*/  DFMA R68, R218, R68, R220 ;  /* 0x00000044da44722b */ /* 0x000fd000000000dc */
[----:B------:R-:W-:Y:S02]  /*be50*/  DFMA R24, R24, R70, R68 ;  /* 0x000000461818722b */ /* 0x000fe40000000044 */
[----:B------:R-:W1:Y:S01]  /*be60*/  LDS.128 R68, [R8+0x67b0] ;  /* 0x0067b00008447984 */ /* 0x000e620000000c00 */
[----:B0-----:R-:W-:-:S03]  /*be70*/  DFMA R134, R72, R96, R132 ;  /* 0x000000604886722b */ /* 0x001fc60000000084 */
[----:B------:R-:W0:Y:S04]  /*be80*/  LDS.64 R132, [R12+0x5390] ;  /* 0x005390000c847984 */ /* 0x000e280000000a00 */
[----:B------:R-:W0:Y:S01]  /*be90*/  LDS.64 R72, [R12+0x5400] ;  /* 0x005400000c487984 */ /* 0x000e220000000a00 */
[----:B-1----:R-:W-:-:S03]  /*bea0*/  DFMA R218, R198, R88, R98 ;  /* 0x00000058c6da722b */ /* 0x002fc60000000062 */
[----:B------:R-:W1:Y:S04]  /*beb0*/  LDS.64 R88, [R6+0x380] ;  /* 0x0003800006587984 */ /* 0x000e680000000a00 */
[----:B------:R-:W1:Y:S01]  /*bec0*/  LDS.128 R96, [R8+0x67c0] ;  /* 0x0067c00008607984 */ /* 0x000e620000000c00 */
[----:B------:R-:W-:-:S03]  /*bed0*/  DFMA R80, R34, R80, R24 ;  /* 0x000000502250722b */ /* 0x000fc60000000018 */
[----:B------:R-:W-:Y:S05]  /*bee0*/  LDS.64 R34, [R12+0x5470] ;  /* 0x005470000c227984 */ /* 0x000fea0000000a00 */
[----:B------:R-:W-:Y:S02]  /*bef0*/  DFMA R58, R58, R82, R80 ;  /* 0x000000523a3a722b */ /* 0x000fe40000000050 */
[----:B------:R-:W1:Y:S01]  /*bf00*/  LDS.128 R80, [R8+0x67d0] ;  /* 0x0067d00008507984 */ /* 0x000e620000000c00 */
[----:B------:R-:W-:Y:S02]  /*bf10*/  DFMA R178, R178, R68, RZ ;  /* 0x00000044b2b2722b */ /* 0x000fe400000000ff */
[----:B0-----:R-:W-:-:S06]  /*bf20*/  DFMA R132, R132, R74, R134 ;  /* 0x0000004a8484722b */ /* 0x001fcc0000000086 */
[----:B------:R-:W-:Y:S02]  /*bf30*/  DFMA R178, R20, R70, R178 ;  /* 0x0000004614b2722b */ /* 0x000fe400000000b2 */
[----:B------:R-:W-:Y:S02]  /*bf40*/  DFMA R100, R100, R72, R132 ;  /* 0x000000486464722b */ /* 0x000fe40000000084 */
[----:B------:R-:W-:Y:S04]  /*bf50*/  LDS.128 R132, [R8+0x67e0] ;  /* 0x0067e00008847984 */ /* 0x000fe80000000c00 */
[----:B------:R-:W-:Y:S01]  /*bf60*/  LDS.128 R72, [R11+0x4ff0] ;  /* 0x004ff0000b487984 */ /* 0x000fe20000000c00 */
[----:B-1----:R-:W-:-:S03]  /*bf70*/  DFMA R24, R196, R88, R218 ;  /* 0x00000058c418722b */ /* 0x002fc600000000da */
[----:B------:R-:W0:Y:S01]  /*bf80*/  LDS.64 R88, [R6+0x3f0] ;  /* 0x0003f00006587984 */ /* 0x000e220000000a00 */
[----:B------:R-:W-:-:S03]  /*bf90*/  DFMA R18, R18, R96, R178 ;  /* 0x000000601212722b */ /* 0x000fc600000000b2 */
[----:B------:R-:W-:Y:S05]  /*bfa0*/  LDS.64 R218, [R12+0x5550] ;  /* 0x005550000cda7984 */ /* 0x000fea0000000a00 */
[----:B------:R-:W-:Y:S01]  /*bfb0*/  DFMA R18, R22, R98, R18 ;  /* 0x000000621612722b */ /* 0x000fe20000000012 */
[----:B------:R-:W1:Y:S01]  /*bfc0*/  LDS.128 R20, [R8+0x67f0] ;  /* 0x0067f00008147984 */ /* 0x000e620000000c00 */
[----:B------:R-:W-:-:S06]  /*bfd0*/  DFMA R24, R194, R90, R24 ;  /* 0x0000005ac218722b */ /* 0x000fcc0000000018 */
[----:B------:R-:W-:-:S08]  /*bfe0*/  DFMA R18, R56, R80, R18 ;  /* 0x000000503812722b */ /* 0x000fd00000000012 */
[----:B------:R-:W-:Y:S01]  /*bff0*/  DFMA R18, R42, R82, R18 ;  /* 0x000000522a12722b */ /* 0x000fe20000000012 */
[----:B------:R-:W1:Y:S01]  /*c000*/  LDS.64 R42, [R12+0x54e0] ;  /* 0x0054e0000c2a7984 */ /* 0x000e620000000a00 */
[----:B------:R-:W-:-:S03]  /*c010*/  DFMA R178, R34, R102, R100 ;  /* 0x0000006622b2722b */ /* 0x000fc60000000064 */
[----:B------:R-:W-:Y:S01]  /*c020*/  LDS.128 R100, [R8+0x6810] ;  /* 0x0068100008647984 */ /* 0x000fe20000000c00 */
[----:B0-----:R-:W-:-:S03]  /*c030*/  DFMA R24, R216, R88, R24 ;  /* 0x00000058d818722b */ /* 0x001fc60000000018 */
[----:B------:R-:W0:Y:S01]  /*c040*/  LDS.128 R88, [R8+0x6800] ;  /* 0x0068000008587984 */ /* 0x000e220000000c00 */
[----:B------:R-:W-:-:S03]  /*c050*/  DFMA R34, R16, R132, R18 ;  /* 0x000000841022722b */ /* 0x000fc60000000012 */
[----:B------:R-:W2:Y:S05]  /*c060*/  LDS.128 R16, [R11+0x5000] ;  /* 0x005000000b107984 */ /* 0x000eaa0000000c00 */
[----:B------:R-:W-:Y:S02]  /*c070*/  DFMA R34, R168, R134, R34 ;  /* 0x00000086a822722b */ /* 0x000fe40000000022 */
[----:B------:R-:W-:Y:S01]  /*c080*/  DFMA R72, R28, R72, R58 ;  /* 0x000000481c48722b */ /* 0x000fe2000000003a */
[----:B------:R-:W2:Y:S05]  /*c090*/  LDS.128 R56, [R7+0x50] ;  /* 0x0000500007387984 */ /* 0x000eaa0000000c00 */
[----:B-1----:R-:W-:-:S08]  /*c0a0*/  DFMA R14, R14, R20, R34 ;  /* 0x000000140e0e722b */ /* 0x002fd00000000022 */
[----:B------:R-:W-:Y:S02]  /*c0b0*/  DFMA R30, R30, R22, R14 ;  /* 0x000000161e1e722b */ /* 0x000fe4000000000e */
[----:B------:R-:W1:Y:S01]  /*c0c0*/  LDS.64 R14, [R6+0x460] ;  /* 0x00046000060e7984 */ /* 0x000e620000000a00 */
[----:B------:R-:W-:Y:S02]  /*c0d0*/  DFMA R72, R174, R74, R72 ;  /* 0x0000004aae48722b */ /* 0x000fe40000000048 */
[----:B------:R-:W-:-:S03]  /*c0e0*/  DFMA R42, R108, R42, R178 ;  /* 0x0000002a6c2a722b */ /* 0x000fc600000000b2 */
[----:B0-----:R-:W-:-:S05]  /*c0f0*/  DFMA R30, R176, R88, R30 ;  /* 0x00000058b01e722b */ /* 0x001fca000000001e */
[----:B------:R-:W-:Y:S02]  /*c100*/  DFMA R218, R218, R110, R42 ;  /* 0x0000006edada722b */ /* 0x000fe4000000002a */
[----:B--2---:R-:W-:Y:S01]  /*c110*/  DFMA R16, R172, R16, R72 ;  /* 0x00000010ac10722b */ /* 0x004fe20000000048 */
[----:B------:R-:W-:Y:S01]  /*c120*/  CS2R R28, SRZ ;  /* 0x00000000001c7805 */ /* 0x000fe2000001ff00 */
[----:B------:R-:W-:Y:S01]  /*c130*/  LDS.64 R42, [R6+0x5b0] ;  /* 0x0005b000062a7984 */ /* 0x000fe20000000a00 */
[----:B------:R-:W-:Y:S02]  /*c140*/  DFMA R30, R170, R90, R30 ;  /* 0x0000005aaa1e722b */ /* 0x000fe4000000001e */
[----:B------:R-:W-:Y:S02]  /*c150*/  DFMA R24, R214, R56, R24 ;  /* 0x00000038d618722b */ /* 0x000fe40000000018 */
[----:B------:R-:W2:Y:S01]  /*c160*/  @!P2 LDG.E.64.CONSTANT R28, desc[UR76][R26.64+0x1f640] ;  /* 0x01f6404c1a1ca981 */ /* 0x000ea2000c1e9b00 */
[----:B------:R-:W-:-:S03]  /*c170*/  DFMA R62, R62, R18, R16 ;  /* 0x000000123e3e722b */ /* 0x000fc60000000010 */
[----:B------:R-:W-:Y:S01]  /*c180*/  DFMA R30, R60, R100, R30 ;  /* 0x000000643c1e722b */ /* 0x000fe2000000001e */
[----:B------:R-:W-:Y:S04]  /*c190*/  LDS.64 R56, [R6+0x540] ;  /* 0x0005400006387984 */ /* 0x000fe80000000a00 */
[----:B------:R-:W-:Y:S01]  /*c1a0*/  LDS.64 R60, [R6+0x4d0] ;  /* 0x0004d000063c7984 */ /* 0x000fe20000000a00 */
[----:B---3--:R-:W-:Y:S02]  /*c1b0*/  DMUL R12, R218, R228 ;  /* 0x000000e4da0c7228 */ /* 0x008fe40000000000 */
[----:B------:R-:W-:-:S06]  /*c1c0*/  DFMA R30, R52, R102, R30 ;  /* 0x00000066341e722b */ /* 0x000fcc000000001e */
[----:B------:R-:W-:Y:S02]  /*c1d0*/  DFMA R12, R62, R230, R12 ;  /* 0x000000e63e0c722b */ /* 0x000fe4000000000c */
[----:B-1----:R-:W-:-:S06]  /*c1e0*/  DFMA R72, R212, R14, R24 ;  /* 0x0000000ed448722b */ /* 0x002fcc0000000018 */
[----:B----4-:R-:W-:Y:S02]  /*c1f0*/  DFMA R74, R30, R224, R12 ;  /* 0x000000e01e4a722b */ /* 0x010fe4000000000c */
[----:B------:R-:W-:Y:S01]  /*c200*/  LDS.128 R12, [R7+0x60] ;  /* 0x00006000070c7984 */ /* 0x000fe20000000c00 */
[----:B------:R-:W-:Y:S01]  /*c210*/  DMUL R226, R218, R226 ;  /* 0x000000e2dae27228 */ /* 0x000fe20000000000 */
[----:B------:R-:W-:Y:S01]  /*c220*/  BAR.SYNC.DEFER_BLOCKING 0x0 ;  /* 0x0000000000007b1d */ /* 0x000fe20000010000 */
[----:B------:R-:W-:-:S06]  /*c230*/  CS2R R34, SRZ ;  /* 0x0000000000227805 */ /* 0x000fcc000001ff00 */
[----:B------:R-:W-:Y:S01]  /*c240*/  DFMA R226, R62, R228, R226 ;  /* 0x000000e43ee2722b */ /* 0x000fe200000000e2 */
[----:B------:R0:W3:Y:S07]  /*c250*/  @!P2 LDG.E.64.CONSTANT R34, desc[UR76][R26.64+0x1fc60] ;  /* 0x01fc604c1a22a981 */ /* 0x0000ee000c1e9b00 */
[----:B------:R-:W-:Y:S01]  /*c260*/  DFMA R226, R30, R120, R226 ;  /* 0x000000781ee2722b */ /* 0x000fe200000000e2 */
[----:B------:R-:W-:Y:S06]  /*c270*/  STS.64 [R10], R74 ;  /* 0x0000004a0a007388 */ /* 0x000fec0000000a00 */
[----:B------:R-:W-:Y:S01]  /*c280*/  STS.64 [R9], R226 ;  /* 0x000000e209007388 */ /* 0x000fe20000000a00 */
[----:B------:R-:W-:Y:S06]  /*c290*/  BAR.SYNC.DEFER_BLOCKING 0x0 ;  /* 0x0000000000007b1d */ /* 0x000fec0000010000 */
[----:B------:R-:W1:Y:S04]  /*c2a0*/  LDS.128 R16, [R7] ;  /* 0x0000000007107984 */ /* 0x000e680000000c00 */
[----:B------:R-:W4:Y:S04]  /*c2b0*/  LDS.64 R108, [R6] ;  /* 0x00000000066c7984 */ /* 0x000f280000000a00 */
[----:B------:R-:W4:Y:S01]  /*c2c0*/  LDS.64 R110, [R6+0x70] ;  /* 0x00007000066e7984 */ /* 0x000f220000000a00 */
[----:B------:R-:W-:Y:S01]  /*c2d0*/  DMUL R222, R222, UR6 ;  /* 0x00000006dede7c28 */ /* 0x000fe20008000000 */
[----:B------:R-:W3:Y:S02]  /*c2e0*/  LDCU.64 UR6, c[0x3][0x7f0] ;  /* 0x00c0fe00ff0677ac */ /* 0x000ee40008000a00 */
[----:B0-----:R-:W0:Y:S04]  /*c2f0*/  LDS.128 R24, [R7+0x10] ;  /* 0x0000100007187984 */ /* 0x001e280000000c00 */
[----:B------:R-:W-:Y:S01]  /*c300*/  LDS.128 R8, [R7+0x20] ;  /* 0x0000200007087984 */ /* 0x000fe20000000c00 */
[----:B-1----:R-:W-:-:S03]  /*c310*/  DMUL R16, R36, R16 ;  /* 0x0000001024107228 */ /* 0x002fc60000000000 */
[----:B------:R-:W1:Y:S05]  /*c320*/  LDS.64 R36, [R6+0xe0] ;  /* 0x0000e00006247984 */ /* 0x000e6a0000000a00 */
[----:B------:R-:W-:-:S08]  /*c330*/  DFMA R16, R52, R222, R16 ;  /* 0x000000de3410722b */ /* 0x000fd00000000010 */
[----:B----4-:R-:W-:-:S08]  /*c340*/  DFMA R16, R40, R108, R16 ;  /* 0x0000006c2810722b */ /* 0x010fd00000000010 */
[----:B------:R-:W-:Y:S01]  /*c350*/  DFMA R16, R38, R18, R16 ;  /* 0x000000122610722b */ /* 0x000fe20000000010 */
[----:B------:R-:W4:Y:S07]  /*c360*/  LDS.64 R18, [R6+0x150] ;  /* 0x0001500006127984 */ /* 0x000f2e0000000a00 */
[----:B------:R-:W-:Y:S01]  /*c370*/  DFMA R16, R32, R110, R16 ;  /* 0x0000006e2010722b */ /* 0x000fe20000000010 */
[----:B------:R-:W-:Y:S07]  /*c380*/  LDS.64 R32, [R6+0x2a0] ;  /* 0x0002a00006207984 */ /* 0x000fee0000000a00 */
[----:B0-----:R-:W-:Y:S01]  /*c390*/  DFMA R16, R46, R24, R16 ;  /* 0x000000182e10722b */ /* 0x001fe20000000010 */
[----:B------:R-:W0:Y:S07]  /*c3a0*/  LDS.64 R24, [R6+0x1c0] ;  /* 0x0001c00006187984 */ /* 0x000e2e0000000a00 */
[----:B-1----:R-:W-:-:S08]  /*c3b0*/  DFMA R16, R54, R36, R16 ;  /* 0x000000243610722b */ /* 0x002fd00000000010 */
[----:B------:R-:W-:Y:S01]  /*c3c0*/  DFMA R16, R50, R26, R16 ;  /* 0x0000001a3210722b */ /* 0x000fe20000000010 */
[----:B------:R-:W1:Y:S07]  /*c3d0*/  LDS.64 R26, [R6+0x230] ;  /* 0x00023000061a7984 */ /* 0x000e6e0000000a00 */
[----:B----4-:R-:W-:Y:S02]  /*c3e0*/  DFMA R48, R48, R18, R16 ;  /* 0x000000123030722b */ /* 0x010fe40000000010 */
[----:B------:R-:W4:Y:S06]  /*c3f0*/  LDS.128 R16, [R7+0x30] ;  /* 0x0000300007107984 */ /* 0x000f2c0000000c00 */
[----:B------:R-:W-:-:S08]  /*c400*/  DFMA R8, R44, R8, R48 ;  /* 0x000000082c08722b */ /* 0x000fd00000000030 */
[----:B0-----:R-:W-:Y:S01]  /*c410*/  DFMA R8, R180, R24, R8 ;  /* 0x00000018b408722b */ /* 0x001fe20000000008 */
[----:B------:R-:W0:Y:S07]  /*c420*/  LDS.64 R24, [R6+0x310] ;  /* 0x0003100006187984 */ /* 0x000e2e0000000a00 */
[----:B------:R-:W-:-:S08]  /*c430*/  DFMA R8, R182, R10, R8 ;  /* 0x0000000ab608722b */ /* 0x000fd00000000008 */
[----:B-1----:R-:W-:Y:S02]  /*c440*/  DFMA R26, R184, R26, R8 ;  /* 0x0000001ab81a722b */ /* 0x002fe40000000008 */
[----:B------:R-:W1:Y:S06]  /*c450*/  LDS.128 R8, [R7+0x40] ;  /* 0x0000400007087984 */ /* 0x000e6c0000000c00 */
[----:B----4-:R-:W-:Y:S02]  /*c460*/  DFMA R16, R186, R16, R26 ;  /* 0x00000010ba10722b */ /* 0x010fe4000000001a */
[----:B------:R-:W4:Y:S06]  /*c470*/  LDS.64 R26, [R6+0x380] ;  /* 0x00038000061a7984 */ /* 0x000f2c0000000a00 */
[----:B------:R-:W-:Y:S01]  /*c480*/  DFMA R16, R188, R32, R16 ;  /* 0x00000020bc10722b */ /* 0x000fe20000000010 */
[----:B------:R-:W4:Y:S07]  /*c490*/  LDS.64 R32, [R6+0x3f0] ;  /* 0x0003f00006207984 */ /* 0x000f2e0000000a00 */
[----:B------:R-:W-:-:S08]  /*c4a0*/  DFMA R16, R190, R18, R16 ;  /* 0x00000012be10722b */ /* 0x000fd00000000010 */
[----:B0-----:R-:W-:Y:S02]  /*c4b0*/  DFMA R24, R192, R24, R16 ;  /* 0x00000018c018722b */ /* 0x001fe40000000010 */
[----:B------:R-:W0:Y:S06]  /*c4c0*/  LDS.128 R16, [R7+0x50] ;  /* 0x0000500007107984 */ /* 0x000e2c0000000c00 */
[----:B-1----:R-:W-:Y:S02]  /*c4d0*/  DFMA R8, R198, R8, R24 ;  /* 0x00000008c608722b */ /* 0x002fe40000000018 */
[----:B------:R-:W1:Y:S06]  /*c4e0*/  LDS.64 R24, [R6+0x460] ;  /* 0x0004600006187984 */ /* 0x000e6c0000000a00 */
[----:B----4-:R-:W-:Y:S01]  /*c4f0*/  DFMA R8, R196, R26, R8 ;  /* 0x0000001ac408722b */ /* 0x010fe20000000008 */
[----:B------:R-:W4:Y:S07]  /*c500*/  LDS.64 R26, [R6+0x4d0] ;  /* 0x0004d000061a7984 */ /* 0x000f2e0000000a00 */
[----:B------:R-:W-:-:S08]  /*c510*/  DFMA R8, R194, R10, R8 ;  /* 0x0000000ac208722b */ /* 0x000fd00000000008 */
[----:B------:R-:W-:Y:S02]  /*c520*/  DFMA R32, R216, R32, R8 ;  /* 0x00000020d820722b */ /* 0x000fe40000000008 */
[----:B------:R-:W2:Y:S06]  /*c530*/  LDS.128 R8, [R7+0x60] ;  /* 0x0000600007087984 */ /* 0x000eac0000000c00 */
[----:B0-----:R-:W-:Y:S02]  /*c540*/  DFMA R16, R214, R16, R32 ;  /* 0x00000010d610722b */ /* 0x001fe40000000020 */
[----:B------:R-:W0:Y:S01]  /*c550*/  LDS.64 R32, [R6+0x540] ;  /* 0x0005400006207984 */ /* 0x000e220000000a00 */
[----:B------:R-:W-:-:S03]  /*c560*/  DFMA R58, R210, R58, R72 ;  /* 0x0000003ad23a722b */ /* 0x000fc60000000048 */
[----:B------:R-:W3:Y:S02]  /*c570*/  LDS.64 R6, [R6+0x5b0] ;  /* 0x0005b00006067984 */ /* 0x000ee40000000a00 */
[----:B-1----:R-:W-:-:S03]  /*c580*/  DFMA R16, R212, R24, R16 ;  /* 0x00000018d410722b */ /* 0x002fc60000000010 */
[----:B------:R-:W-:-:S05]  /*c590*/  DFMA R58, R208, R60, R58 ;  /* 0x0000003cd03a722b */ /* 0x000fca000000003a */
[----:B------:R-:W-:Y:S02]  /*c5a0*/  DFMA R16, R210, R18, R16 ;  /* 0x00000012d210722b */ /* 0x000fe40000000010 */
[----:B------:R-:W-:Y:S02]  /*c5b0*/  DFMA R242, R204, R242, R244 ;  /* 0x000000f2ccf2722b */ /* 0x000fe400000000f4 */
[----:B------:R-:W-:Y:S02]  /*c5c0*/  DMUL R144, R240, R144 ;  /* 0x00000090f0907228 */ /* 0x000fe40000000000 */
[----:B------:R-:W-:Y:S02]  /*c5d0*/  DFMA R12, R206, R12, R58 ;  /* 0x0000000cce0c722b */ /* 0x000fe4000000003a */
[----:B----4-:R-:W-:Y:S01]  /*c5e0*/  DFMA R16, R208, R26, R16 ;  /* 0x0000001ad010722b */ /* 0x010fe20000000010 */
[----:B------:R-:W-:Y:S06]  /*c5f0*/  BAR.SYNC.DEFER_BLOCKING 0x0 ;  /* 0x0000000000007b1d */ /* 0x000fec0000010000 */
[----:B------:R-:W-:-:S02]  /*c600*/  DFMA R122, R202, R122, R242 ;  /* 0x0000007aca7a722b */ /* 0x000fc400000000f2 */
[----:B------:R-:W-:Y:S02]  /*c610*/  DFMA R144, R234, R146, R144 ;  /* 0x00000092ea90722b */ /* 0x000fe40000000090 */
[----:B------:R-:W-:Y:S02]  /*c620*/  DFMA R12, R204, R56, R12 ;  /* 0x00000038cc0c722b */ /* 0x000fe4000000000c */
[----:B------:R-:W-:Y:S02]  /*c630*/  DMUL R120, R218, R120 ;  /* 0x00000078da787228 */ /* 0x000fe40000000000 */
[----:B--2---:R-:W-:Y:S02]  /*c640*/  DFMA R8, R206, R8, R16 ;  /* 0x00000008ce08722b */ /* 0x004fe40000000010 */
[----:B------:R-:W-:Y:S02]  /*c650*/  DFMA R136, R142, R118, R136 ;  /* 0x000000768e88722b */ /* 0x000fe40000000088 */
[----:B------:R-:W-:-:S02]  /*c660*/  DFMA R122, R200, R238, R122 ;  /* 0x000000eec87a722b */ /* 0x000fc4000000007a */
[----:B------:R-:W-:Y:S02]  /*c670*/  DFMA R138, R124, R142, R138 ;  /* 0x0000008e7c8a722b */ /* 0x000fe4000000008a */
[----:B------:R-:W-:Y:S02]  /*c680*/  DFMA R140, R142, R126, R140 ;  /* 0x0000007e8e8c722b */ /* 0x000fe4000000008c */
[----:B------:R-:W-:Y:S02]  /*c690*/  DFMA R28, R236, R28, R144 ;  /* 0x0000001cec1c722b */ /* 0x000fe40000000090 */
[----:B------:R-:W-:Y:S02]  /*c6a0*/  DFMA R12, R202, R14, R12 ;  /* 0x0000000eca0c722b */ /* 0x000fe4000000000c */
[----:B------:R-:W-:Y:S02]  /*c6b0*/  DFMA R120, R62, R224, R120 ;  /* 0x000000e03e78722b */ /* 0x000fe40000000078 */
[----:B0-----:R-:W-:-:S02]  /*c6c0*/  DFMA R8, R204, R32, R8 ;  /* 0x00000020cc08722b */ /* 0x001fc40000000008 */
[----:B------:R-:W-:Y:S02]  /*c6d0*/  DFMA R148, R116, R142, R148 ;  /* 0x0000008e7494722b */ /* 0x000fe40000000094 */
[----:B------:R-:W-:Y:S02]  /*c6e0*/  DADD R122, R136, R122 ;  /* 0x00000000887a7229 */ /* 0x000fe4000000007a */
[----:B------:R-:W-:Y:S02]  /*c6f0*/  DFMA R138, R92, R28, R138 ;  /* 0x0000001c5c8a722b */ /* 0x000fe4000000008a */
[----:B------:R-:W-:Y:S02]  /*c700*/  DFMA R12, R200, R42, R12 ;  /* 0x0000002ac80c722b */ /* 0x000fe4000000000c */
[----:B---3--:R-:W-:Y:S02]  /*c710*/  DFMA R34, R30, R34, R120 ;  /* 0x000000221e22722b */ /* 0x008fe40000000078 */
        /* <DEDUP_REMOVED lines=50> */
[----:B------:R-:W1:Y:S04]  /*ca40*/  LDS.128 R36, [R4+0x50] ;  /* 0x0000500004247984 */ /* 0x000e680000000c00 */
[----:B------:R-:W-:Y:S01]  /*ca50*/  LDS.128 R48, [R4+0x40] ;  /* 0x0000400004307984 */ /* 0x000fe20000000c00 */
[----:B0-----:R-:W-:-:S02]  /*ca60*/  DADD R6, R8, R26 ;  /* 0x0000000008067229 */ /* 0x001fc4000000001a */
[----:B------:R-:W-:-:S06]  /*ca70*/  DADD R12, R10, R24 ;  /* 0x000000000a0c7229 */ /* 0x000fcc0000000018 */
[----:B------:R-:W-:Y:S02]  /*ca80*/  DFMA R14, R6, UR22, RZ ;  /* 0x00000016060e7c2b */ /* 0x000fe400080000ff */
[----:B------:R-:W-:Y:S02]  /*ca90*/  DADD R10, R10, -R24 ;  /* 0x000000000a0a7229 */ /* 0x000fe40000000818 */
[----:B------:R-:W-:Y:S01]  /*caa0*/  DFMA R24, R6, UR72, RZ ;  /* 0x0000004806187c2b */ /* 0x000fe200080000ff */
[----:B------:R-:W0:Y:S01]  /*cab0*/  LDCU.64 UR72, c[0x3][0x748] ;  /* 0x00c0e900ff4877ac */ /* 0x000e220008000a00 */
[----:B------:R-:W-:Y:S02]  /*cac0*/  DADD R8, R8, -R26 ;  /* 0x0000000008087229 */ /* 0x000fe4000000081a */
[C---:B------:R-:W-:Y:S01]  /*cad0*/  DFMA R22, R12.reuse, UR66, R14 ;  /* 0x000000420c167c2b */ /* 0x040fe2000800000e */
[----:B------:R-:W2:Y:S03]  /*cae0*/  LDCU.64 UR66, c[0x3][0x718] ;  /* 0x00c0e300ff4277ac */ /* 0x000ea60008000a00 */
[----:B------:R-:W-:Y:S01]  /*caf0*/  DFMA R26, R12, UR74, R24 ;  /* 0x0000004a0c1a7c2b */ /* 0x000fe20008000018 */
[----:B------:R-:W3:Y:S01]  /*cb00*/  LDCU.64 UR74, c[0x3][0x8d8] ;  /* 0x00c11b00ff4a77ac */ /* 0x000ee20008000a00 */
[----:B------:R-:W-:-:S02]  /*cb10*/  DFMA R24, R8, UR52, RZ ;  /* 0x0000003408187c2b */ /* 0x000fc400080000ff */
[----:B------:R-:W-:Y:S01]  /*cb20*/  DFMA R20, R8, UR54, RZ ;  /* 0x0000003608147c2b */ /* 0x000fe200080000ff */
[----:B------:R-:W4:Y:S01]  /*cb30*/  LDCU.64 UR54, c[0x3][0x7d0] ;  /* 0x00c0fa00ff3677ac */ /* 0x000f220008000a00 */
[C-C-:B-1----:R-:W-:Y:S02]  /*cb40*/  DADD R14, R16.reuse, R38.reuse ;  /* 0x00000000100e7229 */ /* 0x142fe40000000026 */
[----:B------:R-:W-:Y:S01]  /*cb50*/  DADD R16, R16, -R38 ;  /* 0x0000000010107229 */ /* 0x000fe20000000826 */
[----:B------:R-:W1:Y:S01]  /*cb60*/  LDCU.64 UR52, c[0x3][0x800] ;  /* 0x00c10000ff3477ac */ /* 0x000e620008000a00 */
[C---:B------:R-:W-:Y:S02]  /*cb70*/  DFMA R28, R10.reuse, UR62, R24 ;  /* 0x0000003e0a1c7c2b */ /* 0x040fe40008000018 */
[----:B------:R-:W-:Y:S01]  /*cb80*/  DFMA R20, R10, UR58, R20 ;  /* 0x0000003a0a147c2b */ /* 0x000fe20008000014 */
[----:B------:R-:W4:Y:S01]  /*cb90*/  LDCU.64 UR62, c[0x3][0x908] ;  /* 0x00c12100ff3e77ac */ /* 0x000f220008000a00 */
[----:B--2---:R-:W-:Y:S01]  /*cba0*/  DFMA R30, R6, UR66, RZ ;  /* 0x00000042061e7c2b */ /* 0x004fe200080000ff */
[----:B------:R-:W2:Y:S01]  /*cbb0*/  LDCU.64 UR66, c[0x3][0x938] ;  /* 0x00c12700ff4277ac */ /* 0x000ea20008000a00 */
[----:B------:R-:W-:-:S04]  /*cbc0*/  DFMA R22, R14, UR42, R22 ;  /* 0x0000002a0e167c2b */ /* 0x000fc80008000016 */
[----:B------:R-:W-:Y:S01]  /*cbd0*/  DFMA R24, R16, UR44, R20 ;  /* 0x0000002c10187c2b */ /* 0x000fe20008000014 */
[----:B------:R-:W1:Y:S01]  /*cbe0*/  LDCU.64 UR58, c[0x3][0x990] ;  /* 0x00c13200ff3a77ac */ /* 0x000e620008000a00 */
[----:B0-----:R-:W-:Y:S01]  /*cbf0*/  DFMA R34, R12, UR72, R30 ;  /* 0x000000480c227c2b */ /* 0x001fe2000800001e */
[----:B------:R-:W0:Y:S01]  /*cc00*/  LDCU.64 UR72, c[0x3][0x720] ;  /* 0x00c0e400ff4877ac */ /* 0x000e220008000a00 */
[----:B------:R-:W-:Y:S02]  /*cc10*/  DADD R20, R18, R36 ;  /* 0x0000000012147229 */ /* 0x000fe40000000024 */
[----:B---3--:R-:W-:Y:S01]  /*cc20*/  DFMA R30, R8, UR74, RZ ;  /* 0x0000004a081e7c2b */ /* 0x008fe200080000ff */
[----:B------:R-:W3:Y:S01]  /*cc30*/  LDCU.64 UR74, c[0x3][0x750] ;  /* 0x00c0ea00ff4a77ac */ /* 0x000ee20008000a00 */
[----:B------:R-:W-:Y:S02]  /*cc40*/  DFMA R26, R14, UR64, R26 ;  /* 0x000000400e1a7c2b */ /* 0x000fe4000800001a */
[----:B------:R-:W-:Y:S01]  /*cc50*/  DFMA R32, R16, UR34, R28 ;  /* 0x0000002210207c2b */ /* 0x000fe2000800001c */
[----:B------:R-:W1:Y:S01]  /*cc60*/  LDCU.64 UR64, c[0x3][0x778] ;  /* 0x00c0ef00ff4077ac */ /* 0x000e620008000a00 */
[----:B------:R-:W-:-:S02]  /*cc70*/  DFMA R28, R20, UR60, R22 ;  /* 0x0000003c141c7c2b */ /* 0x000fc40008000016 */
[----:B----4-:R-:W-:Y:S01]  /*cc80*/  DFMA R30, R10, UR62, R30 ;  /* 0x0000003e0a1e7c2b */ /* 0x010fe2000800001e */
[----:B------:R-:W4:Y:S01]  /*cc90*/  LDCU.64 UR60, c[0x3][0x8e0] ;  /* 0x00c11c00ff3c77ac */ /* 0x000f220008000a00 */
[----:B------:R-:W-:Y:S01]  /*cca0*/  DADD R18, R18, -R36 ;  /* 0x0000000012127229 */ /* 0x000fe20000000824 */
[----:B------:R-:W4:Y:S01]  /*ccb0*/  LDCU.64 UR62, c[0x3][0x7a8] ;  /* 0x00c0f500ff3e77ac */ /* 0x000f220008000a00 */
[----:B0-----:R-:W-:-:S04]  /*ccc0*/  DFMA R38, R6, UR72, RZ ;  /* 0x0000004806267c2b */ /* 0x001fc800080000ff */
[----:B--2---:R-:W-:Y:S01]  /*ccd0*/  DFMA R36, R16, UR66, R30 ;  /* 0x0000004210247c2b */ /* 0x004fe2000800001e */
[----:B------:R-:W0:Y:S01]  /*cce0*/  LDCU.64 UR66, c[0x3][0x910] ;  /* 0x00c12200ff4277ac */ /* 0x000e220008000a00 */
[----:B------:R-:W-:Y:S01]  /*ccf0*/  DFMA R30, R18, UR68, R24 ;  /* 0x00000044121e7c2b */ /* 0x000fe20008000018 */
[----:B------:R-:W2:Y:S01]  /*cd00*/  LDCU.64 UR72, c[0x3][0x940] ;  /* 0x00c12800ff4877ac */ /* 0x000ea20008000a00 */
[----:B-1----:R-:W-:Y:S02]  /*cd10*/  DFMA R22, R14, UR64, R34 ;  /* 0x000000400e167c2b */ /* 0x002fe40008000022 */
[----:B---3--:R-:W-:Y:S01]  /*cd20*/  DFMA R42, R12, UR74, R38 ;  /* 0x0000004a0c2a7c2b */ /* 0x008fe20008000026 */
[----:B------:R-:W1:Y:S01]  /*cd30*/  LDCU.64 UR74, c[0x3][0x728] ;  /* 0x00c0e500ff4a77ac */ /* 0x000e620008000a00 */
[----:B------:R-:W-:Y:S02]  /*cd40*/  DFMA R34, R20, UR70, R26 ;  /* 0x0000004614227c2b */ /* 0x000fe4000800001a */
[----:B----4-:R-:W-:Y:S01]  /*cd50*/  DFMA R40, R8, UR60, RZ ;  /* 0x0000003c08287c2b */ /* 0x010fe200080000ff */
[----:B------:R-:W3:Y:S01]  /*cd60*/  LDS.128 R24, [R4+0x20] ;  /* 0x0000200004187984 */ /* 0x000ee20000000c00 */
[----:B------:R-:W4:Y:S01]  /*cd70*/  LDCU.64 UR70, c[0x3][0x780] ;  /* 0x00c0f000ff4677ac */ /* 0x000f220008000a00 */
[----:B------:R-:W-:Y:S01]  /*cd80*/  DFMA R38, R20, UR62, R22 ;  /* 0x0000003e14267c2b */ /* 0x000fe20008000016 */
[----:B------:R-:W4:Y:S04]  /*cd90*/  LDCU.64 UR62, c[0x3][0x8e8] ;  /* 0x00c11d00ff3e77ac */ /* 0x000f280008000a00 */
[----:B0-----:R-:W-:Y:S01]  /*cda0*/  DFMA R40, R10, UR66, R40 ;  /* 0x000000420a287c2b */ /* 0x001fe20008000028 */
[----:B------:R-:W0:Y:S01]  /*cdb0*/  LDCU.64 UR60, c[0x3][0x758] ;  /* 0x00c0eb00ff3c77ac */ /* 0x000e220008000a00 */
[----:B------:R-:W0:Y:S01]  /*cdc0*/  LDCU.64 UR64, c[0x3][0x968] ;  /* 0x00c12d00ff4077ac */ /* 0x000e220008000a00 */
[----:B-1----:R-:W-:Y:S01]  /*cdd0*/  DFMA R44, R6, UR74, RZ ;  /* 0x0000004a062c7c2b */ /* 0x002fe200080000ff */
[----:B------:R-:W1:Y:S04]  /*cde0*/  LDCU.64 UR66, c[0x3][0x7b0] ;  /* 0x00c0f600ff4277ac */ /* 0x000e680008000a00 */
[----:B--2---:R-:W-:Y:S01]  /*cdf0*/  DFMA R40, R16, UR72, R40 ;  /* 0x0000004810287c2b */ /* 0x004fe20008000028 */
[----:B------:R-:W2:Y:S01]  /*ce00*/  LDCU.64 UR72, c[0x3][0x918] ;  /* 0x00c12300ff4877ac */ /* 0x000ea20008000a00 */
[----:B------:R-:W-:Y:S01]  /*ce10*/  DFMA R6, R6, UR4, RZ ;  /* 0x0000000406067c2b */ /* 0x000fe200080000ff */
[----:B------:R-:W3:Y:S01]  /*ce20*/  LDCU.64 UR74, c[0x3][0x788] ;  /* 0x00c0f100ff4a77ac */ /* 0x000ee20008000a00 */
[----:B----4-:R-:W-:-:S02]  /*ce30*/  DFMA R42, R14, UR70, R42 ;  /* 0x000000460e2a7c2b */ /* 0x010fc4000800002a */
[C---:B------:R-:W-:Y:S01]  /*ce40*/  DFMA R22, R8.reuse, UR8, RZ ;  /* 0x0000000808167c2b */ /* 0x040fe200080000ff */
[----:B------:R-:W4:Y:S01]  /*ce50*/  LDCU.64 UR68, c[0x3][0x7d8] ;  /* 0x00c0fb00ff4477ac */ /* 0x000f220008000a00 */
[----:B------:R-:W-:Y:S02]  /*ce60*/  DFMA R8, R8, UR62, RZ ;  /* 0x0000003e08087c2b */ /* 0x000fe400080000ff */
[C---:B0-----:R-:W-:Y:S01]  /*ce70*/  DFMA R44, R12.reuse, UR60, R44 ;  /* 0x0000003c0c2c7c2b */ /* 0x041fe2000800002c */
[----:B------:R-:W0:Y:S01]  /*ce80*/  LDCU.64 UR60, c[0x3][0x970] ;  /* 0x00c12e00ff3c77ac */ /* 0x000e220008000a00 */
[----:B------:R-:W-:Y:S02]  /*ce90*/  DFMA R6, R12, UR12, R6 ;  /* 0x0000000c0c067c2b */ /* 0x000fe40008000006 */
[----:B------:R-:W-:Y:S01]  /*cea0*/  DFMA R36, R18, UR64, R36 ;  /* 0x0000004012247c2b */ /* 0x000fe20008000024 */
[----:B------:R-:W4:Y:S01]  /*ceb0*/  LDCU.64 UR64, c[0x3][0x948] ;  /* 0x00c12900ff4077ac */ /* 0x000f220008000a00 */
[----:B-1----:R-:W-:-:S02]  /*cec0*/  DFMA R42, R20, UR66, R42 ;  /* 0x00000042142a7c2b */ /* 0x002fc4000800002a */
[C---:B------:R-:W-:Y:S01]  /*ced0*/  DFMA R22, R10.reuse, UR16, R22 ;  /* 0x000000100a167c2b */ /* 0x040fe20008000016 */
[----:B------:R-:W1:Y:S01]  /*cee0*/  LDCU.64 UR66, c[0x3][0x7b8] ;  /* 0x00c0f700ff4277ac */ /* 0x000e620008000a00 */
[----:B--2---:R-:W-:Y:S02]  /*cef0*/  DFMA R10, R10, UR72, R8 ;  /* 0x000000480a0a7c2b */ /* 0x004fe40008000008 */
[C---:B------:R-:W-:Y:S01]  /*cf00*/  DFMA R8, R14.reuse, UR20, R6 ;  /* 0x000000140e087c2b */ /* 0x040fe20008000006 */
[----:B------:R-:W2:Y:S01]  /*cf10*/  LDCU.64 UR72, c[0x3][0x978] ;  /* 0x00c12f00ff4877ac */ /* 0x000ea20008000a00 */
[----:B---3--:R-:W-:Y:S01]  /*cf20*/  DFMA R44, R14, UR74, R44 ;  /* 0x0000004a0e2c7c2b */ /* 0x008fe2000800002c */
[----:B------:R-:W3:Y:S01]  /*cf30*/  LDS.128 R12, [R4+0x30] ;  /* 0x00003000040c7984 */ /* 0x000ee20000000c00 */
[----:B------:R-:W-:Y:S01]  /*cf40*/  DFMA R32, R18, UR56, R32 ;  /* 0x0000003812207c2b */ /* 0x000fe20008000020 */
[----:B------:R-:W2:Y:S01]  /*cf50*/  LDCU.64 UR56, c[0x3][0x998] ;  /* 0x00c13300ff3877ac */ /* 0x000ea20008000a00 */
[----:B------:R-:W-:-:S02]  /*cf60*/  DADD R6, R24, R50 ;  /* 0x0000000018067229 */ /* 0x000fc40000000032 */
[----:B0-----:R-:W-:Y:S01]  /*cf70*/  DFMA R40, R18, UR60, R40 ;  /* 0x0000003c12287c2b */ /* 0x001fe20008000028 */
[----:B------:R-:W0:Y:S01]  /*cf80*/  LDCU.64 UR60, c[0x3][0x7e0] ;  /* 0x00c0fc00ff3c77ac */ /* 0x000e220008000a00 */
[----:B------:R-:W-:Y:S01]  /*cf90*/  DFMA R22, R16, UR32, R22 ;  /* 0x0000002010167c2b */ /* 0x000fe20008000016 */
[----:B------:R-:W3:Y:S01]  /*cfa0*/  S2R R5, SR_TID.X ;  /* 0x0000000000057919 */ /* 0x000ee20000002100 */
[----:B------:R-:W3:Y:S02]  /*cfb0*/  LDCU.64 UR42, c[0x3][0x9c0] ;  /* 0x00c13800ff2a77ac */ /* 0x000ee40008000a00 */
[----:B------:R-:W-:Y:S01]  /*cfc0*/  DFMA R28, R6, UR50, R28 ;  /* 0x00000032061c7c2b */ /* 0x000fe2000800001c */
[----:B------:R-:W0:Y:S01]  /*cfd0*/  LDCU.64 UR50, c[0x3][0x9a8] ;  /* 0x00c13500ff3277ac */ /* 0x000e220008000a00 */
[----:B----4-:R-:W-:Y:S02]  /*cfe0*/  DFMA R16, R16, UR64, R10 ;  /* 0x0000004010107c2b */ /* 0x010fe4000800000a */
[----:B-1----:R-:W-:Y:S01]  /*cff0*/  DFMA R44, R20, UR66, R44 ;  /* 0x00000042142c7c2b */ /* 0x002fe2000800002c */
[----:B------:R-:W1:Y:S01]  /*d000*/  LDCU.64 UR64, c[0x3][0x7e8] ;  /* 0x00c0fd00ff4077ac */ /* 0x000e620008000a00 */
[----:B------:R-:W-:Y:S01]  /*d010*/  DADD R24, R24, -R50 ;  /* 0x0000000018187229 */ /* 0x000fe20000000832 */
[----:B------:R-:W4:Y:S01]  /*d020*/  LDCU.64 UR66, c[0x3][0x9a0] ;  /* 0x00c13400ff4277ac */ /* 0x000f220008000a00 */
[----:B------:R-:W-:-:S02]  /*d030*/  DFMA R10, R20, UR24, R8 ;  /* 0x00000018140a7c2b */ /* 0x000fc40008000008 */
[----:B------:R-:W-:Y:S01]  /*d040*/  DADD R8, R26, R48 ;  /* 0x000000001a087229 */ /* 0x000fe20000000030 */
[----:B------:R-:W3:Y:S01]  /*d050*/  LDCU.64 UR70, c[0x3][0x808] ;  /* 0x00c10100ff4677ac */ /* 0x000ee20008000a00 */
[----:B--2---:R-:W-:Y:S02]  /*d060*/  DFMA R16, R18, UR72, R16 ;  /* 0x0000004812107c2b */ /* 0x004fe40008000010 */
[----:B------:R-:W-:Y:S01]  /*d070*/  DFMA R34, R6, UR54, R34 ;  /* 0x0000003606227c2b */ /* 0x000fe20008000022 */
[----:B------:R-:W2:Y:S01]  /*d080*/  LDCU.64 UR62, c[0x3][0x9c8] ;  /* 0x00c13900ff3e77ac */ /* 0x000ea20008000a00 */
[----:B------:R-:W-:Y:S02]  /*d090*/  DADD R26, R26, -R48 ;  /* 0x000000001a1a7229 */ /* 0x000fe40000000830 */
[----:B------:R-:W-:Y:S01]  /*d0a0*/  DFMA R38, R6, UR68, R38 ;  /* 0x0000004406267c2b */ /* 0x000fe20008000026 */
[----:B------:R-:W2:Y:S01]  /*d0b0*/  LDCU.64 UR54, c[0x3][0x810] ;  /* 0x00c10200ff3677ac */ /* 0x000ea20008000a00 */
[----:B------:R-:W-:-:S02]  /*d0c0*/  DFMA R30, R24, UR30, R30 ;  /* 0x0000001e181e7c2b */ /* 0x000fc4000800001e */
[----:B------:R-:W-:Y:S01]  /*d0d0*/  DFMA R36, R24, UR56, R36 ;  /* 0x0000003818247c2b */ /* 0x000fe20008000024 */
[----:B------:R-:W2:Y:S01]  /*d0e0*/  LDCU.64 UR68, c[0x3][0x818] ;  /* 0x00c10300ff4477ac */ /* 0x000ea20008000a00 */
[----:B------:R-:W-:Y:S01]  /*d0f0*/  DFMA R22, R18, UR36, R22 ;  /* 0x0000002412167c2b */ /* 0x000fe20008000016 */
[----:B------:R-:W2:Y:S01]  /*d100*/  LDCU.64 UR30, c[0x3][0x9d0] ;  /* 0x00c13a00ff1e77ac */ /* 0x000ea20008000a00 */
[----:B------:R-:W2:Y:S01]  /*d110*/  LDCU.64 UR56, c[0x3][0x9d8] ;  /* 0x00c13b00ff3877ac */ /* 0x000ea20008000a00 */
[----:B0-----:R-:W-:Y:S02]  /*d120*/  DFMA R42, R6, UR60, R42 ;  /* 0x0000003c062a7c2b */ /* 0x001fe4000800002a */
[----:B------:R-:W-:Y:S01]  /*d130*/  DFMA R16, R24, UR50, R16 ;  /* 0x0000003218107c2b */ /* 0x000fe20008000010 */
[----:B------:R-:W0:Y:S01]  /*d140*/  LDCU.64 UR44, c[0x3][0x830] ;  /* 0x00c10600ff2c77ac */ /* 0x000e220008000a00 */
[C---:B------:R-:W-:Y:S02]  /*d150*/  DFMA R28, R8.reuse, UR48, R28 ;  /* 0x00000030081c7c2b */ /* 0x040fe4000800001c */
[----:B------:R-:W-:Y:S01]  /*d160*/  DFMA R34, R8, UR52, R34 ;  /* 0x0000003408227c2b */ /* 0x000fe20008000022 */
[----:B------:R-:W0:Y:S01]  /*d170*/  LDCU.64 UR34, c[0x3][0x9f0] ;  /* 0x00c13e00ff2277ac */ /* 0x000e220008000a00 */
[----:B------:R-:W-:Y:S01]  /*d180*/  DFMA R30, R26, UR26, R30 ;  /* 0x0000001a1a1e7c2b */ /* 0x000fe2000800001e */
[----:B------:R-:W0:Y:S01]  /*d190*/  LDCU.64 UR74, c[0x3][0x838] ;  /* 0x00c10700ff4a77ac */ /* 0x000e220008000a00 */
[C---:B------:R-:W-:Y:S01]  /*d1a0*/  DFMA R10, R6.reuse, UR28, R10 ;  /* 0x0000001c060a7c2b */ /* 0x040fe2000800000a */
[----:B------:R-:W0:Y:S01]  /*d1b0*/  LDCU.64 UR60, c[0x3][0x9f8] ;  /* 0x00c13f00ff3c77ac */ /* 0x000e220008000a00 */
[----:B-1----:R-:W-:Y:S01]  /*d1c0*/  DFMA R44, R6, UR64, R44 ;  /* 0x00000040062c7c2b */ /* 0x002fe2000800002c */
[----:B------:R-:W1:Y:S01]  /*d1d0*/  LDCU.64 UR48, c[0x3][0x840] ;  /* 0x00c10800ff3077ac */ /* 0x000e620008000a00 */
[C---:B------:R-:W-:Y:S01]  /*d1e0*/  DFMA R22, R24.reuse, UR40, R22 ;  /* 0x0000002818167c2b */ /* 0x040fe20008000016 */
[----:B------:R-:W1:Y:S01]  /*d1f0*/  LDCU.64 UR52, c[0x3][0x848] ;  /* 0x00c10900ff3477ac */ /* 0x000e620008000a00 */
[C---:B------:R-:W-:Y:S01]  /*d200*/  DFMA R32, R24.reuse, UR58, R32 ;  /* 0x0000003a18207c2b */ /* 0x040fe20008000020 */
[----:B------:R-:W1:Y:S01]  /*d210*/  LDCU.64 UR50, c[0x3][0xa00] ;  /* 0x00c14000ff3277ac */ /* 0x000e620008000a00 */
[----:B----4-:R-:W-:Y:S01]  /*d220*/  DFMA R40, R24, UR66, R40 ;  /* 0x0000004218287c2b */ /* 0x010fe20008000028 */
[----:B------:R-:W4:Y:S01]  /*d230*/  LDCU.64 UR26, c[0x3][0xa08] ;  /* 0x00c14100ff1a77ac */ /* 0x000f220008000a00 */
[----:B---3--:R-:W-:-:S02]  /*d240*/  DADD R6, R12, R14 ;  /* 0x000000000c067229 */ /* 0x008fc4000000000e */
[C---:B------:R-:W-:Y:S02]  /*d250*/  DFMA R10, R8.reuse, UR6, R10 ;  /* 0x00000006080a7c2b */ /* 0x040fe4000800000a */
[C---:B------:R-:W-:Y:S02]  /*d260*/  DFMA R38, R8.reuse, UR70, R38 ;  /* 0x0000004608267c2b */ /* 0x040fe40008000026 */
[C---:B--2---:R-:W-:Y:S02]  /*d270*/  DFMA R42, R8.reuse, UR54, R42 ;  /* 0x00000036082a7c2b */ /* 0x044fe4000800002a */
[----:B------:R-:W-:Y:S02]  /*d280*/  DFMA R44, R8, UR68, R44 ;  /* 0x00000044082c7c2b */ /* 0x000fe4000800002c */
        /* <DEDUP_REMOVED lines=8> */
[C---:B0-----:R-:W-:Y:S02]  /*d310*/  DFMA R34, R6.reuse, UR44, R34 ;  /* 0x0000002c06227c2b */ /* 0x041fe40008000022 */
[C---:B------:R-:W-:Y:S02]  /*d320*/  DFMA R38, R6.reuse, UR74, R38 ;  /* 0x0000004a06267c2b */ /* 0x040fe40008000026 */
[C---:B-1----:R-:W-:Y:S02]  /*d330*/  DFMA R42, R6.reuse, UR48, R42 ;  /* 0x00000030062a7c2b */ /* 0x042fe4000800002a */
[----:B------:R-:W-:Y:S02]  /*d340*/  DFMA R44, R6, UR52, R44 ;  /* 0x00000034062c7c2b */ /* 0x000fe4000800002c */
[C---:B------:R-:W-:Y:S02]  /*d350*/  DFMA R22, R12.reuse, UR18, R22 ;  /* 0x000000120c167c2b */ /* 0x040fe40008000016 */
[----:B------:R-:W-:-:S02]  /*d360*/  DFMA R30, R12, UR38, R30 ;  /* 0x000000260c1e7c2b */ /* 0x000fc4000800001e */
[C---:B------:R-:W-:Y:S02]  /*d370*/  DFMA R32, R12.reuse, UR34, R32 ;  /* 0x000000220c207c2b */ /* 0x040fe40008000020 */
[C---:B------:R-:W-:Y:S02]  /*d380*/  DFMA R36, R12.reuse, UR60, R36 ;  /* 0x0000003c0c247c2b */ /* 0x040fe40008000024 */
[C---:B------:R-:W-:Y:S02]  /*d390*/  DFMA R40, R12.reuse, UR50, R40 ;  /* 0x000000320c287c2b */ /* 0x040fe40008000028 */
[----:B----4-:R-:W-:Y:S01]  /*d3a0*/  DFMA R18, R12, UR26, R16 ;  /* 0x0000001a0c127c2b */ /* 0x010fe20008000010 */
[----:B------:R-:W-:Y:S01]  /*d3b0*/  ISETP.GT.U32.AND P2, PT, R5, 0xa7, PT ;  /* 0x000000a70500780c */ /* 0x000fe20003f44070 */
[----:B------:R-:W-:Y:S02]  /*d3c0*/  DADD R6, R10, R22 ;  /* 0x000000000a067229 */ /* 0x000fe40000000016 */
[----:B------:R-:W-:-:S02]  /*d3d0*/  DADD R8, R28, R30 ;  /* 0x000000001c087229 */ /* 0x000fc4000000001e */
[----:B------:R-:W-:Y:S02]  /*d3e0*/  DADD R12, R34, R32 ;  /* 0x00000000220c7229 */ /* 0x000fe40000000020 */
[----:B------:R-:W-:Y:S02]  /*d3f0*/  DADD R14, R38, R36 ;  /* 0x00000000260e7229 */ /* 0x000fe40000000024 */
[----:B------:R-:W-:Y:S02]  /*d400*/  DADD R16, R42, R40 ;  /* 0x000000002a107229 */ /* 0x000fe40000000028 */
[----:B------:R-:W-:Y:S02]  /*d410*/  DADD R20, R44, R18 ;  /* 0x000000002c147229 */ /* 0x000fe40000000012 */
[----:B------:R-:W-:Y:S02]  /*d420*/  DADD R10, R10, -R22 ;  /* 0x000000000a0a7229 */ /* 0x000fe40000000816 */
[----:B------:R-:W-:-:S02]  /*d430*/  DADD R28, R28, -R30 ;  /* 0x000000001c1c7229 */ /* 0x000fc4000000081e */
        /* <DEDUP_REMOVED lines=26> */
[----:B------:R-:W5:Y:S03]  /*d5e0*/  LDCU.64 UR44, c[0x3][0x710] ;  /* 0x00c0e200ff2c77ac */ /* 0x000f660008000a00 */
[----:B------:R-:W-:Y:S01]  /*d5f0*/  LDS.64 R18, [R3+0xe0] ;  /* 0x0000e00003127984 */ /* 0x000fe20000000a00 */
[----:B------:R-:W3:Y:S03]  /*d600*/  LDCU.64 UR74, c[0x3][0x720] ;  /* 0x00c0e400ff4a77ac */ /* 0x000ee60008000a00 */
[----:B------:R-:W5:Y:S01]  /*d610*/  LDS.64 R20, [R3+0x4d0] ;  /* 0x0004d00003147984 */ /* 0x000f620000000a00 */
[----:B------:R-:W5:Y:S03]  /*d620*/  LDCU.64 UR42, c[0x3][0x748] ;  /* 0x00c0e900ff2a77ac */ /* 0x000f660008000a00 */
[----:B------:R-:W-:Y:S01]  /*d630*/  LDS.64 R24, [R3+0x150] ;  /* 0x0001500003187984 */ /* 0x000fe20000000a00 */
[----:B------:R-:W5:Y:S03]  /*d640*/  LDCU.64 UR64, c[0x3][0x740] ;  /* 0x00c0e800ff4077ac */ /* 0x000f660008000a00 */
[----:B------:R-:W5:Y:S01]  /*d650*/  LDS.64 R26, [R3+0x460] ;  /* 0x00046000031a7984 */ /* 0x000f620000000a00 */
        /* <DEDUP_REMOVED lines=10> */
[----:B------:R-:W-:-:S02]  /*d700*/  DFMA R22, R10, UR22, RZ ;  /* 0x000000160a167c2b */ /* 0x000fc400080000ff */
[C---:B0-----:R-:W-:Y:S01]  /*d710*/  DFMA R32, R10.reuse, UR60, RZ ;  /* 0x0000003c0a207c2b */ /* 0x041fe200080000ff */
[----:B------:R-:W0:Y:S01]  /*d720*/  LDCU.64 UR60, c[0x3][0x770] ;  /* 0x00c0ee00ff3c77ac */ /* 0x000e220008000a00 */
[C---:B--2---:R-:W-:Y:S02]  /*d730*/  DFMA R36, R10.reuse, UR72, RZ ;  /* 0x000000480a247c2b */ /* 0x044fe400080000ff */
[----:B---3--:R-:W-:Y:S01]  /*d740*/  DFMA R34, R10, UR74, RZ ;  /* 0x0000004a0a227c2b */ /* 0x008fe200080000ff */
[----:B------:R-:W2:Y:S01]  /*d750*/  LDCU.64 UR72, c[0x3][0x780] ;  /* 0x00c0f000ff4877ac */ /* 0x000ea20008000a00 */
[----:B------:R-:W-:Y:S02]  /*d760*/  DFMA R28, R16, UR68, R22 ;  /* 0x00000044101c7c2b */ /* 0x000fe40008000016 */
[----:B-----5:R-:W-:Y:S01]  /*d770*/  DFMA R22, R10, UR44, RZ ;  /* 0x0000002c0a167c2b */ /* 0x020fe200080000ff */
[----:B------:R-:W3:Y:S01]  /*d780*/  LDCU.64 UR44, c[0x3][0x758] ;  /* 0x00c0eb00ff2c77ac */ /* 0x000ee20008000a00 */
[----:B------:R-:W-:-:S02]  /*d790*/  DFMA R32, R16, UR42, R32 ;  /* 0x0000002a10207c2b */ /* 0x000fc40008000020 */
[----:B------:R-:W-:Y:S01]  /*d7a0*/  DFMA R34, R16, UR70, R34 ;  /* 0x0000004610227c2b */ /* 0x000fe20008000022 */
[----:B------:R-:W5:Y:S01]  /*d7b0*/  LDCU.64 UR42, c[0x3][0x778] ;  /* 0x00c0ef00ff2a77ac */ /* 0x000f620008000a00 */
[----:B------:R-:W-:Y:S02]  /*d7c0*/  DADD R12, R12, -R14 ;  /* 0x000000000c0c7229 */ /* 0x000fe4000000080e */
[----:B------:R-:W-:Y:S01]  /*d7d0*/  DFMA R30, R16, UR64, R22 ;  /* 0x00000040101e7c2b */ /* 0x000fe20008000016 */
[----:B------:R-:W4:Y:S01]  /*d7e0*/  LDCU.64 UR68, c[0x3][0x900] ;  /* 0x00c12000ff4477ac */ /* 0x000f220008000a00 */
[--C-:B------:R-:W-:Y:S02]  /*d7f0*/  DADD R22, R18, R20.reuse ;  /* 0x0000000012167229 */ /* 0x100fe40000000014 */
[----:B------:R-:W-:Y:S01]  /*d800*/  DFMA R8, R6, UR58, RZ ;  /* 0x0000003a06087c2b */ /* 0x000fe200080000ff */
[----:B------:R-:W4:Y:S01]  /*d810*/  LDCU.64 UR70, c[0x3][0x788] ;  /* 0x00c0f100ff4677ac */ /* 0x000f220008000a00 */
[----:B------:R-:W-:-:S02]  /*d820*/  DADD R18, R18, -R20 ;  /* 0x0000000012127229 */ /* 0x000fc40000000814 */
[----:B------:R-:W-:Y:S01]  /*d830*/  DFMA R14, R6, UR66, RZ ;  /* 0x00000042060e7c2b */ /* 0x000fe200080000ff */
[----:B------:R-:W4:Y:S01]  /*d840*/  LDCU.64 UR74, c[0x3][0x930] ;  /* 0x00c12600ff4a77ac */ /* 0x000f220008000a00 */
[----:B--2---:R-:W-:Y:S02]  /*d850*/  DFMA R20, R22, UR72, R34 ;  /* 0x0000004816147c2b */ /* 0x004fe40008000022 */
[----:B------:R-:W-:Y:S01]  /*d860*/  DFMA R8, R12, UR50, R8 ;  /* 0x000000320c087c2b */ /* 0x000fe20008000008 */
[----:B------:R-:W2:Y:S01]  /*d870*/  LDCU.64 UR72, c[0x3][0x8d8] ;  /* 0x00c11b00ff4877ac */ /* 0x000ea20008000a00 */
[----:B---3--:R-:W-:Y:S02]  /*d880*/  DFMA R36, R16, UR44, R36 ;  /* 0x0000002c10247c2b */ /* 0x008fe40008000024 */
[C---:B-----5:R-:W-:Y:S01]  /*d890*/  DFMA R40, R22.reuse, UR42, R32 ;  /* 0x0000002a16287c2b */ /* 0x060fe20008000020 */
[----:B------:R-:W3:Y:S01]  /*d8a0*/  LDCU.64 UR64, c[0x3][0x7a0] ;  /* 0x00c0f400ff4077ac */ /* 0x000ee20008000a00 */
[----:B0-----:R-:W-:-:S02]  /*d8b0*/  DFMA R30, R22, UR60, R30 ;  /* 0x0000003c161e7c2b */ /* 0x001fc4000800001e */
[----:B-1----:R-:W-:Y:S01]  /*d8c0*/  DFMA R32, R18, UR56, R8 ;  /* 0x0000003812207c2b */ /* 0x002fe20008000008 */
[----:B------:R-:W0:Y:S01]  /*d8d0*/  LDCU.64 UR66, c[0x3][0x7b0] ;  /* 0x00c0f600ff4277ac */ /* 0x000e220008000a00 */
[----:B----4-:R-:W-:Y:S02]  /*d8e0*/  DFMA R14, R12, UR68, R14 ;  /* 0x000000440c0e7c2b */ /* 0x010fe4000800000e */
[----:B------:R-:W-:Y:S01]  /*d8f0*/  DADD R8, R24, R26 ;  /* 0x0000000018087229 */ /* 0x000fe2000000001a */
[----:B------:R-:W1:Y:S01]  /*d900*/  LDCU.64 UR56, c[0x3][0x908] ;  /* 0x00c12100ff3877ac */ /* 0x000e620008000a00 */
[C---:B------:R-:W-:Y:S02]  /*d910*/  DFMA R44, R22.reuse, UR70, R36 ;  /* 0x00000046162c7c2b */ /* 0x040fe40008000024 */
[----:B------:R-:W-:Y:S01]  /*d920*/  DFMA R28, R22, UR48, R28 ;  /* 0x00000030161c7c2b */ /* 0x000fe2000800001c */
[----:B------:R-:W4:Y:S01]  /*d930*/  LDCU.64 UR70, c[0x3][0x7a8] ;  /* 0x00c0f500ff4677ac */ /* 0x000f220008000a00 */
[----:B------:R-:W-:-:S02]  /*d940*/  DFMA R36, R18, UR74, R14 ;  /* 0x0000004a12247c2b */ /* 0x000fc4000800000e */
[----:B--2---:R-:W-:Y:S01]  /*d950*/  DFMA R14, R6, UR72, RZ ;  /* 0x00000048060e7c2b */ /* 0x004fe200080000ff */
[----:B------:R-:W2:Y:S01]  /*d960*/  LDCU.64 UR68, c[0x3][0x938] ;  /* 0x00c12700ff4477ac */ /* 0x000ea20008000a00 */
[----:B------:R-:W-:Y:S02]  /*d970*/  DADD R24, R24, -R26 ;  /* 0x0000000018187229 */ /* 0x000fe4000000081a */
[C---:B---3--:R-:W-:Y:S01]  /*d980*/  DFMA R38, R8.reuse, UR64, R30 ;  /* 0x0000004008267c2b */ /* 0x048fe2000800001e */
[----:B------:R-:W3:Y:S01]  /*d990*/  LDCU.64 UR64, c[0x3][0x8e0] ;  /* 0x00c11c00ff4077ac */ /* 0x000ee20008000a00 */
[C---:B------:R-:W-:Y:S01]  /*d9a0*/  DFMA R34, R8.reuse, UR34, R28 ;  /* 0x0000002208227c2b */ /* 0x040fe2000800001c */
[----:B------:R-:W-:Y:S01]  /*d9b0*/  LDS.64 R26, [R3+0x380] ;  /* 0x00038000031a7984 */ /* 0x000fe20000000a00 */
[----:B0-----:R-:W-:Y:S01]  /*d9c0*/  DFMA R46, R8, UR66, R20 ;  /* 0x00000042082e7c2b */ /* 0x001fe20008000014 */
[----:B------:R-:W0:Y:S01]  /*d9d0*/  LDCU.64 UR74, c[0x3][0x7b8] ;  /* 0x00c0f700ff4a77ac */ /* 0x000e220008000a00 */
[----:B-1----:R-:W-:Y:S01]  /*d9e0*/  DFMA R28, R12, UR56, R14 ;  /* 0x000000380c1c7c2b */ /* 0x002fe2000800000e */
[----:B------:R-:W-:Y:S01]  /*d9f0*/  LDS.64 R20, [R3+0x3f0] ;  /* 0x0003f00003147984 */ /* 0x000fe20000000a00 */
[----:B------:R-:W1:Y:S01]  /*da00*/  LDCU.64 UR66, c[0x3][0x910] ;  /* 0x00c12200ff4277ac */ /* 0x000e620008000a00 */
[----:B----4-:R-:W-:-:S02]  /*da10*/  DFMA R42, R8, UR70, R40 ;  /* 0x00000046082a7c2b */ /* 0x010fc40008000028 */
[----:B------:R-:W4:Y:S01]  /*da20*/  LDS.64 R14, [R3+0x1c0] ;  /* 0x0001c000030e7984 */ /* 0x000f220000000a00 */
[----:B------:R-:W5:Y:S02]  /*da30*/  LDCU.64 UR56, c[0x3][0x8e8] ;  /* 0x00c11d00ff3877ac */ /* 0x000f640008000a00 */
[----:B--2---:R-:W-:Y:S02]  /*da40*/  DFMA R40, R18, UR68, R28 ;  /* 0x0000004412287c2b */ /* 0x004fe4000800001c */
[----:B------:R-:W-:Y:S01]  /*da50*/  DFMA R28, R10, UR4, RZ ;  /* 0x000000040a1c7c2b */ /* 0x000fe200080000ff */
[----:B------:R-:W2:Y:S01]  /*da60*/  LDCU.64 UR44, c[0x3][0x960] ;  /* 0x00c12c00ff2c77ac */ /* 0x000ea20008000a00 */
[----:B---3--:R-:W-:Y:S01]  /*da70*/  DFMA R30, R6, UR64, RZ ;  /* 0x00000040061e7c2b */ /* 0x008fe200080000ff */
[----:B------:R-:W3:Y:S01]  /*da80*/  LDS.64 R10, [R3+0x230] ;  /* 0x00023000030a7984 */ /* 0x000ee20000000a00 */
[----:B------:R-:W2:Y:S01]  /*da90*/  LDCU.64 UR64, c[0x3][0x918] ;  /* 0x00c12300ff4077ac */ /* 0x000ea20008000a00 */
[----:B0-----:R-:W-:-:S03]  /*daa0*/  DFMA R48, R8, UR74, R44 ;  /* 0x0000004a08307c2b */ /* 0x001fc6000800002c */
[----:B------:R-:W-:Y:S01]  /*dab0*/  DFMA R28, R16, UR12, R28 ;  /* 0x0000000c101c7c2b */ /* 0x000fe2000800001c */
[----:B------:R-:W0:Y:S01]  /*dac0*/  LDCU.64 UR74, c[0x3][0x940] ;  /* 0x00c12800ff4a77ac */ /* 0x000e220008000a00 */
[----:B-1----:R-:W-:Y:S01]  /*dad0*/  DFMA R44, R12, UR66, R30 ;  /* 0x000000420c2c7c2b */ /* 0x002fe2000800001e */
[----:B------:R-:W-:Y:S01]  /*dae0*/  LDS.64 R16, [R3+0x310] ;  /* 0x0003100003107984 */ /* 0x000fe20000000a00 */
[C---:B------:R-:W-:Y:S01]  /*daf0*/  DFMA R30, R6.reuse, UR8, RZ ;  /* 0x00000008061e7c2b */ /* 0x040fe200080000ff */
[----:B------:R-:W1:Y:S01]  /*db00*/  LDCU.64 UR66, c[0x3][0x948] ;  /* 0x00c12900ff4277ac */ /* 0x000e620008000a00 */
[----:B-----5:R-:W-:Y:S02]  /*db10*/  DFMA R6, R6, UR56, RZ ;  /* 0x0000003806067c2b */ /* 0x020fe400080000ff */
[----:B------:R-:W-:Y:S01]  /*db20*/  DFMA R28, R22, UR20, R28 ;  /* 0x00000014161c7c2b */ /* 0x000fe2000800001c */
[----:B------:R-:W5:Y:S01]  /*db30*/  LDCU.64 UR48, c[0x3][0x7d0] ;  /* 0x00c0fa00ff3077ac */ /* 0x000f620008000a00 */
[----:B--2---:R-:W-:-:S02]  /*db40*/  DFMA R36, R24, UR44, R36 ;  /* 0x0000002c18247c2b */ /* 0x004fc40008000024 */
[C---:B------:R-:W-:Y:S01]  /*db50*/  DFMA R30, R12.reuse, UR16, R30 ;  /* 0x000000100c1e7c2b */ /* 0x040fe2000800001e */
[----:B------:R-:W2:Y:S01]  /*db60*/  LDCU.64 UR56, c[0x3][0x970] ;  /* 0x00c12e00ff3877ac */ /* 0x000ea20008000a00 */
[----:B------:R-:W-:Y:S01]  /*db70*/  DFMA R6, R12, UR64, R6 ;  /* 0x000000400c067c2b */ /* 0x000fe20008000006 */
[----:B------:R-:W3:Y:S01]  /*db80*/  LDS.64 R12, [R3+0x2a0] ;  /* 0x0002a000030c7984 */ /* 0x000ee20000000a00 */
[----:B------:R-:W5:Y:S01]  /*db90*/  LDCU.64 UR54, c[0x3][0x958] ;  /* 0x00c12b00ff3677ac */ /* 0x000f620008000a00 */
[----:B0-----:R-:W-:-:S03]  /*dba0*/  DFMA R44, R18, UR74, R44 ;  /* 0x0000004a122c7c2b */ /* 0x001fc6000800002c */
[C---:B------:R-:W-:Y:S01]  /*dbb0*/  DFMA R30, R18.reuse, UR32, R30 ;  /* 0x00000020121e7c2b */ /* 0x040fe2000800001e */
[----:B------:R-:W0:Y:S01]  /*dbc0*/  LDCU.64 UR62, c[0x3][0x7c8] ;  /* 0x00c0f900ff3e77ac */ /* 0x000e220008000a00 */
[----:B-1----:R-:W-:Y:S02]  /*dbd0*/  DFMA R18, R18, UR66, R6 ;  /* 0x0000004212127c2b */ /* 0x002fe40008000006 */
[----:B------:R-:W-:Y:S01]  /*dbe0*/  DFMA R28, R8, UR24, R28 ;  /* 0x00000018081c7c2b */ /* 0x000fe2000800001c */
[----:B------:R-:W1:Y:S01]  /*dbf0*/  LDCU.64 UR72, c[0x3][0x7d8] ;  /* 0x00c0fb00ff4877ac */ /* 0x000e620008000a00 */
[C-C-:B----4-:R-:W-:Y:S02]  /*dc00*/  DADD R6, R14.reuse, R20.reuse ;  /* 0x000000000e067229 */ /* 0x150fe40000000014 */
[----:B------:R-:W-:Y:S01]  /*dc10*/  DADD R14, R14, -R20 ;  /* 0x000000000e0e7229 */ /* 0x000fe20000000814 */
[----:B------:R-:W4:Y:S01]  /*dc20*/  LDCU.64 UR64, c[0x3][0x978] ;  /* 0x00c12f00ff4077ac */ /* 0x000f220008000a00 */
[----:B------:R-:W-:-:S02]  /*dc30*/  DFMA R30, R24, UR36, R30 ;  /* 0x00000024181e7c2b */ /* 0x000fc4000800001e */
[----:B--2---:R-:W-:Y:S01]  /*dc40*/  DFMA R44, R24, UR56, R44 ;  /* 0x00000038182c7c2b */ /* 0x004fe2000800002c */
[----:B------:R-:W2:Y:S01]  /*dc50*/  LDCU.64 UR74, c[0x3][0x7e0] ;  /* 0x00c0fc00ff4a77ac */ /* 0x000ea20008000a00 */
[----:B-----5:R-:W-:Y:S02]  /*dc60*/  DFMA R38, R6, UR48, R38 ;  /* 0x0000003006267c2b */ /* 0x020fe40008000026 */
[----:B------:R-:W-:Y:S01]  /*dc70*/  DFMA R32, R24, UR54, R32 ;  /* 0x0000003618207c2b */ /* 0x000fe20008000020 */
[----:B------:R-:W5:Y:S01]  /*dc80*/  LDCU.64 UR44, c[0x3][0x7e8] ;  /* 0x00c0fd00ff2c77ac */ /* 0x000f620008000a00 */
[C---:B------:R-:W-:Y:S02]  /*dc90*/  DFMA R28, R6.reuse, UR28, R28 ;  /* 0x0000001c061c7c2b */ /* 0x040fe4000800001c */
[----:B0-----:R-:W-:Y:S01]  /*dca0*/  DFMA R34, R6, UR62, R34 ;  /* 0x0000003e06227c2b */ /* 0x001fe20008000022 */
[----:B------:R-:W0:Y:S01]  /*dcb0*/  LDCU.64 UR26, c[0x3][0x988] ;  /* 0x00c13100ff1a77ac */ /* 0x000e220008000a00 */
[----:B------:R-:W-:-:S02]  /*dcc0*/  DFMA R30, R14, UR40, R30 ;  /* 0x000000280e1e7c2b */ /* 0x000fc4000800001e */
[----:B-1----:R-:W-:Y:S01]  /*dcd0*/  DFMA R42, R6, UR72, R42 ;  /* 0x00000048062a7c2b */ /* 0x002fe2000800002a */
[----:B------:R-:W1:Y:S01]  /*dce0*/  LDCU.64 UR70, c[0x3][0x968] ;  /* 0x00c12d00ff4677ac */ /* 0x000e620008000a00 */
[----:B----4-:R-:W-:Y:S01]  /*dcf0*/  DFMA R18, R24, UR64, R18 ;  /* 0x0000004018127c2b */ /* 0x010fe20008000012 */
[----:B------:R-:W4:Y:S01]  /*dd00*/  LDCU.64 UR46, c[0x3][0x7f8] ;  /* 0x00c0ff00ff2e77ac */ /* 0x000f220008000a00 */
[C---:B--2---:R-:W-:Y:S01]  /*dd10*/  DFMA R46, R6.reuse, UR74, R46 ;  /* 0x0000004a062e7c2b */ /* 0x044fe2000800002e */
[----:B------:R-:W2:Y:S01]  /*dd20*/  LDCU.64 UR30, c[0x3][0x9b8] ;  /* 0x00c13700ff1e77ac */ /* 0x000ea20008000a00 */
[----:B-----5:R-:W-:Y:S01]  /*dd30*/  DFMA R48, R6, UR44, R48 ;  /* 0x0000002c06307c2b */ /* 0x020fe20008000030 */
[----:B------:R-:W5:Y:S01]  /*dd40*/  LDCU.64 UR58, c[0x3][0x990] ;  /* 0x00c13200ff3a77ac */ /* 0x000f620008000a00 */
[----:B---3--:R-:W-:Y:S02]  /*dd50*/  DADD R6, R10, R26 ;  /* 0x000000000a067229 */ /* 0x008fe4000000001a */
[----:B0-----:R-:W-:Y:S01]  /*dd60*/  DFMA R32, R14, UR26, R32 ;  /* 0x0000001a0e207c2b */ /* 0x001fe20008000020 */
[----:B------:R-:W0:Y:S01]  /*dd70*/  LDCU.64 UR56, c[0x3][0x9a8] ;  /* 0x00c13500ff3877ac */ /* 0x000e220008000a00 */
[----:B------:R-:W-:-:S02]  /*dd80*/  DADD R10, R10, -R26 ;  /* 0x000000000a0a7229 */ /* 0x000fc4000000081a */
[----:B-1----:R-:W-:Y:S01]  /*dd90*/  DFMA R40, R24, UR70, R40 ;  /* 0x0000004618287c2b */ /* 0x002fe20008000028 */
[----:B------:R-:W1:Y:S01]  /*dda0*/  LDCU.64 UR48, c[0x3][0x810] ;  /* 0x00c10200ff3077ac */ /* 0x000e620008000a00 */
[C---:B------:R-:W-:Y:S02]  /*ddb0*/  DFMA R28, R6.reuse, UR6, R28 ;  /* 0x00000006061c7c2b */ /* 0x040fe4000800001c */
[----:B----4-:R-:W-:Y:S01]  /*ddc0*/  DFMA R34, R6, UR46, R34 ;  /* 0x0000002e06227c2b */ /* 0x010fe20008000022 */
[----:B------:R-:W3:Y:S01]  /*ddd0*/  LDCU.64 UR68, c[0x3][0x998] ;  /* 0x00c13300ff4477ac */ /* 0x000ee20008000a00 */
[C---:B------:R-:W-:Y:S02]  /*dde0*/  DFMA R30, R10.reuse, UR10, R30 ;  /* 0x0000000a0a1e7c2b */ /* 0x040fe4000800001e */
[----:B--2---:R-:W-:Y:S01]  /*ddf0*/  DFMA R32, R10, UR30, R32 ;  /* 0x0000001e0a207c2b */ /* 0x004fe20008000020 */
[----:B------:R-:W2:Y:S01]  /*de00*/  LDCU.64 UR66, c[0x3][0x9a0] ;  /* 0x00c13400ff4277ac */ /* 0x000ea20008000a00 */
[C---:B-----5:R-:W-:Y:S01]  /*de10*/  DFMA R36, R14.reuse, UR58, R36 ;  /* 0x0000003a0e247c2b */ /* 0x060fe20008000024 */
[----:B------:R-:W4:Y:S01]  /*de20*/  LDCU.64 UR60, c[0x3][0x800] ;  /* 0x00c10000ff3c77ac */ /* 0x000f220008000a00 */
[----:B0-----:R-:W-:Y:S01]  /*de30*/  DFMA R18, R14, UR56, R18 ;  /* 0x000000380e127c2b */ /* 0x001fe20008000012 */
[----:B------:R-:W0:Y:S01]  /*de40*/  LDCU.64 UR54, c[0x3][0x808] ;  /* 0x00c10100ff3677ac */ /* 0x000e220008000a00 */
[----:B-1----:R-:W-:Y:S01]  /*de50*/  DFMA R46, R6, UR48, R46 ;  /* 0x00000030062e7c2b */ /* 0x002fe2000800002e */
[----:B------:R-:W1:Y:S01]  /*de60*/  LDCU.64 UR64, c[0x3][0x818] ;  /* 0x00c10300ff4077ac */ /* 0x000e620008000a00 */
[C---:B---3--:R-:W-:Y:S01]  /*de70*/  DFMA R40, R14.reuse, UR68, R40 ;  /* 0x000000440e287c2b */ /* 0x048fe20008000028 */
[----:B------:R-:W3:Y:S01]  /*de80*/  LDCU.64 UR42, c[0x3][0x9c0] ;  /* 0x00c13800ff2a77ac */ /* 0x000ee20008000a00 */
[----:B--2---:R-:W-:Y:S01]  /*de90*/  DFMA R44, R14, UR66, R44 ;  /* 0x000000420e2c7c2b */ /* 0x004fe2000800002c */
[----:B------:R-:W2:Y:S01]  /*dea0*/  LDCU.64 UR70, c[0x3][0x9c8] ;  /* 0x00c13900ff4677ac */ /* 0x000ea20008000a00 */
[C---:B----4-:R-:W-:Y:S01]  /*deb0*/  DFMA R38, R6.reuse, UR60, R38 ;  /* 0x0000003c06267c2b */ /* 0x050fe20008000026 */
[----:B------:R-:W4:Y:S01]  /*dec0*/  LDCU.64 UR44, c[0x3][0x9d0] ;  /* 0x00c13a00ff2c77ac */ /* 0x000f220008000a00 */
[C---:B0-----:R-:W-:Y:S01]  /*ded0*/  DFMA R42, R6.reuse, UR54, R42 ;  /* 0x00000036062a7c2b */ /* 0x041fe2000800002a */
[----:B------:R-:W0:Y:S01]  /*dee0*/  LDCU.64 UR26, c[0x3][0x9d8] ;  /* 0x00c13b00ff1a77ac */ /* 0x000e220008000a00 */
[----:B-1----:R-:W-:Y:S01]  /*def0*/  DFMA R48, R6, UR64, R48 ;  /* 0x0000004006307c2b */ /* 0x002fe20008000030 */
[----:B------:R-:W1:Y:S01]  /*df00*/  LDCU.64 UR52, c[0x3][0x828] ;  /* 0x00c10500ff3477ac */ /* 0x000e620008000a00 */
[----:B------:R-:W-:-:S02]  /*df10*/  DADD R6, R12, R16 ;  /* 0x000000000c067229 */ /* 0x000fc40000000010 */
[----:B---3--:R-:W-:Y:S01]  /*df20*/  DFMA R36, R10, UR42, R36 ;  /* 0x0000002a0a247c2b */ /* 0x008fe20008000024 */
[----:B------:R-:W3:Y:S01]  /*df30*/  LDCU.64 UR38, c[0x3][0x9e8] ;  /* 0x00c13d00ff2677ac */ /* 0x000ee20008000a00 */
[----:B------:R-:W-:Y:S02]  /*df40*/  DADD R12, R12, -R16 ;  /* 0x000000000c0c7229 */ /* 0x000fe40000000810 */
[----:B--2---:R-:W-:Y:S01]  /*df50*/  DFMA R40, R10, UR70, R40 ;  /* 0x000000460a287c2b */ /* 0x004fe20008000028 */
[----:B------:R-:W2:Y:S01]  /*df60*/  LDCU.64 UR50, c[0x3][0x830] ;  /* 0x00c10600ff3277ac */ /* 0x000ea20008000a00 */
[----:B------:R-:W-:Y:S02]  /*df70*/  DFMA R28, R6, UR14, R28 ;  /* 0x0000000e061c7c2b */ /* 0x000fe4000800001c */
[----:B----4-:R-:W-:Y:S01]  /*df80*/  DFMA R44, R10, UR44, R44 ;  /* 0x0000002c0a2c7c2b */ /* 0x010fe2000800002c */
[----:B------:R-:W4:Y:S01]  /*df90*/  LDCU.64 UR34, c[0x3][0x9f0] ;  /* 0x00c13e00ff2277ac */ /* 0x000f220008000a00 */
[----:B------:R-:W-:-:S02]  /*dfa0*/  DFMA R30, R12, UR18, R30 ;  /* 0x000000120c1e7c2b */ /* 0x000fc4000800001e */
[----:B0-----:R-:W-:Y:S01]  /*dfb0*/  DFMA R18, R10, UR26, R18 ;  /* 0x0000001a0a127c2b */ /* 0x001fe20008000012 */
[----:B------:R-:W0:Y:S01]  /*dfc0*/  LDCU.64 UR62, c[0x3][0x838] ;  /* 0x00c10700ff3e77ac */ /* 0x000e220008000a00 */
[----:B-1----:R-:W-:Y:S01]  /*dfd0*/  DFMA R34, R6, UR52, R34 ;  /* 0x0000003406227c2b */ /* 0x002fe20008000022 */
[----:B------:R-:W1:Y:S01]  /*dfe0*/  LDCU.64 UR56, c[0x3][0x840] ;  /* 0x00c10800ff3877ac */ /* 0x000e620008000a00 */
[----:B---3--:R-:W-:Y:S01]  /*dff0*/  DFMA R32, R12, UR38, R32 ;  /* 0x000000260c207c2b */ /* 0x008fe20008000020 */
[----:B------:R-:W3:Y:S01]  /*e000*/  LDCU.64 UR58, c[0x3][0x848] ;  /* 0x00c10900ff3a77ac */ /* 0x000ee20008000a00 */
[----:B--2---:R-:W-:Y:S01]  /*e010*/  DFMA R38, R6, UR50, R38 ;  /* 0x0000003206267c2b */ /* 0x004fe20008000026 */
[----:B------:R-:W2:Y:S01]  /*e020*/  LDCU.64 UR48, c[0x3][0xa08] ;  /* 0x00c14100ff3077ac */ /* 0x000ea20008000a00 */
[----:B----4-:R-:W-:Y:S01]  /*e030*/  DFMA R36, R12, UR34, R36 ;  /* 0x000000220c247c2b */ /* 0x010fe20008000024 */
[----:B------:R-:W4:Y:S03]  /*e040*/  LDCU.64 UR46, c[0x3][0x9f8] ;  /* 0x00c13f00ff2e77ac */ /* 0x000f260008000a00 */
[----:B------:R-:W-:-:S02]  /*e050*/  DADD R8, R34, R32 ;  /* 0x0000000022087229 */ /* 0x000fc40000000020 */
[----:B0-----:R-:W-:Y:S01]  /*e060*/  DFMA R42, R6, UR62, R42 ;  /* 0x0000003e062a7c2b */ /* 0x001fe2000800002a */
[----:B------:R-:W0:Y:S01]  /*e070*/  LDCU.64 UR30, c[0x3][0xa00] ;  /* 0x00c14000ff1e77ac */ /* 0x000e220008000a00 */
[----:B------:R-:W-:Y:S02]  /*e080*/  DADD R32, R34, -R32 ;  /* 0x0000000022207229 */ /* 0x000fe40000000820 */
[----:B-1----:R-:W-:Y:S01]  /*e090*/  DFMA R46, R6, UR56, R46 ;  /* 0x00000038062e7c2b */ /* 0x002fe2000800002e */
[----:B------:R1:W-:Y:S01]  /*e0a0*/  STS.64 [R3+0x70], R8 ;  /* 0x0000700803007388 */ /* 0x0003e20000000a00 */
[----:B------:R-:W-:Y:S02]  /*e0b0*/  DADD R10, R38, R36 ;  /* 0x00000000260a7229 */ /* 0x000fe40000000024 */
[----:B---3--:R-:W-:Y:S01]  /*e0c0*/  DFMA R48, R6, UR58, R48 ;  /* 0x0000003a06307c2b */ /* 0x008fe20008000030 */
[----:B------:R1:W-:Y:S01]  /*e0d0*/  STS.64 [R3+0x460], R32 ;  /* 0x0004602003007388 */ /* 0x0003e20000000a00 */
[----:B------:R-:W-:-:S02]  /*e0e0*/  DADD R6, R28, R30 ;  /* 0x000000001c067229 */ /* 0x000fc4000000001e */
[----:B--2---:R-:W-:Y:S01]  /*e0f0*/  DFMA R18, R12, UR48, R18 ;  /* 0x000000300c127c2b */ /* 0x004fe20008000012 */
[----:B------:R1:W-:Y:S01]  /*e100*/  STS.64 [R3+0xe0], R10 ;  /* 0x0000e00a03007388 */ /* 0x0003e20000000a00 */
[----:B------:R-:W-:Y:S02]  /*e110*/  DADD R28, R28, -R30 ;  /* 0x000000001c1c7229 */ /* 0x000fe4000000081e */
[----:B----4-:R-:W-:Y:S01]  /*e120*/  DFMA R40, R12, UR46, R40 ;  /* 0x0000002e0c287c2b */ /* 0x010fe20008000028 */
[----:B------:R1:W-:Y:S01]  /*e130*/  STS.64 [R3], R6 ;  /* 0x0000000603007388 */ /* 0x0003e20000000a00 */
[----:B------:R-:W-:Y:S02]  /*e140*/  DADD R36, R38, -R36 ;  /* 0x0000000026247229 */ /* 0x000fe40000000824 */
[----:B0-----:R-:W-:Y:S01]  /*e150*/  DFMA R44, R12, UR30, R44 ;  /* 0x0000001e0c2c7c2b */ /* 0x001fe2000800002c */
[----:B------:R1:W-:Y:S01]  /*e160*/  STS.64 [R3+0x4d0], R28 ;  /* 0x0004d01c03007388 */ /* 0x0003e20000000a00 */
[----:B------:R-:W-:-:S02]  /*e170*/  DADD R16, R48, R18 ;  /* 0x0000000030107229 */ /* 0x000fc40000000012 */
[----:B------:R-:W-:Y:S01]  /*e180*/  DADD R12, R42, R40 ;  /* 0x000000002a0c7229 */ /* 0x000fe20000000028 */
[----:B------:R1:W-:Y:S01]  /*e190*/  STS.64 [R3+0x3f0], R36 ;  /* 0x0003f02403007388 */ /* 0x0003e20000000a00 */
[----:B------:R-:W-:Y:S02]  /*e1a0*/  DADD R18, R48, -R18 ;  /* 0x0000000030127229 */ /* 0x000fe40000000812 */
[----:B------:R-:W-:Y:S01]  /*e1b0*/  DADD R14, R46, R44 ;  /* 0x000000002e0e7229 */ /* 0x000fe2000000002c */
[----:B------:R1:W-:Y:S01]  /*e1c0*/  STS.64 [R3+0x230], R16 ;  /* 0x0002301003007388 */ /* 0x0003e20000000a00 */
[----:B------:R-:W-:Y:S02]  /*e1d0*/  DADD R40, R42, -R40 ;  /* 0x000000002a287229 */ /* 0x000fe40000000828 */
[----:B------:R-:W-:Y:S01]  /*e1e0*/  DADD R44, R46, -R44 ;  /* 0x000000002e2c7229 */ /* 0x000fe2000000082c */
[----:B------:R1:W-:Y:S04]  /*e1f0*/  STS.64 [R3+0x150], R12 ;  /* 0x0001500c03007388 */ /* 0x0003e80000000a00 */
[----:B------:R1:W-:Y:S04]  /*e200*/  STS.64 [R3+0x380], R40 ;  /* 0x0003802803007388 */ /* 0x0003e80000000a00 */
[----:B------:R1:W-:Y:S04]  /*e210*/  STS.64 [R3+0x1c0], R14 ;  /* 0x0001c00e03007388 */ /* 0x0003e80000000a00 */
[----:B------:R1:W-:Y:S04]  /*e220*/  STS.64 [R3+0x310], R44 ;  /* 0x0003102c03007388 */ /* 0x0003e80000000a00 */
[----:B------:R1:W-:Y:S02]  /*e230*/  STS.64 [R3+0x2a0], R18 ;  /* 0x0002a01203007388 */ /* 0x0003e40000000a00 */
.L_x_40:
[----:B------:R-:W-:Y:S05]  /*e240*/  BSYNC.RECONVERGENT B0 ;  /* 0x0000000000007941 */ /* 0x000fea0003800200 */
.L_x_39:
        /* <DEDUP_REMOVED lines=11> */
[----:B------:R-:W2:Y:S03]  /*e300*/  LDCU.64 UR34, c[0x3][0x740] ;  /* 0x00c0e800ff2277ac */ /* 0x000ea60008000a00 */
[----:B------:R-:W-:Y:S01]  /*e310*/  LDS.64 R20, [R2+0x4360] ;  /* 0x0043600002147984 */ /* 0x000fe20000000a00 */
[----:B------:R-:W2:Y:S03]  /*e320*/  LDCU.64 UR38, c[0x3][0x8c8] ;  /* 0x00c11900ff2677ac */ /* 0x000ea60008000a00 */
[----:B------:R-:W-:Y:S01]  /*e330*/  LDS.64 R24, [R2+0x1260] ;  /* 0x0012600002187984 */ /* 0x000fe20000000a00 */
[----:B------:R-:W2:Y:S03]  /*e340*/  LDCU.64 UR26, c[0x3][0x748] ;  /* 0x00c0e900ff1a77ac */ /* 0x000ea60008000a00 */
[----:B------:R-:W2:Y:S01]  /*e350*/  LDS.64 R26, [R2+0x3d40] ;  /* 0x003d4000021a7984 */ /* 0x000ea20000000a00 */
[----:B------:R-:W2:Y:S01]  /*e360*/  LDCU.64 UR58, c[0x3][0x768] ;  /* 0x00c0ed00ff3a77ac */ /* 0x000ea20008000a00 */
[----:B------:R-:W2:Y:S01]  /*e370*/  LDCU.64 UR72, c[0x3][0x8f8] ;  /* 0x00c11f00ff4877ac */ /* 0x000ea20008000a00 */
[----:B------:R-:W2:Y:S01]  /*e380*/  LDCU.64 UR48, c[0x3][0x750] ;  /* 0x00c0ea00ff3077ac */ /* 0x000ea20008000a00 */
[----:B------:R-:W2:Y:S01]  /*e390*/  LDCU.64 UR66, c[0x3][0x8d0] ;  /* 0x00c11a00ff4277ac */ /* 0x000ea20008000a00 */
[C-C-:B-1----:R-:W-:Y:S01]  /*e3a0*/  DADD R10, R6.reuse, R8.reuse ;  /* 0x00000000060a7229 */ /* 0x142fe20000000008 */
[----:B------:R-:W1:Y:S01]  /*e3b0*/  LDCU.64 UR74, c[0x3][0x798] ;  /* 0x00c0f300ff4a77ac */ /* 0x000e620008000a00 */
[----:B------:R-:W-:Y:S01]  /*e3c0*/  DADD R6, R6, -R8 ;  /* 0x0000000006067229 */ /* 0x000fe20000000808 */
[----:B------:R-:W1:Y:S01]  /*e3d0*/  LDCU.64 UR64, c[0x3][0x928] ;  /* 0x00c12500ff4077ac */ /* 0x000e620008000a00 */
[----:B----4-:R-:W-:Y:S01]  /*e3e0*/  DADD R16, R12, R14 ;  /* 0x000000000c107229 */ /* 0x010fe2000000000e */
[----:B------:R-:W4:Y:S03]  /*e3f0*/  LDCU.64 UR70, c[0x3][0x900] ;  /* 0x00c12000ff4677ac */ /* 0x000f260008000a00 */
[----:B------:R-:W-:-:S02]  /*e400*/  DFMA R22, R10, UR22, RZ ;  /* 0x000000160a167c2b */ /* 0x000fc400080000ff */
[C---:B---3--:R-:W-:Y:S01]  /*e410*/  DFMA R32, R10.reuse, UR44, RZ ;  /* 0x0000002c0a207c2b */ /* 0x048fe200080000ff */
[----:B------:R-:W3:Y:S01]  /*e420*/  LDCU.64 UR44, c[0x3][0x758] ;  /* 0x00c0eb00ff2c77ac */ /* 0x000ee20008000a00 */
[----:B-----5:R-:W-:Y:S02]  /*e430*/  DFMA R36, R10, UR60, RZ ;  /* 0x0000003c0a247c2b */ /* 0x020fe400080000ff */
[----:B------:R-:W-:Y:S01]  /*e440*/  DADD R12, R12, -R14 ;  /* 0x000000000c0c7229 */ /* 0x000fe2000000080e */
[----:B------:R-:W5:Y:S01]  /*e450*/  LDCU.64 UR60, c[0x3][0x778] ;  /* 0x00c0ef00ff3c77ac */ /* 0x000f620008000a00 */
[----:B0-----:R-:W-:Y:S02]  /*e460*/  DFMA R28, R16, UR68, R22 ;  /* 0x00000044101c7c2b */ /* 0x001fe40008000016 */
[----:B--2---:R-:W-:Y:S01]  /*e470*/  DFMA R22, R10, UR56, RZ ;  /* 0x000000380a167c2b */ /* 0x004fe200080000ff */
[----:B------:R-:W0:Y:S01]  /*e480*/  LDCU.64 UR68, c[0x3][0x728] ;  /* 0x00c0e500ff4477ac */ /* 0x000e220008000a00 */
[----:B------:R-:W-:-:S02]  /*e490*/  DFMA R14, R6, UR38, RZ ;  /* 0x00000026060e7c2b */ /* 0x000fc400080000ff */
[----:B------:R-:W-:Y:S01]  /*e4a0*/  DFMA R34, R16, UR26, R32 ;  /* 0x0000001a10227c2b */ /* 0x000fe20008000020 */
[----:B------:R-:W2:Y:S01]  /*e4b0*/  LDCU.64 UR56, c[0x3][0x770] ;  /* 0x00c0ee00ff3877ac */ /* 0x000ea20008000a00 */
[----:B------:R-:W-:Y:S02]  /*e4c0*/  DADD R8, R24, R26 ;  /* 0x0000000018087229 */ /* 0x000fe4000000001a */
[----:B------:R-:W-:Y:S01]  /*e4d0*/  DFMA R30, R16, UR34, R22 ;  /* 0x00000022101e7c2b */ /* 0x000fe20008000016 */
[----:B------:R-:W4:Y:S01]  /*e4e0*/  LDCU.64 UR26, c[0x3][0x780] ;  /* 0x00c0f000ff1a77ac */ /* 0x000f220008000a00 */
[C-C-:B------:R-:W-:Y:S02]  /*e4f0*/  DADD R22, R18.reuse, R20.reuse ;  /* 0x0000000012167229 */ /* 0x140fe40000000014 */
[----:B------:R-:W-:Y:S01]  /*e500*/  DADD R18, R18, -R20 ;  /* 0x0000000012127229 */ /* 0x000fe20000000814 */
[----:B------:R-:W4:Y:S01]  /*e510*/  LDCU.64 UR34, c[0x3][0x930] ;  /* 0x00c12600ff2277ac */ /* 0x000f220008000a00 */
[----:B------:R-:W-:Y:S01]  /*e520*/  DFMA R14, R12, UR72, R14 ;  /* 0x000000480c0e7c2b */ /* 0x000fe2000800000e */
[----:B------:R-:W-:Y:S01]  /*e530*/  LDS.64 R20, [R2+0x3720] ;  /* 0x0037200002147984 */ /* 0x000fe20000000a00 */
[----:B------:R-:W-:Y:S01]  /*e540*/  DFMA R38, R16, UR48, R36 ;  /* 0x0000003010267c2b */ /* 0x000fe20008000024 */
[----:B------:R-:W4:Y:S01]  /*e550*/  LDCU.64 UR48, c[0x3][0x788] ;  /* 0x00c0f100ff3077ac */ /* 0x000f220008000a00 */
[----:B------:R-:W-:-:S02]  /*e560*/  DFMA R28, R22, UR58, R28 ;  /* 0x0000003a161c7c2b */ /* 0x000fc4000800001c */
[----:B0-----:R-:W-:Y:S01]  /*e570*/  DFMA R32, R10, UR68, RZ ;  /* 0x000000440a207c2b */ /* 0x001fe200080000ff */
[----:B------:R-:W0:Y:S01]  /*e580*/  LDCU.64 UR68, c[0x3][0x7a0] ;  /* 0x00c0f400ff4477ac */ /* 0x000e220008000a00 */
[----:B-----5:R-:W-:Y:S02]  /*e590*/  DFMA R36, R22, UR60, R34 ;  /* 0x0000003c16247c2b */ /* 0x020fe40008000022 */
[----:B------:R-:W-:Y:S01]  /*e5a0*/  DADD R24, R24, -R26 ;  /* 0x0000000018187229 */ /* 0x000fe2000000081a */
[----:B------:R-:W5:Y:S01]  /*e5b0*/  LDCU.64 UR72, c[0x3][0x7b0] ;  /* 0x00c0f600ff4877ac */ /* 0x000f620008000a00 */
[----:B-1----:R-:W-:Y:S02]  /*e5c0*/  DFMA R34, R8, UR74, R28 ;  /* 0x0000004a08227c2b */ /* 0x002fe4000800001c */
[----:B---3--:R-:W-:Y:S01]  /*e5d0*/  DFMA R42, R16, UR44, R32 ;  /* 0x0000002c102a7c2b */ /* 0x008fe20008000020 */
[----:B------:R-:W1:Y:S01]  /*e5e0*/  LDCU.64 UR44, c[0x3][0x960] ;  /* 0x00c12c00ff2c77ac */ /* 0x000e620008000a00 */
[----:B--2---:R-:W-:-:S02]  /*e5f0*/  DFMA R32, R22, UR56, R30 ;  /* 0x0000003816207c2b */ /* 0x004fc4000800001e */
[----:B------:R-:W-:Y:S01]  /*e600*/  DFMA R30, R6, UR66, RZ ;  /* 0x00000042061e7c2b */ /* 0x000fe200080000ff */
[----:B------:R-:W2:Y:S01]  /*e610*/  LDCU.64 UR66, c[0x3][0x7b8] ;  /* 0x00c0f700ff4277ac */ /* 0x000ea20008000a00 */
[----:B------:R-:W-:Y:S01]  /*e620*/  DFMA R28, R18, UR64, R14 ;  /* 0x00000040121c7c2b */ /* 0x000fe2000800000e */
[----:B------:R-:W3:Y:S01]  /*e630*/  LDS.64 R14, [R2+0x1880] ;  /* 0x00188000020e7984 */ /* 0x000ee20000000a00 */
[----:B------:R-:W1:Y:S01]  /*e640*/  LDCU.64 UR64, c[0x3][0x8d8] ;  /* 0x00c11b00ff4077ac */ /* 0x000e620008000a00 */
[----:B----4-:R-:W-:-:S03]  /*e650*/  DFMA R40, R22, UR26, R38 ;  /* 0x0000001a16287c2b */ /* 0x010fc60008000026 */
[----:B------:R-:W-:Y:S01]  /*e660*/  DFMA R30, R12, UR70, R30 ;  /* 0x000000460c1e7c2b */ /* 0x000fe2000800001e */
[----:B------:R-:W4:Y:S01]  /*e670*/  LDCU.64 UR74, c[0x3][0x7a8] ;  /* 0x00c0f500ff4a77ac */ /* 0x000f220008000a00 */
[----:B0-----:R-:W-:Y:S02]  /*e680*/  DFMA R38, R8, UR68, R32 ;  /* 0x0000004408267c2b */ /* 0x001fe40008000020 */
[----:B------:R-:W-:Y:S01]  /*e690*/  DFMA R42, R22, UR48, R42 ;  /* 0x00000030162a7c2b */ /* 0x000fe2000800002a */
[----:B------:R-:W0:Y:S01]  /*e6a0*/  LDCU.64 UR68, c[0x3][0x908] ;  /* 0x00c12100ff4477ac */ /* 0x000e220008000a00 */
[----:B-----5:R-:W-:Y:S02]  /*e6b0*/  DFMA R48, R8, UR72, R40 ;  /* 0x0000004808307c2b */ /* 0x020fe40008000028 */
[----:B------:R-:W-:Y:S01]  /*e6c0*/  DFMA R30, R18, UR34, R30 ;  /* 0x00000022121e7c2b */ /* 0x000fe2000800001e */
[----:B------:R-:W5:Y:S03]  /*e6d0*/  LDCU.64 UR62, c[0x3][0x958] ;  /* 0x00c12b00ff3e77ac */ /* 0x000f660008000a00 */
[----:B--2---:R-:W-:Y:S01]  /*e6e0*/  DFMA R50, R8, UR66, R42 ;  /* 0x0000004208327c2b */ /* 0x004fe2000800002a */
[----:B------:R-:W2:Y:S01]  /*e6f0*/  LDCU.64 UR34, c[0x3][0x8e0] ;  /* 0x00c11c00ff2277ac */ /* 0x000ea20008000a00 */
[----:B-1----:R-:W-:Y:S01]  /*e700*/  DFMA R26, R6, UR64, RZ ;  /* 0x00000040061a7c2b */ /* 0x002fe200080000ff */
[----:B------:R-:W1:Y:S01]  /*e710*/  LDCU.64 UR70, c[0x3][0x938] ;  /* 0x00c12700ff4677ac */ /* 0x000e620008000a00 */
[----:B------:R-:W-:-:S02]  /*e720*/  DFMA R40, R24, UR44, R30 ;  /* 0x0000002c18287c2b */ /* 0x000fc4000800001e */
[----:B----4-:R-:W-:Y:S01]  /*e730*/  DFMA R44, R8, UR74, R36 ;  /* 0x0000004a082c7c2b */ /* 0x010fe20008000024 */
[----:B------:R-:W4:Y:S01]  /*e740*/  LDCU.64 UR66, c[0x3][0x910] ;  /* 0x00c12200ff4277ac */ /* 0x000f220008000a00 */
[----:B------:R-:W-:Y:S02]  /*e750*/  DFMA R30, R10, UR4, RZ ;  /* 0x000000040a1e7c2b */ /* 0x000fe400080000ff */
[----:B0-----:R-:W-:Y:S01]  /*e760*/  DFMA R26, R12, UR68, R26 ;  /* 0x000000440c1a7c2b */ /* 0x001fe2000800001a */
[----:B------:R-:W0:Y:S01]  /*e770*/  LDCU.64 UR44, c[0x3][0x8e8] ;  /* 0x00c11d00ff2c77ac */ /* 0x000e220008000a00 */
[----:B------:R-:W-:Y:S01]  /*e780*/  LDS.64 R10, [R2+0x3100] ;  /* 0x00310000020a7984 */ /* 0x000fe20000000a00 */
[----:B-----5:R-:W-:Y:S01]  /*e790*/  DFMA R36, R24, UR62, R28 ;  /* 0x0000003e18247c2b */ /* 0x020fe2000800001c */
[----:B------:R-:W5:Y:S02]  /*e7a0*/  LDCU.64 UR52, c[0x3][0x7c8] ;  /* 0x00c0f900ff3477ac */ /* 0x000f640008000a00 */
[----:B------:R-:W5:Y:S01]  /*e7b0*/  LDS.64 R28, [R2+0x1ea0] ;  /* 0x001ea000021c7984 */ /* 0x000f620000000a00 */
[----:B--2---:R-:W-:Y:S01]  /*e7c0*/  DFMA R32, R6, UR34, RZ ;  /* 0x0000002206207c2b */ /* 0x004fe200080000ff */
[----:B------:R-:W2:Y:S01]  /*e7d0*/  LDCU.64 UR34, c[0x3][0x918] ;  /* 0x00c12300ff2277ac */ /* 0x000ea20008000a00 */
[----:B------:R-:W-:-:S02]  /*e7e0*/  DFMA R30, R16, UR12, R30 ;  /* 0x0000000c101e7c2b */ /* 0x000fc4000800001e */
[----:B-1----:R-:W-:Y:S01]  /*e7f0*/  DFMA R42, R18, UR70, R26 ;  /* 0x00000046122a7c2b */ /* 0x002fe2000800001a */
[----:B------:R-:W1:Y:S01]  /*e800*/  LDCU.64 UR74, c[0x3][0x968] ;  /* 0x00c12d00ff4a77ac */ /* 0x000e620008000a00 */
[----:B---3--:R-:W-:Y:S02]  /*e810*/  DADD R26, R14, R20 ;  /* 0x000000000e1a7229 */ /* 0x008fe40000000014 */
[----:B----4-:R-:W-:Y:S01]  /*e820*/  DFMA R46, R12, UR66, R32 ;  /* 0x000000420c2e7c2b */ /* 0x010fe20008000020 */
[----:B------:R-:W3:Y:S01]  /*e830*/  LDCU.64 UR70, c[0x3][0x940] ;  /* 0x00c12800ff4677ac */ /* 0x000ee20008000a00 */
[C---:B------:R-:W-:Y:S02]  /*e840*/  DFMA R32, R6.reuse, UR8, RZ ;  /* 0x0000000806207c2b */ /* 0x040fe400080000ff */
[----:B0-----:R-:W-:Y:S01]  /*e850*/  DFMA R6, R6, UR44, RZ ;  /* 0x0000002c06067c2b */ /* 0x001fe200080000ff */
[----:B------:R-:W0:Y:S01]  /*e860*/  LDCU.64 UR44, c[0x3][0x970] ;  /* 0x00c12e00ff2c77ac */ /* 0x000e220008000a00 */
[----:B------:R-:W-:-:S02]  /*e870*/  DADD R14, R14, -R20 ;  /* 0x000000000e0e7229 */ /* 0x000fc40000000814 */
[----:B-----5:R-:W-:Y:S01]  /*e880*/  DFMA R34, R26, UR52, R34 ;  /* 0x000000341a227c2b */ /* 0x020fe20008000022 */
[----:B------:R-:W4:Y:S01]  /*e890*/  LDCU.64 UR66, c[0x3][0x948] ;  /* 0x00c12900ff4277ac */ /* 0x000f220008000a00 */
[C---:B------:R-:W-:Y:S02]  /*e8a0*/  DFMA R32, R12.reuse, UR16, R32 ;  /* 0x000000100c207c2b */ /* 0x040fe40008000020 */
[----:B--2---:R-:W-:Y:S01]  /*e8b0*/  DFMA R16, R12, UR34, R6 ;  /* 0x000000220c107c2b */ /* 0x004fe20008000006 */
[----:B------:R-:W2:Y:S01]  /*e8c0*/  LDCU.64 UR72, c[0x3][0x7d8] ;  /* 0x00c0fb00ff4877ac */ /* 0x000ea20008000a00 */
[----:B------:R-:W-:Y:S01]  /*e8d0*/  LDS.64 R6, [R2+0x24c0] ;  /* 0x0024c00002067984 */ /* 0x000fe20000000a00 */
[----:B-1----:R-:W-:Y:S01]  /*e8e0*/  DFMA R42, R24, UR74, R42 ;  /* 0x0000004a182a7c2b */ /* 0x002fe2000800002a */
[----:B------:R-:W1:Y:S02]  /*e8f0*/  LDCU.64 UR52, c[0x3][0x7e0] ;  /* 0x00c0fc00ff3477ac */ /* 0x000e640008000a00 */
[----:B------:R5:W1:Y:S01]  /*e900*/  LDS.64 R12, [R2+0x2ae0] ;  /* 0x002ae000020c7984 */ /* 0x000a620000000a00 */
[----:B---3--:R-:W-:Y:S01]  /*e910*/  DFMA R46, R18, UR70, R46 ;  /* 0x00000046122e7c2b */ /* 0x008fe2000800002e */
[----:B------:R-:W3:Y:S01]  /*e920*/  LDCU.64 UR54, c[0x3][0x988] ;  /* 0x00c13100ff3677ac */ /* 0x000ee20008000a00 */
[----:B------:R-:W-:-:S02]  /*e930*/  DFMA R30, R22, UR20, R30 ;  /* 0x00000014161e7c2b */ /* 0x000fc4000800001e */
[----:B------:R-:W-:Y:S01]  /*e940*/  DFMA R32, R18, UR32, R32 ;  /* 0x0000002012207c2b */ /* 0x000fe20008000020 */
[----:B------:R-:W3:Y:S03]  /*e950*/  LDCU.64 UR74, c[0x3][0x978] ;  /* 0x00c12f00ff4a77ac */ /* 0x000ee60008000a00 */
[----:B0-----:R-:W-:Y:S01]  /*e960*/  DFMA R46, R24, UR44, R46 ;  /* 0x0000002c182e7c2b */ /* 0x001fe2000800002e */
[----:B------:R-:W0:Y:S01]  /*e970*/  LDCU.64 UR34, c[0x3][0x7e8] ;  /* 0x00c0fd00ff2277ac */ /* 0x000e220008000a00 */
[----:B----4-:R-:W-:Y:S02]  /*e980*/  DFMA R16, R18, UR66, R16 ;  /* 0x0000004212107c2b */ /* 0x010fe40008000010 */
[----:B--2---:R-:W-:Y:S01]  /*e990*/  DFMA R44, R26, UR72, R44 ;  /* 0x000000481a2c7c2b */ /* 0x004fe2000800002c */
[----:B------:R-:W2:Y:S01]  /*e9a0*/  LDCU.64 UR46, c[0x3][0x7f8] ;  /* 0x00c0ff00ff2e77ac */ /* 0x000ea20008000a00 */
[----:B-----5:R-:W-:-:S02]  /*e9b0*/  DADD R2, R28, R10 ;  /* 0x000000001c027229 */ /* 0x020fc4000000000a */
[----:B-1----:R-:W-:Y:S01]  /*e9c0*/  DFMA R48, R26, UR52, R48 ;  /* 0x000000341a307c2b */ /* 0x002fe20008000030 */
[----:B------:R-:W1:Y:S01]  /*e9d0*/  LDCU.64 UR30, c[0x3][0x9b8] ;  /* 0x00c13700ff1e77ac */ /* 0x000e620008000a00 */
[----:B------:R-:W-:Y:S02]  /*e9e0*/  DADD R10, R28, -R10 ;  /* 0x000000001c0a7229 */ /* 0x000fe4000000080a */
[----:B---3--:R-:W-:Y:S01]  /*e9f0*/  DFMA R36, R14, UR54, R36 ;  /* 0x000000360e247c2b */ /* 0x008fe20008000024 */
[----:B------:R-:W3:Y:S01]  /*ea00*/  LDCU.64 UR58, c[0x3][0x7d0] ;  /* 0x00c0fa00ff3a77ac */ /* 0x000ee20008000a00 */
[----:B------:R-:W-:Y:S02]  /*ea10*/  DFMA R30, R8, UR24, R30 ;  /* 0x00000018081e7c2b */ /* 0x000fe4000800001e */
[C---:B------:R-:W-:Y:S01]  /*ea20*/  DFMA R16, R24.reuse, UR74, R16 ;  /* 0x0000004a18107c2b */ /* 0x040fe20008000010 */
[----:B------:R-:W4:Y:S01]  /*ea30*/  LDCU.64 UR56, c[0x3][0x990] ;  /* 0x00c13200ff3877ac */ /* 0x000f220008000a00 */
[----:B------:R-:W-:-:S02]  /*ea40*/  DFMA R32, R24, UR36, R32 ;  /* 0x0000002418207c2b */ /* 0x000fc40008000020 */
[C---:B0-----:R-:W-:Y:S01]  /*ea50*/  DFMA R50, R26.reuse, UR34, R50 ;  /* 0x000000221a327c2b */ /* 0x041fe20008000032 */
[----:B------:R-:W0:Y:S01]  /*ea60*/  LDCU.64 UR44, c[0x3][0x9a8] ;  /* 0x00c13500ff2c77ac */ /* 0x000e220008000a00 */
[----:B------:R-:W-:Y:S02]  /*ea70*/  DFMA R30, R26, UR28, R30 ;  /* 0x0000001c1a1e7c2b */ /* 0x000fe4000800001e */
[----:B--2---:R-:W-:Y:S01]  /*ea80*/  DFMA R34, R2, UR46, R34 ;  /* 0x0000002e02227c2b */ /* 0x004fe20008000022 */
[----:B------:R-:W2:Y:S01]  /*ea90*/  LDCU.64 UR64, c[0x3][0x998] ;  /* 0x00c13300ff4077ac */ /* 0x000ea20008000a00 */
[----:B------:R-:W-:Y:S02]  /*eaa0*/  DFMA R32, R14, UR40, R32 ;  /* 0x000000280e207c2b */ /* 0x000fe40008000020 */
[----:B-1----:R-:W-:Y:S01]  /*eab0*/  DFMA R36, R10, UR30, R36 ;  /* 0x0000001e0a247c2b */ /* 0x002fe20008000024 */
[----:B------:R-:W1:Y:S01]  /*eac0*/  LDCU.64 UR66, c[0x3][0x9a0] ;  /* 0x00c13400ff4277ac */ /* 0x000e620008000a00 */
[----:B------:R-:W-:-:S02]  /*ead0*/  DFMA R30, R2, UR6, R30 ;  /* 0x00000006021e7c2b */ /* 0x000fc4000800001e */
[----:B---3--:R-:W-:Y:S01]  /*eae0*/  DFMA R38, R26, UR58, R38 ;  /* 0x0000003a1a267c2b */ /* 0x008fe20008000026 */
[----:B------:R-:W3:Y:S01]  /*eaf0*/  LDCU.64 UR60, c[0x3][0x800] ;  /* 0x00c10000ff3c77ac */ /* 0x000ee20008000a00 */
[----:B------:R-:W-:Y:S02]  /*eb00*/  DFMA R32, R10, UR10, R32 ;  /* 0x0000000a0a207c2b */ /* 0x000fe40008000020 */
[C---:B----4-:R-:W-:Y:S01]  /*eb10*/  DFMA R40, R14.reuse, UR56, R40 ;  /* 0x000000380e287c2b */ /* 0x050fe20008000028 */
[----:B------:R-:W4:Y:S01]  /*eb20*/  LDCU.64 UR62, c[0x3][0x808] ;  /* 0x00c10100ff3e77ac */ /* 0x000f220008000a00 */
[C---:B0-----:R-:W-:Y:S01]  /*eb30*/  DFMA R16, R14.reuse, UR44, R16 ;  /* 0x0000002c0e107c2b */ /* 0x041fe20008000010 */
[----:B------:R-:W0:Y:S01]  /*eb40*/  LDCU.64 UR72, c[0x3][0x810] ;  /* 0x00c10200ff4877ac */ /* 0x000e220008000a00 */
[C---:B--2---:R-:W-:Y:S01]  /*eb50*/  DFMA R42, R14.reuse, UR64, R42 ;  /* 0x000000400e2a7c2b */ /* 0x044fe2000800002a */
[----:B------:R-:W2:Y:S01]  /*eb60*/  LDCU.64 UR52, c[0x3][0x818] ;  /* 0x00c10300ff3477ac */ /* 0x000ea20008000a00 */
[----:B-1----:R-:W-:Y:S01]  /*eb70*/  DFMA R46, R14, UR66, R46 ;  /* 0x000000420e2e7c2b */ /* 0x002fe2000800002e */
[----:B------:R-:W1:Y:S01]  /*eb80*/  LDCU.64 UR26, c[0x3][0x9c0] ;  /* 0x00c13800ff1a77ac */ /* 0x000e620008000a00 */
[C---:B---3--:R-:W-:Y:S01]  /*eb90*/  DFMA R38, R2.reuse, UR60, R38 ;  /* 0x0000003c02267c2b */ /* 0x048fe20008000026 */
[----:B------:R-:W3:Y:S01]  /*eba0*/  LDCU.64 UR68, c[0x3][0x9c8] ;  /* 0x00c13900ff4477ac */ /* 0x000ee20008000a00 */
[C---:B----4-:R-:W-:Y:S01]  /*ebb0*/  DFMA R44, R2.reuse, UR62, R44 ;  /* 0x0000003e022c7c2b */ /* 0x050fe2000800002c */
[----:B------:R-:W4:Y:S01]  /*ebc0*/  LDCU.64 UR34, c[0x3][0x9d0] ;  /* 0x00c13a00ff2277ac */ /* 0x000f220008000a00 */
[C---:B0-----:R-:W-:Y:S01]  /*ebd0*/  DFMA R48, R2.reuse, UR72, R48 ;  /* 0x0000004802307c2b */ /* 0x041fe20008000030 */
[----:B------:R-:W0:Y:S01]  /*ebe0*/  LDCU.64 UR54, c[0x3][0x9d8] ;  /* 0x00c13b00ff3677ac */ /* 0x000e220008000a00 */
[----:B--2---:R-:W-:Y:S01]  /*ebf0*/  DFMA R50, R2, UR52, R50 ;  /* 0x0000003402327c2b */ /* 0x004fe20008000032 */
[----:B------:R-:W2:Y:S01]  /*ec00*/  LDCU.64 UR50, c[0x3][0x828] ;  /* 0x00c10500ff3277ac */ /* 0x000ea20008000a00 */
[----:B------:R-:W-:-:S02]  /*ec10*/  DADD R2, R6, R12 ;  /* 0x0000000006027229 */ /* 0x000fc4000000000c */
[----:B-1----:R-:W-:Y:S01]  /*ec20*/  DFMA R40, R10, UR26, R40 ;  /* 0x0000001a0a287c2b */ /* 0x002fe20008000028 */
[----:B------:R-:W1:Y:S01]  /*ec30*/  LDCU.64 UR42, c[0x3][0x9e8] ;  /* 0x00c13d00ff2a77ac */ /* 0x000e620008000a00 */
[----:B------:R-:W-:Y:S02]  /*ec40*/  DADD R6, R6, -R12 ;  /* 0x0000000006067229 */ /* 0x000fe4000000080c */
[----:B---3--:R-:W-:Y:S01]  /*ec50*/  DFMA R42, R10, UR68, R42 ;  /* 0x000000440a2a7c2b */ /* 0x008fe2000800002a */
[----:B------:R-:W3:Y:S01]  /*ec60*/  LDCU.64 UR48, c[0x3][0x830] ;  /* 0x00c10600ff3077ac */ /* 0x000ee20008000a00 */
[----:B------:R-:W-:Y:S02]  /*ec70*/  DFMA R30, R2, UR14, R30 ;  /* 0x0000000e021e7c2b */ /* 0x000fe4000800001e */
[----:B----4-:R-:W-:Y:S01]  /*ec80*/  DFMA R46, R10, UR34, R46 ;  /* 0x000000220a2e7c2b */ /* 0x010fe2000800002e */
[----:B------:R-:W4:Y:S01]  /*ec90*/  LDCU.64 UR38, c[0x3][0x9f0] ;  /* 0x00c13e00ff2677ac */ /* 0x000f220008000a00 */
[----:B------:R-:W-:-:S02]  /*eca0*/  DFMA R32, R6, UR18, R32 ;  /* 0x0000001206207c2b */ /* 0x000fc40008000020 */
[----:B0-----:R-:W-:Y:S01]  /*ecb0*/  DFMA R16, R10, UR54, R16 ;  /* 0x000000360a107c2b */ /* 0x001fe20008000010 */
[----:B------:R-:W0:Y:S01]  /*ecc0*/  LDCU.64 UR70, c[0x3][0x838] ;  /* 0x00c10700ff4677ac */ /* 0x000e220008000a00 */
[----:B--2---:R-:W-:Y:S01]  /*ecd0*/  DFMA R34, R2, UR50, R34 ;  /* 0x0000003202227c2b */ /* 0x004fe20008000022 */
[----:B------:R-:W2:Y:S01]  /*ece0*/  LDCU.64 UR58, c[0x3][0x9f8] ;  /* 0x00c13f00ff3a77ac */ /* 0x000ea20008000a00 */
[----:B-1----:R-:W-:Y:S01]  /*ecf0*/  DFMA R36, R6, UR42, R36 ;  /* 0x0000002a06247c2b */ /* 0x002fe20008000024 */
[----:B------:R-:W1:Y:S01]  /*ed00*/  LDCU.64 UR44, c[0x3][0x840] ;  /* 0x00c10800ff2c77ac */ /* 0x000e620008000a00 */
[----:B---3--:R-:W-:Y:S01]  /*ed10*/  DFMA R38, R2, UR48, R38 ;  /* 0x0000003002267c2b */ /* 0x008fe20008000026 */
[----:B------:R-:W3:Y:S01]  /*ed20*/  LDCU.64 UR56, c[0x3][0x848] ;  /* 0x00c10900ff3877ac */ /* 0x000ee20008000a00 */
[----:B----4-:R-:W-:Y:S01]  /*ed30*/  DFMA R40, R6, UR38, R40 ;  /* 0x0000002606287c2b */ /* 0x010fe20008000028 */
[----:B------:R-:W4:Y:S01]  /*ed40*/  LDCU.64 UR46, c[0x3][0xa00] ;  /* 0x00c14000ff2e77ac */ /* 0x000f220008000a00 */
[----:B0-----:R-:W-:Y:S01]  /*ed50*/  DFMA R44, R2, UR70, R44 ;  /* 0x00000046022c7c2b */ /* 0x001fe2000800002c */
[----:B------:R-:W0:Y:S01]  /*ed60*/  LDCU.64 UR30, c[0x3][0xa08] ;  /* 0x00c14100ff1e77ac */ /* 0x000e220008000a00 */
[----:B--2---:R-:W-:-:S02]  /*ed70*/  DFMA R42, R6, UR58, R42 ;  /* 0x0000003a062a7c2b */ /* 0x004fc4000800002a */
[C---:B-1----:R-:W-:Y:S02]  /*ed80*/  DFMA R48, R2.reuse, UR44, R48 ;  /* 0x0000002c02307c2b */ /* 0x042fe40008000030 */
[----:B---3--:R-:W-:Y:S02]  /*ed90*/  DFMA R50, R2, UR56, R50 ;  /* 0x0000003802327c2b */ /* 0x008fe40008000032 */
[C---:B----4-:R-:W-:Y:S02]  /*eda0*/  DFMA R46, R6.reuse, UR46, R46 ;  /* 0x0000002e062e7c2b */ /* 0x050fe4000800002e */
[----:B0-----:R-:W-:Y:S01]  /*edb0*/  DFMA R16, R6, UR30, R16 ;  /* 0x0000001e06107c2b */ /* 0x001fe20008000010 */
        /* <DEDUP_REMOVED lines=30> */
.L_x_41:
        /* <DEDUP_REMOVED lines=14> */
.L_x_412:


//--------------------- .text._Z32massMatrixMultiplyConstantKernelILi12ELi13ELi1EEvidPKdS1_S1_S1_S1_S1_S1_Pd --------------------------
	.section	.text._Z32massMatrixMultiplyConstantKernelILi12ELi13ELi1EEvidPKdS1_S1_S1_S1_S1_S1_Pd,"ax",@progbits
	.align	128
        .global         _Z32massMatrixMultiplyConstantKernelILi12ELi13ELi1EEvidPKdS1_S1_S1_S1_S1_S1_Pd
        .type           _Z32massMatrixMultiplyConstantKernelILi12ELi13ELi1EEvidPKdS1_S1_S1_S1_S1_S1_Pd,@function
        .size           _Z32massMatrixMultiplyConstantKernelILi12ELi13ELi1EEvidPKdS1_S1_S1_S1_S1_S1_Pd,(.L_x_413 - _Z32massMatrixMultiplyConstantKernelILi12ELi13ELi1EEvidPKdS1_S1_S1_S1_S1_S1_Pd)
        .other          _Z32massMatrixMultiplyConstantKernelILi12ELi13ELi1EEvidPKdS1_S1_S1_S1_S1_S1_Pd,@"STO_CUDA_ENTRY STV_DEFAULT"
_Z32massMatrixMultiplyConstantKernelILi12ELi13ELi1EEvidPKdS1_S1_S1_S1_S1_S1_Pd:
.text._Z32massMatrixMultiplyConstantKernelILi12ELi13ELi1EEvidPKdS1_S1_S1_S1_S1_S1_Pd:
        /* <DEDUP_REMOVED lines=20> */
[----:B0-----:R-:W-:Y:S01]  /*0140*/  SHF.R.U32.HI R2, RZ, 0x10, R4 ;  /* 0x00000010ff027819 */ /* 0x001fe20000011604 */
[----:B------:R-:W0:Y:S01]  /*0150*/  @P0 LDC.64 R16, c[0x0][0x3c0] ;  /* 0x0000f000ff100b82 */ /* 0x000e220000000a00 */
[----:B------:R-:W-:Y:S01]  /*0160*/  @P0 IMAD R43, R0, 0x6c0, R9 ;  /* 0x000006c0002b0824 */ /* 0x000fe200078e0209 */
[----:B------:R-:W-:Y:S02]  /*0170*/  PRMT R3, R9, 0x9910, RZ ;  /* 0x0000991009037816 */ /* 0x000fe400000000ff */
        /* <DEDUP_REMOVED lines=9> */
[----:B------:R-:W-:-:S03]  /*0210*/  IMAD.MOV R2, RZ, RZ, -R2 ;  /* 0x000000ffff027224 */ /* 0x000fc600078e0a02 */
[----:B------:R-:W-:Y:S02]  /*0220*/  LOP3.LUT R11, R5, 0xffff, RZ, 0xc0, !PT ;  /* 0x0000ffff050b7812 */ /* 0x000fe400078ec0ff */
[----:B------:R-:W-:Y:S01]  /*0230*/  PRMT R2, R2, 0x7710, RZ ;  /* 0x0000771002027816 */ /* 0x000fe200000000ff */
[----:B0-----:R-:W-:Y:S01]  /*0240*/  @P0 IMAD.WIDE R16, R43, 0x8, R16 ;  /* 0x000000082b100825 */ /* 0x001fe200078e0210 */
[----:B-1----:R-:W-:-:S03]  /*0250*/  LEA R3, R7, R4, 0x18 ;  /* 0x0000000407037211 */ /* 0x002fc600078ec0ff */
[----:B------:R-:W-:Y:S01]  /*0260*/  VIADD R4, R8, 0x4f38 ;  /* 0x00004f3808047836 */ /* 0x000fe20000000000 */
[----:B------:R0:W5:Y:S01]  /*0270*/  @P0 LDG.E.64.CONSTANT R18, desc[UR76][R16.64] ;  /* 0x0000004c10120981 */ /* 0x000162000c1e9b00 */
[----:B------:R-:W-:Y:S02]  /*0280*/  IMAD R10, R6, 0x44a8, R3 ;  /* 0x000044a8060a7824 */ /* 0x000fe400078e0203 */
[----:B------:R-:W-:Y:S01]  /*0290*/  IMAD.IADD R2, R2, 0x1, R9 ;  /* 0x0000000102027824 */ /* 0x000fe200078e0209 */
[----:B------:R0:W5:Y:S01]  /*02a0*/  @P0 LDG.E.64.CONSTANT R20, desc[UR76][R16.64+0x480] ;  /* 0x0004804c10140981 */ /* 0x000162000c1e9b00 */
[----:B------:R-:W-:Y:S01]  /*02b0*/  IMAD R12, R11, 0x68, R10 ;  /* 0x000000680b0c7824 */ /* 0x000fe200078e020a */
[----:B------:R-:W-:Y:S02]  /*02c0*/  LEA R5, R7, R4, 0x18 ;  /* 0x0000000407057211 */ /* 0x000fe400078ec0ff */
[----:B------:R0:W5:Y:S01]  /*02d0*/  @P0 LDG.E.64.CONSTANT R22, desc[UR76][R16.64+0x900] ;  /* 0x0009004c10160981 */ /* 0x000162000c1e9b00 */
[----:B------:R-:W-:Y:S01]  /*02e0*/  LOP3.LUT R4, R2, 0xffff, RZ, 0xc0, !PT ;  /* 0x0000ffff02047812 */ /* 0x000fe200078ec0ff */
[----:B------:R-:W-:-:S02]  /*02f0*/  IMAD R3, R11, 0x4e0, R12 ;  /* 0x000004e00b037824 */ /* 0x000fc400078e020c */
[----:B------:R0:W5:Y:S01]  /*0300*/  @P0 LDG.E.64.CONSTANT R24, desc[UR76][R16.64+0xd80] ;  /* 0x000d804c10180981 */ /* 0x000162000c1e9b00 */
[----:B------:R-:W-:Y:S02]  /*0310*/  IMAD R11, R9, 0x8, R5 ;  /* 0x00000008090b7824 */ /* 0x000fe400078e0205 */
        /* <DEDUP_REMOVED lines=21> */
[----:B0----5:R-:W-:Y:S02]  /*0470*/  DADD R14, R18, R40 ;  /* 0x00000000120e7229 */ /* 0x021fe40000000028 */
[----:B------:R-:W-:Y:S01]  /*0480*/  DADD R16, R20, R38 ;  /* 0x0000000014107229 */ /* 0x000fe20000000026 */
[----:B------:R-:W0:Y:S01]  /*0490*/  LDCU.128 UR64, c[0x3][0x760] ;  /* 0x00c0ec00ff4077ac */ /* 0x000e220008000c00 */
[----:B------:R-:W-:Y:S02]  /*04a0*/  DADD R18, R18, -R40 ;  /* 0x0000000012127229 */ /* 0x000fe40000000828 */
        /* <DEDUP_REMOVED lines=9> */
[----:B-1----:R-:W-:Y:S01]  /*0540*/  MOV.SPILL R4, UR43 ;  /* 0x0000002b00047c02 */ /* 0x002fe20009000f00 */
[----:B------:R-:W-:Y:S01]  /*0550*/  DADD R26, R26, -R32 ;  /* 0x000000001a1a7229 */ /* 0x000fe20000000820 */
[----:B------:R-:W-:Y:S01]  /*0560*/  MOV.SPILL R11, UR42 ;  /* 0x0000002a000b7c02 */ /* 0x000fe20009000f00 */
[----:B------:R-:W1:Y:S01]  /*0570*/  LDCU.128 UR32, c[0x3][0x700] ;  /* 0x00c0e000ff2077ac */ /* 0x000e620008000c00 */
[----:B------:R-:W-:Y:S01]  /*0580*/  MOV.SPILL R46, UR41 ;  /* 0x00000029002e7c02 */ /* 0x000fe20009000f00 */
[----:B0-----:R-:W-:Y:S01]  /*0590*/  DFMA R44, R14, UR64, RZ ;  /* 0x000000400e2c7c2b */ /* 0x001fe200080000ff */
[----:B------:R-:W-:Y:S01]  /*05a0*/  MOV.SPILL R47, UR40 ;  /* 0x00000028002f7c02 */ /* 0x000fe20009000f00 */
[----:B------:R-:W0:Y:S01]  /*05b0*/  LDCU.128 UR40, c[0x3][0x7d0] ;  /* 0x00c0fa00ff2877ac */ /* 0x000e220008000c00 */
        /* <DEDUP_REMOVED lines=13> */
[C---:B-1----:R-:W-:Y:S01]  /*0690*/  DFMA R40, R14.reuse, UR32, RZ ;  /* 0x000000200e287c2b */ /* 0x042fe200080000ff */
[----:B0-----:R-:W-:Y:S01]  /*06a0*/  UMOV UR64, UR40 ;  /* 0x0000002800407c82 */ /* 0x001fe20008000000 */
        /* <DEDUP_REMOVED lines=62> */
[----:B----4-:R-:W-:Y:S01]  /*0a90*/  DFMA R40, R38, UR68, R40 ;  /* 0x0000004426287c2b */ /* 0x010fe20008000028 */
[----:B------:R-:W-:Y:S01]  /*0aa0*/  UMOV UR20, UR56 ;  /* 0x0000003800147c82 */ /* 0x000fe20008000000 */
[----:B------:R-:W-:Y:S01]  /*0ab0*/  UMOV UR21, UR57 ;  /* 0x0000003900157c82 */ /* 0x000fe20008000000 */
[----:B------:R-:W-:Y:S01]  /*0ac0*/  UMOV UR62, UR44 ;  /* 0x0000002c003e7c82 */ /* 0x000fe20008000000 */
[----:B------:R-:W-:Y:S01]  /*0ad0*/  UMOV UR63, UR45 ;  /* 0x0000002d003f7c82 */ /* 0x000fe20008000000 */
[----:B------:R-:W-:Y:S01]  /*0ae0*/  UMOV UR16, UR52 ;  /* 0x0000003400107c82 */ /* 0x000fe20008000000 */
[----:B------:R-:W-:Y:S01]  /*0af0*/  UMOV UR17, UR53 ;  /* 0x0000003500117c82 */ /* 0x000fe20008000000 */
[----:B------:R-:W3:Y:S01]  /*0b00*/  LDCU.128 UR56, c[0x3][0x9f0] ;  /* 0x00c13e00ff3877ac */ /* 0x000ee20008000c00 */
[----:B------:R-:W-:-:S02]  /*0b10*/  DFMA R16, R22, UR20, R16 ;  /* 0x0000001416107c2b */ /* 0x000fc40008000010 */
[C---:B0-----:R-:W-:Y:S01]  /*0b20*/  DFMA R42, R38.reuse, UR24, R42 ;  /* 0x00000018262a7c2b */ /* 0x041fe2000800002a */
[----:B------:R-:W0:Y:S01]  /*0b30*/  LDCU.128 UR44, c[0x3][0x960] ;  /* 0x00c12c00ff2c77ac */ /* 0x000e220008000c00 */
[C---:B------:R-:W-:Y:S02]  /*0b40*/  DFMA R44, R38.reuse, UR28, R44 ;  /* 0x0000001c262c7c2b */ /* 0x040fe4000800002c */
[C---:B-1----:R-:W-:Y:S01]  /*0b50*/  DFMA R56, R38.reuse, UR32, R56 ;  /* 0x0000002026387c2b */ /* 0x042fe20008000038 */
        /* <DEDUP_REMOVED lines=38> */
[C---:B------:R-:W-:Y:S01]  /*0dc0*/  DFMA R56, R36.reuse, UR34, R56 ;  /* 0x0000002224387c2b */ /* 0x040fe20008000038 */
[----:B------:R-:W4:Y:S01]  /*0dd0*/  LDCU.128 UR60, c[0x3][0x750] ;  /* 0x00c0ea00ff3c77ac */ /* 0x000f220008000c00 */
[----:B------:R-:W-:-:S02]  /*0de0*/  DFMA R58, R36, UR38, R58 ;  /* 0x00000026243a7c2b */ /* 0x000fc4000800003a */
[----:B------:R-:W-:Y:S01]  /*0df0*/  DFMA R14, R24, UR36, R14 ;  /* 0x00000024180e7c2b */ /* 0x000fe2000800000e */
[----:B------:R-:W4:Y:S01]  /*0e00*/  LDCU.128 UR64, c[0x3][0x780] ;  /* 0x00c0f000ff4077ac */ /* 0x000f220008000c00 */
[C---:B---3--:R-:W-:Y:S02]  /*0e10*/  DFMA R18, R22.reuse, UR56, R18 ;  /* 0x0000003816127c2b */ /* 0x048fe40008000012 */
[C---:B0-----:R-:W-:Y:S01]  /*0e20*/  DFMA R46, R22.reuse, UR44, R46 ;  /* 0x0000002c162e7c2b */ /* 0x041fe2000800002e */
[----:B------:R-:W0:Y:S01]  /*0e30*/  LDCU.128 UR4, c[0x3][0x7b0] ;  /* 0x00c0f600ff0477ac */ /* 0x000e220008000c00 */
[C---:B-1----:R-:W-:Y:S02]  /*0e40*/  DFMA R50, R22.reuse, UR48, R50 ;  /* 0x0000003016327c2b */ /* 0x042fe40008000032 */
[----:B--2---:R-:W-:Y:S01]  /*0e50*/  DFMA R54, R22, UR52, R54 ;  /* 0x0000003416367c2b */ /* 0x004fe20008000036 */
[----:B------:R-:W1:Y:S01]  /*0e60*/  LDCU.128 UR8, c[0x3][0x7e0] ;  /* 0x00c0fc00ff0877ac */ /* 0x000e620008000c00 */
[----:B------:R-:W-:-:S02]  /*0e70*/  DFMA R18, R24, UR58, R18 ;  /* 0x0000003a18127c2b */ /* 0x000fc40008000012 */
[C---:B------:R-:W-:Y:S01]  /*0e80*/  DFMA R46, R24.reuse, UR46, R46 ;  /* 0x0000002e182e7c2b */ /* 0x040fe2000800002e */
[----:B------:R-:W2:Y:S01]  /*0e90*/  LDCU.128 UR12, c[0x3][0x810] ;  /* 0x00c10200ff0c77ac */ /* 0x000ea20008000c00 */
[C---:B------:R-:W-:Y:S02]  /*0ea0*/  DFMA R50, R24.reuse, UR50, R50 ;  /* 0x0000003218327c2b */ /* 0x040fe40008000032 */
[----:B------:R-:W-:Y:S01]  /*0eb0*/  DFMA R54, R24, UR54, R54 ;  /* 0x0000003618367c2b */ /* 0x000fe20008000036 */
[----:B------:R-:W3:Y:S01]  /*0ec0*/  LDCU.128 UR20, c[0x3][0x8e0] ;  /* 0x00c11c00ff1477ac */ /* 0x000ee20008000c00 */
[----:B----4-:R-:W-:Y:S02]  /*0ed0*/  DFMA R58, R34, UR16, R58 ;  /* 0x00000010223a7c2b */ /* 0x010fe4000800003a */
[----:B------:R-:W-:Y:S01]  /*0ee0*/  DFMA R18, R26, UR40, R18 ;  /* 0x000000281a127c2b */ /* 0x000fe20008000012 */
[----:B------:R-:W4:Y:S01]  /*0ef0*/  LDCU.128 UR68, c[0x3][0x910] ;  /* 0x00c12200ff4477ac */ /* 0x000f220008000c00 */
[----:B------:R-:W-:-:S02]  /*0f00*/  DFMA R40, R34, UR72, R40 ;  /* 0x0000004822287c2b */ /* 0x000fc40008000028 */
[C---:B------:R-:W-:Y:S01]  /*0f10*/  DFMA R42, R34.reuse, UR60, R42 ;  /* 0x0000003c222a7c2b */ /* 0x040fe2000800002a */
[----:B------:R-:W4:Y:S01]  /*0f20*/  LDCU.128 UR24, c[0x3][0x940] ;  /* 0x00c12800ff1877ac */ /* 0x000f220008000c00 */
[C---:B------:R-:W-:Y:S02]  /*0f30*/  DFMA R44, R34.reuse, UR64, R44 ;  /* 0x00000040222c7c2b */ /* 0x040fe4000800002c */
[C---:B0-----:R-:W-:Y:S01]  /*0f40*/  DFMA R48, R34.reuse, UR4, R48 ;  /* 0x0000000422307c2b */ /* 0x041fe20008000030 */
[----:B------:R-:W0:Y:S01]  /*0f50*/  LDCU.128 UR28, c[0x3][0x970] ;  /* 0x00c12e00ff1c77ac */ /* 0x000e220008000c00 */
[C---:B-1----:R-:W-:Y:S02]  /*0f60*/  DFMA R52, R34.reuse, UR8, R52 ;  /* 0x0000000822347c2b */ /* 0x042fe40008000034 */
[----:B--2---:R-:W-:Y:S01]  /*0f70*/  DFMA R56, R34, UR12, R56 ;  /* 0x0000000c22387c2b */ /* 0x004fe20008000038 */
[----:B------:R-:W1:Y:S01]  /*0f80*/  LDCU.128 UR32, c[0x3][0x9a0] ;  /* 0x00c13400ff2077ac */ /* 0x000e620008000c00 */
[----:B------:R-:W-:-:S02]  /*0f90*/  DFMA R58, R32, UR18, R58 ;  /* 0x00000012203a7c2b */ /* 0x000fc4000800003a */
[----:B---3--:R-:W-:Y:S01]  /*0fa0*/  DFMA R14, R26, UR20, R14 ;  /* 0x000000141a0e7c2b */ /* 0x008fe2000800000e */
[----:B------:R-:W2:Y:S01]  /*0fb0*/  LDCU.128 UR36, c[0x3][0x9d0] ;  /* 0x00c13a00ff2477ac */ /* 0x000ea20008000c00 */
[----:B------:R-:W-:Y:S02]  /*0fc0*/  DFMA R18, R28, UR42, R18 ;  /* 0x0000002a1c127c2b */ /* 0x000fe40008000012 */
[----:B----4-:R-:W-:Y:S02]  /*0fd0*/  DFMA R30, R26, UR68, R30 ;  /* 0x000000441a1e7c2b */ /* 0x010fe4000800001e */
[----:B------:R-:W-:Y:S02]  /*0fe0*/  DFMA R40, R32, UR74, R40 ;  /* 0x0000004a20287c2b */ /* 0x000fe40008000028 */
[----:B------:R-:W-:Y:S02]  /*0ff0*/  DFMA R16, R26, UR24, R16 ;  /* 0x000000181a107c2b */ /* 0x000fe40008000010 */
[----:B------:R-:W-:-:S02]  /*1000*/  DFMA R42, R32, UR62, R42 ;  /* 0x0000003e202a7c2b */ /* 0x000fc4000800002a */
[----:B0-----:R-:W-:Y:S02]  /*1010*/  DFMA R46, R26, UR28, R46 ;  /* 0x0000001c1a2e7c2b */ /* 0x001fe4000800002e */
[----:B------:R-:W-:Y:S02]  /*1020*/  DFMA R44, R32, UR66, R44 ;  /* 0x00000042202c7c2b */ /* 0x000fe4000800002c */
[----:B-1----:R-:W-:Y:S02]  /*1030*/  DFMA R50, R26, UR32, R50 ;  /* 0x000000201a327c2b */ /* 0x002fe40008000032 */
[----:B------:R-:W-:Y:S02]  /*1040*/  DFMA R48, R32, UR6, R48 ;  /* 0x0000000620307c2b */ /* 0x000fe40008000030 */
[----:B--2---:R-:W-:Y:S02]  /*1050*/  DFMA R54, R26, UR36, R54 ;  /* 0x000000241a367c2b */ /* 0x004fe40008000036 */
        /* <DEDUP_REMOVED lines=8> */
[----:B------:R-:W-:Y:S02]  /*10e0*/  DADD R58, R58, -R18 ;  /* 0x000000003a3a7229 */ /* 0x000fe40000000812 */
[----:B------:R-:W-:Y:S02]  /*10f0*/  DADD R16, R40, R14 ;  /* 0x0000000028107229 */ /* 0x000fe4000000000e */
        /* <DEDUP_REMOVED lines=24> */
.L_x_43:
[----:B------:R-:W-:Y:S05]  /*1280*/  BSYNC.RECONVERGENT B0 ;  /* 0x0000000000007941 */ /* 0x000fea0003800200 */
.L_x_42:
[----:B------:R-:W-:Y:S01]  /*1290*/  BAR.SYNC.DEFER_BLOCKING 0x0 ;  /* 0x0000000000007b1d */ /* 0x000fe20000010000 */
[----:B------:R-:W-:-:S05]  /*12a0*/  IMAD R4, R196, 0x68, R12 ;  /* 0x00000068c4047824 */ /* 0x000fca00078e020c */
[----:B------:R-:W-:Y:S04]  /*12b0*/  BSSY.RECONVERGENT B0, `(.L_x_44) ;  /* 0x00000cc000007945 */ /* 0x000fe80003800200 */
[----:B------:R-:W-:Y:S05]  /*12c0*/  @P2 BRA `(.L_x_45) ;  /* 0x0000000c00282947 */ /* 0x000fea0003800000 */
[----:B01----:R-:W-:Y:S01]  /*12d0*/  LDS.64 R14, [R3] ;  /* 0x00000000030e7984 */ /* 0x003fe20000000a00 */
[----:B------:R-:W0:Y:S03]  /*12e0*/  LDCU.128 UR56, c[0x3][0x790] ;  /* 0x00c0f200ff3877ac */ /* 0x000e260008000c00 */
[----:B------:R-:W1:Y:S01]  /*12f0*/  LDS.64 R16, [R3+0x478] ;  /* 0x0004780003107984 */ /* 0x000e620000000a00 */
[----:B------:R-:W2:Y:S03]  /*1300*/  LDCU.128 UR40, c[0x3][0x7c0] ;  /* 0x00c0f800ff2877ac */ /* 0x000ea60008000c00 */
[----:B-----5:R-:W-:Y:S01]  /*1310*/  LDS.64 R20, [R3+0x68] ;  /* 0x0000680003147984 */ /* 0x020fe20000000a00 */
        /* <DEDUP_REMOVED lines=65> */
[----:B------:R-:W-:Y:S01]  /*1730*/  UMOV UR52, UR66 ;  /* 0x0000004200347c82 */ /* 0x000fe20008000000 */
[C---:B------:R-:W-:Y:S01]  /*1740*/  DFMA R52, R20.reuse, UR6, R16 ;  /* 0x0000000614347c2b */ /* 0x040fe20008000010 */
[----:B------:R-:W-:Y:S01]  /*1750*/  UMOV UR53, UR67 ;  /* 0x0000004300357c82 */ /* 0x000fe20008000000 */
[----:B------:R-:W-:Y:S01]  /*1760*/  DFMA R54, R20, UR10, R54 ;  /* 0x0000000a14367c2b */ /* 0x000fe20008000036 */
[----:B------:R-:W-:Y:S01]  /*1770*/  LDS.64 R16, [R3+0x1a0] ;  /* 0x0001a00003107984 */ /* 0x000fe20000000a00 */
[----:B------:R-:W-:Y:S01]  /*1780*/  DADD R22, R22, -R24 ;  /* 0x0000000016167229 */ /* 0x000fe20000000818 */
[----:B------:R-:W4:Y:S01]  /*1790*/  LDCU.128 UR48, c[0x3][0x930] ;  /* 0x00c12600ff3077ac */ /* 0x000f220008000c00 */
[C---:B---3--:R-:W-:Y:S01]  /*17a0*/  DFMA R30, R14.reuse, UR68, R30 ;  /* 0x000000440e1e7c2b */ /* 0x048fe2000800001e */
[----:B------:R-:W3:Y:S01]  /*17b0*/  LDS.64 R20, [R3+0x2d8] ;  /* 0x0002d80003147984 */ /* 0x000ee20000000a00 */
[C---:B------:R-:W-:Y:S01]  /*17c0*/  DFMA R34, R14.reuse, UR72, R34 ;  /* 0x000000480e227c2b */ /* 0x040fe20008000022 */
[----:B------:R-:W4:Y:S01]  /*17d0*/  LDCU.128 UR20, c[0x3][0x720] ;  /* 0x00c0e400ff1477ac */ /* 0x000f220008000c00 */
[----:B------:R-:W-:Y:S01]  /*17e0*/  DFMA R38, R14, UR28, R38 ;  /* 0x0000001c0e267c2b */ /* 0x000fe20008000026 */
[----:B------:R-:W-:Y:S01]  /*17f0*/  LDS.64 R24, [R3+0x208] ;  /* 0x0002080003187984 */ /* 0x000fe20000000a00 */
[----:B------:R-:W-:Y:S01]  /*1800*/  DFMA R32, R22, UR24, R28 ;  /* 0x0000001816207c2b */ /* 0x000fe2000800001c */
[----:B------:R-:W-:Y:S01]  /*1810*/  UMOV UR26, UR52 ;  /* 0x00000034001a7c82 */ /* 0x000fe20008000000 */
[----:B------:R-:W-:Y:S01]  /*1820*/  UMOV UR27, UR53 ;  /* 0x00000035001b7c82 */ /* 0x000fe20008000000 */
[----:B------:R-:W3:Y:S01]  /*1830*/  LDS.64 R28, [R3+0x270] ;  /* 0x00027000031c7984 */ /* 0x000ee20000000a00 */
[----:B------:R-:W4:Y:S01]  /*1840*/  LDCU.128 UR52, c[0x3][0x960] ;  /* 0x00c12c00ff3477ac */ /* 0x000f220008000c00 */
[----:B------:R-:W-:-:S02]  /*1850*/  DFMA R48, R14, UR32, R48 ;  /* 0x000000200e307c2b */ /* 0x000fc40008000030 */
[C---:B-1----:R-:W-:Y:S01]  /*1860*/  DFMA R50, R14.reuse, UR36, R50 ;  /* 0x000000240e327c2b */ /* 0x042fe20008000032 */
[----:B------:R-:W-:Y:S01]  /*1870*/  UMOV UR12, UR60 ;  /* 0x0000003c000c7c82 */ /* 0x000fe20008000000 */
[----:B------:R-:W-:Y:S01]  /*1880*/  UMOV UR13, UR61 ;  /* 0x0000003d000d7c82 */ /* 0x000fe20008000000 */
[----:B------:R-:W-:Y:S01]  /*1890*/  UMOV UR16, UR56 ;  /* 0x0000003800107c82 */ /* 0x000fe20008000000 */
[----:B------:R-:W-:Y:S01]  /*18a0*/  UMOV UR17, UR57 ;  /* 0x0000003900117c82 */ /* 0x000fe20008000000 */
[----:B------:R-:W1:Y:S01]  /*18b0*/  LDCU.128 UR56, c[0x3][0x990] ;  /* 0x00c13200ff3877ac */ /* 0x000e620008000c00 */
[C---:B------:R-:W-:Y:S02]  /*18c0*/  DFMA R42, R14.reuse, UR16, R42 ;  /* 0x000000100e2a7c2b */ /* 0x040fe4000800002a */
[----:B--2---:R-:W-:Y:S01]  /*18d0*/  DFMA R56, R14, UR40, R56 ;  /* 0x000000280e387c2b */ /* 0x004fe20008000038 */
[----:B------:R-:W2:Y:S01]  /*18e0*/  LDCU.128 UR60, c[0x3][0x9c0] ;  /* 0x00c13800ff3c77ac */ /* 0x000ea20008000c00 */
[----:B------:R-:W-:-:S02]  /*18f0*/  DADD R14, R18, R26 ;  /* 0x00000000120e7229 */ /* 0x000fc4000000001a */
[----:B0-----:R-:W-:Y:S01]  /*1900*/  DFMA R36, R22, UR44, R36 ;  /* 0x0000002c16247c2b */ /* 0x001fe20008000024 */
[----:B------:R-:W0:Y:S01]  /*1910*/  LDCU.128 UR64, c[0x3][0x9f0] ;  /* 0x00c13e00ff4077ac */ /* 0x000e220008000c00 */
[----:B------:R-:W-:Y:S02]  /*1920*/  DADD R18, R18, -R26 ;  /* 0x0000000012127229 */ /* 0x000fe4000000081a */
[C---:B----4-:R-:W-:Y:S01]  /*1930*/  DFMA R40, R22.reuse, UR48, R40 ;  /* 0x0000003016287c2b */ /* 0x050fe20008000028 */
[----:B------:R-:W-:Y:S01]  /*1940*/  UMOV UR4, UR22 ;  /* 0x0000001600047c82 */ /* 0x000fe20008000000 */
[----:B------:R-:W-:Y:S01]  /*1950*/  UMOV UR5, UR23 ;  /* 0x0000001700057c82 */ /* 0x000fe20008000000 */
        /* <DEDUP_REMOVED lines=23> */
[C---:B-1----:R-:W-:Y:S01]  /*1ad0*/  DFMA R46, R22.reuse, UR56, R46 ;  /* 0x00000038162e7c2b */ /* 0x042fe2000800002e */
[----:B------:R-:W1:Y:S01]  /*1ae0*/  LDCU.128 UR24, c[0x3][0x840] ;  /* 0x00c10800ff1877ac */ /* 0x000e620008000c00 */
[C---:B--2---:R-:W-:Y:S02]  /*1af0*/  DFMA R52, R22.reuse, UR60, R52 ;  /* 0x0000003c16347c2b */ /* 0x044fe40008000034 */
[----:B0-----:R-:W-:Y:S01]  /*1b00*/  DFMA R54, R22, UR64, R54 ;  /* 0x0000004016367c2b */ /* 0x001fe20008000036 */
[----:B------:R-:W0:Y:S01]  /*1b10*/  LDCU.128 UR68, c[0x3][0x8e0] ;  /* 0x00c11c00ff4477ac */ /* 0x000e220008000c00 */
[----:B------:R-:W-:-:S02]  /*1b20*/  DFMA R34, R14, UR74, R34 ;  /* 0x0000004a0e227c2b */ /* 0x000fc40008000022 */
[----:B---3--:R-:W-:Y:S01]  /*1b30*/  DADD R14, R16, R20 ;  /* 0x00000000100e7229 */ /* 0x008fe20000000014 */
[----:B------:R-:W2:Y:S01]  /*1b40*/  LDCU.128 UR28, c[0x3][0x910] ;  /* 0x00c12200ff1c77ac */ /* 0x000ea20008000c00 */
[C---:B------:R-:W-:Y:S02]  /*1b50*/  DFMA R44, R18.reuse, UR54, R44 ;  /* 0x00000036122c7c2b */ /* 0x040fe4000800002c */
[C---:B------:R-:W-:Y:S01]  /*1b60*/  DFMA R46, R18.reuse, UR58, R46 ;  /* 0x0000003a122e7c2b */ /* 0x040fe2000800002e */
[----:B------:R-:W3:Y:S01]  /*1b70*/  LDCU.128 UR32, c[0x3][0x940] ;  /* 0x00c12800ff2077ac */ /* 0x000ee20008000c00 */
[----:B------:R-:W-:Y:S02]  /*1b80*/  DFMA R52, R18, UR62, R52 ;  /* 0x0000003e12347c2b */ /* 0x000fe40008000034 */
[----:B------:R-:W-:Y:S01]  /*1b90*/  DADD R16, R16, -R20 ;  /* 0x0000000010107229 */ /* 0x000fe20000000814 */
[----:B------:R-:W3:Y:S01]  /*1ba0*/  LDCU.128 UR36, c[0x3][0x970] ;  /* 0x00c12e00ff2477ac */ /* 0x000ee20008000c00 */
[----:B------:R-:W-:-:S02]  /*1bb0*/  DFMA R54, R18, UR66, R54 ;  /* 0x0000004212367c2b */ /* 0x000fc40008000036 */
[C---:B------:R-:W-:Y:S01]  /*1bc0*/  DFMA R30, R14.reuse, UR52, R30 ;  /* 0x000000340e1e7c2b */ /* 0x040fe2000800001e */
[----:B------:R-:W3:Y:S01]  /*1bd0*/  LDCU.128 UR40, c[0x3][0x9a0] ;  /* 0x00c13400ff2877ac */ /* 0x000ee20008000c00 */
[C---:B----4-:R-:W-:Y:S02]  /*1be0*/  DFMA R34, R14.reuse, UR4, R34 ;  /* 0x000000040e227c2b */ /* 0x050fe40008000022 */
[C---:B------:R-:W-:Y:S01]  /*1bf0*/  DFMA R38, R14.reuse, UR8, R38 ;  /* 0x000000080e267c2b */ /* 0x040fe20008000026 */
[----:B------:R-:W4:Y:S01]  /*1c00*/  LDCU.128 UR44, c[0x3][0x9d0] ;  /* 0x00c13a00ff2c77ac */ /* 0x000f220008000c00 */
[C---:B------:R-:W-:Y:S02]  /*1c10*/  DFMA R42, R14.reuse, UR12, R42 ;  /* 0x0000000c0e2a7c2b */ /* 0x040fe4000800002a */
[C---:B------:R-:W-:Y:S01]  /*1c20*/  DFMA R48, R14.reuse, UR16, R48 ;  /* 0x000000100e307c2b */ /* 0x040fe20008000030 */
[----:B------:R-:W4:Y:S01]  /*1c30*/  LDCU.128 UR48, c[0x3][0xa00] ;  /* 0x00c14000ff3077ac */ /* 0x000f220008000c00 */
[----:B------:R-:W-:-:S02]  /*1c40*/  DFMA R50, R14, UR20, R50 ;  /* 0x000000140e327c2b */ /* 0x000fc40008000032 */
[----:B-1----:R-:W-:Y:S02]  /*1c50*/  DFMA R56, R14, UR24, R56 ;  /* 0x000000180e387c2b */ /* 0x002fe40008000038 */
[----:B------:R-:W-:Y:S02]  /*1c60*/  DADD R14, R24, R28 ;  /* 0x00000000180e7229 */ /* 0x000fe4000000001c */
[C---:B0-----:R-:W-:Y:S02]  /*1c70*/  DFMA R32, R16.reuse, UR68, R32 ;  /* 0x0000004410207c2b */ /* 0x041fe40008000020 */
[C---:B--2---:R-:W-:Y:S02]  /*1c80*/  DFMA R36, R16.reuse, UR28, R36 ;  /* 0x0000001c10247c2b */ /* 0x044fe40008000024 */
[C---:B---3--:R-:W-:Y:S02]  /*1c90*/  DFMA R40, R16.reuse, UR32, R40 ;  /* 0x0000002010287c2b */ /* 0x048fe40008000028 */
[----:B------:R-:W-:-:S02]  /*1ca0*/  DFMA R44, R16, UR36, R44 ;  /* 0x00000024102c7c2b */ /* 0x000fc4000800002c */
[C---:B------:R-:W-:Y:S02]  /*1cb0*/  DFMA R46, R16.reuse, UR40, R46 ;  /* 0x00000028102e7c2b */ /* 0x040fe4000800002e */
[----:B----4-:R-:W-:Y:S02]  /*1cc0*/  DFMA R52, R16, UR44, R52 ;  /* 0x0000002c10347c2b */ /* 0x010fe40008000034 */
[----:B------:R-:W-:Y:S02]  /*1cd0*/  DADD R24, R24, -R28 ;  /* 0x0000000018187229 */ /* 0x000fe4000000081c */
        /* <DEDUP_REMOVED lines=41> */
.L_x_45:
[----:B------:R-:W-:Y:S05]  /*1f70*/  BSYNC.RECONVERGENT B0 ;  /* 0x0000000000007941 */ /* 0x000fea0003800200 */
.L_x_44:
[----:B------:R-:W-:Y:S01]  /*1f80*/  BAR.SYNC.DEFER_BLOCKING 0x0 ;  /* 0x0000000000007b1d */ /* 0x000fe20000010000 */
[----:B------:R-:W-:-:S05]  /*1f90*/  IMAD R9, R0, 0x3c13, R9 ;  /* 0x00003c1300097824 */ /* 0x000fca00078e0209 */
[----:B------:R-:W3:Y:S02]  /*1fa0*/  LDCU.128 UR36, c[0x3][0x7f0] ;  /* 0x00c0fe00ff2477ac */ /* 0x000ee40008000c00 */
[----:B-1----:R-:W1:Y:S01]  /*1fb0*/  LDC.64 R58, c[0x0][0x390] ;  /* 0x0000e400ff3a7b82 */ /* 0x002e620000000a00 */
[----:B------:R-:W4:Y:S01]  /*1fc0*/  LDCU.128 UR20, c[0x3][0x790] ;  /* 0x00c0f200ff1477ac */ /* 0x000f220008000c00 */
[----:B------:R-:W3:Y:S01]  /*1fd0*/  LDCU.128 UR12, c[0x3][0x8d0] ;  /* 0x00c11a00ff0c77ac */ /* 0x000ee20008000c00 */
[----:B------:R-:W4:Y:S01]  /*1fe0*/  LDCU.128 UR68, c[0x3][0x930] ;  /* 0x00c12600ff4477ac */ /* 0x000f220008000c00 */
[----:B------:R-:W3:Y:S01]  /*1ff0*/  LDCU.128 UR16, c[0x3][0x740] ;  /* 0x00c0e800ff1077ac */ /* 0x000ee20008000c00 */
[----:B0-2---:R-:W-:Y:S01]  /*2000*/  LDS.64 R14, [R4] ;  /* 0x00000000040e7984 */ /* 0x005fe20000000a00 */
[----:B------:R-:W0:Y:S03]  /*2010*/  LDCU.128 UR8, c[0x3][0x710] ;  /* 0x00c0e200ff0877ac */ /* 0x000e260008000c00 */
[----:B------:R-:W2:Y:S01]  /*2020*/  LDS.64 R16, [R4+0x58] ;  /* 0x0000580004107984 */ /* 0x000ea20000000a00 */
[----:B------:R-:W4:Y:S01]  /*2030*/  LDCU.128 UR24, c[0x3][0x7c0] ;  /* 0x00c0f800ff1877ac */ /* 0x000f220008000c00 */
[----:B-1----:R-:W-:-:S02]  /*2040*/  IMAD.WIDE R58, R9, 0x8, R58 ;  /* 0x00000008093a7825 */ /* 0x002fc400078e023a */
[----:B-----5:R-:W-:Y:S01]  /*2050*/  LDS.64 R20, [R4+0x8] ;  /* 0x0000080004147984 */ /* 0x020fe20000000a00 */
[----:B------:R-:W1:Y:S01]  /*2060*/  LDCU.128 UR4, c[0x3][0x700] ;  /* 0x00c0e000ff0477ac */ /* 0x000e620008000c00 */
[----:B------:R-:W4:Y:S02]  /*2070*/  LDCU.128 UR48, c[0x3][0x820] ;  /* 0x00c10400ff3077ac */ /* 0x000f240008000c00 */
[----:B------:R-:W4:Y:S01]  /*2080*/  LDS.64 R22, [R4+0x50] ;  /* 0x0000500004167984 */ /* 0x000f220000000a00 */
[----:B---3--:R-:W-:Y:S01]  /*2090*/  IMAD.U32 R48, RZ, RZ, UR16 ;  /* 0x00000010ff307e24 */ /* 0x008fe2000f8e00ff */
[----:B------:R-:W3:Y:S01]  /*20a0*/  LDCU.128 UR40, c[0x3][0x980] ;  /* 0x00c13000ff2877ac */ /* 0x000ee20008000c00 */
[----:B------:R-:W-:Y:S01]  /*20b0*/  IMAD.U32 R49, RZ, RZ, UR17 ;  /* 0x00000011ff317e24 */ /* 0x000fe2000f8e00ff */
[----:B------:R-:W3:Y:S01]  /*20c0*/  LDCU.128 UR52, c[0x3][0x9b0] ;  /* 0x00c13600ff3477ac */ /* 0x000ee20008000c00 */
[----:B------:R-:W3:Y:S01]  /*20d0*/  LDCU.128 UR28, c[0x3][0x8f0] ;  /* 0x00c11e00ff1c77ac */ /* 0x000ee20008000c00 */
[----:B------:R-:W3:Y:S01]  /*20e0*/  LDCU.128 UR32, c[0x3][0x920] ;  /* 0x00c12400ff2077ac */ /* 0x000ee20008000c00 */
[----:B-1----:R-:W-:-:S02]  /*20f0*/  MOV.SPILL R75, UR5 ;  /* 0x00000005004b7c02 */ /* 0x002fc40009000f00 */
[----:B------:R-:W-:Y:S01]  /*2100*/  MOV.SPILL R76, UR4 ;  /* 0x00000004004c7c02 */ /* 0x000fe20009000f00 */
[----:B------:R-:W-:Y:S01]  /*2110*/  UMOV UR66, UR14 ;  /* 0x0000000e00427c82 */ /* 0x000fe20008000000 */
[----:B------:R-:W-:Y:S01]  /*2120*/  UMOV UR67, UR15 ;  /* 0x0000000f00437c82 */ /* 0x000fe20008000000 */
[----:B------:R-:W-:Y:S01]  /*2130*/  UMOV UR64, UR12 ;  /* 0x0000000c00407c82 */ /* 0x000fe20008000000 */
[----:B------:R-:W-:Y:S01]  /*2140*/  UMOV UR65, UR13 ;  /* 0x0000000d00417c82 */ /* 0x000fe20008000000 */
[----:B------:R-:W1:Y:S01]  /*2150*/  LDCU.128 UR12, c[0x3][0x730] ;  /* 0x00c0e600ff0c77ac */ /* 0x000e620008000c00 */
[----:B------:R-:W3:Y:S01]  /*2160*/  LDCU.128 UR44, c[0x3][0x900] ;  /* 0x00c12000ff2c77ac */ /* 0x000ee20008000c00 */
[----:B------:R-:W1:Y:S01]  /*2170*/  LDCU.128 UR60, c[0x3][0x9e0] ;  /* 0x00c13c00ff3c77ac */ /* 0x000e620008000c00 */
[C-C-:B--2---:R-:W-:Y:S01]  /*2180*/  DADD R18, R14.reuse, R16.reuse ;  /* 0x000000000e127229 */ /* 0x144fe20000000010 */
[----:B------:R-:W-:Y:S01]  /*2190*/  CS2R R198, SRZ ;  /* 0x0000000000c67805 */ /* 0x000fe2000001ff00 */
[----:B------:R-:W-:Y:S01]  /*21a0*/  DADD R14, R14, -R16 ;  /* 0x000000000e0e7229 */ /* 0x000fe20000000810 */
[----:B------:R-:W-:Y:S01]  /*21b0*/  UMOV UR58, UR18 ;  /* 0x00000012003a7c82 */ /* 0x000fe20008000000 */
[----:B------:R-:W-:Y:S01]  /*21c0*/  LDS.64 R16, [R4+0x10] ;  /* 0x0000100004107984 */ /* 0x000fe20000000a00 */
[----:B------:R-:W-:Y:S01]  /*21d0*/  UMOV UR59, UR19 ;  /* 0x00000013003b7c82 */ /* 0x000fe20008000000 */
[----:B0-----:R-:W-:Y:S01]  /*21e0*/  UMOV UR56, UR10 ;  /* 0x0000000a00387c82 */ /* 0x001fe20008000000 */
[----:B------:R-:W-:Y:S01]  /*21f0*/  UMOV UR57, UR11 ;  /* 0x0000000b00397c82 */ /* 0x000fe20008000000 */
[--C-:B----4-:R-:W-:Y:S01]  /*2200*/  DADD R24, R20, R22.reuse ;  /* 0x0000000014187229 */ /* 0x110fe20000000016 */
[----:B------:R-:W-:Y:S01]  /*2210*/  UMOV UR72, UR8 ;  /* 0x0000000800487c82 */ /* 0x000fe20008000000 */
[C---:B------:R-:W-:Y:S01]  /*2220*/  DFMA R26, R18.reuse, UR36, RZ ;  /* 0x00000024121a7c2b */ /* 0x040fe200080000ff */
[----:B------:R-:W-:Y:S01]  /*2230*/  UMOV UR73, UR9 ;  /* 0x0000000900497c82 */ /* 0x000fe20008000000 */
[----:B------:R-:W-:Y:S01]  /*2240*/  DFMA R36, R18, UR20, RZ ;  /* 0x0000001412247c2b */ /* 0x000fe200080000ff */
[----:B------:R-:W0:Y:S01]  /*2250*/  LDCU.128 UR16, c[0x3][0x760] ;  /* 0x00c0ec00ff1077ac */ /* 0x000e220008000c00 */
[----:B------:R-:W-:Y:S01]  /*2260*/  DADD R20, R20, -R22 ;  /* 0x0000000014147229 */ /* 0x000fe20000000816 */
[----:B---3--:R-:W-:Y:S01]  /*2270*/  MOV.SPILL R11, UR47 ;  /* 0x0000002f000b7c02 */ /* 0x008fe20009000f00 */
[----:B------:R-:W2:Y:S01]  /*2280*/  LDS.64 R22, [R4+0x48] ;  /* 0x0000480004167984 */ /* 0x000ea20000000a00 */
[----:B------:R-:W3:Y:S01]  /*2290*/  LDCU.128 UR8, c[0x3][0x8c0] ;  /* 0x00c11800ff0877ac */ /* 0x000ee20008000c00 */
[C---:B------:R-:W-:Y:S01]  /*22a0*/  DFMA R54, R24.reuse, UR38, R26 ;  /* 0x0000002618367c2b */ /* 0x040fe2000800001a */
[----:B------:R-:W-:Y:S01]  /*22b0*/  MOV.SPILL R64, UR46 ;  /* 0x0000002e00407c02 */ /* 0x000fe20009000f00 */
[----:B------:R-:W-:Y:S01]  /*22c0*/  DFMA R42, R24, UR22, R36 ;  /* 0x00000016182a7c2b */ /* 0x000fe20008000024 */
[----:B------:R-:W4:Y:S01]  /*22d0*/  LDCU.128 UR36, c[0x3][0x950] ;  /* 0x00c12a00ff2477ac */ /* 0x000f220008000c00 */
[C---:B------:R-:W-:Y:S01]  /*22e0*/  DFMA R40, R18.reuse, UR24, RZ ;  /* 0x0000001812287c2b */ /* 0x040fe200080000ff */
[----:B------:R-:W-:Y:S01]  /*22f0*/  MOV.SPILL R65, UR45 ;  /* 0x0000002d00417c02 */ /* 0x000fe20009000f00 */
[C---:B------:R-:W-:Y:S01]  /*2300*/  DFMA R26, R18.reuse, UR4, RZ ;  /* 0x00000004121a7c2b */ /* 0x040fe200080000ff */
[----:B------:R-:W-:Y:S01]  /*2310*/  UMOV UR22, UR68 ;  /* 0x0000004400167c82 */ /* 0x000fe20008000000 */
[----:B------:R-:W3:Y:S01]  /*2320*/  LDCU UR68, c[0x0][0x380] ;  /* 0x00007000ff4477ac */ /* 0x000ee20008000800 */
[C---:B-1----:R-:W-:Y:S01]  /*2330*/  DFMA R28, R18.reuse, UR12, RZ ;  /* 0x0000000c121c7c2b */ /* 0x042fe200080000ff */
[----:B------:R-:W-:Y:S01]  /*2340*/  MOV.SPILL R66, UR44 ;  /* 0x0000002c00427c02 */ /* 0x000fe20009000f00 */
[----:B------:R-:W-:Y:S01]  /*2350*/  DFMA R44, R18, UR48, RZ ;  /* 0x00000030122c7c2b */ /* 0x000fe200080000ff */
[----:B------:R-:W1:Y:S01]  /*2360*/  LDCU.128 UR44, c[0x3][0x9f0] ;  /* 0x00c13e00ff2c77ac */ /* 0x000e620008000c00 */
[----:B------:R-:W-:Y:S01]  /*2370*/  DFMA R50, R24, UR26, R40 ;  /* 0x0000001a18327c2b */ /* 0x000fe20008000028 */
[----:B------:R-:W-:Y:S01]  /*2380*/  R2UR UR4, R48 ;  /* 0x00000000300472ca */ /* 0x000fe200000e0000 */
[----:B------:R-:W-:Y:S01]  /*2390*/  DFMA R46, R14, UR40, RZ ;  /* 0x000000280e2e7c2b */ /* 0x000fe200080000ff */
[----:B------:R-:W-:Y:S01]  /*23a0*/  R2UR UR5, R49 ;  /* 0x00000000310572ca */ /* 0x000fe200000e0000 */
[----:B0-----:R-:W-:Y:S01]  /*23b0*/  DFMA R34, R18, UR16, RZ ;  /* 0x0000001012227c2b */ /* 0x001fe200080000ff */
[----:B------:R-:W-:Y:S01]  /*23c0*/  MOV.SPILL R67, UR13 ;  /* 0x0000000d00437c02 */ /* 0x000fe20009000f00 */
[----:B------:R-:W-:Y:S01]  /*23d0*/  DFMA R30, R24, UR6, R26 ;  /* 0x00000006181e7c2b */ /* 0x000fe2000800001a */
[----:B------:R-:W-:Y:S01]  /*23e0*/  MOV.SPILL R68, UR12 ;  /* 0x0000000c00447c02 */ /* 0x000fe20009000f00 */
[----:B----4-:R-:W-:Y:S01]  /*23f0*/  DFMA R40, R14, UR36, RZ ;  /* 0x000000240e287c2b */ /* 0x010fe200080000ff */
[----:B------:R-:W-:Y:S01]  /*2400*/  MOV.SPILL R77, UR17 ;  /* 0x00000011004d7c02 */ /* 0x000fe20009000f00 */
[C---:B------:R-:W-:Y:S01]  /*2410*/  DFMA R32, R24.reuse, UR14, R28 ;  /* 0x0000000e18207c2b */ /* 0x040fe2000800001c */
[----:B------:R-:W-:Y:S01]  /*2420*/  MOV.SPILL R78, UR16 ;  /* 0x00000010004e7c02 */ /* 0x000fe20009000f00 */
[----:B------:R-:W-:Y:S01]  /*2430*/  DFMA R60, R24, UR50, R44 ;  /* 0x00000032183c7c2b */ /* 0x000fe2000800002c */
[----:B---3--:R-:W-:Y:S01]  /*2440*/  ISETP.GE.AND P2, PT, R0, UR68, PT ;  /* 0x0000004400007c0c */ /* 0x008fe2000bf46270 */
[C---:B------:R-:W-:Y:S01]  /*2450*/  DFMA R18, R14.reuse, UR52, RZ ;  /* 0x000000340e127c2b */ /* 0x040fe200080000ff */
[----:B------:R-:W-:Y:S01]  /*2460*/  MOV.SPILL R73, UR21 ;  /* 0x0000001500497c02 */ /* 0x000fe20009000f00 */
[C---:B------:R-:W-:Y:S01]  /*2470*/  DFMA R26, R14.reuse, UR8, RZ ;  /* 0x000000080e1a7c2b */ /* 0x040fe200080000ff */
[----:B------:R-:W-:Y:S01]  /*2480*/  MOV.SPILL R74, UR20 ;  /* 0x00000014004a7c02 */ /* 0x000fe20009000f00 */
[C---:B------:R-:W-:Y:S01]  /*2490*/  DFMA R28, R14.reuse, UR28, RZ ;  /* 0x0000001c0e1c7c2b */ /* 0x040fe200080000ff */
[----:B------:R-:W-:Y:S01]  /*24a0*/  UMOV UR26, UR64 ;  /* 0x00000040001a7c82 */ /* 0x000fe20008000000 */
[----:B------:R-:W-:Y:S01]  /*24b0*/  DFMA R36, R14, UR32, RZ ;  /* 0x000000200e247c2b */ /* 0x000fe200080000ff */
[----:B------:R-:W-:Y:S01]  /*24c0*/  UMOV UR27, UR65 ;  /* 0x00000041001b7c82 */ /* 0x000fe20008000000 */
[----:B------:R-:W-:Y:S01]  /*24d0*/  DFMA R44, R20, UR38, R40 ;  /* 0x00000026142c7c2b */ /* 0x000fe20008000028 */
[----:B------:R-:W-:Y:S01]  /*24e0*/  MOV.SPILL R69, UR25 ;  /* 0x0000001900457c02 */ /* 0x000fe20009000f00 */
[----:B------:R-:W-:Y:S01]  /*24f0*/  DFMA R14, R14, UR60, RZ ;  /* 0x0000003c0e0e7c2b */ /* 0x000fe200080000ff */
[----:B------:R-:W-:Y:S01]  /*2500*/  CS2R R40, SRZ ;  /* 0x0000000000287805 */ /* 0x000fe2000001ff00 */
[----:B------:R-:W-:Y:S01]  /*2510*/  DFMA R52, R20, UR42, R46 ;  /* 0x0000002a14347c2b */ /* 0x000fe2000800002e */
[----:B------:R-:W-:-:S02]  /*2520*/  CS2R R48, SRZ ;  /* 0x0000000000307805 */ /* 0x000fc4000001ff00 */
[----:B------:R-:W-:Y:S01]  /*2530*/  CS2R R46, SRZ ;  /* 0x00000000002e7805 */ /* 0x000fe2000001ff00 */
[----:B------:R-:W-:Y:S01]  /*2540*/  DFMA R38, R24, UR18, R34 ;  /* 0x0000001218267c2b */ /* 0x000fe20008000022 */
[----:B------:R-:W0:Y:S01]  /*2550*/  LDCU.128 UR12, c[0x3][0x960] ;  /* 0x00c12c00ff0c77ac */ /* 0x000e220008000c00 */
[----:B------:R-:W3:Y:S01]  /*2560*/  @!P2 LDG.E.64.CONSTANT R40, desc[UR76][R58.64+0x44a8] ;  /* 0x0044a84c3a28a981 */ /* 0x000ee2000c1e9b00 */
[C---:B------:R-:W-:Y:S01]  /*2570*/  DFMA R62, R20.reuse, UR62, R14 ;  /* 0x0000003e143e7c2b */ /* 0x040fe2000800000e */
[----:B------:R-:W-:Y:S01]  /*2580*/  MOV.SPILL R70, UR24 ;  /* 0x0000001800467c02 */ /* 0x000fe20009000f00 */
[----:B------:R-:W-:Y:S01]  /*2590*/  DFMA R56, R20, UR54, R18 ;  /* 0x0000003614387c2b */ /* 0x000fe20008000012 */
[----:B------:R-:W4:Y:S01]  /*25a0*/  @!P2 LDG.E.64.CONSTANT R46, desc[UR76][R58.64+0xcdf8] ;  /* 0x00cdf84c3a2ea981 */ /* 0x000f22000c1e9b00 */
[----:B--2---:R-:W-:Y:S01]  /*25b0*/  DADD R14, R16, R22 ;  /* 0x00000000100e7229 */ /* 0x004fe20000000016 */
[----:B------:R-:W2:Y:S01]  /*25c0*/  LDCU.128 UR52, c[0x3][0x7a0] ;  /* 0x00c0f400ff3477ac */ /* 0x000ea20008000c00 */
[C---:B------:R-:W-:Y:S01]  /*25d0*/  DFMA R34, R20.reuse, UR30, R28 ;  /* 0x0000001e14227c2b */ /* 0x040fe2000800001c */
[----:B------:R-:W-:Y:S01]  /*25e0*/  LDS.64 R18, [R4+0x18] ;  /* 0x0000180004127984 */ /* 0x000fe20000000a00 */
[C---:B------:R-:W-:Y:S01]  /*25f0*/  DFMA R26, R20.reuse, UR10, R26 ;  /* 0x0000000a141a7c2b */ /* 0x040fe2000800001a */
[----:B-1----:R-:W-:Y:S01]  /*2600*/  UMOV UR16, UR44 ;  /* 0x0000002c00107c82 */ /* 0x002fe20008000000 */
[----:B------:R-:W-:Y:S01]  /*2610*/  UMOV UR17, UR45 ;  /* 0x0000002d00117c82 */ /* 0x000fe20008000000 */
[----:B------:R-:W1:Y:S01]  /*2620*/  LDS.64 R24, [R4+0x40] ;  /* 0x0000400004187984 */ /* 0x000e620000000a00 */
[----:B------:R-:W-:Y:S01]  /*2630*/  CS2R R28, SRZ ;  /* 0x00000000001c7805 */ /* 0x000fe2000001ff00 */
[----:B------:R-:W-:Y:S01]  /*2640*/  DFMA R36, R20, UR34, R36 ;  /* 0x0000002214247c2b */ /* 0x000fe20008000024 */
[----:B------:R-:W-:Y:S01]  /*2650*/  UMOV UR10, UR66 ;  /* 0x00000042000a7c82 */ /* 0x000fe20008000000 */
[----:B------:R-:W4:Y:S01]  /*2660*/  @!P2 LDG.E.64.CONSTANT R48, desc[UR76][R58.64] ;  /* 0x0000004c3a30a981 */ /* 0x000f22000c1e9b00 */
[----:B------:R-:W-:Y:S01]  /*2670*/  DFMA R32, R14, UR4, R32 ;  /* 0x000000040e207c2b */ /* 0x000fe20008000020 */
[----:B------:R-:W-:Y:S01]  /*2680*/  UMOV UR4, UR46 ;  /* 0x0000002e00047c82 */ /* 0x000fe20008000000 */
[----:B------:R-:W-:Y:S01]  /*2690*/  UMOV UR5, UR47 ;  /* 0x0000002f00057c82 */ /* 0x000fe20008000000 */
[----:B------:R-:W2:Y:S01]  /*26a0*/  LDCU.128 UR44, c[0x3][0x720] ;  /* 0x00c0e400ff2c77ac */ /* 0x000ea20008000c00 */
[----:B------:R-:W4:Y:S01]  /*26b0*/  @!P2 LDG.E.64.CONSTANT R28, desc[UR76][R58.64+0x8950] ;  /* 0x0089504c3a1ca981 */ /* 0x000f22000c1e9b00 */
[----:B------:R-:W-:Y:S01]  /*26c0*/  MOV.SPILL R71, UR9 ;  /* 0x0000000900477c02 */ /* 0x000fe20009000f00 */
[----:B------:R-:W-:-:S02]  /*26d0*/  UMOV UR6, UR56 ;  /* 0x0000003800067c82 */ /* 0x000fc40008000000 */
[----:B------:R-:W4:Y:S01]  /*26e0*/  @!P2 LDG.E.64.CONSTANT R198, desc[UR76][R58.64+0x112a0] ;  /* 0x0112a04c3ac6a981 */ /* 0x000f22000c1e9b00 */
[----:B------:R-:W-:Y:S01]  /*26f0*/  DADD R16, R16, -R22 ;  /* 0x0000000010107229 */ /* 0x000fe20000000816 */
[----:B0-----:R-:W-:Y:S01]  /*2700*/  UMOV UR20, UR14 ;  /* 0x0000000e00147c82 */ /* 0x001fe20008000000 */
[----:B------:R-:W-:Y:S01]  /*2710*/  UMOV UR21, UR15 ;  /* 0x0000000f00157c82 */ /* 0x000fe20008000000 */
[----:B------:R-:W-:Y:S01]  /*2720*/  LDS.64 R20, [R4+0x20] ;  /* 0x0000200004147984 */ /* 0x000fe20000000a00 */
[----:B------:R-:W-:Y:S01]  /*2730*/  UMOV UR11, UR67 ;  /* 0x00000043000b7c82 */ /* 0x000fe20008000000 */
[----:B------:R-:W-:Y:S01]  /*2740*/  UMOV UR14, UR58 ;  /* 0x0000003a000e7c82 */ /* 0x000fe20008000000 */
[----:B------:R-:W-:Y:S01]  /*2750*/  UMOV UR15, UR59 ;  /* 0x0000003b000f7c82 */ /* 0x000fe20008000000 */
[----:B------:R-:W0:Y:S01]  /*2760*/  LDS.64 R22, [R4+0x38] ;  /* 0x0000380004167984 */ /* 0x000e220000000a00 */
[----:B------:R-:W-:Y:S01]  /*2770*/  UMOV UR7, UR57 ;  /* 0x0000003900077c82 */ /* 0x000fe20008000000 */
[----:B------:R-:W1:Y:S01]  /*2780*/  LDCU.128 UR48, c[0x3][0x770] ;  /* 0x00c0ee00ff3077ac */ /* 0x000e620008000c00 */
[C---:B------:R-:W-:Y:S01]  /*2790*/  DFMA R30, R14.reuse, UR72, R30 ;  /* 0x000000480e1e7c2b */ /* 0x040fe2000800001e */
[----:B------:R-:W-:Y:S01]  /*27a0*/  MOV.SPILL R72, UR8 ;  /* 0x0000000800487c02 */ /* 0x000fe20009000f00 */
[----:B------:R-:W1:Y:S01]  /*27b0*/  LDCU.128 UR56, c[0x3][0x7d0] ;  /* 0x00c0fa00ff3877ac */ /* 0x000e620008000c00 */
[----:B------:R-:W1:Y:S01]  /*27c0*/  LDCU.128 UR60, c[0x3][0x800] ;  /* 0x00c10000ff3c77ac */ /* 0x000e620008000c00 */
[----:B------:R-:W1:Y:S01]  /*27d0*/  LDCU.128 UR64, c[0x3][0x830] ;  /* 0x00c10600ff4077ac */ /* 0x000e620008000c00 */
[----:B------:R-:W-:Y:S01]  /*27e0*/  UMOV UR24, UR70 ;  /* 0x0000004600187c82 */ /* 0x000fe20008000000 */
[----:B------:R-:W-:Y:S01]  /*27f0*/  UMOV UR25, UR71 ;  /* 0x0000004700197c82 */ /* 0x000fe20008000000 */
[----:B------:R-:W-:Y:S01]  /*2800*/  UMOV UR23, UR69 ;  /* 0x0000004500177c82 */ /* 0x000fe20008000000 */
[----:B------:R-:W0:Y:S01]  /*2810*/  LDCU.128 UR68, c[0x3][0x990] ;  /* 0x00c13200ff4477ac */ /* 0x000e220008000c00 */
[C---:B--2---:R-:W-:Y:S01]  /*2820*/  DFMA R42, R14.reuse, UR52, R42 ;  /* 0x000000340e2a7c2b */ /* 0x044fe2000800002a */
[----:B------:R-:W2:Y:S01]  /*2830*/  LDCU.128 UR72, c[0x3][0x9c0] ;  /* 0x00c13800ff4877ac */ /* 0x000ea20008000c00 */
[----:B------:R-:W-:Y:S01]  /*2840*/  UMOV UR52, UR44 ;  /* 0x0000002c00347c82 */ /* 0x000fe20008000000 */
[----:B------:R-:W-:Y:S01]  /*2850*/  UMOV UR53, UR45 ;  /* 0x0000002d00357c82 */ /* 0x000fe20008000000 */
[----:B------:R-:W-:Y:S01]  /*2860*/  R2UR.FILL UR45, R65 ;  /* 0x00000000412d72ca */ /* 0x000fe200004e0000 */
[----:B------:R-:W-:Y:S01]  /*2870*/  UMOV UR30, UR46 ;  /* 0x0000002e001e7c82 */ /* 0x000fe20008000000 */
[----:B------:R-:W-:Y:S01]  /*2880*/  R2UR.FILL UR44, R66 ;  /* 0x00000000422c72ca */ /* 0x000fe200004e0000 */
[----:B------:R-:W-:Y:S01]  /*2890*/  UMOV UR8, UR12 ;  /* 0x0000000c00087c82 */ /* 0x000fe20008000000 */
[----:B------:R-:W-:Y:S01]  /*28a0*/  R2UR.FILL UR46, R64 ;  /* 0x00000000402e72ca */ /* 0x000fe200004e0000 */
[----:B------:R-:W-:Y:S01]  /*28b0*/  UMOV UR9, UR13 ;  /* 0x0000000d00097c82 */ /* 0x000fe20008000000 */
[----:B-1----:R-:W-:-:S02]  /*28c0*/  DFMA R38, R14, UR48, R38 ;  /* 0x000000300e267c2b */ /* 0x002fc40008000026 */
[C---:B------:R-:W-:Y:S02]  /*28d0*/  DFMA R50, R14.reuse, UR56, R50 ;  /* 0x000000380e327c2b */ /* 0x040fe40008000032 */
[C---:B------:R-:W-:Y:S02]  /*28e0*/  DFMA R54, R14.reuse, UR60, R54 ;  /* 0x0000003c0e367c2b */ /* 0x040fe40008000036 */
[----:B------:R-:W-:Y:S02]  /*28f0*/  DFMA R64, R14, UR64, R60 ;  /* 0x000000400e407c2b */ /* 0x000fe4000800003c */
[----:B------:R-:W-:Y:S02]  /*2900*/  DADD R14, R18, R24 ;  /* 0x00000000120e7229 */ /* 0x000fe40000000018 */
[C---:B------:R-:W-:Y:S02]  /*2910*/  DFMA R26, R16.reuse, UR26, R26 ;  /* 0x0000001a101a7c2b */ /* 0x040fe4000800001a */
[----:B------:R-:W-:-:S02]  /*2920*/  DFMA R34, R16, UR44, R34 ;  /* 0x0000002c10227c2b */ /* 0x000fc40008000022 */
[C---:B------:R-:W-:Y:S02]  /*2930*/  DFMA R36, R16.reuse, UR22, R36 ;  /* 0x0000001610247c2b */ /* 0x040fe40008000024 */
[C---:B------:R-:W-:Y:S02]  /*2940*/  DFMA R44, R16.reuse, UR8, R44 ;  /* 0x00000008102c7c2b */ /* 0x040fe4000800002c */
[C---:B0-----:R-:W-:Y:S02]  /*2950*/  DFMA R52, R16.reuse, UR68, R52 ;  /* 0x0000004410347c2b */ /* 0x041fe40008000034 */
[C---:B--2---:R-:W-:Y:S02]  /*2960*/  DFMA R56, R16.reuse, UR72, R56 ;  /* 0x0000004810387c2b */ /* 0x044fe40008000038 */
[----:B------:R-:W-:Y:S02]  /*2970*/  DFMA R62, R16, UR16, R62 ;  /* 0x00000010103e7c2b */ /* 0x000fe4000800003e */
[----:B------:R-:W-:Y:S01]  /*2980*/  DADD R18, R18, -R24 ;  /* 0x0000000012127229 */ /* 0x000fe20000000818 */
[----:B------:R-:W-:Y:S01]  /*2990*/  LDS.64 R16, [R4+0x28] ;  /* 0x0000280004107984 */ /* 0x000fe20000000a00 */
[----:B------:R-:W-:Y:S01]  /*29a0*/  UMOV UR48, UR24 ;  /* 0x0000001800307c82 */ /* 0x000fe20008000000 */
[----:B------:R-:W-:Y:S01]  /*29b0*/  UMOV UR49, UR25 ;  /* 0x0000001900317c82 */ /* 0x000fe20008000000 */
[----:B------:R-:W0:Y:S01]  /*29c0*/  LDCU.128 UR24, c[0x3][0x750] ;  /* 0x00c0ea00ff1877ac */ /* 0x000e220008000c00 */
[----:B------:R-:W1:Y:S01]  /*29d0*/  LDS.64 R24, [R4+0x30] ;  /* 0x0000300004187984 */ /* 0x000e620000000a00 */
[----:B------:R-:W-:Y:S01]  /*29e0*/  UMOV UR44, UR20 ;  /* 0x00000014002c7c82 */ /* 0x000fe20008000000 */
[----:B------:R-:W-:Y:S01]  /*29f0*/  UMOV UR45, UR21 ;  /* 0x00000015002d7c82 */ /* 0x000fe20008000000 */
[----:B------:R-:W2:Y:S01]  /*2a00*/  LDCU.128 UR20, c[0x3][0x780] ;  /* 0x00c0f000ff1477ac */ /* 0x000ea20008000c00 */
[----:B------:R-:W-:Y:S01]  /*2a10*/  UMOV UR31, UR47 ;  /* 0x0000002f001f7c82 */ /* 0x000fe20008000000 */
[----:B------:R-:W-:Y:S01]  /*2a20*/  R2UR.FILL UR47, R11 ;  /* 0x000000000b2f72ca */ /* 0x000fe200004e0000 */
[----:B------:R-:W-:Y:S01]  /*2a30*/  UMOV UR18, UR14 ;  /* 0x0000000e00127c82 */ /* 0x000fe20008000000 */
[----:B------:R-:W-:Y:S01]  /*2a40*/  UMOV UR19, UR15 ;  /* 0x0000000f00137c82 */ /* 0x000fe20008000000 */
[C---:B------:R-:W-:Y:S01]  /*2a50*/  DFMA R30, R14.reuse, UR6, R30 ;  /* 0x000000060e1e7c2b */ /* 0x040fe2000800001e */
[----:B------:R-:W-:Y:S01]  /*2a60*/  UMOV UR56, UR10 ;  /* 0x0000000a00387c82 */ /* 0x000fe20008000000 */
[C---:B------:R-:W-:Y:S01]  /*2a70*/  DFMA R32, R14.reuse, UR18, R32 ;  /* 0x000000120e207c2b */ /* 0x040fe20008000020 */
[----:B------:R-:W-:Y:S01]  /*2a80*/  UMOV UR57, UR11 ;  /* 0x0000000b00397c82 */ /* 0x000fe20008000000 */
[C---:B------:R-:W-:Y:S01]  /*2a90*/  DFMA R38, R14.reuse, UR50, R38 ;  /* 0x000000320e267c2b */ /* 0x040fe20008000026 */
[----:B------:R-:W1:Y:S01]  /*2aa0*/  LDCU.128 UR16, c[0x3][0x7b0] ;  /* 0x00c0f600ff1077ac */ /* 0x000e620008000c00 */
[----:B------:R-:W-:-:S02]  /*2ab0*/  DFMA R42, R14, UR54, R42 ;  /* 0x000000360e2a7c2b */ /* 0x000fc4000800002a */
[C---:B------:R-:W-:Y:S02]  /*2ac0*/  DFMA R50, R14.reuse, UR58, R50 ;  /* 0x0000003a0e327c2b */ /* 0x040fe40008000032 */
[C---:B------:R-:W-:Y:S02]  /*2ad0*/  DFMA R60, R14.reuse, UR62, R54 ;  /* 0x0000003e0e3c7c2b */ /* 0x040fe40008000036 */
[----:B------:R-:W-:Y:S01]  /*2ae0*/  DFMA R64, R14, UR66, R64 ;  /* 0x000000420e407c2b */ /* 0x000fe20008000040 */
[----:B------:R-:W-:Y:S01]  /*2af0*/  UMOV UR54, UR48 ;  /* 0x0000003000367c82 */ /* 0x000fe20008000000 */
[----:B------:R-:W-:Y:S01]  /*2b00*/  DADD R14, R20, R22 ;  /* 0x00000000140e7229 */ /* 0x000fe20000000016 */
[----:B------:R-:W-:Y:S01]  /*2b10*/  UMOV UR55, UR49 ;  /* 0x0000003100377c82 */ /* 0x000fe20008000000 */
[----:B------:R-:W-:Y:S01]  /*2b20*/  UMOV UR62, UR54 ;  /* 0x00000036003e7c82 */ /* 0x000fe20008000000 */
[----:B------:R-:W-:Y:S01]  /*2b30*/  UMOV UR63, UR55 ;  /* 0x00000037003f7c82 */ /* 0x000fe20008000000 */
[----:B------:R-:W-:Y:S01]  /*2b40*/  UMOV UR66, UR52 ;  /* 0x0000003400427c82 */ /* 0x000fe20008000000 */
[----:B------:R-:W-:Y:S01]  /*2b50*/  UMOV UR67, UR53 ;  /* 0x0000003500437c82 */ /* 0x000fe20008000000 */
[C---:B------:R-:W-:Y:S01]  /*2b60*/  DFMA R26, R18.reuse, UR56, R26 ;  /* 0x00000038121a7c2b */ /* 0x040fe2000800001a */
[----:B------:R-:W1:Y:S01]  /*2b70*/  LDCU.128 UR12, c[0x3][0x8e0] ;  /* 0x00c11c00ff0c77ac */ /* 0x000e620008000c00 */
[----:B------:R-:W-:-:S02]  /*2b80*/  DFMA R34, R18, UR46, R34 ;  /* 0x0000002e12227c2b */ /* 0x000fc40008000022 */
[C---:B------:R-:W-:Y:S01]  /*2b90*/  DFMA R44, R18.reuse, UR44, R44 ;  /* 0x0000002c122c7c2b */ /* 0x040fe2000800002c */
[----:B0-----:R-:W-:Y:S01]  /*2ba0*/  UMOV UR64, UR24 ;  /* 0x0000001800407c82 */ /* 0x001fe20008000000 */
[----:B------:R-:W-:Y:S01]  /*2bb0*/  UMOV UR65, UR25 ;  /* 0x0000001900417c82 */ /* 0x000fe20008000000 */
[----:B------:R-:W0:Y:S01]  /*2bc0*/  LDCU.128 UR52, c[0x3][0x7e0] ;  /* 0x00c0fc00ff3477ac */ /* 0x000e220008000c00 */
[----:B------:R-:W-:Y:S01]  /*2bd0*/  DFMA R56, R18, UR74, R56 ;  /* 0x0000004a12387c2b */ /* 0x000fe20008000038 */
[----:B------:R-:W0:Y:S01]  /*2be0*/  LDCU.128 UR56, c[0x3][0x810] ;  /* 0x00c10200ff3877ac */ /* 0x000e220008000c00 */
[C---:B------:R-:W-:Y:S01]  /*2bf0*/  DFMA R30, R14.reuse, UR66, R30 ;  /* 0x000000420e1e7c2b */ /* 0x040fe2000800001e */
[----:B------:R-:W0:Y:S01]  /*2c00*/  LDCU.128 UR44, c[0x3][0x840] ;  /* 0x00c10800ff2c77ac */ /* 0x000e220008000c00 */
[----:B------:R-:W-:Y:S01]  /*2c10*/  DFMA R32, R14, UR64, R32 ;  /* 0x000000400e207c2b */ /* 0x000fe20008000020 */
[----:B------:R-:W-:Y:S01]  /*2c20*/  UMOV UR60, UR4 ;  /* 0x00000004003c7c82 */ /* 0x000fe20008000000 */
[----:B------:R-:W-:Y:S01]  /*2c30*/  UMOV UR61, UR5 ;  /* 0x00000005003d7c82 */ /* 0x000fe20008000000 */
[----:B--2---:R-:W-:Y:S01]  /*2c40*/  UMOV UR68, UR20 ;  /* 0x0000001400447c82 */ /* 0x004fe20008000000 */
[----:B------:R-:W-:Y:S01]  /*2c50*/  UMOV UR69, UR21 ;  /* 0x0000001500457c82 */ /* 0x000fe20008000000 */
[----:B------:R-:W2:Y:S01]  /*2c60*/  LDCU.128 UR8, c[0x3][0x910] ;  /* 0x00c12200ff0877ac */ /* 0x000ea20008000c00 */
[C---:B------:R-:W-:Y:S01]  /*2c70*/  DFMA R36, R18.reuse, UR62, R36 ;  /* 0x0000003e12247c2b */ /* 0x040fe20008000024 */
[----:B------:R-:W2:Y:S01]  /*2c80*/  LDCU.128 UR4, c[0x3][0x940] ;  /* 0x00c12800ff0477ac */ /* 0x000ea20008000c00 */
[----:B------:R-:W-:-:S02]  /*2c90*/  DFMA R52, R18, UR70, R52 ;  /* 0x0000004612347c2b */ /* 0x000fc40008000034 */
[----:B------:R-:W-:Y:S01]  /*2ca0*/  DFMA R38, R14, UR68, R38 ;  /* 0x000000440e267c2b */ /* 0x000fe20008000026 */
[----:B------:R-:W2:Y:S01]  /*2cb0*/  LDCU.128 UR48, c[0x3][0x970] ;  /* 0x00c12e00ff3077ac */ /* 0x000ea20008000c00 */
[----:B------:R-:W-:Y:S01]  /*2cc0*/  UMOV UR74, UR60 ;  /* 0x0000003c004a7c82 */ /* 0x000fe20008000000 */
[----:B------:R-:W-:Y:S01]  /*2cd0*/  UMOV UR75, UR61 ;  /* 0x0000003d004b7c82 */ /* 0x000fe20008000000 */
[----:B------:R-:W2:Y:S01]  /*2ce0*/  LDCU.128 UR64, c[0x3][0x9d0] ;  /* 0x00c13a00ff4077ac */ /* 0x000ea20008000c00 */
[----:B------:R-:W2:Y:S01]  /*2cf0*/  LDCU.128 UR60, c[0x3][0x9a0] ;  /* 0x00c13400ff3c77ac */ /* 0x000ea20008000c00 */
[----:B------:R-:W2:Y:S01]  /*2d00*/  LDCU.128 UR68, c[0x3][0xa00] ;  /* 0x00c14000ff4477ac */ /* 0x000ea20008000c00 */
[----:B------:R-:W-:Y:S01]  /*2d10*/  DADD R20, R20, -R22 ;  /* 0x0000000014147229 */ /* 0x000fe20000000816 */
[----:B------:R-:W-:Y:S01]  /*2d20*/  CS2R R54, SRZ ;  /* 0x0000000000367805 */ /* 0x000fe2000001ff00 */
[----:B------:R-:W-:Y:S01]  /*2d30*/  DFMA R62, R18, UR74, R62 ;  /* 0x0000004a123e7c2b */ /* 0x000fe2000800003e */
[----:B-1----:R-:W-:Y:S01]  /*2d40*/  UMOV UR72, UR16 ;  /* 0x0000001000487c82 */ /* 0x002fe20008000000 */
[----:B------:R-:W-:Y:S01]  /*2d50*/  UMOV UR73, UR17 ;  /* 0x0000001100497c82 */ /* 0x000fe20008000000 */
[----:B------:R-:W-:Y:S01]  /*2d60*/  UMOV UR42, UR12 ;  /* 0x0000000c002a7c82 */ /* 0x000fe20008000000 */
[----:B------:R-:W-:Y:S01]  /*2d70*/  UMOV UR43, UR13 ;  /* 0x0000000d002b7c82 */ /* 0x000fe20008000000 */
[----:B------:R-:W-:-:S02]  /*2d80*/  DFMA R42, R14, UR72, R42 ;  /* 0x000000480e2a7c2b */ /* 0x000fc4000800002a */
[C---:B0-----:R-:W-:Y:S02]  /*2d90*/  DFMA R50, R14.reuse, UR52, R50 ;  /* 0x000000340e327c2b */ /* 0x041fe40008000032 */
[C---:B------:R-:W-:Y:S02]  /*2da0*/  DFMA R60, R14.reuse, UR56, R60 ;  /* 0x000000380e3c7c2b */ /* 0x040fe4000800003c */
[----:B------:R-:W-:Y:S01]  /*2db0*/  DFMA R64, R14, UR44, R64 ;  /* 0x0000002c0e407c2b */ /* 0x000fe20008000040 */
[----:B--2---:R-:W-:Y:S01]  /*2dc0*/  UMOV UR38, UR8 ;  /* 0x0000000800267c82 */ /* 0x004fe20008000000 */
[----:B------:R-:W-:Y:S01]  /*2dd0*/  DADD R14, R16, R24 ;  /* 0x00000000100e7229 */ /* 0x000fe20000000018 */
[----:B------:R-:W-:Y:S01]  /*2de0*/  UMOV UR39, UR9 ;  /* 0x0000000900277c82 */ /* 0x000fe20008000000 */
[----:B------:R-:W-:Y:S01]  /*2df0*/  UMOV UR34, UR4 ;  /* 0x0000000400227c82 */ /* 0x000fe20008000000 */
[----:B------:R-:W-:Y:S01]  /*2e00*/  UMOV UR35, UR5 ;  /* 0x0000000500237c82 */ /* 0x000fe20008000000 */
[----:B------:R-:W-:Y:S01]  /*2e10*/  DFMA R26, R20, UR42, R26 ;  /* 0x0000002a141a7c2b */ /* 0x000fe2000800001a */
[----:B------:R-:W2:Y:S01]  /*2e20*/  @!P2 LDG.E.64.CONSTANT R54, desc[UR76][R58.64+0x19bf0] ;  /* 0x019bf04c3a36a981 */ /* 0x000ea2000c1e9b00 */
[----:B------:R-:W-:Y:S01]  /*2e30*/  DADD R16, R16, -R24 ;  /* 0x0000000010107229 */ /* 0x000fe20000000818 */
[----:B------:R-:W-:Y:S01]  /*2e40*/  IMAD R12, R13, -0x4e0, R12 ;  /* 0xfffffb200d0c7824 */ /* 0x000fe200078e020c */
[C---:B------:R-:W-:Y:S01]  /*2e50*/  DFMA R34, R20.reuse, UR38, R34 ;  /* 0x0000002614227c2b */ /* 0x040fe20008000022 */
[----:B------:R-:W-:Y:S01]  /*2e60*/  IMAD R10, R196, 0x8, R10 ;  /* 0x00000008c40a7824 */ /* 0x000fe200078e020a */
[C---:B------:R-:W-:Y:S01]  /*2e70*/  DFMA R36, R20.reuse, UR34, R36 ;  /* 0x0000002214247c2b */ /* 0x040fe20008000024 */
[----:B------:R-:W-:Y:S01]  /*2e80*/  LEA R11, R7, R8, 0x18 ;  /* 0x00000008070b7211 */ /* 0x000fe200078ec0ff */
        /* <DEDUP_REMOVED lines=9> */
[----:B------:R-:W-:Y:S01]  /*2f20*/  R2UR.FILL UR13, R67 ;  /* 0x00000000430d72ca */ /* 0x000fe200004e0000 */
[----:B------:R-:W-:Y:S01]  /*2f30*/  DFMA R26, R16, UR14, R26 ;  /* 0x0000000e101a7c2b */ /* 0x000fe2000800001a */
[----:B------:R-:W-:Y:S01]  /*2f40*/  R2UR.FILL UR17, R77 ;  /* 0x000000004d1172ca */ /* 0x000fe200004e0000 */
[C---:B------:R-:W-:Y:S01]  /*2f50*/  DFMA R32, R14.reuse, UR26, R32 ;  /* 0x0000001a0e207c2b */ /* 0x040fe20008000020 */
[----:B------:R-:W-:Y:S01]  /*2f60*/  R2UR.FILL UR20, R74 ;  /* 0x000000004a1472ca */ /* 0x000fe200004e0000 */
[C---:B------:R-:W-:Y:S01]  /*2f70*/  DFMA R38, R14.reuse, UR22, R38 ;  /* 0x000000160e267c2b */ /* 0x040fe20008000026 */
[----:B------:R-:W-:Y:S01]  /*2f80*/  CS2R R194, SRZ ;  /* 0x0000000000c27805 */ /* 0x000fe2000001ff00 */
[C---:B------:R-:W-:Y:S01]  /*2f90*/  DFMA R42, R14.reuse, UR18, R42 ;  /* 0x000000120e2a7c2b */ /* 0x040fe2000800002a */
[----:B------:R-:W-:Y:S01]  /*2fa0*/  CS2R R206, SRZ ;  /* 0x0000000000ce7805 */ /* 0x000fe2000001ff00 */
[----:B------:R-:W-:Y:S01]  /*2fb0*/  DFMA R60, R14, UR58, R60 ;  /* 0x0000003a0e3c7c2b */ /* 0x000fe2000800003c */
[----:B------:R-:W-:Y:S01]  /*2fc0*/  CS2R R202, SRZ ;  /* 0x0000000000ca7805 */ /* 0x000fe2000001ff00 */
[C---:B------:R-:W-:Y:S01]  /*2fd0*/  DFMA R34, R16.reuse, UR10, R34 ;  /* 0x0000000a10227c2b */ /* 0x040fe20008000022 */
[----:B------:R-:W-:Y:S01]  /*2fe0*/  CS2R R214, SRZ ;  /* 0x0000000000d67805 */ /* 0x000fe2000001ff00 */
[C---:B------:R-:W-:Y:S01]  /*2ff0*/  DFMA R36, R16.reuse, UR6, R36 ;  /* 0x0000000610247c2b */ /* 0x040fe20008000024 */
[----:B------:R-:W-:Y:S01]  /*3000*/  R2UR.FILL UR16, R78 ;  /* 0x000000004e1072ca */ /* 0x000fe200004e0000 */
[C---:B------:R-:W-:Y:S01]  /*3010*/  DFMA R44, R16.reuse, UR50, R44 ;  /* 0x00000032102c7c2b */ /* 0x040fe2000800002c */
[----:B------:R-:W-:Y:S01]  /*3020*/  CS2R R208, SRZ ;  /* 0x0000000000d07805 */ /* 0x000fe2000001ff00 */
[----:B------:R-:W-:Y:S01]  /*3030*/  DFMA R56, R16, UR66, R56 ;  /* 0x0000004210387c2b */ /* 0x000fe20008000038 */
[----:B------:R-:W0:Y:S01]  /*3040*/  LDCU.64 UR44, c[0x3][0x8c8] ;  /* 0x00c11900ff2c77ac */ /* 0x000e220008000a00 */
[----:B------:R-:W-:-:S02]  /*3050*/  DFMA R50, R14, UR54, R50 ;  /* 0x000000360e327c2b */ /* 0x000fc40008000032 */
[----:B------:R-:W-:Y:S01]  /*3060*/  DFMA R64, R14, UR46, R64 ;  /* 0x0000002e0e407c2b */ /* 0x000fe20008000040 */
[----:B------:R-:W-:Y:S01]  /*3070*/  R2UR.FILL UR8, R72 ;  /* 0x00000000480872ca */ /* 0x000fe200004e0000 */
[C---:B------:R-:W-:Y:S01]  /*3080*/  DFMA R52, R16.reuse, UR62, R52 ;  /* 0x0000003e10347c2b */ /* 0x040fe20008000034 */
[----:B------:R-:W-:Y:S01]  /*3090*/  R2UR.FILL UR9, R71 ;  /* 0x00000000470972ca */ /* 0x000fe200004e0000 */
[----:B------:R-:W-:Y:S01]  /*30a0*/  DFMA R62, R16, UR70, R62 ;  /* 0x00000046103e7c2b */ /* 0x000fe2000800003e */
[----:B------:R-:W-:Y:S01]  /*30b0*/  R2UR.FILL UR4, R76 ;  /* 0x000000004c0472ca */ /* 0x000fe200004e0000 */
[C-C-:B------:R-:W-:Y:S01]  /*30c0*/  DADD R14, R30.reuse, R26.reuse ;  /* 0x000000001e0e7229 */ /* 0x140fe2000000001a */
[----:B------:R-:W-:Y:S01]  /*30d0*/  R2UR.FILL UR5, R75 ;  /* 0x000000004b0572ca */ /* 0x000fe200004e0000 */
[----:B------:R-:W-:Y:S01]  /*30e0*/  DADD R26, R30, -R26 ;  /* 0x000000001e1a7229 */ /* 0x000fe2000000081a */
[----:B------:R-:W2:Y:S01]  /*30f0*/  @!P2 LDG.E.64.CONSTANT R194, desc[UR76][R58.64+0xd340] ;  /* 0x00d3404c3ac2a981 */ /* 0x000ea2000c1e9b00 */
[----:B------:R-:W-:Y:S01]  /*3100*/  DADD R16, R32, R34 ;  /* 0x0000000020107229 */ /* 0x000fe20000000022 */
[----:B------:R-:W-:Y:S01]  /*3110*/  VIADD R8, R8, 0x548 ;  /* 0x0000054808087836 */ /* 0x000fe20000000000 */
[----:B------:R-:W-:Y:S01]  /*3120*/  DADD R18, R38, R36 ;  /* 0x0000000026127229 */ /* 0x000fe20000000024 */
[----:B------:R-:W2:Y:S01]  /*3130*/  @!P2 LDG.E.64.CONSTANT R206, desc[UR76][R58.64+0x548] ;  /* 0x0005484c3acea981 */ /* 0x000ea2000c1e9b00 */
[----:B------:R-:W-:Y:S01]  /*3140*/  DADD R20, R42, R44 ;  /* 0x000000002a147229 */ /* 0x000fe2000000002c */
[----:B------:R-:W2:Y:S01]  /*3150*/  LDCU.64 UR6, c[0x0][0x388] ;  /* 0x00007100ff0677ac */ /* 0x000ea20008000a00 */
[----:B------:R-:W-:Y:S01]  /*3160*/  DADD R30, R60, R56 ;  /* 0x000000003c1e7229 */ /* 0x000fe20000000038 */
[----:B------:R-:W2:Y:S01]  /*3170*/  @!P2 LDG.E.64.CONSTANT R202, desc[UR76][R58.64+0x1a138] ;  /* 0x01a1384c3acaa981 */ /* 0x000ea2000c1e9b00 */
[----:B------:R-:W-:Y:S01]  /*3180*/  DADD R32, R32, -R34 ;  /* 0x0000000020207229 */ /* 0x000fe20000000822 */
[----:B------:R-:W1:Y:S01]  /*3190*/  LDCU.64 UR22, c[0x3][0x708] ;  /* 0x00c0e100ff1677ac */ /* 0x000e620008000a00 */
[----:B------:R-:W-:Y:S01]  /*31a0*/  DADD R36, R38, -R36 ;  /* 0x0000000026247229 */ /* 0x000fe20000000824 */
[----:B------:R-:W2:Y:S01]  /*31b0*/  @!P2 LDG.E.64.CONSTANT R214, desc[UR76][R58.64+0x15748] ;  /* 0x0157484c3ad6a981 */ /* 0x000ea2000c1e9b00 */
[----:B------:R-:W-:Y:S01]  /*31c0*/  DADD R42, R42, -R44 ;  /* 0x000000002a2a7229 */ /* 0x000fe2000000082c */
[----:B------:R-:W0:Y:S01]  /*31d0*/  LDCU.64 UR58, c[0x3][0x738] ;  /* 0x00c0e700ff3a77ac */ /* 0x000e220008000a00 */
[C-C-:B------:R-:W-:Y:S01]  /*31e0*/  DADD R22, R50.reuse, R52.reuse ;  /* 0x0000000032167229 */ /* 0x140fe20000000034 */
[----:B------:R-:W2:Y:S01]  /*31f0*/  @!P2 LDG.E.64.CONSTANT R208, desc[UR76][R58.64+0x15c90] ;  /* 0x015c904c3ad0a981 */ /* 0x000ea2000c1e9b00 */
[----:B------:R-:W-:Y:S01]  /*3200*/  DADD R24, R50, -R52 ;  /* 0x0000000032187229 */ /* 0x000fe20000000834 */
[----:B------:R-:W0:Y:S01]  /*3210*/  LDCU.64 UR64, c[0x3][0x8f8] ;  /* 0x00c11f00ff4077ac */ /* 0x000e220008000a00 */
[----:B------:R-:W-:-:S02]  /*3220*/  DADD R60, R60, -R56 ;  /* 0x000000003c3c7229 */ /* 0x000fc40000000838 */
        /* <DEDUP_REMOVED lines=29> */
[C---:B------:R-:W-:Y:S01]  /*3400*/  IMAD R53, R196.reuse, 0x60, R57 ;  /* 0x00000060c4357824 */ /* 0x040fe200078e0239 */
[----:B------:R-:W0:Y:S01]  /*3410*/  LDCU.64 UR54, c[0x3][0x988] ;  /* 0x00c13100ff3677ac */ /* 0x000e220008000a00 */
[----:B------:R-:W-:Y:S01]  /*3420*/  IMAD R50, R13, 0x68, R5 ;  /* 0x000000680d327824 */ /* 0x000fe200078e0205 */
[----:B------:R-:W0:Y:S01]  /*3430*/  LDCU.64 UR42, c[0x3][0x9b8] ;  /* 0x00c13700ff2a77ac */ /* 0x000e220008000a00 */
[----:B------:R-:W0:Y:S01]  /*3440*/  LDCU.64 UR10, c[0x3][0x9b0] ;  /* 0x00c13600ff0a77ac */ /* 0x000e220008000a00 */
[----:B------:R-:W0:Y:S01]  /*3450*/  LDCU.64 UR50, c[0x3][0x7f8] ;  /* 0x00c0ff00ff3277ac */ /* 0x000e220008000a00 */
[----:B------:R-:W0:Y:S01]  /*3460*/  LDCU.64 UR14, c[0x3][0x820] ;  /* 0x00c10400ff0e77ac */ /* 0x000e220008000a00 */
[----:B------:R-:W-:Y:S01]  /*3470*/  LDS.64 R192, [R53] ;  /* 0x0000000035c07984 */ /* 0x000fe20000000a00 */
[----:B------:R-:W0:Y:S03]  /*3480*/  LDCU.64 UR18, c[0x3][0x9e0] ;  /* 0x00c13c00ff1277ac */ /* 0x000e260008000a00 */
[----:B------:R-:W1:Y:S01]  /*3490*/  LDS.64 R14, [R12] ;  /* 0x000000000c0e7984 */ /* 0x000e620000000a00 */
[----:B------:R-:W0:Y:S03]  /*34a0*/  LDCU.64 UR48, c[0x3][0x828] ;  /* 0x00c10500ff3077ac */ /* 0x000e260008000a00 */
[----:B------:R-:W-:Y:S01]  /*34b0*/  LDS.64 R188, [R53+0x8] ;  /* 0x0000080035bc7984 */ /* 0x000fe20000000a00 */
[----:B------:R-:W0:Y:S03]  /*34c0*/  LDCU.64 UR38, c[0x3][0x9e8] ;  /* 0x00c13d00ff2677ac */ /* 0x000e260008000a00 */
[----:B------:R-:W3:Y:S04]  /*34d0*/  LDS.64 R18, [R12+0x8] ;  /* 0x000008000c127984 */ /* 0x000ee80000000a00 */
[----:B------:R-:W-:Y:S04]  /*34e0*/  LDS.64 R190, [R50] ;  /* 0x0000000032be7984 */ /* 0x000fe80000000a00 */
[----:B------:R-:W0:Y:S04]  /*34f0*/  LDS.64 R16, [R10] ;  /* 0x000000000a107984 */ /* 0x000e280000000a00 */
[----:B------:R-:W-:Y:S04]  /*3500*/  LDS.64 R184, [R53+0x10] ;  /* 0x0000100035b87984 */ /* 0x000fe80000000a00 */
[----:B------:R-:W4:Y:S04]  /*3510*/  LDS.64 R22, [R12+0x10] ;  /* 0x000010000c167984 */ /* 0x000f280000000a00 */
[----:B------:R-:W-:Y:S04]  /*3520*/  LDS.64 R186, [R50+0x8] ;  /* 0x0000080032ba7984 */ /* 0x000fe80000000a00 */
[----:B------:R-:W4:Y:S04]  /*3530*/  LDS.64 R20, [R10+0x68] ;  /* 0x000068000a147984 */ /* 0x000f280000000a00 */
[----:B------:R-:W-:Y:S04]  /*3540*/  LDS.64 R180, [R53+0x18] ;  /* 0x0000180035b47984 */ /* 0x000fe80000000a00 */
[----:B------:R-:W4:Y:S01]  /*3550*/  LDS.64 R26, [R12+0x18] ;  /* 0x000018000c1a7984 */ /* 0x000f220000000a00 */
[----:B------:R-:W-:-:S03]  /*3560*/  IMAD R5, R196, 0x8, R12 ;  /* 0x00000008c4057824 */ /* 0x000fc600078e020c */
[----:B------:R-:W-:Y:S04]  /*3570*/  LDS.64 R182, [R50+0x10] ;  /* 0x0000100032b67984 */ /* 0x000fe80000000a00 */
[----:B------:R-:W4:Y:S04]  /*3580*/  LDS.64 R24, [R10+0xd0] ;  /* 0x0000d0000a187984 */ /* 0x000f280000000a00 */
[----:B------:R-:W-:Y:S04]  /*3590*/  LDS.64 R176, [R53+0x20] ;  /* 0x0000200035b07984 */ /* 0x000fe80000000a00 */
[----:B------:R-:W4:Y:S04]  /*35a0*/  LDS.64 R32, [R12+0x20] ;  /* 0x000020000c207984 */ /* 0x000f280000000a00 */
[----:B------:R-:W-:Y:S04]  /*35b0*/  LDS.64 R160, [R5] ;  /* 0x0000000005a07984 */ /* 0x000fe80000000a00 */
[----:B------:R-:W4:Y:S01]  /*35c0*/  LDS.64 R200, [R11+0x4f38] ;  /* 0x004f38000bc87984 */ /* 0x000f220000000a00 */
[----:B-1----:R-:W-:-:S03]  /*35d0*/  DFMA R14, R192, R14, RZ ;  /* 0x0000000ec00e722b */ /* 0x002fc600000000ff */
[----:B------:R-:W-:Y:S04]  /*35e0*/  LDS.64 R178, [R50+0x18] ;  /* 0x0000180032b27984 */ /* 0x000fe80000000a00 */
[----:B------:R-:W1:Y:S04]  /*35f0*/  LDS.64 R30, [R10+0x138] ;  /* 0x000138000a1e7984 */ /* 0x000e680000000a00 */
[----:B------:R-:W-:Y:S04]  /*3600*/  LDS.64 R154, [R5+0x548] ;  /* 0x00054800059a7984 */ /* 0x000fe80000000a00 */
[----:B------:R-:W1:Y:S01]  /*3610*/  LDS.128 R100, [R11+0x4f40] ;  /* 0x004f40000b647984 */ /* 0x000e620000000c00 */
[----:B---3--:R-:W-:-:S03]  /*3620*/  DFMA R14, R188, R18, R14 ;  /* 0x00000012bc0e722b */ /* 0x008fc6000000000e */
[----:B------:R-:W-:Y:S04]  /*3630*/  LDS.64 R174, [R50+0x20] ;  /* 0x0000200032ae7984 */ /* 0x000fe80000000a00 */
[----:B------:R-:W3:Y:S04]  /*3640*/  LDS.64 R34, [R10+0x1a0] ;  /* 0x0001a0000a227984 */ /* 0x000ee80000000a00 */
[----:B------:R-:W-:Y:S04]  /*3650*/  LDS.64 R172, [R53+0x28] ;  /* 0x0000280035ac7984 */ /* 0x000fe80000000a00 */
[----:B------:R-:W3:Y:S04]  /*3660*/  LDS.64 R18, [R12+0x28] ;  /* 0x000028000c127984 */ /* 0x000ee80000000a00 */
[----:B------:R-:W3:Y:S01]  /*3670*/  LDS.64 R152, [R5+0xa90] ;  /* 0x000a900005987984 */ /* 0x000ee20000000a00 */
[----:B0-----:R-:W-:-:S03]  /*3680*/  DFMA R16, R190, R16, RZ ;  /* 0x00000010be10722b */ /* 0x001fc600000000ff */
[----:B------:R-:W-:Y:S01]  /*3690*/  LDS.64 R170, [R50+0x28] ;  /* 0x0000280032aa7984 */ /* 0x000fe20000000a00 */
[----:B----4-:R-:W-:-:S03]  /*36a0*/  DFMA R14, R184, R22, R14 ;  /* 0x00000016b80e722b */ /* 0x010fc6000000000e */
[----:B------:R-:W0:Y:S04]  /*36b0*/  LDS.64 R36, [R10+0x208] ;  /* 0x000208000a247984 */ /* 0x000e280000000a00 */
[----:B------:R-:W-:Y:S04]  /*36c0*/  LDS.64 R150, [R5+0xfd8] ;  /* 0x000fd80005967984 */ /* 0x000fe80000000a00 */
[----:B------:R-:W4:Y:S01]  /*36d0*/  LDS.128 R92, [R11+0x4f50] ;  /* 0x004f50000b5c7984 */ /* 0x000f220000000c00 */
[----:B------:R-:W-:Y:S02]  /*36e0*/  DFMA R16, R186, R20, R16 ;  /* 0x00000014ba10722b */ /* 0x000fe40000000010 */
[----:B------:R-:W-:Y:S01]  /*36f0*/  DFMA R14, R180, R26, R14 ;  /* 0x0000001ab40e722b */ /* 0x000fe2000000000e */
[----:B------:R-:W-:Y:S04]  /*3700*/  LDS.64 R166, [R50+0x30] ;  /* 0x0000300032a67984 */ /* 0x000fe80000000a00 */
[----:B------:R-:W4:Y:S04]  /*3710*/  LDS.64 R22, [R10+0x270] ;  /* 0x000270000a167984 */ /* 0x000f280000000a00 */
[----:B------:R-:W4:Y:S01]  /*3720*/  LDS.64 R138, [R5+0x1520] ;  /* 0x00152000058a7984 */ /* 0x000f220000000a00 */
[----:B------:R-:W-:-:S02]  /*3730*/  DFMA R16, R182, R24, R16 ;  /* 0x00000018b610722b */ /* 0x000fc40000000010 */
[----:B------:R-:W-:Y:S01]  /*3740*/  DFMA R32, R176, R32, R14 ;  /* 0x00000020b020722b */ /* 0x000fe2000000000e */
[----:B------:R-:W-:Y:S01]  /*3750*/  LDS.64 R168, [R53+0x30] ;  /* 0x0000300035a87984 */ /* 0x000fe20000000a00 */
[----:B------:R-:W-:-:S03]  /*3760*/  DFMA R14, R160, R200, RZ ;  /* 0x000000c8a00e722b */ /* 0x000fc600000000ff */
[----:B------:R-:W4:Y:S04]  /*3770*/  LDS.64 R20, [R12+0x30] ;  /* 0x000030000c147984 */ /* 0x000f280000000a00 */
[----:B------:R-:W-:Y:S04]  /*3780*/  LDS.64 R162, [R50+0x38] ;  /* 0x0000380032a27984 */ /* 0x000fe80000000a00 */
[----:B------:R-:W2:Y:S04]  /*3790*/  LDS.64 R24, [R10+0x2d8] ;  /* 0x0002d8000a187984 */ /* 0x000ea80000000a00 */
[----:B------:R-:W-:Y:S04]  /*37a0*/  LDS.64 R148, [R5+0x1a68] ;  /* 0x001a680005947984 */ /* 0x000fe80000000a00 */
[----:B------:R-:W2:Y:S01]  /*37b0*/  LDS.128 R88, [R11+0x4f60] ;  /* 0x004f60000b587984 */ /* 0x000ea20000000c00 */
[----:B-1----:R-:W-:-:S02]  /*37c0*/  DFMA R16, R178, R30, R16 ;  /* 0x0000001eb210722b */ /* 0x002fc40000000010 */
[----:B------:R-:W-:Y:S01]  /*37d0*/  DFMA R14, R154, R100, R14 ;  /* 0x000000649a0e722b */ /* 0x000fe2000000000e */
[----:B------:R-:W-:Y:S04]  /*37e0*/  LDS.64 R164, [R53+0x38] ;  /* 0x0000380035a47984 */ /* 0x000fe80000000a00 */
[----:B------:R-:W1:Y:S04]  /*37f0*/  LDS.64 R38, [R12+0x38] ;  /* 0x000038000c267984 */ /* 0x000e680000000a00 */
[----:B------:R-:W-:Y:S04]  /*3800*/  LDS.64 R156, [R50+0x40] ;  /* 0x00004000329c7984 */ /* 0x000fe80000000a00 */
[----:B------:R-:W1:Y:S04]  /*3810*/  LDS.64 R60, [R10+0x340] ;  /* 0x000340000a3c7984 */ /* 0x000e680000000a00 */
[----:B------:R-:W1:Y:S01]  /*3820*/  LDS.64 R146, [R5+0x1fb0] ;  /* 0x001fb00005927984 */ /* 0x000e620000000a00 */
[----:B---3--:R-:W-:-:S02]  /*3830*/  DFMA R16, R174, R34, R16 ;  /* 0x00000022ae10722b */ /* 0x008fc40000000010 */
[----:B------:R-:W-:Y:S01]  /*3840*/  DFMA R18, R172, R18, R32 ;  /* 0x00000012ac12722b */ /* 0x000fe20000000020 */
[----:B------:R-:W-:Y:S01]  /*3850*/  LDS.64 R158, [R53+0x40] ;  /* 0x00004000359e7984 */ /* 0x000fe20000000a00 */
[----:B------:R-:W-:-:S03]  /*3860*/  DFMA R14, R152, R102, R14 ;  /* 0x00000066980e722b */ /* 0x000fc6000000000e */
[----:B------:R-:W3:Y:S04]  /*3870*/  LDS.64 R42, [R12+0x40] ;  /* 0x000040000c2a7984 */ /* 0x000ee80000000a00 */
[----:B------:R-:W-:Y:S04]  /*3880*/  LDS.64 R136, [R50+0x48] ;  /* 0x0000480032887984 */ /* 0x000fe80000000a00 */
[----:B------:R-:W3:Y:S04]  /*3890*/  LDS.64 R62, [R10+0x3a8] ;  /* 0x0003a8000a3e7984 */ /* 0x000ee80000000a00 */
[----:B------:R-:W-:Y:S04]  /*38a0*/  LDS.64 R32, [R5+0x24f8] ;  /* 0x0024f80005207984 */ /* 0x000fe80000000a00 */
[----:B------:R-:W3:Y:S01]  /*38b0*/  LDS.128 R96, [R11+0x4f70] ;  /* 0x004f70000b607984 */ /* 0x000ee20000000c00 */
[----:B0-----:R-:W-:-:S02]  /*38c0*/  DFMA R16, R170, R36, R16 ;  /* 0x00000024aa10722b */ /* 0x001fc40000000010 */
[----:B----4-:R-:W-:Y:S01]  /*38d0*/  DFMA R14, R150, R92, R14 ;  /* 0x0000005c960e722b */ /* 0x010fe2000000000e */
[----:B------:R-:W-:Y:S04]  /*38e0*/  LDS.64 R142, [R53+0x48] ;  /* 0x00004800358e7984 */ /* 0x000fe80000000a00 */
[----:B------:R-:W0:Y:S04]  /*38f0*/  LDS.64 R64, [R12+0x48] ;  /* 0x000048000c407984 */ /* 0x000e280000000a00 */
[----:B------:R-:W-:Y:S04]  /*3900*/  LDS.64 R140, [R50+0x50] ;  /* 0x00005000328c7984 */ /* 0x000fe80000000a00 */
[----:B------:R-:W4:Y:S04]  /*3910*/  LDS.64 R68, [R10+0x410] ;  /* 0x000410000a447984 */ /* 0x000f280000000a00 */
[----:B------:R-:W4:Y:S01]  /*3920*/  LDS.64 R34, [R5+0x2a40] ;  /* 0x002a400005227984 */ /* 0x000f220000000a00 */
[----:B------:R-:W-:-:S02]  /*3930*/  DFMA R22, R166, R22, R16 ;  /* 0x00000016a616722b */ /* 0x000fc40000000010 */
[----:B------:R-:W-:Y:S01]  /*3940*/  DFMA R14, R138, R94, R14 ;  /* 0x0000005e8a0e722b */ /* 0x000fe2000000000e */
[----:B------:R-:W-:Y:S04]  /*3950*/  LDS.64 R16, [R53+0x50] ;  /* 0x0000500035107984 */ /* 0x000fe80000000a00 */
[----:B------:R-:W4:Y:S04]  /*3960*/  LDS.64 R66, [R12+0x50] ;  /* 0x000050000c427984 */ /* 0x000f280000000a00 */
[----:B------:R-:W-:Y:S04]  /*3970*/  LDS.64 R44, [R50+0x58] ;  /* 0x00005800322c7984 */ /* 0x000fe80000000a00 */
[----:B------:R-:W4:Y:S04]  /*3980*/  LDS.64 R72, [R10+0x478] ;  /* 0x000478000a487984 */ /* 0x000f280000000a00 */
[----:B------:R-:W-:Y:S04]  /*3990*/  LDS.64 R30, [R5+0x2f88] ;  /* 0x002f8800051e7984 */ /* 0x000fe80000000a00 */
[----:B------:R-:W4:Y:S01]  /*39a0*/  LDS.128 R104, [R11+0x4f80] ;  /* 0x004f80000b687984 */ /* 0x000f220000000c00 */
[----:B------:R-:W-:-:S02]  /*39b0*/  DFMA R18, R168, R20, R18 ;  /* 0x00000014a812722b */ /* 0x000fc40000000012 */
[----:B--2---:R-:W-:Y:S01]  /*39c0*/  DFMA R22, R162, R24, R22 ;  /* 0x00000018a216722b */ /* 0x004fe20000000016 */
[----:B------:R-:W-:Y:S01]  /*39d0*/  LDS.64 R26, [R53+0x58] ;  /* 0x00005800351a7984 */ /* 0x000fe20000000a00 */
[----:B------:R-:W-:-:S03]  /*39e0*/  DFMA R14, R148, R88, R14 ;  /* 0x00000058940e722b */ /* 0x000fc6000000000e */
        /* <DEDUP_REMOVED lines=10> */
[----:B------:R-:W1:Y:S01]  /*3a90*/  LDS.128 R108, [R11+0x4f90] ;  /* 0x004f90000b6c7984 */ /* 0x000e620000000c00 */
[----:B---3--:R-:W-:Y:S02]  /*3aa0*/  DFMA R42, R158, R42, R18 ;  /* 0x0000002a9e2a722b */ /* 0x008fe40000000012 */
[----:B------:R-:W-:-:S02]  /*3ab0*/  DFMA R22, R136, R62, R22 ;  /* 0x0000003e8816722b */ /* 0x000fc40000000016 */
[----:B------:R-:W-:Y:S01]  /*3ac0*/  DFMA R18, R32, R96, R14 ;  /* 0x000000602012722b */ /* 0x000fe2000000000e */
[----:B------:R-:W3:Y:S03]  /*3ad0*/  LDS.64 R62, [R5+0x3f60] ;  /* 0x003f6000053e7984 */ /* 0x000ee60000000a00 */
[----:B0-----:R-:W-:Y:S02]  /*3ae0*/  DFMA R42, R142, R64, R42 ;  /* 0x000000408e2a722b */ /* 0x001fe4000000002a */
[----:B----4-:R-:W-:Y:S02]  /*3af0*/  DFMA R68, R140, R68, R22 ;  /* 0x000000448c44722b */ /* 0x010fe40000000016 */
[----:B------:R-:W-:Y:S01]  /*3b00*/  DFMA R22, R34, R98, R18 ;  /* 0x000000622216722b */ /* 0x000fe20000000012 */
[----:B------:R-:W-:-:S03]  /*3b10*/  CS2R R36, SRZ ;  /* 0x0000000000247805 */ /* 0x000fc6000001ff00 */
[----:B------:R-:W-:Y:S02]  /*3b20*/  DFMA R42, R16, R66, R42 ;  /* 0x00000042102a722b */ /* 0x000fe4000000002a */
[----:B------:R-:W-:Y:S01]  /*3b30*/  DFMA R68, R44, R72, R68 ;  /* 0x000000482c44722b */ /* 0x000fe20000000044 */
[----:B------:R-:W4:Y:S01]  /*3b40*/  @!P2 LDG.E.64.CONSTANT R36, desc[UR76][R58.64+0x49f0] ;  /* 0x0049f04c3a24a981 */ /* 0x000f22000c1e9b00 */
[----:B------:R-:W-:-:S04]  /*3b50*/  DFMA R22, R30, R104, R22 ;  /* 0x000000681e16722b */ /* 0x000fc80000000016 */
[----:B--2---:R-:W-:Y:S02]  /*3b60*/  DFMA R70, R26, R70, R42 ;  /* 0x000000461a46722b */ /* 0x004fe4000000002a */
[----:B------:R-:W-:Y:S02]  /*3b70*/  DFMA R42, R24, R76, R68 ;  /* 0x0000004c182a722b */ /* 0x000fe40000000044 */
[----:B------:R-:W-:Y:S01]  /*3b80*/  DFMA R60, R20, R106, R22 ;  /* 0x0000006a143c722b */ /* 0x000fe20000000016 */
[----:B------:R-:W-:-:S03]  /*3b90*/  CS2R R14, SRZ ;  /* 0x00000000000e7805 */ /* 0x000fc6000001ff00 */
[----:B-1----:R-:W-:Y:S01]  /*3ba0*/  DFMA R22, R144, R74, R70 ;  /* 0x0000004a9016722b */ /* 0x002fe20000000046 */
[----:B------:R-:W-:Y:S01]  /*3bb0*/  BAR.SYNC.DEFER_BLOCKING 0x0 ;  /* 0x0000000000007b1d */ /* 0x000fe20000010000 */
[----:B------:R-:W-:Y:S02]  /*3bc0*/  CS2R R18, SRZ ;  /* 0x0000000000127805 */ /* 0x000fe4000001ff00 */
[----:B------:R-:W-:-:S03]  /*3bd0*/  LEA R7, R7, R8, 0x18 ;  /* 0x0000000807077211 */ /* 0x000fc600078ec0ff */
[----:B------:R-:W-:Y:S02]  /*3be0*/  DMUL R64, R42, R40 ;  /* 0x000000282a407228 */ /* 0x000fe40000000000 */
[----:B------:R-:W-:Y:S01]  /*3bf0*/  DFMA R60, R38, R108, R60 ;  /* 0x0000006c263c722b */ /* 0x000fe2000000003c */
[----:B------:R-:W2:Y:S01]  /*3c00*/  @!P2 LDG.E.64.CONSTANT R14, desc[UR76][R58.64+0x117e8] ;  /* 0x0117e84c3a0ea981 */ /* 0x000ea2000c1e9b00 */
[----:B------:R-:W-:Y:S01]  /*3c10*/  DMUL R46, R42, R46 ;  /* 0x0000002e2a2e7228 */ /* 0x000fe20000000000 */
[C---:B------:R-:W-:Y:S02]  /*3c20*/  IMAD R9, R6.reuse, 0x548, R7 ;  /* 0x0000054806097824 */ /* 0x040fe400078e0207 */
[----:B------:R-:W2:Y:S01]  /*3c30*/  @!P2 LDG.E.64.CONSTANT R18, desc[UR76][R58.64+0x8e98] ;  /* 0x008e984c3a12a981 */ /* 0x000ea2000c1e9b00 */
[----:B------:R-:W-:Y:S02]  /*3c40*/  DFMA R48, R22, R48, R64 ;  /* 0x000000301630722b */ /* 0x000fe40000000040 */
[----:B---3--:R-:W-:Y:S01]  /*3c50*/  DFMA R220, R62, R110, R60 ;  /* 0x0000006e3edc722b */ /* 0x008fe2000000003c */
[----:B------:R-:W-:Y:S01]  /*3c60*/  IMAD R6, R6, 0x548, R11 ;  /* 0x0000054806067824 */ /* 0x000fe200078e020b */
[----:B------:R-:W-:-:S03]  /*3c70*/  DFMA R46, R22, R40, R46 ;  /* 0x00000028162e722b */ /* 0x000fc6000000002e */
        /* <DEDUP_REMOVED lines=16> */
[----:B------:R-:W3:Y:S04]  /*3d80*/  LDS.64 R48, [R7+0x8] ;  /* 0x0000080007307984 */ /* 0x000ee80000000a00 */
[----:B------:R-:W-:Y:S04]  /*3d90*/  LDS.64 R40, [R13+0x68] ;  /* 0x000068000d287984 */ /* 0x000fe80000000a00 */
[----:B------:R-:W3:Y:S01]  /*3da0*/  LDS.64 R68, [R6+0x68] ;  /* 0x0000680006447984 */ /* 0x000ee20000000a00 */
[----:B------:R-:W-:-:S03]  /*3db0*/  DMUL R54, R54, UR6 ;  /* 0x0000000636367c28 */ /* 0x000fc60008000000 */
[----:B------:R-:W-:Y:S04]  /*3dc0*/  LDS.64 R66, [R196+0xd0] ;  /* 0x0000d000c4427984 */ /* 0x000fe80000000a00 */
[----:B------:R-:W3:Y:S04]  /*3dd0*/  LDS.64 R70, [R7+0x10] ;  /* 0x0000100007467984 */ /* 0x000ee80000000a00 */
        /* <DEDUP_REMOVED lines=10> */
[----:B---3--:R-:W-:-:S03]  /*3e80*/  DFMA R48, R52, R48, R54 ;  /* 0x000000303430722b */ /* 0x008fc60000000036 */
[----:B------:R-:W-:Y:S04]  /*3e90*/  LDS.64 R74, [R10+0x548] ;  /* 0x000548000a4a7984 */ /* 0x000fe80000000a00 */
[----:B------:R-:W3:Y:S01]  /*3ea0*/  LDS.64 R54, [R6+0x138] ;  /* 0x0001380006367984 */ /* 0x000ee20000000a00 */
[----:B------:R-:W-:-:S03]  /*3eb0*/  DFMA R48, R40, R68, R48 ;  /* 0x000000442830722b */ /* 0x000fc60000000030 */
[----:B------:R-:W3:Y:S04]  /*3ec0*/  LDS.64 R118, [R12+0x548] ;  /* 0x000548000c767984 */ /* 0x000ee80000000a00 */
[----:B------:R-:W3:Y:S01]  /*3ed0*/  LDS.64 R124, [R10+0x5b0] ;  /* 0x0005b0000a7c7984 */ /* 0x000ee20000000a00 */
[----:B------:R-:W-:-:S03]  /*3ee0*/  DFMA R48, R66, R70, R48 ;  /* 0x000000464230722b */ /* 0x000fc60000000030 */
[----:B------:R-:W-:Y:S04]  /*3ef0*/  LDS.64 R80, [R13+0x1a0] ;  /* 0x0001a0000d507984 */ /* 0x000fe80000000a00 */
[----:B------:R-:W3:Y:S04]  /*3f00*/  LDS.64 R116, [R6+0x1a0] ;  /* 0x0001a00006747984 */ /* 0x000ee80000000a00 */
[----:B------:R-:W3:Y:S01]  /*3f10*/  LDS.64 R128, [R12+0x550] ;  /* 0x000550000c807984 */ /* 0x000ee20000000a00 */
[----:B0-----:R-:W-:-:S03]  /*3f20*/  DFMA R60, R46, R60, R48 ;  /* 0x0000003c2e3c722b */ /* 0x001fc60000000030 */
[----:B------:R-:W-:Y:S04]  /*3f30*/  LDS.64 R78, [R196+0x208] ;  /* 0x00020800c44e7984 */ /* 0x000fe80000000a00 */
[----:B------:R-:W0:Y:S01]  /*3f40*/  LDS.64 R48, [R10+0x618] ;  /* 0x000618000a307984 */ /* 0x000e220000000a00 */
[----:B-1----:R-:W-:-:S03]  /*3f50*/  DFMA R60, R86, R64, R60 ;  /* 0x00000040563c722b */ /* 0x002fc6000000003c */
[----:B------:R-:W1:Y:S04]  /*3f60*/  LDS.64 R122, [R7+0x28] ;  /* 0x00002800077a7984 */ /* 0x000e680000000a00 */
[----:B------:R-:W1:Y:S01]  /*3f70*/  LDS.64 R70, [R12+0x558] ;  /* 0x000558000c467984 */ /* 0x000e620000000a00 */
[----:B---3--:R-:W-:-:S03]  /*3f80*/  DFMA R68, R84, R54, R60 ;  /* 0x000000365444722b */ /* 0x008fc6000000003c */
[----:B------:R-:W3:Y:S04]  /*3f90*/  LDS.64 R64, [R10+0x680] ;  /* 0x000680000a407984 */ /* 0x000ee80000000a00 */
[----:B------:R-:W-:Y:S04]  /*3fa0*/  LDS.64 R76, [R13+0x208] ;  /* 0x000208000d4c7984 */ /* 0x000fe80000000a00 */
[----:B------:R-:W3:Y:S04]  /*3fb0*/  LDS.64 R120, [R6+0x208] ;  /* 0x0002080006787984 */ /* 0x000ee80000000a00 */
[----:B------:R-:W3:Y:S01]  /*3fc0*/  LDS.64 R60, [R12+0x560] ;  /* 0x000560000c3c7984 */ /* 0x000ee20000000a00 */
[----:B------:R-:W-:-:S02]  /*3fd0*/  DFMA R68, R82, R72, R68 ;  /* 0x000000485244722b */ /* 0x000fc40000000044 */
[----:B------:R-:W-:Y:S01]  /*3fe0*/  DFMA R72, R190, R74, RZ ;  /* 0x0000004abe48722b */ /* 0x000fe200000000ff */
[----:B------:R-:W3:Y:S04]  /*3ff0*/  LDS.128 R112, [R11+0x4fa0] ;  /* 0x004fa0000b707984 */ /* 0x000ee80000000c00 */
[----:B------:R-:W3:Y:S04]  /*4000*/  LDS.64 R54, [R10+0x6e8] ;  /* 0x0006e8000a367984 */ /* 0x000ee80000000a00 */
[----:B------:R-:W3:Y:S01]  /*4010*/  LDS.64 R134, [R12+0x568] ;  /* 0x000568000c867984 */ /* 0x000ee20000000a00 */
[----:B------:R-:W-:-:S02]  /*4020*/  DFMA R118, R192, R118, RZ ;  /* 0x00000076c076722b */ /* 0x000fc400000000ff */
[----:B------:R-:W-:Y:S01]  /*4030*/  DFMA R72, R186, R124, R72 ;  /* 0x0000007cba48722b */ /* 0x000fe20000000048 */
[----:B------:R-:W3:Y:S04]  /*4040*/  LDS.64 R126, [R10+0x750] ;  /* 0x000750000a7e7984 */ /* 0x000ee80000000a00 */
[----:B------:R-:W3:Y:S01]  /*4050*/  LDS.64 R124, [R12+0x570] ;  /* 0x000570000c7c7984 */ /* 0x000ee20000000a00 */
[----:B------:R-:W-:Y:S02]  /*4060*/  DFMA R130, R80, R116, R68 ;  /* 0x000000745082722b */ /* 0x000fe40000000044 */
[----:B------:R-:W-:Y:S01]  /*4070*/  DFMA R210, R188, R128, R118 ;  /* 0x00000080bcd2722b */ /* 0x000fe20000000076 */
[----:B------:R-:W-:Y:S01]  /*4080*/  LDS.64 R74, [R196+0x270] ;  /* 0x00027000c44a7984 */ /* 0x000fe20000000a00 */
[----:B0-----:R-:W-:-:S03]  /*4090*/  DFMA R216, R182, R48, R72 ;  /* 0x00000030b6d8722b */ /* 0x001fc60000000048 */
[----:B------:R-:W0:Y:S04]  /*40a0*/  LDS.64 R204, [R7+0x30] ;  /* 0x0000300007cc7984 */ /* 0x000e280000000a00 */
[----:B------:R-:W0:Y:S04]  /*40b0*/  LDS.128 R116, [R11+0x4fb0] ;  /* 0x004fb0000b747984 */ /* 0x000e280000000c00 */
[----:B------:R-:W0:Y:S04]  /*40c0*/  LDS.64 R68, [R10+0x7b8] ;  /* 0x0007b8000a447984 */ /* 0x000e280000000a00 */
[----:B------:R-:W0:Y:S01]  /*40d0*/  LDS.64 R48, [R12+0x578] ;  /* 0x000578000c307984 */ /* 0x000e220000000a00 */
[----:B-1----:R-:W-:-:S02]  /*40e0*/  DFMA R122, R78, R122, R130 ;  /* 0x0000007a4e7a722b */ /* 0x002fc40000000082 */
[----:B------:R-:W-:Y:S01]  /*40f0*/  DFMA R212, R184, R70, R210 ;  /* 0x00000046b8d4722b */ /* 0x000fe200000000d2 */
[----:B------:R-:W1:Y:S04]  /*4100*/  LDS.64 R128, [R10+0x820] ;  /* 0x000820000a807984 */ /* 0x000e680000000a00 */
[----:B------:R-:W1:Y:S01]  /*4110*/  LDS.64 R130, [R12+0x580] ;  /* 0x000580000c827984 */ /* 0x000e620000000a00 */
[----:B---3--:R-:W-:Y:S02]  /*4120*/  DFMA R218, R178, R64, R216 ;  /* 0x00000040b2da722b */ /* 0x008fe400000000d8 */
[----:B------:R-:W-:Y:S01]  /*4130*/  DFMA R210, R76, R120, R122 ;  /* 0x000000784cd2722b */ /* 0x000fe2000000007a */
[----:B------:R-:W-:Y:S01]  /*4140*/  LDS.64 R72, [R13+0x270] ;  /* 0x000270000d487984 */ /* 0x000fe20000000a00 */
[----:B------:R-:W-:-:S03]  /*4150*/  DFMA R216, R180, R60, R212 ;  /* 0x0000003cb4d8722b */ /* 0x000fc600000000d4 */
[----:B------:R-:W3:Y:S04]  /*4160*/  LDS.64 R132, [R6+0x270] ;  /* 0x0002700006847984 */ /* 0x000ee80000000a00 */
[----:B------:R-:W3:Y:S01]  /*4170*/  LDS.128 R120, [R11+0x4fc0] ;  /* 0x004fc0000b787984 */ /* 0x000ee20000000c00 */
[----:B------:R-:W-:-:S03]  /*4180*/  DFMA R212, R160, R112, RZ ;  /* 0x00000070a0d4722b */ /* 0x000fc600000000ff */
[----:B------:R-:W3:Y:S01]  /*4190*/  LDS.64 R64, [R10+0x888] ;  /* 0x000888000a407984 */ /* 0x000ee20000000a00 */
[----:B------:R-:W-:Y:S02]  /*41a0*/  DFMA R218, R174, R54, R218 ;  /* 0x00000036aeda722b */ /* 0x000fe400000000da */
[----:B------:R-:W-:Y:S01]  /*41b0*/  DFMA R216, R176, R134, R216 ;  /* 0x00000086b0d8722b */ /* 0x000fe200000000d8 */
[----:B------:R-:W-:Y:S04]  /*41c0*/  LDS.64 R70, [R196+0x2d8] ;  /* 0x0002d800c4467984 */ /* 0x000fe80000000a00 */
[----:B------:R-:W4:Y:S04]  /*41d0*/  LDS.64 R234, [R7+0x38] ;  /* 0x0000380007ea7984 */ /* 0x000f280000000a00 */
[----:B------:R-:W4:Y:S01]  /*41e0*/  LDS.64 R60, [R12+0x588] ;  /* 0x000588000c3c7984 */ /* 0x000f220000000a00 */
[----:B------:R-:W-:-:S03]  /*41f0*/  DFMA R212, R154, R114, R212 ;  /* 0x000000729ad4722b */ /* 0x000fc600000000d4 */
[----:B------:R-:W4:Y:S01]  /*4200*/  LDS.64 R54, [R10+0x8f0] ;  /* 0x0008f0000a367984 */ /* 0x000f220000000a00 */
[----:B------:R-:W-:Y:S02]  /*4210*/  DFMA R218, R170, R126, R218 ;  /* 0x0000007eaada722b */ /* 0x000fe400000000da */
[----:B------:R-:W-:Y:S01]  /*4220*/  DFMA R216, R172, R124, R216 ;  /* 0x0000007cacd8722b */ /* 0x000fe200000000d8 */
[----:B------:R-:W2:Y:S04]  /*4230*/  LDS.64 R232, [R12+0x590] ;  /* 0x000590000ce87984 */ /* 0x000ea80000000a00 */
[----:B------:R-:W2:Y:S01]  /*4240*/  LDS.128 R124, [R11+0x4fd0] ;  /* 0x004fd0000b7c7984 */ /* 0x000ea20000000c00 */
[----:B0-----:R-:W-:Y:S02]  /*4250*/  DFMA R134, R74, R204, R210 ;  /* 0x000000cc4a86722b */ /* 0x001fe400000000d2 */
[----:B------:R-:W-:Y:S01]  /*4260*/  DFMA R210, R152, R116, R212 ;  /* 0x0000007498d2722b */ /* 0x000fe200000000d4 */
[----:B------:R-:W-:Y:S01]  /*4270*/  LDS.64 R228, [R10+0x958] ;  /* 0x000958000ae47984 */ /* 0x000fe20000000a00 */
[----:B------:R-:W-:-:S02]  /*4280*/  DFMA R218, R166, R68, R218 ;  /* 0x00000044a6da722b */ /* 0x000fc400000000da */
[----:B------:R-:W-:Y:S01]  /*4290*/  DFMA R216, R168, R48, R216 ;  /* 0x00000030a8d8722b */ /* 0x000fe200000000d8 */
[----:B------:R-:W0:Y:S03]  /*42a0*/  LDS.64 R212, [R12+0x598] ;  /* 0x000598000cd47984 */ /* 0x000e260000000a00 */
[----:B------:R-:W-:Y:S01]  /*42b0*/  DFMA R210, R150, R118, R210 ;  /* 0x0000007696d2722b */ /* 0x000fe200000000d2 */
[----:B------:R-:W-:Y:S01]  /*42c0*/  LDS.64 R68, [R13+0x2d8] ;  /* 0x0002d8000d447984 */ /* 0x000fe20000000a00 */
[----:B-1----:R-:W-:Y:S02]  /*42d0*/  DFMA R218, R162, R128, R218 ;  /* 0x00000080a2da722b */ /* 0x002fe400000000da */
[----:B------:R-:W-:Y:S01]  /*42e0*/  DFMA R216, R164, R130, R216 ;  /* 0x00000082a4d8722b */ /* 0x000fe200000000d8 */
[----:B------:R-:W-:Y:S04]  /*42f0*/  LDS.64 R204, [R6+0x2d8] ;  /* 0x0002d80006cc7984 */ /* 0x000fe80000000a00 */
[----:B------:R-:W1:Y:S01]  /*4300*/  LDS.128 R128, [R11+0x4fe0] ;  /* 0x004fe0000b807984 */ /* 0x000e620000000c00 */
[----:B---3--:R-:W-:-:S03]  /*4310*/  DFMA R132, R72, R132, R134 ;  /* 0x000000844884722b */ /* 0x008fc60000000086 */
[----:B------:R-:W3:Y:S01]  /*4320*/  LDS.64 R48, [R10+0x9c0] ;  /* 0x0009c0000a307984 */ /* 0x000ee20000000a00 */
[----:B------:R-:W-:Y:S02]  /*4330*/  DFMA R230, R138, R120, R210 ;  /* 0x000000788ae6722b */ /* 0x000fe400000000d2 */
[----:B------:R-:W-:Y:S01]  /*4340*/  DFMA R218, R156, R64, R218 ;  /* 0x000000409cda722b */ /* 0x000fe200000000da */
[----:B------:R-:W3:Y:S01]  /*4350*/  LDS.64 R224, [R12+0x5a0] ;  /* 0x0005a0000ce07984 */ /* 0x000ee20000000a00 */
[----:B----4-:R-:W-:Y:S02]  /*4360*/  DFMA R234, R70, R234, R132 ;  /* 0x000000ea46ea722b */ /* 0x010fe40000000084 */
[----:B------:R-:W-:Y:S01]  /*4370*/  DFMA R210, R158, R60, R216 ;  /* 0x0000003c9ed2722b */ /* 0x000fe200000000d8 */
[----:B------:R-:W-:Y:S01]  /*4380*/  LDS.64 R64, [R196+0x340] ;  /* 0x00034000c4407984 */ /* 0x000fe20000000a00 */
[----:B------:R-:W-:-:S03]  /*4390*/  DFMA R230, R148, R122, R230 ;  /* 0x0000007a94e6722b */ /* 0x000fc600000000e6 */
[----:B------:R-:W4:Y:S04]  /*43a0*/  LDS.64 R226, [R7+0x40] ;  /* 0x0000400007e27984 */ /* 0x000f280000000a00 */
[----:B------:R-:W4:Y:S04]  /*43b0*/  LDS.64 R222, [R10+0xa28] ;  /* 0x000a28000ade7984 */ /* 0x000f280000000a00 */
[----:B------:R-:W4:Y:S01]  /*43c0*/  LDS.128 R132, [R11+0x4ff0] ;  /* 0x004ff0000b847984 */ /* 0x000f220000000c00 */
[----:B------:R-:W-:-:S03]  /*43d0*/  DFMA R54, R136, R54, R218 ;  /* 0x000000368836722b */ /* 0x000fc600000000da */
[----:B------:R-:W4:Y:S01]  /*43e0*/  LDS.64 R216, [R12+0x5a8] ;  /* 0x0005a8000cd87984 */ /* 0x000f220000000a00 */
[----:B--2---:R-:W-:-:S03]  /*43f0*/  DFMA R232, R142, R232, R210 ;  /* 0x000000e88ee8722b */ /* 0x004fc600000000d2 */
[----:B------:R-:W-:Y:S01]  /*4400*/  LDS.64 R60, [R13+0x340] ;  /* 0x000340000d3c7984 */ /* 0x000fe20000000a00 */
[----:B------:R-:W-:-:S03]  /*4410*/  DFMA R230, R146, R124, R230 ;  /* 0x0000007c92e6722b */ /* 0x000fc600000000e6 */
[----:B------:R-:W2:Y:S01]  /*4420*/  LDS.64 R218, [R6+0x340] ;  /* 0x0003400006da7984 */ /* 0x000ea20000000a00 */
[----:B0-----:R-:W-:-:S03]  /*4430*/  DFMA R232, R16, R212, R232 ;  /* 0x000000d410e8722b */ /* 0x001fc600000000e8 */
[----:B------:R-:W0:Y:S01]  /*4440*/  LDS.64 R212, [R11+0x5000] ;  /* 0x005000000bd47984 */ /* 0x000e220000000a00 */
[----:B------:R-:W-:Y:S02]  /*4450*/  DFMA R230, R32, R126, R230 ;  /* 0x0000007e20e6722b */ /* 0x000fe400000000e6 */
[----:B------:R-:W-:Y:S01]  /*4460*/  DFMA R228, R140, R228, R54 ;  /* 0x000000e48ce4722b */ /* 0x000fe20000000036 */
[----:B------:R-:W-:Y:S04]  /*4470*/  LDS.64 R210, [R7+0x48] ;  /* 0x0000480007d27984 */ /* 0x000fe80000000a00 */
[----:B------:R-:W0:Y:S01]  /*4480*/  LDS.64 R54, [R196+0x3a8] ;  /* 0x0003a800c4367984 */ /* 0x000e220000000a00 */
[----:B-1----:R-:W-:Y:S02]  /*4490*/  DFMA R230, R34, R128, R230 ;  /* 0x0000008022e6722b */ /* 0x002fe400000000e6 */
[----:B------:R-:W-:Y:S01]  /*44a0*/  DFMA R204, R68, R204, R234 ;  /* 0x000000cc44cc722b */ /* 0x000fe200000000ea */
[----:B------:R-:W-:Y:S01]  /*44b0*/  LDS.64 R236, [R7+0x58] ;  /* 0x0000580007ec7984 */ /* 0x000fe20000000a00 */
[----:B---3--:R-:W-:-:S02]  /*44c0*/  DFMA R234, R44, R48, R228 ;  /* 0x000000302cea722b */ /* 0x008fc400000000e4 */
[----:B------:R-:W-:Y:S01]  /*44d0*/  DFMA R224, R26, R224, R232 ;  /* 0x000000e01ae0722b */ /* 0x000fe200000000e8 */
[----:B------:R-:W-:Y:S01]  /*44e0*/  LDS.64 R48, [R13+0x3a8] ;  /* 0x0003a8000d307984 */ /* 0x000fe20000000a00 */
[----:B------:R-:W-:Y:S02]  /*44f0*/  DFMA R230, R30, R130, R230 ;  /* 0x000000821ee6722b */ /* 0x000fe400000000e6 */
[----:B----4-:R-:W-:Y:S01]  /*4500*/  DFMA R204, R64, R226, R204 ;  /* 0x000000e240cc722b */ /* 0x010fe200000000cc */
[----:B------:R-:W1:Y:S01]  /*4510*/  LDS.64 R228, [R6+0x3a8] ;  /* 0x0003a80006e47984 */ /* 0x000e620000000a00 */
[----:B------:R-:W-:-:S03]  /*4520*/  DFMA R222, R24, R222, R234 ;  /* 0x000000de18de722b */ /* 0x000fc600000000ea */
[----:B------:R-:W-:Y:S01]  /*4530*/  LDS.64 R226, [R6+0x410] ;  /* 0x0004100006e27984 */ /* 0x000fe20000000a00 */
[----:B------:R-:W-:Y:S02]  /*4540*/  DFMA R230, R20, R132, R230 ;  /* 0x0000008414e6722b */ /* 0x000fe400000000e6 */
[----:B------:R-:W-:Y:S01]  /*4550*/  DFMA R216, R144, R216, R224 ;  /* 0x000000d890d8722b */ /* 0x000fe200000000e0 */
[----:B------:R-:W-:Y:S01]  /*4560*/  LDS.64 R232, [R6+0x4e0] ;  /* 0x0004e00006e87984 */ /* 0x000fe20000000a00 */
[C---:B------:R-:W-:Y:S02]  /*4570*/  DMUL R224, R222.reuse, R36 ;  /* 0x00000024dee07228 */ /* 0x040fe40000000000 */
[----:B------:R-:W-:Y:S02]  /*4580*/  DMUL R194, R222, R194 ;  /* 0x000000c2dec27228 */ /* 0x000fe40000000000 */
[----:B--2---:R-:W-:Y:S02]  /*4590*/  DFMA R218, R60, R218, R204 ;  /* 0x000000da3cda722b */ /* 0x004fe400000000cc */
[----:B------:R-:W-:-:S02]  /*45a0*/  DMUL R204, R42, R198 ;  /* 0x000000c62acc7228 */ /* 0x000fc40000000000 */
[----:B------:R-:W-:Y:S01]  /*45b0*/  DFMA R198, R38, R134, R230 ;  /* 0x0000008626c6722b */ /* 0x000fe200000000e6 */
[----:B------:R-:W-:Y:S01]  /*45c0*/  LDS.64 R42, [R196+0x410] ;  /* 0x00041000c42a7984 */ /* 0x000fe20000000a00 */
[----:B------:R-:W-:Y:S02]  /*45d0*/  DFMA R206, R216, R206, R224 ;  /* 0x000000ced8ce722b */ /* 0x000fe400000000e0 */
[----:B------:R-:W-:Y:S01]  /*45e0*/  DMUL R224, R222, R14 ;  /* 0x0000000edee07228 */ /* 0x000fe20000000000 */
[----:B------:R-:W-:Y:S01]  /*45f0*/  LDS.64 R230, [R6+0x478] ;  /* 0x0004780006e67984 */ /* 0x000fe20000000a00 */
[----:B------:R-:W-:Y:S02]  /*4600*/  DFMA R194, R216, R36, R194 ;  /* 0x00000024d8c2722b */ /* 0x000fe400000000c2 */
[----:B0-----:R-:W-:Y:S01]  /*4610*/  DFMA R198, R62, R212, R198 ;  /* 0x000000d43ec6722b */ /* 0x001fe200000000c6 */
[----:B------:R-:W-:Y:S01]  /*4620*/  LDS.64 R36, [R13+0x410] ;  /* 0x000410000d247984 */ /* 0x000fe20000000a00 */
[----:B------:R-:W-:-:S02]  /*4630*/  DFMA R210, R54, R210, R218 ;  /* 0x000000d236d2722b */ /* 0x000fc400000000da */
[----:B------:R-:W-:Y:S01]  /*4640*/  DFMA R222, R22, R28, R204 ;  /* 0x0000001c16de722b */ /* 0x000fe200000000cc */
[----:B------:R-:W0:Y:S01]  /*4650*/  LDS.64 R218, [R7+0x50] ;  /* 0x0000500007da7984 */ /* 0x000e220000000a00 */
[-C--:B------:R-:W-:Y:S02]  /*4660*/  DFMA R216, R216, R18.reuse, R224 ;  /* 0x00000012d8d8722b */ /* 0x080fe400000000e0 */
[C---:B------:R-:W-:Y:S01]  /*4670*/  DFMA R238, R198.reuse, R18, R206 ;  /* 0x00000012c6ee722b */ /* 0x040fe200000000ce */
[----:B------:R-:W2:Y:S01]  /*4680*/  LDS.64 R28, [R196+0x478] ;  /* 0x00047800c41c7984 */ /* 0x000ea20000000a00 */
[----:B------:R-:W-:-:S03]  /*4690*/  DFMA R240, R198, R14, R194 ;  /* 0x0000000ec6f0722b */ /* 0x000fc600000000c2 */
[----:B------:R3:W-:Y:S04]  /*46a0*/  LDS.64 R18, [R196+0x4e0] ;  /* 0x0004e000c4127984 */ /* 0x0007e80000000a00 */
[----:B------:R-:W-:Y:S04]  /*46b0*/  LDS.64 R22, [R13+0x478] ;  /* 0x000478000d167984 */ /* 0x000fe80000000a00 */
[----:B------:R-:W-:Y:S04]  /*46c0*/  LDS.64 R14, [R13+0x4e0] ;  /* 0x0004e0000d0e7984 */ /* 0x000fe80000000a00 */
[----:B------:R-:W-:Y:S01]  /*46d0*/  LDS.64 R224, [R7+0x60] ;  /* 0x0000600007e07984 */ /* 0x000fe20000000a00 */
[----:B------:R-:W-:Y:S01]  /*46e0*/  BAR.SYNC.DEFER_BLOCKING 0x0 ;  /* 0x0000000000007b1d */ /* 0x000fe20000010000 */
[----:B------:R-:W-:-:S05]  /*46f0*/  CS2R R204, SRZ ;  /* 0x0000000000cc7805 */ /* 0x000fca000001ff00 */
[----:B-1----:R-:W-:Y:S01]  /*4700*/  DFMA R228, R48, R228, R210 ;  /* 0x000000e430e4722b */ /* 0x002fe200000000d2 */
[----:B------:R-:W-:Y:S01]  /*4710*/  CS2R R210, SRZ ;  /* 0x0000000000d27805 */ /* 0x000fe2000001ff00 */
[----:B------:R-:W4:Y:S01]  /*4720*/  @!P2 LDG.E.64.CONSTANT R204, desc[UR76][R58.64+0x4f38] ;  /* 0x004f384c3acca981 */ /* 0x000f22000c1e9b00 */
[----:B------:R-:W-:-:S04]  /*4730*/  CS2R R206, SRZ ;  /* 0x0000000000ce7805 */ /* 0x000fc8000001ff00 */
[----:B------:R-:W4:Y:S01]  /*4740*/  @!P2 LDG.E.64.CONSTANT R210, desc[UR76][R58.64+0xd888] ;  /* 0x00d8884c3ad2a981 */ /* 0x000f22000c1e9b00 */
[----:B---3--:R-:W-:-:S03]  /*4750*/  CS2R R196, SRZ ;  /* 0x0000000000c47805 */ /* 0x008fc6000001ff00 */
[----:B------:R-:W3:Y:S01]  /*4760*/  @!P2 LDG.E.64.CONSTANT R206, desc[UR76][R58.64+0xa90] ;  /* 0x000a904c3acea981 */ /* 0x000ee2000c1e9b00 */
[----:B------:R-:W-:-:S03]  /*4770*/  CS2R R194, SRZ ;  /* 0x0000000000c27805 */ /* 0x000fc6000001ff00 */
[----:B------:R-:W3:Y:S04]  /*4780*/  @!P2 LDG.E.64.CONSTANT R196, desc[UR76][R58.64+0x11d30] ;  /* 0x011d304c3ac4a981 */ /* 0x000ee8000c1e9b00 */
[----:B------:R-:W-:Y:S04]  /*4790*/  STS.64 [R8], R238 ;  /* 0x000000ee08007388 */ /* 0x000fe80000000a00 */
[----:B------:R-:W-:Y:S01]  /*47a0*/  STS.64 [R9], R240 ;  /* 0x000000f009007388 */ /* 0x000fe20000000a00 */
[----:B------:R-:W-:Y:S06]  /*47b0*/  BAR.SYNC.DEFER_BLOCKING 0x0 ;  /* 0x0000000000007b1d */ /* 0x000fec0000010000 */
[----:B------:R-:W3:Y:S01]  /*47c0*/  @!P2 LDG.E.64.CONSTANT R194, desc[UR76][R58.64+0x93e0] ;  /* 0x0093e04c3ac2a981 */ /* 0x000ee2000c1e9b00 */
[----:B0-----:R-:W-:-:S03]  /*47d0*/  DFMA R218, R42, R218, R228 ;  /* 0x000000da2ada722b */ /* 0x001fc600000000e4 */
[----:B------:R-:W0:Y:S05]  /*47e0*/  LDS.64 R234, [R7] ;  /* 0x0000000007ea7984 */ /* 0x000e2a0000000a00 */
[----:B------:R-:W-:Y:S02]  /*47f0*/  DFMA R226, R36, R226, R218 ;  /* 0x000000e224e2722b */ /* 0x000fe400000000da */
[----:B------:R-:W1:Y:S04]  /*4800*/  LDS.64 R218, [R6] ;  /* 0x0000000006da7984 */ /* 0x000e680000000a00 */
[----:B------:R-:W1:Y:S02]  /*4810*/  LDS.64 R228, [R7+0x8] ;  /* 0x0000080007e47984 */ /* 0x000e640000000a00 */
[----:B--2---:R-:W-:-:S02]  /*4820*/  DFMA R236, R28, R236, R226 ;  /* 0x000000ec1cec722b */ /* 0x004fc400000000e2 */
[----:B------:R-:W-:Y:S01]  /*4830*/  DMUL R202, R202, UR6 ;  /* 0x00000006caca7c28 */ /* 0x000fe20008000000 */
[----:B------:R-:W-:Y:S01]  /*4840*/  LDS.64 R240, [R12+0xad8] ;  /* 0x000ad8000cf07984 */ /* 0x000fe20000000a00 */
[----:B------:R-:W-:-:S03]  /*4850*/  DFMA R220, R220, R214, R222 ;  /* 0x000000d6dcdc722b */ /* 0x000fc600000000de */
[----:B------:R-:W-:Y:S01]  /*4860*/  LDS.64 R222, [R7+0x18] ;  /* 0x0000180007de7984 */ /* 0x000fe20000000a00 */
[----:B------:R-:W-:-:S03]  /*4870*/  DFMA R208, R198, R208, R216 ;  /* 0x000000d0c6d0722b */ /* 0x000fc600000000d8 */
[----:B------:R-:W-:Y:S04]  /*4880*/  LDS.64 R248, [R6+0x270] ;  /* 0x0002700006f87984 */ /* 0x000fe80000000a00 */
[----:B------:R-:W-:Y:S04]  /*4890*/  LDS.64 R246, [R7+0x38] ;  /* 0x0000380007f67984 */ /* 0x000fe80000000a00 */
[----:B------:R-:W-:Y:S01]  /*48a0*/  LDS.64 R244, [R6+0x2d8] ;  /* 0x0002d80006f47984 */ /* 0x000fe20000000a00 */
[----:B0-----:R-:W-:-:S03]  /*48b0*/  DMUL R226, R56, R234 ;  /* 0x000000ea38e27228 */ /* 0x001fc60000000000 */
[----:B------:R-:W0:Y:S05]  /*48c0*/  LDS.64 R234, [R6+0x68] ;  /* 0x0000680006ea7984 */ /* 0x000e2a0000000a00 */
[----:B------:R-:W-:Y:S02]  /*48d0*/  DFMA R202, R154, R202, R226 ;  /* 0x000000ca9aca722b */ /* 0x000fe400000000e2 */
[----:B------:R-:W2:Y:S06]  /*48e0*/  LDS.64 R226, [R7+0x10] ;  /* 0x0000100007e27984 */ /* 0x000eac0000000a00 */
[----:B-1----:R-:W-:Y:S01]  /*48f0*/  DFMA R218, R50, R218, R202 ;  /* 0x000000da32da722b */ /* 0x002fe200000000ca */
[----:B------:R-:W-:-:S07]  /*4900*/  CS2R R202, SRZ ;  /* 0x0000000000ca7805 */ /* 0x000fce000001ff00 */
[----:B------:R-:W-:Y:S01]  /*4910*/  DFMA R228, R52, R228, R218 ;  /* 0x000000e434e4722b */ /* 0x000fe200000000da */
[----:B------:R-:W3:Y:S04]  /*4920*/  @!P2 LDG.E.64.CONSTANT R202, desc[UR76][R58.64+0x1a680] ;  /* 0x01a6804c3acaa981 */ /* 0x000ee8000c1e9b00 */
[----:B------:R-:W1:Y:S01]  /*4930*/  LDS.64 R218, [R6+0xd0] ;  /* 0x0000d00006da7984 */ /* 0x000e620000000a00 */
[----:B------:R-:W-:Y:S02]  /*4940*/  DFMA R230, R22, R230, R236 ;  /* 0x000000e616e6722b */ /* 0x000fe400000000ec */
[-C--:B------:R-:W-:Y:S01]  /*4950*/  DFMA R214, R100, R220.reuse, RZ ;  /* 0x000000dc64d6722b */ /* 0x080fe200000000ff */
[----:B------:R-:W-:Y:S01]  /*4960*/  LDS.64 R236, [R7+0x20] ;  /* 0x0000200007ec7984 */ /* 0x000fe20000000a00 */
[----:B------:R-:W-:-:S03]  /*4970*/  DFMA R100, R92, R220, RZ ;  /* 0x000000dc5c64722b */ /* 0x000fc600000000ff */
[----:B------:R-:W1:Y:S01]  /*4980*/  LDS.64 R92, [R6+0x138] ;  /* 0x00013800065c7984 */ /* 0x000e620000000a00 */
[----:B0-----:R-:W-:Y:S02]  /*4990*/  DFMA R228, R40, R234, R228 ;  /* 0x000000ea28e4722b */ /* 0x001fe400000000e4 */
[----:B------:R-:W-:Y:S01]  /*49a0*/  DFMA R224, R18, R224, R230 ;  /* 0x000000e012e0722b */ /* 0x000fe200000000e6 */
[----:B------:R-:W-:Y:S05]  /*49b0*/  LDS.64 R234, [R12+0xa98] ;  /* 0x000a98000cea7984 */ /* 0x000fea0000000a00 */
[----:B--2---:R-:W-:Y:S02]  /*49c0*/  DFMA R230, R66, R226, R228 ;  /* 0x000000e242e6722b */ /* 0x004fe400000000e4 */
[----:B------:R-:W-:-:S02]  /*49d0*/  DFMA R226, R220, R94, RZ ;  /* 0x0000005edce2722b */ /* 0x000fc400000000ff */
[----:B------:R-:W-:Y:S01]  /*49e0*/  DFMA R228, R220, R90, RZ ;  /* 0x0000005adce4722b */ /* 0x000fe200000000ff */
[----:B------:R-:W0:Y:S04]  /*49f0*/  LDS.64 R94, [R12+0xa90] ;  /* 0x000a90000c5e7984 */ /* 0x000e280000000a00 */
[----:B------:R-:W2:Y:S01]  /*4a00*/  LDS.64 R90, [R10+0xa90] ;  /* 0x000a90000a5a7984 */ /* 0x000ea20000000a00 */
[----:B------:R-:W-:Y:S02]  /*4a10*/  DFMA R232, R14, R232, R224 ;  /* 0x000000e80ee8722b */ /* 0x000fe400000000e0 */
[----:B------:R-:W-:Y:S01]  /*4a20*/  DFMA R224, R104, R220, RZ ;  /* 0x000000dc68e0722b */ /* 0x000fe200000000ff */
[----:B------:R-:W2:Y:S01]  /*4a30*/  LDS.64 R104, [R10+0xaf8] ;  /* 0x000af8000a687984 */ /* 0x000ea20000000a00 */
[----:B------:R-:W-:-:S02]  /*4a40*/  DFMA R102, R220, R102, RZ ;  /* 0x00000066dc66722b */ /* 0x000fc400000000ff */
[----:B------:R-:W-:Y:S02]  /*4a50*/  DFMA R238, R200, R220, RZ ;  /* 0x000000dcc8ee722b */ /* 0x000fe400000000ff */
[----:B------:R-:W-:Y:S02]  /*4a60*/  DFMA R198, R220, R106, RZ ;  /* 0x0000006adcc6722b */ /* 0x000fe400000000ff */
[----:B------:R-:W-:Y:S01]  /*4a70*/  DFMA R200, R108, R220, RZ ;  /* 0x000000dc6cc8722b */ /* 0x000fe200000000ff */
[----:B------:R-:W2:Y:S01]  /*4a80*/  LDS.64 R106, [R12+0xaa0] ;  /* 0x000aa0000c6a7984 */ /* 0x000ea20000000a00 */
[----:B-1----:R-:W-:-:S03]  /*4a90*/  DFMA R230, R46, R218, R230 ;  /* 0x000000da2ee6722b */ /* 0x002fc600000000e6 */
[----:B------:R-:W1:Y:S01]  /*4aa0*/  LDS.64 R108, [R10+0xb60] ;  /* 0x000b60000a6c7984 */ /* 0x000e620000000a00 */
[----:B------:R-:W-:Y:S01]  /*4ab0*/  CS2R R216, SRZ ;  /* 0x0000000000d87805 */ /* 0x000fe2000001ff00 */
[-C--:B------:R-:W-:Y:S02]  /*4ac0*/  DFMA R88, R88, R220.reuse, RZ ;  /* 0x000000dc5858722b */ /* 0x080fe400000000ff */
[----:B------:R-:W-:Y:S02]  /*4ad0*/  DFMA R96, R96, R220, RZ ;  /* 0x000000dc6060722b */ /* 0x000fe400000000ff */
[----:B------:R-:W-:Y:S01]  /*4ae0*/  DFMA R98, R220, R98, RZ ;  /* 0x00000062dc62722b */ /* 0x000fe200000000ff */
[----:B------:R-:W3:Y:S01]  /*4af0*/  @!P2 LDG.E.64.CONSTANT R216, desc[UR76][R58.64+0x161d8] ;  /* 0x0161d84c3ad8a981 */ /* 0x000ee2000c1e9b00 */
[----:B------:R-:W-:Y:S02]  /*4b00*/  DFMA R214, R208, R114, R214 ;  /* 0x00000072d0d6722b */ /* 0x000fe400000000d6 */
[----:B------:R-:W-:Y:S01]  /*4b10*/  DFMA R222, R86, R222, R230 ;  /* 0x000000de56de722b */ /* 0x000fe200000000e6 */
[----:B------:R-:W1:Y:S01]  /*4b20*/  LDS.64 R114, [R6+0x1a0] ;  /* 0x0001a00006727984 */ /* 0x000e620000000a00 */
[----:B------:R-:W-:-:S02]  /*4b30*/  DFMA R116, R116, R208, R102 ;  /* 0x000000d07474722b */ /* 0x000fc40000000066 */
[----:B------:R-:W-:Y:S01]  /*4b40*/  DFMA R220, R220, R110, RZ ;  /* 0x0000006edcdc722b */ /* 0x000fe200000000ff */
[----:B------:R-:W1:Y:S04]  /*4b50*/  LDS.64 R102, [R10+0xbc8] ;  /* 0x000bc8000a667984 */ /* 0x000e680000000a00 */
[----:B------:R-:W1:Y:S01]  /*4b60*/  LDS.64 R110, [R12+0xaa8] ;  /* 0x000aa8000c6e7984 */ /* 0x000e620000000a00 */
[----:B------:R-:W-:Y:S02]  /*4b70*/  DADD R218, R238, R232 ;  /* 0x00000000eeda7229 */ /* 0x000fe400000000e8 */
[----:B------:R-:W-:Y:S01]  /*4b80*/  DFMA R120, R120, R208, R226 ;  /* 0x000000d07878722b */ /* 0x000fe200000000e2 */
[----:B------:R-:W-:Y:S01]  /*4b90*/  LDS.64 R238, [R10+0xd00] ;  /* 0x000d00000aee7984 */ /* 0x000fe20000000a00 */
[----:B------:R-:W-:-:S02]  /*4ba0*/  DFMA R232, R84, R92, R222 ;  /* 0x0000005c54e8722b */ /* 0x000fc400000000de */
[----:B------:R-:W-:Y:S01]  /*4bb0*/  DFMA R118, R208, R118, R100 ;  /* 0x00000076d076722b */ /* 0x000fe20000000064 */
[----:B------:R-:W1:Y:S04]  /*4bc0*/  LDS.64 R226, [R10+0xc30] ;  /* 0x000c30000ae27984 */ /* 0x000e680000000a00 */
[----:B------:R-:W1:Y:S01]  /*4bd0*/  LDS.64 R100, [R12+0xab0] ;  /* 0x000ab0000c647984 */ /* 0x000e620000000a00 */
[----:B0-----:R-:W-:Y:S02]  /*4be0*/  DFMA R230, R192, R94, RZ ;  /* 0x0000005ec0e6722b */ /* 0x001fe400000000ff */
[----:B--2---:R-:W-:Y:S01]  /*4bf0*/  DFMA R90, R190, R90, RZ ;  /* 0x0000005abe5a722b */ /* 0x004fe200000000ff */
[----:B------:R-:W0:Y:S01]  /*4c00*/  LDS.64 R92, [R7+0x28] ;  /* 0x00002800075c7984 */ /* 0x000e220000000a00 */
[----:B------:R-:W-:-:S03]  /*4c10*/  DFMA R236, R82, R236, R232 ;  /* 0x000000ec52ec722b */ /* 0x000fc600000000e8 */
[----:B------:R-:W2:Y:S01]  /*4c20*/  LDS.64 R232, [R10+0xc98] ;  /* 0x000c98000ae87984 */ /* 0x000ea20000000a00 */
[----:B------:R-:W-:Y:S02]  /*4c30*/  DFMA R222, R208, R122, R88 ;  /* 0x0000007ad0de722b */ /* 0x000fe40000000058 */
[----:B------:R-:W-:Y:S01]  /*4c40*/  DFMA R88, R188, R234, R230 ;  /* 0x000000eabc58722b */ /* 0x000fe200000000e6 */
[----:B------:R-:W2:Y:S01]  /*4c50*/  LDS.64 R94, [R12+0xab8] ;  /* 0x000ab8000c5e7984 */ /* 0x000ea20000000a00 */
[----:B------:R-:W-:-:S03]  /*4c60*/  DFMA R90, R186, R104, R90 ;  /* 0x00000068ba5a722b */ /* 0x000fc6000000005a */
[----:B------:R-:W2:Y:S04]  /*4c70*/  LDS.64 R234, [R6+0x208] ;  /* 0x0002080006ea7984 */ /* 0x000ea80000000a00 */
[----:B------:R-:W2:Y:S01]  /*4c80*/  LDS.64 R122, [R11+0x5008] ;  /* 0x005008000b7a7984 */ /* 0x000ea20000000a00 */
[----:B------:R-:W-:Y:S02]  /*4c90*/  DFMA R106, R184, R106, R88 ;  /* 0x0000006ab86a722b */ /* 0x000fe40000000058 */
[----:B-1----:R-:W-:Y:S01]  /*4ca0*/  DFMA R108, R182, R108, R90 ;  /* 0x0000006cb66c722b */ /* 0x002fe2000000005a */
[----:B------:R-:W1:Y:S04]  /*4cb0*/  LDS.64 R230, [R12+0xac0] ;  /* 0x000ac0000ce67984 */ /* 0x000e680000000a00 */
[----:B------:R-:W1:Y:S01]  /*4cc0*/  LDS.128 R88, [R11+0x5010] ;  /* 0x005010000b587984 */ /* 0x000e620000000c00 */
[----:B------:R-:W-:-:S02]  /*4cd0*/  DFMA R104, R80, R114, R236 ;  /* 0x000000725068722b */ /* 0x000fc400000000ec */
[----:B------:R-:W-:Y:S01]  /*4ce0*/  DFMA R102, R178, R102, R108 ;  /* 0x00000066b266722b */ /* 0x000fe2000000006c */
[----:B------:R-:W1:Y:S01]  /*4cf0*/  LDS.64 R236, [R12+0xac8] ;  /* 0x000ac8000cec7984 */ /* 0x000e620000000a00 */
[----:B------:R-:W-:Y:S02]  /*4d00*/  DFMA R110, R180, R110, R106 ;  /* 0x0000006eb46e722b */ /* 0x000fe4000000006a */
[----:B------:R-:W-:Y:S02]  /*4d10*/  DFMA R228, R124, R208, R228 ;  /* 0x000000d07ce4722b */ /* 0x000fe400000000e4 */
[----:B------:R-:W-:Y:S02]  /*4d20*/  DFMA R114, R208, R126, R96 ;  /* 0x0000007ed072722b */ /* 0x000fe40000000060 */
[----:B------:R-:W-:Y:S01]  /*4d30*/  DFMA R102, R174, R226, R102 ;  /* 0x000000e2ae66722b */ /* 0x000fe20000000066 */
[----:B------:R-:W1:Y:S01]  /*4d40*/  LDS.64 R96, [R12+0xad0] ;  /* 0x000ad0000c607984 */ /* 0x000e620000000a00 */
[----:B------:R-:W-:-:S02]  /*4d50*/  DFMA R124, R128, R208, R98 ;  /* 0x000000d0807c722b */ /* 0x000fc40000000062 */
[----:B------:R-:W-:Y:S01]  /*4d60*/  DFMA R100, R176, R100, R110 ;  /* 0x00000064b064722b */ /* 0x000fe2000000006e */
[----:B------:R-:W1:Y:S04]  /*4d70*/  LDS.64 R98, [R10+0xd68] ;  /* 0x000d68000a627984 */ /* 0x000e680000000a00 */
[----:B------:R-:W1:Y:S01]  /*4d80*/  LDS.128 R108, [R11+0x5020] ;  /* 0x005020000b6c7984 */ /* 0x000e620000000c00 */
[----:B0-----:R-:W-:Y:S02]  /*4d90*/  DFMA R92, R78, R92, R104 ;  /* 0x0000005c4e5c722b */ /* 0x001fe40000000068 */
[----:B--2---:R-:W-:Y:S01]  /*4da0*/  DFMA R232, R170, R232, R102 ;  /* 0x000000e8aae8722b */ /* 0x004fe20000000066 */
[----:B------:R-:W-:Y:S04]  /*4db0*/  LDS.128 R104, [R11+0x5030] ;  /* 0x005030000b687984 */ /* 0x000fe80000000c00 */
[----:B------:R-:W0:Y:S01]  /*4dc0*/  LDS.64 R102, [R10+0xdd0] ;  /* 0x000dd0000a667984 */ /* 0x000e220000000a00 */
[----:B------:R-:W-:-:S02]  /*4dd0*/  DFMA R94, R172, R94, R100 ;  /* 0x0000005eac5e722b */ /* 0x000fc40000000064 */
[----:B------:R-:W-:Y:S01]  /*4de0*/  DFMA R126, R76, R234, R92 ;  /* 0x000000ea4c7e722b */ /* 0x000fe2000000005c */
[----:B------:R-:W2:Y:S01]  /*4df0*/  LDS.64 R100, [R7+0x30] ;  /* 0x0000300007647984 */ /* 0x000ea20000000a00 */
[----:B------:R-:W-:-:S03]  /*4e00*/  DFMA R92, R160, R122, RZ ;  /* 0x0000007aa05c722b */ /* 0x000fc600000000ff */
[----:B------:R-:W2:Y:S01]  /*4e10*/  LDS.64 R234, [R10+0xe38] ;  /* 0x000e38000aea7984 */ /* 0x000ea20000000a00 */
[----:B-1----:R-:W-:-:S03]  /*4e20*/  DFMA R230, R168, R230, R94 ;  /* 0x000000e6a8e6722b */ /* 0x002fc6000000005e */
[----:B------:R-:W-:Y:S01]  /*4e30*/  LDS.64 R226, [R10+0xea0] ;  /* 0x000ea0000ae27984 */ /* 0x000fe20000000a00 */
[----:B------:R-:W-:Y:S02]  /*4e40*/  DFMA R92, R154, R88, R92 ;  /* 0x000000589a5c722b */ /* 0x000fe4000000005c */
[----:B------:R-:W-:Y:S02]  /*4e50*/  DFMA R238, R166, R238, R232 ;  /* 0x000000eea6ee722b */ /* 0x000fe400000000e8 */
[----:B------:R-:W-:Y:S01]  /*4e60*/  DFMA R236, R164, R236, R230 ;  /* 0x000000eca4ec722b */ /* 0x000fe200000000e6 */
[----:B------:R-:W-:Y:S03]  /*4e70*/  LDS.64 R232, [R10+0xf08] ;  /* 0x000f08000ae87984 */ /* 0x000fe60000000a00 */
[----:B------:R-:W-:Y:S01]  /*4e80*/  DFMA R128, R152, R90, R92 ;  /* 0x0000005a9880722b */ /* 0x000fe2000000005c */
[----:B------:R-:W-:Y:S04]  /*4e90*/  LDS.64 R230, [R12+0xae0] ;  /* 0x000ae0000ce67984 */ /* 0x000fe80000000a00 */
[----:B------:R-:W1:Y:S01]  /*4ea0*/  LDS.128 R92, [R11+0x5040] ;  /* 0x005040000b5c7984 */ /* 0x000e620000000c00 */
[----:B------:R-:W-:-:S02]  /*4eb0*/  DFMA R96, R158, R96, R236 ;  /* 0x000000609e60722b */ /* 0x000fc400000000ec */
[----:B------:R-:W-:Y:S01]  /*4ec0*/  DFMA R98, R162, R98, R238 ;  /* 0x00000062a262722b */ /* 0x000fe200000000ee */
[----:B------:R-:W-:Y:S01]  /*4ed0*/  LDS.64 R236, [R12+0xae8] ;  /* 0x000ae8000cec7984 */ /* 0x000fe20000000a00 */
[----:B------:R-:W-:-:S03]  /*4ee0*/  DFMA R128, R150, R108, R128 ;  /* 0x0000006c9680722b */ /* 0x000fc60000000080 */
[----:B------:R-:W-:Y:S01]  /*4ef0*/  LDS.64 R238, [R10+0xf70] ;  /* 0x000f70000aee7984 */ /* 0x000fe20000000a00 */
[----:B------:R-:W-:Y:S02]  /*4f00*/  DFMA R240, R142, R240, R96 ;  /* 0x000000f08ef0722b */ /* 0x000fe40000000060 */
[----:B0-----:R-:W-:Y:S02]  /*4f10*/  DFMA R102, R156, R102, R98 ;  /* 0x000000669c66722b */ /* 0x001fe40000000062 */
[----:B------:R-:W-:Y:S01]  /*4f20*/  DFMA R128, R138, R110, R128 ;  /* 0x0000006e8a80722b */ /* 0x000fe20000000080 */
[----:B------:R-:W0:Y:S01]  /*4f30*/  LDS.128 R96, [R11+0x5050] ;  /* 0x005050000b607984 */ /* 0x000e220000000c00 */
[----:B--2---:R-:W-:Y:S02]  /*4f40*/  DFMA R100, R74, R100, R126 ;  /* 0x000000644a64722b */ /* 0x004fe4000000007e */
[----:B------:R-:W-:Y:S01]  /*4f50*/  DFMA R224, R208, R130, R224 ;  /* 0x00000082d0e0722b */ /* 0x000fe200000000e0 */
[----:B------:R-:W-:Y:S03]  /*4f60*/  LDS.64 R126, [R6+0x340] ;  /* 0x00034000067e7984 */ /* 0x000fe60000000a00 */
[----:B------:R-:W-:Y:S01]  /*4f70*/  DFMA R128, R148, R104, R128 ;  /* 0x000000689480722b */ /* 0x000fe20000000080 */
[----:B------:R-:W2:Y:S01]  /*4f80*/  LDS.64 R130, [R12+0xaf0] ;  /* 0x000af0000c827984 */ /* 0x000ea20000000a00 */
[----:B------:R-:W-:-:S02]  /*4f90*/  DFMA R248, R72, R248, R100 ;  /* 0x000000f848f8722b */ /* 0x000fc40000000064 */
[----:B------:R-:W-:Y:S01]  /*4fa0*/  DFMA R234, R136, R234, R102 ;  /* 0x000000ea88ea722b */ /* 0x000fe20000000066 */
[----:B------:R-:W4:Y:S03]  /*4fb0*/  LDS.128 R100, [R11+0x5060] ;  /* 0x005060000b647984 */ /* 0x000f260000000c00 */
[----:B------:R-:W-:-:S08]  /*4fc0*/  DFMA R128, R146, R106, R128 ;  /* 0x0000006a9280722b */ /* 0x000fd00000000080 */
[----:B-1----:R-:W-:Y:S02]  /*4fd0*/  DFMA R242, R32, R92, R128 ;  /* 0x0000005c20f2722b */ /* 0x002fe40000000080 */
[----:B------:R-:W1:Y:S01]  /*4fe0*/  LDS.64 R128, [R7+0x40] ;  /* 0x0000400007807984 */ /* 0x000e620000000a00 */
[----:B------:R-:W-:Y:S02]  /*4ff0*/  DFMA R226, R140, R226, R234 ;  /* 0x000000e28ce2722b */ /* 0x000fe400000000ea */
[----:B------:R-:W-:Y:S01]  /*5000*/  DFMA R230, R16, R230, R240 ;  /* 0x000000e610e6722b */ /* 0x000fe200000000f0 */
[----:B------:R-:W-:Y:S02]  /*5010*/  LDS.64 R234, [R6+0x3a8] ;  /* 0x0003a80006ea7984 */ /* 0x000fe40000000a00 */
[----:B------:R-:W-:-:S03]  /*5020*/  DFMA R242, R34, R94, R242 ;  /* 0x0000005e22f2722b */ /* 0x000fc600000000f2 */
[----:B------:R-:W-:-:S05]  /*5030*/  DFMA R226, R44, R232, R226 ;  /* 0x000000e82ce2722b */ /* 0x000fca00000000e2 */
[----:B0-----:R-:W-:Y:S02]  /*5040*/  DFMA R242, R30, R96, R242 ;  /* 0x000000601ef2722b */ /* 0x001fe400000000f2 */
[----:B------:R-:W-:Y:S02]  /*5050*/  DFMA R230, R26, R236, R230 ;  /* 0x000000ec1ae6722b */ /* 0x000fe400000000e6 */
[----:B------:R-:W-:Y:S01]  /*5060*/  DFMA R226, R24, R238, R226 ;  /* 0x000000ee18e2722b */ /* 0x000fe200000000e2 */
[----:B------:R-:W-:Y:S03]  /*5070*/  LDS.64 R236, [R7+0x50] ;  /* 0x0000500007ec7984 */ /* 0x000fe60000000a00 */
[----:B------:R-:W-:Y:S02]  /*5080*/  DFMA R242, R20, R98, R242 ;  /* 0x0000006214f2722b */ /* 0x000fe400000000f2 */
[----:B------:R-:W-:-:S02]  /*5090*/  DFMA R200, R208, R134, R200 ;  /* 0x00000086d0c8722b */ /* 0x000fc400000000c8 */
[----:B------:R-:W-:Y:S02]  /*50a0*/  DFMA R246, R70, R246, R248 ;  /* 0x000000f646f6722b */ /* 0x000fe400000000f8 */
[----:B------:R-:W-:Y:S02]  /*50b0*/  DFMA R198, R132, R208, R198 ;  /* 0x000000d084c6722b */ /* 0x000fe400000000c6 */
[----:B--2---:R-:W-:Y:S02]  /*50c0*/  DFMA R130, R144, R130, R230 ;  /* 0x000000829082722b */ /* 0x004fe400000000e6 */
[C---:B----4-:R-:W-:Y:S02]  /*50d0*/  DMUL R210, R226.reuse, R210 ;  /* 0x000000d2e2d27228 */ /* 0x050fe40000000000 */
[----:B------:R-:W-:Y:S02]  /*50e0*/  DMUL R134, R226, R204 ;  /* 0x000000cce2867228 */ /* 0x000fe40000000000 */
[----:B------:R-:W-:-:S02]  /*50f0*/  DFMA R132, R38, R100, R242 ;  /* 0x000000642684722b */ /* 0x000fc400000000f2 */
[----:B------:R-:W-:Y:S02]  /*5100*/  DFMA R218, R112, R208, R218 ;  /* 0x000000d070da722b */ /* 0x000fe400000000da */
[----:B------:R-:W-:Y:S02]  /*5110*/  DFMA R244, R68, R244, R246 ;  /* 0x000000f444f4722b */ /* 0x000fe400000000f6 */
[C---:B------:R-:W-:Y:S02]  /*5120*/  DFMA R210, R130.reuse, R204, R210 ;  /* 0x000000cc82d2722b */ /* 0x040fe400000000d2 */
[----:B---3--:R-:W-:Y:S01]  /*5130*/  DFMA R112, R130, R206, R134 ;  /* 0x000000ce8270722b */ /* 0x008fe20000000086 */
[----:B------:R-:W-:Y:S01]  /*5140*/  LDS.64 R204, [R6+0x4e0] ;  /* 0x0004e00006cc7984 */ /* 0x000fe20000000a00 */
[----:B------:R-:W-:Y:S02]  /*5150*/  DFMA R132, R62, R102, R132 ;  /* 0x000000663e84722b */ /* 0x000fe40000000084 */
[----:B-1----:R-:W-:Y:S01]  /*5160*/  DFMA R244, R64, R128, R244 ;  /* 0x0000008040f4722b */ /* 0x002fe200000000f4 */
[----:B------:R-:W0:Y:S01]  /*5170*/  LDS.64 R206, [R7+0x48] ;  /* 0x0000480007ce7984 */ /* 0x000e220000000a00 */
[----:B------:R-:W-:-:S03]  /*5180*/  DFMA R128, R212, R208, R220 ;  /* 0x000000d0d480722b */ /* 0x000fc600000000dc */
[----:B------:R-:W1:Y:S01]  /*5190*/  LDS.64 R220, [R6+0x410] ;  /* 0x0004100006dc7984 */ /* 0x000e620000000a00 */
[C---:B------:R-:W-:Y:S02]  /*51a0*/  DFMA R240, R132.reuse, R196, R210 ;  /* 0x000000c484f0722b */ /* 0x040fe400000000d2 */
[----:B------:R-:W-:Y:S01]  /*51b0*/  DFMA R238, R132, R194, R112 ;  /* 0x000000c284ee722b */ /* 0x000fe20000000070 */
[----:B------:R-:W-:Y:S04]  /*51c0*/  LDS.64 R212, [R7+0x58] ;  /* 0x0000580007d47984 */ /* 0x000fe80000000a00 */
[----:B------:R-:W-:Y:S04]  /*51d0*/  LDS.64 R210, [R6+0x478] ;  /* 0x0004780006d27984 */ /* 0x000fe80000000a00 */
[----:B------:R-:W-:Y:S01]  /*51e0*/  LDS.64 R112, [R7+0x60] ;  /* 0x0000600007707984 */ /* 0x000fe20000000a00 */
[----:B------:R-:W-:Y:S01]  /*51f0*/  BAR.SYNC.DEFER_BLOCKING 0x0 ;  /* 0x0000000000007b1d */ /* 0x000fe20000010000 */
[----:B------:R-:W-:-:S02]  /*5200*/  CS2R R134, SRZ ;  /* 0x0000000000867805 */ /* 0x000fc4000001ff00 */
[----:B------:R-:W-:-:S04]  /*5210*/  CS2R R230, SRZ ;  /* 0x0000000000e67805 */ /* 0x000fc8000001ff00 */
[----:B------:R-:W2:Y:S04]  /*5220*/  @!P2 LDG.E.64.CONSTANT R134, desc[UR76][R58.64+0xddd0] ;  /* 0x00ddd04c3a86a981 */ /* 0x000ea8000c1e9b00 */
[----:B------:R-:W3:Y:S01]  /*5230*/  @!P2 LDG.E.64.CONSTANT R230, desc[UR76][R58.64+0x5480] ;  /* 0x0054804c3ae6a981 */ /* 0x000ee2000c1e9b00 */
[----:B------:R-:W-:-:S03]  /*5240*/  DMUL R208, R226, R196 ;  /* 0x000000c4e2d07228 */ /* 0x000fc60000000000 */
[----:B------:R-:W-:Y:S04]  /*5250*/  STS.64 [R8], R238 ;  /* 0x000000ee08007388 */ /* 0x000fe80000000a00 */
[----:B------:R-:W-:Y:S01]  /*5260*/  STS.64 [R9], R240 ;  /* 0x000000f009007388 */ /* 0x000fe20000000a00 */
[----:B------:R-:W-:Y:S01]  /*5270*/  BAR.SYNC.DEFER_BLOCKING 0x0 ;  /* 0x0000000000007b1d */ /* 0x000fe20000010000 */
[----:B------:R-:W-:Y:S02]  /*5280*/  CS2R R232, SRZ ;  /* 0x0000000000e87805 */ /* 0x000fe4000001ff00 */
[----:B------:R-:W-:-:S03]  /*5290*/  CS2R R196, SRZ ;  /* 0x0000000000c47805 */ /* 0x000fc6000001ff00 */
[----:B------:R-:W-:Y:S01]  /*52a0*/  DFMA R208, R130, R194, R208 ;  /* 0x000000c282d0722b */ /* 0x000fe200000000d0 */
[----:B------:R-:W4:Y:S01]  /*52b0*/  @!P2 LDG.E.64.CONSTANT R232, desc[UR76][R58.64+0xfd8] ;  /* 0x000fd84c3ae8a981 */ /* 0x000f22000c1e9b00 */
[----:B------:R-:W-:-:S03]  /*52c0*/  CS2R R194, SRZ ;  /* 0x0000000000c27805 */ /* 0x000fc6000001ff00 */
[----:B------:R-:W4:Y:S04]  /*52d0*/  @!P2 LDG.E.64.CONSTANT R196, desc[UR76][R58.64+0x9928] ;  /* 0x0099284c3ac4a981 */ /* 0x000f28000c1e9b00 */
[----:B------:R-:W4:Y:S01]  /*52e0*/  @!P2 LDG.E.64.CONSTANT R194, desc[UR76][R58.64+0x12278] ;  /* 0x0122784c3ac2a981 */ /* 0x000f22000c1e9b00 */
[----:B------:R-:W-:-:S03]  /*52f0*/  DFMA R126, R60, R126, R244 ;  /* 0x0000007e3c7e722b */ /* 0x000fc600000000f4 */
[----:B------:R-:W1:Y:S05]  /*5300*/  LDS.64 R226, [R7] ;  /* 0x0000000007e27984 */ /* 0x000e6a0000000a00 */
[----:B0-----:R-:W-:Y:S02]  /*5310*/  DFMA R206, R54, R206, R126 ;  /* 0x000000ce36ce722b */ /* 0x001fe4000000007e */
[----:B------:R-:W0:Y:S04]  /*5320*/  LDS.64 R126, [R6] ;  /* 0x00000000067e7984 */ /* 0x000e280000000a00 */
[----:B------:R-:W-:Y:S02]  /*5330*/  LDS.64 R130, [R6+0x68] ;  /* 0x0000680006827984 */ /* 0x000fe40000000a00 */
[----:B------:R-:W-:-:S02]  /*5340*/  DFMA R206, R48, R234, R206 ;  /* 0x000000ea30ce722b */ /* 0x000fc400000000ce */
[----:B------:R-:W0:Y:S01]  /*5350*/  LDS.64 R234, [R7+0x8] ;  /* 0x0000080007ea7984 */ /* 0x000e220000000a00 */
[----:B------:R-:W-:-:S03]  /*5360*/  DMUL R202, R202, UR6 ;  /* 0x00000006caca7c28 */ /* 0x000fc60008000000 */
[----:B------:R-:W-:Y:S02]  /*5370*/  LDS.64 R248, [R6+0x3a8] ;  /* 0x0003a80006f87984 */ /* 0x000fe40000000a00 */
[----:B------:R-:W-:Y:S02]  /*5380*/  DFMA R206, R42, R236, R206 ;  /* 0x000000ec2ace722b */ /* 0x000fe400000000ce */
[----:B------:R-:W-:Y:S04]  /*5390*/  LDS.64 R236, [R7+0x18] ;  /* 0x0000180007ec7984 */ /* 0x000fe80000000a00 */
[----:B------:R-:W-:Y:S02]  /*53a0*/  LDS.64 R246, [R7+0x50] ;  /* 0x0000500007f67984 */ /* 0x000fe40000000a00 */
[----:B-1----:R-:W-:-:S02]  /*53b0*/  DFMA R220, R36, R220, R206 ;  /* 0x000000dc24dc722b */ /* 0x002fc400000000ce */
[----:B------:R-:W1:Y:S01]  /*53c0*/  LDS.64 R206, [R7+0x10] ;  /* 0x0000100007ce7984 */ /* 0x000e620000000a00 */
[----:B------:R-:W-:-:S03]  /*53d0*/  DFMA R216, R132, R216, R208 ;  /* 0x000000d884d8722b */ /* 0x000fc600000000d0 */
[----:B------:R-:W-:Y:S04]  /*53e0*/  LDS.64 R208, [R6+0x1a0] ;  /* 0x0001a00006d07984 */ /* 0x000fe80000000a00 */
[----:B------:R-:W-:Y:S01]  /*53f0*/  LDS.64 R244, [R6+0x410] ;  /* 0x0004100006f47984 */ /* 0x000fe20000000a00 */
[----:B------:R-:W-:-:S03]  /*5400*/  DMUL R226, R56, R226 ;  /* 0x000000e238e27228 */ /* 0x000fc60000000000 */
[----:B------:R-:W-:Y:S04]  /*5410*/  LDS.64 R132, [R12+0xfe0] ;  /* 0x000fe0000c847984 */ /* 0x000fe80000000a00 */
[----:B------:R-:W-:Y:S01]  /*5420*/  LDS.64 R242, [R7+0x58] ;  /* 0x0000580007f27984 */ /* 0x000fe20000000a00 */
[----:B------:R-:W-:-:S03]  /*5430*/  DFMA R226, R152, R202, R226 ;  /* 0x000000ca98e2722b */ /* 0x000fc600000000e2 */
[----:B------:R-:W1:Y:S01]  /*5440*/  LDS.64 R202, [R6+0xd0] ;  /* 0x0000d00006ca7984 */ /* 0x000e620000000a00 */
[----:B------:R-:W-:-:S03]  /*5450*/  DFMA R220, R28, R212, R220 ;  /* 0x000000d41cdc722b */ /* 0x000fc600000000dc */
[----:B------:R-:W1:Y:S01]  /*5460*/  LDS.64 R212, [R6+0x138] ;  /* 0x0001380006d47984 */ /* 0x000e620000000a00 */
[----:B0-----:R-:W-:Y:S01]  /*5470*/  DFMA R226, R50, R126, R226 ;  /* 0x0000007e32e2722b */ /* 0x001fe200000000e2 */
[----:B------:R-:W-:-:S03]  /*5480*/  CS2R R126, SRZ ;  /* 0x00000000007e7805 */ /* 0x000fc6000001ff00 */
[----:B------:R-:W-:Y:S01]  /*5490*/  DFMA R220, R22, R210, R220 ;  /* 0x000000d216dc722b */ /* 0x000fe200000000dc */
[----:B------:R-:W-:Y:S03]  /*54a0*/  LDS.64 R210, [R10+0xfd8] ;  /* 0x000fd8000ad27984 */ /* 0x000fe60000000a00 */
[----:B------:R-:W-:Y:S01]  /*54b0*/  DFMA R226, R52, R234, R226 ;  /* 0x000000ea34e2722b */ /* 0x000fe200000000e2 */
[----:B------:R-:W4:Y:S03]  /*54c0*/  @!P2 LDG.E.64.CONSTANT R126, desc[UR76][R58.64+0x1abc8] ;  /* 0x01abc84c3a7ea981 */ /* 0x000f26000c1e9b00 */
[----:B------:R-:W-:Y:S01]  /*54d0*/  DFMA R220, R18, R112, R220 ;  /* 0x0000007012dc722b */ /* 0x000fe200000000dc */
[----:B------:R-:W-:Y:S03]  /*54e0*/  LDS.64 R112, [R12+0xfd8] ;  /* 0x000fd8000c707984 */ /* 0x000fe60000000a00 */
[----:B------:R-:W-:Y:S01]  /*54f0*/  DFMA R226, R40, R130, R226 ;  /* 0x0000008228e2722b */ /* 0x000fe200000000e2 */
[----:B------:R-:W-:Y:S04]  /*5500*/  LDS.64 R234, [R10+0x10a8] ;  /* 0x0010a8000aea7984 */ /* 0x000fe80000000a00 */
[----:B------:R-:W0:Y:S01]  /*5510*/  LDS.64 R130, [R7+0x20] ;  /* 0x0000200007827984 */ /* 0x000e220000000a00 */
[----:B------:R-:W-:-:S02]  /*5520*/  DFMA R204, R14, R204, R220 ;  /* 0x000000cc0ecc722b */ /* 0x000fc400000000dc */
[----:B-1----:R-:W-:Y:S01]  /*5530*/  DFMA R206, R66, R206, R226 ;  /* 0x000000ce42ce722b */ /* 0x002fe200000000e2 */
[----:B------:R-:W1:Y:S04]  /*5540*/  LDS.64 R220, [R10+0x1040] ;  /* 0x001040000adc7984 */ /* 0x000e680000000a00 */
[----:B------:R-:W1:Y:S03]  /*5550*/  LDS.64 R226, [R12+0xfe8] ;  /* 0x000fe8000ce27984 */ /* 0x000e660000000a00 */
[----:B------:R-:W-:Y:S02]  /*5560*/  DFMA R206, R46, R202, R206 ;  /* 0x000000ca2ece722b */ /* 0x000fe400000000ce */
[----:B------:R-:W-:-:S02]  /*5570*/  DADD R204, R214, R204 ;  /* 0x00000000d6cc7229 */ /* 0x000fc400000000cc */
[----:B------:R-:W-:Y:S01]  /*5580*/  DFMA R214, R122, R216, R218 ;  /* 0x000000d87ad6722b */ /* 0x000fe200000000da */
[----:B------:R-:W1:Y:S03]  /*5590*/  LDS.64 R122, [R7+0x28] ;  /* 0x00002800077a7984 */ /* 0x000e660000000a00 */
[----:B------:R-:W-:Y:S02]  /*55a0*/  DFMA R236, R86, R236, R206 ;  /* 0x000000ec56ec722b */ /* 0x000fe400000000ce */
[----:B------:R-:W-:Y:S02]  /*55b0*/  DFMA R206, R108, R216, R118 ;  /* 0x000000d86cce722b */ /* 0x000fe40000000076 */
[----:B------:R-:W-:Y:S01]  /*55c0*/  DFMA R90, R216, R90, R116 ;  /* 0x0000005ad85a722b */ /* 0x000fe20000000074 */
[----:B------:R-:W1:Y:S04]  /*55d0*/  LDS.64 R108, [R12+0xff0] ;  /* 0x000ff0000c6c7984 */ /* 0x000e680000000a00 */
[----:B------:R-:W1:Y:S01]  /*55e0*/  LDS.64 R116, [R10+0x1110] ;  /* 0x001110000a747984 */ /* 0x000e620000000a00 */
[----:B------:R-:W-:-:S02]  /*55f0*/  DFMA R236, R84, R212, R236 ;  /* 0x000000d454ec722b */ /* 0x000fc400000000ec */
[----:B------:R-:W-:Y:S01]  /*5600*/  DFMA R212, R216, R110, R120 ;  /* 0x0000006ed8d4722b */ /* 0x000fe20000000078 */
[----:B------:R-:W-:Y:S04]  /*5610*/  LDS.64 R118, [R12+0xff8] ;  /* 0x000ff8000c767984 */ /* 0x000fe80000000a00 */
[----:B------:R-:W1:Y:S04]  /*5620*/  LDS.64 R110, [R6+0x208] ;  /* 0x00020800066e7984 */ /* 0x000e680000000a00 */
[----:B------:R-:W1:Y:S01]  /*5630*/  LDS.64 R120, [R10+0x1178] ;  /* 0x001178000a787984 */ /* 0x000e620000000a00 */
[----:B0-----:R-:W-:-:S02]  /*5640*/  DFMA R130, R82, R130, R236 ;  /* 0x000000825282722b */ /* 0x001fc400000000ec */
[----:B------:R-:W-:Y:S02]  /*5650*/  DFMA R222, R104, R216, R222 ;  /* 0x000000d868de722b */ /* 0x000fe400000000de */
[----:B------:R-:W-:Y:S01]  /*5660*/  DFMA R236, R192, R112, RZ ;  /* 0x00000070c0ec722b */ /* 0x000fe200000000ff */
[----:B------:R-:W0:Y:S01]  /*5670*/  LDS.64 R104, [R7+0x30] ;  /* 0x0000300007687984 */ /* 0x000e220000000a00 */
[----:B------:R-:W-:-:S03]  /*5680*/  DFMA R210, R190, R210, RZ ;  /* 0x000000d2bed2722b */ /* 0x000fc600000000ff */
[----:B------:R-:W0:Y:S01]  /*5690*/  LDS.64 R112, [R12+0x1000] ;  /* 0x001000000c707984 */ /* 0x000e220000000a00 */
[----:B------:R-:W-:Y:S02]  /*56a0*/  DFMA R218, R80, R208, R130 ;  /* 0x000000d050da722b */ /* 0x000fe40000000082 */
[----:B------:R-:W-:Y:S01]  /*56b0*/  DFMA R236, R188, R132, R236 ;  /* 0x00000084bcec722b */ /* 0x000fe200000000ec */
[----:B------:R-:W0:Y:S01]  /*56c0*/  LDS.64 R130, [R10+0x11e0] ;  /* 0x0011e0000a827984 */ /* 0x000e220000000a00 */
[----:B-1----:R-:W-:-:S03]  /*56d0*/  DFMA R220, R186, R220, R210 ;  /* 0x000000dcbadc722b */ /* 0x002fc600000000d2 */
[----:B------:R-:W1:Y:S04]  /*56e0*/  LDS.64 R132, [R6+0x270] ;  /* 0x0002700006847984 */ /* 0x000e680000000a00 */
[----:B------:R-:W1:Y:S01]  /*56f0*/  LDS.64 R210, [R12+0x1008] ;  /* 0x001008000cd27984 */ /* 0x000e620000000a00 */
[----:B------:R-:W-:Y:S02]  /*5700*/  DFMA R226, R184, R226, R236 ;  /* 0x000000e2b8e2722b */ /* 0x000fe400000000ec */
[----:B------:R-:W-:Y:S01]  /*5710*/  DFMA R220, R182, R234, R220 ;  /* 0x000000eab6dc722b */ /* 0x000fe200000000dc */
[----:B------:R-:W1:Y:S01]  /*5720*/  LDS.64 R208, [R10+0x1248] ;  /* 0x001248000ad07984 */ /* 0x000e620000000a00 */
[----:B------:R-:W-:Y:S01]  /*5730*/  CS2R R202, SRZ ;  /* 0x0000000000ca7805 */ /* 0x000fe2000001ff00 */
[----:B------:R-:W-:-:S02]  /*5740*/  DFMA R122, R78, R122, R218 ;  /* 0x0000007a4e7a722b */ /* 0x000fc400000000da */
[----:B------:R-:W1:Y:S01]  /*5750*/  LDS.64 R218, [R12+0x1010] ;  /* 0x001010000cda7984 */ /* 0x000e620000000a00 */
[----:B------:R-:W-:Y:S02]  /*5760*/  DFMA R226, R180, R108, R226 ;  /* 0x0000006cb4e2722b */ /* 0x000fe400000000e2 */
[----:B------:R-:W-:Y:S01]  /*5770*/  DFMA R238, R178, R116, R220 ;  /* 0x00000074b2ee722b */ /* 0x000fe200000000dc */
[----:B------:R-:W1:Y:S04]  /*5780*/  LDS.64 R108, [R10+0x12b0] ;  /* 0x0012b0000a6c7984 */ /* 0x000e680000000a00 */
[----:B------:R-:W4:Y:S01]  /*5790*/  @!P2 LDG.E.64.CONSTANT R202, desc[UR76][R58.64+0x16720] ;  /* 0x0167204c3acaa981 */ /* 0x000f22000c1e9b00 */
[----:B------:R-:W-:Y:S02]  /*57a0*/  DFMA R236, R76, R110, R122 ;  /* 0x0000006e4cec722b */ /* 0x000fe4000000007a */
[----:B------:R-:W-:Y:S01]  /*57b0*/  DFMA R116, R176, R118, R226 ;  /* 0x00000076b074722b */ /* 0x000fe200000000e2 */
[----:B------:R-:W1:Y:S01]  /*57c0*/  LDS.64 R234, [R7+0x38] ;  /* 0x0000380007ea7984 */ /* 0x000e620000000a00 */
[----:B------:R-:W-:-:S03]  /*57d0*/  DFMA R110, R174, R120, R238 ;  /* 0x00000078ae6e722b */ /* 0x000fc600000000ee */
[----:B------:R-:W1:Y:S04]  /*57e0*/  LDS.128 R120, [R11+0x5070] ;  /* 0x005070000b787984 */ /* 0x000e680000000c00 */
        /* <DEDUP_REMOVED lines=10> */
[----:B------:R-:W1:Y:S01]  /*5890*/  LDS.128 R116, [R11+0x5080] ;  /* 0x005080000b747984 */ /* 0x000e620000000c00 */
[----:B------:R-:W-:-:S03]  /*58a0*/  DFMA R110, R166, R208, R110 ;  /* 0x000000d0a66e722b */ /* 0x000fc6000000006e */
[----:B------:R-:W1:Y:S01]  /*58b0*/  LDS.64 R208, [R10+0x13e8] ;  /* 0x0013e8000ad07984 */ /* 0x000e620000000a00 */
[----:B------:R-:W-:Y:S02]  /*58c0*/  DFMA R228, R216, R106, R228 ;  /* 0x0000006ad8e4722b */ /* 0x000fe400000000e4 */
[----:B------:R-:W-:Y:S01]  /*58d0*/  DFMA R218, R164, R218, R210 ;  /* 0x000000daa4da722b */ /* 0x000fe200000000d2 */
[----:B------:R-:W1:Y:S01]  /*58e0*/  LDS.64 R238, [R7+0x40] ;  /* 0x0000400007ee7984 */ /* 0x000e620000000a00 */
[----:B------:R-:W-:-:S03]  /*58f0*/  DFMA R106, R162, R108, R110 ;  /* 0x0000006ca26a722b */ /* 0x000fc6000000006e */
[----:B------:R-:W2:Y:S04]  /*5900*/  LDS.64 R132, [R12+0x1028] ;  /* 0x001028000c847984 */ /* 0x000ea80000000a00 */
[----:B------:R-:W2:Y:S01]  /*5910*/  LDS.128 R108, [R11+0x5090] ;  /* 0x005090000b6c7984 */ /* 0x000ea20000000c00 */
[----:B------:R-:W-:Y:S02]  /*5920*/  DFMA R234, R70, R234, R130 ;  /* 0x000000ea46ea722b */ /* 0x000fe40000000082 */
[----:B------:R-:W-:Y:S01]  /*5930*/  DFMA R130, R92, R216, R114 ;  /* 0x000000d85c82722b */ /* 0x000fe20000000072 */
[----:B------:R-:W-:Y:S01]  /*5940*/  LDS.64 R210, [R12+0x1030] ;  /* 0x001030000cd27984 */ /* 0x000fe20000000a00 */
[----:B------:R-:W-:Y:S02]  /*5950*/  DFMA R114, R160, R120, RZ ;  /* 0x00000078a072722b */ /* 0x000fe400000000ff */
[----:B------:R-:W-:Y:S01]  /*5960*/  DFMA R218, R158, R220, R218 ;  /* 0x000000dc9eda722b */ /* 0x000fe200000000da */
[----:B------:R-:W3:Y:S01]  /*5970*/  LDS.64 R92, [R6+0x340] ;  /* 0x00034000065c7984 */ /* 0x000ee20000000a00 */
[----:B0-----:R-:W-:-:S02]  /*5980*/  DFMA R106, R156, R104, R106 ;  /* 0x000000689c6a722b */ /* 0x001fc4000000006a */
[----:B------:R-:W-:Y:S02]  /*5990*/  DFMA R220, R68, R226, R234 ;  /* 0x000000e244dc722b */ /* 0x000fe400000000ea */
[----:B------:R-:W-:Y:S01]  /*59a0*/  DFMA R104, R154, R122, R114 ;  /* 0x0000007a9a68722b */ /* 0x000fe20000000072 */
[----:B------:R-:W-:Y:S01]  /*59b0*/  LDS.64 R234, [R12+0x1038] ;  /* 0x001038000cea7984 */ /* 0x000fe20000000a00 */
[----:B------:R-:W-:-:S03]  /*59c0*/  DFMA R226, R142, R112, R218 ;  /* 0x000000708ee2722b */ /* 0x000fc600000000da */
[----:B------:R-:W0:Y:S01]  /*59d0*/  LDS.128 R112, [R11+0x50a0] ;  /* 0x0050a0000b707984 */ /* 0x000e220000000c00 */
[----:B-1----:R-:W-:-:S03]  /*59e0*/  DFMA R106, R136, R236, R106 ;  /* 0x000000ec886a722b */ /* 0x002fc6000000006a */
[----:B------:R-:W1:Y:S01]  /*59f0*/  LDS.64 R218, [R10+0x1450] ;  /* 0x001450000ada7984 */ /* 0x000e620000000a00 */
[----:B------:R-:W-:-:S04]  /*5a00*/  DFMA R104, R152, R116, R104 ;  /* 0x000000749868722b */ /* 0x000fc80000000068 */
[----:B------:R-:W-:-:S04]  /*5a10*/  DFMA R208, R140, R208, R106 ;  /* 0x000000d08cd0722b */ /* 0x000fc8000000006a */
[----:B------:R-:W-:Y:S02]  /*5a20*/  DFMA R240, R150, R118, R104 ;  /* 0x0000007696f0722b */ /* 0x000fe40000000068 */
[----:B------:R-:W1:Y:S01]  /*5a30*/  LDS.128 R104, [R11+0x50b0] ;  /* 0x0050b0000b687984 */ /* 0x000e620000000c00 */
[----:B------:R-:W-:Y:S02]  /*5a40*/  DFMA R220, R64, R238, R220 ;  /* 0x000000ee40dc722b */ /* 0x000fe400000000dc */
[----:B--2---:R-:W-:Y:S01]  /*5a50*/  DFMA R236, R16, R132, R226 ;  /* 0x0000008410ec722b */ /* 0x004fe200000000e2 */
[----:B------:R-:W-:Y:S02]  /*5a60*/  LDS.64 R238, [R7+0x48] ;  /* 0x0000480007ee7984 */ /* 0x000fe40000000a00 */
[----:B------:R-:W-:Y:S02]  /*5a70*/  DFMA R240, R138, R108, R240 ;  /* 0x0000006c8af0722b */ /* 0x000fe400000000f0 */
[----:B------:R-:W2:Y:S01]  /*5a80*/  LDS.64 R226, [R10+0x14b8] ;  /* 0x0014b8000ae27984 */ /* 0x000ea20000000a00 */
[----:B------:R-:W-:-:S02]  /*5a90*/  DFMA R132, R216, R94, R124 ;  /* 0x0000005ed884722b */ /* 0x000fc4000000007c */
[----:B---3--:R-:W-:-:S03]  /*5aa0*/  DFMA R220, R60, R92, R220 ;  /* 0x0000005c3cdc722b */ /* 0x008fc600000000dc */
[----:B------:R-:W-:Y:S01]  /*5ab0*/  DFMA R124, R148, R110, R240 ;  /* 0x0000006e947c722b */ /* 0x000fe200000000f0 */
[----:B------:R-:W3:Y:S01]  /*5ac0*/  LDS.128 R92, [R11+0x50c0] ;  /* 0x0050c0000b5c7984 */ /* 0x000ee20000000c00 */
[----:B------:R-:W-:-:S03]  /*5ad0*/  DFMA R210, R26, R210, R236 ;  /* 0x000000d21ad2722b */ /* 0x000fc600000000ec */
[----:B------:R-:W-:Y:S03]  /*5ae0*/  LDS.64 R240, [R6+0x478] ;  /* 0x0004780006f07984 */ /* 0x000fe60000000a00 */
[----:B0-----:R-:W-:Y:S02]  /*5af0*/  DFMA R124, R146, R112, R124 ;  /* 0x00000070927c722b */ /* 0x001fe4000000007c */
[----:B------:R-:W-:Y:S02]  /*5b00*/  DFMA R234, R144, R234, R210 ;  /* 0x000000ea90ea722b */ /* 0x000fe400000000d2 */
[----:B------:R-:W0:Y:S04]  /*5b10*/  LDS.64 R210, [R11+0x50d0] ;  /* 0x0050d0000bd27984 */ /* 0x000e280000000a00 */
[----:B------:R-:W-:-:S02]  /*5b20*/  DFMA R124, R32, R114, R124 ;  /* 0x00000072207c722b */ /* 0x000fc4000000007c */
[----:B-1----:R-:W-:-:S06]  /*5b30*/  DFMA R208, R44, R218, R208 ;  /* 0x000000da2cd0722b */ /* 0x002fcc00000000d0 */
[----:B------:R-:W-:Y:S02]  /*5b40*/  DFMA R124, R34, R104, R124 ;  /* 0x00000068227c722b */ /* 0x000fe4000000007c */
[----:B--2---:R-:W-:-:S06]  /*5b50*/  DFMA R226, R24, R226, R208 ;  /* 0x000000e218e2722b */ /* 0x004fcc00000000d0 */
[----:B------:R-:W-:Y:S02]  /*5b60*/  DFMA R236, R30, R106, R124 ;  /* 0x0000006a1eec722b */ /* 0x000fe4000000007c */
[----:B------:R-:W-:Y:S02]  /*5b70*/  DFMA R238, R54, R238, R220 ;  /* 0x000000ee36ee722b */ /* 0x000fe400000000dc */
[----:B------:R-:W-:-:S04]  /*5b80*/  DMUL R250, R226, R134 ;  /* 0x00000086e2fa7228 */ /* 0x000fc80000000000 */
[----:B---3--:R-:W-:Y:S02]  /*5b90*/  DFMA R236, R20, R92, R236 ;  /* 0x0000005c14ec722b */ /* 0x008fe400000000ec */
[----:B------:R-:W-:Y:S02]  /*5ba0*/  DMUL R134, R226, R230 ;  /* 0x000000e6e2867228 */ /* 0x000fe40000000000 */
[----:B------:R-:W-:Y:S02]  /*5bb0*/  DFMA R248, R48, R248, R238 ;  /* 0x000000f830f8722b */ /* 0x000fe400000000ee */
[----:B------:R-:W-:Y:S01]  /*5bc0*/  DFMA R250, R234, R230, R250 ;  /* 0x000000e6eafa722b */ /* 0x000fe200000000fa */
[----:B------:R-:W-:Y:S01]  /*5bd0*/  LDS.64 R238, [R7+0x60] ;  /* 0x0000600007ee7984 */ /* 0x000fe20000000a00 */
[----:B------:R-:W-:-:S03]  /*5be0*/  DFMA R230, R38, R94, R236 ;  /* 0x0000005e26e6722b */ /* 0x000fc600000000ec */
[----:B------:R-:W-:Y:S01]  /*5bf0*/  LDS.64 R236, [R6+0x4e0] ;  /* 0x0004e00006ec7984 */ /* 0x000fe20000000a00 */
[----:B----4-:R-:W-:Y:S01]  /*5c00*/  DFMA R134, R234, R232, R134 ;  /* 0x000000e8ea86722b */ /* 0x010fe20000000086 */
[----:B------:R-:W-:Y:S06]  /*5c10*/  BAR.SYNC.DEFER_BLOCKING 0x0 ;  /* 0x0000000000007b1d */ /* 0x000fec0000010000 */
[----:B0-----:R-:W-:-:S08]  /*5c20*/  DFMA R230, R62, R210, R230 ;  /* 0x000000d23ee6722b */ /* 0x001fd000000000e6 */
[C---:B------:R-:W-:Y:S02]  /*5c30*/  DFMA R134, R230.reuse, R196, R134 ;  /* 0x000000c4e686722b */ /* 0x040fe40000000086 */
[----:B------:R-:W-:-:S05]  /*5c40*/  DFMA R250, R230, R194, R250 ;  /* 0x000000c2e6fa722b */ /* 0x000fca00000000fa */
[----:B------:R0:W-:Y:S04]  /*5c50*/  STS.64 [R8], R134 ;  /* 0x0000008608007388 */ /* 0x0001e80000000a00 */
[----:B------:R-:W-:Y:S01]  /*5c60*/  STS.64 [R9], R250 ;  /* 0x000000fa09007388 */ /* 0x000fe20000000a00 */
[----:B------:R-:W-:Y:S06]  /*5c70*/  BAR.SYNC.DEFER_BLOCKING 0x0 ;  /* 0x0000000000007b1d */ /* 0x000fec0000010000 */
[----:B0-----:R-:W-:-:S02]  /*5c80*/  DFMA R134, R96, R216, R224 ;  /* 0x000000d86086722b */ /* 0x001fc400000000e0 */
[----:B------:R-:W-:Y:S02]  /*5c90*/  DFMA R198, R216, R98, R198 ;  /* 0x00000062d8c6722b */ /* 0x000fe400000000c6 */
[----:B------:R-:W-:Y:S01]  /*5ca0*/  DFMA R200, R100, R216, R200 ;  /* 0x000000d864c8722b */ /* 0x000fe200000000c8 */
[----:B------:R-:W0:Y:S01]  /*5cb0*/  LDS.64 R232, [R7] ;  /* 0x0000000007e87984 */ /* 0x000e220000000a00 */
[----:B------:R-:W-:Y:S02]  /*5cc0*/  DFMA R128, R216, R102, R128 ;  /* 0x00000066d880722b */ /* 0x000fe40000000080 */
[----:B------:R-:W-:Y:S01]  /*5cd0*/  DFMA R216, R88, R216, R204 ;  /* 0x000000d858d8722b */ /* 0x000fe200000000cc */
[----:B------:R-:W-:Y:S04]  /*5ce0*/  LDS.64 R96, [R7+0x8] ;  /* 0x0000080007607984 */ /* 0x000fe80000000a00 */
[----:B------:R-:W1:Y:S01]  /*5cf0*/  LDS.64 R88, [R6] ;  /* 0x0000000006587984 */ /* 0x000e620000000a00 */
[----:B------:R-:W-:-:S02]  /*5d00*/  DFMA R246, R42, R246, R248 ;  /* 0x000000f62af6722b */ /* 0x000fc400000000f8 */
[----:B------:R-:W-:Y:S01]  /*5d10*/  DMUL R194, R226, R194 ;  /* 0x000000c2e2c27228 */ /* 0x000fe20000000000 */
[----:B------:R-:W2:Y:S01]  /*5d20*/  LDS.64 R98, [R6+0x68] ;  /* 0x0000680006627984 */ /* 0x000ea20000000a00 */
[----:B------:R-:W-:-:S03]  /*5d30*/  DMUL R126, R126, UR6 ;  /* 0x000000067e7e7c28 */ /* 0x000fc60008000000 */
[----:B------:R-:W3:Y:S01]  /*5d40*/  LDS.64 R102, [R7+0x10] ;  /* 0x0000100007667984 */ /* 0x000ee20000000a00 */
[----:B------:R-:W-:Y:S02]  /*5d50*/  DFMA R244, R36, R244, R246 ;  /* 0x000000f424f4722b */ /* 0x000fe400000000f6 */
[----:B------:R-:W-:Y:S01]  /*5d60*/  DFMA R194, R234, R196, R194 ;  /* 0x000000c4eac2722b */ /* 0x000fe200000000c2 */
[----:B------:R-:W-:Y:S01]  /*5d70*/  CS2R R208, SRZ ;  /* 0x0000000000d07805 */ /* 0x000fe2000001ff00 */
[----:B------:R-:W4:Y:S04]  /*5d80*/  LDS.64 R196, [R10+0x1520] ;  /* 0x001520000ac47984 */ /* 0x000f280000000a00 */
[----:B------:R-:W-:Y:S01]  /*5d90*/  DFMA R242, R28, R242, R244 ;  /* 0x000000f21cf2722b */ /* 0x000fe200000000f4 */
[----:B------:R-:W-:Y:S01]  /*5da0*/  CS2R R218, SRZ ;  /* 0x0000000000da7805 */ /* 0x000fe2000001ff00 */
[----:B------:R-:W4:Y:S01]  /*5db0*/  @!P2 LDG.E.64.CONSTANT R208, desc[UR76][R58.64+0x59c8] ;  /* 0x0059c84c3ad0a981 */ /* 0x000f22000c1e9b00 */
[----:B------:R-:W-:-:S03]  /*5dc0*/  CS2R R220, SRZ ;  /* 0x0000000000dc7805 */ /* 0x000fc6000001ff00 */
[----:B------:R-:W4:Y:S02]  /*5dd0*/  LDS.64 R100, [R12+0x1520] ;  /* 0x001520000c647984 */ /* 0x000f240000000a00 */
[----:B------:R-:W-:Y:S02]  /*5de0*/  DFMA R240, R22, R240, R242 ;  /* 0x000000f016f0722b */ /* 0x000fe400000000f2 */
[----:B------:R-:W4:Y:S04]  /*5df0*/  @!P2 LDG.E.64.CONSTANT R218, desc[UR76][R58.64+0xe318] ;  /* 0x00e3184c3adaa981 */ /* 0x000f28000c1e9b00 */
[----:B------:R-:W4:Y:S01]  /*5e00*/  @!P2 LDG.E.64.CONSTANT R220, desc[UR76][R58.64+0x1520] ;  /* 0x0015204c3adca981 */ /* 0x000f22000c1e9b00 */
[----:B0-----:R-:W-:-:S03]  /*5e10*/  DMUL R232, R56, R232 ;  /* 0x000000e838e87228 */ /* 0x001fc60000000000 */
[----:B------:R-:W0:Y:S04]  /*5e20*/  LDS.64 R204, [R10+0x1588] ;  /* 0x001588000acc7984 */ /* 0x000e280000000a00 */
[----:B------:R-:W0:Y:S01]  /*5e30*/  LDS.64 R226, [R12+0x1528] ;  /* 0x001528000ce27984 */ /* 0x000e220000000a00 */
[----:B------:R-:W-:Y:S02]  /*5e40*/  DFMA R232, R150, R126, R232 ;  /* 0x0000007e96e8722b */ /* 0x000fe400000000e8 */
[----:B------:R-:W-:Y:S01]  /*5e50*/  DFMA R126, R18, R238, R240 ;  /* 0x000000ee127e722b */ /* 0x000fe200000000f0 */
[----:B------:R-:W-:Y:S01]  /*5e60*/  CS2R R124, SRZ ;  /* 0x00000000007c7805 */ /* 0x000fe2000001ff00 */
[----:B------:R-:W-:Y:S04]  /*5e70*/  LDS.64 R234, [R12+0x1548] ;  /* 0x001548000cea7984 */ /* 0x000fe80000000a00 */
[----:B-1----:R-:W-:Y:S01]  /*5e80*/  DFMA R232, R50, R88, R232 ;  /* 0x0000005832e8722b */ /* 0x002fe200000000e8 */
[----:B------:R-:W4:Y:S01]  /*5e90*/  @!P2 LDG.E.64.CONSTANT R124, desc[UR76][R58.64+0x9e70] ;  /* 0x009e704c3a7ca981 */ /* 0x000f22000c1e9b00 */
[----:B------:R-:W-:-:S03]  /*5ea0*/  DFMA R126, R14, R236, R126 ;  /* 0x000000ec0e7e722b */ /* 0x000fc6000000007e */
[----:B------:R-:W1:Y:S03]  /*5eb0*/  LDS.64 R88, [R12+0x1530] ;  /* 0x001530000c587984 */ /* 0x000e660000000a00 */
[----:B------:R-:W-:Y:S01]  /*5ec0*/  DFMA R236, R52, R96, R232 ;  /* 0x0000006034ec722b */ /* 0x000fe200000000e8 */
[----:B------:R-:W-:Y:S04]  /*5ed0*/  LDS.64 R224, [R6+0xd0] ;  /* 0x0000d00006e07984 */ /* 0x000fe80000000a00 */
[----:B------:R-:W1:Y:S03]  /*5ee0*/  LDS.64 R96, [R12+0x1538] ;  /* 0x001538000c607984 */ /* 0x000e660000000a00 */
[----:B--2---:R-:W-:Y:S01]  /*5ef0*/  DFMA R236, R40, R98, R236 ;  /* 0x0000006228ec722b */ /* 0x004fe200000000ec */
[----:B------:R-:W-:Y:S04]  /*5f00*/  LDS.64 R232, [R10+0x15f0] ;  /* 0x0015f0000ae87984 */ /* 0x000fe80000000a00 */
[----:B------:R-:W2:Y:S03]  /*5f10*/  LDS.64 R98, [R12+0x1540] ;  /* 0x001540000c627984 */ /* 0x000ea60000000a00 */
[----:B---3--:R-:W-:Y:S01]  /*5f20*/  DFMA R236, R66, R102, R236 ;  /* 0x0000006642ec722b */ /* 0x008fe200000000ec */
[----:B------:R-:W-:Y:S01]  /*5f30*/  LDS.64 R238, [R12+0x1560] ;  /* 0x001560000cee7984 */ /* 0x000fe20000000a00 */
[----:B----4-:R-:W-:Y:S01]  /*5f40*/  DFMA R102, R190, R196, RZ ;  /* 0x000000c4be66722b */ /* 0x010fe200000000ff */
[----:B------:R-:W-:Y:S01]  /*5f50*/  CS2R R196, SRZ ;  /* 0x0000000000c47805 */ /* 0x000fe2000001ff00 */
[----:B------:R-:W-:Y:S01]  /*5f60*/  DFMA R100, R192, R100, RZ ;  /* 0x00000064c064722b */ /* 0x000fe200000000ff */
[----:B------:R-:W-:Y:S04]  /*5f70*/  LDS.64 R246, [R7+0x28] ;  /* 0x0000280007f67984 */ /* 0x000fe80000000a00 */
[----:B------:R-:W3:Y:S01]  /*5f80*/  @!P2 LDG.E.64.CONSTANT R196, desc[UR76][R58.64+0x127c0] ;  /* 0x0127c04c3ac4a981 */ /* 0x000ee2000c1e9b00 */
[----:B------:R-:W-:-:S02]  /*5f90*/  DFMA R194, R230, R202, R194 ;  /* 0x000000cae6c2722b */ /* 0x000fc400000000c2 */
[----:B0-----:R-:W-:Y:S01]  /*5fa0*/  DFMA R102, R186, R204, R102 ;  /* 0x000000ccba66722b */ /* 0x001fe20000000066 */
[----:B------:R-:W-:Y:S01]  /*5fb0*/  LDS.64 R230, [R7+0x18] ;  /* 0x0000180007e67984 */ /* 0x000fe20000000a00 */
[----:B------:R-:W-:-:S03]  /*5fc0*/  DFMA R202, R188, R226, R100 ;  /* 0x000000e2bcca722b */ /* 0x000fc60000000064 */
[----:B------:R-:W0:Y:S01]  /*5fd0*/  LDS.64 R204, [R12+0x1550] ;  /* 0x001550000ccc7984 */ /* 0x000e220000000a00 */
[----:B------:R-:W-:-:S03]  /*5fe0*/  DADD R126, R90, R126 ;  /* 0x000000005a7e7229 */ /* 0x000fc6000000007e */
[----:B------:R-:W4:Y:S01]  /*5ff0*/  LDS.64 R90, [R10+0x1658] ;  /* 0x001658000a5a7984 */ /* 0x000f220000000a00 */
[----:B-1----:R-:W-:Y:S02]  /*6000*/  DFMA R88, R184, R88, R202 ;  /* 0x00000058b858722b */ /* 0x002fe400000000ca */
[----:B------:R-:W-:Y:S01]  /*6010*/  DFMA R214, R120, R194, R214 ;  /* 0x000000c278d6722b */ /* 0x000fe200000000d6 */
[----:B------:R-:W-:Y:S04]  /*6020*/  LDS.64 R226, [R10+0x1728] ;  /* 0x001728000ae27984 */ /* 0x000fe80000000a00 */
[----:B------:R-:W1:Y:S01]  /*6030*/  LDS.64 R120, [R10+0x16c0] ;  /* 0x0016c0000a787984 */ /* 0x000e620000000a00 */
[----:B------:R-:W-:Y:S02]  /*6040*/  DFMA R88, R180, R96, R88 ;  /* 0x00000060b458722b */ /* 0x000fe40000000058 */
[----:B------:R-:W-:Y:S01]  /*6050*/  DFMA R216, R194, R122, R216 ;  /* 0x0000007ac2d8722b */ /* 0x000fe200000000d8 */
[----:B------:R-:W-:Y:S04]  /*6060*/  LDS.64 R96, [R10+0x17f8] ;  /* 0x0017f8000a607984 */ /* 0x000fe80000000a00 */
[----:B------:R-:W1:Y:S01]  /*6070*/  LDS.64 R122, [R6+0x138] ;  /* 0x00013800067a7984 */ /* 0x000e620000000a00 */
[----:B--2---:R-:W-:-:S02]  /*6080*/  DFMA R98, R176, R98, R88 ;  /* 0x00000062b062722b */ /* 0x004fc40000000058 */
[----:B------:R-:W-:Y:S01]  /*6090*/  DFMA R100, R46, R224, R236 ;  /* 0x000000e02e64722b */ /* 0x000fe200000000ec */
[----:B------:R-:W-:Y:S04]  /*60a0*/  LDS.64 R202, [R11+0x50d8] ;  /* 0x0050d8000bca7984 */ /* 0x000fe80000000a00 */
[----:B------:R-:W-:Y:S01]  /*60b0*/  LDS.64 R224, [R10+0x1790] ;  /* 0x001790000ae07984 */ /* 0x000fe20000000a00 */
[----:B------:R-:W-:-:S03]  /*60c0*/  DFMA R98, R172, R234, R98 ;  /* 0x000000eaac62722b */ /* 0x000fc60000000062 */
[----:B------:R-:W2:Y:S01]  /*60d0*/  LDS.64 R236, [R7+0x20] ;  /* 0x0000200007ec7984 */ /* 0x000ea20000000a00 */
[----:B------:R-:W-:-:S03]  /*60e0*/  DFMA R102, R182, R232, R102 ;  /* 0x000000e8b666722b */ /* 0x000fc60000000066 */
[----:B------:R-:W2:Y:S01]  /*60f0*/  LDS.64 R232, [R12+0x1558] ;  /* 0x001558000ce87984 */ /* 0x000ea20000000a00 */
[----:B0-----:R-:W-:-:S03]  /*6100*/  DFMA R98, R168, R204, R98 ;  /* 0x000000cca862722b */ /* 0x001fc60000000062 */
[----:B------:R-:W-:Y:S01]  /*6110*/  LDS.64 R234, [R10+0x1860] ;  /* 0x001860000aea7984 */ /* 0x000fe20000000a00 */
[----:B------:R-:W-:-:S03]  /*6120*/  CS2R R204, SRZ ;  /* 0x0000000000cc7805 */ /* 0x000fc6000001ff00 */
[----:B------:R-:W-:Y:S04]  /*6130*/  LDS.64 R244, [R6+0x208] ;  /* 0x0002080006f47984 */ /* 0x000fe80000000a00 */
[----:B------:R-:W3:Y:S01]  /*6140*/  @!P2 LDG.E.64.CONSTANT R204, desc[UR76][R58.64+0x1b110] ;  /* 0x01b1104c3acca981 */ /* 0x000ee2000c1e9b00 */
[----:B----4-:R-:W-:Y:S02]  /*6150*/  DFMA R90, R178, R90, R102 ;  /* 0x0000005ab25a722b */ /* 0x010fe40000000066 */
[----:B------:R-:W-:Y:S01]  /*6160*/  DFMA R230, R86, R230, R100 ;  /* 0x000000e656e6722b */ /* 0x000fe20000000064 */
[----:B------:R-:W-:Y:S04]  /*6170*/  LDS.64 R242, [R7+0x30] ;  /* 0x0000300007f27984 */ /* 0x000fe80000000a00 */
[----:B------:R-:W0:Y:S01]  /*6180*/  LDS.128 R100, [R11+0x50e0] ;  /* 0x0050e0000b647984 */ /* 0x000e220000000c00 */
[----:B-1----:R-:W-:-:S02]  /*6190*/  DFMA R90, R174, R120, R90 ;  /* 0x00000078ae5a722b */ /* 0x002fc4000000005a */
[----:B------:R-:W-:Y:S01]  /*61a0*/  DFMA R122, R84, R122, R230 ;  /* 0x0000007a547a722b */ /* 0x000fe200000000e6 */
[----:B------:R-:W1:Y:S01]  /*61b0*/  LDS.64 R120, [R6+0x1a0] ;  /* 0x0001a00006787984 */ /* 0x000e620000000a00 */
[----:B------:R-:W-:-:S03]  /*61c0*/  DFMA R212, R108, R194, R212 ;  /* 0x000000c26cd4722b */ /* 0x000fc600000000d4 */
[----:B------:R-:W-:Y:S01]  /*61d0*/  LDS.64 R230, [R10+0x1930] ;  /* 0x001930000ae67984 */ /* 0x000fe20000000a00 */
[----:B------:R-:W-:-:S03]  /*61e0*/  DFMA R226, R170, R226, R90 ;  /* 0x000000e2aae2722b */ /* 0x000fc6000000005a */
[----:B------:R-:W4:Y:S01]  /*61f0*/  LDS.128 R88, [R11+0x50f0] ;  /* 0x0050f0000b587984 */ /* 0x000f220000000c00 */
[----:B--2---:R-:W-:-:S03]  /*6200*/  DFMA R236, R82, R236, R122 ;  /* 0x000000ec52ec722b */ /* 0x004fc6000000007a */
[----:B------:R-:W-:Y:S01]  /*6210*/  LDS.64 R248, [R7+0x38] ;  /* 0x0000380007f87984 */ /* 0x000fe20000000a00 */
[----:B------:R-:W-:-:S03]  /*6220*/  DFMA R108, R166, R224, R226 ;  /* 0x000000e0a66c722b */ /* 0x000fc600000000e2 */
[----:B------:R-:W2:Y:S04]  /*6230*/  LDS.64 R224, [R12+0x1568] ;  /* 0x001568000ce07984 */ /* 0x000ea80000000a00 */
[----:B------:R-:W2:Y:S01]  /*6240*/  LDS.64 R122, [R10+0x18c8] ;  /* 0x0018c8000a7a7984 */ /* 0x000ea20000000a00 */
[----:B------:R-:W-:Y:S02]  /*6250*/  DFMA R232, R164, R232, R98 ;  /* 0x000000e8a4e8722b */ /* 0x000fe40000000062 */
[----:B------:R-:W-:Y:S02]  /*6260*/  DFMA R108, R162, R96, R108 ;  /* 0x00000060a26c722b */ /* 0x000fe4000000006c */
[----:B------:R-:W-:Y:S01]  /*6270*/  DFMA R226, R160, R202, RZ ;  /* 0x000000caa0e2722b */ /* 0x000fe200000000ff */
[----:B------:R-:W2:Y:S01]  /*6280*/  LDS.128 R96, [R11+0x5100] ;  /* 0x005100000b607984 */ /* 0x000ea20000000c00 */
[----:B------:R-:W-:-:S06]  /*6290*/  DFMA R206, R194, R118, R206 ;  /* 0x00000076c2ce722b */ /* 0x000fcc00000000ce */
[----:B0-----:R-:W-:Y:S02]  /*62a0*/  DFMA R226, R154, R100, R226 ;  /* 0x000000649ae2722b */ /* 0x001fe400000000e2 */
[----:B------:R-:W-:Y:S02]  /*62b0*/  DFMA R118, R194, R110, R222 ;  /* 0x0000006ec276722b */ /* 0x000fe400000000de */
[----:B------:R-:W-:Y:S01]  /*62c0*/  DFMA R222, R156, R234, R108 ;  /* 0x000000ea9cde722b */ /* 0x000fe2000000006c */
[----:B------:R-:W0:Y:S03]  /*62d0*/  LDS.128 R108, [R11+0x5110] ;  /* 0x005110000b6c7984 */ /* 0x000e260000000c00 */
[----:B------:R-:W-:Y:S02]  /*62e0*/  DFMA R226, R152, R102, R226 ;  /* 0x0000006698e2722b */ /* 0x000fe400000000e2 */
[----:B------:R-:W-:-:S02]  /*62f0*/  DFMA R132, R104, R194, R132 ;  /* 0x000000c26884722b */ /* 0x000fc40000000084 */
[----:B-1----:R-:W-:Y:S01]  /*6300*/  DFMA R120, R80, R120, R236 ;  /* 0x000000785078722b */ /* 0x002fe200000000ec */
[----:B------:R-:W-:Y:S01]  /*6310*/  CS2R R104, SRZ ;  /* 0x0000000000687805 */ /* 0x000fe2000001ff00 */
[----:B------:R-:W-:Y:S01]  /*6320*/  DFMA R232, R158, R238, R232 ;  /* 0x000000ee9ee8722b */ /* 0x000fe200000000e8 */
[----:B------:R-:W-:Y:S01]  /*6330*/  LDS.64 R236, [R10+0x1a00] ;  /* 0x001a00000aec7984 */ /* 0x000fe20000000a00 */
[----:B----4-:R-:W-:Y:S02]  /*6340*/  DFMA R226, R150, R88, R226 ;  /* 0x0000005896e2722b */ /* 0x010fe400000000e2 */
[----:B------:R-:W-:Y:S01]  /*6350*/  DFMA R228, R112, R194, R228 ;  /* 0x000000c270e4722b */ /* 0x000fe200000000e4 */
[----:B------:R-:W4:Y:S01]  /*6360*/  @!P2 LDG.E.64.CONSTANT R104, desc[UR76][R58.64+0x16c68] ;  /* 0x016c684c3a68a981 */ /* 0x000f22000c1e9b00 */
[----:B------:R-:W-:Y:S02]  /*6370*/  DFMA R246, R78, R246, R120 ;  /* 0x000000f64ef6722b */ /* 0x000fe40000000078 */
[----:B--2---:R-:W-:Y:S01]  /*6380*/  DFMA R234, R142, R224, R232 ;  /* 0x000000e08eea722b */ /* 0x004fe200000000e8 */
[----:B------:R-:W-:Y:S01]  /*6390*/  LDS.64 R238, [R12+0x1580] ;  /* 0x001580000cee7984 */ /* 0x000fe20000000a00 */
[----:B------:R-:W-:-:S02]  /*63a0*/  DFMA R112, R138, R90, R226 ;  /* 0x0000005a8a70722b */ /* 0x000fc400000000e2 */
[----:B------:R-:W-:Y:S01]  /*63b0*/  DFMA R222, R136, R122, R222 ;  /* 0x0000007a88de722b */ /* 0x000fe200000000de */
[----:B------:R-:W1:Y:S04]  /*63c0*/  LDS.64 R224, [R12+0x1570] ;  /* 0x001570000ce07984 */ /* 0x000e680000000a00 */
[----:B------:R-:W2:Y:S04]  /*63d0*/  LDS.64 R226, [R10+0x1998] ;  /* 0x001998000ae27984 */ /* 0x000ea80000000a00 */
[----:B------:R-:W2:Y:S01]  /*63e0*/  LDS.128 R120, [R11+0x5120] ;  /* 0x005120000b787984 */ /* 0x000ea20000000c00 */
[----:B------:R-:W-:-:S03]  /*63f0*/  DFMA R112, R148, R96, R112 ;  /* 0x000000609470722b */ /* 0x000fc60000000070 */
[----:B------:R-:W2:Y:S01]  /*6400*/  LDS.64 R232, [R12+0x1578] ;  /* 0x001578000ce87984 */ /* 0x000ea20000000a00 */
[----:B------:R-:W-:Y:S02]  /*6410*/  DFMA R130, R194, R114, R130 ;  /* 0x00000072c282722b */ /* 0x000fe40000000082 */
[----:B------:R-:W-:Y:S02]  /*6420*/  DFMA R230, R140, R230, R222 ;  /* 0x000000e68ce6722b */ /* 0x000fe400000000de */
[----:B------:R-:W-:Y:S01]  /*6430*/  DFMA R240, R146, R98, R112 ;  /* 0x0000006292f0722b */ /* 0x000fe20000000070 */
[----:B------:R-:W2:Y:S04]  /*6440*/  LDS.64 R222, [R6+0x270] ;  /* 0x0002700006de7984 */ /* 0x000ea80000000a00 */
[----:B------:R-:W2:Y:S03]  /*6450*/  LDS.128 R112, [R11+0x5130] ;  /* 0x005130000b707984 */ /* 0x000ea60000000c00 */
[----:B0-----:R-:W-:-:S08]  /*6460*/  DFMA R240, R32, R108, R240 ;  /* 0x0000006c20f0722b */ /* 0x001fd000000000f0 */
[----:B------:R-:W-:Y:S02]  /*6470*/  DFMA R240, R34, R110, R240 ;  /* 0x0000006e22f0722b */ /* 0x000fe400000000f0 */
[----:B------:R-:W-:Y:S01]  /*6480*/  DFMA R244, R76, R244, R246 ;  /* 0x000000f44cf4722b */ /* 0x000fe200000000f6 */
[----:B------:R-:W0:Y:S01]  /*6490*/  LDS.64 R246, [R6+0x2d8] ;  /* 0x0002d80006f67984 */ /* 0x000e220000000a00 */
[----:B-1----:R-:W-:-:S03]  /*64a0*/  DFMA R224, R16, R224, R234 ;  /* 0x000000e010e0722b */ /* 0x002fc600000000ea */
[----:B------:R-:W-:Y:S01]  /*64b0*/  LDS.64 R234, [R7+0x48] ;  /* 0x0000480007ea7984 */ /* 0x000fe20000000a00 */
[----:B--2---:R-:W-:Y:S02]  /*64c0*/  DFMA R226, R44, R226, R230 ;  /* 0x000000e22ce2722b */ /* 0x004fe400000000e6 */
[----:B------:R-:W-:Y:S01]  /*64d0*/  DFMA R240, R30, R120, R240 ;  /* 0x000000781ef0722b */ /* 0x000fe200000000f0 */
[----:B------:R-:W-:Y:S01]  /*64e0*/  LDS.64 R230, [R7+0x50] ;  /* 0x0000500007e67984 */ /* 0x000fe20000000a00 */
[----:B------:R-:W-:Y:S02]  /*64f0*/  DFMA R242, R74, R242, R244 ;  /* 0x000000f24af2722b */ /* 0x000fe400000000f4 */
[----:B------:R-:W-:Y:S01]  /*6500*/  DFMA R224, R26, R232, R224 ;  /* 0x000000e81ae0722b */ /* 0x000fe200000000e0 */
[----:B------:R-:W1:Y:S01]  /*6510*/  LDS.64 R244, [R7+0x40] ;  /* 0x0000400007f47984 */ /* 0x000e620000000a00 */
[----:B------:R-:W-:Y:S02]  /*6520*/  DFMA R236, R24, R236, R226 ;  /* 0x000000ec18ec722b */ /* 0x000fe400000000e2 */
[----:B------:R-:W-:Y:S01]  /*6530*/  DFMA R240, R20, R122, R240 ;  /* 0x0000007a14f0722b */ /* 0x000fe200000000f0 */
[----:B------:R-:W-:Y:S01]  /*6540*/  LDS.64 R232, [R6+0x3a8] ;  /* 0x0003a80006e87984 */ /* 0x000fe20000000a00 */
[----:B------:R-:W-:-:S02]  /*6550*/  DFMA R222, R72, R222, R242 ;  /* 0x000000de48de722b */ /* 0x000fc400000000f2 */
[----:B------:R-:W-:Y:S01]  /*6560*/  DFMA R238, R144, R238, R224 ;  /* 0x000000ee90ee722b */ /* 0x000fe200000000e0 */
[----:B------:R-:W2:Y:S03]  /*6570*/  LDS.64 R242, [R6+0x340] ;  /* 0x0003400006f27984 */ /* 0x000ea60000000a00 */
[----:B------:R-:W-:Y:S02]  /*6580*/  DFMA R224, R38, R112, R240 ;  /* 0x0000007026e0722b */ /* 0x000fe400000000f0 */
[----:B------:R-:W-:Y:S02]  /*6590*/  DFMA R248, R70, R248, R222 ;  /* 0x000000f846f8722b */ /* 0x000fe400000000de */
[----:B------:R-:W-:Y:S01]  /*65a0*/  LDS.64 R222, [R6+0x478] ;  /* 0x0004780006de7984 */ /* 0x000fe20000000a00 */
[C---:B------:R-:W-:Y:S02]  /*65b0*/  DMUL R226, R236.reuse, R208 ;  /* 0x000000d0ece27228 */ /* 0x040fe40000000000 */
[----:B------:R-:W-:-:S06]  /*65c0*/  DMUL R218, R236, R218 ;  /* 0x000000daecda7228 */ /* 0x000fcc0000000000 */
[----:B------:R-:W-:Y:S02]  /*65d0*/  DFMA R240, R238, R220, R226 ;  /* 0x000000dceef0722b */ /* 0x000fe400000000e2 */
[----:B------:R-:W-:Y:S01]  /*65e0*/  DFMA R220, R62, R114, R224 ;  /* 0x000000723edc722b */ /* 0x000fe200000000e0 */
[----:B------:R-:W-:Y:S01]  /*65f0*/  LDS.64 R226, [R6+0x410] ;  /* 0x0004100006e27984 */ /* 0x000fe20000000a00 */
[----:B------:R-:W-:-:S03]  /*6600*/  DFMA R250, R238, R208, R218 ;  /* 0x000000d0eefa722b */ /* 0x000fc600000000da */
[----:B------:R-:W-:Y:S04]  /*6610*/  LDS.64 R224, [R7+0x58] ;  /* 0x0000580007e07984 */ /* 0x000fe80000000a00 */
[----:B------:R-:W-:Y:S04]  /*6620*/  LDS.64 R218, [R7+0x60] ;  /* 0x0000600007da7984 */ /* 0x000fe80000000a00 */
[----:B------:R-:W-:Y:S01]  /*6630*/  LDS.64 R208, [R6+0x4e0] ;  /* 0x0004e00006d07984 */ /* 0x000fe20000000a00 */
[C---:B------:R-:W-:Y:S01]  /*6640*/  DFMA R240, R220.reuse, R124, R240 ;  /* 0x0000007cdcf0722b */ /* 0x040fe200000000f0 */
[----:B------:R-:W-:Y:S06]  /*6650*/  BAR.SYNC.DEFER_BLOCKING 0x0 ;  /* 0x0000000000007b1d */ /* 0x000fec0000010000 */
[----:B------:R-:W-:Y:S01]  /*6660*/  STS.64 [R8], R240 ;  /* 0x000000f008007388 */ /* 0x000fe20000000a00 */
[----:B---3--:R-:W-:-:S07]  /*6670*/  DFMA R250, R220, R196, R250 ;  /* 0x000000c4dcfa722b */ /* 0x008fce00000000fa */
[----:B------:R-:W-:Y:S01]  /*6680*/  STS.64 [R9], R250 ;  /* 0x000000fa09007388 */ /* 0x000fe20000000a00 */
[----:B------:R-:W-:Y:S06]  /*6690*/  BAR.SYNC.DEFER_BLOCKING 0x0 ;  /* 0x0000000000007b1d */ /* 0x000fec0000010000 */
[----:B------:R-:W3:Y:S01]  /*66a0*/  LDS.64 R240, [R7] ;  /* 0x0000000007f07984 */ /* 0x000ee20000000a00 */
[----:B------:R-:W-:-:S03]  /*66b0*/  DFMA R198, R92, R194, R198 ;  /* 0x000000c25cc6722b */ /* 0x000fc600000000c6 */
[----:B------:R-:W3:Y:S01]  /*66c0*/  LDS.64 R92, [R6] ;  /* 0x00000000065c7984 */ /* 0x000ee20000000a00 */
[----:B------:R-:W-:Y:S02]  /*66d0*/  DFMA R200, R194, R94, R200 ;  /* 0x0000005ec2c8722b */ /* 0x000fe400000000c8 */
[----:B0-----:R-:W-:Y:S01]  /*66e0*/  DFMA R246, R68, R246, R248 ;  /* 0x000000f644f6722b */ /* 0x001fe200000000f8 */
[----:B------:R-:W0:Y:S01]  /*66f0*/  LDS.64 R94, [R7+0x8] ;  /* 0x00000800075e7984 */ /* 0x000e220000000a00 */
[----:B------:R-:W-:Y:S02]  /*6700*/  DFMA R134, R194, R106, R134 ;  /* 0x0000006ac286722b */ /* 0x000fe40000000086 */
[----:B------:R-:W-:Y:S01]  /*6710*/  DFMA R210, R210, R194, R128 ;  /* 0x000000c2d2d2722b */ /* 0x000fe20000000080 */
[----:B------:R-:W0:Y:S03]  /*6720*/  LDS.64 R106, [R6+0x68] ;  /* 0x00006800066a7984 */ /* 0x000e260000000a00 */
[----:B-1----:R-:W-:-:S02]  /*6730*/  DFMA R244, R64, R244, R246 ;  /* 0x000000f440f4722b */ /* 0x002fc400000000f6 */
[----:B------:R-:W-:Y:S02]  /*6740*/  DMUL R204, R204, UR6 ;  /* 0x00000006cccc7c28 */ /* 0x000fe40008000000 */
[----:B------:R-:W-:Y:S02]  /*6750*/  DFMA R116, R116, R194, R126 ;  /* 0x000000c27474722b */ /* 0x000fe4000000007e */
[----:B------:R-:W-:Y:S01]  /*6760*/  DMUL R196, R236, R196 ;  /* 0x000000c4ecc47228 */ /* 0x000fe20000000000 */
[----:B------:R-:W-:Y:S01]  /*6770*/  CS2R R194, SRZ ;  /* 0x0000000000c27805 */ /* 0x000fe2000001ff00 */
[----:B--2---:R-:W-:Y:S01]  /*6780*/  DFMA R242, R60, R242, R244 ;  /* 0x000000f23cf2722b */ /* 0x004fe200000000f4 */
[----:B------:R-:W1:Y:S04]  /*6790*/  LDS.64 R126, [R7+0x10] ;  /* 0x00001000077e7984 */ /* 0x000e680000000a00 */
[----:B------:R-:W2:Y:S01]  /*67a0*/  @!P2 LDG.E.64.CONSTANT R194, desc[UR76][R58.64+0x5f10] ;  /* 0x005f104c3ac2a981 */ /* 0x000ea2000c1e9b00 */
[----:B---3--:R-:W-:-:S08]  /*67b0*/  DMUL R240, R56, R240 ;  /* 0x000000f038f07228 */ /* 0x008fd00000000000 */
[----:B------:R-:W-:Y:S01]  /*67c0*/  DFMA R240, R138, R204, R240 ;  /* 0x000000cc8af0722b */ /* 0x000fe200000000f0 */
[----:B------:R-:W-:Y:S01]  /*67d0*/  CS2R R204, SRZ ;  /* 0x0000000000cc7805 */ /* 0x000fe2000001ff00 */
[----:B------:R-:W-:Y:S01]  /*67e0*/  DFMA R238, R238, R124, R196 ;  /* 0x0000007ceeee722b */ /* 0x000fe200000000c4 */
[----:B------:R-:W-:Y:S01]  /*67f0*/  CS2R R196, SRZ ;  /* 0x0000000000c47805 */ /* 0x000fe2000001ff00 */
[----:B------:R-:W-:-:S03]  /*6800*/  DFMA R234, R54, R234, R242 ;  /* 0x000000ea36ea722b */ /* 0x000fc600000000f2 */
[----:B------:R-:W3:Y:S01]  /*6810*/  @!P2 LDG.E.64.CONSTANT R204, desc[UR76][R58.64+0xe860] ;  /* 0x00e8604c3acca981 */ /* 0x000ee2000c1e9b00 */
[----:B------:R-:W-:-:S03]  /*6820*/  CS2R R124, SRZ ;  /* 0x00000000007c7805 */ /* 0x000fc6000001ff00 */
[----:B------:R-:W3:Y:S01]  /*6830*/  @!P2 LDG.E.64.CONSTANT R196, desc[UR76][R58.64+0x1a68] ;  /* 0x001a684c3ac4a981 */ /* 0x000ee2000c1e9b00 */
[----:B------:R-:W-:Y:S01]  /*6840*/  CS2R R128, SRZ ;  /* 0x0000000000807805 */ /* 0x000fe2000001ff00 */
[----:B------:R-:W-:Y:S02]  /*6850*/  DFMA R234, R48, R232, R234 ;  /* 0x000000e830ea722b */ /* 0x000fe400000000ea */
[----:B------:R-:W-:Y:S01]  /*6860*/  DFMA R92, R50, R92, R240 ;  /* 0x0000005c325c722b */ /* 0x000fe200000000f0 */
[----:B------:R-:W4:Y:S04]  /*6870*/  LDS.64 R232, [R6+0xd0] ;  /* 0x0000d00006e87984 */ /* 0x000f280000000a00 */
[----:B------:R-:W3:Y:S04]  /*6880*/  @!P2 LDG.E.64.CONSTANT R124, desc[UR76][R58.64+0xa3b8] ;  /* 0x00a3b84c3a7ca981 */ /* 0x000ee8000c1e9b00 */
[----:B------:R-:W3:Y:S01]  /*6890*/  @!P2 LDG.E.64.CONSTANT R128, desc[UR76][R58.64+0x12d08] ;  /* 0x012d084c3a80a981 */ /* 0x000ee2000c1e9b00 */
[----:B0-----:R-:W-:-:S03]  /*68a0*/  DFMA R92, R52, R94, R92 ;  /* 0x0000005e345c722b */ /* 0x001fc6000000005c */
[----:B------:R-:W0:Y:S01]  /*68b0*/  LDS.64 R94, [R7+0x18] ;  /* 0x00001800075e7984 */ /* 0x000e220000000a00 */
[----:B------:R-:W-:-:S03]  /*68c0*/  DFMA R236, R42, R230, R234 ;  /* 0x000000e62aec722b */ /* 0x000fc600000000ea */
[----:B------:R-:W-:Y:S01]  /*68d0*/  LDS.64 R230, [R7+0x20] ;  /* 0x0000200007e67984 */ /* 0x000fe20000000a00 */
[----:B------:R-:W-:-:S03]  /*68e0*/  DFMA R106, R40, R106, R92 ;  /* 0x0000006a286a722b */ /* 0x000fc6000000005c */
[----:B------:R-:W0:Y:S04]  /*68f0*/  LDS.64 R92, [R6+0x138] ;  /* 0x00013800065c7984 */ /* 0x000e280000000a00 */
[----:B------:R-:W0:Y:S01]  /*6900*/  LDS.64 R234, [R6+0x1a0] ;  /* 0x0001a00006ea7984 */ /* 0x000e220000000a00 */
[----:B-1----:R-:W-:Y:S02]  /*6910*/  DFMA R106, R66, R126, R106 ;  /* 0x0000007e426a722b */ /* 0x002fe4000000006a */
[----:B----4-:R-:W-:Y:S01]  /*6920*/  DFMA R220, R220, R104, R238 ;  /* 0x00000068dcdc722b */ /* 0x010fe200000000ee */
[----:B------:R-:W-:Y:S04]  /*6930*/  LDS.64 R242, [R7+0x58] ;  /* 0x0000580007f27984 */ /* 0x000fe80000000a00 */
[----:B------:R-:W-:Y:S01]  /*6940*/  LDS.64 R240, [R6+0x478] ;  /* 0x0004780006f07984 */ /* 0x000fe20000000a00 */
[----:B------:R-:W-:-:S08]  /*6950*/  DFMA R106, R46, R232, R106 ;  /* 0x000000e82e6a722b */ /* 0x000fd0000000006a */
[----:B0-----:R-:W-:Y:S02]  /*6960*/  DFMA R126, R86, R94, R106 ;  /* 0x0000005e567e722b */ /* 0x001fe4000000006a */
[----:B------:R-:W0:Y:S04]  /*6970*/  LDS.64 R106, [R7+0x28] ;  /* 0x00002800076a7984 */ /* 0x000e280000000a00 */
[----:B------:R-:W1:Y:S01]  /*6980*/  LDS.64 R94, [R6+0x208] ;  /* 0x00020800065e7984 */ /* 0x000e620000000a00 */
[----:B------:R-:W-:Y:S02]  /*6990*/  DFMA R226, R36, R226, R236 ;  /* 0x000000e224e2722b */ /* 0x000fe400000000ec */
[----:B------:R-:W-:Y:S01]  /*69a0*/  DFMA R232, R84, R92, R126 ;  /* 0x0000005c54e8722b */ /* 0x000fe2000000007e */
[----:B------:R-:W-:Y:S01]  /*69b0*/  CS2R R126, SRZ ;  /* 0x00000000007e7805 */ /* 0x000fe2000001ff00 */
[----:B------:R-:W4:Y:S04]  /*69c0*/  LDS.64 R92, [R7+0x30] ;  /* 0x00003000075c7984 */ /* 0x000f280000000a00 */
[----:B------:R-:W-:-:S02]  /*69d0*/  DFMA R224, R28, R224, R226 ;  /* 0x000000e01ce0722b */ /* 0x000fc400000000e2 */
[----:B------:R-:W-:Y:S01]  /*69e0*/  DFMA R230, R82, R230, R232 ;  /* 0x000000e652e6722b */ /* 0x000fe200000000e8 */
[----:B------:R-:W3:Y:S04]  /*69f0*/  @!P2 LDG.E.64.CONSTANT R126, desc[UR76][R58.64+0x1b658] ;  /* 0x01b6584c3a7ea981 */ /* 0x000ee8000c1e9b00 */
[----:B------:R-:W4:Y:S01]  /*6a00*/  LDS.64 R232, [R6+0x270] ;  /* 0x0002700006e87984 */ /* 0x000f220000000a00 */
[----:B------:R-:W-:Y:S02]  /*6a10*/  DFMA R222, R22, R222, R224 ;  /* 0x000000de16de722b */ /* 0x000fe400000000e0 */
[----:B------:R-:W-:Y:S02]  /*6a20*/  DFMA R224, R80, R234, R230 ;  /* 0x000000ea50e0722b */ /* 0x000fe400000000e6 */
[----:B------:R-:W4:Y:S04]  /*6a30*/  LDS.64 R230, [R12+0x1a68] ;  /* 0x001a68000ce67984 */ /* 0x000f280000000a00 */
[----:B------:R-:W-:Y:S01]  /*6a40*/  DFMA R218, R18, R218, R222 ;  /* 0x000000da12da722b */ /* 0x000fe200000000de */
[----:B------:R-:W-:Y:S04]  /*6a50*/  LDS.64 R234, [R7+0x38] ;  /* 0x0000380007ea7984 */ /* 0x000fe80000000a00 */
[----:B------:R-:W-:Y:S01]  /*6a60*/  LDS.64 R222, [R12+0x1a70] ;  /* 0x001a70000cde7984 */ /* 0x000fe20000000a00 */
[----:B0-----:R-:W-:-:S03]  /*6a70*/  DFMA R106, R78, R106, R224 ;  /* 0x0000006a4e6a722b */ /* 0x001fc600000000e0 */
[----:B------:R-:W0:Y:S05]  /*6a80*/  LDS.64 R224, [R10+0x1a68] ;  /* 0x001a68000ae07984 */ /* 0x000e2a0000000a00 */
[----:B-1----:R-:W-:Y:S02]  /*6a90*/  DFMA R94, R76, R94, R106 ;  /* 0x0000005e4c5e722b */ /* 0x002fe4000000006a */
[----:B------:R-:W1:Y:S01]  /*6aa0*/  LDS.64 R106, [R12+0x1a78] ;  /* 0x001a78000c6a7984 */ /* 0x000e620000000a00 */
[----:B------:R-:W-:-:S03]  /*6ab0*/  DFMA R208, R14, R208, R218 ;  /* 0x000000d00ed0722b */ /* 0x000fc600000000da */
[----:B------:R-:W1:Y:S02]  /*6ac0*/  LDS.64 R218, [R10+0x1ad0] ;  /* 0x001ad0000ada7984 */ /* 0x000e640000000a00 */
[----:B----4-:R-:W-:Y:S02]  /*6ad0*/  DFMA R104, R74, R92, R94 ;  /* 0x0000005c4a68722b */ /* 0x010fe4000000005e */
[----:B------:R-:W4:Y:S01]  /*6ae0*/  LDS.64 R92, [R6+0x2d8] ;  /* 0x0002d800065c7984 */ /* 0x000f220000000a00 */
[----:B------:R-:W-:-:S03]  /*6af0*/  DADD R206, R206, R208 ;  /* 0x00000000cece7229 */ /* 0x000fc600000000d0 */
[----:B------:R-:W4:Y:S04]  /*6b00*/  LDS.64 R94, [R10+0x1b38] ;  /* 0x001b38000a5e7984 */ /* 0x000f280000000a00 */
[----:B------:R-:W4:Y:S01]  /*6b10*/  LDS.64 R208, [R12+0x1a80] ;  /* 0x001a80000cd07984 */ /* 0x000f220000000a00 */
[----:B------:R-:W-:Y:S01]  /*6b20*/  CS2R R226, SRZ ;  /* 0x0000000000e27805 */ /* 0x000fe2000001ff00 */
[----:B------:R-:W-:Y:S02]  /*6b30*/  DFMA R214, R202, R220, R214 ;  /* 0x000000dccad6722b */ /* 0x000fe400000000d6 */
[----:B------:R-:W-:Y:S02]  /*6b40*/  DFMA R104, R72, R232, R104 ;  /* 0x000000e84868722b */ /* 0x000fe40000000068 */
[----:B------:R-:W-:Y:S01]  /*6b50*/  DFMA R202, R192, R230, RZ ;  /* 0x000000e6c0ca722b */ /* 0x000fe200000000ff */
[----:B------:R-:W-:Y:S04]  /*6b60*/  LDS.64 R232, [R12+0x1a88] ;  /* 0x001a88000ce87984 */ /* 0x000fe80000000a00 */
[----:B------:R-:W4:Y:S04]  /*6b70*/  LDS.64 R230, [R10+0x1ba0] ;  /* 0x001ba0000ae67984 */ /* 0x000f280000000a00 */
[----:B------:R-:W3:Y:S01]  /*6b80*/  @!P2 LDG.E.64.CONSTANT R226, desc[UR76][R58.64+0x171b0] ;  /* 0x0171b04c3ae2a981 */ /* 0x000ee2000c1e9b00 */
[----:B------:R-:W-:-:S02]  /*6b90*/  DFMA R216, R100, R220, R216 ;  /* 0x000000dc64d8722b */ /* 0x000fc400000000d8 */
[----:B0-----:R-:W-:Y:S01]  /*6ba0*/  DFMA R238, R190, R224, RZ ;  /* 0x000000e0beee722b */ /* 0x001fe200000000ff */
[----:B------:R-:W0:Y:S01]  /*6bb0*/  LDS.64 R100, [R7+0x40] ;  /* 0x0000400007647984 */ /* 0x000e220000000a00 */
[----:B------:R-:W-:-:S03]  /*6bc0*/  DFMA R202, R188, R222, R202 ;  /* 0x000000debcca722b */ /* 0x000fc600000000ca */
[----:B------:R-:W0:Y:S04]  /*6bd0*/  LDS.64 R224, [R12+0x1a90] ;  /* 0x001a90000ce07984 */ /* 0x000e280000000a00 */
[----:B------:R-:W0:Y:S01]  /*6be0*/  LDS.64 R222, [R10+0x1c08] ;  /* 0x001c08000ade7984 */ /* 0x000e220000000a00 */
[----:B------:R-:W-:Y:S02]  /*6bf0*/  DFMA R234, R70, R234, R104 ;  /* 0x000000ea46ea722b */ /* 0x000fe40000000068 */
[----:B-1----:R-:W-:Y:S01]  /*6c00*/  DFMA R236, R184, R106, R202 ;  /* 0x0000006ab8ec722b */ /* 0x002fe200000000ca */
[----:B------:R-:W1:Y:S04]  /*6c10*/  LDS.64 R104, [R6+0x340] ;  /* 0x0003400006687984 */ /* 0x000e680000000a00 */
[----:B------:R-:W1:Y:S01]  /*6c20*/  LDS.64 R106, [R10+0x1c70] ;  /* 0x001c70000a6a7984 */ /* 0x000e620000000a00 */
[----:B------:R-:W-:-:S02]  /*6c30*/  DFMA R238, R186, R218, R238 ;  /* 0x000000dabaee722b */ /* 0x000fc400000000ee */
[C---:B------:R-:W-:Y:S01]  /*6c40*/  DFMA R218, R220.reuse, R102, R116 ;  /* 0x00000066dcda722b */ /* 0x040fe20000000074 */
[----:B------:R-:W1:Y:S01]  /*6c50*/  LDS.64 R202, [R12+0x1a98] ;  /* 0x001a98000cca7984 */ /* 0x000e620000000a00 */
[----:B------:R-:W-:Y:S02]  /*6c60*/  DFMA R212, R220, R90, R212 ;  /* 0x0000005adcd4722b */ /* 0x000fe400000000d4 */
[----:B----4-:R-:W-:Y:S01]  /*6c70*/  DFMA R102, R68, R92, R234 ;  /* 0x0000005c4466722b */ /* 0x010fe200000000ea */
[----:B------:R-:W-:Y:S01]  /*6c80*/  LDS.64 R116, [R12+0x1aa0] ;  /* 0x001aa0000c747984 */ /* 0x000fe20000000a00 */
[----:B------:R-:W-:Y:S02]  /*6c90*/  DFMA R238, R182, R94, R238 ;  /* 0x0000005eb6ee722b */ /* 0x000fe400000000ee */
[----:B------:R-:W-:Y:S01]  /*6ca0*/  DFMA R90, R180, R208, R236 ;  /* 0x000000d0b45a722b */ /* 0x000fe200000000ec */
[----:B------:R-:W4:Y:S04]  /*6cb0*/  LDS.128 R92, [R11+0x5140] ;  /* 0x005140000b5c7984 */ /* 0x000f280000000c00 */
[----:B------:R-:W4:Y:S01]  /*6cc0*/  LDS.64 R208, [R10+0x1cd8] ;  /* 0x001cd8000ad07984 */ /* 0x000f220000000a00 */
[----:B------:R-:W-:-:S02]  /*6cd0*/  DFMA R236, R178, R230, R238 ;  /* 0x000000e6b2ec722b */ /* 0x000fc400000000ee */
[----:B------:R-:W-:Y:S01]  /*6ce0*/  DFMA R232, R176, R232, R90 ;  /* 0x000000e8b0e8722b */ /* 0x000fe2000000005a */
[----:B------:R-:W4:Y:S01]  /*6cf0*/  LDS.64 R230, [R10+0x1d40] ;  /* 0x001d40000ae67984 */ /* 0x000f220000000a00 */
[----:B------:R-:W-:-:S03]  /*6d00*/  DFMA R90, R96, R220, R118 ;  /* 0x000000dc605a722b */ /* 0x000fc60000000076 */
[----:B------:R-:W4:Y:S01]  /*6d10*/  LDS.64 R234, [R7+0x48] ;  /* 0x0000480007ea7984 */ /* 0x000f220000000a00 */
[----:B0-----:R-:W-:-:S03]  /*6d20*/  DFMA R96, R64, R100, R102 ;  /* 0x000000644060722b */ /* 0x001fc60000000066 */
[----:B------:R-:W0:Y:S01]  /*6d30*/  LDS.128 R100, [R11+0x5150] ;  /* 0x005150000b647984 */ /* 0x000e220000000c00 */
[----:B------:R-:W-:Y:S02]  /*6d40*/  DFMA R232, R172, R224, R232 ;  /* 0x000000e0ace8722b */ /* 0x000fe400000000e8 */
[----:B------:R-:W-:Y:S01]  /*6d50*/  DFMA R236, R174, R222, R236 ;  /* 0x000000deaeec722b */ /* 0x000fe200000000ec */
[----:B------:R-:W0:Y:S04]  /*6d60*/  LDS.64 R224, [R12+0x1aa8] ;  /* 0x001aa8000ce07984 */ /* 0x000e280000000a00 */
[----:B------:R-:W0:Y:S01]  /*6d70*/  LDS.64 R222, [R10+0x1da8] ;  /* 0x001da8000ade7984 */ /* 0x000e220000000a00 */
[----:B------:R-:W-:Y:S02]  /*6d80*/  DFMA R130, R108, R220, R130 ;  /* 0x000000dc6c82722b */ /* 0x000fe40000000082 */
[----:B-1----:R-:W-:Y:S01]  /*6d90*/  DFMA R118, R60, R104, R96 ;  /* 0x000000683c76722b */ /* 0x002fe20000000060 */
[----:B------:R-:W1:Y:S01]  /*6da0*/  LDS.64 R108, [R6+0x3a8] ;  /* 0x0003a800066c7984 */ /* 0x000e620000000a00 */
[----:B------:R-:W-:-:S03]  /*6db0*/  DFMA R236, R170, R106, R236 ;  /* 0x0000006aaaec722b */ /* 0x000fc600000000ec */
[----:B------:R-:W1:Y:S04]  /*6dc0*/  LDS.64 R104, [R12+0x1ab0] ;  /* 0x001ab0000c687984 */ /* 0x000e680000000a00 */
[----:B------:R-:W1:Y:S01]  /*6dd0*/  LDS.64 R106, [R10+0x1e10] ;  /* 0x001e10000a6a7984 */ /* 0x000e620000000a00 */
[----:B------:R-:W-:-:S03]  /*6de0*/  DFMA R228, R220, R98, R228 ;  /* 0x00000062dce4722b */ /* 0x000fc600000000e4 */
[----:B------:R-:W1:Y:S01]  /*6df0*/  LDS.128 R96, [R11+0x5160] ;  /* 0x005160000b607984 */ /* 0x000e620000000c00 */
[----:B------:R-:W-:Y:S02]  /*6e00*/  DFMA R202, R168, R202, R232 ;  /* 0x000000caa8ca722b */ /* 0x000fe400000000e8 */
[----:B----4-:R-:W-:Y:S02]  /*6e10*/  DFMA R232, R160, R92, RZ ;  /* 0x0000005ca0e8722b */ /* 0x010fe400000000ff */
[----:B------:R-:W-:Y:S02]  /*6e20*/  DFMA R208, R166, R208, R236 ;  /* 0x000000d0a6d0722b */ /* 0x000fe400000000ec */
[----:B------:R-:W-:Y:S01]  /*6e30*/  DFMA R132, R220, R110, R132 ;  /* 0x0000006edc84722b */ /* 0x000fe20000000084 */
[----:B------:R-:W4:Y:S01]  /*6e40*/  LDS.64 R110, [R12+0x1ab8] ;  /* 0x001ab8000c6e7984 */ /* 0x000f220000000a00 */
[----:B------:R-:W-:Y:S02]  /*6e50*/  DFMA R236, R164, R116, R202 ;  /* 0x00000074a4ec722b */ /* 0x000fe400000000ca */
[----:B------:R-:W-:Y:S01]  /*6e60*/  DFMA R232, R154, R94, R232 ;  /* 0x0000005e9ae8722b */ /* 0x000fe200000000e8 */
[----:B------:R-:W4:Y:S01]  /*6e70*/  LDS.64 R202, [R10+0x1e78] ;  /* 0x001e78000aca7984 */ /* 0x000f220000000a00 */
[----:B------:R-:W-:-:S02]  /*6e80*/  DFMA R208, R162, R230, R208 ;  /* 0x000000e6a2d0722b */ /* 0x000fc400000000d0 */
[----:B------:R-:W-:Y:S01]  /*6e90*/  DFMA R234, R54, R234, R118 ;  /* 0x000000ea36ea722b */ /* 0x000fe20000000076 */
[----:B------:R-:W2:Y:S03]  /*6ea0*/  LDS.128 R116, [R11+0x5170] ;  /* 0x005170000b747984 */ /* 0x000ea60000000c00 */
[----:B0-----:R-:W-:Y:S02]  /*6eb0*/  DFMA R230, R152, R100, R232 ;  /* 0x0000006498e6722b */ /* 0x001fe400000000e8 */
[----:B------:R-:W-:Y:S02]  /*6ec0*/  DFMA R232, R158, R224, R236 ;  /* 0x000000e09ee8722b */ /* 0x000fe400000000ec */
[----:B------:R-:W-:Y:S01]  /*6ed0*/  DFMA R236, R156, R222, R208 ;  /* 0x000000de9cec722b */ /* 0x000fe200000000d0 */
[----:B------:R-:W0:Y:S01]  /*6ee0*/  LDS.64 R208, [R10+0x1ee0] ;  /* 0x001ee0000ad07984 */ /* 0x000e220000000a00 */
[----:B-1----:R-:W-:-:S03]  /*6ef0*/  DFMA R224, R48, R108, R234 ;  /* 0x0000006c30e0722b */ /* 0x002fc600000000ea */
[----:B------:R-:W1:Y:S01]  /*6f00*/  LDS.64 R222, [R12+0x1ac0] ;  /* 0x001ac0000cde7984 */ /* 0x000e620000000a00 */
[----:B------:R-:W-:-:S03]  /*6f10*/  DFMA R234, R142, R104, R232 ;  /* 0x000000688eea722b */ /* 0x000fc600000000e8 */
[----:B------:R-:W1:Y:S01]  /*6f20*/  LDS.64 R232, [R10+0x1f48] ;  /* 0x001f48000ae87984 */ /* 0x000e620000000a00 */
[----:B------:R-:W-:Y:S02]  /*6f30*/  DFMA R230, R150, R102, R230 ;  /* 0x0000006696e6722b */ /* 0x000fe400000000e6 */
[----:B------:R-:W-:Y:S01]  /*6f40*/  DFMA R236, R136, R106, R236 ;  /* 0x0000006a88ec722b */ /* 0x000fe200000000ec */
[----:B------:R-:W1:Y:S05]  /*6f50*/  LDS.128 R104, [R11+0x5180] ;  /* 0x005180000b687984 */ /* 0x000e6a0000000c00 */
[----:B------:R-:W-:Y:S02]  /*6f60*/  DFMA R230, R138, R96, R230 ;  /* 0x000000608ae6722b */ /* 0x000fe400000000e6 */
[----:B----4-:R-:W-:-:S06]  /*6f70*/  DFMA R234, R16, R110, R234 ;  /* 0x0000006e10ea722b */ /* 0x010fcc00000000ea */
[----:B------:R-:W-:Y:S01]  /*6f80*/  DFMA R238, R148, R98, R230 ;  /* 0x0000006294ee722b */ /* 0x000fe200000000e6 */
[----:B------:R-:W4:Y:S01]  /*6f90*/  LDS.128 R108, [R11+0x5190] ;  /* 0x005190000b6c7984 */ /* 0x000f220000000c00 */
[----:B------:R-:W-:-:S03]  /*6fa0*/  DFMA R202, R140, R202, R236 ;  /* 0x000000ca8cca722b */ /* 0x000fc600000000ec */
[----:B------:R-:W4:Y:S03]  /*6fb0*/  LDS.64 R236, [R7+0x50] ;  /* 0x0000500007ec7984 */ /* 0x000f260000000a00 */
[----:B--2---:R-:W-:Y:S01]  /*6fc0*/  DFMA R238, R146, R116, R238 ;  /* 0x0000007492ee722b */ /* 0x004fe200000000ee */
[----:B------:R-:W2:Y:S01]  /*6fd0*/  LDS.64 R230, [R12+0x1ac8] ;  /* 0x001ac8000ce67984 */ /* 0x000ea20000000a00 */
[----:B0-----:R-:W-:-:S06]  /*6fe0*/  DFMA R208, R44, R208, R202 ;  /* 0x000000d02cd0722b */ /* 0x001fcc00000000ca */
[----:B------:R-:W-:Y:S01]  /*6ff0*/  DFMA R238, R32, R118, R238 ;  /* 0x0000007620ee722b */ /* 0x000fe200000000ee */
[----:B------:R-:W0:Y:S01]  /*7000*/  LDS.64 R202, [R11+0x51a0] ;  /* 0x0051a0000bca7984 */ /* 0x000e220000000a00 */
[----:B-1----:R-:W-:Y:S02]  /*7010*/  DFMA R234, R26, R222, R234 ;  /* 0x000000de1aea722b */ /* 0x002fe400000000ea */
[----:B------:R-:W-:Y:S02]  /*7020*/  DFMA R222, R24, R232, R208 ;  /* 0x000000e818de722b */ /* 0x000fe400000000d0 */
[----:B------:R-:W-:Y:S01]  /*7030*/  DFMA R134, R120, R220, R134 ;  /* 0x000000dc7886722b */ /* 0x000fe20000000086 */
[----:B------:R-:W1:Y:S01]  /*7040*/  LDS.64 R208, [R6+0x410] ;  /* 0x0004100006d07984 */ /* 0x000e620000000a00 */
[----:B------:R-:W-:-:S03]  /*7050*/  DFMA R232, R34, R104, R238 ;  /* 0x0000006822e8722b */ /* 0x000fc600000000ee */
[----:B------:R-:W-:Y:S04]  /*7060*/  LDS.64 R238, [R7+0x60] ;  /* 0x0000600007ee7984 */ /* 0x000fe80000000a00 */
[----:B------:R-:W-:Y:S01]  /*7070*/  LDS.64 R120, [R6+0x4e0] ;  /* 0x0004e00006787984 */ /* 0x000fe20000000a00 */
[----:B------:R-:W-:-:S08]  /*7080*/  DFMA R232, R30, R106, R232 ;  /* 0x0000006a1ee8722b */ /* 0x000fd000000000e8 */
[----:B----4-:R-:W-:Y:S02]  /*7090*/  DFMA R232, R20, R108, R232 ;  /* 0x0000006c14e8722b */ /* 0x010fe400000000e8 */
[----:B------:R-:W-:Y:S02]  /*70a0*/  DFMA R224, R42, R236, R224 ;  /* 0x000000ec2ae0722b */ /* 0x000fe400000000e0 */
[----:B------:R-:W-:Y:S02]  /*70b0*/  DMUL R236, R222, R194 ;  /* 0x000000c2deec7228 */ /* 0x000fe40000000000 */
[----:B--2---:R-:W-:Y:S02]  /*70c0*/  DFMA R230, R144, R230, R234 ;  /* 0x000000e690e6722b */ /* 0x004fe400000000ea */
[----:B------:R-:W-:Y:S02]  /*70d0*/  DFMA R234, R38, R110, R232 ;  /* 0x0000006e26ea722b */ /* 0x000fe400000000e8 */
[----:B---3--:R-:W-:-:S04]  /*70e0*/  DMUL R204, R222, R204 ;  /* 0x000000ccdecc7228 */ /* 0x008fc80000000000 */
[----:B------:R-:W-:Y:S01]  /*70f0*/  DFMA R196, R230, R196, R236 ;  /* 0x000000c4e6c4722b */ /* 0x000fe200000000ec */
[----:B------:R-:W-:Y:S06]  /*7100*/  BAR.SYNC.DEFER_BLOCKING 0x0 ;  /* 0x0000000000007b1d */ /* 0x000fec0000010000 */
[----:B0-----:R-:W-:Y:S02]  /*7110*/  DFMA R234, R62, R202, R234 ;  /* 0x000000ca3eea722b */ /* 0x001fe400000000ea */
[----:B------:R-:W-:Y:S02]  /*7120*/  DFMA R194, R230, R194, R204 ;  /* 0x000000c2e6c2722b */ /* 0x000fe400000000cc */
[----:B------:R-:W-:-:S04]  /*7130*/  DFMA R198, R220, R122, R198 ;  /* 0x0000007adcc6722b */ /* 0x000fc800000000c6 */
[C---:B------:R-:W-:Y:S02]  /*7140*/  DFMA R122, R234.reuse, R124, R196 ;  /* 0x0000007cea7a722b */ /* 0x040fe400000000c4 */
[----:B------:R-:W-:-:S05]  /*7150*/  DFMA R204, R234, R128, R194 ;  /* 0x00000080eacc722b */ /* 0x000fca00000000c2 */
[----:B------:R-:W-:Y:S04]  /*7160*/  STS.64 [R8], R122 ;  /* 0x0000007a08007388 */ /* 0x000fe80000000a00 */
[----:B------:R0:W-:Y:S01]  /*7170*/  STS.64 [R9], R204 ;  /* 0x000000cc09007388 */ /* 0x0001e20000000a00 */
[----:B------:R-:W-:Y:S01]  /*7180*/  BAR.SYNC.DEFER_BLOCKING 0x0 ;  /* 0x0000000000007b1d */ /* 0x000fe20000010000 */
[----:B------:R-:W-:Y:S02]  /*7190*/  CS2R R196, SRZ ;  /* 0x0000000000c47805 */ /* 0x000fe4000001ff00 */
[----:B------:R-:W-:-:S04]  /*71a0*/  CS2R R232, SRZ ;  /* 0x0000000000e87805 */ /* 0x000fc8000001ff00 */
[----:B------:R-:W2:Y:S01]  /*71b0*/  @!P2 LDG.E.64.CONSTANT R196, desc[UR76][R58.64+0x6458] ;  /* 0x0064584c3ac4a981 */ /* 0x000ea2000c1e9b00 */
[----:B------:R-:W-:-:S03]  /*71c0*/  CS2R R194, SRZ ;  /* 0x0000000000c27805 */ /* 0x000fc6000001ff00 */
[----:B------:R-:W3:Y:S01]  /*71d0*/  @!P2 LDG.E.64.CONSTANT R232, desc[UR76][R58.64+0x1fb0] ;  /* 0x001fb04c3ae8a981 */ /* 0x000ee2000c1e9b00 */
[----:B-1----:R-:W-:-:S03]  /*71e0*/  DFMA R208, R36, R208, R224 ;  /* 0x000000d024d0722b */ /* 0x002fc600000000e0 */
[----:B------:R-:W4:Y:S04]  /*71f0*/  @!P2 LDG.E.64.CONSTANT R194, desc[UR76][R58.64+0xeda8] ;  /* 0x00eda84c3ac2a981 */ /* 0x000f28000c1e9b00 */
[----:B------:R-:W1:Y:S01]  /*7200*/  LDS.64 R236, [R7] ;  /* 0x0000000007ec7984 */ /* 0x000e620000000a00 */
[----:B------:R-:W-:Y:S01]  /*7210*/  DFMA R242, R28, R242, R208 ;  /* 0x000000f21cf2722b */ /* 0x000fe200000000d0 */
[----:B0-----:R-:W-:Y:S02]  /*7220*/  CS2R R204, SRZ ;  /* 0x0000000000cc7805 */ /* 0x001fe4000001ff00 */
[----:B------:R-:W-:Y:S01]  /*7230*/  CS2R R208, SRZ ;  /* 0x0000000000d07805 */ /* 0x000fe2000001ff00 */
[----:B------:R-:W0:Y:S04]  /*7240*/  LDS.64 R224, [R6] ;  /* 0x0000000006e07984 */ /* 0x000e280000000a00 */
[----:B------:R-:W4:Y:S04]  /*7250*/  @!P2 LDG.E.64.CONSTANT R204, desc[UR76][R58.64+0x13250] ;  /* 0x0132504c3acca981 */ /* 0x000f28000c1e9b00 */
[----:B------:R-:W4:Y:S04]  /*7260*/  @!P2 LDG.E.64.CONSTANT R208, desc[UR76][R58.64+0xa900] ;  /* 0x00a9004c3ad0a981 */ /* 0x000f28000c1e9b00 */
[----:B------:R-:W0:Y:S01]  /*7270*/  LDS.64 R122, [R7+0x8] ;  /* 0x00000800077a7984 */ /* 0x000e220000000a00 */
[----:B------:R-:W-:-:S02]  /*7280*/  DFMA R210, R220, R114, R210 ;  /* 0x00000072dcd2722b */ /* 0x000fc400000000d2 */
[----:B------:R-:W-:Y:S01]  /*7290*/  DMUL R126, R126, UR6 ;  /* 0x000000067e7e7c28 */ /* 0x000fe20008000000 */
[----:B------:R-:W0:Y:S01]  /*72a0*/  LDS.64 R114, [R6+0x68] ;  /* 0x0000680006727984 */ /* 0x000e220000000a00 */
[-C--:B------:R-:W-:Y:S02]  /*72b0*/  DFMA R200, R112, R220.reuse, R200 ;  /* 0x000000dc70c8722b */ /* 0x080fe400000000c8 */
[----:B------:R-:W-:Y:S01]  /*72c0*/  DFMA R220, R88, R220, R206 ;  /* 0x000000dc58dc722b */ /* 0x000fe200000000ce */
[----:B------:R-:W-:Y:S04]  /*72d0*/  LDS.64 R112, [R6+0x138] ;  /* 0x0001380006707984 */ /* 0x000fe80000000a00 */
[----:B------:R-:W0:Y:S04]  /*72e0*/  LDS.64 R206, [R7+0x10] ;  /* 0x0000100007ce7984 */ /* 0x000e280000000a00 */
[----:B------:R-:W0:Y:S01]  /*72f0*/  LDS.64 R88, [R6+0xd0] ;  /* 0x0000d00006587984 */ /* 0x000e220000000a00 */
[----:B------:R-:W-:-:S03]  /*7300*/  DMUL R128, R222, R128 ;  /* 0x00000080de807228 */ /* 0x000fc60000000000 */
[----:B------:R-:W-:Y:S01]  /*7310*/  LDS.64 R248, [R6+0x340] ;  /* 0x0003400006f87984 */ /* 0x000fe20000000a00 */
[----:B-1----:R-:W-:-:S03]  /*7320*/  DMUL R236, R56, R236 ;  /* 0x000000ec38ec7228 */ /* 0x002fc60000000000 */
[----:B------:R-:W-:Y:S04]  /*7330*/  LDS.64 R244, [R7+0x48] ;  /* 0x0000480007f47984 */ /* 0x000fe80000000a00 */
[----:B------:R-:W-:Y:S01]  /*7340*/  LDS.64 R246, [R7+0x50] ;  /* 0x0000500007f67984 */ /* 0x000fe20000000a00 */
[----:B------:R-:W-:-:S08]  /*7350*/  DFMA R126, R148, R126, R236 ;  /* 0x0000007e947e722b */ /* 0x000fd000000000ec */
[----:B0-----:R-:W-:Y:S02]  /*7360*/  DFMA R126, R50, R224, R126 ;  /* 0x000000e0327e722b */ /* 0x001fe4000000007e */
[----:B------:R-:W-:Y:S01]  /*7370*/  DFMA R240, R22, R240, R242 ;  /* 0x000000f016f0722b */ /* 0x000fe200000000f2 */
[----:B------:R-:W-:Y:S01]  /*7380*/  CS2R R224, SRZ ;  /* 0x0000000000e07805 */ /* 0x000fe2000001ff00 */
[----:B------:R-:W-:Y:S01]  /*7390*/  DFMA R128, R230, R124, R128 ;  /* 0x0000007ce680722b */ /* 0x000fe20000000080 */
[----:B------:R-:W-:Y:S01]  /*73a0*/  CS2R R222, SRZ ;  /* 0x0000000000de7805 */ /* 0x000fe2000001ff00 */
[----:B------:R-:W-:Y:S02]  /*73b0*/  LDS.64 R124, [R12+0x1fb8] ;  /* 0x001fb8000c7c7984 */ /* 0x000fe40000000a00 */
[----:B------:R-:W-:Y:S02]  /*73c0*/  DFMA R122, R52, R122, R126 ;  /* 0x0000007a347a722b */ /* 0x000fe4000000007e */
[----:B------:R-:W0:Y:S01]  /*73d0*/  LDS.64 R126, [R7+0x18] ;  /* 0x00001800077e7984 */ /* 0x000e220000000a00 */
[----:B------:R-:W-:-:S03]  /*73e0*/  DFMA R236, R18, R238, R240 ;  /* 0x000000ee12ec722b */ /* 0x000fc600000000f0 */
[----:B------:R-:W4:Y:S02]  /*73f0*/  @!P2 LDG.E.64.CONSTANT R224, desc[UR76][R58.64+0x176f8] ;  /* 0x0176f84c3ae0a981 */ /* 0x000f24000c1e9b00 */
[----:B------:R-:W-:Y:S02]  /*7400*/  DFMA R122, R40, R114, R122 ;  /* 0x00000072287a722b */ /* 0x000fe4000000007a */
[----:B------:R-:W1:Y:S01]  /*7410*/  LDS.64 R114, [R7+0x20] ;  /* 0x0000200007727984 */ /* 0x000e620000000a00 */
[----:B------:R-:W-:-:S03]  /*7420*/  DFMA R236, R14, R120, R236 ;  /* 0x000000780eec722b */ /* 0x000fc600000000ec */
[----:B------:R-:W1:Y:S01]  /*7430*/  LDS.64 R120, [R12+0x1fb0] ;  /* 0x001fb0000c787984 */ /* 0x000e620000000a00 */
[----:B------:R-:W-:Y:S02]  /*7440*/  DFMA R226, R234, R226, R128 ;  /* 0x000000e2eae2722b */ /* 0x000fe40000000080 */
[----:B------:R-:W-:Y:S01]  /*7450*/  DFMA R206, R66, R206, R122 ;  /* 0x000000ce42ce722b */ /* 0x000fe2000000007a */
[----:B------:R-:W4:Y:S04]  /*7460*/  @!P2 LDG.E.64.CONSTANT R222, desc[UR76][R58.64+0x1bba0] ;  /* 0x01bba04c3adea981 */ /* 0x000f28000c1e9b00 */
[----:B------:R-:W1:Y:S04]  /*7470*/  LDS.64 R128, [R6+0x1a0] ;  /* 0x0001a00006807984 */ /* 0x000e680000000a00 */
[----:B------:R-:W1:Y:S01]  /*7480*/  LDS.64 R122, [R10+0x1fb0] ;  /* 0x001fb0000a7a7984 */ /* 0x000e620000000a00 */
[----:B------:R-:W-:-:S02]  /*7490*/  DFMA R230, R46, R88, R206 ;  /* 0x000000582ee6722b */ /* 0x000fc400000000ce */
[----:B------:R-:W-:Y:S01]  /*74a0*/  DFMA R214, R92, R226, R214 ;  /* 0x000000e25cd6722b */ /* 0x000fe200000000d6 */
[----:B------:R-:W1:Y:S04]  /*74b0*/  LDS.64 R88, [R10+0x2018] ;  /* 0x002018000a587984 */ /* 0x000e680000000a00 */
[----:B------:R-:W1:Y:S04]  /*74c0*/  LDS.64 R92, [R7+0x28] ;  /* 0x00002800075c7984 */ /* 0x000e680000000a00 */
[----:B------:R-:W1:Y:S01]  /*74d0*/  LDS.64 R206, [R12+0x1fc0] ;  /* 0x001fc0000cce7984 */ /* 0x000e620000000a00 */
[----:B------:R-:W-:-:S02]  /*74e0*/  DADD R212, R212, R236 ;  /* 0x00000000d4d47229 */ /* 0x000fc400000000ec */
[----:B------:R-:W-:Y:S01]  /*74f0*/  DFMA R216, R226, R94, R216 ;  /* 0x0000005ee2d8722b */ /* 0x000fe200000000d8 */
[----:B------:R-:W-:Y:S01]  /*7500*/  LDS.64 R238, [R10+0x2428] ;  /* 0x002428000aee7984 */ /* 0x000fe20000000a00 */
[----:B0-----:R-:W-:-:S03]  /*7510*/  DFMA R236, R86, R126, R230 ;  /* 0x0000007e56ec722b */ /* 0x001fc600000000e6 */
[----:B------:R-:W0:Y:S04]  /*7520*/  LDS.64 R126, [R10+0x2080] ;  /* 0x002080000a7e7984 */ /* 0x000e280000000a00 */
[----:B------:R-:W0:Y:S01]  /*7530*/  LDS.64 R94, [R12+0x1fc8] ;  /* 0x001fc8000c5e7984 */ /* 0x000e220000000a00 */
[----:B------:R-:W-:Y:S02]  /*7540*/  DFMA R236, R84, R112, R236 ;  /* 0x0000007054ec722b */ /* 0x000fe400000000ec */
[----:B------:R-:W-:Y:S01]  /*7550*/  DFMA R218, R100, R226, R218 ;  /* 0x000000e264da722b */ /* 0x000fe200000000da */
[----:B------:R-:W0:Y:S04]  /*7560*/  LDS.64 R230, [R6+0x208] ;  /* 0x0002080006e67984 */ /* 0x000e280000000a00 */
[----:B------:R-:W0:Y:S04]  /*7570*/  LDS.64 R112, [R10+0x20e8] ;  /* 0x0020e8000a707984 */ /* 0x000e280000000a00 */
[----:B------:R-:W0:Y:S01]  /*7580*/  LDS.64 R100, [R12+0x1fd0] ;  /* 0x001fd0000c647984 */ /* 0x000e220000000a00 */
[----:B-1----:R-:W-:-:S02]  /*7590*/  DFMA R236, R82, R114, R236 ;  /* 0x0000007252ec722b */ /* 0x002fc400000000ec */
[----:B------:R-:W-:Y:S01]  /*75a0*/  DFMA R120, R192, R120, RZ ;  /* 0x00000078c078722b */ /* 0x000fe200000000ff */
[----:B------:R-:W-:Y:S01]  /*75b0*/  LDS.64 R114, [R12+0x1fd8] ;  /* 0x001fd8000c727984 */ /* 0x000fe20000000a00 */
[C---:B------:R-:W-:Y:S02]  /*75c0*/  DFMA R220, R226.reuse, R102, R220 ;  /* 0x00000066e2dc722b */ /* 0x040fe400000000dc */
[----:B------:R-:W-:Y:S01]  /*75d0*/  DFMA R234, R226, R98, R90 ;  /* 0x00000062e2ea722b */ /* 0x000fe2000000005a */
[----:B------:R-:W1:Y:S04]  /*75e0*/  LDS.64 R102, [R7+0x30] ;  /* 0x0000300007667984 */ /* 0x000e680000000a00 */
[----:B------:R-:W1:Y:S01]  /*75f0*/  LDS.64 R90, [R10+0x2150] ;  /* 0x002150000a5a7984 */ /* 0x000e620000000a00 */
[----:B------:R-:W-:-:S02]  /*7600*/  DFMA R128, R80, R128, R236 ;  /* 0x000000805080722b */ /* 0x000fc400000000ec */
[----:B------:R-:W-:Y:S01]  /*7610*/  DFMA R98, R190, R122, RZ ;  /* 0x0000007abe62722b */ /* 0x000fe200000000ff */
[----:B------:R-:W-:Y:S01]  /*7620*/  LDS.64 R242, [R12+0x2000] ;  /* 0x002000000cf27984 */ /* 0x000fe20000000a00 */
        /* <DEDUP_REMOVED lines=11> */
[----:B------:R-:W0:Y:S01]  /*76e0*/  LDS.64 R92, [R12+0x1fe8] ;  /* 0x001fe8000c5c7984 */ /* 0x000e220000000a00 */
[----:B------:R-:W-:-:S03]  /*76f0*/  DFMA R124, R76, R230, R124 ;  /* 0x000000e64c7c722b */ /* 0x000fc6000000007c */
[----:B------:R-:W0:Y:S01]  /*7700*/  LDS.64 R94, [R10+0x2288] ;  /* 0x002288000a5e7984 */ /* 0x000e220000000a00 */
[----:B------:R-:W-:Y:S02]  /*7710*/  DFMA R126, R178, R112, R126 ;  /* 0x00000070b27e722b */ /* 0x000fe4000000007e */
[----:B------:R-:W-:Y:S01]  /*7720*/  DFMA R236, R176, R100, R98 ;  /* 0x00000064b0ec722b */ /* 0x000fe20000000062 */
[----:B------:R-:W0:Y:S04]  /*7730*/  LDS.64 R112, [R12+0x1ff0] ;  /* 0x001ff0000c707984 */ /* 0x000e280000000a00 */
[----:B------:R-:W0:Y:S01]  /*7740*/  LDS.64 R98, [R11+0x51a8] ;  /* 0x0051a8000b627984 */ /* 0x000e220000000a00 */
[----:B-1----:R-:W-:Y:S02]  /*7750*/  DFMA R102, R74, R102, R124 ;  /* 0x000000664a66722b */ /* 0x002fe4000000007c */
[----:B------:R-:W-:Y:S01]  /*7760*/  DFMA R90, R174, R90, R126 ;  /* 0x0000005aae5a722b */ /* 0x000fe2000000007e */
[----:B------:R-:W-:Y:S04]  /*7770*/  LDS.64 R100, [R10+0x22f0] ;  /* 0x0022f0000a647984 */ /* 0x000fe80000000a00 */
[----:B------:R-:W1:Y:S01]  /*7780*/  LDS.128 R124, [R11+0x51b0] ;  /* 0x0051b0000b7c7984 */ /* 0x000e620000000c00 */
[----:B------:R-:W-:-:S02]  /*7790*/  DFMA R114, R172, R114, R236 ;  /* 0x00000072ac72722b */ /* 0x000fc400000000ec */
[----:B------:R-:W-:Y:S01]  /*77a0*/  DFMA R122, R72, R122, R102 ;  /* 0x0000007a487a722b */ /* 0x000fe20000000066 */
[----:B------:R-:W1:Y:S01]  /*77b0*/  LDS.64 R230, [R6+0x2d8] ;  /* 0x0002d80006e67984 */ /* 0x000e620000000a00 */
[----:B------:R-:W-:-:S03]  /*77c0*/  DFMA R120, R170, R120, R90 ;  /* 0x00000078aa78722b */ /* 0x000fc6000000005a */
[----:B------:R-:W-:Y:S01]  /*77d0*/  LDS.64 R102, [R7+0x40] ;  /* 0x0000400007667984 */ /* 0x000fe20000000a00 */
[----:B------:R-:W-:-:S03]  /*77e0*/  DFMA R90, R168, R88, R114 ;  /* 0x00000058a85a722b */ /* 0x000fc60000000072 */
[----:B------:R-:W1:Y:S01]  /*77f0*/  LDS.64 R114, [R10+0x2358] ;  /* 0x002358000a727984 */ /* 0x000e620000000a00 */
[----:B------:R-:W-:Y:S02]  /*7800*/  DFMA R88, R166, R128, R120 ;  /* 0x00000080a658722b */ /* 0x000fe40000000078 */
[----:B------:R-:W-:Y:S01]  /*7810*/  DFMA R206, R70, R206, R122 ;  /* 0x000000ce46ce722b */ /* 0x000fe2000000007a */
[----:B------:R-:W-:Y:S04]  /*7820*/  LDS.64 R236, [R12+0x1ff8] ;  /* 0x001ff8000cec7984 */ /* 0x000fe80000000a00 */
[----:B------:R-:W1:Y:S01]  /*7830*/  LDS.128 R120, [R11+0x51c0] ;  /* 0x0051c0000b787984 */ /* 0x000e620000000c00 */
[----:B0-----:R-:W-:Y:S02]  /*7840*/  DFMA R92, R164, R92, R90 ;  /* 0x0000005ca45c722b */ /* 0x001fe4000000005a */
[----:B------:R-:W-:Y:S01]  /*7850*/  DFMA R94, R162, R94, R88 ;  /* 0x0000005ea25e722b */ /* 0x000fe20000000058 */
[----:B------:R-:W0:Y:S04]  /*7860*/  LDS.64 R128, [R10+0x23c0] ;  /* 0x0023c0000a807984 */ /* 0x000e280000000a00 */
[----:B------:R-:W0:Y:S01]  /*7870*/  LDS.128 R88, [R11+0x51d0] ;  /* 0x0051d0000b587984 */ /* 0x000e220000000c00 */
[----:B------:R-:W-:-:S02]  /*7880*/  DFMA R112, R158, R112, R92 ;  /* 0x000000709e70722b */ /* 0x000fc4000000005c */
[----:B------:R-:W-:Y:S01]  /*7890*/  DFMA R92, R160, R98, RZ ;  /* 0x00000062a05c722b */ /* 0x000fe200000000ff */
[----:B------:R-:W-:Y:S07]  /*78a0*/  LDS.64 R240, [R12+0x2008] ;  /* 0x002008000cf07984 */ /* 0x000fee0000000a00 */
[----:B-1----:R-:W-:Y:S02]  /*78b0*/  DFMA R92, R154, R124, R92 ;  /* 0x0000007c9a5c722b */ /* 0x002fe4000000005c */
[----:B------:R-:W-:-:S02]  /*78c0*/  DFMA R100, R156, R100, R94 ;  /* 0x000000649c64722b */ /* 0x000fc4000000005e */
[----:B------:R-:W-:-:S04]  /*78d0*/  DFMA R228, R116, R226, R228 ;  /* 0x000000e274e4722b */ /* 0x000fc800000000e4 */
[----:B------:R-:W-:Y:S02]  /*78e0*/  DFMA R116, R152, R126, R92 ;  /* 0x0000007e9874722b */ /* 0x000fe4000000005c */
[----:B------:R-:W-:Y:S01]  /*78f0*/  DFMA R230, R68, R230, R206 ;  /* 0x000000e644e6722b */ /* 0x000fe200000000ce */
[----:B------:R-:W1:Y:S01]  /*7900*/  LDS.128 R92, [R11+0x51e0] ;  /* 0x0051e0000b5c7984 */ /* 0x000e620000000c00 */
[----:B------:R-:W-:Y:S02]  /*7910*/  DFMA R114, R136, R114, R100 ;  /* 0x000000728872722b */ /* 0x000fe40000000064 */
[----:B------:R-:W-:Y:S02]  /*7920*/  DFMA R132, R104, R226, R132 ;  /* 0x000000e26884722b */ /* 0x000fe40000000084 */
[----:B------:R-:W-:Y:S02]  /*7930*/  DFMA R100, R150, R120, R116 ;  /* 0x000000789664722b */ /* 0x000fe40000000074 */
[----:B------:R-:W-:-:S02]  /*7940*/  DFMA R102, R64, R102, R230 ;  /* 0x000000664066722b */ /* 0x000fc400000000e6 */
[----:B------:R-:W-:Y:S01]  /*7950*/  DFMA R112, R142, R236, R112 ;  /* 0x000000ec8e70722b */ /* 0x000fe20000000070 */
[----:B------:R-:W-:Y:S01]  /*7960*/  CS2R R206, SRZ ;  /* 0x0000000000ce7805 */ /* 0x000fe2000001ff00 */
[----:B0-----:R-:W-:Y:S01]  /*7970*/  DFMA R128, R140, R128, R114 ;  /* 0x000000808c80722b */ /* 0x001fe20000000072 */
[----:B------:R-:W0:Y:S01]  /*7980*/  LDS.64 R116, [R6+0x3a8] ;  /* 0x0003a80006747984 */ /* 0x000e220000000a00 */
[----:B------:R-:W-:Y:S02]  /*7990*/  DFMA R104, R138, R122, R100 ;  /* 0x0000007a8a68722b */ /* 0x000fe40000000064 */
[----:B------:R-:W-:Y:S01]  /*79a0*/  DFMA R248, R60, R248, R102 ;  /* 0x000000f83cf8722b */ /* 0x000fe20000000066 */
[----:B------:R-:W4:Y:S01]  /*79b0*/  @!P2 LDG.E.64.CONSTANT R206, desc[UR76][R58.64+0x69a0] ;  /* 0x0069a04c3acea981 */ /* 0x000f22000c1e9b00 */
[----:B------:R-:W-:-:S03]  /*79c0*/  DFMA R130, R226, R118, R130 ;  /* 0x00000076e282722b */ /* 0x000fc60000000082 */
[----:B------:R-:W2:Y:S01]  /*79d0*/  LDS.128 R100, [R11+0x51f0] ;  /* 0x0051f0000b647984 */ /* 0x000ea20000000c00 */
[----:B------:R-:W-:-:S03]  /*79e0*/  DFMA R236, R148, R88, R104 ;  /* 0x0000005894ec722b */ /* 0x000fc60000000068 */
[----:B------:R-:W3:Y:S04]  /*79f0*/  LDS.64 R104, [R10+0x2490] ;  /* 0x002490000a687984 */ /* 0x000ee80000000a00 */
[----:B------:R-:W3:Y:S01]  /*7a00*/  LDS.64 R118, [R12+0x2010] ;  /* 0x002010000c767984 */ /* 0x000ee20000000a00 */
[----:B------:R-:W-:Y:S01]  /*7a10*/  DFMA R238, R44, R238, R128 ;  /* 0x000000ee2cee722b */ /* 0x000fe20000000080 */
[----:B------:R-:W-:Y:S02]  /*7a20*/  CS2R R230, SRZ ;  /* 0x0000000000e67805 */ /* 0x000fe4000001ff00 */
[----:B------:R-:W-:Y:S01]  /*7a30*/  CS2R R128, SRZ ;  /* 0x0000000000807805 */ /* 0x000fe2000001ff00 */
[----:B------:R-:W-:Y:S02]  /*7a40*/  DFMA R242, R16, R242, R112 ;  /* 0x000000f210f2722b */ /* 0x000fe40000000070 */
[----:B------:R-:W-:Y:S01]  /*7a50*/  DFMA R236, R146, R90, R236 ;  /* 0x0000005a92ec722b */ /* 0x000fe200000000ec */
[----:B------:R-:W4:Y:S04]  /*7a60*/  LDS.128 R112, [R11+0x5200] ;  /* 0x005200000b707984 */ /* 0x000f280000000c00 */
[----:B------:R-:W4:Y:S04]  /*7a70*/  @!P2 LDG.E.64.CONSTANT R230, desc[UR76][R58.64+0x24f8] ;  /* 0x0024f84c3ae6a981 */ /* 0x000f28000c1e9b00 */
[----:B------:R-:W4:Y:S01]  /*7a80*/  @!P2 LDG.E.64.CONSTANT R128, desc[UR76][R58.64+0xf2f0] ;  /* 0x00f2f04c3a80a981 */ /* 0x000f22000c1e9b00 */
[----:B-1----:R-:W-:-:S02]  /*7a90*/  DFMA R236, R32, R92, R236 ;  /* 0x0000005c20ec722b */ /* 0x002fc400000000ec */
[----:B------:R-:W-:Y:S02]  /*7aa0*/  DFMA R244, R54, R244, R248 ;  /* 0x000000f436f4722b */ /* 0x000fe400000000f8 */
[----:B------:R-:W-:Y:S01]  /*7ab0*/  DFMA R240, R26, R240, R242 ;  /* 0x000000f01af0722b */ /* 0x000fe200000000f2 */
[----:B------:R-:W-:Y:S03]  /*7ac0*/  LDS.64 R242, [R7+0x58] ;  /* 0x0000580007f27984 */ /* 0x000fe60000000a00 */
[----:B------:R-:W-:Y:S02]  /*7ad0*/  DFMA R236, R34, R94, R236 ;  /* 0x0000005e22ec722b */ /* 0x000fe400000000ec */
[----:B0-----:R-:W-:-:S06]  /*7ae0*/  DFMA R244, R48, R116, R244 ;  /* 0x0000007430f4722b */ /* 0x001fcc00000000f4 */
[----:B--2---:R-:W-:Y:S02]  /*7af0*/  DFMA R236, R30, R100, R236 ;  /* 0x000000641eec722b */ /* 0x004fe400000000ec */
[----:B---3--:R-:W-:Y:S02]  /*7b00*/  DFMA R104, R24, R104, R238 ;  /* 0x000000681868722b */ /* 0x008fe400000000ee */
[----:B------:R-:W-:Y:S01]  /*7b10*/  DFMA R116, R144, R118, R240 ;  /* 0x000000769074722b */ /* 0x000fe200000000f0 */
[----:B------:R-:W-:Y:S05]  /*7b20*/  LDS.64 R238, [R7+0x60] ;  /* 0x0000600007ee7984 */ /* 0x000fea0000000a00 */
[----:B------:R-:W-:Y:S01]  /*7b30*/  DMUL R118, R104, R196 ;  /* 0x000000c468767228 */ /* 0x000fe20000000000 */
[----:B------:R-:W-:Y:S01]  /*7b40*/  LDS.64 R240, [R6+0x478] ;  /* 0x0004780006f07984 */ /* 0x000fe20000000a00 */
[----:B------:R-:W-:-:S02]  /*7b50*/  DFMA R236, R20, R102, R236 ;  /* 0x0000006614ec722b */ /* 0x000fc400000000ec */
[----:B------:R-:W-:Y:S01]  /*7b60*/  DFMA R246, R42, R246, R244 ;  /* 0x000000f62af6722b */ /* 0x000fe200000000f4 */
[----:B------:R-:W0:Y:S03]  /*7b70*/  LDS.64 R244, [R6+0x410] ;  /* 0x0004100006f47984 */ /* 0x000e260000000a00 */
[----:B------:R-:W-:Y:S02]  /*7b80*/  DFMA R232, R116, R232, R118 ;  /* 0x000000e874e8722b */ /* 0x000fe40000000076 */
[----:B------:R-:W-:Y:S01]  /*7b90*/  LDS.64 R118, [R6+0x4e0] ;  /* 0x0004e00006767984 */ /* 0x000fe20000000a00 */
[----:B----4-:R-:W-:Y:S02]  /*7ba0*/  DFMA R236, R38, R112, R236 ;  /* 0x0000007026ec722b */ /* 0x010fe400000000ec */
[----:B------:R-:W-:-:S06]  /*7bb0*/  DMUL R194, R104, R194 ;  /* 0x000000c268c27228 */ /* 0x000fcc0000000000 */
[----:B------:R-:W-:Y:S02]  /*7bc0*/  DFMA R236, R62, R114, R236 ;  /* 0x000000723eec722b */ /* 0x000fe400000000ec */
[----:B------:R-:W-:Y:S01]  /*7bd0*/  DFMA R248, R116, R196, R194 ;  /* 0x000000c474f8722b */ /* 0x000fe200000000c2 */
[----:B------:R-:W-:-:S05]  /*7be0*/  CS2R R194, SRZ ;  /* 0x0000000000c27805 */ /* 0x000fca000001ff00 */
[C---:B------:R-:W-:Y:S01]  /*7bf0*/  DFMA R250, R236.reuse, R208, R232 ;  /* 0x000000d0ecfa722b */ /* 0x040fe200000000e8 */
[----:B------:R-:W-:Y:S06]  /*7c00*/  BAR.SYNC.DEFER_BLOCKING 0x0 ;  /* 0x0000000000007b1d */ /* 0x000fec0000010000 */
[----:B------:R-:W-:Y:S01]  /*7c10*/  DFMA R248, R236, R204, R248 ;  /* 0x000000ccecf8722b */ /* 0x000fe200000000f8 */
[----:B------:R-:W2:Y:S01]  /*7c20*/  @!P2 LDG.E.64.CONSTANT R194, desc[UR76][R58.64+0xae48] ;  /* 0x00ae484c3ac2a981 */ /* 0x000ea2000c1e9b00 */
[----:B------:R-:W-:-:S06]  /*7c30*/  CS2R R196, SRZ ;  /* 0x0000000000c47805 */ /* 0x000fcc000001ff00 */
[----:B------:R-:W3:Y:S04]  /*7c40*/  @!P2 LDG.E.64.CONSTANT R196, desc[UR76][R58.64+0x13798] ;  /* 0x0137984c3ac4a981 */ /* 0x000ee8000c1e9b00 */
[----:B------:R-:W-:Y:S04]  /*7c50*/  STS.64 [R8], R250 ;  /* 0x000000fa08007388 */ /* 0x000fe80000000a00 */
[----:B------:R-:W-:Y:S01]  /*7c60*/  STS.64 [R9], R248 ;  /* 0x000000f809007388 */ /* 0x000fe20000000a00 */
[----:B------:R-:W-:Y:S06]  /*7c70*/  BAR.SYNC.DEFER_BLOCKING 0x0 ;  /* 0x0000000000007b1d */ /* 0x000fec0000010000 */
[----:B------:R-:W-:-:S02]  /*7c80*/  DFMA R134, R226, R106, R134 ;  /* 0x0000006ae286722b */ /* 0x000fc40000000086 */
[----:B------:R-:W-:Y:S01]  /*7c90*/  DFMA R198, R108, R226, R198 ;  /* 0x000000e26cc6722b */ /* 0x000fe200000000c6 */
[----:B------:R-:W1:Y:S01]  /*7ca0*/  LDS.64 R232, [R7] ;  /* 0x0000000007e87984 */ /* 0x000e620000000a00 */
[----:B------:R-:W-:Y:S02]  /*7cb0*/  DFMA R200, R226, R110, R200 ;  /* 0x0000006ee2c8722b */ /* 0x000fe400000000c8 */
[-C--:B------:R-:W-:Y:S01]  /*7cc0*/  DFMA R202, R202, R226.reuse, R210 ;  /* 0x000000e2caca722b */ /* 0x080fe200000000d2 */
[----:B------:R-:W-:Y:S01]  /*7cd0*/  LDS.64 R110, [R7+0x8] ;  /* 0x00000800076e7984 */ /* 0x000fe20000000a00 */
[----:B------:R-:W-:Y:S02]  /*7ce0*/  DFMA R226, R96, R226, R212 ;  /* 0x000000e260e2722b */ /* 0x000fe400000000d4 */
[----:B------:R-:W-:Y:S01]  /*7cf0*/  DMUL R204, R104, R204 ;  /* 0x000000cc68cc7228 */ /* 0x000fe20000000000 */
[----:B------:R-:W-:Y:S04]  /*7d00*/  LDS.64 R96, [R6] ;  /* 0x0000000006607984 */ /* 0x000fe80000000a00 */
[----:B------:R-:W4:Y:S01]  /*7d10*/  LDS.64 R104, [R12+0x24f8] ;  /* 0x0024f8000c687984 */ /* 0x000f220000000a00 */
        /* <DEDUP_REMOVED lines=9> */
[----:B------:R-:W-:Y:S01]  /*7db0*/  DMUL R222, R222, UR6 ;  /* 0x00000006dede7c28 */ /* 0x000fe20008000000 */
[----:B------:R-:W-:Y:S01]  /*7dc0*/  LDS.64 R224, [R10+0x25c8] ;  /* 0x0025c8000ae07984 */ /* 0x000fe20000000a00 */
[----:B------:R-:W-:-:S03]  /*7dd0*/  CS2R R210, SRZ ;  /* 0x0000000000d27805 */ /* 0x000fc6000001ff00 */
[----:B------:R-:W-:Y:S01]  /*7de0*/  LDS.64 R248, [R6+0x340] ;  /* 0x0003400006f87984 */ /* 0x000fe20000000a00 */
[----:B-1----:R-:W-:-:S03]  /*7df0*/  DMUL R116, R56, R232 ;  /* 0x000000e838747228 */ /* 0x002fc60000000000 */
[----:B------:R-:W3:Y:S01]  /*7e00*/  @!P2 LDG.E.64.CONSTANT R210, desc[UR76][R58.64+0x1c0e8] ;  /* 0x01c0e84c3ad2a981 */ /* 0x000ee2000c1e9b00 */
[----:B------:R-:W-:-:S03]  /*7e10*/  DFMA R212, R18, R238, R212 ;  /* 0x000000ee12d4722b */ /* 0x000fc600000000d4 */
[----:B------:R-:W1:Y:S01]  /*7e20*/  LDS.64 R232, [R12+0x2508] ;  /* 0x002508000ce87984 */ /* 0x000e620000000a00 */
[----:B------:R-:W-:-:S03]  /*7e30*/  DFMA R116, R146, R222, R116 ;  /* 0x000000de9274722b */ /* 0x000fc60000000074 */
[----:B------:R-:W-:Y:S01]  /*7e40*/  LDS.64 R246, [R7+0x48] ;  /* 0x0000480007f67984 */ /* 0x000fe20000000a00 */
[----:B------:R-:W-:-:S03]  /*7e50*/  DFMA R212, R14, R118, R212 ;  /* 0x000000760ed4722b */ /* 0x000fc600000000d4 */
[----:B------:R-:W1:Y:S01]  /*7e60*/  LDS.64 R118, [R12+0x2510] ;  /* 0x002510000c767984 */ /* 0x000e620000000a00 */
[----:B----4-:R-:W-:Y:S02]  /*7e70*/  DFMA R238, R192, R104, RZ ;  /* 0x00000068c0ee722b */ /* 0x010fe400000000ff */
[----:B------:R-:W-:Y:S01]  /*7e80*/  DFMA R96, R50, R96, R116 ;  /* 0x000000603260722b */ /* 0x000fe20000000074 */
[----:B------:R-:W-:Y:S04]  /*7e90*/  LDS.64 R222, [R10+0x2630] ;  /* 0x002630000ade7984 */ /* 0x000fe80000000a00 */
[----:B------:R-:W4:Y:S01]  /*7ea0*/  LDS.64 R116, [R7+0x10] ;  /* 0x0000100007747984 */ /* 0x000f220000000a00 */
[----:B------:R-:W-:Y:S02]  /*7eb0*/  DADD R212, R234, R212 ;  /* 0x00000000ead47229 */ /* 0x000fe400000000d4 */
[----:B------:R-:W-:Y:S01]  /*7ec0*/  DFMA R104, R52, R110, R96 ;  /* 0x0000006e3468722b */ /* 0x000fe20000000060 */
[----:B------:R-:W-:Y:S01]  /*7ed0*/  LDS.64 R244, [R6+0x3a8] ;  /* 0x0003a80006f47984 */ /* 0x000fe20000000a00 */
[----:B0-----:R-:W-:-:S02]  /*7ee0*/  DFMA R96, R188, R106, R238 ;  /* 0x0000006abc60722b */ /* 0x001fc400000000ee */
[----:B------:R-:W-:Y:S01]  /*7ef0*/  DFMA R234, R190, R108, RZ ;  /* 0x0000006cbeea722b */ /* 0x000fe200000000ff */
[----:B------:R-:W0:Y:S04]  /*7f00*/  LDS.64 R106, [R6+0xd0] ;  /* 0x0000d000066a7984 */ /* 0x000e280000000a00 */
        /* <DEDUP_REMOVED lines=8> */
[----:B------:R-:W1:Y:S01]  /*7f90*/  LDS.64 R96, [R10+0x2700] ;  /* 0x002700000a607984 */ /* 0x000e620000000a00 */
[----:B------:R-:W-:-:S03]  /*7fa0*/  DFMA R208, R98, R204, R214 ;  /* 0x000000cc62d0722b */ /* 0x000fc600000000d6 */
[----:B------:R-:W1:Y:S01]  /*7fb0*/  LDS.64 R98, [R12+0x2528] ;  /* 0x002528000c627984 */ /* 0x000e620000000a00 */
[----:B------:R-:W-:-:S03]  /*7fc0*/  DFMA R118, R180, R118, R232 ;  /* 0x00000076b476722b */ /* 0x000fc600000000e8 */
[----:B------:R-:W1:Y:S04]  /*7fd0*/  LDS.64 R214, [R10+0x2768] ;  /* 0x002768000ad67984 */ /* 0x000e680000000a00 */
[----:B------:R-:W1:Y:S01]  /*7fe0*/  LDS.64 R232, [R6+0x138] ;  /* 0x0001380006e87984 */ /* 0x000e620000000a00 */
[----:B----4-:R-:W-:Y:S02]  /*7ff0*/  DFMA R116, R66, R116, R236 ;  /* 0x000000744274722b */ /* 0x010fe400000000ec */
[----:B------:R-:W-:Y:S01]  /*8000*/  DFMA R224, R178, R222, R224 ;  /* 0x000000deb2e0722b */ /* 0x000fe200000000e0 */
[----:B------:R-:W-:Y:S01]  /*8010*/  LDS.64 R242, [R7+0x50] ;  /* 0x0000500007f27984 */ /* 0x000fe20000000a00 */
[----:B------:R-:W-:-:S03]  /*8020*/  DFMA R216, R124, R204, R216 ;  /* 0x000000cc7cd8722b */ /* 0x000fc600000000d8 */
[----:B------:R-:W4:Y:S04]  /*8030*/  LDS.64 R222, [R12+0x2530] ;  /* 0x002530000cde7984 */ /* 0x000f280000000a00 */
[----:B------:R-:W4:Y:S01]  /*8040*/  LDS.64 R124, [R10+0x27d0] ;  /* 0x0027d0000a7c7984 */ /* 0x000f220000000a00 */
[----:B0-----:R-:W-:Y:S02]  /*8050*/  DFMA R106, R46, R106, R116 ;  /* 0x0000006a2e6a722b */ /* 0x001fe40000000074 */
[----:B------:R-:W-:Y:S01]  /*8060*/  DFMA R108, R176, R108, R118 ;  /* 0x0000006cb06c722b */ /* 0x000fe20000000076 */
[----:B------:R-:W0:Y:S01]  /*8070*/  LDS.64 R116, [R7+0x20] ;  /* 0x0000200007747984 */ /* 0x000e220000000a00 */
[----:B------:R-:W-:-:S03]  /*8080*/  DFMA R110, R174, R110, R224 ;  /* 0x0000006eae6e722b */ /* 0x000fc600000000e0 */
[----:B------:R-:W0:Y:S04]  /*8090*/  LDS.64 R118, [R12+0x2538] ;  /* 0x002538000c767984 */ /* 0x000e280000000a00 */
[----:B------:R-:W0:Y:S01]  /*80a0*/  LDS.64 R224, [R10+0x2838] ;  /* 0x002838000ae07984 */ /* 0x000e220000000a00 */
[----:B------:R-:W-:Y:S02]  /*80b0*/  DFMA R234, R86, R234, R106 ;  /* 0x000000ea56ea722b */ /* 0x000fe4000000006a */
[----:B------:R-:W-:Y:S01]  /*80c0*/  DFMA R238, R172, R104, R108 ;  /* 0x00000068acee722b */ /* 0x000fe2000000006c */
[----:B------:R-:W-:Y:S04]  /*80d0*/  LDS.64 R106, [R10+0x28a0] ;  /* 0x0028a0000a6a7984 */ /* 0x000fe80000000a00 */
[----:B------:R-:W0:Y:S01]  /*80e0*/  LDS.64 R104, [R6+0x1a0] ;  /* 0x0001a00006687984 */ /* 0x000e220000000a00 */
[----:B-1----:R-:W-:-:S02]  /*80f0*/  DFMA R236, R170, R96, R110 ;  /* 0x00000060aaec722b */ /* 0x002fc4000000006e */
[----:B------:R-:W-:Y:S01]  /*8100*/  DFMA R238, R168, R98, R238 ;  /* 0x00000062a8ee722b */ /* 0x000fe200000000ee */
[----:B------:R-:W-:Y:S04]  /*8110*/  LDS.64 R110, [R10+0x2908] ;  /* 0x002908000a6e7984 */ /* 0x000fe80000000a00 */
[----:B------:R-:W1:Y:S04]  /*8120*/  LDS.64 R108, [R12+0x2540] ;  /* 0x002540000c6c7984 */ /* 0x000e680000000a00 */
[----:B------:R-:W1:Y:S01]  /*8130*/  LDS.128 R96, [R11+0x5210] ;  /* 0x005210000b607984 */ /* 0x000e620000000c00 */
[----:B------:R-:W-:-:S02]  /*8140*/  DFMA R220, R120, R204, R220 ;  /* 0x000000cc78dc722b */ /* 0x000fc400000000dc */
[----:B------:R-:W-:Y:S01]  /*8150*/  DFMA R236, R166, R214, R236 ;  /* 0x000000d6a6ec722b */ /* 0x000fe200000000ec */
[----:B------:R-:W-:Y:S01]  /*8160*/  LDS.64 R120, [R10+0x2970] ;  /* 0x002970000a787984 */ /* 0x000fe20000000a00 */
[----:B------:R-:W-:-:S03]  /*8170*/  DFMA R232, R84, R232, R234 ;  /* 0x000000e854e8722b */ /* 0x000fc600000000ea */
[----:B------:R-:W1:Y:S01]  /*8180*/  LDS.64 R234, [R12+0x2548] ;  /* 0x002548000cea7984 */ /* 0x000e620000000a00 */
[----:B----4-:R-:W-:Y:S02]  /*8190*/  DFMA R238, R164, R222, R238 ;  /* 0x000000dea4ee722b */ /* 0x010fe400000000ee */
[----:B------:R-:W-:Y:S01]  /*81a0*/  DFMA R236, R162, R124, R236 ;  /* 0x0000007ca2ec722b */ /* 0x000fe200000000ec */
[----:B------:R-:W-:Y:S01]  /*81b0*/  LDS.64 R240, [R6+0x410] ;  /* 0x0004100006f07984 */ /* 0x000fe20000000a00 */
[----:B------:R-:W-:-:S03]  /*81c0*/  DFMA R218, R204, R126, R218 ;  /* 0x0000007eccda722b */ /* 0x000fc600000000da */
[----:B------:R-:W4:Y:S01]  /*81d0*/  LDS.128 R124, [R11+0x5220] ;  /* 0x005220000b7c7984 */ /* 0x000f220000000c00 */
[----:B------:R-:W-:Y:S02]  /*81e0*/  DFMA R214, R204, R122, R226 ;  /* 0x0000007accd6722b */ /* 0x000fe400000000e2 */
[----:B0-----:R-:W-:Y:S01]  /*81f0*/  DFMA R122, R82, R116, R232 ;  /* 0x00000074527a722b */ /* 0x001fe200000000e8 */
[----:B------:R-:W-:Y:S01]  /*8200*/  LDS.64 R226, [R12+0x2558] ;  /* 0x002558000ce27984 */ /* 0x000fe20000000a00 */
        /* <DEDUP_REMOVED lines=10> */
[----:B------:R-:W-:Y:S01]  /*82b0*/  CS2R R222, SRZ ;  /* 0x0000000000de7805 */ /* 0x000fe2000001ff00 */
[----:B-1----:R-:W-:Y:S02]  /*82c0*/  DFMA R108, R142, R108, R232 ;  /* 0x0000006c8e6c722b */ /* 0x002fe400000000e8 */
[----:B------:R-:W1:Y:S01]  /*82d0*/  LDS.64 R232, [R7+0x30] ;  /* 0x0000300007e87984 */ /* 0x000e620000000a00 */
[----:B------:R-:W-:Y:S02]  /*82e0*/  DFMA R236, R140, R110, R236 ;  /* 0x0000006e8cec722b */ /* 0x000fe400000000ec */
[----:B------:R-:W-:Y:S01]  /*82f0*/  DFMA R110, R160, R96, RZ ;  /* 0x00000060a06e722b */ /* 0x000fe200000000ff */
[----:B------:R-:W3:Y:S02]  /*8300*/  @!P2 LDG.E.64.CONSTANT R222, desc[UR76][R58.64+0x17c40] ;  /* 0x017c404c3adea981 */ /* 0x000ee4000c1e9b00 */
[----:B------:R-:W-:-:S02]  /*8310*/  DFMA R234, R16, R234, R108 ;  /* 0x000000ea10ea722b */ /* 0x000fc4000000006c */
[----:B------:R-:W-:Y:S01]  /*8320*/  LDS.64 R238, [R6+0x2d8] ;  /* 0x0002d80006ee7984 */ /* 0x000fe20000000a00 */
[----:B------:R-:W-:Y:S02]  /*8330*/  DFMA R236, R44, R120, R236 ;  /* 0x000000782cec722b */ /* 0x000fe400000000ec */
[----:B------:R-:W-:Y:S02]  /*8340*/  DFMA R120, R154, R98, R110 ;  /* 0x000000629a78722b */ /* 0x000fe4000000006e */
[----:B------:R-:W1:Y:S06]  /*8350*/  LDS.128 R108, [R11+0x5240] ;  /* 0x005240000b6c7984 */ /* 0x000e6c0000000c00 */
[----:B----4-:R-:W-:-:S02]  /*8360*/  DFMA R120, R152, R124, R120 ;  /* 0x0000007c9878722b */ /* 0x010fc40000000078 */
[----:B0-----:R-:W-:Y:S02]  /*8370*/  DFMA R234, R26, R118, R234 ;  /* 0x000000761aea722b */ /* 0x001fe400000000ea */
[----:B------:R-:W-:-:S04]  /*8380*/  DFMA R224, R24, R224, R236 ;  /* 0x000000e018e0722b */ /* 0x000fc800000000ec */
[----:B------:R-:W-:Y:S02]  /*8390*/  DFMA R120, R150, R126, R120 ;  /* 0x0000007e9678722b */ /* 0x000fe40000000078 */
[----:B------:R-:W-:Y:S01]  /*83a0*/  DFMA R122, R78, R116, R122 ;  /* 0x000000744e7a722b */ /* 0x000fe2000000007a */
[----:B------:R-:W0:Y:S01]  /*83b0*/  LDS.128 R116, [R11+0x5250] ;  /* 0x005250000b747984 */ /* 0x000e220000000c00 */
[----:B------:R-:W-:Y:S02]  /*83c0*/  DFMA R226, R144, R226, R234 ;  /* 0x000000e290e2722b */ /* 0x000fe400000000ea */
[----:B------:R-:W-:Y:S02]  /*83d0*/  DMUL R234, R224, R206 ;  /* 0x000000cee0ea7228 */ /* 0x000fe40000000000 */
[----:B------:R-:W-:Y:S02]  /*83e0*/  DFMA R120, R138, R104, R120 ;  /* 0x000000688a78722b */ /* 0x000fe40000000078 */
[----:B------:R-:W-:Y:S01]  /*83f0*/  DFMA R122, R76, R90, R122 ;  /* 0x0000005a4c7a722b */ /* 0x000fe2000000007a */
[----:B------:R-:W4:Y:S01]  /*8400*/  LDS.64 R90, [R6+0x270] ;  /* 0x00027000065a7984 */ /* 0x000f220000000a00 */
[----:B------:R-:W-:-:S02]  /*8410*/  DMUL R128, R224, R128 ;  /* 0x00000080e0807228 */ /* 0x000fc40000000000 */
[----:B------:R-:W-:Y:S02]  /*8420*/  DFMA R230, R226, R230, R234 ;  /* 0x000000e6e2e6722b */ /* 0x000fe400000000ea */
[----:B------:R-:W-:Y:S01]  /*8430*/  DFMA R236, R148, R106, R120 ;  /* 0x0000006a94ec722b */ /* 0x000fe20000000078 */
[----:B------:R-:W2:Y:S01]  /*8440*/  LDS.64 R234, [R7+0x38] ;  /* 0x0000380007ea7984 */ /* 0x000ea20000000a00 */
[----:B-1----:R-:W-:-:S03]  /*8450*/  DFMA R232, R74, R232, R122 ;  /* 0x000000e84ae8722b */ /* 0x002fc6000000007a */
[----:B------:R-:W1:Y:S01]  /*8460*/  LDS.128 R120, [R11+0x5260] ;  /* 0x005260000b787984 */ /* 0x000e620000000c00 */
[----:B------:R-:W-:Y:S02]  /*8470*/  DFMA R250, R226, R206, R128 ;  /* 0x000000cee2fa722b */ /* 0x000fe40000000080 */
[----:B------:R-:W-:Y:S01]  /*8480*/  DFMA R206, R146, R108, R236 ;  /* 0x0000006c92ce722b */ /* 0x000fe200000000ec */
[----:B------:R-:W-:Y:S04]  /*8490*/  LDS.64 R128, [R11+0x5270] ;  /* 0x005270000b807984 */ /* 0x000fe80000000a00 */
[----:B------:R-:W1:Y:S03]  /*84a0*/  LDS.64 R236, [R7+0x40] ;  /* 0x0000400007ec7984 */ /* 0x000e660000000a00 */
[----:B------:R-:W-:-:S08]  /*84b0*/  DFMA R206, R32, R110, R206 ;  /* 0x0000006e20ce722b */ /* 0x000fd000000000ce */
[----:B0-----:R-:W-:-:S08]  /*84c0*/  DFMA R206, R34, R116, R206 ;  /* 0x0000007422ce722b */ /* 0x001fd000000000ce */
[----:B------:R-:W-:Y:S02]  /*84d0*/  DFMA R206, R30, R118, R206 ;  /* 0x000000761ece722b */ /* 0x000fe400000000ce */
[----:B----4-:R-:W-:Y:S01]  /*84e0*/  DFMA R90, R72, R90, R232 ;  /* 0x0000005a485a722b */ /* 0x010fe200000000e8 */
[----:B------:R-:W-:Y:S07]  /*84f0*/  LDS.64 R232, [R7+0x60] ;  /* 0x0000600007e87984 */ /* 0x000fee0000000a00 */
[----:B--2---:R-:W-:-:S02]  /*8500*/  DFMA R90, R70, R234, R90 ;  /* 0x000000ea465a722b */ /* 0x004fc4000000005a */
[----:B-1----:R-:W-:Y:S01]  /*8510*/  DFMA R206, R20, R120, R206 ;  /* 0x0000007814ce722b */ /* 0x002fe200000000ce */
[----:B------:R-:W-:Y:S05]  /*8520*/  LDS.64 R234, [R6+0x478] ;  /* 0x0004780006ea7984 */ /* 0x000fea0000000a00 */
[----:B------:R-:W-:Y:S02]  /*8530*/  DFMA R90, R68, R238, R90 ;  /* 0x000000ee445a722b */ /* 0x000fe4000000005a */
[----:B------:R-:W-:Y:S01]  /*8540*/  DFMA R206, R38, R122, R206 ;  /* 0x0000007a26ce722b */ /* 0x000fe200000000ce */
[----:B------:R-:W-:Y:S05]  /*8550*/  LDS.64 R238, [R7+0x58] ;  /* 0x0000580007ee7984 */ /* 0x000fea0000000a00 */
[----:B------:R-:W-:-:S02]  /*8560*/  DFMA R236, R64, R236, R90 ;  /* 0x000000ec40ec722b */ /* 0x000fc4000000005a */
[----:B------:R-:W-:-:S06]  /*8570*/  DFMA R90, R62, R128, R206 ;  /* 0x000000803e5a722b */ /* 0x000fcc00000000ce */
[----:B------:R-:W-:Y:S02]  /*8580*/  DFMA R248, R60, R248, R236 ;  /* 0x000000f83cf8722b */ /* 0x000fe400000000ec */
[C---:B------:R-:W-:Y:S01]  /*8590*/  DFMA R236, R90.reuse, R194, R230 ;  /* 0x000000c25aec722b */ /* 0x040fe200000000e6 */
[----:B------:R-:W-:Y:S01]  /*85a0*/  LDS.64 R230, [R6+0x4e0] ;  /* 0x0004e00006e67984 */ /* 0x000fe20000000a00 */
[----:B------:R-:W-:Y:S06]  /*85b0*/  BAR.SYNC.DEFER_BLOCKING 0x0 ;  /* 0x0000000000007b1d */ /* 0x000fec0000010000 */
[----:B---3--:R-:W-:Y:S01]  /*85c0*/  DFMA R250, R90, R196, R250 ;  /* 0x000000c45afa722b */ /* 0x008fe200000000fa */
[----:B------:R-:W-:Y:S06]  /*85d0*/  STS.64 [R8], R236 ;  /* 0x000000ec08007388 */ /* 0x000fec0000000a00 */
[----:B------:R-:W-:Y:S01]  /*85e0*/  STS.64 [R9], R250 ;  /* 0x000000fa09007388 */ /* 0x000fe20000000a00 */
[----:B------:R-:W-:Y:S06]  /*85f0*/  BAR.SYNC.DEFER_BLOCKING 0x0 ;  /* 0x0000000000007b1d */ /* 0x000fec0000010000 */
[----:B------:R-:W-:Y:S01]  /*8600*/  DFMA R132, R204, R94, R132 ;  /* 0x0000005ecc84722b */ /* 0x000fe20000000084 */
[----:B------:R-:W-:Y:S01]  /*8610*/  CS2R R94, SRZ ;  /* 0x00000000005e7805 */ /* 0x000fe2000001ff00 */
[----:B------:R-:W-:Y:S01]  /*8620*/  DFMA R130, R92, R204, R130 ;  /* 0x000000cc5c82722b */ /* 0x000fe20000000082 */
[----:B------:R-:W-:-:S04]  /*8630*/  CS2R R92, SRZ ;  /* 0x00000000005c7805 */ /* 0x000fc8000001ff00 */
[----:B------:R-:W2:Y:S01]  /*8640*/  @!P2 LDG.E.64.CONSTANT R94, desc[UR76][R58.64+0xf838] ;  /* 0x00f8384c3a5ea981 */ /* 0x000ea2000c1e9b00 */
[----:B------:R-:W-:-:S03]  /*8650*/  DFMA R134, R100, R204, R134 ;  /* 0x000000cc6486722b */ /* 0x000fc60000000086 */
[----:B------:R-:W3:Y:S04]  /*8660*/  @!P2 LDG.E.64.CONSTANT R92, desc[UR76][R58.64+0x6ee8] ;  /* 0x006ee84c3a5ca981 */ /* 0x000ee8000c1e9b00 */
[----:B------:R-:W0:Y:S04]  /*8670*/  LDS.64 R236, [R7] ;  /* 0x0000000007ec7984 */ /* 0x000e280000000a00 */
[----:B------:R-:W1:Y:S01]  /*8680*/  LDS.64 R100, [R6] ;  /* 0x0000000006647984 */ /* 0x000e620000000a00 */
[----:B------:R-:W-:Y:S01]  /*8690*/  CS2R R206, SRZ ;  /* 0x0000000000ce7805 */ /* 0x000fe2000001ff00 */
[----:B------:R-:W-:-:S02]  /*86a0*/  DFMA R198, R204, R102, R198 ;  /* 0x00000066ccc6722b */ /* 0x000fc400000000c6 */
[----:B------:R-:W-:Y:S01]  /*86b0*/  DFMA R200, R112, R204, R200 ;  /* 0x000000cc70c8722b */ /* 0x000fe200000000c8 */
[----:B------:R-:W-:Y:S01]  /*86c0*/  LDS.64 R102, [R6+0x68] ;  /* 0x0000680006667984 */ /* 0x000fe20000000a00 */
[----:B------:R-:W-:Y:S02]  /*86d0*/  DFMA R202, R204, R114, R202 ;  /* 0x00000072ccca722b */ /* 0x000fe400000000ca */
[----:B------:R-:W-:Y:S01]  /*86e0*/  DFMA R204, R88, R204, R212 ;  /* 0x000000cc58cc722b */ /* 0x000fe200000000d4 */
[----:B------:R-:W4:Y:S01]  /*86f0*/  @!P2 LDG.E.64.CONSTANT R206, desc[UR76][R58.64+0x2a40] ;  /* 0x002a404c3acea981 */ /* 0x000f22000c1e9b00 */
[----:B------:R-:W-:-:S03]  /*8700*/  DMUL R210, R210, UR6 ;  /* 0x00000006d2d27c28 */ /* 0x000fc60008000000 */
[----:B------:R-:W1:Y:S01]  /*8710*/  LDS.64 R88, [R7+0x8] ;  /* 0x0000080007587984 */ /* 0x000e620000000a00 */
[----:B------:R-:W-:-:S03]  /*8720*/  DFMA R246, R54, R246, R248 ;  /* 0x000000f636f6722b */ /* 0x000fc600000000f8 */
[----:B------:R-:W1:Y:S04]  /*8730*/  LDS.64 R112, [R7+0x10] ;  /* 0x0000100007707984 */ /* 0x000e680000000a00 */
[----:B------:R-:W-:Y:S01]  /*8740*/  LDS.64 R250, [R6+0x410] ;  /* 0x0004100006fa7984 */ /* 0x000fe20000000a00 */
[----:B0-----:R-:W-:-:S08]  /*8750*/  DMUL R236, R56, R236 ;  /* 0x000000ec38ec7228 */ /* 0x001fd00000000000 */
[----:B------:R-:W-:-:S08]  /*8760*/  DFMA R210, R32, R210, R236 ;  /* 0x000000d220d2722b */ /* 0x000fd000000000ec */
[----:B-1----:R-:W-:Y:S01]  /*8770*/  DFMA R114, R50, R100, R210 ;  /* 0x000000643272722b */ /* 0x002fe200000000d2 */
[----:B------:R-:W-:Y:S02]  /*8780*/  CS2R R210, SRZ ;  /* 0x0000000000d27805 */ /* 0x000fe4000001ff00 */
[----:B------:R-:W-:Y:S01]  /*8790*/  CS2R R212, SRZ ;  /* 0x0000000000d47805 */ /* 0x000fe2000001ff00 */
[----:B------:R-:W-:Y:S01]  /*87a0*/  DFMA R244, R48, R244, R246 ;  /* 0x000000f430f4722b */ /* 0x000fe200000000f6 */
[----:B------:R-:W0:Y:S04]  /*87b0*/  LDS.64 R100, [R6+0xd0] ;  /* 0x0000d00006647984 */ /* 0x000e280000000a00 */
[----:B------:R-:W4:Y:S04]  /*87c0*/  @!P2 LDG.E.64.CONSTANT R210, desc[UR76][R58.64+0x13ce0] ;  /* 0x013ce04c3ad2a981 */ /* 0x000f28000c1e9b00 */
[----:B------:R-:W4:Y:S01]  /*87d0*/  @!P2 LDG.E.64.CONSTANT R212, desc[UR76][R58.64+0xb390] ;  /* 0x00b3904c3ad4a981 */ /* 0x000f22000c1e9b00 */
[----:B------:R-:W-:-:S02]  /*87e0*/  DFMA R242, R42, R242, R244 ;  /* 0x000000f22af2722b */ /* 0x000fc400000000f4 */
[----:B------:R-:W-:Y:S01]  /*87f0*/  DFMA R114, R52, R88, R114 ;  /* 0x000000583472722b */ /* 0x000fe20000000072 */
[----:B------:R-:W1:Y:S05]  /*8800*/  LDS.64 R88, [R7+0x18] ;  /* 0x0000180007587984 */ /* 0x000e6a0000000a00 */
[----:B------:R-:W-:Y:S02]  /*8810*/  DFMA R240, R36, R240, R242 ;  /* 0x000000f024f0722b */ /* 0x000fe400000000f2 */
[----:B------:R-:W-:Y:S02]  /*8820*/  DFMA R102, R40, R102, R114 ;  /* 0x000000662866722b */ /* 0x000fe40000000072 */
[----:B------:R-:W1:Y:S04]  /*8830*/  LDS.64 R114, [R6+0x138] ;  /* 0x0001380006727984 */ /* 0x000e680000000a00 */
[----:B------:R-:W-:-:S02]  /*8840*/  DFMA R238, R28, R238, R240 ;  /* 0x000000ee1cee722b */ /* 0x000fc400000000f0 */
[----:B------:R-:W-:Y:S01]  /*8850*/  DFMA R112, R66, R112, R102 ;  /* 0x000000704270722b */ /* 0x000fe20000000066 */
[----:B------:R-:W-:Y:S04]  /*8860*/  LDS.64 R240, [R10+0x2f20] ;  /* 0x002f20000af07984 */ /* 0x000fe80000000a00 */
[----:B------:R-:W-:Y:S01]  /*8870*/  LDS.64 R102, [R6+0x1a0] ;  /* 0x0001a00006667984 */ /* 0x000fe20000000a00 */
[----:B------:R-:W-:-:S03]  /*8880*/  DFMA R238, R22, R234, R238 ;  /* 0x000000ea16ee722b */ /* 0x000fc600000000ee */
[----:B------:R-:W1:Y:S01]  /*8890*/  LDS.64 R234, [R7+0x20] ;  /* 0x0000200007ea7984 */ /* 0x000e620000000a00 */
[----:B0-----:R-:W-:-:S04]  /*88a0*/  DFMA R112, R46, R100, R112 ;  /* 0x000000642e70722b */ /* 0x001fc80000000070 */
[----:B------:R-:W-:Y:S01]  /*88b0*/  DFMA R232, R18, R232, R238 ;  /* 0x000000e812e8722b */ /* 0x000fe200000000ee */
[----:B------:R-:W0:Y:S03]  /*88c0*/  LDS.64 R100, [R7+0x28] ;  /* 0x0000280007647984 */ /* 0x000e260000000a00 */
[----:B-1----:R-:W-:Y:S01]  /*88d0*/  DFMA R236, R86, R88, R112 ;  /* 0x0000005856ec722b */ /* 0x002fe20000000070 */
[----:B------:R-:W1:Y:S03]  /*88e0*/  LDS.64 R88, [R10+0x2a40] ;  /* 0x002a40000a587984 */ /* 0x000e660000000a00 */
[----:B------:R-:W-:Y:S02]  /*88f0*/  DFMA R230, R14, R230, R232 ;  /* 0x000000e60ee6722b */ /* 0x000fe400000000e8 */
[----:B------:R-:W-:Y:S01]  /*8900*/  DMUL R232, R224, R196 ;  /* 0x000000c4e0e87228 */ /* 0x000fe20000000000 */
[----:B------:R-:W1:Y:S04]  /*8910*/  LDS.64 R112, [R6+0x208] ;  /* 0x0002080006707984 */ /* 0x000e680000000a00 */
[----:B------:R-:W1:Y:S01]  /*8920*/  LDS.64 R196, [R12+0x2a40] ;  /* 0x002a40000cc47984 */ /* 0x000e620000000a00 */
[----:B------:R-:W-:-:S02]  /*8930*/  DFMA R224, R84, R114, R236 ;  /* 0x0000007254e0722b */ /* 0x000fc400000000ec */
[----:B------:R-:W-:Y:S01]  /*8940*/  DFMA R226, R226, R194, R232 ;  /* 0x000000c2e2e2722b */ /* 0x000fe200000000e8 */
[----:B------:R-:W-:Y:S04]  /*8950*/  LDS.64 R114, [R10+0x2aa8] ;  /* 0x002aa8000a727984 */ /* 0x000fe80000000a00 */
[----:B------:R-:W1:Y:S03]  /*8960*/  LDS.64 R194, [R12+0x2a48] ;  /* 0x002a48000cc27984 */ /* 0x000e660000000a00 */
[----:B------:R-:W-:Y:S01]  /*8970*/  DFMA R226, R90, R222, R226 ;  /* 0x000000de5ae2722b */ /* 0x000fe200000000e2 */
[----:B------:R-:W1:Y:S01]  /*8980*/  LDS.64 R232, [R10+0x2b10] ;  /* 0x002b10000ae87984 */ /* 0x000e620000000a00 */
[----:B------:R-:W-:-:S03]  /*8990*/  DFMA R234, R82, R234, R224 ;  /* 0x000000ea52ea722b */ /* 0x000fc600000000e0 */
[----:B------:R-:W1:Y:S05]  /*89a0*/  LDS.64 R90, [R7+0x30] ;  /* 0x00003000075a7984 */ /* 0x000e6a0000000a00 */
[----:B------:R-:W-:Y:S01]  /*89b0*/  DFMA R236, R80, R102, R234 ;  /* 0x0000006650ec722b */ /* 0x000fe200000000ea */
[----:B------:R-:W1:Y:S04]  /*89c0*/  LDS.64 R102, [R12+0x2a50] ;  /* 0x002a50000c667984 */ /* 0x000e680000000a00 */
[----:B------:R-:W1:Y:S01]  /*89d0*/  LDS.64 R234, [R10+0x2b78] ;  /* 0x002b78000aea7984 */ /* 0x000e620000000a00 */
[----:B------:R-:W-:Y:S01]  /*89e0*/  DADD R228, R228, R230 ;  /* 0x00000000e4e47229 */ /* 0x000fe200000000e6 */
[----:B------:R-:W-:-:S02]  /*89f0*/  CS2R R224, SRZ ;  /* 0x0000000000e07805 */ /* 0x000fc4000001ff00 */
[----:B------:R-:W-:Y:S01]  /*8a00*/  CS2R R222, SRZ ;  /* 0x0000000000de7805 */ /* 0x000fe2000001ff00 */
[----:B------:R-:W-:Y:S02]  /*8a10*/  DFMA R230, R96, R226, R208 ;  /* 0x000000e260e6722b */ /* 0x000fe400000000d0 */
[----:B0-----:R-:W-:Y:S01]  /*8a20*/  DFMA R100, R78, R100, R236 ;  /* 0x000000644e64722b */ /* 0x001fe200000000ec */
[----:B------:R-:W0:Y:S01]  /*8a30*/  LDS.64 R96, [R12+0x2a58] ;  /* 0x002a58000c607984 */ /* 0x000e220000000a00 */
[----:B-1----:R-:W-:-:S03]  /*8a40*/  DFMA R236, R190, R88, RZ ;  /* 0x00000058beec722b */ /* 0x002fc600000000ff */
[----:B------:R-:W1:Y:S04]  /*8a50*/  LDS.64 R88, [R10+0x2be0] ;  /* 0x002be0000a587984 */ /* 0x000e680000000a00 */
[----:B------:R-:W4:Y:S01]  /*8a60*/  @!P2 LDG.E.64.CONSTANT R224, desc[UR76][R58.64+0x18188] ;  /* 0x0181884c3ae0a981 */ /* 0x000f22000c1e9b00 */
[----:B------:R-:W-:-:S03]  /*8a70*/  DFMA R216, R226, R98, R216 ;  /* 0x00000062e2d8722b */ /* 0x000fc600000000d8 */
[----:B------:R-:W4:Y:S01]  /*8a80*/  @!P2 LDG.E.64.CONSTANT R222, desc[UR76][R58.64+0x1c630] ;  /* 0x01c6304c3adea981 */ /* 0x000f22000c1e9b00 */
[----:B------:R-:W-:Y:S02]  /*8a90*/  DFMA R208, R76, R112, R100 ;  /* 0x000000704cd0722b */ /* 0x000fe40000000064 */
[----:B------:R-:W-:Y:S01]  /*8aa0*/  DFMA R196, R192, R196, RZ ;  /* 0x000000c4c0c4722b */ /* 0x000fe200000000ff */
[----:B------:R-:W1:Y:S04]  /*8ab0*/  LDS.64 R98, [R6+0x270] ;  /* 0x0002700006627984 */ /* 0x000e680000000a00 */
[----:B------:R-:W1:Y:S04]  /*8ac0*/  LDS.64 R100, [R12+0x2a60] ;  /* 0x002a60000c647984 */ /* 0x000e680000000a00 */
[----:B------:R-:W1:Y:S01]  /*8ad0*/  LDS.64 R112, [R10+0x2c48] ;  /* 0x002c48000a707984 */ /* 0x000e620000000a00 */
[----:B------:R-:W-:-:S02]  /*8ae0*/  DFMA R196, R188, R194, R196 ;  /* 0x000000c2bcc4722b */ /* 0x000fc400000000c4 */
[----:B------:R-:W-:Y:S01]  /*8af0*/  DFMA R236, R186, R114, R236 ;  /* 0x00000072baec722b */ /* 0x000fe200000000ec */
[----:B------:R-:W1:Y:S04]  /*8b00*/  LDS.64 R194, [R10+0x2cb0] ;  /* 0x002cb0000ac27984 */ /* 0x000e680000000a00 */
[----:B------:R-:W1:Y:S01]  /*8b10*/  LDS.64 R114, [R12+0x2a68] ;  /* 0x002a68000c727984 */ /* 0x000e620000000a00 */
[----:B------:R-:W-:Y:S02]  /*8b20*/  DFMA R218, R124, R226, R218 ;  /* 0x000000e27cda722b */ /* 0x000fe400000000da */
[----:B------:R-:W-:Y:S01]  /*8b30*/  DFMA R232, R182, R232, R236 ;  /* 0x000000e8b6e8722b */ /* 0x000fe200000000ec */
[----:B------:R-:W-:Y:S01]  /*8b40*/  LDS.64 R124, [R12+0x2a70] ;  /* 0x002a70000c7c7984 */ /* 0x000fe20000000a00 */
[----:B------:R-:W-:-:S03]  /*8b50*/  DFMA R208, R74, R90, R208 ;  /* 0x0000005a4ad0722b */ /* 0x000fc600000000d0 */
[----:B------:R-:W2:Y:S01]  /*8b60*/  LDS.64 R90, [R7+0x38] ;  /* 0x00003800075a7984 */ /* 0x000ea20000000a00 */
[----:B------:R-:W-:Y:S02]  /*8b70*/  DFMA R236, R184, R102, R196 ;  /* 0x00000066b8ec722b */ /* 0x000fe400000000c4 */
[----:B------:R-:W-:Y:S01]  /*8b80*/  DFMA R234, R178, R234, R232 ;  /* 0x000000eab2ea722b */ /* 0x000fe200000000e8 */
[----:B------:R-:W2:Y:S04]  /*8b90*/  LDS.64 R102, [R10+0x2d18] ;  /* 0x002d18000a667984 */ /* 0x000ea80000000a00 */
[----:B------:R-:W2:Y:S01]  /*8ba0*/  LDS.64 R196, [R12+0x2a78] ;  /* 0x002a78000cc47984 */ /* 0x000ea20000000a00 */
[----:B0-----:R-:W-:Y:S02]  /*8bb0*/  DFMA R232, R180, R96, R236 ;  /* 0x00000060b4e8722b */ /* 0x001fe400000000ec */
[----:B-1----:R-:W-:Y:S01]  /*8bc0*/  DFMA R236, R174, R88, R234 ;  /* 0x00000058aeec722b */ /* 0x002fe200000000ea */
[----:B------:R-:W0:Y:S04]  /*8bd0*/  LDS.64 R96, [R10+0x2d80] ;  /* 0x002d80000a607984 */ /* 0x000e280000000a00 */
[----:B------:R-:W1:Y:S01]  /*8be0*/  LDS.64 R88, [R12+0x2a80] ;  /* 0x002a80000c587984 */ /* 0x000e620000000a00 */
[----:B------:R-:W-:-:S02]  /*8bf0*/  DFMA R234, R72, R98, R208 ;  /* 0x0000006248ea722b */ /* 0x000fc400000000d0 */
[----:B------:R-:W-:Y:S01]  /*8c00*/  DFMA R238, R176, R100, R232 ;  /* 0x00000064b0ee722b */ /* 0x000fe200000000e8 */
[----:B------:R-:W-:Y:S01]  /*8c10*/  LDS.64 R98, [R10+0x2de8] ;  /* 0x002de8000a627984 */ /* 0x000fe20000000a00 */
[----:B------:R-:W-:-:S03]  /*8c20*/  DFMA R100, R170, R112, R236 ;  /* 0x00000070aa64722b */ /* 0x000fc600000000ec */
[----:B------:R-:W1:Y:S04]  /*8c30*/  LDS.64 R208, [R6+0x2d8] ;  /* 0x0002d80006d07984 */ /* 0x000e680000000a00 */
[----:B------:R-:W3:Y:S01]  /*8c40*/  LDS.64 R232, [R12+0x2a88] ;  /* 0x002a88000ce87984 */ /* 0x000ee20000000a00 */
[----:B------:R-:W-:-:S03]  /*8c50*/  DFMA R100, R166, R194, R100 ;  /* 0x000000c2a664722b */ /* 0x000fc60000000064 */
[----:B------:R-:W3:Y:S01]  /*8c60*/  LDS.64 R112, [R10+0x2e50] ;  /* 0x002e50000a707984 */ /* 0x000ee20000000a00 */
[----:B------:R-:W-:-:S03]  /*8c70*/  DFMA R236, R172, R114, R238 ;  /* 0x00000072acec722b */ /* 0x000fc600000000ee */
[----:B------:R-:W3:Y:S01]  /*8c80*/  LDS.64 R194, [R7+0x40] ;  /* 0x0000400007c27984 */ /* 0x000ee20000000a00 */
[----:B--2---:R-:W-:-:S03]  /*8c90*/  DFMA R234, R70, R90, R234 ;  /* 0x0000005a46ea722b */ /* 0x004fc600000000ea */
[----:B------:R-:W2:Y:S01]  /*8ca0*/  LDS.64 R238, [R11+0x5278] ;  /* 0x005278000bee7984 */ /* 0x000ea20000000a00 */
[----:B------:R-:W-:-:S03]  /*8cb0*/  DFMA R124, R168, R124, R236 ;  /* 0x0000007ca87c722b */ /* 0x000fc600000000ec */
[----:B------:R-:W2:Y:S04]  /*8cc0*/  LDS.64 R114, [R12+0x2a90] ;  /* 0x002a90000c727984 */ /* 0x000ea80000000a00 */
[----:B------:R-:W2:Y:S01]  /*8cd0*/  LDS.64 R90, [R10+0x2eb8] ;  /* 0x002eb8000a5a7984 */ /* 0x000ea20000000a00 */
[----:B------:R-:W-:Y:S02]  /*8ce0*/  DFMA R220, R226, R126, R220 ;  /* 0x0000007ee2dc722b */ /* 0x000fe400000000dc */
[----:B------:R-:W-:Y:S02]  /*8cf0*/  DFMA R126, R162, R102, R100 ;  /* 0x00000066a27e722b */ /* 0x000fe40000000064 */
[----:B------:R-:W-:Y:S01]  /*8d00*/  DFMA R124, R164, R196, R124 ;  /* 0x000000c4a47c722b */ /* 0x000fe2000000007c */
[----:B------:R-:W2:Y:S05]  /*8d10*/  LDS.128 R100, [R11+0x5280] ;  /* 0x005280000b647984 */ /* 0x000eaa0000000c00 */
[----:B0-----:R-:W-:-:S02]  /*8d20*/  DFMA R96, R156, R96, R126 ;  /* 0x000000609c60722b */ /* 0x001fc4000000007e */
[----:B-1----:R-:W-:Y:S01]  /*8d30*/  DFMA R124, R158, R88, R124 ;  /* 0x000000589e7c722b */ /* 0x002fe2000000007c */
[----:B------:R-:W0:Y:S01]  /*8d40*/  LDS.64 R88, [R12+0x2a98] ;  /* 0x002a98000c587984 */ /* 0x000e220000000a00 */
[----:B------:R-:W-:-:S04]  /*8d50*/  DFMA R208, R68, R208, R234 ;  /* 0x000000d044d0722b */ /* 0x000fc800000000ea */
[----:B------:R-:W-:Y:S01]  /*8d60*/  DFMA R98, R136, R98, R96 ;  /* 0x000000628862722b */ /* 0x000fe20000000060 */
[----:B------:R-:W-:Y:S01]  /*8d70*/  LDS.64 R234, [R6+0x3a8] ;  /* 0x0003a80006ea7984 */ /* 0x000fe20000000a00 */
[----:B---3--:R-:W-:-:S03]  /*8d80*/  DFMA R232, R142, R232, R124 ;  /* 0x000000e88ee8722b */ /* 0x008fc6000000007c */
[----:B------:R-:W1:Y:S04]  /*8d90*/  LDS.64 R96, [R6+0x340] ;  /* 0x0003400006607984 */ /* 0x000e680000000a00 */
[----:B------:R-:W3:Y:S01]  /*8da0*/  LDS.128 R124, [R11+0x5290] ;  /* 0x005290000b7c7984 */ /* 0x000ee20000000c00 */
[----:B------:R-:W-:Y:S02]  /*8db0*/  DFMA R236, R104, R226, R214 ;  /* 0x000000e268ec722b */ /* 0x000fe400000000d6 */
[----:B------:R-:W-:Y:S02]  /*8dc0*/  DFMA R112, R140, R112, R98 ;  /* 0x000000708c70722b */ /* 0x000fe40000000062 */
[----:B------:R-:W-:Y:S01]  /*8dd0*/  DFMA R104, R64, R194, R208 ;  /* 0x000000c24068722b */ /* 0x000fe200000000d0 */
[----:B------:R-:W3:Y:S04]  /*8de0*/  LDS.64 R98, [R12+0x2aa0] ;  /* 0x002aa0000c627984 */ /* 0x000ee80000000a00 */
[----:B------:R-:W3:Y:S01]  /*8df0*/  LDS.64 R194, [R7+0x48] ;  /* 0x0000480007c27984 */ /* 0x000ee20000000a00 */
[----:B--2---:R-:W-:-:S02]  /*8e00*/  DFMA R214, R160, R238, RZ ;  /* 0x000000eea0d6722b */ /* 0x004fc400000000ff */
[----:B------:R-:W-:Y:S02]  /*8e10*/  DFMA R196, R16, R114, R232 ;  /* 0x0000007210c4722b */ /* 0x000fe400000000e8 */
[----:B------:R-:W-:Y:S01]  /*8e20*/  DFMA R208, R44, R90, R112 ;  /* 0x0000005a2cd0722b */ /* 0x000fe20000000070 */
[----:B------:R-:W-:Y:S04]  /*8e30*/  LDS.64 R232, [R7+0x50] ;  /* 0x0000500007e87984 */ /* 0x000fe80000000a00 */
[----:B------:R-:W2:Y:S01]  /*8e40*/  LDS.128 R112, [R11+0x52a0] ;  /* 0x0052a0000b707984 */ /* 0x000ea20000000c00 */
[----:B------:R-:W-:Y:S02]  /*8e50*/  DFMA R90, R154, R100, R214 ;  /* 0x000000649a5a722b */ /* 0x000fe400000000d6 */
[----:B------:R-:W-:-:S02]  /*8e60*/  DFMA R240, R24, R240, R208 ;  /* 0x000000f018f0722b */ /* 0x000fc400000000d0 */
[----:B0-----:R-:W-:-:S04]  /*8e70*/  DFMA R196, R26, R88, R196 ;  /* 0x000000581ac4722b */ /* 0x001fc800000000c4 */
[----:B------:R-:W-:Y:S02]  /*8e80*/  DFMA R208, R152, R102, R90 ;  /* 0x0000006698d0722b */ /* 0x000fe4000000005a */
[----:B------:R-:W0:Y:S01]  /*8e90*/  LDS.128 R88, [R11+0x52b0] ;  /* 0x0052b0000b587984 */ /* 0x000e220000000c00 */
[----:B-1----:R-:W-:-:S05]  /*8ea0*/  DFMA R96, R60, R96, R104 ;  /* 0x000000603c60722b */ /* 0x002fca0000000068 */
[----:B---3--:R-:W-:Y:S02]  /*8eb0*/  DFMA R208, R150, R124, R208 ;  /* 0x0000007c96d0722b */ /* 0x008fe400000000d0 */
[----:B------:R-:W-:-:S06]  /*8ec0*/  DFMA R104, R144, R98, R196 ;  /* 0x000000629068722b */ /* 0x000fcc00000000c4 */
[----:B------:R-:W-:Y:S02]  /*8ed0*/  DFMA R208, R138, R126, R208 ;  /* 0x0000007e8ad0722b */ /* 0x000fe400000000d0 */
[----:B------:R-:W-:Y:S01]  /*8ee0*/  DFMA R194, R54, R194, R96 ;  /* 0x000000c236c2722b */ /* 0x000fe20000000060 */
[----:B------:R-:W1:Y:S01]  /*8ef0*/  LDS.128 R96, [R11+0x52c0] ;  /* 0x0052c0000b607984 */ /* 0x000e620000000c00 */
[----:B------:R-:W-:-:S04]  /*8f00*/  DMUL R94, R240, R94 ;  /* 0x0000005ef05e7228 */ /* 0x000fc80000000000 */
[----:B--2---:R-:W-:Y:S02]  /*8f10*/  DFMA R208, R148, R112, R208 ;  /* 0x0000007094d0722b */ /* 0x004fe400000000d0 */
[-C--:B------:R-:W-:Y:S02]  /*8f20*/  DMUL R246, R240, R92.reuse ;  /* 0x0000005cf0f67228 */ /* 0x080fe40000000000 */
[----:B------:R-:W-:Y:S02]  /*8f30*/  DFMA R244, R104, R92, R94 ;  /* 0x0000005c68f4722b */ /* 0x000fe4000000005e */
[----:B------:R-:W2:Y:S02]  /*8f40*/  LDS.128 R92, [R11+0x52d0] ;  /* 0x0052d0000b5c7984 */ /* 0x000ea40000000c00 */
[----:B------:R-:W-:-:S08]  /*8f50*/  DFMA R242, R146, R114, R208 ;  /* 0x0000007292f2722b */ /* 0x000fd000000000d0 */
[----:B0-----:R-:W-:Y:S01]  /*8f60*/  DFMA R242, R32, R88, R242 ;  /* 0x0000005820f2722b */ /* 0x001fe200000000f2 */
[----:B------:R-:W-:Y:S01]  /*8f70*/  CS2R R208, SRZ ;  /* 0x0000000000d07805 */ /* 0x000fe2000001ff00 */
[----:B----4-:R-:W-:-:S06]  /*8f80*/  DFMA R246, R104, R206, R246 ;  /* 0x000000ce68f6722b */ /* 0x010fcc00000000f6 */
[----:B------:R-:W-:Y:S01]  /*8f90*/  DFMA R242, R34, R90, R242 ;  /* 0x0000005a22f2722b */ /* 0x000fe200000000f2 */
[----:B------:R-:W-:Y:S01]  /*8fa0*/  CS2R R206, SRZ ;  /* 0x0000000000ce7805 */ /* 0x000fe2000001ff00 */
[----:B------:R-:W3:Y:S01]  /*8fb0*/  @!P2 LDG.E.64.CONSTANT R208, desc[UR76][R58.64+0x7430] ;  /* 0x0074304c3ad0a981 */ /* 0x000ee2000c1e9b00 */
[----:B------:R-:W-:-:S05]  /*8fc0*/  DFMA R234, R48, R234, R194 ;  /* 0x000000ea30ea722b */ /* 0x000fca00000000c2 */
[----:B-1----:R-:W-:Y:S01]  /*8fd0*/  DFMA R242, R30, R96, R242 ;  /* 0x000000601ef2722b */ /* 0x002fe200000000f2 */
[----:B------:R-:W4:Y:S01]  /*8fe0*/  @!P2 LDG.E.64.CONSTANT R206, desc[UR76][R58.64+0xfd80] ;  /* 0x00fd804c3acea981 */ /* 0x000f22000c1e9b00 */
[----:B------:R-:W-:Y:S02]  /*8ff0*/  CS2R R214, SRZ ;  /* 0x0000000000d67805 */ /* 0x000fe4000001ff00 */
[----:B------:R-:W-:-:S04]  /*9000*/  CS2R R194, SRZ ;  /* 0x0000000000c27805 */ /* 0x000fc8000001ff00 */
[----:B------:R-:W-:Y:S01]  /*9010*/  DFMA R242, R20, R98, R242 ;  /* 0x0000006214f2722b */ /* 0x000fe200000000f2 */
[----:B------:R-:W3:Y:S01]  /*9020*/  @!P2 LDG.E.64.CONSTANT R214, desc[UR76][R58.64+0x2f88] ;  /* 0x002f884c3ad6a981 */ /* 0x000ee2000c1e9b00 */
[----:B------:R-:W-:-:S03]  /*9030*/  CS2R R196, SRZ ;  /* 0x0000000000c47805 */ /* 0x000fc6000001ff00 */
[----:B------:R-:W3:Y:S03]  /*9040*/  @!P2 LDG.E.64.CONSTANT R194, desc[UR76][R58.64+0x14228] ;  /* 0x0142284c3ac2a981 */ /* 0x000ee6000c1e9b00 */
[----:B--2---:R-:W-:Y:S01]  /*9050*/  DFMA R242, R38, R92, R242 ;  /* 0x0000005c26f2722b */ /* 0x004fe200000000f2 */
[----:B------:R-:W2:Y:S01]  /*9060*/  @!P2 LDG.E.64.CONSTANT R196, desc[UR76][R58.64+0xb8d8] ;  /* 0x00b8d84c3ac4a981 */ /* 0x000ea2000c1e9b00 */
[----:B------:R-:W-:-:S06]  /*9070*/  DMUL R248, R240, R210 ;  /* 0x000000d2f0f87228 */ /* 0x000fcc0000000000 */
[----:B------:R-:W-:Y:S02]  /*9080*/  DFMA R240, R62, R94, R242 ;  /* 0x0000005e3ef0722b */ /* 0x000fe400000000f2 */
[----:B------:R-:W-:Y:S02]  /*9090*/  DFMA R242, R226, R106, R204 ;  /* 0x0000006ae2f2722b */ /* 0x000fe400000000cc */
[-C--:B------:R-:W-:Y:S01]  /*90a0*/  DFMA R204, R104, R212.reuse, R248 ;  /* 0x000000d468cc722b */ /* 0x080fe200000000f8 */
[----:B------:R-:W0:Y:S03]  /*90b0*/  LDS.64 R248, [R7+0x58] ;  /* 0x0000580007f87984 */ /* 0x000e260000000a00 */
[C---:B------:R-:W-:Y:S02]  /*90c0*/  DFMA R106, R240.reuse, R212, R246 ;  /* 0x000000d4f06a722b */ /* 0x040fe400000000f6 */
[----:B------:R-:W-:Y:S01]  /*90d0*/  DFMA R210, R240, R210, R244 ;  /* 0x000000d2f0d2722b */ /* 0x000fe200000000f4 */
[----:B------:R-:W1:Y:S04]  /*90e0*/  LDS.64 R246, [R6+0x478] ;  /* 0x0004780006f67984 */ /* 0x000e680000000a00 */
[----:B------:R-:W1:Y:S04]  /*90f0*/  LDS.64 R244, [R7+0x60] ;  /* 0x0000600007f47984 */ /* 0x000e680000000a00 */
[----:B------:R-:W1:Y:S01]  /*9100*/  LDS.64 R212, [R6+0x4e0] ;  /* 0x0004e00006d47984 */ /* 0x000e620000000a00 */
[----:B------:R-:W-:Y:S06]  /*9110*/  BAR.SYNC.DEFER_BLOCKING 0x0 ;  /* 0x0000000000007b1d */ /* 0x000fec0000010000 */
[----:B------:R-:W-:Y:S01]  /*9120*/  DFMA R232, R42, R232, R234 ;  /* 0x000000e82ae8722b */ /* 0x000fe200000000ea */
[----:B------:R-:W-:-:S06]  /*9130*/  CS2R R234, SRZ ;  /* 0x0000000000ea7805 */ /* 0x000fcc000001ff00 */
[----:B------:R-:W2:Y:S04]  /*9140*/  @!P2 LDG.E.64.CONSTANT R234, desc[UR76][R58.64+0x186d0] ;  /* 0x0186d04c3aeaa981 */ /* 0x000ea8000c1e9b00 */
[----:B------:R-:W-:Y:S04]  /*9150*/  STS.64 [R8], R106 ;  /* 0x0000006a08007388 */ /* 0x000fe80000000a00 */
[----:B------:R-:W-:Y:S01]  /*9160*/  STS.64 [R9], R210 ;  /* 0x000000d209007388 */ /* 0x000fe20000000a00 */
[----:B------:R-:W-:Y:S06]  /*9170*/  BAR.SYNC.DEFER_BLOCKING 0x0 ;  /* 0x0000000000007b1d */ /* 0x000fec0000010000 */
[----:B------:R-:W-:-:S02]  /*9180*/  DFMA R250, R36, R250, R232 ;  /* 0x000000fa24fa722b */ /* 0x000fc400000000e8 */
[----:B------:R-:W-:Y:S01]  /*9190*/  DFMA R134, R226, R118, R134 ;  /* 0x00000076e286722b */ /* 0x000fe20000000086 */
[----:B------:R-:W1:Y:S04]  /*91a0*/  LDS.64 R210, [R7] ;  /* 0x0000000007d27984 */ /* 0x000e680000000a00 */
[----:B------:R-:W1:Y:S01]  /*91b0*/  LDS.64 R118, [R6] ;  /* 0x0000000006767984 */ /* 0x000e620000000a00 */
[----:B0-----:R-:W-:Y:S01]  /*91c0*/  DFMA R248, R28, R248, R250 ;  /* 0x000000f81cf8722b */ /* 0x001fe200000000fa */
[----:B------:R-:W-:Y:S01]  /*91d0*/  CS2R R104, SRZ ;  /* 0x0000000000687805 */ /* 0x000fe2000001ff00 */
[-C--:B------:R-:W-:Y:S01]  /*91e0*/  DFMA R132, R116, R226.reuse, R132 ;  /* 0x000000e27484722b */ /* 0x080fe20000000084 */
[----:B------:R-:W0:Y:S01]  /*91f0*/  LDS.64 R116, [R7+0x8] ;  /* 0x0000080007747984 */ /* 0x000e220000000a00 */
[----:B------:R-:W-:-:S03]  /*9200*/  DFMA R228, R108, R226, R228 ;  /* 0x000000e26ce4722b */ /* 0x000fc600000000e4 */
[----:B------:R-:W2:Y:S01]  /*9210*/  @!P2 LDG.E.64.CONSTANT R104, desc[UR76][R58.64+0x1cb78] ;  /* 0x01cb784c3a68a981 */ /* 0x000ea2000c1e9b00 */
[----:B-1----:R-:W-:-:S03]  /*9220*/  DFMA R246, R22, R246, R248 ;  /* 0x000000f616f6722b */ /* 0x002fc600000000f8 */
[----:B------:R-:W1:Y:S01]  /*9230*/  LDS.64 R108, [R6+0x68] ;  /* 0x00006800066c7984 */ /* 0x000e620000000a00 */
[----:B------:R-:W-:Y:S02]  /*9240*/  DFMA R232, R120, R226, R198 ;  /* 0x000000e278e8722b */ /* 0x000fe400000000c6 */
[----:B------:R-:W-:Y:S01]  /*9250*/  DFMA R130, R226, R110, R130 ;  /* 0x0000006ee282722b */ /* 0x000fe20000000082 */
[----:B------:R-:W1:Y:S01]  /*9260*/  LDS.64 R120, [R12+0x2f88] ;  /* 0x002f88000c787984 */ /* 0x000e620000000a00 */
[----:B------:R-:W-:Y:S02]  /*9270*/  DFMA R244, R18, R244, R246 ;  /* 0x000000f412f4722b */ /* 0x000fe400000000f6 */
[----:B------:R-:W-:Y:S01]  /*9280*/  DFMA R110, R128, R226, R202 ;  /* 0x000000e2806e722b */ /* 0x000fe200000000ca */
[----:B------:R-:W-:Y:S01]  /*9290*/  LDS.64 R246, [R6+0x4e0] ;  /* 0x0004e00006f67984 */ /* 0x000fe20000000a00 */
[----:B------:R-:W-:Y:S02]  /*92a0*/  DFMA R224, R240, R224, R204 ;  /* 0x000000e0f0e0722b */ /* 0x000fe400000000cc */
[----:B------:R-:W-:Y:S01]  /*92b0*/  DMUL R204, R222, UR6 ;  /* 0x00000006decc7c28 */ /* 0x000fe20008000000 */
[----:B------:R-:W1:Y:S01]  /*92c0*/  LDS.64 R128, [R10+0x2f88] ;  /* 0x002f88000a807984 */ /* 0x000e620000000a00 */
[----:B------:R-:W-:-:S03]  /*92d0*/  DFMA R240, R14, R212, R244 ;  /* 0x000000d40ef0722b */ /* 0x000fc600000000f4 */
[----:B------:R-:W1:Y:S04]  /*92e0*/  LDS.64 R222, [R7+0x10] ;  /* 0x0000100007de7984 */ /* 0x000e680000000a00 */
[----:B------:R-:W1:Y:S01]  /*92f0*/  LDS.64 R244, [R12+0x2f90] ;  /* 0x002f90000cf47984 */ /* 0x000e620000000a00 */
[----:B------:R-:W-:-:S03]  /*9300*/  DMUL R210, R56, R210 ;  /* 0x000000d238d27228 */ /* 0x000fc60000000000 */
[----:B------:R-:W1:Y:S01]  /*9310*/  LDS.64 R212, [R10+0x2ff0] ;  /* 0x002ff0000ad47984 */ /* 0x000e620000000a00 */
[----:B------:R-:W-:Y:S02]  /*9320*/  DFMA R106, R226, R122, R200 ;  /* 0x0000007ae26a722b */ /* 0x000fe400000000c8 */
[----:B------:R-:W-:Y:S01]  /*9330*/  DADD R240, R130, R240 ;  /* 0x0000000082f07229 */ /* 0x000fe200000000f0 */
[----:B------:R-:W1:Y:S01]  /*9340*/  LDS.64 R122, [R12+0x2f98] ;  /* 0x002f98000c7a7984 */ /* 0x000e620000000a00 */
[----:B------:R-:W-:-:S03]  /*9350*/  DFMA R204, R34, R204, R210 ;  /* 0x000000cc22cc722b */ /* 0x000fc600000000d2 */
[----:B------:R-:W1:Y:S05]  /*9360*/  LDS.64 R130, [R10+0x3058] ;  /* 0x003058000a827984 */ /* 0x000e6a0000000a00 */
[----:B------:R-:W-:Y:S02]  /*9370*/  DFMA R204, R50, R118, R204 ;  /* 0x0000007632cc722b */ /* 0x000fe400000000cc */
[-C--:B------:R-:W-:Y:S01]  /*9380*/  DFMA R200, R100, R224.reuse, R216 ;  /* 0x000000e064c8722b */ /* 0x080fe200000000d8 */
[----:B------:R-:W1:Y:S01]  /*9390*/  LDS.64 R118, [R12+0x2fa0] ;  /* 0x002fa0000c767984 */ /* 0x000e620000000a00 */
        /* <DEDUP_REMOVED lines=11> */
[----:B------:R-:W-:Y:S02]  /*9450*/  DFMA R102, R192, R120, RZ ;  /* 0x00000078c066722b */ /* 0x000fe400000000ff */
[----:B------:R-:W-:Y:S01]  /*9460*/  DFMA R100, R190, R128, RZ ;  /* 0x00000080be64722b */ /* 0x000fe200000000ff */
[----:B------:R-:W1:Y:S04]  /*9470*/  LDS.64 R120, [R12+0x2fb0] ;  /* 0x002fb0000c787984 */ /* 0x000e680000000a00 */
[----:B------:R-:W1:Y:S01]  /*9480*/  LDS.64 R220, [R10+0x3190] ;  /* 0x003190000adc7984 */ /* 0x000e620000000a00 */
[----:B------:R-:W-:Y:S02]  /*9490*/  DFMA R222, R66, R222, R126 ;  /* 0x000000de42de722b */ /* 0x000fe4000000007e */
[----:B------:R-:W-:Y:S01]  /*94a0*/  DFMA R226, R112, R224, R242 ;  /* 0x000000e070e2722b */ /* 0x000fe200000000f2 */
[----:B------:R-:W1:Y:S01]  /*94b0*/  LDS.64 R128, [R6+0x138] ;  /* 0x0001380006807984 */ /* 0x000e620000000a00 */
[----:B------:R-:W-:-:S02]  /*94c0*/  DFMA R244, R188, R244, R102 ;  /* 0x000000f4bcf4722b */ /* 0x000fc40000000066 */
[----:B------:R-:W-:Y:S01]  /*94d0*/  DFMA R112, R186, R212, R100 ;  /* 0x000000d4ba70722b */ /* 0x000fe20000000064 */
[----:B------:R-:W1:Y:S04]  /*94e0*/  LDS.64 R126, [R12+0x2fb8] ;  /* 0x002fb8000c7e7984 */ /* 0x000e680000000a00 */
[----:B------:R-:W1:Y:S04]  /*94f0*/  LDS.64 R212, [R10+0x31f8] ;  /* 0x0031f8000ad47984 */ /* 0x000e680000000a00 */
[----:B------:R-:W1:Y:S01]  /*9500*/  LDS.128 R100, [R11+0x52e0] ;  /* 0x0052e0000b647984 */ /* 0x000e620000000c00 */
[----:B------:R-:W-:-:S02]  /*9510*/  DFMA R244, R184, R122, R244 ;  /* 0x0000007ab8f4722b */ /* 0x000fc400000000f4 */
[----:B------:R-:W-:Y:S01]  /*9520*/  DFMA R112, R182, R130, R112 ;  /* 0x00000082b670722b */ /* 0x000fe20000000070 */
[----:B------:R-:W1:Y:S04]  /*9530*/  LDS.64 R122, [R7+0x20] ;  /* 0x00002000077a7984 */ /* 0x000e680000000a00 */
[----:B------:R-:W1:Y:S01]  /*9540*/  LDS.64 R130, [R10+0x3260] ;  /* 0x003260000a827984 */ /* 0x000e620000000a00 */
[----:B------:R-:W-:Y:S02]  /*9550*/  DFMA R118, R180, R118, R244 ;  /* 0x00000076b476722b */ /* 0x000fe400000000f4 */
[----:B------:R-:W-:Y:S01]  /*9560*/  DFMA R236, R224, R114, R228 ;  /* 0x00000072e0ec722b */ /* 0x000fe200000000e4 */
[----:B------:R-:W-:Y:S01]  /*9570*/  LDS.64 R238, [R7+0x48] ;  /* 0x0000480007ee7984 */ /* 0x000fe20000000a00 */
[----:B------:R-:W-:-:S02]  /*9580*/  DFMA R216, R178, R216, R112 ;  /* 0x000000d8b2d8722b */ /* 0x000fc40000000070 */
[----:B0-----:R-:W-:Y:S01]  /*9590*/  DFMA R230, R46, R230, R222 ;  /* 0x000000e62ee6722b */ /* 0x001fe200000000de */
[----:B------:R-:W0:Y:S04]  /*95a0*/  LDS.64 R228, [R12+0x2fc0] ;  /* 0x002fc0000ce47984 */ /* 0x000e280000000a00 */
[----:B------:R-:W0:Y:S01]  /*95b0*/  LDS.128 R112, [R11+0x52f0] ;  /* 0x0052f0000b707984 */ /* 0x000e220000000c00 */
[----:B------:R-:W-:Y:S02]  /*95c0*/  DFMA R116, R176, R116, R118 ;  /* 0x00000074b074722b */ /* 0x000fe40000000076 */
[----:B-1----:R-:W-:Y:S02]  /*95d0*/  DFMA R108, R174, R108, R216 ;  /* 0x0000006cae6c722b */ /* 0x002fe400000000d8 */
[----:B------:R-:W-:-:S02]  /*95e0*/  DFMA R222, R224, R90, R132 ;  /* 0x0000005ae0de722b */ /* 0x000fc40000000084 */
[----:B------:R-:W-:Y:S01]  /*95f0*/  DFMA R230, R86, R124, R230 ;  /* 0x0000007c56e6722b */ /* 0x000fe200000000e6 */
[----:B------:R-:W1:Y:S04]  /*9600*/  LDS.64 R90, [R10+0x32c8] ;  /* 0x0032c8000a5a7984 */ /* 0x000e680000000a00 */
[----:B------:R-:W1:Y:S01]  /*9610*/  LDS.64 R124, [R12+0x2fc8] ;  /* 0x002fc8000c7c7984 */ /* 0x000e620000000a00 */
[----:B------:R-:W-:Y:S02]  /*9620*/  DFMA R120, R172, R120, R116 ;  /* 0x00000078ac78722b */ /* 0x000fe40000000074 */
[----:B------:R-:W-:Y:S01]  /*9630*/  DFMA R218, R96, R224, R134 ;  /* 0x000000e060da722b */ /* 0x000fe20000000086 */
[----:B------:R-:W-:Y:S01]  /*9640*/  LDS.128 R116, [R11+0x5300] ;  /* 0x005300000b747984 */ /* 0x000fe20000000c00 */
[----:B------:R-:W-:-:S03]  /*9650*/  DFMA R216, R170, R220, R108 ;  /* 0x000000dcaad8722b */ /* 0x000fc6000000006c */
[----:B------:R-:W1:Y:S01]  /*9660*/  LDS.64 R96, [R6+0x1a0] ;  /* 0x0001a00006607984 */ /* 0x000e620000000a00 */
[----:B------:R-:W-:Y:S02]  /*9670*/  DFMA R134, R84, R128, R230 ;  /* 0x000000805486722b */ /* 0x000fe400000000e6 */
[----:B------:R-:W-:Y:S01]  /*9680*/  DFMA R128, R168, R126, R120 ;  /* 0x0000007ea880722b */ /* 0x000fe20000000078 */
[----:B------:R-:W1:Y:S01]  /*9690*/  LDS.64 R108, [R12+0x2fd0] ;  /* 0x002fd0000c6c7984 */ /* 0x000e620000000a00 */
[----:B------:R-:W-:-:S03]  /*96a0*/  DFMA R120, R166, R212, R216 ;  /* 0x000000d4a678722b */ /* 0x000fc600000000d8 */
[----:B------:R-:W1:Y:S01]  /*96b0*/  LDS.64 R126, [R10+0x3330] ;  /* 0x003330000a7e7984 */ /* 0x000e620000000a00 */
[----:B------:R-:W-:-:S03]  /*96c0*/  DFMA R220, R160, R100, RZ ;  /* 0x00000064a0dc722b */ /* 0x000fc600000000ff */
[----:B------:R-:W1:Y:S01]  /*96d0*/  LDS.64 R132, [R7+0x28] ;  /* 0x0000280007847984 */ /* 0x000e620000000a00 */
[----:B------:R-:W-:Y:S02]  /*96e0*/  DFMA R134, R82, R122, R134 ;  /* 0x0000007a5286722b */ /* 0x000fe40000000086 */
[----:B------:R-:W-:Y:S01]  /*96f0*/  DFMA R130, R162, R130, R120 ;  /* 0x00000082a282722b */ /* 0x000fe20000000078 */
[----:B------:R-:W1:Y:S01]  /*9700*/  LDS.64 R216, [R10+0x3398] ;  /* 0x003398000ad87984 */ /* 0x000e620000000a00 */
[----:B------:R-:W-:-:S03]  /*9710*/  DFMA R220, R154, R102, R220 ;  /* 0x000000669adc722b */ /* 0x000fc600000000dc */
[----:B------:R-:W4:Y:S04]  /*9720*/  LDS.64 R212, [R12+0x2fd8] ;  /* 0x002fd8000cd47984 */ /* 0x000f280000000a00 */
[----:B------:R-:W4:Y:S01]  /*9730*/  LDS.128 R120, [R11+0x5310] ;  /* 0x005310000b787984 */ /* 0x000f220000000c00 */
[----:B0-----:R-:W-:Y:S02]  /*9740*/  DFMA R128, R164, R228, R128 ;  /* 0x000000e4a480722b */ /* 0x001fe40000000080 */
[----:B------:R-:W-:Y:S01]  /*9750*/  DFMA R228, R152, R112, R220 ;  /* 0x0000007098e4722b */ /* 0x000fe200000000dc */
[----:B------:R-:W0:Y:S01]  /*9760*/  LDS.64 R220, [R10+0x3400] ;  /* 0x003400000adc7984 */ /* 0x000e220000000a00 */
[----:B-1----:R-:W-:-:S04]  /*9770*/  DFMA R90, R156, R90, R130 ;  /* 0x0000005a9c5a722b */ /* 0x002fc80000000082 */
[----:B------:R-:W-:Y:S02]  /*9780*/  DFMA R124, R158, R124, R128 ;  /* 0x0000007c9e7c722b */ /* 0x000fe40000000080 */
[----:B------:R-:W-:Y:S01]  /*9790*/  DFMA R228, R150, R114, R228 ;  /* 0x0000007296e4722b */ /* 0x000fe200000000e4 */
[----:B------:R-:W1:Y:S01]  /*97a0*/  LDS.128 R128, [R11+0x5320] ;  /* 0x005320000b807984 */ /* 0x000e620000000c00 */
[----:B------:R-:W-:-:S06]  /*97b0*/  DFMA R134, R80, R96, R134 ;  /* 0x000000605086722b */ /* 0x000fcc0000000086 */
[----:B------:R-:W-:Y:S02]  /*97c0*/  DFMA R96, R138, R116, R228 ;  /* 0x000000748a60722b */ /* 0x000fe400000000e4 */
[----:B------:R-:W-:Y:S02]  /*97d0*/  DFMA R108, R142, R108, R124 ;  /* 0x0000006c8e6c722b */ /* 0x000fe4000000007c */
[----:B------:R-:W-:Y:S01]  /*97e0*/  DFMA R232, R224, R98, R232 ;  /* 0x00000062e0e8722b */ /* 0x000fe200000000e8 */
[----:B------:R-:W1:Y:S01]  /*97f0*/  LDS.64 R124, [R12+0x2fe0] ;  /* 0x002fe0000c7c7984 */ /* 0x000e620000000a00 */
[----:B------:R-:W-:Y:S02]  /*9800*/  DFMA R228, R136, R126, R90 ;  /* 0x0000007e88e4722b */ /* 0x000fe4000000005a */
[----:B------:R-:W-:Y:S01]  /*9810*/  DFMA R96, R148, R118, R96 ;  /* 0x000000769460722b */ /* 0x000fe20000000060 */
[----:B------:R-:W3:Y:S01]  /*9820*/  LDS.64 R98, [R10+0x3468] ;  /* 0x003468000a627984 */ /* 0x000ee20000000a00 */
[----:B------:R-:W-:-:S03]  /*9830*/  DFMA R90, R78, R132, R134 ;  /* 0x000000844e5a722b */ /* 0x000fc60000000086 */
[----:B------:R-:W3:Y:S01]  /*9840*/  LDS.128 R132, [R11+0x5330] ;  /* 0x005330000b847984 */ /* 0x000ee20000000c00 */
[----:B------:R-:W-:Y:S02]  /*9850*/  DFMA R216, R140, R216, R228 ;  /* 0x000000d88cd8722b */ /* 0x000fe400000000e4 */
[----:B----4-:R-:W-:Y:S01]  /*9860*/  DFMA R126, R16, R212, R108 ;  /* 0x000000d4107e722b */ /* 0x010fe2000000006c */
[----:B------:R-:W4:Y:S01]  /*9870*/  LDS.64 R228, [R6+0x208] ;  /* 0x0002080006e47984 */ /* 0x000f220000000a00 */
[----:B------:R-:W-:-:S03]  /*9880*/  DFMA R96, R146, R120, R96 ;  /* 0x000000789260722b */ /* 0x000fc60000000060 */
[----:B------:R-:W4:Y:S01]  /*9890*/  LDS.64 R108, [R12+0x2fe8] ;  /* 0x002fe8000c6c7984 */ /* 0x000f220000000a00 */
[----:B0-----:R-:W-:-:S03]  /*98a0*/  DFMA R230, R44, R220, R216 ;  /* 0x000000dc2ce6722b */ /* 0x001fc600000000d8 */
[----:B------:R-:W0:Y:S01]  /*98b0*/  LDS.64 R212, [R11+0x5340] ;  /* 0x005340000bd47984 */ /* 0x000e220000000a00 */
[----:B------:R-:W-:-:S03]  /*98c0*/  DFMA R96, R32, R122, R96 ;  /* 0x0000007a2060722b */ /* 0x000fc60000000060 */
[----:B------:R-:W0:Y:S05]  /*98d0*/  LDS.64 R216, [R7+0x30] ;  /* 0x0000300007d87984 */ /* 0x000e2a0000000a00 */
[----:B-1----:R-:W-:Y:S02]  /*98e0*/  DFMA R220, R34, R128, R96 ;  /* 0x0000008022dc722b */ /* 0x002fe40000000060 */
[----:B------:R-:W1:Y:S06]  /*98f0*/  LDS.64 R96, [R6+0x270] ;  /* 0x0002700006607984 */ /* 0x000e6c0000000a00 */
[----:B------:R-:W-:-:S02]  /*9900*/  DFMA R220, R30, R130, R220 ;  /* 0x000000821edc722b */ /* 0x000fc400000000dc */
[----:B------:R-:W-:Y:S02]  /*9910*/  DFMA R124, R26, R124, R126 ;  /* 0x0000007c1a7c722b */ /* 0x000fe4000000007e */
[----:B---3--:R-:W-:-:S04]  /*9920*/  DFMA R98, R24, R98, R230 ;  /* 0x000000621862722b */ /* 0x008fc800000000e6 */
[----:B------:R-:W-:Y:S02]  /*9930*/  DFMA R126, R20, R132, R220 ;  /* 0x00000084147e722b */ /* 0x000fe400000000dc */
[----:B----4-:R-:W-:Y:S02]  /*9940*/  DFMA R220, R76, R228, R90 ;  /* 0x000000e44cdc722b */ /* 0x010fe4000000005a */
[----:B------:R-:W-:Y:S02]  /*9950*/  DMUL R206, R98, R206 ;  /* 0x000000ce62ce7228 */ /* 0x000fe40000000000 */
[----:B------:R-:W-:Y:S02]  /*9960*/  DFMA R90, R144, R108, R124 ;  /* 0x0000006c905a722b */ /* 0x000fe4000000007c */
[----:B------:R-:W-:Y:S01]  /*9970*/  DMUL R124, R98, R208 ;  /* 0x000000d0627c7228 */ /* 0x000fe20000000000 */
[----:B------:R-:W3:Y:S01]  /*9980*/  LDS.64 R108, [R7+0x38] ;  /* 0x00003800076c7984 */ /* 0x000ee20000000a00 */
[----:B------:R-:W-:-:S02]  /*9990*/  DFMA R126, R38, R134, R126 ;  /* 0x00000086267e722b */ /* 0x000fc4000000007e */
[----:B------:R-:W-:Y:S02]  /*99a0*/  DMUL R98, R98, R194 ;  /* 0x000000c262627228 */ /* 0x000fe40000000000 */
[C---:B------:R-:W-:Y:S02]  /*99b0*/  DFMA R206, R90.reuse, R208, R206 ;  /* 0x000000d05ace722b */ /* 0x040fe400000000ce */
[----:B------:R-:W-:Y:S02]  /*99c0*/  DFMA R214, R90, R214, R124 ;  /* 0x000000d65ad6722b */ /* 0x000fe4000000007c */
[----:B0-----:R-:W-:Y:S01]  /*99d0*/  DFMA R126, R62, R212, R126 ;  /* 0x000000d43e7e722b */ /* 0x001fe2000000007e */
[----:B------:R-:W0:Y:S01]  /*99e0*/  LDS.64 R124, [R6+0x2d8] ;  /* 0x0002d800067c7984 */ /* 0x000e220000000a00 */
[----:B------:R-:W-:Y:S02]  /*99f0*/  DFMA R216, R74, R216, R220 ;  /* 0x000000d84ad8722b */ /* 0x000fe400000000dc */
[----:B------:R-:W-:-:S02]  /*9a00*/  DFMA R240, R88, R224, R240 ;  /* 0x000000e058f0722b */ /* 0x000fc400000000f0 */
[-C--:B--2---:R-:W-:Y:S02]  /*9a10*/  DFMA R88, R90, R196.reuse, R98 ;  /* 0x000000c45a58722b */ /* 0x084fe40000000062 */
[----:B------:R-:W-:Y:S01]  /*9a20*/  DFMA R214, R126, R196, R214 ;  /* 0x000000c47ed6722b */ /* 0x000fe200000000d6 */
[----:B------:R-:W-:Y:S01]  /*9a30*/  LDS.64 R98, [R6+0x3a8] ;  /* 0x0003a80006627984 */ /* 0x000fe20000000a00 */
[----:B------:R-:W-:Y:S02]  /*9a40*/  DFMA R230, R92, R224, R106 ;  /* 0x000000e05ce6722b */ /* 0x000fe4000000006a */
[----:B------:R-:W-:Y:S01]  /*9a50*/  DFMA R228, R224, R94, R110 ;  /* 0x0000005ee0e4722b */ /* 0x000fe2000000006e */
[----:B------:R-:W-:Y:S01]  /*9a60*/  LDS.64 R106, [R6+0x340] ;  /* 0x00034000066a7984 */ /* 0x000fe20000000a00 */
[----:B-1----:R-:W-:Y:S02]  /*9a70*/  DFMA R208, R72, R96, R216 ;  /* 0x0000006048d0722b */ /* 0x002fe400000000d8 */
[----:B------:R-:W-:Y:S01]  /*9a80*/  DFMA R196, R126, R194, R206 ;  /* 0x000000c27ec4722b */ /* 0x000fe200000000ce */
[----:B------:R-:W-:Y:S04]  /*9a90*/  LDS.64 R96, [R7+0x50] ;  /* 0x0000500007607984 */ /* 0x000fe80000000a00 */
[----:B------:R-:W1:Y:S04]  /*9aa0*/  LDS.64 R194, [R7+0x40] ;  /* 0x0000400007c27984 */ /* 0x000e680000000a00 */
[----:B------:R-:W-:Y:S04]  /*9ab0*/  LDS.64 R94, [R6+0x410] ;  /* 0x00041000065e7984 */ /* 0x000fe80000000a00 */
[----:B------:R-:W-:Y:S04]  /*9ac0*/  LDS.64 R90, [R7+0x58] ;  /* 0x00005800075a7984 */ /* 0x000fe80000000a00 */
[----:B------:R-:W-:Y:S04]  /*9ad0*/  LDS.64 R92, [R6+0x478] ;  /* 0x00047800065c7984 */ /* 0x000fe80000000a00 */
[----:B------:R-:W-:Y:S01]  /*9ae0*/  LDS.64 R206, [R7+0x60] ;  /* 0x0000600007ce7984 */ /* 0x000fe20000000a00 */
[----:B------:R-:W-:Y:S01]  /*9af0*/  BAR.SYNC.DEFER_BLOCKING 0x0 ;  /* 0x0000000000007b1d */ /* 0x000fe20000010000 */
[----:B------:R-:W-:-:S02]  /*9b00*/  CS2R R242, SRZ ;  /* 0x0000000000f27805 */ /* 0x000fc4000001ff00 */
[----:B------:R-:W-:-:S04]  /*9b10*/  CS2R R248, SRZ ;  /* 0x0000000000f87805 */ /* 0x000fc8000001ff00 */
[----:B------:R-:W2:Y:S01]  /*9b20*/  @!P2 LDG.E.64.CONSTANT R242, desc[UR76][R58.64+0x7978] ;  /* 0x0079784c3af2a981 */ /* 0x000ea2000c1e9b00 */
[----:B------:R-:W-:-:S03]  /*9b30*/  DFMA R234, R126, R234, R88 ;  /* 0x000000ea7eea722b */ /* 0x000fc60000000058 */
[----:B------:R-:W-:Y:S04]  /*9b40*/  STS.64 [R8], R214 ;  /* 0x000000d608007388 */ /* 0x000fe80000000a00 */
[----:B------:R-:W-:Y:S01]  /*9b50*/  STS.64 [R9], R196 ;  /* 0x000000c409007388 */ /* 0x000fe20000000a00 */
[----:B------:R-:W-:Y:S01]  /*9b60*/  BAR.SYNC.DEFER_BLOCKING 0x0 ;  /* 0x0000000000007b1d */ /* 0x000fe20000010000 */
[----:B------:R-:W-:-:S05]  /*9b70*/  CS2R R88, SRZ ;  /* 0x0000000000587805 */ /* 0x000fca000001ff00 */
[----:B------:R-:W4:Y:S01]  /*9b80*/  @!P2 LDG.E.64.CONSTANT R248, desc[UR76][R58.64+0x34d0] ;  /* 0x0034d04c3af8a981 */ /* 0x000f22000c1e9b00 */
[----:B---3--:R-:W-:-:S03]  /*9b90*/  DFMA R108, R70, R108, R208 ;  /* 0x0000006c466c722b */ /* 0x008fc600000000d0 */
[----:B------:R-:W3:Y:S04]  /*9ba0*/  @!P2 LDG.E.64.CONSTANT R88, desc[UR76][R58.64+0x102c8] ;  /* 0x0102c84c3a58a981 */ /* 0x000ee8000c1e9b00 */
[----:B------:R-:W1:Y:S01]  /*9bb0*/  LDS.64 R110, [R7] ;  /* 0x00000000076e7984 */ /* 0x000e620000000a00 */
[----:B0-----:R-:W-:-:S03]  /*9bc0*/  DFMA R108, R68, R124, R108 ;  /* 0x0000007c446c722b */ /* 0x001fc6000000006c */
[----:B------:R-:W0:Y:S01]  /*9bd0*/  LDS.64 R124, [R6] ;  /* 0x00000000067c7984 */ /* 0x000e220000000a00 */
[----:B------:R-:W-:Y:S02]  /*9be0*/  CS2R R220, SRZ ;  /* 0x0000000000dc7805 */ /* 0x000fe4000001ff00 */
[----:B------:R-:W-:Y:S01]  /*9bf0*/  CS2R R224, SRZ ;  /* 0x0000000000e07805 */ /* 0x000fe2000001ff00 */
[----:B------:R-:W-:Y:S01]  /*9c00*/  DMUL R104, R104, UR6 ;  /* 0x0000000668687c28 */ /* 0x000fe20008000000 */
[----:B------:R-:W0:Y:S04]  /*9c10*/  LDS.64 R196, [R12+0x34d0] ;  /* 0x0034d0000cc47984 */ /* 0x000e280000000a00 */
[----:B------:R-:W3:Y:S04]  /*9c20*/  @!P2 LDG.E.64.CONSTANT R220, desc[UR76][R58.64+0x14770] ;  /* 0x0147704c3adca981 */ /* 0x000ee8000c1e9b00 */
[----:B------:R-:W3:Y:S01]  /*9c30*/  @!P2 LDG.E.64.CONSTANT R224, desc[UR76][R58.64+0xbe20] ;  /* 0x00be204c3ae0a981 */ /* 0x000ee2000c1e9b00 */
[----:B-1----:R-:W-:-:S03]  /*9c40*/  DFMA R126, R64, R194, R108 ;  /* 0x000000c2407e722b */ /* 0x002fc6000000006c */
[----:B------:R-:W-:Y:S04]  /*9c50*/  LDS.64 R108, [R10+0x3538] ;  /* 0x003538000a6c7984 */ /* 0x000fe80000000a00 */
[----:B------:R-:W1:Y:S04]  /*9c60*/  LDS.64 R216, [R7+0x8] ;  /* 0x0000080007d87984 */ /* 0x000e680000000a00 */
[----:B------:R-:W-:Y:S04]  /*9c70*/  LDS.64 R214, [R6+0x68] ;  /* 0x0000680006d67984 */ /* 0x000fe80000000a00 */
[----:B------:R-:W-:Y:S04]  /*9c80*/  LDS.64 R208, [R7+0x10] ;  /* 0x0000100007d07984 */ /* 0x000fe80000000a00 */
[----:B------:R-:W-:Y:S01]  /*9c90*/  LDS.64 R244, [R7+0x40] ;  /* 0x0000400007f47984 */ /* 0x000fe20000000a00 */
[----:B------:R-:W-:-:S03]  /*9ca0*/  DMUL R110, R56, R110 ;  /* 0x0000006e386e7228 */ /* 0x000fc60000000000 */
[----:B------:R-:W-:Y:S04]  /*9cb0*/  LDS.64 R194, [R12+0x34e8] ;  /* 0x0034e8000cc27984 */ /* 0x000fe80000000a00 */
[----:B------:R-:W-:Y:S01]  /*9cc0*/  LDS.64 R250, [R7+0x50] ;  /* 0x0000500007fa7984 */ /* 0x000fe20000000a00 */
[----:B------:R-:W-:Y:S02]  /*9cd0*/  DFMA R104, R30, R104, R110 ;  /* 0x000000681e68722b */ /* 0x000fe4000000006e */
[----:B------:R-:W-:Y:S01]  /*9ce0*/  DFMA R126, R60, R106, R126 ;  /* 0x0000006a3c7e722b */ /* 0x000fe2000000007e */
[----:B------:R-:W-:Y:S04]  /*9cf0*/  LDS.64 R110, [R12+0x34e0] ;  /* 0x0034e0000c6e7984 */ /* 0x000fe80000000a00 */
[----:B------:R-:W1:Y:S01]  /*9d00*/  LDS.64 R106, [R12+0x34d8] ;  /* 0x0034d8000c6a7984 */ /* 0x000e620000000a00 */
[----:B0-----:R-:W-:-:S03]  /*9d10*/  DFMA R124, R50, R124, R104 ;  /* 0x0000007c327c722b */ /* 0x001fc60000000068 */
[----:B------:R-:W0:Y:S01]  /*9d20*/  LDS.64 R104, [R10+0x34d0] ;  /* 0x0034d0000a687984 */ /* 0x000e220000000a00 */
[----:B------:R-:W-:Y:S02]  /*9d30*/  DFMA R196, R192, R196, RZ ;  /* 0x000000c4c0c4722b */ /* 0x000fe400000000ff */
[----:B------:R-:W-:Y:S01]  /*9d40*/  DFMA R238, R54, R238, R126 ;  /* 0x000000ee36ee722b */ /* 0x000fe2000000007e */
[----:B------:R-:W0:Y:S01]  /*9d50*/  LDS.64 R126, [R10+0x35a0] ;  /* 0x0035a0000a7e7984 */ /* 0x000e220000000a00 */
[----:B-1----:R-:W-:-:S03]  /*9d60*/  DFMA R216, R52, R216, R124 ;  /* 0x000000d834d8722b */ /* 0x002fc6000000007c */
[----:B------:R-:W1:Y:S03]  /*9d70*/  LDS.64 R124, [R6+0xd0] ;  /* 0x0000d000067c7984 */ /* 0x000e660000000a00 */
[----:B------:R-:W-:Y:S02]  /*9d80*/  DFMA R98, R48, R98, R238 ;  /* 0x000000623062722b */ /* 0x000fe400000000ee */
[----:B------:R-:W-:Y:S02]  /*9d90*/  DFMA R106, R188, R106, R196 ;  /* 0x0000006abc6a722b */ /* 0x000fe400000000c4 */
[----:B0-----:R-:W-:-:S06]  /*9da0*/  DFMA R104, R190, R104, RZ ;  /* 0x00000068be68722b */ /* 0x001fcc00000000ff */
[----:B------:R-:W-:Y:S02]  /*9db0*/  DFMA R110, R184, R110, R106 ;  /* 0x0000006eb86e722b */ /* 0x000fe4000000006a */
[----:B------:R-:W0:Y:S01]  /*9dc0*/  LDS.64 R106, [R10+0x3608] ;  /* 0x003608000a6a7984 */ /* 0x000e220000000a00 */
[----:B------:R-:W-:-:S03]  /*9dd0*/  DFMA R104, R186, R108, R104 ;  /* 0x0000006cba68722b */ /* 0x000fc60000000068 */
[----:B------:R-:W0:Y:S01]  /*9de0*/  LDS.64 R108, [R12+0x34f0] ;  /* 0x0034f0000c6c7984 */ /* 0x000e220000000a00 */
[----:B------:R-:W-:Y:S02]  /*9df0*/  DFMA R96, R42, R96, R98 ;  /* 0x000000602a60722b */ /* 0x000fe40000000062 */
[----:B------:R-:W-:Y:S01]  /*9e00*/  DFMA R214, R40, R214, R216 ;  /* 0x000000d628d6722b */ /* 0x000fe200000000d8 */
[----:B------:R-:W0:Y:S01]  /*9e10*/  LDS.64 R98, [R7+0x18] ;  /* 0x0000180007627984 */ /* 0x000e220000000a00 */
[----:B------:R-:W-:Y:S01]  /*9e20*/  DFMA R196, R180, R194, R110 ;  /* 0x000000c2b4c4722b */ /* 0x000fe2000000006e */
[----:B------:R-:W-:Y:S02]  /*9e30*/  CS2R R216, SRZ ;  /* 0x0000000000d87805 */ /* 0x000fe4000001ff00 */
[----:B------:R-:W-:Y:S01]  /*9e40*/  LDS.64 R110, [R12+0x34f8] ;  /* 0x0034f8000c6e7984 */ /* 0x000fe20000000a00 */
[----:B------:R-:W-:-:S03]  /*9e50*/  DFMA R94, R36, R94, R96 ;  /* 0x0000005e245e722b */ /* 0x000fc60000000060 */
[----:B------:R-:W0:Y:S01]  /*9e60*/  LDS.64 R96, [R10+0x3670] ;  /* 0x003670000a607984 */ /* 0x000e220000000a00 */
[----:B------:R-:W-:-:S03]  /*9e70*/  DFMA R208, R66, R208, R214 ;  /* 0x000000d042d0722b */ /* 0x000fc600000000d6 */
[----:B------:R-:W3:Y:S01]  /*9e80*/  @!P2 LDG.E.64.CONSTANT R216, desc[UR76][R58.64+0x18c18] ;  /* 0x018c184c3ad8a981 */ /* 0x000ee2000c1e9b00 */
[----:B------:R-:W-:-:S03]  /*9e90*/  DFMA R104, R182, R126, R104 ;  /* 0x0000007eb668722b */ /* 0x000fc60000000068 */
[----:B------:R-:W0:Y:S04]  /*9ea0*/  LDS.64 R214, [R6+0x138] ;  /* 0x0001380006d67984 */ /* 0x000e280000000a00 */
[----:B------:R-:W0:Y:S04]  /*9eb0*/  LDS.64 R126, [R10+0x36d8] ;  /* 0x0036d8000a7e7984 */ /* 0x000e280000000a00 */
[----:B------:R-:W0:Y:S01]  /*9ec0*/  LDS.64 R194, [R12+0x3500] ;  /* 0x003500000cc27984 */ /* 0x000e220000000a00 */
[----:B-1----:R-:W-:-:S03]  /*9ed0*/  DFMA R124, R46, R124, R208 ;  /* 0x0000007c2e7c722b */ /* 0x002fc600000000d0 */
[----:B------:R-:W1:Y:S01]  /*9ee0*/  LDS.64 R208, [R7+0x20] ;  /* 0x0000200007d07984 */ /* 0x000e620000000a00 */
        /* <DEDUP_REMOVED lines=9> */
[----:B------:R-:W-:-:S02]  /*9f80*/  DFMA R96, R172, R110, R196 ;  /* 0x0000006eac60722b */ /* 0x000fc400000000c4 */
[----:B------:R-:W-:-:S04]  /*9f90*/  DFMA R98, R84, R214, R98 ;  /* 0x000000d65462722b */ /* 0x000fc80000000062 */
[----:B------:R-:W-:Y:S01]  /*9fa0*/  DFMA R104, R170, R126, R104 ;  /* 0x0000007eaa68722b */ /* 0x000fe20000000068 */
[----:B------:R-:W-:Y:S01]  /*9fb0*/  CS2R R238, SRZ ;  /* 0x0000000000ee7805 */ /* 0x000fe2000001ff00 */
[----:B------:R-:W0:Y:S01]  /*9fc0*/  LDS.64 R126, [R12+0x3510] ;  /* 0x003510000c7e7984 */ /* 0x000e220000000a00 */
[----:B------:R-:W-:-:S03]  /*9fd0*/  DFMA R96, R168, R194, R96 ;  /* 0x000000c2a860722b */ /* 0x000fc60000000060 */
[----:B------:R-:W-:Y:S01]  /*9fe0*/  LDS.64 R194, [R7+0x28] ;  /* 0x0000280007c27984 */ /* 0x000fe20000000a00 */
[----:B-1----:R-:W-:-:S03]  /*9ff0*/  DFMA R196, R82, R208, R98 ;  /* 0x000000d052c4722b */ /* 0x002fc60000000062 */
[----:B------:R-:W1:Y:S01]  /*a000*/  LDS.64 R98, [R10+0x3810] ;  /* 0x003810000a627984 */ /* 0x000e620000000a00 */
[----:B------:R-:W-:-:S03]  /*a010*/  DFMA R110, R22, R92, R90 ;  /* 0x0000005c166e722b */ /* 0x000fc6000000005a */
[----:B------:R-:W-:Y:S01]  /*a020*/  LDS.64 R90, [R10+0x38e0] ;  /* 0x0038e0000a5a7984 */ /* 0x000fe20000000a00 */
[----:B0-----:R-:W-:-:S03]  /*a030*/  DFMA R104, R166, R108, R104 ;  /* 0x0000006ca668722b */ /* 0x001fc60000000068 */
[----:B------:R-:W-:Y:S01]  /*a040*/  LDS.64 R92, [R6+0x270] ;  /* 0x00027000065c7984 */ /* 0x000fe20000000a00 */
[----:B------:R-:W-:-:S03]  /*a050*/  DFMA R108, R164, R106, R96 ;  /* 0x0000006aa46c722b */ /* 0x000fc60000000060 */
[----:B------:R-:W0:Y:S04]  /*a060*/  LDS.64 R96, [R12+0x3518] ;  /* 0x003518000c607984 */ /* 0x000e280000000a00 */
[----:B------:R-:W0:Y:S01]  /*a070*/  LDS.64 R106, [R10+0x3878] ;  /* 0x003878000a6a7984 */ /* 0x000e220000000a00 */
[----:B------:R-:W-:-:S03]  /*a080*/  DFMA R94, R162, R94, R104 ;  /* 0x0000005ea25e722b */ /* 0x000fc60000000068 */
[----:B------:R-:W0:Y:S01]  /*a090*/  LDS.64 R104, [R12+0x3520] ;  /* 0x003520000c687984 */ /* 0x000e220000000a00 */
[----:B------:R-:W-:-:S03]  /*a0a0*/  DFMA R196, R80, R124, R196 ;  /* 0x0000007c50c4722b */ /* 0x000fc600000000c4 */
[----:B------:R-:W0:Y:S04]  /*a0b0*/  LDS.64 R124, [R6+0x208] ;  /* 0x00020800067c7984 */ /* 0x000e280000000a00 */
[----:B------:R-:W3:Y:S01]  /*a0c0*/  @!P2 LDG.E.64.CONSTANT R238, desc[UR76][R58.64+0x1d0c0] ;  /* 0x01d0c04c3aeea981 */ /* 0x000ee2000c1e9b00 */
[----:B------:R-:W-:-:S03]  /*a0d0*/  DFMA R126, R158, R126, R108 ;  /* 0x0000007e9e7e722b */ /* 0x000fc6000000006c */
[----:B------:R-:W-:Y:S04]  /*a0e0*/  LDS.64 R214, [R11+0x5348] ;  /* 0x005348000bd67984 */ /* 0x000fe80000000a00 */
[----:B------:R-:W-:Y:S01]  /*a0f0*/  LDS.64 R108, [R7+0x30] ;  /* 0x00003000076c7984 */ /* 0x000fe20000000a00 */
[----:B-1----:R-:W-:-:S03]  /*a100*/  DFMA R94, R156, R98, R94 ;  /* 0x000000629c5e722b */ /* 0x002fc6000000005e */
[----:B------:R-:W1:Y:S01]  /*a110*/  LDS.64 R98, [R12+0x3528] ;  /* 0x003528000c627984 */ /* 0x000e620000000a00 */
[----:B0-----:R-:W-:-:S03]  /*a120*/  DFMA R126, R142, R96, R126 ;  /* 0x000000608e7e722b */ /* 0x001fc6000000007e */
[----:B------:R-:W0:Y:S01]  /*a130*/  LDS.64 R96, [R10+0x3948] ;  /* 0x003948000a607984 */ /* 0x000e220000000a00 */
[----:B------:R-:W-:-:S03]  /*a140*/  DFMA R106, R136, R106, R94 ;  /* 0x0000006a886a722b */ /* 0x000fc6000000005e */
[----:B------:R-:W2:Y:S01]  /*a150*/  LDS.64 R94, [R10+0x39b0] ;  /* 0x0039b0000a5e7984 */ /* 0x000ea20000000a00 */
[----:B------:R-:W-:-:S03]  /*a160*/  DFMA R194, R78, R194, R196 ;  /* 0x000000c24ec2722b */ /* 0x000fc600000000c4 */
[----:B------:R-:W4:Y:S01]  /*a170*/  LDS.64 R196, [R12+0x3530] ;  /* 0x003530000cc47984 */ /* 0x000f220000000a00 */
[----:B------:R-:W-:Y:S02]  /*a180*/  DFMA R90, R140, R90, R106 ;  /* 0x0000005a8c5a722b */ /* 0x000fe4000000006a */
[----:B------:R-:W-:Y:S02]  /*a190*/  DFMA R104, R16, R104, R126 ;  /* 0x000000681068722b */ /* 0x000fe4000000007e */
[----:B------:R-:W-:Y:S02]  /*a1a0*/  DFMA R124, R76, R124, R194 ;  /* 0x0000007c4c7c722b */ /* 0x000fe400000000c2 */
[----:B------:R-:W-:Y:S01]  /*a1b0*/  DFMA R206, R18, R206, R110 ;  /* 0x000000ce12ce722b */ /* 0x000fe2000000006e */
[----:B------:R-:W-:Y:S03]  /*a1c0*/  LDS.64 R194, [R6+0x340] ;  /* 0x0003400006c27984 */ /* 0x000fe60000000a00 */
[----:B-1----:R-:W-:-:S02]  /*a1d0*/  DFMA R98, R26, R98, R104 ;  /* 0x000000621a62722b */ /* 0x002fc40000000068 */
[----:B------:R-:W1:Y:S01]  /*a1e0*/  LDS.128 R104, [R11+0x5350] ;  /* 0x005350000b687984 */ /* 0x000e620000000c00 */
[----:B------:R-:W-:Y:S02]  /*a1f0*/  DFMA R108, R74, R108, R124 ;  /* 0x0000006c4a6c722b */ /* 0x000fe4000000007c */
[----:B0-----:R-:W-:Y:S01]  /*a200*/  DFMA R96, R44, R96, R90 ;  /* 0x000000602c60722b */ /* 0x001fe2000000005a */
[----:B------:R-:W0:Y:S07]  /*a210*/  LDS.64 R90, [R7+0x38] ;  /* 0x00003800075a7984 */ /* 0x000e2e0000000a00 */
[----:B--2---:R-:W-:-:S02]  /*a220*/  DFMA R94, R24, R94, R96 ;  /* 0x0000005e185e722b */ /* 0x004fc40000000060 */
[----:B------:R-:W2:Y:S01]  /*a230*/  LDS.64 R96, [R6+0x2d8] ;  /* 0x0002d80006607984 */ /* 0x000ea20000000a00 */
[----:B------:R-:W-:-:S03]  /*a240*/  DFMA R92, R72, R92, R108 ;  /* 0x0000005c485c722b */ /* 0x000fc6000000006c */
[----:B------:R-:W2:Y:S01]  /*a250*/  LDS.128 R108, [R11+0x5360] ;  /* 0x005360000b6c7984 */ /* 0x000ea20000000c00 */
[----:B----4-:R-:W-:Y:S02]  /*a260*/  DFMA R196, R144, R196, R98 ;  /* 0x000000c490c4722b */ /* 0x010fe40000000062 */
[----:B------:R-:W-:Y:S02]  /*a270*/  DMUL R124, R94, R242 ;  /* 0x000000f25e7c7228 */ /* 0x000fe40000000000 */
[----:B------:R-:W-:-:S06]  /*a280*/  DFMA R98, R160, R214, RZ ;  /* 0x000000d6a062722b */ /* 0x000fcc00000000ff */
[----:B------:R-:W-:Y:S02]  /*a290*/  DFMA R248, R196, R248, R124 ;  /* 0x000000f8c4f8722b */ /* 0x000fe4000000007c */
[----:B------:R-:W4:Y:S01]  /*a2a0*/  LDS.128 R124, [R11+0x5370] ;  /* 0x005370000b7c7984 */ /* 0x000f220000000c00 */
[----:B---3--:R-:W-:Y:S02]  /*a2b0*/  DMUL R88, R94, R88 ;  /* 0x000000585e587228 */ /* 0x008fe40000000000 */
[----:B-1----:R-:W-:Y:S02]  /*a2c0*/  DFMA R98, R154, R104, R98 ;  /* 0x000000689a62722b */ /* 0x002fe40000000062 */
[----:B0-----:R-:W-:-:S04]  /*a2d0*/  DFMA R90, R70, R90, R92 ;  /* 0x0000005a465a722b */ /* 0x001fc8000000005c */
[----:B------:R-:W-:Y:S02]  /*a2e0*/  DFMA R242, R196, R242, R88 ;  /* 0x000000f2c4f2722b */ /* 0x000fe40000000058 */
[----:B------:R-:W-:Y:S02]  /*a2f0*/  DFMA R98, R152, R106, R98 ;  /* 0x0000006a9862722b */ /* 0x000fe40000000062 */
[----:B--2---:R-:W-:Y:S02]  /*a300*/  DFMA R96, R68, R96, R90 ;  /* 0x000000604460722b */ /* 0x004fe4000000005a */
[----:B------:R-:W0:Y:S01]  /*a310*/  LDS.128 R88, [R11+0x5380] ;  /* 0x005380000b587984 */ /* 0x000e220000000c00 */
[----:B------:R-:W-:-:S03]  /*a320*/  DMUL R94, R94, R220 ;  /* 0x000000dc5e5e7228 */ /* 0x000fc60000000000 */
[----:B------:R-:W-:-:S05]  /*a330*/  DFMA R98, R150, R108, R98 ;  /* 0x0000006c9662722b */ /* 0x000fca0000000062 */
[----:B------:R-:W-:-:S03]  /*a340*/  DFMA R196, R196, R224, R94 ;  /* 0x000000e0c4c4722b */ /* 0x000fc6000000005e */
[----:B------:R-:W-:Y:S01]  /*a350*/  DFMA R208, R138, R110, R98 ;  /* 0x0000006e8ad0722b */ /* 0x000fe20000000062 */
[----:B------:R-:W1:Y:S07]  /*a360*/  LDS.128 R92, [R11+0x5390] ;  /* 0x005390000b5c7984 */ /* 0x000e6e0000000c00 */
[----:B----4-:R-:W-:Y:S02]  /*a370*/  DFMA R208, R148, R124, R208 ;  /* 0x0000007c94d0722b */ /* 0x010fe400000000d0 */
[----:B------:R-:W-:Y:S01]  /*a380*/  DFMA R244, R64, R244, R96 ;  /* 0x000000f440f4722b */ /* 0x000fe20000000060 */
[----:B------:R-:W2:Y:S05]  /*a390*/  LDS.128 R96, [R11+0x53a0] ;  /* 0x0053a0000b607984 */ /* 0x000eaa0000000c00 */
        /* <DEDUP_REMOVED lines=9> */
[C---:B------:R-:W-:Y:S01]  /*a430*/  DFMA R220, R208.reuse, R220, R242 ;  /* 0x000000dcd0dc722b */ /* 0x040fe200000000f2 */
[----:B------:R-:W1:Y:S01]  /*a440*/  LDS.64 R242, [R6+0x3a8] ;  /* 0x0003a80006f27984 */ /* 0x000e620000000a00 */
[----:B------:R-:W-:Y:S02]  /*a450*/  DFMA R224, R208, R224, R248 ;  /* 0x000000e0d0e0722b */ /* 0x000fe400000000f8 */
[----:B------:R-:W-:Y:S01]  /*a460*/  DFMA R246, R14, R246, R206 ;  /* 0x000000f60ef6722b */ /* 0x000fe200000000ce */
[----:B------:R-:W2:Y:S01]  /*a470*/  LDS.64 R248, [R6+0x410] ;  /* 0x0004100006f87984 */ /* 0x000ea20000000a00 */
[----:B------:R-:W-:Y:S01]  /*a480*/  DFMA R196, R208, R216, R196 ;  /* 0x000000d8d0c4722b */ /* 0x000fe200000000c4 */
[----:B------:R-:W-:Y:S02]  /*a490*/  CS2R R208, SRZ ;  /* 0x0000000000d07805 */ /* 0x000fe4000001ff00 */
[----:B------:R-:W-:Y:S02]  /*a4a0*/  CS2R R206, SRZ ;  /* 0x0000000000ce7805 */ /* 0x000fe4000001ff00 */
[----:B------:R-:W-:-:S02]  /*a4b0*/  CS2R R216, SRZ ;  /* 0x0000000000d87805 */ /* 0x000fc4000001ff00 */
[----:B------:R-:W3:Y:S04]  /*a4c0*/  @!P2 LDG.E.64.CONSTANT R208, desc[UR76][R58.64+0x7ec0] ;  /* 0x007ec04c3ad0a981 */ /* 0x000ee8000c1e9b00 */
[----:B------:R-:W4:Y:S04]  /*a4d0*/  @!P2 LDG.E.64.CONSTANT R206, desc[UR76][R58.64+0x10810] ;  /* 0x0108104c3acea981 */ /* 0x000f28000c1e9b00 */
[----:B------:R-:W4:Y:S01]  /*a4e0*/  @!P2 LDG.E.64.CONSTANT R216, desc[UR76][R58.64+0x3a18] ;  /* 0x003a184c3ad8a981 */ /* 0x000f22000c1e9b00 */
[----:B0-----:R-:W-:Y:S02]  /*a4f0*/  DFMA R244, R54, R244, R194 ;  /* 0x000000f436f4722b */ /* 0x001fe400000000c2 */
[----:B------:R-:W-:-:S02]  /*a500*/  DADD R222, R222, R246 ;  /* 0x00000000dede7229 */ /* 0x000fc400000000f6 */
[----:B------:R-:W-:Y:S01]  /*a510*/  DFMA R100, R100, R234, R198 ;  /* 0x000000ea6464722b */ /* 0x000fe200000000c6 */
[----:B------:R-:W-:Y:S04]  /*a520*/  LDS.64 R246, [R6+0x478] ;  /* 0x0004780006f67984 */ /* 0x000fe80000000a00 */
[----:B------:R-:W0:Y:S01]  /*a530*/  LDS.64 R198, [R7+0x58] ;  /* 0x0000580007c67984 */ /* 0x000e220000000a00 */
[----:B-1----:R-:W-:-:S03]  /*a540*/  DFMA R242, R48, R242, R244 ;  /* 0x000000f230f2722b */ /* 0x002fc600000000f4 */
[----:B------:R-:W-:Y:S05]  /*a550*/  LDS.64 R244, [R7+0x60] ;  /* 0x0000600007f47984 */ /* 0x000fea0000000a00 */
[----:B------:R-:W-:Y:S02]  /*a560*/  DFMA R250, R42, R250, R242 ;  /* 0x000000fa2afa722b */ /* 0x000fe400000000f2 */
[----:B------:R-:W-:Y:S01]  /*a570*/  LDS.64 R242, [R6+0x4e0] ;  /* 0x0004e00006f27984 */ /* 0x000fe20000000a00 */
[----:B------:R-:W-:Y:S01]  /*a580*/  BAR.SYNC.DEFER_BLOCKING 0x0 ;  /* 0x0000000000007b1d */ /* 0x000fe20000010000 */
[----:B------:R-:W-:-:S06]  /*a590*/  CS2R R194, SRZ ;  /* 0x0000000000c27805 */ /* 0x000fcc000001ff00 */
[----:B------:R-:W4:Y:S04]  /*a5a0*/  @!P2 LDG.E.64.CONSTANT R194, desc[UR76][R58.64+0xc368] ;  /* 0x00c3684c3ac2a981 */ /* 0x000f28000c1e9b00 */
[----:B------:R-:W-:Y:S04]  /*a5b0*/  STS.64 [R8], R224 ;  /* 0x000000e008007388 */ /* 0x000fe80000000a00 */
[----:B------:R1:W-:Y:S01]  /*a5c0*/  STS.64 [R9], R220 ;  /* 0x000000dc09007388 */ /* 0x0003e20000000a00 */
[C---:B------:R-:W-:Y:S01]  /*a5d0*/  DFMA R102, R234.reuse, R102, R200 ;  /* 0x00000066ea66722b */ /* 0x040fe200000000c8 */
[----:B------:R-:W-:Y:S06]  /*a5e0*/  BAR.SYNC.DEFER_BLOCKING 0x0 ;  /* 0x0000000000007b1d */ /* 0x000fec0000010000 */
[----:B------:R-:W-:Y:S01]  /*a5f0*/  DFMA R226, R234, R118, R226 ;  /* 0x00000076eae2722b */ /* 0x000fe200000000e2 */
[----:B------:R-:W0:Y:S01]  /*a600*/  LDS.64 R200, [R7] ;  /* 0x0000000007c87984 */ /* 0x000e220000000a00 */
[----:B-1----:R-:W-:-:S02]  /*a610*/  DFMA R220, R112, R234, R202 ;  /* 0x000000ea70dc722b */ /* 0x002fc400000000ca */
[----:B--2---:R-:W-:Y:S01]  /*a620*/  DFMA R118, R36, R248, R250 ;  /* 0x000000f82476722b */ /* 0x004fe200000000fa */
[----:B------:R-:W1:Y:S01]  /*a630*/  LDS.64 R112, [R6] ;  /* 0x0000000006707984 */ /* 0x000e620000000a00 */
[----:B------:R-:W-:-:S03]  /*a640*/  DFMA R224, R116, R234, R210 ;  /* 0x000000ea74e0722b */ /* 0x000fc600000000d2 */
[----:B------:R-:W2:Y:S03]  /*a650*/  LDS.64 R116, [R7+0x8] ;  /* 0x0000080007747984 */ /* 0x000ea60000000a00 */
[----:B0-----:R-:W-:Y:S01]  /*a660*/  DFMA R118, R28, R198, R118 ;  /* 0x000000c61c76722b */ /* 0x001fe20000000076 */
[----:B------:R-:W-:Y:S01]  /*a670*/  LDS.64 R248, [R7+0x28] ;  /* 0x0000280007f87984 */ /* 0x000fe20000000a00 */
[----:B------:R-:W-:Y:S02]  /*a680*/  DFMA R198, R234, R122, R240 ;  /* 0x0000007aeac6722b */ /* 0x000fe400000000f0 */
[----:B------:R-:W-:Y:S01]  /*a690*/  DFMA R236, R120, R234, R236 ;  /* 0x000000ea78ec722b */ /* 0x000fe200000000ec */
[----:B------:R-:W-:Y:S03]  /*a6a0*/  LDS.64 R240, [R12+0x3a60] ;  /* 0x003a60000cf07984 */ /* 0x000fe60000000a00 */
[----:B------:R-:W-:Y:S01]  /*a6b0*/  DFMA R246, R22, R246, R118 ;  /* 0x000000f616f6722b */ /* 0x000fe20000000076 */
[----:B------:R-:W-:Y:S04]  /*a6c0*/  LDS.64 R120, [R12+0x3a18] ;  /* 0x003a18000c787984 */ /* 0x000fe80000000a00 */
[----:B------:R-:W0:Y:S01]  /*a6d0*/  LDS.64 R118, [R6+0x68] ;  /* 0x0000680006767984 */ /* 0x000e220000000a00 */
[----:B------:R-:W-:-:S02]  /*a6e0*/  DMUL R202, R238, UR6 ;  /* 0x00000006eeca7c28 */ /* 0x000fc40008000000 */
[----:B------:R-:W-:Y:S01]  /*a6f0*/  DFMA R218, R234, R130, R218 ;  /* 0x00000082eada722b */ /* 0x000fe200000000da */
[----:B------:R-:W-:Y:S01]  /*a700*/  LDS.64 R130, [R10+0x3a18] ;  /* 0x003a18000a827984 */ /* 0x000fe20000000a00 */
[----:B------:R-:W-:Y:S02]  /*a710*/  DMUL R122, R56, R200 ;  /* 0x000000c8387a7228 */ /* 0x000fe40000000000 */
[----:B------:R-:W-:Y:S01]  /*a720*/  DFMA R200, R132, R234, R232 ;  /* 0x000000ea84c8722b */ /* 0x000fe200000000e8 */
[----:B------:R-:W0:Y:S05]  /*a730*/  LDS.64 R132, [R7+0x10] ;  /* 0x0000100007847984 */ /* 0x000e2a0000000a00 */
[----:B------:R-:W-:-:S02]  /*a740*/  DFMA R202, R20, R202, R122 ;  /* 0x000000ca14ca722b */ /* 0x000fc4000000007a */
[----:B------:R-:W0:Y:S01]  /*a750*/  LDS.64 R122, [R12+0x3a20] ;  /* 0x003a20000c7a7984 */ /* 0x000e220000000a00 */
[C---:B------:R-:W-:Y:S02]  /*a760*/  DFMA R114, R234.reuse, R114, R204 ;  /* 0x00000072ea72722b */ /* 0x040fe400000000cc */
[----:B------:R-:W-:Y:S01]  /*a770*/  DFMA R204, R234, R134, R230 ;  /* 0x00000086eacc722b */ /* 0x000fe200000000e6 */
[----:B------:R-:W0:Y:S02]  /*a780*/  LDS.64 R134, [R6+0xd0] ;  /* 0x0000d00006867984 */ /* 0x000e240000000a00 */
[----:B-1----:R-:W-:Y:S02]  /*a790*/  DFMA R232, R50, R112, R202 ;  /* 0x0000007032e8722b */ /* 0x002fe400000000ca */
[----:B------:R-:W1:Y:S04]  /*a7a0*/  LDS.64 R230, [R10+0x3a80] ;  /* 0x003a80000ae67984 */ /* 0x000e680000000a00 */
[----:B------:R-:W1:Y:S01]  /*a7b0*/  LDS.64 R112, [R12+0x3a28] ;  /* 0x003a28000c707984 */ /* 0x000e620000000a00 */
[----:B------:R-:W-:-:S02]  /*a7c0*/  DFMA R244, R18, R244, R246 ;  /* 0x000000f412f4722b */ /* 0x000fc400000000f6 */
[----:B------:R-:W-:Y:S01]  /*a7d0*/  DFMA R210, R128, R234, R222 ;  /* 0x000000ea80d2722b */ /* 0x000fe200000000de */
[----:B------:R-:W-:Y:S01]  /*a7e0*/  LDS.64 R246, [R6+0x208] ;  /* 0x0002080006f67984 */ /* 0x000fe20000000a00 */
[----:B--2---:R-:W-:-:S03]  /*a7f0*/  DFMA R232, R52, R116, R232 ;  /* 0x0000007434e8722b */ /* 0x004fc600000000e8 */
[----:B------:R-:W2:Y:S04]  /*a800*/  LDS.64 R128, [R10+0x3ae8] ;  /* 0x003ae8000a807984 */ /* 0x000ea80000000a00 */
[----:B------:R-:W2:Y:S01]  /*a810*/  LDS.64 R222, [R7+0x18] ;  /* 0x0000180007de7984 */ /* 0x000ea20000000a00 */
[----:B------:R-:W-:Y:S02]  /*a820*/  DFMA R242, R14, R242, R244 ;  /* 0x000000f20ef2722b */ /* 0x000fe400000000f4 */
[----:B0-----:R-:W-:Y:S01]  /*a830*/  DFMA R232, R40, R118, R232 ;  /* 0x0000007628e8722b */ /* 0x001fe200000000e8 */
[----:B------:R-:W0:Y:S04]  /*a840*/  LDS.64 R116, [R12+0x3a30] ;  /* 0x003a30000c747984 */ /* 0x000e280000000a00 */
[----:B------:R-:W0:Y:S01]  /*a850*/  LDS.64 R118, [R10+0x3b50] ;  /* 0x003b50000a767984 */ /* 0x000e220000000a00 */
[----:B------:R-:W-:-:S02]  /*a860*/  DFMA R202, R212, R234, R228 ;  /* 0x000000ead4ca722b */ /* 0x000fc400000000e4 */
[----:B------:R-:W-:Y:S01]  /*a870*/  DADD R212, R218, R242 ;  /* 0x00000000dad47229 */ /* 0x000fe200000000f2 */
[----:B------:R-:W-:Y:S01]  /*a880*/  LDS.64 R228, [R6+0x138] ;  /* 0x0001380006e47984 */ /* 0x000fe20000000a00 */
[----:B------:R-:W-:Y:S02]  /*a890*/  DFMA R218, R104, R196, R102 ;  /* 0x000000c468da722b */ /* 0x000fe40000000066 */
[----:B------:R-:W-:Y:S01]  /*a8a0*/  DFMA R238, R192, R120, RZ ;  /* 0x00000078c0ee722b */ /* 0x000fe200000000ff */
[----:B------:R-:W-:Y:S01]  /*a8b0*/  LDS.64 R244, [R7+0x30] ;  /* 0x0000300007f47984 */ /* 0x000fe20000000a00 */
[----:B------:R-:W-:-:S03]  /*a8c0*/  DFMA R104, R66, R132, R232 ;  /* 0x000000844268722b */ /* 0x000fc600000000e8 */
[----:B------:R-:W0:Y:S04]  /*a8d0*/  LDS.64 R120, [R12+0x3a38] ;  /* 0x003a38000c787984 */ /* 0x000e280000000a00 */
[----:B------:R-:W0:Y:S01]  /*a8e0*/  LDS.64 R132, [R10+0x3bb8] ;  /* 0x003bb8000a847984 */ /* 0x000e220000000a00 */
[----:B------:R-:W-:Y:S02]  /*a8f0*/  DFMA R234, R190, R130, RZ ;  /* 0x00000082beea722b */ /* 0x000fe400000000ff */
[----:B------:R-:W-:Y:S01]  /*a900*/  DFMA R238, R188, R122, R238 ;  /* 0x0000007abcee722b */ /* 0x000fe200000000ee */
[----:B------:R-:W-:Y:S01]  /*a910*/  LDS.64 R130, [R10+0x3c20] ;  /* 0x003c20000a827984 */ /* 0x000fe20000000a00 */
[----:B------:R-:W-:-:S03]  /*a920*/  DFMA R214, R214, R196, R100 ;  /* 0x000000c4d6d6722b */ /* 0x000fc60000000064 */
[----:B------:R-:W0:Y:S04]  /*a930*/  LDS.64 R122, [R12+0x3a40] ;  /* 0x003a40000c7a7984 */ /* 0x000e280000000a00 */
[----:B------:R-:W0:Y:S01]  /*a940*/  LDS.128 R100, [R11+0x53b0] ;  /* 0x0053b0000b647984 */ /* 0x000e220000000c00 */
[----:B------:R-:W-:Y:S02]  /*a950*/  DFMA R104, R46, R134, R104 ;  /* 0x000000862e68722b */ /* 0x000fe40000000068 */
[----:B-1----:R-:W-:Y:S01]  /*a960*/  DFMA R234, R186, R230, R234 ;  /* 0x000000e6baea722b */ /* 0x002fe200000000ea */
[----:B------:R-:W1:Y:S01]  /*a970*/  LDS.64 R134, [R12+0x3a48] ;  /* 0x003a48000c867984 */ /* 0x000e620000000a00 */
[----:B------:R-:W-:-:S03]  /*a980*/  DFMA R230, R184, R112, R238 ;  /* 0x00000070b8e6722b */ /* 0x000fc600000000ee */
[----:B------:R-:W1:Y:S01]  /*a990*/  LDS.64 R112, [R10+0x3c88] ;  /* 0x003c88000a707984 */ /* 0x000e620000000a00 */
[----:B------:R-:W-:Y:S02]  /*a9a0*/  DFMA R220, R196, R106, R220 ;  /* 0x0000006ac4dc722b */ /* 0x000fe400000000dc */
[----:B--2---:R-:W-:Y:S01]  /*a9b0*/  DFMA R128, R182, R128, R234 ;  /* 0x00000080b680722b */ /* 0x004fe200000000ea */
[----:B------:R-:W2:Y:S01]  /*a9c0*/  LDS.64 R232, [R7+0x20] ;  /* 0x0000200007e87984 */ /* 0x000ea20000000a00 */
[----:B------:R-:W-:-:S03]  /*a9d0*/  DFMA R234, R86, R222, R104 ;  /* 0x000000de56ea722b */ /* 0x000fc60000000068 */
[----:B------:R-:W2:Y:S01]  /*a9e0*/  LDS.128 R104, [R11+0x53c0] ;  /* 0x0053c0000b687984 */ /* 0x000ea20000000c00 */
[----:B0-----:R-:W-:Y:S02]  /*a9f0*/  DFMA R230, R180, R116, R230 ;  /* 0x00000074b4e6722b */ /* 0x001fe400000000e6 */
[----:B------:R-:W-:Y:S01]  /*aa00*/  DFMA R128, R178, R118, R128 ;  /* 0x00000076b280722b */ /* 0x000fe20000000080 */
[----:B------:R-:W0:Y:S04]  /*aa10*/  LDS.64 R116, [R10+0x3cf0] ;  /* 0x003cf0000a747984 */ /* 0x000e280000000a00 */
[----:B------:R-:W0:Y:S01]  /*aa20*/  LDS.64 R118, [R6+0x1a0] ;  /* 0x0001a00006767984 */ /* 0x000e220000000a00 */
[----:B------:R-:W-:Y:S02]  /*aa30*/  DFMA R120, R176, R120, R230 ;  /* 0x00000078b078722b */ /* 0x000fe400000000e6 */
[----:B------:R-:W-:Y:S01]  /*aa40*/  DFMA R222, R108, R196, R114 ;  /* 0x000000c46cde722b */ /* 0x000fe20000000072 */
[----:B------:R-:W-:Y:S01]  /*aa50*/  LDS.64 R238, [R10+0x3ef8] ;  /* 0x003ef8000aee7984 */ /* 0x000fe20000000a00 */
[----:B------:R-:W-:-:S02]  /*aa60*/  DFMA R224, R196, R110, R224 ;  /* 0x0000006ec4e0722b */ /* 0x000fc400000000e0 */
[----:B------:R-:W-:Y:S01]  /*aa70*/  DFMA R132, R174, R132, R128 ;  /* 0x00000084ae84722b */ /* 0x000fe20000000080 */
[----:B------:R-:W-:Y:S01]  /*aa80*/  LDS.128 R108, [R11+0x53d0] ;  /* 0x0053d0000b6c7984 */ /* 0x000fe20000000c00 */
[----:B------:R-:W-:-:S03]  /*aa90*/  DFMA R234, R84, R228, R234 ;  /* 0x000000e454ea722b */ /* 0x000fc600000000ea */
[----:B------:R-:W0:Y:S04]  /*aaa0*/  LDS.64 R228, [R12+0x3a50] ;  /* 0x003a50000ce47984 */ /* 0x000e280000000a00 */
[----:B------:R-:W0:Y:S01]  /*aab0*/  LDS.64 R128, [R10+0x3d58] ;  /* 0x003d58000a807984 */ /* 0x000e220000000a00 */
[----:B------:R-:W-:Y:S02]  /*aac0*/  DFMA R230, R172, R122, R120 ;  /* 0x0000007aace6722b */ /* 0x000fe40000000078 */
[----:B------:R-:W-:Y:S01]  /*aad0*/  DFMA R132, R170, R130, R132 ;  /* 0x00000082aa84722b */ /* 0x000fe20000000084 */
[----:B------:R-:W0:Y:S01]  /*aae0*/  LDS.64 R122, [R12+0x3a58] ;  /* 0x003a58000c7a7984 */ /* 0x000e220000000a00 */
[----:B------:R-:W-:-:S03]  /*aaf0*/  DFMA R114, R160, R100, RZ ;  /* 0x00000064a072722b */ /* 0x000fc600000000ff */
[----:B------:R-:W0:Y:S01]  /*ab00*/  LDS.64 R120, [R10+0x3dc0] ;  /* 0x003dc0000a787984 */ /* 0x000e220000000a00 */
[----:B-1----:R-:W-:Y:S02]  /*ab10*/  DFMA R130, R168, R134, R230 ;  /* 0x00000086a882722b */ /* 0x002fe400000000e6 */
[----:B------:R-:W-:Y:S01]  /*ab20*/  DFMA R230, R166, R112, R132 ;  /* 0x00000070a6e6722b */ /* 0x000fe20000000084 */
[----:B------:R-:W1:Y:S01]  /*ab30*/  LDS.64 R134, [R10+0x3e28] ;  /* 0x003e28000a867984 */ /* 0x000e620000000a00 */
[----:B------:R-:W-:Y:S02]  /*ab40*/  DFMA R132, R154, R102, R114 ;  /* 0x000000669a84722b */ /* 0x000fe40000000072 */
[----:B--2---:R-:W-:Y:S01]  /*ab50*/  DFMA R232, R82, R232, R234 ;  /* 0x000000e852e8722b */ /* 0x004fe200000000ea */
[----:B------:R-:W2:Y:S05]  /*ab60*/  LDS.128 R112, [R11+0x53e0] ;  /* 0x0053e0000b707984 */ /* 0x000eaa0000000c00 */
[----:B------:R-:W-:-:S02]  /*ab70*/  DFMA R132, R152, R104, R132 ;  /* 0x000000689884722b */ /* 0x000fc40000000084 */
[----:B0-----:R-:W-:Y:S02]  /*ab80*/  DFMA R116, R162, R116, R230 ;  /* 0x00000074a274722b */ /* 0x001fe400000000e6 */
[----:B------:R-:W-:Y:S01]  /*ab90*/  DFMA R118, R80, R118, R232 ;  /* 0x000000765076722b */ /* 0x000fe200000000e8 */
[----:B------:R-:W-:Y:S01]  /*aba0*/  CS2R R234, SRZ ;  /* 0x0000000000ea7805 */ /* 0x000fe2000001ff00 */
[----:B------:R-:W-:Y:S02]  /*abb0*/  LDS.64 R230, [R12+0x3a70] ;  /* 0x003a70000ce67984 */ /* 0x000fe40000000a00 */
[----:B------:R-:W-:Y:S02]  /*abc0*/  DFMA R132, R150, R106, R132 ;  /* 0x0000006a9684722b */ /* 0x000fe40000000084 */
[----:B------:R-:W-:Y:S02]  /*abd0*/  LDS.64 R232, [R12+0x3a78] ;  /* 0x003a78000ce87984 */ /* 0x000fe40000000a00 */
[----:B------:R-:W-:-:S02]  /*abe0*/  DFMA R248, R78, R248, R118 ;  /* 0x000000f84ef8722b */ /* 0x000fc40000000076 */
[----:B------:R-:W4:Y:S01]  /*abf0*/  @!P2 LDG.E.64.CONSTANT R234, desc[UR76][R58.64+0x14cb8] ;  /* 0x014cb84c3aeaa981 */ /* 0x000f22000c1e9b00 */
[----:B------:R-:W-:Y:S02]  /*ac00*/  DFMA R130, R164, R228, R130 ;  /* 0x000000e4a482722b */ /* 0x000fe40000000082 */
[----:B------:R-:W-:Y:S01]  /*ac10*/  DFMA R132, R138, R108, R132 ;  /* 0x0000006c8a84722b */ /* 0x000fe20000000084 */
[----:B------:R-:W-:Y:S01]  /*ac20*/  LDS.64 R228, [R11+0x5410] ;  /* 0x005410000be47984 */ /* 0x000fe20000000a00 */
[----:B------:R-:W-:-:S03]  /*ac30*/  DFMA R128, R156, R128, R116 ;  /* 0x000000809c80722b */ /* 0x000fc60000000074 */
[----:B------:R-:W0:Y:S01]  /*ac40*/  LDS.128 R116, [R11+0x53f0] ;  /* 0x0053f0000b747984 */ /* 0x000e220000000c00 */
[----:B------:R-:W-:Y:S02]  /*ac50*/  DFMA R122, R158, R122, R130 ;  /* 0x0000007a9e7a722b */ /* 0x000fe40000000082 */
[----:B------:R-:W-:Y:S01]  /*ac60*/  DFMA R242, R148, R110, R132 ;  /* 0x0000006e94f2722b */ /* 0x000fe20000000084 */
[----:B------:R-:W0:Y:S01]  /*ac70*/  LDS.64 R130, [R10+0x3e90] ;  /* 0x003e90000a827984 */ /* 0x000e220000000a00 */
[----:B------:R-:W-:-:S03]  /*ac80*/  DFMA R120, R136, R120, R128 ;  /* 0x000000788878722b */ /* 0x000fc60000000080 */
[----:B------:R-:W3:Y:S01]  /*ac90*/  LDS.64 R132, [R12+0x3a68] ;  /* 0x003a68000c847984 */ /* 0x000ee20000000a00 */
[----:B------:R-:W-:-:S03]  /*aca0*/  DFMA R240, R142, R240, R122 ;  /* 0x000000f08ef0722b */ /* 0x000fc6000000007a */
[----:B------:R-:W-:Y:S01]  /*acb0*/  LDS.64 R128, [R6+0x270] ;  /* 0x0002700006807984 */ /* 0x000fe20000000a00 */
[----:B-1----:R-:W-:-:S03]  /*acc0*/  DFMA R134, R140, R134, R120 ;  /* 0x000000868c86722b */ /* 0x002fc60000000078 */
[----:B------:R-:W1:Y:S01]  /*acd0*/  LDS.128 R120, [R11+0x5400] ;  /* 0x005400000b787984 */ /* 0x000e620000000c00 */
[----:B--2---:R-:W-:Y:S02]  /*ace0*/  DFMA R242, R146, R112, R242 ;  /* 0x0000007092f2722b */ /* 0x004fe400000000f2 */
[----:B------:R-:W-:Y:S01]  /*acf0*/  DFMA R226, R124, R196, R226 ;  /* 0x000000c47ce2722b */ /* 0x000fe200000000e2 */
[----:B------:R-:W2:Y:S05]  /*ad00*/  LDS.64 R124, [R7+0x38] ;  /* 0x00003800077c7984 */ /* 0x000eaa0000000a00 */
[----:B------:R-:W-:Y:S02]  /*ad10*/  DFMA R242, R32, R114, R242 ;  /* 0x0000007220f2722b */ /* 0x000fe400000000f2 */
[----:B------:R-:W-:Y:S01]  /*ad20*/  DFMA R246, R76, R246, R248 ;  /* 0x000000f64cf6722b */ /* 0x000fe200000000f8 */
[----:B------:R-:W-:Y:S05]  /*ad30*/  LDS.64 R248, [R7+0x48] ;  /* 0x0000480007f87984 */ /* 0x000fea0000000a00 */
[----:B0-----:R-:W-:-:S02]  /*ad40*/  DFMA R242, R34, R116, R242 ;  /* 0x0000007422f2722b */ /* 0x001fc400000000f2 */
[----:B------:R-:W-:Y:S02]  /*ad50*/  DFMA R130, R44, R130, R134 ;  /* 0x000000822c82722b */ /* 0x000fe40000000086 */
[----:B---3--:R-:W-:Y:S01]  /*ad60*/  DFMA R132, R16, R132, R240 ;  /* 0x000000841084722b */ /* 0x008fe200000000f0 */
[----:B------:R-:W0:Y:S03]  /*ad70*/  LDS.64 R134, [R6+0x2d8] ;  /* 0x0002d80006867984 */ /* 0x000e260000000a00 */
[----:B------:R-:W-:Y:S02]  /*ad80*/  DFMA R242, R30, R118, R242 ;  /* 0x000000761ef2722b */ /* 0x000fe400000000f2 */
[----:B------:R-:W-:Y:S01]  /*ad90*/  DFMA R244, R74, R244, R246 ;  /* 0x000000f44af4722b */ /* 0x000fe200000000f6 */
[----:B------:R-:W-:Y:S01]  /*ada0*/  LDS.64 R240, [R7+0x58] ;  /* 0x0000580007f07984 */ /* 0x000fe20000000a00 */
[----:B------:R-:W-:-:S03]  /*adb0*/  DFMA R132, R26, R230, R132 ;  /* 0x000000e61a84722b */ /* 0x000fc60000000084 */
[----:B------:R-:W-:Y:S01]  /*adc0*/  LDS.64 R246, [R6+0x3a8] ;  /* 0x0003a80006f67984 */ /* 0x000fe20000000a00 */
[----:B------:R-:W-:Y:S02]  /*add0*/  DFMA R230, R24, R238, R130 ;  /* 0x000000ee18e6722b */ /* 0x000fe40000000082 */
[----:B-1----:R-:W-:Y:S01]  /*ade0*/  DFMA R242, R20, R120, R242 ;  /* 0x0000007814f2722b */ /* 0x002fe200000000f2 */
[----:B------:R-:W-:Y:S01]  /*adf0*/  LDS.64 R238, [R6+0x478] ;  /* 0x0004780006ee7984 */ /* 0x000fe20000000a00 */
[----:B------:R-:W-:Y:S02]  /*ae00*/  DFMA R128, R72, R128, R244 ;  /* 0x000000804880722b */ /* 0x000fe400000000f4 */
[----:B------:R-:W-:Y:S01]  /*ae10*/  DFMA R232, R144, R232, R132 ;  /* 0x000000e890e8722b */ /* 0x000fe20000000084 */
[----:B------:R-:W-:Y:S01]  /*ae20*/  LDS.64 R244, [R7+0x50] ;  /* 0x0000500007f47984 */ /* 0x000fe20000000a00 */
[----:B------:R-:W-:Y:S02]  /*ae30*/  DMUL R130, R230, R208 ;  /* 0x000000d0e6827228 */ /* 0x000fe40000000000 */
[----:B------:R-:W-:-:S02]  /*ae40*/  DFMA R242, R38, R122, R242 ;  /* 0x0000007a26f2722b */ /* 0x000fc400000000f2 */
[----:B----4-:R-:W-:-:S04]  /*ae50*/  DMUL R250, R230, R206 ;  /* 0x000000cee6fa7228 */ /* 0x010fc80000000000 */
[----:B------:R-:W-:Y:S02]  /*ae60*/  DFMA R130, R232, R216, R130 ;  /* 0x000000d8e882722b */ /* 0x000fe40000000082 */
[----:B------:R-:W-:Y:S02]  /*ae70*/  DFMA R216, R196, R126, R236 ;  /* 0x0000007ec4d8722b */ /* 0x000fe400000000ec */
[----:B------:R-:W-:Y:S01]  /*ae80*/  DFMA R206, R62, R228, R242 ;  /* 0x000000e43ece722b */ /* 0x000fe200000000f2 */
[----:B------:R-:W-:Y:S01]  /*ae90*/  LDS.64 R236, [R7+0x60] ;  /* 0x0000600007ec7984 */ /* 0x000fe20000000a00 */
[----:B--2---:R-:W-:Y:S02]  /*aea0*/  DFMA R126, R70, R124, R128 ;  /* 0x0000007c467e722b */ /* 0x004fe40000000080 */
[----:B------:R-:W-:Y:S01]  /*aeb0*/  DFMA R250, R232, R208, R250 ;  /* 0x000000d0e8fa722b */ /* 0x000fe200000000fa */
[----:B------:R-:W-:Y:S04]  /*aec0*/  LDS.64 R124, [R7+0x40] ;  /* 0x00004000077c7984 */ /* 0x000fe80000000a00 */
[----:B------:R-:W-:Y:S04]  /*aed0*/  LDS.64 R128, [R6+0x340] ;  /* 0x0003400006807984 */ /* 0x000fe80000000a00 */
[----:B------:R-:W-:Y:S04]  /*aee0*/  LDS.64 R242, [R6+0x410] ;  /* 0x0004100006f27984 */ /* 0x000fe80000000a00 */
[----:B------:R-:W-:Y:S01]  /*aef0*/  LDS.64 R208, [R6+0x4e0] ;  /* 0x0004e00006d07984 */ /* 0x000fe20000000a00 */
[----:B------:R-:W-:Y:S01]  /*af00*/  DFMA R130, R206, R194, R130 ;  /* 0x000000c2ce82722b */ /* 0x000fe20000000082 */
        /* <DEDUP_REMOVED lines=8> */
[----:B------:R-:W0:Y:S04]  /*af90*/  LDS.64 R132, [R12+0x3f60] ;  /* 0x003f60000c847984 */ /* 0x000e280000000a00 */
[----:B------:R-:W1:Y:S01]  /*afa0*/  LDS.64 R134, [R7] ;  /* 0x0000000007867984 */ /* 0x000e620000000a00 */
[----:B0-----:R-:W-:-:S03]  /*afb0*/  DFMA R192, R192, R132, RZ ;  /* 0x00000084c0c0722b */ /* 0x001fc600000000ff */
[----:B------:R-:W0:Y:S01]  /*afc0*/  LDS.64 R132, [R12+0x3f68] ;  /* 0x003f68000c847984 */ /* 0x000e220000000a00 */
[----:B-1----:R-:W-:-:S04]  /*afd0*/  DMUL R134, R56, R134 ;  /* 0x0000008638867228 */ /* 0x002fc80000000000 */
[----:B0-----:R-:W-:Y:S02]  /*afe0*/  DFMA R132, R188, R132, R192 ;  /* 0x00000084bc84722b */ /* 0x001fe400000000c0 */
[----:B------:R-:W-:Y:S01]  /*aff0*/  LDS.64 R192, [R7+0x8] ;  /* 0x0000080007c07984 */ /* 0x000fe20000000a00 */
[----:B--2---:R-:W-:-:S08]  /*b000*/  DMUL R130, R130, UR6 ;  /* 0x0000000682827c28 */ /* 0x004fd00008000000 */
[----:B------:R-:W-:Y:S02]  /*b010*/  DFMA R188, R38, R130, R134 ;  /* 0x0000008226bc722b */ /* 0x000fe40000000086 */
[----:B------:R-:W0:Y:S04]  /*b020*/  LDS.64 R130, [R6] ;  /* 0x0000000006827984 */ /* 0x000e280000000a00 */
[----:B------:R-:W1:Y:S02]  /*b030*/  LDS.64 R134, [R10+0x3f60] ;  /* 0x003f60000a867984 */ /* 0x000e640000000a00 */
[----:B0-----:R-:W-:Y:S02]  /*b040*/  DFMA R130, R50, R130, R188 ;  /* 0x000000823282722b */ /* 0x001fe400000000bc */
[----:B------:R-:W0:Y:S01]  /*b050*/  LDS.64 R188, [R10+0x3fc8] ;  /* 0x003fc8000abc7984 */ /* 0x000e220000000a00 */
[----:B-1----:R-:W-:-:S03]  /*b060*/  DFMA R190, R190, R134, RZ ;  /* 0x00000086bebe722b */ /* 0x002fc600000000ff */
[----:B------:R-:W1:Y:S05]  /*b070*/  LDS.64 R134, [R12+0x3f70] ;  /* 0x003f70000c867984 */ /* 0x000e6a0000000a00 */
[----:B0-----:R-:W-:Y:S01]  /*b080*/  DFMA R188, R186, R188, R190 ;  /* 0x000000bcbabc722b */ /* 0x001fe200000000be */
[----:B------:R-:W0:Y:S01]  /*b090*/  LDS.64 R186, [R10+0x4030] ;  /* 0x004030000aba7984 */ /* 0x000e220000000a00 */
[----:B-1----:R-:W-:-:S03]  /*b0a0*/  DFMA R132, R184, R134, R132 ;  /* 0x00000086b884722b */ /* 0x002fc60000000084 */
[----:B------:R-:W1:Y:S04]  /*b0b0*/  LDS.64 R184, [R12+0x3f78] ;  /* 0x003f78000cb87984 */ /* 0x000e680000000a00 */
[----:B------:R-:W2:Y:S01]  /*b0c0*/  LDS.64 R134, [R10+0x4098] ;  /* 0x004098000a867984 */ /* 0x000ea20000000a00 */
[----:B------:R-:W-:-:S03]  /*b0d0*/  DFMA R192, R52, R192, R130 ;  /* 0x000000c034c0722b */ /* 0x000fc60000000082 */
[----:B------:R-:W3:Y:S04]  /*b0e0*/  LDS.64 R130, [R12+0x3f80] ;  /* 0x003f80000c827984 */ /* 0x000ee80000000a00 */
[----:B------:R-:W-:Y:S01]  /*b0f0*/  LDS.64 R190, [R6+0x68] ;  /* 0x0000680006be7984 */ /* 0x000fe20000000a00 */
[----:B0-----:R-:W-:Y:S01]  /*b100*/  DFMA R186, R182, R186, R188 ;  /* 0x000000bab6ba722b */ /* 0x001fe200000000bc */
[----:B------:R-:W-:Y:S02]  /*b110*/  CS2R R182, SRZ ;  /* 0x0000000000b67805 */ /* 0x000fe4000001ff00 */
[----:B------:R-:W0:Y:S01]  /*b120*/  LDS.64 R188, [R10+0x4100] ;  /* 0x004100000abc7984 */ /* 0x000e220000000a00 */
[----:B-1----:R-:W-:Y:S01]  /*b130*/  DFMA R132, R180, R184, R132 ;  /* 0x000000b8b484722b */ /* 0x002fe20000000084 */
[----:B------:R-:W-:-:S02]  /*b140*/  CS2R R184, SRZ ;  /* 0x0000000000b87805 */ /* 0x000fc4000001ff00 */
[----:B------:R-:W4:Y:S01]  /*b150*/  @!P2 LDG.E.64.CONSTANT R182, desc[UR76][R58.64+0x8408] ;  /* 0x0084084c3ab6a981 */ /* 0x000f22000c1e9b00 */
[----:B------:R-:W-:-:S03]  /*b160*/  CS2R R180, SRZ ;  /* 0x0000000000b47805 */ /* 0x000fc6000001ff00 */
[----:B------:R-:W4:Y:S01]  /*b170*/  @!P2 LDG.E.64.CONSTANT R184, desc[UR76][R58.64+0x3f60] ;  /* 0x003f604c3ab8a981 */ /* 0x000f22000c1e9b00 */
[----:B--2---:R-:W-:Y:S01]  /*b180*/  DFMA R134, R178, R134, R186 ;  /* 0x00000086b286722b */ /* 0x004fe200000000ba */
[----:B------:R-:W-:Y:S02]  /*b190*/  CS2R R178, SRZ ;  /* 0x0000000000b27805 */ /* 0x000fe4000001ff00 */
[----:B------:R-:W2:Y:S01]  /*b1a0*/  @!P2 LDG.E.64.CONSTANT R180, desc[UR76][R58.64+0xc8b0] ;  /* 0x00c8b04c3ab4a981 */ /* 0x000ea2000c1e9b00 */
[----:B---3--:R-:W-:-:S03]  /*b1b0*/  DFMA R130, R176, R130, R132 ;  /* 0x00000082b082722b */ /* 0x008fc60000000084 */
[----:B------:R-:W1:Y:S04]  /*b1c0*/  LDS.64 R132, [R10+0x4168] ;  /* 0x004168000a847984 */ /* 0x000e680000000a00 */
[----:B------:R-:W3:Y:S01]  /*b1d0*/  @!P2 LDG.E.64.CONSTANT R178, desc[UR76][R58.64+0x10d58] ;  /* 0x010d584c3ab2a981 */ /* 0x000ee2000c1e9b00 */
[----:B------:R-:W-:-:S03]  /*b1e0*/  CS2R R176, SRZ ;  /* 0x0000000000b07805 */ /* 0x000fc6000001ff00 */
[----:B------:R-:W1:Y:S04]  /*b1f0*/  LDS.64 R186, [R12+0x3f88] ;  /* 0x003f88000cba7984 */ /* 0x000e680000000a00 */
[----:B------:R-:W3:Y:S01]  /*b200*/  @!P2 LDG.E.64.CONSTANT R176, desc[UR76][R58.64+0x15200] ;  /* 0x0152004c3ab0a981 */ /* 0x000ee2000c1e9b00 */
[----:B0-----:R-:W-:-:S03]  /*b210*/  DFMA R134, R174, R188, R134 ;  /* 0x000000bcae86722b */ /* 0x001fc60000000086 */
[----:B------:R-:W0:Y:S01]  /*b220*/  LDS.64 R174, [R12+0x3f90] ;  /* 0x003f90000cae7984 */ /* 0x000e220000000a00 */
[----:B------:R-:W-:-:S03]  /*b230*/  DFMA R192, R40, R190, R192 ;  /* 0x000000be28c0722b */ /* 0x000fc600000000c0 */
[----:B------:R-:W-:Y:S04]  /*b240*/  LDS.64 R190, [R7+0x10] ;  /* 0x0000100007be7984 */ /* 0x000fe80000000a00 */
[----:B------:R-:W-:Y:S01]  /*b250*/  LDS.64 R188, [R6+0xd0] ;  /* 0x0000d00006bc7984 */ /* 0x000fe20000000a00 */
[----:B-1----:R-:W-:Y:S02]  /*b260*/  DFMA R134, R170, R132, R134 ;  /* 0x00000084aa86722b */ /* 0x002fe40000000086 */
[----:B------:R-:W-:Y:S01]  /*b270*/  DFMA R132, R64, R124, R126 ;  /* 0x0000007c4084722b */ /* 0x000fe2000000007e */
[----:B------:R-:W1:Y:S04]  /*b280*/  LDS.64 R124, [R10+0x41d0] ;  /* 0x0041d0000a7c7984 */ /* 0x000e680000000a00 */
[----:B------:R-:W1:Y:S01]  /*b290*/  LDS.64 R126, [R12+0x3f98] ;  /* 0x003f98000c7e7984 */ /* 0x000e620000000a00 */
[----:B------:R-:W-:-:S03]  /*b2a0*/  DFMA R130, R172, R186, R130 ;  /* 0x000000baac82722b */ /* 0x000fc60000000082 */
[----:B------:R-:W1:Y:S01]  /*b2b0*/  LDS.64 R172, [R10+0x4238] ;  /* 0x004238000aac7984 */ /* 0x000e620000000a00 */
[----:B------:R-:W-:-:S03]  /*b2c0*/  CS2R R170, SRZ ;  /* 0x0000000000aa7805 */ /* 0x000fc6000001ff00 */
[----:B------:R-:W1:Y:S04]  /*b2d0*/  LDS.64 R186, [R7+0x18] ;  /* 0x0000180007ba7984 */ /* 0x000e680000000a00 */
[----:B------:R-:W3:Y:S01]  /*b2e0*/  @!P2 LDG.E.64.CONSTANT R170, desc[UR76][R58.64+0x1db50] ;  /* 0x01db504c3aaaa981 */ /* 0x000ee2000c1e9b00 */
[----:B0-----:R-:W-:-:S03]  /*b2f0*/  DFMA R130, R168, R174, R130 ;  /* 0x000000aea882722b */ /* 0x001fc60000000082 */
[----:B------:R-:W-:Y:S01]  /*b300*/  LDS.64 R168, [R7+0x20] ;  /* 0x0000200007a87984 */ /* 0x000fe20000000a00 */
[----:B-1----:R-:W-:-:S03]  /*b310*/  DFMA R124, R166, R124, R134 ;  /* 0x0000007ca67c722b */ /* 0x002fc60000000086 */
[----:B------:R-:W0:Y:S01]  /*b320*/  LDS.64 R134, [R6+0x138] ;  /* 0x0001380006867984 */ /* 0x000e220000000a00 */
[----:B------:R-:W-:-:S03]  /*b330*/  DFMA R130, R164, R126, R130 ;  /* 0x0000007ea482722b */ /* 0x000fc60000000082 */
[----:B------:R-:W1:Y:S01]  /*b340*/  LDS.64 R164, [R12+0x3fa0] ;  /* 0x003fa0000ca47984 */ /* 0x000e620000000a00 */
[----:B------:R-:W-:-:S03]  /*b350*/  DFMA R172, R162, R172, R124 ;  /* 0x000000aca2ac722b */ /* 0x000fc6000000007c */
[----:B------:R-:W1:Y:S04]  /*b360*/  LDS.64 R166, [R10+0x42a0] ;  /* 0x0042a0000aa67984 */ /* 0x000e680000000a00 */
[----:B------:R-:W1:Y:S01]  /*b370*/  LDS.64 R162, [R11+0x5418] ;  /* 0x005418000ba27984 */ /* 0x000e620000000a00 */
[----:B------:R-:W-:-:S03]  /*b380*/  DFMA R190, R66, R190, R192 ;  /* 0x000000be42be722b */ /* 0x000fc600000000c0 */
[----:B------:R-:W1:Y:S05]  /*b390*/  LDS.128 R124, [R11+0x5420] ;  /* 0x005420000b7c7984 */ /* 0x000e6a0000000c00 */
[----:B------:R-:W-:-:S08]  /*b3a0*/  DFMA R188, R46, R188, R190 ;  /* 0x000000bc2ebc722b */ /* 0x000fd000000000be */
[----:B------:R-:W-:Y:S02]  /*b3b0*/  DFMA R174, R86, R186, R188 ;  /* 0x000000ba56ae722b */ /* 0x000fe400000000bc */
[----:B------:R-:W-:Y:S04]  /*b3c0*/  LDS.64 R188, [R12+0x3fc0] ;  /* 0x003fc0000cbc7984 */ /* 0x000fe80000000a00 */
[----:B------:R-:W-:Y:S02]  /*b3d0*/  LDS.64 R186, [R7+0x40] ;  /* 0x0000400007ba7984 */ /* 0x000fe40000000a00 */
[----:B0-----:R-:W-:Y:S02]  /*b3e0*/  DFMA R174, R84, R134, R174 ;  /* 0x0000008654ae722b */ /* 0x001fe400000000ae */
[----:B------:R-:W0:Y:S01]  /*b3f0*/  LDS.64 R134, [R6+0x1a0] ;  /* 0x0001a00006867984 */ /* 0x000e220000000a00 */
[----:B-1----:R-:W-:-:S02]  /*b400*/  DFMA R158, R158, R164, R130 ;  /* 0x000000a49e9e722b */ /* 0x002fc40000000082 */
[----:B------:R-:W-:Y:S02]  /*b410*/  DFMA R164, R60, R128, R132 ;  /* 0x000000803ca4722b */ /* 0x000fe40000000084 */
[----:B------:R-:W-:Y:S01]  /*b420*/  DFMA R166, R156, R166, R172 ;  /* 0x000000a69ca6722b */ /* 0x000fe200000000ac */
[----:B------:R-:W1:Y:S01]  /*b430*/  LDS.128 R128, [R11+0x5430] ;  /* 0x005430000b807984 */ /* 0x000e620000000c00 */
[----:B------:R-:W-:-:S03]  /*b440*/  DFMA R132, R160, R162, RZ ;  /* 0x000000a2a084722b */ /* 0x000fc600000000ff */
[----:B------:R-:W1:Y:S04]  /*b450*/  LDS.64 R156, [R10+0x4308] ;  /* 0x004308000a9c7984 */ /* 0x000e680000000a00 */
[----:B------:R-:W1:Y:S01]  /*b460*/  LDS.64 R160, [R7+0x28] ;  /* 0x0000280007a07984 */ /* 0x000e620000000a00 */
[----:B------:R-:W-:-:S03]  /*b470*/  DFMA R132, R154, R124, R132 ;  /* 0x0000007c9a84722b */ /* 0x000fc60000000084 */
[----:B------:R-:W1:Y:S01]  /*b480*/  LDS.64 R154, [R6+0x208] ;  /* 0x00020800069a7984 */ /* 0x000e620000000a00 */
[----:B------:R-:W-:-:S04]  /*b490*/  DFMA R168, R82, R168, R174 ;  /* 0x000000a852a8722b */ /* 0x000fc800000000ae */
[----:B------:R-:W-:-:S04]  /*b4a0*/  DFMA R152, R152, R126, R132 ;  /* 0x0000007e9898722b */ /* 0x000fc80000000084 */
[----:B0-----:R-:W-:Y:S01]  /*b4b0*/  DFMA R172, R80, R134, R168 ;  /* 0x0000008650ac722b */ /* 0x001fe200000000a8 */
[----:B------:R-:W0:Y:S04]  /*b4c0*/  LDS.128 R132, [R11+0x5440] ;  /* 0x005440000b847984 */ /* 0x000e280000000c00 */
[----:B------:R-:W0:Y:S01]  /*b4d0*/  LDS.64 R168, [R7+0x30] ;  /* 0x0000300007a87984 */ /* 0x000e220000000a00 */
[----:B-1----:R-:W-:-:S03]  /*b4e0*/  DFMA R150, R150, R128, R152 ;  /* 0x000000809696722b */ /* 0x002fc60000000098 */
[----:B------:R-:W1:Y:S01]  /*b4f0*/  LDS.64 R152, [R10+0x4370] ;  /* 0x004370000a987984 */ /* 0x000e620000000a00 */
[----:B------:R-:W-:Y:S02]  /*b500*/  DFMA R156, R136, R156, R166 ;  /* 0x0000009c889c722b */ /* 0x000fe400000000a6 */
[----:B------:R-:W-:Y:S01]  /*b510*/  DFMA R166, R78, R160, R172 ;  /* 0x000000a04ea6722b */ /* 0x000fe200000000ac */
[----:B------:R-:W1:Y:S07]  /*b520*/  LDS.64 R160, [R12+0x3fa8] ;  /* 0x003fa8000ca07984 */ /* 0x000e6e0000000a00 */
[----:B------:R-:W-:-:S02]  /*b530*/  DFMA R166, R76, R154, R166 ;  /* 0x0000009a4ca6722b */ /* 0x000fc400000000a6 */
[----:B------:R-:W-:Y:S01]  /*b540*/  DFMA R154, R138, R130, R150 ;  /* 0x000000828a9a722b */ /* 0x000fe20000000096 */
[----:B------:R-:W1:Y:S04]  /*b550*/  LDS.64 R150, [R6+0x270] ;  /* 0x0002700006967984 */ /* 0x000e680000000a00 */
[----:B------:R-:W1:Y:S03]  /*b560*/  LDS.128 R136, [R11+0x5450] ;  /* 0x005450000b887984 */ /* 0x000e660000000c00 */
[----:B0-----:R-:W-:Y:S02]  /*b570*/  DFMA R172, R148, R132, R154 ;  /* 0x0000008494ac722b */ /* 0x001fe4000000009a */
[----:B------:R-:W-:Y:S01]  /*b580*/  LDS.64 R154, [R6+0x2d8] ;  /* 0x0002d800069a7984 */ /* 0x000fe20000000a00 */
[----:B------:R-:W-:-:S03]  /*b590*/  DFMA R168, R74, R168, R166 ;  /* 0x000000a84aa8722b */ /* 0x000fc600000000a6 */
[----:B------:R-:W-:Y:S01]  /*b5a0*/  LDS.64 R166, [R7+0x38] ;  /* 0x0000380007a67984 */ /* 0x000fe20000000a00 */
[----:B-1----:R-:W-:Y:S02]  /*b5b0*/  DFMA R156, R140, R152, R156 ;  /* 0x000000988c9c722b */ /* 0x002fe4000000009c */
[----:B------:R-:W-:Y:S01]  /*b5c0*/  DFMA R146, R146, R134, R172 ;  /* 0x000000869292722b */ /* 0x000fe200000000ac */
[----:B------:R-:W0:Y:S01]  /*b5d0*/  LDS.64 R152, [R12+0x3fb0] ;  /* 0x003fb0000c987984 */ /* 0x000e220000000a00 */
[----:B------:R-:W-:-:S03]  /*b5e0*/  DFMA R158, R142, R160, R158 ;  /* 0x000000a08e9e722b */ /* 0x000fc6000000009e */
[----:B------:R-:W-:Y:S04]  /*b5f0*/  LDS.64 R172, [R10+0x4440] ;  /* 0x004440000aac7984 */ /* 0x000fe80000000a00 */
[----:B------:R-:W1:Y:S04]  /*b600*/  LDS.64 R160, [R10+0x43d8] ;  /* 0x0043d8000aa07984 */ /* 0x000e680000000a00 */
[----:B------:R-:W1:Y:S01]  /*b610*/  LDS.128 R140, [R11+0x5460] ;  /* 0x005460000b8c7984 */ /* 0x000e620000000c00 */
[----:B------:R-:W-:-:S03]  /*b620*/  DFMA R150, R72, R150, R168 ;  /* 0x000000964896722b */ /* 0x000fc600000000a8 */
[----:B------:R-:W1:Y:S01]  /*b630*/  LDS.64 R168, [R12+0x3fb8] ;  /* 0x003fb8000ca87984 */ /* 0x000e620000000a00 */
[----:B------:R-:W-:-:S08]  /*b640*/  DFMA R174, R32, R136, R146 ;  /* 0x0000008820ae722b */ /* 0x000fd00000000092 */
[----:B------:R-:W-:Y:S01]  /*b650*/  DFMA R174, R34, R138, R174 ;  /* 0x0000008a22ae722b */ /* 0x000fe200000000ae */
[----:B------:R-:W4:Y:S01]  /*b660*/  LDS.128 R32, [R11+0x5470] ;  /* 0x005470000b207984 */ /* 0x000f220000000c00 */
[----:B0-----:R-:W-:Y:S02]  /*b670*/  DFMA R152, R16, R152, R158 ;  /* 0x000000981098722b */ /* 0x001fe4000000009e */
[----:B-1----:R-:W-:Y:S01]  /*b680*/  DFMA R156, R44, R160, R156 ;  /* 0x000000a02c9c722b */ /* 0x002fe2000000009c */
[----:B------:R-:W-:Y:S02]  /*b690*/  CS2R R148, SRZ ;  /* 0x0000000000947805 */ /* 0x000fe4000001ff00 */
[----:B------:R-:W-:Y:S01]  /*b6a0*/  CS2R R146, SRZ ;  /* 0x0000000000927805 */ /* 0x000fe2000001ff00 */
[----:B------:R-:W-:Y:S01]  /*b6b0*/  DFMA R166, R70, R166, R150 ;  /* 0x000000a646a6722b */ /* 0x000fe20000000096 */
[----:B------:R-:W-:Y:S01]  /*b6c0*/  LDS.64 R16, [R7+0x60] ;  /* 0x0000600007107984 */ /* 0x000fe20000000a00 */
[----:B------:R-:W-:-:S02]  /*b6d0*/  DFMA R174, R30, R140, R174 ;  /* 0x0000008c1eae722b */ /* 0x000fc400000000ae */
[----:B------:R-:W-:Y:S01]  /*b6e0*/  DFMA R152, R26, R168, R152 ;  /* 0x000000a81a98722b */ /* 0x000fe20000000098 */
[----:B------:R-:W3:Y:S01]  /*b6f0*/  @!P2 LDG.E.64.CONSTANT R148, desc[UR76][R58.64+0x19160] ;  /* 0x0191604c3a94a981 */ /* 0x000ee2000c1e9b00 */
[----:B------:R-:W-:-:S04]  /*b700*/  DFMA R172, R24, R172, R156 ;  /* 0x000000ac18ac722b */ /* 0x000fc8000000009c */
[----:B------:R-:W-:Y:S01]  /*b710*/  DFMA R174, R20, R142, R174 ;  /* 0x0000008e14ae722b */ /* 0x000fe200000000ae */
[----:B------:R0:W3:Y:S01]  /*b720*/  @!P2 LDG.E.64.CONSTANT R146, desc[UR76][R58.64+0x196a8] ;  /* 0x0196a84c3a92a981 */ /* 0x0000e2000c1e9b00 */
[----:B------:R-:W-:Y:S02]  /*b730*/  DFMA R188, R144, R188, R152 ;  /* 0x000000bc90bc722b */ /* 0x000fe40000000098 */
[----:B----4-:R-:W-:Y:S01]  /*b740*/  DMUL R12, R172, R182 ;  /* 0x000000b6ac0c7228 */ /* 0x010fe20000000000 */
[----:B------:R-:W1:Y:S03]  /*b750*/  LDS.64 R150, [R6+0x340] ;  /* 0x0003400006967984 */ /* 0x000e660000000a00 */
[----:B------:R-:W-:Y:S02]  /*b760*/  DFMA R10, R38, R32, R174 ;  /* 0x00000020260a722b */ /* 0x000fe400000000ae */
[----:B------:R-:W-:Y:S01]  /*b770*/  DFMA R166, R68, R154, R166 ;  /* 0x0000009a44a6722b */ /* 0x000fe200000000a6 */
[----:B------:R-:W-:Y:S01]  /*b780*/  LDS.64 R38, [R6+0x3a8] ;  /* 0x0003a80006267984 */ /* 0x000fe20000000a00 */
[----:B------:R-:W-:-:S03]  /*b790*/  DFMA R12, R188, R184, R12 ;  /* 0x000000b8bc0c722b */ /* 0x000fc6000000000c */
[----:B------:R-:W4:Y:S01]  /*b7a0*/  LDS.64 R154, [R7+0x48] ;  /* 0x00004800079a7984 */ /* 0x000f220000000a00 */
[----:B------:R-:W-:-:S03]  /*b7b0*/  DFMA R10, R62, R34, R10 ;  /* 0x000000223e0a722b */ /* 0x000fc6000000000a */
[----:B------:R-:W-:Y:S04]  /*b7c0*/  LDS.64 R30, [R7+0x50] ;  /* 0x00005000071e7984 */ /* 0x000fe80000000a00 */
[----:B------:R-:W-:Y:S01]  /*b7d0*/  LDS.64 R26, [R6+0x410] ;  /* 0x00041000061a7984 */ /* 0x000fe20000000a00 */
[----:B--2---:R-:W-:-:S03]  /*b7e0*/  DFMA R44, R10, R180, R12 ;  /* 0x000000b40a2c722b */ /* 0x004fc6000000000c */
[----:B------:R-:W-:Y:S01]  /*b7f0*/  LDS.64 R24, [R7+0x58] ;  /* 0x0000580007187984 */ /* 0x000fe20000000a00 */
[----:B---3--:R-:W-:-:S03]  /*b800*/  DMUL R178, R172, R178 ;  /* 0x000000b2acb27228 */ /* 0x008fc60000000000 */
[----:B------:R-:W-:Y:S04]  /*b810*/  LDS.64 R20, [R6+0x478] ;  /* 0x0004780006147984 */ /* 0x000fe80000000a00 */
[----:B------:R-:W-:Y:S01]  /*b820*/  LDS.64 R12, [R6+0x4e0] ;  /* 0x0004e000060c7984 */ /* 0x000fe20000000a00 */
[----:B------:R-:W-:Y:S06]  /*b830*/  BAR.SYNC.DEFER_BLOCKING 0x0 ;  /* 0x0000000000007b1d */ /* 0x000fec0000010000 */
[----:B------:R-:W-:-:S08]  /*b840*/  DFMA R178, R188, R182, R178 ;  /* 0x000000b6bcb2722b */ /* 0x000fd000000000b2 */
[----:B------:R-:W-:Y:S01]  /*b850*/  DFMA R178, R10, R176, R178 ;  /* 0x000000b00ab2722b */ /* 0x000fe200000000b2 */
[----:B------:R-:W-:Y:S06]  /*b860*/  STS.64 [R8], R44 ;  /* 0x0000002c08007388 */ /* 0x000fec0000000a00 */
[----:B------:R-:W-:Y:S01]  /*b870*/  STS.64 [R9], R178 ;  /* 0x000000b209007388 */ /* 0x000fe20000000a00 */
[----:B------:R-:W-:Y:S06]  /*b880*/  BAR.SYNC.DEFER_BLOCKING 0x0 ;  /* 0x0000000000007b1d */ /* 0x000fec0000010000 */
[----:B------:R-:W-:-:S02]  /*b890*/  DFMA R166, R64, R186, R166 ;  /* 0x000000ba40a6722b */ /* 0x000fc400000000a6 */
[----:B------:R-:W-:Y:S01]  /*b8a0*/  DFMA R198, R88, R196, R198 ;  /* 0x000000c458c6722b */ /* 0x000fe200000000c6 */
[----:B0-----:R-:W0:Y:S04]  /*b8b0*/  LDS.64 R58, [R7] ;  /* 0x00000000073a7984 */ /* 0x001e280000000a00 */
[----:B------:R-:W2:Y:S01]  /*b8c0*/  LDS.64 R88, [R6] ;  /* 0x0000000006587984 */ /* 0x000ea20000000a00 */
[----:B-1----:R-:W-:-:S03]  /*b8d0*/  DFMA R150, R60, R150, R166 ;  /* 0x000000963c96722b */ /* 0x002fc600000000a6 */
[----:B------:R-:W1:Y:S01]  /*b8e0*/  LDS.64 R144, [R7+0x8] ;  /* 0x0000080007907984 */ /* 0x000e620000000a00 */
[----:B------:R-:W-:Y:S01]  /*b8f0*/  DMUL R170, R170, UR6 ;  /* 0x00000006aaaa7c28 */ /* 0x000fe20008000000 */
[----:B------:R-:W3:Y:S02]  /*b900*/  LDCU.64 UR6, c[0x3][0x7f0] ;  /* 0x00c0fe00ff0677ac */ /* 0x000ee40008000a00 */
[----:B------:R-:W-:Y:S01]  /*b910*/  LDS.64 R44, [R6+0xd0] ;  /* 0x0000d000062c7984 */ /* 0x000fe20000000a00 */
[----:B----4-:R-:W-:-:S03]  /*b920*/  DFMA R154, R54, R154, R150 ;  /* 0x0000009a369a722b */ /* 0x010fc60000000096 */
[----:B------:R-:W4:Y:S04]  /*b930*/  LDS.64 R150, [R6+0x68] ;  /* 0x0000680006967984 */ /* 0x000f280000000a00 */
[----:B------:R-:W-:Y:S01]  /*b940*/  LDS.64 R8, [R7+0x18] ;  /* 0x0000180007087984 */ /* 0x000fe20000000a00 */
[----:B0-----:R-:W-:-:S03]  /*b950*/  DMUL R58, R56, R58 ;  /* 0x0000003a383a7228 */ /* 0x001fc60000000000 */
[----:B------:R-:W0:Y:S05]  /*b960*/  LDS.64 R56, [R7+0x10] ;  /* 0x0000100007387984 */ /* 0x000e2a0000000a00 */
[----:B------:R-:W-:-:S08]  /*b970*/  DFMA R58, R62, R170, R58 ;  /* 0x000000aa3e3a722b */ /* 0x000fd0000000003a */
[----:B--2---:R-:W-:Y:S01]  /*b980*/  DFMA R58, R50, R88, R58 ;  /* 0x00000058323a722b */ /* 0x004fe2000000003a */
[----:B------:R-:W2:Y:S07]  /*b990*/  LDS.64 R50, [R6+0x138] ;  /* 0x0001380006327984 */ /* 0x000eae0000000a00 */
[----:B-1----:R-:W-:Y:S01]  /*b9a0*/  DFMA R58, R52, R144, R58 ;  /* 0x00000090343a722b */ /* 0x002fe2000000003a */
[----:B------:R-:W-:Y:S07]  /*b9b0*/  LDS.64 R52, [R6+0x1a0] ;  /* 0x0001a00006347984 */ /* 0x000fee0000000a00 */
[----:B----4-:R-:W-:Y:S01]  /*b9c0*/  DFMA R58, R40, R150, R58 ;  /* 0x00000096283a722b */ /* 0x010fe2000000003a */
[----:B------:R-:W1:Y:S07]  /*b9d0*/  LDS.64 R40, [R7+0x20] ;  /* 0x0000200007287984 */ /* 0x000e6e0000000a00 */
[----:B0-----:R-:W-:-:S08]  /*b9e0*/  DFMA R56, R66, R56, R58 ;  /* 0x000000384238722b */ /* 0x001fd0000000003a */
[----:B------:R-:W-:Y:S01]  /*b9f0*/  DFMA R44, R46, R44, R56 ;  /* 0x0000002c2e2c722b */ /* 0x000fe20000000038 */
[----:B------:R-:W0:Y:S07]  /*ba00*/  LDS.64 R46, [R7+0x28] ;  /* 0x00002800072e7984 */ /* 0x000e2e0000000a00 */
[----:B------:R-:W-:Y:S02]  /*ba10*/  DFMA R8, R86, R8, R44 ;  /* 0x000000085608722b */ /* 0x000fe4000000002c */
[----:B------:R-:W4:Y:S06]  /*ba20*/  LDS.64 R44, [R6+0x208] ;  /* 0x00020800062c7984 */ /* 0x000f2c0000000a00 */
[----:B--2---:R-:W-:Y:S01]  /*ba30*/  DFMA R8, R84, R50, R8 ;  /* 0x000000325408722b */ /* 0x004fe20000000008 */
[----:B------:R-:W2:Y:S07]  /*ba40*/  LDS.64 R50, [R7+0x30] ;  /* 0x0000300007327984 */ /* 0x000eae0000000a00 */
[----:B-1----:R-:W-:Y:S01]  /*ba50*/  DFMA R8, R82, R40, R8 ;  /* 0x000000285208722b */ /* 0x002fe20000000008 */
[----:B------:R-:W1:Y:S07]  /*ba60*/  LDS.64 R40, [R6+0x270] ;  /* 0x0002700006287984 */ /* 0x000e6e0000000a00 */
[----:B------:R-:W-:Y:S01]  /*ba70*/  DFMA R8, R80, R52, R8 ;  /* 0x000000345008722b */ /* 0x000fe20000000008 */
[----:B------:R-:W1:Y:S07]  /*ba80*/  LDS.64 R52, [R7+0x38] ;  /* 0x0000380007347984 */ /* 0x000e6e0000000a00 */
[----:B0-----:R-:W-:Y:S01]  /*ba90*/  DFMA R8, R78, R46, R8 ;  /* 0x0000002e4e08722b */ /* 0x001fe20000000008 */
[----:B------:R-:W0:Y:S07]  /*baa0*/  LDS.64 R46, [R6+0x2d8] ;  /* 0x0002d800062e7984 */ /* 0x000e2e0000000a00 */
[----:B----4-:R-:W-:Y:S01]  /*bab0*/  DFMA R8, R76, R44, R8 ;  /* 0x0000002c4c08722b */ /* 0x010fe20000000008 */
[----:B------:R-:W4:Y:S07]  /*bac0*/  LDS.64 R44, [R7+0x40] ;  /* 0x00004000072c7984 */ /* 0x000f2e0000000a00 */
[----:B--2---:R-:W-:Y:S01]  /*bad0*/  DFMA R8, R74, R50, R8 ;  /* 0x000000324a08722b */ /* 0x004fe20000000008 */
[----:B------:R-:W2:Y:S07]  /*bae0*/  LDS.64 R50, [R6+0x340] ;  /* 0x0003400006327984 */ /* 0x000eae0000000a00 */
[----:B-1----:R-:W-:Y:S01]  /*baf0*/  DFMA R8, R72, R40, R8 ;  /* 0x000000284808722b */ /* 0x002fe20000000008 */
[----:B------:R-:W1:Y:S07]  /*bb00*/  LDS.64 R40, [R7+0x48] ;  /* 0x0000480007287984 */ /* 0x000e6e0000000a00 */
[----:B------:R-:W-:Y:S01]  /*bb10*/  DFMA R8, R70, R52, R8 ;  /* 0x000000344608722b */ /* 0x000fe20000000008 */
[----:B------:R-:W1:Y:S01]  /*bb20*/  LDS.64 R52, [R6+0x3a8] ;  /* 0x0003a80006347984 */ /* 0x000e620000000a00 */
[----:B------:R-:W-:-:S06]  /*bb30*/  DFMA R38, R48, R38, R154 ;  /* 0x000000263026722b */ /* 0x000fcc000000009a */
[----:B0-----:R-:W-:Y:S01]  /*bb40*/  DFMA R8, R68, R46, R8 ;  /* 0x0000002e4408722b */ /* 0x001fe20000000008 */
[----:B------:R-:W0:Y:S01]  /*bb50*/  LDS.64 R46, [R7+0x50] ;  /* 0x00005000072e7984 */ /* 0x000e220000000a00 */
[----:B------:R-:W-:-:S06]  /*bb60*/  DFMA R164, R54, R248, R164 ;  /* 0x000000f836a4722b */ /* 0x000fcc00000000a4 */
[----:B----4-:R-:W-:Y:S01]  /*bb70*/  DFMA R8, R64, R44, R8 ;  /* 0x0000002c4008722b */ /* 0x010fe20000000008 */
[----:B------:R-:W4:Y:S01]  /*bb80*/  LDS.64 R44, [R6+0x410] ;  /* 0x00041000062c7984 */ /* 0x000f220000000a00 */
[----:B------:R-:W-:Y:S02]  /*bb90*/  DFMA R30, R42, R30, R38 ;  /* 0x0000001e2a1e722b */ /* 0x000fe40000000026 */
[----:B------:R-:W-:Y:S01]  /*bba0*/  DFMA R164, R48, R246, R164 ;  /* 0x000000f630a4722b */ /* 0x000fe200000000a4 */
[----:B------:R-:W4:Y:S03]  /*bbb0*/  LDS.64 R38, [R7+0x58] ;  /* 0x0000580007267984 */ /* 0x000f260000000a00 */
[----:B--2---:R-:W-:Y:S02]  /*bbc0*/  DFMA R8, R60, R50, R8 ;  /* 0x000000323c08722b */ /* 0x004fe40000000008 */
[----:B------:R-:W-:-:S02]  /*bbd0*/  DFMA R26, R36, R26, R30 ;  /* 0x0000001a241a722b */ /* 0x000fc4000000001e */
[----:B------:R-:W-:Y:S01]  /*bbe0*/  DFMA R164, R42, R244, R164 ;  /* 0x000000f42aa4722b */ /* 0x000fe200000000a4 */
[----:B------:R-:W2:Y:S03]  /*bbf0*/  LDS.64 R30, [R6+0x478] ;  /* 0x00047800061e7984 */ /* 0x000ea60000000a00 */
[----:B-1----:R-:W-:Y:S02]  /*bc00*/  DFMA R8, R54, R40, R8 ;  /* 0x000000283608722b */ /* 0x002fe40000000008 */
[----:B------:R-:W-:Y:S02]  /*bc10*/  DFMA R24, R28, R24, R26 ;  /* 0x000000181c18722b */ /* 0x000fe4000000001a */
[----:B------:R-:W-:Y:S01]  /*bc20*/  DFMA R242, R36, R242, R164 ;  /* 0x000000f224f2722b */ /* 0x000fe200000000a4 */
[----:B------:R-:W1:Y:S03]  /*bc30*/  LDS.64 R26, [R7+0x60] ;  /* 0x00006000071a7984 */ /* 0x000e660000000a00 */
[----:B------:R-:W-:-:S02]  /*bc40*/  DFMA R8, R48, R52, R8 ;  /* 0x000000343008722b */ /* 0x000fc40000000008 */
[----:B------:R-:W-:Y:S02]  /*bc50*/  DFMA R20, R22, R20, R24 ;  /* 0x000000141614722b */ /* 0x000fe40000000018 */
[----:B------:R-:W-:Y:S01]  /*bc60*/  DFMA R240, R28, R240, R242 ;  /* 0x000000f01cf0722b */ /* 0x000fe200000000f2 */
[----:B------:R-:W3:Y:S03]  /*bc70*/  LDS.64 R24, [R6+0x4e0] ;  /* 0x0004e00006187984 */ /* 0x000ee60000000a00 */
[----:B0-----:R-:W-:Y:S01]  /*bc80*/  DFMA R8, R42, R46, R8 ;  /* 0x0000002e2a08722b */ /* 0x001fe20000000008 */
[----:B------:R-:W-:Y:S06]  /*bc90*/  BAR.SYNC.DEFER_BLOCKING 0x0 ;  /* 0x0000000000007b1d */ /* 0x000fec0000010000 */
[----:B------:R-:W-:-:S02]  /*bca0*/  DFMA R238, R22, R238, R240 ;  /* 0x000000ee16ee722b */ /* 0x000fc400000000f0 */
[----:B------:R-:W-:Y:S02]  /*bcb0*/  DMUL R230, R230, R234 ;  /* 0x000000eae6e67228 */ /* 0x000fe40000000000 */
[----:B----4-:R-:W-:Y:S02]  /*bcc0*/  DFMA R8, R36, R44, R8 ;  /* 0x0000002c2408722b */ /* 0x010fe40000000008 */
[----:B------:R-:W-:Y:S02]  /*bcd0*/  DMUL R172, R172, R176 ;  /* 0x000000b0acac7228 */ /* 0x000fe40000000000 */
        /* <DEDUP_REMOVED lines=10> */
[----:B--2---:R-:W-:Y:S02]  /*bd80*/  DFMA R8, R22, R30, R8 ;  /* 0x0000001e1608722b */ /* 0x004fe40000000008 */
[----:B------:R-:W-:Y:S02]  /*bd90*/  DFMA R210, R196, R90, R210 ;  /* 0x0000005ac4d2722b */ /* 0x000fe400000000d2 */
[----:B------:R-:W-:Y:S02]  /*bda0*/  DFMA R212, R92, R196, R212 ;  /* 0x000000c45cd4722b */ /* 0x000fe400000000d4 */
[----:B------:R-:W-:Y:S02]  /*bdb0*/  DADD R200, R200, R208 ;  /* 0x00000000c8c87229 */ /* 0x000fe400000000d0 */
[----:B------:R-:W-:-:S02]  /*bdc0*/  DFMA R122, R148, R122, R204 ;  /* 0x0000007a947a722b */ /* 0x000fc400000000cc */
[----:B------:R-:W-:Y:S02]  /*bdd0*/  DFMA R12, R14, R12, R16 ;  /* 0x0000000c0e0c722b */ /* 0x000fe40000000010 */
[----:B------:R-:W-:Y:S02]  /*bde0*/  DFMA R146, R10, R146, R172 ;  /* 0x000000920a92722b */ /* 0x000fe400000000ac */
[----:B------:R-:W-:Y:S02]  /*bdf0*/  DFMA R202, R228, R148, R202 ;  /* 0x00000094e4ca722b */ /* 0x000fe400000000ca */
[----:B-1----:R-:W-:Y:S02]  /*be00*/  DFMA R8, R18, R26, R8 ;  /* 0x0000001a1208722b */ /* 0x002fe40000000008 */
        /* <DEDUP_REMOVED lines=13> */
[----:B---3--:R-:W-:-:S02]  /*bee0*/  DFMA R8, R14, R24, R8 ;  /* 0x000000180e08722b */ /* 0x008fc40000000008 */
        /* <DEDUP_REMOVED lines=34> */
[----:B------:R-:W-:Y:S01]  /*c110*/  LDS.64 R22, [R4+0x48] ;  /* 0x0000480004167984 */ /* 0x000fe20000000a00 */
[----:B0-----:R-:W-:-:S02]  /*c120*/  DADD R8, R6, R10 ;  /* 0x0000000006087229 */ /* 0x001fc4000000000a */
[----:B------:R-:W-:-:S06]  /*c130*/  DADD R6, R6, -R10 ;  /* 0x0000000006067229 */ /* 0x000fcc000000080a */
[----:B------:R-:W-:Y:S02]  /*c140*/  DFMA R20, R8, UR22, RZ ;  /* 0x0000001608147c2b */ /* 0x000fe400080000ff */
[C-C-:B-1----:R-:W-:Y:S02]  /*c150*/  DADD R10, R12.reuse, R14.reuse ;  /* 0x000000000c0a7229 */ /* 0x142fe4000000000e */
[----:B------:R-:W-:Y:S02]  /*c160*/  DADD R12, R12, -R14 ;  /* 0x000000000c0c7229 */ /* 0x000fe4000000080e */
[----:B------:R-:W-:Y:S01]  /*c170*/  DFMA R14, R6, UR44, RZ ;  /* 0x0000002c060e7c2b */ /* 0x000fe200080000ff */
[----:B------:R-:W0:Y:S03]  /*c180*/  LDCU.64 UR44, c[0x3][0x7d0] ;  /* 0x00c0fa00ff2c77ac */ /* 0x000e260008000a00 */
[----:B------:R-:W-:Y:S01]  /*c190*/  DFMA R24, R10, UR58, R20 ;  /* 0x0000003a0a187c2b */ /* 0x000fe20008000014 */
[----:B------:R-:W1:Y:S01]  /*c1a0*/  LDCU.64 UR58, c[0x3][0x990] ;  /* 0x00c13200ff3a77ac */ /* 0x000e620008000a00 */
[----:B------:R-:W3:Y:S01]  /*c1b0*/  LDS.64 R20, [R4+0x18] ;  /* 0x0000180004147984 */ /* 0x000ee20000000a00 */
[----:B------:R-:W-:-:S02]  /*c1c0*/  DFMA R28, R8, UR68, RZ ;  /* 0x00000044081c7c2b */ /* 0x000fc400080000ff */
[----:B------:R-:W-:Y:S01]  /*c1d0*/  DFMA R26, R12, UR64, R14 ;  /* 0x000000400c1a7c2b */ /* 0x000fe2000800000e */
[----:B------:R-:W4:Y:S01]  /*c1e0*/  LDCU.64 UR64, c[0x3][0x718] ;  /* 0x00c0e300ff4077ac */ /* 0x000f220008000a00 */
[----:B------:R-:W0:Y:S04]  /*c1f0*/  LDCU.64 UR68, c[0x3][0x748] ;  /* 0x00c0e900ff4477ac */ /* 0x000e280008000a00 */
[----:B------:R-:W-:Y:S02]  /*c200*/  DFMA R30, R10, UR70, R28 ;  /* 0x000000460a1e7c2b */ /* 0x000fe4000800001c */
[----:B------:R-:W-:Y:S01]  /*c210*/  DFMA R28, R6, UR30, RZ ;  /* 0x0000001e061c7c2b */ /* 0x000fe200080000ff */
[----:B------:R-:W1:Y:S01]  /*c220*/  LDCU.64 UR70, c[0x3][0x8d8] ;  /* 0x00c11b00ff4677ac */ /* 0x000e620008000a00 */
[----:B--2---:R-:W-:-:S02]  /*c230*/  DADD R14, R16, R18 ;  /* 0x00000000100e7229 */ /* 0x004fc40000000012 */
[----:B------:R-:W-:Y:S01]  /*c240*/  DADD R16, R16, -R18 ;  /* 0x0000000010107229 */ /* 0x000fe20000000812 */
[----:B------:R-:W2:Y:S03]  /*c250*/  LDCU.64 UR30, c[0x3][0x9c0] ;  /* 0x00c13800ff1e77ac */ /* 0x000ea60008000a00 */
[----:B------:R-:W-:Y:S01]  /*c260*/  DFMA R28, R12, UR74, R28 ;  /* 0x0000004a0c1c7c2b */ /* 0x000fe2000800001c */
[----:B------:R-:W2:Y:S01]  /*c270*/  LDCU.64 UR74, c[0x3][0x908] ;  /* 0x00c12100ff4a77ac */ /* 0x000ea20008000a00 */
[----:B----4-:R-:W-:Y:S02]  /*c280*/  DFMA R18, R8, UR64, RZ ;  /* 0x0000004008127c2b */ /* 0x010fe400080000ff */
[----:B------:R-:W-:Y:S01]  /*c290*/  DFMA R26, R16, UR62, R26 ;  /* 0x0000003e101a7c2b */ /* 0x000fe2000800001a */
[----:B------:R-:W4:Y:S01]  /*c2a0*/  LDCU.64 UR62, c[0x3][0x778] ;  /* 0x00c0ef00ff3e77ac */ /* 0x000f220008000a00 */
[----:B------:R-:W4:Y:S04]  /*c2b0*/  LDCU.64 UR64, c[0x3][0x938] ;  /* 0x00c12700ff4077ac */ /* 0x000f280008000a00 */
[----:B0-----:R-:W-:-:S02]  /*c2c0*/  DFMA R32, R10, UR68, R18 ;  /* 0x000000440a207c2b */ /* 0x001fc40008000012 */
[----:B-1----:R-:W-:Y:S01]  /*c2d0*/  DFMA R18, R6, UR70, RZ ;  /* 0x0000004606127c2b */ /* 0x002fe200080000ff */
[----:B------:R-:W0:Y:S01]  /*c2e0*/  LDCU.64 UR68, c[0x3][0x720] ;  /* 0x00c0e400ff4477ac */ /* 0x000e220008000a00 */
[----:B------:R-:W-:Y:S01]  /*c2f0*/  DFMA R24, R14, UR26, R24 ;  /* 0x0000001a0e187c2b */ /* 0x000fe20008000018 */
[----:B------:R-:W1:Y:S05]  /*c300*/  LDCU.64 UR70, c[0x3][0x750] ;  /* 0x00c0ea00ff4677ac */ /* 0x000e6a0008000a00 */
[----:B--2---:R-:W-:Y:S01]  /*c310*/  DFMA R34, R12, UR74, R18 ;  /* 0x0000004a0c227c2b */ /* 0x004fe20008000012 */
[----:B------:R-:W2:Y:S01]  /*c320*/  LDCU.64 UR74, c[0x3][0x8e0] ;  /* 0x00c11c00ff4a77ac */ /* 0x000ea20008000a00 */
[----:B---3--:R-:W-:-:S02]  /*c330*/  DADD R18, R20, R22 ;  /* 0x0000000014127229 */ /* 0x008fc40000000016 */
[----:B----4-:R-:W-:Y:S01]  /*c340*/  DFMA R40, R14, UR62, R32 ;  /* 0x0000003e0e287c2b */ /* 0x010fe20008000020 */
[----:B------:R-:W3:Y:S03]  /*c350*/  LDCU.64 UR62, c[0x3][0x7a8] ;  /* 0x00c0f500ff3e77ac */ /* 0x000ee60008000a00 */
[----:B------:R-:W-:Y:S01]  /*c360*/  DFMA R42, R16, UR64, R34 ;  /* 0x00000040102a7c2b */ /* 0x000fe20008000022 */
[----:B------:R-:W4:Y:S01]  /*c370*/  LDCU.64 UR64, c[0x3][0x910] ;  /* 0x00c12200ff4077ac */ /* 0x000f220008000a00 */
[----:B------:R-:W-:Y:S02]  /*c380*/  DFMA R32, R18, UR66, R24 ;  /* 0x0000004212207c2b */ /* 0x000fe40008000018 */
[----:B0-----:R-:W-:Y:S01]  /*c390*/  DFMA R34, R8, UR68, RZ ;  /* 0x0000004408227c2b */ /* 0x001fe200080000ff */
[----:B------:R-:W0:Y:S01]  /*c3a0*/  LDCU.64 UR66, c[0x3][0x780] ;  /* 0x00c0f000ff4277ac */ /* 0x000e220008000a00 */
[----:B------:R-:W-:-:S02]  /*c3b0*/  DADD R20, R20, -R22 ;  /* 0x0000000014147229 */ /* 0x000fc40000000816 */
[----:B------:R-:W-:Y:S01]  /*c3c0*/  DFMA R30, R14, UR46, R30 ;  /* 0x0000002e0e1e7c2b */ /* 0x000fe2000800001e */
[----:B------:R-:W3:Y:S01]  /*c3d0*/  LDCU.64 UR68, c[0x3][0x940] ;  /* 0x00c12800ff4477ac */ /* 0x000ee20008000a00 */
[----:B--2---:R-:W-:Y:S02]  /*c3e0*/  DFMA R22, R6, UR74, RZ ;  /* 0x0000004a06167c2b */ /* 0x004fe400080000ff */
[----:B-1----:R-:W-:Y:S01]  /*c3f0*/  DFMA R24, R10, UR70, R34 ;  /* 0x000000460a187c2b */ /* 0x002fe20008000022 */
[----:B------:R-:W1:Y:S01]  /*c400*/  LDCU.64 UR70, c[0x3][0x728] ;  /* 0x00c0e500ff4677ac */ /* 0x000e620008000a00 */
[----:B------:R-:W-:Y:S02]  /*c410*/  DFMA R34, R20, UR72, R26 ;  /* 0x0000004814227c2b */ /* 0x000fe4000800001a */
[----:B------:R-:W-:Y:S01]  /*c420*/  DFMA R36, R18, UR52, R30 ;  /* 0x0000003412247c2b */ /* 0x000fe2000800001e */
[----:B------:R-:W2:Y:S01]  /*c430*/  LDCU.64 UR52, c[0x3][0x758] ;  /* 0x00c0eb00ff3477ac */ /* 0x000ea20008000a00 */
[----:B----4-:R-:W-:-:S02]  /*c440*/  DFMA R26, R12, UR64, R22 ;  /* 0x000000400c1a7c2b */ /* 0x010fc40008000016 */
[----:B------:R-:W-:Y:S01]  /*c450*/  LDS.64 R22, [R4+0x20] ;  /* 0x0000200004167984 */ /* 0x000fe20000000a00 */
[----:B------:R-:W4:Y:S01]  /*c460*/  LDCU.64 UR64, c[0x3][0x8e8] ;  /* 0x00c11d00ff4077ac */ /* 0x000f220008000a00 */
[----:B0-----:R-:W-:Y:S02]  /*c470*/  DFMA R44, R14, UR66, R24 ;  /* 0x000000420e2c7c2b */ /* 0x001fe40008000018 */
[----:B------:R-:W0:Y:S01]  /*c480*/  LDS.64 R24, [R4+0x40] ;  /* 0x0000400004187984 */ /* 0x000e220000000a00 */
[C---:B------:R-:W-:Y:S01]  /*c490*/  DFMA R28, R16.reuse, UR34, R28 ;  /* 0x00000022101c7c2b */ /* 0x040fe2000800001c */
[----:B------:R-:W0:Y:S01]  /*c4a0*/  LDCU.64 UR74, c[0x3][0x7d8] ;  /* 0x00c0fb00ff4a77ac */ /* 0x000e220008000a00 */
[----:B---3--:R-:W-:Y:S01]  /*c4b0*/  DFMA R46, R16, UR68, R26 ;  /* 0x00000044102e7c2b */ /* 0x008fe2000800001a */
[----:B------:R-:W3:Y:S01]  /*c4c0*/  LDCU.64 UR68, c[0x3][0x7b0] ;  /* 0x00c0f600ff4477ac */ /* 0x000ee20008000a00 */
[----:B-1----:R-:W-:Y:S01]  /*c4d0*/  DFMA R26, R8, UR70, RZ ;  /* 0x00000046081a7c2b */ /* 0x002fe200080000ff */
[----:B------:R-:W1:Y:S03]  /*c4e0*/  LDCU.64 UR70, c[0x3][0x918] ;  /* 0x00c12300ff4677ac */ /* 0x000e660008000a00 */
[----:B------:R-:W-:-:S02]  /*c4f0*/  DFMA R38, R20, UR60, R28 ;  /* 0x0000003c14267c2b */ /* 0x000fc4000800001c */
[----:B------:R-:W-:Y:S01]  /*c500*/  DFMA R28, R8, UR4, RZ ;  /* 0x00000004081c7c2b */ /* 0x000fe200080000ff */
[----:B------:R-:W3:Y:S01]  /*c510*/  LDCU.64 UR60, c[0x3][0x788] ;  /* 0x00c0f100ff3c77ac */ /* 0x000ee20008000a00 */
[----:B--2---:R-:W-:Y:S01]  /*c520*/  DFMA R48, R10, UR52, R26 ;  /* 0x000000340a307c2b */ /* 0x004fe2000800001a */
[----:B------:R-:W-:Y:S01]  /*c530*/  LDS.64 R8, [R4+0x28] ;  /* 0x0000280004087984 */ /* 0x000fe20000000a00 */
[C---:B------:R-:W-:Y:S01]  /*c540*/  DFMA R30, R6.reuse, UR8, RZ ;  /* 0x00000008061e7c2b */ /* 0x040fe200080000ff */
[----:B------:R-:W2:Y:S02]  /*c550*/  LDCU.64 UR52, c[0x3][0x948] ;  /* 0x00c12900ff3477ac */ /* 0x000ea40008000a00 */
[----:B------:R-:W0:Y:S01]  /*c560*/  LDS.64 R26, [R4+0x38] ;  /* 0x00003800041a7984 */ /* 0x000e220000000a00 */
[----:B----4-:R-:W-:Y:S01]  /*c570*/  DFMA R6, R6, UR64, RZ ;  /* 0x0000004006067c2b */ /* 0x010fe200080000ff */
[----:B------:R-:W4:Y:S01]  /*c580*/  LDCU.64 UR64, c[0x3][0x970] ;  /* 0x00c12e00ff4077ac */ /* 0x000f220008000a00 */
[----:B------:R-:W-:-:S02]  /*c590*/  DFMA R28, R10, UR12, R28 ;  /* 0x0000000c0a1c7c2b */ /* 0x000fc4000800001c */
[----:B------:R-:W-:Y:S01]  /*c5a0*/  DFMA R30, R12, UR28, R30 ;  /* 0x0000001c0c1e7c2b */ /* 0x000fe2000800001e */
[----:B------:R-:W4:Y:S01]  /*c5b0*/  LDS.64 R10, [R4+0x30] ;  /* 0x00003000040a7984 */ /* 0x000f220000000a00 */
[----:B------:R-:W-:Y:S01]  /*c5c0*/  DFMA R40, R18, UR62, R40 ;  /* 0x0000003e12287c2b */ /* 0x000fe20008000028 */
[----:B------:R-:W0:Y:S01]  /*c5d0*/  LDCU.64 UR62, c[0x3][0x7b8] ;  /* 0x00c0f700ff3e77ac */ /* 0x000e220008000a00 */
[----:B-1----:R-:W-:Y:S02]  /*c5e0*/  DFMA R6, R12, UR70, R6 ;  /* 0x000000460c067c2b */ /* 0x002fe40008000006 */
[----:B---3--:R-:W-:Y:S01]  /*c5f0*/  DFMA R44, R18, UR68, R44 ;  /* 0x00000044122c7c2b */ /* 0x008fe2000800002c */
[----:B------:R-:W1:Y:S01]  /*c600*/  LDCU.64 UR68, c[0x3][0x978] ;  /* 0x00c12f00ff4477ac */ /* 0x000e620008000a00 */
[----:B------:R-:W-:Y:S02]  /*c610*/  DFMA R30, R16, UR32, R30 ;  /* 0x00000020101e7c2b */ /* 0x000fe4000800001e */
[----:B------:R-:W-:Y:S01]  /*c620*/  DFMA R48, R14, UR60, R48 ;  /* 0x0000003c0e307c2b */ /* 0x000fe20008000030 */
[----:B------:R-:W3:Y:S01]  /*c630*/  LDCU.64 UR60, c[0x3][0x7e0] ;  /* 0x00c0fc00ff3c77ac */ /* 0x000ee20008000a00 */
[----:B--2---:R-:W-:Y:S01]  /*c640*/  DFMA R16, R16, UR52, R6 ;  /* 0x0000003410107c2b */ /* 0x004fe20008000006 */
[----:B------:R-:W2:Y:S01]  /*c650*/  LDCU.64 UR52, c[0x3][0x7e8] ;  /* 0x00c0fd00ff3477ac */ /* 0x000ea20008000a00 */
[----:B0-----:R-:W-:-:S02]  /*c660*/  DADD R6, R22, R24 ;  /* 0x0000000016067229 */ /* 0x001fc40000000018 */
[----:B------:R-:W-:Y:S01]  /*c670*/  DFMA R28, R14, UR16, R28 ;  /* 0x000000100e1c7c2b */ /* 0x000fe2000800001c */
[----:B------:R-:W0:Y:S01]  /*c680*/  LDCU.64 UR72, c[0x3][0x968] ;  /* 0x00c12d00ff4877ac */ /* 0x000e220008000a00 */
[----:B------:R-:W-:Y:S01]  /*c690*/  DFMA R48, R18, UR62, R48 ;  /* 0x0000003e12307c2b */ /* 0x000fe20008000030 */
[----:B------:R-:W0:Y:S03]  /*c6a0*/  LDCU.64 UR26, c[0x3][0x800] ;  /* 0x00c10000ff1a77ac */ /* 0x000e260008000a00 */
[----:B------:R-:W-:Y:S02]  /*c6b0*/  DFMA R36, R6, UR44, R36 ;  /* 0x0000002c06247c2b */ /* 0x000fe40008000024 */
[----:B------:R-:W-:Y:S01]  /*c6c0*/  DFMA R28, R18, UR20, R28 ;  /* 0x00000014121c7c2b */ /* 0x000fe2000800001c */
[----:B------:R-:W0:Y:S01]  /*c6d0*/  LDCU.64 UR44, c[0x3][0x810] ;  /* 0x00c10200ff2c77ac */ /* 0x000e220008000a00 */
[----:B----4-:R-:W-:-:S02]  /*c6e0*/  DFMA R46, R20, UR64, R46 ;  /* 0x00000040142e7c2b */ /* 0x010fc4000800002e */
[----:B-1----:R-:W-:Y:S01]  /*c6f0*/  DFMA R16, R20, UR68, R16 ;  /* 0x0000004414107c2b */ /* 0x002fe20008000010 */
[----:B------:R-:W1:Y:S01]  /*c700*/  LDCU.64 UR66, c[0x3][0x998] ;  /* 0x00c13300ff4277ac */ /* 0x000e620008000a00 */
[----:B------:R-:W-:Y:S01]  /*c710*/  DADD R22, R22, -R24 ;  /* 0x0000000016167229 */ /* 0x000fe20000000818 */
[----:B------:R-:W4:Y:S01]  /*c720*/  LDCU.64 UR64, c[0x3][0x9a0] ;  /* 0x00c13400ff4077ac */ /* 0x000f220008000a00 */
[----:B------:R-:W4:Y:S01]  /*c730*/  LDCU.64 UR68, c[0x3][0x9a8] ;  /* 0x00c13500ff4477ac */ /* 0x000f220008000a00 */
[C---:B------:R-:W-:Y:S02]  /*c740*/  DFMA R32, R6.reuse, UR56, R32 ;  /* 0x0000003806207c2b */ /* 0x040fe40008000020 */
[C---:B------:R-:W-:Y:S01]  /*c750*/  DFMA R28, R6.reuse, UR24, R28 ;  /* 0x00000018061c7c2b */ /* 0x040fe2000800001c */
[----:B------:R-:W4:Y:S01]  /*c760*/  S2R R5, SR_TID.X ;  /* 0x0000000000057919 */ /* 0x000f220000002100 */
[C---:B------:R-:W-:Y:S01]  /*c770*/  DFMA R40, R6.reuse, UR74, R40 ;  /* 0x0000004a06287c2b */ /* 0x040fe20008000028 */
[----:B------:R-:W4:Y:S01]  /*c780*/  LDCU.64 UR70, c[0x3][0x808] ;  /* 0x00c10100ff4677ac */ /* 0x000f220008000a00 */
[----:B---3--:R-:W-:-:S02]  /*c790*/  DFMA R44, R6, UR60, R44 ;  /* 0x0000003c062c7c2b */ /* 0x008fc4000800002c */
[----:B--2---:R-:W-:Y:S01]  /*c7a0*/  DFMA R48, R6, UR52, R48 ;  /* 0x0000003406307c2b */ /* 0x004fe20008000030 */
[----:B------:R-:W2:Y:S01]  /*c7b0*/  LDCU.64 UR62, c[0x3][0x9c8] ;  /* 0x00c13900ff3e77ac */ /* 0x000ea20008000a00 */
[----:B------:R-:W-:Y:S02]  /*c7c0*/  DADD R6, R8, R26 ;  /* 0x0000000008067229 */ /* 0x000fe4000000001a */
[C---:B------:R-:W-:Y:S01]  /*c7d0*/  DFMA R34, R22.reuse, UR54, R34 ;  /* 0x0000003616227c2b */ /* 0x040fe20008000022 */
[----:B------:R-:W3:Y:S01]  /*c7e0*/  LDCU.64 UR52, c[0x3][0x818] ;  /* 0x00c10300ff3477ac */ /* 0x000ee20008000a00 */
[----:B------:R-:W-:Y:S02]  /*c7f0*/  DFMA R38, R22, UR58, R38 ;  /* 0x0000003a16267c2b */ /* 0x000fe40008000026 */
[----:B------:R-:W-:Y:S01]  /*c800*/  DADD R8, R8, -R26 ;  /* 0x0000000008087229 */ /* 0x000fe2000000081a */
[----:B------:R-:W2:Y:S01]  /*c810*/  LDCU.64 UR58, c[0x3][0x9d0] ;  /* 0x00c13a00ff3a77ac */ /* 0x000ea20008000a00 */
[C---:B0-----:R-:W-:Y:S01]  /*c820*/  DFMA R42, R20.reuse, UR72, R42 ;  /* 0x00000048142a7c2b */ /* 0x041fe2000800002a */
[----:B------:R-:W0:Y:S01]  /*c830*/  LDCU.64 UR60, c[0x3][0x9d8] ;  /* 0x00c13b00ff3c77ac */ /* 0x000e220008000a00 */
[----:B------:R-:W-:-:S02]  /*c840*/  DFMA R30, R20, UR36, R30 ;  /* 0x00000024141e7c2b */ /* 0x000fc4000800001e */
[C---:B------:R-:W-:Y:S01]  /*c850*/  DFMA R36, R6.reuse, UR26, R36 ;  /* 0x0000001a06247c2b */ /* 0x040fe20008000024 */
[----:B------:R-:W0:Y:S01]  /*c860*/  LDCU.64 UR46, c[0x3][0x830] ;  /* 0x00c10600ff2e77ac */ /* 0x000e220008000a00 */
[----:B------:R-:W-:Y:S02]  /*c870*/  DFMA R44, R6, UR44, R44 ;  /* 0x0000002c062c7c2b */ /* 0x000fe4000800002c */
[C---:B------:R-:W-:Y:S01]  /*c880*/  DFMA R34, R8.reuse, UR42, R34 ;  /* 0x0000002a08227c2b */ /* 0x040fe20008000022 */
[----:B------:R-:W0:Y:S01]  /*c890*/  LDCU.64 UR34, c[0x3][0x9f0] ;  /* 0x00c13e00ff2277ac */ /* 0x000e220008000a00 */
[----:B------:R-:W-:Y:S01]  /*c8a0*/  DFMA R38, R8, UR30, R38 ;  /* 0x0000001e08267c2b */ /* 0x000fe20008000026 */
[----:B------:R-:W0:Y:S01]  /*c8b0*/  LDCU.64 UR56, c[0x3][0x838] ;  /* 0x00c10700ff3877ac */ /* 0x000e220008000a00 */
[C---:B------:R-:W-:Y:S01]  /*c8c0*/  DFMA R30, R22.reuse, UR40, R30 ;  /* 0x00000028161e7c2b */ /* 0x040fe2000800001e */
[----:B------:R-:W0:Y:S01]  /*c8d0*/  LDCU.64 UR54, c[0x3][0x9f8] ;  /* 0x00c13f00ff3677ac */ /* 0x000e220008000a00 */
[C---:B-1----:R-:W-:Y:S01]  /*c8e0*/  DFMA R42, R22.reuse, UR66, R42 ;  /* 0x00000042162a7c2b */ /* 0x042fe2000800002a */
[----:B------:R-:W1:Y:S01]  /*c8f0*/  LDCU.64 UR26, c[0x3][0x840] ;  /* 0x00c10800ff1a77ac */ /* 0x000e620008000a00 */
[C---:B----4-:R-:W-:Y:S01]  /*c900*/  DFMA R46, R22.reuse, UR64, R46 ;  /* 0x00000040162e7c2b */ /* 0x050fe2000800002e */
[----:B------:R-:W4:Y:S01]  /*c910*/  LDCU.64 UR44, c[0x3][0x848] ;  /* 0x00c10900ff2c77ac */ /* 0x000f220008000a00 */
[----:B------:R-:W-:Y:S01]  /*c920*/  DFMA R16, R22, UR68, R16 ;  /* 0x0000004416107c2b */ /* 0x000fe20008000010 */
[----:B------:R-:W4:Y:S01]  /*c930*/  LDCU.64 UR42, c[0x3][0xa00] ;  /* 0x00c14000ff2a77ac */ /* 0x000f220008000a00 */
[----:B------:R-:W-:Y:S01]  /*c940*/  DADD R12, R10, R10 ;  /* 0x000000000a0c7229 */ /* 0x000fe2000000000a */
[----:B------:R-:W4:Y:S01]  /*c950*/  LDCU.64 UR30, c[0x3][0xa08] ;  /* 0x00c14100ff1e77ac */ /* 0x000f220008000a00 */
[----:B------:R-:W-:-:S02]  /*c960*/  DFMA R28, R6, UR6, R28 ;  /* 0x00000006061c7c2b */ /* 0x000fc4000800001c */
[C---:B------:R-:W-:Y:S02]  /*c970*/  DFMA R32, R6.reuse, UR50, R32 ;  /* 0x0000003206207c2b */ /* 0x040fe40008000020 */
[C---:B------:R-:W-:Y:S02]  /*c980*/  DFMA R40, R6.reuse, UR70, R40 ;  /* 0x0000004606287c2b */ /* 0x040fe40008000028 */
[----:B---3--:R-:W-:Y:S02]  /*c990*/  DFMA R48, R6, UR52, R48 ;  /* 0x0000003406307c2b */ /* 0x008fe40008000030 */
[----:B------:R-:W-:Y:S02]  /*c9a0*/  DMUL R12, R12, 0.5 ;  /* 0x3fe000000c0c7828 */ /* 0x000fe40000000000 */
[C---:B------:R-:W-:Y:S02]  /*c9b0*/  DFMA R30, R8.reuse, UR10, R30 ;  /* 0x0000000a081e7c2b */ /* 0x040fe4000800001e */
[----:B--2---:R-:W-:-:S02]  /*c9c0*/  DFMA R42, R8, UR62, R42 ;  /* 0x0000003e082a7c2b */ /* 0x004fc4000800002a */
[C---:B------:R-:W-:Y:S02]  /*c9d0*/  DFMA R46, R8.reuse, UR58, R46 ;  /* 0x0000003a082e7c2b */ /* 0x040fe4000800002e */
[----:B0-----:R-:W-:Y:S02]  /*c9e0*/  DFMA R16, R8, UR60, R16 ;  /* 0x0000003c08107c2b */ /* 0x001fe40008000010 */
[----:B------:R-:W-:Y:S02]  /*c9f0*/  DADD R10, R10, -R10 ;  /* 0x000000000a0a7229 */ /* 0x000fe4000000080a */
[C---:B------:R-:W-:Y:S02]  /*ca00*/  DFMA R28, R12.reuse, UR14, R28 ;  /* 0x0000000e0c1c7c2b */ /* 0x040fe4000800001c */
[C---:B------:R-:W-:Y:S02]  /*ca10*/  DFMA R32, R12.reuse, UR48, R32 ;  /* 0x000000300c207c2b */ /* 0x040fe40008000020 */
[----:B------:R-:W-:-:S02]  /*ca20*/  DFMA R36, R12, UR46, R36 ;  /* 0x0000002e0c247c2b */ /* 0x000fc40008000024 */
[C---:B------:R-:W-:Y:S02]  /*ca30*/  DFMA R40, R12.reuse, UR56, R40 ;  /* 0x000000380c287c2b */ /* 0x040fe40008000028 */
[C---:B-1----:R-:W-:Y:S02]  /*ca40*/  DFMA R44, R12.reuse, UR26, R44 ;  /* 0x0000001a0c2c7c2b */ /* 0x042fe4000800002c */
[----:B----4-:R-:W-:Y:S02]  /*ca50*/  DFMA R48, R12, UR44, R48 ;  /* 0x0000002c0c307c2b */ /* 0x010fe40008000030 */
        /* <DEDUP_REMOVED lines=44> */
[----:B------:R-:W5:Y:S01]  /*cd20*/  LDS.64 R18, [R3+0x410] ;  /* 0x0004100003127984 */ /* 0x000f620000000a00 */
[----:B------:R-:W5:Y:S03]  /*cd30*/  LDCU.64 UR48, c[0x3][0x8c8] ;  /* 0x00c11900ff3077ac */ /* 0x000f660008000a00 */
[----:B------:R-:W-:Y:S01]  /*cd40*/  LDS.64 R24, [R3+0x3a8] ;  /* 0x0003a80003187984 */ /* 0x000fe20000000a00 */
        /* <DEDUP_REMOVED lines=9> */
[----:B0-----:R-:W-:Y:S01]  /*cde0*/  DFMA R22, R8, UR58, RZ ;  /* 0x0000003a08167c2b */ /* 0x001fe200080000ff */
[----:B------:R-:W0:Y:S01]  /*cdf0*/  LDCU.64 UR58, c[0x3][0x728] ;  /* 0x00c0e500ff3a77ac */ /* 0x000e220008000a00 */
[----:B----4-:R-:W-:-:S02]  /*ce00*/  DADD R14, R10, R12 ;  /* 0x000000000a0e7229 */ /* 0x010fc4000000000c */
[C---:B------:R-:W-:Y:S01]  /*ce10*/  DFMA R20, R8.reuse, UR22, RZ ;  /* 0x0000001608147c2b */ /* 0x040fe200080000ff */
[----:B------:R-:W4:Y:S01]  /*ce20*/  LDCU.64 UR66, c[0x3][0x798] ;  /* 0x00c0f300ff4277ac */ /* 0x000f220008000a00 */
[----:B--2---:R-:W-:Y:S02]  /*ce30*/  DFMA R32, R8, UR74, RZ ;  /* 0x0000004a08207c2b */ /* 0x004fe400080000ff */
[----:B------:R-:W-:Y:S01]  /*ce40*/  DADD R10, R10, -R12 ;  /* 0x000000000a0a7229 */ /* 0x000fe2000000080c */
[----:B------:R-:W2:Y:S01]  /*ce50*/  LDCU.64 UR74, c[0x3][0x7a0] ;  /* 0x00c0f400ff4a77ac */ /* 0x000ea20008000a00 */
[C---:B------:R-:W-:Y:S01]  /*ce60*/  DFMA R28, R14.reuse, UR72, R22 ;  /* 0x000000480e1c7c2b */ /* 0x040fe20008000016 */
[----:B------:R-:W4:Y:S01]  /*ce70*/  LDS.64 R22, [R3+0x138] ;  /* 0x0001380003167984 */ /* 0x000f220000000a00 */
[----:B---3--:R-:W-:Y:S01]  /*ce80*/  DFMA R26, R14, UR38, R20 ;  /* 0x000000260e1a7c2b */ /* 0x008fe20008000014 */
[----:B------:R-:W3:Y:S01]  /*ce90*/  LDCU.64 UR38, c[0x3][0x750] ;  /* 0x00c0ea00ff2677ac */ /* 0x000ee20008000a00 */
[----:B-----5:R-:W-:-:S02]  /*cea0*/  DFMA R20, R8, UR42, RZ ;  /* 0x0000002a08147c2b */ /* 0x020fc400080000ff */
[----:B------:R-:W-:Y:S01]  /*ceb0*/  DFMA R6, R4, UR48, RZ ;  /* 0x0000003004067c2b */ /* 0x000fe200080000ff */
[----:B------:R-:W5:Y:S01]  /*cec0*/  LDCU.64 UR72, c[0x3][0x758] ;  /* 0x00c0eb00ff4877ac */ /* 0x000f620008000a00 */
[C---:B0-----:R-:W-:Y:S02]  /*ced0*/  DFMA R36, R8.reuse, UR58, RZ ;  /* 0x0000003a08247c2b */ /* 0x041fe400080000ff */
[----:B------:R-:W-:Y:S01]  /*cee0*/  DFMA R8, R8, UR4, RZ ;  /* 0x0000000408087c2b */ /* 0x000fe200080000ff */
[----:B------:R-:W0:Y:S01]  /*cef0*/  LDCU.64 UR42, c[0x3][0x930] ;  /* 0x00c12600ff2a77ac */ /* 0x000e220008000a00 */
[----:B------:R-:W-:Y:S02]  /*cf00*/  DFMA R30, R14, UR52, R20 ;  /* 0x000000340e1e7c2b */ /* 0x000fe40008000014 */
[C-C-:B------:R-:W-:Y:S01]  /*cf10*/  DADD R20, R16.reuse, R18.reuse ;  /* 0x0000000010147229 */ /* 0x140fe20000000012 */
[----:B------:R-:W2:Y:S01]  /*cf20*/  LDCU.64 UR52, c[0x3][0x778] ;  /* 0x00c0ef00ff3477ac */ /* 0x000ea20008000a00 */
[----:B------:R-:W-:-:S02]  /*cf30*/  DADD R16, R16, -R18 ;  /* 0x0000000010107229 */ /* 0x000fc40000000812 */
[----:B------:R-:W-:Y:S01]  /*cf40*/  DFMA R12, R10, UR62, R6 ;  /* 0x0000003e0a0c7c2b */ /* 0x000fe20008000006 */
[----:B------:R-:W0:Y:S01]  /*cf50*/  LDCU.64 UR62, c[0x3][0x8d8] ;  /* 0x00c11b00ff3e77ac */ /* 0x000e220008000a00 */
[----:B------:R-:W-:Y:S02]  /*cf60*/  DFMA R18, R4, UR68, RZ ;  /* 0x0000004404127c2b */ /* 0x000fe400080000ff */
[----:B---3--:R-:W-:Y:S01]  /*cf70*/  DFMA R34, R14, UR38, R32 ;  /* 0x000000260e227c2b */ /* 0x008fe20008000020 */
[----:B------:R-:W3:Y:S01]  /*cf80*/  LDCU.64 UR38, c[0x3][0x780] ;  /* 0x00c0f000ff2677ac */ /* 0x000ee20008000a00 */
[----:B------:R-:W-:Y:S02]  /*cf90*/  DFMA R26, R20, UR46, R26 ;  /* 0x0000002e141a7c2b */ /* 0x000fe4000800001a */
[----:B-----5:R-:W-:Y:S01]  /*cfa0*/  DFMA R40, R14, UR72, R36 ;  /* 0x000000480e287c2b */ /* 0x020fe20008000024 */
[----:B------:R-:W5:Y:S01]  /*cfb0*/  LDCU.64 UR72, c[0x3][0x788] ;  /* 0x00c0f100ff4877ac */ /* 0x000f620008000a00 */
[----:B------:R-:W-:-:S02]  /*cfc0*/  DFMA R18, R10, UR70, R18 ;  /* 0x000000460a127c2b */ /* 0x000fc40008000012 */
[----:B-1----:R-:W-:Y:S01]  /*cfd0*/  DFMA R32, R20, UR60, R28 ;  /* 0x0000003c14207c2b */ /* 0x002fe2000800001c */
[----:B------:R-:W1:Y:S01]  /*cfe0*/  LDCU.64 UR70, c[0x3][0x908] ;  /* 0x00c12100ff4677ac */ /* 0x000e620008000a00 */
[----:B------:R-:W-:Y:S02]  /*cff0*/  DFMA R28, R16, UR64, R12 ;  /* 0x00000040101c7c2b */ /* 0x000fe4000800000c */
[----:B--2---:R-:W-:Y:S01]  /*d000*/  DFMA R36, R20, UR52, R30 ;  /* 0x0000003414247c2b */ /* 0x004fe2000800001e */
[----:B------:R-:W2:Y:S01]  /*d010*/  LDCU.64 UR26, c[0x3][0x958] ;  /* 0x00c12b00ff1a77ac */ /* 0x000ea20008000a00 */
[----:B------:R-:W-:Y:S01]  /*d020*/  LDS.64 R12, [R3+0x1a0] ;  /* 0x0001a000030c7984 */ /* 0x000fe20000000a00 */
[----:B------:R-:W-:Y:S01]  /*d030*/  DFMA R14, R14, UR12, R8 ;  /* 0x0000000c0e0e7c2b */ /* 0x000fe20008000008 */
[----:B------:R-:W1:Y:S02]  /*d040*/  LDCU.64 UR64, c[0x3][0x7b0] ;  /* 0x00c0f600ff4077ac */ /* 0x000e640008000a00 */
[----:B------:R-:W2:Y:S01]  /*d050*/  LDS.64 R8, [R3+0x270] ;  /* 0x0002700003087984 */ /* 0x000ea20000000a00 */
[----:B----4-:R-:W-:-:S02]  /*d060*/  DADD R6, R22, R24 ;  /* 0x0000000016067229 */ /* 0x010fc40000000018 */
[----:B---3--:R-:W-:Y:S01]  /*d070*/  DFMA R38, R20, UR38, R34 ;  /* 0x0000002614267c2b */ /* 0x008fe20008000022 */
[----:B------:R-:W3:Y:S01]  /*d080*/  LDCU.64 UR58, c[0x3][0x960] ;  /* 0x00c12c00ff3a77ac */ /* 0x000ee20008000a00 */
[----:B------:R-:W-:Y:S02]  /*d090*/  DADD R22, R22, -R24 ;  /* 0x0000000016167229 */ /* 0x000fe40000000818 */
[----:B-----5:R-:W-:Y:S01]  /*d0a0*/  DFMA R42, R20, UR72, R40 ;  /* 0x00000048142a7c2b */ /* 0x020fe20008000028 */
[----:B------:R-:W4:Y:S01]  /*d0b0*/  LDCU.64 UR72, c[0x3][0x7a8] ;  /* 0x00c0f500ff4877ac */ /* 0x000f220008000a00 */
[C---:B------:R-:W-:Y:S02]  /*d0c0*/  DFMA R30, R6.reuse, UR66, R26 ;  /* 0x00000042061e7c2b */ /* 0x040fe4000800001a */
[----:B------:R-:W-:Y:S01]  /*d0d0*/  DFMA R34, R6, UR74, R32 ;  /* 0x0000004a06227c2b */ /* 0x000fe20008000020 */
[----:B------:R-:W5:Y:S01]  /*d0e0*/  LDCU.64 UR66, c[0x3][0x7b8] ;  /* 0x00c0f700ff4277ac */ /* 0x000f620008000a00 */
[----:B0-----:R-:W-:-:S02]  /*d0f0*/  DFMA R32, R4, UR62, RZ ;  /* 0x0000003e04207c2b */ /* 0x001fc400080000ff */
[----:B------:R-:W-:Y:S01]  /*d100*/  DFMA R26, R16, UR42, R18 ;  /* 0x0000002a101a7c2b */ /* 0x000fe20008000012 */
[----:B------:R-:W0:Y:S01]  /*d110*/  LDCU.64 UR74, c[0x3][0x938] ;  /* 0x00c12700ff4a77ac */ /* 0x000e220008000a00 */
[----:B------:R-:W0:Y:S01]  /*d120*/  LDS.64 R18, [R3+0x340] ;  /* 0x0003400003127984 */ /* 0x000e220000000a00 */
[----:B-1----:R-:W-:Y:S01]  /*d130*/  DFMA R44, R6, UR64, R38 ;  /* 0x00000040062c7c2b */ /* 0x002fe20008000026 */
[----:B------:R-:W1:Y:S02]  /*d140*/  LDCU.64 UR62, c[0x3][0x8e0] ;  /* 0x00c11c00ff3e77ac */ /* 0x000e640008000a00 */
[----:B------:R-:W-:Y:S02]  /*d150*/  DFMA R24, R10, UR70, R32 ;  /* 0x000000460a187c2b */ /* 0x000fe40008000020 */
[----:B--2---:R-:W-:Y:S01]  /*d160*/  DFMA R32, R22, UR26, R28 ;  /* 0x0000001a16207c2b */ /* 0x004fe2000800001c */
[----:B------:R-:W2:Y:S01]  /*d170*/  LDCU.64 UR26, c[0x3][0x8e8] ;  /* 0x00c11d00ff1a77ac */ /* 0x000ea20008000a00 */
[----:B------:R-:W-:-:S02]  /*d180*/  DFMA R28, R4, UR8, RZ ;  /* 0x00000008041c7c2b */ /* 0x000fc400080000ff */
[----:B----4-:R-:W-:Y:S01]  /*d190*/  DFMA R40, R6, UR72, R36 ;  /* 0x0000004806287c2b */ /* 0x010fe20008000024 */
[----:B------:R-:W4:Y:S01]  /*d1a0*/  LDCU.64 UR70, c[0x3][0x940] ;  /* 0x00c12800ff4677ac */ /* 0x000f220008000a00 */
[----:B---3--:R-:W-:Y:S02]  /*d1b0*/  DFMA R36, R22, UR58, R26 ;  /* 0x0000003a16247c2b */ /* 0x008fe4000800001a */
[----:B-----5:R-:W-:Y:S01]  /*d1c0*/  DFMA R46, R6, UR66, R42 ;  /* 0x00000042062e7c2b */ /* 0x020fe2000800002a */
[----:B------:R-:W3:Y:S01]  /*d1d0*/  LDCU.64 UR66, c[0x3][0x910] ;  /* 0x00c12200ff4277ac */ /* 0x000ee20008000a00 */
[----:B------:R-:W-:Y:S01]  /*d1e0*/  LDS.64 R26, [R3+0x2d8] ;  /* 0x0002d800031a7984 */ /* 0x000fe20000000a00 */
[----:B0-----:R-:W-:Y:S01]  /*d1f0*/  DFMA R38, R16, UR74, R24 ;  /* 0x0000004a10267c2b */ /* 0x001fe20008000018 */
[----:B------:R-:W0:Y:S02]  /*d200*/  LDCU.64 UR74, c[0x3][0x918] ;  /* 0x00c12300ff4a77ac */ /* 0x000e240008000a00 */
[----:B------:R-:W5:Y:S01]  /*d210*/  LDS.64 R24, [R3+0x208] ;  /* 0x0002080003187984 */ /* 0x000f620000000a00 */
[----:B-1----:R-:W-:Y:S01]  /*d220*/  DFMA R42, R4, UR62, RZ ;  /* 0x0000003e042a7c2b */ /* 0x002fe200080000ff */
[----:B------:R-:W1:Y:S01]  /*d230*/  LDCU.64 UR62, c[0x3][0x948] ;  /* 0x00c12900ff3e77ac */ /* 0x000e620008000a00 */
[----:B------:R-:W-:-:S02]  /*d240*/  DFMA R28, R10, UR28, R28 ;  /* 0x0000001c0a1c7c2b */ /* 0x000fc4000800001c */
[----:B--2---:R-:W-:Y:S01]  /*d250*/  DFMA R4, R4, UR26, RZ ;  /* 0x0000001a04047c2b */ /* 0x004fe200080000ff */
[----:B------:R-:W2:Y:S01]  /*d260*/  LDCU.64 UR42, c[0x3][0x7d8] ;  /* 0x00c0fb00ff2a77ac */ /* 0x000ea20008000a00 */
[----:B------:R-:W-:Y:S01]  /*d270*/  DFMA R14, R20, UR16, R14 ;  /* 0x00000010140e7c2b */ /* 0x000fe2000800000e */
[----:B------:R-:W2:Y:S03]  /*d280*/  LDCU.64 UR26, c[0x3][0x978] ;  /* 0x00c12f00ff1a77ac */ /* 0x000ea60008000a00 */
[----:B------:R-:W-:Y:S02]  /*d290*/  DFMA R28, R16, UR32, R28 ;  /* 0x00000020101c7c2b */ /* 0x000fe4000800001c */
[----:B---3--:R-:W-:Y:S01]  /*d2a0*/  DFMA R42, R10, UR66, R42 ;  /* 0x000000420a2a7c2b */ /* 0x008fe2000800002a */
[----:B------:R-:W3:Y:S01]  /*d2b0*/  LDCU.64 UR72, c[0x3][0x968] ;  /* 0x00c12d00ff4877ac */ /* 0x000ee20008000a00 */
[----:B------:R-:W-:-:S02]  /*d2c0*/  DFMA R14, R6, UR20, R14 ;  /* 0x00000014060e7c2b */ /* 0x000fc4000800000e */
[----:B0-----:R-:W-:Y:S01]  /*d2d0*/  DFMA R4, R10, UR74, R4 ;  /* 0x0000004a0a047c2b */ /* 0x001fe20008000004 */
[----:B------:R-:W0:Y:S01]  /*d2e0*/  LDCU.64 UR56, c[0x3][0x7c8] ;  /* 0x00c0f900ff3877ac */ /* 0x000e220008000a00 */
[----:B------:R-:W-:Y:S02]  /*d2f0*/  DFMA R28, R22, UR36, R28 ;  /* 0x00000024161c7c2b */ /* 0x000fe4000800001c */
[----:B----4-:R-:W-:Y:S01]  /*d300*/  DFMA R42, R16, UR70, R42 ;  /* 0x00000046102a7c2b */ /* 0x010fe2000800002a */
[----:B------:R-:W4:Y:S01]  /*d310*/  LDCU.64 UR46, c[0x3][0x7d0] ;  /* 0x00c0fa00ff2e77ac */ /* 0x000f220008000a00 */
[----:B------:R-:W-:Y:S02]  /*d320*/  DADD R6, R8, R8 ;  /* 0x0000000008067229 */ /* 0x000fe40000000008 */
[----:B-1----:R-:W-:Y:S01]  /*d330*/  DFMA R16, R16, UR62, R4 ;  /* 0x0000003e10107c2b */ /* 0x002fe20008000004 */
[----:B------:R-:W1:Y:S01]  /*d340*/  LDCU.64 UR74, c[0x3][0x7e0] ;  /* 0x00c0fc00ff4a77ac */ /* 0x000e620008000a00 */
[----:B------:R-:W-:-:S02]  /*d350*/  DADD R4, R12, R18 ;  /* 0x000000000c047229 */ /* 0x000fc40000000012 */
[----:B------:R-:W-:Y:S01]  /*d360*/  DADD R12, R12, -R18 ;  /* 0x000000000c0c7229 */ /* 0x000fe20000000812 */
[----:B------:R-:W5:Y:S01]  /*d370*/  LDCU.64 UR70, c[0x3][0x7e8] ;  /* 0x00c0fd00ff4677ac */ /* 0x000f620008000a00 */
[----:B------:R-:W-:Y:S02]  /*d380*/  DMUL R6, R6, 0.5 ;  /* 0x3fe0000006067828 */ /* 0x000fe40000000000 */
[----:B--2---:R-:W-:Y:S01]  /*d390*/  DFMA R16, R22, UR26, R16 ;  /* 0x0000001a16107c2b */ /* 0x004fe20008000010 */
[----:B------:R-:W2:Y:S01]  /*d3a0*/  LDCU.64 UR54, c[0x3][0x988] ;  /* 0x00c13100ff3677ac */ /* 0x000ea20008000a00 */
[----:B------:R-:W-:Y:S02]  /*d3b0*/  DFMA R40, R4, UR42, R40 ;  /* 0x0000002a04287c2b */ /* 0x000fe40008000028 */
[----:B---3--:R-:W-:Y:S01]  /*d3c0*/  DFMA R38, R22, UR72, R38 ;  /* 0x0000004816267c2b */ /* 0x008fe20008000026 */
[----:B------:R-:W3:Y:S01]  /*d3d0*/  LDCU.64 UR60, c[0x3][0x990] ;  /* 0x00c13200ff3c77ac */ /* 0x000ee20008000a00 */
[----:B0-----:R-:W-:-:S02]  /*d3e0*/  DFMA R30, R4, UR56, R30 ;  /* 0x00000038041e7c2b */ /* 0x001fc4000800001e */
[C---:B------:R-:W-:Y:S01]  /*d3f0*/  DFMA R14, R4.reuse, UR24, R14 ;  /* 0x00000018040e7c2b */ /* 0x040fe2000800000e */
[----:B------:R-:W0:Y:S01]  /*d400*/  LDCU.64 UR66, c[0x3][0x970] ;  /* 0x00c12e00ff4277ac */ /* 0x000e220008000a00 */
[C---:B----4-:R-:W-:Y:S02]  /*d410*/  DFMA R34, R4.reuse, UR46, R34 ;  /* 0x0000002e04227c2b */ /* 0x050fe40008000022 */
[----:B-1----:R-:W-:Y:S01]  /*d420*/  DFMA R44, R4, UR74, R44 ;  /* 0x0000004a042c7c2b */ /* 0x002fe2000800002c */
[----:B------:R-:W1:Y:S01]  /*d430*/  LDCU.64 UR44, c[0x3][0x7f8] ;  /* 0x00c0ff00ff2c77ac */ /* 0x000e620008000a00 */
[----:B------:R-:W-:Y:S02]  /*d440*/  DFMA R28, R12, UR40, R28 ;  /* 0x000000280c1c7c2b */ /* 0x000fe4000800001c */
[----:B-----5:R-:W-:Y:S01]  /*d450*/  DFMA R46, R4, UR70, R46 ;  /* 0x00000046042e7c2b */ /* 0x020fe2000800002e */
[----:B------:R-:W4:Y:S01]  /*d460*/  LDCU.64 UR30, c[0x3][0x9b8] ;  /* 0x00c13700ff1e77ac */ /* 0x000f220008000a00 */
[----:B------:R-:W-:-:S02]  /*d470*/  DADD R4, R24, R26 ;  /* 0x0000000018047229 */ /* 0x000fc4000000001a */
[----:B--2---:R-:W-:Y:S01]  /*d480*/  DFMA R32, R12, UR54, R32 ;  /* 0x000000360c207c2b */ /* 0x004fe20008000020 */
[----:B------:R-:W2:Y:S01]  /*d490*/  LDCU.64 UR26, c[0x3][0x9a8] ;  /* 0x00c13500ff1a77ac */ /* 0x000ea20008000a00 */
[----:B------:R-:W-:Y:S02]  /*d4a0*/  DADD R24, R24, -R26 ;  /* 0x0000000018187229 */ /* 0x000fe4000000081a */
[----:B---3--:R-:W-:Y:S01]  /*d4b0*/  DFMA R36, R12, UR60, R36 ;  /* 0x0000003c0c247c2b */ /* 0x008fe20008000024 */
[----:B------:R-:W3:Y:S01]  /*d4c0*/  LDCU.64 UR42, c[0x3][0x810] ;  /* 0x00c10200ff2a77ac */ /* 0x000ee20008000a00 */
[----:B------:R-:W-:Y:S02]  /*d4d0*/  DFMA R14, R4, UR6, R14 ;  /* 0x00000006040e7c2b */ /* 0x000fe4000800000e */
[----:B0-----:R-:W-:Y:S01]  /*d4e0*/  DFMA R42, R22, UR66, R42 ;  /* 0x00000042162a7c2b */ /* 0x001fe2000800002a */
[----:B------:R-:W0:Y:S01]  /*d4f0*/  LDCU.64 UR64, c[0x3][0x998] ;  /* 0x00c13300ff4077ac */ /* 0x000e220008000a00 */
[----:B------:R-:W-:-:S02]  /*d500*/  DFMA R28, R24, UR10, R28 ;  /* 0x0000000a181c7c2b */ /* 0x000fc4000800001c */
[----:B-1----:R-:W-:Y:S01]  /*d510*/  DFMA R30, R4, UR44, R30 ;  /* 0x0000002c041e7c2b */ /* 0x002fe2000800001e */
[----:B------:R-:W1:Y:S01]  /*d520*/  LDCU.64 UR72, c[0x3][0x9a0] ;  /* 0x00c13400ff4877ac */ /* 0x000e620008000a00 */
[----:B------:R-:W-:Y:S02]  /*d530*/  DADD R8, R8, -R8 ;  /* 0x0000000008087229 */ /* 0x000fe40000000808 */
[----:B----4-:R-:W-:Y:S01]  /*d540*/  DFMA R32, R24, UR30, R32 ;  /* 0x0000001e18207c2b */ /* 0x010fe20008000020 */
[----:B------:R-:W4:Y:S01]  /*d550*/  LDCU.64 UR52, c[0x3][0x800] ;  /* 0x00c10000ff3477ac */ /* 0x000f220008000a00 */
[----:B------:R-:W-:Y:S02]  /*d560*/  DFMA R14, R6, UR14, R14 ;  /* 0x0000000e060e7c2b */ /* 0x000fe4000800000e */
[----:B--2---:R-:W-:Y:S01]  /*d570*/  DFMA R16, R12, UR26, R16 ;  /* 0x0000001a0c107c2b */ /* 0x004fe20008000010 */
[----:B------:R-:W2:Y:S01]  /*d580*/  LDCU.64 UR38, c[0x3][0x9c0] ;  /* 0x00c13800ff2677ac */ /* 0x000ea20008000a00 */
[----:B------:R-:W-:-:S02]  /*d590*/  DFMA R28, R8, UR18, R28 ;  /* 0x00000012081c7c2b */ /* 0x000fc4000800001c */
[----:B---3--:R-:W-:Y:S01]  /*d5a0*/  DFMA R44, R4, UR42, R44 ;  /* 0x0000002a042c7c2b */ /* 0x008fe2000800002c */
[----:B------:R-:W3:Y:S01]  /*d5b0*/  LDCU.64 UR58, c[0x3][0x808] ;  /* 0x00c10100ff3a77ac */ /* 0x000ee20008000a00 */
[C---:B0-----:R-:W-:Y:S01]  /*d5c0*/  DFMA R38, R12.reuse, UR64, R38 ;  /* 0x000000400c267c2b */ /* 0x041fe20008000026 */
[----:B------:R-:W0:Y:S01]  /*d5d0*/  LDCU.64 UR62, c[0x3][0x9c8] ;  /* 0x00c13900ff3e77ac */ /* 0x000e220008000a00 */
[----:B-1----:R-:W-:Y:S01]  /*d5e0*/  DFMA R42, R12, UR72, R42 ;  /* 0x000000480c2a7c2b */ /* 0x002fe2000800002a */
[----:B------:R-:W1:Y:S01]  /*d5f0*/  LDCU.64 UR66, c[0x3][0x818] ;  /* 0x00c10300ff4277ac */ /* 0x000e620008000a00 */
[----:B----4-:R-:W-:Y:S01]  /*d600*/  DFMA R34, R4, UR52, R34 ;  /* 0x0000003404227c2b */ /* 0x010fe20008000022 */
[----:B------:R-:W4:Y:S01]  /*d610*/  LDCU.64 UR46, c[0x3][0x9d0] ;  /* 0x00c13a00ff2e77ac */ /* 0x000f220008000a00 */
[----:B--2---:R-:W-:Y:S01]  /*d620*/  DFMA R36, R24, UR38, R36 ;  /* 0x0000002618247c2b */ /* 0x004fe20008000024 */
[----:B------:R-:W2:Y:S01]  /*d630*/  LDCU.64 UR60, c[0x3][0x9d8] ;  /* 0x00c13b00ff3c77ac */ /* 0x000ea20008000a00 */
[----:B---3--:R-:W-:Y:S01]  /*d640*/  DFMA R40, R4, UR58, R40 ;  /* 0x0000003a04287c2b */ /* 0x008fe20008000028 */
[----:B------:R-:W3:Y:S01]  /*d650*/  LDCU.64 UR50, c[0x3][0x828] ;  /* 0x00c10500ff3277ac */ /* 0x000ee20008000a00 */
[----:B0-----:R-:W-:Y:S01]  /*d660*/  DFMA R38, R24, UR62, R38 ;  /* 0x0000003e18267c2b */ /* 0x001fe20008000026 */
[----:B------:R-:W0:Y:S01]  /*d670*/  LDCU.64 UR34, c[0x3][0x9e8] ;  /* 0x00c13d00ff2277ac */ /* 0x000e220008000a00 */
[----:B-1----:R-:W-:Y:S01]  /*d680*/  DFMA R46, R4, UR66, R46 ;  /* 0x00000042042e7c2b */ /* 0x002fe2000800002e */
[----:B------:R-:W1:Y:S01]  /*d690*/  LDCU.64 UR48, c[0x3][0x830] ;  /* 0x00c10600ff3077ac */ /* 0x000e620008000a00 */
[----:B------:R-:W-:-:S02]  /*d6a0*/  DADD R4, R14, R28 ;  /* 0x000000000e047229 */ /* 0x000fc4000000001c */
[----:B----4-:R-:W-:Y:S01]  /*d6b0*/  DFMA R42, R24, UR46, R42 ;  /* 0x0000002e182a7c2b */ /* 0x010fe2000800002a */
[----:B------:R-:W4:Y:S01]  /*d6c0*/  LDCU.64 UR68, c[0x3][0x9f0] ;  /* 0x00c13e00ff4477ac */ /* 0x000f220008000a00 */
[----:B------:R-:W-:Y:S02]  /*d6d0*/  DADD R14, R14, -R28 ;  /* 0x000000000e0e7229 */ /* 0x000fe4000000081c */
[----:B--2---:R-:W-:Y:S01]  /*d6e0*/  DFMA R16, R24, UR60, R16 ;  /* 0x0000003c18107c2b */ /* 0x004fe20008000010 */
[----:B------:R-:W2:Y:S01]  /*d6f0*/  LDCU.64 UR56, c[0x3][0x838] ;  /* 0x00c10700ff3877ac */ /* 0x000ea20008000a00 */
[----:B------:R2:W-:Y:S01]  /*d700*/  STS.64 [R3], R4 ;  /* 0x0000000403007388 */ /* 0x0005e20000000a00 */
[----:B---3--:R-:W-:Y:S01]  /*d710*/  DFMA R30, R6, UR50, R30 ;  /* 0x00000032061e7c2b */ /* 0x008fe2000800001e */
[----:B------:R-:W3:Y:S02]  /*d720*/  LDCU.64 UR54, c[0x3][0x840] ;  /* 0x00c10800ff3677ac */ /* 0x000ee40008000a00 */
[----:B------:R2:W-:Y:S01]  /*d730*/  STS.64 [R3+0x478], R14 ;  /* 0x0004780e03007388 */ /* 0x0005e20000000a00 */
[----:B0-----:R-:W-:Y:S01]  /*d740*/  DFMA R32, R8, UR34, R32 ;  /* 0x0000002208207c2b */ /* 0x001fe20008000020 */
[----:B------:R-:W0:Y:S01]  /*d750*/  LDCU.64 UR44, c[0x3][0x848] ;  /* 0x00c10900ff2c77ac */ /* 0x000e220008000a00 */
[----:B-1----:R-:W-:Y:S01]  /*d760*/  DFMA R34, R6, UR48, R34 ;  /* 0x0000003006227c2b */ /* 0x002fe20008000022 */
[----:B------:R-:W1:Y:S01]  /*d770*/  LDCU.64 UR42, c[0x3][0xa08] ;  /* 0x00c14100ff2a77ac */ /* 0x000e620008000a00 */
[----:B----4-:R-:W-:Y:S01]  /*d780*/  DFMA R36, R8, UR68, R36 ;  /* 0x0000004408247c2b */ /* 0x010fe20008000024 */
[----:B------:R-:W4:Y:S01]  /*d790*/  LDCU.64 UR26, c[0x3][0x9f8] ;  /* 0x00c13f00ff1a77ac */ /* 0x000f220008000a00 */
[C---:B--2---:R-:W-:Y:S01]  /*d7a0*/  DFMA R40, R6.reuse, UR56, R40 ;  /* 0x0000003806287c2b */ /* 0x044fe20008000028 */
[----:B------:R-:W2:Y:S01]  /*d7b0*/  LDCU.64 UR30, c[0x3][0xa00] ;  /* 0x00c14000ff1e77ac */ /* 0x000ea20008000a00 */
[----:B---3--:R-:W-:-:S02]  /*d7c0*/  DFMA R44, R6, UR54, R44 ;  /* 0x00000036062c7c2b */ /* 0x008fc4000800002c */
[----:B0-----:R-:W-:Y:S02]  /*d7d0*/  DFMA R46, R6, UR44, R46 ;  /* 0x0000002c062e7c2b */ /* 0x001fe4000800002e */
[----:B------:R-:W-:Y:S02]  /*d7e0*/  DADD R6, R30, R32 ;  /* 0x000000001e067229 */ /* 0x000fe40000000020 */
[----:B-1----:R-:W-:Y:S02]  /*d7f0*/  DFMA R16, R8, UR42, R16 ;  /* 0x0000002a08107c2b */ /* 0x002fe40008000010 */
[----:B------:R-:W-:Y:S02]  /*d800*/  DADD R30, R30, -R32 ;  /* 0x000000001e1e7229 */ /* 0x000fe40000000820 */
[C---:B----4-:R-:W-:Y:S01]  /*d810*/  DFMA R38, R8.reuse, UR26, R38 ;  /* 0x0000001a08267c2b */ /* 0x050fe20008000026 */
[----:B------:R1:W-:Y:S01]  /*d820*/  STS.64 [R3+0x68], R6 ;  /* 0x0000680603007388 */ /* 0x0003e20000000a00 */
[----:B--2---:R-:W-:-:S03]  /*d830*/  DFMA R42, R8, UR30, R42 ;  /* 0x0000001e082a7c2b */ /* 0x004fc6000800002a */
[----:B------:R1:W-:Y:S01]  /*d840*/  STS.64 [R3+0x410], R30 ;  /* 0x0004101e03007388 */ /* 0x0003e20000000a00 */
[----:B------:R-:W-:Y:S02]  /*d850*/  DADD R18, R46, R16 ;  /* 0x000000002e127229 */ /* 0x000fe40000000010 */
[----:B------:R-:W-:Y:S02]  /*d860*/  DADD R8, R34, R36 ;  /* 0x0000000022087229 */ /* 0x000fe40000000024 */
        /* <DEDUP_REMOVED lines=14> */
.L_x_47:
[----:B------:R-:W-:Y:S05]  /*d950*/  BSYNC.RECONVERGENT B0 ;  /* 0x0000000000007941 */ /* 0x000fea0003800200 */
.L_x_46:
[----:B------:R-:W-:Y:S06]  /*d960*/  BAR.SYNC.DEFER_BLOCKING 0x0 ;  /* 0x0000000000007b1d */ /* 0x000fec0000010000 */
[----:B------:R-:W-:Y:S05]  /*d970*/  @P1 EXIT ;  /* 0x000000000000194d */ /* 0x000fea0003800000 */
[----:B0-----:R-:W-:Y:S01]  /*d980*/  LDS.64 R4, [R2] ;  /* 0x0000000002047984 */ /* 0x001fe20000000a00 */
[----:B------:R-:W0:Y:S03]  /*d990*/  LDCU.64 UR72, c[0x3][0x738] ;  /* 0x00c0e700ff4877ac */ /* 0x000e260008000a00 */
[----:B-1----:R-:W1:Y:S01]  /*d9a0*/  LDS.64 R6, [R2+0x3f60] ;  /* 0x003f600002067984 */ /* 0x002e620000000a00 */
[----:B------:R-:W2:Y:S03]  /*d9b0*/  LDCU.64 UR52, c[0x3][0x710] ;  /* 0x00c0e200ff3477ac */ /* 0x000ea60008000a00 */
[----:B------:R-:W-:Y:S01]  /*d9c0*/  LDS.64 R10, [R2+0x548] ;  /* 0x00054800020a7984 */ /* 0x000fe20000000a00 */
[----:B------:R-:W3:Y:S03]  /*d9d0*/  LDCU.64 UR58, c[0x3][0x718] ;  /* 0x00c0e300ff3a77ac */ /* 0x000ee60008000a00 */
[----:B------:R-:W4:Y:S01]  /*d9e0*/  LDS.64 R12, [R2+0x3a18] ;  /* 0x003a1800020c7984 */ /* 0x000f220000000a00 */
[----:B------:R-:W5:Y:S03]  /*d9f0*/  LDCU.64 UR74, c[0x3][0x720] ;  /* 0x00c0e400ff4a77ac */ /* 0x000f660008000a00 */
[----:B------:R-:W-:Y:S01]  /*da00*/  LDS.64 R16, [R2+0xa90] ;  /* 0x000a900002107984 */ /* 0x000fe20000000a00 */
[----:B------:R-:W2:Y:S03]  /*da10*/  LDCU.64 UR50, c[0x3][0x748] ;  /* 0x00c0e900ff3277ac */ /* 0x000ea60008000a00 */
[----:B------:R-:W2:Y:S01]  /*da20*/  LDS.64 R18, [R2+0x34d0] ;  /* 0x0034d00002127984 */ /* 0x000ea20000000a00 */
        /* <DEDUP_REMOVED lines=23> */
[----:B------:R-:W-:-:S02]  /*dba0*/  DFMA R30, R14, UR50, R30 ;  /* 0x000000320e1e7c2b */ /* 0x000fc4000800001e */
[----:B------:R-:W-:Y:S01]  /*dbb0*/  DFMA R6, R4, UR46, RZ ;  /* 0x0000002e04067c2b */ /* 0x000fe200080000ff */
[----:B------:R-:W2:Y:S01]  /*dbc0*/  LDCU.64 UR52, c[0x3][0x758] ;  /* 0x00c0eb00ff3477ac */ /* 0x000ea20008000a00 */
[C---:B------:R-:W-:Y:S02]  /*dbd0*/  DFMA R36, R14.reuse, UR26, R32 ;  /* 0x0000001a0e247c2b */ /* 0x040fe40008000020 */
[----:B------:R-:W-:Y:S01]  /*dbe0*/  DFMA R28, R14, UR44, R20 ;  /* 0x0000002c0e1c7c2b */ /* 0x000fe20008000014 */
[----:B------:R-:W4:Y:S01]  /*dbf0*/  LDCU.64 UR50, c[0x3][0x778] ;  /* 0x00c0ef00ff3277ac */ /* 0x000f220008000a00 */
[----:B------:R-:W-:Y:S02]  /*dc00*/  DADD R20, R16, R18 ;  /* 0x0000000010147229 */ /* 0x000fe40000000012 */
[----:B------:R-:W-:Y:S01]  /*dc10*/  DFMA R12, R10, UR62, R6 ;  /* 0x0000003e0a0c7c2b */ /* 0x000fe20008000006 */
[----:B------:R-:W5:Y:S01]  /*dc20*/  LDCU.64 UR26, c[0x3][0x780] ;  /* 0x00c0f000ff1a77ac */ /* 0x000f620008000a00 */
[----:B------:R-:W-:-:S02]  /*dc30*/  DADD R6, R22, R24 ;  /* 0x0000000016067229 */ /* 0x000fc40000000018 */
[----:B------:R-:W-:Y:S01]  /*dc40*/  DADD R16, R16, -R18 ;  /* 0x0000000010107229 */ /* 0x000fe20000000812 */
[----:B------:R-:W5:Y:S01]  /*dc50*/  LDCU.64 UR62, c[0x3][0x8d8] ;  /* 0x00c11b00ff3e77ac */ /* 0x000f620008000a00 */
[----:B------:R-:W-:Y:S02]  /*dc60*/  DFMA R26, R20, UR56, R26 ;  /* 0x00000038141a7c2b */ /* 0x000fe4000800001a */
[----:B0-----:R-:W-:Y:S01]  /*dc70*/  DFMA R34, R8, UR72, RZ ;  /* 0x0000004808227c2b */ /* 0x001fe200080000ff */
[----:B------:R-:W0:Y:S01]  /*dc80*/  LDCU.64 UR72, c[0x3][0x788] ;  /* 0x00c0f100ff4877ac */ /* 0x000e220008000a00 */
[----:B------:R-:W-:Y:S02]  /*dc90*/  DFMA R18, R4, UR68, RZ ;  /* 0x0000004404127c2b */ /* 0x000fe400080000ff */
[----:B---3--:R-:W-:Y:S01]  /*dca0*/  DFMA R32, R20, UR58, R28 ;  /* 0x0000003a14207c2b */ /* 0x008fe2000800001c */
[----:B------:R-:W3:Y:S01]  /*dcb0*/  LDCU.64 UR44, c[0x3][0x930] ;  /* 0x00c12600ff2c77ac */ /* 0x000ee20008000a00 */
[----:B-1----:R-:W-:-:S02]  /*dcc0*/  DFMA R28, R16, UR64, R12 ;  /* 0x00000040101c7c2b */ /* 0x002fc4000800000c */
[----:B--2---:R-:W-:Y:S01]  /*dcd0*/  DFMA R40, R14, UR52, R34 ;  /* 0x000000340e287c2b */ /* 0x004fe20008000022 */
[----:B------:R-:W1:Y:S01]  /*dce0*/  LDCU.64 UR64, c[0x3][0x7b0] ;  /* 0x00c0f600ff4077ac */ /* 0x000e620008000a00 */
[----:B----4-:R-:W-:Y:S01]  /*dcf0*/  DFMA R34, R20, UR50, R30 ;  /* 0x0000003214227c2b */ /* 0x010fe2000800001e */
[----:B------:R-:W-:Y:S01]  /*dd00*/  LDS.64 R12, [R2+0x1520] ;  /* 0x00152000020c7984 */ /* 0x000fe20000000a00 */
[----:B------:R-:W-:Y:S01]  /*dd10*/  DFMA R30, R6, UR66, R26 ;  /* 0x00000042061e7c2b */ /* 0x000fe2000800001a */
[----:B------:R-:W2:Y:S01]  /*dd20*/  LDCU.64 UR66, c[0x3][0x908] ;  /* 0x00c12100ff4277ac */ /* 0x000ea20008000a00 */
[----:B------:R-:W-:Y:S02]  /*dd30*/  DFMA R18, R10, UR70, R18 ;  /* 0x000000460a127c2b */ /* 0x000fe40008000012 */
[----:B-----5:R-:W-:Y:S01]  /*dd40*/  DFMA R38, R20, UR26, R36 ;  /* 0x0000001a14267c2b */ /* 0x020fe20008000024 */
[----:B------:R-:W4:Y:S01]  /*dd50*/  LDCU.64 UR68, c[0x3][0x7b8] ;  /* 0x00c0f700ff4477ac */ /* 0x000f220008000a00 */
[----:B------:R-:W-:-:S02]  /*dd60*/  DFMA R36, R6, UR74, R32 ;  /* 0x0000004a06247c2b */ /* 0x000fc40008000020 */
[----:B0-----:R-:W-:Y:S01]  /*dd70*/  DFMA R42, R20, UR72, R40 ;  /* 0x00000048142a7c2b */ /* 0x001fe20008000028 */
[----:B------:R-:W0:Y:S01]  /*dd80*/  LDCU.64 UR72, c[0x3][0x7a8] ;  /* 0x00c0f500ff4877ac */ /* 0x000e220008000a00 */
[----:B------:R-:W-:Y:S02]  /*dd90*/  DFMA R26, R4, UR62, RZ ;  /* 0x0000003e041a7c2b */ /* 0x000fe400080000ff */
[----:B------:R-:W-:Y:S01]  /*dda0*/  DADD R22, R22, -R24 ;  /* 0x0000000016167229 */ /* 0x000fe20000000818 */
[----:B------:R-:W5:Y:S01]  /*ddb0*/  LDCU.64 UR74, c[0x3][0x938] ;  /* 0x00c12700ff4a77ac */ /* 0x000f620008000a00 */
[----:B------:R-:W-:Y:S01]  /*ddc0*/  LDS.64 R24, [R2+0x24f8] ;  /* 0x0024f80002187984 */ /* 0x000fe20000000a00 */
[----:B-1----:R-:W-:Y:S01]  /*ddd0*/  DFMA R44, R6, UR64, R38 ;  /* 0x00000040062c7c2b */ /* 0x002fe20008000026 */
[----:B------:R-:W1:Y:S02]  /*dde0*/  LDCU.64 UR38, c[0x3][0x958] ;  /* 0x00c12b00ff2677ac */ /* 0x000e640008000a00 */
[----:B--2---:R-:W-:Y:S01]  /*ddf0*/  DFMA R26, R10, UR66, R26 ;  /* 0x000000420a1a7c2b */ /* 0x004fe2000800001a */
[----:B------:R-:W2:Y:S01]  /*de00*/  LDCU.64 UR52, c[0x3][0x960] ;  /* 0x00c12c00ff3477ac */ /* 0x000ea20008000a00 */
[C---:B----4-:R-:W-:Y:S01]  /*de10*/  DFMA R46, R6.reuse, UR68, R42 ;  /* 0x00000044062e7c2b */ /* 0x050fe2000800002a */
[----:B------:R-:W4:Y:S01]  /*de20*/  LDCU.64 UR66, c[0x3][0x8e8] ;  /* 0x00c11d00ff4277ac */ /* 0x000f220008000a00 */
[----:B0-----:R-:W-:-:S02]  /*de30*/  DFMA R40, R6, UR72, R34 ;  /* 0x0000004806287c2b */ /* 0x001fc40008000022 */
[C---:B---3--:R-:W-:Y:S01]  /*de40*/  DFMA R34, R16.reuse, UR44, R18 ;  /* 0x0000002c10227c2b */ /* 0x048fe20008000012 */
[----:B------:R-:W0:Y:S01]  /*de50*/  LDCU.64 UR44, c[0x3][0x8e0] ;  /* 0x00c11c00ff2c77ac */ /* 0x000e220008000a00 */
[----:B------:R-:W3:Y:S01]  /*de60*/  LDS.64 R18, [R2+0x2a40] ;  /* 0x002a400002127984 */ /* 0x000ee20000000a00 */
[----:B-----5:R-:W-:Y:S01]  /*de70*/  DFMA R38, R16, UR74, R26 ;  /* 0x0000004a10267c2b */ /* 0x020fe2000800001a */
[----:B------:R-:W5:Y:S01]  /*de80*/  LDCU.64 UR64, c[0x3][0x910] ;  /* 0x00c12200ff4077ac */ /* 0x000f620008000a00 */
[----:B------:R-:W-:Y:S01]  /*de90*/  DFMA R26, R8, UR4, RZ ;  /* 0x00000004081a7c2b */ /* 0x000fe200080000ff */
[----:B------:R-:W3:Y:S01]  /*dea0*/  LDS.64 R8, [R2+0x1a68] ;  /* 0x001a680002087984 */ /* 0x000ee20000000a00 */
[----:B------:R-:W5:Y:S01]  /*deb0*/  LDCU.64 UR74, c[0x3][0x918] ;  /* 0x00c12300ff4a77ac */ /* 0x000f620008000a00 */
[----:B-1----:R-:W-:Y:S02]  /*dec0*/  DFMA R32, R22, UR38, R28 ;  /* 0x0000002616207c2b */ /* 0x002fe4000800001c */
[----:B------:R-:W-:Y:S01]  /*ded0*/  DFMA R28, R4, UR8, RZ ;  /* 0x00000008041c7c2b */ /* 0x000fe200080000ff */
[----:B------:R-:W1:Y:S01]  /*dee0*/  LDCU.64 UR68, c[0x3][0x940] ;  /* 0x00c12800ff4477ac */ /* 0x000e620008000a00 */
[----:B--2---:R-:W-:-:S02]  /*def0*/  DFMA R34, R22, UR52, R34 ;  /* 0x0000003416227c2b */ /* 0x004fc40008000022 */
[----:B------:R-:W-:Y:S01]  /*df00*/  DFMA R26, R14, UR12, R26 ;  /* 0x0000000c0e1a7c2b */ /* 0x000fe2000800001a */
[----:B------:R-:W2:Y:S01]  /*df10*/  LDCU.64 UR52, c[0x3][0x970] ;  /* 0x00c12e00ff3477ac */ /* 0x000ea20008000a00 */
[C---:B0-----:R-:W-:Y:S02]  /*df20*/  DFMA R42, R4.reuse, UR44, RZ ;  /* 0x0000002c042a7c2b */ /* 0x041fe400080000ff */
[----:B----4-:R-:W-:Y:S01]  /*df30*/  DFMA R4, R4, UR66, RZ ;  /* 0x0000004204047c2b */ /* 0x010fe200080000ff */
[----:B------:R-:W0:Y:S01]  /*df40*/  LDCU.64 UR44, c[0x3][0x948] ;  /* 0x00c12900ff2c77ac */ /* 0x000e220008000a00 */
[----:B------:R-:W-:Y:S02]  /*df50*/  DFMA R28, R10, UR28, R28 ;  /* 0x0000001c0a1c7c2b */ /* 0x000fe4000800001c */
[----:B------:R-:W-:Y:S01]  /*df60*/  DFMA R26, R20, UR16, R26 ;  /* 0x00000010141a7c2b */ /* 0x000fe2000800001a */
[----:B------:R-:W4:Y:S01]  /*df70*/  LDCU.64 UR72, c[0x3][0x968] ;  /* 0x00c12d00ff4877ac */ /* 0x000f220008000a00 */
[----:B-----5:R-:W-:-:S02]  /*df80*/  DFMA R42, R10, UR64, R42 ;  /* 0x000000400a2a7c2b */ /* 0x020fc4000800002a */
[----:B------:R-:W-:Y:S01]  /*df90*/  DFMA R4, R10, UR74, R4 ;  /* 0x0000004a0a047c2b */ /* 0x000fe20008000004 */
[----:B------:R-:W5:Y:S01]  /*dfa0*/  LDCU.64 UR60, c[0x3][0x7c8] ;  /* 0x00c0f900ff3c77ac */ /* 0x000f620008000a00 */
[----:B------:R4:W5:Y:S01]  /*dfb0*/  LDS.64 R10, [R2+0x1fb0] ;  /* 0x001fb000020a7984 */ /* 0x0009620000000a00 */
[C---:B------:R-:W-:Y:S01]  /*dfc0*/  DFMA R28, R16.reuse, UR32, R28 ;  /* 0x00000020101c7c2b */ /* 0x040fe2000800001c */
[----:B------:R-:W5:Y:S02]  /*dfd0*/  LDCU.64 UR54, c[0x3][0x988] ;  /* 0x00c13100ff3677ac */ /* 0x000f640008000a00 */
[----:B-1----:R-:W-:Y:S02]  /*dfe0*/  DFMA R42, R16, UR68, R42 ;  /* 0x00000044102a7c2b */ /* 0x002fe4000800002a */
[----:B------:R-:W-:Y:S01]  /*dff0*/  DFMA R26, R6, UR20, R26 ;  /* 0x00000014061a7c2b */ /* 0x000fe2000800001a */
[----:B------:R-:W1:Y:S01]  /*e000*/  LDCU.64 UR56, c[0x3][0x7d0] ;  /* 0x00c0fa00ff3877ac */ /* 0x000e620008000a00 */
[----:B0-----:R-:W-:Y:S01]  /*e010*/  DFMA R16, R16, UR44, R4 ;  /* 0x0000002c10107c2b */ /* 0x001fe20008000004 */
[----:B------:R-:W0:Y:S03]  /*e020*/  LDCU.64 UR62, c[0x3][0x7d8] ;  /* 0x00c0fb00ff3e77ac */ /* 0x000e260008000a00 */
[----:B--2---:R-:W-:-:S02]  /*e030*/  DFMA R42, R22, UR52, R42 ;  /* 0x00000034162a7c2b */ /* 0x004fc4000800002a */
[----:B---3--:R-:W-:Y:S01]  /*e040*/  DADD R4, R12, R18 ;  /* 0x000000000c047229 */ /* 0x008fe20000000012 */
[----:B------:R-:W2:Y:S01]  /*e050*/  LDCU.64 UR66, c[0x3][0x978] ;  /* 0x00c12f00ff4277ac */ /* 0x000ea20008000a00 */
[----:B----4-:R-:W-:Y:S02]  /*e060*/  DFMA R38, R22, UR72, R38 ;  /* 0x0000004816267c2b */ /* 0x010fe40008000026 */
[----:B------:R-:W-:Y:S01]  /*e070*/  DADD R12, R12, -R18 ;  /* 0x000000000c0c7229 */ /* 0x000fe20000000812 */
[----:B------:R-:W3:Y:S01]  /*e080*/  LDCU.64 UR52, c[0x3][0x9a0] ;  /* 0x00c13400ff3477ac */ /* 0x000ee20008000a00 */
[----:B------:R-:W-:Y:S02]  /*e090*/  DADD R2, R8, R24 ;  /* 0x0000000008027229 */ /* 0x000fe40000000018 */
[----:B-----5:R-:W-:Y:S01]  /*e0a0*/  DFMA R30, R4, UR60, R30 ;  /* 0x0000003c041e7c2b */ /* 0x020fe2000800001e */
[----:B------:R-:W4:Y:S01]  /*e0b0*/  LDCU.64 UR42, c[0x3][0x7f8] ;  /* 0x00c0ff00ff2a77ac */ /* 0x000f220008000a00 */
[----:B------:R-:W-:-:S02]  /*e0c0*/  DADD R8, R8, -R24 ;  /* 0x0000000008087229 */ /* 0x000fc40000000818 */
[----:B-1----:R-:W-:Y:S01]  /*e0d0*/  DFMA R36, R4, UR56, R36 ;  /* 0x0000003804247c2b */ /* 0x002fe20008000024 */
[----:B------:R-:W1:Y:S01]  /*e0e0*/  LDCU.64 UR30, c[0x3][0x9b8] ;  /* 0x00c13700ff1e77ac */ /* 0x000e620008000a00 */
[----:B------:R-:W-:Y:S02]  /*e0f0*/  DFMA R32, R12, UR54, R32 ;  /* 0x000000360c207c2b */ /* 0x000fe40008000020 */
[----:B0-----:R-:W-:Y:S01]  /*e100*/  DFMA R40, R4, UR62, R40 ;  /* 0x0000003e04287c2b */ /* 0x001fe20008000028 */
[----:B------:R-:W0:Y:S01]  /*e110*/  LDCU.64 UR50, c[0x3][0x800] ;  /* 0x00c10000ff3277ac */ /* 0x000e220008000a00 */
[C---:B------:R-:W-:Y:S02]  /*e120*/  DFMA R28, R22.reuse, UR36, R28 ;  /* 0x00000024161c7c2b */ /* 0x040fe4000800001c */
[----:B--2---:R-:W-:Y:S01]  /*e130*/  DFMA R16, R22, UR66, R16 ;  /* 0x0000004216107c2b */ /* 0x004fe20008000010 */
[----:B------:R-:W2:Y:S01]  /*e140*/  LDCU.64 UR38, c[0x3][0x998] ;  /* 0x00c13300ff2677ac */ /* 0x000ea20008000a00 */
[----:B------:R-:W-:-:S02]  /*e150*/  DFMA R26, R4, UR24, R26 ;  /* 0x00000018041a7c2b */ /* 0x000fc4000800001a */
[C---:B---3--:R-:W-:Y:S01]  /*e160*/  DFMA R42, R12.reuse, UR52, R42 ;  /* 0x000000340c2a7c2b */ /* 0x048fe2000800002a */
[----:B------:R-:W3:Y:S01]  /*e170*/  LDCU.64 UR68, c[0x3][0x7e0] ;  /* 0x00c0fc00ff4477ac */ /* 0x000ee20008000a00 */
[----:B------:R-:W-:Y:S02]  /*e180*/  DFMA R28, R12, UR40, R28 ;  /* 0x000000280c1c7c2b */ /* 0x000fe4000800001c */
[C---:B----4-:R-:W-:Y:S01]  /*e190*/  DFMA R30, R2.reuse, UR42, R30 ;  /* 0x0000002a021e7c2b */ /* 0x050fe2000800001e */
[----:B------:R-:W4:Y:S01]  /*e1a0*/  LDCU.64 UR72, c[0x3][0x7e8] ;  /* 0x00c0fd00ff4877ac */ /* 0x000f220008000a00 */
[----:B------:R-:W-:Y:S02]  /*e1b0*/  DFMA R26, R2, UR6, R26 ;  /* 0x00000006021a7c2b */ /* 0x000fe4000800001a */
[C---:B-1----:R-:W-:Y:S01]  /*e1c0*/  DFMA R32, R8.reuse, UR30, R32 ;  /* 0x0000001e08207c2b */ /* 0x042fe20008000020 */
[----:B------:R-:W1:Y:S01]  /*e1d0*/  LDCU.64 UR58, c[0x3][0x990] ;  /* 0x00c13200ff3a77ac */ /* 0x000e620008000a00 */
[----:B------:R-:W-:-:S02]  /*e1e0*/  DFMA R28, R8, UR10, R28 ;  /* 0x0000000a081c7c2b */ /* 0x000fc4000800001c */
[----:B0-----:R-:W-:Y:S01]  /*e1f0*/  DFMA R36, R2, UR50, R36 ;  /* 0x0000003202247c2b */ /* 0x001fe20008000024 */
[----:B------:R-:W0:Y:S01]  /*e200*/  LDCU.64 UR60, c[0x3][0x9a8] ;  /* 0x00c13500ff3c77ac */ /* 0x000e220008000a00 */
[----:B--2---:R-:W-:Y:S01]  /*e210*/  DFMA R38, R12, UR38, R38 ;  /* 0x000000260c267c2b */ /* 0x004fe20008000026 */
[----:B------:R-:W2:Y:S01]  /*e220*/  LDCU.64 UR26, c[0x3][0x9c0] ;  /* 0x00c13800ff1a77ac */ /* 0x000ea20008000a00 */
[C---:B---3--:R-:W-:Y:S01]  /*e230*/  DFMA R44, R4.reuse, UR68, R44 ;  /* 0x00000044042c7c2b */ /* 0x048fe2000800002c */
[----:B------:R-:W3:Y:S01]  /*e240*/  LDCU.64 UR64, c[0x3][0x808] ;  /* 0x00c10100ff4077ac */ /* 0x000ee20008000a00 */
[----:B----4-:R-:W-:Y:S01]  /*e250*/  DFMA R46, R4, UR72, R46 ;  /* 0x00000048042e7c2b */ /* 0x010fe2000800002e */
[----:B------:R-:W4:Y:S01]  /*e260*/  LDCU.64 UR74, c[0x3][0x9c8] ;  /* 0x00c13900ff4a77ac */ /* 0x000f220008000a00 */
[----:B------:R-:W-:Y:S02]  /*e270*/  DADD R4, R10, R10 ;  /* 0x000000000a047229 */ /* 0x000fe4000000000a */
[----:B-1----:R-:W-:Y:S01]  /*e280*/  DFMA R34, R12, UR58, R34 ;  /* 0x0000003a0c227c2b */ /* 0x002fe20008000022 */
[----:B------:R-:W1:Y:S01]  /*e290*/  LDCU.64 UR62, c[0x3][0x810] ;  /* 0x00c10200ff3e77ac */ /* 0x000e620008000a00 */
[----:B------:R-:W-:-:S02]  /*e2a0*/  DADD R10, R10, -R10 ;  /* 0x000000000a0a7229 */ /* 0x000fc4000000080a */
[----:B0-----:R-:W-:Y:S01]  /*e2b0*/  DFMA R16, R12, UR60, R16 ;  /* 0x0000003c0c107c2b */ /* 0x001fe20008000010 */
[----:B------:R-:W0:Y:S01]  /*e2c0*/  LDCU.64 UR66, c[0x3][0x818] ;  /* 0x00c10300ff4277ac */ /* 0x000e220008000a00 */
[----:B------:R-:W-:Y:S02]  /*e2d0*/  DMUL R4, R4, 0.5 ;  /* 0x3fe0000004047828 */ /* 0x000fe40000000000 */
        /* <DEDUP_REMOVED lines=16> */
[----:B----4-:R-:W-:Y:S01]  /*e3e0*/  DFMA R30, R4, UR48, R30 ;  /* 0x00000030041e7c2b */ /* 0x010fe2000800001e */
[----:B------:R-:W4:Y:S01]  /*e3f0*/  LDCU.64 UR56, c[0x3][0x9f8] ;  /* 0x00c13f00ff3877ac */ /* 0x000f220008000a00 */
[----:B-1----:R-:W-:Y:S01]  /*e400*/  DFMA R32, R10, UR34, R32 ;  /* 0x000000220a207c2b */ /* 0x002fe20008000020 */
[----:B------:R-:W1:Y:S01]  /*e410*/  LDCU.64 UR38, c[0x3][0x840] ;  /* 0x00c10800ff2677ac */ /* 0x000e620008000a00 */
[----:B0-----:R-:W-:Y:S01]  /*e420*/  DFMA R36, R4, UR46, R36 ;  /* 0x0000002e04247c2b */ /* 0x001fe20008000024 */
[----:B------:R-:W0:Y:S01]  /*e430*/  LDCU.64 UR50, c[0x3][0x848] ;  /* 0x00c10900ff3277ac */ /* 0x000e220008000a00 */
[----:B--2---:R-:W-:Y:S01]  /*e440*/  DFMA R34, R10, UR70, R34 ;  /* 0x000000460a227c2b */ /* 0x004fe20008000022 */
[----:B------:R-:W2:Y:S01]  /*e450*/  LDCU.64 UR42, c[0x3][0xa00] ;  /* 0x00c14000ff2a77ac */ /* 0x000ea20008000a00 */
[----:B---3--:R-:W-:Y:S01]  /*e460*/  DFMA R40, R4, UR44, R40 ;  /* 0x0000002c04287c2b */ /* 0x008fe20008000028 */
[----:B------:R-:W3:Y:S01]  /*e470*/  LDCU.64 UR30, c[0x3][0xa08] ;  /* 0x00c14100ff1e77ac */ /* 0x000ee20008000a00 */
[----:B----4-:R-:W-:-:S02]  /*e480*/  DFMA R38, R10, UR56, R38 ;  /* 0x000000380a267c2b */ /* 0x010fc40008000026 */
[C---:B-1----:R-:W-:Y:S02]  /*e490*/  DFMA R44, R4.reuse, UR38, R44 ;  /* 0x00000026042c7c2b */ /* 0x042fe4000800002c */
[----:B0-----:R-:W-:Y:S02]  /*e4a0*/  DFMA R46, R4, UR50, R46 ;  /* 0x00000032042e7c2b */ /* 0x001fe4000800002e */
[C---:B--2---:R-:W-:Y:S02]  /*e4b0*/  DFMA R42, R10.reuse, UR42, R42 ;  /* 0x0000002a0a2a7c2b */ /* 0x044fe4000800002a */
        /* <DEDUP_REMOVED lines=32> */
.L_x_48:
        /* <DEDUP_REMOVED lines=12> */
.L_x_413:


//--------------------- .text._Z32massMatrixMultiplyConstantKernelILi12ELi12ELi1EEvidPKdS1_S1_S1_S1_S1_S1_Pd --------------------------
	.section	.text._Z32massMatrixMultiplyConstantKernelILi12ELi12ELi1EEvidPKdS1_S1_S1_S1_S1_S1_Pd,"ax",@progbits
	.align	128
        .global         _Z32massMatrixMultiplyConstantKernelILi12ELi12ELi1EEvidPKdS1_S1_S1_S1_S1_S1_Pd
        .type           _Z32massMatrixMultiplyConstantKernelILi12ELi12ELi1EEvidPKdS1_S1_S1_S1_S1_S1_Pd,@function
        .size           _Z32massMatrixMultiplyConstantKernelILi12ELi12ELi1EEvidPKdS1_S1_S1_S1_S1_S1_Pd,(.L_x_414 - _Z32massMatrixMultiplyConstantKernelILi12ELi12ELi1EEvidPKdS1_S1_S1_S1_S1_S1_Pd)
        .other          _Z32massMatrixMultiplyConstantKernelILi12ELi12ELi1EEvidPKdS1_S1_S1_S1_S1_S1_Pd,@"STO_CUDA_ENTRY STV_DEFAULT"
_Z32massMatrixMultiplyConstantKernelILi12ELi12ELi1EEvidPKdS1_S1_S1_S1_S1_S1_Pd:
.text._Z32massMatrixMultiplyConstantKernelILi12ELi12ELi1EEvidPKdS1_S1_S1_S1_S1_S1_Pd:
        /* <DEDUP_REMOVED lines=12> */
[----:B---3--:R-:W2:Y:S01]  /*00c0*/  LDG.E.64.CONSTANT R2, desc[UR76][R2.64] ;  /* 0x0000004c02027981 */ /* 0x008ea2000c1e9b00 */
[----:B------:R-:W-:Y:S02]  /*00d0*/  MOV R10, 0x400 ;  /* 0x00000400000a7802 */ /* 0x000fe40000000f00 */
[C---:B------:R-:W-:Y:S01]  /*00e0*/  LOP3.LUT R6, R15.reuse, 0xffff, RZ, 0xc0, !PT ;  /* 0x0000ffff0f067812 */ /* 0x040fe200078ec0ff */
[----:B------:R-:W0:Y:S01]  /*00f0*/  S2R R7, SR_CgaCtaId ;  /* 0x0000000000077919 */ /* 0x000e220000008800 */
[C---:B------:R-:W-:Y:S01]  /*0100*/  PRMT R8, R15.reuse, 0x9910, RZ ;  /* 0x000099100f087816 */ /* 0x040fe200000000ff */
[----:B------:R-:W-:Y:S01]  /*0110*/  VIADD R4, R10, 0x3f00 ;  /* 0x00003f000a047836 */ /* 0x000fe20000000000 */
[C---:B------:R-:W-:Y:S01]  /*0120*/  ISETP.GT.U32.AND P1, PT, R15.reuse, 0x8f, PT ;  /* 0x0000008f0f00780c */ /* 0x040fe20003f24070 */
[----:B------:R-:W-:Y:S01]  /*0130*/  IMAD R6, R6, 0x1556, RZ ;  /* 0x0000155606067824 */ /* 0x000fe200078e02ff */
[----:B------:R-:W-:Y:S01]  /*0140*/  BSSY.RECONVERGENT B0, `(.L_x_49) ;  /* 0x00000d4000007945 */ /* 0x000fe20003800200 */
[----:B------:R-:W-:-:S02]  /*0150*/  ISETP.GE.U32.AND P2, PT, R15, 0x90, PT ;  /* 0x000000900f00780c */ /* 0x000fc40003f46070 */
[----:B------:R-:W1:Y:S01]  /*0160*/  @P0 LDC.64 R16, c[0x0][0x3c0] ;  /* 0x0000f000ff100b82 */ /* 0x000e620000000a00 */
[----:B------:R-:W-:Y:S01]  /*0170*/  @P0 IMAD R11, R0, 0x6c0, R15 ;  /* 0x000006c0000b0824 */ /* 0x000fe200078e020f */
[----:B------:R-:W-:Y:S01]  /*0180*/  SHF.R.U32.HI R222, RZ, 0x10, R6 ;  /* 0x00000010ffde7819 */ /* 0x000fe20000011606 */
[----:B------:R-:W-:-:S03]  /*0190*/  IMAD R6, R8, 0xab, RZ ;  /* 0x000000ab08067824 */ /* 0x000fc600078e02ff */
[----:B------:R-:W-:Y:S02]  /*01a0*/  PRMT R8, R222, 0x9910, RZ ;  /* 0x00009910de087816 */ /* 0x000fe400000000ff */
[----:B------:R-:W-:-:S04]  /*01b0*/  LOP3.LUT R6, R6, 0xffff, RZ, 0xc0, !PT ;  /* 0x0000ffff06067812 */ /* 0x000fc800078ec0ff */
[----:B------:R-:W-:-:S04]  /*01c0*/  SHF.R.U32.HI R6, RZ, 0xb, R6 ;  /* 0x0000000bff067819 */ /* 0x000fc80000011606 */
[----:B------:R-:W-:Y:S01]  /*01d0*/  LOP3.LUT R6, R6, 0xffff, RZ, 0xc0, !PT ;  /* 0x0000ffff06067812 */ /* 0x000fe200078ec0ff */
[----:B-1----:R-:W-:Y:S01]  /*01e0*/  @P0 IMAD.WIDE R16, R11, 0x8, R16 ;  /* 0x000000080b100825 */ /* 0x002fe200078e0210 */
[----:B0-----:R-:W-:-:S03]  /*01f0*/  LEA R9, R7, R4, 0x18 ;  /* 0x0000000407097211 */ /* 0x001fc600078ec0ff */
[----:B------:R-:W-:Y:S01]  /*0200*/  VIADD R4, R10, 0x900 ;  /* 0x000009000a047836 */ /* 0x000fe20000000000 */
[----:B------:R0:W5:Y:S01]  /*0210*/  @P0 LDG.E.64.CONSTANT R18, desc[UR76][R16.64] ;  /* 0x0000004c10120981 */ /* 0x000162000c1e9b00 */
[----:B------:R-:W-:-:S03]  /*0220*/  IMAD R43, R15, 0x8, R9 ;  /* 0x000000080f2b7824 */ /* 0x000fc600078e0209 */
[----:B------:R0:W5:Y:S01]  /*0230*/  @P0 LDG.E.64.CONSTANT R20, desc[UR76][R16.64+0x480] ;  /* 0x0004804c10140981 */ /* 0x000162000c1e9b00 */
[----:B------:R-:W-:-:S03]  /*0240*/  LEA R4, R7, R4, 0x18 ;  /* 0x0000000407047211 */ /* 0x000fc600078ec0ff */
[----:B------:R0:W5:Y:S02]  /*0250*/  @P0 LDG.E.64.CONSTANT R22, desc[UR76][R16.64+0x900] ;  /* 0x0009004c10160981 */ /* 0x000164000c1e9b00 */
[----:B------:R-:W-:Y:S02]  /*0260*/  IMAD R13, R5, 0x3600, R4 ;  /* 0x00003600050d7824 */ /* 0x000fe400078e0204 */
[----:B------:R0:W5:Y:S01]  /*0270*/  @P0 LDG.E.64.CONSTANT R24, desc[UR76][R16.64+0xd80] ;  /* 0x000d804c10180981 */ /* 0x000162000c1e9b00 */
[----:B------:R-:W-:Y:S02]  /*0280*/  IMAD R4, R8, 0xc, RZ ;  /* 0x0000000c08047824 */ /* 0x000fe400078e02ff */
[----:B------:R-:W-:Y:S01]  /*0290*/  IMAD R11, R222, 0x480, R13 ;  /* 0x00000480de0b7824 */ /* 0x000fe200078e020d */
[----:B------:R0:W5:Y:S01]  /*02a0*/  @P0 LDG.E.64.CONSTANT R26, desc[UR76][R16.64+0x1200] ;  /* 0x0012004c101a0981 */ /* 0x000162000c1e9b00 */
[----:B------:R-:W-:-:S03]  /*02b0*/  IMAD.MOV R4, RZ, RZ, -R4 ;  /* 0x000000ffff047224 */ /* 0x000fc600078e0a04 */
        /* <DEDUP_REMOVED lines=9> */
[----:B-1----:R-:W-:-:S05]  /*0350*/  PRMT R2, R4, 0x7710, RZ ;  /* 0x0000771004027816 */ /* 0x002fca00000000ff */
        /* <DEDUP_REMOVED lines=26> */
[----:B------:R-:W-:Y:S01]  /*0500*/  DADD R28, R28, -R30 ;  /* 0x000000001c1c7229 */ /* 0x000fe2000000081e */
[----:B------:R-:W0:Y:S01]  /*0510*/  LDCU.128 UR8, c[0x3][0x7f0] ;  /* 0x00c0fe00ff0877ac */ /* 0x000e220008000c00 */
[C---:B-1----:R-:W-:Y:S02]  /*0520*/  DFMA R42, R16.reuse, UR44, RZ ;  /* 0x0000002c102a7c2b */ /* 0x042fe400080000ff */
[C---:B--2---:R-:W-:Y:S01]  /*0530*/  DFMA R44, R16.reuse, UR48, RZ ;  /* 0x00000030102c7c2b */ /* 0x044fe200080000ff */
[----:B------:R-:W1:Y:S01]  /*0540*/  LDCU.128 UR16, c[0x3][0x8c0] ;  /* 0x00c11800ff1077ac */ /* 0x000e620008000c00 */
[C---:B---3--:R-:W-:Y:S02]  /*0550*/  DFMA R48, R16.reuse, UR20, RZ ;  /* 0x0000001410307c2b */ /* 0x048fe400080000ff */
[----:B----4-:R-:W-:Y:S01]  /*0560*/  DFMA R52, R16, UR56, RZ ;  /* 0x0000003810347c2b */ /* 0x010fe200080000ff */
[----:B------:R-:W-:Y:S01]  /*0570*/  UMOV UR44, UR30 ;  /* 0x0000001e002c7c82 */ /* 0x000fe20008000000 */
[----:B------:R-:W-:Y:S01]  /*0580*/  UMOV UR45, UR31 ;  /* 0x0000001f002d7c82 */ /* 0x000fe20008000000 */
[----:B------:R-:W2:Y:S01]  /*0590*/  LDCU.128 UR36, c[0x3][0x8f0] ;  /* 0x00c11e00ff2477ac */ /* 0x000ea20008000c00 */
[----:B------:R-:W-:-:S02]  /*05a0*/  DFMA R44, R40, UR50, R44 ;  /* 0x00000032282c7c2b */ /* 0x000fc4000800002c */
[----:B------:R-:W-:Y:S01]  /*05b0*/  DFMA R42, R40, UR46, R42 ;  /* 0x0000002e282a7c2b */ /* 0x000fe2000800002a */
[----:B0-----:R-:W-:Y:S01]  /*05c0*/  UMOV UR62, UR4 ;  /* 0x00000004003e7c82 */ /* 0x001fe20008000000 */
[----:B------:R-:W-:Y:S01]  /*05d0*/  UMOV UR63, UR5 ;  /* 0x00000005003f7c82 */ /* 0x000fe20008000000 */
[----:B------:R-:W-:Y:S01]  /*05e0*/  UMOV UR60, UR6 ;  /* 0x00000006003c7c82 */ /* 0x000fe20008000000 */
[----:B------:R-:W-:Y:S01]  /*05f0*/  UMOV UR61, UR7 ;  /* 0x00000007003d7c82 */ /* 0x000fe20008000000 */
[----:B------:R-:W0:Y:S01]  /*0600*/  LDCU.128 UR4, c[0x3][0x760] ;  /* 0x00c0ec00ff0477ac */ /* 0x000e220008000c00 */
[----:B------:R-:W-:Y:S02]  /*0610*/  DFMA R56, R16, UR8, RZ ;  /* 0x0000000810387c2b */ /* 0x000fe400080000ff */
[C---:B------:R-:W-:Y:S01]  /*0620*/  DFMA R50, R40.reuse, UR22, R48 ;  /* 0x0000001628327c2b */ /* 0x040fe20008000030 */
[----:B------:R-:W3:Y:S01]  /*0630*/  LDCU.128 UR32, c[0x3][0x920] ;  /* 0x00c12400ff2077ac */ /* 0x000ee20008000c00 */
[C---:B------:R-:W-:Y:S01]  /*0640*/  DFMA R54, R40.reuse, UR58, R52 ;  /* 0x0000003a28367c2b */ /* 0x040fe20008000034 */
[----:B------:R-:W4:Y:S03]  /*0650*/  LDCU.128 UR48, c[0x3][0x980] ;  /* 0x00c13000ff3077ac */ /* 0x000f260008000c00 */
[----:B------:R-:W-:Y:S01]  /*0660*/  DFMA R56, R40, UR10, R56 ;  /* 0x0000000a28387c2b */ /* 0x000fe20008000038 */
[----:B------:R-:W-:Y:S01]  /*0670*/  UMOV UR56, UR44 ;  /* 0x0000002c00387c82 */ /* 0x000fe20008000000 */
[----:B------:R-:W-:Y:S01]  /*0680*/  UMOV UR57, UR45 ;  /* 0x0000002d00397c82 */ /* 0x000fe20008000000 */
[----:B------:R-:W4:Y:S01]  /*0690*/  LDCU.128 UR44, c[0x3][0x9b0] ;  /* 0x00c13600ff2c77ac */ /* 0x000f220008000c00 */
[----:B0-----:R-:W-:Y:S01]  /*06a0*/  DFMA R30, R16, UR4, RZ ;  /* 0x00000004101e7c2b */ /* 0x001fe200080000ff */
[----:B------:R-:W-:Y:S01]  /*06b0*/  UMOV UR4, UR28 ;  /* 0x0000001c00047c82 */ /* 0x000fe20008000000 */
[----:B------:R-:W-:Y:S01]  /*06c0*/  UMOV UR5, UR29 ;  /* 0x0000001d00057c82 */ /* 0x000fe20008000000 */
[----:B------:R-:W0:Y:S01]  /*06d0*/  LDCU.128 UR28, c[0x3][0x950] ;  /* 0x00c12a00ff1c77ac */ /* 0x000e220008000c00 */
[----:B-1----:R-:W-:Y:S01]  /*06e0*/  DFMA R16, R18, UR16, RZ ;  /* 0x0000001012107c2b */ /* 0x002fe200080000ff */
[----:B------:R-:W1:Y:S03]  /*06f0*/  LDCU.128 UR24, c[0x3][0x740] ;  /* 0x00c0e800ff1877ac */ /* 0x000e660008000c00 */
[----:B------:R-:W-:-:S02]  /*0700*/  DFMA R46, R40, UR6, R30 ;  /* 0x00000006282e7c2b */ /* 0x000fc4000800001e */
[----:B--2---:R-:W-:Y:S01]  /*0710*/  DFMA R30, R18, UR36, RZ ;  /* 0x00000024121e7c2b */ /* 0x004fe200080000ff */
[----:B------:R-:W2:Y:S01]  /*0720*/  LDCU.128 UR68, c[0x3][0x710] ;  /* 0x00c0e200ff4477ac */ /* 0x000ea20008000c00 */
[----:B------:R-:W-:Y:S02]  /*0730*/  DFMA R16, R20, UR18, R16 ;  /* 0x0000001214107c2b */ /* 0x000fe40008000010 */
[C---:B---3--:R-:W-:Y:S01]  /*0740*/  DFMA R40, R18.reuse, UR32, RZ ;  /* 0x0000002012287c2b */ /* 0x048fe200080000ff */
[----:B------:R-:W3:Y:S01]  /*0750*/  LDCU.128 UR16, c[0x3][0x800] ;  /* 0x00c10000ff1077ac */ /* 0x000ee20008000c00 */
[----:B----4-:R-:W-:Y:S02]  /*0760*/  DFMA R52, R18, UR48, RZ ;  /* 0x0000003012347c2b */ /* 0x010fe400080000ff */
[----:B------:R-:W-:Y:S01]  /*0770*/  DFMA R30, R20, UR38, R30 ;  /* 0x00000026141e7c2b */ /* 0x000fe2000800001e */
[----:B------:R-:W4:Y:S01]  /*0780*/  LDCU.128 UR8, c[0x3][0x7d0] ;  /* 0x00c0fa00ff0877ac */ /* 0x000f220008000c00 */
[----:B------:R-:W-:-:S02]  /*0790*/  DFMA R16, R22, UR56, R16 ;  /* 0x0000003816107c2b */ /* 0x000fc40008000010 */
[----:B0-----:R-:W-:Y:S01]  /*07a0*/  DFMA R48, R18, UR28, RZ ;  /* 0x0000001c12307c2b */ /* 0x001fe200080000ff */
[----:B------:R-:W-:Y:S01]  /*07b0*/  UMOV UR20, UR4 ;  /* 0x0000000400147c82 */ /* 0x000fe20008000000 */
[----:B------:R-:W-:Y:S01]  /*07c0*/  UMOV UR21, UR5 ;  /* 0x0000000500157c82 */ /* 0x000fe20008000000 */
[----:B------:R-:W-:Y:S01]  /*07d0*/  UMOV UR58, UR20 ;  /* 0x00000014003a7c82 */ /* 0x000fe20008000000 */
[----:B------:R-:W-:Y:S01]  /*07e0*/  UMOV UR59, UR21 ;  /* 0x00000015003b7c82 */ /* 0x000fe20008000000 */
[----:B------:R-:W0:Y:S01]  /*07f0*/  LDCU.128 UR40, c[0x3][0x770] ;  /* 0x00c0ee00ff2877ac */ /* 0x000e220008000c00 */
[C---:B------:R-:W-:Y:S02]  /*0800*/  DFMA R40, R20.reuse, UR34, R40 ;  /* 0x0000002214287c2b */ /* 0x040fe40008000028 */
[----:B------:R-:W-:Y:S01]  /*0810*/  DFMA R48, R20, UR30, R48 ;  /* 0x0000001e14307c2b */ /* 0x000fe20008000030 */
[----:B------:R-:W0:Y:S01]  /*0820*/  LDCU.128 UR20, c[0x3][0x7a0] ;  /* 0x00c0f400ff1477ac */ /* 0x000e220008000c00 */
[----:B------:R-:W-:-:S02]  /*0830*/  DFMA R18, R18, UR44, RZ ;  /* 0x0000002c12127c2b */ /* 0x000fc400080000ff */
[C---:B-1----:R-:W-:Y:S01]  /*0840*/  DFMA R44, R38.reuse, UR24, R44 ;  /* 0x00000018262c7c2b */ /* 0x042fe2000800002c */
[----:B------:R-:W1:Y:S01]  /*0850*/  LDCU.128 UR28, c[0x3][0x9c0] ;  /* 0x00c13800ff1c77ac */ /* 0x000e620008000c00 */
[C---:B---3--:R-:W-:Y:S02]  /*0860*/  DFMA R56, R38.reuse, UR16, R56 ;  /* 0x0000001026387c2b */ /* 0x048fe40008000038 */
[C---:B--2---:R-:W-:Y:S01]  /*0870*/  DFMA R42, R38.reuse, UR68, R42 ;  /* 0x00000044262a7c2b */ /* 0x044fe2000800002a */
[----:B------:R-:W2:Y:S01]  /*0880*/  LDCU.128 UR12, c[0x3][0x900] ;  /* 0x00c12000ff0c77ac */ /* 0x000ea20008000c00 */
[----:B----4-:R-:W-:Y:S02]  /*0890*/  DFMA R54, R38, UR8, R54 ;  /* 0x0000000826367c2b */ /* 0x010fe40008000036 */
[C---:B------:R-:W-:Y:S01]  /*08a0*/  DFMA R18, R20.reuse, UR46, R18 ;  /* 0x0000002e14127c2b */ /* 0x040fe20008000012 */
[----:B------:R-:W3:Y:S01]  /*08b0*/  LDCU.128 UR4, c[0x3][0x930] ;  /* 0x00c12600ff0477ac */ /* 0x000ee20008000c00 */
[----:B------:R-:W-:-:S02]  /*08c0*/  DFMA R52, R20, UR50, R52 ;  /* 0x0000003214347c2b */ /* 0x000fc40008000034 */
[C---:B------:R-:W-:Y:S01]  /*08d0*/  DFMA R44, R36.reuse, UR26, R44 ;  /* 0x0000001a242c7c2b */ /* 0x040fe2000800002c */
[----:B------:R-:W4:Y:S01]  /*08e0*/  LDCU.128 UR36, c[0x3][0x960] ;  /* 0x00c12c00ff2477ac */ /* 0x000f220008000c00 */
[----:B------:R-:W-:Y:S02]  /*08f0*/  DFMA R56, R36, UR18, R56 ;  /* 0x0000001224387c2b */ /* 0x000fe40008000038 */
[C---:B0-----:R-:W-:Y:S01]  /*0900*/  DFMA R46, R38.reuse, UR40, R46 ;  /* 0x00000028262e7c2b */ /* 0x041fe2000800002e */
        /* <DEDUP_REMOVED lines=12> */
[C---:B-1----:R-:W-:Y:S01]  /*09d0*/  DFMA R18, R22.reuse, UR28, R18 ;  /* 0x0000001c16127c2b */ /* 0x042fe20008000012 */
[----:B------:R-:W1:Y:S01]  /*09e0*/  LDCU.128 UR16, c[0x3][0x9d0] ;  /* 0x00c13a00ff1077ac */ /* 0x000e620008000c00 */
[C---:B--2---:R-:W-:Y:S02]  /*09f0*/  DFMA R30, R22.reuse, UR12, R30 ;  /* 0x0000000c161e7c2b */ /* 0x044fe4000800001e */
[C---:B---3--:R-:W-:Y:S01]  /*0a00*/  DFMA R40, R22.reuse, UR4, R40 ;  /* 0x0000000416287c2b */ /* 0x048fe20008000028 */
[----:B------:R-:W-:Y:S01]  /*0a10*/  UMOV UR40, UR44 ;  /* 0x0000002c00287c82 */ /* 0x000fe20008000000 */
[----:B------:R-:W-:Y:S01]  /*0a20*/  UMOV UR41, UR45 ;  /* 0x0000002d00297c82 */ /* 0x000fe20008000000 */
[----:B------:R-:W-:Y:S01]  /*0a30*/  UMOV UR20, UR48 ;  /* 0x0000003000147c82 */ /* 0x000fe20008000000 */
[----:B------:R-:W-:Y:S01]  /*0a40*/  UMOV UR21, UR49 ;  /* 0x0000003100157c82 */ /* 0x000fe20008000000 */
[----:B------:R-:W2:Y:S01]  /*0a50*/  LDCU.128 UR72, c[0x3][0x8e0] ;  /* 0x00c11c00ff4877ac */ /* 0x000ea20008000c00 */
[----:B----4-:R-:W-:-:S02]  /*0a60*/  DFMA R48, R22, UR36, R48 ;  /* 0x0000002416307c2b */ /* 0x010fc40008000030 */
[----:B0-----:R-:W-:Y:S01]  /*0a70*/  DFMA R52, R22, UR32, R52 ;  /* 0x0000002016347c2b */ /* 0x001fe20008000034 */
[----:B------:R-:W0:Y:S01]  /*0a80*/  LDCU.128 UR64, c[0x3][0x750] ;  /* 0x00c0ea00ff4077ac */ /* 0x000e220008000c00 */
[----:B------:R-:W-:Y:S02]  /*0a90*/  DFMA R18, R24, UR30, R18 ;  /* 0x0000001e18127c2b */ /* 0x000fe40008000012 */
[C---:B------:R-:W-:Y:S01]  /*0aa0*/  DFMA R46, R36.reuse, UR42, R46 ;  /* 0x0000002a242e7c2b */ /* 0x040fe2000800002e */
[----:B------:R-:W3:Y:S01]  /*0ab0*/  LDCU.128 UR52, c[0x3][0x910] ;  /* 0x00c12200ff3477ac */ /* 0x000ee20008000c00 */
[----:B------:R-:W-:Y:S02]  /*0ac0*/  DFMA R50, R36, UR22, R50 ;  /* 0x0000001624327c2b */ /* 0x000fe40008000032 */
[C---:B------:R-:W-:Y:S01]  /*0ad0*/  DFMA R30, R24.reuse, UR14, R30 ;  /* 0x0000000e181e7c2b */ /* 0x040fe2000800001e */
[----:B------:R-:W4:Y:S01]  /*0ae0*/  LDCU.128 UR60, c[0x3][0x780] ;  /* 0x00c0f000ff3c77ac */ /* 0x000f220008000c00 */
[----:B------:R-:W-:-:S02]  /*0af0*/  DFMA R40, R24, UR6, R40 ;  /* 0x0000000618287c2b */ /* 0x000fc40008000028 */
[C---:B------:R-:W-:Y:S01]  /*0b00*/  DFMA R48, R24.reuse, UR38, R48 ;  /* 0x0000002618307c2b */ /* 0x040fe20008000030 */
[----:B------:R-:W4:Y:S01]  /*0b10*/  LDCU.128 UR48, c[0x3][0x940] ;  /* 0x00c12800ff3077ac */ /* 0x000f220008000c00 */
[----:B------:R-:W-:Y:S02]  /*0b20*/  DFMA R52, R24, UR34, R52 ;  /* 0x0000002218347c2b */ /* 0x000fe40008000034 */
[----:B------:R-:W-:Y:S01]  /*0b30*/  DFMA R56, R34, UR24, R56 ;  /* 0x0000001822387c2b */ /* 0x000fe20008000038 */
[----:B------:R-:W4:Y:S01]  /*0b40*/  LDCU.128 UR56, c[0x3][0x7b0] ;  /* 0x00c0f600ff3877ac */ /* 0x000f220008000c00 */
[----:B-1----:R-:W-:Y:S02]  /*0b50*/  DFMA R18, R26, UR16, R18 ;  /* 0x000000101a127c2b */ /* 0x002fe40008000012 */
[C---:B------:R-:W-:Y:S01]  /*0b60*/  DFMA R42, R34.reuse, UR20, R42 ;  /* 0x00000014222a7c2b */ /* 0x040fe2000800002a */
[----:B------:R-:W1:Y:S01]  /*0b70*/  LDCU.128 UR44, c[0x3][0x970] ;  /* 0x00c12e00ff2c77ac */ /* 0x000e620008000c00 */
[----:B0-----:R-:W-:-:S02]  /*0b80*/  DFMA R44, R34, UR64, R44 ;  /* 0x00000040222c7c2b */ /* 0x001fc4000800002c */
[C---:B--2---:R-:W-:Y:S01]  /*0b90*/  DFMA R16, R26.reuse, UR72, R16 ;  /* 0x000000481a107c2b */ /* 0x044fe20008000010 */
[----:B------:R-:W0:Y:S01]  /*0ba0*/  LDCU.128 UR68, c[0x3][0x7e0] ;  /* 0x00c0fc00ff4477ac */ /* 0x000e220008000c00 */
[----:B---3--:R-:W-:Y:S02]  /*0bb0*/  DFMA R30, R26, UR52, R30 ;  /* 0x000000341a1e7c2b */ /* 0x008fe4000800001e */
[----:B----4-:R-:W-:Y:S01]  /*0bc0*/  DFMA R46, R34, UR60, R46 ;  /* 0x0000003c222e7c2b */ /* 0x010fe2000800002e */
[----:B------:R-:W2:Y:S01]  /*0bd0*/  LDCU.128 UR8, c[0x3][0x9a0] ;  /* 0x00c13400ff0877ac */ /* 0x000ea20008000c00 */
[----:B------:R-:W-:Y:S02]  /*0be0*/  DFMA R56, R32, UR26, R56 ;  /* 0x0000001a20387c2b */ /* 0x000fe40008000038 */
[----:B------:R-:W-:Y:S02]  /*0bf0*/  DFMA R40, R26, UR48, R40 ;  /* 0x000000301a287c2b */ /* 0x000fe40008000028 */
[----:B------:R-:W-:-:S02]  /*0c00*/  DFMA R18, R28, UR18, R18 ;  /* 0x000000121c127c2b */ /* 0x000fc40008000012 */
[----:B------:R-:W-:Y:S02]  /*0c10*/  DFMA R50, R34, UR56, R50 ;  /* 0x0000003822327c2b */ /* 0x000fe40008000032 */
[----:B------:R-:W-:Y:S02]  /*0c20*/  DFMA R42, R32, UR40, R42 ;  /* 0x00000028202a7c2b */ /* 0x000fe4000800002a */
[----:B-1----:R-:W-:Y:S02]  /*0c30*/  DFMA R48, R26, UR44, R48 ;  /* 0x0000002c1a307c2b */ /* 0x002fe40008000030 */
[----:B------:R-:W-:Y:S02]  /*0c40*/  DFMA R44, R32, UR66, R44 ;  /* 0x00000042202c7c2b */ /* 0x000fe4000800002c */
[----:B0-----:R-:W-:Y:S02]  /*0c50*/  DFMA R54, R34, UR68, R54 ;  /* 0x0000004422367c2b */ /* 0x001fe40008000036 */
[----:B------:R-:W-:-:S02]  /*0c60*/  DFMA R46, R32, UR62, R46 ;  /* 0x0000003e202e7c2b */ /* 0x000fc4000800002e */
[----:B--2---:R-:W-:Y:S02]  /*0c70*/  DFMA R52, R26, UR8, R52 ;  /* 0x000000081a347c2b */ /* 0x004fe40008000034 */
[C---:B------:R-:W-:Y:S02]  /*0c80*/  DFMA R50, R32.reuse, UR58, R50 ;  /* 0x0000003a20327c2b */ /* 0x040fe40008000032 */
[----:B------:R-:W-:Y:S02]  /*0c90*/  DFMA R54, R32, UR70, R54 ;  /* 0x0000004620367c2b */ /* 0x000fe40008000036 */
[C---:B------:R-:W-:Y:S01]  /*0ca0*/  DFMA R16, R28.reuse, UR74, R16 ;  /* 0x0000004a1c107c2b */ /* 0x040fe20008000010 */
[----:B------:R-:W-:Y:S01]  /*0cb0*/  IMAD R33, R2, 0x8, R59 ;  /* 0x0000000802217824 */ /* 0x000fe200078e023b */
[C---:B------:R-:W-:Y:S02]  /*0cc0*/  DFMA R30, R28.reuse, UR54, R30 ;  /* 0x000000361c1e7c2b */ /* 0x040fe4000800001e */
[----:B------:R-:W-:-:S02]  /*0cd0*/  DFMA R40, R28, UR50, R40 ;  /* 0x000000321c287c2b */ /* 0x000fc40008000028 */
[C---:B------:R-:W-:Y:S02]  /*0ce0*/  DFMA R48, R28.reuse, UR46, R48 ;  /* 0x0000002e1c307c2b */ /* 0x040fe40008000030 */
[----:B------:R-:W-:Y:S02]  /*0cf0*/  DFMA R52, R28, UR10, R52 ;  /* 0x0000000a1c347c2b */ /* 0x000fe40008000034 */
[C-C-:B------:R-:W-:Y:S02]  /*0d00*/  DADD R28, R56.reuse, R18.reuse ;  /* 0x00000000381c7229 */ /* 0x140fe40000000012 */
[----:B------:R-:W-:Y:S02]  /*0d10*/  DADD R56, R56, -R18 ;  /* 0x0000000038387229 */ /* 0x000fe40000000812 */
        /* <DEDUP_REMOVED lines=22> */
.L_x_50:
[----:B------:R-:W-:Y:S05]  /*0e80*/  BSYNC.RECONVERGENT B0 ;  /* 0x0000000000007941 */ /* 0x000fea0003800200 */
.L_x_49:
[----:B------:R-:W-:Y:S06]  /*0e90*/  BAR.SYNC.DEFER_BLOCKING 0x0 ;  /* 0x0000000000007b1d */ /* 0x000fec0000010000 */
[----:B------:R-:W-:Y:S04]  /*0ea0*/  BSSY.RECONVERGENT B0, `(.L_x_51) ;  /* 0x00000a6000007945 */ /* 0x000fe80003800200 */
[----:B------:R-:W-:Y:S05]  /*0eb0*/  @P2 BRA `(.L_x_52) ;  /* 0x0000000800902947 */ /* 0x000fea0003800000 */
[----:B------:R-:W-:Y:S01]  /*0ec0*/  IMAD R59, R6, 0x420, R59 ;  /* 0x00000420063b7824 */ /* 0x000fe200078e023b */
[----:B------:R-:W1:Y:S03]  /*0ed0*/  LDCU.128 UR24, c[0x3][0x700] ;  /* 0x00c0e000ff1877ac */ /* 0x000e660008000c00 */
[----:B------:R-:W-:Y:S01]  /*0ee0*/  IMAD R59, R2, 0x8, R59 ;  /* 0x00000008023b7824 */ /* 0x000fe200078e023b */
[----:B------:R-:W2:Y:S04]  /*0ef0*/  LDCU.128 UR48, c[0x3][0x760] ;  /* 0x00c0ec00ff3077ac */ /* 0x000ea80008000c00 */
[----:B0-----:R-:W-:Y:S01]  /*0f00*/  LDS.64 R16, [R59] ;  /* 0x000000003b107984 */ /* 0x001fe20000000a00 */
[----:B------:R-:W0:Y:S03]  /*0f10*/  LDCU.128 UR56, c[0x3][0x730] ;  /* 0x00c0e600ff3877ac */ /* 0x000e260008000c00 */
[----:B-----5:R-:W3:Y:S01]  /*0f20*/  LDS.64 R18, [R59+0x420] ;  /* 0x000420003b127984 */ /* 0x020ee20000000a00 */
[----:B------:R-:W4:Y:S03]  /*0f30*/  LDCU.128 UR32, c[0x3][0x7c0] ;  /* 0x00c0f800ff2077ac */ /* 0x000f260008000c00 */
[----:B------:R-:W-:Y:S01]  /*0f40*/  LDS.64 R22, [R59+0x60] ;  /* 0x000060003b167984 */ /* 0x000fe20000000a00 */
[----:B------:R-:W4:Y:S03]  /*0f50*/  LDCU.128 UR52, c[0x3][0x790] ;  /* 0x00c0f200ff3477ac */ /* 0x000f260008000c00 */
[----:B------:R-:W1:Y:S01]  /*0f60*/  LDS.64 R24, [R59+0x3c0] ;  /* 0x0003c0003b187984 */ /* 0x000e620000000a00 */
[----:B------:R-:W4:Y:S03]  /*0f70*/  LDCU.128 UR28, c[0x3][0x7f0] ;  /* 0x00c0fe00ff1c77ac */ /* 0x000f260008000c00 */
[----:B------:R-:W-:Y:S01]  /*0f80*/  LDS.64 R26, [R59+0xc0] ;  /* 0x0000c0003b1a7984 */ /* 0x000fe20000000a00 */
[----:B------:R-:W4:Y:S03]  /*0f90*/  LDCU.128 UR36, c[0x3][0x8c0] ;  /* 0x00c11800ff2477ac */ /* 0x000f260008000c00 */
[----:B------:R-:W4:Y:S01]  /*0fa0*/  LDS.64 R28, [R59+0x360] ;  /* 0x000360003b1c7984 */ /* 0x000f220000000a00 */
[----:B------:R-:W4:Y:S01]  /*0fb0*/  LDCU.128 UR40, c[0x3][0x8f0] ;  /* 0x00c11e00ff2877ac */ /* 0x000f220008000c00 */
[----:B------:R-:W4:Y:S01]  /*0fc0*/  LDCU.128 UR44, c[0x3][0x920] ;  /* 0x00c12400ff2c77ac */ /* 0x000f220008000c00 */
[----:B------:R-:W4:Y:S01]  /*0fd0*/  LDCU.128 UR4, c[0x3][0x710] ;  /* 0x00c0e200ff0477ac */ /* 0x000f220008000c00 */
[----:B------:R-:W4:Y:S01]  /*0fe0*/  LDCU.128 UR16, c[0x3][0x740] ;  /* 0x00c0e800ff1077ac */ /* 0x000f220008000c00 */
[----:B------:R-:W4:Y:S01]  /*0ff0*/  LDCU.128 UR20, c[0x3][0x900] ;  /* 0x00c12000ff1477ac */ /* 0x000f220008000c00 */
[----:B------:R-:W0:Y:S01]  /*1000*/  LDCU.128 UR8, c[0x3][0x8d0] ;  /* 0x00c11a00ff0877ac */ /* 0x000e220008000c00 */
[C-C-:B---3--:R-:W-:Y:S01]  /*1010*/  DADD R20, R16.reuse, R18.reuse ;  /* 0x0000000010147229 */ /* 0x148fe20000000012 */
[----:B------:R-:W3:Y:S01]  /*1020*/  LDCU.128 UR72, c[0x3][0x7b0] ;  /* 0x00c0f600ff4877ac */ /* 0x000ee20008000c00 */
[----:B------:R-:W-:Y:S01]  /*1030*/  DADD R16, R16, -R18 ;  /* 0x0000000010107229 */ /* 0x000fe20000000812 */
[----:B------:R-:W3:Y:S01]  /*1040*/  LDCU.128 UR12, c[0x3][0x8e0] ;  /* 0x00c11c00ff0c77ac */ /* 0x000ee20008000c00 */
[C-C-:B-1----:R-:W-:Y:S01]  /*1050*/  DADD R18, R22.reuse, R24.reuse ;  /* 0x0000000016127229 */ /* 0x142fe20000000018 */
[----:B------:R-:W1:Y:S01]  /*1060*/  LDCU.128 UR68, c[0x3][0x940] ;  /* 0x00c12800ff4477ac */ /* 0x000e620008000c00 */
[----:B------:R-:W-:-:S02]  /*1070*/  DADD R22, R22, -R24 ;  /* 0x0000000016167229 */ /* 0x000fc40000000818 */
[C---:B------:R-:W-:Y:S02]  /*1080*/  DFMA R30, R20.reuse, UR24, RZ ;  /* 0x00000018141e7c2b */ /* 0x040fe400080000ff */
[C---:B--2---:R-:W-:Y:S01]  /*1090*/  DFMA R24, R20.reuse, UR48, RZ ;  /* 0x0000003014187c2b */ /* 0x044fe200080000ff */
[----:B0-----:R-:W-:Y:S01]  /*10a0*/  UMOV UR64, UR8 ;  /* 0x0000000800407c82 */ /* 0x001fe20008000000 */
[C---:B------:R-:W-:Y:S01]  /*10b0*/  DFMA R34, R20.reuse, UR56, RZ ;  /* 0x0000003814227c2b */ /* 0x040fe200080000ff */
[----:B------:R-:W-:Y:S01]  /*10c0*/  UMOV UR65, UR9 ;  /* 0x0000000900417c82 */ /* 0x000fe20008000000 */
[----:B----4-:R-:W-:Y:S01]  /*10d0*/  DFMA R38, R20, UR52, RZ ;  /* 0x0000003414267c2b */ /* 0x010fe200080000ff */
[----:B------:R-:W-:Y:S01]  /*10e0*/  UMOV UR60, UR10 ;  /* 0x0000000a003c7c82 */ /* 0x000fe20008000000 */
[C---:B------:R-:W-:Y:S01]  /*10f0*/  DFMA R32, R18.reuse, UR26, R30 ;  /* 0x0000001a12207c2b */ /* 0x040fe2000800001e */
[----:B------:R-:W0:Y:S01]  /*1100*/  LDCU.128 UR24, c[0x3][0x770] ;  /* 0x00c0ee00ff1877ac */ /* 0x000e220008000c00 */
[----:B------:R-:W-:-:S02]  /*1110*/  DFMA R42, R18, UR50, R24 ;  /* 0x00000032122a7c2b */ /* 0x000fc40008000018 */
[----:B------:R-:W-:Y:S01]  /*1120*/  DFMA R30, R20, UR32, RZ ;  /* 0x00000020141e7c2b */ /* 0x000fe200080000ff */
[----:B------:R-:W2:Y:S01]  /*1130*/  LDCU.128 UR48, c[0x3][0x980] ;  /* 0x00c13000ff3077ac */ /* 0x000ea20008000c00 */
[----:B------:R-:W-:Y:S01]  /*1140*/  DFMA R36, R18, UR58, R34 ;  /* 0x0000003a12247c2b */ /* 0x000fe20008000022 */
[----:B------:R-:W-:Y:S01]  /*1150*/  LDS.64 R24, [R59+0x300] ;  /* 0x000300003b187984 */ /* 0x000fe20000000a00 */
[----:B------:R-:W-:Y:S01]  /*1160*/  DFMA R34, R20, UR28, RZ ;  /* 0x0000001c14227c2b */ /* 0x000fe200080000ff */
[----:B------:R-:W4:Y:S01]  /*1170*/  LDCU.128 UR56, c[0x3][0x950] ;  /* 0x00c12a00ff3877ac */ /* 0x000f220008000c00 */
[C---:B------:R-:W-:Y:S01]  /*1180*/  DFMA R46, R18.reuse, UR54, R38 ;  /* 0x00000036122e7c2b */ /* 0x040fe20008000026 */
[----:B------:R-:W3:Y:S01]  /*1190*/  LDS.64 R20, [R59+0x120] ;  /* 0x000120003b147984 */ /* 0x000ee20000000a00 */
[----:B------:R-:W-:Y:S01]  /*11a0*/  DFMA R48, R18, UR34, R30 ;  /* 0x0000002212307c2b */ /* 0x000fe2000800001e */
[----:B------:R-:W1:Y:S01]  /*11b0*/  LDCU.128 UR52, c[0x3][0x9b0] ;  /* 0x00c13600ff3477ac */ /* 0x000e620008000c00 */
[----:B------:R-:W-:-:S02]  /*11c0*/  DFMA R30, R16, UR36, RZ ;  /* 0x00000024101e7c2b */ /* 0x000fc400080000ff */
[----:B------:R-:W-:Y:S01]  /*11d0*/  DFMA R54, R18, UR30, R34 ;  /* 0x0000001e12367c2b */ /* 0x000fe20008000022 */
[----:B------:R-:W0:Y:S01]  /*11e0*/  LDCU.128 UR32, c[0x3][0x7a0] ;  /* 0x00c0f400ff2077ac */ /* 0x000e220008000c00 */
[C---:B------:R-:W-:Y:S02]  /*11f0*/  DFMA R18, R16.reuse, UR40, RZ ;  /* 0x0000002810127c2b */ /* 0x040fe400080000ff */
[----:B------:R-:W-:Y:S01]  /*1200*/  DFMA R40, R16, UR44, RZ ;  /* 0x0000002c10287c2b */ /* 0x000fe200080000ff */
[----:B------:R-:W3:Y:S01]  /*1210*/  LDCU.128 UR28, c[0x3][0x930] ;  /* 0x00c12600ff1c77ac */ /* 0x000ee20008000c00 */
[----:B------:R-:W-:Y:S02]  /*1220*/  DFMA R34, R22, UR38, R30 ;  /* 0x0000002616227c2b */ /* 0x000fe4000800001e */
[----:B--2---:R-:W-:Y:S01]  /*1230*/  DFMA R30, R16, UR48, RZ ;  /* 0x00000030101e7c2b */ /* 0x004fe200080000ff */
[----:B------:R-:W2:Y:S01]  /*1240*/  LDCU.128 UR36, c[0x3][0x960] ;  /* 0x00c12c00ff2477ac */ /* 0x000ea20008000c00 */
[----:B------:R-:W-:-:S02]  /*1250*/  DFMA R38, R22, UR42, R18 ;  /* 0x0000002a16267c2b */ /* 0x000fc40008000012 */
[----:B----4-:R-:W-:Y:S01]  /*1260*/  DFMA R44, R16, UR56, RZ ;  /* 0x00000038102c7c2b */ /* 0x010fe200080000ff */
[----:B------:R-:W-:Y:S01]  /*1270*/  LDS.64 R18, [R59+0x180] ;  /* 0x000180003b127984 */ /* 0x000fe20000000a00 */
[C---:B------:R-:W-:Y:S01]  /*1280*/  DFMA R40, R22.reuse, UR46, R40 ;  /* 0x0000002e16287c2b */ /* 0x040fe20008000028 */
[----:B------:R-:W4:Y:S01]  /*1290*/  LDCU.128 UR40, c[0x3][0x7d0] ;  /* 0x00c0fa00ff2877ac */ /* 0x000f220008000c00 */
[----:B------:R-:W-:Y:S02]  /*12a0*/  DFMA R50, R22, UR50, R30 ;  /* 0x0000003216327c2b */ /* 0x000fe4000800001e */
[----:B-1----:R-:W-:Y:S01]  /*12b0*/  DFMA R52, R16, UR52, RZ ;  /* 0x0000003410347c2b */ /* 0x002fe200080000ff */
[----:B------:R-:W1:Y:S01]  /*12c0*/  LDS.64 R30, [R59+0x2a0] ;  /* 0x0002a0003b1e7984 */ /* 0x000e620000000a00 */
[----:B------:R-:W2:Y:S01]  /*12d0*/  LDCU.128 UR44, c[0x3][0x800] ;  /* 0x00c10000ff2c77ac */ /* 0x000ea20008000c00 */
[----:B------:R-:W-:Y:S02]  /*12e0*/  DADD R16, R26, R28 ;  /* 0x000000001a107229 */ /* 0x000fe4000000001c */
[----:B------:R-:W-:Y:S01]  /*12f0*/  DFMA R44, R22, UR58, R44 ;  /* 0x0000003a162c7c2b */ /* 0x000fe2000800002c */
[----:B------:R-:W1:Y:S01]  /*1300*/  LDCU.128 UR48, c[0x3][0x990] ;  /* 0x00c13200ff3077ac */ /* 0x000e620008000c00 */
[----:B------:R-:W-:-:S02]  /*1310*/  DADD R26, R26, -R28 ;  /* 0x000000001a1a7229 */ /* 0x000fc4000000081c */
[----:B------:R-:W-:Y:S01]  /*1320*/  DFMA R52, R22, UR54, R52 ;  /* 0x0000003616347c2b */ /* 0x000fe20008000034 */
[----:B------:R-:W-:Y:S01]  /*1330*/  LDS.64 R28, [R59+0x240] ;  /* 0x000240003b1c7984 */ /* 0x000fe20000000a00 */
[----:B------:R-:W1:Y:S01]  /*1340*/  LDCU.128 UR52, c[0x3][0x9c0] ;  /* 0x00c13800ff3477ac */ /* 0x000e620008000c00 */
[C---:B------:R-:W-:Y:S02]  /*1350*/  DFMA R32, R16.reuse, UR4, R32 ;  /* 0x0000000410207c2b */ /* 0x040fe40008000020 */
[----:B------:R-:W1:Y:S01]  /*1360*/  LDS.64 R22, [R59+0x1e0] ;  /* 0x0001e0003b167984 */ /* 0x000e620000000a00 */
[C---:B------:R-:W-:Y:S01]  /*1370*/  DFMA R36, R16.reuse, UR16, R36 ;  /* 0x0000001010247c2b */ /* 0x040fe20008000024 */
[----:B------:R-:W-:Y:S01]  /*1380*/  UMOV UR61, UR11 ;  /* 0x0000000b003d7c82 */ /* 0x000fe20008000000 */
[C---:B0-----:R-:W-:Y:S01]  /*1390*/  DFMA R42, R16.reuse, UR24, R42 ;  /* 0x00000018102a7c2b */ /* 0x041fe2000800002a */
[----:B------:R-:W0:Y:S01]  /*13a0*/  LDCU.128 UR8, c[0x3][0x720] ;  /* 0x00c0e400ff0877ac */ /* 0x000e220008000c00 */
[----:B------:R-:W-:-:S02]  /*13b0*/  DFMA R46, R16, UR32, R46 ;  /* 0x00000020102e7c2b */ /* 0x000fc4000800002e */
[C---:B----4-:R-:W-:Y:S01]  /*13c0*/  DFMA R48, R16.reuse, UR40, R48 ;  /* 0x0000002810307c2b */ /* 0x050fe20008000030 */
[----:B------:R-:W4:Y:S01]  /*13d0*/  LDCU.128 UR56, c[0x3][0x750] ;  /* 0x00c0ea00ff3877ac */ /* 0x000f220008000c00 */
[----:B--2---:R-:W-:Y:S02]  /*13e0*/  DFMA R54, R16, UR44, R54 ;  /* 0x0000002c10367c2b */ /* 0x004fe40008000036 */
[----:B---3--:R-:W-:Y:S01]  /*13f0*/  DADD R16, R20, R24 ;  /* 0x0000000014107229 */ /* 0x008fe20000000018 */
[----:B------:R-:W-:Y:S01]  /*1400*/  UMOV UR32, UR60 ;  /* 0x0000003c00207c82 */ /* 0x000fe20008000000 */
[C---:B------:R-:W-:Y:S01]  /*1410*/  DFMA R38, R26.reuse, UR20, R38 ;  /* 0x000000141a267c2b */ /* 0x040fe20008000026 */
[----:B------:R-:W-:Y:S01]  /*1420*/  UMOV UR33, UR61 ;  /* 0x0000003d00217c82 */ /* 0x000fe20008000000 */
[----:B------:R-:W-:Y:S01]  /*1430*/  DFMA R40, R26, UR28, R40 ;  /* 0x0000001c1a287c2b */ /* 0x000fe20008000028 */
[----:B------:R-:W2:Y:S01]  /*1440*/  LDCU.128 UR60, c[0x3][0x910] ;  /* 0x00c12200ff3c77ac */ /* 0x000ea20008000c00 */
[----:B------:R-:W-:-:S02]  /*1450*/  DADD R20, R20, -R24 ;  /* 0x0000000014147229 */ /* 0x000fc40000000818 */
[----:B------:R-:W-:Y:S01]  /*1460*/  DFMA R34, R26, UR64, R34 ;  /* 0x000000401a227c2b */ /* 0x000fe20008000022 */
[----:B------:R-:W3:Y:S01]  /*1470*/  LDCU.128 UR64, c[0x3][0x780] ;  /* 0x00c0f000ff4077ac */ /* 0x000ee20008000c00 */
[C---:B------:R-:W-:Y:S02]  /*1480*/  DFMA R36, R16.reuse, UR18, R36 ;  /* 0x0000001210247c2b */ /* 0x040fe40008000024 */
[C---:B------:R-:W-:Y:S01]  /*1490*/  DFMA R42, R16.reuse, UR26, R42 ;  /* 0x0000001a102a7c2b */ /* 0x040fe2000800002a */
[----:B------:R-:W2:Y:S01]  /*14a0*/  LDCU.128 UR16, c[0x3][0x7e0] ;  /* 0x00c0fc00ff1077ac */ /* 0x000ea20008000c00 */
[----:B------:R-:W-:Y:S02]  /*14b0*/  DFMA R32, R16, UR6, R32 ;  /* 0x0000000610207c2b */ /* 0x000fe40008000020 */
[C---:B------:R-:W-:Y:S01]  /*14c0*/  DFMA R38, R20.reuse, UR22, R38 ;  /* 0x0000001614267c2b */ /* 0x040fe20008000026 */
[----:B------:R-:W2:Y:S01]  /*14d0*/  LDCU.128 UR24, c[0x3][0x810] ;  /* 0x00c10200ff1877ac */ /* 0x000ea20008000c00 */
[----:B------:R-:W-:-:S02]  /*14e0*/  DFMA R40, R20, UR30, R40 ;  /* 0x0000001e14287c2b */ /* 0x000fc40008000028 */
[C---:B------:R-:W-:Y:S01]  /*14f0*/  DFMA R44, R26.reuse, UR36, R44 ;  /* 0x000000241a2c7c2b */ /* 0x040fe2000800002c */
[----:B------:R-:W2:Y:S01]  /*1500*/  LDCU.128 UR4, c[0x3][0x970] ;  /* 0x00c12e00ff0477ac */ /* 0x000ea20008000c00 */
[C---:B-1----:R-:W-:Y:S02]  /*1510*/  DFMA R50, R26.reuse, UR48, R50 ;  /* 0x000000301a327c2b */ /* 0x042fe40008000032 */
[----:B------:R-:W-:Y:S01]  /*1520*/  DFMA R52, R26, UR52, R52 ;  /* 0x000000341a347c2b */ /* 0x000fe20008000034 */
[----:B------:R-:W1:Y:S01]  /*1530*/  LDCU.128 UR20, c[0x3][0x9a0] ;  /* 0x00c13400ff1477ac */ /* 0x000e620008000c00 */
[C---:B------:R-:W-:Y:S02]  /*1540*/  DFMA R46, R16.reuse, UR34, R46 ;  /* 0x00000022102e7c2b */ /* 0x040fe4000800002e */
[C---:B------:R-:W-:Y:S01]  /*1550*/  DFMA R48, R16.reuse, UR42, R48 ;  /* 0x0000002a10307c2b */ /* 0x040fe20008000030 */
[----:B------:R-:W1:Y:S01]  /*1560*/  LDCU.128 UR28, c[0x3][0x9d0] ;  /* 0x00c13a00ff1c77ac */ /* 0x000e620008000c00 */
[----:B------:R-:W-:-:S02]  /*1570*/  DFMA R54, R16, UR46, R54 ;  /* 0x0000002e10367c2b */ /* 0x000fc40008000036 */
[----:B------:R-:W-:Y:S02]  /*1580*/  DADD R16, R18, R30 ;  /* 0x0000000012107229 */ /* 0x000fe4000000001e */
[C---:B------:R-:W-:Y:S02]  /*1590*/  DFMA R34, R20.reuse, UR32, R34 ;  /* 0x0000002014227c2b */ /* 0x040fe40008000022 */
[C---:B------:R-:W-:Y:S02]  /*15a0*/  DFMA R44, R20.reuse, UR38, R44 ;  /* 0x00000026142c7c2b */ /* 0x040fe4000800002c */
[C---:B------:R-:W-:Y:S02]  /*15b0*/  DFMA R50, R20.reuse, UR50, R50 ;  /* 0x0000003214327c2b */ /* 0x040fe40008000032 */
[----:B------:R-:W-:Y:S02]  /*15c0*/  DFMA R52, R20, UR54, R52 ;  /* 0x0000003614347c2b */ /* 0x000fe40008000034 */
[----:B------:R-:W-:-:S02]  /*15d0*/  DADD R18, R18, -R30 ;  /* 0x0000000012127229 */ /* 0x000fc4000000081e */
[C---:B0-----:R-:W-:Y:S02]  /*15e0*/  DFMA R32, R16.reuse, UR8, R32 ;  /* 0x0000000810207c2b */ /* 0x041fe40008000020 */
[C---:B----4-:R-:W-:Y:S02]  /*15f0*/  DFMA R36, R16.reuse, UR56, R36 ;  /* 0x0000003810247c2b */ /* 0x050fe40008000024 */
[C---:B---3--:R-:W-:Y:S02]  /*1600*/  DFMA R42, R16.reuse, UR64, R42 ;  /* 0x00000040102a7c2b */ /* 0x048fe4000800002a */
[C---:B------:R-:W-:Y:S02]  /*1610*/  DFMA R46, R16.reuse, UR72, R46 ;  /* 0x00000048102e7c2b */ /* 0x040fe4000800002e */
[C---:B--2---:R-:W-:Y:S02]  /*1620*/  DFMA R48, R16.reuse, UR16, R48 ;  /* 0x0000001010307c2b */ /* 0x044fe40008000030 */
[----:B------:R-:W-:-:S02]  /*1630*/  DFMA R54, R16, UR24, R54 ;  /* 0x0000001810367c2b */ /* 0x000fc40008000036 */
[----:B------:R-:W-:Y:S02]  /*1640*/  DADD R16, R22, R28 ;  /* 0x0000000016107229 */ /* 0x000fe4000000001c */
[C---:B------:R-:W-:Y:S02]  /*1650*/  DFMA R34, R18.reuse, UR12, R34 ;  /* 0x0000000c12227c2b */ /* 0x040fe40008000022 */
[C---:B------:R-:W-:Y:S02]  /*1660*/  DFMA R38, R18.reuse, UR60, R38 ;  /* 0x0000003c12267c2b */ /* 0x040fe40008000026 */
[C---:B------:R-:W-:Y:S02]  /*1670*/  DFMA R40, R18.reuse, UR68, R40 ;  /* 0x0000004412287c2b */ /* 0x040fe40008000028 */
[C---:B------:R-:W-:Y:S02]  /*1680*/  DFMA R44, R18.reuse, UR4, R44 ;  /* 0x00000004122c7c2b */ /* 0x040fe4000800002c */
[----:B-1----:R-:W-:-:S02]  /*1690*/  DFMA R50, R18, UR20, R50 ;  /* 0x0000001412327c2b */ /* 0x002fc40008000032 */
[----:B------:R-:W-:Y:S02]  /*16a0*/  DFMA R52, R18, UR28, R52 ;  /* 0x0000001c12347c2b */ /* 0x000fe40008000034 */
[----:B------:R-:W-:Y:S02]  /*16b0*/  DADD R22, R22, -R28 ;  /* 0x0000000016167229 */ /* 0x000fe4000000081c */
[C---:B------:R-:W-:Y:S02]  /*16c0*/  DFMA R32, R16.reuse, UR10, R32 ;  /* 0x0000000a10207c2b */ /* 0x040fe40008000020 */
[C---:B------:R-:W-:Y:S02]  /*16d0*/  DFMA R36, R16.reuse, UR58, R36 ;  /* 0x0000003a10247c2b */ /* 0x040fe40008000024 */
[C---:B------:R-:W-:Y:S02]  /*16e0*/  DFMA R42, R16.reuse, UR66, R42 ;  /* 0x00000042102a7c2b */ /* 0x040fe4000800002a */
[----:B------:R-:W-:-:S02]  /*16f0*/  DFMA R46, R16, UR74, R46 ;  /* 0x0000004a102e7c2b */ /* 0x000fc4000800002e */
[C---:B------:R-:W-:Y:S02]  /*1700*/  DFMA R48, R16.reuse, UR18, R48 ;  /* 0x0000001210307c2b */ /* 0x040fe40008000030 */
[----:B------:R-:W-:Y:S02]  /*1710*/  DFMA R54, R16, UR26, R54 ;  /* 0x0000001a10367c2b */ /* 0x000fe40008000036 */
        /* <DEDUP_REMOVED lines=10> */
[----:B------:R1:W-:Y:S01]  /*17c0*/  STS.64 [R59+0x1e0], R26 ;  /* 0x0001e01a3b007388 */ /* 0x0003e20000000a00 */
[----:B------:R-:W-:-:S02]  /*17d0*/  DADD R22, R46, R44 ;  /* 0x000000002e167229 */ /* 0x000fc4000000002c */
[----:B------:R-:W-:Y:S01]  /*17e0*/  DADD R24, R48, R50 ;  /* 0x0000000030187229 */ /* 0x000fe20000000032 */
        /* <DEDUP_REMOVED lines=17> */
.L_x_52:
[----:B------:R-:W-:Y:S05]  /*1900*/  BSYNC.RECONVERGENT B0 ;  /* 0x0000000000007941 */ /* 0x000fea0003800200 */
.L_x_51:
[----:B------:R-:W-:Y:S01]  /*1910*/  BAR.SYNC.DEFER_BLOCKING 0x0 ;  /* 0x0000000000007b1d */ /* 0x000fe20000010000 */
[----:B01---5:R-:W-:Y:S01]  /*1920*/  IMAD R23, R0, 0x2f40, R15 ;  /* 0x00002f4000177824 */ /* 0x023fe200078e020f */
[----:B------:R-:W-:Y:S02]  /*1930*/  CS2R R30, SRZ ;  /* 0x00000000001e7805 */ /* 0x000fe4000001ff00 */
[----:B------:R-:W-:Y:S02]  /*1940*/  CS2R R40, SRZ ;  /* 0x0000000000287805 */ /* 0x000fe4000001ff00 */
[----:B------:R-:W0:Y:S02]  /*1950*/  LDCU.128 UR20, c[0x3][0x900] ;  /* 0x00c12000ff1477ac */ /* 0x000e240008000c00 */
[----:B------:R-:W1:Y:S01]  /*1960*/  LDC.64 R68, c[0x0][0x390] ;  /* 0x0000e400ff447b82 */ /* 0x000e620000000a00 */
[----:B------:R-:W2:Y:S01]  /*1970*/  LDCU.128 UR4, c[0x3][0x8d0] ;  /* 0x00c11a00ff0477ac */ /* 0x000ea20008000c00 */
[----:B------:R-:W3:Y:S01]  /*1980*/  LDCU.128 UR36, c[0x3][0x730] ;  /* 0x00c0e600ff2477ac */ /* 0x000ee20008000c00 */
[----:B------:R-:W4:Y:S01]  /*1990*/  LDCU UR12, c[0x0][0x380] ;  /* 0x00007000ff0c77ac */ /* 0x000f220008000800 */
[----:B------:R-:W4:Y:S01]  /*19a0*/  LDCU.128 UR28, c[0x3][0x700] ;  /* 0x00c0e000ff1c77ac */ /* 0x000f220008000c00 */
[----:B------:R-:W-:Y:S01]  /*19b0*/  LDS.128 R16, [R3] ;  /* 0x0000000003107984 */ /* 0x000fe20000000c00 */
[----:B0-----:R-:W-:Y:S01]  /*19c0*/  UMOV UR8, UR22 ;  /* 0x0000001600087c82 */ /* 0x001fe20008000000 */
[----:B------:R-:W-:-:S02]  /*19d0*/  UMOV UR9, UR23 ;  /* 0x0000001700097c82 */ /* 0x000fc40008000000 */
[----:B------:R-:W0:Y:S01]  /*19e0*/  LDS.128 R24, [R3+0x50] ;  /* 0x0000500003187984 */ /* 0x000e220000000c00 */
[----:B------:R-:W-:Y:S01]  /*19f0*/  UMOV UR16, UR20 ;  /* 0x0000001400107c82 */ /* 0x000fe20008000000 */
[----:B------:R-:W-:Y:S01]  /*1a00*/  UMOV UR17, UR21 ;  /* 0x0000001500117c82 */ /* 0x000fe20008000000 */
[----:B------:R-:W0:Y:S01]  /*1a10*/  LDCU.128 UR20, c[0x3][0x930] ;  /* 0x00c12600ff1477ac */ /* 0x000e220008000c00 */
[----:B---3--:R-:W-:Y:S01]  /*1a20*/  MOV.SPILL R70, UR37 ;  /* 0x0000002500467c02 */ /* 0x008fe20009000f00 */
[----:B-1----:R-:W-:Y:S01]  /*1a30*/  IMAD.WIDE R68, R23, 0x8, R68 ;  /* 0x0000000817447825 */ /* 0x002fe200078e0244 */
[----:B------:R-:W-:Y:S01]  /*1a40*/  MOV.SPILL R71, UR36 ;  /* 0x0000002400477c02 */ /* 0x000fe20009000f00 */
[----:B--2---:R-:W-:Y:S01]  /*1a50*/  UMOV UR18, UR4 ;  /* 0x0000000400127c82 */ /* 0x004fe20008000000 */
[----:B------:R-:W-:Y:S01]  /*1a60*/  UMOV UR19, UR5 ;  /* 0x0000000500137c82 */ /* 0x000fe20008000000 */
[----:B------:R-:W-:Y:S01]  /*1a70*/  UMOV UR10, UR6 ;  /* 0x00000006000a7c82 */ /* 0x000fe20008000000 */
[----:B------:R-:W-:Y:S01]  /*1a80*/  UMOV UR11, UR7 ;  /* 0x00000007000b7c82 */ /* 0x000fe20008000000 */
[----:B------:R-:W1:Y:S01]  /*1a90*/  LDCU.128 UR40, c[0x3][0x760] ;  /* 0x00c0ec00ff2877ac */ /* 0x000e620008000c00 */
[----:B----4-:R-:W-:Y:S01]  /*1aa0*/  ISETP.GE.AND P2, PT, R0, UR12, PT ;  /* 0x0000000c00007c0c */ /* 0x010fe2000bf46270 */
[----:B------:R-:W-:Y:S01]  /*1ab0*/  LDS.128 R60, [R3+0x40] ;  /* 0x00004000033c7984 */ /* 0x000fe20000000c00 */
[----:B------:R-:W2:Y:S01]  /*1ac0*/  LDCU.128 UR44, c[0x3][0x790] ;  /* 0x00c0f200ff2c77ac */ /* 0x000ea20008000c00 */
[----:B------:R-:W3:Y:S01]  /*1ad0*/  LDCU.128 UR48, c[0x3][0x7c0] ;  /* 0x00c0f800ff3077ac */ /* 0x000ee20008000c00 */
[----:B------:R-:W4:Y:S01]  /*1ae0*/  LDCU.128 UR32, c[0x3][0x8c0] ;  /* 0x00c11800ff2077ac */ /* 0x000f220008000c00 */
[----:B------:R-:W-:-:S08]  /*1af0*/  CS2R R44, SRZ ;  /* 0x00000000002c7805 */ /* 0x000fd0000001ff00 */
[----:B------:R-:W4:Y:S01]  /*1b00*/  @!P2 LDG.E.64.CONSTANT R30, desc[UR76][R68.64+0x3600] ;  /* 0x0036004c441ea981 */ /* 0x000f22000c1e9b00 */
[----:B------:R-:W3:Y:S01]  /*1b10*/  LDCU.128 UR64, c[0x3][0x980] ;  /* 0x00c13000ff4077ac */ /* 0x000ee20008000c00 */
[----:B------:R-:W-:Y:S02]  /*1b20*/  CS2R R226, SRZ ;  /* 0x0000000000e27805 */ /* 0x000fe4000001ff00 */
[----:B------:R-:W4:Y:S01]  /*1b30*/  @!P2 LDG.E.64.CONSTANT R40, desc[UR76][R68.64+0xa200] ;  /* 0x00a2004c4428a981 */ /* 0x000f22000c1e9b00 */
[----:B------:R-:W-:Y:S01]  /*1b40*/  CS2R R224, SRZ ;  /* 0x0000000000e07805 */ /* 0x000fe2000001ff00 */
[----:B------:R-:W3:Y:S01]  /*1b50*/  LDCU.128 UR4, c[0x3][0x7f0] ;  /* 0x00c0fe00ff0477ac */ /* 0x000ee20008000c00 */
[----:B------:R-:W-:Y:S01]  /*1b60*/  MOV.SPILL R66, UR29 ;  /* 0x0000001d00427c02 */ /* 0x000fe20009000f00 */
[----:B------:R-:W4:Y:S01]  /*1b70*/  @!P2 LDG.E.64.CONSTANT R44, desc[UR76][R68.64] ;  /* 0x0000004c442ca981 */ /* 0x000f22000c1e9b00 */
[----:B------:R-:W-:Y:S01]  /*1b80*/  MOV.SPILL R67, UR28 ;  /* 0x0000001c00437c02 */ /* 0x000fe20009000f00 */
[----:B------:R-:W4:Y:S02]  /*1b90*/  LDCU.128 UR52, c[0x3][0x8f0] ;  /* 0x00c11e00ff3477ac */ /* 0x000f240008000c00 */
[----:B------:R-:W4:Y:S01]  /*1ba0*/  @!P2 LDG.E.64.CONSTANT R226, desc[UR76][R68.64+0x6c00] ;  /* 0x006c004c44e2a981 */ /* 0x000f22000c1e9b00 */
[----:B------:R-:W4:Y:S01]  /*1bb0*/  LDCU.128 UR56, c[0x3][0x920] ;  /* 0x00c12400ff3877ac */ /* 0x000f220008000c00 */
[----:B0-----:R-:W-:-:S02]  /*1bc0*/  DADD R20, R16, R26 ;  /* 0x0000000010147229 */ /* 0x001fc4000000001a */
[----:B------:R-:W4:Y:S01]  /*1bd0*/  @!P2 LDG.E.64.CONSTANT R224, desc[UR76][R68.64+0xd800] ;  /* 0x00d8004c44e0a981 */ /* 0x000f22000c1e9b00 */
[----:B------:R-:W-:Y:S01]  /*1be0*/  DADD R14, R18, R24 ;  /* 0x00000000120e7229 */ /* 0x000fe20000000018 */
[----:B------:R-:W0:Y:S01]  /*1bf0*/  LDCU.128 UR60, c[0x3][0x950] ;  /* 0x00c12a00ff3c77ac */ /* 0x000e220008000c00 */
[----:B------:R-:W-:Y:S02]  /*1c00*/  DADD R16, R16, -R26 ;  /* 0x0000000010107229 */ /* 0x000fe4000000081a */
[----:B------:R-:W-:Y:S01]  /*1c10*/  DADD R18, R18, -R24 ;  /* 0x0000000012127229 */ /* 0x000fe20000000818 */
[----:B------:R-:W0:Y:S01]  /*1c20*/  LDCU.128 UR12, c[0x3][0x9b0] ;  /* 0x00c13600ff0c77ac */ /* 0x000e220008000c00 */
[C---:B------:R-:W-:Y:S01]  /*1c30*/  DFMA R28, R20.reuse, UR36, RZ ;  /* 0x00000024141c7c2b */ /* 0x040fe200080000ff */
[----:B------:R-:W0:Y:S01]  /*1c40*/  LDS.128 R24, [R3+0x10] ;  /* 0x0000100003187984 */ /* 0x000e220000000c00 */
[C---:B------:R-:W-:Y:S01]  /*1c50*/  DFMA R22, R20.reuse, UR28, RZ ;  /* 0x0000001c14167c2b */ /* 0x040fe200080000ff */
[----:B------:R-:W-:Y:S01]  /*1c60*/  UMOV UR36, UR22 ;  /* 0x0000001600247c82 */ /* 0x000fe20008000000 */
[----:B------:R-:W-:Y:S01]  /*1c70*/  UMOV UR37, UR23 ;  /* 0x0000001700257c82 */ /* 0x000fe20008000000 */
[C---:B-1----:R-:W-:Y:S01]  /*1c80*/  DFMA R34, R20.reuse, UR40, RZ ;  /* 0x0000002814227c2b */ /* 0x042fe200080000ff */
[----:B------:R-:W1:Y:S01]  /*1c90*/  LDCU.128 UR68, c[0x3][0x710] ;  /* 0x00c0e200ff4477ac */ /* 0x000e620008000c00 */
[----:B--2---:R-:W-:-:S02]  /*1ca0*/  DFMA R38, R20, UR44, RZ ;  /* 0x0000002c14267c2b */ /* 0x004fc400080000ff */
[----:B------:R-:W-:Y:S01]  /*1cb0*/  DFMA R36, R14, UR38, R28 ;  /* 0x000000260e247c2b */ /* 0x000fe2000800001c */
[----:B------:R-:W-:Y:S01]  /*1cc0*/  UMOV UR38, UR20 ;  /* 0x0000001400267c82 */ /* 0x000fe20008000000 */
[----:B------:R-:W-:Y:S01]  /*1cd0*/  UMOV UR39, UR21 ;  /* 0x0000001500277c82 */ /* 0x000fe20008000000 */
[C---:B---3--:R-:W-:Y:S01]  /*1ce0*/  DFMA R46, R20.reuse, UR48, RZ ;  /* 0x00000030142e7c2b */ /* 0x048fe200080000ff */
[----:B------:R-:W-:Y:S01]  /*1cf0*/  MOV.SPILL R4, UR39 ;  /* 0x0000002700047c02 */ /* 0x000fe20009000f00 */
[----:B------:R-:W-:Y:S01]  /*1d00*/  DFMA R20, R20, UR4, RZ ;  /* 0x0000000414147c2b */ /* 0x000fe200080000ff */
[----:B------:R-:W-:Y:S01]  /*1d10*/  MOV.SPILL R6, UR38 ;  /* 0x0000002600067c02 */ /* 0x000fe20009000f00 */
[C---:B------:R-:W-:Y:S01]  /*1d20*/  DFMA R32, R14.reuse, UR30, R22 ;  /* 0x0000001e0e207c2b */ /* 0x040fe20008000016 */
[----:B------:R-:W-:Y:S01]  /*1d30*/  MOV.SPILL R8, UR37 ;  /* 0x0000002500087c02 */ /* 0x000fe20009000f00 */
[----:B------:R-:W2:Y:S01]  /*1d40*/  LDCU.128 UR72, c[0x3][0x740] ;  /* 0x00c0e800ff4877ac */ /* 0x000ea20008000c00 */
[----:B------:R-:W-:Y:S01]  /*1d50*/  MOV.SPILL R12, UR36 ;  /* 0x00000024000c7c02 */ /* 0x000fe20009000f00 */
[----:B------:R-:W3:Y:S01]  /*1d60*/  LDCU.128 UR36, c[0x3][0x9c0] ;  /* 0x00c13800ff2477ac */ /* 0x000ee20008000c00 */
[----:B------:R-:W-:-:S02]  /*1d70*/  DFMA R42, R14, UR42, R34 ;  /* 0x0000002a0e2a7c2b */ /* 0x000fc40008000022 */
[C---:B------:R-:W-:Y:S01]  /*1d80*/  DFMA R48, R14.reuse, UR46, R38 ;  /* 0x0000002e0e307c2b */ /* 0x040fe20008000026 */
[----:B------:R-:W2:Y:S01]  /*1d90*/  LDCU.128 UR24, c[0x3][0x770] ;  /* 0x00c0ee00ff1877ac */ /* 0x000ea20008000c00 */
[C---:B------:R-:W-:Y:S02]  /*1da0*/  DFMA R54, R14.reuse, UR50, R46 ;  /* 0x000000320e367c2b */ /* 0x040fe4000800002e */
[----:B------:R-:W-:Y:S02]  /*1db0*/  DFMA R56, R14, UR6, R20 ;  /* 0x000000060e387c2b */ /* 0x000fe40008000014 */
[C---:B------:R-:W-:Y:S01]  /*1dc0*/  DFMA R52, R16.reuse, UR64, RZ ;  /* 0x0000004010347c2b */ /* 0x040fe200080000ff */
[----:B------:R-:W-:Y:S01]  /*1dd0*/  UMOV UR28, UR10 ;  /* 0x0000000a001c7c82 */ /* 0x000fe20008000000 */
[C---:B----4-:R-:W-:Y:S01]  /*1de0*/  DFMA R14, R16.reuse, UR32, RZ ;  /* 0x00000020100e7c2b */ /* 0x050fe200080000ff */
[----:B------:R-:W-:Y:S01]  /*1df0*/  UMOV UR29, UR11 ;  /* 0x0000000b001d7c82 */ /* 0x000fe20008000000 */
[----:B------:R-:W-:-:S02]  /*1e00*/  DFMA R22, R16, UR56, RZ ;  /* 0x0000003810167c2b */ /* 0x000fc400080000ff */
[----:B0-----:R-:W-:Y:S01]  /*1e10*/  DFMA R28, R16, UR60, RZ ;  /* 0x0000003c101c7c2b */ /* 0x001fe200080000ff */
[----:B------:R-:W-:Y:S01]  /*1e20*/  UMOV UR30, UR18 ;  /* 0x00000012001e7c82 */ /* 0x000fe20008000000 */
[----:B------:R-:W-:Y:S01]  /*1e30*/  UMOV UR31, UR19 ;  /* 0x00000013001f7c82 */ /* 0x000fe20008000000 */
[----:B---3--:R-:W-:Y:S01]  /*1e40*/  UMOV UR50, UR38 ;  /* 0x0000002600327c82 */ /* 0x008fe20008000000 */
[C---:B------:R-:W-:Y:S01]  /*1e50*/  DFMA R34, R18.reuse, UR34, R14 ;  /* 0x0000002212227c2b */ /* 0x040fe2000800000e */
[----:B------:R-:W-:Y:S01]  /*1e60*/  UMOV UR34, UR36 ;  /* 0x0000002400227c82 */ /* 0x000fe20008000000 */
[----:B------:R-:W-:Y:S01]  /*1e70*/  UMOV UR35, UR37 ;  /* 0x0000002500237c82 */ /* 0x000fe20008000000 */
[----:B------:R-:W-:Y:S01]  /*1e80*/  UMOV UR51, UR39 ;  /* 0x0000002700337c82 */ /* 0x000fe20008000000 */
[----:B------:R-:W0:Y:S01]  /*1e90*/  LDCU.128 UR36, c[0x3][0x720] ;  /* 0x00c0e400ff2477ac */ /* 0x000e220008000c00 */
[----:B------:R-:W-:Y:S02]  /*1ea0*/  DFMA R52, R18, UR66, R52 ;  /* 0x0000004212347c2b */ /* 0x000fe40008000034 */
[C---:B------:R-:W-:Y:S01]  /*1eb0*/  DFMA R20, R16.reuse, UR52, RZ ;  /* 0x0000003410147c2b */ /* 0x040fe200080000ff */
[----:B------:R-:W-:Y:S01]  /*1ec0*/  UMOV UR42, UR8 ;  /* 0x00000008002a7c82 */ /* 0x000fe20008000000 */
[----:B------:R-:W-:Y:S01]  /*1ed0*/  DFMA R16, R16, UR12, RZ ;  /* 0x0000000c10107c2b */ /* 0x000fe200080000ff */
[----:B------:R-:W-:Y:S01]  /*1ee0*/  UMOV UR43, UR9 ;  /* 0x00000009002b7c82 */ /* 0x000fe20008000000 */
[----:B------:R-:W-:Y:S01]  /*1ef0*/  DADD R14, R24, R62 ;  /* 0x00000000180e7229 */ /* 0x000fe2000000003e */
[----:B------:R-:W3:Y:S01]  /*1f00*/  LDCU.128 UR20, c[0x3][0x7a0] ;  /* 0x00c0f400ff1477ac */ /* 0x000ee20008000c00 */
[----:B------:R-:W4:Y:S01]  /*1f10*/  LDCU.128 UR4, c[0x3][0x960] ;  /* 0x00c12c00ff0477ac */ /* 0x000f220008000c00 */
[----:B0-----:R-:W-:Y:S01]  /*1f20*/  UMOV UR66, UR36 ;  /* 0x0000002400427c82 */ /* 0x001fe20008000000 */
[----:B------:R-:W-:Y:S01]  /*1f30*/  UMOV UR67, UR37 ;  /* 0x0000002500437c82 */ /* 0x000fe20008000000 */
[----:B------:R-:W-:Y:S01]  /*1f40*/  UMOV UR46, UR38 ;  /* 0x00000026002e7c82 */ /* 0x000fe20008000000 */
[----:B------:R-:W-:Y:S01]  /*1f50*/  UMOV UR47, UR39 ;  /* 0x00000027002f7c82 */ /* 0x000fe20008000000 */
[----:B------:R-:W0:Y:S01]  /*1f60*/  LDCU.128 UR36, c[0x3][0x8e0] ;  /* 0x00c11c00ff2477ac */ /* 0x000e220008000c00 */
[----:B------:R-:W-:-:S02]  /*1f70*/  DFMA R38, R18, UR54, R20 ;  /* 0x0000003612267c2b */ /* 0x000fc40008000014 */
[C---:B------:R-:W-:Y:S01]  /*1f80*/  DFMA R46, R18.reuse, UR58, R22 ;  /* 0x0000003a122e7c2b */ /* 0x040fe20008000016 */
[----:B------:R-:W3:Y:S01]  /*1f90*/  LDCU.128 UR8, c[0x3][0x7d0] ;  /* 0x00c0fa00ff0877ac */ /* 0x000ee20008000c00 */
[C---:B------:R-:W-:Y:S01]  /*1fa0*/  DFMA R50, R18.reuse, UR62, R28 ;  /* 0x0000003e12327c2b */ /* 0x040fe2000800001c */
[----:B------:R-:W-:Y:S01]  /*1fb0*/  LDS.128 R20, [R3+0x30] ;  /* 0x0000300003147984 */ /* 0x000fe20000000c00 */
[----:B------:R-:W-:Y:S01]  /*1fc0*/  DFMA R58, R18, UR14, R16 ;  /* 0x0000000e123a7c2b */ /* 0x000fe20008000010 */
[----:B------:R-:W-:Y:S01]  /*1fd0*/  UMOV UR58, UR16 ;  /* 0x00000010003a7c82 */ /* 0x000fe20008000000 */
[----:B------:R-:W-:Y:S01]  /*1fe0*/  UMOV UR59, UR17 ;  /* 0x00000011003b7c82 */ /* 0x000fe20008000000 */
[----:B------:R-:W4:Y:S01]  /*1ff0*/  LDS.128 R16, [R3+0x20] ;  /* 0x0000200003107984 */ /* 0x000f220000000c00 */
[----:B------:R-:W3:Y:S01]  /*2000*/  LDCU.128 UR16, c[0x3][0x800] ;  /* 0x00c10000ff1077ac */ /* 0x000ee20008000c00 */
[----:B-1----:R-:W-:Y:S01]  /*2010*/  DFMA R32, R14, UR68, R32 ;  /* 0x000000440e207c2b */ /* 0x002fe20008000020 */
[----:B------:R-:W1:Y:S01]  /*2020*/  LDCU.128 UR12, c[0x3][0x990] ;  /* 0x00c13200ff0c77ac */ /* 0x000e620008000c00 */
[----:B------:R-:W-:Y:S01]  /*2030*/  UMOV UR68, UR34 ;  /* 0x0000002200447c82 */ /* 0x000fe20008000000 */
[----:B------:R-:W-:Y:S01]  /*2040*/  UMOV UR69, UR35 ;  /* 0x0000002300457c82 */ /* 0x000fe20008000000 */
[----:B0-----:R-:W-:Y:S01]  /*2050*/  UMOV UR34, UR38 ;  /* 0x0000002600227c82 */ /* 0x001fe20008000000 */
[----:B------:R-:W-:Y:S01]  /*2060*/  UMOV UR35, UR39 ;  /* 0x0000002700237c82 */ /* 0x000fe20008000000 */
[----:B------:R-:W-:-:S02]  /*2070*/  R2UR.FILL UR39, R4 ;  /* 0x00000000042772ca */ /* 0x000fc400004e0000 */
[----:B------:R-:W-:Y:S01]  /*2080*/  R2UR.FILL UR38, R6 ;  /* 0x00000000062672ca */ /* 0x000fe200004e0000 */
[----:B------:R-:W-:Y:S01]  /*2090*/  UMOV UR54, UR36 ;  /* 0x0000002400367c82 */ /* 0x000fe20008000000 */
[----:B------:R-:W-:Y:S01]  /*20a0*/  UMOV UR55, UR37 ;  /* 0x0000002500377c82 */ /* 0x000fe20008000000 */
[----:B------:R-:W-:Y:S01]  /*20b0*/  DADD R24, R24, -R62 ;  /* 0x0000000018187229 */ /* 0x000fe2000000083e */
[----:B------:R-:W-:Y:S02]  /*20c0*/  R2UR.FILL UR37, R8 ;  /* 0x00000000082572ca */ /* 0x000fe400004e0000 */
[----:B------:R-:W-:Y:S01]  /*20d0*/  R2UR.FILL UR36, R12 ;  /* 0x000000000c2472ca */ /* 0x000fe200004e0000 */
[----:B------:R-:W-:Y:S02]  /*20e0*/  DADD R28, R26, R60 ;  /* 0x000000001a1c7229 */ /* 0x000fe4000000003c */
[C---:B--2---:R-:W-:Y:S02]  /*20f0*/  DFMA R36, R14.reuse, UR72, R36 ;  /* 0x000000480e247c2b */ /* 0x044fe40008000024 */
[----:B------:R-:W-:-:S02]  /*2100*/  DFMA R42, R14, UR24, R42 ;  /* 0x000000180e2a7c2b */ /* 0x000fc4000800002a */
[C---:B---3--:R-:W-:Y:S02]  /*2110*/  DFMA R48, R14.reuse, UR20, R48 ;  /* 0x000000140e307c2b */ /* 0x048fe40008000030 */
[C---:B------:R-:W-:Y:S02]  /*2120*/  DFMA R54, R14.reuse, UR8, R54 ;  /* 0x000000080e367c2b */ /* 0x040fe40008000036 */
[----:B------:R-:W-:Y:S02]  /*2130*/  DFMA R56, R14, UR16, R56 ;  /* 0x000000100e387c2b */ /* 0x000fe40008000038 */
[----:B------:R-:W-:Y:S02]  /*2140*/  DADD R26, R26, -R60 ;  /* 0x000000001a1a7229 */ /* 0x000fe4000000083c */
[C---:B------:R-:W-:Y:S02]  /*2150*/  DFMA R34, R24.reuse, UR30, R34 ;  /* 0x0000001e18227c2b */ /* 0x040fe40008000022 */
[----:B------:R-:W-:-:S02]  /*2160*/  DFMA R38, R24, UR58, R38 ;  /* 0x0000003a18267c2b */ /* 0x000fc40008000026 */
[C---:B------:R-:W-:Y:S02]  /*2170*/  DFMA R46, R24.reuse, UR38, R46 ;  /* 0x00000026182e7c2b */ /* 0x040fe4000800002e */
[C---:B----4-:R-:W-:Y:S02]  /*2180*/  DFMA R50, R24.reuse, UR4, R50 ;  /* 0x0000000418327c2b */ /* 0x050fe40008000032 */
[C---:B-1----:R-:W-:Y:S01]  /*2190*/  DFMA R14, R24.reuse, UR12, R52 ;  /* 0x0000000c180e7c2b */ /* 0x042fe20008000034 */
[----:B------:R-:W-:Y:S01]  /*21a0*/  UMOV UR20, UR42 ;  /* 0x0000002a00147c82 */ /* 0x000fe20008000000 */
[----:B------:R-:W-:Y:S01]  /*21b0*/  UMOV UR21, UR43 ;  /* 0x0000002b00157c82 */ /* 0x000fe20008000000 */
[----:B------:R-:W-:Y:S01]  /*21c0*/  UMOV UR16, UR28 ;  /* 0x0000001c00107c82 */ /* 0x000fe20008000000 */
[----:B------:R-:W-:Y:S01]  /*21d0*/  UMOV UR17, UR29 ;  /* 0x0000001d00117c82 */ /* 0x000fe20008000000 */
[----:B------:R-:W-:Y:S01]  /*21e0*/  UMOV UR4, UR36 ;  /* 0x0000002400047c82 */ /* 0x000fe20008000000 */
[----:B------:R-:W-:Y:S01]  /*21f0*/  UMOV UR5, UR37 ;  /* 0x0000002500057c82 */ /* 0x000fe20008000000 */
[----:B------:R-:W-:Y:S01]  /*2200*/  MOV.SPILL R64, UR41 ;  /* 0x0000002900407c02 */ /* 0x000fe20009000f00 */
[----:B------:R-:W0:Y:S01]  /*2210*/  LDCU.128 UR28, c[0x3][0x910] ;  /* 0x00c12200ff1c77ac */ /* 0x000e220008000c00 */
[----:B------:R-:W-:Y:S01]  /*2220*/  MOV.SPILL R65, UR40 ;  /* 0x0000002800417c02 */ /* 0x000fe20009000f00 */
[----:B------:R-:W-:Y:S01]  /*2230*/  DFMA R58, R24, UR68, R58 ;  /* 0x00000044183a7c2b */ /* 0x000fe2000800003a */
[----:B------:R-:W1:Y:S01]  /*2240*/  LDCU.128 UR40, c[0x3][0x750] ;  /* 0x00c0ea00ff2877ac */ /* 0x000e620008000c00 */
[----:B------:R-:W-:-:S02]  /*2250*/  DFMA R32, R28, UR70, R32 ;  /* 0x000000461c207c2b */ /* 0x000fc40008000020 */
[C---:B------:R-:W-:Y:S01]  /*2260*/  DFMA R42, R28.reuse, UR26, R42 ;  /* 0x0000001a1c2a7c2b */ /* 0x040fe2000800002a */
[----:B------:R-:W2:Y:S01]  /*2270*/  LDCU.128 UR36, c[0x3][0x780] ;  /* 0x00c0f000ff2477ac */ /* 0x000ea20008000c00 */
[C---:B------:R-:W-:Y:S02]  /*2280*/  DFMA R48, R28.reuse, UR22, R48 ;  /* 0x000000161c307c2b */ /* 0x040fe40008000030 */
[C---:B------:R-:W-:Y:S01]  /*2290*/  DFMA R54, R28.reuse, UR10, R54 ;  /* 0x0000000a1c367c2b */ /* 0x040fe20008000036 */
[----:B------:R-:W3:Y:S01]  /*22a0*/  LDCU.128 UR68, c[0x3][0x940] ;  /* 0x00c12800ff4477ac */ /* 0x000ee20008000c00 */
[----:B------:R-:W-:Y:S02]  /*22b0*/  DFMA R56, R28, UR18, R56 ;  /* 0x000000121c387c2b */ /* 0x000fe40008000038 */
[C---:B------:R-:W-:Y:S01]  /*22c0*/  DFMA R34, R26.reuse, UR16, R34 ;  /* 0x000000101a227c2b */ /* 0x040fe20008000022 */
[----:B------:R-:W4:Y:S01]  /*22d0*/  LDCU.128 UR24, c[0x3][0x7b0] ;  /* 0x00c0f600ff1877ac */ /* 0x000f220008000c00 */
[----:B------:R-:W-:-:S02]  /*22e0*/  DFMA R38, R26, UR20, R38 ;  /* 0x000000141a267c2b */ /* 0x000fc40008000026 */
[C---:B------:R-:W-:Y:S01]  /*22f0*/  DFMA R46, R26.reuse, UR4, R46 ;  /* 0x000000041a2e7c2b */ /* 0x040fe2000800002e */
[----:B------:R-:W3:Y:S01]  /*2300*/  LDCU.128 UR8, c[0x3][0x970] ;  /* 0x00c12e00ff0877ac */ /* 0x000ee20008000c00 */
[C---:B------:R-:W-:Y:S02]  /*2310*/  DFMA R50, R26.reuse, UR6, R50 ;  /* 0x000000061a327c2b */ /* 0x040fe40008000032 */
[----:B------:R-:W-:Y:S01]  /*2320*/  DFMA R24, R26, UR14, R14 ;  /* 0x0000000e1a187c2b */ /* 0x000fe2000800000e */
[----:B------:R-:W3:Y:S01]  /*2330*/  LDCU.128 UR16, c[0x3][0x7e0] ;  /* 0x00c0fc00ff1077ac */ /* 0x000ee20008000c00 */
[----:B------:R-:W3:Y:S01]  /*2340*/  LDCU.128 UR20, c[0x3][0x810] ;  /* 0x00c10200ff1477ac */ /* 0x000ee20008000c00 */
[----:B------:R-:W3:Y:S01]  /*2350*/  LDCU.128 UR4, c[0x3][0x9a0] ;  /* 0x00c13400ff0477ac */ /* 0x000ee20008000c00 */
[----:B------:R-:W3:Y:S01]  /*2360*/  LDCU.128 UR12, c[0x3][0x9d0] ;  /* 0x00c13a00ff0c77ac */ /* 0x000ee20008000c00 */
[----:B------:R-:W-:Y:S01]  /*2370*/  DADD R14, R16, R22 ;  /* 0x00000000100e7229 */ /* 0x000fe20000000016 */
[----:B------:R-:W-:Y:S01]  /*2380*/  UMOV UR72, UR50 ;  /* 0x0000003200487c82 */ /* 0x000fe20008000000 */
[----:B------:R-:W-:Y:S01]  /*2390*/  UMOV UR73, UR51 ;  /* 0x0000003300497c82 */ /* 0x000fe20008000000 */
[----:B------:R-:W-:-:S02]  /*23a0*/  DFMA R36, R28, UR74, R36 ;  /* 0x0000004a1c247c2b */ /* 0x000fc40008000024 */
[----:B------:R-:W-:Y:S01]  /*23b0*/  DADD R16, R16, -R22 ;  /* 0x0000000010107229 */ /* 0x000fe20000000816 */
[----:B------:R-:W-:Y:S01]  /*23c0*/  CS2R R52, SRZ ;  /* 0x0000000000347805 */ /* 0x000fe2000001ff00 */
[----:B------:R-:W-:Y:S01]  /*23d0*/  DFMA R58, R26, UR72, R58 ;  /* 0x000000481a3a7c2b */ /* 0x000fe2000800003a */
[----:B-1----:R-:W-:Y:S01]  /*23e0*/  UMOV UR62, UR40 ;  /* 0x00000028003e7c82 */ /* 0x002fe20008000000 */
[----:B------:R-:W-:Y:S01]  /*23f0*/  UMOV UR63, UR41 ;  /* 0x00000029003f7c82 */ /* 0x000fe20008000000 */
[----:B0-----:R-:W-:Y:S01]  /*2400*/  UMOV UR50, UR28 ;  /* 0x0000001c00327c82 */ /* 0x001fe20008000000 */
[----:B------:R-:W-:Y:S01]  /*2410*/  UMOV UR51, UR29 ;  /* 0x0000001d00337c82 */ /* 0x000fe20008000000 */
[----:B--2---:R-:W-:Y:S01]  /*2420*/  UMOV UR58, UR36 ;  /* 0x00000024003a7c82 */ /* 0x004fe20008000000 */
[----:B------:R-:W-:Y:S01]  /*2430*/  UMOV UR59, UR37 ;  /* 0x00000025003b7c82 */ /* 0x000fe20008000000 */
[C-C-:B------:R-:W-:Y:S01]  /*2440*/  DADD R22, R18.reuse, R20.reuse ;  /* 0x0000000012167229 */ /* 0x140fe20000000014 */
[----:B------:R-:W2:Y:S01]  /*2450*/  @!P2 LDG.E.64.CONSTANT R52, desc[UR76][R68.64+0x14400] ;  /* 0x0144004c4434a981 */ /* 0x000ea2000c1e9b00 */
[----:B------:R-:W-:Y:S01]  /*2460*/  DADD R18, R18, -R20 ;  /* 0x0000000012127229 */ /* 0x000fe20000000814 */
[----:B------:R-:W-:Y:S01]  /*2470*/  IMAD R11, R222, -0x420, R11 ;  /* 0xfffffbe0de0b7824 */ /* 0x000fe200078e020b */
[C---:B------:R-:W-:Y:S01]  /*2480*/  DFMA R32, R14.reuse, UR66, R32 ;  /* 0x000000420e207c2b */ /* 0x040fe20008000020 */
[C---:B------:R-:W-:Y:S01]  /*2490*/  IMAD R8, R2.reuse, 0x8, R13 ;  /* 0x0000000802087824 */ /* 0x040fe200078e020d */
[C---:B------:R-:W-:Y:S01]  /*24a0*/  DFMA R36, R14.reuse, UR62, R36 ;  /* 0x0000003e0e247c2b */ /* 0x040fe20008000024 */
[----:B------:R-:W-:Y:S01]  /*24b0*/  LEA R6, R7, R10, 0x18 ;  /* 0x0000000a07067211 */ /* 0x000fe200078ec0ff */
[C---:B------:R-:W-:Y:S01]  /*24c0*/  DFMA R42, R14.reuse, UR58, R42 ;  /* 0x0000003a0e2a7c2b */ /* 0x040fe2000800002a */
[----:B------:R-:W-:Y:S01]  /*24d0*/  CS2R R168, SRZ ;  /* 0x0000000000a87805 */ /* 0x000fe2000001ff00 */
[C---:B----4-:R-:W-:Y:S01]  /*24e0*/  DFMA R48, R14.reuse, UR24, R48 ;  /* 0x000000180e307c2b */ /* 0x050fe20008000030 */
[----:B------:R-:W-:Y:S01]  /*24f0*/  CS2R R170, SRZ ;  /* 0x0000000000aa7805 */ /* 0x000fe2000001ff00 */
[C---:B---3--:R-:W-:Y:S01]  /*2500*/  DFMA R54, R14.reuse, UR16, R54 ;  /* 0x000000100e367c2b */ /* 0x048fe20008000036 */
        /* <DEDUP_REMOVED lines=28> */
[----:B------:R-:W3:Y:S01]  /*26d0*/  @!P2 LDG.E.64.CONSTANT R168, desc[UR76][R68.64+0x3a80] ;  /* 0x003a804c44a8a981 */ /* 0x000ee2000c1e9b00 */
[C---:B------:R-:W-:Y:S01]  /*26e0*/  DFMA R38, R18.reuse, UR30, R38 ;  /* 0x0000001e12267c2b */ /* 0x040fe20008000026 */
[----:B------:R-:W-:Y:S01]  /*26f0*/  VIADD R10, R10, 0x480 ;  /* 0x000004800a0a7836 */ /* 0x000fe20000000000 */
[C---:B------:R-:W-:Y:S01]  /*2700*/  DFMA R46, R18.reuse, UR70, R46 ;  /* 0x00000046122e7c2b */ /* 0x040fe2000800002e */
[----:B------:R-:W4:Y:S01]  /*2710*/  @!P2 LDG.E.64.CONSTANT R170, desc[UR76][R68.64+0xa680] ;  /* 0x00a6804c44aaa981 */ /* 0x000f22000c1e9b00 */
[C---:B------:R-:W-:Y:S01]  /*2720*/  DFMA R50, R18.reuse, UR10, R50 ;  /* 0x0000000a12327c2b */ /* 0x040fe20008000032 */
[----:B------:R-:W2:Y:S01]  /*2730*/  LDCU.64 UR4, c[0x0][0x388] ;  /* 0x00007100ff0477ac */ /* 0x000ea20008000a00 */
[C---:B------:R-:W-:Y:S01]  /*2740*/  DFMA R24, R18.reuse, UR6, R24 ;  /* 0x0000000612187c2b */ /* 0x040fe20008000018 */
[----:B------:R-:W4:Y:S01]  /*2750*/  @!P2 LDG.E.64.CONSTANT R172, desc[UR76][R68.64+0x480] ;  /* 0x0004804c44aca981 */ /* 0x000f22000c1e9b00 */
[----:B------:R-:W-:Y:S01]  /*2760*/  DFMA R58, R18, UR14, R58 ;  /* 0x0000000e123a7c2b */ /* 0x000fe2000800003a */
[----:B------:R-:W-:Y:S01]  /*2770*/  CS2R R198, SRZ ;  /* 0x0000000000c67805 */ /* 0x000fe2000001ff00 */
[----:B------:R-:W-:Y:S01]  /*2780*/  DADD R14, R32, R34 ;  /* 0x00000000200e7229 */ /* 0x000fe20000000022 */
[----:B------:R-:W4:Y:S01]  /*2790*/  @!P2 LDG.E.64.CONSTANT R202, desc[UR76][R68.64+0x7080] ;  /* 0x0070804c44caa981 */ /* 0x000f22000c1e9b00 */
[----:B------:R-:W-:Y:S01]  /*27a0*/  DADD R16, R36, R38 ;  /* 0x0000000024107229 */ /* 0x000fe20000000026 */
[----:B------:R-:W-:Y:S01]  /*27b0*/  CS2R R204, SRZ ;  /* 0x0000000000cc7805 */ /* 0x000fe2000001ff00 */
[----:B------:R-:W-:Y:S01]  /*27c0*/  DADD R18, R42, R46 ;  /* 0x000000002a127229 */ /* 0x000fe2000000002e */
[----:B------:R-:W4:Y:S01]  /*27d0*/  @!P2 LDG.E.64.CONSTANT R210, desc[UR76][R68.64+0xdc80] ;  /* 0x00dc804c44d2a981 */ /* 0x000f22000c1e9b00 */
[----:B------:R-:W-:Y:S01]  /*27e0*/  DADD R20, R48, R50 ;  /* 0x0000000030147229 */ /* 0x000fe20000000032 */
[----:B------:R-:W-:Y:S01]  /*27f0*/  LEA R10, R7, R10, 0x18 ;  /* 0x0000000a070a7211 */ /* 0x000fe200078ec0ff */
[----:B------:R-:W-:Y:S01]  /*2800*/  DADD R22, R54, R24 ;  /* 0x0000000036167229 */ /* 0x000fe20000000018 */
[----:B------:R-:W4:Y:S01]  /*2810*/  @!P2 LDG.E.64.CONSTANT R216, desc[UR76][R68.64+0x14880] ;  /* 0x0148804c44d8a981 */ /* 0x000f22000c1e9b00 */
[----:B------:R-:W-:Y:S01]  /*2820*/  DADD R26, R56, R58 ;  /* 0x00000000381a7229 */ /* 0x000fe2000000003a */
[----:B------:R-:W-:Y:S01]  /*2830*/  CS2R R200, SRZ ;  /* 0x0000000000c87805 */ /* 0x000fe2000001ff00 */
[----:B------:R-:W-:Y:S01]  /*2840*/  DADD R32, R32, -R34 ;  /* 0x0000000020207229 */ /* 0x000fe20000000822 */
[----:B------:R-:W4:Y:S01]  /*2850*/  @!P2 LDG.E.64.CONSTANT R214, desc[UR76][R68.64+0x10e00] ;  /* 0x010e004c44d6a981 */ /* 0x000f22000c1e9b00 */
[----:B------:R-:W-:Y:S01]  /*2860*/  DADD R36, R36, -R38 ;  /* 0x0000000024247229 */ /* 0x000fe20000000826 */
[----:B------:R-:W0:Y:S01]  /*2870*/  LDCU.64 UR74, c[0x3][0x710] ;  /* 0x00c0e200ff4a77ac */ /* 0x000e220008000a00 */
[----:B------:R-:W-:Y:S01]  /*2880*/  DADD R42, R42, -R46 ;  /* 0x000000002a2a7229 */ /* 0x000fe2000000082e */
[----:B------:R-:W-:Y:S01]  /*2890*/  STS.64 [R3], R14 ;  /* 0x0000000e03007388 */ /* 0x000fe20000000a00 */
[----:B------:R-:W-:Y:S01]  /*28a0*/  DADD R48, R48, -R50 ;  /* 0x0000000030307229 */ /* 0x000fe20000000832 */
[----:B------:R-:W1:Y:S01]  /*28b0*/  LDCU.64 UR66, c[0x3][0x8f8] ;  /* 0x00c11f00ff4277ac */ /* 0x000e620008000a00 */
[----:B------:R-:W-:Y:S01]  /*28c0*/  DADD R24, R54, -R24 ;  /* 0x0000000036187229 */ /* 0x000fe20000000818 */
[----:B------:R-:W-:Y:S01]  /*28d0*/  STS.64 [R3+0x8], R16 ;  /* 0x0000081003007388 */ /* 0x000fe20000000a00 */
[----:B------:R-:W-:Y:S01]  /*28e0*/  DADD R58, R56, -R58 ;  /* 0x00000000383a7229 */ /* 0x000fe2000000083a */
[----:B------:R-:W1:Y:S02]  /*28f0*/  LDCU.64 UR30, c[0x3][0x708] ;  /* 0x00c0e100ff1e77ac */ /* 0x000e640008000a00 */
        /* <DEDUP_REMOVED lines=21> */
[----:B------:R-:W-:-:S04]  /*2a50*/  IMAD R47, R2, 0x8, R9 ;  /* 0x00000008022f7824 */ /* 0x000fc800078e0209 */
[----:B------:R-:W-:Y:S01]  /*2a60*/  IMAD R55, R2, 0x58, R47 ;  /* 0x0000005802377824 */ /* 0x000fe200078e022f */
[----:B------:R-:W1:Y:S01]  /*2a70*/  LDCU.64 UR50, c[0x3][0x798] ;  /* 0x00c0f300ff3277ac */ /* 0x000e620008000a00 */
[----:B------:R-:W-:Y:S01]  /*2a80*/  IMAD R57, R222, 0x60, R9 ;  /* 0x00000060de397824 */ /* 0x000fe200078e0209 */
[----:B------:R-:W4:Y:S01]  /*2a90*/  @!P2 LDG.E.64.CONSTANT R238, desc[UR76][R68.64+0x11280] ;  /* 0x0112804c44eea981 */ /* 0x000f22000c1e9b00 */
[----:B------:R-:W-:Y:S01]  /*2aa0*/  IMAD R7, R5, 0x480, R6 ;  /* 0x0000048005077824 */ /* 0x000fe200078e0206 */
[----:B------:R-:W1:Y:S02]  /*2ab0*/  LDCU.64 UR46, c[0x3][0x958] ;  /* 0x00c12b00ff2e77ac */ /* 0x000e640008000a00 */
[----:B------:R-:W4:Y:S01]  /*2ac0*/  @!P2 LDG.E.64.CONSTANT R206, desc[UR76][R68.64+0xab00] ;  /* 0x00ab004c44cea981 */ /* 0x000f22000c1e9b00 */
[----:B------:R-:W1:Y:S03]  /*2ad0*/  LDCU.64 UR16, c[0x3][0x7c8] ;  /* 0x00c0f900ff1077ac */ /* 0x000e660008000a00 */
[----:B------:R-:W4:Y:S01]  /*2ae0*/  @!P2 LDG.E.64.CONSTANT R198, desc[UR76][R68.64+0x900] ;  /* 0x0009004c44c6a981 */ /* 0x000f22000c1e9b00 */
[----:B------:R-:W1:Y:S03]  /*2af0*/  LDCU.64 UR10, c[0x3][0x988] ;  /* 0x00c13100ff0a77ac */ /* 0x000e660008000a00 */
[----:B------:R-:W4:Y:S01]  /*2b00*/  @!P2 LDG.E.64.CONSTANT R204, desc[UR76][R68.64+0x7500] ;  /* 0x0075004c44cca981 */ /* 0x000f22000c1e9b00 */
[----:B------:R-:W1:Y:S03]  /*2b10*/  LDCU.64 UR26, c[0x3][0x960] ;  /* 0x00c12c00ff1a77ac */ /* 0x000e660008000a00 */
[----:B------:R-:W-:Y:S01]  /*2b20*/  LDS.64 R196, [R55] ;  /* 0x0000000037c47984 */ /* 0x000fe20000000a00 */
[----:B------:R-:W1:Y:S03]  /*2b30*/  LDCU.64 UR8, c[0x3][0x990] ;  /* 0x00c13200ff0877ac */ /* 0x000e660008000a00 */
[----:B------:R-:W0:Y:S01]  /*2b40*/  LDS.128 R12, [R11] ;  /* 0x000000000b0c7984 */ /* 0x000e220000000c00 */
[----:B------:R-:W1:Y:S03]  /*2b50*/  LDCU.64 UR24, c[0x3][0x7d0] ;  /* 0x00c0fa00ff1877ac */ /* 0x000e660008000a00 */
[----:B------:R-:W-:Y:S01]  /*2b60*/  LDS.64 R16, [R8] ;  /* 0x0000000008107984 */ /* 0x000fe20000000a00 */
[----:B------:R-:W1:Y:S03]  /*2b70*/  LDCU.64 UR34, c[0x3][0x9b0] ;  /* 0x00c13600ff2277ac */ /* 0x000e660008000a00 */
[----:B------:R-:W1:Y:S01]  /*2b80*/  LDS.128 R100, [R57] ;  /* 0x0000000039647984 */ /* 0x000e620000000c00 */
[----:B------:R-:W4:Y:S03]  /*2b90*/  LDCU.64 UR14, c[0x3][0x9b8] ;  /* 0x00c13700ff0e77ac */ /* 0x000f260008000a00 */
[----:B------:R-:W1:Y:S01]  /*2ba0*/  LDS.64 R194, [R55+0x8] ;  /* 0x0000080037c27984 */ /* 0x000e620000000a00 */
[----:B------:R-:W4:Y:S03]  /*2bb0*/  LDCU.64 UR38, c[0x3][0x7f0] ;  /* 0x00c0fe00ff2677ac */ /* 0x000f260008000a00 */
[----:B------:R-:W1:Y:S01]  /*2bc0*/  LDS.64 R18, [R8+0x60] ;  /* 0x0000600008127984 */ /* 0x000e620000000a00 */
[----:B------:R-:W4:Y:S03]  /*2bd0*/  LDCU.64 UR22, c[0x3][0x7f8] ;  /* 0x00c0ff00ff1677ac */ /* 0x000f260008000a00 */
[----:B------:R-:W-:Y:S01]  /*2be0*/  LDS.64 R192, [R55+0x10] ;  /* 0x0000100037c07984 */ /* 0x000fe20000000a00 */
[----:B------:R-:W4:Y:S03]  /*2bf0*/  LDCU.64 UR20, c[0x3][0x800] ;  /* 0x00c10000ff1477ac */ /* 0x000f260008000a00 */
[----:B------:R-:W1:Y:S04]  /*2c00*/  LDS.128 R20, [R11+0x10] ;  /* 0x000010000b147984 */ /* 0x000e680000000c00 */
[----:B------:R-:W-:Y:S04]  /*2c10*/  LDS.64 R28, [R8+0xc0] ;  /* 0x0000c000081c7984 */ /* 0x000fe80000000a00 */
[----:B------:R-:W1:Y:S04]  /*2c20*/  LDS.128 R80, [R57+0x10] ;  /* 0x0000100039507984 */ /* 0x000e680000000c00 */
[----:B------:R-:W1:Y:S04]  /*2c30*/  LDS.64 R190, [R55+0x18] ;  /* 0x0000180037be7984 */ /* 0x000e680000000a00 */
[----:B------:R-:W1:Y:S04]  /*2c40*/  LDS.64 R32, [R8+0x120] ;  /* 0x0001200008207984 */ /* 0x000e680000000a00 */
[----:B------:R-:W-:Y:S04]  /*2c50*/  LDS.64 R188, [R55+0x20] ;  /* 0x0000200037bc7984 */ /* 0x000fe80000000a00 */
[----:B------:R-:W1:Y:S01]  /*2c60*/  LDS.128 R36, [R11+0x20] ;  /* 0x000020000b247984 */ /* 0x000e620000000c00 */
[----:B0-----:R-:W-:-:S03]  /*2c70*/  DFMA R12, R196, R12, RZ ;  /* 0x0000000cc40c722b */ /* 0x001fc600000000ff */
[----:B------:R-:W-:Y:S04]  /*2c80*/  LDS.64 R42, [R8+0x180] ;  /* 0x00018000082a7984 */ /* 0x000fe80000000a00 */
[----:B------:R-:W0:Y:S04]  /*2c90*/  LDS.128 R96, [R57+0x20] ;  /* 0x0000200039607984 */ /* 0x000e280000000c00 */
[----:B------:R-:W0:Y:S04]  /*2ca0*/  LDS.64 R186, [R55+0x28] ;  /* 0x0000280037ba7984 */ /* 0x000e280000000a00 */
[----:B------:R-:W-:Y:S04]  /*2cb0*/  LDS.64 R34, [R4] ;  /* 0x0000000004227984 */ /* 0x000fe80000000a00 */
[----:B------:R-:W0:Y:S01]  /*2cc0*/  LDS.128 R140, [R6+0x3f00] ;  /* 0x003f0000068c7984 */ /* 0x000e220000000c00 */
[----:B-1----:R-:W-:-:S02]  /*2cd0*/  DFMA R16, R100, R16, RZ ;  /* 0x000000106410722b */ /* 0x002fc400000000ff */
[----:B------:R-:W-:Y:S01]  /*2ce0*/  DFMA R14, R194, R14, R12 ;  /* 0x0000000ec20e722b */ /* 0x000fe2000000000c */
[----:B------:R-:W-:Y:S04]  /*2cf0*/  LDS.64 R184, [R55+0x30] ;  /* 0x0000300037b87984 */ /* 0x000fe80000000a00 */
[----:B------:R-:W1:Y:S01]  /*2d00*/  LDS.64 R12, [R4+0x480] ;  /* 0x00048000040c7984 */ /* 0x000e620000000a00 */
[----:B------:R-:W-:Y:S02]  /*2d10*/  DFMA R16, R18, R102, R16 ;  /* 0x000000661210722b */ /* 0x000fe40000000010 */
[----:B------:R-:W-:Y:S01]  /*2d20*/  DFMA R14, R192, R20, R14 ;  /* 0x00000014c00e722b */ /* 0x000fe2000000000e */
[----:B------:R-:W1:Y:S04]  /*2d30*/  LDS.128 R24, [R11+0x30] ;  /* 0x000030000b187984 */ /* 0x000e680000000c00 */
[----:B------:R-:W-:Y:S04]  /*2d40*/  LDS.64 R18, [R4+0x900] ;  /* 0x0009000004127984 */ /* 0x000fe80000000a00 */
[----:B------:R-:W1:Y:S01]  /*2d50*/  LDS.128 R124, [R6+0x3f10] ;  /* 0x003f1000067c7984 */ /* 0x000e620000000c00 */
[----:B------:R-:W-:-:S03]  /*2d60*/  DFMA R16, R80, R28, R16 ;  /* 0x0000001c5010722b */ /* 0x000fc60000000010 */
[----:B------:R-:W2:Y:S01]  /*2d70*/  LDS.64 R48, [R8+0x1e0] ;  /* 0x0001e00008307984 */ /* 0x000ea20000000a00 */
[----:B------:R-:W-:-:S03]  /*2d80*/  DFMA R14, R190, R22, R14 ;  /* 0x00000016be0e722b */ /* 0x000fc6000000000e */
[----:B------:R-:W2:Y:S01]  /*2d90*/  LDS.64 R64, [R4+0xd80] ;  /* 0x000d800004407984 */ /* 0x000ea20000000a00 */
[----:B------:R-:W-:-:S03]  /*2da0*/  DFMA R32, R32, R82, R16 ;  /* 0x000000522020722b */ /* 0x000fc60000000010 */
[----:B------:R-:W-:Y:S01]  /*2db0*/  LDS.64 R58, [R8+0x240] ;  /* 0x00024000083a7984 */ /* 0x000fe20000000a00 */
[----:B------:R-:W-:-:S03]  /*2dc0*/  DFMA R14, R188, R36, R14 ;  /* 0x00000024bc0e722b */ /* 0x000fc6000000000e */
[----:B------:R-:W2:Y:S04]  /*2dd0*/  LDS.128 R104, [R57+0x30] ;  /* 0x0000300039687984 */ /* 0x000ea80000000c00 */
[----:B------:R-:W-:Y:S04]  /*2de0*/  LDS.64 R16, [R4+0x1200] ;  /* 0x0012000004107984 */ /* 0x000fe80000000a00 */
[----:B------:R-:W2:Y:S01]  /*2df0*/  LDS.128 R120, [R6+0x3f20] ;  /* 0x003f200006787984 */ /* 0x000ea20000000c00 */
[----:B0-----:R-:W-:Y:S02]  /*2e00*/  DFMA R42, R96, R42, R32 ;  /* 0x0000002a602a722b */ /* 0x001fe40000000020 */
[----:B------:R-:W-:Y:S01]  /*2e10*/  DFMA R38, R186, R38, R14 ;  /* 0x00000026ba26722b */ /* 0x000fe2000000000e */
[----:B------:R-:W0:Y:S01]  /*2e20*/  LDS.64 R62, [R8+0x2a0] ;  /* 0x0002a000083e7984 */ /* 0x000e220000000a00 */
[----:B------:R-:W-:-:S03]  /*2e30*/  DFMA R14, R34, R140, RZ ;  /* 0x0000008c220e722b */ /* 0x000fc600000000ff */
[----:B------:R-:W0:Y:S04]  /*2e40*/  LDS.64 R32, [R4+0x1680] ;  /* 0x0016800004207984 */ /* 0x000e280000000a00 */
[----:B------:R-:W0:Y:S01]  /*2e50*/  LDS.64 R182, [R55+0x38] ;  /* 0x0000380037b67984 */ /* 0x000e220000000a00 */
[----:B-1----:R-:W-:-:S03]  /*2e60*/  DFMA R20, R12, R142, R14 ;  /* 0x0000008e0c14722b */ /* 0x002fc6000000000e */
[----:B------:R-:W-:Y:S04]  /*2e70*/  LDS.64 R70, [R8+0x300] ;  /* 0x0003000008467984 */ /* 0x000fe80000000a00 */
[----:B------:R-:W1:Y:S04]  /*2e80*/  LDS.128 R76, [R57+0x40] ;  /* 0x00004000394c7984 */ /* 0x000e680000000c00 */
[----:B------:R-:W-:Y:S04]  /*2e90*/  LDS.64 R28, [R4+0x1b00] ;  /* 0x001b0000041c7984 */ /* 0x000fe80000000a00 */
[----:B------:R-:W1:Y:S01]  /*2ea0*/  LDS.128 R132, [R6+0x3f30] ;  /* 0x003f300006847984 */ /* 0x000e620000000c00 */
[----:B------:R-:W-:-:S02]  /*2eb0*/  DFMA R50, R184, R24, R38 ;  /* 0x00000018b832722b */ /* 0x000fc40000000026 */
[----:B------:R-:W-:Y:S01]  /*2ec0*/  DFMA R20, R18, R124, R20 ;  /* 0x0000007c1214722b */ /* 0x000fe20000000014 */
[----:B------:R-:W-:Y:S04]  /*2ed0*/  LDS.64 R180, [R55+0x40] ;  /* 0x0000400037b47984 */ /* 0x000fe80000000a00 */
[----:B------:R-:W1:Y:S04]  /*2ee0*/  LDS.128 R36, [R11+0x40] ;  /* 0x000040000b247984 */ /* 0x000e680000000c00 */
[----:B------:R-:W3:Y:S04]  /*2ef0*/  LDS.64 R72, [R8+0x360] ;  /* 0x0003600008487984 */ /* 0x000ee80000000a00 */
[----:B------:R-:W3:Y:S01]  /*2f00*/  LDS.64 R14, [R4+0x1f80] ;  /* 0x001f8000040e7984 */ /* 0x000ee20000000a00 */
[----:B--2---:R-:W-:-:S02]  /*2f10*/  DFMA R42, R48, R98, R42 ;  /* 0x00000062302a722b */ /* 0x004fc4000000002a */
[----:B------:R-:W-:Y:S01]  /*2f20*/  DFMA R24, R64, R126, R20 ;  /* 0x0000007e4018722b */ /* 0x000fe20000000014 */
[----:B------:R-:W2:Y:S04]  /*2f30*/  LDS.64 R178, [R55+0x48] ;  /* 0x0000480037b27984 */ /* 0x000ea80000000a00 */
[----:B------:R-:W-:Y:S04]  /*2f40*/  LDS.64 R74, [R8+0x3c0] ;  /* 0x0003c000084a7984 */ /* 0x000fe80000000a00 */
[----:B------:R-:W2:Y:S04]  /*2f50*/  LDS.128 R108, [R57+0x50] ;  /* 0x00005000396c7984 */ /* 0x000ea80000000c00 */
[----:B------:R-:W-:Y:S04]  /*2f60*/  LDS.64 R60, [R4+0x2400] ;  /* 0x00240000043c7984 */ /* 0x000fe80000000a00 */
[----:B------:R-:W2:Y:S01]  /*2f70*/  LDS.128 R128, [R6+0x3f40] ;  /* 0x003f400006807984 */ /* 0x000ea20000000c00 */
[----:B------:R-:W-:-:S02]  /*2f80*/  DFMA R58, R104, R58, R42 ;  /* 0x0000003a683a722b */ /* 0x000fc4000000002a */
[----:B------:R-:W-:Y:S01]  /*2f90*/  DFMA R48, R16, R120, R24 ;  /* 0x000000781030722b */ /* 0x000fe20000000018 */
[----:B------:R-:W-:Y:S04]  /*2fa0*/  LDS.64 R42, [R55+0x50] ;  /* 0x00005000372a7984 */ /* 0x000fe80000000a00 */
[----:B------:R-:W2:Y:S04]  /*2fb0*/  LDS.128 R20, [R11+0x50] ;  /* 0x000050000b147984 */ /* 0x000ea80000000c00 */
[----:B------:R-:W2:Y:S04]  /*2fc0*/  LDS.64 R218, [R8+0x420] ;  /* 0x0004200008da7984 */ /* 0x000ea80000000a00 */
[----:B------:R-:W2:Y:S01]  /*2fd0*/  LDS.64 R66, [R4+0x2880] ;  /* 0x0028800004427984 */ /* 0x000ea20000000a00 */
[----:B0-----:R-:W-:-:S02]  /*2fe0*/  DFMA R58, R62, R106, R58 ;  /* 0x0000006a3e3a722b */ /* 0x001fc4000000003a */
[----:B------:R-:W-:Y:S01]  /*2ff0*/  DFMA R48, R32, R122, R48 ;  /* 0x0000007a2030722b */ /* 0x000fe20000000030 */
[----:B------:R-:W0:Y:S04]  /*3000*/  LDS.64 R62, [R55+0x58] ;  /* 0x00005800373e7984 */ /* 0x000e280000000a00 */
[----:B------:R-:W-:Y:S04]  /*3010*/  LDS.64 R24, [R4+0x2d00] ;  /* 0x002d000004187984 */ /* 0x000fe80000000a00 */
[----:B------:R-:W0:Y:S01]  /*3020*/  LDS.128 R144, [R6+0x3f50] ;  /* 0x003f500006907984 */ /* 0x000e220000000c00 */
[----:B------:R-:W-:-:S02]  /*3030*/  DFMA R50, R182, R26, R50 ;  /* 0x0000001ab632722b */ /* 0x000fc40000000032 */
[----:B-1----:R-:W-:Y:S01]  /*3040*/  DFMA R58, R76, R70, R58 ;  /* 0x000000464c3a722b */ /* 0x002fe2000000003a */
[----:B------:R-:W1:Y:S01]  /*3050*/  LDS.64 R26, [R4+0x3180] ;  /* 0x00318000041a7984 */ /* 0x000e620000000a00 */
[----:B------:R-:W-:Y:S02]  /*3060*/  DFMA R48, R28, R132, R48 ;  /* 0x000000841c30722b */ /* 0x000fe40000000030 */
[----:B------:R-:W-:Y:S01]  /*3070*/  DMUL R52, R52, UR4 ;  /* 0x0000000434347c28 */ /* 0x000fe20008000000 */
[----:B------:R-:W4:Y:S01]  /*3080*/  @!P2 LDG.E.64.CONSTANT R200, desc[UR76][R68.64+0xe100] ;  /* 0x00e1004c44c8a981 */ /* 0x000f22000c1e9b00 */
[----:B------:R-:W-:Y:S02]  /*3090*/  DFMA R36, R180, R36, R50 ;  /* 0x00000024b424722b */ /* 0x000fe40000000032 */
[----:B---3--:R-:W-:Y:S02]  /*30a0*/  DFMA R58, R72, R78, R58 ;  /* 0x0000004e483a722b */ /* 0x008fe4000000003a */
[----:B------:R-:W-:-:S04]  /*30b0*/  DFMA R48, R14, R134, R48 ;  /* 0x000000860e30722b */ /* 0x000fc80000000030 */
[----:B--2---:R-:W-:Y:S02]  /*30c0*/  DFMA R36, R178, R38, R36 ;  /* 0x00000026b224722b */ /* 0x004fe40000000024 */
[----:B------:R-:W-:Y:S01]  /*30d0*/  DFMA R58, R108, R74, R58 ;  /* 0x0000004a6c3a722b */ /* 0x000fe2000000003a */
[----:B------:R-:W-:Y:S06]  /*30e0*/  BAR.SYNC.DEFER_BLOCKING 0x0 ;  /* 0x0000000000007b1d */ /* 0x000fec0000010000 */
[----:B------:R-:W-:Y:S02]  /*30f0*/  DFMA R48, R60, R128, R48 ;  /* 0x000000803c30722b */ /* 0x000fe40000000030 */
[----:B------:R-:W-:-:S02]  /*3100*/  DFMA R20, R42, R20, R36 ;  /* 0x000000142a14722b */ /* 0x000fc40000000024 */
[----:B------:R-:W-:-:S04]  /*3110*/  DFMA R218, R218, R110, R58 ;  /* 0x0000006edada722b */ /* 0x000fc8000000003a */
[----:B------:R-:W-:Y:S02]  /*3120*/  DFMA R48, R66, R130, R48 ;  /* 0x000000824230722b */ /* 0x000fe40000000030 */
[----:B0-----:R-:W-:Y:S02]  /*3130*/  DFMA R220, R62, R22, R20 ;  /* 0x000000163edc722b */ /* 0x001fe40000000014 */
        /* <DEDUP_REMOVED lines=24> */
[----:B------:R-:W3:Y:S04]  /*32c0*/  LDS.64 R44, [R5+0x60] ;  /* 0x00006000052c7984 */ /* 0x000ee80000000a00 */
[----:B------:R-:W-:Y:S04]  /*32d0*/  LDS.64 R40, [R208+0xc0] ;  /* 0x0000c000d0287984 */ /* 0x000fe80000000a00 */
[----:B------:R-:W3:Y:S04]  /*32e0*/  LDS.128 R84, [R7+0x10] ;  /* 0x0000100007547984 */ /* 0x000ee80000000c00 */
[----:B------:R-:W-:Y:S04]  /*32f0*/  LDS.64 R20, [R222+0xc0] ;  /* 0x0000c000de147984 */ /* 0x000fe80000000a00 */
[----:B------:R-:W3:Y:S01]  /*3300*/  LDS.64 R54, [R5+0xc0] ;  /* 0x0000c00005367984 */ /* 0x000ee20000000a00 */
[----:B0-----:R-:W-:-:S03]  /*3310*/  DMUL R48, R46, R48 ;  /* 0x000000302e307228 */ /* 0x001fc60000000000 */
[----:B------:R-:W0:Y:S04]  /*3320*/  LDS.128 R72, [R11+0x480] ;  /* 0x000480000b487984 */ /* 0x000e280000000c00 */
[----:B------:R-:W-:Y:S01]  /*3330*/  LDS.64 R88, [R5+0x120] ;  /* 0x0001200005587984 */ /* 0x000fe20000000a00 */
[----:B------:R-:W-:-:S03]  /*3340*/  DFMA R48, R34, R52, R48 ;  /* 0x000000342230722b */ /* 0x000fc60000000030 */
[----:B------:R-:W-:Y:S04]  /*3350*/  LDS.64 R90, [R8+0x480] ;  /* 0x00048000085a7984 */ /* 0x000fe80000000a00 */
[----:B------:R-:W-:Y:S01]  /*3360*/  LDS.128 R116, [R11+0x490] ;  /* 0x000490000b747984 */ /* 0x000fe20000000c00 */
[----:B-1----:R-:W-:-:S03]  /*3370*/  DFMA R36, R38, R36, R48 ;  /* 0x000000242624722b */ /* 0x002fc60000000030 */
[----:B------:R-:W-:Y:S04]  /*3380*/  LDS.64 R52, [R208+0x180] ;  /* 0x00018000d0347984 */ /* 0x000fe80000000a00 */
[----:B------:R-:W1:Y:S01]  /*3390*/  LDS.64 R48, [R208+0x120] ;  /* 0x00012000d0307984 */ /* 0x000e620000000a00 */
[----:B--2---:R-:W-:-:S03]  /*33a0*/  DFMA R50, R22, R50, R36 ;  /* 0x000000321632722b */ /* 0x004fc60000000024 */
[----:B------:R-:W-:Y:S04]  /*33b0*/  LDS.128 R92, [R7+0x20] ;  /* 0x00002000075c7984 */ /* 0x000fe80000000c00 */
[----:B------:R-:W2:Y:S01]  /*33c0*/  LDS.64 R36, [R222+0x120] ;  /* 0x00012000de247984 */ /* 0x000ea20000000a00 */
[----:B---3--:R-:W-:-:S03]  /*33d0*/  DFMA R50, R30, R44, R50 ;  /* 0x0000002c1e32722b */ /* 0x008fc60000000032 */
[----:B------:R-:W-:Y:S04]  /*33e0*/  LDS.64 R148, [R8+0x540] ;  /* 0x0005400008947984 */ /* 0x000fe80000000a00 */
[----:B------:R-:W3:Y:S01]  /*33f0*/  LDS.64 R44, [R8+0x4e0] ;  /* 0x0004e000082c7984 */ /* 0x000ee20000000a00 */
[----:B------:R-:W-:-:S03]  /*3400*/  DFMA R50, R40, R84, R50 ;  /* 0x000000542832722b */ /* 0x000fc60000000032 */
[----:B------:R-:W-:Y:S04]  /*3410*/  LDS.64 R58, [R222+0x180] ;  /* 0x00018000de3a7984 */ /* 0x000fe80000000a00 */
[----:B------:R-:W3:Y:S01]  /*3420*/  LDS.64 R136, [R5+0x180] ;  /* 0x0001800005887984 */ /* 0x000ee20000000a00 */
[----:B------:R-:W-:-:S03]  /*3430*/  DFMA R50, R20, R54, R50 ;  /* 0x000000361432722b */ /* 0x000fc60000000032 */
[----:B------:R-:W3:Y:S01]  /*3440*/  LDS.128 R112, [R11+0x4a0] ;  /* 0x0004a0000b707984 */ /* 0x000ee20000000c00 */
[----:B0-----:R-:W-:-:S03]  /*3450*/  DFMA R72, R196, R72, RZ ;  /* 0x00000048c448722b */ /* 0x001fc600000000ff */
[----:B------:R-:W0:Y:S04]  /*3460*/  LDS.64 R70, [R8+0x5a0] ;  /* 0x0005a00008467984 */ /* 0x000e280000000a00 */
[----:B------:R-:W0:Y:S01]  /*3470*/  LDS.64 R56, [R208+0x1e0] ;  /* 0x0001e000d0387984 */ /* 0x000e220000000a00 */
[----:B-1----:R-:W-:-:S03]  /*3480*/  DFMA R50, R48, R86, R50 ;  /* 0x000000563032722b */ /* 0x002fc60000000032 */
[----:B------:R-:W-:Y:S04]  /*3490*/  LDS.64 R150, [R8+0x600] ;  /* 0x0006000008967984 */ /* 0x000fe80000000a00 */
[----:B------:R-:W1:Y:S01]  /*34a0*/  LDS.128 R84, [R6+0x3f60] ;  /* 0x003f600006547984 */ /* 0x000e620000000c00 */
[----:B------:R-:W-:Y:S02]  /*34b0*/  DFMA R152, R194, R74, R72 ;  /* 0x0000004ac298722b */ /* 0x000fe40000000048 */
[----:B--2---:R-:W-:Y:S01]  /*34c0*/  DFMA R88, R36, R88, R50 ;  /* 0x000000582458722b */ /* 0x004fe20000000032 */
[----:B------:R-:W2:Y:S04]  /*34d0*/  LDS.128 R72, [R11+0x4b0] ;  /* 0x0004b0000b487984 */ /* 0x000ea80000000c00 */
[----:B------:R-:W-:Y:S04]  /*34e0*/  LDS.64 R54, [R222+0x1e0] ;  /* 0x0001e000de367984 */ /* 0x000fe80000000a00 */
[----:B------:R-:W2:Y:S01]  /*34f0*/  LDS.64 R160, [R5+0x1e0] ;  /* 0x0001e00005a07984 */ /* 0x000ea20000000a00 */
[----:B------:R-:W-:-:S02]  /*3500*/  DFMA R156, R100, R90, RZ ;  /* 0x0000005a649c722b */ /* 0x000fc400000000ff */
[----:B------:R-:W-:Y:S01]  /*3510*/  DFMA R158, R192, R116, R152 ;  /* 0x00000074c09e722b */ /* 0x000fe20000000098 */
[----:B------:R-:W2:Y:S01]  /*3520*/  LDS.64 R138, [R8+0x660] ;  /* 0x00066000088a7984 */ /* 0x000ea20000000a00 */
[----:B------:R-:W-:-:S03]  /*3530*/  DFMA R92, R52, R92, R88 ;  /* 0x0000005c345c722b */ /* 0x000fc60000000058 */
[----:B------:R-:W2:Y:S01]  /*3540*/  LDS.128 R88, [R6+0x3f70] ;  /* 0x003f700006587984 */ /* 0x000ea20000000c00 */
[----:B---3--:R-:W-:Y:S02]  /*3550*/  DFMA R116, R44, R102, R156 ;  /* 0x000000662c74722b */ /* 0x008fe4000000009c */
[----:B------:R-:W-:Y:S01]  /*3560*/  DFMA R118, R190, R118, R158 ;  /* 0x00000076be76722b */ /* 0x000fe2000000009e */
[----:B------:R-:W3:Y:S01]  /*3570*/  LDS.64 R162, [R8+0x6c0] ;  /* 0x0006c00008a27984 */ /* 0x000ee20000000a00 */
[----:B------:R-:W-:-:S03]  /*3580*/  DFMA R92, R58, R136, R92 ;  /* 0x000000883a5c722b */ /* 0x000fc6000000005c */
[----:B------:R-:W3:Y:S01]  /*3590*/  LDS.128 R156, [R11+0x4c0] ;  /* 0x0004c0000b9c7984 */ /* 0x000ee20000000c00 */
[----:B------:R-:W-:Y:S02]  /*35a0*/  DFMA R164, R80, R148, R116 ;  /* 0x0000009450a4722b */ /* 0x000fe40000000074 */
[----:B------:R-:W-:Y:S01]  /*35b0*/  DFMA R112, R188, R112, R118 ;  /* 0x00000070bc70722b */ /* 0x000fe20000000076 */
[----:B------:R-:W-:Y:S04]  /*35c0*/  LDS.64 R148, [R8+0x720] ;  /* 0x0007200008947984 */ /* 0x000fe80000000a00 */
[----:B------:R-:W-:Y:S04]  /*35d0*/  LDS.64 R50, [R208+0x240] ;  /* 0x00024000d0327984 */ /* 0x000fe80000000a00 */
[----:B------:R-:W3:Y:S04]  /*35e0*/  LDS.128 R152, [R7+0x30] ;  /* 0x0000300007987984 */ /* 0x000ee80000000c00 */
[----:B------:R-:W3:Y:S01]  /*35f0*/  LDS.128 R116, [R6+0x3f80] ;  /* 0x003f800006747984 */ /* 0x000ee20000000c00 */
[----:B0-----:R-:W-:-:S02]  /*3600*/  DFMA R70, R70, R82, R164 ;  /* 0x000000524646722b */ /* 0x001fc400000000a4 */
[----:B------:R-:W-:Y:S01]  /*3610*/  DFMA R92, R56, R94, R92 ;  /* 0x0000005e385c722b */ /* 0x000fe2000000005c */
[----:B------:R-:W-:Y:S01]  /*3620*/  LDS.64 R44, [R222+0x240] ;  /* 0x00024000de2c7984 */ /* 0x000fe20000000a00 */
[----:B------:R-:W-:Y:S02]  /*3630*/  DFMA R112, R186, R114, R112 ;  /* 0x00000072ba70722b */ /* 0x000fe40000000070 */
[----:B-1----:R-:W-:Y:S01]  /*3640*/  DFMA R94, R34, R84, RZ ;  /* 0x00000054225e722b */ /* 0x002fe200000000ff */
[----:B------:R-:W0:Y:S04]  /*3650*/  LDS.64 R166, [R5+0x240] ;  /* 0x0002400005a67984 */ /* 0x000e280000000a00 */
[----:B------:R-:W1:Y:S01]  /*3660*/  LDS.64 R136, [R8+0x780] ;  /* 0x0007800008887984 */ /* 0x000e620000000a00 */
[----:B------:R-:W-:-:S02]  /*3670*/  DFMA R150, R96, R150, R70 ;  /* 0x000000966096722b */ /* 0x000fc40000000046 */
[----:B--2---:R-:W-:Y:S01]  /*3680*/  DFMA R112, R184, R72, R112 ;  /* 0x00000048b870722b */ /* 0x004fe20000000070 */
[----:B------:R-:W-:Y:S01]  /*3690*/  LDS.64 R70, [R8+0x7e0] ;  /* 0x0007e00008467984 */ /* 0x000fe20000000a00 */
[----:B------:R-:W-:Y:S02]  /*36a0*/  DFMA R160, R54, R160, R92 ;  /* 0x000000a036a0722b */ /* 0x000fe4000000005c */
[----:B------:R-:W-:Y:S01]  /*36b0*/  DFMA R72, R12, R86, R94 ;  /* 0x000000560c48722b */ /* 0x000fe2000000005e */
[----:B------:R-:W-:Y:S04]  /*36c0*/  LDS.64 R176, [R8+0x840] ;  /* 0x0008400008b07984 */ /* 0x000fe80000000a00 */
[----:B------:R-:W2:Y:S01]  /*36d0*/  LDS.128 R92, [R6+0x3f90] ;  /* 0x003f9000065c7984 */ /* 0x000ea20000000c00 */
[----:B------:R-:W-:-:S02]  /*36e0*/  DFMA R138, R138, R98, R150 ;  /* 0x000000628a8a722b */ /* 0x000fc40000000096 */
[----:B------:R-:W-:Y:S01]  /*36f0*/  DFMA R72, R18, R88, R72 ;  /* 0x000000581248722b */ /* 0x000fe20000000048 */
[----:B------:R-:W4:Y:S01]  /*3700*/  LDS.64 R164, [R208+0x2a0] ;  /* 0x0002a000d0a47984 */ /* 0x000f220000000a00 */
[----:B------:R-:W-:-:S03]  /*3710*/  DFMA R74, R182, R74, R112 ;  /* 0x0000004ab64a722b */ /* 0x000fc60000000070 */
[----:B------:R-:W4:Y:S01]  /*3720*/  LDS.128 R112, [R6+0x3fa0] ;  /* 0x003fa00006707984 */ /* 0x000f220000000c00 */
[----:B---3--:R-:W-:Y:S02]  /*3730*/  DFMA R138, R104, R162, R138 ;  /* 0x000000a2688a722b */ /* 0x008fe4000000008a */
[----:B------:R-:W-:Y:S01]  /*3740*/  DFMA R72, R64, R90, R72 ;  /* 0x0000005a4048722b */ /* 0x000fe20000000048 */
[----:B------:R-:W-:Y:S01]  /*3750*/  LDS.64 R228, [R8+0x8a0] ;  /* 0x0008a00008e47984 */ /* 0x000fe20000000a00 */
[----:B------:R-:W-:Y:S02]  /*3760*/  DFMA R174, R180, R156, R74 ;  /* 0x0000009cb4ae722b */ /* 0x000fe4000000004a */
[----:B------:R-:W-:Y:S01]  /*3770*/  DFMA R152, R50, R152, R160 ;  /* 0x000000983298722b */ /* 0x000fe200000000a0 */
[----:B------:R-:W-:Y:S01]  /*3780*/  LDS.64 R162, [R222+0x2a0] ;  /* 0x0002a000dea27984 */ /* 0x000fe20000000a00 */
[----:B------:R-:W-:-:S03]  /*3790*/  DFMA R74, R148, R106, R138 ;  /* 0x0000006a944a722b */ /* 0x000fc6000000008a */
[----:B------:R-:W3:Y:S01]  /*37a0*/  LDS.128 R148, [R11+0x4d0] ;  /* 0x0004d0000b947984 */ /* 0x000ee20000000c00 */
[----:B------:R-:W-:-:S03]  /*37b0*/  DFMA R138, R16, R116, R72 ;  /* 0x00000074108a722b */ /* 0x000fc60000000048 */
[----:B------:R-:W3:Y:S01]  /*37c0*/  LDS.64 R230, [R5+0x2a0] ;  /* 0x0002a00005e67984 */ /* 0x000ee20000000a00 */
[----:B0-----:R-:W-:Y:S02]  /*37d0*/  DFMA R166, R44, R166, R152 ;  /* 0x000000a62ca6722b */ /* 0x001fe40000000098 */
[----:B-1----:R-:W-:Y:S01]  /*37e0*/  DFMA R232, R76, R136, R74 ;  /* 0x000000884ce8722b */ /* 0x002fe2000000004a */
[----:B------:R-:W-:Y:S01]  /*37f0*/  LDS.64 R160, [R208+0x300] ;  /* 0x00030000d0a07984 */ /* 0x000fe20000000a00 */
[----:B------:R-:W-:-:S03]  /*3800*/  DFMA R152, R32, R118, R138 ;  /* 0x000000762098722b */ /* 0x000fc6000000008a */
[----:B------:R-:W0:Y:S04]  /*3810*/  LDS.128 R72, [R6+0x3fb0] ;  /* 0x003fb00006487984 */ /* 0x000e280000000c00 */
[----:B------:R-:W1:Y:S01]  /*3820*/  LDS.128 R136, [R7+0x40] ;  /* 0x0000400007887984 */ /* 0x000e620000000c00 */
[----:B--2---:R-:W-:Y:S02]  /*3830*/  DFMA R234, R28, R92, R152 ;  /* 0x0000005c1cea722b */ /* 0x004fe40000000098 */
[----:B------:R-:W-:Y:S01]  /*3840*/  DFMA R232, R70, R78, R232 ;  /* 0x0000004e46e8722b */ /* 0x000fe200000000e8 */
[----:B------:R-:W-:Y:S01]  /*3850*/  LDS.64 R152, [R5+0x300] ;  /* 0x0003000005987984 */ /* 0x000fe20000000a00 */
[----:B------:R-:W-:-:S03]  /*3860*/  CS2R R156, SRZ ;  /* 0x00000000009c7805 */ /* 0x000fc6000001ff00 */
[----:B------:R-:W2:Y:S01]  /*3870*/  LDS.64 R70, [R222+0x300] ;  /* 0x00030000de467984 */ /* 0x000ea20000000a00 */
[----:B------:R-:W-:Y:S02]  /*3880*/  DFMA R234, R14, R94, R234 ;  /* 0x0000005e0eea722b */ /* 0x000fe400000000ea */
[----:B------:R-:W-:Y:S01]  /*3890*/  DFMA R158, R178, R158, R174 ;  /* 0x0000009eb29e722b */ /* 0x000fe200000000ae */
[----:B------:R-:W2:Y:S01]  /*38a0*/  @!P2 LDG.E.64.CONSTANT R156, desc[UR76][R68.64+0x3f00] ;  /* 0x003f004c449ca981 */ /* 0x000ea2000c1e9b00 */
[----:B------:R-:W-:Y:S02]  /*38b0*/  DFMA R176, R108, R176, R232 ;  /* 0x000000b06cb0722b */ /* 0x000fe400000000e8 */
[----:B----4-:R-:W-:Y:S01]  /*38c0*/  DFMA R154, R164, R154, R166 ;  /* 0x0000009aa49a722b */ /* 0x010fe200000000a6 */
[----:B------:R-:W-:Y:S01]  /*38d0*/  LDS.64 R174, [R208+0x3c0] ;  /* 0x0003c000d0ae7984 */ /* 0x000fe20000000a00 */
[----:B------:R-:W-:-:S03]  /*38e0*/  DFMA R234, R60, R112, R234 ;  /* 0x000000703cea722b */ /* 0x000fc600000000ea */
[----:B------:R-:W4:Y:S01]  /*38f0*/  LDS.64 R166, [R208+0x360] ;  /* 0x00036000d0a67984 */ /* 0x000f220000000a00 */
[----:B---3--:R-:W-:Y:S02]  /*3900*/  DFMA R148, R42, R148, R158 ;  /* 0x000000942a94722b */ /* 0x008fe4000000009e */
[----:B------:R-:W-:Y:S01]  /*3910*/  DFMA R228, R228, R110, R176 ;  /* 0x0000006ee4e4722b */ /* 0x000fe200000000b0 */
[----:B------:R-:W-:Y:S01]  /*3920*/  LDS.64 R232, [R5+0x420] ;  /* 0x0004200005e87984 */ /* 0x000fe20000000a00 */
[----:B------:R-:W-:Y:S02]  /*3930*/  DFMA R234, R66, R114, R234 ;  /* 0x0000007242ea722b */ /* 0x000fe400000000ea */
[----:B------:R-:W-:Y:S01]  /*3940*/  DFMA R154, R162, R230, R154 ;  /* 0x000000e6a29a722b */ /* 0x000fe2000000009a */
[----:B------:R-:W-:Y:S01]  /*3950*/  LDS.64 R176, [R222+0x360] ;  /* 0x00036000deb07984 */ /* 0x000fe20000000a00 */
[----:B------:R-:W-:Y:S02]  /*3960*/  DFMA R230, R62, R150, R148 ;  /* 0x000000963ee6722b */ /* 0x000fe40000000094 */
[----:B------:R-:W-:-:S02]  /*3970*/  DMUL R148, R228, R168 ;  /* 0x000000a8e4947228 */ /* 0x000fc40000000000 */
[----:B------:R-:W-:Y:S02]  /*3980*/  DMUL R170, R228, R170 ;  /* 0x000000aae4aa7228 */ /* 0x000fe40000000000 */
[----:B0-----:R-:W-:Y:S01]  /*3990*/  DFMA R158, R24, R72, R234 ;  /* 0x00000048189e722b */ /* 0x001fe200000000ea */
[----:B------:R-:W-:Y:S01]  /*39a0*/  LDS.64 R234, [R5+0x3c0] ;  /* 0x0003c00005ea7984 */ /* 0x000fe20000000a00 */
[----:B-1----:R-:W-:Y:S02]  /*39b0*/  DFMA R136, R160, R136, R154 ;  /* 0x00000088a088722b */ /* 0x002fe4000000009a */
[C---:B------:R-:W-:Y:S02]  /*39c0*/  DFMA R148, R230.reuse, R172, R148 ;  /* 0x000000ace694722b */ /* 0x040fe40000000094 */
[----:B------:R-:W-:Y:S01]  /*39d0*/  DFMA R168, R230, R168, R170 ;  /* 0x000000a8e6a8722b */ /* 0x000fe200000000aa */
[----:B------:R-:W-:Y:S01]  /*39e0*/  LDS.64 R172, [R222+0x3c0] ;  /* 0x0003c000deac7984 */ /* 0x000fe20000000a00 */
[----:B------:R-:W-:-:S03]  /*39f0*/  DFMA R158, R26, R74, R158 ;  /* 0x0000004a1a9e722b */ /* 0x000fc6000000009e */
[----:B------:R0:W-:Y:S01]  /*3a00*/  LDS.64 R170, [R208+0x420] ;  /* 0x00042000d0aa7984 */ /* 0x0001e20000000a00 */
[----:B--2---:R-:W-:-:S03]  /*3a10*/  DFMA R236, R70, R152, R136 ;  /* 0x0000009846ec722b */ /* 0x004fc60000000088 */
[----:B------:R-:W1:Y:S01]  /*3a20*/  LDS.64 R136, [R5+0x360] ;  /* 0x0003600005887984 */ /* 0x000e620000000a00 */
[C---:B------:R-:W-:Y:S02]  /*3a30*/  DFMA R240, R158.reuse, R202, R148 ;  /* 0x000000ca9ef0722b */ /* 0x040fe40000000094 */
[----:B------:R-:W-:Y:S01]  /*3a40*/  DFMA R242, R158, R210, R168 ;  /* 0x000000d29ef2722b */ /* 0x000fe200000000a8 */
[----:B------:R-:W2:Y:S04]  /*3a50*/  LDS.128 R148, [R7+0x50] ;  /* 0x0000500007947984 */ /* 0x000ea80000000c00 */
[----:B------:R-:W-:Y:S01]  /*3a60*/  LDS.64 R168, [R222+0x420] ;  /* 0x00042000dea87984 */ /* 0x000fe20000000a00 */
[----:B------:R-:W-:Y:S06]  /*3a70*/  BAR.SYNC.DEFER_BLOCKING 0x0 ;  /* 0x0000000000007b1d */ /* 0x000fec0000010000 */
[----:B------:R-:W-:Y:S04]  /*3a80*/  STS.64 [R9], R240 ;  /* 0x000000f009007388 */ /* 0x000fe80000000a00 */
[----:B------:R-:W-:Y:S01]  /*3a90*/  STS.64 [R10], R242 ;  /* 0x000000f20a007388 */ /* 0x000fe20000000a00 */
[----:B------:R-:W-:Y:S01]  /*3aa0*/  BAR.SYNC.DEFER_BLOCKING 0x0 ;  /* 0x0000000000007b1d */ /* 0x000fe20000010000 */
[----:B0-----:R-:W-:-:S05]  /*3ab0*/  CS2R R208, SRZ ;  /* 0x0000000000d07805 */ /* 0x001fca000001ff00 */
[----:B----4-:R-:W-:Y:S01]  /*3ac0*/  DFMA R138, R166, R138, R236 ;  /* 0x0000008aa68a722b */ /* 0x010fe200000000ec */
[----:B------:R-:W3:Y:S04]  /*3ad0*/  @!P2 LDG.E.64.CONSTANT R208, desc[UR76][R68.64+0x14d00] ;  /* 0x014d004c44d0a981 */ /* 0x000ee8000c1e9b00 */
[----:B------:R-:W0:Y:S04]  /*3ae0*/  LDS.128 R152, [R7] ;  /* 0x0000000007987984 */ /* 0x000e280000000c00 */
[----:B------:R-:W4:Y:S01]  /*3af0*/  LDS.64 R222, [R5] ;  /* 0x0000000005de7984 */ /* 0x000f220000000a00 */
[----:B------:R-:W-:-:S02]  /*3b00*/  DMUL R244, R218, R224 ;  /* 0x000000e0daf47228 */ /* 0x000fc40000000000 */
[----:B-1----:R-:W-:Y:S01]  /*3b10*/  DFMA R136, R176, R136, R138 ;  /* 0x00000088b088722b */ /* 0x002fe2000000008a */
[----:B------:R-:W-:Y:S01]  /*3b20*/  LDS.64 R236, [R8+0x960] ;  /* 0x0009600008ec7984 */ /* 0x000fe20000000a00 */
[----:B------:R-:W-:Y:S02]  /*3b30*/  DMUL R216, R216, UR4 ;  /* 0x00000004d8d87c28 */ /* 0x000fe40008000000 */
[----:B------:R-:W-:Y:S01]  /*3b40*/  DMUL R246, R228, R210 ;  /* 0x000000d2e4f67228 */ /* 0x000fe20000000000 */
[----:B------:R-:W-:Y:S01]  /*3b50*/  LDS.64 R248, [R8+0x9c0] ;  /* 0x0009c00008f87984 */ /* 0x000fe20000000a00 */
[----:B------:R-:W-:Y:S02]  /*3b60*/  DFMA R244, R220, R226, R244 ;  /* 0x000000e2dcf4722b */ /* 0x000fe400000000f4 */
[----:B--2---:R-:W-:Y:S01]  /*3b70*/  DFMA R148, R174, R148, R136 ;  /* 0x00000094ae94722b */ /* 0x004fe20000000088 */
[----:B------:R-:W1:Y:S04]  /*3b80*/  LDS.64 R226, [R8+0x900] ;  /* 0x0009000008e27984 */ /* 0x000e680000000a00 */
[----:B------:R-:W2:Y:S03]  /*3b90*/  LDS.128 R136, [R11+0x900] ;  /* 0x000900000b887984 */ /* 0x000ea60000000c00 */
[----:B------:R-:W-:Y:S01]  /*3ba0*/  DFMA R148, R172, R234, R148 ;  /* 0x000000eaac94722b */ /* 0x000fe20000000094 */
[----:B------:R-:W2:Y:S01]  /*3bb0*/  LDS.64 R234, [R5+0x60] ;  /* 0x0000600005ea7984 */ /* 0x000ea20000000a00 */
[----:B------:R-:W-:-:S02]  /*3bc0*/  DFMA R244, R212, R214, R244 ;  /* 0x000000d6d4f4722b */ /* 0x000fc400000000f4 */
[----:B0-----:R-:W-:-:S08]  /*3bd0*/  DMUL R152, R46, R152 ;  /* 0x000000982e987228 */ /* 0x001fd00000000000 */
[----:B------:R-:W-:Y:S02]  /*3be0*/  DFMA R152, R12, R216, R152 ;  /* 0x000000d80c98722b */ /* 0x000fe40000000098 */
[----:B------:R-:W-:Y:S02]  /*3bf0*/  DFMA R242, R170, R150, R148 ;  /* 0x00000096aaf2722b */ /* 0x000fe40000000094 */
[----:B------:R-:W-:Y:S02]  /*3c00*/  DFMA R212, R120, R244, RZ ;  /* 0x000000f478d4722b */ /* 0x000fe400000000ff */
[----:B------:R-:W-:Y:S02]  /*3c10*/  DFMA R214, R244, R122, RZ ;  /* 0x0000007af4d6722b */ /* 0x000fe400000000ff */
[----:B----4-:R-:W-:Y:S01]  /*3c20*/  DFMA R210, R38, R222, R152 ;  /* 0x000000de26d2722b */ /* 0x010fe20000000098 */
[----:B------:R-:W0:Y:S01]  /*3c30*/  LDS.128 R120, [R7+0x10] ;  /* 0x0000100007787984 */ /* 0x000e220000000c00 */
[----:B------:R-:W-:-:S02]  /*3c40*/  DFMA R148, R124, R244, RZ ;  /* 0x000000f47c94722b */ /* 0x000fc400000000ff */
[----:B------:R-:W-:Y:S01]  /*3c50*/  DFMA R152, R244, R126, RZ ;  /* 0x0000007ef498722b */ /* 0x000fe200000000ff */
[----:B------:R-:W4:Y:S01]  /*3c60*/  LDS.128 R124, [R11+0x910] ;  /* 0x000910000b7c7984 */ /* 0x000f220000000c00 */
[----:B------:R-:W-:Y:S02]  /*3c70*/  DFMA R216, R144, R244, RZ ;  /* 0x000000f490d8722b */ /* 0x000fe400000000ff */
[----:B------:R-:W-:Y:S01]  /*3c80*/  DFMA R228, R244, R146, RZ ;  /* 0x00000092f4e4722b */ /* 0x000fe200000000ff */
[----:B------:R-:W4:Y:S04]  /*3c90*/  LDS.64 R144, [R5+0xc0] ;  /* 0x0000c00005907984 */ /* 0x000f280000000a00 */
[----:B------:R-:W4:Y:S01]  /*3ca0*/  LDS.64 R146, [R8+0xa20] ;  /* 0x000a200008927984 */ /* 0x000f220000000a00 */
[----:B------:R-:W-:-:S02]  /*3cb0*/  DFMA R218, R132, R244, RZ ;  /* 0x000000f484da722b */ /* 0x000fc400000000ff */
[----:B------:R-:W-:Y:S02]  /*3cc0*/  DFMA R220, R244, R134, RZ ;  /* 0x00000086f4dc722b */ /* 0x000fe400000000ff */
[----:B------:R-:W-:Y:S01]  /*3cd0*/  DFMA R222, R128, R244, RZ ;  /* 0x000000f480de722b */ /* 0x000fe200000000ff */
[----:B------:R-:W4:Y:S01]  /*3ce0*/  LDS.128 R132, [R11+0x920] ;  /* 0x000920000b847984 */ /* 0x000f220000000c00 */
[----:B-1----:R-:W-:Y:S02]  /*3cf0*/  DFMA R128, R100, R226, RZ ;  /* 0x000000e26480722b */ /* 0x002fe400000000ff */
[----:B------:R-:W-:Y:S01]  /*3d00*/  DFMA R154, R22, R154, R210 ;  /* 0x0000009a169a722b */ /* 0x000fe200000000d2 */
[----:B------:R-:W1:Y:S01]  /*3d10*/  LDS.64 R226, [R8+0xa80] ;  /* 0x000a800008e27984 */ /* 0x000e620000000a00 */
[----:B--2---:R-:W-:Y:S02]  /*3d20*/  DFMA R136, R196, R136, RZ ;  /* 0x00000088c488722b */ /* 0x004fe400000000ff */
[----:B------:R-:W-:Y:S01]  /*3d30*/  DFMA R246, R230, R202, R246 ;  /* 0x000000cae6f6722b */ /* 0x000fe200000000f6 */
[----:B------:R-:W2:Y:S03]  /*3d40*/  LDS.64 R202, [R8+0xae0] ;  /* 0x000ae00008ca7984 */ /* 0x000ea60000000a00 */
[----:B------:R-:W-:-:S02]  /*3d50*/  DFMA R234, R30, R234, R154 ;  /* 0x000000ea1eea722b */ /* 0x000fc4000000009a */
[----:B------:R-:W2:Y:S01]  /*3d60*/  LDS.64 R154, [R5+0x120] ;  /* 0x00012000059a7984 */ /* 0x000ea20000000a00 */
[----:B------:R-:W-:Y:S02]  /*3d70*/  DFMA R138, R194, R138, R136 ;  /* 0x0000008ac28a722b */ /* 0x000fe40000000088 */
[----:B------:R-:W-:Y:S01]  /*3d80*/  DFMA R236, R236, R102, R128 ;  /* 0x00000066ecec722b */ /* 0x000fe20000000080 */
[----:B------:R-:W-:Y:S01]  /*3d90*/  LDS.64 R230, [R8+0xb40] ;  /* 0x000b400008e67984 */ /* 0x000fe20000000a00 */
[----:B------:R-:W-:Y:S02]  /*3da0*/  DFMA R240, R140, R244, RZ ;  /* 0x000000f48cf0722b */ /* 0x000fe400000000ff */
[----:B------:R-:W-:Y:S01]  /*3db0*/  DFMA R150, R244, R142, RZ ;  /* 0x0000008ef496722b */ /* 0x000fe200000000ff */
[----:B------:R-:W2:Y:S01]  /*3dc0*/  LDS.128 R140, [R6+0x3fc0] ;  /* 0x003fc000068c7984 */ /* 0x000ea20000000c00 */
[----:B0-----:R-:W-:Y:S02]  /*3dd0*/  DFMA R120, R40, R120, R234 ;  /* 0x000000782878722b */ /* 0x001fe400000000ea */
[----:B------:R-:W-:-:S02]  /*3de0*/  DFMA R236, R80, R248, R236 ;  /* 0x000000f850ec722b */ /* 0x000fc400000000ec */
[----:B----4-:R-:W-:Y:S02]  /*3df0*/  DFMA R124, R192, R124, R138 ;  /* 0x0000007cc07c722b */ /* 0x010fe4000000008a */
[----:B------:R-:W-:Y:S01]  /*3e00*/  DFMA R232, R168, R232, R242 ;  /* 0x000000e8a8e8722b */ /* 0x000fe200000000f2 */
[----:B------:R-:W0:Y:S01]  /*3e10*/  LDS.128 R136, [R7+0x20] ;  /* 0x0000200007887984 */ /* 0x000e220000000c00 */
[----:B------:R-:W-:Y:S02]  /*3e20*/  DFMA R120, R20, R144, R120 ;  /* 0x000000901478722b */ /* 0x000fe40000000078 */
[----:B------:R-:W-:Y:S02]  /*3e30*/  DFMA R236, R146, R82, R236 ;  /* 0x0000005292ec722b */ /* 0x000fe400000000ec */
[----:B------:R-:W-:Y:S01]  /*3e40*/  DFMA R224, R244, R130, RZ ;  /* 0x00000082f4e0722b */ /* 0x000fe200000000ff */
[----:B------:R-:W-:Y:S01]  /*3e50*/  CS2R R210, SRZ ;  /* 0x0000000000d27805 */ /* 0x000fe2000001ff00 */
[----:B------:R-:W-:Y:S01]  /*3e60*/  DFMA R144, R190, R126, R124 ;  /* 0x0000007ebe90722b */ /* 0x000fe2000000007c */
[----:B------:R-:W-:Y:S04]  /*3e70*/  LDS.128 R128, [R6+0x3fd0] ;  /* 0x003fd00006807984 */ /* 0x000fe80000000c00 */
[----:B------:R-:W4:Y:S01]  /*3e80*/  LDS.128 R124, [R11+0x930] ;  /* 0x000930000b7c7984 */ /* 0x000f220000000c00 */
[----:B------:R-:W-:-:S02]  /*3e90*/  DADD R234, R240, R232 ;  /* 0x00000000f0ea7229 */ /* 0x000fc400000000e8 */
[----:B------:R-:W-:Y:S01]  /*3ea0*/  DFMA R132, R188, R132, R144 ;  /* 0x00000084bc84722b */ /* 0x000fe20000000090 */
[----:B------:R-:W4:Y:S01]  /*3eb0*/  LDS.64 R232, [R8+0xba0] ;  /* 0x000ba00008e87984 */ /* 0x000f220000000a00 */
[----:B-1----:R-:W-:Y:S02]  /*3ec0*/  DFMA R144, R96, R226, R236 ;  /* 0x000000e26090722b */ /* 0x002fe400000000ec */
[----:B------:R-:W-:Y:S01]  /*3ed0*/  DFMA R238, R158, R238, R246 ;  /* 0x000000ee9eee722b */ /* 0x000fe200000000f6 */
[----:B------:R-:W1:Y:S01]  /*3ee0*/  LDS.64 R226, [R5+0x180] ;  /* 0x0001800005e27984 */ /* 0x000e620000000a00 */
[----:B------:R-:W-:-:S03]  /*3ef0*/  DFMA R146, R48, R122, R120 ;  /* 0x0000007a3092722b */ /* 0x000fc60000000078 */
[----:B------:R-:W-:Y:S01]  /*3f00*/  LDS.128 R120, [R6+0x3fe0] ;  /* 0x003fe00006787984 */ /* 0x000fe20000000c00 */
[----:B--2---:R-:W-:Y:S02]  /*3f10*/  DFMA R202, R202, R98, R144 ;  /* 0x00000062caca722b */ /* 0x004fe40000000090 */
[----:B------:R-:W-:Y:S01]  /*3f20*/  DFMA R158, R238, R86, R150 ;  /* 0x00000056ee9e722b */ /* 0x000fe20000000096 */
[----:B------:R-:W2:Y:S01]  /*3f30*/  @!P2 LDG.E.64.CONSTANT R210, desc[UR76][R68.64+0x11700] ;  /* 0x0117004c44d2a981 */ /* 0x000ea2000c1e9b00 */
[----:B------:R-:W-:-:S03]  /*3f40*/  DFMA R154, R36, R154, R146 ;  /* 0x0000009a249a722b */ /* 0x000fc60000000092 */
[----:B------:R-:W1:Y:S04]  /*3f50*/  LDS.64 R150, [R8+0xc00] ;  /* 0x000c000008967984 */ /* 0x000e680000000a00 */
[----:B------:R-:W1:Y:S01]  /*3f60*/  LDS.128 R144, [R11+0x940] ;  /* 0x000940000b907984 */ /* 0x000e620000000c00 */
[----:B------:R-:W-:-:S03]  /*3f70*/  DFMA R240, R34, R140, RZ ;  /* 0x0000008c22f0722b */ /* 0x000fc600000000ff */
[----:B------:R-:W1:Y:S01]  /*3f80*/  LDS.64 R86, [R8+0xc60] ;  /* 0x000c600008567984 */ /* 0x000e620000000a00 */
[----:B------:R-:W-:-:S03]  /*3f90*/  DFMA R236, R186, R134, R132 ;  /* 0x00000086baec722b */ /* 0x000fc60000000084 */
[----:B------:R-:W1:Y:S01]  /*3fa0*/  LDS.128 R132, [R6+0x3ff0] ;  /* 0x003ff00006847984 */ /* 0x000e620000000c00 */
[----:B------:R-:W-:Y:S02]  /*3fb0*/  DFMA R240, R12, R142, R240 ;  /* 0x0000008e0cf0722b */ /* 0x000fe400000000f0 */
[----:B0-----:R-:W-:Y:S01]  /*3fc0*/  DFMA R136, R52, R136, R154 ;  /* 0x000000883488722b */ /* 0x001fe2000000009a */
[----:B------:R-:W-:Y:S01]  /*3fd0*/  LDS.64 R248, [R5+0x240] ;  /* 0x0002400005f87984 */ /* 0x000fe20000000a00 */
[----:B------:R-:W-:Y:S02]  /*3fe0*/  DFMA R202, R104, R230, R202 ;  /* 0x000000e668ca722b */ /* 0x000fe400000000ca */
[----:B----4-:R-:W-:Y:S01]  /*3ff0*/  DFMA R124, R184, R124, R236 ;  /* 0x0000007cb87c722b */ /* 0x010fe200000000ec */
[----:B------:R-:W0:Y:S01]  /*4000*/  LDS.64 R154, [R8+0xcc0] ;  /* 0x000cc000089a7984 */ /* 0x000e220000000a00 */
[----:B------:R-:W-:-:S04]  /*4010*/  DFMA R240, R18, R128, R240 ;  /* 0x0000008012f0722b */ /* 0x000fc800000000f0 */
[----:B------:R-:W-:Y:S01]  /*4020*/  DFMA R232, R232, R106, R202 ;  /* 0x0000006ae8e8722b */ /* 0x000fe200000000ca */
[----:B------:R-:W-:Y:S01]  /*4030*/  LDS.64 R230, [R5+0x1e0] ;  /* 0x0001e00005e67984 */ /* 0x000fe20000000a00 */
[----:B-1----:R-:W-:Y:S02]  /*4040*/  DFMA R136, R58, R226, R136 ;  /* 0x000000e23a88722b */ /* 0x002fe40000000088 */
[----:B------:R-:W-:Y:S01]  /*4050*/  DFMA R226, R182, R126, R124 ;  /* 0x0000007eb6e2722b */ /* 0x000fe2000000007c */
[----:B------:R-:W-:Y:S01]  /*4060*/  LDS.64 R246, [R5+0x2a0] ;  /* 0x0002a00005f67984 */ /* 0x000fe20000000a00 */
[----:B------:R-:W-:-:S03]  /*4070*/  DFMA R240, R64, R130, R240 ;  /* 0x0000008240f0722b */ /* 0x000fc600000000f0 */
[----:B------:R-:W1:Y:S01]  /*4080*/  LDS.128 R124, [R6+0x4000] ;  /* 0x00400000067c7984 */ /* 0x000e620000000c00 */
[----:B------:R-:W-:Y:S02]  /*4090*/  DFMA R202, R88, R238, R148 ;  /* 0x000000ee58ca722b */ /* 0x000fe40000000094 */
[----:B------:R-:W-:Y:S02]  /*40a0*/  DFMA R88, R56, R138, R136 ;  /* 0x0000008a3858722b */ /* 0x000fe40000000088 */
[----:B------:R-:W-:Y:S01]  /*40b0*/  DFMA R136, R76, R150, R232 ;  /* 0x000000964c88722b */ /* 0x000fe200000000e8 */
[----:B------:R-:W4:Y:S01]  /*40c0*/  LDS.128 R148, [R11+0x950] ;  /* 0x000950000b947984 */ /* 0x000f220000000c00 */
[----:B------:R-:W-:-:S03]  /*40d0*/  DFMA R144, R180, R144, R226 ;  /* 0x00000090b490722b */ /* 0x000fc600000000e2 */
[----:B------:R-:W4:Y:S01]  /*40e0*/  LDS.64 R226, [R8+0xd20] ;  /* 0x000d200008e27984 */ /* 0x000f220000000a00 */
[----:B------:R-:W-:Y:S02]  /*40f0*/  DFMA R240, R16, R120, R240 ;  /* 0x0000007810f0722b */ /* 0x000fe400000000f0 */
[----:B------:R-:W-:Y:S02]  /*4100*/  DFMA R86, R86, R78, R136 ;  /* 0x0000004e5656722b */ /* 0x000fe40000000088 */
[----:B------:R-:W4:Y:S04]  /*4110*/  LDS.128 R136, [R6+0x4010] ;  /* 0x0040100006887984 */ /* 0x000f280000000c00 */
[----:B------:R-:W-:Y:S02]  /*4120*/  DFMA R240, R32, R122, R240 ;  /* 0x0000007a20f0722b */ /* 0x000fe400000000f0 */
[----:B------:R-:W-:Y:S01]  /*4130*/  DFMA R232, R178, R146, R144 ;  /* 0x00000092b2e8722b */ /* 0x000fe20000000090 */
[----:B------:R-:W4:Y:S05]  /*4140*/  LDS.128 R144, [R7+0x30] ;  /* 0x0000300007907984 */ /* 0x000f2a0000000c00 */
[----:B------:R-:W-:-:S02]  /*4150*/  DFMA R236, R28, R132, R240 ;  /* 0x000000841cec722b */ /* 0x000fc400000000f0 */
[----:B0-----:R-:W-:Y:S01]  /*4160*/  DFMA R86, R108, R154, R86 ;  /* 0x0000009a6c56722b */ /* 0x001fe20000000056 */
[----:B------:R-:W-:Y:S05]  /*4170*/  LDS.64 R240, [R5+0x300] ;  /* 0x0003000005f07984 */ /* 0x000fea0000000a00 */
[----:B------:R-:W-:-:S08]  /*4180*/  DFMA R236, R14, R134, R236 ;  /* 0x000000860eec722b */ /* 0x000fd000000000ec */
[----:B-1----:R-:W-:Y:S02]  /*4190*/  DFMA R236, R60, R124, R236 ;  /* 0x0000007c3cec722b */ /* 0x002fe400000000ec */
[----:B----4-:R-:W-:Y:S02]  /*41a0*/  DFMA R148, R42, R148, R232 ;  /* 0x000000942a94722b */ /* 0x010fe400000000e8 */
[----:B------:R-:W-:-:S04]  /*41b0*/  DFMA R86, R226, R110, R86 ;  /* 0x0000006ee256722b */ /* 0x000fc80000000056 */
[----:B------:R-:W-:Y:S02]  /*41c0*/  DFMA R236, R66, R126, R236 ;  /* 0x0000007e42ec722b */ /* 0x000fe400000000ec */
[----:B------:R-:W-:Y:S02]  /*41d0*/  DFMA R242, R62, R150, R148 ;  /* 0x000000963ef2722b */ /* 0x000fe40000000094 */
[----:B------:R-:W-:Y:S02]  /*41e0*/  DFMA R88, R54, R230, R88 ;  /* 0x000000e63658722b */ /* 0x000fe40000000058 */
[C---:B------:R-:W-:Y:S02]  /*41f0*/  DMUL R148, R86.reuse, R156 ;  /* 0x0000009c56947228 */ /* 0x040fe40000000000 */
[----:B------:R-:W-:Y:S02]  /*4200*/  DMUL R150, R86, R206 ;  /* 0x000000ce56967228 */ /* 0x000fe40000000000 */
[----:B------:R-:W-:-:S02]  /*4210*/  DFMA R236, R24, R136, R236 ;  /* 0x0000008818ec722b */ /* 0x000fc400000000ec */
[----:B------:R-:W-:Y:S02]  /*4220*/  DFMA R88, R50, R144, R88 ;  /* 0x000000903258722b */ /* 0x000fe40000000058 */
[C---:B------:R-:W-:Y:S01]  /*4230*/  DFMA R148, R242.reuse, R198, R148 ;  /* 0x000000c6f294722b */ /* 0x040fe20000000094 */
[----:B------:R-:W-:Y:S01]  /*4240*/  LDS.64 R144, [R5+0x3c0] ;  /* 0x0003c00005907984 */ /* 0x000fe20000000a00 */
[----:B------:R-:W-:Y:S02]  /*4250*/  DFMA R150, R242, R156, R150 ;  /* 0x0000009cf296722b */ /* 0x000fe40000000096 */
[----:B------:R-:W-:Y:S02]  /*4260*/  DFMA R244, R26, R138, R236 ;  /* 0x0000008a1af4722b */ /* 0x000fe400000000ec */
[----:B------:R-:W-:Y:S01]  /*4270*/  DFMA R206, R238, R90, R152 ;  /* 0x0000005aeece722b */ /* 0x000fe20000000098 */
[----:B------:R-:W-:Y:S01]  /*4280*/  LDS.64 R236, [R5+0x420] ;  /* 0x0004200005ec7984 */ /* 0x000fe20000000a00 */
[----:B------:R-:W-:-:S02]  /*4290*/  DFMA R212, R116, R238, R212 ;  /* 0x000000ee74d4722b */ /* 0x000fc400000000d4 */
[----:B------:R-:W-:Y:S01]  /*42a0*/  DFMA R248, R44, R248, R88 ;  /* 0x000000f82cf8722b */ /* 0x000fe20000000058 */
[----:B------:R-:W-:Y:S01]  /*42b0*/  LDS.64 R116, [R5+0x360] ;  /* 0x0003600005747984 */ /* 0x000fe20000000a00 */
[C---:B------:R-:W-:Y:S02]  /*42c0*/  DFMA R152, R244.reuse, R204, R148 ;  /* 0x000000ccf498722b */ /* 0x040fe40000000094 */
[----:B------:R-:W-:Y:S01]  /*42d0*/  DFMA R154, R244, R200, R150 ;  /* 0x000000c8f49a722b */ /* 0x000fe20000000096 */
[----:B------:R-:W-:Y:S04]  /*42e0*/  LDS.128 R88, [R7+0x50] ;  /* 0x0000500007587984 */ /* 0x000fe80000000c00 */
[----:B------:R-:W0:Y:S01]  /*42f0*/  LDS.128 R148, [R7+0x40] ;  /* 0x0000400007947984 */ /* 0x000e220000000c00 */
[----:B------:R-:W-:Y:S01]  /*4300*/  BAR.SYNC.DEFER_BLOCKING 0x0 ;  /* 0x0000000000007b1d */ /* 0x000fe20000010000 */
[----:B------:R-:W-:-:S02]  /*4310*/  CS2R R226, SRZ ;  /* 0x0000000000e27805 */ /* 0x000fc4000001ff00 */
[----:B------:R-:W-:-:S04]  /*4320*/  CS2R R230, SRZ ;  /* 0x0000000000e67805 */ /* 0x000fc8000001ff00 */
[----:B------:R-:W4:Y:S01]  /*4330*/  @!P2 LDG.E.64.CONSTANT R226, desc[UR76][R68.64+0xaf80] ;  /* 0x00af804c44e2a981 */ /* 0x000f22000c1e9b00 */
[----:B------:R-:W-:-:S03]  /*4340*/  CS2R R232, SRZ ;  /* 0x0000000000e87805 */ /* 0x000fc6000001ff00 */
[----:B------:R-:W4:Y:S01]  /*4350*/  @!P2 LDG.E.64.CONSTANT R230, desc[UR76][R68.64+0x4380] ;  /* 0x0043804c44e6a981 */ /* 0x000f22000c1e9b00 */
[----:B------:R-:W-:Y:S02]  /*4360*/  CS2R R198, SRZ ;  /* 0x0000000000c67805 */ /* 0x000fe4000001ff00 */
[----:B------:R-:W-:Y:S01]  /*4370*/  CS2R R156, SRZ ;  /* 0x00000000009c7805 */ /* 0x000fe2000001ff00 */
[----:B------:R-:W4:Y:S04]  /*4380*/  @!P2 LDG.E.64.CONSTANT R232, desc[UR76][R68.64+0xd80] ;  /* 0x000d804c44e8a981 */ /* 0x000f28000c1e9b00 */
[----:B------:R-:W4:Y:S04]  /*4390*/  @!P2 LDG.E.64.CONSTANT R198, desc[UR76][R68.64+0xe580] ;  /* 0x00e5804c44c6a981 */ /* 0x000f28000c1e9b00 */
[----:B------:R-:W-:Y:S04]  /*43a0*/  STS.64 [R9], R152 ;  /* 0x0000009809007388 */ /* 0x000fe80000000a00 */
[----:B------:R-:W-:Y:S01]  /*43b0*/  STS.64 [R10], R154 ;  /* 0x0000009a0a007388 */ /* 0x000fe20000000a00 */
[----:B------:R-:W-:Y:S06]  /*43c0*/  BAR.SYNC.DEFER_BLOCKING 0x0 ;  /* 0x0000000000007b1d */ /* 0x000fec0000010000 */
[----:B------:R-:W4:Y:S01]  /*43d0*/  @!P2 LDG.E.64.CONSTANT R156, desc[UR76][R68.64+0x7980] ;  /* 0x0079804c449ca981 */ /* 0x000f22000c1e9b00 */
[----:B------:R-:W-:-:S03]  /*43e0*/  DFMA R248, R164, R146, R248 ;  /* 0x00000092a4f8722b */ /* 0x000fc600000000f8 */
[----:B------:R-:W1:Y:S04]  /*43f0*/  LDS.128 R152, [R7] ;  /* 0x0000000007987984 */ /* 0x000e680000000c00 */
[----:B------:R-:W1:Y:S01]  /*4400*/  LDS.64 R146, [R5] ;  /* 0x0000000005927984 */ /* 0x000e620000000a00 */
[----:B------:R-:W-:Y:S02]  /*4410*/  DFMA R246, R162, R246, R248 ;  /* 0x000000f6a2f6722b */ /* 0x000fe400000000f8 */
[----:B------:R-:W-:Y:S01]  /*4420*/  DFMA R216, R72, R238, R216 ;  /* 0x000000ee48d8722b */ /* 0x000fe200000000d8 */
[----:B------:R-:W-:Y:S01]  /*4430*/  LDS.64 R250, [R5+0x300] ;  /* 0x0003000005fa7984 */ /* 0x000fe20000000a00 */
[----:B---3--:R-:W-:-:S03]  /*4440*/  DMUL R208, R208, UR4 ;  /* 0x00000004d0d07c28 */ /* 0x008fc60008000000 */
[----:B------:R-:W3:Y:S01]  /*4450*/  LDS.64 R72, [R5+0x60] ;  /* 0x0000600005487984 */ /* 0x000ee20000000a00 */
[----:B0-----:R-:W-:Y:S02]  /*4460*/  DFMA R148, R160, R148, R246 ;  /* 0x00000094a094722b */ /* 0x001fe400000000f6 */
[----:B------:R-:W-:Y:S01]  /*4470*/  DFMA R214, R238, R118, R214 ;  /* 0x00000076eed6722b */ /* 0x000fe200000000d6 */
[----:B------:R-:W-:Y:S01]  /*4480*/  LDS.64 R246, [R5+0x360] ;  /* 0x0003600005f67984 */ /* 0x000fe20000000a00 */
[----:B------:R-:W-:Y:S02]  /*4490*/  DFMA R218, R92, R238, R218 ;  /* 0x000000ee5cda722b */ /* 0x000fe400000000da */
[----:B------:R-:W-:Y:S01]  /*44a0*/  DFMA R220, R238, R94, R220 ;  /* 0x0000005eeedc722b */ /* 0x000fe200000000dc */
[----:B------:R-:W0:Y:S01]  /*44b0*/  LDS.128 R92, [R7+0x10] ;  /* 0x00001000075c7984 */ /* 0x000e220000000c00 */
[----:B------:R-:W-:Y:S02]  /*44c0*/  DFMA R148, R70, R240, R148 ;  /* 0x000000f04694722b */ /* 0x000fe40000000094 */
[----:B------:R-:W-:-:S02]  /*44d0*/  DFMA R222, R112, R238, R222 ;  /* 0x000000ee70de722b */ /* 0x000fc400000000de */
[----:B-1----:R-:W-:-:S08]  /*44e0*/  DMUL R152, R46, R152 ;  /* 0x000000982e987228 */ /* 0x002fd00000000000 */
[----:B------:R-:W-:Y:S02]  /*44f0*/  DFMA R118, R18, R208, R152 ;  /* 0x000000d01276722b */ /* 0x000fe40000000098 */
[----:B------:R-:W-:Y:S02]  /*4500*/  DFMA R224, R238, R114, R224 ;  /* 0x00000072eee0722b */ /* 0x000fe400000000e0 */
[----:B------:R-:W-:Y:S01]  /*4510*/  DFMA R150, R166, R150, R148 ;  /* 0x00000096a696722b */ /* 0x000fe20000000094 */
[----:B------:R-:W1:Y:S03]  /*4520*/  LDS.128 R112, [R11+0xd80] ;  /* 0x000d80000b707984 */ /* 0x000e660000000c00 */
[----:B------:R-:W-:Y:S02]  /*4530*/  DFMA R118, R38, R146, R118 ;  /* 0x000000922676722b */ /* 0x000fe40000000076 */
[----:B------:R-:W-:Y:S01]  /*4540*/  DFMA R228, R238, R74, R228 ;  /* 0x0000004aeee4722b */ /* 0x000fe200000000e4 */
[----:B------:R-:W1:Y:S01]  /*4550*/  LDS.64 R146, [R5+0xc0] ;  /* 0x0000c00005927984 */ /* 0x000e620000000a00 */
[----:B------:R-:W-:-:S03]  /*4560*/  CS2R R208, SRZ ;  /* 0x0000000000d07805 */ /* 0x000fc6000001ff00 */
[----:B------:R-:W-:Y:S01]  /*4570*/  LDS.64 R148, [R8+0xde0] ;  /* 0x000de00008947984 */ /* 0x000fe20000000a00 */
[----:B------:R-:W-:Y:S02]  /*4580*/  DFMA R74, R22, R154, R118 ;  /* 0x0000009a164a722b */ /* 0x000fe40000000076 */
[----:B------:R-:W-:Y:S01]  /*4590*/  DFMA R154, R176, R116, R150 ;  /* 0x00000074b09a722b */ /* 0x000fe20000000096 */
[----:B------:R-:W4:Y:S04]  /*45a0*/  @!P2 LDG.E.64.CONSTANT R208, desc[UR76][R68.64+0x15180] ;  /* 0x0151804c44d0a981 */ /* 0x000f28000c1e9b00 */
[----:B------:R-:W1:Y:S04]  /*45b0*/  LDS.64 R150, [R8+0xd80] ;  /* 0x000d800008967984 */ /* 0x000e680000000a00 */
[----:B------:R-:W2:Y:S01]  /*45c0*/  LDS.128 R116, [R11+0xd90] ;  /* 0x000d90000b747984 */ /* 0x000ea20000000c00 */
[----:B---3--:R-:W-:-:S02]  /*45d0*/  DFMA R72, R30, R72, R74 ;  /* 0x000000481e48722b */ /* 0x008fc4000000004a */
[----:B------:R-:W-:Y:S01]  /*45e0*/  DMUL R86, R86, R200 ;  /* 0x000000c856567228 */ /* 0x000fe20000000000 */
[----:B------:R-:W-:Y:S05]  /*45f0*/  LDS.64 R152, [R5+0x120] ;  /* 0x0001200005987984 */ /* 0x000fea0000000a00 */
[----:B0-----:R-:W-:Y:S01]  /*4600*/  DFMA R72, R40, R92, R72 ;  /* 0x0000005c2848722b */ /* 0x001fe20000000048 */
[----:B------:R-:W0:Y:S01]  /*4610*/  LDS.64 R92, [R8+0xe40] ;  /* 0x000e4000085c7984 */ /* 0x000e220000000a00 */
[----:B-1----:R-:W-:-:S06]  /*4620*/  DFMA R112, R196, R112, RZ ;  /* 0x00000070c470722b */ /* 0x002fcc00000000ff */
[----:B------:R-:W-:Y:S02]  /*4630*/  DFMA R200, R20, R146, R72 ;  /* 0x0000009214c8722b */ /* 0x000fe40000000048 */
[----:B------:R-:W1:Y:S04]  /*4640*/  LDS.128 R72, [R11+0xda0] ;  /* 0x000da0000b487984 */ /* 0x000e680000000c00 */
[----:B------:R-:W3:Y:S01]  /*4650*/  LDS.64 R146, [R8+0xea0] ;  /* 0x000ea00008927984 */ /* 0x000ee20000000a00 */
[----:B------:R-:W-:Y:S02]  /*4660*/  DFMA R240, R84, R238, R234 ;  /* 0x000000ee54f0722b */ /* 0x000fe400000000ea */
[----:B------:R-:W-:Y:S02]  /*4670*/  DFMA R204, R242, R204, R86 ;  /* 0x000000ccf2cc722b */ /* 0x000fe40000000056 */
[----:B------:R-:W-:Y:S01]  /*4680*/  DFMA R154, R174, R88, R154 ;  /* 0x00000058ae9a722b */ /* 0x000fe2000000009a */
[----:B------:R-:W3:Y:S01]  /*4690*/  LDS.128 R84, [R7+0x20] ;  /* 0x0000200007547984 */ /* 0x000ee20000000c00 */
[----:B------:R-:W-:-:S03]  /*46a0*/  DFMA R114, R194, R114, R112 ;  /* 0x00000072c272722b */ /* 0x000fc60000000070 */
[----:B------:R-:W3:Y:S01]  /*46b0*/  LDS.64 R88, [R8+0xf00] ;  /* 0x000f000008587984 */ /* 0x000ee20000000a00 */
[----:B------:R-:W-:Y:S02]  /*46c0*/  DFMA R94, R48, R94, R200 ;  /* 0x0000005e305e722b */ /* 0x000fe400000000c8 */
[----:B------:R-:W-:Y:S02]  /*46d0*/  DFMA R150, R100, R150, RZ ;  /* 0x000000966496722b */ /* 0x000fe400000000ff */
[----:B--2---:R-:W-:Y:S02]  /*46e0*/  DFMA R200, R192, R116, R114 ;  /* 0x00000074c0c8722b */ /* 0x004fe40000000072 */
[----:B------:R-:W2:Y:S04]  /*46f0*/  LDS.128 R112, [R11+0xdb0] ;  /* 0x000db0000b707984 */ /* 0x000ea80000000c00 */
[----:B------:R-:W-:Y:S01]  /*4700*/  DFMA R148, R148, R102, R150 ;  /* 0x000000669494722b */ /* 0x000fe20000000096 */
[----:B------:R-:W2:Y:S01]  /*4710*/  LDS.64 R116, [R8+0xf60] ;  /* 0x000f600008747984 */ /* 0x000ea20000000a00 */
[----:B------:R-:W-:-:S03]  /*4720*/  DFMA R150, R190, R118, R200 ;  /* 0x00000076be96722b */ /* 0x000fc600000000c8 */
[----:B------:R-:W2:Y:S03]  /*4730*/  LDS.64 R118, [R5+0x180] ;  /* 0x0001800005767984 */ /* 0x000ea60000000a00 */
[----:B0-----:R-:W-:Y:S02]  /*4740*/  DFMA R200, R80, R92, R148 ;  /* 0x0000005c50c8722b */ /* 0x001fe40000000094 */
[----:B------:R-:W0:Y:S01]  /*4750*/  LDS.64 R148, [R8+0xfc0] ;  /* 0x000fc00008947984 */ /* 0x000e220000000a00 */
[----:B------:R-:W-:Y:S02]  /*4760*/  DFMA R152, R36, R152, R94 ;  /* 0x000000982498722b */ /* 0x000fe4000000005e */
[----:B------:R-:W-:Y:S01]  /*4770*/  DFMA R154, R172, R144, R154 ;  /* 0x00000090ac9a722b */ /* 0x000fe2000000009a */
[----:B------:R-:W0:Y:S01]  /*4780*/  LDS.128 R92, [R11+0xdc0] ;  /* 0x000dc0000b5c7984 */ /* 0x000e220000000c00 */
[----:B-1----:R-:W-:-:S03]  /*4790*/  DFMA R72, R188, R72, R150 ;  /* 0x00000048bc48722b */ /* 0x002fc60000000096 */
[----:B------:R-:W1:Y:S01]  /*47a0*/  LDS.64 R150, [R8+0x1020] ;  /* 0x0010200008967984 */ /* 0x000e620000000a00 */
[----:B---3--:R-:W-:-:S03]  /*47b0*/  DFMA R200, R146, R82, R200 ;  /* 0x0000005292c8722b */ /* 0x008fc600000000c8 */
[----:B------:R-:W3:Y:S01]  /*47c0*/  LDS.128 R144, [R6+0x4020] ;  /* 0x0040200006907984 */ /* 0x000ee20000000c00 */
[----:B------:R-:W-:Y:S02]  /*47d0*/  DFMA R74, R186, R74, R72 ;  /* 0x0000004aba4a722b */ /* 0x000fe40000000048 */
[----:B------:R-:W-:Y:S01]  /*47e0*/  DFMA R84, R52, R84, R152 ;  /* 0x000000543454722b */ /* 0x000fe20000000098 */
[----:B------:R-:W3:Y:S01]  /*47f0*/  LDS.64 R152, [R5+0x1e0] ;  /* 0x0001e00005987984 */ /* 0x000ee20000000a00 */
[----:B------:R-:W-:-:S03]  /*4800*/  DFMA R200, R96, R88, R200 ;  /* 0x0000005860c8722b */ /* 0x000fc600000000c8 */
[----:B------:R-:W3:Y:S01]  /*4810*/  LDS.64 R88, [R8+0x1080] ;  /* 0x0010800008587984 */ /* 0x000ee20000000a00 */
[----:B--2---:R-:W-:-:S03]  /*4820*/  DFMA R112, R184, R112, R74 ;  /* 0x00000070b870722b */ /* 0x004fc6000000004a */
[----:B------:R-:W2:Y:S01]  /*4830*/  LDS.128 R72, [R6+0x4030] ;  /* 0x0040300006487984 */ /* 0x000ea20000000c00 */
[----:B------:R-:W-:Y:S02]  /*4840*/  DFMA R200, R116, R98, R200 ;  /* 0x0000006274c8722b */ /* 0x000fe400000000c8 */
[----:B------:R-:W-:Y:S01]  /*4850*/  DFMA R84, R58, R118, R84 ;  /* 0x000000763a54722b */ /* 0x000fe20000000054 */
[----:B------:R-:W-:Y:S01]  /*4860*/  CS2R R234, SRZ ;  /* 0x0000000000ea7805 */ /* 0x000fe2000001ff00 */
[----:B------:R-:W-:Y:S01]  /*4870*/  DFMA R114, R182, R114, R112 ;  /* 0x00000072b672722b */ /* 0x000fe20000000070 */
[----:B------:R-:W2:Y:S01]  /*4880*/  LDS.128 R116, [R7+0x30] ;  /* 0x0000300007747984 */ /* 0x000ea20000000c00 */
[----:B------:R-:W-:Y:S02]  /*4890*/  DFMA R154, R170, R90, R154 ;  /* 0x0000005aaa9a722b */ /* 0x000fe4000000009a */
[----:B0-----:R-:W-:Y:S01]  /*48a0*/  DFMA R148, R104, R148, R200 ;  /* 0x000000946894722b */ /* 0x001fe200000000c8 */
[----:B------:R-:W4:Y:S01]  /*48b0*/  @!P2 LDG.E.64.CONSTANT R234, desc[UR76][R68.64+0x11b80] ;  /* 0x011b804c44eaa981 */ /* 0x000f22000c1e9b00 */
[----:B------:R-:W-:-:S03]  /*48c0*/  DFMA R90, R56, R86, R84 ;  /* 0x00000056385a722b */ /* 0x000fc60000000054 */
[----:B------:R-:W0:Y:S01]  /*48d0*/  LDS.128 R84, [R6+0x4040] ;  /* 0x0040400006547984 */ /* 0x000e220000000c00 */
[----:B------:R-:W-:Y:S02]  /*48e0*/  DFMA R114, R180, R92, R114 ;  /* 0x0000005cb472722b */ /* 0x000fe40000000072 */
[----:B-1----:R-:W-:Y:S01]  /*48f0*/  DFMA R150, R150, R106, R148 ;  /* 0x0000006a9696722b */ /* 0x002fe20000000094 */
[----:B------:R-:W1:Y:S01]  /*4900*/  LDS.64 R112, [R8+0x10e0] ;  /* 0x0010e00008707984 */ /* 0x000e620000000a00 */
[----:B---3--:R-:W-:-:S04]  /*4910*/  DFMA R92, R34, R144, RZ ;  /* 0x00000090225c722b */ /* 0x008fc800000000ff */
[----:B------:R-:W-:Y:S02]  /*4920*/  DFMA R242, R178, R94, R114 ;  /* 0x0000005eb2f2722b */ /* 0x000fe40000000072 */
[----:B------:R-:W-:Y:S01]  /*4930*/  DFMA R148, R54, R152, R90 ;  /* 0x000000983694722b */ /* 0x000fe2000000005a */
[----:B------:R-:W-:Y:S01]  /*4940*/  LDS.64 R114, [R8+0x1140] ;  /* 0x0011400008727984 */ /* 0x000fe20000000a00 */
[----:B------:R-:W-:Y:S02]  /*4950*/  DFMA R92, R12, R146, R92 ;  /* 0x000000920c5c722b */ /* 0x000fe4000000005c */
[----:B------:R-:W-:Y:S01]  /*4960*/  DFMA R94, R76, R88, R150 ;  /* 0x000000584c5e722b */ /* 0x000fe20000000096 */
[----:B------:R-:W3:Y:S01]  /*4970*/  LDS.128 R88, [R6+0x4050] ;  /* 0x0040500006587984 */ /* 0x000ee20000000c00 */
[----:B------:R-:W-:Y:S02]  /*4980*/  DFMA R210, R244, R210, R204 ;  /* 0x000000d2f4d2722b */ /* 0x000fe400000000cc */
[----:B------:R-:W-:Y:S01]  /*4990*/  DFMA R200, R168, R236, R154 ;  /* 0x000000eca8c8722b */ /* 0x000fe2000000009a */
[----:B------:R-:W3:Y:S01]  /*49a0*/  LDS.64 R204, [R5+0x240] ;  /* 0x0002400005cc7984 */ /* 0x000ee20000000a00 */
[----:B--2---:R-:W-:-:S03]  /*49b0*/  DFMA R92, R18, R72, R92 ;  /* 0x00000048125c722b */ /* 0x004fc6000000005c */
[----:B------:R-:W2:Y:S04]  /*49c0*/  LDS.128 R152, [R11+0xdd0] ;  /* 0x000dd0000b987984 */ /* 0x000ea80000000c00 */
[----:B------:R-:W2:Y:S01]  /*49d0*/  LDS.64 R236, [R8+0x11a0] ;  /* 0x0011a00008ec7984 */ /* 0x000ea20000000a00 */
[----:B------:R-:W-:Y:S02]  /*49e0*/  DFMA R92, R64, R74, R92 ;  /* 0x0000004a405c722b */ /* 0x000fe4000000005c */
[----:B------:R-:W-:Y:S01]  /*49f0*/  DFMA R148, R50, R116, R148 ;  /* 0x000000743294722b */ /* 0x000fe20000000094 */
[----:B------:R-:W-:Y:S05]  /*4a00*/  LDS.64 R244, [R5+0x3c0] ;  /* 0x0003c00005f47984 */ /* 0x000fea0000000a00 */
[----:B0-----:R-:W-:-:S08]  /*4a10*/  DFMA R116, R16, R84, R92 ;  /* 0x000000541074722b */ /* 0x001fd0000000005c */
[----:B------:R-:W-:Y:S02]  /*4a20*/  DFMA R116, R32, R86, R116 ;  /* 0x000000562074722b */ /* 0x000fe40000000074 */
[----:B-1----:R-:W-:Y:S01]  /*4a30*/  DFMA R112, R112, R78, R94 ;  /* 0x0000004e7070722b */ /* 0x002fe2000000005e */
[----:B------:R-:W0:Y:S05]  /*4a40*/  LDS.128 R92, [R6+0x4060] ;  /* 0x00406000065c7984 */ /* 0x000e2a0000000c00 */
[----:B---3--:R-:W-:Y:S02]  /*4a50*/  DFMA R116, R28, R88, R116 ;  /* 0x000000581c74722b */ /* 0x008fe40000000074 */
[----:B------:R-:W-:-:S02]  /*4a60*/  DFMA R204, R44, R204, R148 ;  /* 0x000000cc2ccc722b */ /* 0x000fc40000000094 */
[----:B------:R-:W-:Y:S02]  /*4a70*/  DFMA R148, R108, R114, R112 ;  /* 0x000000726c94722b */ /* 0x000fe40000000070 */
[----:B--2---:R-:W-:Y:S01]  /*4a80*/  DFMA R242, R42, R152, R242 ;  /* 0x000000982af2722b */ /* 0x004fe200000000f2 */
[----:B------:R-:W-:Y:S01]  /*4a90*/  LDS.128 R112, [R6+0x4070] ;  /* 0x0040700006707984 */ /* 0x000fe20000000c00 */
[----:B------:R-:W-:-:S03]  /*4aa0*/  DFMA R152, R14, R90, R116 ;  /* 0x0000005a0e98722b */ /* 0x000fc60000000074 */
[----:B------:R-:W1:Y:S01]  /*4ab0*/  LDS.64 R116, [R5+0x2a0] ;  /* 0x0002a00005747984 */ /* 0x000e620000000a00 */
[----:B------:R-:W-:-:S03]  /*4ac0*/  DFMA R236, R236, R110, R148 ;  /* 0x0000006eecec722b */ /* 0x000fc60000000094 */
[----:B------:R-:W2:Y:S01]  /*4ad0*/  LDS.128 R148, [R7+0x40] ;  /* 0x0000400007947984 */ /* 0x000ea20000000c00 */
[----:B------:R-:W-:Y:S02]  /*4ae0*/  DFMA R118, R164, R118, R204 ;  /* 0x00000076a476722b */ /* 0x000fe400000000cc */
[----:B0-----:R-:W-:-:S08]  /*4af0*/  DFMA R152, R60, R92, R152 ;  /* 0x0000005c3c98722b */ /* 0x001fd00000000098 */
[----:B------:R-:W-:Y:S02]  /*4b00*/  DFMA R152, R66, R94, R152 ;  /* 0x0000005e4298722b */ /* 0x000fe40000000098 */
[----:B------:R-:W-:Y:S02]  /*4b10*/  DFMA R242, R62, R154, R242 ;  /* 0x0000009a3ef2722b */ /* 0x000fe400000000f2 */
[----:B-1----:R-:W-:-:S04]  /*4b20*/  DFMA R116, R162, R116, R118 ;  /* 0x00000074a274722b */ /* 0x002fc80000000076 */
[----:B------:R-:W-:Y:S02]  /*4b30*/  DFMA R152, R24, R112, R152 ;  /* 0x000000701898722b */ /* 0x000fe40000000098 */
[----:B----4-:R-:W-:Y:S02]  /*4b40*/  DMUL R226, R236, R226 ;  /* 0x000000e2ece27228 */ /* 0x010fe40000000000 */
[----:B------:R-:W-:Y:S02]  /*4b50*/  DFMA R240, R140, R210, R240 ;  /* 0x000000d28cf0722b */ /* 0x000fe400000000f0 */
[----:B--2---:R-:W-:Y:S01]  /*4b60*/  DFMA R204, R160, R148, R116 ;  /* 0x00000094a0cc722b */ /* 0x004fe20000000074 */
[----:B------:R-:W-:Y:S01]  /*4b70*/  LDS.64 R140, [R5+0x420] ;  /* 0x00042000058c7984 */ /* 0x000fe20000000a00 */
[----:B------:R-:W-:-:S03]  /*4b80*/  DMUL R154, R236, R230 ;  /* 0x000000e6ec9a7228 */ /* 0x000fc60000000000 */
[----:B------:R-:W-:Y:S01]  /*4b90*/  LDS.128 R116, [R7+0x50] ;  /* 0x0000500007747984 */ /* 0x000fe20000000c00 */
[----:B------:R-:W-:Y:S01]  /*4ba0*/  DFMA R230, R242, R230, R226 ;  /* 0x000000e6f2e6722b */ /* 0x000fe200000000e2 */
[----:B------:R-:W-:Y:S01]  /*4bb0*/  CS2R R148, SRZ ;  /* 0x0000000000947805 */ /* 0x000fe2000001ff00 */
[----:B------:R-:W-:Y:S02]  /*4bc0*/  DFMA R238, R26, R114, R152 ;  /* 0x000000721aee722b */ /* 0x000fe40000000098 */
[----:B------:R-:W-:-:S03]  /*4bd0*/  DFMA R232, R242, R232, R154 ;  /* 0x000000e8f2e8722b */ /* 0x000fc6000000009a */
[----:B------:R-:W2:Y:S03]  /*4be0*/  @!P2 LDG.E.64.CONSTANT R148, desc[UR76][R68.64+0xb400] ;  /* 0x00b4004c4494a981 */ /* 0x000ea6000c1e9b00 */
[C---:B------:R-:W-:Y:S01]  /*4bf0*/  DFMA R154, R238.reuse, R198, R230 ;  /* 0x000000c6ee9a722b */ /* 0x040fe200000000e6 */
[----:B------:R-:W-:Y:S01]  /*4c00*/  CS2R R230, SRZ ;  /* 0x0000000000e67805 */ /* 0x000fe2000001ff00 */
[----:B------:R-:W-:Y:S01]  /*4c10*/  DFMA R152, R238, R156, R232 ;  /* 0x0000009cee98722b */ /* 0x000fe200000000e8 */
[----:B------:R-:W-:Y:S01]  /*4c20*/  BAR.SYNC.DEFER_BLOCKING 0x0 ;  /* 0x0000000000007b1d */ /* 0x000fe20000010000 */
[----:B------:R-:W-:-:S05]  /*4c30*/  CS2R R232, SRZ ;  /* 0x0000000000e87805 */ /* 0x000fca000001ff00 */
[----:B------:R-:W3:Y:S01]  /*4c40*/  @!P2 LDG.E.64.CONSTANT R230, desc[UR76][R68.64+0x4800] ;  /* 0x0048004c44e6a981 */ /* 0x000ee2000c1e9b00 */
[----:B------:R-:W-:-:S03]  /*4c50*/  DADD R226, R158, R200 ;  /* 0x000000009ee27229 */ /* 0x000fc600000000c8 */
[----:B------:R-:W4:Y:S01]  /*4c60*/  @!P2 LDG.E.64.CONSTANT R232, desc[UR76][R68.64+0x1200] ;  /* 0x0012004c44e8a981 */ /* 0x000f22000c1e9b00 */
[----:B------:R-:W-:-:S03]  /*4c70*/  CS2R R200, SRZ ;  /* 0x0000000000c87805 */ /* 0x000fc6000001ff00 */
[----:B------:R-:W-:Y:S04]  /*4c80*/  STS.64 [R9], R152 ;  /* 0x0000009809007388 */ /* 0x000fe80000000a00 */
[----:B------:R-:W-:Y:S01]  /*4c90*/  STS.64 [R10], R154 ;  /* 0x0000009a0a007388 */ /* 0x000fe20000000a00 */
[----:B------:R-:W-:Y:S01]  /*4ca0*/  BAR.SYNC.DEFER_BLOCKING 0x0 ;  /* 0x0000000000007b1d */ /* 0x000fe20000010000 */
[----:B------:R-:W-:-:S05]  /*4cb0*/  CS2R R158, SRZ ;  /* 0x00000000009e7805 */ /* 0x000fca000001ff00 */
[----:B------:R-:W4:Y:S04]  /*4cc0*/  @!P2 LDG.E.64.CONSTANT R200, desc[UR76][R68.64+0x7e00] ;  /* 0x007e004c44c8a981 */ /* 0x000f28000c1e9b00 */
[----:B------:R-:W4:Y:S04]  /*4cd0*/  @!P2 LDG.E.64.CONSTANT R158, desc[UR76][R68.64+0xea00] ;  /* 0x00ea004c449ea981 */ /* 0x000f28000c1e9b00 */
[----:B------:R-:W0:Y:S04]  /*4ce0*/  LDS.128 R152, [R7] ;  /* 0x0000000007987984 */ /* 0x000e280000000c00 */
[----:B------:R-:W1:Y:S01]  /*4cf0*/  LDS.64 R248, [R5] ;  /* 0x0000000005f87984 */ /* 0x000e620000000a00 */
[----:B------:R-:W-:-:S02]  /*4d00*/  DFMA R212, R120, R210, R212 ;  /* 0x000000d278d4722b */ /* 0x000fc400000000d4 */
[----:B------:R-:W-:Y:S02]  /*4d10*/  DMUL R120, R208, UR4 ;  /* 0x00000004d0787c28 */ /* 0x000fe40008000000 */
[----:B------:R-:W-:Y:S01]  /*4d20*/  DFMA R202, R128, R210, R202 ;  /* 0x000000d280ca722b */ /* 0x000fe200000000ca */
[----:B------:R-:W1:Y:S01]  /*4d30*/  LDS.64 R128, [R5+0x60] ;  /* 0x0000600005807984 */ /* 0x000e620000000a00 */
[----:B------:R-:W-:Y:S01]  /*4d40*/  DFMA R250, R70, R250, R204 ;  /* 0x000000fa46fa722b */ /* 0x000fe200000000cc */
[----:B------:R-:W-:Y:S01]  /*4d50*/  CS2R R208, SRZ ;  /* 0x0000000000d07805 */ /* 0x000fe2000001ff00 */
[C---:B------:R-:W-:Y:S02]  /*4d60*/  DFMA R214, R210.reuse, R122, R214 ;  /* 0x0000007ad2d6722b */ /* 0x040fe400000000d6 */
[----:B------:R-:W-:-:S03]  /*4d70*/  DFMA R204, R210, R130, R206 ;  /* 0x00000082d2cc722b */ /* 0x000fc600000000ce */
[----:B------:R-:W4:Y:S01]  /*4d80*/  @!P2 LDG.E.64.CONSTANT R208, desc[UR76][R68.64+0x15600] ;  /* 0x0156004c44d0a981 */ /* 0x000f22000c1e9b00 */
[----:B0-----:R-:W-:-:S08]  /*4d90*/  DMUL R152, R46, R152 ;  /* 0x000000982e987228 */ /* 0x001fd00000000000 */
[----:B------:R-:W-:Y:S02]  /*4da0*/  DFMA R120, R64, R120, R152 ;  /* 0x000000784078722b */ /* 0x000fe40000000098 */
[----:B------:R-:W-:Y:S01]  /*4db0*/  DFMA R130, R166, R150, R250 ;  /* 0x00000096a682722b */ /* 0x000fe200000000fa */
[----:B------:R-:W-:Y:S04]  /*4dc0*/  LDS.64 R152, [R5+0x180] ;  /* 0x0001800005987984 */ /* 0x000fe80000000a00 */
[----:B------:R-:W-:Y:S01]  /*4dd0*/  LDS.64 R150, [R5+0xc0] ;  /* 0x0000c00005967984 */ /* 0x000fe20000000a00 */
[----:B-1----:R-:W-:-:S03]  /*4de0*/  DFMA R248, R38, R248, R120 ;  /* 0x000000f826f8722b */ /* 0x002fc60000000078 */
[----:B------:R-:W0:Y:S01]  /*4df0*/  LDS.128 R120, [R7+0x10] ;  /* 0x0000100007787984 */ /* 0x000e220000000c00 */
[----:B------:R-:W-:-:S03]  /*4e00*/  DFMA R218, R132, R210, R218 ;  /* 0x000000d284da722b */ /* 0x000fc600000000da */
[----:B------:R-:W-:Y:S01]  /*4e10*/  LDS.64 R132, [R5+0x120] ;  /* 0x0001200005847984 */ /* 0x000fe20000000a00 */
[----:B------:R-:W-:Y:S02]  /*4e20*/  DFMA R154, R22, R154, R248 ;  /* 0x0000009a169a722b */ /* 0x000fe400000000f8 */
[----:B------:R-:W-:Y:S01]  /*4e30*/  DFMA R222, R124, R210, R222 ;  /* 0x000000d27cde722b */ /* 0x000fe200000000de */
[----:B------:R-:W-:Y:S01]  /*4e40*/  LDS.64 R248, [R5+0x300] ;  /* 0x0003000005f87984 */ /* 0x000fe20000000a00 */
[----:B------:R-:W-:Y:S02]  /*4e50*/  DFMA R224, R210, R126, R224 ;  /* 0x0000007ed2e0722b */ /* 0x000fe400000000e0 */
[----:B------:R-:W-:Y:S01]  /*4e60*/  DFMA R246, R176, R246, R130 ;  /* 0x000000f6b0f6722b */ /* 0x000fe20000000082 */
[----:B------:R-:W-:Y:S01]  /*4e70*/  LDS.128 R124, [R7+0x20] ;  /* 0x00002000077c7984 */ /* 0x000fe20000000c00 */
[----:B------:R-:W-:-:S03]  /*4e80*/  DFMA R154, R30, R128, R154 ;  /* 0x000000801e9a722b */ /* 0x000fc6000000009a */
[----:B------:R-:W1:Y:S01]  /*4e90*/  LDS.128 R128, [R11+0x1200] ;  /* 0x001200000b807984 */ /* 0x000e620000000c00 */
[----:B------:R-:W-:-:S03]  /*4ea0*/  DFMA R206, R210, R142, R226 ;  /* 0x0000008ed2ce722b */ /* 0x000fc600000000e2 */
[----:B------:R-:W1:Y:S01]  /*4eb0*/  LDS.64 R142, [R8+0x1200] ;  /* 0x00120000088e7984 */ /* 0x000e620000000a00 */
[----:B------:R-:W-:Y:S02]  /*4ec0*/  DFMA R116, R174, R116, R246 ;  /* 0x00000074ae74722b */ /* 0x000fe400000000f6 */
[----:B------:R-:W-:Y:S02]  /*4ed0*/  DFMA R216, R136, R210, R216 ;  /* 0x000000d288d8722b */ /* 0x000fe400000000d8 */
[----:B------:R-:W-:Y:S01]  /*4ee0*/  DFMA R228, R210, R138, R228 ;  /* 0x0000008ad2e4722b */ /* 0x000fe200000000e4 */
[----:B------:R-:W-:Y:S01]  /*4ef0*/  CS2R R226, SRZ ;  /* 0x0000000000e27805 */ /* 0x000fe2000001ff00 */
[----:B------:R-:W-:Y:S01]  /*4f00*/  LDS.128 R136, [R11+0x1210] ;  /* 0x001210000b887984 */ /* 0x000fe20000000c00 */
[----:B0-----:R-:W-:-:S04]  /*4f10*/  DFMA R120, R40, R120, R154 ;  /* 0x000000782878722b */ /* 0x001fc8000000009a */
[----:B------:R-:W4:Y:S04]  /*4f20*/  @!P2 LDG.E.64.CONSTANT R226, desc[UR76][R68.64+0x12000] ;  /* 0x0120004c44e2a981 */ /* 0x000f28000c1e9b00 */
[----:B------:R-:W0:Y:S01]  /*4f30*/  LDS.64 R154, [R8+0x1260] ;  /* 0x00126000089a7984 */ /* 0x000e220000000a00 */
[----:B------:R-:W-:-:S03]  /*4f40*/  DFMA R120, R20, R150, R120 ;  /* 0x000000961478722b */ /* 0x000fc60000000078 */
[----:B------:R-:W-:Y:S01]  /*4f50*/  LDS.64 R246, [R5+0x360] ;  /* 0x0003600005f67984 */ /* 0x000fe20000000a00 */
[----:B------:R-:W-:-:S03]  /*4f60*/  DFMA R244, R172, R244, R116 ;  /* 0x000000f4acf4722b */ /* 0x000fc60000000074 */
[----:B------:R-:W0:Y:S01]  /*4f70*/  LDS.64 R116, [R8+0x12c0] ;  /* 0x0012c00008747984 */ /* 0x000e220000000a00 */
[----:B------:R-:W-:-:S03]  /*4f80*/  DFMA R120, R48, R122, R120 ;  /* 0x0000007a3078722b */ /* 0x000fc60000000078 */
[----:B------:R-:W0:Y:S01]  /*4f90*/  LDS.64 R150, [R8+0x1320] ;  /* 0x0013200008967984 */ /* 0x000e220000000a00 */
[----:B------:R-:W-:Y:S02]  /*4fa0*/  DMUL R198, R236, R198 ;  /* 0x000000c6ecc67228 */ /* 0x000fe40000000000 */
[----:B------:R-:W-:Y:S02]  /*4fb0*/  DFMA R118, R170, R118, R244 ;  /* 0x00000076aa76722b */ /* 0x000fe400000000f4 */
[----:B-1----:R-:W-:Y:S01]  /*4fc0*/  DFMA R128, R196, R128, RZ ;  /* 0x00000080c480722b */ /* 0x002fe200000000ff */
[----:B------:R-:W-:Y:S01]  /*4fd0*/  LDS.64 R244, [R5+0x3c0] ;  /* 0x0003c00005f47984 */ /* 0x000fe20000000a00 */
[----:B------:R-:W-:-:S03]  /*4fe0*/  DFMA R132, R36, R132, R120 ;  /* 0x000000842484722b */ /* 0x000fc60000000078 */
[----:B------:R-:W1:Y:S01]  /*4ff0*/  LDS.128 R120, [R11+0x1220] ;  /* 0x001220000b787984 */ /* 0x000e620000000c00 */
[----:B------:R-:W-:Y:S02]  /*5000*/  DFMA R198, R242, R156, R198 ;  /* 0x0000009cf2c6722b */ /* 0x000fe400000000c6 */
[----:B------:R-:W-:Y:S01]  /*5010*/  DFMA R140, R168, R140, R118 ;  /* 0x0000008ca88c722b */ /* 0x000fe20000000076 */
[----:B------:R-:W1:Y:S01]  /*5020*/  LDS.64 R156, [R5+0x1e0] ;  /* 0x0001e000059c7984 */ /* 0x000e620000000a00 */
[----:B------:R-:W-:-:S03]  /*5030*/  DFMA R118, R52, R124, R132 ;  /* 0x0000007c3476722b */ /* 0x000fc60000000084 */
[----:B------:R-:W1:Y:S01]  /*5040*/  LDS.64 R124, [R8+0x1380] ;  /* 0x00138000087c7984 */ /* 0x000e620000000a00 */
[----:B------:R-:W-:Y:S02]  /*5050*/  DFMA R238, R238, R234, R198 ;  /* 0x000000eaeeee722b */ /* 0x000fe400000000c6 */
[----:B------:R-:W-:Y:S01]  /*5060*/  DFMA R130, R194, R130, R128 ;  /* 0x00000082c282722b */ /* 0x000fe20000000080 */
[----:B------:R-:W1:Y:S01]  /*5070*/  LDS.64 R198, [R8+0x13e0] ;  /* 0x0013e00008c67984 */ /* 0x000e620000000a00 */
[----:B------:R-:W-:Y:S02]  /*5080*/  DADD R236, R202, R140 ;  /* 0x00000000caec7229 */ /* 0x000fe4000000008c */
[----:B------:R-:W-:Y:S01]  /*5090*/  DFMA R128, R100, R142, RZ ;  /* 0x0000008e6480722b */ /* 0x000fe200000000ff */
[----:B------:R-:W-:Y:S04]  /*50a0*/  LDS.64 R242, [R5+0x420] ;  /* 0x0004200005f27984 */ /* 0x000fe80000000a00 */
[----:B------:R-:W1:Y:S01]  /*50b0*/  LDS.128 R140, [R6+0x4080] ;  /* 0x00408000068c7984 */ /* 0x000e620000000c00 */
[----:B------:R-:W-:-:S02]  /*50c0*/  DFMA R118, R58, R152, R118 ;  /* 0x000000983a76722b */ /* 0x000fc40000000076 */
[----:B0-----:R-:W-:Y:S01]  /*50d0*/  DFMA R154, R154, R102, R128 ;  /* 0x000000669a9a722b */ /* 0x001fe20000000080 */
[----:B------:R-:W0:Y:S01]  /*50e0*/  LDS.64 R152, [R8+0x1440] ;  /* 0x0014400008987984 */ /* 0x000e220000000a00 */
[----:B------:R-:W-:Y:S02]  /*50f0*/  DFMA R220, R210, R134, R220 ;  /* 0x00000086d2dc722b */ /* 0x000fe400000000dc */
[----:B------:R-:W-:Y:S01]  /*5100*/  DFMA R136, R192, R136, R130 ;  /* 0x00000088c088722b */ /* 0x000fe20000000082 */
[----:B------:R-:W0:Y:S01]  /*5110*/  LDS.128 R132, [R7+0x30] ;  /* 0x0000300007847984 */ /* 0x000e220000000c00 */
[----:B------:R-:W-:Y:S02]  /*5120*/  DFMA R202, R144, R238, R240 ;  /* 0x000000ee90ca722b */ /* 0x000fe400000000f0 */
[----:B------:R-:W-:Y:S01]  /*5130*/  DFMA R154, R80, R116, R154 ;  /* 0x00000074509a722b */ /* 0x000fe2000000009a */
[----:B------:R-:W-:Y:S01]  /*5140*/  LDS.64 R144, [R8+0x14a0] ;  /* 0x0014a00008907984 */ /* 0x000fe20000000a00 */
[----:B------:R-:W-:-:S02]  /*5150*/  DFMA R126, R56, R126, R118 ;  /* 0x0000007e387e722b */ /* 0x000fc40000000076 */
[----:B------:R-:W-:Y:S01]  /*5160*/  DFMA R136, R190, R138, R136 ;  /* 0x0000008abe88722b */ /* 0x000fe20000000088 */
[----:B------:R-:W0:Y:S04]  /*5170*/  LDS.128 R128, [R11+0x1230] ;  /* 0x001230000b807984 */ /* 0x000e280000000c00 */
[----:B------:R-:W0:Y:S01]  /*5180*/  LDS.128 R116, [R6+0x4090] ;  /* 0x0040900006747984 */ /* 0x000e220000000c00 */
[----:B------:R-:W-:Y:S02]  /*5190*/  DFMA R206, R238, R146, R206 ;  /* 0x00000092eece722b */ /* 0x000fe400000000ce */
[----:B------:R-:W-:Y:S01]  /*51a0*/  DFMA R150, R150, R82, R154 ;  /* 0x000000529696722b */ /* 0x000fe2000000009a */
[----:B------:R-:W0:Y:S01]  /*51b0*/  LDS.64 R146, [R8+0x1500] ;  /* 0x0015000008927984 */ /* 0x000e220000000a00 */
[----:B-1----:R-:W-:-:S02]  /*51c0*/  DFMA R120, R188, R120, R136 ;  /* 0x00000078bc78722b */ /* 0x002fc40000000088 */
[----:B------:R-:W-:Y:S01]  /*51d0*/  DFMA R126, R54, R156, R126 ;  /* 0x0000009c367e722b */ /* 0x000fe2000000007e */
[----:B------:R-:W-:Y:S03]  /*51e0*/  LDS.64 R154, [R8+0x1560] ;  /* 0x00156000089a7984 */ /* 0x000fe60000000a00 */
[----:B------:R-:W-:Y:S01]  /*51f0*/  DFMA R124, R96, R124, R150 ;  /* 0x0000007c607c722b */ /* 0x000fe20000000096 */
[----:B------:R-:W1:Y:S01]  /*5200*/  LDS.64 R156, [R5+0x240] ;  /* 0x00024000059c7984 */ /* 0x000e620000000a00 */
[----:B------:R-:W-:-:S03]  /*5210*/  DFMA R210, R186, R122, R120 ;  /* 0x0000007abad2722b */ /* 0x000fc60000000078 */
[----:B------:R-:W1:Y:S04]  /*5220*/  LDS.128 R136, [R11+0x1240] ;  /* 0x001240000b887984 */ /* 0x000e680000000c00 */
[----:B------:R-:W1:Y:S01]  /*5230*/  LDS.128 R120, [R6+0x40a0] ;  /* 0x0040a00006787984 */ /* 0x000e620000000c00 */
[----:B------:R-:W-:Y:S02]  /*5240*/  DFMA R198, R198, R98, R124 ;  /* 0x00000062c6c6722b */ /* 0x000fe4000000007c */
[----:B------:R-:W-:Y:S01]  /*5250*/  DFMA R124, R34, R140, RZ ;  /* 0x0000008c227c722b */ /* 0x000fe200000000ff */
[----:B------:R-:W-:Y:S05]  /*5260*/  LDS.64 R150, [R8+0x15c0] ;  /* 0x0015c00008967984 */ /* 0x000fea0000000a00 */
[----:B0-----:R-:W-:-:S02]  /*5270*/  DFMA R198, R104, R152, R198 ;  /* 0x0000009868c6722b */ /* 0x001fc400000000c6 */
[----:B------:R-:W-:Y:S02]  /*5280*/  DFMA R132, R50, R132, R126 ;  /* 0x000000843284722b */ /* 0x000fe4000000007e */
[----:B------:R-:W-:Y:S01]  /*5290*/  DFMA R152, R12, R142, R124 ;  /* 0x0000008e0c98722b */ /* 0x000fe2000000007c */
[----:B------:R-:W0:Y:S01]  /*52a0*/  LDS.128 R124, [R6+0x40b0] ;  /* 0x0040b000067c7984 */ /* 0x000e220000000c00 */
[----:B------:R-:W-:Y:S02]  /*52b0*/  DFMA R128, R184, R128, R210 ;  /* 0x00000080b880722b */ /* 0x000fe400000000d2 */
[----:B------:R-:W-:-:S04]  /*52c0*/  DFMA R144, R144, R106, R198 ;  /* 0x0000006a9090722b */ /* 0x000fc800000000c6 */
[----:B------:R-:W-:Y:S02]  /*52d0*/  DFMA R152, R18, R116, R152 ;  /* 0x000000741298722b */ /* 0x000fe40000000098 */
[----:B------:R-:W-:Y:S02]  /*52e0*/  DFMA R234, R238, R74, R204 ;  /* 0x0000004aeeea722b */ /* 0x000fe400000000cc */
[----:B------:R-:W-:Y:S02]  /*52f0*/  DFMA R74, R182, R130, R128 ;  /* 0x00000082b64a722b */ /* 0x000fe40000000080 */
[----:B------:R-:W-:Y:S01]  /*5300*/  DFMA R144, R76, R146, R144 ;  /* 0x000000924c90722b */ /* 0x000fe20000000090 */
[----:B------:R-:W2:Y:S01]  /*5310*/  LDS.128 R128, [R6+0x40c0] ;  /* 0x0040c00006807984 */ /* 0x000ea20000000c00 */
[----:B------:R-:W-:Y:S02]  /*5320*/  DFMA R152, R64, R118, R152 ;  /* 0x000000764098722b */ /* 0x000fe40000000098 */
[----:B-1----:R-:W-:-:S04]  /*5330*/  DFMA R132, R44, R156, R132 ;  /* 0x0000009c2c84722b */ /* 0x002fc80000000084 */
[----:B------:R-:W-:Y:S02]  /*5340*/  DFMA R154, R154, R78, R144 ;  /* 0x0000004e9a9a722b */ /* 0x000fe40000000090 */
[----:B------:R-:W-:Y:S01]  /*5350*/  DFMA R136, R180, R136, R74 ;  /* 0x00000088b488722b */ /* 0x000fe2000000004a */
[----:B------:R-:W1:Y:S01]  /*5360*/  LDS.128 R144, [R11+0x1250] ;  /* 0x001250000b907984 */ /* 0x000e620000000c00 */
[----:B------:R-:W-:-:S03]  /*5370*/  DFMA R152, R16, R120, R152 ;  /* 0x000000781098722b */ /* 0x000fc60000000098 */
[----:B------:R-:W1:Y:S01]  /*5380*/  LDS.64 R74, [R8+0x1620] ;  /* 0x00162000084a7984 */ /* 0x000e620000000a00 */
[----:B------:R-:W-:-:S03]  /*5390*/  DFMA R250, R164, R134, R132 ;  /* 0x00000086a4fa722b */ /* 0x000fc60000000084 */
[----:B------:R-:W3:Y:S01]  /*53a0*/  LDS.128 R132, [R6+0x40d0] ;  /* 0x0040d00006847984 */ /* 0x000ee20000000c00 */
[----:B------:R-:W-:Y:S02]  /*53b0*/  DFMA R152, R32, R122, R152 ;  /* 0x0000007a2098722b */ /* 0x000fe40000000098 */
[----:B------:R-:W-:Y:S01]  /*53c0*/  DFMA R156, R178, R138, R136 ;  /* 0x0000008ab29c722b */ /* 0x000fe20000000088 */
[----:B------:R-:W3:Y:S05]  /*53d0*/  LDS.64 R136, [R5+0x2a0] ;  /* 0x0002a00005887984 */ /* 0x000eea0000000a00 */
[----:B0-----:R-:W-:Y:S01]  /*53e0*/  DFMA R138, R28, R124, R152 ;  /* 0x0000007c1c8a722b */ /* 0x001fe20000000098 */
[----:B------:R-:W-:-:S02]  /*53f0*/  CS2R R198, SRZ ;  /* 0x0000000000c67805 */ /* 0x000fc4000001ff00 */
[----:B------:R-:W-:Y:S02]  /*5400*/  CS2R R210, SRZ ;  /* 0x0000000000d27805 */ /* 0x000fe4000001ff00 */
[----:B------:R-:W-:Y:S02]  /*5410*/  CS2R R204, SRZ ;  /* 0x0000000000cc7805 */ /* 0x000fe4000001ff00 */
[----:B------:R-:W4:Y:S01]  /*5420*/  @!P2 LDG.E.64.CONSTANT R198, desc[UR76][R68.64+0x4c80] ;  /* 0x004c804c44c6a981 */ /* 0x000f22000c1e9b00 */
[----:B------:R-:W-:Y:S02]  /*5430*/  DFMA R138, R14, R126, R138 ;  /* 0x0000007e0e8a722b */ /* 0x000fe4000000008a */
[----:B------:R-:W-:Y:S01]  /*5440*/  DFMA R150, R108, R150, R154 ;  /* 0x000000966c96722b */ /* 0x000fe2000000009a */
[----:B------:R-:W4:Y:S01]  /*5450*/  @!P2 LDG.E.64.CONSTANT R210, desc[UR76][R68.64+0xb880] ;  /* 0x00b8804c44d2a981 */ /* 0x000f22000c1e9b00 */
[----:B------:R-:W-:-:S03]  /*5460*/  CS2R R152, SRZ ;  /* 0x0000000000987805 */ /* 0x000fc6000001ff00 */
[----:B------:R-:W4:Y:S01]  /*5470*/  @!P2 LDG.E.64.CONSTANT R204, desc[UR76][R68.64+0x1680] ;  /* 0x0016804c44cca981 */ /* 0x000f22000c1e9b00 */
[----:B--2---:R-:W-:-:S03]  /*5480*/  DFMA R138, R60, R128, R138 ;  /* 0x000000803c8a722b */ /* 0x004fc6000000008a */
[----:B------:R-:W2:Y:S01]  /*5490*/  @!P2 LDG.E.64.CONSTANT R152, desc[UR76][R68.64+0x8280] ;  /* 0x0082804c4498a981 */ /* 0x000ea2000c1e9b00 */
[----:B-1----:R-:W-:-:S04]  /*54a0*/  DFMA R144, R42, R144, R156 ;  /* 0x000000902a90722b */ /* 0x002fc8000000009c */
[----:B------:R-:W-:Y:S02]  /*54b0*/  DFMA R138, R66, R130, R138 ;  /* 0x00000082428a722b */ /* 0x000fe4000000008a */
[----:B------:R-:W-:Y:S02]  /*54c0*/  DFMA R74, R74, R110, R150 ;  /* 0x0000006e4a4a722b */ /* 0x000fe40000000096 */
[----:B------:R-:W-:-:S04]  /*54d0*/  DFMA R240, R62, R146, R144 ;  /* 0x000000923ef0722b */ /* 0x000fc80000000090 */
[----:B---3--:R-:W-:Y:S02]  /*54e0*/  DFMA R138, R24, R132, R138 ;  /* 0x00000084188a722b */ /* 0x008fe4000000008a */
[C---:B------:R-:W-:Y:S02]  /*54f0*/  DMUL R144, R74.reuse, R148 ;  /* 0x000000944a907228 */ /* 0x040fe40000000000 */
[----:B------:R-:W-:Y:S01]  /*5500*/  DMUL R146, R74, R230 ;  /* 0x000000e64a927228 */ /* 0x000fe20000000000 */
[----:B------:R-:W-:Y:S01]  /*5510*/  CS2R R154, SRZ ;  /* 0x00000000009a7805 */ /* 0x000fe2000001ff00 */
[----:B------:R-:W-:Y:S01]  /*5520*/  DFMA R250, R162, R136, R250 ;  /* 0x00000088a2fa722b */ /* 0x000fe200000000fa */
[----:B------:R-:W0:Y:S03]  /*5530*/  LDS.128 R148, [R7+0x40] ;  /* 0x0000400007947984 */ /* 0x000e260000000c00 */
[----:B------:R-:W-:Y:S01]  /*5540*/  DFMA R144, R240, R230, R144 ;  /* 0x000000e6f090722b */ /* 0x000fe20000000090 */
[----:B------:R-:W3:Y:S01]  /*5550*/  @!P2 LDG.E.64.CONSTANT R154, desc[UR76][R68.64+0xee80] ;  /* 0x00ee804c449aa981 */ /* 0x000ee2000c1e9b00 */
[----:B------:R-:W-:-:S03]  /*5560*/  DFMA R230, R26, R134, R138 ;  /* 0x000000861ae6722b */ /* 0x000fc6000000008a */
[----:B------:R-:W-:Y:S01]  /*5570*/  LDS.128 R136, [R7+0x50] ;  /* 0x0000500007887984 */ /* 0x000fe20000000c00 */
[----:B----4-:R-:W-:-:S04]  /*5580*/  DFMA R146, R240, R232, R146 ;  /* 0x000000e8f092722b */ /* 0x010fc80000000092 */
[----:B------:R-:W-:-:S04]  /*5590*/  DFMA R144, R230, R158, R144 ;  /* 0x0000009ee690722b */ /* 0x000fc80000000090 */
[----:B------:R-:W-:Y:S01]  /*55a0*/  DFMA R146, R230, R200, R146 ;  /* 0x000000c8e692722b */ /* 0x000fe20000000092 */
[----:B------:R-:W-:Y:S06]  /*55b0*/  BAR.SYNC.DEFER_BLOCKING 0x0 ;  /* 0x0000000000007b1d */ /* 0x000fec0000010000 */
[----:B------:R-:W-:Y:S04]  /*55c0*/  STS.64 [R9], R146 ;  /* 0x0000009209007388 */ /* 0x000fe80000000a00 */
[----:B------:R-:W-:Y:S01]  /*55d0*/  STS.64 [R10], R144 ;  /* 0x000000900a007388 */ /* 0x000fe20000000a00 */
[----:B------:R-:W-:Y:S06]  /*55e0*/  BAR.SYNC.DEFER_BLOCKING 0x0 ;  /* 0x0000000000007b1d */ /* 0x000fec0000010000 */
[----:B0-----:R-:W-:Y:S01]  /*55f0*/  DFMA R250, R160, R148, R250 ;  /* 0x00000094a0fa722b */ /* 0x001fe200000000fa */
[----:B------:R-:W0:Y:S04]  /*5600*/  LDS.128 R144, [R7] ;  /* 0x0000000007907984 */ /* 0x000e280000000c00 */
[----:B------:R-:W1:Y:S01]  /*5610*/  LDS.64 R148, [R5] ;  /* 0x0000000005947984 */ /* 0x000e620000000a00 */
[----:B------:R-:W-:-:S02]  /*5620*/  CS2R R156, SRZ ;  /* 0x00000000009c7805 */ /* 0x000fc4000001ff00 */
[----:B------:R-:W-:-:S04]  /*5630*/  DFMA R248, R70, R248, R250 ;  /* 0x000000f846f8722b */ /* 0x000fc800000000fa */
[----:B------:R-:W4:Y:S04]  /*5640*/  @!P2 LDG.E.64.CONSTANT R156, desc[UR76][R68.64+0x15a80] ;  /* 0x015a804c449ca981 */ /* 0x000f28000c1e9b00 */
[----:B------:R-:W-:Y:S01]  /*5650*/  DFMA R248, R166, R150, R248 ;  /* 0x00000096a6f8722b */ /* 0x000fe200000000f8 */
[----:B------:R-:W-:Y:S01]  /*5660*/  LDS.64 R150, [R5+0x60] ;  /* 0x0000600005967984 */ /* 0x000fe20000000a00 */
[-C--:B------:R-:W-:Y:S02]  /*5670*/  DFMA R232, R84, R238.reuse, R212 ;  /* 0x000000ee54e8722b */ /* 0x080fe400000000d4 */
[----:B------:R-:W-:Y:S02]  /*5680*/  DFMA R212, R88, R238, R218 ;  /* 0x000000ee58d4722b */ /* 0x000fe400000000da */
[----:B------:R-:W-:-:S02]  /*5690*/  DFMA R220, R238, R90, R220 ;  /* 0x0000005aeedc722b */ /* 0x000fc400000000dc */
[----:B------:R-:W-:Y:S01]  /*56a0*/  DFMA R236, R72, R238, R236 ;  /* 0x000000ee48ec722b */ /* 0x000fe200000000ec */
[----:B------:R-:W1:Y:S01]  /*56b0*/  LDS.128 R88, [R11+0x1680] ;  /* 0x001680000b587984 */ /* 0x000e620000000c00 */
[----:B------:R-:W-:Y:S02]  /*56c0*/  DFMA R214, R238, R86, R214 ;  /* 0x00000056eed6722b */ /* 0x000fe400000000d6 */
[----:B------:R-:W-:Y:S01]  /*56d0*/  DFMA R72, R176, R246, R248 ;  /* 0x000000f6b048722b */ /* 0x000fe200000000f8 */
[----:B------:R-:W1:Y:S01]  /*56e0*/  LDS.128 R84, [R7+0x10] ;  /* 0x0000100007547984 */ /* 0x000e620000000c00 */
[----:B------:R-:W-:Y:S02]  /*56f0*/  DMUL R208, R208, UR4 ;  /* 0x00000004d0d07c28 */ /* 0x000fe40008000000 */
[----:B------:R-:W-:Y:S01]  /*5700*/  DFMA R218, R238, R114, R228 ;  /* 0x00000072eeda722b */ /* 0x000fe200000000e4 */
[----:B------:R-:W1:Y:S01]  /*5710*/  LDS.64 R114, [R8+0x1680] ;  /* 0x0016800008727984 */ /* 0x000e620000000a00 */
[----:B0-----:R-:W-:-:S03]  /*5720*/  DMUL R144, R46, R144 ;  /* 0x000000902e907228 */ /* 0x001fc60000000000 */
[----:B------:R-:W-:Y:S01]  /*5730*/  LDS.64 R228, [R5+0x180] ;  /* 0x0001800005e47984 */ /* 0x000fe20000000a00 */
[----:B------:R-:W-:-:S03]  /*5740*/  DFMA R72, R174, R136, R72 ;  /* 0x00000088ae48722b */ /* 0x000fc60000000048 */
[----:B------:R-:W0:Y:S01]  /*5750*/  LDS.64 R136, [R5+0xc0] ;  /* 0x0000c00005887984 */ /* 0x000e220000000a00 */
[----:B------:R-:W-:Y:S02]  /*5760*/  DFMA R144, R16, R208, R144 ;  /* 0x000000d01090722b */ /* 0x000fe40000000090 */
[----:B------:R-:W-:Y:S01]  /*5770*/  DFMA R222, R92, R238, R222 ;  /* 0x000000ee5cde722b */ /* 0x000fe200000000de */
[----:B------:R-:W-:Y:S01]  /*5780*/  LDS.64 R208, [R5+0x120] ;  /* 0x0001200005d07984 */ /* 0x000fe20000000a00 */
[----:B------:R-:W-:Y:S02]  /*5790*/  DFMA R224, R238, R94, R224 ;  /* 0x0000005eeee0722b */ /* 0x000fe400000000e0 */
[----:B------:R-:W-:Y:S01]  /*57a0*/  DFMA R216, R112, R238, R216 ;  /* 0x000000ee70d8722b */ /* 0x000fe200000000d8 */
[----:B------:R-:W0:Y:S01]  /*57b0*/  LDS.128 R92, [R11+0x1690] ;  /* 0x001690000b5c7984 */ /* 0x000e220000000c00 */
[----:B-1----:R-:W-:-:S03]  /*57c0*/  DFMA R148, R38, R148, R144 ;  /* 0x000000942694722b */ /* 0x002fc60000000090 */
[----:B------:R-:W1:Y:S01]  /*57d0*/  LDS.64 R112, [R8+0x16e0] ;  /* 0x0016e00008707984 */ /* 0x000e620000000a00 */
[----:B------:R-:W-:Y:S02]  /*57e0*/  DMUL R74, R74, R158 ;  /* 0x0000009e4a4a7228 */ /* 0x000fe40000000000 */
[----:B------:R-:W-:Y:S01]  /*57f0*/  DFMA R244, R172, R244, R72 ;  /* 0x000000f4acf4722b */ /* 0x000fe20000000048 */
[----:B------:R-:W1:Y:S01]  /*5800*/  LDS.64 R144, [R8+0x1740] ;  /* 0x0017400008907984 */ /* 0x000e620000000a00 */
[----:B------:R-:W-:Y:S02]  /*5810*/  DFMA R146, R22, R146, R148 ;  /* 0x000000921692722b */ /* 0x000fe40000000094 */
[----:B------:R-:W-:Y:S01]  /*5820*/  DFMA R88, R196, R88, RZ ;  /* 0x00000058c458722b */ /* 0x000fe200000000ff */
[----:B------:R-:W-:Y:S01]  /*5830*/  LDS.64 R148, [R8+0x17a0] ;  /* 0x0017a00008947984 */ /* 0x000fe20000000a00 */
[----:B------:R-:W-:-:S03]  /*5840*/  DFMA R200, R240, R200, R74 ;  /* 0x000000c8f0c8722b */ /* 0x000fc6000000004a */
[----:B------:R-:W1:Y:S01]  /*5850*/  LDS.128 R72, [R11+0x16a0] ;  /* 0x0016a0000b487984 */ /* 0x000e620000000c00 */
[----:B------:R-:W-:Y:S02]  /*5860*/  DFMA R146, R30, R150, R146 ;  /* 0x000000961e92722b */ /* 0x000fe40000000092 */
[----:B------:R-:W-:Y:S01]  /*5870*/  DFMA R138, R170, R138, R244 ;  /* 0x0000008aaa8a722b */ /* 0x000fe200000000f4 */
[----:B------:R-:W-:Y:S05]  /*5880*/  LDS.64 R158, [R8+0x1800] ;  /* 0x00180000089e7984 */ /* 0x000fea0000000a00 */
[----:B------:R-:W-:Y:S02]  /*5890*/  DFMA R84, R40, R84, R146 ;  /* 0x000000542854722b */ /* 0x000fe40000000092 */
[----:B------:R-:W-:-:S02]  /*58a0*/  DFMA R114, R100, R114, RZ ;  /* 0x000000726472722b */ /* 0x000fc400000000ff */
[----:B------:R-:W-:Y:S02]  /*58b0*/  DFMA R90, R194, R90, R88 ;  /* 0x0000005ac25a722b */ /* 0x000fe40000000058 */
[----:B------:R-:W-:Y:S02]  /*58c0*/  DFMA R242, R168, R242, R138 ;  /* 0x000000f2a8f2722b */ /* 0x000fe4000000008a */
[----:B0-----:R-:W-:Y:S01]  /*58d0*/  DFMA R84, R20, R136, R84 ;  /* 0x000000881454722b */ /* 0x001fe20000000054 */
[----:B------:R-:W0:Y:S01]  /*58e0*/  LDS.128 R136, [R6+0x40e0] ;  /* 0x0040e00006887984 */ /* 0x000e220000000c00 */
[----:B------:R-:W-:Y:S02]  /*58f0*/  DFMA R150, R230, R226, R200 ;  /* 0x000000e2e696722b */ /* 0x000fe400000000c8 */
[----:B------:R-:W-:Y:S01]  /*5900*/  DFMA R146, R192, R92, R90 ;  /* 0x0000005cc092722b */ /* 0x000fe2000000005a */
[----:B------:R-:W-:Y:S01]  /*5910*/  LDS.64 R226, [R8+0x18c0] ;  /* 0x0018c00008e27984 */ /* 0x000fe20000000a00 */
[----:B-1----:R-:W-:-:S03]  /*5920*/  DFMA R200, R112, R102, R114 ;  /* 0x0000006670c8722b */ /* 0x002fc60000000072 */
[----:B------:R-:W1:Y:S04]  /*5930*/  LDS.128 R88, [R7+0x20] ;  /* 0x0000200007587984 */ /* 0x000e680000000c00 */
[----:B------:R-:W1:Y:S04]  /*5940*/  LDS.128 R112, [R11+0x16b0] ;  /* 0x0016b0000b707984 */ /* 0x000e680000000c00 */
[----:B------:R-:W1:Y:S01]  /*5950*/  LDS.64 R92, [R8+0x1860] ;  /* 0x00186000085c7984 */ /* 0x000e620000000a00 */
[----:B------:R-:W-:Y:S02]  /*5960*/  DFMA R146, R190, R94, R146 ;  /* 0x0000005ebe92722b */ /* 0x000fe40000000092 */
[----:B------:R-:W-:Y:S01]  /*5970*/  DFMA R94, R48, R86, R84 ;  /* 0x00000056305e722b */ /* 0x000fe20000000054 */
[----:B------:R-:W1:Y:S01]  /*5980*/  LDS.128 R84, [R6+0x40f0] ;  /* 0x0040f00006547984 */ /* 0x000e620000000c00 */
[----:B------:R-:W-:-:S02]  /*5990*/  DADD R230, R234, R242 ;  /* 0x00000000eae67229 */ /* 0x000fc400000000f2 */
[----:B------:R-:W-:Y:S02]  /*59a0*/  DFMA R234, R80, R144, R200 ;  /* 0x0000009050ea722b */ /* 0x000fe400000000c8 */
[----:B------:R-:W-:Y:S02]  /*59b0*/  DFMA R72, R188, R72, R146 ;  /* 0x00000048bc48722b */ /* 0x000fe40000000092 */
[----:B------:R-:W1:Y:S01]  /*59c0*/  LDS.128 R144, [R11+0x16c0] ;  /* 0x0016c0000b907984 */ /* 0x000e620000000c00 */
[----:B------:R-:W-:Y:S02]  /*59d0*/  DFMA R200, R140, R150, R202 ;  /* 0x000000968cc8722b */ /* 0x000fe400000000ca */
[----:B------:R-:W-:Y:S01]  /*59e0*/  DFMA R94, R36, R208, R94 ;  /* 0x000000d0245e722b */ /* 0x000fe2000000005e */
[----:B------:R-:W1:Y:S01]  /*59f0*/  LDS.64 R140, [R8+0x1920] ;  /* 0x00192000088c7984 */ /* 0x000e620000000a00 */
[----:B------:R-:W-:Y:S02]  /*5a00*/  DFMA R148, R148, R82, R234 ;  /* 0x000000529494722b */ /* 0x000fe400000000ea */
[----:B------:R-:W-:Y:S01]  /*5a10*/  DFMA R208, R186, R74, R72 ;  /* 0x0000004abad0722b */ /* 0x000fe20000000048 */
[----:B------:R-:W1:Y:S01]  /*5a20*/  LDS.128 R72, [R6+0x4100] ;  /* 0x0041000006487984 */ /* 0x000e620000000c00 */
[----:B0-----:R-:W-:-:S04]  /*5a30*/  DFMA R202, R34, R136, RZ ;  /* 0x0000008822ca722b */ /* 0x001fc800000000ff */
[----:B------:R-:W-:Y:S01]  /*5a40*/  DFMA R234, R96, R158, R148 ;  /* 0x0000009e60ea722b */ /* 0x000fe20000000094 */
[----:B------:R-:W0:Y:S03]  /*5a50*/  LDS.64 R158, [R8+0x1980] ;  /* 0x00198000089e7984 */ /* 0x000e260000000a00 */
[----:B------:R-:W-:Y:S02]  /*5a60*/  DFMA R202, R12, R138, R202 ;  /* 0x0000008a0cca722b */ /* 0x000fe400000000ca */
[----:B-1----:R-:W-:Y:S01]  /*5a70*/  DFMA R148, R52, R88, R94 ;  /* 0x000000583494722b */ /* 0x002fe2000000005e */
[----:B------:R-:W1:Y:S01]  /*5a80*/  LDS.64 R88, [R8+0x19e0] ;  /* 0x0019e00008587984 */ /* 0x000e620000000a00 */
[----:B------:R-:W-:Y:S02]  /*5a90*/  DFMA R208, R184, R112, R208 ;  /* 0x00000070b8d0722b */ /* 0x000fe400000000d0 */
[----:B------:R-:W-:Y:S01]  /*5aa0*/  DFMA R112, R92, R98, R234 ;  /* 0x000000625c70722b */ /* 0x000fe200000000ea */
[----:B------:R-:W1:Y:S01]  /*5ab0*/  LDS.128 R92, [R6+0x4110] ;  /* 0x00411000065c7984 */ /* 0x000e620000000c00 */
[----:B------:R-:W-:-:S04]  /*5ac0*/  DFMA R206, R150, R142, R206 ;  /* 0x0000008e96ce722b */ /* 0x000fc800000000ce */
[----:B------:R-:W-:Y:S02]  /*5ad0*/  DFMA R208, R182, R114, R208 ;  /* 0x00000072b6d0722b */ /* 0x000fe400000000d0 */
[----:B------:R-:W-:Y:S02]  /*5ae0*/  DFMA R142, R18, R84, R202 ;  /* 0x00000054128e722b */ /* 0x000fe400000000ca */
[----:B------:R-:W-:Y:S02]  /*5af0*/  DFMA R202, R104, R226, R112 ;  /* 0x000000e268ca722b */ /* 0x000fe40000000070 */
[----:B------:R-:W-:Y:S02]  /*5b00*/  DFMA R114, R58, R228, R148 ;  /* 0x000000e43a72722b */ /* 0x000fe40000000094 */
[----:B------:R-:W-:Y:S01]  /*5b10*/  DFMA R112, R180, R144, R208 ;  /* 0x00000090b470722b */ /* 0x000fe200000000d0 */
[----:B------:R-:W1:Y:S01]  /*5b20*/  LDS.64 R228, [R5+0x1e0] ;  /* 0x0001e00005e47984 */ /* 0x000e620000000a00 */
[----:B------:R-:W-:-:S02]  /*5b30*/  DFMA R142, R64, R86, R142 ;  /* 0x00000056408e722b */ /* 0x000fc4000000008e */
[----:B------:R-:W-:Y:S01]  /*5b40*/  DFMA R226, R116, R150, R236 ;  /* 0x0000009674e2722b */ /* 0x000fe200000000ec */
[----:B------:R-:W1:Y:S01]  /*5b50*/  LDS.64 R208, [R8+0x1a40] ;  /* 0x001a400008d07984 */ /* 0x000e620000000a00 */
[----:B------:R-:W-:Y:S02]  /*5b60*/  DFMA R144, R140, R106, R202 ;  /* 0x0000006a8c90722b */ /* 0x000fe400000000ca */
[----:B------:R-:W-:Y:S02]  /*5b70*/  DFMA R116, R56, R90, R114 ;  /* 0x0000005a3874722b */ /* 0x000fe40000000072 */
[----:B------:R-:W-:Y:S02]  /*5b80*/  DFMA R202, R120, R150, R232 ;  /* 0x0000009678ca722b */ /* 0x000fe400000000e8 */
[----:B------:R-:W-:Y:S01]  /*5b90*/  DFMA R90, R16, R72, R142 ;  /* 0x00000048105a722b */ /* 0x000fe2000000008e */
[----:B------:R-:W-:Y:S01]  /*5ba0*/  LDS.64 R120, [R5+0x240] ;  /* 0x0002400005787984 */ /* 0x000fe20000000a00 */
[----:B------:R-:W-:-:S03]  /*5bb0*/  DFMA R232, R178, R146, R112 ;  /* 0x00000092b2e8722b */ /* 0x000fc60000000070 */
[----:B------:R-:W2:Y:S01]  /*5bc0*/  LDS.128 R112, [R6+0x4120] ;  /* 0x0041200006707984 */ /* 0x000ea20000000c00 */
[----:B0-----:R-:W-:Y:S02]  /*5bd0*/  DFMA R236, R76, R158, R144 ;  /* 0x0000009e4cec722b */ /* 0x001fe40000000090 */
[----:B------:R-:W-:Y:S01]  /*5be0*/  DFMA R90, R32, R74, R90 ;  /* 0x0000004a205a722b */ /* 0x000fe2000000005a */
[----:B------:R-:W0:Y:S04]  /*5bf0*/  LDS.128 R140, [R7+0x30] ;  /* 0x00003000078c7984 */ /* 0x000e280000000c00 */
[----:B------:R-:W0:Y:S04]  /*5c00*/  LDS.128 R144, [R11+0x16d0] ;  /* 0x0016d0000b907984 */ /* 0x000e280000000c00 */
[----:B------:R-:W0:Y:S01]  /*5c10*/  LDS.64 R158, [R8+0x1aa0] ;  /* 0x001aa000089e7984 */ /* 0x000e220000000a00 */
[----:B-1----:R-:W-:-:S02]  /*5c20*/  DFMA R236, R88, R78, R236 ;  /* 0x0000004e58ec722b */ /* 0x002fc400000000ec */
[----:B------:R-:W-:Y:S01]  /*5c30*/  DFMA R234, R28, R92, R90 ;  /* 0x0000005c1cea722b */ /* 0x000fe2000000005a */
[----:B------:R-:W1:Y:S01]  /*5c40*/  LDS.128 R88, [R6+0x4130] ;  /* 0x0041300006587984 */ /* 0x000e620000000c00 */
[----:B------:R-:W-:-:S06]  /*5c50*/  CS2R R148, SRZ ;  /* 0x0000000000947805 */ /* 0x000fcc000001ff00 */
[----:B------:R-:W-:Y:S01]  /*5c60*/  DFMA R234, R14, R94, R234 ;  /* 0x0000005e0eea722b */ /* 0x000fe200000000ea */
[----:B------:R-:W4:Y:S01]  /*5c70*/  @!P2 LDG.E.64.CONSTANT R148, desc[UR76][R68.64+0x12480] ;  /* 0x0124804c4494a981 */ /* 0x000f22000c1e9b00 */
[----:B------:R-:W-:-:S03]  /*5c80*/  DFMA R228, R54, R228, R116 ;  /* 0x000000e436e4722b */ /* 0x000fc60000000074 */
[----:B------:R-:W1:Y:S01]  /*5c90*/  LDS.64 R116, [R5+0x2a0] ;  /* 0x0002a00005747984 */ /* 0x000e620000000a00 */
[----:B------:R-:W-:Y:S02]  /*5ca0*/  DFMA R208, R108, R208, R236 ;  /* 0x000000d06cd0722b */ /* 0x000fe400000000ec */
[----:B------:R-:W-:Y:S02]  /*5cb0*/  DFMA R214, R150, R122, R214 ;  /* 0x0000007a96d6722b */ /* 0x000fe400000000d6 */
[----:B------:R-:W-:Y:S02]  /*5cc0*/  DFMA R212, R124, R150, R212 ;  /* 0x000000967cd4722b */ /* 0x000fe400000000d4 */
[----:B--2---:R-:W-:Y:S02]  /*5cd0*/  DFMA R122, R60, R112, R234 ;  /* 0x000000703c7a722b */ /* 0x004fe400000000ea */
[----:B------:R-:W-:Y:S01]  /*5ce0*/  DFMA R220, R150, R126, R220 ;  /* 0x0000007e96dc722b */ /* 0x000fe200000000dc */
[----:B------:R-:W-:Y:S01]  /*5cf0*/  LDS.64 R234, [R5+0x3c0] ;  /* 0x0003c00005ea7984 */ /* 0x000fe20000000a00 */
[----:B0-----:R-:W-:-:S02]  /*5d00*/  DFMA R124, R50, R140, R228 ;  /* 0x0000008c327c722b */ /* 0x001fc400000000e4 */
[----:B------:R-:W-:Y:S02]  /*5d10*/  DFMA R232, R42, R144, R232 ;  /* 0x000000902ae8722b */ /* 0x000fe400000000e8 */
[----:B------:R-:W-:Y:S02]  /*5d20*/  DFMA R122, R66, R114, R122 ;  /* 0x00000072427a722b */ /* 0x000fe4000000007a */
[----:B------:R-:W-:Y:S02]  /*5d30*/  DFMA R144, R158, R110, R208 ;  /* 0x0000006e9e90722b */ /* 0x000fe400000000d0 */
[----:B------:R-:W-:Y:S02]  /*5d40*/  DFMA R124, R44, R120, R124 ;  /* 0x000000782c7c722b */ /* 0x000fe4000000007c */
[----:B------:R-:W-:Y:S02]  /*5d50*/  DFMA R146, R62, R146, R232 ;  /* 0x000000923e92722b */ /* 0x000fe400000000e8 */
[----:B-1----:R-:W-:Y:S01]  /*5d60*/  DFMA R238, R24, R88, R122 ;  /* 0x0000005818ee722b */ /* 0x002fe2000000007a */
[----:B------:R-:W-:Y:S01]  /*5d70*/  LDS.64 R232, [R5+0x420] ;  /* 0x0004200005e87984 */ /* 0x000fe20000000a00 */
[----:B------:R-:W-:-:S02]  /*5d80*/  DMUL R140, R144, R198 ;  /* 0x000000c6908c7228 */ /* 0x000fc40000000000 */
[----:B------:R-:W-:Y:S01]  /*5d90*/  DFMA R142, R164, R142, R124 ;  /* 0x0000008ea48e722b */ /* 0x000fe2000000007c */
[----:B------:R-:W0:Y:S01]  /*5da0*/  LDS.128 R120, [R7+0x40] ;  /* 0x0000400007787984 */ /* 0x000e220000000c00 */
[----:B------:R-:W-:Y:S02]  /*5db0*/  DMUL R210, R144, R210 ;  /* 0x000000d290d27228 */ /* 0x000fe40000000000 */
[----:B------:R-:W-:Y:S02]  /*5dc0*/  DFMA R238, R26, R90, R238 ;  /* 0x0000005a1aee722b */ /* 0x000fe400000000ee */
[----:B------:R-:W-:Y:S02]  /*5dd0*/  DFMA R124, R146, R204, R140 ;  /* 0x000000cc927c722b */ /* 0x000fe4000000008c */
[----:B------:R-:W-:Y:S02]  /*5de0*/  DFMA R236, R162, R116, R142 ;  /* 0x00000074a2ec722b */ /* 0x000fe4000000008e */
[----:B------:R-:W-:Y:S01]  /*5df0*/  DFMA R140, R146, R198, R210 ;  /* 0x000000c6928c722b */ /* 0x000fe200000000d2 */
[----:B------:R-:W-:Y:S03]  /*5e00*/  LDS.64 R116, [R5+0x360] ;  /* 0x0003600005747984 */ /* 0x000fe60000000a00 */
[----:B------:R-:W-:Y:S01]  /*5e10*/  DFMA R242, R238, R152, R124 ;  /* 0x00000098eef2722b */ /* 0x000fe2000000007c */
[----:B------:R-:W1:Y:S04]  /*5e20*/  LDS.64 R210, [R5+0x300] ;  /* 0x0003000005d27984 */ /* 0x000e680000000a00 */
[----:B------:R-:W-:Y:S01]  /*5e30*/  LDS.128 R124, [R7+0x50] ;  /* 0x00005000077c7984 */ /* 0x000fe20000000c00 */
[----:B------:R-:W-:Y:S01]  /*5e40*/  BAR.SYNC.DEFER_BLOCKING 0x0 ;  /* 0x0000000000007b1d */ /* 0x000fe20000010000 */
[----:B------:R-:W-:-:S02]  /*5e50*/  CS2R R208, SRZ ;  /* 0x0000000000d07805 */ /* 0x000fc4000001ff00 */
[----:B------:R-:W-:-:S04]  /*5e60*/  CS2R R228, SRZ ;  /* 0x0000000000e47805 */ /* 0x000fc8000001ff00 */
[----:B------:R-:W2:Y:S01]  /*5e70*/  @!P2 LDG.E.64.CONSTANT R208, desc[UR76][R68.64+0x5100] ;  /* 0x0051004c44d0a981 */ /* 0x000ea2000c1e9b00 */
[----:B---3--:R-:W-:-:S03]  /*5e80*/  DFMA R244, R238, R154, R140 ;  /* 0x0000009aeef4722b */ /* 0x008fc6000000008c */
[----:B------:R-:W3:Y:S01]  /*5e90*/  @!P2 LDG.E.64.CONSTANT R228, desc[UR76][R68.64+0x1b00] ;  /* 0x001b004c44e4a981 */ /* 0x000ee2000c1e9b00 */
[----:B------:R-:W-:-:S06]  /*5ea0*/  CS2R R204, SRZ ;  /* 0x0000000000cc7805 */ /* 0x000fcc000001ff00 */
[----:B------:R-:W3:Y:S04]  /*5eb0*/  @!P2 LDG.E.64.CONSTANT R204, desc[UR76][R68.64+0x8700] ;  /* 0x0087004c44cca981 */ /* 0x000ee8000c1e9b00 */
[----:B------:R-:W-:Y:S04]  /*5ec0*/  STS.64 [R9], R242 ;  /* 0x000000f209007388 */ /* 0x000fe80000000a00 */
[----:B------:R-:W-:Y:S01]  /*5ed0*/  STS.64 [R10], R244 ;  /* 0x000000f40a007388 */ /* 0x000fe20000000a00 */
[----:B------:R-:W-:Y:S01]  /*5ee0*/  BAR.SYNC.DEFER_BLOCKING 0x0 ;  /* 0x0000000000007b1d */ /* 0x000fe20000010000 */
[----:B------:R-:W-:-:S06]  /*5ef0*/  CS2R R158, SRZ ;  /* 0x00000000009e7805 */ /* 0x000fcc000001ff00 */
[----:B------:R-:W3:Y:S01]  /*5f00*/  @!P2 LDG.E.64.CONSTANT R158, desc[UR76][R68.64+0xbd00] ;  /* 0x00bd004c449ea981 */ /* 0x000ee2000c1e9b00 */
[----:B------:R-:W-:-:S06]  /*5f10*/  CS2R R198, SRZ ;  /* 0x0000000000c67805 */ /* 0x000fcc000001ff00 */
[----:B------:R-:W3:Y:S04]  /*5f20*/  @!P2 LDG.E.64.CONSTANT R198, desc[UR76][R68.64+0xf300] ;  /* 0x00f3004c44c6a981 */ /* 0x000ee8000c1e9b00 */
[----:B------:R-:W4:Y:S04]  /*5f30*/  LDS.128 R140, [R7] ;  /* 0x00000000078c7984 */ /* 0x000f280000000c00 */
[----:B------:R-:W4:Y:S01]  /*5f40*/  LDS.64 R240, [R5] ;  /* 0x0000000005f07984 */ /* 0x000f220000000a00 */
[----:B0-----:R-:W-:Y:S02]  /*5f50*/  DFMA R120, R160, R120, R236 ;  /* 0x00000078a078722b */ /* 0x001fe400000000ec */
[----:B------:R-:W-:Y:S01]  /*5f60*/  DFMA R222, R128, R150, R222 ;  /* 0x0000009680de722b */ /* 0x000fe200000000de */
[----:B------:R-:W-:Y:S01]  /*5f70*/  LDS.64 R244, [R8+0x1ec0] ;  /* 0x001ec00008f47984 */ /* 0x000fe20000000a00 */
[----:B------:R-:W-:-:S03]  /*5f80*/  DFMA R224, R150, R130, R224 ;  /* 0x0000008296e0722b */ /* 0x000fc600000000e0 */
[----:B------:R-:W0:Y:S01]  /*5f90*/  LDS.128 R128, [R11+0x1b00] ;  /* 0x001b00000b807984 */ /* 0x000e220000000c00 */
[----:B-1----:R-:W-:Y:S02]  /*5fa0*/  DFMA R120, R70, R210, R120 ;  /* 0x000000d24678722b */ /* 0x002fe40000000078 */
[----:B------:R-:W-:Y:S01]  /*5fb0*/  DFMA R210, R150, R118, R230 ;  /* 0x0000007696d2722b */ /* 0x000fe200000000e6 */
[----:B------:R-:W-:Y:S04]  /*5fc0*/  STL.64 [R1], R2 ;  /* 0x0000000201007387 */ /* 0x000fe80000100a00 */
[----:B------:R-:W1:Y:S01]  /*5fd0*/  LDS.64 R118, [R5+0x60] ;  /* 0x0000600005767984 */ /* 0x000e620000000a00 */
[----:B------:R-:W-:Y:S02]  /*5fe0*/  DFMA R216, R132, R150, R216 ;  /* 0x0000009684d8722b */ /* 0x000fe400000000d8 */
[----:B------:R-:W-:Y:S01]  /*5ff0*/  DFMA R132, R166, R122, R120 ;  /* 0x0000007aa684722b */ /* 0x000fe20000000078 */
[----:B------:R-:W-:Y:S01]  /*6000*/  LDS.64 R248, [R5+0x360] ;  /* 0x0003600005f87984 */ /* 0x000fe20000000a00 */
[----:B----4-:R-:W-:-:S03]  /*6010*/  DMUL R156, R156, UR4 ;  /* 0x000000049c9c7c28 */ /* 0x010fc60008000000 */
[----:B------:R-:W4:Y:S01]  /*6020*/  LDS.128 R120, [R7+0x10] ;  /* 0x0000100007787984 */ /* 0x000f220000000c00 */
[----:B------:R-:W-:Y:S02]  /*6030*/  DFMA R218, R150, R134, R218 ;  /* 0x0000008696da722b */ /* 0x000fe400000000da */
[----:B------:R-:W-:Y:S02]  /*6040*/  DFMA R116, R176, R116, R132 ;  /* 0x00000074b074722b */ /* 0x000fe40000000084 */
[----:B------:R-:W-:Y:S01]  /*6050*/  DMUL R140, R46, R140 ;  /* 0x0000008c2e8c7228 */ /* 0x000fe20000000000 */
[----:B------:R-:W4:Y:S01]  /*6060*/  LDS.128 R132, [R11+0x1b10] ;  /* 0x001b10000b847984 */ /* 0x000f220000000c00 */
[----:B------:R-:W-:-:S03]  /*6070*/  CS2R R236, SRZ ;  /* 0x0000000000ec7805 */ /* 0x000fc6000001ff00 */
[----:B------:R-:W-:Y:S03]  /*6080*/  LDS.64 R2, [R5+0x300] ;  /* 0x0003000005027984 */ /* 0x000fe60000000a00 */
[----:B------:R-:W-:Y:S01]  /*6090*/  DFMA R140, R32, R156, R140 ;  /* 0x0000009c208c722b */ /* 0x000fe2000000008c */
[----:B------:R-:W3:Y:S04]  /*60a0*/  @!P2 LDG.E.64.CONSTANT R236, desc[UR76][R68.64+0x15f00] ;  /* 0x015f004c44eca981 */ /* 0x000ee8000c1e9b00 */
[----:B------:R-:W4:Y:S03]  /*60b0*/  LDS.64 R156, [R8+0x1b00] ;  /* 0x001b0000089c7984 */ /* 0x000f260000000a00 */
[----:B------:R-:W-:-:S02]  /*60c0*/  DFMA R240, R38, R240, R140 ;  /* 0x000000f026f0722b */ /* 0x000fc4000000008c */
[----:B------:R-:W4:Y:S06]  /*60d0*/  LDS.64 R140, [R5+0xc0] ;  /* 0x0000c000058c7984 */ /* 0x000f2c0000000a00 */
[----:B------:R-:W-:Y:S02]  /*60e0*/  DFMA R142, R22, R142, R240 ;  /* 0x0000008e168e722b */ /* 0x000fe400000000f0 */
[----:B------:R-:W-:Y:S01]  /*60f0*/  DFMA R150, R174, R124, R116 ;  /* 0x0000007cae96722b */ /* 0x000fe20000000074 */
[----:B------:R-:W-:Y:S01]  /*6100*/  LDS.64 R240, [R8+0x1f20] ;  /* 0x001f200008f07984 */ /* 0x000fe20000000a00 */
[----:B0-----:R-:W-:-:S03]  /*6110*/  DFMA R128, R196, R128, RZ ;  /* 0x00000080c480722b */ /* 0x001fc600000000ff */
[----:B------:R-:W0:Y:S01]  /*6120*/  LDS.64 R124, [R8+0x1b60] ;  /* 0x001b6000087c7984 */ /* 0x000e220000000a00 */
[----:B-1----:R-:W-:-:S03]  /*6130*/  DFMA R142, R30, R118, R142 ;  /* 0x000000761e8e722b */ /* 0x002fc6000000008e */
[----:B------:R-:W-:Y:S01]  /*6140*/  LDS.128 R116, [R11+0x1b20] ;  /* 0x001b20000b747984 */ /* 0x000fe20000000c00 */
[----:B------:R-:W-:-:S04]  /*6150*/  DFMA R128, R194, R130, R128 ;  /* 0x00000082c280722b */ /* 0x000fc80000000080 */
[----:B----4-:R-:W-:Y:S02]  /*6160*/  DFMA R120, R40, R120, R142 ;  /* 0x000000782878722b */ /* 0x010fe4000000008e */
[----:B------:R-:W1:Y:S02]  /*6170*/  LDS.64 R142, [R8+0x1bc0] ;  /* 0x001bc000088e7984 */ /* 0x000e640000000a00 */
[----:B------:R-:W-:Y:S02]  /*6180*/  DFMA R128, R192, R132, R128 ;  /* 0x00000084c080722b */ /* 0x000fe40000000080 */
[----:B------:R-:W4:Y:S01]  /*6190*/  LDS.64 R132, [R8+0x1c20] ;  /* 0x001c200008847984 */ /* 0x000f220000000a00 */
[----:B------:R-:W-:-:S05]  /*61a0*/  DFMA R150, R172, R234, R150 ;  /* 0x000000eaac96722b */ /* 0x000fca0000000096 */
[----:B------:R-:W-:Y:S02]  /*61b0*/  DFMA R134, R190, R134, R128 ;  /* 0x00000086be86722b */ /* 0x000fe40000000080 */
[----:B------:R-:W-:Y:S02]  /*61c0*/  DFMA R128, R100, R156, RZ ;  /* 0x0000009c6480722b */ /* 0x000fe400000000ff */
[----:B------:R-:W-:Y:S01]  /*61d0*/  DFMA R230, R20, R140, R120 ;  /* 0x0000008c14e6722b */ /* 0x000fe20000000078 */
[----:B------:R-:W4:Y:S01]  /*61e0*/  LDS.64 R120, [R8+0x1c80] ;  /* 0x001c800008787984 */ /* 0x000f220000000a00 */
[----:B------:R-:W-:-:S03]  /*61f0*/  DFMA R156, R170, R126, R150 ;  /* 0x0000007eaa9c722b */ /* 0x000fc60000000096 */
[----:B------:R-:W4:Y:S01]  /*6200*/  LDS.64 R140, [R5+0x120] ;  /* 0x00012000058c7984 */ /* 0x000f220000000a00 */
[----:B------:R-:W-:Y:S02]  /*6210*/  DMUL R150, R144, R154 ;  /* 0x0000009a90967228 */ /* 0x000fe40000000000 */
[----:B------:R-:W-:Y:S01]  /*6220*/  DFMA R230, R48, R122, R230 ;  /* 0x0000007a30e6722b */ /* 0x000fe200000000e6 */
[----:B------:R-:W-:Y:S01]  /*6230*/  LDS.64 R154, [R5+0x180] ;  /* 0x00018000059a7984 */ /* 0x000fe20000000a00 */
[----:B0-----:R-:W-:-:S03]  /*6240*/  DFMA R144, R124, R102, R128 ;  /* 0x000000667c90722b */ /* 0x001fc60000000080 */
[----:B------:R-:W0:Y:S04]  /*6250*/  LDS.64 R122, [R8+0x1ce0] ;  /* 0x001ce000087a7984 */ /* 0x000e280000000a00 */
[----:B------:R-:W0:Y:S04]  /*6260*/  LDS.128 R124, [R7+0x20] ;  /* 0x00002000077c7984 */ /* 0x000e280000000c00 */
[----:B------:R-:W0:Y:S01]  /*6270*/  LDS.128 R128, [R11+0x1b30] ;  /* 0x001b30000b807984 */ /* 0x000e220000000c00 */
[----:B-1----:R-:W-:-:S03]  /*6280*/  DFMA R142, R80, R142, R144 ;  /* 0x0000008e508e722b */ /* 0x002fc60000000090 */
[----:B------:R-:W1:Y:S01]  /*6290*/  LDS.64 R144, [R8+0x1d40] ;  /* 0x001d400008907984 */ /* 0x000e620000000a00 */
[----:B------:R-:W-:-:S03]  /*62a0*/  DFMA R234, R188, R116, R134 ;  /* 0x00000074bcea722b */ /* 0x000fc60000000086 */
[----:B------:R-:W1:Y:S01]  /*62b0*/  LDS.64 R116, [R8+0x1da0] ;  /* 0x001da00008747984 */ /* 0x000e620000000a00 */
[----:B----4-:R-:W-:-:S03]  /*62c0*/  DFMA R142, R132, R82, R142 ;  /* 0x00000052848e722b */ /* 0x010fc6000000008e */
[----:B------:R-:W4:Y:S01]  /*62d0*/  LDS.128 R132, [R6+0x4140] ;  /* 0x0041400006847984 */ /* 0x000f220000000c00 */
[----:B------:R-:W-:Y:S02]  /*62e0*/  DFMA R118, R186, R118, R234 ;  /* 0x00000076ba76722b */ /* 0x000fe400000000ea */
[----:B------:R-:W-:Y:S01]  /*62f0*/  DFMA R146, R146, R152, R150 ;  /* 0x000000989292722b */ /* 0x000fe20000000096 */
[----:B------:R-:W-:Y:S01]  /*6300*/  LDS.64 R234, [R5+0x1e0] ;  /* 0x0001e00005ea7984 */ /* 0x000fe20000000a00 */
[----:B------:R-:W-:Y:S02]  /*6310*/  DFMA R120, R96, R120, R142 ;  /* 0x000000786078722b */ /* 0x000fe4000000008e */
[----:B------:R-:W-:Y:S01]  /*6320*/  DFMA R230, R36, R140, R230 ;  /* 0x0000008c24e6722b */ /* 0x000fe200000000e6 */
[----:B------:R-:W4:Y:S05]  /*6330*/  LDS.128 R140, [R6+0x4150] ;  /* 0x00415000068c7984 */ /* 0x000f2a0000000c00 */
[----:B0-----:R-:W-:-:S02]  /*6340*/  DFMA R150, R122, R98, R120 ;  /* 0x000000627a96722b */ /* 0x001fc40000000078 */
[----:B------:R-:W0:Y:S01]  /*6350*/  LDS.128 R120, [R11+0x1b40] ;  /* 0x001b40000b787984 */ /* 0x000e220000000c00 */
[----:B------:R-:W-:-:S03]  /*6360*/  DFMA R230, R52, R124, R230 ;  /* 0x0000007c34e6722b */ /* 0x000fc600000000e6 */
[----:B------:R-:W0:Y:S01]  /*6370*/  LDS.64 R124, [R8+0x1e00] ;  /* 0x001e0000087c7984 */ /* 0x000e220000000a00 */
[----:B------:R-:W-:Y:S02]  /*6380*/  DFMA R118, R184, R128, R118 ;  /* 0x00000080b876722b */ /* 0x000fe40000000076 */
[----:B-1----:R-:W-:Y:S01]  /*6390*/  DFMA R150, R104, R144, R150 ;  /* 0x000000906896722b */ /* 0x002fe20000000096 */
[----:B------:R-:W1:Y:S05]  /*63a0*/  LDS.64 R144, [R8+0x1e60] ;  /* 0x001e600008907984 */ /* 0x000e6a0000000a00 */
[----:B------:R-:W-:Y:S01]  /*63b0*/  DFMA R246, R182, R130, R118 ;  /* 0x00000082b6f6722b */ /* 0x000fe20000000076 */
[----:B------:R-:W1:Y:S01]  /*63c0*/  LDS.128 R128, [R6+0x4160] ;  /* 0x0041600006807984 */ /* 0x000e620000000c00 */
[----:B------:R-:W-:-:S02]  /*63d0*/  DFMA R152, R116, R106, R150 ;  /* 0x0000006a7498722b */ /* 0x000fc40000000096 */
[----:B----4-:R-:W-:-:S08]  /*63e0*/  DFMA R116, R34, R132, RZ ;  /* 0x000000842274722b */ /* 0x010fd000000000ff */
[----:B------:R-:W-:Y:S02]  /*63f0*/  DFMA R150, R12, R134, R116 ;  /* 0x000000860c96722b */ /* 0x000fe40000000074 */
[----:B------:R-:W4:Y:S06]  /*6400*/  LDS.128 R116, [R6+0x4170] ;  /* 0x0041700006747984 */ /* 0x000f2c0000000c00 */
[----:B------:R-:W-:Y:S02]  /*6410*/  DFMA R150, R18, R140, R150 ;  /* 0x0000008c1296722b */ /* 0x000fe40000000096 */
[----:B------:R-:W-:-:S02]  /*6420*/  DFMA R154, R58, R154, R230 ;  /* 0x0000009a3a9a722b */ /* 0x000fc400000000e6 */
[----:B0-----:R-:W-:Y:S02]  /*6430*/  DFMA R246, R180, R120, R246 ;  /* 0x00000078b4f6722b */ /* 0x001fe400000000f6 */
[----:B------:R-:W-:Y:S02]  /*6440*/  DFMA R124, R76, R124, R152 ;  /* 0x0000007c4c7c722b */ /* 0x000fe40000000098 */
[----:B------:R-:W-:Y:S02]  /*6450*/  DFMA R120, R64, R142, R150 ;  /* 0x0000008e4078722b */ /* 0x000fe40000000096 */
[----:B------:R-:W-:Y:S01]  /*6460*/  DFMA R238, R238, R148, R146 ;  /* 0x00000094eeee722b */ /* 0x000fe20000000092 */
[----:B------:R-:W-:Y:S01]  /*6470*/  CS2R R230, SRZ ;  /* 0x0000000000e67805 */ /* 0x000fe2000001ff00 */
[----:B------:R-:W-:Y:S01]  /*6480*/  DFMA R154, R56, R126, R154 ;  /* 0x0000007e389a722b */ /* 0x000fe2000000009a */
[----:B------:R-:W-:Y:S01]  /*6490*/  LDS.128 R148, [R11+0x1b50] ;  /* 0x001b50000b947984 */ /* 0x000fe20000000c00 */
[----:B-1----:R-:W-:-:S03]  /*64a0*/  DFMA R144, R144, R78, R124 ;  /* 0x0000004e9090722b */ /* 0x002fc6000000007c */
[----:B------:R-:W0:Y:S01]  /*64b0*/  LDS.128 R124, [R6+0x4180] ;  /* 0x00418000067c7984 */ /* 0x000e220000000c00 */
[----:B------:R-:W-:Y:S02]  /*64c0*/  DFMA R120, R16, R128, R120 ;  /* 0x000000801078722b */ /* 0x000fe40000000078 */
[----:B------:R-:W-:Y:S01]  /*64d0*/  DFMA R246, R178, R122, R246 ;  /* 0x0000007ab2f6722b */ /* 0x000fe200000000f6 */
[----:B------:R-:W3:Y:S04]  /*64e0*/  @!P2 LDG.E.64.CONSTANT R230, desc[UR76][R68.64+0x12900] ;  /* 0x0129004c44e6a981 */ /* 0x000ee8000c1e9b00 */
[----:B------:R-:W-:Y:S01]  /*64f0*/  LDS.64 R152, [R5+0x240] ;  /* 0x0002400005987984 */ /* 0x000fe20000000a00 */
[----:B------:R-:W-:-:S08]  /*6500*/  DFMA R120, R32, R130, R120 ;  /* 0x000000822078722b */ /* 0x000fd00000000078 */
[----:B----4-:R-:W-:Y:S02]  /*6510*/  DFMA R242, R28, R116, R120 ;  /* 0x000000741cf2722b */ /* 0x010fe40000000078 */
[----:B------:R-:W1:Y:S06]  /*6520*/  LDS.128 R120, [R6+0x4190] ;  /* 0x0041900006787984 */ /* 0x000e6c0000000c00 */
[----:B------:R-:W-:Y:S02]  /*6530*/  DFMA R242, R14, R118, R242 ;  /* 0x000000760ef2722b */ /* 0x000fe400000000f2 */
[----:B------:R-:W-:Y:S01]  /*6540*/  DFMA R244, R108, R244, R144 ;  /* 0x000000f46cf4722b */ /* 0x000fe20000000090 */
[----:B------:R-:W4:Y:S05]  /*6550*/  LDS.128 R144, [R7+0x30] ;  /* 0x0000300007907984 */ /* 0x000f2a0000000c00 */
[----:B0-----:R-:W-:-:S02]  /*6560*/  DFMA R242, R60, R124, R242 ;  /* 0x0000007c3cf2722b */ /* 0x001fc400000000f2 */
[----:B------:R-:W-:Y:S02]  /*6570*/  DFMA R148, R42, R148, R246 ;  /* 0x000000942a94722b */ /* 0x000fe400000000f6 */
[----:B------:R-:W-:Y:S01]  /*6580*/  DFMA R240, R240, R110, R244 ;  /* 0x0000006ef0f0722b */ /* 0x000fe200000000f4 */
[----:B------:R-:W-:Y:S03]  /*6590*/  LDS.64 R246, [R5+0x3c0] ;  /* 0x0003c00005f67984 */ /* 0x000fe60000000a00 */
[----:B------:R-:W-:Y:S02]  /*65a0*/  DFMA R244, R66, R126, R242 ;  /* 0x0000007e42f4722b */ /* 0x000fe400000000f2 */
[----:B------:R-:W-:Y:S02]  /*65b0*/  DFMA R242, R62, R150, R148 ;  /* 0x000000963ef2722b */ /* 0x000fe40000000094 */
[----:B------:R-:W-:-:S02]  /*65c0*/  DFMA R154, R54, R234, R154 ;  /* 0x000000ea369a722b */ /* 0x000fc4000000009a */
[----:B--2---:R-:W-:Y:S02]  /*65d0*/  DMUL R150, R240, R208 ;  /* 0x000000d0f0967228 */ /* 0x004fe40000000000 */
[----:B-1----:R-:W-:Y:S02]  /*65e0*/  DFMA R234, R24, R120, R244 ;  /* 0x0000007818ea722b */ /* 0x002fe400000000f4 */
[----:B------:R-:W-:Y:S01]  /*65f0*/  DFMA R232, R168, R232, R156 ;  /* 0x000000e8a8e8722b */ /* 0x000fe2000000009c */
[----:B------:R-:W-:Y:S03]  /*6600*/  LDS.64 R244, [R5+0x420] ;  /* 0x0004200005f47984 */ /* 0x000fe60000000a00 */
[----:B---3--:R-:W-:Y:S02]  /*6610*/  DFMA R228, R242, R228, R150 ;  /* 0x000000e4f2e4722b */ /* 0x008fe40000000096 */
[----:B------:R-:W-:-:S08]  /*6620*/  DFMA R234, R26, R122, R234 ;  /* 0x0000007a1aea722b */ /* 0x000fd000000000ea */
[----:B------:R-:W-:Y:S01]  /*6630*/  DFMA R156, R234, R204, R228 ;  /* 0x000000ccea9c722b */ /* 0x000fe200000000e4 */
[----:B------:R-:W0:Y:S01]  /*6640*/  LDS.64 R228, [R5+0x2a0] ;  /* 0x0002a00005e47984 */ /* 0x000e220000000a00 */
[----:B------:R-:W-:Y:S02]  /*6650*/  DMUL R148, R240, R158 ;  /* 0x0000009ef0947228 */ /* 0x000fe40000000000 */
[----:B----4-:R-:W-:-:S06]  /*6660*/  DFMA R144, R50, R144, R154 ;  /* 0x000000903290722b */ /* 0x010fcc000000009a */
[----:B------:R-:W-:Y:S02]  /*6670*/  DFMA R148, R242, R208, R148 ;  /* 0x000000d0f294722b */ /* 0x000fe40000000094 */
[----:B------:R-:W-:Y:S01]  /*6680*/  DFMA R208, R44, R152, R144 ;  /* 0x000000982cd0722b */ /* 0x000fe20000000090 */
[----:B------:R-:W-:Y:S05]  /*6690*/  LDS.128 R152, [R7+0x50] ;  /* 0x0000500007987984 */ /* 0x000fea0000000c00 */
[----:B------:R-:W-:Y:S02]  /*66a0*/  DFMA R144, R234, R198, R148 ;  /* 0x000000c6ea90722b */ /* 0x000fe40000000094 */
[----:B------:R-:W1:Y:S01]  /*66b0*/  LDS.128 R148, [R7+0x40] ;  /* 0x0000400007947984 */ /* 0x000e620000000c00 */
[----:B------:R-:W-:Y:S06]  /*66c0*/  BAR.SYNC.DEFER_BLOCKING 0x0 ;  /* 0x0000000000007b1d */ /* 0x000fec0000010000 */
[----:B------:R-:W-:-:S02]  /*66d0*/  DADD R250, R202, R232 ;  /* 0x00000000cafa7229 */ /* 0x000fc400000000e8 */
[----:B------:R-:W-:Y:S01]  /*66e0*/  DFMA R146, R164, R146, R208 ;  /* 0x00000092a492722b */ /* 0x000fe200000000d0 */
[----:B------:R-:W-:Y:S01]  /*66f0*/  CS2R R208, SRZ ;  /* 0x0000000000d07805 */ /* 0x000fe2000001ff00 */
[----:B0-----:R-:W-:-:S05]  /*6700*/  IMAD.MOV.U32 R202, RZ, RZ, R228 ;  /* 0x000000ffffca7224 */ /* 0x001fca00078e00e4 */
[----:B------:R-:W2:Y:S01]  /*6710*/  @!P2 LDG.E.64.CONSTANT R208, desc[UR76][R68.64+0x5580] ;  /* 0x0055804c44d0a981 */ /* 0x000ea2000c1e9b00 */
[----:B------:R-:W-:Y:S01]  /*6720*/  IMAD.MOV.U32 R203, RZ, RZ, R229 ;  /* 0x000000ffffcb7224 */ /* 0x000fe200078e00e5 */
[----:B------:R-:W-:Y:S02]  /*6730*/  CS2R R228, SRZ ;  /* 0x0000000000e47805 */ /* 0x000fe4000001ff00 */
[----:B------:R-:W-:-:S04]  /*6740*/  CS2R R232, SRZ ;  /* 0x0000000000e87805 */ /* 0x000fc8000001ff00 */
[----:B------:R-:W3:Y:S01]  /*6750*/  @!P2 LDG.E.64.CONSTANT R228, desc[UR76][R68.64+0xc180] ;  /* 0x00c1804c44e4a981 */ /* 0x000ee2000c1e9b00 */
[----:B------:R-:W-:-:S03]  /*6760*/  DFMA R146, R162, R202, R146 ;  /* 0x000000caa292722b */ /* 0x000fc60000000092 */
[----:B------:R-:W-:Y:S01]  /*6770*/  STS.64 [R9], R156 ;  /* 0x0000009c09007388 */ /* 0x000fe20000000a00 */
[----:B------:R-:W-:-:S03]  /*6780*/  CS2R R202, SRZ ;  /* 0x0000000000ca7805 */ /* 0x000fc6000001ff00 */
[----:B------:R-:W4:Y:S04]  /*6790*/  @!P2 LDG.E.64.CONSTANT R232, desc[UR76][R68.64+0x1f80] ;  /* 0x001f804c44e8a981 */ /* 0x000f28000c1e9b00 */
[----:B------:R0:W-:Y:S01]  /*67a0*/  STS.64 [R10], R144 ;  /* 0x000000900a007388 */ /* 0x0001e20000000a00 */
[----:B------:R-:W-:Y:S06]  /*67b0*/  BAR.SYNC.DEFER_BLOCKING 0x0 ;  /* 0x0000000000007b1d */ /* 0x000fec0000010000 */
[----:B0-----:R-:W-:Y:S01]  /*67c0*/  DFMA R144, R136, R238, R200 ;  /* 0x000000ee8890722b */ /* 0x001fe200000000c8 */
[----:B------:R-:W4:Y:S01]  /*67d0*/  @!P2 LDG.E.64.CONSTANT R202, desc[UR76][R68.64+0xf780] ;  /* 0x00f7804c44caa981 */ /* 0x000f22000c1e9b00 */
[----:B------:R-:W-:-:S06]  /*67e0*/  CS2R R200, SRZ ;  /* 0x0000000000c87805 */ /* 0x000fcc000001ff00 */
[----:B------:R-:W4:Y:S04]  /*67f0*/  @!P2 LDG.E.64.CONSTANT R200, desc[UR76][R68.64+0x8b80] ;  /* 0x008b804c44c8a981 */ /* 0x000f28000c1e9b00 */
[----:B------:R-:W0:Y:S01]  /*6800*/  LDS.128 R156, [R7] ;  /* 0x00000000079c7984 */ /* 0x000e220000000c00 */
[----:B------:R-:W-:-:S03]  /*6810*/  DFMA R206, R238, R138, R206 ;  /* 0x0000008aeece722b */ /* 0x000fc600000000ce */
[----:B------:R-:W0:Y:S01]  /*6820*/  LDS.64 R138, [R5] ;  /* 0x00000000058a7984 */ /* 0x000e220000000a00 */
[----:B------:R-:W-:Y:S02]  /*6830*/  DMUL R136, R236, UR4 ;  /* 0x00000004ec887c28 */ /* 0x000fe40008000000 */
[----:B------:R-:W-:Y:S01]  /*6840*/  DFMA R236, R238, R74, R214 ;  /* 0x0000004aeeec722b */ /* 0x000fe200000000d6 */
[----:B------:R-:W0:Y:S01]  /*6850*/  LDS.64 R74, [R5+0x60] ;  /* 0x00006000054a7984 */ /* 0x000e220000000a00 */
[----:B------:R-:W-:Y:S02]  /*6860*/  DFMA R226, R84, R238, R226 ;  /* 0x000000ee54e2722b */ /* 0x000fe400000000e2 */
[----:B------:R-:W-:Y:S01]  /*6870*/  DFMA R210, R238, R86, R210 ;  /* 0x00000056eed2722b */ /* 0x000fe200000000d2 */
[----:B------:R-:W0:Y:S01]  /*6880*/  LDS.128 R84, [R7+0x10] ;  /* 0x0000100007547984 */ /* 0x000e220000000c00 */
[----:B-1----:R-:W-:Y:S02]  /*6890*/  DFMA R148, R160, R148, R146 ;  /* 0x00000094a094722b */ /* 0x002fe40000000092 */
[----:B0-----:R-:W-:Y:S01]  /*68a0*/  DMUL R156, R46, R156 ;  /* 0x0000009c2e9c7228 */ /* 0x001fe20000000000 */
[----:B------:R-:W-:-:S05]  /*68b0*/  CS2R R214, SRZ ;  /* 0x0000000000d67805 */ /* 0x000fca000001ff00 */
[----:B------:R-:W-:Y:S01]  /*68c0*/  DFMA R148, R70, R2, R148 ;  /* 0x000000024694722b */ /* 0x000fe20000000094 */
[----:B------:R-:W-:Y:S01]  /*68d0*/  LDS.64 R146, [R8+0x2040] ;  /* 0x0020400008927984 */ /* 0x000fe20000000a00 */
[----:B------:R-:W-:-:S03]  /*68e0*/  DFMA R222, R112, R238, R222 ;  /* 0x000000ee70de722b */ /* 0x000fc600000000de */
[----:B------:R-:W4:Y:S01]  /*68f0*/  @!P2 LDG.E.64.CONSTANT R214, desc[UR76][R68.64+0x16380] ;  /* 0x0163804c44d6a981 */ /* 0x000f22000c1e9b00 */
[----:B------:R-:W-:Y:S02]  /*6900*/  DFMA R136, R28, R136, R156 ;  /* 0x000000881c88722b */ /* 0x000fe4000000009c */
[----:B------:R-:W-:Y:S01]  /*6910*/  DFMA R148, R166, R150, R148 ;  /* 0x00000096a694722b */ /* 0x000fe20000000094 */
[----:B------:R-:W-:Y:S01]  /*6920*/  LDS.64 R112, [R5+0x120] ;  /* 0x0001200005707984 */ /* 0x000fe20000000a00 */
[----:B------:R-:W-:Y:S02]  /*6930*/  DFMA R212, R92, R238, R212 ;  /* 0x000000ee5cd4722b */ /* 0x000fe400000000d4 */
[----:B------:R-:W-:Y:S01]  /*6940*/  DFMA R220, R238, R94, R220 ;  /* 0x0000005eeedc722b */ /* 0x000fe200000000dc */
[----:B------:R-:W-:Y:S01]  /*6950*/  LDS.64 R150, [R5+0x180] ;  /* 0x0001800005967984 */ /* 0x000fe20000000a00 */
[----:B------:R-:W-:-:S03]  /*6960*/  DFMA R138, R38, R138, R136 ;  /* 0x0000008a268a722b */ /* 0x000fc60000000088 */
[----:B------:R-:W0:Y:S04]  /*6970*/  LDS.64 R136, [R5+0xc0] ;  /* 0x0000c00005887984 */ /* 0x000e280000000a00 */
[----:B------:R-:W1:Y:S01]  /*6980*/  LDS.128 R92, [R11+0x1f80] ;  /* 0x001f80000b5c7984 */ /* 0x000e620000000c00 */
[----:B------:R-:W-:Y:S02]  /*6990*/  DFMA R138, R22, R158, R138 ;  /* 0x0000009e168a722b */ /* 0x000fe4000000008a */
[----:B------:R-:W-:Y:S01]  /*69a0*/  DFMA R224, R238, R114, R224 ;  /* 0x00000072eee0722b */ /* 0x000fe200000000e0 */
[----:B------:R-:W-:Y:S01]  /*69b0*/  LDS.64 R156, [R8+0x2100] ;  /* 0x00210000089c7984 */ /* 0x000fe20000000a00 */
[----:B------:R-:W-:Y:S02]  /*69c0*/  DFMA R216, R88, R238, R216 ;  /* 0x000000ee58d8722b */ /* 0x000fe400000000d8 */
[----:B------:R-:W-:Y:S01]  /*69d0*/  DFMA R218, R238, R90, R218 ;  /* 0x0000005aeeda722b */ /* 0x000fe200000000da */
[----:B------:R-:W4:Y:S01]  /*69e0*/  LDL.LU.64 R2, [R1] ;  /* 0x0000000001027983 */ /* 0x000f220000300a00 */
[----:B------:R-:W-:-:S02]  /*69f0*/  DFMA R238, R72, R238, R250 ;  /* 0x000000ee48ee722b */ /* 0x000fc400000000fa */
[----:B------:R-:W-:Y:S01]  /*6a00*/  DFMA R138, R30, R74, R138 ;  /* 0x0000004a1e8a722b */ /* 0x000fe2000000008a */
[----:B------:R-:W-:Y:S01]  /*6a10*/  LDS.128 R88, [R11+0x1f90] ;  /* 0x001f90000b587984 */ /* 0x000fe20000000c00 */
[----:B------:R-:W-:-:S03]  /*6a20*/  DFMA R148, R176, R248, R148 ;  /* 0x000000f8b094722b */ /* 0x000fc60000000094 */
[----:B------:R-:W1:Y:S03]  /*6a30*/  LDS.128 R72, [R7+0x20] ;  /* 0x0000200007487984 */ /* 0x000e660000000c00 */
[----:B------:R-:W-:Y:S01]  /*6a40*/  DFMA R84, R40, R84, R138 ;  /* 0x000000542854722b */ /* 0x000fe2000000008a */
[----:B------:R-:W-:Y:S01]  /*6a50*/  LDS.64 R248, [R5+0x360] ;  /* 0x0003600005f87984 */ /* 0x000fe20000000a00 */
[----:B------:R-:W-:-:S03]  /*6a60*/  DFMA R148, R174, R152, R148 ;  /* 0x00000098ae94722b */ /* 0x000fc60000000094 */
[----:B------:R-:W1:Y:S04]  /*6a70*/  LDS.64 R138, [R8+0x1f80] ;  /* 0x001f8000088a7984 */ /* 0x000e680000000a00 */
[----:B------:R-:W-:Y:S01]  /*6a80*/  LDS.64 R152, [R8+0x20a0] ;  /* 0x0020a00008987984 */ /* 0x000fe20000000a00 */
[----:B0-----:R-:W-:Y:S02]  /*6a90*/  DFMA R114, R20, R136, R84 ;  /* 0x000000881472722b */ /* 0x001fe40000000054 */
[----:B------:R-:W-:Y:S01]  /*6aa0*/  DFMA R136, R172, R246, R148 ;  /* 0x000000f6ac88722b */ /* 0x000fe20000000094 */
[----:B------:R-:W0:Y:S05]  /*6ab0*/  LDS.64 R148, [R8+0x1fe0] ;  /* 0x001fe00008947984 */ /* 0x000e2a0000000a00 */
[----:B------:R-:W-:Y:S01]  /*6ac0*/  DFMA R114, R48, R86, R114 ;  /* 0x000000563072722b */ /* 0x000fe20000000072 */
[----:B------:R-:W-:Y:S01]  /*6ad0*/  LDS.64 R246, [R5+0x3c0] ;  /* 0x0003c00005f67984 */ /* 0x000fe20000000a00 */
[----:B------:R-:W-:-:S03]  /*6ae0*/  DFMA R136, R170, R154, R136 ;  /* 0x0000009aaa88722b */ /* 0x000fc60000000088 */
[----:B------:R-:W0:Y:S01]  /*6af0*/  LDS.64 R154, [R5+0x1e0] ;  /* 0x0001e000059a7984 */ /* 0x000e220000000a00 */
[----:B-1----:R-:W-:Y:S02]  /*6b00*/  DFMA R92, R196, R92, RZ ;  /* 0x0000005cc45c722b */ /* 0x002fe400000000ff */
[----:B------:R-:W-:Y:S01]  /*6b10*/  DFMA R112, R36, R112, R114 ;  /* 0x000000702470722b */ /* 0x000fe20000000072 */
[----:B------:R-:W1:Y:S01]  /*6b20*/  LDS.128 R84, [R11+0x1fa0] ;  /* 0x001fa0000b547984 */ /* 0x000e620000000c00 */
[----:B------:R-:W-:Y:S02]  /*6b30*/  DFMA R136, R168, R244, R136 ;  /* 0x000000f4a888722b */ /* 0x000fe40000000088 */
[----:B------:R-:W-:Y:S01]  /*6b40*/  DMUL R240, R240, R198 ;  /* 0x000000c6f0f07228 */ /* 0x000fe20000000000 */
[----:B------:R-:W-:Y:S01]  /*6b50*/  LDS.64 R244, [R8+0x23a0] ;  /* 0x0023a00008f47984 */ /* 0x000fe20000000a00 */
[----:B------:R-:W-:Y:S02]  /*6b60*/  DFMA R94, R194, R94, R92 ;  /* 0x0000005ec25e722b */ /* 0x000fe4000000005c */
[----:B------:R-:W-:-:S02]  /*6b70*/  DFMA R72, R52, R72, R112 ;  /* 0x000000483448722b */ /* 0x000fc40000000070 */
[----:B------:R-:W1:Y:S01]  /*6b80*/  LDS.128 R112, [R7+0x30] ;  /* 0x0000300007707984 */ /* 0x000e620000000c00 */
[----:B------:R-:W-:Y:S02]  /*6b90*/  DADD R236, R236, R136 ;  /* 0x00000000ecec7229 */ /* 0x000fe40000000088 */
[----:B------:R-:W-:Y:S02]  /*6ba0*/  DFMA R158, R100, R138, RZ ;  /* 0x0000008a649e722b */ /* 0x000fe400000000ff */
[----:B------:R-:W-:Y:S01]  /*6bb0*/  DFMA R94, R192, R88, R94 ;  /* 0x00000058c05e722b */ /* 0x000fe2000000005e */
[----:B------:R-:W-:Y:S01]  /*6bc0*/  LDS.128 R136, [R6+0x41a0] ;  /* 0x0041a00006887984 */ /* 0x000fe20000000c00 */
[----:B------:R-:W-:-:S03]  /*6bd0*/  DFMA R72, R58, R150, R72 ;  /* 0x000000963a48722b */ /* 0x000fc60000000048 */
[----:B------:R-:W1:Y:S04]  /*6be0*/  LDS.64 R150, [R8+0x2160] ;  /* 0x0021600008967984 */ /* 0x000e680000000a00 */
[----:B------:R-:W1:Y:S01]  /*6bf0*/  LDS.64 R88, [R8+0x21c0] ;  /* 0x0021c00008587984 */ /* 0x000e620000000a00 */
[----:B------:R-:W-:Y:S02]  /*6c00*/  DFMA R74, R56, R74, R72 ;  /* 0x0000004a384a722b */ /* 0x000fe40000000048 */
[----:B0-----:R-:W-:Y:S02]  /*6c10*/  DFMA R158, R148, R102, R158 ;  /* 0x00000066949e722b */ /* 0x001fe4000000009e */
[----:B------:R-:W-:Y:S01]  /*6c20*/  DFMA R148, R190, R90, R94 ;  /* 0x0000005abe94722b */ /* 0x000fe2000000005e */
[----:B------:R-:W0:Y:S01]  /*6c30*/  LDS.128 R92, [R11+0x1fb0] ;  /* 0x001fb0000b5c7984 */ /* 0x000e220000000c00 */
[----:B------:R-:W-:-:S04]  /*6c40*/  DFMA R240, R242, R204, R240 ;  /* 0x000000ccf2f0722b */ /* 0x000fc800000000f0 */
[----:B------:R-:W-:Y:S01]  /*6c50*/  DFMA R158, R80, R146, R158 ;  /* 0x00000092509e722b */ /* 0x000fe2000000009e */
[----:B------:R-:W0:Y:S01]  /*6c60*/  LDS.64 R90, [R8+0x2220] ;  /* 0x00222000085a7984 */ /* 0x000e220000000a00 */
[----:B------:R-:W-:-:S03]  /*6c70*/  DFMA R146, R54, R154, R74 ;  /* 0x0000009a3692722b */ /* 0x000fc6000000004a */
[----:B------:R-:W0:Y:S01]  /*6c80*/  LDS.128 R72, [R6+0x41b0] ;  /* 0x0041b00006487984 */ /* 0x000e220000000c00 */
[----:B-1----:R-:W-:Y:S02]  /*6c90*/  DFMA R84, R188, R84, R148 ;  /* 0x00000054bc54722b */ /* 0x002fe40000000094 */
[----:B------:R-:W-:Y:S01]  /*6ca0*/  DFMA R152, R152, R82, R158 ;  /* 0x000000529898722b */ /* 0x000fe2000000009e */
[----:B------:R-:W1:Y:S01]  /*6cb0*/  LDS.64 R148, [R8+0x2280] ;  /* 0x0022800008947984 */ /* 0x000e620000000a00 */
[----:B------:R-:W-:-:S03]  /*6cc0*/  DFMA R240, R234, R230, R240 ;  /* 0x000000e6eaf0722b */ /* 0x000fc600000000f0 */
[----:B------:R-:W-:Y:S03]  /*6cd0*/  LDS.64 R154, [R5+0x240] ;  /* 0x00024000059a7984 */ /* 0x000fe60000000a00 */
[----:B------:R-:W-:Y:S02]  /*6ce0*/  DFMA R156, R96, R156, R152 ;  /* 0x0000009c609c722b */ /* 0x000fe40000000098 */
[----:B------:R-:W-:Y:S02]  /*6cf0*/  DFMA R230, R132, R240, R144 ;  /* 0x000000f084e6722b */ /* 0x000fe40000000090 */
[----:B------:R-:W-:Y:S01]  /*6d00*/  DFMA R152, R50, R112, R146 ;  /* 0x000000703298722b */ /* 0x000fe20000000092 */
[----:B------:R-:W1:Y:S01]  /*6d10*/  LDS.64 R112, [R8+0x22e0] ;  /* 0x0022e00008707984 */ /* 0x000e620000000a00 */
[----:B------:R-:W-:-:S03]  /*6d20*/  DFMA R132, R186, R86, R84 ;  /* 0x00000056ba84722b */ /* 0x000fc60000000054 */
[----:B------:R-:W1:Y:S04]  /*6d30*/  LDS.128 R144, [R11+0x1fc0] ;  /* 0x001fc0000b907984 */ /* 0x000e680000000c00 */
[----:B------:R-:W1:Y:S01]  /*6d40*/  LDS.128 R84, [R6+0x41c0] ;  /* 0x0041c00006547984 */ /* 0x000e620000000c00 */
[----:B------:R-:W-:Y:S02]  /*6d50*/  DFMA R156, R150, R98, R156 ;  /* 0x00000062969c722b */ /* 0x000fe4000000009c */
[----:B------:R-:W-:Y:S01]  /*6d60*/  DFMA R150, R34, R136, RZ ;  /* 0x000000882296722b */ /* 0x000fe200000000ff */
[----:B------:R-:W-:-:S05]  /*6d70*/  CS2R R234, SRZ ;  /* 0x0000000000ea7805 */ /* 0x000fca000001ff00 */
[----:B------:R-:W-:Y:S01]  /*6d80*/  DFMA R156, R104, R88, R156 ;  /* 0x00000058689c722b */ /* 0x000fe2000000009c */
[----:B------:R-:W4:Y:S01]  /*6d90*/  @!P2 LDG.E.64.CONSTANT R234, desc[UR76][R68.64+0x12d80] ;  /* 0x012d804c44eaa981 */ /* 0x000f22000c1e9b00 */
[----:B------:R-:W-:Y:S02]  /*6da0*/  DFMA R88, R12, R138, R150 ;  /* 0x0000008a0c58722b */ /* 0x000fe40000000096 */
[----:B0-----:R-:W-:Y:S01]  /*6db0*/  DFMA R150, R184, R92, R132 ;  /* 0x0000005cb896722b */ /* 0x001fe20000000084 */
[----:B------:R-:W0:Y:S03]  /*6dc0*/  LDS.64 R132, [R8+0x2340] ;  /* 0x0023400008847984 */ /* 0x000e260000000a00 */
[----:B------:R-:W-:Y:S02]  /*6dd0*/  DFMA R156, R90, R106, R156 ;  /* 0x0000006a5a9c722b */ /* 0x000fe4000000009c */
[----:B------:R-:W-:-:S02]  /*6de0*/  DFMA R92, R18, R72, R88 ;  /* 0x00000048125c722b */ /* 0x000fc40000000058 */
[----:B------:R-:W0:Y:S01]  /*6df0*/  LDS.128 R88, [R6+0x41d0] ;  /* 0x0041d00006587984 */ /* 0x000e220000000c00 */
[----:B------:R-:W-:-:S03]  /*6e00*/  DFMA R94, R182, R94, R150 ;  /* 0x0000005eb65e722b */ /* 0x000fc60000000096 */
[----:B-1----:R-:W-:Y:S01]  /*6e10*/  DFMA R156, R76, R148, R156 ;  /* 0x000000944c9c722b */ /* 0x002fe2000000009c */
[----:B------:R-:W1:Y:S01]  /*6e20*/  LDS.128 R148, [R11+0x1fd0] ;  /* 0x001fd0000b947984 */ /* 0x000e620000000c00 */
[----:B------:R-:W-:-:S06]  /*6e30*/  DFMA R92, R64, R74, R92 ;  /* 0x0000004a405c722b */ /* 0x000fcc000000005c */
[----:B------:R-:W-:Y:S02]  /*6e40*/  DFMA R112, R112, R78, R156 ;  /* 0x0000004e7070722b */ /* 0x000fe4000000009c */
[----:B------:R-:W-:Y:S02]  /*6e50*/  DFMA R144, R180, R144, R94 ;  /* 0x00000090b490722b */ /* 0x000fe4000000005e */
[----:B------:R-:W-:Y:S01]  /*6e60*/  DFMA R156, R16, R84, R92 ;  /* 0x00000054109c722b */ /* 0x000fe2000000005c */
[----:B------:R-:W2:Y:S01]  /*6e70*/  LDS.128 R92, [R6+0x41e0] ;  /* 0x0041e000065c7984 */ /* 0x000ea20000000c00 */
[----:B------:R-:W-:-:S04]  /*6e80*/  DFMA R154, R44, R154, R152 ;  /* 0x0000009a2c9a722b */ /* 0x000fc80000000098 */
[----:B------:R-:W-:Y:S01]  /*6e90*/  DFMA R144, R178, R146, R144 ;  /* 0x00000092b290722b */ /* 0x000fe20000000090 */
[----:B------:R-:W3:Y:S01]  /*6ea0*/  LDS.64 R152, [R5+0x2a0] ;  /* 0x0002a00005987984 */ /* 0x000ee20000000a00 */
[----:B------:R-:W-:Y:S02]  /*6eb0*/  DFMA R156, R32, R86, R156 ;  /* 0x00000056209c722b */ /* 0x000fe4000000009c */
[----:B------:R-:W-:Y:S02]  /*6ec0*/  DFMA R154, R164, R114, R154 ;  /* 0x00000072a49a722b */ /* 0x000fe4000000009a */
[----:B0-----:R-:W-:Y:S01]  /*6ed0*/  DFMA R132, R108, R132, R112 ;  /* 0x000000846c84722b */ /* 0x001fe20000000070 */
[----:B------:R-:W0:Y:S03]  /*6ee0*/  LDS.128 R112, [R6+0x41f0] ;  /* 0x0041f00006707984 */ /* 0x000e260000000c00 */
[----:B------:R-:W-:-:S02]  /*6ef0*/  DFMA R156, R28, R88, R156 ;  /* 0x000000581c9c722b */ /* 0x000fc4000000009c */
[----:B-1----:R-:W-:Y:S01]  /*6f00*/  DFMA R148, R42, R148, R144 ;  /* 0x000000942a94722b */ /* 0x002fe20000000090 */
[----:B------:R-:W1:Y:S05]  /*6f10*/  LDS.128 R144, [R7+0x40] ;  /* 0x0000400007907984 */ /* 0x000e6a0000000c00 */
[----:B------:R-:W-:Y:S02]  /*6f20*/  DFMA R156, R14, R90, R156 ;  /* 0x0000005a0e9c722b */ /* 0x000fe4000000009c */
[----:B------:R-:W-:Y:S02]  /*6f30*/  DFMA R244, R244, R110, R132 ;  /* 0x0000006ef4f4722b */ /* 0x000fe40000000084 */
[----:B------:R-:W-:-:S04]  /*6f40*/  DFMA R242, R62, R150, R148 ;  /* 0x000000963ef2722b */ /* 0x000fc80000000094 */
[----:B--2---:R-:W-:-:S08]  /*6f50*/  DFMA R156, R60, R92, R156 ;  /* 0x0000005c3c9c722b */ /* 0x004fd0000000009c */
[----:B------:R-:W-:Y:S02]  /*6f60*/  DFMA R150, R66, R94, R156 ;  /* 0x0000005e4296722b */ /* 0x000fe4000000009c */
[C---:B------:R-:W-:Y:S02]  /*6f70*/  DMUL R132, R244.reuse, R208 ;  /* 0x000000d0f4847228 */ /* 0x040fe40000000000 */
[----:B---3--:R-:W-:Y:S02]  /*6f80*/  DMUL R148, R244, R228 ;  /* 0x000000e4f4947228 */ /* 0x008fe40000000000 */
[----:B------:R-:W-:Y:S01]  /*6f90*/  DFMA R152, R162, R152, R154 ;  /* 0x00000098a298722b */ /* 0x000fe2000000009a */
[----:B------:R-:W-:Y:S01]  /*6fa0*/  LDS.64 R228, [R5+0x420] ;  /* 0x0004200005e47984 */ /* 0x000fe20000000a00 */
[----:B0-----:R-:W-:Y:S02]  /*6fb0*/  DFMA R150, R24, R112, R150 ;  /* 0x000000701896722b */ /* 0x001fe40000000096 */
[----:B----4-:R-:W-:-:S02]  /*6fc0*/  DFMA R132, R242, R232, R132 ;  /* 0x000000e8f284722b */ /* 0x010fc40000000084 */
[----:B------:R-:W-:-:S04]  /*6fd0*/  DFMA R148, R242, R208, R148 ;  /* 0x000000d0f294722b */ /* 0x000fc80000000094 */
[----:B------:R-:W-:Y:S02]  /*6fe0*/  DFMA R232, R26, R114, R150 ;  /* 0x000000721ae8722b */ /* 0x000fe40000000096 */
[----:B-1----:R-:W-:-:S06]  /*6ff0*/  DFMA R250, R160, R144, R152 ;  /* 0x00000090a0fa722b */ /* 0x002fcc0000000098 */
[C---:B------:R-:W-:Y:S02]  /*7000*/  DFMA R152, R232.reuse, R200, R132 ;  /* 0x000000c8e898722b */ /* 0x040fe40000000084 */
[----:B------:R-:W-:Y:S01]  /*7010*/  DFMA R144, R232, R202, R148 ;  /* 0x000000cae890722b */ /* 0x000fe20000000094 */
[----:B------:R-:W0:Y:S04]  /*7020*/  LDS.64 R132, [R5+0x300] ;  /* 0x0003000005847984 */ /* 0x000e280000000a00 */
[----:B------:R-:W-:Y:S01]  /*7030*/  LDS.128 R148, [R7+0x50] ;  /* 0x0000500007947984 */ /* 0x000fe20000000c00 */
[----:B------:R-:W-:Y:S01]  /*7040*/  BAR.SYNC.DEFER_BLOCKING 0x0 ;  /* 0x0000000000007b1d */ /* 0x000fe20000010000 */
[----:B------:R-:W-:Y:S02]  /*7050*/  CS2R R158, SRZ ;  /* 0x00000000009e7805 */ /* 0x000fe4000001ff00 */
[----:B------:R-:W-:-:S02]  /*7060*/  CS2R R204, SRZ ;  /* 0x0000000000cc7805 */ /* 0x000fc4000001ff00 */
[----:B------:R-:W-:Y:S02]  /*7070*/  CS2R R208, SRZ ;  /* 0x0000000000d07805 */ /* 0x000fe4000001ff00 */
[----:B------:R-:W2:Y:S04]  /*7080*/  @!P2 LDG.E.64.CONSTANT R158, desc[UR76][R68.64+0x5a00] ;  /* 0x005a004c449ea981 */ /* 0x000ea8000c1e9b00 */
[----:B------:R-:W3:Y:S04]  /*7090*/  @!P2 LDG.E.64.CONSTANT R204, desc[UR76][R68.64+0xc600] ;  /* 0x00c6004c44cca981 */ /* 0x000ee8000c1e9b00 */
[----:B------:R-:W4:Y:S04]  /*70a0*/  @!P2 LDG.E.64.CONSTANT R208, desc[UR76][R68.64+0x2400] ;  /* 0x0024004c44d0a981 */ /* 0x000f28000c1e9b00 */
[----:B------:R-:W-:Y:S04]  /*70b0*/  STS.64 [R9], R152 ;  /* 0x0000009809007388 */ /* 0x000fe80000000a00 */
[----:B------:R1:W-:Y:S01]  /*70c0*/  STS.64 [R10], R144 ;  /* 0x000000900a007388 */ /* 0x0003e20000000a00 */
[----:B------:R-:W-:Y:S01]  /*70d0*/  BAR.SYNC.DEFER_BLOCKING 0x0 ;  /* 0x0000000000007b1d */ /* 0x000fe20000010000 */
[----:B------:R-:W-:-:S06]  /*70e0*/  CS2R R156, SRZ ;  /* 0x00000000009c7805 */ /* 0x000fcc000001ff00 */
[----:B------:R-:W4:Y:S01]  /*70f0*/  @!P2 LDG.E.64.CONSTANT R156, desc[UR76][R68.64+0xfc00] ;  /* 0x00fc004c449ca981 */ /* 0x000f22000c1e9b00 */
[----:B------:R-:W-:Y:S01]  /*7100*/  CS2R R198, SRZ ;  /* 0x0000000000c67805 */ /* 0x000fe2000001ff00 */
[----:B-1----:R-:W-:-:S05]  /*7110*/  DFMA R144, R240, R134, R206 ;  /* 0x00000086f090722b */ /* 0x002fca00000000ce */
[----:B------:R-:W4:Y:S04]  /*7120*/  @!P2 LDG.E.64.CONSTANT R198, desc[UR76][R68.64+0x9000] ;  /* 0x0090004c44c6a981 */ /* 0x000f28000c1e9b00 */
[----:B------:R-:W1:Y:S04]  /*7130*/  LDS.128 R152, [R7] ;  /* 0x0000000007987984 */ /* 0x000e680000000c00 */
[----:B------:R-:W1:Y:S01]  /*7140*/  LDS.64 R206, [R5] ;  /* 0x0000000005ce7984 */ /* 0x000e620000000a00 */
[----:B0-----:R-:W-:Y:S02]  /*7150*/  DFMA R132, R70, R132, R250 ;  /* 0x000000844684722b */ /* 0x001fe400000000fa */
[----:B------:R-:W-:-:S02]  /*7160*/  DMUL R214, R214, UR4 ;  /* 0x00000004d6d67c28 */ /* 0x000fc40008000000 */
[----:B------:R-:W-:Y:S02]  /*7170*/  DFMA R226, R140, R240, R226 ;  /* 0x000000f08ce2722b */ /* 0x000fe400000000e2 */
[----:B-1----:R-:W-:Y:S02]  /*7180*/  DMUL R134, R46, R152 ;  /* 0x000000982e867228 */ /* 0x002fe40000000000 */
[----:B------:R-:W-:Y:S01]  /*7190*/  DFMA R152, R166, R146, R132 ;  /* 0x00000092a698722b */ /* 0x000fe20000000084 */
[----:B------:R-:W0:Y:S05]  /*71a0*/  LDS.64 R146, [R5+0x60] ;  /* 0x0000600005927984 */ /* 0x000e2a0000000a00 */
[----:B------:R-:W-:-:S02]  /*71b0*/  DFMA R140, R14, R214, R134 ;  /* 0x000000d60e8c722b */ /* 0x000fc40000000086 */
[----:B------:R-:W1:Y:S06]  /*71c0*/  LDS.128 R132, [R7+0x10] ;  /* 0x0000100007847984 */ /* 0x000e6c0000000c00 */
[----:B------:R-:W-:Y:S02]  /*71d0*/  DFMA R206, R38, R206, R140 ;  /* 0x000000ce26ce722b */ /* 0x000fe4000000008c */
[----:B------:R-:W1:Y:S06]  /*71e0*/  LDS.64 R140, [R5+0xc0] ;  /* 0x0000c000058c7984 */ /* 0x000e6c0000000a00 */
[----:B------:R-:W-:Y:S01]  /*71f0*/  DFMA R154, R22, R154, R206 ;  /* 0x0000009a169a722b */ /* 0x000fe200000000ce */
[----:B------:R-:W-:Y:S01]  /*7200*/  CS2R R214, SRZ ;  /* 0x0000000000d67805 */ /* 0x000fe2000001ff00 */
[-C--:B------:R-:W-:Y:S01]  /*7210*/  DFMA R222, R124, R240.reuse, R222 ;  /* 0x000000f07cde722b */ /* 0x080fe200000000de */
[----:B------:R-:W1:Y:S01]  /*7220*/  LDS.64 R124, [R5+0x120] ;  /* 0x00012000057c7984 */ /* 0x000e620000000a00 */
[----:B------:R-:W-:-:S02]  /*7230*/  DFMA R206, R128, R240, R238 ;  /* 0x000000f080ce722b */ /* 0x000fc400000000ee */
[----:B------:R-:W-:Y:S01]  /*7240*/  DFMA R128, R116, R240, R212 ;  /* 0x000000f07480722b */ /* 0x000fe200000000d4 */
[----:B------:R-:W4:Y:S01]  /*7250*/  @!P2 LDG.E.64.CONSTANT R214, desc[UR76][R68.64+0x16800] ;  /* 0x0168004c44d6a981 */ /* 0x000f22000c1e9b00 */
[----:B------:R-:W-:Y:S02]  /*7260*/  DFMA R212, R240, R118, R220 ;  /* 0x00000076f0d4722b */ /* 0x000fe400000000dc */
[----:B------:R-:W-:Y:S01]  /*7270*/  DFMA R152, R176, R248, R152 ;  /* 0x000000f8b098722b */ /* 0x000fe20000000098 */
[----:B------:R-:W1:Y:S01]  /*7280*/  LDS.128 R116, [R7+0x20] ;  /* 0x0000200007747984 */ /* 0x000e620000000c00 */
[----:B------:R-:W-:Y:S02]  /*7290*/  DFMA R216, R120, R240, R216 ;  /* 0x000000f078d8722b */ /* 0x000fe400000000d8 */
[----:B------:R-:W-:Y:S01]  /*72a0*/  DFMA R210, R240, R142, R210 ;  /* 0x0000008ef0d2722b */ /* 0x000fe200000000d2 */
[----:B------:R-:W-:Y:S01]  /*72b0*/  LDS.64 R238, [R8+0x2760] ;  /* 0x0027600008ee7984 */ /* 0x000fe20000000a00 */
[----:B0-----:R-:W-:-:S02]  /*72c0*/  DFMA R146, R30, R146, R154 ;  /* 0x000000921e92722b */ /* 0x001fc4000000009a */
[----:B------:R-:W-:Y:S01]  /*72d0*/  DFMA R148, R174, R148, R152 ;  /* 0x00000094ae94722b */ /* 0x000fe20000000098 */
[----:B------:R-:W-:Y:S04]  /*72e0*/  LDS.64 R154, [R8+0x2460] ;  /* 0x00246000089a7984 */ /* 0x000fe80000000a00 */
[----:B------:R-:W-:Y:S01]  /*72f0*/  LDS.64 R152, [R5+0x1e0] ;  /* 0x0001e00005987984 */ /* 0x000fe20000000a00 */
[----:B-1----:R-:W-:-:S03]  /*7300*/  DFMA R132, R40, R132, R146 ;  /* 0x000000842884722b */ /* 0x002fc60000000092 */
[----:B------:R-:W0:Y:S05]  /*7310*/  LDS.64 R146, [R5+0x180] ;  /* 0x0001800005927984 */ /* 0x000e2a0000000a00 */
[----:B------:R-:W-:Y:S01]  /*7320*/  DFMA R120, R20, R140, R132 ;  /* 0x0000008c1478722b */ /* 0x000fe20000000084 */
[----:B------:R-:W1:Y:S01]  /*7330*/  LDS.128 R140, [R11+0x2400] ;  /* 0x002400000b8c7984 */ /* 0x000e620000000c00 */
[----:B------:R-:W-:-:S03]  /*7340*/  DFMA R246, R172, R246, R148 ;  /* 0x000000f6acf6722b */ /* 0x000fc60000000094 */
[----:B------:R-:W1:Y:S03]  /*7350*/  LDS.64 R148, [R8+0x2400] ;  /* 0x0024000008947984 */ /* 0x000e660000000a00 */
[----:B------:R-:W-:Y:S01]  /*7360*/  DFMA R120, R48, R134, R120 ;  /* 0x000000863078722b */ /* 0x000fe20000000078 */
[----:B------:R-:W1:Y:S01]  /*7370*/  LDS.128 R132, [R11+0x2410] ;  /* 0x002410000b847984 */ /* 0x000e620000000c00 */
[----:B------:R-:W-:-:S03]  /*7380*/  DFMA R246, R170, R150, R246 ;  /* 0x00000096aaf6722b */ /* 0x000fc600000000f6 */
[----:B------:R-:W1:Y:S03]  /*7390*/  LDS.64 R150, [R8+0x24c0] ;  /* 0x0024c00008967984 */ /* 0x000e660000000a00 */
[----:B------:R-:W-:Y:S02]  /*73a0*/  DFMA R120, R36, R124, R120 ;  /* 0x0000007c2478722b */ /* 0x000fe40000000078 */
[C---:B------:R-:W-:Y:S02]  /*73b0*/  DFMA R236, R240.reuse, R130, R236 ;  /* 0x00000082f0ec722b */ /* 0x040fe400000000ec */
[----:B------:R-:W-:-:S04]  /*73c0*/  DFMA R218, R240, R122, R218 ;  /* 0x0000007af0da722b */ /* 0x000fc800000000da */
[----:B------:R-:W-:Y:S01]  /*73d0*/  DFMA R130, R52, R116, R120 ;  /* 0x000000743482722b */ /* 0x000fe20000000078 */
[----:B------:R-:W1:Y:S04]  /*73e0*/  LDS.64 R116, [R8+0x2520] ;  /* 0x0025200008747984 */ /* 0x000e680000000a00 */
[----:B------:R-:W1:Y:S01]  /*73f0*/  LDS.128 R120, [R11+0x2420] ;  /* 0x002420000b787984 */ /* 0x000e620000000c00 */
[----:B------:R-:W-:Y:S02]  /*7400*/  DMUL R244, R244, R202 ;  /* 0x000000caf4f47228 */ /* 0x000fe40000000000 */
[----:B0-----:R-:W-:Y:S01]  /*7410*/  DFMA R130, R58, R146, R130 ;  /* 0x000000923a82722b */ /* 0x001fe20000000082 */
[----:B------:R-:W0:Y:S01]  /*7420*/  LDS.64 R146, [R8+0x2580] ;  /* 0x0025800008927984 */ /* 0x000e220000000a00 */
[----:B-1----:R-:W-:-:S04]  /*7430*/  DFMA R140, R196, R140, RZ ;  /* 0x0000008cc48c722b */ /* 0x002fc800000000ff */
[----:B------:R-:W-:Y:S02]  /*7440*/  DFMA R200, R242, R200, R244 ;  /* 0x000000c8f2c8722b */ /* 0x000fe400000000f4 */
[----:B------:R-:W-:Y:S02]  /*7450*/  DFMA R224, R240, R126, R224 ;  /* 0x0000007ef0e0722b */ /* 0x000fe400000000e0 */
[----:B------:R-:W-:Y:S01]  /*7460*/  DFMA R228, R168, R228, R246 ;  /* 0x000000e4a8e4722b */ /* 0x000fe200000000f6 */
[----:B------:R-:W1:Y:S01]  /*7470*/  LDS.128 R124, [R7+0x30] ;  /* 0x00003000077c7984 */ /* 0x000e620000000c00 */
[----:B------:R-:W-:Y:S02]  /*7480*/  DFMA R220, R56, R118, R130 ;  /* 0x0000007638dc722b */ /* 0x000fe40000000082 */
[----:B------:R-:W-:Y:S01]  /*7490*/  DFMA R118, R100, R148, RZ ;  /* 0x000000946476722b */ /* 0x000fe200000000ff */
[----:B------:R-:W-:Y:S01]  /*74a0*/  CS2R R202, SRZ ;  /* 0x0000000000ca7805 */ /* 0x000fe2000001ff00 */
[----:B------:R-:W-:Y:S01]  /*74b0*/  DFMA R142, R194, R142, R140 ;  /* 0x0000008ec28e722b */ /* 0x000fe2000000008c */
[----:B------:R-:W1:Y:S01]  /*74c0*/  LDS.64 R148, [R8+0x25e0] ;  /* 0x0025e00008947984 */ /* 0x000e620000000a00 */
[----:B------:R-:W-:-:S02]  /*74d0*/  DFMA R234, R232, R234, R200 ;  /* 0x000000eae8ea722b */ /* 0x000fc400000000c8 */
[----:B------:R-:W-:Y:S01]  /*74e0*/  DADD R228, R128, R228 ;  /* 0x0000000080e47229 */ /* 0x000fe200000000e4 */
[----:B------:R-:W1:Y:S01]  /*74f0*/  LDS.64 R200, [R5+0x240] ;  /* 0x0002400005c87984 */ /* 0x000e620000000a00 */
[----:B------:R-:W-:Y:S02]  /*7500*/  DFMA R154, R154, R102, R118 ;  /* 0x000000669a9a722b */ /* 0x000fe40000000076 */
[----:B------:R-:W-:Y:S01]  /*7510*/  DFMA R118, R192, R132, R142 ;  /* 0x00000084c076722b */ /* 0x000fe2000000008e */
[----:B------:R-:W1:Y:S01]  /*7520*/  LDS.128 R128, [R11+0x2430] ;  /* 0x002430000b807984 */ /* 0x000e620000000c00 */
[----:B------:R-:W-:-:S03]  /*7530*/  DFMA R220, R54, R152, R220 ;  /* 0x0000009836dc722b */ /* 0x000fc600000000dc */
[----:B------:R-:W1:Y:S04]  /*7540*/  LDS.64 R152, [R8+0x2640] ;  /* 0x0026400008987984 */ /* 0x000e680000000a00 */
[----:B------:R-:W1:Y:S01]  /*7550*/  LDS.128 R140, [R6+0x4200] ;  /* 0x00420000068c7984 */ /* 0x000e620000000c00 */
[----:B------:R-:W-:Y:S02]  /*7560*/  DFMA R154, R80, R150, R154 ;  /* 0x00000096509a722b */ /* 0x000fe4000000009a */
[----:B------:R-:W-:Y:S01]  /*7570*/  DFMA R118, R190, R134, R118 ;  /* 0x00000086be76722b */ /* 0x000fe20000000076 */
[----:B------:R-:W1:Y:S01]  /*7580*/  LDS.64 R150, [R8+0x26a0] ;  /* 0x0026a00008967984 */ /* 0x000e620000000a00 */
[----:B------:R-:W-:-:S03]  /*7590*/  DFMA R230, R136, R234, R230 ;  /* 0x000000ea88e6722b */ /* 0x000fc600000000e6 */
[----:B------:R-:W4:Y:S01]  /*75a0*/  @!P2 LDG.E.64.CONSTANT R202, desc[UR76][R68.64+0x13200] ;  /* 0x0132004c44caa981 */ /* 0x000f22000c1e9b00 */
[----:B------:R-:W-:Y:S02]  /*75b0*/  DFMA R136, R116, R82, R154 ;  /* 0x000000527488722b */ /* 0x000fe4000000009a */
[----:B------:R-:W-:Y:S01]  /*75c0*/  DFMA R120, R188, R120, R118 ;  /* 0x00000078bc78722b */ /* 0x000fe20000000076 */
[----:B------:R-:W1:Y:S04]  /*75d0*/  LDS.64 R232, [R5+0x2a0] ;  /* 0x0002a00005e87984 */ /* 0x000e680000000a00 */
[----:B------:R-:W1:Y:S04]  /*75e0*/  LDS.64 R154, [R8+0x2700] ;  /* 0x00270000089a7984 */ /* 0x000e680000000a00 */
[----:B------:R-:W1:Y:S01]  /*75f0*/  LDS.128 R116, [R6+0x4210] ;  /* 0x0042100006747984 */ /* 0x000e620000000c00 */
[----:B0-----:R-:W-:-:S03]  /*7600*/  DFMA R146, R96, R146, R136 ;  /* 0x000000926092722b */ /* 0x001fc60000000088 */
[----:B------:R-:W0:Y:S01]  /*7610*/  LDS.128 R132, [R11+0x2440] ;  /* 0x002440000b847984 */ /* 0x000e220000000c00 */
[----:B-1----:R-:W-:Y:S02]  /*7620*/  DFMA R124, R50, R124, R220 ;  /* 0x0000007c327c722b */ /* 0x002fe400000000dc */
[----:B------:R-:W-:Y:S01]  /*7630*/  DFMA R136, R186, R122, R120 ;  /* 0x0000007aba88722b */ /* 0x000fe20000000078 */
[----:B------:R-:W-:Y:S01]  /*7640*/  LDS.64 R244, [R5+0x360] ;  /* 0x0003600005f47984 */ /* 0x000fe20000000a00 */
[----:B------:R-:W-:-:S03]  /*7650*/  DFMA R148, R148, R98, R146 ;  /* 0x000000629494722b */ /* 0x000fc60000000092 */
[----:B------:R-:W1:Y:S01]  /*7660*/  LDS.128 R120, [R6+0x4220] ;  /* 0x0042200006787984 */ /* 0x000e620000000c00 */
[----:B------:R-:W-:Y:S02]  /*7670*/  DFMA R220, R234, R138, R144 ;  /* 0x0000008aeadc722b */ /* 0x000fe40000000090 */
[----:B------:R-:W-:Y:S01]  /*7680*/  DFMA R144, R44, R200, R124 ;  /* 0x000000c82c90722b */ /* 0x000fe2000000007c */
[----:B------:R-:W-:Y:S01]  /*7690*/  LDS.64 R240, [R5+0x420] ;  /* 0x0004200005f07984 */ /* 0x000fe20000000a00 */
[----:B------:R-:W-:Y:S02]  /*76a0*/  DFMA R124, R184, R128, R136 ;  /* 0x00000080b87c722b */ /* 0x000fe40000000088 */
[----:B------:R-:W-:Y:S01]  /*76b0*/  DFMA R152, R104, R152, R148 ;  /* 0x000000986898722b */ /* 0x000fe20000000094 */
[----:B------:R-:W-:Y:S01]  /*76c0*/  LDS.64 R200, [R8+0x2820] ;  /* 0x0028200008c87984 */ /* 0x000fe20000000a00 */
[----:B------:R-:W-:Y:S02]  /*76d0*/  DFMA R128, R34, R140, RZ ;  /* 0x0000008c2280722b */ /* 0x000fe400000000ff */
[----:B------:R-:W-:Y:S01]  /*76e0*/  DFMA R144, R164, R126, R144 ;  /* 0x0000007ea490722b */ /* 0x000fe20000000090 */
[----:B------:R-:W1:Y:S01]  /*76f0*/  LDS.64 R148, [R8+0x27c0] ;  /* 0x0027c00008947984 */ /* 0x000e620000000a00 */
[----:B------:R-:W-:-:S02]  /*7700*/  DFMA R130, R182, R130, R124 ;  /* 0x00000082b682722b */ /* 0x000fc4000000007c */
[----:B------:R-:W-:Y:S01]  /*7710*/  DFMA R150, R150, R106, R152 ;  /* 0x0000006a9696722b */ /* 0x000fe20000000098 */
[----:B------:R-:W2:Y:S01]  /*7720*/  LDS.128 R124, [R6+0x4230] ;  /* 0x00423000067c7984 */ /* 0x000ea20000000c00 */
[----:B------:R-:W-:Y:S02]  /*7730*/  DFMA R128, R12, R142, R128 ;  /* 0x0000008e0c80722b */ /* 0x000fe40000000080 */
[----:B------:R-:W-:Y:S01]  /*7740*/  DFMA R232, R162, R232, R144 ;  /* 0x000000e8a2e8722b */ /* 0x000fe20000000090 */
[----:B------:R-:W-:Y:S03]  /*7750*/  LDS.128 R136, [R7+0x40] ;  /* 0x0000400007887984 */ /* 0x000fe60000000c00 */
[----:B------:R-:W-:Y:S01]  /*7760*/  DFMA R154, R76, R154, R150 ;  /* 0x0000009a4c9a722b */ /* 0x000fe20000000096 */
[----:B------:R-:W3:Y:S01]  /*7770*/  LDS.128 R144, [R11+0x2450] ;  /* 0x002450000b907984 */ /* 0x000ee20000000c00 */
[----:B------:R-:W-:-:S03]  /*7780*/  DFMA R128, R18, R116, R128 ;  /* 0x000000741280722b */ /* 0x000fc60000000080 */
[----:B------:R-:W-:Y:S03]  /*7790*/  LDS.64 R150, [R5+0x300] ;  /* 0x0003000005967984 */ /* 0x000fe60000000a00 */
[----:B------:R-:W-:Y:S02]  /*77a0*/  DFMA R238, R238, R78, R154 ;  /* 0x0000004eeeee722b */ /* 0x000fe4000000009a */
[----:B0-----:R-:W-:Y:S02]  /*77b0*/  DFMA R132, R180, R132, R130 ;  /* 0x00000084b484722b */ /* 0x001fe40000000082 */
[----:B------:R-:W-:Y:S01]  /*77c0*/  DFMA R154, R64, R118, R128 ;  /* 0x00000076409a722b */ /* 0x000fe20000000080 */
[----:B------:R-:W0:Y:S07]  /*77d0*/  LDS.128 R128, [R6+0x4240] ;  /* 0x0042400006807984 */ /* 0x000e2e0000000c00 */
[----:B-1----:R-:W-:-:S02]  /*77e0*/  DFMA R154, R16, R120, R154 ;  /* 0x00000078109a722b */ /* 0x002fc4000000009a */
[----:B------:R-:W-:Y:S01]  /*77f0*/  DFMA R152, R178, R134, R132 ;  /* 0x00000086b298722b */ /* 0x000fe20000000084 */
[----:B------:R-:W1:Y:S05]  /*7800*/  LDS.128 R132, [R6+0x4250] ;  /* 0x0042500006847984 */ /* 0x000e6a0000000c00 */
[----:B------:R-:W-:Y:S02]  /*7810*/  DFMA R154, R32, R122, R154 ;  /* 0x0000007a209a722b */ /* 0x000fe4000000009a */
[----:B------:R-:W-:-:S06]  /*7820*/  DFMA R148, R108, R148, R238 ;  /* 0x000000946c94722b */ /* 0x000fcc00000000ee */
[----:B--2---:R-:W-:Y:S02]  /*7830*/  DFMA R154, R28, R124, R154 ;  /* 0x0000007c1c9a722b */ /* 0x004fe4000000009a */
[----:B------:R-:W-:Y:S02]  /*7840*/  DFMA R200, R200, R110, R148 ;  /* 0x0000006ec8c8722b */ /* 0x000fe40000000094 */
[----:B---3--:R-:W-:-:S04]  /*7850*/  DFMA R144, R42, R144, R152 ;  /* 0x000000902a90722b */ /* 0x008fc80000000098 */
[----:B------:R-:W-:Y:S02]  /*7860*/  DFMA R152, R14, R126, R154 ;  /* 0x0000007e0e98722b */ /* 0x000fe4000000009a */
[----:B------:R-:W-:Y:S02]  /*7870*/  DFMA R136, R160, R136, R232 ;  /* 0x00000088a088722b */ /* 0x000fe400000000e8 */
[----:B------:R-:W-:Y:S02]  /*7880*/  DFMA R232, R62, R146, R144 ;  /* 0x000000923ee8722b */ /* 0x000fe40000000090 */
[C---:B------:R-:W-:Y:S02]  /*7890*/  DMUL R144, R200.reuse, R158 ;  /* 0x0000009ec8907228 */ /* 0x040fe40000000000 */
[----:B------:R-:W-:Y:S02]  /*78a0*/  DMUL R146, R200, R204 ;  /* 0x000000ccc8927228 */ /* 0x000fe40000000000 */
[----:B0-----:R-:W-:-:S04]  /*78b0*/  DFMA R152, R60, R128, R152 ;  /* 0x000000803c98722b */ /* 0x001fc80000000098 */
[C---:B----4-:R-:W-:Y:S02]  /*78c0*/  DFMA R208, R232.reuse, R208, R144 ;  /* 0x000000d0e8d0722b */ /* 0x050fe40000000090 */
[----:B------:R-:W-:Y:S02]  /*78d0*/  DFMA R144, R232, R158, R146 ;  /* 0x0000009ee890722b */ /* 0x000fe40000000092 */
[----:B------:R-:W-:-:S08]  /*78e0*/  DFMA R146, R66, R130, R152 ;  /* 0x000000824292722b */ /* 0x000fd00000000098 */
[----:B-1----:R-:W-:-:S08]  /*78f0*/  DFMA R146, R24, R132, R146 ;  /* 0x000000841892722b */ /* 0x002fd00000000092 */
[----:B------:R-:W-:Y:S02]  /*7900*/  DFMA R238, R26, R134, R146 ;  /* 0x000000861aee722b */ /* 0x000fe40000000092 */
[----:B------:R-:W-:Y:S01]  /*7910*/  DFMA R226, R72, R234, R226 ;  /* 0x000000ea48e2722b */ /* 0x000fe200000000e2 */
[----:B------:R-:W-:Y:S05]  /*7920*/  LDS.64 R72, [R5+0x3c0] ;  /* 0x0003c00005487984 */ /* 0x000fea0000000a00 */
[----:B------:R-:W-:Y:S01]  /*7930*/  DFMA R248, R238, R156, R144 ;  /* 0x0000009ceef8722b */ /* 0x000fe20000000090 */
[----:B------:R-:W0:Y:S01]  /*7940*/  LDS.128 R144, [R7+0x50] ;  /* 0x0000500007907984 */ /* 0x000e220000000c00 */
[----:B------:R-:W-:Y:S01]  /*7950*/  DFMA R136, R70, R150, R136 ;  /* 0x000000964688722b */ /* 0x000fe20000000088 */
[----:B------:R-:W-:-:S02]  /*7960*/  CS2R R148, SRZ ;  /* 0x0000000000947805 */ /* 0x000fc4000001ff00 */
[----:B------:R-:W-:Y:S02]  /*7970*/  CS2R R150, SRZ ;  /* 0x0000000000967805 */ /* 0x000fe4000001ff00 */
[----:B------:R-:W-:Y:S02]  /*7980*/  CS2R R204, SRZ ;  /* 0x0000000000cc7805 */ /* 0x000fe4000001ff00 */
[----:B------:R-:W2:Y:S04]  /*7990*/  @!P2 LDG.E.64.CONSTANT R148, desc[UR76][R68.64+0xca80] ;  /* 0x00ca804c4494a981 */ /* 0x000ea8000c1e9b00 */
[----:B------:R-:W3:Y:S01]  /*79a0*/  @!P2 LDG.E.64.CONSTANT R150, desc[UR76][R68.64+0x5e80] ;  /* 0x005e804c4496a981 */ /* 0x000ee2000c1e9b00 */
[----:B------:R-:W-:Y:S01]  /*79b0*/  DFMA R246, R238, R198, R208 ;  /* 0x000000c6eef6722b */ /* 0x000fe200000000d0 */
[----:B------:R-:W-:Y:S01]  /*79c0*/  BAR.SYNC.DEFER_BLOCKING 0x0 ;  /* 0x0000000000007b1d */ /* 0x000fe20000010000 */
[----:B------:R-:W-:-:S02]  /*79d0*/  CS2R R152, SRZ ;  /* 0x0000000000987805 */ /* 0x000fc4000001ff00 */
[----:B------:R-:W-:-:S03]  /*79e0*/  CS2R R154, SRZ ;  /* 0x00000000009a7805 */ /* 0x000fc6000001ff00 */
[----:B------:R-:W4:Y:S04]  /*79f0*/  @!P2 LDG.E.64.CONSTANT R204, desc[UR76][R68.64+0x2880] ;  /* 0x0028804c44cca981 */ /* 0x000f28000c1e9b00 */
[----:B------:R-:W4:Y:S04]  /*7a00*/  @!P2 LDG.E.64.CONSTANT R152, desc[UR76][R68.64+0x9480] ;  /* 0x0094804c4498a981 */ /* 0x000f28000c1e9b00 */
[----:B------:R-:W4:Y:S04]  /*7a10*/  @!P2 LDG.E.64.CONSTANT R154, desc[UR76][R68.64+0x10080] ;  /* 0x0100804c449aa981 */ /* 0x000f28000c1e9b00 */
[----:B------:R-:W-:Y:S04]  /*7a20*/  STS.64 [R9], R246 ;  /* 0x000000f609007388 */ /* 0x000fe80000000a00 */
[----:B------:R-:W-:Y:S01]  /*7a30*/  STS.64 [R10], R248 ;  /* 0x000000f80a007388 */ /* 0x000fe20000000a00 */
[----:B------:R-:W-:Y:S06]  /*7a40*/  BAR.SYNC.DEFER_BLOCKING 0x0 ;  /* 0x0000000000007b1d */ /* 0x000fec0000010000 */
[----:B------:R-:W-:Y:S01]  /*7a50*/  DFMA R158, R166, R138, R136 ;  /* 0x0000008aa69e722b */ /* 0x000fe20000000088 */
[----:B------:R-:W1:Y:S04]  /*7a60*/  LDS.128 R136, [R7] ;  /* 0x0000000007887984 */ /* 0x000e680000000c00 */
[----:B------:R-:W1:Y:S03]  /*7a70*/  LDS.64 R242, [R5] ;  /* 0x0000000005f27984 */ /* 0x000e660000000a00 */
[----:B------:R-:W-:-:S02]  /*7a80*/  DFMA R244, R176, R244, R158 ;  /* 0x000000f4b0f4722b */ /* 0x000fc4000000009e */
[----:B------:R-:W-:Y:S01]  /*7a90*/  DFMA R90, R234, R90, R212 ;  /* 0x0000005aea5a722b */ /* 0x000fe200000000d4 */
[----:B------:R-:W-:Y:S01]  /*7aa0*/  LDS.64 R248, [R5+0x300] ;  /* 0x0003000005f87984 */ /* 0x000fe20000000a00 */
[-C--:B------:R-:W-:Y:S02]  /*7ab0*/  DFMA R206, R84, R234.reuse, R206 ;  /* 0x000000ea54ce722b */ /* 0x080fe400000000ce */
[----:B------:R-:W-:Y:S01]  /*7ac0*/  DFMA R212, R92, R234, R222 ;  /* 0x000000ea5cd4722b */ /* 0x000fe200000000de */
[----:B------:R-:W-:Y:S01]  /*7ad0*/  LDS.64 R246, [R5+0x360] ;  /* 0x0003600005f67984 */ /* 0x000fe20000000a00 */
[----:B0-----:R-:W-:-:S03]  /*7ae0*/  DFMA R84, R174, R144, R244 ;  /* 0x00000090ae54722b */ /* 0x001fc600000000f4 */
[----:B------:R-:W0:Y:S01]  /*7af0*/  LDS.64 R92, [R5+0x60] ;  /* 0x00006000055c7984 */ /* 0x000e220000000a00 */
[----:B------:R-:W-:Y:S02]  /*7b00*/  DFMA R210, R234, R74, R210 ;  /* 0x0000004aead2722b */ /* 0x000fe400000000d2 */
[----:B------:R-:W-:Y:S02]  /*7b10*/  DMUL R214, R214, UR4 ;  /* 0x00000004d6d67c28 */ /* 0x000fe40008000000 */
[----:B------:R-:W-:Y:S01]  /*7b20*/  DFMA R84, R172, R72, R84 ;  /* 0x00000048ac54722b */ /* 0x000fe20000000054 */
[----:B------:R-:W0:Y:S01]  /*7b30*/  LDS.128 R72, [R7+0x10] ;  /* 0x0000100007487984 */ /* 0x000e220000000c00 */
[----:B------:R-:W-:-:S06]  /*7b40*/  CS2R R158, SRZ ;  /* 0x00000000009e7805 */ /* 0x000fcc000001ff00 */
[----:B------:R-:W4:Y:S01]  /*7b50*/  @!P2 LDG.E.64.CONSTANT R158, desc[UR76][R68.64+0x16c80] ;  /* 0x016c804c449ea981 */ /* 0x000f22000c1e9b00 */
[----:B-1----:R-:W-:-:S08]  /*7b60*/  DMUL R136, R46, R136 ;  /* 0x000000882e887228 */ /* 0x002fd00000000000 */
[----:B------:R-:W-:Y:S02]  /*7b70*/  DFMA R214, R60, R214, R136 ;  /* 0x000000d63cd6722b */ /* 0x000fe40000000088 */
[----:B------:R-:W1:Y:S06]  /*7b80*/  LDS.64 R136, [R5+0xc0] ;  /* 0x0000c00005887984 */ /* 0x000e6c0000000a00 */
[----:B------:R-:W-:Y:S02]  /*7b90*/  DFMA R144, R38, R242, R214 ;  /* 0x000000f22690722b */ /* 0x000fe400000000d6 */
[----:B------:R-:W-:-:S02]  /*7ba0*/  DFMA R208, R234, R86, R236 ;  /* 0x00000056ead0722b */ /* 0x000fc400000000ec */
[----:B------:R-:W-:Y:S01]  /*7bb0*/  DFMA R224, R234, R94, R224 ;  /* 0x0000005eeae0722b */ /* 0x000fe200000000e0 */
[----:B------:R-:W-:Y:S01]  /*7bc0*/  LDS.64 R236, [R8+0x2940] ;  /* 0x0029400008ec7984 */ /* 0x000fe20000000a00 */
[----:B------:R-:W-:Y:S02]  /*7bd0*/  DFMA R146, R170, R146, R84 ;  /* 0x00000092aa92722b */ /* 0x000fe40000000054 */
[----:B------:R-:W-:Y:S01]  /*7be0*/  DFMA R144, R22, R138, R144 ;  /* 0x0000008a1690722b */ /* 0x000fe20000000090 */
[----:B------:R-:W1:Y:S04]  /*7bf0*/  LDS.128 R84, [R11+0x2880] ;  /* 0x002880000b547984 */ /* 0x000e680000000c00 */
[----:B------:R-:W1:Y:S01]  /*7c00*/  LDS.64 R138, [R8+0x2880] ;  /* 0x00288000088a7984 */ /* 0x000e620000000a00 */
[----:B------:R-:W-:-:S02]  /*7c10*/  DFMA R214, R112, R234, R216 ;  /* 0x000000ea70d6722b */ /* 0x000fc400000000d8 */
[----:B0-----:R-:W-:Y:S01]  /*7c20*/  DFMA R92, R30, R92, R144 ;  /* 0x0000005c1e5c722b */ /* 0x001fe20000000090 */
[----:B------:R-:W-:Y:S01]  /*7c30*/  LDS.64 R112, [R8+0x28e0] ;  /* 0x0028e00008707984 */ /* 0x000fe20000000a00 */
[----:B------:R-:W-:-:S03]  /*7c40*/  DFMA R146, R168, R240, R146 ;  /* 0x000000f0a892722b */ /* 0x000fc60000000092 */
[----:B------:R-:W0:Y:S01]  /*7c50*/  LDS.64 R144, [R5+0x120] ;  /* 0x0001200005907984 */ /* 0x000e220000000a00 */
[----:B------:R-:W-:Y:S02]  /*7c60*/  DFMA R216, R234, R114, R218 ;  /* 0x00000072ead8722b */ /* 0x000fe400000000da */
[----:B------:R-:W-:Y:S01]  /*7c70*/  DFMA R72, R40, R72, R92 ;  /* 0x000000482848722b */ /* 0x000fe2000000005c */
[----:B------:R-:W-:Y:S01]  /*7c80*/  LDS.64 R114, [R5+0x180] ;  /* 0x0001800005727984 */ /* 0x000fe20000000a00 */
[----:B------:R-:W-:Y:S02]  /*7c90*/  DFMA R228, R88, R234, R228 ;  /* 0x000000ea58e4722b */ /* 0x000fe400000000e4 */
[----:B------:R-:W-:Y:S01]  /*7ca0*/  DADD R218, R90, R146 ;  /* 0x000000005ada7229 */ /* 0x000fe20000000092 */
[----:B------:R-:W0:Y:S04]  /*7cb0*/  LDS.128 R92, [R7+0x20] ;  /* 0x00002000075c7984 */ /* 0x000e280000000c00 */
[----:B------:R-:W0:Y:S01]  /*7cc0*/  LDS.128 R88, [R11+0x2890] ;  /* 0x002890000b587984 */ /* 0x000e220000000c00 */
[----:B------:R-:W-:-:S02]  /*7cd0*/  DMUL R234, R200, R156 ;  /* 0x0000009cc8ea7228 */ /* 0x000fc40000000000 */
[----:B-1----:R-:W-:Y:S01]  /*7ce0*/  DFMA R136, R20, R136, R72 ;  /* 0x000000881488722b */ /* 0x002fe20000000048 */
[----:B------:R-:W1:Y:S04]  /*7cf0*/  LDS.64 R200, [R8+0x29a0] ;  /* 0x0029a00008c87984 */ /* 0x000e680000000a00 */
[----:B------:R-:W1:Y:S03]  /*7d00*/  LDS.64 R156, [R8+0x2a00] ;  /* 0x002a0000089c7984 */ /* 0x000e660000000a00 */
[----:B------:R-:W-:Y:S01]  /*7d10*/  DFMA R136, R48, R74, R136 ;  /* 0x0000004a3088722b */ /* 0x000fe20000000088 */
[----:B------:R-:W-:Y:S04]  /*7d20*/  LDS.64 R146, [R8+0x2a60] ;  /* 0x002a600008927984 */ /* 0x000fe80000000a00 */
[----:B------:R-:W1:Y:S01]  /*7d30*/  LDS.128 R72, [R11+0x28a0] ;  /* 0x0028a0000b487984 */ /* 0x000e620000000c00 */
[----:B------:R-:W-:-:S02]  /*7d40*/  DFMA R84, R196, R84, RZ ;  /* 0x00000054c454722b */ /* 0x000fc400000000ff */
[----:B------:R-:W-:Y:S01]  /*7d50*/  DFMA R234, R232, R198, R234 ;  /* 0x000000c6e8ea722b */ /* 0x000fe200000000ea */
[----:B------:R-:W-:Y:S01]  /*7d60*/  CS2R R222, SRZ ;  /* 0x0000000000de7805 */ /* 0x000fe2000001ff00 */
[----:B------:R-:W-:Y:S01]  /*7d70*/  DFMA R138, R100, R138, RZ ;  /* 0x0000008a648a722b */ /* 0x000fe200000000ff */
[----:B------:R-:W1:Y:S03]  /*7d80*/  LDS.64 R198, [R5+0x1e0] ;  /* 0x0001e00005c67984 */ /* 0x000e660000000a00 */
[----:B------:R-:W-:Y:S01]  /*7d90*/  DFMA R86, R194, R86, R84 ;  /* 0x00000056c256722b */ /* 0x000fe20000000054 */
[----:B------:R-:W4:Y:S01]  /*7da0*/  @!P2 LDG.E.64.CONSTANT R222, desc[UR76][R68.64+0x13680] ;  /* 0x0136804c44dea981 */ /* 0x000f22000c1e9b00 */
[----:B0-----:R-:W-:Y:S02]  /*7db0*/  DFMA R84, R36, R144, R136 ;  /* 0x000000902454722b */ /* 0x001fe40000000088 */
[----:B------:R-:W-:Y:S01]  /*7dc0*/  DFMA R112, R112, R102, R138 ;  /* 0x000000667070722b */ /* 0x000fe2000000008a */
[----:B------:R-:W0:Y:S04]  /*7dd0*/  LDS.64 R144, [R8+0x2ac0] ;  /* 0x002ac00008907984 */ /* 0x000e280000000a00 */
[----:B------:R-:W0:Y:S01]  /*7de0*/  LDS.128 R136, [R6+0x4260] ;  /* 0x0042600006887984 */ /* 0x000e220000000c00 */
[----:B------:R-:W-:-:S02]  /*7df0*/  DFMA R234, R238, R202, R234 ;  /* 0x000000caeeea722b */ /* 0x000fc400000000ea */
[----:B------:R-:W-:Y:S01]  /*7e00*/  DFMA R202, R52, R92, R84 ;  /* 0x0000005c34ca722b */ /* 0x000fe20000000054 */
[----:B------:R-:W-:Y:S01]  /*7e10*/  LDS.64 R240, [R8+0x2c40] ;  /* 0x002c400008f07984 */ /* 0x000fe20000000a00 */
[----:B------:R-:W-:Y:S02]  /*7e20*/  DFMA R88, R192, R88, R86 ;  /* 0x00000058c058722b */ /* 0x000fe40000000056 */
[----:B------:R-:W-:Y:S01]  /*7e30*/  DFMA R112, R80, R236, R112 ;  /* 0x000000ec5070722b */ /* 0x000fe20000000070 */
[----:B------:R-:W0:Y:S04]  /*7e40*/  LDS.128 R84, [R11+0x28b0] ;  /* 0x0028b0000b547984 */ /* 0x000e280000000c00 */
[----:B------:R-:W0:Y:S01]  /*7e50*/  LDS.64 R92, [R8+0x2b20] ;  /* 0x002b2000085c7984 */ /* 0x000e220000000a00 */
[----:B------:R-:W-:-:S02]  /*7e60*/  DFMA R230, R140, R234, R230 ;  /* 0x000000ea8ce6722b */ /* 0x000fc400000000e6 */
[----:B------:R-:W-:Y:S01]  /*7e70*/  DFMA R202, R58, R114, R202 ;  /* 0x000000723aca722b */ /* 0x000fe200000000ca */
[----:B------:R-:W-:Y:S01]  /*7e80*/  LDS.64 R242, [R8+0x2ca0] ;  /* 0x002ca00008f27984 */ /* 0x000fe20000000a00 */
[----:B-1----:R-:W-:Y:S02]  /*7e90*/  DFMA R200, R200, R82, R112 ;  /* 0x00000052c8c8722b */ /* 0x002fe40000000070 */
[----:B------:R-:W-:Y:S01]  /*7ea0*/  DFMA R140, R190, R90, R88 ;  /* 0x0000005abe8c722b */ /* 0x000fe20000000058 */
[----:B------:R-:W1:Y:S03]  /*7eb0*/  LDS.128 R112, [R6+0x4270] ;  /* 0x0042700006707984 */ /* 0x000e660000000c00 */
[----:B------:R-:W-:Y:S01]  /*7ec0*/  DFMA R202, R56, R94, R202 ;  /* 0x0000005e38ca722b */ /* 0x000fe200000000ca */
[----:B------:R-:W1:Y:S01]  /*7ed0*/  LDS.128 R88, [R7+0x30] ;  /* 0x0000300007587984 */ /* 0x000e620000000c00 */
[----:B------:R-:W-:-:S02]  /*7ee0*/  DFMA R94, R96, R156, R200 ;  /* 0x0000009c605e722b */ /* 0x000fc400000000c8 */
[----:B------:R-:W-:Y:S01]  /*7ef0*/  DFMA R72, R188, R72, R140 ;  /* 0x00000048bc48722b */ /* 0x000fe2000000008c */
[----:B------:R-:W1:Y:S01]  /*7f00*/  LDS.64 R200, [R5+0x240] ;  /* 0x0002400005c87984 */ /* 0x000e620000000a00 */
[----:B------:R-:W-:Y:S02]  /*7f10*/  DFMA R220, R234, R142, R220 ;  /* 0x0000008eeadc722b */ /* 0x000fe400000000dc */
[----:B------:R-:W-:Y:S01]  /*7f20*/  DFMA R198, R54, R198, R202 ;  /* 0x000000c636c6722b */ /* 0x000fe200000000ca */
[----:B------:R-:W1:Y:S01]  /*7f30*/  LDS.128 R140, [R11+0x28c0] ;  /* 0x0028c0000b8c7984 */ /* 0x000e620000000c00 */
[----:B------:R-:W-:Y:S02]  /*7f40*/  DFMA R94, R146, R98, R94 ;  /* 0x00000062925e722b */ /* 0x000fe4000000005e */
[----:B------:R-:W-:Y:S01]  /*7f50*/  DFMA R202, R186, R74, R72 ;  /* 0x0000004abaca722b */ /* 0x000fe20000000048 */
[----:B------:R-:W-:Y:S04]  /*7f60*/  LDS.64 R156, [R8+0x2b80] ;  /* 0x002b8000089c7984 */ /* 0x000fe80000000a00 */
[----:B------:R-:W1:Y:S01]  /*7f70*/  LDS.128 R72, [R6+0x4280] ;  /* 0x0042800006487984 */ /* 0x000e620000000c00 */
[----:B0-----:R-:W-:-:S02]  /*7f80*/  DFMA R232, R104, R144, R94 ;  /* 0x0000009068e8722b */ /* 0x001fc4000000005e */
[----:B------:R-:W-:Y:S01]  /*7f90*/  DFMA R94, R34, R136, RZ ;  /* 0x00000088225e722b */ /* 0x000fe200000000ff */
[----:B------:R-:W0:Y:S01]  /*7fa0*/  LDS.64 R146, [R8+0x2be0] ;  /* 0x002be00008927984 */ /* 0x000e220000000a00 */
[----:B------:R-:W-:-:S03]  /*7fb0*/  DFMA R144, R184, R84, R202 ;  /* 0x00000054b890722b */ /* 0x000fc600000000ca */
[----:B------:R-:W-:Y:S03]  /*7fc0*/  LDS.64 R236, [R5+0x2a0] ;  /* 0x0002a00005ec7984 */ /* 0x000fe60000000a00 */
[----:B------:R-:W-:Y:S02]  /*7fd0*/  DFMA R84, R12, R138, R94 ;  /* 0x0000008a0c54722b */ /* 0x000fe4000000005e */
[----:B------:R-:W-:Y:S01]  /*7fe0*/  DFMA R202, R92, R106, R232 ;  /* 0x0000006a5cca722b */ /* 0x000fe200000000e8 */
[----:B------:R-:W0:Y:S05]  /*7ff0*/  LDS.128 R92, [R6+0x4290] ;  /* 0x00429000065c7984 */ /* 0x000e2a0000000c00 */
[----:B-1----:R-:W-:-:S02]  /*8000*/  DFMA R84, R18, R112, R84 ;  /* 0x000000701254722b */ /* 0x002fc40000000054 */
[----:B------:R-:W-:Y:S02]  /*8010*/  DFMA R86, R182, R86, R144 ;  /* 0x00000056b656722b */ /* 0x000fe40000000090 */
[----:B------:R-:W-:-:S04]  /*8020*/  DFMA R88, R50, R88, R198 ;  /* 0x000000583258722b */ /* 0x000fc800000000c6 */
[----:B------:R-:W-:Y:S02]  /*8030*/  DFMA R84, R64, R114, R84 ;  /* 0x000000724054722b */ /* 0x000fe40000000054 */
[----:B------:R-:W-:Y:S02]  /*8040*/  DFMA R198, R116, R234, R226 ;  /* 0x000000ea74c6722b */ /* 0x000fe400000000e2 */
[----:B------:R-:W-:Y:S02]  /*8050*/  DFMA R116, R44, R200, R88 ;  /* 0x000000c82c74722b */ /* 0x000fe40000000058 */
[----:B------:R-:W-:Y:S02]  /*8060*/  DFMA R140, R180, R140, R86 ;  /* 0x0000008cb48c722b */ /* 0x000fe40000000056 */
[----:B------:R-:W-:Y:S02]  /*8070*/  DFMA R88, R16, R72, R84 ;  /* 0x000000481058722b */ /* 0x000fe40000000054 */
[----:B------:R-:W1:Y:S01]  /*8080*/  LDS.128 R84, [R6+0x42a0] ;  /* 0x0042a00006547984 */ /* 0x000e620000000c00 */
[----:B------:R-:W-:-:S05]  /*8090*/  DFMA R202, R76, R156, R202 ;  /* 0x0000009c4cca722b */ /* 0x000fca00000000ca */
[----:B------:R-:W-:Y:S01]  /*80a0*/  DFMA R88, R32, R74, R88 ;  /* 0x0000004a2058722b */ /* 0x000fe20000000058 */
[----:B------:R-:W-:Y:S02]  /*80b0*/  CS2R R156, SRZ ;  /* 0x00000000009c7805 */ /* 0x000fe4000001ff00 */
[----:B------:R-:W-:Y:S01]  /*80c0*/  CS2R R226, SRZ ;  /* 0x0000000000e27805 */ /* 0x000fe2000001ff00 */
[----:B0-----:R-:W-:Y:S02]  /*80d0*/  DFMA R146, R146, R78, R202 ;  /* 0x0000004e9292722b */ /* 0x001fe400000000ca */
[----:B------:R-:W-:Y:S02]  /*80e0*/  DFMA R116, R164, R90, R116 ;  /* 0x0000005aa474722b */ /* 0x000fe40000000074 */
[----:B------:R-:W-:Y:S01]  /*80f0*/  DFMA R244, R178, R142, R140 ;  /* 0x0000008eb2f4722b */ /* 0x000fe2000000008c */
[----:B------:R-:W4:Y:S01]  /*8100*/  @!P2 LDG.E.64.CONSTANT R156, desc[UR76][R68.64+0x6300] ;  /* 0x0063004c449ca981 */ /* 0x000f22000c1e9b00 */
[----:B------:R-:W-:-:S03]  /*8110*/  DFMA R238, R28, R92, R88 ;  /* 0x0000005c1cee722b */ /* 0x000fc60000000058 */
[----:B------:R-:W0:Y:S04]  /*8120*/  LDS.128 R140, [R11+0x28d0] ;  /* 0x0028d0000b8c7984 */ /* 0x000e280000000c00 */
[----:B------:R-:W2:Y:S01]  /*8130*/  LDS.128 R88, [R6+0x42b0] ;  /* 0x0042b00006587984 */ /* 0x000ea20000000c00 */
[----:B------:R-:W-:-:S03]  /*8140*/  CS2R R232, SRZ ;  /* 0x0000000000e87805 */ /* 0x000fc6000001ff00 */
[----:B------:R-:W4:Y:S01]  /*8150*/  @!P2 LDG.E.64.CONSTANT R226, desc[UR76][R68.64+0xcf00] ;  /* 0x00cf004c44e2a981 */ /* 0x000f22000c1e9b00 */
[----:B------:R-:W-:-:S03]  /*8160*/  DFMA R240, R108, R240, R146 ;  /* 0x000000f06cf0722b */ /* 0x000fc60000000092 */
[----:B------:R-:W3:Y:S01]  /*8170*/  LDS.128 R144, [R7+0x40] ;  /* 0x0000400007907984 */ /* 0x000ee20000000c00 */
[----:B------:R-:W-:-:S03]  /*8180*/  CS2R R202, SRZ ;  /* 0x0000000000ca7805 */ /* 0x000fc6000001ff00 */
[----:B------:R-:W4:Y:S01]  /*8190*/  @!P2 LDG.E.64.CONSTANT R232, desc[UR76][R68.64+0x2d00] ;  /* 0x002d004c44e8a981 */ /* 0x000f22000c1e9b00 */
[----:B------:R-:W-:Y:S01]  /*81a0*/  CS2R R200, SRZ ;  /* 0x0000000000c87805 */ /* 0x000fe2000001ff00 */
[----:B------:R-:W-:Y:S02]  /*81b0*/  DFMA R238, R14, R94, R238 ;  /* 0x0000005e0eee722b */ /* 0x000fe400000000ee */
[----:B------:R-:W4:Y:S04]  /*81c0*/  @!P2 LDG.E.64.CONSTANT R202, desc[UR76][R68.64+0x9900] ;  /* 0x0099004c44caa981 */ /* 0x000f28000c1e9b00 */
[----:B------:R-:W4:Y:S02]  /*81d0*/  @!P2 LDG.E.64.CONSTANT R200, desc[UR76][R68.64+0x10500] ;  /* 0x0105004c44c8a981 */ /* 0x000f24000c1e9b00 */
[----:B-1----:R-:W-:-:S02]  /*81e0*/  DFMA R238, R60, R84, R238 ;  /* 0x000000543cee722b */ /* 0x002fc400000000ee */
[----:B------:R-:W-:-:S06]  /*81f0*/  DFMA R242, R242, R110, R240 ;  /* 0x0000006ef2f2722b */ /* 0x000fcc00000000f0 */
[----:B------:R-:W-:Y:S02]  /*8200*/  DFMA R240, R66, R86, R238 ;  /* 0x0000005642f0722b */ /* 0x000fe400000000ee */
[----:B------:R-:W-:Y:S02]  /*8210*/  DFMA R236, R162, R236, R116 ;  /* 0x000000eca2ec722b */ /* 0x000fe40000000074 */
[----:B0-----:R-:W-:Y:S01]  /*8220*/  DFMA R140, R42, R140, R244 ;  /* 0x0000008c2a8c722b */ /* 0x001fe200000000f4 */
[----:B------:R-:W-:Y:S03]  /*8230*/  LDS.64 R244, [R5+0x3c0] ;  /* 0x0003c00005f47984 */ /* 0x000fe60000000a00 */
[----:B--2---:R-:W-:-:S04]  /*8240*/  DFMA R240, R24, R88, R240 ;  /* 0x0000005818f0722b */ /* 0x004fc800000000f0 */
[----:B------:R-:W-:Y:S02]  /*8250*/  DFMA R238, R62, R142, R140 ;  /* 0x0000008e3eee722b */ /* 0x000fe4000000008c */
[----:B------:R-:W-:Y:S01]  /*8260*/  LDS.128 R140, [R7+0x50] ;  /* 0x00005000078c7984 */ /* 0x000fe20000000c00 */
[----:B---3--:R-:W-:Y:S02]  /*8270*/  DFMA R236, R160, R144, R236 ;  /* 0x00000090a0ec722b */ /* 0x008fe400000000ec */
[----:B------:R-:W-:Y:S01]  /*8280*/  DFMA R144, R26, R90, R240 ;  /* 0x0000005a1a90722b */ /* 0x000fe200000000f0 */
[----:B------:R-:W-:Y:S01]  /*8290*/  LDS.64 R240, [R5+0x420] ;  /* 0x0004200005f07984 */ /* 0x000fe20000000a00 */
[C---:B------:R-:W-:Y:S02]  /*82a0*/  DMUL R116, R242.reuse, R150 ;  /* 0x00000096f2747228 */ /* 0x040fe40000000000 */
[----:B------:R-:W-:-:S06]  /*82b0*/  DMUL R148, R242, R148 ;  /* 0x00000094f2947228 */ /* 0x000fcc0000000000 */
[C---:B----4-:R-:W-:Y:S02]  /*82c0*/  DFMA R116, R238.reuse, R204, R116 ;  /* 0x000000ccee74722b */ /* 0x050fe40000000074 */
[----:B------:R-:W-:-:S06]  /*82d0*/  DFMA R150, R238, R150, R148 ;  /* 0x00000096ee96722b */ /* 0x000fcc0000000094 */
[C---:B------:R-:W-:Y:S01]  /*82e0*/  DFMA R250, R144.reuse, R152, R116 ;  /* 0x0000009890fa722b */ /* 0x040fe20000000074 */
[----:B------:R-:W-:Y:S06]  /*82f0*/  BAR.SYNC.DEFER_BLOCKING 0x0 ;  /* 0x0000000000007b1d */ /* 0x000fec0000010000 */
[----:B------:R-:W-:Y:S01]  /*8300*/  DFMA R150, R144, R154, R150 ;  /* 0x0000009a9096722b */ /* 0x000fe20000000096 */
[----:B------:R-:W-:Y:S06]  /*8310*/  STS.64 [R9], R250 ;  /* 0x000000fa09007388 */ /* 0x000fec0000000a00 */
[----:B------:R-:W-:Y:S01]  /*8320*/  STS.64 [R10], R150 ;  /* 0x000000960a007388 */ /* 0x000fe20000000a00 */
[----:B------:R-:W-:Y:S06]  /*8330*/  BAR.SYNC.DEFER_BLOCKING 0x0 ;  /* 0x0000000000007b1d */ /* 0x000fec0000010000 */
[----:B------:R-:W-:Y:S01]  /*8340*/  DFMA R204, R234, R118, R210 ;  /* 0x00000076eacc722b */ /* 0x000fe200000000d2 */
[----:B------:R-:W0:Y:S04]  /*8350*/  LDS.128 R116, [R7] ;  /* 0x0000000007747984 */ /* 0x000e280000000c00 */
[----:B------:R-:W1:Y:S01]  /*8360*/  LDS.128 R148, [R11+0x2d00] ;  /* 0x002d00000b947984 */ /* 0x000e620000000c00 */
[----:B------:R-:W-:-:S02]  /*8370*/  DFMA R248, R70, R248, R236 ;  /* 0x000000f846f8722b */ /* 0x000fc400000000ec */
[----:B------:R-:W-:Y:S02]  /*8380*/  DFMA R206, R120, R234, R206 ;  /* 0x000000ea78ce722b */ /* 0x000fe400000000ce */
[----:B------:R-:W-:Y:S02]  /*8390*/  DFMA R208, R234, R122, R208 ;  /* 0x0000007aead0722b */ /* 0x000fe400000000d0 */
[----:B------:R-:W-:Y:S01]  /*83a0*/  DFMA R210, R124, R234, R228 ;  /* 0x000000ea7cd2722b */ /* 0x000fe200000000e4 */
[----:B------:R-:W-:Y:S01]  /*83b0*/  LDS.128 R120, [R11+0x2d10] ;  /* 0x002d10000b787984 */ /* 0x000fe20000000c00 */
[----:B------:R-:W-:-:S03]  /*83c0*/  DFMA R146, R166, R146, R248 ;  /* 0x00000092a692722b */ /* 0x000fc600000000f8 */
[----:B------:R-:W2:Y:S01]  /*83d0*/  LDS.64 R124, [R5] ;  /* 0x00000000057c7984 */ /* 0x000ea20000000a00 */
[----:B------:R-:W-:-:S03]  /*83e0*/  DFMA R218, R234, R126, R218 ;  /* 0x0000007eeada722b */ /* 0x000fc600000000da */
[----:B------:R-:W3:Y:S01]  /*83f0*/  LDS.64 R126, [R8+0x2d00] ;  /* 0x002d0000087e7984 */ /* 0x000ee20000000a00 */
[-C--:B------:R-:W-:Y:S02]  /*8400*/  DFMA R236, R128, R234.reuse, R212 ;  /* 0x000000ea80ec722b */ /* 0x080fe400000000d4 */
[----:B------:R-:W-:Y:S01]  /*8410*/  DFMA R214, R132, R234, R214 ;  /* 0x000000ea84d6722b */ /* 0x000fe200000000d6 */
[----:B------:R-:W-:Y:S01]  /*8420*/  LDS.64 R228, [R5+0x120] ;  /* 0x0001200005e47984 */ /* 0x000fe20000000a00 */
[----:B------:R-:W-:Y:S02]  /*8430*/  DFMA R246, R176, R246, R146 ;  /* 0x000000f6b0f6722b */ /* 0x000fe40000000092 */
[----:B------:R-:W-:Y:S01]  /*8440*/  DMUL R132, R158, UR4 ;  /* 0x000000049e847c28 */ /* 0x000fe20008000000 */
[----:B------:R-:W4:Y:S01]  /*8450*/  LDS.64 R146, [R8+0x2d60] ;  /* 0x002d600008927984 */ /* 0x000f220000000a00 */
[----:B------:R-:W-:-:S03]  /*8460*/  DFMA R212, R234, R130, R224 ;  /* 0x00000082ead4722b */ /* 0x000fc600000000e0 */
[----:B------:R-:W-:Y:S01]  /*8470*/  LDS.64 R158, [R5+0x60] ;  /* 0x00006000059e7984 */ /* 0x000fe20000000a00 */
[----:B0-----:R-:W-:Y:S02]  /*8480*/  DMUL R128, R46, R116 ;  /* 0x000000742e807228 */ /* 0x001fe40000000000 */
[----:B------:R-:W-:Y:S01]  /*8490*/  DFMA R116, R174, R140, R246 ;  /* 0x0000008cae74722b */ /* 0x000fe200000000f6 */
[----:B------:R-:W-:Y:S05]  /*84a0*/  LDS.64 R140, [R8+0x2dc0] ;  /* 0x002dc000088c7984 */ /* 0x000fea0000000a00 */
[----:B------:R-:W-:Y:S02]  /*84b0*/  DFMA R132, R66, R132, R128 ;  /* 0x000000844284722b */ /* 0x000fe40000000080 */
[----:B------:R-:W0:Y:S01]  /*84c0*/  LDS.128 R128, [R11+0x2d20] ;  /* 0x002d20000b807984 */ /* 0x000e220000000c00 */
[----:B-1----:R-:W-:-:S08]  /*84d0*/  DFMA R148, R196, R148, RZ ;  /* 0x00000094c494722b */ /* 0x002fd000000000ff */
[----:B------:R-:W-:Y:S02]  /*84e0*/  DFMA R148, R194, R150, R148 ;  /* 0x00000096c294722b */ /* 0x000fe40000000094 */
[----:B------:R-:W-:Y:S02]  /*84f0*/  DFMA R244, R172, R244, R116 ;  /* 0x000000f4acf4722b */ /* 0x000fe40000000074 */
[----:B--2---:R-:W-:Y:S01]  /*8500*/  DFMA R116, R38, R124, R132 ;  /* 0x0000007c2674722b */ /* 0x004fe20000000084 */
[----:B------:R-:W1:Y:S03]  /*8510*/  LDS.64 R124, [R8+0x2e20] ;  /* 0x002e2000087c7984 */ /* 0x000e660000000a00 */
[----:B------:R-:W-:Y:S02]  /*8520*/  DFMA R148, R192, R120, R148 ;  /* 0x00000078c094722b */ /* 0x000fe40000000094 */
[----:B---3--:R-:W-:-:S02]  /*8530*/  DFMA R126, R100, R126, RZ ;  /* 0x0000007e647e722b */ /* 0x008fc400000000ff */
[----:B------:R-:W-:Y:S02]  /*8540*/  DMUL R154, R242, R154 ;  /* 0x0000009af29a7228 */ /* 0x000fe40000000000 */
[----:B------:R-:W-:Y:S01]  /*8550*/  DFMA R120, R22, R118, R116 ;  /* 0x000000761678722b */ /* 0x000fe20000000074 */
[----:B------:R-:W-:Y:S01]  /*8560*/  LDS.64 R242, [R8+0x3000] ;  /* 0x0030000008f27984 */ /* 0x000fe20000000a00 */
[----:B------:R-:W-:-:S03]  /*8570*/  DFMA R122, R190, R122, R148 ;  /* 0x0000007abe7a722b */ /* 0x000fc60000000094 */
[----:B------:R-:W2:Y:S01]  /*8580*/  LDS.64 R148, [R8+0x2e80] ;  /* 0x002e800008947984 */ /* 0x000ea20000000a00 */
[----:B------:R-:W-:-:S03]  /*8590*/  DFMA R216, R234, R134, R216 ;  /* 0x00000086ead8722b */ /* 0x000fc600000000d8 */
[----:B------:R-:W3:Y:S01]  /*85a0*/  LDS.128 R116, [R6+0x42c0] ;  /* 0x0042c00006747984 */ /* 0x000ee20000000c00 */
[----:B----4-:R-:W-:-:S03]  /*85b0*/  DFMA R150, R146, R102, R126 ;  /* 0x000000669296722b */ /* 0x010fc6000000007e */
[----:B------:R-:W4:Y:S01]  /*85c0*/  LDS.128 R132, [R7+0x10] ;  /* 0x0000100007847984 */ /* 0x000f220000000c00 */
[----:B------:R-:W-:-:S03]  /*85d0*/  DFMA R238, R238, R152, R154 ;  /* 0x00000098eeee722b */ /* 0x000fc6000000009a */
[----:B------:R-:W4:Y:S01]  /*85e0*/  LDS.64 R152, [R8+0x2ee0] ;  /* 0x002ee00008987984 */ /* 0x000f220000000a00 */
[----:B------:R-:W-:Y:S02]  /*85f0*/  DFMA R126, R170, R142, R244 ;  /* 0x0000008eaa7e722b */ /* 0x000fe400000000f4 */
[----:B0-----:R-:W-:Y:S01]  /*8600*/  DFMA R146, R188, R128, R122 ;  /* 0x00000080bc92722b */ /* 0x001fe2000000007a */
[----:B------:R-:W-:Y:S01]  /*8610*/  LDS.64 R154, [R8+0x2fa0] ;  /* 0x002fa000089a7984 */ /* 0x000fe20000000a00 */
[----:B------:R-:W-:-:S03]  /*8620*/  DFMA R224, R80, R140, R150 ;  /* 0x0000008c50e0722b */ /* 0x000fc60000000096 */
[----:B------:R-:W0:Y:S04]  /*8630*/  LDS.128 R140, [R11+0x2d30] ;  /* 0x002d30000b8c7984 */ /* 0x000e280000000c00 */
[----:B------:R-:W0:Y:S01]  /*8640*/  LDS.64 R128, [R5+0xc0] ;  /* 0x0000c00005807984 */ /* 0x000e220000000a00 */
[----:B------:R-:W-:-:S03]  /*8650*/  DFMA R158, R30, R158, R120 ;  /* 0x0000009e1e9e722b */ /* 0x000fc60000000078 */
[----:B------:R-:W0:Y:S04]  /*8660*/  LDS.128 R120, [R6+0x42d0] ;  /* 0x0042d00006787984 */ /* 0x000e280000000c00 */
[----:B------:R-:W0:Y:S01]  /*8670*/  LDS.64 R150, [R8+0x2f40] ;  /* 0x002f400008967984 */ /* 0x000e220000000a00 */
[----:B-1----:R-:W-:Y:S02]  /*8680*/  DFMA R224, R124, R82, R224 ;  /* 0x000000527ce0722b */ /* 0x002fe400000000e0 */
[----:B------:R-:W-:Y:S01]  /*8690*/  DFMA R240, R168, R240, R126 ;  /* 0x000000f0a8f0722b */ /* 0x000fe2000000007e */
[----:B------:R-:W-:Y:S04]  /*86a0*/  LDS.64 R234, [R8+0x3120] ;  /* 0x0031200008ea7984 */ /* 0x000fe80000000a00 */
[----:B------:R-:W1:Y:S01]  /*86b0*/  LDS.128 R124, [R6+0x42e0] ;  /* 0x0042e000067c7984 */ /* 0x000e620000000c00 */
[----:B--2---:R-:W-:-:S02]  /*86c0*/  DFMA R224, R96, R148, R224 ;  /* 0x0000009460e0722b */ /* 0x004fc400000000e0 */
[----:B------:R-:W-:Y:S02]  /*86d0*/  DFMA R222, R144, R222, R238 ;  /* 0x000000de90de722b */ /* 0x000fe400000000ee */
[----:B------:R-:W-:Y:S01]  /*86e0*/  DFMA R130, R186, R130, R146 ;  /* 0x00000082ba82722b */ /* 0x000fe20000000092 */
[----:B------:R-:W-:Y:S01]  /*86f0*/  LDS.64 R238, [R8+0x30c0] ;  /* 0x0030c00008ee7984 */ /* 0x000fe20000000a00 */
[----:B---3--:R-:W-:-:S03]  /*8700*/  DFMA R148, R34, R116, RZ ;  /* 0x000000742294722b */ /* 0x008fc600000000ff */
[----:B------:R-:W2:Y:S01]  /*8710*/  LDS.128 R144, [R11+0x2d40] ;  /* 0x002d40000b907984 */ /* 0x000ea20000000c00 */
[----:B----4-:R-:W-:Y:S02]  /*8720*/  DFMA R132, R40, R132, R158 ;  /* 0x000000842884722b */ /* 0x010fe4000000009e */
[----:B------:R-:W-:Y:S01]  /*8730*/  DFMA R152, R152, R98, R224 ;  /* 0x000000629898722b */ /* 0x000fe200000000e0 */
[----:B------:R-:W-:Y:S01]  /*8740*/  LDS.64 R158, [R8+0x3060] ;  /* 0x00306000089e7984 */ /* 0x000fe20000000a00 */
[----:B------:R-:W-:Y:S02]  /*8750*/  DFMA R148, R12, R118, R148 ;  /* 0x000000760c94722b */ /* 0x000fe40000000094 */
[----:B0-----:R-:W-:Y:S02]  /*8760*/  DFMA R140, R184, R140, R130 ;  /* 0x0000008cb88c722b */ /* 0x001fe40000000082 */
[----:B------:R-:W-:Y:S01]  /*8770*/  DFMA R132, R20, R128, R132 ;  /* 0x000000801484722b */ /* 0x000fe20000000084 */
[----:B------:R-:W0:Y:S03]  /*8780*/  LDS.128 R128, [R6+0x42f0] ;  /* 0x0042f00006807984 */ /* 0x000e260000000c00 */
[----:B------:R-:W-:-:S02]  /*8790*/  DFMA R148, R18, R120, R148 ;  /* 0x000000781294722b */ /* 0x000fc40000000094 */
[----:B------:R-:W-:-:S06]  /*87a0*/  DFMA R150, R104, R150, R152 ;  /* 0x000000966896722b */ /* 0x000fcc0000000098 */
[----:B------:R-:W-:Y:S02]  /*87b0*/  DFMA R148, R64, R122, R148 ;  /* 0x0000007a4094722b */ /* 0x000fe40000000094 */
[----:B------:R-:W-:Y:S02]  /*87c0*/  DFMA R150, R154, R106, R150 ;  /* 0x0000006a9a96722b */ /* 0x000fe40000000096 */
[----:B------:R-:W-:Y:S01]  /*87d0*/  DFMA R224, R48, R134, R132 ;  /* 0x0000008630e0722b */ /* 0x000fe20000000084 */
[----:B------:R-:W3:Y:S04]  /*87e0*/  LDS.128 R152, [R11+0x2d50] ;  /* 0x002d50000b987984 */ /* 0x000ee80000000c00 */
[----:B------:R-:W4:Y:S01]  /*87f0*/  LDS.128 R132, [R6+0x4300] ;  /* 0x0043000006847984 */ /* 0x000f220000000c00 */
[----:B------:R-:W-:-:S02]  /*8800*/  DFMA R140, R182, R142, R140 ;  /* 0x0000008eb68c722b */ /* 0x000fc4000000008c */
[----:B-1----:R-:W-:Y:S02]  /*8810*/  DFMA R246, R16, R124, R148 ;  /* 0x0000007c10f6722b */ /* 0x002fe40000000094 */
[----:B------:R-:W-:Y:S01]  /*8820*/  DFMA R242, R76, R242, R150 ;  /* 0x000000f24cf2722b */ /* 0x000fe20000000096 */
[----:B------:R-:W1:Y:S03]  /*8830*/  LDS.128 R148, [R7+0x20] ;  /* 0x0000200007947984 */ /* 0x000e660000000c00 */
[----:B--2---:R-:W-:Y:S01]  /*8840*/  DFMA R244, R180, R144, R140 ;  /* 0x00000090b4f4722b */ /* 0x004fe2000000008c */
[----:B------:R-:W2:Y:S01]  /*8850*/  LDS.64 R144, [R5+0x180] ;  /* 0x0001800005907984 */ /* 0x000ea20000000a00 */
[----:B------:R-:W-:-:S03]  /*8860*/  DFMA R246, R32, R126, R246 ;  /* 0x0000007e20f6722b */ /* 0x000fc600000000f6 */
[----:B------:R-:W2:Y:S05]  /*8870*/  LDS.128 R140, [R6+0x4310] ;  /* 0x00431000068c7984 */ /* 0x000eaa0000000c00 */
[----:B0-----:R-:W-:Y:S02]  /*8880*/  DFMA R246, R28, R128, R246 ;  /* 0x000000801cf6722b */ /* 0x001fe400000000f6 */
[----:B------:R-:W-:Y:S02]  /*8890*/  DFMA R158, R158, R78, R242 ;  /* 0x0000004e9e9e722b */ /* 0x000fe400000000f2 */
[----:B------:R-:W-:Y:S01]  /*88a0*/  DFMA R146, R178, R146, R244 ;  /* 0x00000092b292722b */ /* 0x000fe200000000f4 */
[----:B------:R-:W-:Y:S03]  /*88b0*/  LDS.64 R242, [R5+0x2a0] ;  /* 0x0002a00005f27984 */ /* 0x000fe60000000a00 */
[----:B------:R-:W-:-:S02]  /*88c0*/  DFMA R246, R14, R130, R246 ;  /* 0x000000820ef6722b */ /* 0x000fc400000000f6 */
[----:B------:R-:W-:Y:S02]  /*88d0*/  DFMA R224, R36, R228, R224 ;  /* 0x000000e424e0722b */ /* 0x000fe400000000e0 */
[----:B------:R-:W-:Y:S02]  /*88e0*/  DFMA R158, R108, R238, R158 ;  /* 0x000000ee6c9e722b */ /* 0x000fe4000000009e */
[----:B------:R-:W-:Y:S01]  /*88f0*/  DFMA R230, R136, R222, R230 ;  /* 0x000000de88e6722b */ /* 0x000fe200000000e6 */
[----:B------:R-:W-:Y:S01]  /*8900*/  LDS.64 R238, [R5+0x360] ;  /* 0x0003600005ee7984 */ /* 0x000fe20000000a00 */
[----:B---3--:R-:W-:-:S03]  /*8910*/  DFMA R146, R42, R152, R146 ;  /* 0x000000982a92722b */ /* 0x008fc60000000092 */
[----:B------:R-:W-:Y:S01]  /*8920*/  LDS.64 R136, [R5+0x240] ;  /* 0x0002400005887984 */ /* 0x000fe20000000a00 */
[----:B----4-:R-:W-:Y:S02]  /*8930*/  DFMA R246, R60, R132, R246 ;  /* 0x000000843cf6722b */ /* 0x010fe400000000f6 */
[----:B-1----:R-:W-:Y:S02]  /*8940*/  DFMA R148, R52, R148, R224 ;  /* 0x000000943494722b */ /* 0x002fe400000000e0 */
[----:B------:R-:W-:-:S04]  /*8950*/  DFMA R224, R234, R110, R158 ;  /* 0x0000006eeae0722b */ /* 0x000fc8000000009e */
[----:B------:R-:W-:Y:S01]  /*8960*/  DFMA R152, R66, R134, R246 ;  /* 0x000000864298722b */ /* 0x000fe200000000f6 */
[----:B------:R-:W-:Y:S01]  /*8970*/  LDS.64 R234, [R5+0x420] ;  /* 0x0004200005ea7984 */ /* 0x000fe20000000a00 */
[----:B------:R-:W-:Y:S02]  /*8980*/  DFMA R228, R62, R154, R146 ;  /* 0x0000009a3ee4722b */ /* 0x000fe40000000092 */
[----:B--2---:R-:W-:Y:S01]  /*8990*/  DFMA R144, R58, R144, R148 ;  /* 0x000000903a90722b */ /* 0x004fe20000000094 */
[----:B------:R-:W-:Y:S01]  /*89a0*/  LDS.64 R246, [R5+0x1e0] ;  /* 0x0001e00005f67984 */ /* 0x000fe20000000a00 */
[C---:B------:R-:W-:Y:S02]  /*89b0*/  DMUL R146, R224.reuse, R156 ;  /* 0x0000009ce0927228 */ /* 0x040fe40000000000 */
[----:B------:R-:W-:Y:S02]  /*89c0*/  DMUL R148, R224, R226 ;  /* 0x000000e2e0947228 */ /* 0x000fe40000000000 */
[----:B------:R-:W-:-:S04]  /*89d0*/  DFMA R152, R24, R140, R152 ;  /* 0x0000008c1898722b */ /* 0x000fc80000000098 */
[C---:B------:R-:W-:Y:S02]  /*89e0*/  DFMA R146, R228.reuse, R232, R146 ;  /* 0x000000e8e492722b */ /* 0x040fe40000000092 */
[----:B------:R-:W-:Y:S02]  /*89f0*/  DFMA R148, R228, R156, R148 ;  /* 0x0000009ce494722b */ /* 0x000fe40000000094 */
[----:B------:R-:W-:Y:S02]  /*8a00*/  DFMA R232, R26, R142, R152 ;  /* 0x0000008e1ae8722b */ /* 0x000fe40000000098 */
[----:B------:R-:W-:Y:S01]  /*8a10*/  DADD R226, R236, R240 ;  /* 0x00000000ece27229 */ /* 0x000fe200000000f0 */
[----:B------:R-:W-:Y:S01]  /*8a20*/  LDS.128 R152, [R7+0x50] ;  /* 0x0000500007987984 */ /* 0x000fe20000000c00 */
[----:B------:R-:W-:-:S03]  /*8a30*/  DFMA R244, R56, R150, R144 ;  /* 0x0000009638f4722b */ /* 0x000fc60000000090 */
[----:B------:R-:W-:Y:S01]  /*8a40*/  LDS.64 R240, [R5+0x300] ;  /* 0x0003000005f07984 */ /* 0x000fe20000000a00 */
[C---:B------:R-:W-:Y:S02]  /*8a50*/  DFMA R158, R232.reuse, R202, R146 ;  /* 0x000000cae89e722b */ /* 0x040fe40000000092 */
[----:B------:R-:W-:Y:S01]  /*8a60*/  DFMA R250, R232, R200, R148 ;  /* 0x000000c8e8fa722b */ /* 0x000fe20000000094 */
[----:B------:R-:W-:Y:S04]  /*8a70*/  LDS.64 R236, [R5+0x3c0] ;  /* 0x0003c00005ec7984 */ /* 0x000fe80000000a00 */
[----:B------:R-:W-:Y:S04]  /*8a80*/  LDS.128 R144, [R7+0x30] ;  /* 0x0000300007907984 */ /* 0x000fe80000000c00 */
[----:B------:R-:W-:Y:S01]  /*8a90*/  LDS.128 R148, [R7+0x40] ;  /* 0x0000400007947984 */ /* 0x000fe20000000c00 */
[----:B------:R-:W-:Y:S06]  /*8aa0*/  BAR.SYNC.DEFER_BLOCKING 0x0 ;  /* 0x0000000000007b1d */ /* 0x000fec0000010000 */
[----:B------:R-:W-:Y:S04]  /*8ab0*/  STS.64 [R9], R158 ;  /* 0x0000009e09007388 */ /* 0x000fe80000000a00 */
[----:B------:R-:W-:Y:S01]  /*8ac0*/  STS.64 [R10], R250 ;  /* 0x000000fa0a007388 */ /* 0x000fe20000000a00 */
[----:B------:R-:W-:Y:S06]  /*8ad0*/  BAR.SYNC.DEFER_BLOCKING 0x0 ;  /* 0x0000000000007b1d */ /* 0x000fec0000010000 */
[----:B------:R-:W0:Y:S04]  /*8ae0*/  LDS.64 R248, [R8+0x3180] ;  /* 0x0031800008f87984 */ /* 0x000e280000000a00 */
[----:B------:R-:W1:Y:S01]  /*8af0*/  LDS.128 R156, [R11+0x3180] ;  /* 0x003180000b9c7984 */ /* 0x000e620000000c00 */
[----:B0-----:R-:W-:-:S03]  /*8b00*/  DFMA R248, R100, R248, RZ ;  /* 0x000000f864f8722b */ /* 0x001fc600000000ff */
[----:B------:R-:W0:Y:S01]  /*8b10*/  LDS.64 R100, [R8+0x31e0] ;  /* 0x0031e00008647984 */ /* 0x000e220000000a00 */
[----:B-1----:R-:W-:Y:S01]  /*8b20*/  DFMA R156, R196, R156, RZ ;  /* 0x0000009cc49c722b */ /* 0x002fe200000000ff */
[----:B------:R-:W-:-:S06]  /*8b30*/  CS2R R196, SRZ ;  /* 0x0000000000c47805 */ /* 0x000fcc000001ff00 */
[----:B------:R-:W2:Y:S01]  /*8b40*/  @!P2 LDG.E.64.CONSTANT R196, desc[UR76][R68.64+0x17100] ;  /* 0x0171004c44c4a981 */ /* 0x000ea2000c1e9b00 */
[----:B0-----:R-:W-:-:S03]  /*8b50*/  DFMA R248, R100, R102, R248 ;  /* 0x0000006664f8722b */ /* 0x001fc600000000f8 */
[----:B------:R-:W0:Y:S01]  /*8b60*/  LDS.64 R100, [R8+0x3240] ;  /* 0x0032400008647984 */ /* 0x000e220000000a00 */
[----:B------:R-:W-:-:S03]  /*8b70*/  DFMA R156, R194, R158, R156 ;  /* 0x0000009ec29c722b */ /* 0x000fc6000000009c */
[----:B------:R-:W1:Y:S01]  /*8b80*/  LDS.64 R158, [R8+0x32a0] ;  /* 0x0032a000089e7984 */ /* 0x000e620000000a00 */
[----:B0-----:R-:W-:-:S03]  /*8b90*/  DFMA R248, R80, R100, R248 ;  /* 0x0000006450f8722b */ /* 0x001fc600000000f8 */
[----:B------:R-:W0:Y:S04]  /*8ba0*/  LDS.128 R100, [R11+0x3190] ;  /* 0x003190000b647984 */ /* 0x000e280000000c00 */
[----:B------:R-:W3:Y:S01]  /*8bb0*/  LDS.64 R80, [R8+0x3300] ;  /* 0x0033000008507984 */ /* 0x000ee20000000a00 */
[----:B------:R-:W-:Y:S01]  /*8bc0*/  CS2R R194, SRZ ;  /* 0x0000000000c27805 */ /* 0x000fe2000001ff00 */
[----:B-1----:R-:W-:-:S05]  /*8bd0*/  DFMA R158, R158, R82, R248 ;  /* 0x000000529e9e722b */ /* 0x002fca00000000f8 */
[----:B------:R-:W4:Y:S01]  /*8be0*/  @!P2 LDG.E.64.CONSTANT R194, desc[UR76][R68.64+0x3180] ;  /* 0x0031804c44c2a981 */ /* 0x000f22000c1e9b00 */
[----:B0-----:R-:W-:Y:S01]  /*8bf0*/  DFMA R100, R192, R100, R156 ;  /* 0x00000064c064722b */ /* 0x001fe2000000009c */
[----:B------:R-:W-:-:S06]  /*8c00*/  CS2R R192, SRZ ;  /* 0x0000000000c07805 */ /* 0x000fcc000001ff00 */
[----:B------:R-:W4:Y:S01]  /*8c10*/  @!P2 LDG.E.64.CONSTANT R192, desc[UR76][R68.64+0x6780] ;  /* 0x0067804c44c0a981 */ /* 0x000f22000c1e9b00 */
[----:B---3--:R-:W-:Y:S01]  /*8c20*/  DFMA R96, R96, R80, R158 ;  /* 0x000000506060722b */ /* 0x008fe2000000009e */
[----:B------:R-:W-:Y:S01]  /*8c30*/  CS2R R158, SRZ ;  /* 0x00000000009e7805 */ /* 0x000fe2000001ff00 */
[----:B------:R-:W-:Y:S01]  /*8c40*/  DFMA R102, R190, R102, R100 ;  /* 0x00000066be66722b */ /* 0x000fe20000000064 */
[----:B------:R-:W-:Y:S02]  /*8c50*/  CS2R R156, SRZ ;  /* 0x00000000009c7805 */ /* 0x000fe4000001ff00 */
[----:B------:R-:W-:Y:S01]  /*8c60*/  CS2R R190, SRZ ;  /* 0x0000000000be7805 */ /* 0x000fe2000001ff00 */
[----:B------:R-:W0:Y:S04]  /*8c70*/  LDS.128 R80, [R11+0x31a0] ;  /* 0x0031a0000b507984 */ /* 0x000e280000000c00 */
[----:B------:R-:W3:Y:S04]  /*8c80*/  @!P2 LDG.E.64.CONSTANT R158, desc[UR76][R68.64+0x9d80] ;  /* 0x009d804c449ea981 */ /* 0x000ee8000c1e9b00 */
[----:B------:R-:W3:Y:S04]  /*8c90*/  @!P2 LDG.E.64.CONSTANT R190, desc[UR76][R68.64+0xd380] ;  /* 0x00d3804c44bea981 */ /* 0x000ee8000c1e9b00 */
[----:B------:R-:W3:Y:S04]  /*8ca0*/  @!P2 LDG.E.64.CONSTANT R156, desc[UR76][R68.64+0x10980] ;  /* 0x0109804c449ca981 */ /* 0x000ee8000c1e9b00 */
[----:B------:R-:W1:Y:S01]  /*8cb0*/  LDS.64 R100, [R8+0x3360] ;  /* 0x0033600008647984 */ /* 0x000e620000000a00 */
[----:B0-----:R-:W-:-:S03]  /*8cc0*/  DFMA R102, R188, R80, R102 ;  /* 0x00000050bc66722b */ /* 0x001fc60000000066 */
[----:B------:R-:W0:Y:S01]  /*8cd0*/  LDS.64 R80, [R8+0x33c0] ;  /* 0x0033c00008507984 */ /* 0x000e220000000a00 */
[----:B-1----:R-:W-:-:S03]  /*8ce0*/  DFMA R100, R100, R98, R96 ;  /* 0x000000626464722b */ /* 0x002fc60000000060 */
[----:B------:R-:W1:Y:S01]  /*8cf0*/  LDS.128 R96, [R11+0x31b0] ;  /* 0x0031b0000b607984 */ /* 0x000e620000000c00 */
[----:B------:R-:W-:Y:S01]  /*8d00*/  CS2R R188, SRZ ;  /* 0x0000000000bc7805 */ /* 0x000fe2000001ff00 */
[----:B------:R-:W-:Y:S02]  /*8d10*/  DFMA R82, R186, R82, R102 ;  /* 0x00000052ba52722b */ /* 0x000fe40000000066 */
[----:B------:R-:W-:Y:S04]  /*8d20*/  LDS.64 R102, [R8+0x3480] ;  /* 0x0034800008667984 */ /* 0x000fe80000000a00 */
[----:B------:R-:W3:Y:S01]  /*8d30*/  @!P2 LDG.E.64.CONSTANT R188, desc[UR76][R68.64+0x17580] ;  /* 0x0175804c44bca981 */ /* 0x000ee2000c1e9b00 */
[----:B0-----:R-:W-:-:S03]  /*8d40*/  DFMA R104, R104, R80, R100 ;  /* 0x000000506868722b */ /* 0x001fc60000000064 */
[----:B------:R-:W0:Y:S01]  /*8d50*/  LDS.64 R100, [R8+0x3420] ;  /* 0x0034200008647984 */ /* 0x000e220000000a00 */
[----:B-1----:R-:W-:Y:S02]  /*8d60*/  DFMA R82, R184, R96, R82 ;  /* 0x00000060b852722b */ /* 0x002fe40000000052 */
[----:B------:R-:W-:Y:S01]  /*8d70*/  DFMA R244, R54, R246, R244 ;  /* 0x000000f636f4722b */ /* 0x000fe200000000f4 */
[----:B------:R-:W-:Y:S05]  /*8d80*/  LDS.64 R184, [R5+0xc0] ;  /* 0x0000c00005b87984 */ /* 0x000fea0000000a00 */
[----:B------:R-:W-:Y:S01]  /*8d90*/  DFMA R182, R182, R98, R82 ;  /* 0x00000062b6b6722b */ /* 0x000fe20000000052 */
[----:B------:R-:W1:Y:S04]  /*8da0*/  LDS.128 R96, [R11+0x31c0] ;  /* 0x0031c0000b607984 */ /* 0x000e680000000c00 */
[----:B------:R-:W1:Y:S01]  /*8db0*/  LDS.128 R80, [R7] ;  /* 0x0000000007507984 */ /* 0x000e620000000c00 */
[----:B------:R-:W-:-:S03]  /*8dc0*/  DFMA R244, R50, R144, R244 ;  /* 0x0000009032f4722b */ /* 0x000fc600000000f4 */
[----:B------:R-:W2:Y:S01]  /*8dd0*/  LDS.64 R144, [R5] ;  /* 0x0000000005907984 */ /* 0x000ea20000000a00 */
[----:B0-----:R-:W-:-:S03]  /*8de0*/  DFMA R100, R100, R106, R104 ;  /* 0x0000006a6464722b */ /* 0x001fc60000000068 */
[----:B------:R-:W0:Y:S05]  /*8df0*/  LDS.128 R104, [R6+0x4320] ;  /* 0x0043200006687984 */ /* 0x000e2a0000000c00 */
[----:B------:R-:W-:Y:S02]  /*8e00*/  DFMA R76, R76, R102, R100 ;  /* 0x000000664c4c722b */ /* 0x000fe40000000064 */
[----:B------:R-:W-:Y:S01]  /*8e10*/  LDS.128 R100, [R6+0x4330] ;  /* 0x0043300006647984 */ /* 0x000fe20000000c00 */
[----:B-1----:R-:W-:-:S03]  /*8e20*/  DFMA R180, R180, R96, R182 ;  /* 0x00000060b4b4722b */ /* 0x002fc600000000b6 */
[----:B------:R-:W1:Y:S01]  /*8e30*/  LDS.64 R182, [R5+0x60] ;  /* 0x0000600005b67984 */ /* 0x000e620000000a00 */
[----:B------:R-:W-:Y:S02]  /*8e40*/  DMUL R80, R46, R80 ;  /* 0x000000502e507228 */ /* 0x000fe40000000000 */
[----:B------:R-:W-:Y:S02]  /*8e50*/  DFMA R136, R44, R136, R244 ;  /* 0x000000882c88722b */ /* 0x000fe400000000f4 */
[----:B--2---:R-:W-:-:S08]  /*8e60*/  DMUL R196, R196, UR4 ;  /* 0x00000004c4c47c28 */ /* 0x004fd00008000000 */
[----:B------:R-:W-:Y:S02]  /*8e70*/  DFMA R80, R24, R196, R80 ;  /* 0x000000c41850722b */ /* 0x000fe40000000050 */
[----:B------:R-:W-:Y:S02]  /*8e80*/  DFMA R220, R222, R138, R220 ;  /* 0x0000008adedc722b */ /* 0x000fe400000000dc */
[----:B------:R-:W-:Y:S02]  /*8e90*/  DFMA R146, R164, R146, R136 ;  /* 0x00000092a492722b */ /* 0x000fe40000000088 */
[----:B------:R-:W-:Y:S01]  /*8ea0*/  DFMA R180, R178, R98, R180 ;  /* 0x00000062b2b4722b */ /* 0x000fe200000000b4 */
[----:B------:R-:W2:Y:S01]  /*8eb0*/  LDS.128 R136, [R7+0x10] ;  /* 0x0000100007887984 */ /* 0x000ea20000000c00 */
[----:B------:R-:W-:-:S03]  /*8ec0*/  DFMA R144, R38, R144, R80 ;  /* 0x000000902690722b */ /* 0x000fc60000000050 */
[----:B------:R-:W2:Y:S01]  /*8ed0*/  LDS.128 R96, [R6+0x4340] ;  /* 0x0043400006607984 */ /* 0x000ea20000000c00 */
[----:B0-----:R-:W-:-:S03]  /*8ee0*/  DFMA R80, R34, R104, RZ ;  /* 0x000000682250722b */ /* 0x001fc600000000ff */
[----:B------:R-:W0:Y:S01]  /*8ef0*/  LDS.64 R34, [R8+0x34e0] ;  /* 0x0034e00008227984 */ /* 0x000e220000000a00 */
[----:B------:R-:W-:-:S04]  /*8f00*/  DFMA R82, R22, R82, R144 ;  /* 0x000000521652722b */ /* 0x000fc80000000090 */
[----:B------:R-:W-:-:S04]  /*8f10*/  DFMA R12, R12, R106, R80 ;  /* 0x0000006a0c0c722b */ /* 0x000fc80000000050 */
[----:B-1----:R-:W-:Y:S02]  /*8f20*/  DFMA R182, R30, R182, R82 ;  /* 0x000000b61eb6722b */ /* 0x002fe40000000052 */
[----:B------:R-:W1:Y:S02]  /*8f30*/  LDS.128 R80, [R6+0x4350] ;  /* 0x0043500006507984 */ /* 0x000e640000000c00 */
[----:B------:R-:W-:Y:S02]  /*8f40*/  DFMA R18, R18, R100, R12 ;  /* 0x000000641212722b */ /* 0x000fe4000000000c */
[----:B------:R-:W1:Y:S01]  /*8f50*/  LDS.64 R12, [R5+0x120] ;  /* 0x00012000050c7984 */ /* 0x000e620000000a00 */
[----:B------:R-:W-:-:S03]  /*8f60*/  DFMA R242, R162, R242, R146 ;  /* 0x000000f2a2f2722b */ /* 0x000fc60000000092 */
[----:B------:R-:W1:Y:S02]  /*8f70*/  LDS.128 R144, [R7+0x20] ;  /* 0x0000200007907984 */ /* 0x000e640000000c00 */
[----:B------:R-:W-:Y:S02]  /*8f80*/  DFMA R18, R64, R102, R18 ;  /* 0x000000664012722b */ /* 0x000fe40000000012 */
[----:B------:R-:W1:Y:S01]  /*8f90*/  LDS.64 R64, [R5+0x180] ;  /* 0x0001800005407984 */ /* 0x000e620000000a00 */
[----:B--2---:R-:W-:-:S03]  /*8fa0*/  DFMA R136, R40, R136, R182 ;  /* 0x000000882888722b */ /* 0x004fc600000000b6 */
[----:B------:R-:W2:Y:S02]  /*8fb0*/  LDS.64 R182, [R8+0x3540] ;  /* 0x0035400008b67984 */ /* 0x000ea40000000a00 */
[----:B------:R-:W-:-:S03]  /*8fc0*/  DFMA R18, R16, R96, R18 ;  /* 0x000000601012722b */ /* 0x000fc60000000012 */
[----:B------:R-:W-:-:S05]  /*8fd0*/  DFMA R186, R20, R184, R136 ;  /* 0x000000b814ba722b */ /* 0x000fca0000000088 */
[----:B------:R-:W-:Y:S02]  /*8fe0*/  DFMA R32, R32, R98, R18 ;  /* 0x000000622020722b */ /* 0x000fe40000000012 */
[----:B------:R-:W2:Y:S01]  /*8ff0*/  LDS.128 R16, [R6+0x4360] ;  /* 0x0043600006107984 */ /* 0x000ea20000000c00 */
[----:B0-----:R-:W-:Y:S02]  /*9000*/  DFMA R184, R34, R78, R76 ;  /* 0x0000004e22b8722b */ /* 0x001fe4000000004c */
[----:B------:R-:W-:-:S03]  /*9010*/  DFMA R138, R48, R138, R186 ;  /* 0x0000008a308a722b */ /* 0x000fc600000000ba */
[----:B-1----:R-:W-:Y:S02]  /*9020*/  DFMA R186, R28, R80, R32 ;  /* 0x000000501cba722b */ /* 0x002fe40000000020 */
[----:B------:R-:W0:Y:S04]  /*9030*/  LDS.128 R32, [R11+0x31d0] ;  /* 0x0031d0000b207984 */ /* 0x000e280000000c00 */
[----:B------:R-:W1:Y:S01]  /*9040*/  LDS.64 R28, [R8+0x35a0] ;  /* 0x0035a000081c7984 */ /* 0x000e620000000a00 */
[----:B------:R-:W-:Y:S02]  /*9050*/  DFMA R76, R36, R12, R138 ;  /* 0x0000000c244c722b */ /* 0x000fe4000000008a */
[----:B------:R-:W-:Y:S01]  /*9060*/  DFMA R186, R14, R82, R186 ;  /* 0x000000520eba722b */ /* 0x000fe200000000ba */
[----:B------:R-:W4:Y:S04]  /*9070*/  LDS.64 R138, [R5+0x1e0] ;  /* 0x0001e000058a7984 */ /* 0x000f280000000a00 */
[----:B------:R-:W4:Y:S01]  /*9080*/  LDS.128 R12, [R6+0x4370] ;  /* 0x00437000060c7984 */ /* 0x000f220000000c00 */
[----:B------:R-:W-:-:S03]  /*9090*/  DFMA R144, R52, R144, R76 ;  /* 0x000000903490722b */ /* 0x000fc6000000004c */
[----:B------:R-:W4:Y:S05]  /*90a0*/  LDS.128 R76, [R7+0x30] ;  /* 0x00003000074c7984 */ /* 0x000f2a0000000c00 */
[----:B------:R-:W-:Y:S01]  /*90b0*/  DFMA R144, R58, R64, R144 ;  /* 0x000000403a90722b */ /* 0x000fe20000000090 */
[----:B------:R-:W3:Y:S01]  /*90c0*/  LDS.64 R64, [R5+0x240] ;  /* 0x0002400005407984 */ /* 0x000ee20000000a00 */
[----:B------:R-:W-:Y:S01]  /*90d0*/  CS2R R178, SRZ ;  /* 0x0000000000b27805 */ /* 0x000fe2000001ff00 */
[----:B--2---:R-:W-:Y:S01]  /*90e0*/  DFMA R182, R108, R182, R184 ;  /* 0x000000b66cb6722b */ /* 0x004fe200000000b8 */
[----:B------:R-:W-:-:S04]  /*90f0*/  CS2R R136, SRZ ;  /* 0x0000000000887805 */ /* 0x000fc8000001ff00 */
[----:B------:R-:W2:Y:S01]  /*9100*/  @!P2 LDG.E.64.CONSTANT R178, desc[UR76][R68.64+0x13b00] ;  /* 0x013b004c44b2a981 */ /* 0x000ea2000c1e9b00 */
[----:B------:R-:W-:Y:S02]  /*9110*/  DFMA R186, R60, R16, R186 ;  /* 0x000000103cba722b */ /* 0x000fe400000000ba */
[----:B------:R-:W-:Y:S01]  /*9120*/  DFMA R144, R56, R146, R144 ;  /* 0x000000923890722b */ /* 0x000fe20000000090 */
[----:B------:R1:W2:Y:S01]  /*9130*/  @!P2 LDG.E.64.CONSTANT R136, desc[UR76][R68.64+0x13f80] ;  /* 0x013f804c4488a981 */ /* 0x0002a2000c1e9b00 */
[----:B0-----:R-:W-:-:S04]  /*9140*/  DFMA R42, R42, R32, R180 ;  /* 0x000000202a2a722b */ /* 0x001fc800000000b4 */
[----:B------:R-:W-:Y:S02]  /*9150*/  DFMA R186, R66, R18, R186 ;  /* 0x0000001242ba722b */ /* 0x000fe400000000ba */
[----:B-1----:R-:W-:Y:S01]  /*9160*/  DFMA R28, R28, R110, R182 ;  /* 0x0000006e1c1c722b */ /* 0x002fe200000000b6 */
[----:B------:R-:W-:Y:S01]  /*9170*/  LDS.64 R68, [R5+0x360] ;  /* 0x0003600005447984 */ /* 0x000fe20000000a00 */
[----:B----4-:R-:W-:Y:S02]  /*9180*/  DFMA R138, R54, R138, R144 ;  /* 0x0000008a368a722b */ /* 0x010fe40000000090 */
[----:B------:R-:W-:-:S04]  /*9190*/  DFMA R42, R62, R34, R42 ;  /* 0x000000223e2a722b */ /* 0x000fc8000000002a */
[----:B------:R-:W-:Y:S01]  /*91a0*/  DMUL R32, R28, R192 ;  /* 0x000000c01c207228 */ /* 0x000fe20000000000 */
[----:B------:R-:W-:Y:S01]  /*91b0*/  LDS.128 R60, [R7+0x50] ;  /* 0x00005000073c7984 */ /* 0x000fe20000000c00 */
[----:B------:R-:W-:Y:S02]  /*91c0*/  DFMA R24, R24, R12, R186 ;  /* 0x0000000c1818722b */ /* 0x000fe400000000ba */
[----:B------:R-:W-:Y:S02]  /*91d0*/  DFMA R76, R50, R76, R138 ;  /* 0x0000004c324c722b */ /* 0x000fe4000000008a */
[----:B------:R-:W-:Y:S01]  /*91e0*/  DFMA R198, R112, R222, R198 ;  /* 0x000000de70c6722b */ /* 0x000fe200000000c6 */
[----:B------:R-:W-:Y:S01]  /*91f0*/  LDS.64 R138, [R5+0x2a0] ;  /* 0x0002a000058a7984 */ /* 0x000fe20000000a00 */
[----:B------:R-:W-:Y:S02]  /*9200*/  DFMA R32, R42, R194, R32 ;  /* 0x000000c22a20722b */ /* 0x000fe40000000020 */
[----:B------:R-:W-:Y:S01]  /*9210*/  DFMA R24, R26, R14, R24 ;  /* 0x0000000e1a18722b */ /* 0x000fe20000000018 */
[----:B------:R-:W-:Y:S01]  /*9220*/  LDS.64 R112, [R5+0x3c0] ;  /* 0x0003c00005707984 */ /* 0x000fe20000000a00 */
[----:B------:R-:W-:-:S02]  /*9230*/  DFMA R204, R222, R114, R204 ;  /* 0x00000072decc722b */ /* 0x000fc400000000cc */
[----:B---3--:R-:W-:Y:S01]  /*9240*/  DFMA R144, R44, R64, R76 ;  /* 0x000000402c90722b */ /* 0x008fe2000000004c */
[----:B------:R-:W-:Y:S03]  /*9250*/  LDS.64 R114, [R5+0x300] ;  /* 0x0003000005727984 */ /* 0x000fe60000000a00 */
[----:B------:R-:W-:Y:S01]  /*9260*/  DFMA R146, R24, R158, R32 ;  /* 0x0000009e1892722b */ /* 0x000fe20000000020 */
[----:B------:R-:W-:Y:S01]  /*9270*/  LDS.64 R76, [R5+0x420] ;  /* 0x00042000054c7984 */ /* 0x000fe20000000a00 */
[----:B------:R-:W-:-:S03]  /*9280*/  DMUL R190, R28, R190 ;  /* 0x000000be1cbe7228 */ /* 0x000fc60000000000 */
[----:B------:R-:W-:Y:S01]  /*9290*/  LDS.128 R32, [R7+0x40] ;  /* 0x0000400007207984 */ /* 0x000fe20000000c00 */
[----:B------:R-:W-:Y:S06]  /*92a0*/  BAR.SYNC.DEFER_BLOCKING 0x0 ;  /* 0x0000000000007b1d */ /* 0x000fec0000010000 */
[----:B------:R-:W-:-:S08]  /*92b0*/  DFMA R190, R42, R192, R190 ;  /* 0x000000c02abe722b */ /* 0x000fd000000000be */
[----:B------:R-:W-:Y:S01]  /*92c0*/  DFMA R190, R24, R156, R190 ;  /* 0x0000009c18be722b */ /* 0x000fe200000000be */
[----:B------:R-:W-:Y:S06]  /*92d0*/  STS.64 [R9], R146 ;  /* 0x0000009209007388 */ /* 0x000fec0000000a00 */
[----:B------:R-:W-:Y:S01]  /*92e0*/  STS.64 [R10], R190 ;  /* 0x000000be0a007388 */ /* 0x000fe20000000a00 */
[----:B------:R-:W-:Y:S06]  /*92f0*/  BAR.SYNC.DEFER_BLOCKING 0x0 ;  /* 0x0000000000007b1d */ /* 0x000fec0000010000 */
[----:B------:R-:W-:-:S08]  /*9300*/  DFMA R148, R160, R148, R242 ;  /* 0x00000094a094722b */ /* 0x000fd000000000f2 */
[----:B------:R-:W-:Y:S01]  /*9310*/  DFMA R148, R70, R240, R148 ;  /* 0x000000f04694722b */ /* 0x000fe20000000094 */
[----:B------:R-:W0:Y:S07]  /*9320*/  LDS.128 R64, [R7] ;  /* 0x0000000007407984 */ /* 0x000e2e0000000c00 */
[----:B------:R-:W-:Y:S02]  /*9330*/  DFMA R150, R166, R150, R148 ;  /* 0x00000096a696722b */ /* 0x000fe40000000094 */
[----:B------:R-:W1:Y:S04]  /*9340*/  LDS.64 R148, [R5] ;  /* 0x0000000005947984 */ /* 0x000e680000000a00 */
[----:B------:R-:W3:Y:S01]  /*9350*/  LDS.64 R180, [R5+0x60] ;  /* 0x0000600005b47984 */ /* 0x000ee20000000a00 */
[----:B------:R-:W-:Y:S01]  /*9360*/  DMUL R188, R188, UR4 ;  /* 0x00000004bcbc7c28 */ /* 0x000fe20008000000 */
[----:B------:R-:W4:Y:S02]  /*9370*/  LDCU.64 UR4, c[0x3][0x8c8] ;  /* 0x00c11900ff0477ac */ /* 0x000f240008000a00 */
[----:B------:R-:W4:Y:S04]  /*9380*/  LDS.128 R108, [R7+0x10] ;  /* 0x00001000076c7984 */ /* 0x000f280000000c00 */
[----:B------:R-:W-:Y:S01]  /*9390*/  LDS.128 R8, [R7+0x20] ;  /* 0x0000200007087984 */ /* 0x000fe20000000c00 */
[----:B0-----:R-:W-:-:S08]  /*93a0*/  DMUL R64, R46, R64 ;  /* 0x000000402e407228 */ /* 0x001fd00000000000 */
[----:B------:R-:W-:Y:S01]  /*93b0*/  DFMA R64, R26, R188, R64 ;  /* 0x000000bc1a40722b */ /* 0x000fe20000000040 */
[----:B------:R-:W0:Y:S07]  /*93c0*/  LDS.64 R26, [R5+0xc0] ;  /* 0x0000c000051a7984 */ /* 0x000e2e0000000a00 */
[----:B-1----:R-:W-:Y:S01]  /*93d0*/  DFMA R64, R38, R148, R64 ;  /* 0x000000942640722b */ /* 0x002fe20000000040 */
[----:B------:R-:W-:Y:S07]  /*93e0*/  LDS.64 R38, [R5+0x1e0] ;  /* 0x0001e00005267984 */ /* 0x000fee0000000a00 */
[----:B------:R-:W-:Y:S01]  /*93f0*/  DFMA R64, R22, R66, R64 ;  /* 0x000000421640722b */ /* 0x000fe20000000040 */
[----:B------:R-:W1:Y:S07]  /*9400*/  LDS.64 R22, [R5+0x120] ;  /* 0x0001200005167984 */ /* 0x000e6e0000000a00 */
[----:B---3--:R-:W-:Y:S01]  /*9410*/  DFMA R64, R30, R180, R64 ;  /* 0x000000b41e40722b */ /* 0x008fe20000000040 */
[----:B------:R-:W3:Y:S07]  /*9420*/  LDS.64 R30, [R5+0x180] ;  /* 0x00018000051e7984 */ /* 0x000eee0000000a00 */
[----:B----4-:R-:W-:-:S08]  /*9430*/  DFMA R64, R40, R108, R64 ;  /* 0x0000006c2840722b */ /* 0x010fd00000000040 */
[----:B0-----:R-:W-:-:S08]  /*9440*/  DFMA R26, R20, R26, R64 ;  /* 0x0000001a141a722b */ /* 0x001fd00000000040 */
[----:B------:R-:W-:-:S08]  /*9450*/  DFMA R26, R48, R110, R26 ;  /* 0x0000006e301a722b */ /* 0x000fd0000000001a */
[----:B-1----:R-:W-:Y:S01]  /*9460*/  DFMA R26, R36, R22, R26 ;  /* 0x00000016241a722b */ /* 0x002fe2000000001a */
[----:B------:R-:W0:Y:S04]  /*9470*/  LDS.128 R20, [R7+0x30] ;  /* 0x0000300007147984 */ /* 0x000e280000000c00 */
[----:B------:R-:W-:Y:S03]  /*9480*/  LDS.64 R36, [R5+0x300] ;  /* 0x0003000005247984 */ /* 0x000fe60000000a00 */
[----:B------:R-:W-:Y:S02]  /*9490*/  DFMA R8, R52, R8, R26 ;  /* 0x000000083408722b */ /* 0x000fe4000000001a */
[----:B------:R-:W1:Y:S06]  /*94a0*/  LDS.64 R26, [R5+0x240] ;  /* 0x00024000051a7984 */ /* 0x000e6c0000000a00 */
[----:B---3--:R-:W-:Y:S01]  /*94b0*/  DFMA R8, R58, R30, R8 ;  /* 0x0000001e3a08722b */ /* 0x008fe20000000008 */
[----:B------:R-:W3:Y:S07]  /*94c0*/  LDS.64 R30, [R5+0x2a0] ;  /* 0x0002a000051e7984 */ /* 0x000eee0000000a00 */
[----:B------:R-:W-:-:S08]  /*94d0*/  DFMA R8, R56, R10, R8 ;  /* 0x0000000a3808722b */ /* 0x000fd00000000008 */
[----:B------:R-:W-:Y:S02]  /*94e0*/  DFMA R38, R54, R38, R8 ;  /* 0x000000263626722b */ /* 0x000fe40000000008 */
[----:B------:R-:W4:Y:S06]  /*94f0*/  LDS.128 R8, [R7+0x40] ;  /* 0x0000400007087984 */ /* 0x000f2c0000000c00 */
[----:B0-----:R-:W-:Y:S02]  /*9500*/  DFMA R20, R50, R20, R38 ;  /* 0x000000143214722b */ /* 0x001fe40000000026 */
[----:B------:R-:W-:-:S06]  /*9510*/  DFMA R78, R164, R78, R144 ;  /* 0x0000004ea44e722b */ /* 0x000fcc0000000090 */
[----:B-1----:R-:W-:Y:S02]  /*9520*/  DFMA R20, R44, R26, R20 ;  /* 0x0000001a2c14722b */ /* 0x002fe40000000014 */
[----:B------:R-:W-:Y:S01]  /*9530*/  DFMA R78, R162, R138, R78 ;  /* 0x0000008aa24e722b */ /* 0x000fe2000000004e */
[----:B------:R-:W0:Y:S05]  /*9540*/  LDS.64 R26, [R5+0x360] ;  /* 0x00036000051a7984 */ /* 0x000e2a0000000a00 */
[----:B------:R-:W-:Y:S02]  /*9550*/  DFMA R20, R164, R22, R20 ;  /* 0x00000016a414722b */ /* 0x000fe40000000014 */
[----:B------:R-:W-:-:S06]  /*9560*/  DFMA R32, R160, R32, R78 ;  /* 0x00000020a020722b */ /* 0x000fcc000000004e */
[----:B---3--:R-:W-:Y:S02]  /*9570*/  DFMA R30, R162, R30, R20 ;  /* 0x0000001ea21e722b */ /* 0x008fe40000000014 */
[----:B------:R-:W1:Y:S01]  /*9580*/  LDS.128 R20, [R7+0x50] ;  /* 0x0000500007147984 */ /* 0x000e620000000c00 */
[----:B------:R-:W-:Y:S02]  /*9590*/  DFMA R32, R70, R114, R32 ;  /* 0x000000724620722b */ /* 0x000fe40000000020 */
[----:B------:R-:W-:Y:S01]  /*95a0*/  DFMA R150, R176, R238, R150 ;  /* 0x000000eeb096722b */ /* 0x000fe20000000096 */
[----:B------:R-:W-:Y:S02]  /*95b0*/  LDS.64 R6, [R5+0x420] ;  /* 0x0004200005067984 */ /* 0x000fe40000000a00 */
[----:B----4-:R-:W-:Y:S02]  /*95c0*/  DFMA R8, R160, R8, R30 ;  /* 0x00000008a008722b */ /* 0x010fe4000000001e */
[----:B------:R-:W3:Y:S01]  /*95d0*/  LDS.64 R30, [R5+0x3c0] ;  /* 0x0003c000051e7984 */ /* 0x000ee20000000a00 */
[----:B------:R-:W-:-:S05]  /*95e0*/  DFMA R32, R166, R34, R32 ;  /* 0x00000022a620722b */ /* 0x000fca0000000020 */
[----:B------:R-:W-:Y:S02]  /*95f0*/  DFMA R8, R70, R36, R8 ;  /* 0x000000244608722b */ /* 0x000fe40000000008 */
[----:B------:R-:W-:Y:S02]  /*9600*/  DFMA R150, R174, R152, R150 ;  /* 0x00000098ae96722b */ /* 0x000fe40000000096 */
[----:B------:R-:W-:-:S04]  /*9610*/  DFMA R32, R176, R68, R32 ;  /* 0x00000044b020722b */ /* 0x000fc80000000020 */
[----:B------:R-:W-:Y:S02]  /*9620*/  DFMA R8, R166, R10, R8 ;  /* 0x0000000aa608722b */ /* 0x000fe40000000008 */
[----:B------:R-:W-:Y:S02]  /*9630*/  DFMA R150, R172, R236, R150 ;  /* 0x000000ecac96722b */ /* 0x000fe40000000096 */
[----:B------:R-:W-:Y:S02]  /*9640*/  DMUL R200, R224, R200 ;  /* 0x000000c8e0c87228 */ /* 0x000fe40000000000 */
[----:B------:R-:W-:Y:S02]  /*9650*/  DFMA R32, R174, R60, R32 ;  /* 0x0000003cae20722b */ /* 0x000fe40000000020 */
[----:B0-----:R-:W-:Y:S02]  /*9660*/  DFMA R8, R176, R26, R8 ;  /* 0x0000001ab008722b */ /* 0x001fe40000000008 */
[----:B------:R-:W-:-:S02]  /*9670*/  DFMA R150, R170, R154, R150 ;  /* 0x0000009aaa96722b */ /* 0x000fc40000000096 */
[----:B------:R-:W-:Y:S02]  /*9680*/  DFMA R200, R228, R202, R200 ;  /* 0x000000cae4c8722b */ /* 0x000fe400000000c8 */
[----:B------:R-:W-:Y:S02]  /*9690*/  DFMA R32, R172, R112, R32 ;  /* 0x00000070ac20722b */ /* 0x000fe40000000020 */
[----:B------:R-:W-:Y:S02]  /*96a0*/  DMUL R28, R28, R156 ;  /* 0x0000009c1c1c7228 */ /* 0x000fe40000000000 */
[----:B-1----:R-:W-:Y:S02]  /*96b0*/  DFMA R8, R174, R20, R8 ;  /* 0x00000014ae08722b */ /* 0x002fe40000000008 */
[----:B------:R-:W-:Y:S02]  /*96c0*/  DFMA R212, R222, R86, R212 ;  /* 0x00000056ded4722b */ /* 0x000fe400000000d4 */
[----:B------:R-:W-:-:S02]  /*96d0*/  DFMA R214, R88, R222, R214 ;  /* 0x000000de58d6722b */ /* 0x000fc400000000d6 */
[----:B------:R-:W-:Y:S02]  /*96e0*/  DFMA R216, R222, R90, R216 ;  /* 0x0000005aded8722b */ /* 0x000fe400000000d8 */
[----:B------:R-:W-:Y:S02]  /*96f0*/  DFMA R150, R168, R234, R150 ;  /* 0x000000eaa896722b */ /* 0x000fe40000000096 */
[----:B--2---:R-:W-:Y:S02]  /*9700*/  DFMA R178, R232, R178, R200 ;  /* 0x000000b2e8b2722b */ /* 0x004fe400000000c8 */
[----:B------:R-:W-:Y:S02]  /*9710*/  DFMA R32, R170, R62, R32 ;  /* 0x0000003eaa20722b */ /* 0x000fe40000000020 */
[----:B------:R-:W-:Y:S02]  /*9720*/  DFMA R28, R42, R158, R28 ;  /* 0x0000009e2a1c722b */ /* 0x000fe4000000001c */
[----:B---3--:R-:W-:-:S02]  /*9730*/  DFMA R8, R172, R30, R8 ;  /* 0x0000001eac08722b */ /* 0x008fc40000000008 */
[----:B------:R-:W-:Y:S02]  /*9740*/  DFMA R206, R72, R222, R206 ;  /* 0x000000de48ce722b */ /* 0x000fe400000000ce */
[----:B------:R-:W-:Y:S02]  /*9750*/  DFMA R208, R222, R74, R208 ;  /* 0x0000004aded0722b */ /* 0x000fe400000000d0 */
[----:B------:R-:W-:Y:S02]  /*9760*/  DFMA R210, R92, R222, R210 ;  /* 0x000000de5cd2722b */ /* 0x000fe400000000d2 */
[----:B------:R-:W-:Y:S02]  /*9770*/  DFMA R218, R222, R94, R218 ;  /* 0x0000005ededa722b */ /* 0x000fe400000000da */
[----:B------:R-:W-:Y:S02]  /*9780*/  DFMA R226, R84, R222, R226 ;  /* 0x000000de54e2722b */ /* 0x000fe400000000e2 */
[----:B------:R-:W-:-:S02]  /*9790*/  DADD R150, R212, R150 ;  /* 0x00000000d4967229 */ /* 0x000fc40000000096 */
[----:B------:R-:W-:Y:S02]  /*97a0*/  DFMA R140, R140, R178, R214 ;  /* 0x000000b28c8c722b */ /* 0x000fe400000000d6 */
[----:B------:R-:W-:Y:S02]  /*97b0*/  DFMA R32, R168, R76, R32 ;  /* 0x0000004ca820722b */ /* 0x000fe40000000020 */
[----:B------:R-:W-:Y:S02]  /*97c0*/  DFMA R28, R24, R136, R28 ;  /* 0x00000088181c722b */ /* 0x000fe4000000001c */
[----:B------:R-:W-:Y:S02]  /*97d0*/  DFMA R216, R178, R142, R216 ;  /* 0x0000008eb2d8722b */ /* 0x000fe400000000d8 */
[----:B------:R-:W-:Y:S01]  /*97e0*/  DFMA R8, R170, R22, R8 ;  /* 0x00000016aa08722b */ /* 0x000fe20000000008 */
        /* <DEDUP_REMOVED lines=45> */
[----:B0-----:R-:W-:-:S02]  /*9ac0*/  DADD R6, R8, -R22 ;  /* 0x0000000008067229 */ /* 0x001fc40000000816 */
[----:B------:R-:W-:Y:S02]  /*9ad0*/  DADD R8, R8, R22 ;  /* 0x0000000008087229 */ /* 0x000fe40000000016 */
[----:B------:R-:W-:-:S04]  /*9ae0*/  DADD R12, R10, -R20 ;  /* 0x000000000a0c7229 */ /* 0x000fc80000000814 */
[----:B------:R-:W-:Y:S02]  /*9af0*/  DFMA R14, R6, UR4, RZ ;  /* 0x00000004060e7c2b */ /* 0x000fe400080000ff */
[----:B------:R-:W-:Y:S01]  /*9b00*/  DFMA R24, R8, UR74, RZ ;  /* 0x0000004a08187c2b */ /* 0x000fe200080000ff */
[----:B------:R-:W0:Y:S01]  /*9b10*/  LDCU.64 UR74, c[0x3][0x748] ;  /* 0x00c0e900ff4a77ac */ /* 0x000e220008000a00 */
[----:B------:R-:W-:Y:S02]  /*9b20*/  DADD R10, R10, R20 ;  /* 0x000000000a0a7229 */ /* 0x000fe40000000014 */
[----:B------:R-:W-:Y:S02]  /*9b30*/  DFMA R20, R8, UR30, RZ ;  /* 0x0000001e08147c2b */ /* 0x000fe400080000ff */
[----:B------:R-:W-:Y:S01]  /*9b40*/  DFMA R22, R12, UR66, R14 ;  /* 0x000000420c167c2b */ /* 0x000fe2000800000e */
[----:B------:R-:W2:Y:S01]  /*9b50*/  LDCU.64 UR66, c[0x3][0x8d8] ;  /* 0x00c11b00ff4277ac */ /* 0x000ea20008000a00 */
[----:B------:R-:W-:-:S02]  /*9b60*/  DFMA R26, R6, UR68, RZ ;  /* 0x00000044061a7c2b */ /* 0x000fc400080000ff */
[----:B-1----:R-:W-:Y:S01]  /*9b70*/  DADD R14, R16, R46 ;  /* 0x00000000100e7229 */ /* 0x002fe2000000002e */
[----:B------:R-:W1:Y:S01]  /*9b80*/  LDCU.64 UR68, c[0x3][0x908] ;  /* 0x00c12100ff4477ac */ /* 0x000e620008000a00 */
[----:B------:R-:W-:Y:S02]  /*9b90*/  DFMA R28, R8, UR72, RZ ;  /* 0x00000048081c7c2b */ /* 0x000fe400080000ff */
[----:B------:R-:W-:Y:S01]  /*9ba0*/  DFMA R20, R10, UR6, R20 ;  /* 0x000000060a147c2b */ /* 0x000fe20008000014 */
[----:B------:R-:W3:Y:S01]  /*9bb0*/  LDCU.64 UR72, c[0x3][0x720] ;  /* 0x00c0e400ff4877ac */ /* 0x000ee20008000a00 */
[----:B------:R-:W-:Y:S02]  /*9bc0*/  DADD R16, R16, -R46 ;  /* 0x0000000010107229 */ /* 0x000fe4000000082e */
[----:B------:R-:W-:Y:S01]  /*9bd0*/  DFMA R30, R12, UR54, R26 ;  /* 0x000000360c1e7c2b */ /* 0x000fe2000800001a */
[----:B------:R-:W4:Y:S01]  /*9be0*/  LDCU.64 UR54, c[0x3][0x778] ;  /* 0x00c0ef00ff3677ac */ /* 0x000f220008000a00 */
[----:B0-----:R-:W-:-:S02]  /*9bf0*/  DFMA R34, R10, UR74, R28 ;  /* 0x0000004a0a227c2b */ /* 0x001fc4000800001c */
[----:B------:R-:W-:Y:S01]  /*9c00*/  DFMA R24, R10, UR12, R24 ;  /* 0x0000000c0a187c2b */ /* 0x000fe20008000018 */
[----:B------:R-:W0:Y:S01]  /*9c10*/  LDCU.64 UR74, c[0x3][0x750] ;  /* 0x00c0ea00ff4a77ac */ /* 0x000e220008000a00 */
[----:B------:R-:W-:Y:S02]  /*9c20*/  DFMA R26, R14, UR42, R20 ;  /* 0x0000002a0e1a7c2b */ /* 0x000fe40008000014 */
[----:B------:R-:W-:Y:S01]  /*9c30*/  DFMA R28, R16, UR58, R22 ;  /* 0x0000003a101c7c2b */ /* 0x000fe20008000016 */
[----:B------:R-:W0:Y:S01]  /*9c40*/  LDCU.64 UR58, c[0x3][0x8e0] ;  /* 0x00c11c00ff3a77ac */ /* 0x000e220008000a00 */
[----:B--2---:R-:W-:Y:S02]  /*9c50*/  DFMA R20, R6, UR66, RZ ;  /* 0x0000004206147c2b */ /* 0x004fe400080000ff */
[----:B------:R-:W-:Y:S01]  /*9c60*/  DFMA R32, R14, UR62, R24 ;  /* 0x0000003e0e207c2b */ /* 0x000fe20008000018 */
[----:B------:R-:W2:Y:S01]  /*9c70*/  LDCU.64 UR42, c[0x3][0x938] ;  /* 0x00c12700ff2a77ac */ /* 0x000ea20008000a00 */
[----:B------:R-:W-:Y:S01]  /*9c80*/  DFMA R30, R16, UR70, R30 ;  /* 0x00000046101e7c2b */ /* 0x000fe2000800001e */
[----:B------:R-:W2:Y:S03]  /*9c90*/  LDCU.64 UR70, c[0x3][0x728] ;  /* 0x00c0e500ff4677ac */ /* 0x000ea60008000a00 */
[----:B-1----:R-:W-:-:S02]  /*9ca0*/  DFMA R24, R12, UR68, R20 ;  /* 0x000000440c187c2b */ /* 0x002fc40008000014 */
[----:B---3--:R-:W-:Y:S01]  /*9cb0*/  DFMA R20, R8, UR72, RZ ;  /* 0x0000004808147c2b */ /* 0x008fe200080000ff */
[----:B------:R-:W1:Y:S01]  /*9cc0*/  LDCU.64 UR68, c[0x3][0x910] ;  /* 0x00c12200ff4477ac */ /* 0x000e620008000a00 */
[----:B----4-:R-:W-:Y:S01]  /*9cd0*/  DFMA R34, R14, UR54, R34 ;  /* 0x000000360e227c2b */ /* 0x010fe20008000022 */
[----:B------:R-:W3:Y:S05]  /*9ce0*/  LDCU.64 UR54, c[0x3][0x8e8] ;  /* 0x00c11d00ff3677ac */ /* 0x000eea0008000a00 */
[----:B0-----:R-:W-:Y:S01]  /*9cf0*/  DFMA R38, R10, UR74, R20 ;  /* 0x0000004a0a267c2b */ /* 0x001fe20008000014 */
[----:B------:R-:W0:Y:S01]  /*9d00*/  LDCU.64 UR74, c[0x3][0x780] ;  /* 0x00c0f000ff4a77ac */ /* 0x000e220008000a00 */
[----:B------:R-:W-:Y:S01]  /*9d10*/  DFMA R20, R6, UR58, RZ ;  /* 0x0000003a06147c2b */ /* 0x000fe200080000ff */
[----:B------:R-:W4:Y:S01]  /*9d20*/  LDCU.64 UR58, c[0x3][0x758] ;  /* 0x00c0eb00ff3a77ac */ /* 0x000f220008000a00 */
[----:B--2---:R-:W-:Y:S01]  /*9d30*/  DFMA R42, R8, UR70, RZ ;  /* 0x00000046082a7c2b */ /* 0x004fe200080000ff */
[----:B------:R-:W2:Y:S05]  /*9d40*/  LDCU.64 UR70, c[0x3][0x940] ;  /* 0x00c12800ff4677ac */ /* 0x000eaa0008000a00 */
[----:B-1----:R-:W-:-:S02]  /*9d50*/  DFMA R40, R12, UR68, R20 ;  /* 0x000000440c287c2b */ /* 0x002fc40008000014 */
[----:B------:R-:W1:Y:S01]  /*9d60*/  LDS.128 R20, [R3+0x20] ;  /* 0x0000200003147984 */ /* 0x000e620000000c00 */
[----:B------:R-:W2:Y:S01]  /*9d70*/  LDCU.64 UR68, c[0x3][0x918] ;  /* 0x00c12300ff4477ac */ /* 0x000ea20008000a00 */
[----:B------:R-:W-:Y:S02]  /*9d80*/  DFMA R36, R16, UR42, R24 ;  /* 0x0000002a10247c2b */ /* 0x000fe40008000018 */
[C---:B------:R-:W-:Y:S01]  /*9d90*/  DFMA R24, R6.reuse, UR32, RZ ;  /* 0x0000002006187c2b */ /* 0x040fe200080000ff */
[----:B------:R-:W1:Y:S01]  /*9da0*/  LDCU.64 UR62, c[0x3][0x7a8] ;  /* 0x00c0f500ff3e77ac */ /* 0x000e620008000a00 */
[----:B---3--:R-:W-:Y:S02]  /*9db0*/  DFMA R6, R6, UR54, RZ ;  /* 0x0000003606067c2b */ /* 0x008fe400080000ff */
[----:B------:R-:W-:Y:S01]  /*9dc0*/  DFMA R8, R8, UR28, RZ ;  /* 0x0000001c08087c2b */ /* 0x000fe200080000ff */
[----:B------:R-:W3:Y:S01]  /*9dd0*/  LDCU.64 UR54, c[0x3][0x948] ;  /* 0x00c12900ff3677ac */ /* 0x000ee20008000a00 */
[----:B----4-:R-:W-:Y:S01]  /*9de0*/  DFMA R42, R10, UR58, R42 ;  /* 0x0000003a0a2a7c2b */ /* 0x010fe2000800002a */
[----:B------:R-:W4:Y:S01]  /*9df0*/  LDCU.64 UR58, c[0x3][0x788] ;  /* 0x00c0f100ff3a77ac */ /* 0x000f220008000a00 */
[----:B------:R-:W-:-:S02]  /*9e00*/  DFMA R24, R12, UR52, R24 ;  /* 0x000000340c187c2b */ /* 0x000fc40008000018 */
[----:B0-----:R-:W-:Y:S01]  /*9e10*/  DFMA R38, R14, UR74, R38 ;  /* 0x0000004a0e267c2b */ /* 0x001fe20008000026 */
[----:B------:R-:W0:Y:S01]  /*9e20*/  LDCU.64 UR74, c[0x3][0x7b0] ;  /* 0x00c0f600ff4a77ac */ /* 0x000e220008000a00 */
[----:B--2---:R-:W-:Y:S02]  /*9e30*/  DFMA R40, R16, UR70, R40 ;  /* 0x0000004610287c2b */ /* 0x004fe40008000028 */
[----:B------:R-:W-:Y:S01]  /*9e40*/  DFMA R12, R12, UR68, R6 ;  /* 0x000000440c0c7c2b */ /* 0x000fe20008000006 */
[----:B------:R-:W2:Y:S01]  /*9e50*/  LDCU.64 UR70, c[0x3][0x7b8] ;  /* 0x00c0f700ff4677ac */ /* 0x000ea20008000a00 */
[----:B------:R-:W-:Y:S02]  /*9e60*/  DADD R6, R18, R44 ;  /* 0x0000000012067229 */ /* 0x000fe4000000002c */
[----:B------:R-:W-:Y:S01]  /*9e70*/  DFMA R8, R10, UR36, R8 ;  /* 0x000000240a087c2b */ /* 0x000fe20008000008 */
[----:B------:R-:W3:Y:S01]  /*9e80*/  LDCU.64 UR66, c[0x3][0x968] ;  /* 0x00c12d00ff4277ac */ /* 0x000ee20008000a00 */
[----:B------:R-:W-:Y:S01]  /*9e90*/  DADD R18, R18, -R44 ;  /* 0x0000000012127229 */ /* 0x000fe2000000082c */
[----:B------:R-:W3:Y:S03]  /*9ea0*/  LDCU.64 UR68, c[0x3][0x970] ;  /* 0x00c12e00ff4477ac */ /* 0x000ee60008000a00 */
[----:B------:R-:W-:-:S02]  /*9eb0*/  DFMA R32, R6, UR18, R32 ;  /* 0x0000001206207c2b */ /* 0x000fc40008000020 */
[C---:B----4-:R-:W-:Y:S01]  /*9ec0*/  DFMA R42, R14.reuse, UR58, R42 ;  /* 0x0000003a0e2a7c2b */ /* 0x050fe2000800002a */
[----:B------:R-:W4:Y:S01]  /*9ed0*/  LDCU.64 UR18, c[0x3][0x7e0] ;  /* 0x00c0fc00ff1277ac */ /* 0x000f220008000a00 */
[----:B------:R-:W-:Y:S01]  /*9ee0*/  DFMA R8, R14, UR40, R8 ;  /* 0x000000280e087c2b */ /* 0x000fe20008000008 */
[----:B------:R-:W4:Y:S01]  /*9ef0*/  LDCU.64 UR58, c[0x3][0x978] ;  /* 0x00c12f00ff3a77ac */ /* 0x000f220008000a00 */
[C---:B------:R-:W-:Y:S02]  /*9f00*/  DFMA R26, R6.reuse, UR50, R26 ;  /* 0x00000032061a7c2b */ /* 0x040fe4000800001a */
[C---:B-1----:R-:W-:Y:S01]  /*9f10*/  DFMA R34, R6.reuse, UR62, R34 ;  /* 0x0000003e06227c2b */ /* 0x042fe20008000022 */
[----:B------:R-:W1:Y:S03]  /*9f20*/  LDCU.64 UR42, c[0x3][0x998] ;  /* 0x00c13300ff2a77ac */ /* 0x000e660008000a00 */
[----:B------:R-:W-:-:S02]  /*9f30*/  DFMA R10, R6, UR44, R8 ;  /* 0x0000002c060a7c2b */ /* 0x000fc40008000008 */
[C---:B0-----:R-:W-:Y:S01]  /*9f40*/  DFMA R38, R6.reuse, UR74, R38 ;  /* 0x0000004a06267c2b */ /* 0x041fe20008000026 */
[----:B------:R-:W0:Y:S01]  /*9f50*/  LDCU.64 UR72, c[0x3][0x7d8] ;  /* 0x00c0fb00ff4877ac */ /* 0x000e220008000a00 */
[----:B--2---:R-:W-:Y:S02]  /*9f60*/  DFMA R42, R6, UR70, R42 ;  /* 0x00000046062a7c2b */ /* 0x004fe4000800002a */
[----:B---3--:R-:W-:Y:S01]  /*9f70*/  DFMA R12, R16, UR54, R12 ;  /* 0x00000036100c7c2b */ /* 0x008fe2000800000c */
[----:B------:R-:W2:Y:S01]  /*9f80*/  LDCU.64 UR54, c[0x3][0x9a0] ;  /* 0x00c13400ff3677ac */ /* 0x000ea20008000a00 */
[----:B------:R-:W-:Y:S02]  /*9f90*/  DADD R6, R20, R50 ;  /* 0x0000000014067229 */ /* 0x000fe40000000032 */
[----:B------:R-:W-:Y:S01]  /*9fa0*/  DFMA R28, R18, UR46, R28 ;  /* 0x0000002e121c7c2b */ /* 0x000fe2000800001c */
[----:B------:R-:W3:Y:S01]  /*9fb0*/  LDCU.64 UR62, c[0x3][0x7e8] ;  /* 0x00c0fd00ff3e77ac */ /* 0x000ee20008000a00 */
[----:B------:R-:W-:-:S02]  /*9fc0*/  DADD R20, R20, -R50 ;  /* 0x0000000014147229 */ /* 0x000fc40000000832 */
[----:B------:R-:W-:Y:S01]  /*9fd0*/  DFMA R24, R16, UR56, R24 ;  /* 0x0000003810187c2b */ /* 0x000fe20008000018 */
[----:B------:R-:W3:Y:S01]  /*9fe0*/  LDCU.64 UR46, c[0x3][0x9a8] ;  /* 0x00c13500ff2e77ac */ /* 0x000ee20008000a00 */
[C---:B------:R-:W-:Y:S02]  /*9ff0*/  DFMA R26, R6.reuse, UR16, R26 ;  /* 0x00000010061a7c2b */ /* 0x040fe4000800001a */
[----:B----4-:R-:W-:Y:S01]  /*a000*/  DFMA R38, R6, UR18, R38 ;  /* 0x0000001206267c2b */ /* 0x010fe20008000026 */
[----:B------:R-:W4:Y:S01]  /*a010*/  LDCU.64 UR12, c[0x3][0x9c0] ;  /* 0x00c13800ff0c77ac */ /* 0x000f220008000a00 */
[C---:B------:R-:W-:Y:S02]  /*a020*/  DFMA R30, R18.reuse, UR26, R30 ;  /* 0x0000001a121e7c2b */ /* 0x040fe4000800001e */
[----:B------:R-:W-:Y:S01]  /*a030*/  DFMA R12, R18, UR58, R12 ;  /* 0x0000003a120c7c2b */ /* 0x000fe2000800000c */
[----:B------:R-:W4:Y:S01]  /*a040*/  LDCU.64 UR16, c[0x3][0x9c8] ;  /* 0x00c13900ff1077ac */ /* 0x000f220008000a00 */
[----:B------:R-:W-:Y:S01]  /*a050*/  DFMA R28, R20, UR10, R28 ;  /* 0x0000000a141c7c2b */ /* 0x000fe2000800001c */
[----:B------:R-:W4:Y:S01]  /*a060*/  LDCU.64 UR18, c[0x3][0x9d0] ;  /* 0x00c13a00ff1277ac */ /* 0x000f220008000a00 */
[----:B------:R-:W-:-:S02]  /*a070*/  DFMA R24, R18, UR60, R24 ;  /* 0x0000003c12187c2b */ /* 0x000fc40008000018 */
[C---:B------:R-:W-:Y:S01]  /*a080*/  DFMA R36, R18.reuse, UR66, R36 ;  /* 0x0000004212247c2b */ /* 0x040fe20008000024 */
[----:B------:R-:W4:Y:S01]  /*a090*/  LDCU.64 UR50, c[0x3][0x808] ;  /* 0x00c10100ff3277ac */ /* 0x000f220008000a00 */
[----:B------:R-:W-:Y:S01]  /*a0a0*/  DFMA R40, R18, UR68, R40 ;  /* 0x0000004412287c2b */ /* 0x000fe20008000028 */
[----:B------:R-:W4:Y:S01]  /*a0b0*/  LDCU.64 UR26, c[0x3][0x810] ;  /* 0x00c10200ff1a77ac */ /* 0x000f220008000a00 */
[----:B------:R-:W4:Y:S01]  /*a0c0*/  LDCU.64 UR58, c[0x3][0x818] ;  /* 0x00c10300ff3a77ac */ /* 0x000f220008000a00 */
[----:B------:R-:W4:Y:S01]  /*a0d0*/  LDCU.64 UR10, c[0x3][0x9d8] ;  /* 0x00c13b00ff0a77ac */ /* 0x000f220008000a00 */
[C-C-:B------:R-:W-:Y:S02]  /*a0e0*/  DADD R8, R22.reuse, R48.reuse ;  /* 0x0000000016087229 */ /* 0x140fe40000000030 */
[----:B------:R-:W-:Y:S02]  /*a0f0*/  DADD R22, R22, -R48 ;  /* 0x0000000016167229 */ /* 0x000fe40000000830 */
[----:B------:R-:W-:-:S02]  /*a100*/  DFMA R24, R20, UR64, R24 ;  /* 0x0000004014187c2b */ /* 0x000fc40008000018 */
[C---:B------:R-:W-:Y:S02]  /*a110*/  DFMA R30, R20.reuse, UR8, R30 ;  /* 0x00000008141e7c2b */ /* 0x040fe4000800001e */
[C---:B-1----:R-:W-:Y:S02]  /*a120*/  DFMA R36, R20.reuse, UR42, R36 ;  /* 0x0000002a14247c2b */ /* 0x042fe40008000024 */
[----:B--2---:R-:W-:Y:S02]  /*a130*/  DFMA R40, R20, UR54, R40 ;  /* 0x0000003614287c2b */ /* 0x004fe40008000028 */
[C---:B------:R-:W-:Y:S02]  /*a140*/  DFMA R10, R6.reuse, UR48, R10 ;  /* 0x00000030060a7c2b */ /* 0x040fe4000800000a */
[C---:B------:R-:W-:Y:S02]  /*a150*/  DFMA R32, R6.reuse, UR24, R32 ;  /* 0x0000001806207c2b */ /* 0x040fe40008000020 */
[----:B0-----:R-:W-:-:S02]  /*a160*/  DFMA R34, R6, UR72, R34 ;  /* 0x0000004806227c2b */ /* 0x001fc40008000022 */
[----:B---3--:R-:W-:Y:S02]  /*a170*/  DFMA R42, R6, UR62, R42 ;  /* 0x0000003e062a7c2b */ /* 0x008fe4000800002a */
[----:B------:R-:W-:Y:S02]  /*a180*/  DFMA R12, R20, UR46, R12 ;  /* 0x0000002e140c7c2b */ /* 0x000fe4000800000c */
[C---:B------:R-:W-:Y:S02]  /*a190*/  DFMA R24, R22.reuse, UR34, R24 ;  /* 0x0000002216187c2b */ /* 0x040fe40008000018 */
[C---:B------:R-:W-:Y:S02]  /*a1a0*/  DFMA R28, R22.reuse, UR14, R28 ;  /* 0x0000000e161c7c2b */ /* 0x040fe4000800001c */
[C---:B----4-:R-:W-:Y:S02]  /*a1b0*/  DFMA R30, R22.reuse, UR12, R30 ;  /* 0x0000000c161e7c2b */ /* 0x050fe4000800001e */
        /* <DEDUP_REMOVED lines=8> */
[----:B------:R-:W-:Y:S02]  /*a240*/  DFMA R22, R22, UR10, R12 ;  /* 0x0000000a16167c2b */ /* 0x000fe4000800000c */
[----:B------:R-:W-:Y:S02]  /*a250*/  DADD R6, R10, R24 ;  /* 0x000000000a067229 */ /* 0x000fe40000000018 */
[----:B------:R-:W-:Y:S02]  /*a260*/  DADD R8, R26, R28 ;  /* 0x000000001a087229 */ /* 0x000fe4000000001c */
[----:B------:R-:W-:Y:S02]  /*a270*/  DADD R12, R32, R30 ;  /* 0x00000000200c7229 */ /* 0x000fe4000000001e */
[----:B------:R-:W-:-:S02]  /*a280*/  DADD R14, R34, R36 ;  /* 0x00000000220e7229 */ /* 0x000fc40000000024 */
[----:B------:R-:W-:Y:S02]  /*a290*/  DADD R16, R38, R40 ;  /* 0x0000000026107229 */ /* 0x000fe40000000028 */
[----:B------:R-:W-:Y:S02]  /*a2a0*/  DADD R18, R42, R22 ;  /* 0x000000002a127229 */ /* 0x000fe40000000016 */
        /* <DEDUP_REMOVED lines=30> */
[----:B------:R-:W4:Y:S03]  /*a490*/  LDCU.64 UR12, c[0x3][0x750] ;  /* 0x00c0ea00ff0c77ac */ /* 0x000f260008000a00 */
[----:B------:R-:W-:Y:S01]  /*a4a0*/  LDS.64 R16, [R5+0xc0] ;  /* 0x0000c00005107984 */ /* 0x000fe20000000a00 */
[----:B------:R-:W4:Y:S03]  /*a4b0*/  LDCU.64 UR66, c[0x3][0x728] ;  /* 0x00c0e500ff4277ac */ /* 0x000f260008000a00 */
[----:B------:R-:W4:Y:S01]  /*a4c0*/  LDS.64 R18, [R5+0x360] ;  /* 0x0003600005127984 */ /* 0x000f220000000a00 */
[----:B------:R-:W4:Y:S01]  /*a4d0*/  LDCU.64 UR70, c[0x3][0x768] ;  /* 0x00c0ed00ff4677ac */ /* 0x000f220008000a00 */
[----:B------:R-:W4:Y:S01]  /*a4e0*/  LDCU.64 UR50, c[0x3][0x770] ;  /* 0x00c0ee00ff3277ac */ /* 0x000f220008000a00 */
[----:B------:R-:W4:Y:S01]  /*a4f0*/  LDCU.64 UR68, c[0x3][0x8f8] ;  /* 0x00c11f00ff4477ac */ /* 0x000f220008000a00 */
[----:B------:R-:W4:Y:S01]  /*a500*/  LDCU.64 UR26, c[0x3][0x8d0] ;  /* 0x00c11a00ff1a77ac */ /* 0x000f220008000a00 */
[----:B------:R-:W4:Y:S01]  /*a510*/  LDCU.64 UR74, c[0x3][0x900] ;  /* 0x00c12000ff4a77ac */ /* 0x000f220008000a00 */
[----:B------:R-:W4:Y:S01]  /*a520*/  LDCU.64 UR16, c[0x3][0x748] ;  /* 0x00c0e900ff1077ac */ /* 0x000f220008000a00 */
[C-C-:B--2---:R-:W-:Y:S01]  /*a530*/  DADD R8, R2.reuse, R6.reuse ;  /* 0x0000000002087229 */ /* 0x144fe20000000006 */
[----:B------:R-:W2:Y:S01]  /*a540*/  LDCU.64 UR62, c[0x3][0x928] ;  /* 0x00c12500ff3e77ac */ /* 0x000ea20008000a00 */
[----:B------:R-:W-:Y:S01]  /*a550*/  DADD R2, R2, -R6 ;  /* 0x0000000002027229 */ /* 0x000fe20000000806 */
[----:B------:R-:W2:Y:S01]  /*a560*/  LDCU.64 UR42, c[0x3][0x930] ;  /* 0x00c12600ff2a77ac */ /* 0x000ea20008000a00 */
[----:B-----5:R-:W-:Y:S01]  /*a570*/  DADD R14, R10, R12 ;  /* 0x000000000a0e7229 */ /* 0x020fe2000000000c */
[----:B------:R-:W5:Y:S03]  /*a580*/  LDCU.64 UR20, c[0x3][0x7a0] ;  /* 0x00c0f400ff1477ac */ /* 0x000f660008000a00 */
[----:B-1----:R-:W-:-:S02]  /*a590*/  DFMA R20, R8, UR46, RZ ;  /* 0x0000002e08147c2b */ /* 0x002fc400080000ff */
[C---:B0-----:R-:W-:Y:S01]  /*a5a0*/  DFMA R24, R8.reuse, UR72, RZ ;  /* 0x0000004808187c2b */ /* 0x041fe200080000ff */
[----:B------:R-:W0:Y:S01]  /*a5b0*/  LDCU.64 UR72, c[0x3][0x758] ;  /* 0x00c0eb00ff4877ac */ /* 0x000e220008000a00 */
[----:B---3--:R-:W-:Y:S02]  /*a5c0*/  DFMA R26, R8, UR54, RZ ;  /* 0x00000036081a7c2b */ /* 0x008fe400080000ff */
[----:B----4-:R-:W-:Y:S01]  /*a5d0*/  DADD R6, R16, R18 ;  /* 0x0000000010067229 */ /* 0x010fe20000000012 */
[----:B------:R-:W1:Y:S01]  /*a5e0*/  LDCU.64 UR58, c[0x3][0x798] ;  /* 0x00c0f300ff3a77ac */ /* 0x000e620008000a00 */
[----:B------:R-:W-:Y:S02]  /*a5f0*/  DFMA R22, R14, UR22, R20 ;  /* 0x000000160e167c2b */ /* 0x000fe40008000014 */
[----:B------:R-:W-:Y:S01]  /*a600*/  DFMA R20, R8, UR30, RZ ;  /* 0x0000001e08147c2b */ /* 0x000fe200080000ff */
[----:B------:R-:W3:Y:S01]  /*a610*/  LDCU.64 UR8, c[0x3][0x958] ;  /* 0x00c12b00ff0877ac */ /* 0x000ee20008000a00 */
[----:B------:R-:W-:-:S02]  /*a620*/  DFMA R34, R14, UR12, R26 ;  /* 0x0000000c0e227c2b */ /* 0x000fc4000800001a */
[----:B------:R-:W-:Y:S01]  /*a630*/  DFMA R26, R8, UR66, RZ ;  /* 0x00000042081a7c2b */ /* 0x000fe200080000ff */
[----:B------:R-:W4:Y:S01]  /*a640*/  LDCU.64 UR66, c[0x3][0x778] ;  /* 0x00c0ef00ff4277ac */ /* 0x000f220008000a00 */
[----:B------:R-:W-:Y:S02]  /*a650*/  DADD R10, R10, -R12 ;  /* 0x000000000a0a7229 */ /* 0x000fe4000000080c */
[----:B------:R-:W-:Y:S01]  /*a660*/  DFMA R20, R14, UR6, R20 ;  /* 0x000000060e147c2b */ /* 0x000fe20008000014 */
[----:B------:R-:W3:Y:S01]  /*a670*/  LDCU.64 UR18, c[0x3][0x7c8] ;  /* 0x00c0f900ff1277ac */ /* 0x000ee20008000a00 */
[----:B------:R-:W-:Y:S02]  /*a680*/  DFMA R12, R2, UR4, RZ ;  /* 0x00000004020c7c2b */ /* 0x000fe400080000ff */
[----:B0-----:R-:W-:Y:S01]  /*a690*/  DFMA R42, R14, UR72, R26 ;  /* 0x000000480e2a7c2b */ /* 0x001fe2000800001a */
[----:B------:R-:W0:Y:S01]  /*a6a0*/  LDCU.64 UR72, c[0x3][0x8d8] ;  /* 0x00c11b00ff4877ac */ /* 0x000e220008000a00 */
[----:B------:R-:W-:-:S02]  /*a6b0*/  DFMA R32, R6, UR50, R22 ;  /* 0x0000003206207c2b */ /* 0x000fc40008000016 */
[----:B------:R-:W-:Y:S01]  /*a6c0*/  DFMA R28, R6, UR70, R20 ;  /* 0x00000046061c7c2b */ /* 0x000fe20008000014 */
[----:B------:R-:W2:Y:S01]  /*a6d0*/  LDCU.64 UR70, c[0x3][0x780] ;  /* 0x00c0f000ff4677ac */ /* 0x000ea20008000a00 */
[----:B------:R-:W-:Y:S01]  /*a6e0*/  DFMA R26, R10, UR68, R12 ;  /* 0x000000440a1a7c2b */ /* 0x000fe2000800000c */
[----:B------:R-:W-:Y:S01]  /*a6f0*/  LDS.64 R20, [R5+0x300] ;  /* 0x0003000005147984 */ /* 0x000fe20000000a00 */
[----:B------:R-:W-:Y:S01]  /*a700*/  DFMA R22, R2, UR26, RZ ;  /* 0x0000001a02167c2b */ /* 0x000fe200080000ff */
[----:B------:R-:W5:Y:S01]  /*a710*/  LDCU.64 UR50, c[0x3][0x908] ;  /* 0x00c12100ff3277ac */ /* 0x000f620008000a00 */
[----:B------:R-:W-:Y:S01]  /*a720*/  DFMA R24, R14, UR16, R24 ;  /* 0x000000100e187c2b */ /* 0x000fe20008000018 */
[----:B------:R-:W1:Y:S01]  /*a730*/  LDS.64 R12, [R5+0x120] ;  /* 0x00012000050c7984 */ /* 0x000e620000000a00 */
[----:B------:R-:W-:Y:S01]  /*a740*/  DADD R16, R16, -R18 ;  /* 0x0000000010107229 */ /* 0x000fe20000000812 */
[----:B------:R-:W3:Y:S01]  /*a750*/  LDCU.64 UR68, c[0x3][0x8e0] ;  /* 0x00c11c00ff4477ac */ /* 0x000ee20008000a00 */
[----:B------:R-:W-:-:S02]  /*a760*/  DFMA R8, R8, UR28, RZ ;  /* 0x0000001c08087c2b */ /* 0x000fc400080000ff */
[----:B------:R-:W-:Y:S01]  /*a770*/  DFMA R30, R10, UR74, R22 ;  /* 0x0000004a0a1e7c2b */ /* 0x000fe20008000016 */
[----:B------:R-:W3:Y:S01]  /*a780*/  LDCU.64 UR26, c[0x3][0x788] ;  /* 0x00c0f100ff1a77ac */ /* 0x000ee20008000a00 */
[----:B----4-:R-:W-:Y:S02]  /*a790*/  DFMA R36, R6, UR66, R24 ;  /* 0x0000004206247c2b */ /* 0x010fe40008000018 */
[----:B0-----:R-:W-:Y:S01]  /*a7a0*/  DFMA R22, R2, UR72, RZ ;  /* 0x0000004802167c2b */ /* 0x001fe200080000ff */
[----:B------:R-:W0:Y:S01]  /*a7b0*/  LDCU.64 UR74, c[0x3][0x910] ;  /* 0x00c12200ff4a77ac */ /* 0x000e220008000a00 */
[----:B------:R-:W-:Y:S01]  /*a7c0*/  LDS.64 R24, [R5+0x2a0] ;  /* 0x0002a00005187984 */ /* 0x000fe20000000a00 */
[----:B--2---:R-:W-:Y:S01]  /*a7d0*/  DFMA R40, R6, UR70, R34 ;  /* 0x0000004606287c2b */ /* 0x004fe20008000022 */
[----:B------:R-:W2:Y:S01]  /*a7e0*/  LDCU.64 UR70, c[0x3][0x8e8] ;  /* 0x00c11d00ff4677ac */ /* 0x000ea20008000a00 */
[----:B------:R-:W-:-:S03]  /*a7f0*/  DFMA R18, R2, UR32, RZ ;  /* 0x0000002002127c2b */ /* 0x000fc600080000ff */
[----:B-----5:R-:W-:Y:S01]  /*a800*/  DFMA R34, R10, UR50, R22 ;  /* 0x000000320a227c2b */ /* 0x020fe20008000016 */
[----:B------:R-:W4:Y:S01]  /*a810*/  LDCU.64 UR50, c[0x3][0x918] ;  /* 0x00c12300ff3277ac */ /* 0x000f220008000a00 */
[----:B------:R-:W5:Y:S01]  /*a820*/  LDS.64 R22, [R5+0x180] ;  /* 0x0001800005167984 */ /* 0x000f620000000a00 */
[----:B---3--:R-:W-:Y:S02]  /*a830*/  DFMA R38, R2, UR68, RZ ;  /* 0x0000004402267c2b */ /* 0x008fe400080000ff */
[----:B------:R-:W-:Y:S01]  /*a840*/  DFMA R26, R16, UR62, R26 ;  /* 0x0000003e101a7c2b */ /* 0x000fe2000800001a */
[----:B------:R-:W3:Y:S01]  /*a850*/  LDCU.64 UR62, c[0x3][0x948] ;  /* 0x00c12900ff3e77ac */ /* 0x000ee20008000a00 */
[----:B------:R-:W-:Y:S02]  /*a860*/  DFMA R44, R6, UR26, R42 ;  /* 0x0000001a062c7c2b */ /* 0x000fe4000800002a */
[----:B------:R-:W-:Y:S01]  /*a870*/  DFMA R14, R14, UR36, R8 ;  /* 0x000000240e0e7c2b */ /* 0x000fe20008000008 */
[----:B------:R-:W3:Y:S01]  /*a880*/  LDCU.64 UR72, c[0x3][0x7a8] ;  /* 0x00c0f500ff4877ac */ /* 0x000ee20008000a00 */
[C---:B0-----:R-:W-:Y:S01]  /*a890*/  DFMA R38, R10.reuse, UR74, R38 ;  /* 0x0000004a0a267c2b */ /* 0x041fe20008000026 */
[----:B------:R-:W-:Y:S01]  /*a8a0*/  LDS.64 R8, [R5+0x1e0] ;  /* 0x0001e00005087984 */ /* 0x000fe20000000a00 */
[----:B------:R-:W-:Y:S01]  /*a8b0*/  DFMA R18, R10, UR52, R18 ;  /* 0x000000340a127c2b */ /* 0x000fe20008000012 */
[----:B------:R-:W0:Y:S01]  /*a8c0*/  LDCU.64 UR66, c[0x3][0x938] ;  /* 0x00c12700ff4277ac */ /* 0x000e220008000a00 */
[----:B--2---:R-:W-:-:S02]  /*a8d0*/  DFMA R2, R2, UR70, RZ ;  /* 0x0000004602027c2b */ /* 0x004fc400080000ff */
[----:B------:R-:W-:Y:S01]  /*a8e0*/  DFMA R30, R16, UR42, R30 ;  /* 0x0000002a101e7c2b */ /* 0x000fe2000800001e */
[----:B------:R-:W2:Y:S01]  /*a8f0*/  LDCU.64 UR70, c[0x3][0x7b0] ;  /* 0x00c0f600ff4677ac */ /* 0x000ea20008000a00 */
[----:B------:R-:W-:Y:S02]  /*a900*/  DFMA R14, R6, UR40, R14 ;  /* 0x00000028060e7c2b */ /* 0x000fe4000800000e */
[----:B------:R-:W-:Y:S01]  /*a910*/  DFMA R18, R16, UR56, R18 ;  /* 0x0000003810127c2b */ /* 0x000fe20008000012 */
[----:B------:R-:W0:Y:S01]  /*a920*/  LDCU.64 UR42, c[0x3][0x7b8] ;  /* 0x00c0f700ff2a77ac */ /* 0x000e220008000a00 */
[----:B----4-:R-:W-:Y:S01]  /*a930*/  DFMA R42, R10, UR50, R2 ;  /* 0x000000320a2a7c2b */ /* 0x010fe20008000002 */
[----:B------:R-:W4:Y:S01]  /*a940*/  LDS.64 R10, [R5+0x240] ;  /* 0x00024000050a7984 */ /* 0x000f220000000a00 */
[C-C-:B-1----:R-:W-:Y:S01]  /*a950*/  DADD R2, R12.reuse, R20.reuse ;  /* 0x000000000c027229 */ /* 0x142fe20000000014 */
[----:B------:R-:W1:Y:S01]  /*a960*/  LDCU.64 UR74, c[0x3][0x940] ;  /* 0x00c12800ff4a77ac */ /* 0x000e620008000a00 */
[----:B------:R-:W-:Y:S01]  /*a970*/  DADD R12, R12, -R20 ;  /* 0x000000000c0c7229 */ /* 0x000fe20000000814 */
[----:B------:R-:W1:Y:S03]  /*a980*/  LDCU.64 UR10, c[0x3][0x988] ;  /* 0x00c13100ff0a77ac */ /* 0x000e660008000a00 */
[----:B---3--:R-:W-:-:S02]  /*a990*/  DFMA R42, R16, UR62, R42 ;  /* 0x0000003e102a7c2b */ /* 0x008fc4000800002a */
[C---:B------:R-:W-:Y:S01]  /*a9a0*/  DFMA R32, R2.reuse, UR20, R32 ;  /* 0x0000001402207c2b */ /* 0x040fe20008000020 */
[----:B------:R-:W3:Y:S01]  /*a9b0*/  LDCU.64 UR46, c[0x3][0x960] ;  /* 0x00c12c00ff2e77ac */ /* 0x000ee20008000a00 */
[C---:B------:R-:W-:Y:S02]  /*a9c0*/  DFMA R28, R2.reuse, UR58, R28 ;  /* 0x0000003a021c7c2b */ /* 0x040fe4000800001c */
[C---:B------:R-:W-:Y:S01]  /*a9d0*/  DFMA R14, R2.reuse, UR44, R14 ;  /* 0x0000002c020e7c2b */ /* 0x040fe2000800000e */
[----:B------:R-:W3:Y:S01]  /*a9e0*/  LDCU.64 UR50, c[0x3][0x970] ;  /* 0x00c12e00ff3277ac */ /* 0x000ee20008000a00 */
[C---:B------:R-:W-:Y:S02]  /*a9f0*/  DFMA R36, R2.reuse, UR72, R36 ;  /* 0x0000004802247c2b */ /* 0x040fe40008000024 */
[C---:B--2---:R-:W-:Y:S01]  /*aa00*/  DFMA R40, R2.reuse, UR70, R40 ;  /* 0x0000004602287c2b */ /* 0x044fe20008000028 */
[----:B------:R-:W2:Y:S01]  /*aa10*/  LDCU.64 UR20, c[0x3][0x7e0] ;  /* 0x00c0fc00ff1477ac */ /* 0x000ea20008000a00 */
[----:B0-----:R-:W-:-:S02]  /*aa20*/  DFMA R44, R2, UR42, R44 ;  /* 0x0000002a022c7c2b */ /* 0x001fc4000800002c */
[----:B-----5:R-:W-:Y:S01]  /*aa30*/  DADD R2, R22, R24 ;  /* 0x0000000016027229 */ /* 0x020fe20000000018 */
[----:B------:R-:W0:Y:S01]  /*aa40*/  LDCU.64 UR68, c[0x3][0x968] ;  /* 0x00c12d00ff4477ac */ /* 0x000e220008000a00 */
[C---:B------:R-:W-:Y:S02]  /*aa50*/  DFMA R34, R16.reuse, UR66, R34 ;  /* 0x0000004210227c2b */ /* 0x040fe40008000022 */
[----:B-1----:R-:W-:Y:S01]  /*aa60*/  DFMA R38, R16, UR74, R38 ;  /* 0x0000004a10267c2b */ /* 0x002fe20008000026 */
[----:B------:R-:W1:Y:S01]  /*aa70*/  LDCU.64 UR62, c[0x3][0x978] ;  /* 0x00c12f00ff3e77ac */ /* 0x000e620008000a00 */
[----:B------:R-:W-:Y:S02]  /*aa80*/  DFMA R26, R12, UR8, R26 ;  /* 0x000000080c1a7c2b */ /* 0x000fe4000800001a */
[----:B------:R-:W-:Y:S01]  /*aa90*/  DADD R22, R22, -R24 ;  /* 0x0000000016167229 */ /* 0x000fe20000000818 */
[----:B------:R-:W5:Y:S01]  /*aaa0*/  LDCU.64 UR54, c[0x3][0x7d0] ;  /* 0x00c0fa00ff3677ac */ /* 0x000f620008000a00 */
[----:B---3--:R-:W-:-:S02]  /*aab0*/  DFMA R30, R12, UR46, R30 ;  /* 0x0000002e0c1e7c2b */ /* 0x008fc4000800001e */
[----:B------:R-:W-:Y:S01]  /*aac0*/  DFMA R38, R12, UR50, R38 ;  /* 0x000000320c267c2b */ /* 0x000fe20008000026 */
[----:B------:R-:W3:Y:S01]  /*aad0*/  LDCU.64 UR26, c[0x3][0x7d8] ;  /* 0x00c0fb00ff1a77ac */ /* 0x000ee20008000a00 */
[C---:B------:R-:W-:Y:S02]  /*aae0*/  DFMA R28, R2.reuse, UR18, R28 ;  /* 0x00000012021c7c2b */ /* 0x040fe4000800001c */
[----:B--2---:R-:W-:Y:S01]  /*aaf0*/  DFMA R40, R2, UR20, R40 ;  /* 0x0000001402287c2b */ /* 0x004fe20008000028 */
[----:B------:R-:W2:Y:S01]  /*ab00*/  LDCU.64 UR70, c[0x3][0x7e8] ;  /* 0x00c0fd00ff4677ac */ /* 0x000ea20008000a00 */
[----:B------:R-:W-:Y:S02]  /*ab10*/  DFMA R26, R22, UR10, R26 ;  /* 0x0000000a161a7c2b */ /* 0x000fe4000800001a */
[C---:B------:R-:W-:Y:S01]  /*ab20*/  DFMA R18, R12.reuse, UR60, R18 ;  /* 0x0000003c0c127c2b */ /* 0x040fe20008000012 */
[----:B------:R-:W4:Y:S01]  /*ab30*/  LDCU.64 UR16, c[0x3][0x990] ;  /* 0x00c13200ff1077ac */ /* 0x000f220008000a00 */
[----:B0-----:R-:W-:-:S02]  /*ab40*/  DFMA R34, R12, UR68, R34 ;  /* 0x000000440c227c2b */ /* 0x001fc40008000022 */
[----:B-1----:R-:W-:Y:S01]  /*ab50*/  DFMA R42, R12, UR62, R42 ;  /* 0x0000003e0c2a7c2b */ /* 0x002fe2000800002a */
[----:B------:R-:W0:Y:S01]  /*ab60*/  LDCU.64 UR66, c[0x3][0x998] ;  /* 0x00c13300ff4277ac */ /* 0x000e220008000a00 */
[C---:B------:R-:W-:Y:S02]  /*ab70*/  DFMA R14, R2.reuse, UR48, R14 ;  /* 0x00000030020e7c2b */ /* 0x040fe4000800000e */
[----:B-----5:R-:W-:Y:S01]  /*ab80*/  DFMA R32, R2, UR54, R32 ;  /* 0x0000003602207c2b */ /* 0x020fe20008000020 */
[----:B------:R-:W1:Y:S01]  /*ab90*/  LDCU.64 UR42, c[0x3][0x9a0] ;  /* 0x00c13400ff2a77ac */ /* 0x000e620008000a00 */
[----:B------:R-:W-:Y:S02]  /*aba0*/  DFMA R18, R22, UR64, R18 ;  /* 0x0000004016127c2b */ /* 0x000fe40008000012 */
[C---:B---3--:R-:W-:Y:S01]  /*abb0*/  DFMA R36, R2.reuse, UR26, R36 ;  /* 0x0000001a02247c2b */ /* 0x048fe20008000024 */
[----:B------:R-:W3:Y:S01]  /*abc0*/  LDCU.64 UR8, c[0x3][0x9a8] ;  /* 0x00c13500ff0877ac */ /* 0x000ee20008000a00 */
[----:B--2---:R-:W-:Y:S01]  /*abd0*/  DFMA R44, R2, UR70, R44 ;  /* 0x00000046022c7c2b */ /* 0x004fe2000800002c */
[----:B------:R-:W2:Y:S01]  /*abe0*/  LDCU.64 UR24, c[0x3][0x7f8] ;  /* 0x00c0ff00ff1877ac */ /* 0x000ea20008000a00 */
[----:B----4-:R-:W-:-:S02]  /*abf0*/  DADD R2, R8, R10 ;  /* 0x0000000008027229 */ /* 0x010fc4000000000a */
[----:B------:R-:W-:Y:S01]  /*ac00*/  DFMA R30, R22, UR16, R30 ;  /* 0x00000010161e7c2b */ /* 0x000fe2000800001e */
[----:B------:R-:W4:Y:S01]  /*ac10*/  LDCU.64 UR14, c[0x3][0x9b8] ;  /* 0x00c13700ff0e77ac */ /* 0x000f220008000a00 */
[----:B------:R-:W-:Y:S02]  /*ac20*/  DADD R8, R8, -R10 ;  /* 0x0000000008087229 */ /* 0x000fe4000000080a */
[----:B0-----:R-:W-:Y:S01]  /*ac30*/  DFMA R34, R22, UR66, R34 ;  /* 0x0000004216227c2b */ /* 0x001fe20008000022 */
[----:B------:R-:W0:Y:S01]  /*ac40*/  LDCU.64 UR22, c[0x3][0x800] ;  /* 0x00c10000ff1677ac */ /* 0x000e220008000a00 */
[----:B------:R-:W-:Y:S02]  /*ac50*/  DFMA R14, R2, UR38, R14 ;  /* 0x00000026020e7c2b */ /* 0x000fe4000800000e */
[----:B-1----:R-:W-:Y:S01]  /*ac60*/  DFMA R38, R22, UR42, R38 ;  /* 0x0000002a16267c2b */ /* 0x002fe20008000026 */
[----:B------:R-:W1:Y:S01]  /*ac70*/  LDCU.64 UR12, c[0x3][0x9c0] ;  /* 0x00c13800ff0c77ac */ /* 0x000e620008000a00 */
[----:B------:R-:W-:-:S02]  /*ac80*/  DFMA R18, R8, UR34, R18 ;  /* 0x0000002208127c2b */ /* 0x000fc40008000012 */
[----:B---3--:R-:W-:Y:S01]  /*ac90*/  DFMA R42, R22, UR8, R42 ;  /* 0x00000008162a7c2b */ /* 0x008fe2000800002a */
[----:B------:R-:W3:Y:S01]  /*aca0*/  LDCU.64 UR58, c[0x3][0x808] ;  /* 0x00c10100ff3a77ac */ /* 0x000ee20008000a00 */
[----:B--2---:R-:W-:Y:S01]  /*acb0*/  DFMA R28, R2, UR24, R28 ;  /* 0x00000018021c7c2b */ /* 0x004fe2000800001c */
[----:B------:R-:W2:Y:S01]  /*acc0*/  LDCU.64 UR46, c[0x3][0x810] ;  /* 0x00c10200ff2e77ac */ /* 0x000ea20008000a00 */
[----:B----4-:R-:W-:Y:S01]  /*acd0*/  DFMA R26, R8, UR14, R26 ;  /* 0x0000000e081a7c2b */ /* 0x010fe2000800001a */
[----:B------:R-:W4:Y:S01]  /*ace0*/  LDCU.64 UR50, c[0x3][0x818] ;  /* 0x00c10300ff3277ac */ /* 0x000f220008000a00 */
[----:B0-----:R-:W-:Y:S01]  /*acf0*/  DFMA R32, R2, UR22, R32 ;  /* 0x0000001602207c2b */ /* 0x001fe20008000020 */
[----:B------:R-:W0:Y:S01]  /*ad00*/  LDCU.64 UR20, c[0x3][0x9d8] ;  /* 0x00c13b00ff1477ac */ /* 0x000e220008000a00 */
[----:B-1----:R-:W-:Y:S01]  /*ad10*/  DFMA R30, R8, UR12, R30 ;  /* 0x0000000c081e7c2b */ /* 0x002fe2000800001e */
[----:B------:R-:W1:Y:S03]  /*ad20*/  LDCU.64 UR18, c[0x3][0x9c8] ;  /* 0x00c13900ff1277ac */ /* 0x000e660008000a00 */
[----:B------:R-:W-:-:S02]  /*ad30*/  DADD R6, R28, R26 ;  /* 0x000000001c067229 */ /* 0x000fc4000000001a */
[----:B---3--:R-:W-:Y:S01]  /*ad40*/  DFMA R36, R2, UR58, R36 ;  /* 0x0000003a02247c2b */ /* 0x008fe20008000024 */
[----:B------:R-:W3:Y:S01]  /*ad50*/  LDCU.64 UR10, c[0x3][0x9d0] ;  /* 0x00c13a00ff0a77ac */ /* 0x000ee20008000a00 */
[----:B------:R-:W-:Y:S02]  /*ad60*/  DADD R26, R28, -R26 ;  /* 0x000000001c1a7229 */ /* 0x000fe4000000081a */
[C---:B--2---:R-:W-:Y:S01]  /*ad70*/  DFMA R40, R2.reuse, UR46, R40 ;  /* 0x0000002e02287c2b */ /* 0x044fe20008000028 */
[----:B------:R2:W-:Y:S01]  /*ad80*/  STS.64 [R5+0x60], R6 ;  /* 0x0000600605007388 */ /* 0x0005e20000000a00 */
[----:B----4-:R-:W-:Y:S02]  /*ad90*/  DFMA R44, R2, UR50, R44 ;  /* 0x00000032022c7c2b */ /* 0x010fe4000800002c */
[----:B------:R-:W-:Y:S01]  /*ada0*/  DADD R2, R14, R18 ;  /* 0x000000000e027229 */ /* 0x000fe20000000012 */
[----:B------:R2:W-:Y:S01]  /*adb0*/  STS.64 [R5+0x3c0], R26 ;  /* 0x0003c01a05007388 */ /* 0x0005e20000000a00 */
[----:B0-----:R-:W-:-:S02]  /*adc0*/  DFMA R42, R8, UR20, R42 ;  /* 0x00000014082a7c2b */ /* 0x001fc4000800002a */
[----:B------:R-:W-:Y:S02]  /*add0*/  DADD R14, R14, -R18 ;  /* 0x000000000e0e7229 */ /* 0x000fe40000000812 */
[C---:B-1----:R-:W-:Y:S01]  /*ade0*/  DFMA R34, R8.reuse, UR18, R34 ;  /* 0x0000001208227c2b */ /* 0x042fe20008000022 */
[----:B------:R2:W-:Y:S01]  /*adf0*/  STS.64 [R5], R2 ;  /* 0x0000000205007388 */ /* 0x0005e20000000a00 */
[----:B---3--:R-:W-:-:S03]  /*ae00*/  DFMA R38, R8, UR10, R38 ;  /* 0x0000000a08267c2b */ /* 0x008fc60008000026 */
        /* <DEDUP_REMOVED lines=17> */
.L_x_54:
[----:B------:R-:W-:Y:S05]  /*af20*/  BSYNC.RECONVERGENT B0 ;  /* 0x0000000000007941 */ /* 0x000fea0003800200 */
.L_x_53:
[----:B------:R-:W-:Y:S06]  /*af30*/  BAR.SYNC.DEFER_BLOCKING 0x0 ;  /* 0x0000000000007b1d */ /* 0x000fec0000010000 */
[----:B------:R-:W-:Y:S05]  /*af40*/  @P1 EXIT ;  /* 0x000000000000194d */ /* 0x000fea0003800000 */
[----:B0-2---:R-:W-:Y:S01]  /*af50*/  LDS.64 R2, [R4] ;  /* 0x0000000004027984 */ /* 0x005fe20000000a00 */
[----:B------:R-:W0:Y:S03]  /*af60*/  LDCU.128 UR20, c[0x3][0x710] ;  /* 0x00c0e200ff1477ac */ /* 0x000e260008000c00 */
[----:B------:R-:W1:Y:S01]  /*af70*/  LDS.64 R6, [R4+0x3180] ;  /* 0x0031800004067984 */ /* 0x000e620000000a00 */
[----:B------:R-:W2:Y:S03]  /*af80*/  LDCU.128 UR8, c[0x3][0x720] ;  /* 0x00c0e400ff0877ac */ /* 0x000ea60008000c00 */
[----:B------:R-:W-:Y:S01]  /*af90*/  LDS.64 R10, [R4+0x480] ;  /* 0x00048000040a7984 */ /* 0x000fe20000000a00 */
[----:B------:R-:W3:Y:S03]  /*afa0*/  LDCU.128 UR16, c[0x3][0x740] ;  /* 0x00c0e800ff1077ac */ /* 0x000ee60008000c00 */
[----:B------:R-:W4:Y:S01]  /*afb0*/  LDS.64 R12, [R4+0x2d00] ;  /* 0x002d0000040c7984 */ /* 0x000f220000000a00 */
[----:B------:R-:W5:Y:S03]  /*afc0*/  LDCU.128 UR24, c[0x3][0x750] ;  /* 0x00c0ea00ff1877ac */ /* 0x000f660008000c00 */
[----:B------:R-:W-:Y:S01]  /*afd0*/  LDS.64 R14, [R4+0x900] ;  /* 0x00090000040e7984 */ /* 0x000fe20000000a00 */
[----:B------:R-:W5:Y:S03]  /*afe0*/  LDCU.128 UR12, c[0x3][0x8d0] ;  /* 0x00c11a00ff0c77ac */ /* 0x000f660008000c00 */
[----:B------:R-:W5:Y:S01]  /*aff0*/  LDS.64 R16, [R4+0x2880] ;  /* 0x0028800004107984 */ /* 0x000f620000000a00 */
        /* <DEDUP_REMOVED lines=8> */
[----:B------:R-:W-:-:S02]  /*b080*/  DADD R2, R2, -R6 ;  /* 0x0000000002027229 */ /* 0x000fc40000000806 */
[C-C-:B----4-:R-:W-:Y:S02]  /*b090*/  DADD R6, R10.reuse, R12.reuse ;  /* 0x000000000a067229 */ /* 0x150fe4000000000c */
[----:B------:R-:W-:Y:S02]  /*b0a0*/  DADD R10, R10, -R12 ;  /* 0x000000000a0a7229 */ /* 0x000fe4000000080c */
[C---:B0-----:R-:W-:Y:S02]  /*b0b0*/  DFMA R20, R8.reuse, UR20, RZ ;  /* 0x0000001408147c2b */ /* 0x041fe400080000ff */
[C---:B------:R-:W-:Y:S02]  /*b0c0*/  DFMA R12, R8.reuse, UR28, RZ ;  /* 0x0000001c080c7c2b */ /* 0x040fe400080000ff */
[C---:B--2---:R-:W-:Y:S02]  /*b0d0*/  DFMA R24, R8.reuse, UR8, RZ ;  /* 0x0000000808187c2b */ /* 0x044fe400080000ff */
[----:B------:R-:W-:Y:S01]  /*b0e0*/  DFMA R30, R8, UR10, RZ ;  /* 0x0000000a081e7c2b */ /* 0x000fe200080000ff */
[----:B------:R-:W0:Y:S01]  /*b0f0*/  LDCU.128 UR8, c[0x3][0x900] ;  /* 0x00c12000ff0877ac */ /* 0x000e220008000c00 */
[----:B---3--:R-:W-:-:S02]  /*b100*/  DFMA R28, R6, UR16, R20 ;  /* 0x00000010061c7c2b */ /* 0x008fc40008000014 */
[C---:B------:R-:W-:Y:S01]  /*b110*/  DFMA R22, R8.reuse, UR22, RZ ;  /* 0x0000001608167c2b */ /* 0x040fe200080000ff */
[----:B------:R-:W2:Y:S01]  /*b120*/  LDCU.128 UR20, c[0x3][0x8e0] ;  /* 0x00c11c00ff1477ac */ /* 0x000ea20008000c00 */
[----:B------:R-:W-:Y:S02]  /*b130*/  DFMA R18, R8, UR30, RZ ;  /* 0x0000001e08127c2b */ /* 0x000fe400080000ff */
[C---:B------:R-:W-:Y:S01]  /*b140*/  DFMA R20, R6.reuse, UR36, R12 ;  /* 0x0000002406147c2b */ /* 0x040fe2000800000c */
[----:B------:R-:W-:Y:S01]  /*b150*/  LDS.64 R8, [R4+0xd80] ;  /* 0x000d800004087984 */ /* 0x000fe20000000a00 */
[C---:B-----5:R-:W-:Y:S02]  /*b160*/  DFMA R38, R6.reuse, UR24, R24 ;  /* 0x0000001806267c2b */ /* 0x060fe40008000018 */
[C---:B------:R-:W-:Y:S01]  /*b170*/  DFMA R32, R6.reuse, UR18, R22 ;  /* 0x0000001206207c2b */ /* 0x040fe20008000016 */
[----:B------:R-:W3:Y:S01]  /*b180*/  LDS.64 R12, [R4+0x2400] ;  /* 0x00240000040c7984 */ /* 0x000ee20000000a00 */
[C---:B------:R-:W-:Y:S01]  /*b190*/  DFMA R26, R6.reuse, UR6, R18 ;  /* 0x00000006061a7c2b */ /* 0x040fe20008000012 */
[----:B------:R-:W4:Y:S01]  /*b1a0*/  LDCU.128 UR16, c[0x3][0x910] ;  /* 0x00c12200ff1077ac */ /* 0x000f220008000c00 */
[----:B------:R-:W-:-:S02]  /*b1b0*/  DFMA R42, R6, UR26, R30 ;  /* 0x0000001a062a7c2b */ /* 0x000fc4000800001e */
[C---:B------:R-:W-:Y:S01]  /*b1c0*/  DFMA R6, R2.reuse, UR12, RZ ;  /* 0x0000000c02067c2b */ /* 0x040fe200080000ff */
[----:B------:R-:W5:Y:S01]  /*b1d0*/  LDCU.128 UR24, c[0x3][0x7b0] ;  /* 0x00c0f600ff1877ac */ /* 0x000f620008000c00 */
[C---:B------:R-:W-:Y:S02]  /*b1e0*/  DFMA R22, R2.reuse, UR14, RZ ;  /* 0x0000000e02167c2b */ /* 0x040fe400080000ff */
[C---:B------:R-:W-:Y:S01]  /*b1f0*/  DFMA R18, R2.reuse, UR32, RZ ;  /* 0x0000002002127c2b */ /* 0x040fe200080000ff */
[----:B------:R-:W1:Y:S01]  /*b200*/  LDCU.128 UR12, c[0x3][0x770] ;  /* 0x00c0ee00ff0c77ac */ /* 0x000e620008000c00 */
[----:B--2---:R-:W-:Y:S02]  /*b210*/  DFMA R36, R2, UR20, RZ ;  /* 0x0000001402247c2b */ /* 0x004fe400080000ff */
[C---:B0-----:R-:W-:Y:S02]  /*b220*/  DFMA R30, R10.reuse, UR8, R6 ;  /* 0x000000080a1e7c2b */ /* 0x041fe40008000006 */
[C---:B------:R-:W-:Y:S01]  /*b230*/  DFMA R34, R10.reuse, UR10, R22 ;  /* 0x0000000a0a227c2b */ /* 0x040fe20008000016 */
[----:B------:R-:W-:Y:S01]  /*b240*/  LDS.64 R6, [R4+0x1200] ;  /* 0x0012000004067984 */ /* 0x000fe20000000a00 */
[----:B------:R-:W-:Y:S01]  /*b250*/  DFMA R22, R10, UR52, R18 ;  /* 0x000000340a167c2b */ /* 0x000fe20008000012 */
[----:B------:R-:W0:Y:S01]  /*b260*/  LDCU.128 UR8, c[0x3][0x930] ;  /* 0x00c12600ff0877ac */ /* 0x000e220008000c00 */
[C---:B------:R-:W-:Y:S01]  /*b270*/  DFMA R40, R2.reuse, UR22, RZ ;  /* 0x0000001602287c2b */ /* 0x040fe200080000ff */
[----:B------:R-:W2:Y:S01]  /*b280*/  LDS.64 R18, [R4+0x1f80] ;  /* 0x001f800004127984 */ /* 0x000ea20000000a00 */
[----:B------:R-:W-:Y:S01]  /*b290*/  DFMA R24, R2, UR4, RZ ;  /* 0x0000000402187c2b */ /* 0x000fe200080000ff */
[----:B------:R-:W5:Y:S01]  /*b2a0*/  LDCU.128 UR20, c[0x3][0x780] ;  /* 0x00c0f000ff1477ac */ /* 0x000f620008000c00 */
[----:B------:R-:W-:-:S02]  /*b2b0*/  DADD R2, R14, R16 ;  /* 0x000000000e027229 */ /* 0x000fc40000000010 */
[C---:B----4-:R-:W-:Y:S02]  /*b2c0*/  DFMA R36, R10.reuse, UR16, R36 ;  /* 0x000000100a247c2b */ /* 0x050fe40008000024 */
[C---:B------:R-:W-:Y:S01]  /*b2d0*/  DFMA R40, R10.reuse, UR18, R40 ;  /* 0x000000120a287c2b */ /* 0x040fe20008000028 */
[----:B------:R-:W4:Y:S01]  /*b2e0*/  LDCU.128 UR16, c[0x3][0x940] ;  /* 0x00c12800ff1077ac */ /* 0x000f220008000c00 */
[----:B------:R-:W-:Y:S02]  /*b2f0*/  DFMA R24, R10, UR42, R24 ;  /* 0x0000002a0a187c2b */ /* 0x000fe40008000018 */
[C---:B-1----:R-:W-:Y:S01]  /*b300*/  DFMA R28, R2.reuse, UR12, R28 ;  /* 0x0000000c021c7c2b */ /* 0x042fe2000800001c */
[----:B------:R-:W-:Y:S01]  /*b310*/  LDS.64 R10, [R4+0x1680] ;  /* 0x00168000040a7984 */ /* 0x000fe20000000a00 */
[----:B------:R-:W-:Y:S01]  /*b320*/  DFMA R32, R2, UR14, R32 ;  /* 0x0000000e02207c2b */ /* 0x000fe20008000020 */
[----:B------:R-:W1:Y:S01]  /*b330*/  LDCU.128 UR12, c[0x3][0x7a0] ;  /* 0x00c0f400ff0c77ac */ /* 0x000e620008000c00 */
[----:B------:R-:W-:Y:S01]  /*b340*/  DADD R14, R14, -R16 ;  /* 0x000000000e0e7229 */ /* 0x000fe20000000810 */
[----:B------:R-:W2:Y:S01]  /*b350*/  LDS.64 R16, [R4+0x1b00] ;  /* 0x001b000004107984 */ /* 0x000ea20000000a00 */
[C---:B------:R-:W-:Y:S01]  /*b360*/  DFMA R20, R2.reuse, UR40, R20 ;  /* 0x0000002802147c2b */ /* 0x040fe20008000014 */
[----:B------:R-:W2:Y:S01]  /*b370*/  LDCU.64 UR42, c[0x3][0x7f8] ;  /* 0x00c0ff00ff2a77ac */ /* 0x000ea20008000a00 */
[----:B------:R-:W-:-:S02]  /*b380*/  DFMA R26, R2, UR46, R26 ;  /* 0x0000002e021a7c2b */ /* 0x000fc4000800001a */
[C---:B-----5:R-:W-:Y:S01]  /*b390*/  DFMA R38, R2.reuse, UR20, R38 ;  /* 0x0000001402267c2b */ /* 0x060fe20008000026 */
[----:B------:R-:W5:Y:S01]  /*b3a0*/  LDCU.64 UR46, c[0x3][0x9b8] ;  /* 0x00c13700ff2e77ac */ /* 0x000f620008000a00 */
[----:B------:R-:W-:Y:S02]  /*b3b0*/  DFMA R42, R2, UR22, R42 ;  /* 0x00000016022a7c2b */ /* 0x000fe4000800002a */
[----:B---3--:R-:W-:Y:S01]  /*b3c0*/  DADD R2, R8, R12 ;  /* 0x0000000008027229 */ /* 0x008fe2000000000c */
[----:B------:R-:W3:Y:S01]  /*b3d0*/  LDCU.128 UR20, c[0x3][0x960] ;  /* 0x00c12c00ff1477ac */ /* 0x000ee20008000c00 */
[C---:B0-----:R-:W-:Y:S02]  /*b3e0*/  DFMA R30, R14.reuse, UR8, R30 ;  /* 0x000000080e1e7c2b */ /* 0x041fe4000800001e */
[C---:B------:R-:W-:Y:S01]  /*b3f0*/  DFMA R34, R14.reuse, UR10, R34 ;  /* 0x0000000a0e227c2b */ /* 0x040fe20008000022 */
[----:B------:R-:W0:Y:S01]  /*b400*/  LDCU.128 UR8, c[0x3][0x970] ;  /* 0x00c12e00ff0877ac */ /* 0x000e220008000c00 */
[----:B----4-:R-:W-:-:S02]  /*b410*/  DFMA R36, R14, UR16, R36 ;  /* 0x000000100e247c2b */ /* 0x010fc40008000024 */
[----:B------:R-:W-:Y:S01]  /*b420*/  DFMA R40, R14, UR18, R40 ;  /* 0x000000120e287c2b */ /* 0x000fe20008000028 */
[----:B------:R-:W4:Y:S01]  /*b430*/  LDCU.128 UR16, c[0x3][0x7d0] ;  /* 0x00c0fa00ff1077ac */ /* 0x000f220008000c00 */
[C---:B-1----:R-:W-:Y:S02]  /*b440*/  DFMA R28, R2.reuse, UR12, R28 ;  /* 0x0000000c021c7c2b */ /* 0x042fe4000800001c */
[C---:B------:R-:W-:Y:S01]  /*b450*/  DFMA R32, R2.reuse, UR14, R32 ;  /* 0x0000000e02207c2b */ /* 0x040fe20008000020 */
[----:B------:R-:W1:Y:S01]  /*b460*/  LDCU.128 UR12, c[0x3][0x990] ;  /* 0x00c13200ff0c77ac */ /* 0x000e620008000c00 */
[C---:B------:R-:W-:Y:S02]  /*b470*/  DFMA R38, R2.reuse, UR24, R38 ;  /* 0x0000001802267c2b */ /* 0x040fe40008000026 */
[----:B------:R-:W-:Y:S01]  /*b480*/  DFMA R42, R2, UR26, R42 ;  /* 0x0000001a022a7c2b */ /* 0x000fe2000800002a */
[----:B------:R-:W5:Y:S01]  /*b490*/  LDCU.128 UR24, c[0x3][0x7e0] ;  /* 0x00c0fc00ff1877ac */ /* 0x000f620008000c00 */
[----:B------:R-:W-:-:S02]  /*b4a0*/  DADD R8, R8, -R12 ;  /* 0x0000000008087229 */ /* 0x000fc4000000080c */
[C---:B------:R-:W-:Y:S02]  /*b4b0*/  DFMA R20, R2.reuse, UR44, R20 ;  /* 0x0000002c02147c2b */ /* 0x040fe40008000014 */
[----:B------:R-:W-:Y:S02]  /*b4c0*/  DFMA R26, R2, UR58, R26 ;  /* 0x0000003a021a7c2b */ /* 0x000fe4000800001a */
[----:B--2---:R-:W-:Y:S02]  /*b4d0*/  DADD R2, R6, R18 ;  /* 0x0000000006027229 */ /* 0x004fe40000000012 */
[C---:B---3--:R-:W-:Y:S02]  /*b4e0*/  DFMA R30, R8.reuse, UR20, R30 ;  /* 0x00000014081e7c2b */ /* 0x048fe4000800001e */
[----:B------:R-:W-:Y:S01]  /*b4f0*/  DFMA R34, R8, UR22, R34 ;  /* 0x0000001608227c2b */ /* 0x000fe20008000022 */
[----:B------:R-:W2:Y:S01]  /*b500*/  LDCU.128 UR20, c[0x3][0x9a0] ;  /* 0x00c13400ff1477ac */ /* 0x000ea20008000c00 */
[----:B------:R-:W-:-:S02]  /*b510*/  DADD R6, R6, -R18 ;  /* 0x0000000006067229 */ /* 0x000fc40000000812 */
[C---:B------:R-:W-:Y:S02]  /*b520*/  DFMA R24, R14.reuse, UR50, R24 ;  /* 0x000000320e187c2b */ /* 0x040fe40008000018 */
[----:B------:R-:W-:Y:S02]  /*b530*/  DFMA R22, R14, UR56, R22 ;  /* 0x000000380e167c2b */ /* 0x000fe40008000016 */
[C---:B0-----:R-:W-:Y:S02]  /*b540*/  DFMA R36, R8.reuse, UR8, R36 ;  /* 0x0000000808247c2b */ /* 0x041fe40008000024 */
[----:B------:R-:W-:Y:S01]  /*b550*/  DFMA R40, R8, UR10, R40 ;  /* 0x0000000a08287c2b */ /* 0x000fe20008000028 */
[----:B------:R-:W0:Y:S01]  /*b560*/  LDCU.128 UR8, c[0x3][0x800] ;  /* 0x00c10000ff0877ac */ /* 0x000e220008000c00 */
[C---:B----4-:R-:W-:Y:S02]  /*b570*/  DFMA R28, R2.reuse, UR16, R28 ;  /* 0x00000010021c7c2b */ /* 0x050fe4000800001c */
[C---:B------:R-:W-:Y:S01]  /*b580*/  DFMA R32, R2.reuse, UR18, R32 ;  /* 0x0000001202207c2b */ /* 0x040fe20008000020 */
[----:B------:R-:W3:Y:S01]  /*b590*/  LDCU.128 UR16, c[0x3][0x810] ;  /* 0x00c10200ff1077ac */ /* 0x000ee20008000c00 */
[----:B-----5:R-:W-:-:S02]  /*b5a0*/  DFMA R38, R2, UR24, R38 ;  /* 0x0000001802267c2b */ /* 0x020fc40008000026 */
[----:B------:R-:W-:Y:S01]  /*b5b0*/  DFMA R42, R2, UR26, R42 ;  /* 0x0000001a022a7c2b */ /* 0x000fe2000800002a */
[----:B------:R-:W4:Y:S01]  /*b5c0*/  LDCU.128 UR24, c[0x3][0x9c0] ;  /* 0x00c13800ff1877ac */ /* 0x000f220008000c00 */
[C---:B-1----:R-:W-:Y:S02]  /*b5d0*/  DFMA R30, R6.reuse, UR12, R30 ;  /* 0x0000000c061e7c2b */ /* 0x042fe4000800001e */
[----:B------:R-:W-:Y:S01]  /*b5e0*/  DFMA R34, R6, UR14, R34 ;  /* 0x0000000e06227c2b */ /* 0x000fe20008000022 */
[----:B------:R-:W1:Y:S01]  /*b5f0*/  LDCU.128 UR12, c[0x3][0x9d0] ;  /* 0x00c13a00ff0c77ac */ /* 0x000e620008000c00 */
[C---:B------:R-:W-:Y:S02]  /*b600*/  DFMA R24, R8.reuse, UR66, R24 ;  /* 0x0000004208187c2b */ /* 0x040fe40008000018 */
[----:B------:R-:W-:Y:S02]  /*b610*/  DFMA R22, R8, UR60, R22 ;  /* 0x0000003c08167c2b */ /* 0x000fe40008000016 */
[----:B------:R-:W-:-:S02]  /*b620*/  DFMA R20, R2, UR48, R20 ;  /* 0x0000003002147c2b */ /* 0x000fc40008000014 */
[----:B------:R-:W-:Y:S02]  /*b630*/  DFMA R26, R2, UR62, R26 ;  /* 0x0000003e021a7c2b */ /* 0x000fe4000800001a */
[----:B------:R-:W-:Y:S02]  /*b640*/  DADD R2, R10, R16 ;  /* 0x000000000a027229 */ /* 0x000fe40000000010 */
[C---:B------:R-:W-:Y:S02]  /*b650*/  DFMA R24, R6.reuse, UR54, R24 ;  /* 0x0000003606187c2b */ /* 0x040fe40008000018 */
[C---:B--2---:R-:W-:Y:S02]  /*b660*/  DFMA R36, R6.reuse, UR20, R36 ;  /* 0x0000001406247c2b */ /* 0x044fe40008000024 */
[----:B------:R-:W-:Y:S02]  /*b670*/  DFMA R40, R6, UR22, R40 ;  /* 0x0000001606287c2b */ /* 0x000fe40008000028 */
[----:B------:R-:W-:-:S02]  /*b680*/  DADD R10, R10, -R16 ;  /* 0x000000000a0a7229 */ /* 0x000fc40000000810 */
[----:B------:R-:W-:Y:S02]  /*b690*/  DFMA R22, R6, UR64, R22 ;  /* 0x0000004006167c2b */ /* 0x000fe40008000016 */
[C---:B0-----:R-:W-:Y:S02]  /*b6a0*/  DFMA R28, R2.reuse, UR8, R28 ;  /* 0x00000008021c7c2b */ /* 0x041fe4000800001c */
[C---:B------:R-:W-:Y:S02]  /*b6b0*/  DFMA R32, R2.reuse, UR10, R32 ;  /* 0x0000000a02207c2b */ /* 0x040fe40008000020 */
[C---:B------:R-:W-:Y:S02]  /*b6c0*/  DFMA R26, R2.reuse, UR42, R26 ;  /* 0x0000002a021a7c2b */ /* 0x040fe4000800001a */
[C---:B---3--:R-:W-:Y:S02]  /*b6d0*/  DFMA R38, R2.reuse, UR16, R38 ;  /* 0x0000001002267c2b */ /* 0x048fe40008000026 */
[----:B------:R-:W-:-:S02]  /*b6e0*/  DFMA R42, R2, UR18, R42 ;  /* 0x00000012022a7c2b */ /* 0x000fc4000800002a */
[C---:B----4-:R-:W-:Y:S02]  /*b6f0*/  DFMA R30, R10.reuse, UR24, R30 ;  /* 0x000000180a1e7c2b */ /* 0x050fe4000800001e */
[C---:B------:R-:W-:Y:S02]  /*b700*/  DFMA R34, R10.reuse, UR26, R34 ;  /* 0x0000001a0a227c2b */ /* 0x040fe40008000022 */
[C---:B------:R-:W-:Y:S02]  /*b710*/  DFMA R24, R10.reuse, UR46, R24 ;  /* 0x0000002e0a187c2b */ /* 0x040fe40008000018 */
[C---:B-1----:R-:W-:Y:S02]  /*b720*/  DFMA R36, R10.reuse, UR12, R36 ;  /* 0x0000000c0a247c2b */ /* 0x042fe40008000024 */
[----:B------:R-:W-:Y:S02]  /*b730*/  DFMA R40, R10, UR14, R40 ;  /* 0x0000000e0a287c2b */ /* 0x000fe40008000028 */
[----:B------:R-:W-:-:S02]  /*b740*/  DFMA R20, R2, UR38, R20 ;  /* 0x0000002602147c2b */ /* 0x000fc40008000014 */
[----:B------:R-:W-:Y:S01]  /*b750*/  DFMA R22, R10, UR34, R22 ;  /* 0x000000220a167c2b */ /* 0x000fe20008000016 */
        /* <DEDUP_REMOVED lines=31> */
.L_x_55:
        /* <DEDUP_REMOVED lines=11> */
.L_x_414:


//--------------------- .text._Z32massMatrixMultiplyConstantKernelILi11ELi15ELi1EEvidPKdS1_S1_S1_S1_S1_S1_Pd --------------------------
	.section	.text._Z32massMatrixMultiplyConstantKernelILi11ELi15ELi1EEvidPKdS1_S1_S1_S1_S1_S1_Pd,"ax",@progbits
	.align	128
        .global         _Z32massMatrixMultiplyConstantKernelILi11ELi15ELi1EEvidPKdS1_S1_S1_S1_S1_S1_Pd
        .type           _Z32massMatrixMultiplyConstantKernelILi11ELi15ELi1EEvidPKdS1_S1_S1_S1_S1_S1_Pd,@function
        .size           _Z32massMatrixMultiplyConstantKernelILi11ELi15ELi1EEvidPKdS1_S1_S1_S1_S1_S1_Pd,(.L_x_415 - _Z32massMatrixMultiplyConstantKernelILi11ELi15ELi1EEvidPKdS1_S1_S1_S1_S1_S1_Pd)
        .other          _Z32massMatrixMultiplyConstantKernelILi11ELi15ELi1EEvidPKdS1_S1_S1_S1_S1_S1_Pd,@"STO_CUDA_ENTRY STV_DEFAULT"
_Z32massMatrixMultiplyConstantKernelILi11ELi15ELi1EEvidPKdS1_S1_S1_S1_S1_S1_Pd:
.text._Z32massMatrixMultiplyConstantKernelILi11ELi15ELi1EEvidPKdS1_S1_S1_S1_S1_S1_Pd:
[----:B------:R-:W-:Y:S01]  /*0000*/  LDC R1, c[0x0][0x37c] ;  /* 0x0000df00ff017b82 */ /* 0x000fe20000000800 */
[----:B------:R-:W0:Y:S07]  /*0010*/  S2R R252, SR_TID.X ;  /* 0x0000000000fc7919 */ /* 0x000e2e0000002100 */
[----:B------:R-:W1:Y:S01]  /*0020*/  LDC.64 R2, c[0x0][0x3a8] ;  /* 0x0000ea00ff027b82 */ /* 0x000e620000000a00 */
[----:B------:R-:W2:Y:S01]  /*0030*/  LDCU.64 UR76, c[0x0][0x358] ;  /* 0x00006b00ff4c77ac */ /* 0x000ea20008000a00 */
[----:B------:R-:W3:Y:S01]  /*0040*/  S2R R7, SR_TID.Y ;  /* 0x0000000000077919 */ /* 0x000ee20000002200 */
[----:B------:R-:W4:Y:S05]  /*0050*/  LDCU UR5, c[0x0][0x380] ;  /* 0x00007000ff0577ac */ /* 0x000f2a0008000800 */
[----:B------:R-:W3:Y:S01]  /*0060*/  S2UR UR4, SR_CTAID.X ;  /* 0x00000000000479c3 */ /* 0x000ee20000002500 */
[----:B------:R-:W4:Y:S01]  /*0070*/  S2R R8, SR_CgaCtaId ;  /* 0x0000000000087919 */ /* 0x000f220000008800 */
[C---:B0-----:R-:W-:Y:S01]  /*0080*/  PRMT R0, R252.reuse, 0x9910, RZ ;  /* 0x00009910fc007816 */ /* 0x041fe200000000ff */
[----:B-1----:R-:W-:-:S04]  /*0090*/  IMAD.WIDE.U32 R2, R252, 0x8, R2 ;  /* 0x00000008fc027825 */ /* 0x002fc800078e0002 */
[----:B------:R-:W-:Y:S01]  /*00a0*/  IMAD R0, R0, 0x75, RZ ;  /* 0x0000007500007824 */ /* 0x000fe200078e02ff */
[----:B--2---:R0:W2:Y:S01]  /*00b0*/  LDG.E.64.CONSTANT R14, desc[UR76][R2.64] ;  /* 0x0000004c020e7981 */ /* 0x0040a2000c1e9b00 */
[----:B------:R-:W-:Y:S01]  /*00c0*/  LOP3.LUT R6, R252, 0xffff, RZ, 0xc0, !PT ;  /* 0x0000fffffc067812 */ /* 0x000fe200078ec0ff */
[----:B---3--:R-:W-:Y:S01]  /*00d0*/  VIADD R9, R7, UR4 ;  /* 0x0000000407097c36 */ /* 0x008fe20008000000 */
[----:B------:R-:W-:Y:S02]  /*00e0*/  MOV R53, 0x400 ;  /* 0x0000040000357802 */ /* 0x000fe40000000f00 */
[----:B------:R-:W-:Y:S01]  /*00f0*/  LOP3.LUT R4, R0, 0xffff, RZ, 0xc0, !PT ;  /* 0x0000ffff00047812 */ /* 0x000fe200078ec0ff */
[C---:B------:R-:W-:Y:S01]  /*0100*/  IMAD R0, R6.reuse, 0x1746, RZ ;  /* 0x0000174606007824 */ /* 0x040fe200078e02ff */
[----:B----4-:R-:W-:Y:S01]  /*0110*/  ISETP.GE.AND P0, PT, R9, UR5, PT ;  /* 0x0000000509007c0c */ /* 0x010fe2000bf06270 */
[----:B------:R-:W-:Y:S01]  /*0120*/  IMAD R55, R6, 0x1112, RZ ;  /* 0x0000111206377824 */ /* 0x000fe200078e02ff */
[----:B------:R-:W-:Y:S01]  /*0130*/  ISETP.GT.U32.AND P1, PT, R252, 0x78, PT ;  /* 0x00000078fc00780c */ /* 0x000fe20003f24070 */
[----:B------:R-:W-:Y:S01]  /*0140*/  VIADD R13, R53, 0x7788 ;  /* 0x00007788350d7836 */ /* 0x000fe20000000000 */
[----:B0-----:R-:W-:-:S02]  /*0150*/  SHF.R.U32.HI R2, RZ, 0x8, R4 ;  /* 0x00000008ff027819 */ /* 0x001fc40000011604 */
[----:B------:R-:W-:Y:S02]  /*0160*/  ISETP.LT.U32.AND P0, PT, R252, 0x79, !P0 ;  /* 0x00000079fc00780c */ /* 0x000fe40004701070 */
[----:B------:R-:W-:Y:S01]  /*0170*/  SHF.R.U32.HI R0, RZ, 0x10, R0 ;  /* 0x00000010ff007819 */ /* 0x000fe20000011600 */
[----:B------:R-:W-:Y:S01]  /*0180*/  IMAD.MOV R3, RZ, RZ, -R2 ;  /* 0x000000ffff037224 */ /* 0x000fe200078e0a02 */
[----:B------:R-:W-:Y:S02]  /*0190*/  SHF.R.U32.HI R55, RZ, 0x10, R55 ;  /* 0x00000010ff377819 */ /* 0x000fe40000011637 */
[----:B------:R-:W-:Y:S02]  /*01a0*/  PRMT R4, R0, 0x9910, RZ ;  /* 0x0000991000047816 */ /* 0x000fe400000000ff */
[----:B------:R-:W-:Y:S02]  /*01b0*/  PRMT R3, R3, 0x7710, RZ ;  /* 0x0000771003037816 */ /* 0x000fe400000000ff */
[----:B------:R-:W-:-:S02]  /*01c0*/  PRMT R12, R55, 0x9910, RZ ;  /* 0x00009910370c7816 */ /* 0x000fc400000000ff */
[----:B------:R-:W-:Y:S01]  /*01d0*/  LEA R13, R8, R13, 0x18 ;  /* 0x0000000d080d7211 */ /* 0x000fe200078ec0ff */
[----:B------:R-:W-:Y:S01]  /*01e0*/  IMAD.IADD R0, R3, 0x1, R252 ;  /* 0x0000000103007824 */ /* 0x000fe200078e02fc */
[----:B------:R-:W0:Y:S01]  /*01f0*/  @P0 LDC.64 R16, c[0x0][0x3c0] ;  /* 0x0000f000ff100b82 */ /* 0x000e220000000a00 */
[----:B------:R-:W-:Y:S01]  /*0200*/  VIADD R3, R53, 0xe10 ;  /* 0x00000e1035037836 */ /* 0x000fe20000000000 */
[----:B------:R-:W-:Y:S01]  /*0210*/  BSSY.RECONVERGENT B0, `(.L_x_56) ;  /* 0x000012b000007945 */ /* 0x000fe20003800200 */
[----:B------:R-:W-:Y:S02]  /*0220*/  ISETP.GE.U32.AND P2, PT, R252, 0xa5, PT ;  /* 0x000000a5fc00780c */ /* 0x000fe40003f46070 */
[----:B------:R-:W-:Y:S01]  /*0230*/  LOP3.LUT R5, R0, 0xfe, RZ, 0xc0, !PT ;  /* 0x000000fe00057812 */ /* 0x000fe200078ec0ff */
[----:B------:R-:W-:Y:S01]  /*0240*/  IMAD R0, R4, 0xb, RZ ;  /* 0x0000000b04007824 */ /* 0x000fe200078e02ff */
[----:B------:R-:W-:Y:S02]  /*0250*/  LEA R4, R8, R3, 0x18 ;  /* 0x0000000308047211 */ /* 0x000fe400078ec0ff */
[----:B------:R-:W-:Y:S01]  /*0260*/  LEA.HI R5, R5, R2, RZ, 0x1f ;  /* 0x0000000205057211 */ /* 0x000fe200078ff8ff */
[----:B------:R-:W-:-:S02]  /*0270*/  IMAD.MOV R0, RZ, RZ, -R0 ;  /* 0x000000ffff007224 */ /* 0x000fc400078e0a00 */
[----:B------:R-:W-:Y:S01]  /*0280*/  IMAD R4, R7, 0x6978, R4 ;  /* 0x0000697807047824 */ /* 0x000fe200078e0204 */
[----:B------:R-:W-:Y:S02]  /*0290*/  LOP3.LUT R5, R5, 0xf8, RZ, 0xc0, !PT ;  /* 0x000000f805057812 */ /* 0x000fe400078ec0ff */
[----:B------:R-:W-:Y:S02]  /*02a0*/  PRMT R3, R0, 0x7710, RZ ;  /* 0x0000771000037816 */ /* 0x000fe400000000ff */
[----:B------:R-:W-:-:S03]  /*02b0*/  SHF.R.U32.HI R5, RZ, 0x3, R5 ;  /* 0x00000003ff057819 */ /* 0x000fc60000011605 */
[----:B------:R-:W-:Y:S02]  /*02c0*/  IMAD.IADD R0, R3, 0x1, R252 ;  /* 0x0000000103007824 */ /* 0x000fe400078e02fc */
[C---:B------:R-:W-:Y:S02]  /*02d0*/  IMAD R2, R5.reuse, 0x78, R4 ;  /* 0x0000007805027824 */ /* 0x040fe400078e0204 */
[----:B------:R-:W-:Y:S01]  /*02e0*/  IMAD R3, R252, 0x8, R13 ;  /* 0x00000008fc037824 */ /* 0x000fe200078e020d */
[----:B------:R-:W-:Y:S01]  /*02f0*/  LOP3.LUT R39, R0, 0xffff, RZ, 0xc0, !PT ;  /* 0x0000ffff00277812 */ /* 0x000fe200078ec0ff */
[----:B------:R-:W-:Y:S02]  /*0300*/  IMAD R6, R5, 0x690, R2 ;  /* 0x0000069005067824 */ /* 0x000fe400078e0202 */
[----:B------:R-:W-:Y:S02]  /*0310*/  @P0 IMAD R5, R9, 0x533, R252 ;  /* 0x0000053309050824 */ /* 0x000fe400078e02fc */
[----:B------:R-:W-:-:S02]  /*0320*/  IMAD R0, R39, 0x8, R2 ;  /* 0x0000000827007824 */ /* 0x000fc400078e0202 */
[----:B0-----:R-:W-:-:S04]  /*0330*/  @P0 IMAD.WIDE R16, R5, 0x8, R16 ;  /* 0x0000000805100825 */ /* 0x001fc800078e0210 */
        /* <DEDUP_REMOVED lines=22> */
[----:B-----5:R-:W-:Y:S02]  /*04a0*/  DADD R14, R18, R36 ;  /* 0x00000000120e7229 */ /* 0x020fe40000000024 */
[----:B------:R-:W-:Y:S01]  /*04b0*/  DADD R16, R20, R34 ;  /* 0x0000000014107229 */ /* 0x000fe20000000022 */
[----:B------:R-:W1:Y:S01]  /*04c0*/  LDCU.128 UR16, c[0x3][0x790] ;  /* 0x00c0f200ff1077ac */ /* 0x000e620008000c00 */
        /* <DEDUP_REMOVED lines=18> */
[----:B--2---:R-:W-:-:S02]  /*05f0*/  MOV.SPILL R54, UR23 ;  /* 0x0000001700367c02 */ /* 0x004fc40009000f00 */
[----:B------:R-:W-:Y:S01]  /*0600*/  MOV.SPILL R58, UR22 ;  /* 0x00000016003a7c02 */ /* 0x000fe20009000f00 */
[----:B------:R-:W2:Y:S01]  /*0610*/  LDCU.128 UR48, c[0x3][0x710] ;  /* 0x00c0e200ff3077ac */ /* 0x000ea20008000c00 */
[----:B------:R-:W-:Y:S01]  /*0620*/  MOV.SPILL R59, UR21 ;  /* 0x00000015003b7c02 */ /* 0x000fe20009000f00 */
[C---:B---3--:R-:W-:Y:S01]  /*0630*/  DFMA R40, R14.reuse, UR64, RZ ;  /* 0x000000400e287c2b */ /* 0x048fe200080000ff */
[----:B------:R-:W-:Y:S01]  /*0640*/  MOV.SPILL R60, UR20 ;  /* 0x00000014003c7c02 */ /* 0x000fe20009000f00 */
[----:B------:R-:W3:Y:S01]  /*0650*/  LDCU.128 UR36, c[0x3][0x730] ;  /* 0x00c0e600ff2477ac */ /* 0x000ee20008000c00 */
[----:B----4-:R-:W-:Y:S02]  /*0660*/  DFMA R46, R14, UR60, RZ ;  /* 0x0000003c0e2e7c2b */ /* 0x010fe400080000ff */
[C---:B------:R-:W-:Y:S01]  /*0670*/  DFMA R44, R16.reuse, UR18, R44 ;  /* 0x00000012102c7c2b */ /* 0x040fe2000800002c */
[----:B------:R-:W4:Y:S02]  /*0680*/  LDCU.128 UR12, c[0x3][0x820] ;  /* 0x00c10400ff0c77ac */ /* 0x000f240008000c00 */
[----:B------:R-:W-:-:S02]  /*0690*/  DFMA R42, R16, UR66, R40 ;  /* 0x00000042102a7c2b */ /* 0x000fc40008000028 */
[----:B0-----:R-:W-:Y:S01]  /*06a0*/  DFMA R40, R18, UR4, RZ ;  /* 0x0000000412287c2b */ /* 0x001fe200080000ff */
[----:B------:R-:W0:Y:S01]  /*06b0*/  LDCU.128 UR32, c[0x3][0x7f0] ;  /* 0x00c0fe00ff2077ac */ /* 0x000e220008000c00 */
[----:B------:R-:W-:Y:S01]  /*06c0*/  DFMA R48, R16, UR62, R46 ;  /* 0x0000003e10307c2b */ /* 0x000fe2000800002e */
[----:B-1----:R-:W-:Y:S01]  /*06d0*/  UMOV UR22, UR26 ;  /* 0x0000001a00167c82 */ /* 0x002fe20008000000 */
[----:B------:R-:W-:Y:S01]  /*06e0*/  UMOV UR23, UR27 ;  /* 0x0000001b00177c82 */ /* 0x000fe20008000000 */
[----:B------:R-:W-:Y:S01]  /*06f0*/  UMOV UR16, UR24 ;  /* 0x0000001800107c82 */ /* 0x000fe20008000000 */
[----:B------:R-:W-:Y:S01]  /*0700*/  UMOV UR17, UR25 ;  /* 0x0000001900117c82 */ /* 0x000fe20008000000 */
[----:B------:R-:W1:Y:S01]  /*0710*/  LDCU.128 UR24, c[0x3][0x7d0] ;  /* 0x00c0fa00ff1877ac */ /* 0x000e620008000c00 */
[----:B--2---:R-:W-:Y:S01]  /*0720*/  MOV.SPILL R66, UR49 ;  /* 0x0000003100427c02 */ /* 0x004fe20009000f00 */
[C---:B---3--:R-:W-:Y:S01]  /*0730*/  DFMA R28, R14.reuse, UR36, RZ ;  /* 0x000000240e1c7c2b */ /* 0x048fe200080000ff */
[----:B------:R-:W-:Y:S01]  /*0740*/  MOV.SPILL R67, UR48 ;  /* 0x0000003000437c02 */ /* 0x000fe20009000f00 */
[----:B------:R-:W-:Y:S01]  /*0750*/  UMOV UR62, UR22 ;  /* 0x00000016003e7c82 */ /* 0x000fe20008000000 */
[----:B------:R-:W-:Y:S01]  /*0760*/  UMOV UR63, UR23 ;  /* 0x00000017003f7c82 */ /* 0x000fe20008000000 */
[----:B------:R-:W2:Y:S01]  /*0770*/  LDCU.128 UR56, c[0x3][0x980] ;  /* 0x00c13000ff3877ac */ /* 0x000ea20008000c00 */
[----:B----4-:R-:W-:Y:S01]  /*0780*/  DFMA R46, R14, UR12, RZ ;  /* 0x0000000c0e2e7c2b */ /* 0x010fe200080000ff */
[----:B------:R-:W-:Y:S01]  /*0790*/  MOV.SPILL R65, UR50 ;  /* 0x0000003200417c02 */ /* 0x000fe20009000f00 */
[----:B------:R-:W-:Y:S01]  /*07a0*/  DFMA R40, R20, UR6, R40 ;  /* 0x0000000614287c2b */ /* 0x000fe20008000028 */
[----:B------:R-:W3:Y:S01]  /*07b0*/  LDCU.128 UR52, c[0x3][0x9e0] ;  /* 0x00c13c00ff3477ac */ /* 0x000ee20008000c00 */
[----:B------:R-:W-:Y:S01]  /*07c0*/  DFMA R38, R16, UR38, R28 ;  /* 0x0000002610267c2b */ /* 0x000fe2000800001c */
[----:B------:R-:W-:Y:S01]  /*07d0*/  MOV.SPILL R64, UR51 ;  /* 0x0000003300407c02 */ /* 0x000fe20009000f00 */
[----:B0-----:R-:W-:Y:S01]  /*07e0*/  DFMA R50, R14, UR32, RZ ;  /* 0x000000200e327c2b */ /* 0x001fe200080000ff */
[----:B------:R-:W0:Y:S01]  /*07f0*/  LDCU.128 UR68, c[0x3][0x700] ;  /* 0x00c0e000ff4477ac */ /* 0x000e220008000c00 */
[----:B-1----:R-:W-:Y:S01]  /*0800*/  UMOV UR20, UR26 ;  /* 0x0000001a00147c82 */ /* 0x002fe20008000000 */
[----:B------:R-:W-:Y:S01]  /*0810*/  UMOV UR21, UR27 ;  /* 0x0000001b00157c82 */ /* 0x000fe20008000000 */
[----:B------:R-:W-:Y:S01]  /*0820*/  UMOV UR64, UR24 ;  /* 0x0000001800407c82 */ /* 0x000fe20008000000 */
[----:B------:R-:W-:Y:S01]  /*0830*/  UMOV UR65, UR25 ;  /* 0x0000001900417c82 */ /* 0x000fe20008000000 */
[----:B------:R-:W1:Y:S02]  /*0840*/  LDCU.128 UR24, c[0x3][0x8d0] ;  /* 0x00c11a00ff1877ac */ /* 0x000e640008000c00 */
[----:B------:R-:W-:-:S02]  /*0850*/  DFMA R56, R16, UR34, R50 ;  /* 0x0000002210387c2b */ /* 0x000fc40008000032 */
[----:B------:R-:W-:Y:S01]  /*0860*/  DFMA R48, R34, UR64, R48 ;  /* 0x0000004022307c2b */ /* 0x000fe20008000030 */
[----:B------:R-:W-:Y:S01]  /*0870*/  UMOV UR4, UR20 ;  /* 0x0000001400047c82 */ /* 0x000fe20008000000 */
[----:B------:R-:W-:Y:S01]  /*0880*/  UMOV UR5, UR21 ;  /* 0x0000001500057c82 */ /* 0x000fe20008000000 */
[----:B------:R-:W4:Y:S01]  /*0890*/  LDCU.128 UR20, c[0x3][0x900] ;  /* 0x00c12000ff1477ac */ /* 0x000f220008000c00 */
[----:B------:R-:W3:Y:S01]  /*08a0*/  LDCU.128 UR28, c[0x3][0x850] ;  /* 0x00c10a00ff1c77ac */ /* 0x000ee20008000c00 */
[----:B0-----:R-:W-:Y:S01]  /*08b0*/  DFMA R36, R14, UR68, RZ ;  /* 0x000000440e247c2b */ /* 0x001fe200080000ff */
[----:B------:R-:W0:Y:S01]  /*08c0*/  LDCU.128 UR8, c[0x3][0x8c0] ;  /* 0x00c11800ff0877ac */ /* 0x000e220008000c00 */
[----:B-1----:R-:W-:Y:S01]  /*08d0*/  UMOV UR48, UR24 ;  /* 0x0000001800307c82 */ /* 0x002fe20008000000 */
[----:B------:R-:W-:Y:S01]  /*08e0*/  UMOV UR49, UR25 ;  /* 0x0000001900317c82 */ /* 0x000fe20008000000 */
[----:B------:R-:W-:Y:S01]  /*08f0*/  R2UR.FILL UR25, R12 ;  /* 0x000000000c1972ca */ /* 0x000fe200004e0000 */
[----:B------:R-:W1:Y:S01]  /*0900*/  LDCU.128 UR44, c[0x3][0x9b0] ;  /* 0x00c13600ff2c77ac */ /* 0x000e620008000c00 */
[----:B------:R-:W-:-:S02]  /*0910*/  R2UR.FILL UR24, R52 ;  /* 0x00000000341872ca */ /* 0x000fc400004e0000 */
[C---:B------:R-:W-:Y:S01]  /*0920*/  DFMA R36, R16.reuse, UR70, R36 ;  /* 0x0000004610247c2b */ /* 0x040fe20008000024 */
[----:B----4-:R-:W-:Y:S01]  /*0930*/  UMOV UR50, UR20 ;  /* 0x0000001400327c82 */ /* 0x010fe20008000000 */
[----:B------:R-:W-:Y:S01]  /*0940*/  UMOV UR51, UR21 ;  /* 0x0000001500337c82 */ /* 0x000fe20008000000 */
[----:B------:R-:W-:Y:S01]  /*0950*/  R2UR.FILL UR20, R60 ;  /* 0x000000003c1472ca */ /* 0x000fe200004e0000 */
[----:B------:R-:W-:Y:S01]  /*0960*/  DFMA R60, R16, UR14, R46 ;  /* 0x0000000e103c7c2b */ /* 0x000fe2000800002e */
[----:B------:R-:W-:Y:S01]  /*0970*/  R2UR.FILL UR21, R59 ;  /* 0x000000003b1572ca */ /* 0x000fe200004e0000 */
[----:B--2---:R-:W-:Y:S01]  /*0980*/  DFMA R46, R18, UR56, RZ ;  /* 0x00000038122e7c2b */ /* 0x004fe200080000ff */
[----:B------:R-:W2:Y:S01]  /*0990*/  LDCU.128 UR40, c[0x3][0xa10] ;  /* 0x00c14200ff2877ac */ /* 0x000ea20008000c00 */
[----:B---3--:R-:W-:Y:S02]  /*09a0*/  DFMA R50, R14, UR28, RZ ;  /* 0x0000001c0e327c2b */ /* 0x008fe400080000ff */
[C---:B0-----:R-:W-:Y:S01]  /*09b0*/  DFMA R14, R18.reuse, UR8, RZ ;  /* 0x00000008120e7c2b */ /* 0x041fe200080000ff */
[----:B------:R-:W-:Y:S01]  /*09c0*/  UMOV UR60, UR26 ;  /* 0x0000001a003c7c82 */ /* 0x000fe20008000000 */
[C---:B------:R-:W-:Y:S01]  /*09d0*/  DFMA R28, R18.reuse, UR24, RZ ;  /* 0x00000018121c7c2b */ /* 0x040fe200080000ff */
[----:B------:R-:W-:Y:S01]  /*09e0*/  UMOV UR24, UR22 ;  /* 0x0000001600187c82 */ /* 0x000fe20008000000 */
[----:B------:R-:W-:Y:S01]  /*09f0*/  R2UR.FILL UR22, R58 ;  /* 0x000000003a1672ca */ /* 0x000fe200004e0000 */
[----:B------:R-:W-:Y:S01]  /*0a00*/  DFMA R58, R18, UR52, RZ ;  /* 0x00000034123a7c2b */ /* 0x000fe200080000ff */
[----:B------:R-:W-:Y:S01]  /*0a10*/  UMOV UR25, UR23 ;  /* 0x0000001700197c82 */ /* 0x000fe20008000000 */
[----:B------:R-:W-:Y:S01]  /*0a20*/  DFMA R46, R20, UR58, R46 ;  /* 0x0000003a142e7c2b */ /* 0x000fe2000800002e */
[----:B------:R-:W-:Y:S01]  /*0a30*/  UMOV UR58, UR50 ;  /* 0x00000032003a7c82 */ /* 0x000fe20008000000 */
[----:B------:R-:W-:Y:S01]  /*0a40*/  UMOV UR59, UR51 ;  /* 0x00000033003b7c82 */ /* 0x000fe20008000000 */
[----:B------:R-:W-:Y:S01]  /*0a50*/  R2UR.FILL UR23, R54 ;  /* 0x00000000361772ca */ /* 0x000fe200004e0000 */
[----:B------:R-:W-:Y:S01]  /*0a60*/  DFMA R62, R16, UR30, R50 ;  /* 0x0000001e103e7c2b */ /* 0x000fe20008000032 */
[----:B------:R-:W-:Y:S01]  /*0a70*/  UMOV UR61, UR27 ;  /* 0x0000001b003d7c82 */ /* 0x000fe20008000000 */
[----:B------:R-:W-:Y:S01]  /*0a80*/  DFMA R58, R20, UR54, R58 ;  /* 0x00000036143a7c2b */ /* 0x000fe2000800003a */
[----:B------:R-:W-:Y:S01]  /*0a90*/  UMOV UR54, UR48 ;  /* 0x0000003000367c82 */ /* 0x000fe20008000000 */
[----:B------:R-:W-:Y:S01]  /*0aa0*/  UMOV UR55, UR49 ;  /* 0x0000003100377c82 */ /* 0x000fe20008000000 */
[----:B------:R-:W0:Y:S01]  /*0ab0*/  LDCU.128 UR48, c[0x3][0x720] ;  /* 0x00c0e400ff3077ac */ /* 0x000e220008000c00 */
[C---:B------:R-:W-:Y:S01]  /*0ac0*/  DFMA R16, R18.reuse, UR20, RZ ;  /* 0x0000001412107c2b */ /* 0x040fe200080000ff */
[----:B------:R-:W-:Y:S01]  /*0ad0*/  R2UR.FILL UR27, R3 ;  /* 0x00000000031b72ca */ /* 0x000fe200004e0000 */
[C---:B-1----:R-:W-:Y:S01]  /*0ae0*/  DFMA R50, R18.reuse, UR44, RZ ;  /* 0x0000002c12327c2b */ /* 0x042fe200080000ff */
[----:B------:R-:W-:Y:S01]  /*0af0*/  R2UR.FILL UR26, R6 ;  /* 0x00000000061a72ca */ /* 0x000fe200004e0000 */
[----:B--2---:R-:W-:Y:S01]  /*0b00*/  DFMA R18, R18, UR40, RZ ;  /* 0x0000002812127c2b */ /* 0x004fe200080000ff */
[----:B------:R-:W-:Y:S01]  /*0b10*/  UMOV UR66, UR16 ;  /* 0x0000001000427c82 */ /* 0x000fe20008000000 */
[----:B------:R-:W-:Y:S01]  /*0b20*/  UMOV UR67, UR17 ;  /* 0x0000001100437c82 */ /* 0x000fe20008000000 */
[C---:B------:R-:W-:Y:S01]  /*0b30*/  DFMA R14, R20.reuse, UR10, R14 ;  /* 0x0000000a140e7c2b */ /* 0x040fe2000800000e */
[----:B------:R-:W-:Y:S01]  /*0b40*/  UMOV UR40, UR4 ;  /* 0x0000000400287c82 */ /* 0x000fe20008000000 */
[C---:B------:R-:W-:Y:S01]  /*0b50*/  DFMA R16, R20.reuse, UR22, R16 ;  /* 0x0000001614107c2b */ /* 0x040fe20008000010 */
[----:B------:R-:W-:Y:S01]  /*0b60*/  UMOV UR41, UR5 ;  /* 0x0000000500297c82 */ /* 0x000fe20008000000 */
[----:B------:R-:W1:Y:S01]  /*0b70*/  LDCU.128 UR20, c[0x3][0xa20] ;  /* 0x00c14400ff1477ac */ /* 0x000e620008000c00 */
[----:B------:R-:W-:-:S02]  /*0b80*/  DFMA R50, R20, UR46, R50 ;  /* 0x0000002e14327c2b */ /* 0x000fc40008000032 */
[----:B------:R-:W-:Y:S01]  /*0b90*/  DFMA R44, R34, UR66, R44 ;  /* 0x00000042222c7c2b */ /* 0x000fe2000800002c */
[----:B------:R-:W2:Y:S01]  /*0ba0*/  LDCU.128 UR72, c[0x3][0x740] ;  /* 0x00c0e800ff4877ac */ /* 0x000ea20008000c00 */
[C---:B------:R-:W-:Y:S02]  /*0bb0*/  DFMA R28, R20.reuse, UR26, R28 ;  /* 0x0000001a141c7c2b */ /* 0x040fe4000800001c */
[----:B------:R-:W-:Y:S01]  /*0bc0*/  DFMA R20, R20, UR42, R18 ;  /* 0x0000002a14147c2b */ /* 0x000fe20008000012 */
[----:B------:R-:W3:Y:S01]  /*0bd0*/  LDCU.128 UR68, c[0x3][0x770] ;  /* 0x00c0ee00ff4477ac */ /* 0x000ee20008000c00 */
[C---:B------:R-:W-:Y:S01]  /*0be0*/  DFMA R14, R22.reuse, UR54, R14 ;  /* 0x00000036160e7c2b */ /* 0x040fe2000800000e */
[----:B------:R-:W4:Y:S03]  /*0bf0*/  LDCU.128 UR16, c[0x3][0x830] ;  /* 0x00c10600ff1077ac */ /* 0x000f260008000c00 */
[C---:B------:R-:W-:Y:S01]  /*0c00*/  DFMA R28, R22.reuse, UR58, R28 ;  /* 0x0000003a161c7c2b */ /* 0x040fe2000800001c */
[----:B------:R-:W0:Y:S01]  /*0c10*/  LDCU.128 UR32, c[0x3][0x860] ;  /* 0x00c10c00ff2077ac */ /* 0x000e220008000c00 */
[----:B-1----:R-:W-:Y:S01]  /*0c20*/  DFMA R20, R22, UR20, R20 ;  /* 0x0000001416147c2b */ /* 0x002fe20008000014 */
[----:B------:R-:W1:Y:S01]  /*0c30*/  LDCU.128 UR12, c[0x3][0x930] ;  /* 0x00c12600ff0c77ac */ /* 0x000e620008000c00 */
[C---:B--2---:R-:W-:Y:S01]  /*0c40*/  DFMA R38, R34.reuse, UR72, R38 ;  /* 0x0000004822267c2b */ /* 0x044fe20008000026 */
[----:B------:R-:W2:Y:S01]  /*0c50*/  LDCU.128 UR8, c[0x3][0x990] ;  /* 0x00c13200ff0877ac */ /* 0x000ea20008000c00 */
[----:B---3--:R-:W-:Y:S01]  /*0c60*/  DFMA R42, R34, UR68, R42 ;  /* 0x00000044222a7c2b */ /* 0x008fe2000800002a */
[----:B------:R-:W3:Y:S03]  /*0c70*/  LDCU.128 UR4, c[0x3][0x9f0] ;  /* 0x00c13e00ff0477ac */ /* 0x000ee60008000c00 */
[----:B------:R-:W-:-:S02]  /*0c80*/  DFMA R20, R24, UR22, R20 ;  /* 0x0000001618147c2b */ /* 0x000fc40008000014 */
[C---:B----4-:R-:W-:Y:S01]  /*0c90*/  DFMA R60, R34.reuse, UR16, R60 ;  /* 0x00000010223c7c2b */ /* 0x050fe2000800003c */
[----:B0-----:R-:W-:Y:S01]  /*0ca0*/  UMOV UR52, UR48 ;  /* 0x0000003000347c82 */ /* 0x001fe20008000000 */
[----:B------:R-:W-:Y:S01]  /*0cb0*/  UMOV UR53, UR49 ;  /* 0x0000003100357c82 */ /* 0x000fe20008000000 */
[----:B------:R-:W-:Y:S01]  /*0cc0*/  R2UR.FILL UR49, R66 ;  /* 0x00000000423172ca */ /* 0x000fe200004e0000 */
[----:B------:R-:W0:Y:S01]  /*0cd0*/  LDCU.128 UR36, c[0x3][0x800] ;  /* 0x00c10000ff2477ac */ /* 0x000e220008000c00 */
[----:B------:R-:W-:Y:S01]  /*0ce0*/  R2UR.FILL UR48, R67 ;  /* 0x00000000433072ca */ /* 0x000fe200004e0000 */
[----:B------:R-:W-:Y:S01]  /*0cf0*/  DFMA R62, R34, UR32, R62 ;  /* 0x00000020223e7c2b */ /* 0x000fe2000800003e */
[----:B------:R-:W4:Y:S01]  /*0d00*/  LDCU.128 UR28, c[0x3][0x960] ;  /* 0x00c12c00ff1c77ac */ /* 0x000f220008000c00 */
[C---:B-1----:R-:W-:Y:S02]  /*0d10*/  DFMA R40, R22.reuse, UR12, R40 ;  /* 0x0000000c16287c2b */ /* 0x042fe40008000028 */
[----:B--2---:R-:W-:Y:S01]  /*0d20*/  DFMA R46, R22, UR8, R46 ;  /* 0x00000008162e7c2b */ /* 0x004fe2000800002e */
[----:B------:R-:W-:Y:S01]  /*0d30*/  UMOV UR56, UR24 ;  /* 0x0000001800387c82 */ /* 0x000fe20008000000 */
[----:B------:R-:W-:Y:S01]  /*0d40*/  UMOV UR57, UR25 ;  /* 0x0000001900397c82 */ /* 0x000fe20008000000 */
[----:B------:R-:W-:Y:S01]  /*0d50*/  UMOV UR44, UR50 ;  /* 0x00000032002c7c82 */ /* 0x000fe20008000000 */
[----:B------:R-:W-:Y:S01]  /*0d60*/  UMOV UR45, UR51 ;  /* 0x00000033002d7c82 */ /* 0x000fe20008000000 */
[----:B------:R-:W1:Y:S01]  /*0d70*/  LDCU.128 UR24, c[0x3][0x9c0] ;  /* 0x00c13800ff1877ac */ /* 0x000e620008000c00 */
[----:B------:R-:W-:-:S02]  /*0d80*/  R2UR.FILL UR51, R64 ;  /* 0x00000000403372ca */ /* 0x000fc400004e0000 */
[----:B------:R-:W-:Y:S01]  /*0d90*/  DFMA R36, R34, UR48, R36 ;  /* 0x0000003022247c2b */ /* 0x000fe20008000024 */
[----:B------:R-:W-:Y:S01]  /*0da0*/  R2UR.FILL UR50, R65 ;  /* 0x00000000413272ca */ /* 0x000fe200004e0000 */
[----:B---3--:R-:W-:Y:S01]  /*0db0*/  DFMA R58, R22, UR4, R58 ;  /* 0x00000004163a7c2b */ /* 0x008fe2000800003a */
[----:B------:R-:W-:Y:S01]  /*0dc0*/  UMOV UR48, UR44 ;  /* 0x0000002c00307c82 */ /* 0x000fe20008000000 */
[----:B------:R-:W-:Y:S01]  /*0dd0*/  UMOV UR49, UR45 ;  /* 0x0000002d00317c82 */ /* 0x000fe20008000000 */
[----:B------:R-:W-:Y:S01]  /*0de0*/  UMOV UR68, UR40 ;  /* 0x0000002800447c82 */ /* 0x000fe20008000000 */
[----:B------:R-:W-:Y:S01]  /*0df0*/  UMOV UR69, UR41 ;  /* 0x0000002900457c82 */ /* 0x000fe20008000000 */
[----:B0-----:R-:W-:Y:S01]  /*0e00*/  DFMA R56, R34, UR36, R56 ;  /* 0x0000002422387c2b */ /* 0x001fe20008000038 */
[----:B------:R-:W-:Y:S01]  /*0e10*/  UMOV UR16, UR62 ;  /* 0x0000003e00107c82 */ /* 0x000fe20008000000 */
[----:B------:R-:W-:Y:S01]  /*0e20*/  UMOV UR17, UR63 ;  /* 0x0000003f00117c82 */ /* 0x000fe20008000000 */
[----:B------:R-:W-:Y:S01]  /*0e30*/  UMOV UR32, UR60 ;  /* 0x0000003c00207c82 */ /* 0x000fe20008000000 */
[----:B------:R-:W-:Y:S01]  /*0e40*/  UMOV UR33, UR61 ;  /* 0x0000003d00217c82 */ /* 0x000fe20008000000 */
[----:B------:R-:W-:Y:S01]  /*0e50*/  UMOV UR12, UR56 ;  /* 0x00000038000c7c82 */ /* 0x000fe20008000000 */
[----:B------:R-:W-:Y:S01]  /*0e60*/  UMOV UR13, UR57 ;  /* 0x00000039000d7c82 */ /* 0x000fe20008000000 */
[----:B----4-:R-:W-:Y:S01]  /*0e70*/  DFMA R18, R22, UR28, R16 ;  /* 0x0000001c16127c2b */ /* 0x010fe20008000010 */
[----:B------:R-:W-:Y:S01]  /*0e80*/  UMOV UR36, UR48 ;  /* 0x0000003000247c82 */ /* 0x000fe20008000000 */
[----:B------:R-:W-:Y:S01]  /*0e90*/  UMOV UR37, UR49 ;  /* 0x0000003100257c82 */ /* 0x000fe20008000000 */
[----:B------:R-:W-:Y:S01]  /*0ea0*/  UMOV UR28, UR52 ;  /* 0x00000034001c7c82 */ /* 0x000fe20008000000 */
[----:B------:R-:W-:Y:S01]  /*0eb0*/  UMOV UR29, UR53 ;  /* 0x00000035001d7c82 */ /* 0x000fe20008000000 */
[C---:B------:R-:W-:Y:S01]  /*0ec0*/  DFMA R36, R32.reuse, UR50, R36 ;  /* 0x0000003220247c2b */ /* 0x040fe20008000024 */
        /* <DEDUP_REMOVED lines=16> */
[----:B------:R-:W-:Y:S02]  /*0fd0*/  DFMA R58, R24, UR6, R58 ;  /* 0x00000006183a7c2b */ /* 0x000fe4000800003a */
[----:B-1----:R-:W-:Y:S01]  /*0fe0*/  DFMA R50, R22, UR24, R50 ;  /* 0x0000001816327c2b */ /* 0x002fe20008000032 */
[----:B------:R-:W1:Y:S01]  /*0ff0*/  LDCU.128 UR48, c[0x3][0x870] ;  /* 0x00c10e00ff3077ac */ /* 0x000e620008000c00 */
[----:B------:R-:W-:-:S02]  /*1000*/  DFMA R56, R32, UR38, R56 ;  /* 0x0000002620387c2b */ /* 0x000fc40008000038 */
[----:B------:R-:W-:Y:S01]  /*1010*/  DADD R14, R10, R10 ;  /* 0x000000000a0e7229 */ /* 0x000fe2000000000a */
[----:B------:R-:W1:Y:S01]  /*1020*/  LDCU.128 UR20, c[0x3][0xa30] ;  /* 0x00c14600ff1477ac */ /* 0x000e620008000c00 */
[C---:B------:R-:W-:Y:S02]  /*1030*/  DFMA R18, R24.reuse, UR30, R18 ;  /* 0x0000001e18127c2b */ /* 0x040fe40008000012 */
[----:B------:R-:W-:Y:S01]  /*1040*/  DFMA R50, R24, UR26, R50 ;  /* 0x0000001a18327c2b */ /* 0x000fe20008000032 */
[----:B------:R-:W1:Y:S01]  /*1050*/  LDCU.128 UR72, c[0x3][0x8e0] ;  /* 0x00c11c00ff4877ac */ /* 0x000e620008000c00 */
[C---:B------:R-:W-:Y:S02]  /*1060*/  DFMA R36, R30.reuse, UR28, R36 ;  /* 0x0000001c1e247c2b */ /* 0x040fe40008000024 */
[C---:B0-----:R-:W-:Y:S01]  /*1070*/  DFMA R38, R30.reuse, UR44, R38 ;  /* 0x0000002c1e267c2b */ /* 0x041fe20008000026 */
[----:B------:R-:W0:Y:S01]  /*1080*/  LDCU.128 UR68, c[0x3][0x910] ;  /* 0x00c12200ff4477ac */ /* 0x000e220008000c00 */
[----:B--2---:R-:W-:-:S02]  /*1090*/  DFMA R42, R30, UR40, R42 ;  /* 0x000000281e2a7c2b */ /* 0x004fc4000800002a */
[C---:B---3--:R-:W-:Y:S01]  /*10a0*/  DFMA R44, R30.reuse, UR64, R44 ;  /* 0x000000401e2c7c2b */ /* 0x048fe2000800002c */
[----:B------:R-:W2:Y:S01]  /*10b0*/  LDCU.128 UR16, c[0x3][0x940] ;  /* 0x00c12800ff1077ac */ /* 0x000ea20008000c00 */
[C---:B----4-:R-:W-:Y:S02]  /*10c0*/  DFMA R48, R30.reuse, UR60, R48 ;  /* 0x0000003c1e307c2b */ /* 0x050fe40008000030 */
[C---:B------:R-:W-:Y:S01]  /*10d0*/  DFMA R56, R30.reuse, UR56, R56 ;  /* 0x000000381e387c2b */ /* 0x040fe20008000038 */
[----:B------:R-:W3:Y:S01]  /*10e0*/  LDCU.128 UR32, c[0x3][0x970] ;  /* 0x00c12e00ff2077ac */ /* 0x000ee20008000c00 */
[C---:B------:R-:W-:Y:S02]  /*10f0*/  DFMA R60, R30.reuse, UR52, R60 ;  /* 0x000000341e3c7c2b */ /* 0x040fe4000800003c */
[----:B-1----:R-:W-:Y:S01]  /*1100*/  DFMA R62, R30, UR48, R62 ;  /* 0x000000301e3e7c2b */ /* 0x002fe2000800003e */
[----:B------:R-:W1:Y:S01]  /*1110*/  LDCU.128 UR12, c[0x3][0x9a0] ;  /* 0x00c13400ff0c77ac */ /* 0x000e620008000c00 */
[----:B------:R-:W-:-:S02]  /*1120*/  DMUL R14, R14, 0.5 ;  /* 0x3fe000000e0e7828 */ /* 0x000fc40000000000 */
[----:B------:R-:W-:Y:S01]  /*1130*/  DFMA R20, R26, UR20, R20 ;  /* 0x000000141a147c2b */ /* 0x000fe20008000014 */
[----:B------:R-:W4:Y:S01]  /*1140*/  LDCU.128 UR8, c[0x3][0x9d0] ;  /* 0x00c13a00ff0877ac */ /* 0x000f220008000c00 */
[----:B------:R-:W-:Y:S02]  /*1150*/  DADD R10, R10, -R10 ;  /* 0x000000000a0a7229 */ /* 0x000fe4000000080a */
[C---:B------:R-:W-:Y:S01]  /*1160*/  DFMA R16, R26.reuse, UR72, R16 ;  /* 0x000000481a107c2b */ /* 0x040fe20008000010 */
[----:B------:R-:W4:Y:S01]  /*1170*/  LDCU.128 UR4, c[0x3][0xa00] ;  /* 0x00c14000ff0477ac */ /* 0x000f220008000c00 */
[C---:B0-----:R-:W-:Y:S02]  /*1180*/  DFMA R28, R26.reuse, UR68, R28 ;  /* 0x000000441a1c7c2b */ /* 0x041fe4000800001c */
[----:B--2---:R-:W-:Y:S02]  /*1190*/  DFMA R40, R26, UR16, R40 ;  /* 0x000000101a287c2b */ /* 0x004fe40008000028 */
[----:B------:R-:W-:-:S02]  /*11a0*/  DFMA R36, R14, UR36, R36 ;  /* 0x000000240e247c2b */ /* 0x000fc40008000024 */
[----:B---3--:R-:W-:Y:S02]  /*11b0*/  DFMA R18, R26, UR32, R18 ;  /* 0x000000201a127c2b */ /* 0x008fe40008000012 */
[----:B------:R-:W-:Y:S02]  /*11c0*/  DFMA R38, R14, UR46, R38 ;  /* 0x0000002e0e267c2b */ /* 0x000fe40008000026 */
[----:B-1----:R-:W-:Y:S02]  /*11d0*/  DFMA R46, R26, UR12, R46 ;  /* 0x0000000c1a2e7c2b */ /* 0x002fe4000800002e */
[----:B------:R-:W-:Y:S02]  /*11e0*/  DFMA R42, R14, UR42, R42 ;  /* 0x0000002a0e2a7c2b */ /* 0x000fe4000800002a */
[----:B----4-:R-:W-:Y:S02]  /*11f0*/  DFMA R50, R26, UR8, R50 ;  /* 0x000000081a327c2b */ /* 0x010fe40008000032 */
[----:B------:R-:W-:-:S02]  /*1200*/  DFMA R44, R14, UR66, R44 ;  /* 0x000000420e2c7c2b */ /* 0x000fc4000800002c */
[----:B------:R-:W-:Y:S02]  /*1210*/  DFMA R58, R26, UR4, R58 ;  /* 0x000000041a3a7c2b */ /* 0x000fe4000800003a */
        /* <DEDUP_REMOVED lines=42> */
.L_x_57:
[----:B------:R-:W-:Y:S05]  /*14c0*/  BSYNC.RECONVERGENT B0 ;  /* 0x0000000000007941 */ /* 0x000fea0003800200 */
.L_x_56:
[----:B------:R-:W-:Y:S01]  /*14d0*/  BAR.SYNC.DEFER_BLOCKING 0x0 ;  /* 0x0000000000007b1d */ /* 0x000fe20000010000 */
[----:B------:R-:W-:-:S05]  /*14e0*/  IMAD R3, R108, 0x78, R5 ;  /* 0x000000786c037824 */ /* 0x000fca00078e0205 */
[----:B------:R-:W-:Y:S04]  /*14f0*/  BSSY.RECONVERGENT B0, `(.L_x_58) ;  /* 0x00000f2000007945 */ /* 0x000fe80003800200 */
[----:B------:R-:W-:Y:S05]  /*1500*/  @P2 BRA `(.L_x_59) ;  /* 0x0000000c00c02947 */ /* 0x000fea0003800000 */
[----:B0----5:R-:W-:Y:S01]  /*1510*/  LDS.64 R10, [R2] ;  /* 0x00000000020a7984 */ /* 0x021fe20000000a00 */
[----:B------:R-:W0:Y:S03]  /*1520*/  LDCU.128 UR28, c[0x3][0x950] ;  /* 0x00c12a00ff1c77ac */ /* 0x000e260008000c00 */
[----:B------:R-:W1:Y:S01]  /*1530*/  LDS.64 R14, [R2+0x4b0] ;  /* 0x0004b000020e7984 */ /* 0x000e620000000a00 */
[----:B------:R-:W2:Y:S03]  /*1540*/  LDCU.128 UR44, c[0x3][0x700] ;  /* 0x00c0e000ff2c77ac */ /* 0x000ea60008000c00 */
[----:B------:R-:W-:Y:S01]  /*1550*/  LDS.64 R18, [R2+0x78] ;  /* 0x0000780002127984 */ /* 0x000fe20000000a00 */
[----:B------:R-:W3:Y:S03]  /*1560*/  LDCU.128 UR40, c[0x3][0x730] ;  /* 0x00c0e600ff2877ac */ /* 0x000ee60008000c00 */
[----:B------:R-:W4:Y:S01]  /*1570*/  LDS.64 R20, [R2+0x438] ;  /* 0x0004380002147984 */ /* 0x000f220000000a00 */
[----:B------:R-:W3:Y:S01]  /*1580*/  LDCU.128 UR64, c[0x3][0x760] ;  /* 0x00c0ec00ff4077ac */ /* 0x000ee20008000c00 */
[----:B------:R-:W3:Y:S01]  /*1590*/  LDCU.128 UR16, c[0x3][0x790] ;  /* 0x00c0f200ff1077ac */ /* 0x000ee20008000c00 */
[----:B0-----:R-:W-:-:S02]  /*15a0*/  MOV.SPILL R6, UR31 ;  /* 0x0000001f00067c02 */ /* 0x001fc40009000f00 */
[----:B------:R-:W-:Y:S01]  /*15b0*/  MOV.SPILL R12, UR30 ;  /* 0x0000001e000c7c02 */ /* 0x000fe20009000f00 */
[----:B------:R-:W0:Y:S01]  /*15c0*/  LDCU.128 UR12, c[0x3][0x820] ;  /* 0x00c10400ff0c77ac */ /* 0x000e220008000c00 */
[----:B------:R-:W-:Y:S02]  /*15d0*/  MOV.SPILL R42, UR29 ;  /* 0x0000001d002a7c02 */ /* 0x000fe40009000f00 */
[----:B------:R-:W-:Y:S01]  /*15e0*/  MOV.SPILL R43, UR28 ;  /* 0x0000001c002b7c02 */ /* 0x000fe20009000f00 */
[----:B------:R-:W0:Y:S01]  /*15f0*/  LDCU.128 UR28, c[0x3][0x7d0] ;  /* 0x00c0fa00ff1c77ac */ /* 0x000e220008000c00 */
[----:B------:R-:W0:Y:S01]  /*1600*/  LDCU.128 UR60, c[0x3][0x7f0] ;  /* 0x00c0fe00ff3c77ac */ /* 0x000e220008000c00 */
[----:B------:R-:W0:Y:S01]  /*1610*/  LDCU.128 UR56, c[0x3][0x850] ;  /* 0x00c10a00ff3877ac */ /* 0x000e220008000c00 */
[----:B------:R-:W0:Y:S01]  /*1620*/  LDCU.128 UR36, c[0x3][0x7c0] ;  /* 0x00c0f800ff2477ac */ /* 0x000e220008000c00 */
[----:B------:R-:W0:Y:S01]  /*1630*/  LDCU.128 UR52, c[0x3][0x920] ;  /* 0x00c12400ff3477ac */ /* 0x000e220008000c00 */
[----:B-1----:R-:W-:-:S02]  /*1640*/  DADD R16, R10, R14 ;  /* 0x000000000a107229 */ /* 0x002fc4000000000e */
[----:B------:R-:W-:Y:S01]  /*1650*/  DADD R10, R10, -R14 ;  /* 0x000000000a0a7229 */ /* 0x000fe2000000080e */
[----:B------:R-:W1:Y:S01]  /*1660*/  LDCU.128 UR68, c[0x3][0x710] ;  /* 0x00c0e200ff4477ac */ /* 0x000e620008000c00 */
[----:B------:R-:W-:Y:S01]  /*1670*/  LDS.64 R14, [R2+0xf0] ;  /* 0x0000f000020e7984 */ /* 0x000fe20000000a00 */
[----:B------:R-:W1:Y:S01]  /*1680*/  LDCU.128 UR32, c[0x3][0x8c0] ;  /* 0x00c11800ff2077ac */ /* 0x000e620008000c00 */
[----:B----4-:R-:W-:Y:S02]  /*1690*/  DADD R22, R18, R20 ;  /* 0x0000000012167229 */ /* 0x010fe40000000014 */
[C---:B--2---:R-:W-:Y:S01]  /*16a0*/  DFMA R24, R16.reuse, UR44, RZ ;  /* 0x0000002c10187c2b */ /* 0x044fe200080000ff */
[----:B------:R-:W2:Y:S01]  /*16b0*/  LDCU.128 UR8, c[0x3][0x8f0] ;  /* 0x00c11e00ff0877ac */ /* 0x000ea20008000c00 */
[C---:B---3--:R-:W-:Y:S02]  /*16c0*/  DFMA R26, R16.reuse, UR40, RZ ;  /* 0x00000028101a7c2b */ /* 0x048fe400080000ff */
[C---:B0-----:R-:W-:Y:S01]  /*16d0*/  DFMA R40, R16.reuse, UR12, RZ ;  /* 0x0000000c10287c2b */ /* 0x041fe200080000ff */
[----:B------:R-:W0:Y:S01]  /*16e0*/  LDCU.128 UR4, c[0x3][0x980] ;  /* 0x00c13000ff0477ac */ /* 0x000e220008000c00 */
[----:B------:R-:W-:-:S02]  /*16f0*/  DFMA R34, R16, UR60, RZ ;  /* 0x0000003c10227c2b */ /* 0x000fc400080000ff */
[C---:B------:R-:W-:Y:S01]  /*1700*/  DFMA R28, R22.reuse, UR46, R24 ;  /* 0x0000002e161c7c2b */ /* 0x040fe20008000018 */
[----:B------:R-:W3:Y:S01]  /*1710*/  LDCU.128 UR24, c[0x3][0x9b0] ;  /* 0x00c13600ff1877ac */ /* 0x000ee20008000c00 */
[----:B------:R-:W-:Y:S02]  /*1720*/  DFMA R32, R22, UR42, R26 ;  /* 0x0000002a16207c2b */ /* 0x000fe4000800001a */
[C---:B------:R-:W-:Y:S01]  /*1730*/  DFMA R24, R16.reuse, UR64, RZ ;  /* 0x0000004010187c2b */ /* 0x040fe200080000ff */
[----:B------:R-:W-:Y:S01]  /*1740*/  UMOV UR64, UR30 ;  /* 0x0000001e00407c82 */ /* 0x000fe20008000000 */
[----:B------:R-:W-:Y:S01]  /*1750*/  DFMA R26, R16, UR16, RZ ;  /* 0x00000010101a7c2b */ /* 0x000fe200080000ff */
[----:B------:R-:W-:Y:S01]  /*1760*/  UMOV UR16, UR28 ;  /* 0x0000001c00107c82 */ /* 0x000fe20008000000 */
[----:B------:R-:W-:Y:S01]  /*1770*/  UMOV UR17, UR29 ;  /* 0x0000001d00117c82 */ /* 0x000fe20008000000 */
[----:B------:R-:W-:Y:S01]  /*1780*/  UMOV UR65, UR31 ;  /* 0x0000001f00417c82 */ /* 0x000fe20008000000 */
[----:B------:R-:W4:Y:S01]  /*1790*/  LDCU.128 UR28, c[0x3][0x8d0] ;  /* 0x00c11a00ff1c77ac */ /* 0x000f220008000c00 */
[----:B------:R-:W-:-:S02]  /*17a0*/  DFMA R56, R22, UR14, R40 ;  /* 0x0000000e16387c2b */ /* 0x000fc40008000028 */
[----:B------:R-:W-:Y:S01]  /*17b0*/  DFMA R46, R22, UR62, R34 ;  /* 0x0000003e162e7c2b */ /* 0x000fe20008000022 */
[----:B------:R-:W0:Y:S01]  /*17c0*/  LDCU.128 UR48, c[0x3][0x9e0] ;  /* 0x00c13c00ff3077ac */ /* 0x000e220008000c00 */
[----:B------:R-:W-:Y:S02]  /*17d0*/  DFMA R40, R16, UR56, RZ ;  /* 0x0000003810287c2b */ /* 0x000fe400080000ff */
[----:B------:R-:W-:Y:S01]  /*17e0*/  DADD R18, R18, -R20 ;  /* 0x0000000012127229 */ /* 0x000fe20000000814 */
[----:B------:R-:W3:Y:S01]  /*17f0*/  LDCU.128 UR20, c[0x3][0xa10] ;  /* 0x00c14200ff1477ac */ /* 0x000ee20008000c00 */
[----:B------:R-:W3:Y:S01]  /*1800*/  LDS.64 R20, [R2+0x3c0] ;  /* 0x0003c00002147984 */ /* 0x000ee20000000a00 */
[----:B------:R-:W-:Y:S02]  /*1810*/  DFMA R30, R16, UR36, RZ ;  /* 0x00000024101e7c2b */ /* 0x000fe400080000ff */
[----:B------:R-:W-:Y:S01]  /*1820*/  DFMA R34, R10, UR52, RZ ;  /* 0x000000340a227c2b */ /* 0x000fe200080000ff */
[----:B------:R-:W-:Y:S01]  /*1830*/  LDS.64 R16, [R2+0x168] ;  /* 0x0001680002107984 */ /* 0x000fe20000000a00 */
[C---:B------:R-:W-:Y:S01]  /*1840*/  DFMA R36, R22.reuse, UR66, R24 ;  /* 0x0000004216247c2b */ /* 0x040fe20008000018 */
[----:B-1----:R-:W-:Y:S01]  /*1850*/  UMOV UR74, UR68 ;  /* 0x00000044004a7c82 */ /* 0x002fe20008000000 */
[C---:B------:R-:W-:Y:S01]  /*1860*/  DFMA R38, R22.reuse, UR18, R26 ;  /* 0x0000001216267c2b */ /* 0x040fe2000800001a */
[----:B------:R-:W1:Y:S01]  /*1870*/  LDS.64 R24, [R2+0x348] ;  /* 0x0003480002187984 */ /* 0x000e620000000a00 */
[----:B----4-:R-:W-:Y:S01]  /*1880*/  UMOV UR62, UR28 ;  /* 0x0000001c003e7c82 */ /* 0x010fe20008000000 */
[----:B------:R-:W-:Y:S01]  /*1890*/  UMOV UR63, UR29 ;  /* 0x0000001d003f7c82 */ /* 0x000fe20008000000 */
[----:B------:R-:W-:Y:S01]  /*18a0*/  UMOV UR56, UR30 ;  /* 0x0000001e00387c82 */ /* 0x000fe20008000000 */
[----:B------:R-:W-:Y:S01]  /*18b0*/  UMOV UR57, UR31 ;  /* 0x0000001f00397c82 */ /* 0x000fe20008000000 */
[----:B------:R-:W4:Y:S01]  /*18c0*/  LDCU.128 UR28, c[0x3][0x900] ;  /* 0x00c12000ff1c77ac */ /* 0x000f220008000c00 */
[----:B------:R-:W-:-:S02]  /*18d0*/  DFMA R44, R22, UR38, R30 ;  /* 0x00000026162c7c2b */ /* 0x000fc4000800001e */
[----:B------:R-:W-:Y:S01]  /*18e0*/  DFMA R60, R22, UR58, R40 ;  /* 0x0000003a163c7c2b */ /* 0x000fe20008000028 */
[----:B------:R-:W-:Y:S01]  /*18f0*/  UMOV UR75, UR69 ;  /* 0x00000045004b7c82 */ /* 0x000fe20008000000 */
[----:B------:R-:W-:Y:S01]  /*1900*/  UMOV UR72, UR70 ;  /* 0x0000004600487c82 */ /* 0x000fe20008000000 */
[----:B------:R-:W-:Y:S01]  /*1910*/  UMOV UR73, UR71 ;  /* 0x0000004700497c82 */ /* 0x000fe20008000000 */
[----:B------:R-:W1:Y:S01]  /*1920*/  LDCU.128 UR68, c[0x3][0x740] ;  /* 0x00c0e800ff4477ac */ /* 0x000e620008000c00 */
[C---:B------:R-:W-:Y:S02]  /*1930*/  DFMA R26, R10.reuse, UR32, RZ ;  /* 0x000000200a1a7c2b */ /* 0x040fe400080000ff */
[C---:B--2---:R-:W-:Y:S01]  /*1940*/  DFMA R30, R10.reuse, UR8, RZ ;  /* 0x000000080a1e7c2b */ /* 0x044fe200080000ff */
[----:B------:R-:W-:Y:S01]  /*1950*/  UMOV UR66, UR16 ;  /* 0x0000001000427c82 */ /* 0x000fe20008000000 */
[C---:B0-----:R-:W-:Y:S01]  /*1960*/  DFMA R50, R10.reuse, UR48, RZ ;  /* 0x000000300a327c2b */ /* 0x041fe200080000ff */
[----:B------:R-:W-:Y:S01]  /*1970*/  UMOV UR67, UR17 ;  /* 0x0000001100437c82 */ /* 0x000fe20008000000 */
[----:B---3--:R-:W-:Y:S01]  /*1980*/  DFMA R58, R10, UR20, RZ ;  /* 0x000000140a3a7c2b */ /* 0x008fe200080000ff */
[----:B------:R-:W0:Y:S01]  /*1990*/  LDCU.128 UR40, c[0x3][0x770] ;  /* 0x00c0ee00ff2877ac */ /* 0x000e220008000c00 */
[----:B------:R-:W-:-:S02]  /*19a0*/  DFMA R26, R18, UR34, R26 ;  /* 0x00000022121a7c2b */ /* 0x000fc4000800001a */
[----:B------:R-:W-:Y:S01]  /*19b0*/  DFMA R30, R18, UR10, R30 ;  /* 0x0000000a121e7c2b */ /* 0x000fe2000800001e */
[----:B----4-:R-:W-:Y:S01]  /*19c0*/  UMOV UR60, UR28 ;  /* 0x0000001c003c7c82 */ /* 0x010fe20008000000 */
[----:B------:R-:W-:Y:S01]  /*19d0*/  UMOV UR61, UR29 ;  /* 0x0000001d003d7c82 */ /* 0x000fe20008000000 */
[----:B------:R-:W-:Y:S01]  /*19e0*/  R2UR.FILL UR29, R42 ;  /* 0x000000002a1d72ca */ /* 0x000fe200004e0000 */
[----:B------:R-:W-:Y:S01]  /*19f0*/  UMOV UR52, UR30 ;  /* 0x0000001e00347c82 */ /* 0x000fe20008000000 */
[----:B------:R-:W-:Y:S01]  /*1a00*/  R2UR.FILL UR28, R43 ;  /* 0x000000002b1c72ca */ /* 0x000fe200004e0000 */
[----:B------:R-:W-:Y:S01]  /*1a10*/  UMOV UR53, UR31 ;  /* 0x0000001f00357c82 */ /* 0x000fe20008000000 */
[----:B------:R-:W-:Y:S01]  /*1a20*/  R2UR.FILL UR31, R6 ;  /* 0x00000000061f72ca */ /* 0x000fe200004e0000 */
[----:B------:R-:W-:Y:S01]  /*1a30*/  DFMA R42, R10, UR4, RZ ;  /* 0x000000040a2a7c2b */ /* 0x000fe200080000ff */
[----:B------:R-:W-:Y:S01]  /*1a40*/  R2UR.FILL UR30, R12 ;  /* 0x000000000c1e72ca */ /* 0x000fe200004e0000 */
[C---:B------:R-:W-:Y:S01]  /*1a50*/  DFMA R34, R18.reuse, UR54, R34 ;  /* 0x0000003612227c2b */ /* 0x040fe20008000022 */
[----:B------:R-:W2:Y:S01]  /*1a60*/  LDCU.128 UR44, c[0x3][0x7a0] ;  /* 0x00c0f400ff2c77ac */ /* 0x000ea20008000c00 */
[----:B------:R-:W-:-:S02]  /*1a70*/  DFMA R50, R18, UR50, R50 ;  /* 0x0000003212327c2b */ /* 0x000fc40008000032 */
[C---:B------:R-:W-:Y:S01]  /*1a80*/  DFMA R58, R18.reuse, UR22, R58 ;  /* 0x00000016123a7c2b */ /* 0x040fe2000800003a */
[----:B------:R-:W3:Y:S01]  /*1a90*/  LDCU.128 UR16, c[0x3][0x800] ;  /* 0x00c10000ff1077ac */ /* 0x000ee20008000c00 */
[----:B------:R-:W-:Y:S02]  /*1aa0*/  DFMA R42, R18, UR6, R42 ;  /* 0x00000006122a7c2b */ /* 0x000fe4000800002a */
[----:B------:R-:W-:Y:S01]  /*1ab0*/  DFMA R22, R10, UR28, RZ ;  /* 0x0000001c0a167c2b */ /* 0x000fe200080000ff */
[----:B------:R-:W4:Y:S01]  /*1ac0*/  LDCU.128 UR36, c[0x3][0x830] ;  /* 0x00c10600ff2477ac */ /* 0x000f220008000c00 */
[----:B------:R-:W4:Y:S06]  /*1ad0*/  LDCU.128 UR12, c[0x3][0x860] ;  /* 0x00c10c00ff0c77ac */ /* 0x000f2c0008000c00 */
[----:B------:R-:W-:Y:S01]  /*1ae0*/  DFMA R40, R18, UR30, R22 ;  /* 0x0000001e12287c2b */ /* 0x000fe20008000016 */
[----:B------:R-:W4:Y:S01]  /*1af0*/  LDCU.128 UR8, c[0x3][0x960] ;  /* 0x00c12c00ff0877ac */ /* 0x000f220008000c00 */
[----:B------:R-:W-:-:S02]  /*1b00*/  DFMA R22, R10, UR24, RZ ;  /* 0x000000180a167c2b */ /* 0x000fc400080000ff */
[C-C-:B------:R-:W-:Y:S01]  /*1b10*/  DADD R10, R14.reuse, R20.reuse ;  /* 0x000000000e0a7229 */ /* 0x140fe20000000014 */
[----:B------:R-:W4:Y:S01]  /*1b20*/  LDCU.128 UR4, c[0x3][0x9c0] ;  /* 0x00c13800ff0477ac */ /* 0x000f220008000c00 */
[----:B------:R-:W-:Y:S01]  /*1b30*/  DADD R14, R14, -R20 ;  /* 0x000000000e0e7229 */ /* 0x000fe20000000814 */
[----:B------:R-:W-:Y:S01]  /*1b40*/  LDS.64 R20, [R2+0x2d0] ;  /* 0x0002d00002147984 */ /* 0x000fe20000000a00 */
[----:B------:R-:W4:Y:S02]  /*1b50*/  LDCU.128 UR20, c[0x3][0xa20] ;  /* 0x00c14400ff1477ac */ /* 0x000f240008000c00 */
[----:B------:R-:W-:Y:S01]  /*1b60*/  DFMA R48, R18, UR26, R22 ;  /* 0x0000001a12307c2b */ /* 0x000fe20008000016 */
[----:B------:R-:W4:Y:S01]  /*1b70*/  LDS.64 R18, [R2+0x1e0] ;  /* 0x0001e00002127984 */ /* 0x000f220000000a00 */
[----:B------:R-:W4:Y:S01]  /*1b80*/  LDCU.128 UR24, c[0x3][0x9f0] ;  /* 0x00c13e00ff1877ac */ /* 0x000f220008000c00 */
[C---:B-1----:R-:W-:Y:S02]  /*1b90*/  DFMA R32, R10.reuse, UR68, R32 ;  /* 0x000000440a207c2b */ /* 0x042fe40008000020 */
[----:B------:R-:W1:Y:S01]  /*1ba0*/  LDS.64 R22, [R2+0x258] ;  /* 0x0002580002167984 */ /* 0x000e620000000a00 */
[C---:B------:R-:W-:Y:S01]  /*1bb0*/  DFMA R28, R10.reuse, UR74, R28 ;  /* 0x0000004a0a1c7c2b */ /* 0x040fe2000800001c */
[----:B------:R-:W-:Y:S01]  /*1bc0*/  UMOV UR68, UR72 ;  /* 0x0000004800447c82 */ /* 0x000fe20008000000 */
[----:B------:R-:W-:Y:S01]  /*1bd0*/  UMOV UR69, UR73 ;  /* 0x0000004900457c82 */ /* 0x000fe20008000000 */
[----:B------:R-:W4:Y:S01]  /*1be0*/  LDCU.128 UR72, c[0x3][0x720] ;  /* 0x00c0e400ff4877ac */ /* 0x000f220008000c00 */
[----:B0-----:R-:W-:-:S02]  /*1bf0*/  DFMA R36, R10, UR40, R36 ;  /* 0x000000280a247c2b */ /* 0x001fc40008000024 */
[C---:B--2---:R-:W-:Y:S01]  /*1c00*/  DFMA R38, R10.reuse, UR44, R38 ;  /* 0x0000002c0a267c2b */ /* 0x044fe20008000026 */
[----:B------:R-:W0:Y:S01]  /*1c10*/  LDCU.128 UR32, c[0x3][0x930] ;  /* 0x00c12600ff2077ac */ /* 0x000e220008000c00 */
[C---:B------:R-:W-:Y:S02]  /*1c20*/  DFMA R44, R10.reuse, UR66, R44 ;  /* 0x000000420a2c7c2b */ /* 0x040fe4000800002c */
[C---:B---3--:R-:W-:Y:S01]  /*1c30*/  DFMA R46, R10.reuse, UR16, R46 ;  /* 0x000000100a2e7c2b */ /* 0x048fe2000800002e */
[----:B------:R-:W2:Y:S01]  /*1c40*/  LDCU.128 UR28, c[0x3][0x990] ;  /* 0x00c13200ff1c77ac */ /* 0x000ea20008000c00 */
[C---:B----4-:R-:W-:Y:S02]  /*1c50*/  DFMA R56, R10.reuse, UR36, R56 ;  /* 0x000000240a387c2b */ /* 0x050fe40008000038 */
[----:B------:R-:W-:Y:S01]  /*1c60*/  DFMA R60, R10, UR12, R60 ;  /* 0x0000000c0a3c7c2b */ /* 0x000fe2000800003c */
[----:B------:R-:W-:Y:S01]  /*1c70*/  UMOV UR16, UR64 ;  /* 0x0000004000107c82 */ /* 0x000fe20008000000 */
[----:B------:R-:W-:Y:S01]  /*1c80*/  DADD R10, R16, R24 ;  /* 0x00000000100a7229 */ /* 0x000fe20000000018 */
        /* <DEDUP_REMOVED lines=11> */
[----:B------:R-:W-:Y:S01]  /*1d40*/  DADD R16, R16, -R24 ;  /* 0x0000000010107229 */ /* 0x000fe20000000818 */
[----:B------:R-:W-:Y:S01]  /*1d50*/  UMOV UR37, UR53 ;  /* 0x0000003500257c82 */ /* 0x000fe20008000000 */
[C---:B------:R-:W-:Y:S01]  /*1d60*/  DFMA R58, R14.reuse, UR20, R58 ;  /* 0x000000140e3a7c2b */ /* 0x040fe2000800003a */
[----:B------:R-:W-:Y:S01]  /*1d70*/  UMOV UR8, UR56 ;  /* 0x0000003800087c82 */ /* 0x000fe20008000000 */
[----:B------:R-:W-:Y:S01]  /*1d80*/  UMOV UR9, UR57 ;  /* 0x0000003900097c82 */ /* 0x000fe20008000000 */
[----:B0-----:R-:W-:Y:S01]  /*1d90*/  DFMA R34, R14, UR32, R34 ;  /* 0x000000200e227c2b */ /* 0x001fe20008000022 */
        /* <DEDUP_REMOVED lines=8> */
[----:B------:R-:W3:Y:S01]  /*1e20*/  LDCU.128 UR48, c[0x3][0x780] ;  /* 0x00c0f000ff3077ac */ /* 0x000ee20008000c00 */
[C---:B------:R-:W-:Y:S02]  /*1e30*/  DFMA R56, R10.reuse, UR38, R56 ;  /* 0x000000260a387c2b */ /* 0x040fe40008000038 */
[----:B------:R-:W-:Y:S01]  /*1e40*/  DFMA R60, R10, UR14, R60 ;  /* 0x0000000e0a3c7c2b */ /* 0x000fe2000800003c */
[----:B------:R-:W4:Y:S01]  /*1e50*/  LDCU.128 UR52, c[0x3][0x7b0] ;  /* 0x00c0f600ff3477ac */ /* 0x000f220008000c00 */
[C---:B------:R-:W-:Y:S02]  /*1e60*/  DFMA R26, R16.reuse, UR8, R26 ;  /* 0x00000008101a7c2b */ /* 0x040fe4000800001a */
[C---:B------:R-:W-:Y:S01]  /*1e70*/  DFMA R30, R16.reuse, UR36, R30 ;  /* 0x00000024101e7c2b */ /* 0x040fe2000800001e */
[----:B------:R-:W4:Y:S01]  /*1e80*/  LDCU.128 UR64, c[0x3][0x7e0] ;  /* 0x00c0fc00ff4077ac */ /* 0x000f220008000c00 */
[----:B------:R-:W-:-:S02]  /*1e90*/  DFMA R40, R16, UR10, R40 ;  /* 0x0000000a10287c2b */ /* 0x000fc40008000028 */
[C---:B------:R-:W-:Y:S01]  /*1ea0*/  DFMA R48, R16.reuse, UR6, R48 ;  /* 0x0000000610307c2b */ /* 0x040fe20008000030 */
[----:B------:R-:W4:Y:S01]  /*1eb0*/  LDCU.128 UR60, c[0x3][0x810] ;  /* 0x00c10200ff3c77ac */ /* 0x000f220008000c00 */
[----:B------:R-:W-:Y:S02]  /*1ec0*/  DFMA R50, R16, UR26, R50 ;  /* 0x0000001a10327c2b */ /* 0x000fe40008000032 */
[C---:B------:R-:W-:Y:S01]  /*1ed0*/  DFMA R28, R10.reuse, UR68, R28 ;  /* 0x000000440a1c7c2b */ /* 0x040fe2000800001c */
[----:B------:R-:W4:Y:S01]  /*1ee0*/  LDCU.128 UR56, c[0x3][0x840] ;  /* 0x00c10800ff3877ac */ /* 0x000f220008000c00 */
[----:B------:R-:W-:Y:S02]  /*1ef0*/  DFMA R32, R10, UR70, R32 ;  /* 0x000000460a207c2b */ /* 0x000fe40008000020 */
[----:B------:R-:W-:Y:S01]  /*1f00*/  DFMA R58, R16, UR22, R58 ;  /* 0x00000016103a7c2b */ /* 0x000fe2000800003a */
[----:B------:R-:W4:Y:S01]  /*1f10*/  LDCU.128 UR40, c[0x3][0x8e0] ;  /* 0x00c11c00ff2877ac */ /* 0x000f220008000c00 */
[----:B--2---:R-:W-:-:S02]  /*1f20*/  DFMA R42, R14, UR28, R42 ;  /* 0x0000001c0e2a7c2b */ /* 0x004fc4000800002a */
[----:B------:R-:W-:Y:S01]  /*1f30*/  DFMA R38, R10, UR46, R38 ;  /* 0x0000002e0a267c2b */ /* 0x000fe20008000026 */
[----:B------:R-:W2:Y:S01]  /*1f40*/  LDCU.128 UR16, c[0x3][0x910] ;  /* 0x00c12200ff1077ac */ /* 0x000ea20008000c00 */
[----:B------:R-:W-:Y:S02]  /*1f50*/  DADD R10, R18, R20 ;  /* 0x00000000120a7229 */ /* 0x000fe40000000014 */
[C---:B------:R-:W-:Y:S01]  /*1f60*/  DFMA R34, R16.reuse, UR34, R34 ;  /* 0x0000002210227c2b */ /* 0x040fe20008000022 */
[----:B------:R-:W2:Y:S01]  /*1f70*/  LDCU.128 UR12, c[0x3][0x940] ;  /* 0x00c12800ff0c77ac */ /* 0x000ea20008000c00 */
[----:B------:R-:W-:Y:S02]  /*1f80*/  DFMA R42, R16, UR30, R42 ;  /* 0x0000001e102a7c2b */ /* 0x000fe4000800002a */
[----:B------:R-:W-:Y:S01]  /*1f90*/  DADD R18, R18, -R20 ;  /* 0x0000000012127229 */ /* 0x000fe20000000814 */
[----:B------:R-:W2:Y:S01]  /*1fa0*/  LDCU.128 UR36, c[0x3][0x970] ;  /* 0x00c12e00ff2477ac */ /* 0x000ea20008000c00 */
[----:B-1----:R-:W-:-:S02]  /*1fb0*/  DADD R14, R22, R22 ;  /* 0x00000000160e7229 */ /* 0x002fc40000000016 */
[C---:B------:R-:W-:Y:S01]  /*1fc0*/  DFMA R28, R10.reuse, UR32, R28 ;  /* 0x000000200a1c7c2b */ /* 0x040fe2000800001c */
[----:B------:R-:W1:Y:S01]  /*1fd0*/  LDCU.128 UR8, c[0x3][0x9a0] ;  /* 0x00c13400ff0877ac */ /* 0x000e620008000c00 */
[C---:B0-----:R-:W-:Y:S02]  /*1fe0*/  DFMA R32, R10.reuse, UR72, R32 ;  /* 0x000000480a207c2b */ /* 0x041fe40008000020 */
[C---:B---3--:R-:W-:Y:S01]  /*1ff0*/  DFMA R36, R10.reuse, UR48, R36 ;  /* 0x000000300a247c2b */ /* 0x048fe20008000024 */
[----:B------:R-:W0:Y:S01]  /*2000*/  LDCU.128 UR4, c[0x3][0x9d0] ;  /* 0x00c13a00ff0477ac */ /* 0x000e220008000c00 */
[C---:B----4-:R-:W-:Y:S02]  /*2010*/  DFMA R38, R10.reuse, UR52, R38 ;  /* 0x000000340a267c2b */ /* 0x050fe40008000026 */
[C---:B------:R-:W-:Y:S01]  /*2020*/  DFMA R44, R10.reuse, UR64, R44 ;  /* 0x000000400a2c7c2b */ /* 0x040fe2000800002c */
[----:B------:R-:W3:Y:S01]  /*2030*/  LDCU.128 UR24, c[0x3][0xa00] ;  /* 0x00c14000ff1877ac */ /* 0x000ee20008000c00 */
[----:B------:R-:W-:-:S02]  /*2040*/  DFMA R46, R10, UR60, R46 ;  /* 0x0000003c0a2e7c2b */ /* 0x000fc4000800002e */
[----:B------:R-:W-:Y:S01]  /*2050*/  DFMA R56, R10, UR56, R56 ;  /* 0x000000380a387c2b */ /* 0x000fe20008000038 */
[----:B------:R-:W4:Y:S01]  /*2060*/  LDCU.128 UR68, c[0x3][0x870] ;  /* 0x00c10e00ff4477ac */ /* 0x000f220008000c00 */
[----:B------:R-:W-:Y:S02]  /*2070*/  DMUL R14, R14, 0.5 ;  /* 0x3fe000000e0e7828 */ /* 0x000fe40000000000 */
[C---:B------:R-:W-:Y:S01]  /*2080*/  DFMA R26, R18.reuse, UR40, R26 ;  /* 0x00000028121a7c2b */ /* 0x040fe2000800001a */
[----:B------:R-:W4:Y:S01]  /*2090*/  LDCU.128 UR20, c[0x3][0xa30] ;  /* 0x00c14600ff1477ac */ /* 0x000f220008000c00 */
[C---:B--2---:R-:W-:Y:S02]  /*20a0*/  DFMA R30, R18.reuse, UR16, R30 ;  /* 0x00000010121e7c2b */ /* 0x044fe4000800001e */
[C---:B------:R-:W-:Y:S02]  /*20b0*/  DFMA R34, R18.reuse, UR12, R34 ;  /* 0x0000000c12227c2b */ /* 0x040fe40008000022 */
[----:B------:R-:W-:-:S02]  /*20c0*/  DFMA R40, R18, UR36, R40 ;  /* 0x0000002412287c2b */ /* 0x000fc40008000028 */
[C---:B-1----:R-:W-:Y:S02]  /*20d0*/  DFMA R42, R18.reuse, UR8, R42 ;  /* 0x00000008122a7c2b */ /* 0x042fe4000800002a */
[C---:B0-----:R-:W-:Y:S02]  /*20e0*/  DFMA R48, R18.reuse, UR4, R48 ;  /* 0x0000000412307c2b */ /* 0x041fe40008000030 */
[----:B---3--:R-:W-:Y:S02]  /*20f0*/  DFMA R50, R18, UR24, R50 ;  /* 0x0000001812327c2b */ /* 0x008fe40008000032 */
[----:B------:R-:W-:Y:S02]  /*2100*/  DADD R22, R22, -R22 ;  /* 0x0000000016167229 */ /* 0x000fe40000000816 */
[----:B----4-:R-:W-:Y:S02]  /*2110*/  DFMA R60, R10, UR68, R60 ;  /* 0x000000440a3c7c2b */ /* 0x010fe4000800003c */
        /* <DEDUP_REMOVED lines=15> */
[----:B------:R-:W-:Y:S02]  /*2210*/  DFMA R60, R14, UR70, R60 ;  /* 0x000000460e3c7c2b */ /* 0x000fe4000800003c */
[----:B------:R-:W-:Y:S02]  /*2220*/  DFMA R58, R22, UR22, R58 ;  /* 0x00000016163a7c2b */ /* 0x000fe4000800003a */
[----:B------:R-:W-:Y:S02]  /*2230*/  DADD R10, R28, R26 ;  /* 0x000000001c0a7229 */ /* 0x000fe4000000001a */
[----:B------:R-:W-:-:S02]  /*2240*/  DADD R14, R32, R30 ;  /* 0x00000000200e7229 */ /* 0x000fc4000000001e */
[----:B------:R-:W-:Y:S02]  /*2250*/  DADD R16, R36, R34 ;  /* 0x0000000024107229 */ /* 0x000fe40000000022 */
        /* <DEDUP_REMOVED lines=27> */
.L_x_59:
[----:B------:R-:W-:Y:S05]  /*2410*/  BSYNC.RECONVERGENT B0 ;  /* 0x0000000000007941 */ /* 0x000fea0003800200 */
.L_x_58:
[----:B------:R-:W-:Y:S01]  /*2420*/  BAR.SYNC.DEFER_BLOCKING 0x0 ;  /* 0x0000000000007b1d */ /* 0x000fe20000010000 */
[----:B------:R-:W-:-:S05]  /*2430*/  IMAD R251, R9, 0x5c49, R252 ;  /* 0x00005c4909fb7824 */ /* 0x000fca00078e02fc */
[----:B------:R-:W2:Y:S01]  /*2440*/  LDCU.128 UR4, c[0x3][0x700] ;  /* 0x00c0e000ff0477ac */ /* 0x000ea20008000c00 */
[----:B------:R-:W3:Y:S01]  /*2450*/  LDCU.128 UR32, c[0x3][0x7f0] ;  /* 0x00c0fe00ff2077ac */ /* 0x000ee20008000c00 */
[----:B------:R-:W4:Y:S01]  /*2460*/  LDCU.128 UR36, c[0x3][0x820] ;  /* 0x00c10400ff2477ac */ /* 0x000f220008000c00 */
[----:B------:R-:W4:Y:S01]  /*2470*/  LDCU.128 UR12, c[0x3][0x730] ;  /* 0x00c0e600ff0c77ac */ /* 0x000f220008000c00 */
[----:B------:R-:W3:Y:S01]  /*2480*/  LDCU.128 UR16, c[0x3][0x760] ;  /* 0x00c0ec00ff1077ac */ /* 0x000ee20008000c00 */
[----:B01---5:R-:W-:Y:S01]  /*2490*/  LDS.64 R10, [R3] ;  /* 0x00000000030a7984 */ /* 0x023fe20000000a00 */
[----:B--2---:R-:W-:Y:S01]  /*24a0*/  MOV.SPILL R70, UR5 ;  /* 0x0000000500467c02 */ /* 0x004fe20009000f00 */
[----:B------:R-:W0:Y:S01]  /*24b0*/  LDCU.128 UR20, c[0x3][0x790] ;  /* 0x00c0f200ff1477ac */ /* 0x000e220008000c00 */
[----:B------:R-:W-:Y:S01]  /*24c0*/  MOV.SPILL R71, UR4 ;  /* 0x0000000400477c02 */ /* 0x000fe20009000f00 */
[----:B------:R-:W1:Y:S01]  /*24d0*/  LDS.64 R14, [R3+0x50] ;  /* 0x00005000030e7984 */ /* 0x000e620000000a00 */
[----:B------:R-:W2:Y:S03]  /*24e0*/  LDCU.128 UR24, c[0x3][0x7c0] ;  /* 0x00c0f800ff1877ac */ /* 0x000ea60008000c00 */
[----:B------:R-:W-:Y:S01]  /*24f0*/  LDS.64 R18, [R3+0x8] ;  /* 0x0000080003127984 */ /* 0x000fe20000000a00 */
[----:B------:R-:W0:Y:S03]  /*2500*/  LDCU.128 UR48, c[0x3][0x850] ;  /* 0x00c10a00ff3077ac */ /* 0x000e260008000c00 */
[----:B------:R-:W4:Y:S01]  /*2510*/  LDS.64 R20, [R3+0x48] ;  /* 0x0000480003147984 */ /* 0x000f220000000a00 */
[----:B------:R-:W0:Y:S03]  /*2520*/  LDCU.128 UR60, c[0x3][0x9b0] ;  /* 0x00c13600ff3c77ac */ /* 0x000e260008000c00 */
[----:B------:R-:W-:Y:S01]  /*2530*/  LDS.64 R24, [R3+0x10] ;  /* 0x0000100003187984 */ /* 0x000fe20000000a00 */
[----:B---3--:R-:W-:Y:S01]  /*2540*/  MOV.SPILL R52, UR17 ;  /* 0x0000001100347c02 */ /* 0x008fe20009000f00 */
[----:B------:R-:W3:Y:S01]  /*2550*/  LDCU.128 UR8, c[0x3][0x710] ;  /* 0x00c0e200ff0877ac */ /* 0x000ee20008000c00 */
[----:B------:R-:W-:Y:S01]  /*2560*/  MOV.SPILL R54, UR16 ;  /* 0x0000001000367c02 */ /* 0x000fe20009000f00 */
[----:B------:R-:W0:Y:S01]  /*2570*/  LDS.64 R26, [R3+0x40] ;  /* 0x00004000031a7984 */ /* 0x000e220000000a00 */
[----:B------:R-:W0:Y:S01]  /*2580*/  LDCU.128 UR64, c[0x3][0x9e0] ;  /* 0x00c13c00ff4077ac */ /* 0x000e220008000c00 */
[----:B--2---:R-:W-:-:S02]  /*2590*/  MOV.SPILL R6, UR25 ;  /* 0x0000001900067c02 */ /* 0x004fc40009000f00 */
[----:B------:R-:W-:Y:S01]  /*25a0*/  MOV.SPILL R12, UR24 ;  /* 0x00000018000c7c02 */ /* 0x000fe20009000f00 */
[----:B------:R-:W2:Y:S01]  /*25b0*/  LDCU.128 UR56, c[0x3][0xa10] ;  /* 0x00c14200ff3877ac */ /* 0x000ea20008000c00 */
[----:B------:R-:W2:Y:S01]  /*25c0*/  LDCU.128 UR72, c[0x3][0x7d0] ;  /* 0x00c0fa00ff4877ac */ /* 0x000ea20008000c00 */
[----:B------:R-:W0:Y:S01]  /*25d0*/  LDCU.128 UR28, c[0x3][0x8f0] ;  /* 0x00c11e00ff1c77ac */ /* 0x000e220008000c00 */
[----:B---3--:R-:W-:Y:S01]  /*25e0*/  UMOV UR52, UR10 ;  /* 0x0000000a00347c82 */ /* 0x008fe20008000000 */
[----:B------:R-:W-:Y:S01]  /*25f0*/  UMOV UR53, UR11 ;  /* 0x0000000b00357c82 */ /* 0x000fe20008000000 */
[----:B------:R-:W-:Y:S01]  /*2600*/  UMOV UR68, UR8 ;  /* 0x0000000800447c82 */ /* 0x000fe20008000000 */
[----:B------:R-:W-:Y:S01]  /*2610*/  UMOV UR69, UR9 ;  /* 0x0000000900457c82 */ /* 0x000fe20008000000 */
[----:B------:R-:W3:Y:S01]  /*2620*/  LDCU.128 UR8, c[0x3][0x8c0] ;  /* 0x00c11800ff0877ac */ /* 0x000ee20008000c00 */
[C-C-:B-1----:R-:W-:Y:S02]  /*2630*/  DADD R16, R10.reuse, R14.reuse ;  /* 0x000000000a107229 */ /* 0x142fe4000000000e */
[----:B------:R-:W-:Y:S01]  /*2640*/  DADD R10, R10, -R14 ;  /* 0x000000000a0a7229 */ /* 0x000fe2000000080e */
[----:B------:R-:W1:Y:S01]  /*2650*/  LDCU.128 UR40, c[0x3][0x980] ;  /* 0x00c13000ff2877ac */ /* 0x000e620008000c00 */
[----:B------:R-:W1:Y:S01]  /*2660*/  LDCU.128 UR44, c[0x3][0x740] ;  /* 0x00c0e800ff2c77ac */ /* 0x000e620008000c00 */
[----:B----4-:R-:W-:-:S03]  /*2670*/  DADD R22, R18, R20 ;  /* 0x0000000012167229 */ /* 0x010fc60000000014 */
[C---:B------:R-:W-:Y:S02]  /*2680*/  DFMA R28, R16.reuse, UR32, RZ ;  /* 0x00000020101c7c2b */ /* 0x040fe400080000ff */
[C---:B------:R-:W-:Y:S02]  /*2690*/  DFMA R30, R16.reuse, UR36, RZ ;  /* 0x00000024101e7c2b */ /* 0x040fe400080000ff */
[C---:B------:R-:W-:Y:S02]  /*26a0*/  DFMA R14, R16.reuse, UR4, RZ ;  /* 0x00000004100e7c2b */ /* 0x040fe400080000ff */
[C---:B------:R-:W-:Y:S02]  /*26b0*/  DFMA R32, R16.reuse, UR12, RZ ;  /* 0x0000000c10207c2b */ /* 0x040fe400080000ff */
[C---:B------:R-:W-:Y:S01]  /*26c0*/  DFMA R34, R16.reuse, UR16, RZ ;  /* 0x0000001010227c2b */ /* 0x040fe200080000ff */
[----:B--2---:R-:W-:Y:S01]  /*26d0*/  UMOV UR16, UR74 ;  /* 0x0000004a00107c82 */ /* 0x004fe20008000000 */
[C---:B0-----:R-:W-:Y:S01]  /*26e0*/  DFMA R38, R16.reuse, UR20, RZ ;  /* 0x0000001410267c2b */ /* 0x041fe200080000ff */
[----:B------:R-:W-:Y:S01]  /*26f0*/  UMOV UR17, UR75 ;  /* 0x0000004b00117c82 */ /* 0x000fe20008000000 */
[----:B------:R-:W-:-:S02]  /*2700*/  DFMA R42, R16, UR24, RZ ;  /* 0x00000018102a7c2b */ /* 0x000fc400080000ff */
[----:B------:R-:W-:Y:S02]  /*2710*/  DFMA R48, R16, UR48, RZ ;  /* 0x0000003010307c2b */ /* 0x000fe400080000ff */
[----:B------:R-:W-:Y:S02]  /*2720*/  DADD R18, R18, -R20 ;  /* 0x0000000012127229 */ /* 0x000fe40000000814 */
[----:B------:R-:W-:Y:S01]  /*2730*/  DFMA R16, R10, UR60, RZ ;  /* 0x0000003c0a107c2b */ /* 0x000fe200080000ff */
[----:B------:R-:W-:Y:S01]  /*2740*/  LDS.64 R20, [R3+0x18] ;  /* 0x0000180003147984 */ /* 0x000fe20000000a00 */
[C---:B------:R-:W-:Y:S02]  /*2750*/  DFMA R32, R22.reuse, UR14, R32 ;  /* 0x0000000e16207c2b */ /* 0x040fe40008000020 */
[C---:B------:R-:W-:Y:S01]  /*2760*/  DFMA R58, R22.reuse, UR50, R48 ;  /* 0x00000032163a7c2b */ /* 0x040fe20008000030 */
[----:B------:R-:W0:Y:S01]  /*2770*/  LDCU.128 UR48, c[0x3][0x7a0] ;  /* 0x00c0f400ff3077ac */ /* 0x000e220008000c00 */
[----:B------:R-:W-:-:S02]  /*2780*/  DFMA R46, R22, UR34, R28 ;  /* 0x00000022162e7c2b */ /* 0x000fc4000800001c */
[----:B------:R-:W-:Y:S01]  /*2790*/  DFMA R48, R18, UR62, R16 ;  /* 0x0000003e12307c2b */ /* 0x000fe20008000010 */
[----:B------:R-:W2:Y:S01]  /*27a0*/  LDCU.128 UR60, c[0x3][0x800] ;  /* 0x00c10000ff3c77ac */ /* 0x000ea20008000c00 */
[----:B------:R-:W4:Y:S01]  /*27b0*/  LDS.64 R28, [R3+0x38] ;  /* 0x00003800031c7984 */ /* 0x000f220000000a00 */
[----:B------:R-:W-:Y:S02]  /*27c0*/  DFMA R50, R10, UR64, RZ ;  /* 0x000000400a327c2b */ /* 0x000fe400080000ff */
[C---:B------:R-:W-:Y:S01]  /*27d0*/  DFMA R56, R22.reuse, UR38, R30 ;  /* 0x0000002616387c2b */ /* 0x040fe2000800001e */
[----:B------:R-:W1:Y:S01]  /*27e0*/  LDCU.128 UR32, c[0x3][0x920] ;  /* 0x00c12400ff2077ac */ /* 0x000e620008000c00 */
[C---:B------:R-:W-:Y:S02]  /*27f0*/  DFMA R36, R22.reuse, UR18, R34 ;  /* 0x0000001216247c2b */ /* 0x040fe40008000022 */
[----:B------:R-:W-:Y:S01]  /*2800*/  DFMA R44, R22, UR26, R42 ;  /* 0x0000001a162c7c2b */ /* 0x000fe2000800002a */
[----:B------:R-:W0:Y:S01]  /*2810*/  LDCU.128 UR36, c[0x3][0x950] ;  /* 0x00c12a00ff2477ac */ /* 0x000e220008000c00 */
[----:B------:R-:W-:-:S02]  /*2820*/  DFMA R62, R18, UR66, R50 ;  /* 0x00000042123e7c2b */ /* 0x000fc40008000032 */
[C---:B------:R-:W-:Y:S01]  /*2830*/  DFMA R50, R10.reuse, UR56, RZ ;  /* 0x000000380a327c2b */ /* 0x040fe200080000ff */
[----:B------:R-:W-:Y:S01]  /*2840*/  UMOV UR26, UR72 ;  /* 0x00000048001a7c82 */ /* 0x000fe20008000000 */
[----:B------:R-:W-:Y:S01]  /*2850*/  UMOV UR27, UR73 ;  /* 0x00000049001b7c82 */ /* 0x000fe20008000000 */
[----:B---3--:R-:W-:Y:S01]  /*2860*/  DFMA R16, R10, UR8, RZ ;  /* 0x000000080a107c2b */ /* 0x008fe200080000ff */
[----:B------:R-:W3:Y:S01]  /*2870*/  LDCU.128 UR72, c[0x3][0x8d0] ;  /* 0x00c11a00ff4877ac */ /* 0x000ee20008000c00 */
[C---:B------:R-:W-:Y:S02]  /*2880*/  DFMA R30, R22.reuse, UR6, R14 ;  /* 0x00000006161e7c2b */ /* 0x040fe4000800000e */
[----:B------:R-:W-:Y:S01]  /*2890*/  DFMA R40, R22, UR22, R38 ;  /* 0x0000001616287c2b */ /* 0x000fe20008000026 */
[----:B--2---:R-:W-:Y:S01]  /*28a0*/  UMOV UR24, UR60 ;  /* 0x0000003c00187c82 */ /* 0x004fe20008000000 */
[----:B------:R-:W-:Y:S01]  /*28b0*/  UMOV UR25, UR61 ;  /* 0x0000003d00197c82 */ /* 0x000fe20008000000 */
[----:B------:R-:W-:Y:S01]  /*28c0*/  UMOV UR14, UR62 ;  /* 0x0000003e000e7c82 */ /* 0x000fe20008000000 */
[----:B------:R-:W-:Y:S01]  /*28d0*/  UMOV UR15, UR63 ;  /* 0x0000003f000f7c82 */ /* 0x000fe20008000000 */
[----:B------:R-:W2:Y:S01]  /*28e0*/  LDCU.128 UR60, c[0x3][0x830] ;  /* 0x00c10600ff3c77ac */ /* 0x000ea20008000c00 */
[----:B------:R-:W-:-:S02]  /*28f0*/  DFMA R66, R18, UR58, R50 ;  /* 0x0000003a12427c2b */ /* 0x000fc40008000032 */
[C---:B------:R-:W-:Y:S01]  /*2900*/  DFMA R22, R10.reuse, UR28, RZ ;  /* 0x0000001c0a167c2b */ /* 0x040fe200080000ff */
[----:B------:R-:W3:Y:S01]  /*2910*/  LDCU.128 UR56, c[0x3][0x900] ;  /* 0x00c12000ff3877ac */ /* 0x000ee20008000c00 */
[C---:B-1----:R-:W-:Y:S02]  /*2920*/  DFMA R34, R10.reuse, UR32, RZ ;  /* 0x000000200a227c2b */ /* 0x042fe400080000ff */
[C---:B0-----:R-:W-:Y:S01]  /*2930*/  DFMA R38, R10.reuse, UR36, RZ ;  /* 0x000000240a267c2b */ /* 0x041fe200080000ff */
[----:B------:R-:W0:Y:S01]  /*2940*/  LDCU.128 UR64, c[0x3][0x960] ;  /* 0x00c12c00ff4077ac */ /* 0x000e220008000c00 */
[----:B------:R-:W-:Y:S02]  /*2950*/  DFMA R42, R10, UR40, RZ ;  /* 0x000000280a2a7c2b */ /* 0x000fe400080000ff */
[----:B------:R-:W-:Y:S01]  /*2960*/  DFMA R10, R18, UR10, R16 ;  /* 0x0000000a120a7c2b */ /* 0x000fe20008000010 */
[----:B------:R-:W-:Y:S01]  /*2970*/  UMOV UR6, UR52 ;  /* 0x0000003400067c82 */ /* 0x000fe20008000000 */
[C-C-:B------:R-:W-:Y:S01]  /*2980*/  DADD R14, R24.reuse, R26.reuse ;  /* 0x00000000180e7229 */ /* 0x140fe2000000001a */
[----:B------:R-:W-:Y:S01]  /*2990*/  UMOV UR7, UR53 ;  /* 0x0000003500077c82 */ /* 0x000fe20008000000 */
[----:B------:R-:W-:Y:S01]  /*29a0*/  DADD R24, R24, -R26 ;  /* 0x0000000018187229 */ /* 0x000fe2000000081a */
[----:B------:R-:W1:Y:S01]  /*29b0*/  LDCU.128 UR52, c[0x3][0x770] ;  /* 0x00c0ee00ff3477ac */ /* 0x000e620008000c00 */
[----:B------:R-:W-:-:S02]  /*29c0*/  DFMA R22, R18, UR30, R22 ;  /* 0x0000001e12167c2b */ /* 0x000fc40008000016 */
[C-C-:B----4-:R-:W-:Y:S01]  /*29d0*/  DADD R16, R20.reuse, R28.reuse ;  /* 0x0000000014107229 */ /* 0x150fe2000000001c */
[----:B--2---:R-:W-:Y:S01]  /*29e0*/  UMOV UR18, UR60 ;  /* 0x0000003c00127c82 */ /* 0x004fe20008000000 */
[----:B------:R-:W-:Y:S01]  /*29f0*/  UMOV UR19, UR61 ;  /* 0x0000003d00137c82 */ /* 0x000fe20008000000 */
[----:B------:R-:W-:Y:S01]  /*2a00*/  UMOV UR4, UR62 ;  /* 0x0000003e00047c82 */ /* 0x000fe20008000000 */
[----:B------:R-:W-:Y:S01]  /*2a10*/  UMOV UR5, UR63 ;  /* 0x0000003f00057c82 */ /* 0x000fe20008000000 */
[----:B------:R-:W2:Y:S01]  /*2a20*/  LDCU.128 UR60, c[0x3][0x860] ;  /* 0x00c10c00ff3c77ac */ /* 0x000ea20008000c00 */
[----:B------:R-:W-:Y:S02]  /*2a30*/  DADD R20, R20, -R28 ;  /* 0x0000000014147229 */ /* 0x000fe4000000081c */
[----:B---3--:R-:W-:Y:S02]  /*2a40*/  DFMA R10, R24, UR72, R10 ;  /* 0x00000048180a7c2b */ /* 0x008fe4000800000a */
[----:B------:R-:W-:-:S02]  /*2a50*/  DFMA R34, R18, UR34, R34 ;  /* 0x0000002212227c2b */ /* 0x000fc40008000022 */
[----:B------:R-:W-:Y:S02]  /*2a60*/  DFMA R22, R24, UR56, R22 ;  /* 0x0000003818167c2b */ /* 0x000fe40008000016 */
[----:B------:R-:W-:Y:S02]  /*2a70*/  DFMA R44, R14, UR26, R44 ;  /* 0x0000001a0e2c7c2b */ /* 0x000fe4000800002c */
[----:B------:R-:W-:Y:S02]  /*2a80*/  DFMA R28, R20, UR74, R10 ;  /* 0x0000004a141c7c2b */ /* 0x000fe4000800000a */
[C---:B------:R-:W-:Y:S01]  /*2a90*/  DFMA R50, R14.reuse, UR24, R46 ;  /* 0x000000180e327c2b */ /* 0x040fe2000800002e */
[----:B------:R-:W3:Y:S01]  /*2aa0*/  LDCU.128 UR24, c[0x3][0x720] ;  /* 0x00c0e400ff1877ac */ /* 0x000ee20008000c00 */
[C---:B------:R-:W-:Y:S02]  /*2ab0*/  DFMA R40, R14.reuse, UR48, R40 ;  /* 0x000000300e287c2b */ /* 0x040fe40008000028 */
[C---:B------:R-:W-:Y:S01]  /*2ac0*/  DFMA R30, R14.reuse, UR68, R30 ;  /* 0x000000440e1e7c2b */ /* 0x040fe2000800001e */
[----:B--2---:R-:W-:Y:S01]  /*2ad0*/  UMOV UR10, UR60 ;  /* 0x0000003c000a7c82 */ /* 0x004fe20008000000 */
[----:B------:R-:W-:Y:S01]  /*2ae0*/  UMOV UR11, UR61 ;  /* 0x0000003d000b7c82 */ /* 0x000fe20008000000 */
[----:B------:R-:W-:Y:S01]  /*2af0*/  UMOV UR22, UR62 ;  /* 0x0000003e00167c82 */ /* 0x000fe20008000000 */
[----:B------:R-:W-:Y:S01]  /*2b00*/  UMOV UR23, UR63 ;  /* 0x0000003f00177c82 */ /* 0x000fe20008000000 */
[----:B------:R-:W2:Y:S01]  /*2b10*/  LDCU.128 UR60, c[0x3][0x930] ;  /* 0x00c12600ff3c77ac */ /* 0x000ea20008000c00 */
[----:B------:R-:W-:-:S02]  /*2b20*/  DFMA R68, R14, UR10, R58 ;  /* 0x0000000a0e447c2b */ /* 0x000fc4000800003a */
[----:B------:R-:W-:Y:S01]  /*2b30*/  DFMA R40, R16, UR50, R40 ;  /* 0x0000003210287c2b */ /* 0x000fe20008000028 */
[----:B------:R-:W4:Y:S01]  /*2b40*/  LDCU.128 UR68, c[0x3][0x990] ;  /* 0x00c13200ff4477ac */ /* 0x000f220008000c00 */
[----:B------:R-:W0:Y:S01]  /*2b50*/  LDC.64 R58, c[0x0][0x390] ;  /* 0x0000e400ff3a7b82 */ /* 0x000e220000000a00 */
[C---:B------:R-:W-:Y:S01]  /*2b60*/  DFMA R38, R18.reuse, UR38, R38 ;  /* 0x0000002612267c2b */ /* 0x040fe20008000026 */
[----:B------:R-:W0:Y:S01]  /*2b70*/  LDCU UR10, c[0x0][0x380] ;  /* 0x00007000ff0a77ac */ /* 0x000e220008000800 */
[----:B------:R-:W-:Y:S02]  /*2b80*/  DFMA R42, R18, UR42, R42 ;  /* 0x0000002a122a7c2b */ /* 0x000fe4000800002a */
[C---:B------:R-:W-:Y:S01]  /*2b90*/  DFMA R32, R14.reuse, UR44, R32 ;  /* 0x0000002c0e207c2b */ /* 0x040fe20008000020 */
[----:B------:R-:W0:Y:S01]  /*2ba0*/  LDCU.128 UR48, c[0x3][0x940] ;  /* 0x00c12800ff3077ac */ /* 0x000e220008000c00 */
[C---:B------:R-:W-:Y:S01]  /*2bb0*/  DFMA R64, R14.reuse, UR18, R56 ;  /* 0x000000120e407c2b */ /* 0x040fe20008000038 */
[----:B------:R-:W-:Y:S01]  /*2bc0*/  LDS.64 R18, [R3+0x30] ;  /* 0x0000300003127984 */ /* 0x000fe20000000a00 */
[----:B-1----:R-:W-:Y:S01]  /*2bd0*/  DFMA R36, R14, UR52, R36 ;  /* 0x000000340e247c2b */ /* 0x002fe20008000024 */
[----:B---3--:R-:W-:Y:S01]  /*2be0*/  UMOV UR38, UR26 ;  /* 0x0000001a00267c82 */ /* 0x008fe20008000000 */
[----:B------:R-:W-:Y:S01]  /*2bf0*/  UMOV UR39, UR27 ;  /* 0x0000001b00277c82 */ /* 0x000fe20008000000 */
[----:B--2---:R-:W-:Y:S01]  /*2c00*/  DFMA R10, R24, UR60, R34 ;  /* 0x0000003c180a7c2b */ /* 0x004fe20008000022 */
[----:B------:R-:W-:Y:S01]  /*2c10*/  CS2R R56, SRZ ;  /* 0x0000000000387805 */ /* 0x000fe2000001ff00 */
[----:B------:R-:W-:Y:S01]  /*2c20*/  DFMA R34, R20, UR58, R22 ;  /* 0x0000003a14227c2b */ /* 0x000fe20008000016 */
[----:B------:R-:W1:Y:S01]  /*2c30*/  LDCU.128 UR56, c[0x3][0x750] ;  /* 0x00c0ea00ff3877ac */ /* 0x000e620008000c00 */
[C---:B----4-:R-:W-:Y:S01]  /*2c40*/  DFMA R26, R24.reuse, UR68, R42 ;  /* 0x00000044181a7c2b */ /* 0x050fe2000800002a */
[----:B------:R-:W2:Y:S01]  /*2c50*/  LDS.64 R14, [R3+0x20] ;  /* 0x00002000030e7984 */ /* 0x000ea20000000a00 */
[----:B0-----:R-:W-:Y:S01]  /*2c60*/  DFMA R22, R24, UR64, R38 ;  /* 0x0000004018167c2b */ /* 0x001fe20008000026 */
[----:B------:R-:W-:Y:S01]  /*2c70*/  UMOV UR42, UR14 ;  /* 0x0000000e002a7c82 */ /* 0x000fe20008000000 */
[----:B------:R-:W-:Y:S01]  /*2c80*/  ISETP.GE.AND P2, PT, R9, UR10, PT ;  /* 0x0000000a09007c0c */ /* 0x000fe2000bf46270 */
[----:B------:R-:W-:Y:S01]  /*2c90*/  DFMA R38, R20, UR62, R10 ;  /* 0x0000003e14267c2b */ /* 0x000fe2000800000a */
[----:B------:R-:W-:Y:S01]  /*2ca0*/  UMOV UR43, UR15 ;  /* 0x0000000f002b7c82 */ /* 0x000fe20008000000 */
[----:B------:R-:W-:Y:S01]  /*2cb0*/  IMAD.WIDE R10, R251, 0x8, R58 ;  /* 0x00000008fb0a7825 */ /* 0x000fe200078e023a */
[----:B------:R-:W-:Y:S01]  /*2cc0*/  UMOV UR68, UR48 ;  /* 0x0000003000447c82 */ /* 0x000fe20008000000 */
[----:B------:R-:W-:Y:S01]  /*2cd0*/  UMOV UR69, UR49 ;  /* 0x0000003100457c82 */ /* 0x000fe20008000000 */
[----:B------:R-:W-:Y:S01]  /*2ce0*/  UMOV UR10, UR50 ;  /* 0x00000032000a7c82 */ /* 0x000fe20008000000 */
[----:B------:R-:W-:Y:S01]  /*2cf0*/  UMOV UR11, UR51 ;  /* 0x00000033000b7c82 */ /* 0x000fe20008000000 */
[----:B------:R-:W0:Y:S01]  /*2d00*/  LDCU.128 UR48, c[0x3][0x7b0] ;  /* 0x00c0f600ff3077ac */ /* 0x000e220008000c00 */
[----:B------:R-:W-:Y:S01]  /*2d10*/  CS2R R58, SRZ ;  /* 0x00000000003a7805 */ /* 0x000fe2000001ff00 */
[----:B------:R-:W-:Y:S01]  /*2d20*/  DFMA R32, R16, UR46, R32 ;  /* 0x0000002e10207c2b */ /* 0x000fe20008000020 */
[----:B------:R-:W3:Y:S02]  /*2d30*/  LDCU.128 UR44, c[0x3][0x9c0] ;  /* 0x00c13800ff2c77ac */ /* 0x000ee40008000c00 */
[----:B------:R-:W4:Y:S01]  /*2d40*/  @!P2 LDG.E.64.CONSTANT R56, desc[UR76][R10.64+0x6978] ;  /* 0x0069784c0a38a981 */ /* 0x000f22000c1e9b00 */
[----:B------:R-:W-:Y:S01]  /*2d50*/  CS2R R60, SRZ ;  /* 0x00000000003c7805 */ /* 0x000fe2000001ff00 */
[----:B------:R-:W-:Y:S01]  /*2d60*/  DFMA R42, R20, UR66, R22 ;  /* 0x00000042142a7c2b */ /* 0x000fe20008000016 */
[----:B-1----:R-:W-:Y:S01]  /*2d70*/  UMOV UR26, UR56 ;  /* 0x00000038001a7c82 */ /* 0x002fe20008000000 */
[----:B------:R-:W-:Y:S01]  /*2d80*/  UMOV UR27, UR57 ;  /* 0x00000039001b7c82 */ /* 0x000fe20008000000 */
[----:B------:R-:W-:Y:S01]  /*2d90*/  UMOV UR34, UR58 ;  /* 0x0000003a00227c82 */ /* 0x000fe20008000000 */
[----:B------:R-:W-:Y:S01]  /*2da0*/  UMOV UR35, UR59 ;  /* 0x0000003b00237c82 */ /* 0x000fe20008000000 */
[----:B------:R-:W1:Y:S01]  /*2db0*/  LDCU.128 UR56, c[0x3][0x910] ;  /* 0x00c12200ff3877ac */ /* 0x000e620008000c00 */
[----:B------:R-:W4:Y:S01]  /*2dc0*/  @!P2 LDG.E.64.CONSTANT R58, desc[UR76][R10.64+0x13c68] ;  /* 0x013c684c0a3aa981 */ /* 0x000f22000c1e9b00 */
[----:B------:R-:W-:-:S02]  /*2dd0*/  CS2R R100, SRZ ;  /* 0x0000000000647805 */ /* 0x000fc4000001ff00 */
        /* <DEDUP_REMOVED lines=9> */
[----:B------:R-:W-:Y:S02]  /*2e70*/  DFMA R46, R20, UR70, R26 ;  /* 0x00000046142e7c2b */ /* 0x000fe4000800001a */
[----:B---3--:R-:W-:Y:S01]  /*2e80*/  DFMA R48, R24, UR44, R48 ;  /* 0x0000002c18307c2b */ /* 0x008fe20008000030 */
[----:B------:R-:W3:Y:S01]  /*2e90*/  LDS.64 R26, [R3+0x28] ;  /* 0x00002800031a7984 */ /* 0x000ee20000000a00 */
[----:B------:R-:W-:Y:S01]  /*2ea0*/  UMOV UR52, UR16 ;  /* 0x0000001000347c82 */ /* 0x000fe20008000000 */
[----:B------:R-:W-:Y:S01]  /*2eb0*/  UMOV UR53, UR17 ;  /* 0x0000001100357c82 */ /* 0x000fe20008000000 */
[----:B-1----:R-:W-:Y:S01]  /*2ec0*/  UMOV UR74, UR56 ;  /* 0x00000038004a7c82 */ /* 0x002fe20008000000 */
[----:B------:R-:W-:Y:S01]  /*2ed0*/  UMOV UR75, UR57 ;  /* 0x00000039004b7c82 */ /* 0x000fe20008000000 */
[----:B------:R-:W-:Y:S01]  /*2ee0*/  UMOV UR14, UR58 ;  /* 0x0000003a000e7c82 */ /* 0x000fe20008000000 */
[----:B------:R-:W-:Y:S01]  /*2ef0*/  UMOV UR15, UR59 ;  /* 0x0000003b000f7c82 */ /* 0x000fe20008000000 */
[----:B------:R-:W1:Y:S01]  /*2f00*/  LDCU.128 UR56, c[0x3][0x780] ;  /* 0x00c0f000ff3877ac */ /* 0x000e620008000c00 */
[----:B------:R-:W4:Y:S01]  /*2f10*/  @!P2 LDG.E.64.CONSTANT R100, desc[UR76][R10.64+0xd2f0] ;  /* 0x00d2f04c0a64a981 */ /* 0x000f22000c1e9b00 */
[----:B------:R-:W-:Y:S01]  /*2f20*/  DFMA R48, R20, UR46, R48 ;  /* 0x0000002e14307c2b */ /* 0x000fe20008000030 */
[----:B------:R-:W2:Y:S02]  /*2f30*/  LDCU.128 UR16, c[0x3][0x8e0] ;  /* 0x00c11c00ff1077ac */ /* 0x000ea40008000c00 */
[----:B------:R-:W4:Y:S01]  /*2f40*/  @!P2 LDG.E.64.CONSTANT R112, desc[UR76][R10.64+0x1a5e0] ;  /* 0x01a5e04c0a70a981 */ /* 0x000f22000c1e9b00 */
[C---:B------:R-:W-:Y:S01]  /*2f50*/  DFMA R36, R16.reuse, UR54, R36 ;  /* 0x0000003610247c2b */ /* 0x040fe20008000024 */
[----:B------:R-:W-:Y:S01]  /*2f60*/  UMOV UR70, UR22 ;  /* 0x0000001600467c82 */ /* 0x000fe20008000000 */
[----:B------:R-:W-:Y:S01]  /*2f70*/  UMOV UR71, UR23 ;  /* 0x0000001700477c82 */ /* 0x000fe20008000000 */
[C---:B------:R-:W-:Y:S01]  /*2f80*/  DFMA R44, R16.reuse, UR52, R44 ;  /* 0x00000034102c7c2b */ /* 0x040fe2000800002c */
[----:B0-----:R-:W-:Y:S01]  /*2f90*/  UMOV UR64, UR48 ;  /* 0x0000003000407c82 */ /* 0x001fe20008000000 */
[----:B------:R-:W-:Y:S01]  /*2fa0*/  UMOV UR65, UR49 ;  /* 0x0000003100417c82 */ /* 0x000fe20008000000 */
[----:B------:R-:W-:Y:S01]  /*2fb0*/  UMOV UR22, UR50 ;  /* 0x0000003200167c82 */ /* 0x000fe20008000000 */
[----:B------:R-:W-:Y:S01]  /*2fc0*/  UMOV UR23, UR51 ;  /* 0x0000003300177c82 */ /* 0x000fe20008000000 */
[----:B------:R-:W0:Y:S01]  /*2fd0*/  LDCU.128 UR44, c[0x3][0x810] ;  /* 0x00c10200ff2c77ac */ /* 0x000e220008000c00 */
[----:B------:R-:W-:-:S02]  /*2fe0*/  DFMA R50, R16, UR42, R50 ;  /* 0x0000002a10327c2b */ /* 0x000fc40008000032 */
[----:B------:R-:W-:Y:S01]  /*2ff0*/  DFMA R30, R16, UR6, R30 ;  /* 0x00000006101e7c2b */ /* 0x000fe2000800001e */
[----:B-1----:R-:W-:Y:S01]  /*3000*/  UMOV UR62, UR56 ;  /* 0x00000038003e7c82 */ /* 0x002fe20008000000 */
[----:B------:R-:W-:Y:S01]  /*3010*/  UMOV UR63, UR57 ;  /* 0x00000039003f7c82 */ /* 0x000fe20008000000 */
[----:B------:R-:W-:Y:S01]  /*3020*/  UMOV UR30, UR58 ;  /* 0x0000003a001e7c82 */ /* 0x000fe20008000000 */
[----:B------:R-:W-:Y:S01]  /*3030*/  UMOV UR31, UR59 ;  /* 0x0000003b001f7c82 */ /* 0x000fe20008000000 */
[----:B------:R-:W1:Y:S01]  /*3040*/  LDCU.128 UR56, c[0x3][0x9f0] ;  /* 0x00c13e00ff3877ac */ /* 0x000e620008000c00 */
[----:B------:R-:W3:Y:S01]  /*3050*/  LDCU.128 UR48, c[0x3][0x840] ;  /* 0x00c10800ff3077ac */ /* 0x000ee20008000c00 */
[----:B------:R-:W3:Y:S01]  /*3060*/  LDCU.128 UR52, c[0x3][0xa20] ;  /* 0x00c14400ff3477ac */ /* 0x000ee20008000c00 */
[----:B--2---:R-:W-:Y:S02]  /*3070*/  DADD R22, R14, R18 ;  /* 0x000000000e167229 */ /* 0x004fe40000000012 */
[----:B------:R-:W-:Y:S01]  /*3080*/  DFMA R64, R16, UR4, R64 ;  /* 0x0000000410407c2b */ /* 0x000fe20008000040 */
[----:B------:R-:W-:Y:S01]  /*3090*/  UMOV UR6, UR24 ;  /* 0x0000001800067c82 */ /* 0x000fe20008000000 */
[----:B------:R-:W-:Y:S01]  /*30a0*/  UMOV UR7, UR25 ;  /* 0x0000001900077c82 */ /* 0x000fe20008000000 */
[----:B------:R-:W-:Y:S01]  /*30b0*/  UMOV UR72, UR16 ;  /* 0x0000001000487c82 */ /* 0x000fe20008000000 */
[----:B------:R-:W-:Y:S01]  /*30c0*/  UMOV UR73, UR17 ;  /* 0x0000001100497c82 */ /* 0x000fe20008000000 */
[----:B-1----:R-:W-:Y:S01]  /*30d0*/  DFMA R62, R24, UR56, R62 ;  /* 0x00000038183e7c2b */ /* 0x002fe2000800003e */
[----:B------:R-:W-:Y:S01]  /*30e0*/  UMOV UR56, UR6 ;  /* 0x0000000600387c82 */ /* 0x000fe20008000000 */
[----:B------:R-:W-:Y:S01]  /*30f0*/  UMOV UR57, UR7 ;  /* 0x0000000700397c82 */ /* 0x000fe20008000000 */
[----:B------:R-:W1:Y:S01]  /*3100*/  LDCU.128 UR4, c[0x3][0x970] ;  /* 0x00c12e00ff0477ac */ /* 0x000e620008000c00 */
[C---:B0-----:R-:W-:Y:S01]  /*3110*/  DFMA R50, R22.reuse, UR44, R50 ;  /* 0x0000002c16327c2b */ /* 0x041fe20008000032 */
[C---:B------:R-:W-:Y:S01]  /*3120*/  IMAD R5, R55.reuse, -0x690, R5 ;  /* 0xfffff97037057824 */ /* 0x040fe200078e0205 */
[----:B------:R-:W-:Y:S01]  /*3130*/  DFMA R30, R22, UR56, R30 ;  /* 0x00000038161e7c2b */ /* 0x000fe2000800001e */
[----:B------:R-:W-:Y:S01]  /*3140*/  UMOV UR44, UR68 ;  /* 0x00000044002c7c82 */ /* 0x000fe20008000000 */
[----:B------:R-:W-:Y:S01]  /*3150*/  DFMA R62, R20, UR58, R62 ;  /* 0x0000003a143e7c2b */ /* 0x000fe2000800003e */
[----:B------:R-:W-:Y:S01]  /*3160*/  UMOV UR45, UR69 ;  /* 0x00000045002d7c82 */ /* 0x000fe20008000000 */
[C---:B------:R-:W-:Y:S01]  /*3170*/  DFMA R32, R22.reuse, UR66, R32 ;  /* 0x0000004216207c2b */ /* 0x040fe20008000020 */
[----:B------:R-:W0:Y:S01]  /*3180*/  LDCU.128 UR56, c[0x3][0x9a0] ;  /* 0x00c13400ff3877ac */ /* 0x000e220008000c00 */
[----:B------:R-:W-:Y:S01]  /*3190*/  DFMA R44, R22, UR64, R44 ;  /* 0x00000040162c7c2b */ /* 0x000fe2000800002c */
[----:B------:R-:W-:Y:S01]  /*31a0*/  R2UR.FILL UR24, R12 ;  /* 0x000000000c1872ca */ /* 0x000fe200004e0000 */
[----:B------:R-:W-:Y:S01]  /*31b0*/  DFMA R68, R16, UR70, R68 ;  /* 0x0000004610447c2b */ /* 0x000fe20008000044 */
[----:B------:R-:W2:Y:S01]  /*31c0*/  LDCU.128 UR64, c[0x3][0x9d0] ;  /* 0x00c13a00ff4077ac */ /* 0x000ea20008000c00 */
[----:B---3--:R-:W-:Y:S01]  /*31d0*/  DFMA R66, R24, UR52, R66 ;  /* 0x0000003418427c2b */ /* 0x008fe20008000042 */
[----:B------:R-:W-:Y:S01]  /*31e0*/  IMAD R110, R55, 0x78, R13 ;  /* 0x00000078376e7824 */ /* 0x000fe200078e020d */
[C---:B------:R-:W-:Y:S01]  /*31f0*/  DFMA R64, R22.reuse, UR48, R64 ;  /* 0x0000003016407c2b */ /* 0x040fe20008000040 */
[----:B------:R-:W3:Y:S01]  /*3200*/  LDCU.128 UR68, c[0x3][0xa00] ;  /* 0x00c14000ff4477ac */ /* 0x000ee20008000c00 */
[C---:B------:R-:W-:Y:S01]  /*3210*/  DFMA R36, R22.reuse, UR62, R36 ;  /* 0x0000003e16247c2b */ /* 0x040fe20008000024 */
[----:B------:R-:W-:Y:S01]  /*3220*/  IMAD R4, R108, 0x8, R4 ;  /* 0x000000086c047824 */ /* 0x000fe200078e0204 */
[----:B------:R-:W-:Y:S01]  /*3230*/  DFMA R40, R22, UR60, R40 ;  /* 0x0000003c16287c2b */ /* 0x000fe20008000028 */
[----:B------:R-:W-:Y:S01]  /*3240*/  UMOV UR52, UR74 ;  /* 0x0000004a00347c82 */ /* 0x000fe20008000000 */
[----:B------:R-:W-:Y:S01]  /*3250*/  UMOV UR53, UR75 ;  /* 0x0000004b00357c82 */ /* 0x000fe20008000000 */
[----:B------:R-:W-:Y:S01]  /*3260*/  UMOV UR48, UR72 ;  /* 0x0000004800307c82 */ /* 0x000fe20008000000 */
[----:B------:R-:W-:Y:S01]  /*3270*/  UMOV UR49, UR73 ;  /* 0x0000004900317c82 */ /* 0x000fe20008000000 */
[----:B------:R-:W3:Y:S01]  /*3280*/  LDCU.128 UR60, c[0x3][0x870] ;  /* 0x00c10e00ff3c77ac */ /* 0x000ee20008000c00 */
[----:B------:R-:W-:Y:S01]  /*3290*/  DADD R14, R14, -R18 ;  /* 0x000000000e0e7229 */ /* 0x000fe20000000812 */
[----:B------:R-:W-:Y:S01]  /*32a0*/  R2UR.FILL UR25, R6 ;  /* 0x00000000061972ca */ /* 0x000fe200004e0000 */
[----:B------:R-:W3:Y:S01]  /*32b0*/  LDCU.128 UR72, c[0x3][0xa30] ;  /* 0x00c14600ff4877ac */ /* 0x000ee20008000c00 */
[----:B------:R-:W-:Y:S01]  /*32c0*/  DADD R16, R26, R26 ;  /* 0x000000001a107229 */ /* 0x000fe2000000001a */
[----:B------:R-:W-:Y:S01]  /*32d0*/  LEA R250, R8, R53, 0x18 ;  /* 0x0000003508fa7211 */ /* 0x000fe200078ec0ff */
[----:B------:R-:W-:Y:S01]  /*32e0*/  DFMA R66, R20, UR54, R66 ;  /* 0x0000003614427c2b */ /* 0x000fe20008000042 */
[----:B-1----:R-:W-:Y:S01]  /*32f0*/  UMOV UR42, UR4 ;  /* 0x00000004002a7c82 */ /* 0x002fe20008000000 */
[----:B------:R-:W-:Y:S01]  /*3300*/  UMOV UR43, UR5 ;  /* 0x00000005002b7c82 */ /* 0x000fe20008000000 */
[----:B------:R-:W-:Y:S01]  /*3310*/  DFMA R28, R14, UR48, R28 ;  /* 0x000000300e1c7c2b */ /* 0x000fe2000800001c */
[----:B------:R-:W-:Y:S01]  /*3320*/  R2UR.FILL UR17, R52 ;  /* 0x00000000341172ca */ /* 0x000fe200004e0000 */
[----:B------:R-:W-:Y:S01]  /*3330*/  DADD R26, R26, -R26 ;  /* 0x000000001a1a7229 */ /* 0x000fe2000000081a */
[----:B------:R-:W-:Y:S01]  /*3340*/  CS2R R184, SRZ ;  /* 0x0000000000b87805 */ /* 0x000fe2000001ff00 */
[----:B------:R-:W-:Y:S01]  /*3350*/  DMUL R16, R16, 0.5 ;  /* 0x3fe0000010107828 */ /* 0x000fe20000000000 */
[----:B------:R-:W-:Y:S01]  /*3360*/  R2UR.FILL UR16, R54 ;  /* 0x00000000361072ca */ /* 0x000fe200004e0000 */
[----:B------:R-:W-:-:S02]  /*3370*/  DFMA R34, R14, UR52, R34 ;  /* 0x000000340e227c2b */ /* 0x000fc40008000022 */
[C---:B------:R-:W-:Y:S02]  /*3380*/  DFMA R38, R14.reuse, UR44, R38 ;  /* 0x0000002c0e267c2b */ /* 0x040fe40008000026 */
[C---:B0-----:R-:W-:Y:S02]  /*3390*/  DFMA R46, R14.reuse, UR56, R46 ;  /* 0x000000380e2e7c2b */ /* 0x041fe4000800002e */
[C---:B--2---:R-:W-:Y:S02]  /*33a0*/  DFMA R48, R14.reuse, UR64, R48 ;  /* 0x000000400e307c2b */ /* 0x044fe40008000030 */
[----:B---3--:R-:W-:Y:S02]  /*33b0*/  DFMA R18, R14, UR68, R62 ;  /* 0x000000440e127c2b */ /* 0x008fe4000800003e */
[----:B------:R-:W-:Y:S01]  /*33c0*/  DFMA R68, R22, UR60, R68 ;  /* 0x0000003c16447c2b */ /* 0x000fe20008000044 */
[----:B------:R-:W-:Y:S01]  /*33d0*/  R2UR.FILL UR5, R70 ;  /* 0x00000000460572ca */ /* 0x000fe200004e0000 */
[C---:B------:R-:W-:Y:S01]  /*33e0*/  DFMA R42, R14.reuse, UR42, R42 ;  /* 0x0000002a0e2a7c2b */ /* 0x040fe2000800002a */
[----:B------:R-:W-:Y:S01]  /*33f0*/  R2UR.FILL UR4, R71 ;  /* 0x00000000470472ca */ /* 0x000fe200004e0000 */
[----:B------:R-:W-:Y:S01]  /*3400*/  DFMA R14, R14, UR72, R66 ;  /* 0x000000480e0e7c2b */ /* 0x000fe20008000042 */
[----:B------:R-:W-:Y:S01]  /*3410*/  IMAD R6, R108, 0x8, R5 ;  /* 0x000000086c067824 */ /* 0x000fe200078e0205 */
[----:B------:R-:W-:Y:S01]  /*3420*/  DFMA R30, R16, UR38, R30 ;  /* 0x00000026101e7c2b */ /* 0x000fe2000800001e */
[----:B------:R-:W-:Y:S01]  /*3430*/  VIADD R53, R53, 0x708 ;  /* 0x0000070835357836 */ /* 0x000fe20000000000 */
[----:B------:R-:W-:Y:S01]  /*3440*/  DFMA R28, R26, UR18, R28 ;  /* 0x000000121a1c7c2b */ /* 0x000fe2000800001c */
[----:B------:R-:W2:Y:S01]  /*3450*/  @!P2 LDG.E.64.CONSTANT R184, desc[UR76][R10.64+0x20f58] ;  /* 0x020f584c0ab8a981 */ /* 0x000ea2000c1e9b00 */
        /* <DEDUP_REMOVED lines=13> */
[----:B------:R-:W0:Y:S01]  /*3530*/  LDCU.64 UR52, c[0x3][0x8c8] ;  /* 0x00c11900ff3477ac */ /* 0x000e220008000a00 */
[----:B------:R-:W-:-:S02]  /*3540*/  DFMA R42, R26, UR6, R42 ;  /* 0x000000061a2a7c2b */ /* 0x000fc4000800002a */
[C---:B------:R-:W-:Y:S01]  /*3550*/  DFMA R46, R26.reuse, UR58, R46 ;  /* 0x0000003a1a2e7c2b */ /* 0x040fe2000800002e */
[----:B------:R-:W1:Y:S01]  /*3560*/  LDCU.64 UR64, c[0x3][0x768] ;  /* 0x00c0ed00ff4077ac */ /* 0x000e620008000a00 */
[----:B------:R-:W-:Y:S02]  /*3570*/  DFMA R48, R26, UR66, R48 ;  /* 0x000000421a307c2b */ /* 0x000fe40008000030 */
[C---:B------:R-:W-:Y:S01]  /*3580*/  DFMA R64, R16.reuse, UR50, R64 ;  /* 0x0000003210407c2b */ /* 0x040fe20008000040 */
[----:B------:R-:W-:Y:S01]  /*3590*/  CS2R R62, SRZ ;  /* 0x00000000003e7805 */ /* 0x000fe2000001ff00 */
[----:B------:R-:W-:Y:S01]  /*35a0*/  DFMA R68, R16, UR62, R68 ;  /* 0x0000003e10447c2b */ /* 0x000fe20008000044 */
[----:B------:R-:W3:Y:S01]  /*35b0*/  LDCU.64 UR72, c[0x3][0x958] ;  /* 0x00c12b00ff4877ac */ /* 0x000ee20008000a00 */
[C---:B------:R-:W-:Y:S02]  /*35c0*/  DFMA R66, R26.reuse, UR70, R18 ;  /* 0x000000461a427c2b */ /* 0x040fe40008000012 */
[----:B------:R-:W-:Y:S01]  /*35d0*/  DFMA R70, R26, UR74, R14 ;  /* 0x0000004a1a467c2b */ /* 0x000fe2000800000e */
[----:B------:R-:W3:Y:S01]  /*35e0*/  @!P2 LDG.E.64.CONSTANT R62, desc[UR76][R10.64+0x278d0] ;  /* 0x0278d04c0a3ea981 */ /* 0x000ee2000c1e9b00 */
[C-C-:B------:R-:W-:Y:S01]  /*35f0*/  DADD R14, R30.reuse, R28.reuse ;  /* 0x000000001e0e7229 */ /* 0x140fe2000000001c */
[----:B------:R-:W-:Y:S01]  /*3600*/  LEA R52, R8, R53, 0x18 ;  /* 0x0000003508347211 */ /* 0x000fe200078ec0ff */
[----:B------:R-:W-:Y:S01]  /*3610*/  DADD R28, R30, -R28 ;  /* 0x000000001e1c7229 */ /* 0x000fe2000000081c */
[----:B------:R-:W3:Y:S01]  /*3620*/  LDCU.64 UR6, c[0x0][0x388] ;  /* 0x00007100ff0677ac */ /* 0x000ee20008000a00 */
[----:B------:R-:W-:Y:S01]  /*3630*/  DADD R16, R32, R34 ;  /* 0x0000000020107229 */ /* 0x000fe20000000022 */
[----:B------:R-:W2:Y:S01]  /*3640*/  @!P2 LDG.E.64.CONSTANT R220, desc[UR76][R10.64+0x14370] ;  /* 0x0143704c0adca981 */ /* 0x000ea2000c1e9b00 */
[----:B------:R-:W-:Y:S01]  /*3650*/  DADD R18, R36, R38 ;  /* 0x0000000024127229 */ /* 0x000fe20000000026 */
[----:B------:R-:W0:Y:S01]  /*3660*/  LDCU.64 UR26, c[0x3][0x708] ;  /* 0x00c0e100ff1a77ac */ /* 0x000e220008000a00 */
[----:B------:R-:W-:Y:S01]  /*3670*/  DADD R20, R40, R42 ;  /* 0x0000000028147229 */ /* 0x000fe2000000002a */
[----:B------:R-:W2:Y:S01]  /*3680*/  @!P2 LDG.E.64.CONSTANT R174, desc[UR76][R10.64+0x7080] ;  /* 0x0070804c0aaea981 */ /* 0x000ea2000c1e9b00 */
[----:B------:R-:W-:Y:S01]  /*3690*/  DADD R22, R44, R46 ;  /* 0x000000002c167229 */ /* 0x000fe2000000002e */
[----:B------:R-:W1:Y:S01]  /*36a0*/  LDCU.64 UR46, c[0x3][0x738] ;  /* 0x00c0e700ff2e77ac */ /* 0x000e620008000a00 */
[----:B------:R-:W-:Y:S01]  /*36b0*/  DADD R24, R50, R48 ;  /* 0x0000000032187229 */ /* 0x000fe20000000030 */
[----:B------:R-:W2:Y:S01]  /*36c0*/  @!P2 LDG.E.64.CONSTANT R244, desc[UR76][R10.64+0x708] ;  /* 0x0007084c0af4a981 */ /* 0x000ea2000c1e9b00 */
[----:B------:R-:W-:Y:S01]  /*36d0*/  DADD R32, R32, -R34 ;  /* 0x0000000020207229 */ /* 0x000fe20000000822 */
[----:B------:R-:W1:Y:S01]  /*36e0*/  LDCU.64 UR70, c[0x3][0x710] ;  /* 0x00c0e200ff4677ac */ /* 0x000e620008000a00 */
[----:B------:R-:W-:Y:S01]  /*36f0*/  DADD R36, R36, -R38 ;  /* 0x0000000024247229 */ /* 0x000fe20000000826 */
[----:B------:R-:W2:Y:S01]  /*3700*/  @!P2 LDG.E.64.CONSTANT R232, desc[UR76][R10.64+0x1ace8] ;  /* 0x01ace84c0ae8a981 */ /* 0x000ea2000c1e9b00 */
[----:B------:R-:W-:Y:S01]  /*3710*/  DADD R40, R40, -R42 ;  /* 0x0000000028287229 */ /* 0x000fe2000000082a */
[----:B------:R-:W1:Y:S01]  /*3720*/  LDCU.64 UR74, c[0x3][0x740] ;  /* 0x00c0e800ff4a77ac */ /* 0x000e620008000a00 */
[----:B------:R-:W-:Y:S01]  /*3730*/  DADD R44, R44, -R46 ;  /* 0x000000002c2c7229 */ /* 0x000fe2000000082e */
[----:B------:R-:W2:Y:S01]  /*3740*/  @!P2 LDG.E.64.CONSTANT R224, desc[UR76][R10.64+0xd9f8] ;  /* 0x00d9f84c0ae0a981 */ /* 0x000ea2000c1e9b00 */
[----:B------:R-:W-:Y:S01]  /*3750*/  DADD R48, R50, -R48 ;  /* 0x0000000032307229 */ /* 0x000fe20000000830 */
[----:B------:R-:W1:Y:S01]  /*3760*/  LDCU.64 UR50, c[0x3][0x8f8] ;  /* 0x00c11f00ff3277ac */ /* 0x000e620008000a00 */
[C-C-:B------:R-:W-:Y:S01]  /*3770*/  DADD R26, R64.reuse, R66.reuse ;  /* 0x00000000401a7229 */ /* 0x140fe20000000042 */
[----:B------:R-:W2:Y:S01]  /*3780*/  @!P2 LDG.E.64.CONSTANT R230, desc[UR76][R10.64+0x21660] ;  /* 0x0216604c0ae6a981 */ /* 0x000ea2000c1e9b00 */
[----:B------:R-:W-:Y:S01]  /*3790*/  DADD R30, R64, -R66 ;  /* 0x00000000401e7229 */ /* 0x000fe20000000842 */
[----:B------:R-:W1:Y:S01]  /*37a0*/  LDCU.64 UR62, c[0x3][0x8d0] ;  /* 0x00c11a00ff3e77ac */ /* 0x000e620008000a00 */
[----:B------:R-:W-:Y:S01]  /*37b0*/  DADD R68, R68, -R70 ;  /* 0x0000000044447229 */ /* 0x000fe20000000846 */
        /* <DEDUP_REMOVED lines=33> */
[----:B------:R-:W1:Y:S04]  /*39d0*/  LDCU.64 UR42, c[0x3][0xa18] ;  /* 0x00c14300ff2a77ac */ /* 0x000e680008000a00 */
[----:B------:R-:W-:Y:S04]  /*39e0*/  LDS.64 R148, [R67] ;  /* 0x0000000043947984 */ /* 0x000fe80000000a00 */
[----:B------:R-:W0:Y:S04]  /*39f0*/  LDS.64 R12, [R5] ;  /* 0x00000000050c7984 */ /* 0x000e280000000a00 */
[----:B------:R-:W-:Y:S04]  /*3a00*/  LDS.64 R168, [R110] ;  /* 0x000000006ea87984 */ /* 0x000fe80000000a00 */
[----:B------:R-:W1:Y:S04]  /*3a10*/  LDS.64 R14, [R4] ;  /* 0x00000000040e7984 */ /* 0x000e680000000a00 */
[----:B------:R-:W-:Y:S04]  /*3a20*/  LDS.64 R150, [R67+0x8] ;  /* 0x0000080043967984 */ /* 0x000fe80000000a00 */
[----:B------:R-:W1:Y:S04]  /*3a30*/  LDS.64 R16, [R5+0x8] ;  /* 0x0000080005107984 */ /* 0x000e680000000a00 */
[----:B------:R-:W-:Y:S04]  /*3a40*/  LDS.64 R156, [R110+0x8] ;  /* 0x000008006e9c7984 */ /* 0x000fe80000000a00 */
[----:B------:R-:W4:Y:S04]  /*3a50*/  LDS.64 R18, [R4+0x78] ;  /* 0x0000780004127984 */ /* 0x000f280000000a00 */
[----:B------:R-:W-:Y:S04]  /*3a60*/  LDS.64 R152, [R67+0x10] ;  /* 0x0000100043987984 */ /* 0x000fe80000000a00 */
[----:B------:R-:W4:Y:S04]  /*3a70*/  LDS.64 R20, [R5+0x10] ;  /* 0x0000100005147984 */ /* 0x000f280000000a00 */
[----:B------:R-:W-:Y:S04]  /*3a80*/  LDS.64 R154, [R110+0x10] ;  /* 0x000010006e9a7984 */ /* 0x000fe80000000a00 */
[----:B------:R-:W4:Y:S04]  /*3a90*/  LDS.64 R22, [R4+0xf0] ;  /* 0x0000f00004167984 */ /* 0x000f280000000a00 */
[----:B------:R-:W-:Y:S04]  /*3aa0*/  LDS.64 R162, [R67+0x18] ;  /* 0x0000180043a27984 */ /* 0x000fe80000000a00 */
[----:B------:R-:W4:Y:S04]  /*3ab0*/  LDS.64 R24, [R5+0x18] ;  /* 0x0000180005187984 */ /* 0x000f280000000a00 */
[----:B------:R-:W-:Y:S04]  /*3ac0*/  LDS.64 R134, [R110+0x18] ;  /* 0x000018006e867984 */ /* 0x000fe80000000a00 */
[----:B------:R-:W4:Y:S01]  /*3ad0*/  LDS.64 R26, [R4+0x168] ;  /* 0x00016800041a7984 */ /* 0x000f220000000a00 */
[----:B0-----:R-:W-:-:S03]  /*3ae0*/  DFMA R12, R148, R12, RZ ;  /* 0x0000000c940c722b */ /* 0x001fc600000000ff */
[----:B------:R-:W-:Y:S04]  /*3af0*/  LDS.64 R164, [R110+0x20] ;  /* 0x000020006ea47984 */ /* 0x000fe80000000a00 */
[----:B------:R-:W0:Y:S04]  /*3b00*/  LDS.64 R30, [R4+0x1e0] ;  /* 0x0001e000041e7984 */ /* 0x000e280000000a00 */
[----:B------:R-:W-:Y:S04]  /*3b10*/  LDS.64 R120, [R6] ;  /* 0x0000000006787984 */ /* 0x000fe80000000a00 */
[----:B------:R-:W0:Y:S01]  /*3b20*/  LDS.64 R222, [R250+0x7788] ;  /* 0x00778800fade7984 */ /* 0x000e220000000a00 */
[----:B-1----:R-:W-:-:S02]  /*3b30*/  DFMA R14, R168, R14, RZ ;  /* 0x0000000ea80e722b */ /* 0x002fc400000000ff */
[----:B------:R-:W-:Y:S01]  /*3b40*/  DFMA R12, R150, R16, R12 ;  /* 0x00000010960c722b */ /* 0x000fe2000000000c */
[----:B------:R-:W-:Y:S04]  /*3b50*/  LDS.64 R166, [R67+0x20] ;  /* 0x0000200043a67984 */ /* 0x000fe80000000a00 */
[----:B------:R-:W1:Y:S04]  /*3b60*/  LDS.64 R28, [R5+0x20] ;  /* 0x00002000051c7984 */ /* 0x000e680000000a00 */
[----:B------:R-:W-:Y:S04]  /*3b70*/  LDS.64 R124, [R6+0x708] ;  /* 0x00070800067c7984 */ /* 0x000fe80000000a00 */
[----:B------:R-:W1:Y:S04]  /*3b80*/  LDS.128 R216, [R250+0x7790] ;  /* 0x00779000fad87984 */ /* 0x000e680000000c00 */
[----:B------:R-:W-:Y:S04]  /*3b90*/  LDS.64 R132, [R110+0x28] ;  /* 0x000028006e847984 */ /* 0x000fe80000000a00 */
[----:B------:R-:W1:Y:S01]  /*3ba0*/  LDS.64 R34, [R4+0x258] ;  /* 0x0002580004227984 */ /* 0x000e620000000a00 */
[----:B----4-:R-:W-:-:S02]  /*3bb0*/  DFMA R14, R156, R18, R14 ;  /* 0x000000129c0e722b */ /* 0x010fc4000000000e */
[----:B------:R-:W-:Y:S01]  /*3bc0*/  DFMA R12, R152, R20, R12 ;  /* 0x00000014980c722b */ /* 0x000fe2000000000c */
[----:B------:R-:W-:Y:S04]  /*3bd0*/  LDS.64 R158, [R67+0x28] ;  /* 0x00002800439e7984 */ /* 0x000fe80000000a00 */
[----:B------:R-:W4:Y:S04]  /*3be0*/  LDS.64 R32, [R5+0x28] ;  /* 0x0000280005207984 */ /* 0x000f280000000a00 */
[----:B------:R-:W4:Y:S04]  /*3bf0*/  LDS.64 R126, [R6+0xe10] ;  /* 0x000e1000067e7984 */ /* 0x000f280000000a00 */
[----:B------:R-:W-:Y:S04]  /*3c00*/  LDS.64 R160, [R110+0x30] ;  /* 0x000030006ea07984 */ /* 0x000fe80000000a00 */
[----:B------:R-:W4:Y:S01]  /*3c10*/  LDS.64 R20, [R4+0x2d0] ;  /* 0x0002d00004147984 */ /* 0x000f220000000a00 */
[----:B------:R-:W-:-:S02]  /*3c20*/  DFMA R14, R154, R22, R14 ;  /* 0x000000169a0e722b */ /* 0x000fc4000000000e */
[----:B------:R-:W-:Y:S01]  /*3c30*/  DFMA R24, R162, R24, R12 ;  /* 0x00000018a218722b */ /* 0x000fe2000000000c */
[----:B------:R-:W-:Y:S04]  /*3c40*/  LDS.64 R146, [R67+0x30] ;  /* 0x0000300043927984 */ /* 0x000fe80000000a00 */
[----:B------:R-:W4:Y:S04]  /*3c50*/  LDS.64 R36, [R5+0x30] ;  /* 0x0000300005247984 */ /* 0x000f280000000a00 */
[----:B------:R-:W-:Y:S04]  /*3c60*/  LDS.64 R12, [R6+0x1518] ;  /* 0x00151800060c7984 */ /* 0x000fe80000000a00 */
[----:B------:R-:W4:Y:S01]  /*3c70*/  LDS.128 R212, [R250+0x77a0] ;  /* 0x0077a000fad47984 */ /* 0x000f220000000c00 */
[----:B------:R-:W-:-:S03]  /*3c80*/  DFMA R26, R134, R26, R14 ;  /* 0x0000001a861a722b */ /* 0x000fc6000000000e */
[----:B------:R-:W3:Y:S04]  /*3c90*/  LDS.64 R14, [R6+0x1c20] ;  /* 0x001c2000060e7984 */ /* 0x000ee80000000a00 */
[----:B------:R-:W-:Y:S04]  /*3ca0*/  LDS.64 R142, [R67+0x38] ;  /* 0x00003800438e7984 */ /* 0x000fe80000000a00 */
[----:B------:R-:W3:Y:S04]  /*3cb0*/  LDS.64 R38, [R5+0x38] ;  /* 0x0000380005267984 */ /* 0x000ee80000000a00 */
[----:B------:R-:W-:Y:S04]  /*3cc0*/  LDS.64 R138, [R110+0x38] ;  /* 0x000038006e8a7984 */ /* 0x000fe80000000a00 */
[----:B------:R-:W3:Y:S01]  /*3cd0*/  LDS.64 R40, [R4+0x348] ;  /* 0x0003480004287984 */ /* 0x000ee20000000a00 */
[----:B0-----:R-:W-:-:S02]  /*3ce0*/  DFMA R26, R164, R30, R26 ;  /* 0x0000001ea41a722b */ /* 0x001fc4000000001a */
[----:B------:R-:W-:Y:S01]  /*3cf0*/  DFMA R18, R120, R222, RZ ;  /* 0x000000de7812722b */ /* 0x000fe200000000ff */
[----:B------:R-:W-:Y:S04]  /*3d00*/  LDS.64 R144, [R67+0x40] ;  /* 0x0000400043907984 */ /* 0x000fe80000000a00 */
[----:B------:R-:W0:Y:S04]  /*3d10*/  LDS.64 R30, [R5+0x40] ;  /* 0x00004000051e7984 */ /* 0x000e280000000a00 */
[----:B------:R-:W-:Y:S04]  /*3d20*/  LDS.64 R16, [R6+0x2328] ;  /* 0x0023280006107984 */ /* 0x000fe80000000a00 */
[----:B------:R-:W0:Y:S01]  /*3d30*/  LDS.128 R208, [R250+0x77b0] ;  /* 0x0077b000fad07984 */ /* 0x000e220000000c00 */
[----:B-1----:R-:W-:-:S02]  /*3d40*/  DFMA R24, R166, R28, R24 ;  /* 0x0000001ca618722b */ /* 0x002fc40000000018 */
[----:B------:R-:W-:Y:S01]  /*3d50*/  DFMA R22, R124, R216, R18 ;  /* 0x000000d87c16722b */ /* 0x000fe20000000012 */
[----:B------:R-:W-:Y:S01]  /*3d60*/  LDS.64 R140, [R110+0x40] ;  /* 0x000040006e8c7984 */ /* 0x000fe20000000a00 */
        /* <DEDUP_REMOVED lines=27> */
[----:B------:R-:W-:Y:S01]  /*3f20*/  DFMA R40, R16, R208, R32 ;  /* 0x000000d01028722b */ /* 0x000fe20000000020 */
[----:B------:R-:W-:Y:S04]  /*3f30*/  LDS.64 R28, [R67+0x58] ;  /* 0x00005800431c7984 */ /* 0x000fe80000000a00 */
[----:B------:R-:W0:Y:S04]  /*3f40*/  LDS.64 R78, [R5+0x58] ;  /* 0x00005800054e7984 */ /* 0x000e280000000a00 */
[----:B------:R-:W-:Y:S04]  /*3f50*/  LDS.64 R30, [R110+0x60] ;  /* 0x000060006e1e7984 */ /* 0x000fe80000000a00 */
[----:B------:R-:W0:Y:S04]  /*3f60*/  LDS.64 R84, [R4+0x5a0] ;  /* 0x0005a00004547984 */ /* 0x000e280000000a00 */
[----:B------:R-:W0:Y:S01]  /*3f70*/  LDS.64 R32, [R6+0x4650] ;  /* 0x0046500006207984 */ /* 0x000e220000000a00 */
        /* <DEDUP_REMOVED lines=8> */
[----:B----4-:R-:W-:-:S02]  /*4000*/  DFMA R72, R128, R44, R42 ;  /* 0x0000002c8048722b */ /* 0x010fc4000000002a */
[----:B--2---:R-:W-:Y:S01]  /*4010*/  DFMA R50, R20, R204, R46 ;  /* 0x000000cc1432722b */ /* 0x004fe2000000002e */
[----:B------:R-:W-:Y:S04]  /*4020*/  LDS.64 R40, [R67+0x68] ;  /* 0x0000680043287984 */ /* 0x000fe80000000a00 */
[----:B------:R-:W2:Y:S04]  /*4030*/  LDS.64 R86, [R5+0x68] ;  /* 0x0000680005567984 */ /* 0x000ea80000000a00 */
        /* <DEDUP_REMOVED lines=10> */
[----:B---3--:R-:W-:Y:S02]  /*40e0*/  DFMA R70, R130, R74, R70 ;  /* 0x0000004a8246722b */ /* 0x008fe40000000046 */
[----:B------:R-:W-:Y:S01]  /*40f0*/  DFMA R72, R24, R80, R72 ;  /* 0x000000501848722b */ /* 0x000fe20000000048 */
[----:B------:R-:W3:Y:S01]  /*4100*/  LDS.64 R50, [R6+0x6270] ;  /* 0x0062700006327984 */ /* 0x000ee20000000a00 */
[----:B------:R-:W-:-:S04]  /*4110*/  DFMA R68, R26, R200, R68 ;  /* 0x000000c81a44722b */ /* 0x000fc80000000044 */
[----:B0-----:R-:W-:Y:S02]  /*4120*/  DFMA R70, R28, R78, R70 ;  /* 0x0000004e1c46722b */ /* 0x001fe40000000046 */
[----:B------:R-:W-:Y:S02]  /*4130*/  DFMA R72, R30, R84, R72 ;  /* 0x000000541e48722b */ /* 0x000fe40000000048 */
[----:B------:R-:W-:-:S04]  /*4140*/  DFMA R68, R32, R202, R68 ;  /* 0x000000ca2044722b */ /* 0x000fc80000000044 */
[----:B-1----:R-:W-:Y:S02]  /*4150*/  DFMA R70, R34, R82, R70 ;  /* 0x000000522246722b */ /* 0x002fe40000000046 */
[----:B------:R-:W-:Y:S02]  /*4160*/  DFMA R72, R36, R88, R72 ;  /* 0x000000582448722b */ /* 0x000fe40000000048 */
[----:B------:R-:W-:-:S04]  /*4170*/  DFMA R68, R38, R196, R68 ;  /* 0x000000c42644722b */ /* 0x000fc80000000044 */
[----:B--2---:R-:W-:Y:S01]  /*4180*/  DFMA R70, R40, R86, R70 ;  /* 0x000000562846722b */ /* 0x004fe20000000046 */
[----:B------:R-:W-:Y:S06]  /*4190*/  BAR.SYNC.DEFER_BLOCKING 0x0 ;  /* 0x0000000000007b1d */ /* 0x000fec0000010000 */
[----:B----4-:R-:W-:Y:S02]  /*41a0*/  DFMA R188, R42, R188, R72 ;  /* 0x000000bc2abc722b */ /* 0x010fe40000000048 */
[----:B------:R-:W-:Y:S02]  /*41b0*/  DFMA R68, R44, R198, R68 ;  /* 0x000000c62c44722b */ /* 0x000fe40000000044 */
[----:B------:R-:W-:-:S04]  /*41c0*/  DFMA R182, R46, R182, R70 ;  /* 0x000000b62eb6722b */ /* 0x000fc80000000046 */
[----:B------:R-:W-:Y:S02]  /*41d0*/  DMUL R70, R188, R56 ;  /* 0x00000038bc467228 */ /* 0x000fe40000000000 */
[----:B------:R-:W-:Y:S02]  /*41e0*/  DFMA R68, R48, R192, R68 ;  /* 0x000000c03044722b */ /* 0x000fe40000000044 */
[----:B------:R-:W-:Y:S01]  /*41f0*/  DMUL R58, R188, R58 ;  /* 0x0000003abc3a7228 */ /* 0x000fe20000000000 */
[----:B------:R-:W-:-:S03]  /*4200*/  IMAD R8, R7, 0x708, R250 ;  /* 0x0000070807087824 */ /* 0x000fc600078e02fa */
[----:B------:R-:W-:Y:S02]  /*4210*/  DFMA R60, R182, R60, R70 ;  /* 0x0000003cb63c722b */ /* 0x000fe40000000046 */
[----:B---3--:R-:W-:Y:S02]  /*4220*/  DFMA R226, R50, R194, R68 ;  /* 0x000000c232e2722b */ /* 0x008fe40000000044 */
        /* <DEDUP_REMOVED lines=2905> */
[C---:B-1----:R-:W-:Y:S02]  /*f7c0*/  DFMA R48, R26.reuse, UR48, R48 ;  /* 0x000000301a307c2b */ /* 0x042fe40008000030 */
[C---:B------:R-:W-:Y:S01]  /*f7d0*/  DFMA R36, R26.reuse, UR60, R36 ;  /* 0x0000003c1a247c2b */ /* 0x040fe20008000024 */
[----:B------:R-:W1:Y:S01]  /*f7e0*/  LDCU.64 UR68, c[0x3][0x840] ;  /* 0x00c10800ff4477ac */ /* 0x000e620008000a00 */
[----:B--2---:R-:W-:Y:S02]  /*f7f0*/  DFMA R20, R26, UR50, R20 ;  /* 0x000000321a147c2b */ /* 0x004fe40008000014 */
[----:B------:R-:W-:Y:S01]  /*f800*/  DADD R6, R6, -R10 ;  /* 0x0000000006067229 */ /* 0x000fe2000000080a */
[----:B------:R-:W2:Y:S01]  /*f810*/  LDCU.64 UR48, c[0x3][0xa00] ;  /* 0x00c14000ff3077ac */ /* 0x000ea20008000a00 */
[----:B------:R-:W-:Y:S01]  /*f820*/  DFMA R30, R24, UR40, R30 ;  /* 0x00000028181e7c2b */ /* 0x000fe2000800001e */
[----:B------:R-:W2:Y:S01]  /*f830*/  LDCU.64 UR50, c[0x3][0xa08] ;  /* 0x00c14100ff3277ac */ /* 0x000ea20008000a00 */
[----:B------:R-:W-:-:S02]  /*f840*/  DFMA R38, R4, UR26, R38 ;  /* 0x0000001a04267c2b */ /* 0x000fc40008000026 */
[C---:B0-----:R-:W-:Y:S01]  /*f850*/  DFMA R50, R4.reuse, UR34, R50 ;  /* 0x0000002204327c2b */ /* 0x041fe20008000032 */
[----:B------:R-:W0:Y:S01]  /*f860*/  LDCU.64 UR52, c[0x3][0x860] ;  /* 0x00c10c00ff3477ac */ /* 0x000e220008000a00 */
[----:B------:R-:W-:Y:S02]  /*f870*/  DFMA R34, R4, UR56, R34 ;  /* 0x0000003804227c2b */ /* 0x000fe40008000022 */
        /* <DEDUP_REMOVED lines=19> */
[----:B--2---:R-:W-:Y:S02]  /*f9b0*/  DFMA R48, R6, UR48, R48 ;  /* 0x0000003006307c2b */ /* 0x004fe40008000030 */
[----:B------:R-:W-:Y:S02]  /*f9c0*/  DADD R12, R12, -R12 ;  /* 0x000000000c0c7229 */ /* 0x000fe4000000080c */
[----:B------:R-:W-:Y:S02]  /*f9d0*/  DFMA R20, R6, UR50, R20 ;  /* 0x0000003206147c2b */ /* 0x000fe40008000014 */
[C---:B------:R-:W-:Y:S02]  /*f9e0*/  DFMA R32, R10.reuse, UR22, R32 ;  /* 0x000000160a207c2b */ /* 0x040fe40008000020 */
[C---:B------:R-:W-:Y:S02]  /*f9f0*/  DFMA R34, R10.reuse, UR54, R34 ;  /* 0x000000360a227c2b */ /* 0x040fe40008000022 */
[----:B0-----:R-:W-:-:S02]  /*fa00*/  DFMA R38, R10, UR52, R38 ;  /* 0x000000340a267c2b */ /* 0x001fc40008000026 */
[C---:B------:R-:W-:Y:S02]  /*fa10*/  DFMA R42, R10.reuse, UR62, R42 ;  /* 0x0000003e0a2a7c2b */ /* 0x040fe4000800002a */
[----:B------:R-:W-:Y:S02]  /*fa20*/  DFMA R46, R10, UR26, R46 ;  /* 0x0000001a0a2e7c2b */ /* 0x000fe4000800002e */
[C---:B------:R-:W-:Y:S02]  /*fa30*/  DFMA R30, R12.reuse, UR44, R30 ;  /* 0x0000002c0c1e7c2b */ /* 0x040fe4000800001e */
[C---:B------:R-:W-:Y:S02]  /*fa40*/  DFMA R36, R12.reuse, UR42, R36 ;  /* 0x0000002a0c247c2b */ /* 0x040fe40008000024 */
[C---:B------:R-:W-:Y:S02]  /*fa50*/  DFMA R40, R12.reuse, UR38, R40 ;  /* 0x000000260c287c2b */ /* 0x040fe40008000028 */
[----:B------:R-:W-:-:S02]  /*fa60*/  DFMA R44, R12, UR60, R44 ;  /* 0x0000003c0c2c7c2b */ /* 0x000fc4000800002c */
[----:B------:R-:W-:Y:S02]  /*fa70*/  DFMA R48, R12, UR34, R48 ;  /* 0x000000220c307c2b */ /* 0x000fe40008000030 */
[----:B------:R-:W-:Y:S02]  /*fa80*/  DFMA R50, R10, UR56, R50 ;  /* 0x000000380a327c2b */ /* 0x000fe40008000032 */
[----:B------:R-:W-:Y:S01]  /*fa90*/  DFMA R20, R12, UR30, R20 ;  /* 0x0000001e0c147c2b */ /* 0x000fe20008000014 */
[----:B------:R-:W-:Y:S01]  /*faa0*/  ISETP.GT.U32.AND P2, PT, R252, 0xa4, PT ;  /* 0x000000a4fc00780c */ /* 0x000fe20003f44070 */
        /* <DEDUP_REMOVED lines=205> */
[----:B--2---:R-:W-:Y:S01]  /*10780*/  DFMA R32, R4, UR62, R32 ;  /* 0x0000003e04207c2b */ /* 0x004fe20008000020 */
[----:B------:R-:W2:Y:S01]  /*10790*/  LDCU.64 UR26, c[0x3][0xa08] ;  /* 0x00c14100ff1a77ac */ /* 0x000ea20008000a00 */
[C---:B---3--:R-:W-:Y:S01]  /*107a0*/  DFMA R34, R10.reuse, UR58, R34 ;  /* 0x0000003a0a227c2b */ /* 0x048fe20008000022 */
[----:B------:R-:W3:Y:S01]  /*107b0*/  LDCU.64 UR74, c[0x3][0x858] ;  /* 0x00c10b00ff4a77ac */ /* 0x000ee20008000a00 */
[C---:B----4-:R-:W-:Y:S01]  /*107c0*/  DFMA R42, R10.reuse, UR44, R42 ;  /* 0x0000002c0a2a7c2b */ /* 0x050fe2000800002a */
[----:B------:R-:W4:Y:S01]  /*107d0*/  LDCU.64 UR72, c[0x3][0x860] ;  /* 0x00c10c00ff4877ac */ /* 0x000f220008000a00 */
[----:B-1----:R-:W-:Y:S01]  /*107e0*/  DFMA R44, R10, UR56, R44 ;  /* 0x000000380a2c7c2b */ /* 0x002fe2000800002c */
        /* <DEDUP_REMOVED lines=15> */
[C---:B---3--:R-:W-:Y:S01]  /*108e0*/  DFMA R34, R6.reuse, UR54, R34 ;  /* 0x0000003606227c2b */ /* 0x048fe20008000022 */
[----:B------:R-:W3:Y:S01]  /*108f0*/  LDCU.64 UR42, c[0x3][0xa38] ;  /* 0x00c14700ff2a77ac */ /* 0x000ee20008000a00 */
[----:B----4-:R-:W-:-:S04]  /*10900*/  DFMA R36, R6, UR38, R36 ;  /* 0x0000002606247c2b */ /* 0x010fc80008000024 */
[----:B------:R-:W-:Y:S02]  /*10910*/  DADD R4, R16, R30 ;  /* 0x0000000010047229 */ /* 0x000fe4000000001e */
[----:B-1----:R-:W-:Y:S02]  /*10920*/  DFMA R42, R6, UR34, R42 ;  /* 0x00000022062a7c2b */ /* 0x002fe4000800002a */
[----:B------:R-:W-:Y:S02]  /*10930*/  DADD R16, R16, -R30 ;  /* 0x0000000010107229 */ /* 0x000fe4000000081e */
[----:B0-----:R-:W-:Y:S01]  /*10940*/  DFMA R44, R6, UR30, R44 ;  /* 0x0000001e062c7c2b */ /* 0x001fe2000800002c */
[----:B------:R1:W-:Y:S01]  /*10950*/  STS.64 [R2], R4 ;  /* 0x0000000402007388 */ /* 0x0003e20000000a00 */
[----:B------:R-:W-:Y:S02]  /*10960*/  DADD R10, R38, R36 ;  /* 0x00000000260a7229 */ /* 0x000fe40000000024 */
[----:B--2---:R-:W-:Y:S01]  /*10970*/  DFMA R48, R12, UR48, R48 ;  /* 0x000000300c307c2b */ /* 0x004fe20008000030 */
[----:B------:R1:W-:Y:S01]  /*10980*/  STS.64 [R2+0x4b0], R16 ;  /* 0x0004b01002007388 */ /* 0x0003e20000000a00 */
[----:B------:R-:W-:-:S02]  /*10990*/  DADD R12, R40, R42 ;  /* 0x00000000280c7229 */ /* 0x000fc4000000002a */
[----:B---3--:R-:W-:Y:S01]  /*109a0*/  DFMA R50, R6, UR42, R50 ;  /* 0x0000002a06327c2b */ /* 0x008fe20008000032 */
        /* <DEDUP_REMOVED lines=15> */
[----:B------:R1:W-:Y:S02]  /*10aa0*/  STS.64 [R2+0x258], R48 ;  /* 0x0002583002007388 */ /* 0x0003e40000000a00 */
.L_x_61:
[----:B------:R-:W-:Y:S05]  /*10ab0*/  BSYNC.RECONVERGENT B0 ;  /* 0x0000000000007941 */ /* 0x000fea0003800200 */
.L_x_60:
        /* <DEDUP_REMOVED lines=238> */
.L_x_62:
        /* <DEDUP_REMOVED lines=14> */
.L_x_415:


//--------------------- .text._Z32massMatrixMultiplyConstantKernelILi11ELi14ELi1EEvidPKdS1_S1_S1_S1_S1_S1_Pd --------------------------
	.section	.text._Z32massMatrixMultiplyConstantKernelILi11ELi14ELi1EEvidPKdS1_S1_S1_S1_S1_S1_Pd,"ax",@progbits
	.align	128
        .global         _Z32massMatrixMultiplyConstantKernelILi11ELi14ELi1EEvidPKdS1_S1_S1_S1_S1_S1_Pd
        .type           _Z32massMatrixMultiplyConstantKernelILi11ELi14ELi1EEvidPKdS1_S1_S1_S1_S1_S1_Pd,@function
        .size           _Z32massMatrixMultiplyConstantKernelILi11ELi14ELi1EEvidPKdS1_S1_S1_S1_S1_S1_Pd,(.L_x_416 - _Z32massMatrixMultiplyConstantKernelILi11ELi14ELi1EEvidPKdS1_S1_S1_S1_S1_S1_Pd)
        .other          _Z32massMatrixMultiplyConstantKernelILi11ELi14ELi1EEvidPKdS1_S1_S1_S1_S1_S1_Pd,@"STO_CUDA_ENTRY STV_DEFAULT"
_Z32massMatrixMultiplyConstantKernelILi11ELi14ELi1EEvidPKdS1_S1_S1_S1_S1_S1_Pd:
.text._Z32massMatrixMultiplyConstantKernelILi11ELi14ELi1EEvidPKdS1_S1_S1_S1_S1_S1_Pd:
[----:B------:R-:W-:Y:S01]  /*0000*/  LDC R1, c[0x0][0x37c] ;  /* 0x0000df00ff017b82 */ /* 0x000fe20000000800 */
[----:B------:R-:W0:Y:S07]  /*0010*/  S2R R15, SR_TID.X ;  /* 0x00000000000f7919 */ /* 0x000e2e0000002100 */
[----:B------:R-:W1:Y:S01]  /*0020*/  LDC.64 R2, c[0x0][0x3a8] ;  /* 0x0000ea00ff027b82 */ /* 0x000e620000000a00 */
[----:B------:R-:W2:Y:S01]  /*0030*/  LDCU UR5, c[0x0][0x380] ;  /* 0x00007000ff0577ac */ /* 0x000ea20008000800 */
[----:B------:R-:W3:Y:S01]  /*0040*/  S2R R7, SR_TID.Y ;  /* 0x0000000000077919 */ /* 0x000ee20000002200 */
[----:B------:R-:W4:Y:S05]  /*0050*/  LDCU.64 UR76, c[0x0][0x358] ;  /* 0x00006b00ff4c77ac */ /* 0x000f2a0008000a00 */
[----:B------:R-:W3:Y:S01]  /*0060*/  S2UR UR4, SR_CTAID.X ;  /* 0x00000000000479c3 */ /* 0x000ee20000002500 */
[C---:B0-----:R-:W-:Y:S01]  /*0070*/  PRMT R0, R15.reuse, 0x9910, RZ ;  /* 0x000099100f007816 */ /* 0x041fe200000000ff */
[----:B-1----:R-:W-:-:S04]  /*0080*/  IMAD.WIDE.U32 R2, R15, 0x8, R2 ;  /* 0x000000080f027825 */ /* 0x002fc800078e0002 */
[----:B------:R-:W-:Y:S01]  /*0090*/  IMAD R0, R0, 0x75, RZ ;  /* 0x0000007500007824 */ /* 0x000fe200078e02ff */
[----:B----4-:R0:W4:Y:S01]  /*00a0*/  LDG.E.64.CONSTANT R10, desc[UR76][R2.64] ;  /* 0x0000004c020a7981 */ /* 0x010122000c1e9b00 */
[----:B------:R-:W-:Y:S02]  /*00b0*/  LOP3.LUT R8, R15, 0xffff, RZ, 0xc0, !PT ;  /* 0x0000ffff0f087812 */ /* 0x000fe400078ec0ff */
[----:B------:R-:W-:Y:S01]  /*00c0*/  MOV R9, 0x400 ;  /* 0x0000040000097802 */ /* 0x000fe20000000f00 */
[----:B------:R-:W1:Y:S01]  /*00d0*/  S2R R6, SR_CgaCtaId ;  /* 0x0000000000067919 */ /* 0x000e620000008800 */
[----:B------:R-:W-:Y:S01]  /*00e0*/  LOP3.LUT R4, R0, 0xffff, RZ, 0xc0, !PT ;  /* 0x0000ffff00047812 */ /* 0x000fe200078ec0ff */
[----:B---3--:R-:W-:Y:S01]  /*00f0*/  VIADD R0, R7, UR4 ;  /* 0x0000000407007c36 */ /* 0x008fe20008000000 */
[----:B------:R-:W-:Y:S01]  /*0100*/  ISETP.GT.U32.AND P1, PT, R15, 0x78, PT ;  /* 0x000000780f00780c */ /* 0x000fe20003f24070 */
[C---:B------:R-:W-:Y:S01]  /*0110*/  IMAD R13, R8.reuse, 0x124a, RZ ;  /* 0x0000124a080d7824 */ /* 0x040fe200078e02ff */
[----:B------:R-:W-:Y:S01]  /*0120*/  SHF.R.U32.HI R4, RZ, 0x8, R4 ;  /* 0x00000008ff047819 */ /* 0x000fe20000011604 */
[----:B0-----:R-:W-:Y:S01]  /*0130*/  IMAD R2, R8, 0x1746, RZ ;  /* 0x0000174608027824 */ /* 0x001fe200078e02ff */
[----:B--2---:R-:W-:-:S02]  /*0140*/  ISETP.GE.AND P0, PT, R0, UR5, PT ;  /* 0x0000000500007c0c */ /* 0x004fc4000bf06270 */
[----:B------:R-:W-:Y:S01]  /*0150*/  SHF.R.U32.HI R13, RZ, 0x10, R13 ;  /* 0x00000010ff0d7819 */ /* 0x000fe2000001160d */
[----:B------:R-:W-:Y:S01]  /*0160*/  IMAD.MOV R12, RZ, RZ, -R4 ;  /* 0x000000ffff0c7224 */ /* 0x000fe200078e0a04 */
[----:B------:R-:W-:Y:S02]  /*0170*/  ISETP.LT.U32.AND P0, PT, R15, 0x79, !P0 ;  /* 0x000000790f00780c */ /* 0x000fe40004701070 */
[----:B------:R-:W-:Y:S02]  /*0180*/  SHF.R.U32.HI R2, RZ, 0x10, R2 ;  /* 0x00000010ff027819 */ /* 0x000fe40000011602 */
[----:B------:R-:W-:Y:S02]  /*0190*/  PRMT R12, R12, 0x7710, RZ ;  /* 0x000077100c0c7816 */ /* 0x000fe400000000ff */
[----:B------:R-:W-:Y:S02]  /*01a0*/  PRMT R3, R2, 0x9910, RZ ;  /* 0x0000991002037816 */ /* 0x000fe400000000ff */
[----:B------:R-:W-:Y:S01]  /*01b0*/  PRMT R14, R13, 0x9910, RZ ;  /* 0x000099100d0e7816 */ /* 0x000fe200000000ff */
[----:B------:R-:W-:Y:S01]  /*01c0*/  IMAD.IADD R2, R12, 0x1, R15 ;  /* 0x000000010c027824 */ /* 0x000fe200078e020f */
[----:B------:R-:W-:Y:S01]  /*01d0*/  BSSY.RECONVERGENT B0, `(.L_x_63) ;  /* 0x000010e000007945 */ /* 0x000fe20003800200 */
[----:B------:R-:W-:Y:S01]  /*01e0*/  IMAD.MOV.U32 R12, RZ, RZ, R3 ;  /* 0x000000ffff0c7224 */ /* 0x000fe200078e0003 */
[----:B------:R-:W-:Y:S01]  /*01f0*/  ISETP.GE.U32.AND P2, PT, R15, 0x9a, PT ;  /* 0x0000009a0f00780c */ /* 0x000fe20003f46070 */
[----:B------:R-:W0:Y:S01]  /*0200*/  @P0 LDC.64 R18, c[0x0][0x3c0] ;  /* 0x0000f000ff120b82 */ /* 0x000e220000000a00 */
[----:B------:R-:W-:Y:S01]  /*0210*/  @P0 IMAD R43, R0, 0x533, R15 ;  /* 0x00000533002b0824 */ /* 0x000fe200078e020f */
[----:B------:R-:W-:Y:S01]  /*0220*/  LOP3.LUT R5, R2, 0xfe, RZ, 0xc0, !PT ;  /* 0x000000fe02057812 */ /* 0x000fe200078ec0ff */
[----:B------:R-:W-:-:S02]  /*0230*/  IMAD R2, R12, 0xb, RZ ;  /* 0x0000000b0c027824 */ /* 0x000fc400078e02ff */
[----:B------:R-:W-:Y:S01]  /*0240*/  VIADD R3, R9, 0xc40 ;  /* 0x00000c4009037836 */ /* 0x000fe20000000000 */
[----:B------:R-:W-:Y:S01]  /*0250*/  LEA.HI R5, R5, R4, RZ, 0x1f ;  /* 0x0000000405057211 */ /* 0x000fe200078ff8ff */
[----:B------:R-:W-:-:S03]  /*0260*/  IMAD.MOV R2, RZ, RZ, -R2 ;  /* 0x000000ffff027224 */ /* 0x000fc600078e0a02 */
[----:B-1----:R-:W-:Y:S02]  /*0270*/  LEA R12, R6, R3, 0x18 ;  /* 0x00000003060c7211 */ /* 0x002fe400078ec0ff */
[----:B------:R-:W-:Y:S02]  /*0280*/  PRMT R2, R2, 0x7710, RZ ;  /* 0x0000771002027816 */ /* 0x000fe400000000ff */
[----:B------:R-:W-:Y:S01]  /*0290*/  LOP3.LUT R5, R5, 0xf8, RZ, 0xc0, !PT ;  /* 0x000000f805057812 */ /* 0x000fe200078ec0ff */
[----:B------:R-:W-:Y:S02]  /*02a0*/  IMAD R12, R7, 0x55c0, R12 ;  /* 0x000055c0070c7824 */ /* 0x000fe400078e020c */
[----:B------:R-:W-:Y:S01]  /*02b0*/  IMAD.IADD R2, R2, 0x1, R15 ;  /* 0x0000000102027824 */ /* 0x000fe200078e020f */
[----:B------:R-:W-:Y:S01]  /*02c0*/  SHF.R.U32.HI R3, RZ, 0x3, R5 ;  /* 0x00000003ff037819 */ /* 0x000fe20000011605 */
[----:B------:R-:W-:-:S03]  /*02d0*/  VIADD R5, R9, 0x6200 ;  /* 0x0000620009057836 */ /* 0x000fc60000000000 */
[----:B------:R-:W-:Y:S01]  /*02e0*/  LOP3.LUT R8, R2, 0xffff, RZ, 0xc0, !PT ;  /* 0x0000ffff02087812 */ /* 0x000fe200078ec0ff */
[----:B------:R-:W-:Y:S01]  /*02f0*/  IMAD R4, R3, 0x70, R12 ;  /* 0x0000007003047824 */ /* 0x000fe200078e020c */
[----:B------:R-:W-:Y:S01]  /*0300*/  LEA R5, R6, R5, 0x18 ;  /* 0x0000000506057211 */ /* 0x000fe200078ec0ff */
[----:B0-----:R-:W-:-:S04]  /*0310*/  @P0 IMAD.WIDE R18, R43, 0x8, R18 ;  /* 0x000000082b120825 */ /* 0x001fc800078e0212 */
[--C-:B------:R-:W-:Y:S01]  /*0320*/  IMAD R3, R3, 0x5b0, R4.reuse ;  /* 0x000005b003037824 */ /* 0x100fe200078e0204 */
[----:B------:R0:W5:Y:S01]  /*0330*/  @P0 LDG.E.64.CONSTANT R20, desc[UR76][R18.64] ;  /* 0x0000004c12140981 */ /* 0x000162000c1e9b00 */
[----:B------:R-:W-:Y:S02]  /*0340*/  IMAD R2, R8, 0x8, R4 ;  /* 0x0000000808027824 */ /* 0x000fe400078e0204 */
        /* <DEDUP_REMOVED lines=15> */
[----:B------:R-:W-:-:S05]  /*0440*/  IMAD.IADD R156, R156, 0x1, R15 ;  /* 0x000000019c9c7824 */ /* 0x000fca00078e020f */
[----:B------:R-:W-:Y:S01]  /*0450*/  LOP3.LUT R156, R156, 0xffff, RZ, 0xc0, !PT ;  /* 0x0000ffff9c9c7812 */ /* 0x000fe200078ec0ff */
[----:B----4-:R1:W-:Y:S02]  /*0460*/  STS.64 [R41], R10 ;  /* 0x0000000a29007388 */ /* 0x0103e40000000a00 */
        /* <DEDUP_REMOVED lines=29> */
[----:B------:R-:W-:Y:S01]  /*0640*/  DFMA R44, R38, UR46, R44 ;  /* 0x0000002e262c7c2b */ /* 0x000fe2000800002c */
[----:B------:R-:W-:Y:S01]  /*0650*/  MOV.SPILL R51, UR66 ;  /* 0x0000004200337c02 */ /* 0x000fe20009000f00 */
[----:B---3--:R-:W-:Y:S01]  /*0660*/  UMOV UR64, UR72 ;  /* 0x0000004800407c82 */ /* 0x008fe20008000000 */
[----:B------:R-:W-:Y:S01]  /*0670*/  UMOV UR65, UR73 ;  /* 0x0000004900417c82 */ /* 0x000fe20008000000 */
[----:B------:R-:W-:Y:S01]  /*0680*/  UMOV UR46, UR64 ;  /* 0x00000040002e7c82 */ /* 0x000fe20008000000 */
[----:B------:R-:W-:Y:S01]  /*0690*/  UMOV UR47, UR65 ;  /* 0x00000041002f7c82 */ /* 0x000fe20008000000 */
[C---:B----4-:R-:W-:Y:S01]  /*06a0*/  DFMA R40, R18.reuse, UR32, RZ ;  /* 0x0000002012287c2b */ /* 0x050fe200080000ff */
[----:B------:R-:W3:Y:S01]  /*06b0*/  LDCU.128 UR64, c[0x3][0x8d0] ;  /* 0x00c11a00ff4077ac */ /* 0x000ee20008000c00 */
[----:B------:R-:W-:Y:S01]  /*06c0*/  UMOV UR32, UR74 ;  /* 0x0000004a00207c82 */ /* 0x000fe20008000000 */
[----:B------:R-:W-:Y:S01]  /*06d0*/  UMOV UR33, UR75 ;  /* 0x0000004b00217c82 */ /* 0x000fe20008000000 */
[----:B-1----:R-:W-:Y:S01]  /*06e0*/  UMOV UR74, UR40 ;  /* 0x00000028004a7c82 */ /* 0x002fe20008000000 */
[----:B------:R-:W-:Y:S01]  /*06f0*/  UMOV UR75, UR41 ;  /* 0x00000029004b7c82 */ /* 0x000fe20008000000 */
[----:B------:R-:W-:Y:S01]  /*0700*/  R2UR.FILL UR41, R10 ;  /* 0x000000000a2972ca */ /* 0x000fe200004e0000 */
[----:B------:R-:W-:Y:S01]  /*0710*/  UMOV UR72, UR42 ;  /* 0x0000002a00487c82 */ /* 0x000fe20008000000 */
[----:B------:R-:W-:Y:S01]  /*0720*/  R2UR.FILL UR40, R14 ;  /* 0x000000000e2872ca */ /* 0x000fe200004e0000 */
[----:B------:R-:W-:Y:S01]  /*0730*/  UMOV UR73, UR43 ;  /* 0x0000002b00497c82 */ /* 0x000fe20008000000 */
[----:B------:R-:W-:Y:S01]  /*0740*/  R2UR.FILL UR43, R4 ;  /* 0x00000000042b72ca */ /* 0x000fe200004e0000 */
[----:B------:R-:W1:Y:S01]  /*0750*/  LDCU.128 UR52, c[0x3][0x820] ;  /* 0x00c10400ff3477ac */ /* 0x000e620008000c00 */
[----:B------:R-:W-:Y:S01]  /*0760*/  R2UR.FILL UR42, R8 ;  /* 0x00000000082a72ca */ /* 0x000fe200004e0000 */
[----:B--2---:R-:W-:Y:S01]  /*0770*/  DFMA R42, R18, UR36, RZ ;  /* 0x00000024122a7c2b */ /* 0x004fe200080000ff */
[----:B------:R-:W2:Y:S01]  /*0780*/  LDCU.128 UR56, c[0x3][0x8f0] ;  /* 0x00c11e00ff3877ac */ /* 0x000ea20008000c00 */
[----:B------:R-:W-:Y:S01]  /*0790*/  DFMA R40, R38, UR34, R40 ;  /* 0x0000002226287c2b */ /* 0x000fe20008000028 */
[----:B---3--:R-:W-:Y:S01]  /*07a0*/  UMOV UR44, UR64 ;  /* 0x00000040002c7c82 */ /* 0x008fe20008000000 */
[----:B------:R-:W-:-:S04]  /*07b0*/  UMOV UR45, UR65 ;  /* 0x00000041002d7c82 */ /* 0x000fc80008000000 */
[----:B------:R-:W-:Y:S01]  /*07c0*/  DFMA R46, R18, UR40, RZ ;  /* 0x00000028122e7c2b */ /* 0x000fe200080000ff */
[----:B------:R-:W3:Y:S01]  /*07d0*/  LDCU.128 UR60, c[0x3][0x8c0] ;  /* 0x00c11800ff3c77ac */ /* 0x000ee20008000c00 */
[----:B------:R-:W-:Y:S01]  /*07e0*/  R2UR.FILL UR65, R52 ;  /* 0x00000000344172ca */ /* 0x000fe200004e0000 */
[C---:B------:R-:W-:Y:S01]  /*07f0*/  DFMA R42, R38.reuse, UR38, R42 ;  /* 0x00000026262a7c2b */ /* 0x040fe2000800002a */
[----:B------:R-:W-:Y:S01]  /*0800*/  R2UR.FILL UR64, R53 ;  /* 0x00000000354072ca */ /* 0x000fe200004e0000 */
[----:B------:R-:W4:Y:S03]  /*0810*/  LDCU.128 UR16, c[0x3][0x920] ;  /* 0x00c12400ff1077ac */ /* 0x000f260008000c00 */
[----:B------:R-:W-:Y:S01]  /*0820*/  DFMA R48, R38, UR42, R46 ;  /* 0x0000002a26307c2b */ /* 0x000fe2000800002e */
[----:B------:R-:W4:Y:S01]  /*0830*/  LDCU.128 UR8, c[0x3][0x980] ;  /* 0x00c13000ff0877ac */ /* 0x000f220008000c00 */
[----:B0-----:R-:W-:-:S02]  /*0840*/  DFMA R46, R18, UR48, RZ ;  /* 0x00000030122e7c2b */ /* 0x001fc400080000ff */
[C---:B-1----:R-:W-:Y:S01]  /*0850*/  DFMA R54, R18.reuse, UR52, RZ ;  /* 0x0000003412367c2b */ /* 0x042fe200080000ff */
[----:B------:R-:W-:Y:S01]  /*0860*/  UMOV UR48, UR66 ;  /* 0x0000004200307c82 */ /* 0x000fe20008000000 */
[----:B------:R-:W-:Y:S01]  /*0870*/  UMOV UR49, UR67 ;  /* 0x0000004300317c82 */ /* 0x000fe20008000000 */
[----:B------:R-:W-:Y:S01]  /*0880*/  R2UR.FILL UR67, R50 ;  /* 0x00000000324372ca */ /* 0x000fe200004e0000 */
[----:B------:R-:W0:Y:S01]  /*0890*/  LDCU.128 UR20, c[0x3][0x950] ;  /* 0x00c12a00ff1477ac */ /* 0x000e220008000c00 */
[----:B------:R-:W-:Y:S01]  /*08a0*/  R2UR.FILL UR66, R51 ;  /* 0x00000000334272ca */ /* 0x000fe200004e0000 */
[----:B------:R-:W-:Y:S01]  /*08b0*/  DFMA R50, R18, UR64, RZ ;  /* 0x0000004012327c2b */ /* 0x000fe200080000ff */
[----:B------:R-:W1:Y:S01]  /*08c0*/  LDCU.128 UR12, c[0x3][0x9b0] ;  /* 0x00c13600ff0c77ac */ /* 0x000e620008000c00 */
[C---:B--2---:R-:W-:Y:S02]  /*08d0*/  DFMA R30, R20.reuse, UR56, RZ ;  /* 0x00000038141e7c2b */ /* 0x044fe400080000ff */
[----:B---3--:R-:W-:Y:S01]  /*08e0*/  DFMA R18, R20, UR60, RZ ;  /* 0x0000003c14127c2b */ /* 0x008fe200080000ff */
[----:B------:R-:W2:Y:S01]  /*08f0*/  LDCU.128 UR4, c[0x3][0x9e0] ;  /* 0x00c13c00ff0477ac */ /* 0x000ea20008000c00 */
[----:B------:R-:W-:-:S02]  /*0900*/  DFMA R52, R38, UR50, R46 ;  /* 0x0000003226347c2b */ /* 0x000fc4000800002e */
[C---:B------:R-:W-:Y:S01]  /*0910*/  DFMA R58, R38.reuse, UR54, R54 ;  /* 0x00000036263a7c2b */ /* 0x040fe20008000036 */
        /* <DEDUP_REMOVED lines=10> */
[----:B----4-:R-:W-:Y:S01]  /*09c0*/  DFMA R38, R20, UR16, RZ ;  /* 0x0000001014267c2b */ /* 0x010fe200080000ff */
[----:B------:R-:W4:Y:S01]  /*09d0*/  LDCU.128 UR24, c[0x3][0x740] ;  /* 0x00c0e800ff1877ac */ /* 0x000f220008000c00 */
[----:B------:R-:W-:Y:S02]  /*09e0*/  DFMA R30, R22, UR58, R30 ;  /* 0x0000003a161e7c2b */ /* 0x000fe4000800001e */
[----:B------:R-:W-:Y:S01]  /*09f0*/  DFMA R50, R20, UR8, RZ ;  /* 0x0000000814327c2b */ /* 0x000fe200080000ff */
[----:B------:R-:W4:Y:S01]  /*0a00*/  LDCU.128 UR28, c[0x3][0x770] ;  /* 0x00c0ee00ff1c77ac */ /* 0x000f220008000c00 */
[----:B------:R-:W-:Y:S02]  /*0a10*/  DFMA R18, R22, UR62, R18 ;  /* 0x0000003e16127c2b */ /* 0x000fe40008000012 */
[C---:B0-----:R-:W-:Y:S01]  /*0a20*/  DFMA R46, R20.reuse, UR20, RZ ;  /* 0x00000014142e7c2b */ /* 0x041fe200080000ff */
[----:B------:R-:W0:Y:S01]  /*0a30*/  LDCU.128 UR32, c[0x3][0x800] ;  /* 0x00c10000ff2077ac */ /* 0x000e220008000c00 */
[----:B-1----:R-:W-:-:S02]  /*0a40*/  DFMA R54, R20, UR12, RZ ;  /* 0x0000000c14367c2b */ /* 0x002fc400080000ff */
[----:B--2---:R-:W-:Y:S01]  /*0a50*/  DFMA R20, R20, UR4, RZ ;  /* 0x0000000414147c2b */ /* 0x004fe200080000ff */
[----:B------:R-:W1:Y:S01]  /*0a60*/  LDCU.128 UR36, c[0x3][0x830] ;  /* 0x00c10600ff2477ac */ /* 0x000e620008000c00 */
[C---:B------:R-:W-:Y:S02]  /*0a70*/  DFMA R38, R22.reuse, UR18, R38 ;  /* 0x0000001216267c2b */ /* 0x040fe40008000026 */
[C---:B------:R-:W-:Y:S01]  /*0a80*/  DFMA R46, R22.reuse, UR22, R46 ;  /* 0x00000016162e7c2b */ /* 0x040fe2000800002e */
[----:B------:R-:W2:Y:S01]  /*0a90*/  LDCU.128 UR40, c[0x3][0x900] ;  /* 0x00c12000ff2877ac */ /* 0x000ea20008000c00 */
[C---:B------:R-:W-:Y:S02]  /*0aa0*/  DFMA R50, R22.reuse, UR10, R50 ;  /* 0x0000000a16327c2b */ /* 0x040fe40008000032 */
[C---:B------:R-:W-:Y:S01]  /*0ab0*/  DFMA R54, R22.reuse, UR14, R54 ;  /* 0x0000000e16367c2b */ /* 0x040fe20008000036 */
[----:B------:R-:W2:Y:S01]  /*0ac0*/  LDCU.128 UR44, c[0x3][0x930] ;  /* 0x00c12600ff2c77ac */ /* 0x000ea20008000c00 */
[----:B------:R-:W-:-:S02]  /*0ad0*/  DFMA R20, R22, UR6, R20 ;  /* 0x0000000616147c2b */ /* 0x000fc40008000014 */
[C---:B---3--:R-:W-:Y:S01]  /*0ae0*/  DFMA R40, R36.reuse, UR68, R40 ;  /* 0x0000004424287c2b */ /* 0x048fe20008000028 */
[----:B------:R-:W-:Y:S01]  /*0af0*/  UMOV UR66, UR48 ;  /* 0x0000003000427c82 */ /* 0x000fe20008000000 */
[----:B------:R-:W-:Y:S01]  /*0b00*/  UMOV UR67, UR49 ;  /* 0x0000003100437c82 */ /* 0x000fe20008000000 */
[----:B------:R-:W-:Y:S01]  /*0b10*/  UMOV UR16, UR56 ;  /* 0x0000003800107c82 */ /* 0x000fe20008000000 */
[----:B------:R-:W-:Y:S01]  /*0b20*/  UMOV UR17, UR57 ;  /* 0x0000003900117c82 */ /* 0x000fe20008000000 */
[----:B------:R-:W3:Y:S01]  /*0b30*/  LDCU.128 UR48, c[0x3][0x960] ;  /* 0x00c12c00ff3077ac */ /* 0x000ee20008000c00 */
[C---:B----4-:R-:W-:Y:S02]  /*0b40*/  DFMA R42, R36.reuse, UR24, R42 ;  /* 0x00000018242a7c2b */ /* 0x050fe4000800002a */
[C---:B------:R-:W-:Y:S01]  /*0b50*/  DFMA R44, R36.reuse, UR28, R44 ;  /* 0x0000001c242c7c2b */ /* 0x040fe2000800002c */
[----:B------:R-:W4:Y:S01]  /*0b60*/  LDCU.128 UR52, c[0x3][0x990] ;  /* 0x00c13200ff3477ac */ /* 0x000f220008000c00 */
[----:B0-----:R-:W-:-:S02]  /*0b70*/  DFMA R56, R36, UR32, R56 ;  /* 0x0000002024387c2b */ /* 0x001fc40008000038 */
[----:B-1----:R-:W-:Y:S01]  /*0b80*/  DFMA R58, R36, UR36, R58 ;  /* 0x00000024243a7c2b */ /* 0x002fe2000800003a */
[----:B------:R-:W0:Y:S01]  /*0b90*/  LDCU.128 UR56, c[0x3][0x9c0] ;  /* 0x00c13800ff3877ac */ /* 0x000e220008000c00 */
[C---:B------:R-:W-:Y:S02]  /*0ba0*/  DFMA R18, R24.reuse, UR16, R18 ;  /* 0x0000001018127c2b */ /* 0x040fe40008000012 */
[----:B--2---:R-:W-:Y:S01]  /*0bb0*/  DFMA R30, R24, UR40, R30 ;  /* 0x00000028181e7c2b */ /* 0x004fe2000800001e */
[----:B------:R-:W-:Y:S01]  /*0bc0*/  UMOV UR8, UR60 ;  /* 0x0000003c00087c82 */ /* 0x000fe20008000000 */
[----:B------:R-:W-:Y:S01]  /*0bd0*/  UMOV UR9, UR61 ;  /* 0x0000003d00097c82 */ /* 0x000fe20008000000 */
[----:B------:R-:W1:Y:S01]  /*0be0*/  LDCU.128 UR60, c[0x3][0x9f0] ;  /* 0x00c13e00ff3c77ac */ /* 0x000e620008000c00 */
[----:B------:R-:W-:Y:S02]  /*0bf0*/  DFMA R48, R36, UR8, R48 ;  /* 0x0000000824307c2b */ /* 0x000fe40008000030 */
[----:B------:R-:W-:Y:S01]  /*0c00*/  DFMA R38, R24, UR44, R38 ;  /* 0x0000002c18267c2b */ /* 0x000fe20008000026 */
        /* <DEDUP_REMOVED lines=15> */
[C---:B---3--:R-:W-:Y:S01]  /*0d00*/  DFMA R46, R24.reuse, UR48, R46 ;  /* 0x00000030182e7c2b */ /* 0x048fe2000800002e */
[----:B------:R-:W2:Y:S01]  /*0d10*/  LDCU.128 UR72, c[0x3][0x720] ;  /* 0x00c0e400ff4877ac */ /* 0x000ea20008000c00 */
[----:B----4-:R-:W-:-:S02]  /*0d20*/  DFMA R50, R24, UR52, R50 ;  /* 0x0000003418327c2b */ /* 0x010fc40008000032 */
[C---:B0-----:R-:W-:Y:S01]  /*0d30*/  DFMA R54, R24.reuse, UR56, R54 ;  /* 0x0000003818367c2b */ /* 0x041fe20008000036 */
[----:B------:R-:W0:Y:S01]  /*0d40*/  LDCU.128 UR64, c[0x3][0x750] ;  /* 0x00c0ea00ff4077ac */ /* 0x000e220008000c00 */
[----:B-1----:R-:W-:Y:S02]  /*0d50*/  DFMA R24, R24, UR60, R20 ;  /* 0x0000003c18187c2b */ /* 0x002fe40008000014 */
[C---:B------:R-:W-:Y:S01]  /*0d60*/  DFMA R40, R34.reuse, UR70, R40 ;  /* 0x0000004622287c2b */ /* 0x040fe20008000028 */
[----:B------:R-:W1:Y:S01]  /*0d70*/  LDCU.128 UR4, c[0x3][0x780] ;  /* 0x00c0f000ff0477ac */ /* 0x000e620008000c00 */
[C---:B------:R-:W-:Y:S02]  /*0d80*/  DFMA R42, R34.reuse, UR26, R42 ;  /* 0x0000001a222a7c2b */ /* 0x040fe4000800002a */
[C---:B------:R-:W-:Y:S01]  /*0d90*/  DFMA R44, R34.reuse, UR30, R44 ;  /* 0x0000001e222c7c2b */ /* 0x040fe2000800002c */
[----:B------:R-:W3:Y:S01]  /*0da0*/  LDCU.128 UR8, c[0x3][0x7b0] ;  /* 0x00c0f600ff0877ac */ /* 0x000ee20008000c00 */
[----:B------:R-:W-:-:S02]  /*0db0*/  DFMA R48, R34, UR32, R48 ;  /* 0x0000002022307c2b */ /* 0x000fc40008000030 */
[C---:B------:R-:W-:Y:S01]  /*0dc0*/  DFMA R52, R34.reuse, UR28, R52 ;  /* 0x0000001c22347c2b */ /* 0x040fe20008000034 */
[----:B------:R-:W4:Y:S01]  /*0dd0*/  LDCU.128 UR12, c[0x3][0x7e0] ;  /* 0x00c0fc00ff0c77ac */ /* 0x000f220008000c00 */
        /* <DEDUP_REMOVED lines=13> */
[----:B------:R-:W-:Y:S01]  /*0eb0*/  DADD R18, R16, R16 ;  /* 0x0000000010127229 */ /* 0x000fe20000000010 */
[----:B------:R-:W4:Y:S01]  /*0ec0*/  LDCU.128 UR28, c[0x3][0x940] ;  /* 0x00c12800ff1c77ac */ /* 0x000f220008000c00 */
[----:B--2---:R-:W-:-:S02]  /*0ed0*/  DFMA R40, R32, UR72, R40 ;  /* 0x0000004820287c2b */ /* 0x004fc40008000028 */
[C---:B0-----:R-:W-:Y:S01]  /*0ee0*/  DFMA R42, R32.reuse, UR64, R42 ;  /* 0x00000040202a7c2b */ /* 0x041fe2000800002a */
[----:B------:R-:W0:Y:S01]  /*0ef0*/  LDCU.128 UR32, c[0x3][0x970] ;  /* 0x00c12e00ff2077ac */ /* 0x000e220008000c00 */
[C---:B-1----:R-:W-:Y:S02]  /*0f00*/  DFMA R44, R32.reuse, UR4, R44 ;  /* 0x00000004202c7c2b */ /* 0x042fe4000800002c */
[C---:B---3--:R-:W-:Y:S01]  /*0f10*/  DFMA R48, R32.reuse, UR8, R48 ;  /* 0x0000000820307c2b */ /* 0x048fe20008000030 */
[----:B------:R-:W1:Y:S01]  /*0f20*/  LDCU.128 UR36, c[0x3][0x9a0] ;  /* 0x00c13400ff2477ac */ /* 0x000e620008000c00 */
[C---:B----4-:R-:W-:Y:S02]  /*0f30*/  DFMA R52, R32.reuse, UR12, R52 ;  /* 0x0000000c20347c2b */ /* 0x050fe40008000034 */
[C---:B------:R-:W-:Y:S01]  /*0f40*/  DFMA R56, R32.reuse, UR16, R56 ;  /* 0x0000001020387c2b */ /* 0x040fe20008000038 */
[----:B------:R-:W2:Y:S01]  /*0f50*/  LDCU.128 UR40, c[0x3][0x9d0] ;  /* 0x00c13a00ff2877ac */ /* 0x000ea20008000c00 */
[----:B------:R-:W-:-:S02]  /*0f60*/  DFMA R58, R32, UR20, R58 ;  /* 0x00000014203a7c2b */ /* 0x000fc4000800003a */
[----:B------:R-:W-:Y:S01]  /*0f70*/  DMUL R18, R18, 0.5 ;  /* 0x3fe0000012127828 */ /* 0x000fe20000000000 */
[----:B------:R-:W3:Y:S01]  /*0f80*/  LDCU.128 UR44, c[0x3][0xa00] ;  /* 0x00c14000ff2c77ac */ /* 0x000ee20008000c00 */
[C---:B------:R-:W-:Y:S02]  /*0f90*/  DFMA R20, R28.reuse, UR68, R20 ;  /* 0x000000441c147c2b */ /* 0x040fe40008000014 */
[C---:B------:R-:W-:Y:S02]  /*0fa0*/  DFMA R30, R28.reuse, UR24, R30 ;  /* 0x000000181c1e7c2b */ /* 0x040fe4000800001e */
[C---:B------:R-:W-:Y:S02]  /*0fb0*/  DFMA R38, R28.reuse, UR28, R38 ;  /* 0x0000001c1c267c2b */ /* 0x040fe40008000026 */
[----:B0-----:R-:W-:Y:S02]  /*0fc0*/  DFMA R46, R28, UR32, R46 ;  /* 0x000000201c2e7c2b */ /* 0x001fe4000800002e */
[----:B------:R-:W-:-:S02]  /*0fd0*/  DADD R16, R16, -R16 ;  /* 0x0000000010107229 */ /* 0x000fc40000000810 */
[----:B-1----:R-:W-:Y:S02]  /*0fe0*/  DFMA R50, R28, UR36, R50 ;  /* 0x000000241c327c2b */ /* 0x002fe40008000032 */
[----:B------:R-:W-:Y:S02]  /*0ff0*/  DFMA R40, R18, UR74, R40 ;  /* 0x0000004a12287c2b */ /* 0x000fe40008000028 */
[----:B--2---:R-:W-:Y:S02]  /*1000*/  DFMA R54, R28, UR40, R54 ;  /* 0x000000281c367c2b */ /* 0x004fe40008000036 */
[----:B------:R-:W-:Y:S02]  /*1010*/  DFMA R42, R18, UR66, R42 ;  /* 0x00000042122a7c2b */ /* 0x000fe4000800002a */
[----:B---3--:R-:W-:Y:S02]  /*1020*/  DFMA R24, R28, UR44, R24 ;  /* 0x0000002c1c187c2b */ /* 0x008fe40008000018 */
        /* <DEDUP_REMOVED lines=12> */
[----:B------:R-:W-:-:S02]  /*10f0*/  DADD R16, R40, R20 ;  /* 0x0000000028107229 */ /* 0x000fc40000000014 */
        /* <DEDUP_REMOVED lines=27> */
.L_x_64:
[----:B------:R-:W-:Y:S05]  /*12b0*/  BSYNC.RECONVERGENT B0 ;  /* 0x0000000000007941 */ /* 0x000fea0003800200 */
.L_x_63:
        /* <DEDUP_REMOVED lines=29> */
[----:B------:R-:W0:Y:S01]  /*1490*/  LDS.64 R24, [R3+0x380] ;  /* 0x0003800003187984 */ /* 0x000e220000000a00 */
[C---:B---3--:R-:W-:Y:S02]  /*14a0*/  DFMA R40, R20.reuse, UR48, RZ ;  /* 0x0000003014287c2b */ /* 0x048fe400080000ff */
[----:B--2---:R-:W-:Y:S01]  /*14b0*/  DFMA R30, R20, UR44, RZ ;  /* 0x0000002c141e7c2b */ /* 0x004fe200080000ff */
[----:B------:R-:W2:Y:S01]  /*14c0*/  LDCU.128 UR72, c[0x3][0x710] ;  /* 0x00c0e200ff4877ac */ /* 0x000ea20008000c00 */
[----:B------:R-:W-:Y:S02]  /*14d0*/  DFMA R32, R26, UR34, R28 ;  /* 0x000000221a207c2b */ /* 0x000fe4000800001c */
[----:B------:R-:W-:Y:S01]  /*14e0*/  DFMA R28, R20, UR40, RZ ;  /* 0x00000028141c7c2b */ /* 0x000fe200080000ff */
[----:B------:R-:W3:Y:S01]  /*14f0*/  LDCU.128 UR28, c[0x3][0x740] ;  /* 0x00c0e800ff1c77ac */ /* 0x000ee20008000c00 */
[----:B------:R-:W-:-:S02]  /*1500*/  DFMA R48, R26, UR50, R40 ;  /* 0x000000321a307c2b */ /* 0x000fc40008000028 */
[C---:B------:R-:W-:Y:S01]  /*1510*/  DFMA R34, R20.reuse, UR64, RZ ;  /* 0x0000004014227c2b */ /* 0x040fe200080000ff */
[----:B------:R-:W3:Y:S01]  /*1520*/  LDCU.128 UR32, c[0x3][0x770] ;  /* 0x00c0ee00ff2077ac */ /* 0x000ee20008000c00 */
[----:B------:R-:W-:Y:S02]  /*1530*/  DFMA R40, R20, UR56, RZ ;  /* 0x0000003814287c2b */ /* 0x000fe400080000ff */
[----:B------:R-:W-:Y:S01]  /*1540*/  DFMA R36, R26, UR42, R28 ;  /* 0x0000002a1a247c2b */ /* 0x000fe2000800001c */
[----:B------:R-:W3:Y:S01]  /*1550*/  LDCU.128 UR36, c[0x3][0x7a0] ;  /* 0x00c0f400ff2477ac */ /* 0x000ee20008000c00 */
[----:B------:R-:W-:Y:S02]  /*1560*/  DFMA R28, R20, UR60, RZ ;  /* 0x0000003c141c7c2b */ /* 0x000fe400080000ff */
[C---:B------:R-:W-:Y:S01]  /*1570*/  DFMA R38, R26.reuse, UR46, R30 ;  /* 0x0000002e1a267c2b */ /* 0x040fe2000800001e */
[----:B------:R-:W-:Y:S01]  /*1580*/  LDS.64 R20, [R3+0x150] ;  /* 0x0001500003147984 */ /* 0x000fe20000000a00 */
[C---:B------:R-:W-:Y:S01]  /*1590*/  DFMA R44, R26.reuse, UR66, R34 ;  /* 0x000000421a2c7c2b */ /* 0x040fe20008000022 */
[----:B------:R-:W2:Y:S01]  /*15a0*/  LDCU.128 UR64, c[0x3][0x900] ;  /* 0x00c12000ff4077ac */ /* 0x000ea20008000c00 */
[----:B------:R-:W-:-:S02]  /*15b0*/  DFMA R56, R26, UR58, R40 ;  /* 0x0000003a1a387c2b */ /* 0x000fc40008000028 */
[----:B------:R-:W-:Y:S01]  /*15c0*/  DFMA R50, R26, UR62, R28 ;  /* 0x0000003e1a327c2b */ /* 0x000fe2000800001c */
[----:B------:R-:W3:Y:S01]  /*15d0*/  LDCU.128 UR40, c[0x3][0x7d0] ;  /* 0x00c0fa00ff2877ac */ /* 0x000ee20008000c00 */
[----:B------:R-:W3:Y:S01]  /*15e0*/  LDS.64 R28, [R3+0x310] ;  /* 0x00031000031c7984 */ /* 0x000ee20000000a00 */
[C---:B------:R-:W-:Y:S02]  /*15f0*/  DFMA R26, R16.reuse, UR20, RZ ;  /* 0x00000014101a7c2b */ /* 0x040fe400080000ff */
[C---:B------:R-:W-:Y:S01]  /*1600*/  DFMA R30, R16.reuse, UR52, RZ ;  /* 0x00000034101e7c2b */ /* 0x040fe200080000ff */
[----:B------:R-:W3:Y:S01]  /*1610*/  LDCU.128 UR44, c[0x3][0x800] ;  /* 0x00c10000ff2c77ac */ /* 0x000ee20008000c00 */
[C---:B------:R-:W-:Y:S02]  /*1620*/  DFMA R34, R16.reuse, UR24, RZ ;  /* 0x0000001810227c2b */ /* 0x040fe400080000ff */
[----:B------:R-:W-:Y:S01]  /*1630*/  DFMA R42, R16, UR12, RZ ;  /* 0x0000000c102a7c2b */ /* 0x000fe200080000ff */
[----:B------:R-:W3:Y:S01]  /*1640*/  LDCU.128 UR48, c[0x3][0x830] ;  /* 0x00c10600ff3077ac */ /* 0x000ee20008000c00 */
[----:B------:R-:W-:-:S02]  /*1650*/  DFMA R40, R22, UR22, R26 ;  /* 0x0000001616287c2b */ /* 0x000fc4000800001a */
[C---:B-1----:R-:W-:Y:S01]  /*1660*/  DFMA R46, R16.reuse, UR16, RZ ;  /* 0x00000010102e7c2b */ /* 0x042fe200080000ff */
[----:B------:R-:W1:Y:S01]  /*1670*/  LDCU.128 UR20, c[0x3][0x720] ;  /* 0x00c0e400ff1477ac */ /* 0x000e620008000c00 */
[C---:B------:R-:W-:Y:S02]  /*1680*/  DFMA R26, R16.reuse, UR4, RZ ;  /* 0x00000004101a7c2b */ /* 0x040fe400080000ff */
[----:B----4-:R-:W-:Y:S01]  /*1690*/  DFMA R54, R16, UR8, RZ ;  /* 0x0000000810367c2b */ /* 0x010fe200080000ff */
[----:B--2---:R-:W-:Y:S01]  /*16a0*/  UMOV UR56, UR66 ;  /* 0x0000004200387c82 */ /* 0x004fe20008000000 */
[----:B0-----:R-:W-:Y:S01]  /*16b0*/  DADD R16, R18, R24 ;  /* 0x0000000012107229 */ /* 0x001fe20000000018 */
[----:B------:R-:W-:Y:S01]  /*16c0*/  UMOV UR57, UR67 ;  /* 0x0000004300397c82 */ /* 0x000fe20008000000 */
[C---:B------:R-:W-:Y:S01]  /*16d0*/  DFMA R30, R22.reuse, UR54, R30 ;  /* 0x00000036161e7c2b */ /* 0x040fe2000800001e */
[----:B------:R-:W0:Y:S01]  /*16e0*/  LDCU.128 UR52, c[0x3][0x930] ;  /* 0x00c12600ff3477ac */ /* 0x000e220008000c00 */
[----:B------:R-:W-:-:S02]  /*16f0*/  DFMA R34, R22, UR26, R34 ;  /* 0x0000001a16227c2b */ /* 0x000fc40008000022 */
[C---:B------:R-:W-:Y:S01]  /*1700*/  DFMA R42, R22.reuse, UR14, R42 ;  /* 0x0000000e162a7c2b */ /* 0x040fe2000800002a */
[----:B------:R-:W-:Y:S01]  /*1710*/  UMOV UR12, UR56 ;  /* 0x00000038000c7c82 */ /* 0x000fe20008000000 */
[C---:B------:R-:W-:Y:S01]  /*1720*/  DFMA R46, R22.reuse, UR18, R46 ;  /* 0x00000012162e7c2b */ /* 0x040fe2000800002e */
[----:B------:R-:W-:Y:S01]  /*1730*/  UMOV UR13, UR57 ;  /* 0x00000039000d7c82 */ /* 0x000fe20008000000 */
[C---:B------:R-:W-:Y:S01]  /*1740*/  DFMA R52, R22.reuse, UR6, R26 ;  /* 0x0000000616347c2b */ /* 0x040fe2000800001a */
[----:B------:R-:W-:Y:S01]  /*1750*/  UMOV UR62, UR68 ;  /* 0x00000044003e7c82 */ /* 0x000fe20008000000 */
[----:B------:R-:W-:Y:S01]  /*1760*/  DFMA R54, R22, UR10, R54 ;  /* 0x0000000a16367c2b */ /* 0x000fe20008000036 */
[----:B------:R-:W-:Y:S01]  /*1770*/  LDS.64 R26, [R3+0x230] ;  /* 0x00023000031a7984 */ /* 0x000fe20000000a00 */
[----:B------:R-:W-:Y:S01]  /*1780*/  DADD R18, R18, -R24 ;  /* 0x0000000012127229 */ /* 0x000fe20000000818 */
[----:B------:R-:W-:Y:S01]  /*1790*/  UMOV UR63, UR69 ;  /* 0x00000045003f7c82 */ /* 0x000fe20008000000 */
[----:B------:R-:W-:Y:S01]  /*17a0*/  UMOV UR60, UR70 ;  /* 0x00000046003c7c82 */ /* 0x000fe20008000000 */
[----:B------:R-:W-:Y:S01]  /*17b0*/  LDS.64 R22, [R3+0x1c0] ;  /* 0x0001c00003167984 */ /* 0x000fe20000000a00 */
[----:B------:R-:W-:Y:S01]  /*17c0*/  UMOV UR61, UR71 ;  /* 0x00000047003d7c82 */ /* 0x000fe20008000000 */
[----:B------:R-:W2:Y:S01]  /*17d0*/  LDCU.128 UR56, c[0x3][0x960] ;  /* 0x00c12c00ff3877ac */ /* 0x000ea20008000c00 */
[C---:B------:R-:W-:Y:S01]  /*17e0*/  DFMA R32, R16.reuse, UR72, R32 ;  /* 0x0000004810207c2b */ /* 0x040fe20008000020 */
[----:B------:R-:W4:Y:S01]  /*17f0*/  LDS.64 R24, [R3+0x2a0] ;  /* 0x0002a00003187984 */ /* 0x000f220000000a00 */
[C---:B---3--:R-:W-:Y:S01]  /*1800*/  DFMA R36, R16.reuse, UR28, R36 ;  /* 0x0000001c10247c2b */ /* 0x048fe20008000024 */
        /* <DEDUP_REMOVED lines=10> */
[C---:B------:R-:W-:Y:S02]  /*18b0*/  DFMA R48, R16.reuse, UR40, R48 ;  /* 0x0000002810307c2b */ /* 0x040fe40008000030 */
[C---:B------:R-:W-:Y:S01]  /*18c0*/  DFMA R50, R16.reuse, UR44, R50 ;  /* 0x0000002c10327c2b */ /* 0x040fe20008000032 */
[----:B------:R-:W3:Y:S01]  /*18d0*/  LDCU.128 UR68, c[0x3][0x9f0] ;  /* 0x00c13e00ff4477ac */ /* 0x000ee20008000c00 */
[----:B------:R-:W-:Y:S02]  /*18e0*/  DFMA R56, R16, UR48, R56 ;  /* 0x0000003010387c2b */ /* 0x000fe40008000038 */
[----:B------:R-:W-:Y:S01]  /*18f0*/  DADD R16, R20, R28 ;  /* 0x0000000014107229 */ /* 0x000fe2000000001c */
[----:B-1----:R-:W-:Y:S01]  /*1900*/  UMOV UR4, UR22 ;  /* 0x0000001600047c82 */ /* 0x002fe20008000000 */
[C---:B------:R-:W-:Y:S01]  /*1910*/  DFMA R30, R18.reuse, UR26, R30 ;  /* 0x0000001a121e7c2b */ /* 0x040fe2000800001e */
[----:B------:R-:W-:Y:S01]  /*1920*/  UMOV UR5, UR23 ;  /* 0x0000001700057c82 */ /* 0x000fe20008000000 */
[C---:B------:R-:W-:Y:S01]  /*1930*/  DFMA R34, R18.reuse, UR24, R34 ;  /* 0x0000001812227c2b */ /* 0x040fe20008000022 */
[----:B------:R-:W-:Y:S01]  /*1940*/  UMOV UR40, UR16 ;  /* 0x0000001000287c82 */ /* 0x000fe20008000000 */
[----:B0-----:R-:W-:Y:S01]  /*1950*/  DFMA R40, R18, UR52, R40 ;  /* 0x0000003412287c2b */ /* 0x001fe20008000028 */
[----:B------:R-:W-:Y:S01]  /*1960*/  UMOV UR41, UR17 ;  /* 0x0000001100297c82 */ /* 0x000fe20008000000 */
[----:B------:R-:W-:Y:S01]  /*1970*/  DADD R20, R20, -R28 ;  /* 0x0000000014147229 */ /* 0x000fe2000000081c */
[----:B------:R-:W-:Y:S01]  /*1980*/  UMOV UR44, UR12 ;  /* 0x0000000c002c7c82 */ /* 0x000fe20008000000 */
[----:B------:R-:W-:Y:S01]  /*1990*/  UMOV UR45, UR13 ;  /* 0x0000000d002d7c82 */ /* 0x000fe20008000000 */
[----:B--2---:R-:W-:Y:S01]  /*19a0*/  DFMA R42, R18, UR56, R42 ;  /* 0x00000038122a7c2b */ /* 0x004fe2000800002a */
        /* <DEDUP_REMOVED lines=8> */
[----:B------:R-:W1:Y:S01]  /*1a30*/  LDCU.128 UR8, c[0x3][0x780] ;  /* 0x00c0f000ff0877ac */ /* 0x000e620008000c00 */
[C---:B------:R-:W-:Y:S02]  /*1a40*/  DFMA R48, R16.reuse, UR42, R48 ;  /* 0x0000002a10307c2b */ /* 0x040fe40008000030 */
[C---:B------:R-:W-:Y:S01]  /*1a50*/  DFMA R50, R16.reuse, UR46, R50 ;  /* 0x0000002e10327c2b */ /* 0x040fe20008000032 */
[----:B------:R-:W2:Y:S01]  /*1a60*/  LDCU.128 UR12, c[0x3][0x7b0] ;  /* 0x00c0f600ff0c77ac */ /* 0x000ea20008000c00 */
[----:B------:R-:W-:Y:S02]  /*1a70*/  DFMA R56, R16, UR50, R56 ;  /* 0x0000003210387c2b */ /* 0x000fe40008000038 */
[C---:B------:R-:W-:Y:S01]  /*1a80*/  DFMA R30, R20.reuse, UR40, R30 ;  /* 0x00000028141e7c2b */ /* 0x040fe2000800001e */
[----:B------:R-:W2:Y:S01]  /*1a90*/  LDCU.128 UR16, c[0x3][0x7e0] ;  /* 0x00c0fc00ff1077ac */ /* 0x000ea20008000c00 */
[----:B------:R-:W-:-:S02]  /*1aa0*/  DFMA R34, R20, UR44, R34 ;  /* 0x0000002c14227c2b */ /* 0x000fc40008000022 */
[----:B------:R-:W-:Y:S01]  /*1ab0*/  DFMA R40, R20, UR54, R40 ;  /* 0x0000003614287c2b */ /* 0x000fe20008000028 */
[----:B------:R-:W2:Y:S01]  /*1ac0*/  LDCU.128 UR20, c[0x3][0x810] ;  /* 0x00c10200ff1477ac */ /* 0x000ea20008000c00 */
[C---:B---3--:R-:W-:Y:S02]  /*1ad0*/  DFMA R46, R18.reuse, UR60, R46 ;  /* 0x0000003c122e7c2b */ /* 0x048fe4000800002e */
[C---:B------:R-:W-:Y:S01]  /*1ae0*/  DFMA R52, R18.reuse, UR64, R52 ;  /* 0x0000004012347c2b */ /* 0x040fe20008000034 */
[----:B------:R-:W3:Y:S01]  /*1af0*/  LDCU.128 UR24, c[0x3][0x840] ;  /* 0x00c10800ff1877ac */ /* 0x000ee20008000c00 */
[----:B------:R-:W-:Y:S02]  /*1b00*/  DFMA R54, R18, UR68, R54 ;  /* 0x0000004412367c2b */ /* 0x000fe40008000036 */
[----:B------:R-:W-:Y:S01]  /*1b10*/  DFMA R32, R16, UR74, R32 ;  /* 0x0000004a10207c2b */ /* 0x000fe20008000020 */
[----:B------:R-:W3:Y:S01]  /*1b20*/  LDCU.128 UR28, c[0x3][0x8e0] ;  /* 0x00c11c00ff1c77ac */ /* 0x000ee20008000c00 */
[----:B----4-:R-:W-:-:S02]  /*1b30*/  DADD R16, R22, R24 ;  /* 0x0000000016107229 */ /* 0x010fc40000000018 */
[C---:B------:R-:W-:Y:S01]  /*1b40*/  DFMA R42, R20.reuse, UR58, R42 ;  /* 0x0000003a142a7c2b */ /* 0x040fe2000800002a */
[----:B------:R-:W4:Y:S01]  /*1b50*/  LDCU.128 UR32, c[0x3][0x910] ;  /* 0x00c12200ff2077ac */ /* 0x000f220008000c00 */
[C---:B------:R-:W-:Y:S02]  /*1b60*/  DFMA R46, R20.reuse, UR62, R46 ;  /* 0x0000003e142e7c2b */ /* 0x040fe4000800002e */
[C---:B------:R-:W-:Y:S01]  /*1b70*/  DFMA R52, R20.reuse, UR66, R52 ;  /* 0x0000004214347c2b */ /* 0x040fe20008000034 */
[----:B------:R-:W4:Y:S01]  /*1b80*/  LDCU.128 UR36, c[0x3][0x940] ;  /* 0x00c12800ff2477ac */ /* 0x000f220008000c00 */
[----:B------:R-:W-:Y:S02]  /*1b90*/  DFMA R54, R20, UR70, R54 ;  /* 0x0000004614367c2b */ /* 0x000fe40008000036 */
[----:B------:R-:W-:Y:S01]  /*1ba0*/  DADD R22, R22, -R24 ;  /* 0x0000000016167229 */ /* 0x000fe20000000818 */
[----:B------:R-:W4:Y:S01]  /*1bb0*/  LDCU.128 UR40, c[0x3][0x970] ;  /* 0x00c12e00ff2877ac */ /* 0x000f220008000c00 */
[----:B------:R-:W-:-:S02]  /*1bc0*/  DADD R18, R26, R26 ;  /* 0x000000001a127229 */ /* 0x000fc4000000001a */
[C---:B------:R-:W-:Y:S01]  /*1bd0*/  DFMA R32, R16.reuse, UR56, R32 ;  /* 0x0000003810207c2b */ /* 0x040fe20008000020 */
[----:B------:R-:W4:Y:S01]  /*1be0*/  LDCU.128 UR44, c[0x3][0x9a0] ;  /* 0x00c13400ff2c77ac */ /* 0x000f220008000c00 */
[C---:B0-----:R-:W-:Y:S02]  /*1bf0*/  DFMA R36, R16.reuse, UR4, R36 ;  /* 0x0000000410247c2b */ /* 0x041fe40008000024 */
[C---:B-1----:R-:W-:Y:S01]  /*1c00*/  DFMA R38, R16.reuse, UR8, R38 ;  /* 0x0000000810267c2b */ /* 0x042fe20008000026 */
[----:B------:R-:W0:Y:S01]  /*1c10*/  LDCU.128 UR48, c[0x3][0x9d0] ;  /* 0x00c13a00ff3077ac */ /* 0x000e220008000c00 */
[C---:B--2---:R-:W-:Y:S02]  /*1c20*/  DFMA R44, R16.reuse, UR12, R44 ;  /* 0x0000000c102c7c2b */ /* 0x044fe4000800002c */
[C---:B------:R-:W-:Y:S01]  /*1c30*/  DFMA R48, R16.reuse, UR16, R48 ;  /* 0x0000001010307c2b */ /* 0x040fe20008000030 */
[----:B------:R-:W1:Y:S01]  /*1c40*/  LDCU.128 UR52, c[0x3][0xa00] ;  /* 0x00c14000ff3477ac */ /* 0x000e620008000c00 */
[----:B------:R-:W-:-:S02]  /*1c50*/  DFMA R50, R16, UR20, R50 ;  /* 0x0000001410327c2b */ /* 0x000fc40008000032 */
[----:B---3--:R-:W-:Y:S02]  /*1c60*/  DFMA R56, R16, UR24, R56 ;  /* 0x0000001810387c2b */ /* 0x008fe40008000038 */
[----:B------:R-:W-:Y:S02]  /*1c70*/  DMUL R18, R18, 0.5 ;  /* 0x3fe0000012127828 */ /* 0x000fe40000000000 */
[C---:B------:R-:W-:Y:S02]  /*1c80*/  DFMA R30, R22.reuse, UR28, R30 ;  /* 0x0000001c161e7c2b */ /* 0x040fe4000800001e */
[C---:B----4-:R-:W-:Y:S02]  /*1c90*/  DFMA R34, R22.reuse, UR32, R34 ;  /* 0x0000002016227c2b */ /* 0x050fe40008000022 */
[C---:B------:R-:W-:Y:S02]  /*1ca0*/  DFMA R40, R22.reuse, UR36, R40 ;  /* 0x0000002416287c2b */ /* 0x040fe40008000028 */
[----:B------:R-:W-:-:S02]  /*1cb0*/  DFMA R42, R22, UR40, R42 ;  /* 0x00000028162a7c2b */ /* 0x000fc4000800002a */
[C---:B------:R-:W-:Y:S02]  /*1cc0*/  DFMA R46, R22.reuse, UR44, R46 ;  /* 0x0000002c162e7c2b */ /* 0x040fe4000800002e */
[C---:B0-----:R-:W-:Y:S02]  /*1cd0*/  DFMA R52, R22.reuse, UR48, R52 ;  /* 0x0000003016347c2b */ /* 0x041fe40008000034 */
[----:B-1----:R-:W-:Y:S02]  /*1ce0*/  DFMA R54, R22, UR52, R54 ;  /* 0x0000003416367c2b */ /* 0x002fe40008000036 */
        /* <DEDUP_REMOVED lines=43> */
.L_x_66:
[----:B------:R-:W-:Y:S05]  /*1fa0*/  BSYNC.RECONVERGENT B0 ;  /* 0x0000000000007941 */ /* 0x000fea0003800200 */
.L_x_65:
[----:B------:R-:W-:Y:S01]  /*1fb0*/  BAR.SYNC.DEFER_BLOCKING 0x0 ;  /* 0x0000000000007b1d */ /* 0x000fe20000010000 */
[----:B------:R-:W-:Y:S01]  /*1fc0*/  IMAD R15, R0, 0x4b08, R15 ;  /* 0x00004b08000f7824 */ /* 0x000fe200078e020f */
[----:B------:R-:W-:-:S04]  /*1fd0*/  CS2R R120, SRZ ;  /* 0x0000000000787805 */ /* 0x000fc8000001ff00 */
[----:B------:R-:W2:Y:S02]  /*1fe0*/  LDCU.128 UR4, c[0x3][0x700] ;  /* 0x00c0e000ff0477ac */ /* 0x000ea40008000c00 */
[----:B------:R-:W3:Y:S01]  /*1ff0*/  LDC.64 R48, c[0x0][0x390] ;  /* 0x0000e400ff307b82 */ /* 0x000ee20000000a00 */
[----:B------:R-:W4:Y:S01]  /*2000*/  LDCU.128 UR12, c[0x3][0x8d0] ;  /* 0x00c11a00ff0c77ac */ /* 0x000f220008000c00 */
[----:B------:R-:W4:Y:S01]  /*2010*/  LDCU.128 UR32, c[0x3][0x7c0] ;  /* 0x00c0f800ff2077ac */ /* 0x000f220008000c00 */
[----:B------:R-:W4:Y:S01]  /*2020*/  LDCU.128 UR8, c[0x3][0x710] ;  /* 0x00c0e200ff0877ac */ /* 0x000f220008000c00 */
[----:B------:R-:W4:Y:S01]  /*2030*/  LDCU.128 UR44, c[0x3][0x900] ;  /* 0x00c12000ff2c77ac */ /* 0x000f220008000c00 */
[----:B01---5:R-:W-:Y:S01]  /*2040*/  LDS.64 R24, [R4+0x50] ;  /* 0x0000500004187984 */ /* 0x023fe20000000a00 */
[----:B--2---:R-:W-:Y:S01]  /*2050*/  MOV.SPILL R70, UR5 ;  /* 0x0000000500467c02 */ /* 0x004fe20009000f00 */
[----:B------:R-:W0:Y:S01]  /*2060*/  LDCU.128 UR40, c[0x3][0x7f0] ;  /* 0x00c0fe00ff2877ac */ /* 0x000e220008000c00 */
[----:B------:R-:W-:Y:S01]  /*2070*/  MOV.SPILL R71, UR4 ;  /* 0x0000000400477c02 */ /* 0x000fe20009000f00 */
[----:B------:R-:W1:Y:S01]  /*2080*/  LDS.128 R16, [R4] ;  /* 0x0000000004107984 */ /* 0x000e620000000c00 */
[----:B----4-:R-:W-:Y:S01]  /*2090*/  MOV.SPILL R62, UR13 ;  /* 0x0000000d003e7c02 */ /* 0x010fe20009000f00 */
[----:B------:R-:W2:Y:S01]  /*20a0*/  LDCU.128 UR24, c[0x3][0x760] ;  /* 0x00c0ec00ff1877ac */ /* 0x000ea20008000c00 */
[----:B------:R-:W-:Y:S01]  /*20b0*/  MOV.SPILL R63, UR12 ;  /* 0x0000000c003f7c02 */ /* 0x000fe20009000f00 */
[----:B------:R-:W4:Y:S01]  /*20c0*/  LDS.128 R20, [R4+0x40] ;  /* 0x0000400004147984 */ /* 0x000f220000000c00 */
[----:B------:R-:W-:Y:S01]  /*20d0*/  MOV.SPILL R64, UR33 ;  /* 0x0000002100407c02 */ /* 0x000fe20009000f00 */
[----:B------:R-:W3:Y:S01]  /*20e0*/  LDCU.128 UR60, c[0x3][0x9b0] ;  /* 0x00c13600ff3c77ac */ /* 0x000ee20008000c00 */
[----:B------:R-:W-:Y:S01]  /*20f0*/  MOV.SPILL R65, UR32 ;  /* 0x0000002000417c02 */ /* 0x000fe20009000f00 */
[----:B------:R-:W3:Y:S01]  /*2100*/  LDS.128 R28, [R4+0x10] ;  /* 0x00001000041c7984 */ /* 0x000ee20000000c00 */
[----:B------:R-:W-:Y:S01]  /*2110*/  MOV.SPILL R8, UR15 ;  /* 0x0000000f00087c02 */ /* 0x000fe20009000f00 */
[----:B------:R-:W3:Y:S01]  /*2120*/  LDCU.128 UR16, c[0x3][0x730] ;  /* 0x00c0e600ff1077ac */ /* 0x000ee20008000c00 */
[----:B------:R-:W-:Y:S01]  /*2130*/  MOV.SPILL R10, UR14 ;  /* 0x0000000e000a7c02 */ /* 0x000fe20009000f00 */
[----:B------:R-:W0:Y:S01]  /*2140*/  LDCU.128 UR28, c[0x3][0x790] ;  /* 0x00c0f200ff1c77ac */ /* 0x000e220008000c00 */
        /* <DEDUP_REMOVED lines=9> */
[----:B--2---:R-:W-:-:S02]  /*21e0*/  MOV.SPILL R72, UR25 ;  /* 0x0000001900487c02 */ /* 0x004fc40009000f00 */
[----:B------:R-:W-:Y:S01]  /*21f0*/  MOV.SPILL R73, UR24 ;  /* 0x0000001800497c02 */ /* 0x000fe20009000f00 */
[----:B------:R-:W2:Y:S01]  /*2200*/  LDCU.128 UR44, c[0x3][0x920] ;  /* 0x00c12400ff2c77ac */ /* 0x000ea20008000c00 */
[----:B0-----:R-:W-:Y:S01]  /*2210*/  MOV.SPILL R68, UR29 ;  /* 0x0000001d00447c02 */ /* 0x001fe20009000f00 */
[----:B------:R-:W0:Y:S01]  /*2220*/  LDCU.128 UR64, c[0x3][0x820] ;  /* 0x00c10400ff4077ac */ /* 0x000e220008000c00 */
[----:B------:R-:W-:Y:S01]  /*2230*/  MOV.SPILL R69, UR28 ;  /* 0x0000001c00457c02 */ /* 0x000fe20009000f00 */
[----:B------:R-:W0:Y:S01]  /*2240*/  LDCU.128 UR48, c[0x3][0x950] ;  /* 0x00c12a00ff3077ac */ /* 0x000e220008000c00 */
[C-C-:B-1----:R-:W-:Y:S02]  /*2250*/  DADD R26, R16.reuse, R24.reuse ;  /* 0x00000000101a7229 */ /* 0x142fe40000000018 */
[----:B------:R-:W-:Y:S01]  /*2260*/  DADD R24, R16, -R24 ;  /* 0x0000000010187229 */ /* 0x000fe20000000818 */
[----:B------:R-:W1:Y:S01]  /*2270*/  LDCU UR74, c[0x0][0x380] ;  /* 0x00007000ff4a77ac */ /* 0x000e620008000800 */
[----:B----4-:R-:W-:Y:S01]  /*2280*/  DADD R32, R22, R18 ;  /* 0x0000000016207229 */ /* 0x010fe20000000012 */
[----:B------:R-:W4:Y:S03]  /*2290*/  LDCU.128 UR20, c[0x3][0x740] ;  /* 0x00c0e800ff1477ac */ /* 0x000f260008000c00 */
[C---:B------:R-:W-:Y:S01]  /*22a0*/  DFMA R16, R26.reuse, UR4, RZ ;  /* 0x000000041a107c2b */ /* 0x040fe200080000ff */
[----:B------:R-:W4:Y:S01]  /*22b0*/  LDCU.128 UR36, c[0x3][0x8f0] ;  /* 0x00c11e00ff2477ac */ /* 0x000f220008000c00 */
[C---:B------:R-:W-:Y:S01]  /*22c0*/  DFMA R40, R26.reuse, UR32, RZ ;  /* 0x000000201a287c2b */ /* 0x040fe200080000ff */
[----:B------:R-:W4:Y:S01]  /*22d0*/  LDCU.128 UR52, c[0x3][0x980] ;  /* 0x00c13000ff3477ac */ /* 0x000f220008000c00 */
[----:B------:R-:W-:Y:S01]  /*22e0*/  DFMA R34, R26, UR40, RZ ;  /* 0x000000281a227c2b */ /* 0x000fe200080000ff */
[----:B------:R-:W4:Y:S03]  /*22f0*/  LDCU.128 UR56, c[0x3][0x9e0] ;  /* 0x00c13c00ff3877ac */ /* 0x000f260008000c00 */
[C---:B------:R-:W-:Y:S01]  /*2300*/  DFMA R36, R32.reuse, UR6, R16 ;  /* 0x0000000620247c2b */ /* 0x040fe20008000010 */
[----:B-1----:R-:W-:Y:S01]  /*2310*/  ISETP.GE.AND P2, PT, R0, UR74, PT ;  /* 0x0000004a00007c0c */ /* 0x002fe2000bf46270 */
[C---:B------:R-:W-:Y:S01]  /*2320*/  DFMA R54, R32.reuse, UR34, R40 ;  /* 0x0000002220367c2b */ /* 0x040fe20008000028 */
[----:B------:R-:W1:Y:S01]  /*2330*/  LDCU.128 UR4, c[0x3][0x930] ;  /* 0x00c12600ff0477ac */ /* 0x000e620008000c00 */
[----:B------:R-:W-:Y:S01]  /*2340*/  DFMA R56, R32, UR42, R34 ;  /* 0x0000002a20387c2b */ /* 0x000fe20008000022 */
[----:B------:R-:W-:Y:S01]  /*2350*/  CS2R R40, SRZ ;  /* 0x0000000000287805 */ /* 0x000fe2000001ff00 */
[----:B------:R-:W-:Y:S01]  /*2360*/  DADD R22, -R22, R18 ;  /* 0x0000000016167229 */ /* 0x000fe20000000112 */
[----:B------:R-:W0:Y:S01]  /*2370*/  LDCU.128 UR32, c[0x3][0x960] ;  /* 0x00c12c00ff2077ac */ /* 0x000e220008000c00 */
[----:B------:R-:W-:Y:S01]  /*2380*/  DFMA R34, R26, UR24, RZ ;  /* 0x000000181a227c2b */ /* 0x000fe200080000ff */
[----:B------:R-:W-:Y:S01]  /*2390*/  CS2R R210, SRZ ;  /* 0x0000000000d27805 */ /* 0x000fe2000001ff00 */
[----:B---3--:R-:W-:Y:S01]  /*23a0*/  DFMA R44, R24, UR60, RZ ;  /* 0x0000003c182c7c2b */ /* 0x008fe200080000ff */
[----:B------:R-:W-:Y:S01]  /*23b0*/  CS2R R208, SRZ ;  /* 0x0000000000d07805 */ /* 0x000fe2000001ff00 */
[C---:B------:R-:W-:Y:S01]  /*23c0*/  DFMA R18, R26.reuse, UR16, RZ ;  /* 0x000000101a127c2b */ /* 0x040fe200080000ff */
[----:B------:R-:W3:Y:S01]  /*23d0*/  LDCU.128 UR40, c[0x3][0x770] ;  /* 0x00c0ee00ff2877ac */ /* 0x000ee20008000c00 */
[----:B------:R-:W-:Y:S01]  /*23e0*/  DFMA R38, R26, UR28, RZ ;  /* 0x0000001c1a267c2b */ /* 0x000fe200080000ff */
[----:B------:R-:W-:Y:S01]  /*23f0*/  MOV.SPILL R66, UR9 ;  /* 0x0000000900427c02 */ /* 0x000fe20009000f00 */
[----:B------:R-:W-:Y:S01]  /*2400*/  DFMA R46, R32, UR26, R34 ;  /* 0x0000001a202e7c2b */ /* 0x000fe20008000022 */
[----:B------:R-:W-:Y:S01]  /*2410*/  UMOV UR26, UR70 ;  /* 0x00000046001a7c82 */ /* 0x000fe20008000000 */
[----:B------:R-:W-:Y:S01]  /*2420*/  DFMA R58, R22, UR62, R44 ;  /* 0x0000003e163a7c2b */ /* 0x000fe2000800002c */
[----:B------:R-:W-:Y:S01]  /*2430*/  UMOV UR27, UR71 ;  /* 0x00000047001b7c82 */ /* 0x000fe20008000000 */
[C---:B------:R-:W-:Y:S01]  /*2440*/  DFMA R34, R24.reuse, UR8, RZ ;  /* 0x0000000818227c2b */ /* 0x040fe200080000ff */
[----:B-1----:R-:W-:Y:S01]  /*2450*/  UMOV UR14, UR6 ;  /* 0x00000006000e7c82 */ /* 0x002fe20008000000 */
[----:B--2---:R-:W-:Y:S01]  /*2460*/  DFMA R44, R24, UR44, RZ ;  /* 0x0000002c182c7c2b */ /* 0x004fe200080000ff */
[----:B------:R-:W-:Y:S01]  /*2470*/  UMOV UR15, UR7 ;  /* 0x00000007000f7c82 */ /* 0x000fe20008000000 */
[C---:B------:R-:W-:Y:S01]  /*2480*/  DFMA R42, R32.reuse, UR18, R18 ;  /* 0x00000012202a7c2b */ /* 0x040fe20008000012 */
[----:B0-----:R-:W-:Y:S01]  /*2490*/  UMOV UR18, UR32 ;  /* 0x0000002000127c82 */ /* 0x001fe20008000000 */
[----:B------:R-:W-:Y:S01]  /*24a0*/  DFMA R50, R32, UR30, R38 ;  /* 0x0000001e20327c2b */ /* 0x000fe20008000026 */
[----:B------:R-:W-:Y:S01]  /*24b0*/  UMOV UR19, UR33 ;  /* 0x0000002100137c82 */ /* 0x000fe20008000000 */
[----:B------:R-:W-:Y:S01]  /*24c0*/  UMOV UR30, UR34 ;  /* 0x00000022001e7c82 */ /* 0x000fe20008000000 */
[----:B------:R-:W-:Y:S01]  /*24d0*/  UMOV UR31, UR35 ;  /* 0x00000023001f7c82 */ /* 0x000fe20008000000 */
[C---:B------:R-:W-:Y:S01]  /*24e0*/  DFMA R34, R22.reuse, UR10, R34 ;  /* 0x0000000a16227c2b */ /* 0x040fe20008000022 */
[----:B------:R-:W0:Y:S01]  /*24f0*/  LDCU.128 UR32, c[0x3][0x990] ;  /* 0x00c13200ff2077ac */ /* 0x000e220008000c00 */
[----:B------:R-:W-:Y:S01]  /*2500*/  DFMA R44, R22, UR46, R44 ;  /* 0x0000002e162c7c2b */ /* 0x000fe2000800002c */
[----:B------:R-:W1:Y:S01]  /*2510*/  LDS.128 R16, [R4+0x30] ;  /* 0x0000300004107984 */ /* 0x000e620000000c00 */
[----:B------:R-:W-:Y:S01]  /*2520*/  DFMA R26, R26, UR64, RZ ;  /* 0x000000401a1a7c2b */ /* 0x000fe200080000ff */
[----:B------:R-:W-:Y:S01]  /*2530*/  UMOV UR46, UR14 ;  /* 0x0000000e002e7c82 */ /* 0x000fe20008000000 */
[----:B------:R-:W-:Y:S01]  /*2540*/  UMOV UR47, UR15 ;  /* 0x0000000f002f7c82 */ /* 0x000fe20008000000 */
[----:B------:R-:W-:Y:S01]  /*2550*/  UMOV UR10, UR12 ;  /* 0x0000000c000a7c82 */ /* 0x000fe20008000000 */
[----:B------:R-:W-:Y:S01]  /*2560*/  UMOV UR11, UR13 ;  /* 0x0000000d000b7c82 */ /* 0x000fe20008000000 */
[----:B------:R-:W2:Y:S01]  /*2570*/  LDCU.128 UR12, c[0x3][0x9c0] ;  /* 0x00c13800ff0c77ac */ /* 0x000ea20008000c00 */
[----:B----4-:R-:W-:Y:S01]  /*2580*/  DFMA R38, R24, UR36, RZ ;  /* 0x0000002418267c2b */ /* 0x010fe200080000ff */
[----:B------:R-:W-:Y:S01]  /*2590*/  MOV.SPILL R67, UR8 ;  /* 0x0000000800437c02 */ /* 0x000fe20009000f00 */
[----:B------:R-:W-:Y:S01]  /*25a0*/  DFMA R60, R32, UR66, R26 ;  /* 0x00000042203c7c2b */ /* 0x000fe2000800001a */
[----:B------:R-:W-:Y:S01]  /*25b0*/  UMOV UR28, UR68 ;  /* 0x00000044001c7c82 */ /* 0x000fe20008000000 */
[----:B------:R-:W-:Y:S01]  /*25c0*/  IMAD.WIDE R26, R15, 0x8, R48 ;  /* 0x000000080f1a7825 */ /* 0x000fe200078e0230 */
[----:B------:R-:W-:Y:S01]  /*25d0*/  DADD R14, R28, R20 ;  /* 0x000000001c0e7229 */ /* 0x000fe20000000014 */
[----:B------:R-:W-:Y:S01]  /*25e0*/  UMOV UR29, UR69 ;  /* 0x00000045001d7c82 */ /* 0x000fe20008000000 */
[----:B------:R-:W-:Y:S01]  /*25f0*/  DFMA R48, R24, UR48, RZ ;  /* 0x0000003018307c2b */ /* 0x000fe200080000ff */
[----:B------:R-:W-:Y:S01]  /*2600*/  CS2R R32, SRZ ;  /* 0x0000000000207805 */ /* 0x000fe2000001ff00 */
[----:B0-----:R-:W-:Y:S01]  /*2610*/  UMOV UR24, UR34 ;  /* 0x0000002200187c82 */ /* 0x001fe20008000000 */
[----:B------:R-:W-:Y:S01]  /*2620*/  UMOV UR25, UR35 ;  /* 0x0000002300197c82 */ /* 0x000fe20008000000 */
[----:B------:R-:W-:Y:S01]  /*2630*/  UMOV UR34, UR28 ;  /* 0x0000001c00227c82 */ /* 0x000fe20008000000 */
[----:B------:R-:W-:Y:S01]  /*2640*/  UMOV UR35, UR29 ;  /* 0x0000001d00237c82 */ /* 0x000fe20008000000 */
[----:B------:R-:W-:Y:S01]  /*2650*/  DFMA R36, R14, UR26, R36 ;  /* 0x0000001a0e247c2b */ /* 0x000fe20008000024 */
[----:B------:R-:W0:Y:S01]  /*2660*/  LDCU.128 UR64, c[0x3][0x7d0] ;  /* 0x00c0fa00ff4077ac */ /* 0x000e220008000c00 */
[----:B------:R-:W-:Y:S01]  /*2670*/  DFMA R48, R22, UR50, R48 ;  /* 0x0000003216307c2b */ /* 0x000fe20008000030 */
[----:B------:R-:W4:Y:S01]  /*2680*/  @!P2 LDG.E.64.CONSTANT R32, desc[UR76][R26.64+0x55c0] ;  /* 0x0055c04c1a20a981 */ /* 0x000f22000c1e9b00 */
[----:B------:R-:W-:Y:S01]  /*2690*/  DFMA R52, R24, UR52, RZ ;  /* 0x0000003418347c2b */ /* 0x000fe200080000ff */
[----:B--2---:R-:W-:Y:S01]  /*26a0*/  UMOV UR28, UR12 ;  /* 0x0000000c001c7c82 */ /* 0x004fe20008000000 */
[----:B------:R-:W-:Y:S01]  /*26b0*/  UMOV UR29, UR13 ;  /* 0x0000000d001d7c82 */ /* 0x000fe20008000000 */
[----:B------:R-:W-:Y:S01]  /*26c0*/  UMOV UR26, UR14 ;  /* 0x0000000e001a7c82 */ /* 0x000fe20008000000 */
[----:B------:R-:W-:Y:S01]  /*26d0*/  UMOV UR27, UR15 ;  /* 0x0000000f001b7c82 */ /* 0x000fe20008000000 */
[----:B------:R-:W2:Y:S01]  /*26e0*/  LDCU.128 UR12, c[0x3][0x9f0] ;  /* 0x00c13e00ff0c77ac */ /* 0x000ea20008000c00 */
[----:B------:R-:W-:Y:S01]  /*26f0*/  DFMA R42, R14, UR20, R42 ;  /* 0x000000140e2a7c2b */ /* 0x000fe2000800002a */
[----:B------:R-:W4:Y:S01]  /*2700*/  @!P2 LDG.E.64.CONSTANT R120, desc[UR76][R26.64+0x10140] ;  /* 0x0101404c1a78a981 */ /* 0x000f22000c1e9b00 */
[----:B------:R-:W-:Y:S01]  /*2710*/  DFMA R24, R24, UR56, RZ ;  /* 0x0000003818187c2b */ /* 0x000fe200080000ff */
[----:B------:R-:W-:Y:S01]  /*2720*/  UMOV UR50, UR4 ;  /* 0x0000000400327c82 */ /* 0x000fe20008000000 */
[----:B------:R-:W-:Y:S01]  /*2730*/  UMOV UR51, UR5 ;  /* 0x0000000500337c82 */ /* 0x000fe20008000000 */
[----:B------:R-:W4:Y:S01]  /*2740*/  @!P2 LDG.E.64.CONSTANT R40, desc[UR76][R26.64] ;  /* 0x0000004c1a28a981 */ /* 0x000f22000c1e9b00 */
[----:B------:R-:W-:Y:S01]  /*2750*/  DFMA R38, R22, UR38, R38 ;  /* 0x0000002616267c2b */ /* 0x000fe20008000026 */
[----:B------:R-:W-:Y:S01]  /*2760*/  UMOV UR6, UR72 ;  /* 0x0000004800067c82 */ /* 0x000fe20008000000 */
[----:B------:R-:W-:Y:S01]  /*2770*/  DADD R28, R28, -R20 ;  /* 0x000000001c1c7229 */ /* 0x000fe20000000814 */
[----:B------:R-:W4:Y:S01]  /*2780*/  @!P2 LDG.E.64.CONSTANT R210, desc[UR76][R26.64+0xab80] ;  /* 0x00ab804c1ad2a981 */ /* 0x000f22000c1e9b00 */
[----:B------:R-:W-:Y:S01]  /*2790*/  UMOV UR7, UR73 ;  /* 0x0000004900077c82 */ /* 0x000fe20008000000 */
[----:B------:R-:W1:Y:S02]  /*27a0*/  LDCU.128 UR60, c[0x3][0x7a0] ;  /* 0x00c0f400ff3c77ac */ /* 0x000e640008000c00 */
[----:B------:R-:W4:Y:S01]  /*27b0*/  @!P2 LDG.E.64.CONSTANT R208, desc[UR76][R26.64+0x15700] ;  /* 0x0157004c1ad0a981 */ /* 0x000f22000c1e9b00 */
[----:B------:R-:W1:Y:S01]  /*27c0*/  LDCU.128 UR68, c[0x3][0x800] ;  /* 0x00c10000ff4477ac */ /* 0x000e620008000c00 */
[----:B--2---:R-:W-:Y:S01]  /*27d0*/  UMOV UR4, UR12 ;  /* 0x0000000c00047c82 */ /* 0x004fe20008000000 */
[----:B------:R-:W-:Y:S01]  /*27e0*/  UMOV UR5, UR13 ;  /* 0x0000000d00057c82 */ /* 0x000fe20008000000 */
[----:B------:R-:W-:Y:S01]  /*27f0*/  UMOV UR20, UR14 ;  /* 0x0000000e00147c82 */ /* 0x000fe20008000000 */
[----:B------:R-:W-:Y:S01]  /*2800*/  UMOV UR21, UR15 ;  /* 0x0000000f00157c82 */ /* 0x000fe20008000000 */
[----:B------:R-:W2:Y:S01]  /*2810*/  LDCU.128 UR12, c[0x3][0x720] ;  /* 0x00c0e400ff0c77ac */ /* 0x000ea20008000c00 */
[----:B------:R-:W-:-:S02]  /*2820*/  DFMA R52, R22, UR54, R52 ;  /* 0x0000003616347c2b */ /* 0x000fc40008000034 */
[----:B------:R-:W-:Y:S01]  /*2830*/  DFMA R24, R22, UR58, R24 ;  /* 0x0000003a16187c2b */ /* 0x000fe20008000018 */
[----:B------:R-:W1:Y:S01]  /*2840*/  LDCU.128 UR72, c[0x3][0x830] ;  /* 0x00c10600ff4877ac */ /* 0x000e620008000c00 */
[----:B------:R-:W1:Y:S01]  /*2850*/  LDS.128 R20, [R4+0x20] ;  /* 0x0000200004147984 */ /* 0x000e620000000c00 */
[----:B0-----:R-:W-:Y:S01]  /*2860*/  DFMA R54, R14, UR64, R54 ;  /* 0x000000400e367c2b */ /* 0x001fe20008000036 */
[----:B--2---:R-:W-:Y:S01]  /*2870*/  UMOV UR64, UR12 ;  /* 0x0000000c00407c82 */ /* 0x004fe20008000000 */
[----:B------:R-:W-:Y:S01]  /*2880*/  UMOV UR65, UR13 ;  /* 0x0000000d00417c82 */ /* 0x000fe20008000000 */
[----:B------:R-:W-:Y:S01]  /*2890*/  UMOV UR38, UR14 ;  /* 0x0000000e00267c82 */ /* 0x000fe20008000000 */
[----:B------:R-:W-:Y:S01]  /*28a0*/  UMOV UR39, UR15 ;  /* 0x0000000f00277c82 */ /* 0x000fe20008000000 */
[----:B------:R-:W0:Y:S01]  /*28b0*/  LDCU.128 UR12, c[0x3][0x8e0] ;  /* 0x00c11c00ff0c77ac */ /* 0x000e220008000c00 */
[C---:B------:R-:W-:Y:S01]  /*28c0*/  DFMA R38, R28.reuse, UR34, R38 ;  /* 0x000000221c267c2b */ /* 0x040fe20008000026 */
[----:B------:R-:W-:Y:S01]  /*28d0*/  UMOV UR56, UR18 ;  /* 0x0000001200387c82 */ /* 0x000fe20008000000 */
[----:B------:R-:W-:Y:S01]  /*28e0*/  UMOV UR57, UR19 ;  /* 0x0000001300397c82 */ /* 0x000fe20008000000 */
[----:B------:R-:W-:Y:S01]  /*28f0*/  UMOV UR8, UR32 ;  /* 0x0000002000087c82 */ /* 0x000fe20008000000 */
[----:B------:R-:W-:Y:S01]  /*2900*/  UMOV UR9, UR33 ;  /* 0x0000002100097c82 */ /* 0x000fe20008000000 */
[----:B------:R-:W2:Y:S01]  /*2910*/  LDCU.128 UR32, c[0x3][0x750] ;  /* 0x00c0ea00ff2077ac */ /* 0x000ea20008000c00 */
[----:B------:R-:W-:-:S02]  /*2920*/  DFMA R48, R28, UR56, R48 ;  /* 0x000000381c307c2b */ /* 0x000fc40008000030 */
[----:B------:R-:W-:Y:S01]  /*2930*/  DFMA R58, R28, UR28, R58 ;  /* 0x0000001c1c3a7c2b */ /* 0x000fe2000800003a */
[----:B------:R-:W-:Y:S01]  /*2940*/  UMOV UR56, UR30 ;  /* 0x0000001e00387c82 */ /* 0x000fe20008000000 */
[----:B------:R-:W-:Y:S01]  /*2950*/  UMOV UR57, UR31 ;  /* 0x0000001f00397c82 */ /* 0x000fe20008000000 */
[----:B------:R-:W2:Y:S01]  /*2960*/  LDCU.128 UR28, c[0x3][0x780] ;  /* 0x00c0f000ff1c77ac */ /* 0x000ea20008000c00 */
[----:B0-----:R-:W-:Y:S01]  /*2970*/  UMOV UR54, UR12 ;  /* 0x0000000c00367c82 */ /* 0x001fe20008000000 */
[----:B------:R-:W-:Y:S01]  /*2980*/  UMOV UR55, UR13 ;  /* 0x0000000d00377c82 */ /* 0x000fe20008000000 */
[----:B------:R-:W-:Y:S02]  /*2990*/  R2UR.FILL UR13, R62 ;  /* 0x000000003e0d72ca */ /* 0x000fe400004e0000 */
[----:B------:R-:W-:Y:S01]  /*29a0*/  R2UR.FILL UR12, R63 ;  /* 0x000000003f0c72ca */ /* 0x000fe200004e0000 */
[C---:B---3--:R-:W-:Y:S02]  /*29b0*/  DFMA R46, R14.reuse, UR40, R46 ;  /* 0x000000280e2e7c2b */ /* 0x048fe4000800002e */
[----:B-1----:R-:W-:-:S02]  /*29c0*/  DFMA R50, R14, UR60, R50 ;  /* 0x0000003c0e327c2b */ /* 0x002fc40008000032 */
[C---:B------:R-:W-:Y:S02]  /*29d0*/  DFMA R56, R14.reuse, UR68, R56 ;  /* 0x000000440e387c2b */ /* 0x040fe40008000038 */
[----:B------:R-:W-:Y:S02]  /*29e0*/  DFMA R60, R14, UR72, R60 ;  /* 0x000000480e3c7c2b */ /* 0x000fe4000800003c */
[----:B------:R-:W-:Y:S01]  /*29f0*/  DADD R14, R18, R30 ;  /* 0x00000000120e7229 */ /* 0x000fe2000000001e */
[----:B------:R-:W-:Y:S01]  /*2a00*/  UMOV UR18, UR14 ;  /* 0x0000000e00127c82 */ /* 0x000fe20008000000 */
[----:B------:R-:W-:Y:S01]  /*2a10*/  UMOV UR19, UR15 ;  /* 0x0000000f00137c82 */ /* 0x000fe20008000000 */
[----:B------:R-:W-:Y:S01]  /*2a20*/  R2UR.FILL UR15, R8 ;  /* 0x00000000080f72ca */ /* 0x000fe200004e0000 */
[C---:B------:R-:W-:Y:S01]  /*2a30*/  DFMA R34, R28.reuse, UR12, R34 ;  /* 0x0000000c1c227c2b */ /* 0x040fe20008000022 */
[----:B------:R-:W-:Y:S01]  /*2a40*/  R2UR.FILL UR14, R10 ;  /* 0x000000000a0e72ca */ /* 0x000fe200004e0000 */
        /* <DEDUP_REMOVED lines=8> */
[C---:B------:R-:W-:Y:S02]  /*2ad0*/  DFMA R56, R14.reuse, UR70, R56 ;  /* 0x000000460e387c2b */ /* 0x040fe40008000038 */
[----:B------:R-:W-:Y:S02]  /*2ae0*/  DFMA R60, R14, UR74, R60 ;  /* 0x0000004a0e3c7c2b */ /* 0x000fe4000800003c */
[----:B------:R-:W-:Y:S01]  /*2af0*/  DADD R18, -R18, R30 ;  /* 0x0000000012127229 */ /* 0x000fe2000000011e */
[----:B--2---:R-:W-:Y:S01]  /*2b00*/  UMOV UR12, UR32 ;  /* 0x00000020000c7c82 */ /* 0x004fe20008000000 */
[----:B------:R-:W-:Y:S01]  /*2b10*/  DADD R14, R20, R16 ;  /* 0x00000000140e7229 */ /* 0x000fe20000000010 */
        /* <DEDUP_REMOVED lines=17> */
[----:B------:R-:W-:Y:S01]  /*2c30*/  DFMA R48, R18, UR56, R48 ;  /* 0x0000003812307c2b */ /* 0x000fe20008000030 */
[----:B------:R-:W1:Y:S01]  /*2c40*/  LDCU.128 UR4, c[0x3][0x940] ;  /* 0x00c12800ff0477ac */ /* 0x000e620008000c00 */
[C---:B------:R-:W-:Y:S02]  /*2c50*/  DFMA R42, R14.reuse, UR70, R42 ;  /* 0x000000460e2a7c2b */ /* 0x040fe4000800002a */
[----:B------:R-:W-:Y:S01]  /*2c60*/  DFMA R46, R14, UR68, R46 ;  /* 0x000000440e2e7c2b */ /* 0x000fe2000800002e */
[----:B------:R-:W2:Y:S01]  /*2c70*/  LDCU.128 UR24, c[0x3][0x7b0] ;  /* 0x00c0f600ff1877ac */ /* 0x000ea20008000c00 */
[C---:B------:R-:W-:Y:S02]  /*2c80*/  DFMA R34, R18.reuse, UR14, R34 ;  /* 0x0000000e12227c2b */ /* 0x040fe40008000022 */
[C---:B------:R-:W-:Y:S01]  /*2c90*/  DFMA R38, R18.reuse, UR40, R38 ;  /* 0x0000002812267c2b */ /* 0x040fe20008000026 */
[----:B------:R-:W3:Y:S01]  /*2ca0*/  LDCU.128 UR56, c[0x3][0x840] ;  /* 0x00c10800ff3877ac */ /* 0x000ee20008000c00 */
[----:B------:R-:W-:-:S02]  /*2cb0*/  DFMA R52, R18, UR62, R52 ;  /* 0x0000003e12347c2b */ /* 0x000fc40008000034 */
[C---:B------:R-:W-:Y:S01]  /*2cc0*/  DFMA R58, R18.reuse, UR60, R58 ;  /* 0x0000003c123a7c2b */ /* 0x040fe2000800003a */
[----:B------:R-:W3:Y:S01]  /*2cd0*/  LDCU.128 UR68, c[0x3][0xa00] ;  /* 0x00c14000ff4477ac */ /* 0x000ee20008000c00 */
[----:B------:R-:W-:Y:S02]  /*2ce0*/  DFMA R28, R18, UR66, R28 ;  /* 0x00000042121c7c2b */ /* 0x000fe4000800001c */
[----:B------:R-:W-:Y:S01]  /*2cf0*/  DFMA R36, R14, UR64, R36 ;  /* 0x000000400e247c2b */ /* 0x000fe20008000024 */
[----:B------:R-:W3:Y:S01]  /*2d00*/  LDCU.128 UR20, c[0x3][0x970] ;  /* 0x00c12e00ff1477ac */ /* 0x000ee20008000c00 */
[----:B------:R-:W3:Y:S01]  /*2d10*/  LDCU.128 UR12, c[0x3][0x7e0] ;  /* 0x00c0fc00ff0c77ac */ /* 0x000ee20008000c00 */
[----:B------:R-:W3:Y:S01]  /*2d20*/  LDCU.128 UR40, c[0x3][0x810] ;  /* 0x00c10200ff2877ac */ /* 0x000ee20008000c00 */
[----:B------:R-:W3:Y:S01]  /*2d30*/  LDCU.128 UR60, c[0x3][0x9a0] ;  /* 0x00c13400ff3c77ac */ /* 0x000ee20008000c00 */
[----:B------:R-:W3:Y:S01]  /*2d40*/  LDCU.128 UR64, c[0x3][0x9d0] ;  /* 0x00c13a00ff4077ac */ /* 0x000ee20008000c00 */
[----:B------:R-:W-:-:S02]  /*2d50*/  DADD R18, R22, R22 ;  /* 0x0000000016127229 */ /* 0x000fc40000000016 */
[----:B------:R-:W-:Y:S01]  /*2d60*/  DADD R16, R20, -R16 ;  /* 0x0000000014107229 */ /* 0x000fe20000000810 */
[----:B0-----:R-:W-:Y:S01]  /*2d70*/  UMOV UR50, UR8 ;  /* 0x0000000800327c82 */ /* 0x001fe20008000000 */
[----:B------:R-:W-:Y:S01]  /*2d80*/  UMOV UR51, UR9 ;  /* 0x0000000900337c82 */ /* 0x000fe20008000000 */
[----:B-1----:R-:W-:Y:S01]  /*2d90*/  UMOV UR46, UR4 ;  /* 0x00000004002e7c82 */ /* 0x002fe20008000000 */
[----:B------:R-:W-:Y:S01]  /*2da0*/  UMOV UR47, UR5 ;  /* 0x00000005002f7c82 */ /* 0x000fe20008000000 */
[----:B--2---:R-:W-:Y:S01]  /*2db0*/  UMOV UR72, UR24 ;  /* 0x0000001800487c82 */ /* 0x004fe20008000000 */
[----:B------:R-:W-:Y:S01]  /*2dc0*/  UMOV UR73, UR25 ;  /* 0x0000001900497c82 */ /* 0x000fe20008000000 */
[----:B---3--:R-:W-:Y:S01]  /*2dd0*/  DFMA R60, R14, UR56, R60 ;  /* 0x000000380e3c7c2b */ /* 0x008fe2000800003c */
[----:B------:R-:W-:Y:S01]  /*2de0*/  CS2R R54, SRZ ;  /* 0x0000000000367805 */ /* 0x000fe2000001ff00 */
[----:B------:R-:W-:Y:S01]  /*2df0*/  DMUL R18, R18, 0.5 ;  /* 0x3fe0000012127828 */ /* 0x000fe20000000000 */
[C---:B------:R-:W-:Y:S01]  /*2e00*/  IMAD R123, R156.reuse, 0x8, R5 ;  /* 0x000000089c7b7824 */ /* 0x040fe200078e0205 */
[----:B------:R-:W-:Y:S01]  /*2e10*/  DFMA R28, R16, UR68, R28 ;  /* 0x00000044101c7c2b */ /* 0x000fe2000800001c */
[C---:B------:R-:W-:Y:S01]  /*2e20*/  IMAD R11, R13.reuse, -0x5b0, R11 ;  /* 0xfffffa500d0b7824 */ /* 0x040fe200078e020b */
[----:B------:R-:W-:Y:S01]  /*2e30*/  DADD R22, R22, -R22 ;  /* 0x0000000016167229 */ /* 0x000fe20000000816 */
[----:B------:R-:W2:Y:S01]  /*2e40*/  @!P2 LDG.E.64.CONSTANT R54, desc[UR76][R26.64+0x20280] ;  /* 0x0202804c1a36a981 */ /* 0x000ea2000c1e9b00 */
[C---:B------:R-:W-:Y:S01]  /*2e50*/  DFMA R50, R14.reuse, UR72, R50 ;  /* 0x000000480e327c2b */ /* 0x040fe20008000032 */
[----:B------:R-:W-:Y:S01]  /*2e60*/  IMAD R12, R156, 0x8, R12 ;  /* 0x000000089c0c7824 */ /* 0x000fe200078e020c */
[C---:B------:R-:W-:Y:S01]  /*2e70*/  DFMA R24, R14.reuse, UR12, R24 ;  /* 0x0000000c0e187c2b */ /* 0x040fe20008000018 */
[----:B------:R-:W-:Y:S01]  /*2e80*/  IMAD R122, R13, 0x70, R5 ;  /* 0x000000700d7a7824 */ /* 0x000fe200078e0205 */
[----:B------:R-:W-:Y:S01]  /*2e90*/  DFMA R56, R14, UR40, R56 ;  /* 0x000000280e387c2b */ /* 0x000fe20008000038 */
[----:B------:R-:W-:Y:S01]  /*2ea0*/  LEA R8, R6, R9, 0x18 ;  /* 0x0000000906087211 */ /* 0x000fe200078ec0ff */
        /* <DEDUP_REMOVED lines=19> */
[----:B------:R-:W-:Y:S01]  /*2fe0*/  R2UR.FILL UR29, R68 ;  /* 0x00000000441d72ca */ /* 0x000fe200004e0000 */
[C---:B------:R-:W-:Y:S01]  /*2ff0*/  DFMA R46, R18.reuse, UR30, R46 ;  /* 0x0000001e122e7c2b */ /* 0x040fe2000800002e */
[----:B------:R-:W-:Y:S01]  /*3000*/  IMAD R129, R156, 0x68, R123 ;  /* 0x000000689c817824 */ /* 0x000fe200078e027b */
[C---:B------:R-:W-:Y:S01]  /*3010*/  DFMA R50, R18.reuse, UR26, R50 ;  /* 0x0000001a12327c2b */ /* 0x040fe20008000032 */
[----:B------:R-:W-:Y:S01]  /*3020*/  R2UR.FILL UR28, R69 ;  /* 0x00000000451c72ca */ /* 0x000fe200004e0000 */
[C---:B------:R-:W-:Y:S01]  /*3030*/  DFMA R24, R18.reuse, UR14, R24 ;  /* 0x0000000e12187c2b */ /* 0x040fe20008000018 */
[----:B------:R-:W-:Y:S01]  /*3040*/  R2UR.FILL UR5, R70 ;  /* 0x00000000460572ca */ /* 0x000fe200004e0000 */
[----:B------:R-:W-:Y:S01]  /*3050*/  DFMA R56, R18, UR42, R56 ;  /* 0x0000002a12387c2b */ /* 0x000fe20008000038 */
[----:B------:R-:W-:Y:S01]  /*3060*/  R2UR.FILL UR4, R71 ;  /* 0x00000000470472ca */ /* 0x000fe200004e0000 */
[C---:B------:R-:W-:Y:S01]  /*3070*/  DFMA R34, R22.reuse, UR18, R34 ;  /* 0x0000001216227c2b */ /* 0x040fe20008000022 */
[----:B------:R-:W-:Y:S01]  /*3080*/  IMAD R5, R156, 0x8, R11 ;  /* 0x000000089c057824 */ /* 0x000fe200078e020b */
[C---:B------:R-:W-:Y:S01]  /*3090*/  DFMA R38, R22.reuse, UR10, R38 ;  /* 0x0000000a16267c2b */ /* 0x040fe20008000026 */
[----:B------:R-:W-:Y:S01]  /*30a0*/  R2UR.FILL UR25, R72 ;  /* 0x00000000481972ca */ /* 0x000fe200004e0000 */
[C---:B------:R-:W-:Y:S01]  /*30b0*/  DFMA R44, R22.reuse, UR6, R44 ;  /* 0x00000006162c7c2b */ /* 0x040fe2000800002c */
[----:B------:R-:W-:Y:S01]  /*30c0*/  R2UR.FILL UR24, R73 ;  /* 0x00000000491872ca */ /* 0x000fe200004e0000 */
[C---:B------:R-:W-:Y:S01]  /*30d0*/  DFMA R48, R22.reuse, UR22, R48 ;  /* 0x0000001616307c2b */ /* 0x040fe20008000030 */
[----:B------:R-:W3:Y:S01]  /*30e0*/  @!P2 LDG.E.64.CONSTANT R166, desc[UR76][R26.64+0x10760] ;  /* 0x0107604c1aa6a981 */ /* 0x000ee2000c1e9b00 */
[C---:B------:R-:W-:Y:S01]  /*30f0*/  DFMA R52, R22.reuse, UR62, R52 ;  /* 0x0000003e16347c2b */ /* 0x040fe20008000034 */
[----:B------:R-:W-:Y:S01]  /*3100*/  VIADD R9, R9, 0x620 ;  /* 0x0000062009097836 */ /* 0x000fe20000000000 */
[----:B------:R-:W-:Y:S01]  /*3110*/  DFMA R58, R22, UR66, R58 ;  /* 0x00000042163a7c2b */ /* 0x000fe2000800003a */
[----:B------:R-:W3:Y:S01]  /*3120*/  @!P2 LDG.E.64.CONSTANT R200, desc[UR76][R26.64+0x5be0] ;  /* 0x005be04c1ac8a981 */ /* 0x000ee2000c1e9b00 */
[C-C-:B------:R-:W-:Y:S01]  /*3130*/  DADD R64, R60.reuse, R28.reuse ;  /* 0x000000003c407229 */ /* 0x140fe2000000001c */
[----:B------:R-:W-:Y:S01]  /*3140*/  CS2R R162, SRZ ;  /* 0x0000000000a27805 */ /* 0x000fe2000001ff00 */
[----:B------:R-:W-:Y:S01]  /*3150*/  DADD R66, R60, -R28 ;  /* 0x000000003c427229 */ /* 0x000fe2000000081c */
[----:B------:R-:W3:Y:S01]  /*3160*/  @!P2 LDG.E.64.CONSTANT R164, desc[UR76][R26.64+0x620] ;  /* 0x0006204c1aa4a981 */ /* 0x000ee2000c1e9b00 */
[----:B------:R-:W-:Y:S01]  /*3170*/  DADD R14, R36, R34 ;  /* 0x00000000240e7229 */ /* 0x000fe20000000022 */
[----:B------:R-:W2:Y:S01]  /*3180*/  LDCU.64 UR6, c[0x0][0x388] ;  /* 0x00007100ff0677ac */ /* 0x000ea20008000a00 */
[----:B------:R-:W-:Y:S01]  /*3190*/  DADD R16, R42, R38 ;  /* 0x000000002a107229 */ /* 0x000fe20000000026 */
[----:B------:R-:W3:Y:S01]  /*31a0*/  @!P2 LDG.E.64.CONSTANT R158, desc[UR76][R26.64+0x15d20] ;  /* 0x015d204c1a9ea981 */ /* 0x000ee2000c1e9b00 */
[----:B------:R-:W-:Y:S01]  /*31b0*/  DADD R18, R46, R44 ;  /* 0x000000002e127229 */ /* 0x000fe2000000002c */
[----:B------:R-:W-:Y:S01]  /*31c0*/  CS2R R160, SRZ ;  /* 0x0000000000a07805 */ /* 0x000fe2000001ff00 */
[----:B------:R-:W-:Y:S01]  /*31d0*/  DADD R20, R50, R48 ;  /* 0x0000000032147229 */ /* 0x000fe20000000030 */
[----:B------:R-:W-:Y:S01]  /*31e0*/  LEA R6, R6, R9, 0x18 ;  /* 0x0000000906067211 */ /* 0x000fe200078ec0ff */
[----:B------:R-:W-:Y:S01]  /*31f0*/  DADD R22, R24, R52 ;  /* 0x0000000018167229 */ /* 0x000fe20000000034 */
[----:B------:R-:W3:Y:S01]  /*3200*/  @!P2 LDG.E.64.CONSTANT R206, desc[UR76][R26.64+0x1acc0] ;  /* 0x01acc04c1acea981 */ /* 0x000ee2000c1e9b00 */
[----:B------:R-:W-:Y:S01]  /*3210*/  DADD R28, R56, R58 ;  /* 0x00000000381c7229 */ /* 0x000fe2000000003a */
[----:B------:R-:W-:Y:S01]  /*3220*/  CS2R R232, SRZ ;  /* 0x0000000000e87805 */ /* 0x000fe2000001ff00 */
[----:B------:R-:W-:Y:S01]  /*3230*/  DADD R34, R36, -R34 ;  /* 0x0000000024227229 */ /* 0x000fe20000000822 */
[----:B------:R-:W3:Y:S01]  /*3240*/  @!P2 LDG.E.64.CONSTANT R162, desc[UR76][R26.64+0xb1a0] ;  /* 0x00b1a04c1aa2a981 */ /* 0x000ee2000c1e9b00 */
[----:B------:R-:W-:Y:S01]  /*3250*/  DADD R38, R42, -R38 ;  /* 0x000000002a267229 */ /* 0x000fe20000000826 */
[----:B------:R-:W0:Y:S01]  /*3260*/  LDCU.64 UR20, c[0x3][0x710] ;  /* 0x00c0e200ff1477ac */ /* 0x000e220008000a00 */
[----:B------:R-:W-:Y:S01]  /*3270*/  DADD R44, R46, -R44 ;  /* 0x000000002e2c7229 */ /* 0x000fe2000000082c */
[----:B------:R-:W-:Y:S01]  /*3280*/  STS.128 [R4+0x30], R64 ;  /* 0x0000304004007388 */ /* 0x000fe20000000c00 */
[----:B------:R-:W-:Y:S01]  /*3290*/  DADD R48, R50, -R48 ;  /* 0x0000000032307229 */ /* 0x000fe20000000830 */
[----:B------:R-:W1:Y:S01]  /*32a0*/  LDCU.64 UR18, c[0x3][0x708] ;  /* 0x00c0e100ff1277ac */ /* 0x000e620008000a00 */
[----:B------:R-:W-:Y:S01]  /*32b0*/  DADD R24, R24, -R52 ;  /* 0x0000000018187229 */ /* 0x000fe20000000834 */
[----:B------:R-:W-:Y:S01]  /*32c0*/  STS.64 [R4], R14 ;  /* 0x0000000e04007388 */ /* 0x000fe20000000a00 */
        /* <DEDUP_REMOVED lines=25> */
[----:B------:R-:W-:-:S05]  /*3460*/  IMAD R9, R7, 0x620, R6 ;  /* 0x0000062007097824 */ /* 0x000fca00078e0206 */
[----:B------:R-:W1:Y:S01]  /*3470*/  LDCU.64 UR66, c[0x3][0x960] ;  /* 0x00c12c00ff4277ac */ /* 0x000e620008000a00 */
[----:B------:R-:W3:Y:S01]  /*3480*/  @!P2 LDG.E.64.CONSTANT R160, desc[UR76][R26.64+0x208a0] ;  /* 0x0208a04c1aa0a981 */ /* 0x000ee2000c1e9b00 */
[----:B------:R-:W1:Y:S03]  /*3490*/  LDCU.64 UR64, c[0x3][0x7a0] ;  /* 0x00c0f400ff4077ac */ /* 0x000e660008000a00 */
[----:B------:R-:W3:Y:S01]  /*34a0*/  @!P2 LDG.E.64.CONSTANT R232, desc[UR76][R26.64+0x1b2e0] ;  /* 0x01b2e04c1ae8a981 */ /* 0x000ee2000c1e9b00 */
[----:B------:R-:W1:Y:S01]  /*34b0*/  LDCU.64 UR56, c[0x3][0x7c8] ;  /* 0x00c0f900ff3877ac */ /* 0x000e620008000a00 */
[----:B------:R-:W1:Y:S01]  /*34c0*/  LDCU.64 UR42, c[0x3][0x988] ;  /* 0x00c13100ff2a77ac */ /* 0x000e620008000a00 */
[----:B------:R-:W1:Y:S01]  /*34d0*/  LDCU.64 UR22, c[0x3][0x7f8] ;  /* 0x00c0ff00ff1677ac */ /* 0x000e620008000a00 */
[----:B------:R-:W-:Y:S01]  /*34e0*/  LDS.64 R230, [R129] ;  /* 0x0000000081e67984 */ /* 0x000fe20000000a00 */
[----:B------:R-:W1:Y:S03]  /*34f0*/  LDCU.64 UR34, c[0x3][0x9b8] ;  /* 0x00c13700ff2277ac */ /* 0x000e660008000a00 */
[----:B------:R-:W0:Y:S01]  /*3500*/  LDS.128 R16, [R11] ;  /* 0x000000000b107984 */ /* 0x000e220000000c00 */
[----:B------:R-:W1:Y:S03]  /*3510*/  LDCU.64 UR10, c[0x3][0x9b0] ;  /* 0x00c13600ff0a77ac */ /* 0x000e660008000a00 */
[----:B------:R-:W1:Y:S01]  /*3520*/  LDS.64 R228, [R129+0x8] ;  /* 0x0000080081e47984 */ /* 0x000e620000000a00 */
[----:B------:R-:W3:Y:S03]  /*3530*/  LDCU.64 UR12, c[0x3][0x820] ;  /* 0x00c10400ff0c77ac */ /* 0x000ee60008000a00 */
[----:B------:R-:W-:Y:S01]  /*3540*/  LDS.64 R14, [R12] ;  /* 0x000000000c0e7984 */ /* 0x000fe20000000a00 */
[----:B------:R-:W3:Y:S03]  /*3550*/  LDCU.64 UR14, c[0x3][0x9e0] ;  /* 0x00c13c00ff0e77ac */ /* 0x000ee60008000a00 */
[----:B------:R-:W4:Y:S01]  /*3560*/  LDS.128 R68, [R122] ;  /* 0x000000007a447984 */ /* 0x000f220000000c00 */
[----:B------:R-:W3:Y:S03]  /*3570*/  LDCU.64 UR40, c[0x3][0x828] ;  /* 0x00c10500ff2877ac */ /* 0x000ee60008000a00 */
[----:B------:R-:W-:Y:S01]  /*3580*/  LDS.64 R226, [R129+0x10] ;  /* 0x0000100081e27984 */ /* 0x000fe20000000a00 */
[----:B------:R-:W3:Y:S03]  /*3590*/  LDCU.64 UR30, c[0x3][0x9e8] ;  /* 0x00c13d00ff1e77ac */ /* 0x000ee60008000a00 */
[----:B------:R-:W4:Y:S04]  /*35a0*/  LDS.128 R44, [R11+0x10] ;  /* 0x000010000b2c7984 */ /* 0x000f280000000c00 */
[----:B------:R-:W4:Y:S04]  /*35b0*/  LDS.64 R22, [R12+0x70] ;  /* 0x000070000c167984 */ /* 0x000f280000000a00 */
[----:B------:R-:W4:Y:S04]  /*35c0*/  LDS.64 R224, [R129+0x18] ;  /* 0x0000180081e07984 */ /* 0x000f280000000a00 */
[----:B------:R-:W-:Y:S04]  /*35d0*/  LDS.64 R24, [R12+0xe0] ;  /* 0x0000e0000c187984 */ /* 0x000fe80000000a00 */
[----:B------:R-:W4:Y:S04]  /*35e0*/  LDS.128 R96, [R122+0x10] ;  /* 0x000010007a607984 */ /* 0x000f280000000c00 */
[----:B------:R-:W-:Y:S04]  /*35f0*/  LDS.64 R222, [R129+0x20] ;  /* 0x0000200081de7984 */ /* 0x000fe80000000a00 */
[----:B------:R-:W4:Y:S04]  /*3600*/  LDS.128 R36, [R11+0x20] ;  /* 0x000020000b247984 */ /* 0x000f280000000c00 */
[----:B------:R-:W4:Y:S04]  /*3610*/  LDS.64 R34, [R12+0x150] ;  /* 0x000150000c227984 */ /* 0x000f280000000a00 */
[----:B------:R-:W-:Y:S04]  /*3620*/  LDS.64 R178, [R5] ;  /* 0x0000000005b27984 */ /* 0x000fe80000000a00 */
[----:B------:R-:W4:Y:S01]  /*3630*/  LDS.128 R64, [R8+0x6200] ;  /* 0x0062000008407984 */ /* 0x000f220000000c00 */
[----:B0-----:R-:W-:-:S03]  /*3640*/  DFMA R16, R230, R16, RZ ;  /* 0x00000010e610722b */ /* 0x001fc600000000ff */
[----:B------:R-:W0:Y:S04]  /*3650*/  LDS.64 R220, [R129+0x28] ;  /* 0x0000280081dc7984 */ /* 0x000e280000000a00 */
[----:B------:R-:W0:Y:S01]  /*3660*/  LDS.64 R20, [R5+0x620] ;  /* 0x0006200005147984 */ /* 0x000e220000000a00 */
[----:B-1----:R-:W-:Y:S02]  /*3670*/  DFMA R16, R228, R18, R16 ;  /* 0x00000012e410722b */ /* 0x002fe40000000010 */
[----:B----4-:R-:W-:Y:S01]  /*3680*/  DFMA R14, R68, R14, RZ ;  /* 0x0000000e440e722b */ /* 0x010fe200000000ff */
[----:B------:R-:W-:Y:S04]  /*3690*/  LDS.64 R52, [R12+0x1c0] ;  /* 0x0001c0000c347984 */ /* 0x000fe80000000a00 */
[----:B------:R-:W1:Y:S04]  /*36a0*/  LDS.128 R88, [R122+0x20] ;  /* 0x000020007a587984 */ /* 0x000e680000000c00 */
[----:B------:R-:W-:Y:S04]  /*36b0*/  LDS.64 R18, [R5+0xc40] ;  /* 0x000c400005127984 */ /* 0x000fe80000000a00 */
[----:B------:R-:W4:Y:S01]  /*36c0*/  LDS.128 R84, [R8+0x6210] ;  /* 0x0062100008547984 */ /* 0x000f220000000c00 */
[----:B------:R-:W-:-:S02]  /*36d0*/  DFMA R16, R226, R44, R16 ;  /* 0x0000002ce210722b */ /* 0x000fc40000000010 */
[----:B------:R-:W-:Y:S01]  /*36e0*/  DFMA R14, R22, R70, R14 ;  /* 0x00000046160e722b */ /* 0x000fe2000000000e */
[----:B------:R-:W4:Y:S04]  /*36f0*/  LDS.64 R60, [R12+0x230] ;  /* 0x000230000c3c7984 */ /* 0x000f280000000a00 */
[----:B------:R-:W-:Y:S04]  /*3700*/  LDS.64 R218, [R129+0x30] ;  /* 0x0000300081da7984 */ /* 0x000fe80000000a00 */
[----:B------:R-:W4:Y:S04]  /*3710*/  LDS.128 R28, [R11+0x30] ;  /* 0x000030000b1c7984 */ /* 0x000f280000000c00 */
[----:B------:R-:W4:Y:S01]  /*3720*/  LDS.64 R22, [R5+0x1260] ;  /* 0x0012600005167984 */ /* 0x000f220000000a00 */
[----:B------:R-:W-:-:S02]  /*3730*/  DFMA R16, R224, R46, R16 ;  /* 0x0000002ee010722b */ /* 0x000fc40000000010 */
[----:B------:R-:W-:Y:S01]  /*3740*/  DFMA R14, R96, R24, R14 ;  /* 0x00000018600e722b */ /* 0x000fe2000000000e */
[----:B------:R-:W-:Y:S04]  /*3750*/  LDS.64 R62, [R12+0x2a0] ;  /* 0x0002a0000c3e7984 */ /* 0x000fe80000000a00 */
[----:B------:R-:W2:Y:S04]  /*3760*/  LDS.128 R80, [R122+0x30] ;  /* 0x000030007a507984 */ /* 0x000ea80000000c00 */
[----:B------:R-:W-:Y:S04]  /*3770*/  LDS.64 R56, [R5+0x1880] ;  /* 0x0018800005387984 */ /* 0x000fe80000000a00 */
[----:B------:R-:W2:Y:S04]  /*3780*/  LDS.128 R76, [R8+0x6220] ;  /* 0x00622000084c7984 */ /* 0x000ea80000000c00 */
[----:B------:R-:W2:Y:S01]  /*3790*/  LDS.64 R24, [R129+0x38] ;  /* 0x0000380081187984 */ /* 0x000ea20000000a00 */
[----:B------:R-:W-:-:S02]  /*37a0*/  DFMA R16, R222, R36, R16 ;  /* 0x00000024de10722b */ /* 0x000fc40000000010 */
[----:B------:R-:W-:Y:S01]  /*37b0*/  DFMA R44, R34, R98, R14 ;  /* 0x00000062222c722b */ /* 0x000fe2000000000e */
[----:B------:R-:W2:Y:S01]  /*37c0*/  LDS.64 R92, [R12+0x310] ;  /* 0x000310000c5c7984 */ /* 0x000ea20000000a00 */
[----:B------:R-:W-:-:S03]  /*37d0*/  DFMA R14, R178, R64, RZ ;  /* 0x00000040b20e722b */ /* 0x000fc600000000ff */
[----:B------:R-:W2:Y:S01]  /*37e0*/  LDS.64 R42, [R5+0x1ea0] ;  /* 0x001ea000052a7984 */ /* 0x000ea20000000a00 */
        /* <DEDUP_REMOVED lines=9> */
[----:B----4-:R-:W-:Y:S01]  /*3880*/  DFMA R36, R18, R84, R14 ;  /* 0x000000541224722b */ /* 0x010fe2000000000e */
[----:B------:R-:W1:Y:S04]  /*3890*/  LDS.64 R58, [R129+0x48] ;  /* 0x00004800813a7984 */ /* 0x000e680000000a00 */
[----:B------:R-:W4:Y:S04]  /*38a0*/  LDS.64 R168, [R5+0x2ae0] ;  /* 0x002ae00005a87984 */ /* 0x000f280000000a00 */
[----:B------:R-:W4:Y:S01]  /*38b0*/  LDS.64 R118, [R12+0x3f0] ;  /* 0x0003f0000c767984 */ /* 0x000f220000000a00 */
[----:B------:R-:W-:-:S02]  /*38c0*/  DFMA R60, R60, R90, R44 ;  /* 0x0000005a3c3c722b */ /* 0x000fc4000000002c */
[----:B------:R-:W-:Y:S01]  /*38d0*/  DFMA R38, R218, R28, R38 ;  /* 0x0000001cda26722b */ /* 0x000fe20000000026 */
[----:B------:R-:W-:Y:S01]  /*38e0*/  LDS.128 R44, [R11+0x50] ;  /* 0x000050000b2c7984 */ /* 0x000fe20000000c00 */
[----:B------:R-:W-:-:S03]  /*38f0*/  DFMA R36, R22, R86, R36 ;  /* 0x000000561624722b */ /* 0x000fc60000000024 */
[----:B------:R-:W4:Y:S04]  /*3900*/  LDS.64 R28, [R129+0x50] ;  /* 0x00005000811c7984 */ /* 0x000f280000000a00 */
[----:B------:R-:W-:Y:S04]  /*3910*/  LDS.64 R14, [R5+0x3100] ;  /* 0x00310000050e7984 */ /* 0x000fe80000000a00 */
[----:B------:R-:W4:Y:S04]  /*3920*/  LDS.128 R112, [R8+0x6240] ;  /* 0x0062400008707984 */ /* 0x000f280000000c00 */
[----:B------:R-:W-:Y:S04]  /*3930*/  LDS.64 R124, [R12+0x460] ;  /* 0x000460000c7c7984 */ /* 0x000fe80000000a00 */
[----:B------:R-:W4:Y:S01]  /*3940*/  LDS.128 R100, [R122+0x50] ;  /* 0x000050007a647984 */ /* 0x000f220000000c00 */
[----:B--2---:R-:W-:-:S02]  /*3950*/  DFMA R60, R80, R62, R60 ;  /* 0x0000003e503c722b */ /* 0x004fc4000000003c */
[----:B------:R-:W-:Y:S01]  /*3960*/  DFMA R52, R56, R76, R36 ;  /* 0x0000004c3834722b */ /* 0x000fe20000000024 */
[----:B------:R-:W-:Y:S01]  /*3970*/  LDS.64 R126, [R12+0x4d0] ;  /* 0x0004d0000c7e7984 */ /* 0x000fe20000000a00 */
[----:B------:R-:W-:-:S03]  /*3980*/  DFMA R62, R24, R30, R38 ;  /* 0x0000001e183e722b */ /* 0x000fc60000000026 */
[----:B------:R-:W2:Y:S01]  /*3990*/  LDS.64 R30, [R5+0x3720] ;  /* 0x00372000051e7984 */ /* 0x000ea20000000a00 */
[----:B------:R-:W-:Y:S02]  /*39a0*/  DFMA R60, R92, R82, R60 ;  /* 0x000000525c3c722b */ /* 0x000fe4000000003c */
[----:B------:R-:W-:Y:S01]  /*39b0*/  DFMA R52, R42, R78, R52 ;  /* 0x0000004e2a34722b */ /* 0x000fe20000000034 */
[----:B------:R-:W2:Y:S04]  /*39c0*/  LDS.64 R174, [R129+0x58] ;  /* 0x0000580081ae7984 */ /* 0x000ea80000000a00 */
[----:B------:R-:W-:Y:S04]  /*39d0*/  LDS.64 R130, [R12+0x540] ;  /* 0x000540000c827984 */ /* 0x000fe80000000a00 */
[----:B------:R-:W-:Y:S04]  /*39e0*/  LDS.128 R108, [R122+0x60] ;  /* 0x000060007a6c7984 */ /* 0x000fe80000000c00 */
[----:B------:R-:W-:Y:S04]  /*39f0*/  LDS.64 R176, [R5+0x3d40] ;  /* 0x003d400005b07984 */ /* 0x000fe80000000a00 */
[----:B------:R-:W2:Y:S01]  /*3a00*/  LDS.128 R92, [R8+0x6250] ;  /* 0x00625000085c7984 */ /* 0x000ea20000000c00 */
        /* <DEDUP_REMOVED lines=8> */
[----:B----4-:R-:W-:Y:S01]  /*3a90*/  DFMA R52, R168, R106, R52 ;  /* 0x0000006aa834722b */ /* 0x010fe20000000034 */
[----:B------:R-:W1:Y:S01]  /*3aa0*/  LDS.64 R62, [R129+0x68] ;  /* 0x00006800813e7984 */ /* 0x000e620000000a00 */
[----:B------:R-:W-:-:S03]  /*3ab0*/  DFMA R50, R118, R74, R60 ;  /* 0x0000004a7632722b */ /* 0x000fc6000000003c */
[----:B------:R-:W-:Y:S04]  /*3ac0*/  LDS.64 R60, [R5+0x4980] ;  /* 0x00498000053c7984 */ /* 0x000fe80000000a00 */
[----:B------:R-:W4:Y:S01]  /*3ad0*/  LDS.128 R116, [R8+0x6260] ;  /* 0x0062600008747984 */ /* 0x000f220000000c00 */
[----:B------:R-:W-:Y:S02]  /*3ae0*/  DFMA R48, R28, R44, R48 ;  /* 0x0000002c1c30722b */ /* 0x000fe40000000030 */
[----:B------:R-:W-:Y:S02]  /*3af0*/  DFMA R44, R14, R112, R52 ;  /* 0x000000700e2c722b */ /* 0x000fe40000000034 */
[----:B------:R-:W-:Y:S01]  /*3b00*/  DFMA R50, R100, R124, R50 ;  /* 0x0000007c6432722b */ /* 0x000fe20000000032 */
[----:B------:R-:W3:Y:S05]  /*3b10*/  LDS.64 R52, [R5+0x4fa0] ;  /* 0x004fa00005347984 */ /* 0x000eea0000000a00 */
[----:B--2---:R-:W-:-:S02]  /*3b20*/  DFMA R44, R30, R114, R44 ;  /* 0x000000721e2c722b */ /* 0x004fc4000000002c */
[----:B------:R-:W-:Y:S02]  /*3b30*/  DFMA R50, R126, R102, R50 ;  /* 0x000000667e32722b */ /* 0x000fe40000000032 */
[----:B------:R-:W-:-:S04]  /*3b40*/  DFMA R46, R174, R46, R48 ;  /* 0x0000002eae2e722b */ /* 0x000fc80000000030 */
[----:B------:R-:W-:Y:S02]  /*3b50*/  DFMA R44, R176, R92, R44 ;  /* 0x0000005cb02c722b */ /* 0x000fe4000000002c */
[----:B------:R-:W-:Y:S02]  /*3b60*/  DFMA R50, R108, R130, R50 ;  /* 0x000000826c32722b */ /* 0x000fe40000000032 */
[----:B0-----:R-:W-:-:S04]  /*3b70*/  DFMA R36, R172, R36, R46 ;  /* 0x00000024ac24722b */ /* 0x001fc8000000002e */
[----:B------:R-:W-:Y:S02]  /*3b80*/  DFMA R44, R170, R94, R44 ;  /* 0x0000005eaa2c722b */ /* 0x000fe4000000002c */
[----:B------:R-:W-:Y:S02]  /*3b90*/  DFMA R202, R202, R110, R50 ;  /* 0x0000006ecaca722b */ /* 0x000fe40000000032 */
[----:B-1----:R-:W-:-:S06]  /*3ba0*/  DFMA R204, R62, R38, R36 ;  /* 0x000000263ecc722b */ /* 0x002fcc0000000024 */
[----:B------:R-:W-:Y:S02]  /*3bb0*/  DMUL R36, R202, R32 ;  /* 0x00000020ca247228 */ /* 0x000fe40000000000 */
[----:B----4-:R-:W-:Y:S02]  /*3bc0*/  DFMA R44, R60, R116, R44 ;  /* 0x000000743c2c722b */ /* 0x010fe4000000002c */
[----:B------:R-:W-:Y:S01]  /*3bd0*/  DMUL R120, R202, R120 ;  /* 0x00000078ca787228 */ /* 0x000fe20000000000 */
[----:B------:R-:W-:-:S03]  /*3be0*/  IMAD R6, R7, 0x620, R8 ;  /* 0x0000062007067824 */ /* 0x000fc600078e0208 */
[----:B------:R-:W-:Y:S02]  /*3bf0*/  DFMA R36, R204, R40, R36 ;  /* 0x00000028cc24722b */ /* 0x000fe40000000024 */
[----:B---3--:R-:W-:Y:S02]  /*3c00*/  DFMA R236, R52, R118, R44 ;  /* 0x0000007634ec722b */ /* 0x008fe4000000002c */
        /* <DEDUP_REMOVED lines=36> */
[----:B------:R-:W1:Y:S01]  /*3e50*/  LDS.128 R124, [R11+0x630] ;  /* 0x000630000b7c7984 */ /* 0x000e620000000c00 */
[----:B---3--:R-:W-:-:S03]  /*3e60*/  DFMA R132, R32, R128, R44 ;  /* 0x000000802084722b */ /* 0x008fc6000000002c */
[----:B------:R-:W-:Y:S04]  /*3e70*/  LDS.64 R150, [R6+0x1c0] ;  /* 0x0001c00006967984 */ /* 0x000fe80000000a00 */
[----:B------:R-:W-:Y:S01]  /*3e80*/  LDS.64 R44, [R156+0x1c0] ;  /* 0x0001c0009c2c7984 */ /* 0x000fe20000000a00 */
[----:B----4-:R-:W-:-:S03]  /*3e90*/  DFMA R120, R46, R120, R132 ;  /* 0x000000782e78722b */ /* 0x010fc60000000084 */
[----:B------:R-:W2:Y:S01]  /*3ea0*/  LDS.128 R128, [R7+0x20] ;  /* 0x0000200007807984 */ /* 0x000ea20000000c00 */
[----:B------:R-:W-:-:S03]  /*3eb0*/  DFMA R136, R230, R136, RZ ;  /* 0x00000088e688722b */ /* 0x000fc600000000ff */
[----:B------:R-:W3:Y:S04]  /*3ec0*/  LDS.64 R154, [R12+0x700] ;  /* 0x000700000c9a7984 */ /* 0x000ee80000000a00 */
        /* <DEDUP_REMOVED lines=8> */
[----:B------:R-:W-:Y:S01]  /*3f50*/  DFMA R142, R48, R142, R120 ;  /* 0x0000008e308e722b */ /* 0x000fe20000000078 */
[----:B------:R-:W-:Y:S01]  /*3f60*/  LDS.64 R192, [R6+0x230] ;  /* 0x0002300006c07984 */ /* 0x000fe20000000a00 */
[----:B-1----:R-:W-:-:S03]  /*3f70*/  DFMA R124, R226, R124, R144 ;  /* 0x0000007ce27c722b */ /* 0x002fc60000000090 */
[----:B------:R-:W1:Y:S04]  /*3f80*/  LDS.128 R120, [R8+0x6270] ;  /* 0x0062700008787984 */ /* 0x000e680000000c00 */
[----:B------:R-:W4:Y:S01]  /*3f90*/  LDS.64 R144, [R12+0x7e0] ;  /* 0x0007e0000c907984 */ /* 0x000f220000000a00 */
[----:B------:R-:W-:-:S03]  /*3fa0*/  DFMA R188, R68, R140, RZ ;  /* 0x0000008c44bc722b */ /* 0x000fc600000000ff */
[----:B------:R-:W4:Y:S01]  /*3fb0*/  LDS.64 R152, [R12+0x850] ;  /* 0x000850000c987984 */ /* 0x000f220000000a00 */
[----:B--2---:R-:W-:Y:S02]  /*3fc0*/  DFMA R128, R44, R128, R142 ;  /* 0x000000802c80722b */ /* 0x004fe4000000008e */
[----:B------:R-:W-:Y:S01]  /*3fd0*/  DFMA R190, R224, R126, R124 ;  /* 0x0000007ee0be722b */ /* 0x000fe2000000007c */
[----:B------:R-:W-:Y:S01]  /*3fe0*/  LDS.64 R198, [R12+0x8c0] ;  /* 0x0008c0000cc67984 */ /* 0x000fe20000000a00 */
[----:B------:R-:W-:-:S03]  /*3ff0*/  DFMA R188, R148, R70, R188 ;  /* 0x0000004694bc722b */ /* 0x000fc600000000bc */
[----:B------:R-:W2:Y:S01]  /*4000*/  LDS.128 R124, [R8+0x6280] ;  /* 0x00628000087c7984 */ /* 0x000ea20000000c00 */
[----:B------:R-:W-:-:S03]  /*4010*/  DFMA R128, R180, R150, R128 ;  /* 0x00000096b480722b */ /* 0x000fc60000000080 */
[----:B------:R-:W2:Y:S01]  /*4020*/  LDS.128 R148, [R11+0x660] ;  /* 0x000660000b947984 */ /* 0x000ea20000000c00 */
[----:B---3--:R-:W-:-:S03]  /*4030*/  DFMA R188, R96, R154, R188 ;  /* 0x0000009a60bc722b */ /* 0x008fc600000000bc */
[----:B------:R-:W-:Y:S01]  /*4040*/  LDS.64 R186, [R156+0x2a0] ;  /* 0x0002a0009cba7984 */ /* 0x000fe20000000a00 */
[----:B0-----:R-:W-:-:S03]  /*4050*/  DFMA R132, R222, R132, R190 ;  /* 0x00000084de84722b */ /* 0x001fc600000000be */
[----:B------:R-:W0:Y:S04]  /*4060*/  LDS.128 R140, [R7+0x30] ;  /* 0x00003000078c7984 */ /* 0x000e280000000c00 */
[----:B------:R-:W3:Y:S01]  /*4070*/  LDS.64 R154, [R12+0x930] ;  /* 0x000930000c9a7984 */ /* 0x000ee20000000a00 */
[----:B------:R-:W-:Y:S02]  /*4080*/  DFMA R190, R182, R130, R128 ;  /* 0x00000082b6be722b */ /* 0x000fe40000000080 */
[----:B------:R-:W-:Y:S01]  /*4090*/  DFMA R146, R146, R98, R188 ;  /* 0x000000629292722b */ /* 0x000fe200000000bc */
[----:B------:R-:W3:Y:S01]  /*40a0*/  LDS.128 R128, [R8+0x6290] ;  /* 0x0062900008807984 */ /* 0x000ee20000000c00 */
[----:B------:R-:W-:-:S03]  /*40b0*/  DFMA R134, R220, R134, R132 ;  /* 0x00000086dc86722b */ /* 0x000fc60000000084 */
[----:B------:R-:W-:Y:S04]  /*40c0*/  LDS.64 R188, [R13+0x2a0] ;  /* 0x0002a0000dbc7984 */ /* 0x000fe80000000a00 */
[----:B------:R-:W3:Y:S04]  /*40d0*/  LDS.64 R194, [R6+0x2a0] ;  /* 0x0002a00006c27984 */ /* 0x000ee80000000a00 */
[----:B------:R-:W3:Y:S01]  /*40e0*/  LDS.64 R196, [R12+0x9a0] ;  /* 0x0009a0000cc47984 */ /* 0x000ee20000000a00 */
[----:B-1----:R-:W-:Y:S02]  /*40f0*/  DFMA R132, R178, R120, RZ ;  /* 0x00000078b284722b */ /* 0x002fe400000000ff */
[----:B------:R-:W-:Y:S01]  /*4100*/  DFMA R214, R218, R136, R134 ;  /* 0x00000088dad6722b */ /* 0x000fe20000000086 */
[----:B------:R-:W1:Y:S01]  /*4110*/  LDS.64 R212, [R12+0xa10] ;  /* 0x000a10000cd47984 */ /* 0x000e620000000a00 */
[----:B----4-:R-:W-:-:S02]  /*4120*/  DFMA R216, R88, R144, R146 ;  /* 0x0000009058d8722b */ /* 0x010fc40000000092 */
[----:B------:R-:W-:Y:S01]  /*4130*/  DFMA R192, R184, R192, R190 ;  /* 0x000000c0b8c0722b */ /* 0x000fe200000000be */
[----:B------:R-:W-:Y:S01]  /*4140*/  LDS.128 R144, [R11+0x670] ;  /* 0x000670000b907984 */ /* 0x000fe20000000c00 */
[----:B------:R-:W-:Y:S02]  /*4150*/  DFMA R136, R20, R122, R132 ;  /* 0x0000007a1488722b */ /* 0x000fe40000000084 */
[----:B------:R-:W-:Y:S01]  /*4160*/  DFMA R214, R24, R138, R214 ;  /* 0x0000008a18d6722b */ /* 0x000fe200000000d6 */
[----:B------:R-:W4:Y:S01]  /*4170*/  LDS.128 R132, [R8+0x62a0] ;  /* 0x0062a00008847984 */ /* 0x000f220000000c00 */
[----:B------:R-:W-:-:S03]  /*4180*/  DFMA R138, R152, R90, R216 ;  /* 0x0000005a988a722b */ /* 0x000fc600000000d8 */
[----:B------:R-:W4:Y:S01]  /*4190*/  LDS.64 R190, [R156+0x310] ;  /* 0x000310009cbe7984 */ /* 0x000f220000000a00 */
[----:B--2---:R-:W-:-:S03]  /*41a0*/  DFMA R136, R18, R124, R136 ;  /* 0x0000007c1288722b */ /* 0x004fc60000000088 */
[----:B------:R-:W2:Y:S01]  /*41b0*/  LDS.64 R152, [R12+0xa80] ;  /* 0x000a80000c987984 */ /* 0x000ea20000000a00 */
[----:B------:R-:W-:Y:S02]  /*41c0*/  DFMA R198, R80, R198, R138 ;  /* 0x000000c650c6722b */ /* 0x000fe4000000008a */
[----:B------:R-:W-:Y:S01]  /*41d0*/  DFMA R148, R34, R148, R214 ;  /* 0x000000942294722b */ /* 0x000fe200000000d6 */
[----:B------:R-:W-:Y:S01]  /*41e0*/  LDS.64 R234, [R6+0x310] ;  /* 0x0003100006ea7984 */ /* 0x000fe20000000a00 */
[----:B0-----:R-:W-:Y:S02]  /*41f0*/  DFMA R140, R186, R140, R192 ;  /* 0x0000008cba8c722b */ /* 0x001fe400000000c0 */
[----:B------:R-:W-:Y:S01]  /*4200*/  DFMA R214, R22, R126, R136 ;  /* 0x0000007e16d6722b */ /* 0x000fe20000000088 */
[----:B------:R-:W0:Y:S01]  /*4210*/  LDS.64 R192, [R13+0x310] ;  /* 0x000310000dc07984 */ /* 0x000e220000000a00 */
[----:B---3--:R-:W-:-:S03]  /*4220*/  DFMA R154, R154, R82, R198 ;  /* 0x000000529a9a722b */ /* 0x008fc600000000c6 */
[----:B------:R-:W3:Y:S03]  /*4230*/  LDS.64 R238, [R12+0xaf0] ;  /* 0x000af0000cee7984 */ /* 0x000ee60000000a00 */
[----:B------:R-:W-:Y:S01]  /*4240*/  DFMA R214, R56, R128, R214 ;  /* 0x0000008038d6722b */ /* 0x000fe200000000d6 */
[----:B------:R-:W3:Y:S01]  /*4250*/  LDS.128 R136, [R8+0x62b0] ;  /* 0x0062b00008887984 */ /* 0x000ee20000000c00 */
        /* <DEDUP_REMOVED lines=8> */
[----:B----4-:R-:W-:-:S03]  /*42e0*/  DFMA R242, R16, R132, R214 ;  /* 0x0000008410f2722b */ /* 0x010fc600000000d6 */
[----:B------:R-:W4:Y:S01]  /*42f0*/  LDS.128 R148, [R11+0x680] ;  /* 0x000680000b947984 */ /* 0x000f220000000c00 */
[----:B------:R-:W-:-:S03]  /*4300*/  DFMA R154, R190, R142, R140 ;  /* 0x0000008ebe9a722b */ /* 0x000fc6000000008c */
[----:B------:R-:W4:Y:S04]  /*4310*/  LDS.64 R214, [R12+0xbd0] ;  /* 0x000bd0000cd67984 */ /* 0x000f280000000a00 */
[----:B------:R-:W4:Y:S01]  /*4320*/  LDS.128 R140, [R8+0x62c0] ;  /* 0x0062c000088c7984 */ /* 0x000f220000000c00 */
[----:B------:R-:W-:Y:S02]  /*4330*/  DFMA R240, R28, R144, R240 ;  /* 0x000000901cf0722b */ /* 0x000fe400000000f0 */
[----:B--2---:R-:W-:Y:S01]  /*4340*/  DFMA R144, R100, R152, R194 ;  /* 0x000000986490722b */ /* 0x004fe200000000c2 */
[----:B------:R-:W-:Y:S01]  /*4350*/  LDS.64 R216, [R6+0x380] ;  /* 0x0003800006d87984 */ /* 0x000fe20000000a00 */
[----:B------:R-:W-:Y:S02]  /*4360*/  DFMA R242, R168, R134, R242 ;  /* 0x00000086a8f2722b */ /* 0x000fe400000000f2 */
[----:B0-----:R-:W-:Y:S01]  /*4370*/  DFMA R234, R192, R234, R154 ;  /* 0x000000eac0ea722b */ /* 0x001fe2000000009a */
[----:B------:R-:W-:Y:S01]  /*4380*/  LDS.64 R194, [R156+0x3f0] ;  /* 0x0003f0009cc27984 */ /* 0x000fe20000000a00 */
[----:B------:R-:W-:-:S02]  /*4390*/  DFMA R240, R174, R146, R240 ;  /* 0x00000092aef0722b */ /* 0x000fc400000000f0 */
[----:B---3--:R-:W-:Y:S01]  /*43a0*/  DFMA R238, R238, R102, R144 ;  /* 0x00000066eeee722b */ /* 0x008fe20000000090 */
[----:B------:R-:W0:Y:S04]  /*43b0*/  LDS.128 R152, [R7+0x40] ;  /* 0x0000400007987984 */ /* 0x000e280000000c00 */
[----:B------:R-:W2:Y:S01]  /*43c0*/  LDS.128 R144, [R8+0x62d0] ;  /* 0x0062d00008907984 */ /* 0x000ea20000000c00 */
[----:B------:R-:W-:Y:S02]  /*43d0*/  DFMA R242, R14, R136, R242 ;  /* 0x000000880ef2722b */ /* 0x000fe400000000f2 */
[----:B------:R-:W-:Y:S01]  /*43e0*/  DMUL R202, R202, R208 ;  /* 0x000000d0caca7228 */ /* 0x000fe20000000000 */
[----:B------:R-:W-:Y:S04]  /*43f0*/  LDS.64 R248, [R6+0x3f0] ;  /* 0x0003f00006f87984 */ /* 0x000fe80000000a00 */
[----:B------:R-:W-:Y:S01]  /*4400*/  LDS.64 R208, [R13+0x4d0] ;  /* 0x0004d0000dd07984 */ /* 0x000fe20000000a00 */
[----:B------:R-:W-:-:S02]  /*4410*/  DFMA R242, R30, R138, R242 ;  /* 0x0000008a1ef2722b */ /* 0x000fc400000000f2 */
[----:B-1----:R-:W-:Y:S01]  /*4420*/  DFMA R212, R108, R212, R238 ;  /* 0x000000d46cd4722b */ /* 0x002fe200000000ee */
[----:B------:R-:W-:Y:S01]  /*4430*/  LDS.64 R246, [R6+0x460] ;  /* 0x0004600006f67984 */ /* 0x000fe20000000a00 */
[----:B----4-:R-:W-:Y:S02]  /*4440*/  DFMA R148, R172, R148, R240 ;  /* 0x00000094ac94722b */ /* 0x010fe400000000f0 */
        /* <DEDUP_REMOVED lines=12> */
[----:B--2---:R-:W-:Y:S01]  /*4510*/  DFMA R166, R60, R144, R242 ;  /* 0x000000903ca6722b */ /* 0x004fe200000000f2 */
        /* <DEDUP_REMOVED lines=2148> */
[C-C-:B------:R-:W-:Y:S02]  /*cb60*/  DADD R12, R10.reuse, R24.reuse ;  /* 0x000000000a0c7229 */ /* 0x140fe40000000018 */
[----:B------:R-:W-:Y:S02]  /*cb70*/  DADD R10, R10, -R24 ;  /* 0x000000000a0a7229 */ /* 0x000fe40000000818 */
[----:B------:R-:W-:Y:S02]  /*cb80*/  DADD R8, R8, -R26 ;  /* 0x0000000008087229 */ /* 0x000fe4000000081a */
[C---:B------:R-:W-:Y:S01]  /*cb90*/  DFMA R24, R6.reuse, UR20, RZ ;  /* 0x0000001406187c2b */ /* 0x040fe200080000ff */
[----:B------:R-:W0:Y:S01]  /*cba0*/  LDCU.64 UR20, c[0x3][0x9c0] ;  /* 0x00c13800ff1477ac */ /* 0x000e220008000a00 */
[----:B------:R-:W-:-:S04]  /*cbb0*/  DFMA R14, R6, UR18, RZ ;  /* 0x00000012060e7c2b */ /* 0x000fc800080000ff */
[----:B------:R-:W-:Y:S01]  /*cbc0*/  DFMA R20, R8, UR50, RZ ;  /* 0x0000003208147c2b */ /* 0x000fe200080000ff */
[----:B------:R-:W2:Y:S01]  /*cbd0*/  LDCU.64 UR50, c[0x3][0x7d0] ;  /* 0x00c0fa00ff3277ac */ /* 0x000ea20008000a00 */
[----:B------:R-:W-:Y:S01]  /*cbe0*/  DFMA R28, R12, UR74, R24 ;  /* 0x0000004a0c1c7c2b */ /* 0x000fe20008000018 */
[----:B------:R-:W3:Y:S01]  /*cbf0*/  LDCU.64 UR74, c[0x3][0x718] ;  /* 0x00c0e300ff4a77ac */ /* 0x000ee20008000a00 */
[----:B------:R-:W-:Y:S02]  /*cc00*/  DFMA R26, R8, UR62, RZ ;  /* 0x0000003e081a7c2b */ /* 0x000fe400080000ff */
[----:B------:R-:W-:Y:S01]  /*cc10*/  DFMA R22, R12, UR54, R14 ;  /* 0x000000360c167c2b */ /* 0x000fe2000800000e */
[----:B------:R-:W4:Y:S01]  /*cc20*/  LDCU.64 UR62, c[0x3][0x748] ;  /* 0x00c0e900ff3e77ac */ /* 0x000f220008000a00 */
[----:B-1----:R-:W-:Y:S02]  /*cc30*/  DADD R14, R16, R38 ;  /* 0x00000000100e7229 */ /* 0x002fe40000000026 */
[----:B------:R-:W-:Y:S01]  /*cc40*/  DFMA R20, R10, UR46, R20 ;  /* 0x0000002e0a147c2b */ /* 0x000fe20008000014 */
[----:B------:R-:W1:Y:S01]  /*cc50*/  LDCU.64 UR54, c[0x3][0x990] ;  /* 0x00c13200ff3677ac */ /* 0x000e620008000a00 */
[----:B------:R-:W-:-:S02]  /*cc60*/  DADD R16, R16, -R38 ;  /* 0x0000000010107229 */ /* 0x000fc40000000826 */
[----:B------:R-:W-:Y:S01]  /*cc70*/  DFMA R26, R10, UR68, R26 ;  /* 0x000000440a1a7c2b */ /* 0x000fe2000800001a */
[----:B------:R-:W0:Y:S01]  /*cc80*/  LDCU.64 UR68, c[0x3][0x8d8] ;  /* 0x00c11b00ff4477ac */ /* 0x000e220008000a00 */
[C---:B------:R-:W-:Y:S02]  /*cc90*/  DFMA R32, R14.reuse, UR70, R28 ;  /* 0x000000460e207c2b */ /* 0x040fe4000800001c */
[----:B------:R-:W-:Y:S01]  /*cca0*/  DFMA R22, R14, UR38, R22 ;  /* 0x000000260e167c2b */ /* 0x000fe20008000016 */
[----:B------:R-:W2:Y:S01]  /*ccb0*/  LDCU.64 UR70, c[0x3][0x908] ;  /* 0x00c12100ff4677ac */ /* 0x000ea20008000a00 */
[----:B------:R-:W-:Y:S02]  /*ccc0*/  DFMA R24, R16, UR26, R20 ;  /* 0x0000001a10187c2b */ /* 0x000fe40008000014 */
[C-C-:B------:R-:W-:Y:S01]  /*ccd0*/  DADD R20, R18.reuse, R36.reuse ;  /* 0x0000000012147229 */ /* 0x140fe20000000024 */
[----:B------:R-:W1:Y:S01]  /*cce0*/  LDCU.64 UR46, c[0x3][0x800] ;  /* 0x00c10000ff2e77ac */ /* 0x000e620008000a00 */
[----:B------:R-:W-:-:S02]  /*ccf0*/  DADD R18, R18, -R36 ;  /* 0x0000000012127229 */ /* 0x000fc40000000824 */
[----:B------:R-:W-:Y:S01]  /*cd00*/  DFMA R26, R16, UR72, R26 ;  /* 0x00000048101a7c2b */ /* 0x000fe2000800001a */
[----:B------:R-:W2:Y:S01]  /*cd10*/  LDCU.64 UR72, c[0x3][0x778] ;  /* 0x00c0ef00ff4877ac */ /* 0x000ea20008000a00 */
[----:B---3--:R-:W-:Y:S02]  /*cd20*/  DFMA R34, R6, UR74, RZ ;  /* 0x0000004a06227c2b */ /* 0x008fe400080000ff */
[----:B------:R-:W-:Y:S01]  /*cd30*/  DFMA R28, R20, UR60, R22 ;  /* 0x0000003c141c7c2b */ /* 0x000fe20008000016 */
[----:B------:R-:W3:Y:S01]  /*cd40*/  LDCU.64 UR74, c[0x3][0x938] ;  /* 0x00c12700ff4a77ac */ /* 0x000ee20008000a00 */
[----:B------:R-:W-:Y:S01]  /*cd50*/  DFMA R30, R18, UR58, R24 ;  /* 0x0000003a121e7c2b */ /* 0x000fe20008000018 */
[----:B------:R-:W1:Y:S03]  /*cd60*/  LDCU.64 UR58, c[0x3][0x7a8] ;  /* 0x00c0f500ff3a77ac */ /* 0x000e660008000a00 */
[----:B----4-:R-:W-:Y:S01]  /*cd70*/  DFMA R24, R12, UR62, R34 ;  /* 0x0000003e0c187c2b */ /* 0x010fe20008000022 */
[----:B------:R-:W4:Y:S01]  /*cd80*/  LDCU.64 UR62, c[0x3][0x720] ;  /* 0x00c0e400ff3e77ac */ /* 0x000f220008000a00 */
[----:B0-----:R-:W-:-:S02]  /*cd90*/  DFMA R22, R8, UR68, RZ ;  /* 0x0000004408167c2b */ /* 0x001fc400080000ff */
[----:B------:R-:W-:Y:S01]  /*cda0*/  DFMA R34, R18, UR66, R26 ;  /* 0x0000004212227c2b */ /* 0x000fe2000800001a */
[----:B------:R-:W0:Y:S03]  /*cdb0*/  LDCU.64 UR66, c[0x3][0x750] ;  /* 0x00c0ea00ff4277ac */ /* 0x000e260008000a00 */
[----:B--2---:R-:W-:Y:S01]  /*cdc0*/  DFMA R24, R14, UR72, R24 ;  /* 0x000000480e187c2b */ /* 0x004fe20008000018 */
[----:B------:R-:W2:Y:S01]  /*cdd0*/  LDCU.64 UR68, c[0x3][0x8e0] ;  /* 0x00c11c00ff4477ac */ /* 0x000ea20008000a00 */
[----:B------:R-:W-:Y:S01]  /*cde0*/  DFMA R22, R10, UR70, R22 ;  /* 0x000000460a167c2b */ /* 0x000fe20008000016 */
[----:B------:R-:W0:Y:S05]  /*cdf0*/  LDCU.64 UR60, c[0x3][0x968] ;  /* 0x00c12d00ff3c77ac */ /* 0x000e2a0008000a00 */
[----:B-1----:R-:W-:Y:S01]  /*ce00*/  DFMA R36, R20, UR58, R24 ;  /* 0x0000003a14247c2b */ /* 0x002fe20008000018 */
[----:B------:R-:W1:Y:S01]  /*ce10*/  LDCU.64 UR58, c[0x3][0x780] ;  /* 0x00c0f000ff3a77ac */ /* 0x000e620008000a00 */
[----:B---3--:R-:W-:-:S02]  /*ce20*/  DFMA R22, R16, UR74, R22 ;  /* 0x0000004a10167c2b */ /* 0x008fc40008000016 */
[----:B----4-:R-:W-:Y:S01]  /*ce30*/  DFMA R26, R6, UR62, RZ ;  /* 0x0000003e061a7c2b */ /* 0x010fe200080000ff */
[----:B------:R-:W3:Y:S01]  /*ce40*/  LDCU.64 UR74, c[0x3][0x910] ;  /* 0x00c12200ff4a77ac */ /* 0x000ee20008000a00 */
[----:B------:R-:W4:Y:S01]  /*ce50*/  LDCU.64 UR62, c[0x3][0x940] ;  /* 0x00c12800ff3e77ac */ /* 0x000f220008000a00 */
[----:B--2---:R-:W-:-:S05]  /*ce60*/  DFMA R40, R8, UR68, RZ ;  /* 0x0000004408287c2b */ /* 0x004fca00080000ff */
[----:B0-----:R-:W-:Y:S01]  /*ce70*/  DFMA R42, R12, UR66, R26 ;  /* 0x000000420c2a7c2b */ /* 0x001fe2000800001a */
[----:B------:R-:W0:Y:S01]  /*ce80*/  LDCU.64 UR66, c[0x3][0x728] ;  /* 0x00c0e500ff4277ac */ /* 0x000e220008000a00 */
[----:B------:R-:W-:Y:S01]  /*ce90*/  DFMA R38, R18, UR60, R22 ;  /* 0x0000003c12267c2b */ /* 0x000fe20008000016 */
[----:B------:R-:W2:Y:S01]  /*cea0*/  LDS.128 R24, [R4+0x20] ;  /* 0x0000200004187984 */ /* 0x000ea20000000c00 */
[----:B------:R-:W4:Y:S01]  /*ceb0*/  LDCU.64 UR68, c[0x3][0x7b0] ;  /* 0x00c0f600ff4477ac */ /* 0x000f220008000a00 */
[----:B------:R-:W4:Y:S01]  /*cec0*/  LDCU.64 UR60, c[0x3][0x758] ;  /* 0x00c0eb00ff3c77ac */ /* 0x000f220008000a00 */
[----:B---3--:R-:W-:Y:S02]  /*ced0*/  DFMA R40, R10, UR74, R40 ;  /* 0x0000004a0a287c2b */ /* 0x008fe40008000028 */
[----:B-1----:R-:W-:Y:S01]  /*cee0*/  DFMA R42, R14, UR58, R42 ;  /* 0x0000003a0e2a7c2b */ /* 0x002fe2000800002a */
[----:B------:R-:W1:Y:S01]  /*cef0*/  LDCU.64 UR74, c[0x3][0x8e8] ;  /* 0x00c11d00ff4a77ac */ /* 0x000e620008000a00 */
[----:B------:R-:W3:Y:S01]  /*cf00*/  LDCU.64 UR58, c[0x3][0x970] ;  /* 0x00c12e00ff3a77ac */ /* 0x000ee20008000a00 */
[----:B0-----:R-:W-:Y:S01]  /*cf10*/  DFMA R22, R6, UR66, RZ ;  /* 0x0000004206167c2b */ /* 0x001fe200080000ff */
[----:B------:R-:W0:Y:S04]  /*cf20*/  LDCU.64 UR66, c[0x3][0x788] ;  /* 0x00c0f100ff4277ac */ /* 0x000e280008000a00 */
[----:B----4-:R-:W-:Y:S01]  /*cf30*/  DFMA R42, R20, UR68, R42 ;  /* 0x00000044142a7c2b */ /* 0x010fe2000800002a */
[----:B------:R-:W4:Y:S01]  /*cf40*/  LDCU.64 UR68, c[0x3][0x918] ;  /* 0x00c12300ff4477ac */ /* 0x000f220008000a00 */
[----:B------:R-:W-:-:S02]  /*cf50*/  DFMA R6, R6, UR4, RZ ;  /* 0x0000000406067c2b */ /* 0x000fc400080000ff */
[----:B------:R-:W-:Y:S01]  /*cf60*/  DFMA R44, R12, UR60, R22 ;  /* 0x0000003c0c2c7c2b */ /* 0x000fe20008000016 */
[----:B------:R-:W3:Y:S01]  /*cf70*/  LDCU.64 UR60, c[0x3][0x948] ;  /* 0x00c12900ff3c77ac */ /* 0x000ee20008000a00 */
[C---:B------:R-:W-:Y:S02]  /*cf80*/  DFMA R22, R8.reuse, UR8, RZ ;  /* 0x0000000808167c2b */ /* 0x040fe400080000ff */
[----:B-1----:R-:W-:Y:S01]  /*cf90*/  DFMA R8, R8, UR74, RZ ;  /* 0x0000004a08087c2b */ /* 0x002fe200080000ff */
[----:B------:R-:W1:Y:S01]  /*cfa0*/  LDCU.64 UR74, c[0x3][0x7b8] ;  /* 0x00c0f700ff4a77ac */ /* 0x000e620008000a00 */
[----:B------:R-:W-:Y:S02]  /*cfb0*/  DFMA R6, R12, UR16, R6 ;  /* 0x000000100c067c2b */ /* 0x000fe40008000006 */
[----:B------:R-:W-:Y:S01]  /*cfc0*/  DFMA R40, R16, UR62, R40 ;  /* 0x0000003e10287c2b */ /* 0x000fe20008000028 */
[----:B------:R-:W1:Y:S01]  /*cfd0*/  LDCU.64 UR70, c[0x3][0x998] ;  /* 0x00c13300ff4677ac */ /* 0x000e620008000a00 */
[----:B------:R-:W-:-:S02]  /*cfe0*/  DFMA R22, R10, UR36, R22 ;  /* 0x000000240a167c2b */ /* 0x000fc40008000016 */
[----:B0-----:R-:W-:Y:S01]  /*cff0*/  DFMA R44, R14, UR66, R44 ;  /* 0x000000420e2c7c2b */ /* 0x001fe2000800002c */
[----:B------:R-:W0:Y:S01]  /*d000*/  LDCU.64 UR66, c[0x3][0x7e0] ;  /* 0x00c0fc00ff4277ac */ /* 0x000e220008000a00 */
[----:B----4-:R-:W-:Y:S02]  /*d010*/  DFMA R10, R10, UR68, R8 ;  /* 0x000000440a0a7c2b */ /* 0x010fe40008000008 */
[----:B------:R-:W-:Y:S01]  /*d020*/  DFMA R8, R14, UR24, R6 ;  /* 0x000000180e087c2b */ /* 0x000fe20008000006 */
[----:B------:R-:W4:Y:S01]  /*d030*/  S2R R5, SR_TID.X ;  /* 0x0000000000057919 */ /* 0x000f220000002100 */
[C---:B------:R-:W-:Y:S01]  /*d040*/  DFMA R22, R16.reuse, UR44, R22 ;  /* 0x0000002c10167c2b */ /* 0x040fe20008000016 */
[----:B------:R-:W4:Y:S01]  /*d050*/  LDCU.64 UR72, c[0x3][0x808] ;  /* 0x00c10100ff4877ac */ /* 0x000f220008000a00 */
[----:B------:R-:W4:Y:S02]  /*d060*/  LDS.128 R12, [R4+0x30] ;  /* 0x00003000040c7984 */ /* 0x000f240000000c00 */
[----:B---3--:R-:W-:Y:S01]  /*d070*/  DFMA R16, R16, UR60, R10 ;  /* 0x0000003c10107c2b */ /* 0x008fe2000800000a */
[----:B------:R-:W3:Y:S01]  /*d080*/  LDCU.64 UR60, c[0x3][0x7e8] ;  /* 0x00c0fd00ff3c77ac */ /* 0x000ee20008000a00 */
[----:B------:R-:W-:Y:S01]  /*d090*/  DFMA R40, R18, UR58, R40 ;  /* 0x0000003a12287c2b */ /* 0x000fe20008000028 */
[----:B------:R-:W0:Y:S01]  /*d0a0*/  LDCU.64 UR58, c[0x3][0x978] ;  /* 0x00c12f00ff3a77ac */ /* 0x000e220008000a00 */
[----:B--2---:R-:W-:-:S02]  /*d0b0*/  DADD R6, R24, R50 ;  /* 0x0000000018067229 */ /* 0x004fc40000000032 */
[C---:B------:R-:W-:Y:S01]  /*d0c0*/  DFMA R32, R20.reuse, UR64, R32 ;  /* 0x0000004014207c2b */ /* 0x040fe20008000020 */
[----:B------:R-:W2:Y:S01]  /*d0d0*/  LDCU.64 UR64, c[0x3][0x7d8] ;  /* 0x00c0fb00ff4077ac */ /* 0x000ea20008000a00 */
[----:B-1----:R-:W-:Y:S02]  /*d0e0*/  DFMA R44, R20, UR74, R44 ;  /* 0x0000004a142c7c2b */ /* 0x002fe4000800002c */
[----:B------:R-:W-:Y:S01]  /*d0f0*/  DADD R24, R24, -R50 ;  /* 0x0000000018187229 */ /* 0x000fe20000000832 */
[----:B------:R-:W1:Y:S01]  /*d100*/  LDCU.64 UR74, c[0x3][0x9a0] ;  /* 0x00c13400ff4a77ac */ /* 0x000e620008000a00 */
[----:B------:R-:W-:Y:S01]  /*d110*/  DFMA R28, R6, UR56, R28 ;  /* 0x00000038061c7c2b */ /* 0x000fe2000800001c */
[----:B------:R-:W1:Y:S01]  /*d120*/  LDCU.64 UR56, c[0x3][0x9a8] ;  /* 0x00c13500ff3877ac */ /* 0x000e620008000a00 */
[----:B------:R-:W-:Y:S02]  /*d130*/  DFMA R10, R20, UR28, R8 ;  /* 0x0000001c140a7c2b */ /* 0x000fe40008000008 */
[----:B------:R-:W-:Y:S01]  /*d140*/  DADD R8, R26, R48 ;  /* 0x000000001a087229 */ /* 0x000fe20000000030 */
[----:B------:R-:W4:Y:S01]  /*d150*/  LDCU.64 UR62, c[0x3][0x9c8] ;  /* 0x00c13900ff3e77ac */ /* 0x000f220008000a00 */
[----:B------:R-:W-:-:S02]  /*d160*/  DFMA R32, R6, UR50, R32 ;  /* 0x0000003206207c2b */ /* 0x000fc40008000020 */
[----:B------:R-:W-:Y:S01]  /*d170*/  DADD R26, R26, -R48 ;  /* 0x000000001a1a7229 */ /* 0x000fe20000000830 */
[----:B------:R-:W4:Y:S01]  /*d180*/  LDCU.64 UR50, c[0x3][0x810] ;  /* 0x00c10200ff3277ac */ /* 0x000f220008000a00 */
[----:B---3--:R-:W-:Y:S02]  /*d190*/  DFMA R44, R6, UR60, R44 ;  /* 0x0000003c062c7c2b */ /* 0x008fe4000800002c */
[----:B------:R-:W-:Y:S01]  /*d1a0*/  DFMA R30, R24, UR42, R30 ;  /* 0x0000002a181e7c2b */ /* 0x000fe2000800001e */
[----:B------:R-:W3:Y:S01]  /*d1b0*/  LDCU.64 UR60, c[0x3][0x9d0] ;  /* 0x00c13a00ff3c77ac */ /* 0x000ee20008000a00 */
[----:B0-----:R-:W-:Y:S02]  /*d1c0*/  DFMA R16, R18, UR58, R16 ;  /* 0x0000003a12107c2b */ /* 0x001fe40008000010 */
[----:B------:R-:W-:Y:S01]  /*d1d0*/  DFMA R34, R24, UR54, R34 ;  /* 0x0000003618227c2b */ /* 0x000fe20008000022 */
[----:B------:R-:W0:Y:S01]  /*d1e0*/  LDCU.64 UR58, c[0x3][0x818] ;  /* 0x00c10300ff3a77ac */ /* 0x000e220008000a00 */
[----:B------:R-:W-:Y:S01]  /*d1f0*/  DFMA R22, R18, UR48, R22 ;  /* 0x0000003012167c2b */ /* 0x000fe20008000016 */
[----:B------:R-:W0:Y:S01]  /*d200*/  LDCU.64 UR42, c[0x3][0x9d8] ;  /* 0x00c13b00ff2a77ac */ /* 0x000e220008000a00 */
[----:B------:R-:W-:-:S02]  /*d210*/  DFMA R28, R8, UR22, R28 ;  /* 0x00000016081c7c2b */ /* 0x000fc4000800001c */
[----:B------:R-:W-:Y:S01]  /*d220*/  DFMA R30, R26, UR34, R30 ;  /* 0x000000221a1e7c2b */ /* 0x000fe2000800001e */
[----:B------:R-:W0:Y:S01]  /*d230*/  LDCU.64 UR38, c[0x3][0x830] ;  /* 0x00c10600ff2677ac */ /* 0x000e220008000a00 */
[----:B------:R-:W-:Y:S02]  /*d240*/  DFMA R32, R8, UR46, R32 ;  /* 0x0000002e08207c2b */ /* 0x000fe40008000020 */
[----:B------:R-:W-:Y:S01]  /*d250*/  DFMA R34, R26, UR20, R34 ;  /* 0x000000141a227c2b */ /* 0x000fe20008000022 */
[----:B------:R-:W0:Y:S01]  /*d260*/  LDCU.64 UR26, c[0x3][0x9f0] ;  /* 0x00c13e00ff1a77ac */ /* 0x000e220008000a00 */
[C---:B--2---:R-:W-:Y:S01]  /*d270*/  DFMA R36, R6.reuse, UR64, R36 ;  /* 0x0000004006247c2b */ /* 0x044fe20008000024 */
[----:B------:R-:W2:Y:S01]  /*d280*/  LDCU.64 UR68, c[0x3][0x838] ;  /* 0x00c10700ff4477ac */ /* 0x000ea20008000a00 */
[C---:B------:R-:W-:Y:S01]  /*d290*/  DFMA R10, R6.reuse, UR32, R10 ;  /* 0x00000020060a7c2b */ /* 0x040fe2000800000a */
[----:B------:R-:W2:Y:S01]  /*d2a0*/  LDCU.64 UR54, c[0x3][0x9f8] ;  /* 0x00c13f00ff3677ac */ /* 0x000ea20008000a00 */
[----:B------:R-:W-:Y:S01]  /*d2b0*/  DFMA R42, R6, UR66, R42 ;  /* 0x00000042062a7c2b */ /* 0x000fe2000800002a */
[----:B------:R-:W2:Y:S01]  /*d2c0*/  LDCU.64 UR22, c[0x3][0x840] ;  /* 0x00c10800ff1677ac */ /* 0x000ea20008000a00 */
[C---:B------:R-:W-:Y:S01]  /*d2d0*/  DFMA R22, R24.reuse, UR52, R22 ;  /* 0x0000003418167c2b */ /* 0x040fe20008000016 */
[----:B------:R-:W2:Y:S01]  /*d2e0*/  LDCU.64 UR34, c[0x3][0xa00] ;  /* 0x00c14000ff2277ac */ /* 0x000ea20008000a00 */
[----:B------:R-:W-:-:S02]  /*d2f0*/  DFMA R38, R24, UR70, R38 ;  /* 0x0000004618267c2b */ /* 0x000fc40008000026 */
[C---:B-1----:R-:W-:Y:S01]  /*d300*/  DFMA R40, R24.reuse, UR74, R40 ;  /* 0x0000004a18287c2b */ /* 0x042fe20008000028 */
[----:B------:R-:W1:Y:S01]  /*d310*/  LDCU.64 UR46, c[0x3][0x848] ;  /* 0x00c10900ff2e77ac */ /* 0x000e620008000a00 */
[----:B------:R-:W-:Y:S01]  /*d320*/  DFMA R16, R24, UR56, R16 ;  /* 0x0000003818107c2b */ /* 0x000fe20008000010 */
[----:B------:R-:W1:Y:S01]  /*d330*/  LDCU.64 UR20, c[0x3][0xa08] ;  /* 0x00c14100ff1477ac */ /* 0x000e620008000a00 */
[----:B----4-:R-:W-:Y:S02]  /*d340*/  DADD R6, R12, R14 ;  /* 0x000000000c067229 */ /* 0x010fe4000000000e */
[C---:B------:R-:W-:Y:S02]  /*d350*/  DFMA R10, R8.reuse, UR6, R10 ;  /* 0x00000006080a7c2b */ /* 0x040fe4000800000a */
[C---:B------:R-:W-:Y:S02]  /*d360*/  DFMA R36, R8.reuse, UR72, R36 ;  /* 0x0000004808247c2b */ /* 0x040fe40008000024 */
[----:B------:R-:W-:-:S02]  /*d370*/  DFMA R42, R8, UR50, R42 ;  /* 0x00000032082a7c2b */ /* 0x000fc4000800002a */
[C---:B------:R-:W-:Y:S02]  /*d380*/  DFMA R22, R26.reuse, UR10, R22 ;  /* 0x0000000a1a167c2b */ /* 0x040fe40008000016 */
[C---:B------:R-:W-:Y:S02]  /*d390*/  DFMA R38, R26.reuse, UR62, R38 ;  /* 0x0000003e1a267c2b */ /* 0x040fe40008000026 */
[----:B---3--:R-:W-:Y:S02]  /*d3a0*/  DFMA R40, R26, UR60, R40 ;  /* 0x0000003c1a287c2b */ /* 0x008fe40008000028 */
[----:B------:R-:W-:Y:S02]  /*d3b0*/  DADD R12, R12, -R14 ;  /* 0x000000000c0c7229 */ /* 0x000fe4000000080e */
[----:B0-----:R-:W-:Y:S02]  /*d3c0*/  DFMA R44, R8, UR58, R44 ;  /* 0x0000003a082c7c2b */ /* 0x001fe4000800002c */
        /* <DEDUP_REMOVED lines=10> */
[----:B------:R-:W-:Y:S02]  /*d470*/  DFMA R40, R12, UR34, R40 ;  /* 0x000000220c287c2b */ /* 0x000fe40008000028 */
[----:B-1----:R-:W-:Y:S02]  /*d480*/  DFMA R44, R6, UR46, R44 ;  /* 0x0000002e062c7c2b */ /* 0x002fe4000800002c */
[----:B------:R-:W-:Y:S01]  /*d490*/  DFMA R18, R12, UR20, R16 ;  /* 0x000000140c127c2b */ /* 0x000fe20008000010 */
[----:B------:R-:W-:Y:S01]  /*d4a0*/  ISETP.GT.U32.AND P2, PT, R5, 0x99, PT ;  /* 0x000000990500780c */ /* 0x000fe20003f44070 */
        /* <DEDUP_REMOVED lines=118> */
[----:B--2---:R-:W-:Y:S01]  /*dc10*/  DFMA R36, R24, UR38, R36 ;  /* 0x0000002618247c2b */ /* 0x004fe20008000024 */
[----:B------:R-:W2:Y:S01]  /*dc20*/  LDCU.64 UR42, c[0x3][0x7d0] ;  /* 0x00c0fa00ff2a77ac */ /* 0x000ea20008000a00 */
[----:B------:R-:W-:-:S02]  /*dc30*/  DFMA R30, R12, UR36, R30 ;  /* 0x000000240c1e7c2b */ /* 0x000fc4000800001e */
[----:B------:R-:W-:Y:S01]  /*dc40*/  DFMA R6, R12, UR64, R6 ;  /* 0x000000400c067c2b */ /* 0x000fe20008000006 */
[----:B------:R-:W3:Y:S01]  /*dc50*/  LDCU.64 UR54, c[0x3][0x958] ;  /* 0x00c12b00ff3677ac */ /* 0x000ee20008000a00 */
[----:B------:R-:W3:Y:S01]  /*dc60*/  LDS.64 R12, [R3+0x2a0] ;  /* 0x0002a000030c7984 */ /* 0x000ee20000000a00 */
[C---:B0-----:R-:W-:Y:S01]  /*dc70*/  DFMA R44, R18.reuse, UR74, R44 ;  /* 0x0000004a122c7c2b */ /* 0x041fe2000800002c */
[----:B------:R-:W0:Y:S02]  /*dc80*/  LDCU.64 UR62, c[0x3][0x7c8] ;  /* 0x00c0f900ff3e77ac */ /* 0x000e240008000a00 */
[C---:B------:R-:W-:Y:S02]  /*dc90*/  DFMA R30, R18.reuse, UR44, R30 ;  /* 0x0000002c121e7c2b */ /* 0x040fe4000800001e */
[----:B-1----:R-:W-:Y:S01]  /*dca0*/  DFMA R18, R18, UR66, R6 ;  /* 0x0000004212127c2b */ /* 0x002fe20008000006 */
[----:B------:R-:W1:Y:S01]  /*dcb0*/  LDCU.64 UR72, c[0x3][0x7d8] ;  /* 0x00c0fb00ff4877ac */ /* 0x000e620008000a00 */
[----:B------:R-:W-:-:S02]  /*dcc0*/  DFMA R28, R8, UR28, R28 ;  /* 0x0000001c081c7c2b */ /* 0x000fc4000800001c */
[----:B----4-:R-:W-:Y:S01]  /*dcd0*/  DADD R6, R14, R20 ;  /* 0x000000000e067229 */ /* 0x010fe20000000014 */
[----:B------:R-:W4:Y:S01]  /*dce0*/  LDCU.64 UR64, c[0x3][0x978] ;  /* 0x00c12f00ff4077ac */ /* 0x000f220008000a00 */
[----:B-----5:R-:W-:Y:S02]  /*dcf0*/  DFMA R44, R24, UR56, R44 ;  /* 0x00000038182c7c2b */ /* 0x020fe4000800002c */
[----:B------:R-:W-:Y:S01]  /*dd00*/  DADD R14, R14, -R20 ;  /* 0x000000000e0e7229 */ /* 0x000fe20000000814 */
[----:B------:R-:W5:Y:S01]  /*dd10*/  LDCU.64 UR74, c[0x3][0x7e0] ;  /* 0x00c0fc00ff4a77ac */ /* 0x000f620008000a00 */
[----:B------:R-:W-:Y:S02]  /*dd20*/  DFMA R30, R24, UR48, R30 ;  /* 0x00000030181e7c2b */ /* 0x000fe4000800001e */
[----:B--2---:R-:W-:Y:S01]  /*dd30*/  DFMA R38, R6, UR42, R38 ;  /* 0x0000002a06267c2b */ /* 0x004fe20008000026 */
[----:B------:R-:W2:Y:S01]  /*dd40*/  LDCU.64 UR38, c[0x3][0x7e8] ;  /* 0x00c0fd00ff2677ac */ /* 0x000ea20008000a00 */
[----:B---3--:R-:W-:-:S02]  /*dd50*/  DFMA R32, R24, UR54, R32 ;  /* 0x0000003618207c2b */ /* 0x008fc40008000020 */
[C---:B0-----:R-:W-:Y:S01]  /*dd60*/  DFMA R34, R6.reuse, UR62, R34 ;  /* 0x0000003e06227c2b */ /* 0x041fe20008000022 */
[----:B------:R-:W0:Y:S01]  /*dd70*/  LDCU.64 UR20, c[0x3][0x988] ;  /* 0x00c13100ff1477ac */ /* 0x000e220008000a00 */
[C---:B------:R-:W-:Y:S02]  /*dd80*/  DFMA R28, R6.reuse, UR32, R28 ;  /* 0x00000020061c7c2b */ /* 0x040fe4000800001c */
[----:B-1----:R-:W-:Y:S01]  /*dd90*/  DFMA R42, R6, UR72, R42 ;  /* 0x00000048062a7c2b */ /* 0x002fe2000800002a */
[----:B------:R-:W1:Y:S01]  /*dda0*/  LDCU.64 UR70, c[0x3][0x968] ;  /* 0x00c12d00ff4677ac */ /* 0x000e620008000a00 */
[----:B------:R-:W-:Y:S02]  /*ddb0*/  DFMA R30, R14, UR52, R30 ;  /* 0x000000340e1e7c2b */ /* 0x000fe4000800001e */
[----:B----4-:R-:W-:Y:S01]  /*ddc0*/  DFMA R18, R24, UR64, R18 ;  /* 0x0000004018127c2b */ /* 0x010fe20008000012 */
[----:B------:R-:W3:Y:S01]  /*ddd0*/  LDCU.64 UR40, c[0x3][0x7f8] ;  /* 0x00c0ff00ff2877ac */ /* 0x000ee20008000a00 */
[C---:B-----5:R-:W-:Y:S01]  /*dde0*/  DFMA R46, R6.reuse, UR74, R46 ;  /* 0x0000004a062e7c2b */ /* 0x060fe2000800002e */
[----:B------:R-:W4:Y:S01]  /*ddf0*/  LDCU.64 UR22, c[0x3][0x9b8] ;  /* 0x00c13700ff1677ac */ /* 0x000f220008000a00 */
[----:B--2---:R-:W-:Y:S01]  /*de00*/  DFMA R48, R6, UR38, R48 ;  /* 0x0000002606307c2b */ /* 0x004fe20008000030 */
[----:B------:R-:W2:Y:S01]  /*de10*/  LDCU.64 UR56, c[0x3][0x9a8] ;  /* 0x00c13500ff3877ac */ /* 0x000ea20008000a00 */
[----:B------:R-:W-:-:S02]  /*de20*/  DADD R6, R10, R26 ;  /* 0x000000000a067229 */ /* 0x000fc4000000001a */
[----:B0-----:R-:W-:Y:S01]  /*de30*/  DFMA R32, R14, UR20, R32 ;  /* 0x000000140e207c2b */ /* 0x001fe20008000020 */
[----:B------:R-:W0:Y:S01]  /*de40*/  LDCU.64 UR58, c[0x3][0x990] ;  /* 0x00c13200ff3a77ac */ /* 0x000e220008000a00 */
[----:B------:R-:W-:Y:S02]  /*de50*/  DADD R10, R10, -R26 ;  /* 0x000000000a0a7229 */ /* 0x000fe4000000081a */
[----:B-1----:R-:W-:Y:S01]  /*de60*/  DFMA R40, R24, UR70, R40 ;  /* 0x0000004618287c2b */ /* 0x002fe20008000028 */
[----:B------:R-:W1:Y:S01]  /*de70*/  LDCU.64 UR42, c[0x3][0x810] ;  /* 0x00c10200ff2a77ac */ /* 0x000e620008000a00 */
[C---:B------:R-:W-:Y:S02]  /*de80*/  DFMA R28, R6.reuse, UR6, R28 ;  /* 0x00000006061c7c2b */ /* 0x040fe4000800001c */
[----:B---3--:R-:W-:Y:S01]  /*de90*/  DFMA R34, R6, UR40, R34 ;  /* 0x0000002806227c2b */ /* 0x008fe20008000022 */
[----:B------:R-:W3:Y:S01]  /*dea0*/  LDCU.64 UR68, c[0x3][0x998] ;  /* 0x00c13300ff4477ac */ /* 0x000ee20008000a00 */
[----:B------:R-:W-:-:S02]  /*deb0*/  DFMA R30, R10, UR10, R30 ;  /* 0x0000000a0a1e7c2b */ /* 0x000fc4000800001e */
[----:B----4-:R-:W-:Y:S01]  /*dec0*/  DFMA R32, R10, UR22, R32 ;  /* 0x000000160a207c2b */ /* 0x010fe20008000020 */
[----:B------:R-:W4:Y:S01]  /*ded0*/  LDCU.64 UR66, c[0x3][0x9a0] ;  /* 0x00c13400ff4277ac */ /* 0x000f220008000a00 */
[C---:B--2---:R-:W-:Y:S01]  /*dee0*/  DFMA R18, R14.reuse, UR56, R18 ;  /* 0x000000380e127c2b */ /* 0x044fe20008000012 */
[----:B------:R-:W2:Y:S01]  /*def0*/  LDCU.64 UR60, c[0x3][0x800] ;  /* 0x00c10000ff3c77ac */ /* 0x000ea20008000a00 */
[----:B0-----:R-:W-:Y:S01]  /*df00*/  DFMA R36, R14, UR58, R36 ;  /* 0x0000003a0e247c2b */ /* 0x001fe20008000024 */
[----:B------:R-:W0:Y:S01]  /*df10*/  LDCU.64 UR54, c[0x3][0x808] ;  /* 0x00c10100ff3677ac */ /* 0x000e220008000a00 */
[----:B-1----:R-:W-:Y:S01]  /*df20*/  DFMA R46, R6, UR42, R46 ;  /* 0x0000002a062e7c2b */ /* 0x002fe2000800002e */
[----:B------:R-:W1:Y:S01]  /*df30*/  LDCU.64 UR64, c[0x3][0x818] ;  /* 0x00c10300ff4077ac */ /* 0x000e620008000a00 */
[C---:B---3--:R-:W-:Y:S01]  /*df40*/  DFMA R40, R14.reuse, UR68, R40 ;  /* 0x000000440e287c2b */ /* 0x048fe20008000028 */
[----:B------:R-:W3:Y:S01]  /*df50*/  LDCU.64 UR34, c[0x3][0x9c0] ;  /* 0x00c13800ff2277ac */ /* 0x000ee20008000a00 */
[----:B----4-:R-:W-:Y:S01]  /*df60*/  DFMA R44, R14, UR66, R44 ;  /* 0x000000420e2c7c2b */ /* 0x010fe2000800002c */
[----:B------:R-:W4:Y:S01]  /*df70*/  LDCU.64 UR70, c[0x3][0x9c8] ;  /* 0x00c13900ff4677ac */ /* 0x000f220008000a00 */
[C---:B--2---:R-:W-:Y:S01]  /*df80*/  DFMA R38, R6.reuse, UR60, R38 ;  /* 0x0000003c06267c2b */ /* 0x044fe20008000026 */
[----:B------:R-:W2:Y:S01]  /*df90*/  LDCU.64 UR38, c[0x3][0x9d0] ;  /* 0x00c13a00ff2677ac */ /* 0x000ea20008000a00 */
        /* <DEDUP_REMOVED lines=8> */
[----:B----4-:R-:W-:Y:S01]  /*e020*/  DFMA R40, R10, UR70, R40 ;  /* 0x000000460a287c2b */ /* 0x010fe20008000028 */
[----:B------:R-:W4:Y:S01]  /*e030*/  LDCU.64 UR46, c[0x3][0x830] ;  /* 0x00c10600ff2e77ac */ /* 0x000f220008000a00 */
[----:B------:R-:W-:Y:S02]  /*e040*/  DFMA R28, R6, UR12, R28 ;  /* 0x0000000c061c7c2b */ /* 0x000fe4000800001c */
[----:B--2---:R-:W-:Y:S01]  /*e050*/  DFMA R44, R10, UR38, R44 ;  /* 0x000000260a2c7c2b */ /* 0x004fe2000800002c */
[----:B------:R-:W2:Y:S01]  /*e060*/  LDCU.64 UR26, c[0x3][0x9f0] ;  /* 0x00c13e00ff1a77ac */ /* 0x000ea20008000a00 */
[----:B------:R-:W-:-:S02]  /*e070*/  DFMA R30, R12, UR14, R30 ;  /* 0x0000000e0c1e7c2b */ /* 0x000fc4000800001e */
[----:B0-----:R-:W-:Y:S01]  /*e080*/  DFMA R18, R10, UR20, R18 ;  /* 0x000000140a127c2b */ /* 0x001fe20008000012 */
[----:B------:R-:W0:Y:S01]  /*e090*/  LDCU.64 UR62, c[0x3][0x838] ;  /* 0x00c10700ff3e77ac */ /* 0x000e220008000a00 */
[----:B-1----:R-:W-:Y:S01]  /*e0a0*/  DFMA R34, R6, UR50, R34 ;  /* 0x0000003206227c2b */ /* 0x002fe20008000022 */
[----:B------:R-:W1:Y:S01]  /*e0b0*/  LDCU.64 UR56, c[0x3][0x840] ;  /* 0x00c10800ff3877ac */ /* 0x000e620008000a00 */
[----:B---3--:R-:W-:Y:S01]  /*e0c0*/  DFMA R32, R12, UR30, R32 ;  /* 0x0000001e0c207c2b */ /* 0x008fe20008000020 */
[----:B------:R-:W3:Y:S01]  /*e0d0*/  LDCU.64 UR40, c[0x3][0x9f8] ;  /* 0x00c13f00ff2877ac */ /* 0x000ee20008000a00 */
[----:B----4-:R-:W-:Y:S01]  /*e0e0*/  DFMA R38, R6, UR46, R38 ;  /* 0x0000002e06267c2b */ /* 0x010fe20008000026 */
[----:B------:R-:W4:Y:S01]  /*e0f0*/  LDCU.64 UR22, c[0x3][0xa00] ;  /* 0x00c14000ff1677ac */ /* 0x000f220008000a00 */
[----:B--2---:R-:W-:Y:S01]  /*e100*/  DFMA R36, R12, UR26, R36 ;  /* 0x0000001a0c247c2b */ /* 0x004fe20008000024 */
[----:B------:R-:W2:Y:S03]  /*e110*/  LDCU.64 UR58, c[0x3][0x848] ;  /* 0x00c10900ff3a77ac */ /* 0x000ea60008000a00 */
        /* <DEDUP_REMOVED lines=9> */
[----:B------:R-:W-:-:S02]  /*e1b0*/  DADD R36, R38, -R36 ;  /* 0x0000000026247229 */ /* 0x000fc40000000824 */
[----:B----4-:R-:W-:Y:S01]  /*e1c0*/  DFMA R44, R12, UR22, R44 ;  /* 0x000000160c2c7c2b */ /* 0x010fe2000800002c */
[----:B------:R1:W-:Y:S01]  /*e1d0*/  STS.64 [R3+0xe0], R10 ;  /* 0x0000e00a03007388 */ /* 0x0003e20000000a00 */
[----:B--2---:R-:W-:Y:S02]  /*e1e0*/  DFMA R48, R6, UR58, R48 ;  /* 0x0000003a06307c2b */ /* 0x004fe40008000030 */
[----:B------:R-:W-:Y:S01]  /*e1f0*/  DADD R6, R28, R30 ;  /* 0x000000001c067229 */ /* 0x000fe2000000001e */
[----:B------:R1:W-:Y:S01]  /*e200*/  STS.64 [R3+0x380], R36 ;  /* 0x0003802403007388 */ /* 0x0003e20000000a00 */
[----:B0-----:R-:W-:Y:S02]  /*e210*/  DFMA R18, R12, UR42, R18 ;  /* 0x0000002a0c127c2b */ /* 0x001fe40008000012 */
        /* <DEDUP_REMOVED lines=13> */
.L_x_68:
[----:B------:R-:W-:Y:S05]  /*e2f0*/  BSYNC.RECONVERGENT B0 ;  /* 0x0000000000007941 */ /* 0x000fea0003800200 */
.L_x_67:
        /* <DEDUP_REMOVED lines=191> */
[----:B------:R-:W-:-:S02]  /*eef0*/  DADD R16, R50, -R16 ;  /* 0x0000000032107229 */ /* 0x000fc40000000810 */
[----:B------:R-:W-:Y:S02]  /*ef00*/  DADD R46, R48, -R46 ;  /* 0x00000000302e7229 */ /* 0x000fe4000000082e */
[----:B------:R-:W-:Y:S02]  /*ef10*/  DADD R42, R44, -R42 ;  /* 0x000000002c2a7229 */ /* 0x000fe4000000082a */
[----:B------:R-:W-:Y:S02]  /*ef20*/  DADD R38, R38, -R40 ;  /* 0x0000000026267229 */ /* 0x000fe40000000828 */
[----:B------:R-:W-:Y:S01]  /*ef30*/  DADD R34, R34, -R36 ;  /* 0x0000000022227229 */ /* 0x000fe20000000824 */
[----:B0-----:R-:W-:Y:S01]  /*ef40*/  IMAD.WIDE R2, R5, 0x8, R2 ;  /* 0x0000000805027825 */ /* 0x001fe200078e0202 */
[C-C-:B------:R-:W-:Y:S02]  /*ef50*/  DADD R4, R30.reuse, R32.reuse ;  /* 0x000000001e047229 */ /* 0x140fe40000000020 */
[----:B------:R-:W-:-:S02]  /*ef60*/  DADD R30, R30, -R32 ;  /* 0x000000001e1e7229 */ /* 0x000fc40000000820 */
        /* <DEDUP_REMOVED lines=12> */
.L_x_69:
        /* <DEDUP_REMOVED lines=13> */
.L_x_416:


//--------------------- .text._Z32massMatrixMultiplyConstantKernelILi11ELi13ELi1EEvidPKdS1_S1_S1_S1_S1_S1_Pd --------------------------
	.section	.text._Z32massMatrixMultiplyConstantKernelILi11ELi13ELi1EEvidPKdS1_S1_S1_S1_S1_S1_Pd,"ax",@progbits
	.align	128
        .global         _Z32massMatrixMultiplyConstantKernelILi11ELi13ELi1EEvidPKdS1_S1_S1_S1_S1_S1_Pd
        .type           _Z32massMatrixMultiplyConstantKernelILi11ELi13ELi1EEvidPKdS1_S1_S1_S1_S1_S1_Pd,@function
        .size           _Z32massMatrixMultiplyConstantKernelILi11ELi13ELi1EEvidPKdS1_S1_S1_S1_S1_S1_Pd,(.L_x_417 - _Z32massMatrixMultiplyConstantKernelILi11ELi13ELi1EEvidPKdS1_S1_S1_S1_S1_S1_Pd)
        .other          _Z32massMatrixMultiplyConstantKernelILi11ELi13ELi1EEvidPKdS1_S1_S1_S1_S1_S1_Pd,@"STO_CUDA_ENTRY STV_DEFAULT"
_Z32massMatrixMultiplyConstantKernelILi11ELi13ELi1EEvidPKdS1_S1_S1_S1_S1_S1_Pd:
.text._Z32massMatrixMultiplyConstantKernelILi11ELi13ELi1EEvidPKdS1_S1_S1_S1_S1_S1_Pd:
        /* <DEDUP_REMOVED lines=11> */
[C---:B------:R-:W-:Y:S02]  /*00b0*/  LOP3.LUT R5, R9.reuse, 0xffff, RZ, 0xc0, !PT ;  /* 0x0000ffff09057812 */ /* 0x040fe400078ec0ff */
[----:B------:R-:W-:Y:S01]  /*00c0*/  MOV R8, 0x400 ;  /* 0x0000040000087802 */ /* 0x000fe20000000f00 */
[----:B------:R-:W1:Y:S01]  /*00d0*/  S2R R7, SR_CgaCtaId ;  /* 0x0000000000077919 */ /* 0x000e620000008800 */
[----:B------:R-:W-:Y:S01]  /*00e0*/  LOP3.LUT R4, R0, 0xffff, RZ, 0xc0, !PT ;  /* 0x0000ffff00047812 */ /* 0x000fe200078ec0ff */
[----:B---3--:R-:W-:Y:S01]  /*00f0*/  VIADD R0, R6, UR4 ;  /* 0x0000000406007c36 */ /* 0x008fe20008000000 */
[----:B------:R-:W-:Y:S01]  /*0100*/  ISETP.GT.U32.AND P1, PT, R9, 0x78, PT ;  /* 0x000000780900780c */ /* 0x000fe20003f24070 */
[C---:B------:R-:W-:Y:S01]  /*0110*/  IMAD R13, R5.reuse, 0x13b2, RZ ;  /* 0x000013b2050d7824 */ /* 0x040fe200078e02ff */
[----:B------:R-:W-:Y:S01]  /*0120*/  BSSY.RECONVERGENT B0, `(.L_x_70) ;  /* 0x0000116000007945 */ /* 0x000fe20003800200 */
[----:B0-----:R-:W-:Y:S01]  /*0130*/  SHF.R.U32.HI R3, RZ, 0x8, R4 ;  /* 0x00000008ff037819 */ /* 0x001fe20000011604 */
[----:B------:R-:W-:Y:S01]  /*0140*/  IMAD R2, R5, 0x1746, RZ ;  /* 0x0000174605027824 */ /* 0x000fe200078e02ff */
        /* <DEDUP_REMOVED lines=9> */
[----:B------:R-:W-:Y:S01]  /*01e0*/  ISETP.GE.U32.AND P2, PT, R9, 0x8f, PT ;  /* 0x0000008f0900780c */ /* 0x000fe20003f46070 */
[----:B------:R-:W-:-:S02]  /*01f0*/  VIADD R4, R8, 0xa90 ;  /* 0x00000a9008047836 */ /* 0x000fc40000000000 */
[----:B------:R-:W0:Y:S01]  /*0200*/  @P0 LDC.64 R18, c[0x0][0x3c0] ;  /* 0x0000f000ff120b82 */ /* 0x000e220000000a00 */
[----:B------:R-:W-:Y:S01]  /*0210*/  @P0 IMAD R41, R0, 0x533, R9 ;  /* 0x0000053300290824 */ /* 0x000fe200078e0209 */
[----:B------:R-:W-:Y:S01]  /*0220*/  LOP3.LUT R10, R2, 0xfe, RZ, 0xc0, !PT ;  /* 0x000000fe020a7812 */ /* 0x000fe200078ec0ff */
[----:B------:R-:W-:-:S03]  /*0230*/  IMAD R2, R11, 0xb, RZ ;  /* 0x0000000b0b027824 */ /* 0x000fc600078e02ff */
[----:B------:R-:W-:Y:S01]  /*0240*/  LEA.HI R10, R10, R3, RZ, 0x1f ;  /* 0x000000030a0a7211 */ /* 0x000fe200078ff8ff */
[----:B------:R-:W-:Y:S01]  /*0250*/  IMAD.MOV R2, RZ, RZ, -R2 ;  /* 0x000000ffff027224 */ /* 0x000fe200078e0a02 */
[C---:B-1----:R-:W-:Y:S01]  /*0260*/  LEA R3, R7.reuse, R4, 0x18 ;  /* 0x0000000407037211 */ /* 0x042fe200078ec0ff */
[----:B------:R-:W-:Y:S01]  /*0270*/  VIADD R4, R8, 0x4f38 ;  /* 0x00004f3808047836 */ /* 0x000fe20000000000 */
[----:B------:R-:W-:Y:S02]  /*0280*/  LOP3.LUT R10, R10, 0xf8, RZ, 0xc0, !PT ;  /* 0x000000f80a0a7812 */ /* 0x000fe400078ec0ff */
[----:B------:R-:W-:Y:S02]  /*0290*/  PRMT R2, R2, 0x7710, RZ ;  /* 0x0000771002027816 */ /* 0x000fe400000000ff */
[----:B------:R-:W-:Y:S01]  /*02a0*/  SHF.R.U32.HI R11, RZ, 0x3, R10 ;  /* 0x00000003ff0b7819 */ /* 0x000fe2000001160a */
[----:B------:R-:W-:Y:S01]  /*02b0*/  IMAD R10, R6, 0x44a8, R3 ;  /* 0x000044a8060a7824 */ /* 0x000fe200078e0203 */
[----:B------:R-:W-:Y:S01]  /*02c0*/  LEA R5, R7, R4, 0x18 ;  /* 0x0000000407057211 */ /* 0x000fe200078ec0ff */
[----:B------:R-:W-:-:S02]  /*02d0*/  IMAD.IADD R2, R2, 0x1, R9 ;  /* 0x0000000102027824 */ /* 0x000fc400078e0209 */
[----:B------:R-:W-:-:S03]  /*02e0*/  IMAD R12, R11, 0x68, R10 ;  /* 0x000000680b0c7824 */ /* 0x000fc600078e020a */
[----:B------:R-:W-:Y:S01]  /*02f0*/  LOP3.LUT R4, R2, 0xffff, RZ, 0xc0, !PT ;  /* 0x0000ffff02047812 */ /* 0x000fe200078ec0ff */
[----:B------:R-:W-:Y:S02]  /*0300*/  IMAD R3, R11, 0x4e0, R12 ;  /* 0x000004e00b037824 */ /* 0x000fe400078e020c */
[----:B0-----:R-:W-:-:S04]  /*0310*/  @P0 IMAD.WIDE R18, R41, 0x8, R18 ;  /* 0x0000000829120825 */ /* 0x001fc800078e0212 */
[C---:B------:R-:W-:Y:S01]  /*0320*/  IMAD R2, R4.reuse, 0x8, R12 ;  /* 0x0000000804027824 */ /* 0x040fe200078e020c */
        /* <DEDUP_REMOVED lines=19> */
[----:B----4-:R0:W-:Y:S01]  /*0460*/  STS.64 [R11], R16 ;  /* 0x000000100b007388 */ /* 0x0101e20000000a00 */
        /* <DEDUP_REMOVED lines=60> */
[----:B-1----:R-:W-:-:S02]  /*0830*/  DFMA R44, R16, UR48, RZ ;  /* 0x00000030102c7c2b */ /* 0x002fc400080000ff */
[C---:B0-----:R-:W-:Y:S01]  /*0840*/  DFMA R52, R16.reuse, UR52, RZ ;  /* 0x0000003410347c2b */ /* 0x041fe200080000ff */
        /* <DEDUP_REMOVED lines=22> */
[C---:B----4-:R-:W-:Y:S01]  /*09b0*/  DFMA R18, R20.reuse, UR16, RZ ;  /* 0x0000001014127c2b */ /* 0x050fe200080000ff */
[----:B------:R-:W4:Y:S01]  /*09c0*/  LDCU.128 UR68, c[0x3][0x710] ;  /* 0x00c0e200ff4477ac */ /* 0x000f220008000c00 */
[C---:B------:R-:W-:Y:S02]  /*09d0*/  DFMA R44, R20.reuse, UR20, RZ ;  /* 0x00000014142c7c2b */ /* 0x040fe400080000ff */
[C---:B0-----:R-:W-:Y:S01]  /*09e0*/  DFMA R48, R20.reuse, UR8, RZ ;  /* 0x0000000814307c2b */ /* 0x041fe200080000ff */
[----:B------:R-:W0:Y:S01]  /*09f0*/  LDCU.128 UR24, c[0x3][0x740] ;  /* 0x00c0e800ff1877ac */ /* 0x000e220008000c00 */
[C---:B-1----:R-:W-:Y:S02]  /*0a00*/  DFMA R52, R20.reuse, UR12, RZ ;  /* 0x0000000c14347c2b */ /* 0x042fe400080000ff */
[----:B--2---:R-:W-:Y:S01]  /*0a10*/  DFMA R20, R20, UR4, RZ ;  /* 0x0000000414147c2b */ /* 0x004fe200080000ff */
[----:B------:R-:W1:Y:S01]  /*0a20*/  LDCU.128 UR28, c[0x3][0x770] ;  /* 0x00c0ee00ff1c77ac */ /* 0x000e620008000c00 */
[----:B------:R-:W-:-:S02]  /*0a30*/  DFMA R16, R22, UR62, R16 ;  /* 0x0000003e16107c2b */ /* 0x000fc40008000010 */
[C---:B------:R-:W-:Y:S01]  /*0a40*/  DFMA R18, R22.reuse, UR18, R18 ;  /* 0x0000001216127c2b */ /* 0x040fe20008000012 */
[----:B------:R-:W2:Y:S01]  /*0a50*/  LDCU.128 UR32, c[0x3][0x800] ;  /* 0x00c10000ff2077ac */ /* 0x000ea20008000c00 */
[C---:B------:R-:W-:Y:S02]  /*0a60*/  DFMA R30, R22.reuse, UR58, R30 ;  /* 0x0000003a161e7c2b */ /* 0x040fe4000800001e */
[C---:B------:R-:W-:Y:S01]  /*0a70*/  DFMA R44, R22.reuse, UR22, R44 ;  /* 0x00000016162c7c2b */ /* 0x040fe2000800002c */
[----:B------:R-:W2:Y:S01]  /*0a80*/  LDCU.128 UR36, c[0x3][0x830] ;  /* 0x00c10600ff2477ac */ /* 0x000ea20008000c00 */
[C---:B------:R-:W-:Y:S02]  /*0a90*/  DFMA R48, R22.reuse, UR10, R48 ;  /* 0x0000000a16307c2b */ /* 0x040fe40008000030 */
[C---:B------:R-:W-:Y:S01]  /*0aa0*/  DFMA R52, R22.reuse, UR14, R52 ;  /* 0x0000000e16347c2b */ /* 0x040fe20008000034 */
[----:B------:R-:W2:Y:S01]  /*0ab0*/  LDCU.128 UR40, c[0x3][0x900] ;  /* 0x00c12000ff2877ac */ /* 0x000ea20008000c00 */
[----:B------:R-:W-:-:S02]  /*0ac0*/  DFMA R22, R22, UR6, R20 ;  /* 0x0000000616167c2b */ /* 0x000fc40008000014 */
[----:B---3--:R-:W-:Y:S01]  /*0ad0*/  DFMA R20, R24, UR44, R18 ;  /* 0x0000002c18147c2b */ /* 0x008fe20008000012 */
[----:B------:R-:W-:Y:S01]  /*0ae0*/  UMOV UR8, UR60 ;  /* 0x0000003c00087c82 */ /* 0x000fe20008000000 */
[----:B------:R-:W-:Y:S01]  /*0af0*/  UMOV UR9, UR61 ;  /* 0x0000003d00097c82 */ /* 0x000fe20008000000 */
[----:B------:R-:W-:Y:S01]  /*0b00*/  UMOV UR66, UR48 ;  /* 0x0000003000427c82 */ /* 0x000fe20008000000 */
[----:B------:R-:W-:Y:S01]  /*0b10*/  UMOV UR67, UR49 ;  /* 0x0000003100437c82 */ /* 0x000fe20008000000 */
[----:B------:R-:W-:Y:S01]  /*0b20*/  UMOV UR16, UR56 ;  /* 0x0000003800107c82 */ /* 0x000fe20008000000 */
[----:B------:R-:W-:Y:S01]  /*0b30*/  UMOV UR17, UR57 ;  /* 0x0000003900117c82 */ /* 0x000fe20008000000 */
[----:B------:R-:W3:Y:S01]  /*0b40*/  LDCU.128 UR60, c[0x3][0x9f0] ;  /* 0x00c13e00ff3c77ac */ /* 0x000ee20008000c00 */
[C---:B----4-:R-:W-:Y:S02]  /*0b50*/  DFMA R38, R36.reuse, UR68, R38 ;  /* 0x0000004424267c2b */ /* 0x050fe40008000026 */
[C---:B0-----:R-:W-:Y:S01]  /*0b60*/  DFMA R40, R36.reuse, UR24, R40 ;  /* 0x0000001824287c2b */ /* 0x041fe20008000028 */
[----:B------:R-:W0:Y:S01]  /*0b70*/  LDCU.128 UR48, c[0x3][0x960] ;  /* 0x00c12c00ff3077ac */ /* 0x000e220008000c00 */
[----:B-1----:R-:W-:-:S02]  /*0b80*/  DFMA R42, R36, UR28, R42 ;  /* 0x0000001c242a7c2b */ /* 0x002fc4000800002a */
[C---:B------:R-:W-:Y:S01]  /*0b90*/  DFMA R46, R36.reuse, UR8, R46 ;  /* 0x00000008242e7c2b */ /* 0x040fe2000800002e */
[----:B------:R-:W1:Y:S01]  /*0ba0*/  LDCU.128 UR52, c[0x3][0x990] ;  /* 0x00c13200ff3477ac */ /* 0x000e620008000c00 */
[C---:B--2---:R-:W-:Y:S02]  /*0bb0*/  DFMA R54, R36.reuse, UR32, R54 ;  /* 0x0000002024367c2b */ /* 0x044fe40008000036 */
[----:B------:R-:W-:Y:S01]  /*0bc0*/  DFMA R56, R36, UR36, R56 ;  /* 0x0000002424387c2b */ /* 0x000fe20008000038 */
[----:B------:R-:W2:Y:S01]  /*0bd0*/  LDCU.128 UR56, c[0x3][0x9c0] ;  /* 0x00c13800ff3877ac */ /* 0x000ea20008000c00 */
[C---:B------:R-:W-:Y:S02]  /*0be0*/  DFMA R16, R24.reuse, UR16, R16 ;  /* 0x0000001018107c2b */ /* 0x040fe40008000010 */
        /* <DEDUP_REMOVED lines=37> */
[----:B------:R-:W-:Y:S01]  /*0e40*/  DFMA R22, R26, UR62, R22 ;  /* 0x0000003e1a167c2b */ /* 0x000fe20008000016 */
[----:B------:R-:W1:Y:S01]  /*0e50*/  LDCU.128 UR16, c[0x3][0x810] ;  /* 0x00c10200ff1077ac */ /* 0x000e620008000c00 */
[----:B------:R-:W-:Y:S02]  /*0e60*/  DADD R16, R14, R14 ;  /* 0x000000000e107229 */ /* 0x000fe4000000000e */
[C---:B------:R-:W-:Y:S01]  /*0e70*/  DFMA R44, R26.reuse, UR50, R44 ;  /* 0x000000321a2c7c2b */ /* 0x040fe2000800002c */
[----:B------:R-:W2:Y:S01]  /*0e80*/  LDCU.128 UR68, c[0x3][0x8e0] ;  /* 0x00c11c00ff4477ac */ /* 0x000ea20008000c00 */
[C---:B------:R-:W-:Y:S02]  /*0e90*/  DFMA R48, R26.reuse, UR54, R48 ;  /* 0x000000361a307c2b */ /* 0x040fe40008000030 */
[----:B------:R-:W-:Y:S01]  /*0ea0*/  DFMA R52, R26, UR58, R52 ;  /* 0x0000003a1a347c2b */ /* 0x000fe20008000034 */
[----:B------:R-:W2:Y:S01]  /*0eb0*/  LDCU.128 UR24, c[0x3][0x910] ;  /* 0x00c12200ff1877ac */ /* 0x000ea20008000c00 */
[----:B----4-:R-:W-:-:S02]  /*0ec0*/  DFMA R56, R32, UR20, R56 ;  /* 0x0000001420387c2b */ /* 0x010fc40008000038 */
[----:B------:R-:W-:Y:S01]  /*0ed0*/  DMUL R16, R16, 0.5 ;  /* 0x3fe0000010107828 */ /* 0x000fe20000000000 */
[----:B------:R-:W4:Y:S01]  /*0ee0*/  LDCU.128 UR28, c[0x3][0x940] ;  /* 0x00c12800ff1c77ac */ /* 0x000f220008000c00 */
[----:B------:R-:W-:Y:S02]  /*0ef0*/  DFMA R22, R28, UR44, R22 ;  /* 0x0000002c1c167c2b */ /* 0x000fe40008000016 */
[----:B------:R-:W-:Y:S01]  /*0f00*/  DADD R14, R14, -R14 ;  /* 0x000000000e0e7229 */ /* 0x000fe2000000080e */
[----:B------:R-:W4:Y:S01]  /*0f10*/  LDCU.128 UR32, c[0x3][0x970] ;  /* 0x00c12e00ff2077ac */ /* 0x000f220008000c00 */
[C---:B------:R-:W-:Y:S02]  /*0f20*/  DFMA R38, R32.reuse, UR72, R38 ;  /* 0x0000004820267c2b */ /* 0x040fe40008000026 */
[C---:B------:R-:W-:Y:S01]  /*0f30*/  DFMA R40, R32.reuse, UR64, R40 ;  /* 0x0000004020287c2b */ /* 0x040fe20008000028 */
[----:B------:R-:W4:Y:S01]  /*0f40*/  LDCU.128 UR36, c[0x3][0x9a0] ;  /* 0x00c13400ff2477ac */ /* 0x000f220008000c00 */
[----:B------:R-:W-:-:S02]  /*0f50*/  DFMA R42, R32, UR4, R42 ;  /* 0x00000004202a7c2b */ /* 0x000fc4000800002a */
[C---:B---3--:R-:W-:Y:S01]  /*0f60*/  DFMA R46, R32.reuse, UR8, R46 ;  /* 0x00000008202e7c2b */ /* 0x048fe2000800002e */
[----:B------:R-:W3:Y:S01]  /*0f70*/  LDCU.128 UR40, c[0x3][0x9d0] ;  /* 0x00c13a00ff2877ac */ /* 0x000ee20008000c00 */
[C---:B0-----:R-:W-:Y:S02]  /*0f80*/  DFMA R50, R32.reuse, UR12, R50 ;  /* 0x0000000c20327c2b */ /* 0x041fe40008000032 */
[----:B-1----:R-:W-:Y:S02]  /*0f90*/  DFMA R54, R32, UR16, R54 ;  /* 0x0000001020367c2b */ /* 0x002fe40008000036 */
[C---:B--2---:R-:W-:Y:S02]  /*0fa0*/  DFMA R18, R28.reuse, UR68, R18 ;  /* 0x000000441c127c2b */ /* 0x044fe40008000012 */
[C---:B------:R-:W-:Y:S02]  /*0fb0*/  DFMA R30, R28.reuse, UR24, R30 ;  /* 0x000000181c1e7c2b */ /* 0x040fe4000800001e */
[----:B----4-:R-:W-:-:S02]  /*0fc0*/  DFMA R20, R28, UR28, R20 ;  /* 0x0000001c1c147c2b */ /* 0x010fc40008000014 */
[----:B------:R-:W-:Y:S02]  /*0fd0*/  DFMA R44, R28, UR32, R44 ;  /* 0x000000201c2c7c2b */ /* 0x000fe4000800002c */
[----:B------:R-:W-:Y:S02]  /*0fe0*/  DFMA R56, R16, UR22, R56 ;  /* 0x0000001610387c2b */ /* 0x000fe40008000038 */
[----:B------:R-:W-:Y:S02]  /*0ff0*/  DFMA R48, R28, UR36, R48 ;  /* 0x000000241c307c2b */ /* 0x000fe40008000030 */
[----:B------:R-:W-:Y:S02]  /*1000*/  DFMA R22, R14, UR46, R22 ;  /* 0x0000002e0e167c2b */ /* 0x000fe40008000016 */
[----:B---3--:R-:W-:Y:S02]  /*1010*/  DFMA R52, R28, UR40, R52 ;  /* 0x000000281c347c2b */ /* 0x008fe40008000034 */
        /* <DEDUP_REMOVED lines=11> */
[----:B------:R-:W-:Y:S02]  /*10d0*/  DFMA R52, R14, UR42, R52 ;  /* 0x0000002a0e347c2b */ /* 0x000fe40008000034 */
[----:B------:R-:W-:-:S02]  /*10e0*/  DADD R56, R56, -R22 ;  /* 0x0000000038387229 */ /* 0x000fc40000000816 */
[----:B------:R-:W-:Y:S02]  /*10f0*/  DADD R14, R38, R18 ;  /* 0x00000000260e7229 */ /* 0x000fe40000000012 */
[----:B------:R-:W-:Y:S02]  /*1100*/  DADD R16, R40, R30 ;  /* 0x0000000028107229 */ /* 0x000fe4000000001e */
[----:B------:R-:W-:Y:S01]  /*1110*/  DADD R22, R42, R20 ;  /* 0x000000002a167229 */ /* 0x000fe20000000014 */
[----:B------:R1:W-:Y:S01]  /*1120*/  STS.64 [R2+0x1fb0], R56 ;  /* 0x001fb03802007388 */ /* 0x0003e20000000a00 */
[----:B------:R-:W-:Y:S02]  /*1130*/  DADD R24, R46, R44 ;  /* 0x000000002e187229 */ /* 0x000fe4000000002c */
[----:B------:R-:W-:Y:S01]  /*1140*/  DADD R26, R50, R48 ;  /* 0x00000000321a7229 */ /* 0x000fe20000000030 */
[----:B------:R1:W-:Y:S01]  /*1150*/  STS.64 [R2], R14 ;  /* 0x0000000e02007388 */ /* 0x0003e20000000a00 */
        /* <DEDUP_REMOVED lines=18> */
.L_x_71:
[----:B------:R-:W-:Y:S05]  /*1280*/  BSYNC.RECONVERGENT B0 ;  /* 0x0000000000007941 */ /* 0x000fea0003800200 */
.L_x_70:
[----:B------:R-:W-:Y:S01]  /*1290*/  BAR.SYNC.DEFER_BLOCKING 0x0 ;  /* 0x0000000000007b1d */ /* 0x000fe20000010000 */
[----:B------:R-:W-:-:S05]  /*12a0*/  IMAD R4, R196, 0x68, R12 ;  /* 0x00000068c4047824 */ /* 0x000fca00078e020c */
[----:B------:R-:W-:Y:S04]  /*12b0*/  BSSY.RECONVERGENT B0, `(.L_x_72) ;  /* 0x00000ca000007945 */ /* 0x000fe80003800200 */
[----:B------:R-:W-:Y:S05]  /*12c0*/  @P2 BRA `(.L_x_73) ;  /* 0x0000000c00202947 */ /* 0x000fea0003800000 */
[----:B-1---5:R-:W-:Y:S01]  /*12d0*/  LDS.64 R14, [R3] ;  /* 0x00000000030e7984 */ /* 0x022fe20000000a00 */
[----:B------:R-:W1:Y:S03]  /*12e0*/  LDCU.128 UR32, c[0x3][0x700] ;  /* 0x00c0e000ff2077ac */ /* 0x000e660008000c00 */
[----:B0-----:R-:W0:Y:S01]  /*12f0*/  LDS.64 R16, [R3+0x410] ;  /* 0x0004100003107984 */ /* 0x001e220000000a00 */
        /* <DEDUP_REMOVED lines=20> */
[----:B------:R-:W-:Y:S01]  /*1440*/  DADD R20, R20, -R22 ;  /* 0x0000000014147229 */ /* 0x000fe20000000816 */
[----:B------:R-:W1:Y:S01]  /*1450*/  LDCU.128 UR68, c[0x3][0x8d0] ;  /* 0x00c11a00ff4477ac */ /* 0x000e620008000c00 */
[----:B------:R-:W1:Y:S01]  /*1460*/  LDS.64 R22, [R3+0x340] ;  /* 0x0003400003167984 */ /* 0x000e620000000a00 */
        /* <DEDUP_REMOVED lines=28> */
[C---:B0-----:R-:W-:Y:S01]  /*1630*/  DFMA R44, R14.reuse, UR16, RZ ;  /* 0x000000100e2c7c2b */ /* 0x041fe200080000ff */
[----:B------:R-:W0:Y:S01]  /*1640*/  LDCU.128 UR20, c[0x3][0x720] ;  /* 0x00c0e400ff1477ac */ /* 0x000e220008000c00 */
[C---:B------:R-:W-:Y:S02]  /*1650*/  DFMA R24, R14.reuse, UR4, RZ ;  /* 0x000000040e187c2b */ /* 0x040fe400080000ff */
[----:B----4-:R-:W-:Y:S01]  /*1660*/  DFMA R52, R14, UR8, RZ ;  /* 0x000000080e347c2b */ /* 0x010fe200080000ff */
[----:B--2---:R-:W-:Y:S01]  /*1670*/  UMOV UR56, UR66 ;  /* 0x0000004200387c82 */ /* 0x004fe20008000000 */
[----:B-1----:R-:W-:Y:S01]  /*1680*/  DADD R14, R16, R22 ;  /* 0x00000000100e7229 */ /* 0x002fe20000000016 */
[----:B------:R-:W-:Y:S01]  /*1690*/  UMOV UR57, UR67 ;  /* 0x0000004300397c82 */ /* 0x000fe20008000000 */
[C---:B------:R-:W-:Y:S01]  /*16a0*/  DFMA R28, R20.reuse, UR54, R28 ;  /* 0x00000036141c7c2b */ /* 0x040fe2000800001c */
[----:B------:R-:W1:Y:S01]  /*16b0*/  LDCU.128 UR52, c[0x3][0x930] ;  /* 0x00c12600ff3477ac */ /* 0x000e620008000c00 */
        /* <DEDUP_REMOVED lines=33> */
[----:B0-----:R-:W-:Y:S01]  /*18d0*/  UMOV UR4, UR22 ;  /* 0x0000001600047c82 */ /* 0x001fe20008000000 */
[C---:B------:R-:W-:Y:S01]  /*18e0*/  DFMA R28, R16.reuse, UR26, R28 ;  /* 0x0000001a101c7c2b */ /* 0x040fe2000800001c */
[----:B------:R-:W-:Y:S01]  /*18f0*/  UMOV UR5, UR23 ;  /* 0x0000001700057c82 */ /* 0x000fe20008000000 */
[----:B------:R-:W-:Y:S01]  /*1900*/  DFMA R32, R16, UR24, R32 ;  /* 0x0000001810207c2b */ /* 0x000fe20008000020 */
[----:B------:R-:W-:Y:S01]  /*1910*/  UMOV UR40, UR16 ;  /* 0x0000001000287c82 */ /* 0x000fe20008000000 */
[----:B------:R-:W-:Y:S01]  /*1920*/  DADD R18, R18, -R26 ;  /* 0x0000000012127229 */ /* 0x000fe2000000081a */
[----:B------:R-:W-:Y:S01]  /*1930*/  UMOV UR41, UR17 ;  /* 0x0000001100297c82 */ /* 0x000fe20008000000 */
[C---:B-1----:R-:W-:Y:S01]  /*1940*/  DFMA R38, R16.reuse, UR52, R38 ;  /* 0x0000003410267c2b */ /* 0x042fe20008000026 */
        /* <DEDUP_REMOVED lines=31> */
[----:B------:R-:W-:Y:S01]  /*1b40*/  DFMA R50, R18, UR66, R50 ;  /* 0x0000004212327c2b */ /* 0x000fe20008000032 */
[----:B------:R-:W4:Y:S01]  /*1b50*/  LDCU.128 UR40, c[0x3][0x970] ;  /* 0x00c12e00ff2877ac */ /* 0x000f220008000c00 */
[----:B------:R-:W-:Y:S02]  /*1b60*/  DADD R20, R20, -R22 ;  /* 0x0000000014147229 */ /* 0x000fe40000000816 */
[----:B------:R-:W-:Y:S01]  /*1b70*/  DADD R16, R24, R24 ;  /* 0x0000000018107229 */ /* 0x000fe20000000018 */
[----:B------:R-:W4:Y:S01]  /*1b80*/  LDCU.128 UR44, c[0x3][0x9a0] ;  /* 0x00c13400ff2c77ac */ /* 0x000f220008000c00 */
[----:B------:R-:W-:-:S02]  /*1b90*/  DFMA R52, R18, UR70, R52 ;  /* 0x0000004612347c2b */ /* 0x000fc40008000034 */
        /* <DEDUP_REMOVED lines=9> */
[----:B------:R-:W-:Y:S02]  /*1c30*/  DMUL R16, R16, 0.5 ;  /* 0x3fe0000010107828 */ /* 0x000fe40000000000 */
[C---:B---3--:R-:W-:Y:S02]  /*1c40*/  DFMA R28, R20.reuse, UR28, R28 ;  /* 0x0000001c141c7c2b */ /* 0x048fe4000800001c */
[C---:B------:R-:W-:Y:S02]  /*1c50*/  DFMA R32, R20.reuse, UR32, R32 ;  /* 0x0000002014207c2b */ /* 0x040fe40008000020 */
[C---:B----4-:R-:W-:Y:S02]  /*1c60*/  DFMA R38, R20.reuse, UR36, R38 ;  /* 0x0000002414267c2b */ /* 0x050fe40008000026 */
[C---:B------:R-:W-:Y:S02]  /*1c70*/  DFMA R40, R20.reuse, UR40, R40 ;  /* 0x0000002814287c2b */ /* 0x040fe40008000028 */
[----:B------:R-:W-:-:S02]  /*1c80*/  DFMA R44, R20, UR44, R44 ;  /* 0x0000002c142c7c2b */ /* 0x000fc4000800002c */
[----:B------:R-:W-:Y:S02]  /*1c90*/  DFMA R50, R20, UR48, R50 ;  /* 0x0000003014327c2b */ /* 0x000fe40008000032 */
[----:B------:R-:W-:Y:S02]  /*1ca0*/  DADD R24, R24, -R24 ;  /* 0x0000000018187229 */ /* 0x000fe40000000818 */
[----:B0-----:R-:W-:Y:S02]  /*1cb0*/  DFMA R54, R14, UR24, R54 ;  /* 0x000000180e367c2b */ /* 0x001fe40008000036 */
[----:B-1----:R-:W-:Y:S02]  /*1cc0*/  DFMA R52, R20, UR52, R52 ;  /* 0x0000003414347c2b */ /* 0x002fe40008000034 */
        /* <DEDUP_REMOVED lines=40> */
.L_x_73:
[----:B------:R-:W-:Y:S05]  /*1f50*/  BSYNC.RECONVERGENT B0 ;  /* 0x0000000000007941 */ /* 0x000fea0003800200 */
.L_x_72:
[----:B------:R-:W-:Y:S01]  /*1f60*/  BAR.SYNC.DEFER_BLOCKING 0x0 ;  /* 0x0000000000007b1d */ /* 0x000fe20000010000 */
[----:B------:R-:W-:Y:S01]  /*1f70*/  IMAD R9, R0, 0x3c13, R9 ;  /* 0x00003c1300097824 */ /* 0x000fe200078e0209 */
[----:B------:R-:W-:Y:S02]  /*1f80*/  CS2R R46, SRZ ;  /* 0x00000000002e7805 */ /* 0x000fe4000001ff00 */
[----:B-12---:R-:W-:Y:S02]  /*1f90*/  CS2R R48, SRZ ;  /* 0x0000000000307805 */ /* 0x006fe4000001ff00 */
[----:B------:R-:W1:Y:S02]  /*1fa0*/  LDCU.128 UR12, c[0x3][0x8d0] ;  /* 0x00c11a00ff0c77ac */ /* 0x000e640008000c00 */
[----:B------:R-:W2:Y:S01]  /*1fb0*/  LDC.64 R58, c[0x0][0x390] ;  /* 0x0000e400ff3a7b82 */ /* 0x000ea20000000a00 */
[----:B------:R-:W3:Y:S01]  /*1fc0*/  LDCU.128 UR16, c[0x3][0x740] ;  /* 0x00c0e800ff1077ac */ /* 0x000ee20008000c00 */
[----:B------:R-:W4:Y:S01]  /*1fd0*/  LDCU.128 UR36, c[0x3][0x7f0] ;  /* 0x00c0fe00ff2477ac */ /* 0x000f220008000c00 */
[----:B------:R-:W4:Y:S01]  /*1fe0*/  LDCU.128 UR8, c[0x3][0x710] ;  /* 0x00c0e200ff0877ac */ /* 0x000f220008000c00 */
[----:B------:R-:W4:Y:S01]  /*1ff0*/  LDCU.128 UR4, c[0x3][0x700] ;  /* 0x00c0e000ff0477ac */ /* 0x000f220008000c00 */
[----:B-----5:R-:W-:Y:S01]  /*2000*/  LDS.64 R14, [R4] ;  /* 0x00000000040e7984 */ /* 0x020fe20000000a00 */
[----:B-1----:R-:W-:Y:S01]  /*2010*/  UMOV UR66, UR14 ;  /* 0x0000000e00427c82 */ /* 0x002fe20008000000 */
[----:B------:R-:W-:-:S02]  /*2020*/  UMOV UR67, UR15 ;  /* 0x0000000f00437c82 */ /* 0x000fc40008000000 */
[----:B0-----:R-:W0:Y:S01]  /*2030*/  LDS.64 R16, [R4+0x50] ;  /* 0x0000500004107984 */ /* 0x001e220000000a00 */
[----:B------:R-:W-:Y:S01]  /*2040*/  UMOV UR64, UR12 ;  /* 0x0000000c00407c82 */ /* 0x000fe20008000000 */
[----:B------:R-:W-:Y:S01]  /*2050*/  UMOV UR65, UR13 ;  /* 0x0000000d00417c82 */ /* 0x000fe20008000000 */
[----:B---3--:R-:W-:Y:S01]  /*2060*/  UMOV UR68, UR16 ;  /* 0x0000001000447c82 */ /* 0x008fe20008000000 */
[----:B------:R-:W-:Y:S01]  /*2070*/  LDS.64 R20, [R4+0x8] ;  /* 0x0000080004147984 */ /* 0x000fe20000000a00 */
[----:B------:R-:W-:Y:S01]  /*2080*/  UMOV UR69, UR17 ;  /* 0x0000001100457c82 */ /* 0x000fe20008000000 */
[----:B------:R-:W-:Y:S01]  /*2090*/  UMOV UR56, UR18 ;  /* 0x0000001200387c82 */ /* 0x000fe20008000000 */
[----:B------:R-:W-:Y:S01]  /*20a0*/  UMOV UR57, UR19 ;  /* 0x0000001300397c82 */ /* 0x000fe20008000000 */
[----:B------:R-:W1:Y:S01]  /*20b0*/  LDS.64 R22, [R4+0x48] ;  /* 0x0000480004167984 */ /* 0x000e620000000a00 */
[----:B------:R-:W3:Y:S01]  /*20c0*/  LDCU.128 UR12, c[0x3][0x730] ;  /* 0x00c0e600ff0c77ac */ /* 0x000ee20008000c00 */
[----:B--2---:R-:W-:Y:S01]  /*20d0*/  IMAD.WIDE R58, R9, 0x8, R58 ;  /* 0x00000008093a7825 */ /* 0x004fe200078e023a */
[----:B----4-:R-:W-:Y:S01]  /*20e0*/  MOV.SPILL R75, UR5 ;  /* 0x00000005004b7c02 */ /* 0x010fe20009000f00 */
[----:B------:R-:W2:Y:S01]  /*20f0*/  LDCU.128 UR16, c[0x3][0x760] ;  /* 0x00c0ec00ff1077ac */ /* 0x000ea20008000c00 */
[----:B------:R-:W-:Y:S01]  /*2100*/  MOV.SPILL R76, UR4 ;  /* 0x00000004004c7c02 */ /* 0x000fe20009000f00 */
[----:B------:R-:W4:Y:S01]  /*2110*/  LDCU.128 UR20, c[0x3][0x790] ;  /* 0x00c0f200ff1477ac */ /* 0x000f220008000c00 */
[----:B------:R-:W1:Y:S01]  /*2120*/  LDCU.128 UR24, c[0x3][0x7c0] ;  /* 0x00c0f800ff1877ac */ /* 0x000e620008000c00 */
[----:B------:R-:W4:Y:S01]  /*2130*/  LDCU.128 UR52, c[0x3][0x820] ;  /* 0x00c10400ff3477ac */ /* 0x000f220008000c00 */
[----:B---3--:R-:W-:Y:S01]  /*2140*/  MOV.SPILL R69, UR13 ;  /* 0x0000000d00457c02 */ /* 0x008fe20009000f00 */
[----:B------:R-:W3:Y:S01]  /*2150*/  LDCU.128 UR48, c[0x3][0x9b0] ;  /* 0x00c13600ff3077ac */ /* 0x000ee20008000c00 */
[----:B------:R-:W-:-:S02]  /*2160*/  MOV.SPILL R70, UR12 ;  /* 0x0000000c00467c02 */ /* 0x000fc40009000f00 */
[----:B--2---:R-:W-:Y:S01]  /*2170*/  MOV.SPILL R77, UR17 ;  /* 0x00000011004d7c02 */ /* 0x004fe20009000f00 */
[----:B------:R-:W-:Y:S01]  /*2180*/  UMOV UR58, UR10 ;  /* 0x0000000a003a7c82 */ /* 0x000fe20008000000 */
[----:B------:R-:W-:Y:S01]  /*2190*/  UMOV UR59, UR11 ;  /* 0x0000000b003b7c82 */ /* 0x000fe20008000000 */
[----:B------:R-:W-:Y:S01]  /*21a0*/  UMOV UR72, UR8 ;  /* 0x0000000800487c82 */ /* 0x000fe20008000000 */
[----:B------:R-:W-:Y:S01]  /*21b0*/  UMOV UR73, UR9 ;  /* 0x0000000900497c82 */ /* 0x000fe20008000000 */
[----:B------:R-:W2:Y:S01]  /*21c0*/  LDCU.128 UR8, c[0x3][0x8c0] ;  /* 0x00c11800ff0877ac */ /* 0x000ea20008000c00 */
[----:B------:R-:W-:Y:S01]  /*21d0*/  MOV.SPILL R78, UR16 ;  /* 0x00000010004e7c02 */ /* 0x000fe20009000f00 */
[C-C-:B0-----:R-:W-:Y:S01]  /*21e0*/  DADD R18, R14.reuse, R16.reuse ;  /* 0x000000000e127229 */ /* 0x141fe20000000010 */
[----:B------:R-:W0:Y:S01]  /*21f0*/  LDCU.128 UR28, c[0x3][0x8f0] ;  /* 0x00c11e00ff1c77ac */ /* 0x000e220008000c00 */
[----:B------:R-:W-:Y:S01]  /*2200*/  DADD R14, R14, -R16 ;  /* 0x000000000e0e7229 */ /* 0x000fe20000000810 */
[----:B-1----:R-:W-:Y:S01]  /*2210*/  MOV.SPILL R71, UR25 ;  /* 0x0000001900477c02 */ /* 0x002fe20009000f00 */
[----:B------:R-:W-:Y:S01]  /*2220*/  LDS.64 R16, [R4+0x10] ;  /* 0x0000100004107984 */ /* 0x000fe20000000a00 */
[----:B------:R-:W1:Y:S01]  /*2230*/  LDCU.128 UR32, c[0x3][0x920] ;  /* 0x00c12400ff2077ac */ /* 0x000e620008000c00 */
[----:B------:R-:W-:Y:S01]  /*2240*/  MOV.SPILL R72, UR24 ;  /* 0x0000001800487c02 */ /* 0x000fe20009000f00 */
[C-C-:B------:R-:W-:Y:S01]  /*2250*/  DADD R24, R20.reuse, R22.reuse ;  /* 0x0000000014187229 */ /* 0x140fe20000000016 */
[----:B------:R-:W1:Y:S01]  /*2260*/  LDCU.128 UR40, c[0x3][0x980] ;  /* 0x00c13000ff2877ac */ /* 0x000e620008000c00 */
[----:B------:R-:W-:Y:S01]  /*2270*/  DADD R20, R20, -R22 ;  /* 0x0000000014147229 */ /* 0x000fe20000000816 */
[----:B------:R-:W3:Y:S01]  /*2280*/  LDCU.128 UR44, c[0x3][0x900] ;  /* 0x00c12000ff2c77ac */ /* 0x000ee20008000c00 */
[----:B------:R-:W1:Y:S01]  /*2290*/  LDS.64 R22, [R4+0x40] ;  /* 0x0000400004167984 */ /* 0x000e620000000a00 */
[C---:B------:R-:W-:Y:S01]  /*22a0*/  DFMA R26, R18.reuse, UR36, RZ ;  /* 0x00000024121a7c2b */ /* 0x040fe200080000ff */
[----:B------:R-:W1:Y:S01]  /*22b0*/  LDCU.128 UR60, c[0x3][0x9e0] ;  /* 0x00c13c00ff3c77ac */ /* 0x000e620008000c00 */
[C---:B------:R-:W-:Y:S01]  /*22c0*/  DFMA R28, R18.reuse, UR12, RZ ;  /* 0x0000000c121c7c2b */ /* 0x040fe200080000ff */
[----:B------:R-:W2:Y:S01]  /*22d0*/  LDCU UR70, c[0x0][0x380] ;  /* 0x00007000ff4677ac */ /* 0x000ea20008000800 */
[----:B------:R-:W-:Y:S01]  /*22e0*/  DFMA R30, R18, UR16, RZ ;  /* 0x00000010121e7c2b */ /* 0x000fe200080000ff */
[----:B------:R-:W-:-:S03]  /*22f0*/  CS2R R198, SRZ ;  /* 0x0000000000c67805 */ /* 0x000fc6000001ff00 */
[----:B------:R-:W-:Y:S01]  /*2300*/  DFMA R56, R24, UR38, R26 ;  /* 0x0000002618387c2b */ /* 0x000fe2000800001a */
[----:B------:R-:W1:Y:S01]  /*2310*/  LDCU.128 UR36, c[0x3][0x950] ;  /* 0x00c12a00ff2477ac */ /* 0x000e620008000c00 */
[C---:B------:R-:W-:Y:S01]  /*2320*/  DFMA R26, R18.reuse, UR4, RZ ;  /* 0x00000004121a7c2b */ /* 0x040fe200080000ff */
[----:B----4-:R-:W-:Y:S01]  /*2330*/  MOV.SPILL R73, UR21 ;  /* 0x0000001500497c02 */ /* 0x010fe20009000f00 */
[C---:B------:R-:W-:Y:S01]  /*2340*/  DFMA R32, R18.reuse, UR20, RZ ;  /* 0x0000001412207c2b */ /* 0x040fe200080000ff */
[----:B------:R-:W-:Y:S01]  /*2350*/  UMOV UR4, UR68 ;  /* 0x0000004400047c82 */ /* 0x000fe20008000000 */
[C---:B------:R-:W-:Y:S01]  /*2360*/  DFMA R36, R18.reuse, UR24, RZ ;  /* 0x0000001812247c2b */ /* 0x040fe200080000ff */
[----:B---3--:R-:W-:Y:S01]  /*2370*/  MOV.SPILL R11, UR47 ;  /* 0x0000002f000b7c02 */ /* 0x008fe20009000f00 */
[----:B------:R-:W-:Y:S01]  /*2380*/  DFMA R40, R18, UR52, RZ ;  /* 0x0000003412287c2b */ /* 0x000fe200080000ff */
[----:B------:R-:W-:Y:S01]  /*2390*/  MOV.SPILL R66, UR46 ;  /* 0x0000002e00427c02 */ /* 0x000fe20009000f00 */
[----:B------:R-:W-:Y:S01]  /*23a0*/  DFMA R18, R14, UR48, RZ ;  /* 0x000000300e127c2b */ /* 0x000fe200080000ff */
[----:B------:R-:W-:Y:S01]  /*23b0*/  MOV.SPILL R67, UR45 ;  /* 0x0000002d00437c02 */ /* 0x000fe20009000f00 */
[C---:B------:R-:W-:Y:S01]  /*23c0*/  DFMA R26, R24.reuse, UR6, R26 ;  /* 0x00000006181a7c2b */ /* 0x040fe2000800001a */
[----:B------:R-:W-:Y:S01]  /*23d0*/  MOV.SPILL R68, UR44 ;  /* 0x0000002c00447c02 */ /* 0x000fe20009000f00 */
[C---:B------:R-:W-:Y:S01]  /*23e0*/  DFMA R34, R24.reuse, UR14, R28 ;  /* 0x0000000e18227c2b */ /* 0x040fe2000800001c */
[----:B------:R-:W3:Y:S01]  /*23f0*/  LDCU.128 UR44, c[0x3][0x9f0] ;  /* 0x00c13e00ff2c77ac */ /* 0x000ee20008000c00 */
[C---:B------:R-:W-:Y:S01]  /*2400*/  DFMA R38, R24.reuse, UR18, R30 ;  /* 0x0000001218267c2b */ /* 0x040fe2000800001e */
[----:B--2---:R-:W-:Y:S01]  /*2410*/  ISETP.GE.AND P2, PT, R0, UR70, PT ;  /* 0x0000004600007c0c */ /* 0x004fe2000bf46270 */
[C---:B------:R-:W-:Y:S01]  /*2420*/  DFMA R44, R24.reuse, UR22, R32 ;  /* 0x00000016182c7c2b */ /* 0x040fe20008000020 */
[----:B------:R-:W2:Y:S01]  /*2430*/  LDCU.128 UR12, c[0x3][0x930] ;  /* 0x00c12600ff0c77ac */ /* 0x000ea20008000c00 */
[C---:B------:R-:W-:Y:S01]  /*2440*/  DFMA R52, R24.reuse, UR26, R36 ;  /* 0x0000001a18347c2b */ /* 0x040fe20008000024 */
[----:B------:R-:W-:Y:S01]  /*2450*/  MOV.SPILL R74, UR20 ;  /* 0x00000014004a7c02 */ /* 0x000fe20009000f00 */
[----:B------:R-:W-:Y:S01]  /*2460*/  DFMA R62, R24, UR54, R40 ;  /* 0x00000036183e7c2b */ /* 0x000fe20008000028 */
[----:B------:R-:W-:Y:S01]  /*2470*/  UMOV UR5, UR69 ;  /* 0x0000004500057c82 */ /* 0x000fe20008000000 */
[----:B------:R-:W-:Y:S01]  /*2480*/  DFMA R60, R20, UR50, R18 ;  /* 0x00000032143c7c2b */ /* 0x000fe20008000012 */
[----:B------:R-:W4:Y:S01]  /*2490*/  LDCU.128 UR52, c[0x3][0x7a0] ;  /* 0x00c0f400ff3477ac */ /* 0x000f220008000c00 */
[----:B------:R-:W-:-:S02]  /*24a0*/  DFMA R18, R14, UR8, RZ ;  /* 0x000000080e127c2b */ /* 0x000fc400080000ff */
[C---:B0-----:R-:W-:Y:S01]  /*24b0*/  DFMA R24, R14.reuse, UR28, RZ ;  /* 0x0000001c0e187c2b */ /* 0x041fe200080000ff */
[----:B------:R-:W0:Y:S01]  /*24c0*/  LDCU.128 UR48, c[0x3][0x770] ;  /* 0x00c0ee00ff3077ac */ /* 0x000e220008000c00 */
[C---:B-1----:R-:W-:Y:S01]  /*24d0*/  DFMA R28, R14.reuse, UR32, RZ ;  /* 0x000000200e1c7c2b */ /* 0x042fe200080000ff */
[----:B------:R-:W4:Y:S01]  /*24e0*/  @!P2 LDG.E.64.CONSTANT R46, desc[UR76][R58.64+0xcdf8] ;  /* 0x00cdf84c3a2ea981 */ /* 0x000f22000c1e9b00 */
[C---:B------:R-:W-:Y:S01]  /*24f0*/  DFMA R32, R14.reuse, UR36, RZ ;  /* 0x000000240e207c2b */ /* 0x040fe200080000ff */
[----:B---3--:R-:W-:Y:S01]  /*2500*/  UMOV UR16, UR46 ;  /* 0x0000002e00107c82 */ /* 0x008fe20008000000 */
[C---:B------:R-:W-:Y:S01]  /*2510*/  DFMA R40, R14.reuse, UR40, RZ ;  /* 0x000000280e287c2b */ /* 0x040fe200080000ff */
[----:B------:R-:W-:Y:S01]  /*2520*/  UMOV UR17, UR47 ;  /* 0x0000002f00117c82 */ /* 0x000fe20008000000 */
[----:B------:R-:W-:Y:S01]  /*2530*/  DFMA R14, R14, UR60, RZ ;  /* 0x0000003c0e0e7c2b */ /* 0x000fe200080000ff */
[----:B--2---:R-:W-:Y:S01]  /*2540*/  UMOV UR6, UR12 ;  /* 0x0000000c00067c82 */ /* 0x004fe20008000000 */
[----:B------:R-:W-:Y:S01]  /*2550*/  UMOV UR7, UR13 ;  /* 0x0000000d00077c82 */ /* 0x000fe20008000000 */
[----:B------:R-:W-:Y:S01]  /*2560*/  UMOV UR24, UR14 ;  /* 0x0000000e00187c82 */ /* 0x000fe20008000000 */
[----:B------:R-:W-:Y:S01]  /*2570*/  UMOV UR25, UR15 ;  /* 0x0000000f00197c82 */ /* 0x000fe20008000000 */
[----:B------:R-:W2:Y:S01]  /*2580*/  @!P2 LDG.E.64.CONSTANT R48, desc[UR76][R58.64] ;  /* 0x0000004c3a30a981 */ /* 0x000ea2000c1e9b00 */
[C---:B------:R-:W-:Y:S01]  /*2590*/  DFMA R54, R20.reuse, UR42, R40 ;  /* 0x0000002a14367c2b */ /* 0x040fe20008000028 */
[----:B------:R-:W1:Y:S01]  /*25a0*/  LDCU.128 UR12, c[0x3][0x960] ;  /* 0x00c12c00ff0c77ac */ /* 0x000e620008000c00 */
[----:B------:R-:W-:Y:S01]  /*25b0*/  DFMA R64, R20, UR62, R14 ;  /* 0x0000003e14407c2b */ /* 0x000fe2000800000e */
[----:B------:R-:W-:Y:S01]  /*25c0*/  CS2R R40, SRZ ;  /* 0x0000000000287805 */ /* 0x000fe2000001ff00 */
[----:B------:R-:W-:Y:S01]  /*25d0*/  DADD R14, R16, R22 ;  /* 0x00000000100e7229 */ /* 0x000fe20000000016 */
[----:B------:R-:W3:Y:S01]  /*25e0*/  @!P2 LDG.E.64.CONSTANT R198, desc[UR76][R58.64+0x112a0] ;  /* 0x0112a04c3ac6a981 */ /* 0x000ee2000c1e9b00 */
[C---:B------:R-:W-:Y:S01]  /*25f0*/  DFMA R42, R20.reuse, UR34, R28 ;  /* 0x00000022142a7c2b */ /* 0x040fe2000800001c */
[----:B------:R-:W-:Y:S01]  /*2600*/  UMOV UR34, UR66 ;  /* 0x0000004200227c82 */ /* 0x000fe20008000000 */
[C---:B------:R-:W-:Y:S01]  /*2610*/  DFMA R30, R20.reuse, UR10, R18 ;  /* 0x0000000a141e7c2b */ /* 0x040fe20008000012 */
[----:B------:R-:W2:Y:S01]  /*2620*/  @!P2 LDG.E.64.CONSTANT R40, desc[UR76][R58.64+0x44a8] ;  /* 0x0044a84c3a28a981 */ /* 0x000ea2000c1e9b00 */
[----:B------:R-:W-:Y:S01]  /*2630*/  DFMA R36, R20, UR30, R24 ;  /* 0x0000001e14247c2b */ /* 0x000fe20008000018 */
[----:B------:R-:W-:Y:S01]  /*2640*/  UMOV UR26, UR64 ;  /* 0x00000040001a7c82 */ /* 0x000fe20008000000 */
[C---:B------:R-:W-:Y:S01]  /*2650*/  DFMA R34, R14.reuse, UR4, R34 ;  /* 0x000000040e227c2b */ /* 0x040fe20008000022 */
[----:B------:R-:W-:Y:S01]  /*2660*/  UMOV UR4, UR44 ;  /* 0x0000002c00047c82 */ /* 0x000fe20008000000 */
[----:B------:R-:W-:Y:S01]  /*2670*/  UMOV UR5, UR45 ;  /* 0x0000002d00057c82 */ /* 0x000fe20008000000 */
[----:B------:R-:W0:Y:S01]  /*2680*/  LDCU.128 UR44, c[0x3][0x720] ;  /* 0x00c0e400ff2c77ac */ /* 0x000e220008000c00 */
[----:B------:R-:W-:Y:S01]  /*2690*/  CS2R R28, SRZ ;  /* 0x00000000001c7805 */ /* 0x000fe2000001ff00 */
[----:B------:R-:W-:Y:S01]  /*26a0*/  LDS.64 R18, [R4+0x18] ;  /* 0x0000180004127984 */ /* 0x000fe20000000a00 */
[----:B----4-:R-:W-:Y:S01]  /*26b0*/  DFMA R44, R14, UR52, R44 ;  /* 0x000000340e2c7c2b */ /* 0x010fe2000800002c */
[----:B-1----:R-:W-:Y:S01]  /*26c0*/  UMOV UR22, UR12 ;  /* 0x0000000c00167c82 */ /* 0x002fe20008000000 */
[----:B------:R-:W-:Y:S01]  /*26d0*/  DFMA R50, R20, UR38, R32 ;  /* 0x0000002614327c2b */ /* 0x000fe20008000020 */
[----:B------:R-:W1:Y:S01]  /*26e0*/  LDS.64 R24, [R4+0x38] ;  /* 0x0000380004187984 */ /* 0x000e620000000a00 */
[----:B------:R-:W-:Y:S01]  /*26f0*/  DADD R16, R16, -R22 ;  /* 0x0000000010107229 */ /* 0x000fe20000000816 */
[----:B------:R-:W-:Y:S01]  /*2700*/  UMOV UR23, UR13 ;  /* 0x0000000d00177c82 */ /* 0x000fe20008000000 */
[----:B------:R-:W-:Y:S01]  /*2710*/  UMOV UR20, UR14 ;  /* 0x0000000e00147c82 */ /* 0x000fe20008000000 */
[----:B------:R-:W4:Y:S01]  /*2720*/  @!P2 LDG.E.64.CONSTANT R28, desc[UR76][R58.64+0x8950] ;  /* 0x0089504c3a1ca981 */ /* 0x000f22000c1e9b00 */
[----:B------:R-:W-:Y:S01]  /*2730*/  UMOV UR21, UR15 ;  /* 0x0000000f00157c82 */ /* 0x000fe20008000000 */
[----:B------:R-:W-:Y:S01]  /*2740*/  UMOV UR10, UR6 ;  /* 0x00000006000a7c82 */ /* 0x000fe20008000000 */
[----:B------:R-:W-:Y:S01]  /*2750*/  UMOV UR11, UR7 ;  /* 0x00000007000b7c82 */ /* 0x000fe20008000000 */
[----:B------:R-:W-:Y:S01]  /*2760*/  LDS.64 R20, [R4+0x20] ;  /* 0x0000200004147984 */ /* 0x000fe20000000a00 */
[----:B------:R-:W-:Y:S01]  /*2770*/  UMOV UR35, UR67 ;  /* 0x0000004300237c82 */ /* 0x000fe20008000000 */
[----:B------:R-:W-:Y:S01]  /*2780*/  UMOV UR27, UR65 ;  /* 0x00000041001b7c82 */ /* 0x000fe20008000000 */
[----:B------:R-:W1:Y:S01]  /*2790*/  LDCU.128 UR60, c[0x3][0x800] ;  /* 0x00c10000ff3c77ac */ /* 0x000e620008000c00 */
[----:B------:R-:W1:Y:S01]  /*27a0*/  LDS.64 R22, [R4+0x30] ;  /* 0x0000300004167984 */ /* 0x000e620000000a00 */
[----:B0-----:R-:W-:Y:S01]  /*27b0*/  UMOV UR52, UR44 ;  /* 0x0000002c00347c82 */ /* 0x001fe20008000000 */
[----:B------:R-:W-:Y:S01]  /*27c0*/  UMOV UR53, UR45 ;  /* 0x0000002d00357c82 */ /* 0x000fe20008000000 */
[----:B------:R-:W-:Y:S01]  /*27d0*/  R2UR.FILL UR45, R67 ;  /* 0x00000000432d72ca */ /* 0x000fe200004e0000 */
[C---:B------:R-:W-:Y:S01]  /*27e0*/  DFMA R50, R16.reuse, UR22, R50 ;  /* 0x0000001610327c2b */ /* 0x040fe20008000032 */
[----:B------:R-:W-:Y:S01]  /*27f0*/  R2UR.FILL UR44, R68 ;  /* 0x00000000442c72ca */ /* 0x000fe200004e0000 */
[----:B------:R-:W-:Y:S01]  /*2800*/  UMOV UR6, UR58 ;  /* 0x0000003a00067c82 */ /* 0x000fe20008000000 */
[----:B------:R-:W-:Y:S01]  /*2810*/  UMOV UR7, UR59 ;  /* 0x0000003b00077c82 */ /* 0x000fe20008000000 */
[----:B------:R-:W-:Y:S01]  /*2820*/  UMOV UR14, UR56 ;  /* 0x00000038000e7c82 */ /* 0x000fe20008000000 */
[----:B------:R-:W-:Y:S01]  /*2830*/  UMOV UR15, UR57 ;  /* 0x00000039000f7c82 */ /* 0x000fe20008000000 */
[----:B------:R-:W0:Y:S01]  /*2840*/  LDCU.128 UR56, c[0x3][0x7d0] ;  /* 0x00c0fa00ff3877ac */ /* 0x000e220008000c00 */
[----:B------:R-:W1:Y:S07]  /*2850*/  LDCU.128 UR64, c[0x3][0x830] ;  /* 0x00c10600ff4077ac */ /* 0x000e6e0008000c00 */
[----:B------:R-:W-:Y:S01]  /*2860*/  DFMA R36, R16, UR44, R36 ;  /* 0x0000002c10247c2b */ /* 0x000fe20008000024 */
[----:B------:R-:W-:Y:S01]  /*2870*/  UMOV UR44, UR20 ;  /* 0x00000014002c7c82 */ /* 0x000fe20008000000 */
[----:B------:R-:W-:Y:S01]  /*2880*/  UMOV UR45, UR21 ;  /* 0x00000015002d7c82 */ /* 0x000fe20008000000 */
[----:B------:R-:W1:Y:S01]  /*2890*/  LDCU.128 UR20, c[0x3][0x910] ;  /* 0x00c12200ff1477ac */ /* 0x000e620008000c00 */
[C---:B------:R-:W-:Y:S01]  /*28a0*/  DFMA R32, R14.reuse, UR72, R26 ;  /* 0x000000480e207c2b */ /* 0x040fe2000800001a */
[----:B------:R-:W1:Y:S01]  /*28b0*/  LDS.64 R26, [R4+0x28] ;  /* 0x00002800041a7984 */ /* 0x000e620000000a00 */
[----:B------:R-:W1:Y:S01]  /*28c0*/  LDCU.128 UR72, c[0x3][0x9c0] ;  /* 0x00c13800ff4877ac */ /* 0x000e620008000c00 */
[----:B------:R-:W-:Y:S01]  /*28d0*/  DFMA R38, R14, UR48, R38 ;  /* 0x000000300e267c2b */ /* 0x000fe20008000026 */
[----:B------:R-:W1:Y:S01]  /*28e0*/  LDCU.128 UR68, c[0x3][0x990] ;  /* 0x00c13200ff4477ac */ /* 0x000e620008000c00 */
[----:B------:R-:W-:-:S02]  /*28f0*/  DFMA R30, R16, UR26, R30 ;  /* 0x0000001a101e7c2b */ /* 0x000fc4000800001e */
[----:B------:R-:W-:Y:S01]  /*2900*/  DFMA R42, R16, UR10, R42 ;  /* 0x0000000a102a7c2b */ /* 0x000fe2000800002a */
[----:B------:R-:W-:Y:S01]  /*2910*/  UMOV UR48, UR24 ;  /* 0x0000001800307c82 */ /* 0x000fe20008000000 */
[----:B------:R-:W-:Y:S01]  /*2920*/  UMOV UR49, UR25 ;  /* 0x0000001900317c82 */ /* 0x000fe20008000000 */
[----:B------:R-:W1:Y:S01]  /*2930*/  LDCU.128 UR24, c[0x3][0x750] ;  /* 0x00c0ea00ff1877ac */ /* 0x000e620008000c00 */
[C---:B0-----:R-:W-:Y:S01]  /*2940*/  DFMA R52, R14.reuse, UR56, R52 ;  /* 0x000000380e347c2b */ /* 0x041fe20008000034 */
[----:B-1----:R-:W-:Y:S01]  /*2950*/  UMOV UR38, UR20 ;  /* 0x0000001400267c82 */ /* 0x002fe20008000000 */
[----:B------:R-:W-:Y:S01]  /*2960*/  UMOV UR39, UR21 ;  /* 0x0000001500277c82 */ /* 0x000fe20008000000 */
[----:B------:R-:W-:Y:S01]  /*2970*/  UMOV UR10, UR22 ;  /* 0x00000016000a7c82 */ /* 0x000fe20008000000 */
[----:B------:R-:W-:Y:S01]  /*2980*/  UMOV UR11, UR23 ;  /* 0x00000017000b7c82 */ /* 0x000fe20008000000 */
[----:B------:R-:W0:Y:S01]  /*2990*/  LDCU.128 UR20, c[0x3][0x780] ;  /* 0x00c0f000ff1477ac */ /* 0x000e220008000c00 */
[----:B------:R-:W-:-:S02]  /*29a0*/  DFMA R56, R14, UR60, R56 ;  /* 0x0000003c0e387c2b */ /* 0x000fc40008000038 */
[----:B------:R-:W-:Y:S02]  /*29b0*/  DFMA R62, R14, UR64, R62 ;  /* 0x000000400e3e7c2b */ /* 0x000fe4000800003e */
[----:B------:R-:W-:Y:S01]  /*29c0*/  DADD R14, R18, R24 ;  /* 0x00000000120e7229 */ /* 0x000fe20000000018 */
[----:B------:R-:W-:Y:S01]  /*29d0*/  UMOV UR30, UR46 ;  /* 0x0000002e001e7c82 */ /* 0x000fe20008000000 */
[----:B------:R-:W-:Y:S01]  /*29e0*/  UMOV UR31, UR47 ;  /* 0x0000002f001f7c82 */ /* 0x000fe20008000000 */
[----:B------:R-:W-:Y:S01]  /*29f0*/  R2UR.FILL UR47, R11 ;  /* 0x000000000b2f72ca */ /* 0x000fe200004e0000 */
[----:B------:R-:W-:Y:S01]  /*2a00*/  UMOV UR18, UR14 ;  /* 0x0000000e00127c82 */ /* 0x000fe20008000000 */
[----:B------:R-:W-:Y:S01]  /*2a10*/  R2UR.FILL UR46, R66 ;  /* 0x00000000422e72ca */ /* 0x000fe200004e0000 */
[----:B------:R-:W-:Y:S01]  /*2a20*/  UMOV UR19, UR15 ;  /* 0x0000000f00137c82 */ /* 0x000fe20008000000 */
[C---:B------:R-:W-:Y:S02]  /*2a30*/  DFMA R60, R16.reuse, UR72, R60 ;  /* 0x00000048103c7c2b */ /* 0x040fe4000800003c */
[----:B------:R-:W-:Y:S01]  /*2a40*/  DFMA R54, R16, UR68, R54 ;  /* 0x0000004410367c2b */ /* 0x000fe20008000036 */
[----:B------:R-:W-:Y:S01]  /*2a50*/  UMOV UR64, UR24 ;  /* 0x0000001800407c82 */ /* 0x000fe20008000000 */
[----:B------:R-:W-:Y:S01]  /*2a60*/  DADD R18, R18, -R24 ;  /* 0x0000000012127229 */ /* 0x000fe20000000818 */
[----:B------:R-:W-:Y:S01]  /*2a70*/  UMOV UR65, UR25 ;  /* 0x0000001900417c82 */ /* 0x000fe20008000000 */
[C---:B------:R-:W-:Y:S01]  /*2a80*/  DFMA R32, R14.reuse, UR6, R32 ;  /* 0x000000060e207c2b */ /* 0x040fe20008000020 */
[----:B------:R-:W-:Y:S01]  /*2a90*/  UMOV UR56, UR34 ;  /* 0x0000002200387c82 */ /* 0x000fe20008000000 */
[----:B------:R-:W-:-:S02]  /*2aa0*/  DFMA R34, R14, UR18, R34 ;  /* 0x000000120e227c2b */ /* 0x000fc40008000022 */
[C---:B------:R-:W-:Y:S02]  /*2ab0*/  DFMA R38, R14.reuse, UR50, R38 ;  /* 0x000000320e267c2b */ /* 0x040fe40008000026 */
[C---:B------:R-:W-:Y:S02]  /*2ac0*/  DFMA R44, R14.reuse, UR54, R44 ;  /* 0x000000360e2c7c2b */ /* 0x040fe4000800002c */
        /* <DEDUP_REMOVED lines=14> */
[----:B0-----:R-:W-:Y:S01]  /*2bb0*/  UMOV UR68, UR20 ;  /* 0x0000001400447c82 */ /* 0x001fe20008000000 */
[----:B------:R-:W-:Y:S01]  /*2bc0*/  UMOV UR69, UR21 ;  /* 0x0000001500457c82 */ /* 0x000fe20008000000 */
[----:B------:R-:W0:Y:S01]  /*2bd0*/  LDCU.128 UR12, c[0x3][0x8e0] ;  /* 0x00c11c00ff0c77ac */ /* 0x000e220008000c00 */
[----:B------:R-:W-:-:S02]  /*2be0*/  DFMA R60, R18, UR74, R60 ;  /* 0x0000004a123c7c2b */ /* 0x000fc4000800003c */
[C---:B------:R-:W-:Y:S01]  /*2bf0*/  DFMA R30, R18.reuse, UR56, R30 ;  /* 0x00000038121e7c2b */ /* 0x040fe2000800001e */
[----:B------:R-:W1:Y:S01]  /*2c00*/  LDCU.128 UR4, c[0x3][0x940] ;  /* 0x00c12800ff0477ac */ /* 0x000e620008000c00 */
[----:B------:R-:W-:Y:S02]  /*2c10*/  DFMA R42, R18, UR62, R42 ;  /* 0x0000003e122a7c2b */ /* 0x000fe4000800002a */
[C---:B------:R-:W-:Y:S01]  /*2c20*/  DFMA R32, R14.reuse, UR66, R32 ;  /* 0x000000420e207c2b */ /* 0x040fe20008000020 */
[----:B------:R-:W1:Y:S01]  /*2c30*/  LDCU.128 UR16, c[0x3][0x7b0] ;  /* 0x00c0f600ff1077ac */ /* 0x000e620008000c00 */
[----:B------:R-:W-:Y:S02]  /*2c40*/  DFMA R34, R14, UR64, R34 ;  /* 0x000000400e227c2b */ /* 0x000fe40008000022 */
[C---:B------:R-:W-:Y:S01]  /*2c50*/  DFMA R36, R18.reuse, UR46, R36 ;  /* 0x0000002e12247c2b */ /* 0x040fe20008000024 */
[----:B------:R-:W-:Y:S01]  /*2c60*/  UMOV UR74, UR60 ;  /* 0x0000003c004a7c82 */ /* 0x000fe20008000000 */
[----:B------:R-:W-:Y:S01]  /*2c70*/  UMOV UR75, UR61 ;  /* 0x0000003d004b7c82 */ /* 0x000fe20008000000 */
[----:B------:R-:W1:Y:S01]  /*2c80*/  LDCU.128 UR48, c[0x3][0x970] ;  /* 0x00c12e00ff3077ac */ /* 0x000e620008000c00 */
[----:B------:R-:W-:-:S02]  /*2c90*/  DFMA R50, R18, UR44, R50 ;  /* 0x0000002c12327c2b */ /* 0x000fc40008000032 */
[----:B------:R-:W-:Y:S01]  /*2ca0*/  DFMA R24, R18, UR70, R54 ;  /* 0x0000004612187c2b */ /* 0x000fe20008000036 */
[----:B------:R-:W1:Y:S01]  /*2cb0*/  LDCU.128 UR52, c[0x3][0x7e0] ;  /* 0x00c0fc00ff3477ac */ /* 0x000e620008000c00 */
[----:B------:R-:W-:Y:S01]  /*2cc0*/  DFMA R38, R14, UR68, R38 ;  /* 0x000000440e267c2b */ /* 0x000fe20008000026 */
[----:B------:R-:W1:Y:S01]  /*2cd0*/  LDCU.128 UR56, c[0x3][0x810] ;  /* 0x00c10200ff3877ac */ /* 0x000e620008000c00 */
[----:B------:R-:W1:Y:S01]  /*2ce0*/  LDCU.128 UR60, c[0x3][0x9a0] ;  /* 0x00c13400ff3c77ac */ /* 0x000e620008000c00 */
[----:B------:R-:W1:Y:S01]  /*2cf0*/  LDCU.128 UR64, c[0x3][0x9d0] ;  /* 0x00c13a00ff4077ac */ /* 0x000e620008000c00 */
[----:B------:R-:W1:Y:S01]  /*2d00*/  LDCU.128 UR44, c[0x3][0x840] ;  /* 0x00c10800ff2c77ac */ /* 0x000e620008000c00 */
[----:B------:R-:W1:Y:S01]  /*2d10*/  LDCU.128 UR68, c[0x3][0xa00] ;  /* 0x00c14000ff4477ac */ /* 0x000e620008000c00 */
[----:B------:R-:W-:Y:S02]  /*2d20*/  DADD R20, R20, -R22 ;  /* 0x0000000014147229 */ /* 0x000fe40000000816 */
[----:B------:R-:W-:Y:S01]  /*2d30*/  DADD R16, R26, R26 ;  /* 0x000000001a107229 */ /* 0x000fe2000000001a */
[----:B------:R-:W-:Y:S01]  /*2d40*/  CS2R R54, SRZ ;  /* 0x0000000000367805 */ /* 0x000fe2000001ff00 */
[----:B------:R-:W-:Y:S01]  /*2d50*/  DFMA R64, R18, UR74, R64 ;  /* 0x0000004a12407c2b */ /* 0x000fe20008000040 */
[----:B0-----:R-:W-:Y:S01]  /*2d60*/  UMOV UR42, UR12 ;  /* 0x0000000c002a7c82 */ /* 0x001fe20008000000 */
[----:B------:R-:W-:Y:S01]  /*2d70*/  UMOV UR43, UR13 ;  /* 0x0000000d002b7c82 */ /* 0x000fe20008000000 */
[----:B-1----:R-:W-:Y:S01]  /*2d80*/  UMOV UR34, UR4 ;  /* 0x0000000400227c82 */ /* 0x002fe20008000000 */
[----:B------:R-:W-:Y:S01]  /*2d90*/  UMOV UR35, UR5 ;  /* 0x0000000500237c82 */ /* 0x000fe20008000000 */
[----:B------:R-:W-:Y:S01]  /*2da0*/  UMOV UR72, UR16 ;  /* 0x0000001000487c82 */ /* 0x000fe20008000000 */
[----:B------:R-:W-:Y:S01]  /*2db0*/  UMOV UR73, UR17 ;  /* 0x0000001100497c82 */ /* 0x000fe20008000000 */
[----:B------:R-:W3:Y:S01]  /*2dc0*/  @!P2 LDG.E.64.CONSTANT R54, desc[UR76][R58.64+0x19bf0] ;  /* 0x019bf04c3a36a981 */ /* 0x000ee2000c1e9b00 */
[C---:B------:R-:W-:Y:S01]  /*2dd0*/  DFMA R44, R14.reuse, UR72, R44 ;  /* 0x000000480e2c7c2b */ /* 0x040fe2000800002c */
[----:B------:R-:W-:Y:S01]  /*2de0*/  IMAD R12, R13, -0x4e0, R12 ;  /* 0xfffffb200d0c7824 */ /* 0x000fe200078e020c */
[C---:B------:R-:W-:Y:S01]  /*2df0*/  DFMA R52, R14.reuse, UR52, R52 ;  /* 0x000000340e347c2b */ /* 0x040fe20008000034 */
[----:B------:R-:W-:Y:S01]  /*2e00*/  IMAD R10, R196, 0x8, R10 ;  /* 0x00000008c40a7824 */ /* 0x000fe200078e020a */
[----:B------:R-:W-:Y:S01]  /*2e10*/  DFMA R56, R14, UR56, R56 ;  /* 0x000000380e387c2b */ /* 0x000fe20008000038 */
[----:B------:R-:W-:Y:S01]  /*2e20*/  LEA R11, R7, R8, 0x18 ;  /* 0x00000008070b7211 */ /* 0x000fe200078ec0ff */
[----:B------:R-:W-:Y:S01]  /*2e30*/  DMUL R16, R16, 0.5 ;  /* 0x3fe0000010107828 */ /* 0x000fe20000000000 */
        /* <DEDUP_REMOVED lines=13> */
[----:B------:R-:W-:Y:S01]  /*2f10*/  DADD R26, R26, -R26 ;  /* 0x000000001a1a7229 */ /* 0x000fe2000000081a */
[----:B------:R-:W-:Y:S01]  /*2f20*/  CS2R R214, SRZ ;  /* 0x0000000000d67805 */ /* 0x000fe2000001ff00 */
        /* <DEDUP_REMOVED lines=13> */
[----:B------:R-:W3:Y:S01]  /*3000*/  @!P2 LDG.E.64.CONSTANT R194, desc[UR76][R58.64+0xd340] ;  /* 0x00d3404c3ac2a981 */ /* 0x000ee2000c1e9b00 */
[----:B------:R-:W-:Y:S01]  /*3010*/  DFMA R56, R16, UR58, R56 ;  /* 0x0000003a10387c2b */ /* 0x000fe20008000038 */
[----:B------:R-:W-:Y:S01]  /*3020*/  VIADD R8, R8, 0x548 ;  /* 0x0000054808087836 */ /* 0x000fe20000000000 */
[C---:B------:R-:W-:Y:S01]  /*3030*/  DFMA R30, R26.reuse, UR14, R30 ;  /* 0x0000000e1a1e7c2b */ /* 0x040fe2000800001e */
[----:B------:R-:W3:Y:S01]  /*3040*/  @!P2 LDG.E.64.CONSTANT R206, desc[UR76][R58.64+0x548] ;  /* 0x0005484c3acea981 */ /* 0x000ee2000c1e9b00 */
[C---:B------:R-:W-:Y:S01]  /*3050*/  DFMA R36, R26.reuse, UR10, R36 ;  /* 0x0000000a1a247c2b */ /* 0x040fe20008000024 */
[----:B------:R-:W-:Y:S01]  /*3060*/  R2UR.FILL UR16, R78 ;  /* 0x000000004e1072ca */ /* 0x000fe200004e0000 */
[C---:B------:R-:W-:Y:S01]  /*3070*/  DFMA R42, R26.reuse, UR6, R42 ;  /* 0x000000061a2a7c2b */ /* 0x040fe2000800002a */
[----:B------:R-:W3:Y:S01]  /*3080*/  @!P2 LDG.E.64.CONSTANT R202, desc[UR76][R58.64+0x1a138] ;  /* 0x01a1384c3acaa981 */ /* 0x000ee2000c1e9b00 */
[C---:B------:R-:W-:Y:S01]  /*3090*/  DFMA R50, R26.reuse, UR50, R50 ;  /* 0x000000321a327c2b */ /* 0x040fe20008000032 */
[----:B------:R-:W0:Y:S01]  /*30a0*/  LDCU.64 UR44, c[0x3][0x8c8] ;  /* 0x00c11900ff2c77ac */ /* 0x000e220008000a00 */
[C---:B------:R-:W-:Y:S01]  /*30b0*/  DFMA R24, R26.reuse, UR62, R24 ;  /* 0x0000003e1a187c2b */ /* 0x040fe20008000018 */
[----:B------:R-:W3:Y:S01]  /*30c0*/  @!P2 LDG.E.64.CONSTANT R214, desc[UR76][R58.64+0x15748] ;  /* 0x0157484c3ad6a981 */ /* 0x000ee2000c1e9b00 */
[----:B------:R-:W-:Y:S01]  /*30d0*/  DFMA R60, R26, UR66, R60 ;  /* 0x000000421a3c7c2b */ /* 0x000fe2000800003c */
[----:B------:R-:W1:Y:S01]  /*30e0*/  LDCU.64 UR64, c[0x3][0x8f8] ;  /* 0x00c11f00ff4077ac */ /* 0x000e620008000a00 */
[----:B------:R-:W-:Y:S01]  /*30f0*/  DFMA R62, R16, UR46, R62 ;  /* 0x0000002e103e7c2b */ /* 0x000fe2000800003e */
[----:B------:R-:W3:Y:S01]  /*3100*/  @!P2 LDG.E.64.CONSTANT R208, desc[UR76][R58.64+0x15c90] ;  /* 0x015c904c3ad0a981 */ /* 0x000ee2000c1e9b00 */
[----:B------:R-:W-:Y:S01]  /*3110*/  DFMA R64, R26, UR70, R64 ;  /* 0x000000461a407c2b */ /* 0x000fe20008000040 */
[----:B------:R-:W-:Y:S01]  /*3120*/  LEA R7, R7, R8, 0x18 ;  /* 0x0000000807077211 */ /* 0x000fe200078ec0ff */
[----:B------:R-:W-:Y:S01]  /*3130*/  DADD R14, R32, R30 ;  /* 0x00000000200e7229 */ /* 0x000fe2000000001e */
[----:B------:R-:W0:Y:S01]  /*3140*/  LDCU.64 UR6, c[0x0][0x388] ;  /* 0x00007100ff0677ac */ /* 0x000e220008000a00 */
[----:B------:R-:W-:-:S02]  /*3150*/  DADD R16, R34, R36 ;  /* 0x0000000022107229 */ /* 0x000fc40000000024 */
[----:B------:R-:W-:Y:S01]  /*3160*/  DADD R18, R38, R42 ;  /* 0x0000000026127229 */ /* 0x000fe2000000002a */
[----:B------:R-:W1:Y:S01]  /*3170*/  LDCU.64 UR22, c[0x3][0x708] ;  /* 0x00c0e100ff1677ac */ /* 0x000e620008000a00 */
[----:B------:R-:W-:Y:S02]  /*3180*/  DADD R20, R44, R50 ;  /* 0x000000002c147229 */ /* 0x000fe40000000032 */
[----:B------:R-:W-:Y:S01]  /*3190*/  DADD R22, R52, R24 ;  /* 0x0000000034167229 */ /* 0x000fe20000000018 */
[----:B------:R-:W1:Y:S01]  /*31a0*/  LDCU.64 UR58, c[0x3][0x738] ;  /* 0x00c0e700ff3a77ac */ /* 0x000e620008000a00 */
[----:B------:R-:W-:Y:S02]  /*31b0*/  DADD R26, R56, R60 ;  /* 0x00000000381a7229 */ /* 0x000fe4000000003c */
[----:B------:R-:W-:Y:S01]  /*31c0*/  DADD R30, R32, -R30 ;  /* 0x00000000201e7229 */ /* 0x000fe2000000081e */
[----:B------:R-:W1:Y:S01]  /*31d0*/  LDCU.64 UR68, c[0x3][0x710] ;  /* 0x00c0e200ff4477ac */ /* 0x000e620008000a00 */
[----:B------:R-:W-:-:S02]  /*31e0*/  DADD R34, R34, -R36 ;  /* 0x0000000022227229 */ /* 0x000fc40000000824 */
[----:B------:R-:W-:Y:S01]  /*31f0*/  DADD R38, R38, -R42 ;  /* 0x0000000026267229 */ /* 0x000fe2000000082a */
[----:B------:R-:W1:Y:S01]  /*3200*/  LDCU.64 UR70, c[0x3][0x740] ;  /* 0x00c0e800ff4677ac */ /* 0x000e620008000a00 */
[----:B------:R-:W-:Y:S02]  /*3210*/  DADD R44, R44, -R50 ;  /* 0x000000002c2c7229 */ /* 0x000fe40000000832 */
[----:B------:R-:W-:Y:S01]  /*3220*/  DADD R24, R52, -R24 ;  /* 0x0000000034187229 */ /* 0x000fe20000000818 */
[----:B------:R-:W1:Y:S01]  /*3230*/  LDCU.64 UR42, c[0x3][0x8d0] ;  /* 0x00c11a00ff2a77ac */ /* 0x000e620008000a00 */
[----:B------:R-:W-:Y:S02]  /*3240*/  DADD R60, R56, -R60 ;  /* 0x00000000383c7229 */ /* 0x000fe4000000083c */
        /* <DEDUP_REMOVED lines=29> */
[C---:B------:R-:W-:Y:S01]  /*3420*/  IMAD R53, R196.reuse, 0x60, R57 ;  /* 0x00000060c4357824 */ /* 0x040fe200078e0239 */
[----:B------:R-:W1:Y:S01]  /*3430*/  LDCU.64 UR10, c[0x3][0x9b0] ;  /* 0x00c13600ff0a77ac */ /* 0x000e620008000a00 */
[----:B------:R-:W-:Y:S01]  /*3440*/  IMAD R50, R13, 0x68, R5 ;  /* 0x000000680d327824 */ /* 0x000fe200078e0205 */
[----:B------:R-:W1:Y:S01]  /*3450*/  LDCU.64 UR14, c[0x3][0x820] ;  /* 0x00c10400ff0e77ac */ /* 0x000e620008000a00 */
[----:B------:R-:W1:Y:S01]  /*3460*/  LDCU.64 UR18, c[0x3][0x9e0] ;  /* 0x00c13c00ff1277ac */ /* 0x000e620008000a00 */
[----:B------:R-:W1:Y:S01]  /*3470*/  LDCU.64 UR48, c[0x3][0x828] ;  /* 0x00c10500ff3077ac */ /* 0x000e620008000a00 */
[----:B------:R-:W1:Y:S01]  /*3480*/  LDCU.64 UR38, c[0x3][0x9e8] ;  /* 0x00c13d00ff2677ac */ /* 0x000e620008000a00 */
[----:B------:R-:W-:Y:S04]  /*3490*/  LDS.64 R192, [R53] ;  /* 0x0000000035c07984 */ /* 0x000fe80000000a00 */
[----:B------:R-:W0:Y:S04]  /*34a0*/  LDS.64 R14, [R12] ;  /* 0x000000000c0e7984 */ /* 0x000e280000000a00 */
[----:B------:R-:W-:Y:S04]  /*34b0*/  LDS.64 R188, [R53+0x8] ;  /* 0x0000080035bc7984 */ /* 0x000fe80000000a00 */
[----:B------:R-:W2:Y:S04]  /*34c0*/  LDS.64 R18, [R12+0x8] ;  /* 0x000008000c127984 */ /* 0x000ea80000000a00 */
[----:B------:R-:W-:Y:S04]  /*34d0*/  LDS.64 R190, [R50] ;  /* 0x0000000032be7984 */ /* 0x000fe80000000a00 */
[----:B------:R-:W1:Y:S04]  /*34e0*/  LDS.64 R16, [R10] ;  /* 0x000000000a107984 */ /* 0x000e680000000a00 */
        /* <DEDUP_REMOVED lines=13> */
[----:B0-----:R-:W-:-:S03]  /*35c0*/  DFMA R14, R192, R14, RZ ;  /* 0x0000000ec00e722b */ /* 0x001fc600000000ff */
[----:B------:R-:W-:Y:S04]  /*35d0*/  LDS.64 R178, [R50+0x18] ;  /* 0x0000180032b27984 */ /* 0x000fe80000000a00 */
[----:B------:R-:W0:Y:S04]  /*35e0*/  LDS.64 R30, [R10+0x138] ;  /* 0x000138000a1e7984 */ /* 0x000e280000000a00 */
[----:B------:R-:W-:Y:S04]  /*35f0*/  LDS.64 R154, [R5+0x548] ;  /* 0x00054800059a7984 */ /* 0x000fe80000000a00 */
[----:B------:R-:W0:Y:S01]  /*3600*/  LDS.128 R100, [R11+0x4f40] ;  /* 0x004f40000b647984 */ /* 0x000e220000000c00 */
[----:B--2---:R-:W-:-:S03]  /*3610*/  DFMA R14, R188, R18, R14 ;  /* 0x00000012bc0e722b */ /* 0x004fc6000000000e */
[----:B------:R-:W-:Y:S04]  /*3620*/  LDS.64 R174, [R50+0x20] ;  /* 0x0000200032ae7984 */ /* 0x000fe80000000a00 */
[----:B------:R-:W2:Y:S04]  /*3630*/  LDS.64 R34, [R10+0x1a0] ;  /* 0x0001a0000a227984 */ /* 0x000ea80000000a00 */
[----:B------:R-:W-:Y:S04]  /*3640*/  LDS.64 R172, [R53+0x28] ;  /* 0x0000280035ac7984 */ /* 0x000fe80000000a00 */
[----:B------:R-:W2:Y:S04]  /*3650*/  LDS.64 R18, [R12+0x28] ;  /* 0x000028000c127984 */ /* 0x000ea80000000a00 */
[----:B------:R-:W2:Y:S01]  /*3660*/  LDS.64 R152, [R5+0xa90] ;  /* 0x000a900005987984 */ /* 0x000ea20000000a00 */
[----:B-1----:R-:W-:-:S03]  /*3670*/  DFMA R16, R190, R16, RZ ;  /* 0x00000010be10722b */ /* 0x002fc600000000ff */
[----:B------:R-:W-:Y:S01]  /*3680*/  LDS.64 R170, [R50+0x28] ;  /* 0x0000280032aa7984 */ /* 0x000fe20000000a00 */
[----:B----4-:R-:W-:-:S03]  /*3690*/  DFMA R14, R184, R22, R14 ;  /* 0x00000016b80e722b */ /* 0x010fc6000000000e */
[----:B------:R-:W1:Y:S04]  /*36a0*/  LDS.64 R36, [R10+0x208] ;  /* 0x000208000a247984 */ /* 0x000e680000000a00 */
        /* <DEDUP_REMOVED lines=23> */
[----:B--2---:R-:W-:-:S02]  /*3820*/  DFMA R16, R174, R34, R16 ;  /* 0x00000022ae10722b */ /* 0x004fc40000000010 */
[----:B------:R-:W-:Y:S01]  /*3830*/  DFMA R18, R172, R18, R32 ;  /* 0x00000012ac12722b */ /* 0x000fe20000000020 */
[----:B------:R-:W-:Y:S01]  /*3840*/  LDS.64 R158, [R53+0x40] ;  /* 0x00004000359e7984 */ /* 0x000fe20000000a00 */
[----:B------:R-:W-:-:S03]  /*3850*/  DFMA R14, R152, R102, R14 ;  /* 0x00000066980e722b */ /* 0x000fc6000000000e */
[----:B------:R-:W2:Y:S04]  /*3860*/  LDS.64 R42, [R12+0x40] ;  /* 0x000040000c2a7984 */ /* 0x000ea80000000a00 */
[----:B------:R-:W-:Y:S04]  /*3870*/  LDS.64 R136, [R50+0x48] ;  /* 0x0000480032887984 */ /* 0x000fe80000000a00 */
[----:B------:R-:W2:Y:S04]  /*3880*/  LDS.64 R62, [R10+0x3a8] ;  /* 0x0003a8000a3e7984 */ /* 0x000ea80000000a00 */
[----:B------:R-:W-:Y:S04]  /*3890*/  LDS.64 R32, [R5+0x24f8] ;  /* 0x0024f80005207984 */ /* 0x000fe80000000a00 */
[----:B------:R-:W2:Y:S01]  /*38a0*/  LDS.128 R96, [R11+0x4f70] ;  /* 0x004f70000b607984 */ /* 0x000ea20000000c00 */
[----:B-1----:R-:W-:-:S02]  /*38b0*/  DFMA R16, R170, R36, R16 ;  /* 0x00000024aa10722b */ /* 0x002fc40000000010 */
[----:B----4-:R-:W-:Y:S01]  /*38c0*/  DFMA R14, R150, R92, R14 ;  /* 0x0000005c960e722b */ /* 0x010fe2000000000e */
[----:B------:R-:W-:Y:S04]  /*38d0*/  LDS.64 R142, [R53+0x48] ;  /* 0x00004800358e7984 */ /* 0x000fe80000000a00 */
[----:B------:R-:W1:Y:S04]  /*38e0*/  LDS.64 R64, [R12+0x48] ;  /* 0x000048000c407984 */ /* 0x000e680000000a00 */
        /* <DEDUP_REMOVED lines=11> */
[----:B---3--:R-:W-:-:S02]  /*39a0*/  DFMA R18, R168, R20, R18 ;  /* 0x00000014a812722b */ /* 0x008fc40000000012 */
[----:B------:R-:W-:Y:S01]  /*39b0*/  DFMA R22, R162, R24, R22 ;  /* 0x00000018a216722b */ /* 0x000fe20000000016 */
[----:B------:R-:W-:Y:S01]  /*39c0*/  LDS.64 R26, [R53+0x58] ;  /* 0x00005800351a7984 */ /* 0x000fe20000000a00 */
[----:B------:R-:W-:-:S03]  /*39d0*/  DFMA R14, R148, R88, R14 ;  /* 0x00000058940e722b */ /* 0x000fc6000000000e */
[----:B------:R-:W3:Y:S04]  /*39e0*/  LDS.64 R70, [R12+0x58] ;  /* 0x000058000c467984 */ /* 0x000ee80000000a00 */
[----:B------:R-:W-:Y:S04]  /*39f0*/  LDS.64 R24, [R50+0x60] ;  /* 0x0000600032187984 */ /* 0x000fe80000000a00 */
[----:B------:R-:W3:Y:S04]  /*3a00*/  LDS.64 R76, [R10+0x4e0] ;  /* 0x0004e0000a4c7984 */ /* 0x000ee80000000a00 */
[----:B------:R-:W3:Y:S01]  /*3a10*/  LDS.64 R20, [R5+0x34d0] ;  /* 0x0034d00005147984 */ /* 0x000ee20000000a00 */
[----:B0-----:R-:W-:-:S02]  /*3a20*/  DFMA R18, R164, R38, R18 ;  /* 0x00000026a412722b */ /* 0x001fc40000000012 */
[----:B------:R-:W-:Y:S01]  /*3a30*/  DFMA R22, R156, R60, R22 ;  /* 0x0000003c9c16722b */ /* 0x000fe20000000016 */
[----:B------:R-:W-:Y:S01]  /*3a40*/  LDS.64 R144, [R53+0x60] ;  /* 0x0000600035907984 */ /* 0x000fe20000000a00 */
[----:B------:R-:W-:-:S03]  /*3a50*/  DFMA R14, R146, R90, R14 ;  /* 0x0000005a920e722b */ /* 0x000fc6000000000e */
[----:B------:R-:W0:Y:S04]  /*3a60*/  LDS.64 R74, [R12+0x60] ;  /* 0x000060000c4a7984 */ /* 0x000e280000000a00 */
[----:B------:R-:W-:Y:S04]  /*3a70*/  LDS.64 R38, [R5+0x3a18] ;  /* 0x003a180005267984 */ /* 0x000fe80000000a00 */
[----:B------:R-:W0:Y:S01]  /*3a80*/  LDS.128 R108, [R11+0x4f90] ;  /* 0x004f90000b6c7984 */ /* 0x000e220000000c00 */
[----:B--2---:R-:W-:Y:S02]  /*3a90*/  DFMA R42, R158, R42, R18 ;  /* 0x0000002a9e2a722b */ /* 0x004fe40000000012 */
[----:B------:R-:W-:-:S02]  /*3aa0*/  DFMA R22, R136, R62, R22 ;  /* 0x0000003e8816722b */ /* 0x000fc40000000016 */
[----:B------:R-:W-:Y:S01]  /*3ab0*/  DFMA R18, R32, R96, R14 ;  /* 0x000000602012722b */ /* 0x000fe2000000000e */
[----:B------:R-:W2:Y:S03]  /*3ac0*/  LDS.64 R62, [R5+0x3f60] ;  /* 0x003f6000053e7984 */ /* 0x000ea60000000a00 */
[----:B-1----:R-:W-:Y:S02]  /*3ad0*/  DFMA R42, R142, R64, R42 ;  /* 0x000000408e2a722b */ /* 0x002fe4000000002a */
[----:B----4-:R-:W-:Y:S02]  /*3ae0*/  DFMA R68, R140, R68, R22 ;  /* 0x000000448c44722b */ /* 0x010fe40000000016 */
[----:B------:R-:W-:Y:S01]  /*3af0*/  DFMA R22, R34, R98, R18 ;  /* 0x000000622216722b */ /* 0x000fe20000000012 */
[----:B------:R-:W-:-:S03]  /*3b00*/  CS2R R36, SRZ ;  /* 0x0000000000247805 */ /* 0x000fc6000001ff00 */
[----:B------:R-:W-:Y:S02]  /*3b10*/  DFMA R42, R16, R66, R42 ;  /* 0x00000042102a722b */ /* 0x000fe4000000002a */
[----:B------:R-:W-:Y:S01]  /*3b20*/  DFMA R68, R44, R72, R68 ;  /* 0x000000482c44722b */ /* 0x000fe20000000044 */
[----:B------:R-:W4:Y:S01]  /*3b30*/  @!P2 LDG.E.64.CONSTANT R36, desc[UR76][R58.64+0x49f0] ;  /* 0x0049f04c3a24a981 */ /* 0x000f22000c1e9b00 */
[----:B------:R-:W-:-:S04]  /*3b40*/  DFMA R22, R30, R104, R22 ;  /* 0x000000681e16722b */ /* 0x000fc80000000016 */
[----:B---3--:R-:W-:Y:S02]  /*3b50*/  DFMA R70, R26, R70, R42 ;  /* 0x000000461a46722b */ /* 0x008fe4000000002a */
[----:B------:R-:W-:Y:S02]  /*3b60*/  DFMA R42, R24, R76, R68 ;  /* 0x0000004c182a722b */ /* 0x000fe40000000044 */
[----:B------:R-:W-:Y:S01]  /*3b70*/  DFMA R60, R20, R106, R22 ;  /* 0x0000006a143c722b */ /* 0x000fe20000000016 */
[----:B------:R-:W-:-:S03]  /*3b80*/  CS2R R14, SRZ ;  /* 0x00000000000e7805 */ /* 0x000fc6000001ff00 */
[----:B0-----:R-:W-:Y:S01]  /*3b90*/  DFMA R22, R144, R74, R70 ;  /* 0x0000004a9016722b */ /* 0x001fe20000000046 */
[----:B------:R-:W-:Y:S01]  /*3ba0*/  BAR.SYNC.DEFER_BLOCKING 0x0 ;  /* 0x0000000000007b1d */ /* 0x000fe20000010000 */
[----:B------:R-:W-:-:S05]  /*3bb0*/  CS2R R18, SRZ ;  /* 0x0000000000127805 */ /* 0x000fca000001ff00 */
[----:B------:R-:W-:Y:S02]  /*3bc0*/  DMUL R64, R42, R40 ;  /* 0x000000282a407228 */ /* 0x000fe40000000000 */
[----:B------:R-:W-:Y:S01]  /*3bd0*/  DFMA R60, R38, R108, R60 ;  /* 0x0000006c263c722b */ /* 0x000fe2000000003c */
[----:B------:R-:W3:Y:S01]  /*3be0*/  @!P2 LDG.E.64.CONSTANT R14, desc[UR76][R58.64+0x117e8] ;  /* 0x0117e84c3a0ea981 */ /* 0x000ee2000c1e9b00 */
[----:B------:R-:W-:Y:S01]  /*3bf0*/  DMUL R46, R42, R46 ;  /* 0x0000002e2a2e7228 */ /* 0x000fe20000000000 */
[C---:B------:R-:W-:Y:S02]  /*3c00*/  IMAD R9, R6.reuse, 0x548, R7 ;  /* 0x0000054806097824 */ /* 0x040fe400078e0207 */
[----:B------:R-:W3:Y:S01]  /*3c10*/  @!P2 LDG.E.64.CONSTANT R18, desc[UR76][R58.64+0x8e98] ;  /* 0x008e984c3a12a981 */ /* 0x000ee2000c1e9b00 */
[----:B------:R-:W-:Y:S02]  /*3c20*/  DFMA R48, R22, R48, R64 ;  /* 0x000000301630722b */ /* 0x000fe40000000040 */
[----:B--2---:R-:W-:Y:S01]  /*3c30*/  DFMA R220, R62, R110, R60 ;  /* 0x0000006e3edc722b */ /* 0x004fe2000000003c */
        /* <DEDUP_REMOVED lines=20> */
[----:B------:R-:W2:Y:S01]  /*3d80*/  LDS.64 R68, [R6+0x68] ;  /* 0x0000680006447984 */ /* 0x000ea20000000a00 */
[----:B------:R-:W-:-:S03]  /*3d90*/  DMUL R54, R54, UR6 ;  /* 0x0000000636367c28 */ /* 0x000fc60008000000 */
[----:B------:R-:W-:Y:S04]  /*3da0*/  LDS.64 R66, [R196+0xd0] ;  /* 0x0000d000c4427984 */ /* 0x000fe80000000a00 */
[----:B------:R-:W2:Y:S04]  /*3db0*/  LDS.64 R70, [R7+0x10] ;  /* 0x0000100007467984 */ /* 0x000ea80000000a00 */
        /* <DEDUP_REMOVED lines=10> */
[----:B--2---:R-:W-:-:S03]  /*3e60*/  DFMA R48, R52, R48, R54 ;  /* 0x000000303430722b */ /* 0x004fc60000000036 */
[----:B------:R-:W-:Y:S04]  /*3e70*/  LDS.64 R74, [R10+0x548] ;  /* 0x000548000a4a7984 */ /* 0x000fe80000000a00 */
[----:B------:R-:W2:Y:S01]  /*3e80*/  LDS.64 R54, [R6+0x138] ;  /* 0x0001380006367984 */ /* 0x000ea20000000a00 */
[----:B------:R-:W-:-:S03]  /*3e90*/  DFMA R48, R40, R68, R48 ;  /* 0x000000442830722b */ /* 0x000fc60000000030 */
[----:B------:R-:W2:Y:S04]  /*3ea0*/  LDS.64 R118, [R12+0x548] ;  /* 0x000548000c767984 */ /* 0x000ea80000000a00 */
[----:B------:R-:W2:Y:S01]  /*3eb0*/  LDS.64 R124, [R10+0x5b0] ;  /* 0x0005b0000a7c7984 */ /* 0x000ea20000000a00 */
[----:B------:R-:W-:-:S03]  /*3ec0*/  DFMA R48, R66, R70, R48 ;  /* 0x000000464230722b */ /* 0x000fc60000000030 */
[----:B------:R-:W-:Y:S04]  /*3ed0*/  LDS.64 R80, [R13+0x1a0] ;  /* 0x0001a0000d507984 */ /* 0x000fe80000000a00 */
[----:B------:R-:W2:Y:S04]  /*3ee0*/  LDS.64 R116, [R6+0x1a0] ;  /* 0x0001a00006747984 */ /* 0x000ea80000000a00 */
[----:B------:R-:W2:Y:S01]  /*3ef0*/  LDS.64 R128, [R12+0x550] ;  /* 0x000550000c807984 */ /* 0x000ea20000000a00 */
[----:B0-----:R-:W-:-:S03]  /*3f00*/  DFMA R60, R46, R60, R48 ;  /* 0x0000003c2e3c722b */ /* 0x001fc60000000030 */
[----:B------:R-:W-:Y:S04]  /*3f10*/  LDS.64 R78, [R196+0x208] ;  /* 0x00020800c44e7984 */ /* 0x000fe80000000a00 */
[----:B------:R-:W0:Y:S01]  /*3f20*/  LDS.64 R48, [R10+0x618] ;  /* 0x000618000a307984 */ /* 0x000e220000000a00 */
[----:B-1----:R-:W-:-:S03]  /*3f30*/  DFMA R60, R86, R64, R60 ;  /* 0x00000040563c722b */ /* 0x002fc6000000003c */
[----:B------:R-:W1:Y:S04]  /*3f40*/  LDS.64 R122, [R7+0x28] ;  /* 0x00002800077a7984 */ /* 0x000e680000000a00 */
[----:B------:R-:W1:Y:S01]  /*3f50*/  LDS.64 R70, [R12+0x558] ;  /* 0x000558000c467984 */ /* 0x000e620000000a00 */
[----:B--2---:R-:W-:-:S03]  /*3f60*/  DFMA R68, R84, R54, R60 ;  /* 0x000000365444722b */ /* 0x004fc6000000003c */
[----:B------:R-:W2:Y:S04]  /*3f70*/  LDS.64 R64, [R10+0x680] ;  /* 0x000680000a407984 */ /* 0x000ea80000000a00 */
[----:B------:R-:W-:Y:S04]  /*3f80*/  LDS.64 R76, [R13+0x208] ;  /* 0x000208000d4c7984 */ /* 0x000fe80000000a00 */
[----:B------:R-:W2:Y:S04]  /*3f90*/  LDS.64 R120, [R6+0x208] ;  /* 0x0002080006787984 */ /* 0x000ea80000000a00 */
[----:B------:R-:W2:Y:S01]  /*3fa0*/  LDS.64 R60, [R12+0x560] ;  /* 0x000560000c3c7984 */ /* 0x000ea20000000a00 */
[----:B------:R-:W-:-:S02]  /*3fb0*/  DFMA R68, R82, R72, R68 ;  /* 0x000000485244722b */ /* 0x000fc40000000044 */
[----:B------:R-:W-:Y:S01]  /*3fc0*/  DFMA R72, R190, R74, RZ ;  /* 0x0000004abe48722b */ /* 0x000fe200000000ff */
[----:B------:R-:W2:Y:S04]  /*3fd0*/  LDS.128 R112, [R11+0x4fa0] ;  /* 0x004fa0000b707984 */ /* 0x000ea80000000c00 */
[----:B------:R-:W2:Y:S04]  /*3fe0*/  LDS.64 R54, [R10+0x6e8] ;  /* 0x0006e8000a367984 */ /* 0x000ea80000000a00 */
[----:B------:R-:W2:Y:S01]  /*3ff0*/  LDS.64 R134, [R12+0x568] ;  /* 0x000568000c867984 */ /* 0x000ea20000000a00 */
[----:B------:R-:W-:-:S02]  /*4000*/  DFMA R118, R192, R118, RZ ;  /* 0x00000076c076722b */ /* 0x000fc400000000ff */
[----:B------:R-:W-:Y:S01]  /*4010*/  DFMA R72, R186, R124, R72 ;  /* 0x0000007cba48722b */ /* 0x000fe20000000048 */
[----:B------:R-:W2:Y:S04]  /*4020*/  LDS.64 R126, [R10+0x750] ;  /* 0x000750000a7e7984 */ /* 0x000ea80000000a00 */
[----:B------:R-:W2:Y:S01]  /*4030*/  LDS.64 R124, [R12+0x570] ;  /* 0x000570000c7c7984 */ /* 0x000ea20000000a00 */
        /* <DEDUP_REMOVED lines=12> */
[----:B--2---:R-:W-:Y:S02]  /*4100*/  DFMA R218, R178, R64, R216 ;  /* 0x00000040b2da722b */ /* 0x004fe400000000d8 */
[----:B------:R-:W-:Y:S01]  /*4110*/  DFMA R210, R76, R120, R122 ;  /* 0x000000784cd2722b */ /* 0x000fe2000000007a */
[----:B------:R-:W-:Y:S01]  /*4120*/  LDS.64 R72, [R13+0x270] ;  /* 0x000270000d487984 */ /* 0x000fe20000000a00 */
[----:B------:R-:W-:-:S03]  /*4130*/  DFMA R216, R180, R60, R212 ;  /* 0x0000003cb4d8722b */ /* 0x000fc600000000d4 */
[----:B------:R-:W2:Y:S04]  /*4140*/  LDS.64 R132, [R6+0x270] ;  /* 0x0002700006847984 */ /* 0x000ea80000000a00 */
[----:B------:R-:W2:Y:S01]  /*4150*/  LDS.128 R120, [R11+0x4fc0] ;  /* 0x004fc0000b787984 */ /* 0x000ea20000000c00 */
[----:B------:R-:W-:-:S03]  /*4160*/  DFMA R212, R160, R112, RZ ;  /* 0x00000070a0d4722b */ /* 0x000fc600000000ff */
[----:B------:R-:W2:Y:S01]  /*4170*/  LDS.64 R64, [R10+0x888] ;  /* 0x000888000a407984 */ /* 0x000ea20000000a00 */
        /* <DEDUP_REMOVED lines=9> */
[----:B------:R-:W3:Y:S04]  /*4210*/  LDS.64 R232, [R12+0x590] ;  /* 0x000590000ce87984 */ /* 0x000ee80000000a00 */
[----:B------:R-:W3:Y:S01]  /*4220*/  LDS.128 R124, [R11+0x4fd0] ;  /* 0x004fd0000b7c7984 */ /* 0x000ee20000000c00 */
        /* <DEDUP_REMOVED lines=12> */
[----:B--2---:R-:W-:-:S03]  /*42f0*/  DFMA R132, R72, R132, R134 ;  /* 0x000000844884722b */ /* 0x004fc60000000086 */
[----:B------:R-:W2:Y:S01]  /*4300*/  LDS.64 R48, [R10+0x9c0] ;  /* 0x0009c0000a307984 */ /* 0x000ea20000000a00 */
[----:B------:R-:W-:Y:S02]  /*4310*/  DFMA R230, R138, R120, R210 ;  /* 0x000000788ae6722b */ /* 0x000fe400000000d2 */
[----:B------:R-:W-:Y:S01]  /*4320*/  DFMA R218, R156, R64, R218 ;  /* 0x000000409cda722b */ /* 0x000fe200000000da */
[----:B------:R-:W2:Y:S01]  /*4330*/  LDS.64 R224, [R12+0x5a0] ;  /* 0x0005a0000ce07984 */ /* 0x000ea20000000a00 */
        /* <DEDUP_REMOVED lines=9> */
[----:B---3--:R-:W-:-:S03]  /*43d0*/  DFMA R232, R142, R232, R210 ;  /* 0x000000e88ee8722b */ /* 0x008fc600000000d2 */
[----:B------:R-:W-:Y:S01]  /*43e0*/  LDS.64 R60, [R13+0x340] ;  /* 0x000340000d3c7984 */ /* 0x000fe20000000a00 */
[----:B------:R-:W-:-:S03]  /*43f0*/  DFMA R230, R146, R124, R230 ;  /* 0x0000007c92e6722b */ /* 0x000fc600000000e6 */
[----:B------:R-:W3:Y:S01]  /*4400*/  LDS.64 R218, [R6+0x340] ;  /* 0x0003400006da7984 */ /* 0x000ee20000000a00 */
        /* <DEDUP_REMOVED lines=9> */
[----:B--2---:R-:W-:-:S02]  /*44a0*/  DFMA R234, R44, R48, R228 ;  /* 0x000000302cea722b */ /* 0x004fc400000000e4 */
        /* <DEDUP_REMOVED lines=12> */
[----:B---3--:R-:W-:Y:S02]  /*4570*/  DFMA R218, R60, R218, R204 ;  /* 0x000000da3cda722b */ /* 0x008fe400000000cc */
        /* <DEDUP_REMOVED lines=1995> */
[----:B------:R-:W2:Y:S01]  /*c230*/  S2R R5, SR_TID.X ;  /* 0x0000000000057919 */ /* 0x000ea20000002100 */
[----:B------:R-:W2:Y:S02]  /*c240*/  LDCU.64 UR42, c[0x3][0x9c0] ;  /* 0x00c13800ff2a77ac */ /* 0x000ea40008000a00 */
[----:B------:R-:W-:Y:S01]  /*c250*/  DFMA R28, R12, UR74, R28 ;  /* 0x0000004a0c1c7c2b */ /* 0x000fe2000800001c */
[----:B------:R-:W3:Y:S01]  /*c260*/  LDCU.64 UR74, c[0x3][0x908] ;  /* 0x00c12100ff4a77ac */ /* 0x000ee20008000a00 */
[----:B----4-:R-:W-:Y:S02]  /*c270*/  DFMA R18, R8, UR64, RZ ;  /* 0x0000004008127c2b */ /* 0x010fe400080000ff */
[----:B------:R-:W-:Y:S01]  /*c280*/  DFMA R26, R16, UR62, R26 ;  /* 0x0000003e101a7c2b */ /* 0x000fe2000800001a */
[----:B------:R-:W4:Y:S01]  /*c290*/  LDCU.64 UR62, c[0x3][0x778] ;  /* 0x00c0ef00ff3e77ac */ /* 0x000f220008000a00 */
[----:B------:R-:W2:Y:S04]  /*c2a0*/  LDCU.64 UR64, c[0x3][0x938] ;  /* 0x00c12700ff4077ac */ /* 0x000ea80008000a00 */
[----:B0-----:R-:W-:-:S02]  /*c2b0*/  DFMA R32, R10, UR68, R18 ;  /* 0x000000440a207c2b */ /* 0x001fc40008000012 */
[----:B-1----:R-:W-:Y:S01]  /*c2c0*/  DFMA R18, R6, UR70, RZ ;  /* 0x0000004606127c2b */ /* 0x002fe200080000ff */
[----:B------:R-:W0:Y:S01]  /*c2d0*/  LDCU.64 UR68, c[0x3][0x720] ;  /* 0x00c0e400ff4477ac */ /* 0x000e220008000a00 */
[----:B------:R-:W-:Y:S01]  /*c2e0*/  DFMA R24, R14, UR26, R24 ;  /* 0x0000001a0e187c2b */ /* 0x000fe20008000018 */
[----:B------:R-:W1:Y:S05]  /*c2f0*/  LDCU.64 UR70, c[0x3][0x750] ;  /* 0x00c0ea00ff4677ac */ /* 0x000e6a0008000a00 */
[----:B---3--:R-:W-:Y:S01]  /*c300*/  DFMA R34, R12, UR74, R18 ;  /* 0x0000004a0c227c2b */ /* 0x008fe20008000012 */
[----:B------:R-:W3:Y:S01]  /*c310*/  LDCU.64 UR74, c[0x3][0x8e0] ;  /* 0x00c11c00ff4a77ac */ /* 0x000ee20008000a00 */
[----:B------:R-:W-:-:S02]  /*c320*/  DADD R18, R20, R22 ;  /* 0x0000000014127229 */ /* 0x000fc40000000016 */
[----:B----4-:R-:W-:Y:S01]  /*c330*/  DFMA R40, R14, UR62, R32 ;  /* 0x0000003e0e287c2b */ /* 0x010fe20008000020 */
[----:B------:R-:W4:Y:S03]  /*c340*/  LDCU.64 UR62, c[0x3][0x7a8] ;  /* 0x00c0f500ff3e77ac */ /* 0x000f260008000a00 */
[----:B--2---:R-:W-:Y:S01]  /*c350*/  DFMA R42, R16, UR64, R34 ;  /* 0x00000040102a7c2b */ /* 0x004fe20008000022 */
[----:B------:R-:W2:Y:S01]  /*c360*/  LDCU.64 UR64, c[0x3][0x910] ;  /* 0x00c12200ff4077ac */ /* 0x000ea20008000a00 */
[----:B------:R-:W-:Y:S02]  /*c370*/  DFMA R32, R18, UR66, R24 ;  /* 0x0000004212207c2b */ /* 0x000fe40008000018 */
[----:B0-----:R-:W-:Y:S01]  /*c380*/  DFMA R34, R8, UR68, RZ ;  /* 0x0000004408227c2b */ /* 0x001fe200080000ff */
[----:B------:R-:W0:Y:S01]  /*c390*/  LDCU.64 UR66, c[0x3][0x780] ;  /* 0x00c0f000ff4277ac */ /* 0x000e220008000a00 */
[----:B------:R-:W-:-:S02]  /*c3a0*/  DADD R20, R20, -R22 ;  /* 0x0000000014147229 */ /* 0x000fc40000000816 */
[----:B------:R-:W-:Y:S01]  /*c3b0*/  DFMA R30, R14, UR46, R30 ;  /* 0x0000002e0e1e7c2b */ /* 0x000fe2000800001e */
[----:B------:R-:W4:Y:S01]  /*c3c0*/  LDCU.64 UR68, c[0x3][0x940] ;  /* 0x00c12800ff4477ac */ /* 0x000f220008000a00 */
[----:B---3--:R-:W-:Y:S02]  /*c3d0*/  DFMA R22, R6, UR74, RZ ;  /* 0x0000004a06167c2b */ /* 0x008fe400080000ff */
[----:B-1----:R-:W-:Y:S01]  /*c3e0*/  DFMA R24, R10, UR70, R34 ;  /* 0x000000460a187c2b */ /* 0x002fe20008000022 */
[----:B------:R-:W1:Y:S01]  /*c3f0*/  LDCU.64 UR70, c[0x3][0x728] ;  /* 0x00c0e500ff4677ac */ /* 0x000e620008000a00 */
[----:B------:R-:W-:Y:S02]  /*c400*/  DFMA R34, R20, UR72, R26 ;  /* 0x0000004814227c2b */ /* 0x000fe4000800001a */
[----:B------:R-:W-:Y:S01]  /*c410*/  DFMA R36, R18, UR52, R30 ;  /* 0x0000003412247c2b */ /* 0x000fe2000800001e */
[----:B------:R-:W3:Y:S01]  /*c420*/  LDCU.64 UR52, c[0x3][0x758] ;  /* 0x00c0eb00ff3477ac */ /* 0x000ee20008000a00 */
[----:B--2---:R-:W-:-:S02]  /*c430*/  DFMA R26, R12, UR64, R22 ;  /* 0x000000400c1a7c2b */ /* 0x004fc40008000016 */
[----:B------:R-:W-:Y:S01]  /*c440*/  LDS.64 R22, [R4+0x20] ;  /* 0x0000200004167984 */ /* 0x000fe20000000a00 */
[----:B------:R-:W2:Y:S01]  /*c450*/  LDCU.64 UR64, c[0x3][0x8e8] ;  /* 0x00c11d00ff4077ac */ /* 0x000ea20008000a00 */
[----:B0-----:R-:W-:Y:S02]  /*c460*/  DFMA R44, R14, UR66, R24 ;  /* 0x000000420e2c7c2b */ /* 0x001fe40008000018 */
[----:B------:R-:W0:Y:S01]  /*c470*/  LDS.64 R24, [R4+0x40] ;  /* 0x0000400004187984 */ /* 0x000e220000000a00 */
[C---:B------:R-:W-:Y:S01]  /*c480*/  DFMA R28, R16.reuse, UR34, R28 ;  /* 0x00000022101c7c2b */ /* 0x040fe2000800001c */
[----:B------:R-:W0:Y:S01]  /*c490*/  LDCU.64 UR74, c[0x3][0x7d8] ;  /* 0x00c0fb00ff4a77ac */ /* 0x000e220008000a00 */
[----:B----4-:R-:W-:Y:S01]  /*c4a0*/  DFMA R46, R16, UR68, R26 ;  /* 0x00000044102e7c2b */ /* 0x010fe2000800001a */
[----:B------:R-:W4:Y:S01]  /*c4b0*/  LDCU.64 UR68, c[0x3][0x7b0] ;  /* 0x00c0f600ff4477ac */ /* 0x000f220008000a00 */
[----:B-1----:R-:W-:Y:S01]  /*c4c0*/  DFMA R26, R8, UR70, RZ ;  /* 0x00000046081a7c2b */ /* 0x002fe200080000ff */
[----:B------:R-:W1:Y:S03]  /*c4d0*/  LDCU.64 UR70, c[0x3][0x918] ;  /* 0x00c12300ff4677ac */ /* 0x000e660008000a00 */
[----:B------:R-:W-:-:S02]  /*c4e0*/  DFMA R38, R20, UR60, R28 ;  /* 0x0000003c14267c2b */ /* 0x000fc4000800001c */
[----:B------:R-:W-:Y:S01]  /*c4f0*/  DFMA R28, R8, UR4, RZ ;  /* 0x00000004081c7c2b */ /* 0x000fe200080000ff */
[----:B------:R-:W4:Y:S01]  /*c500*/  LDCU.64 UR60, c[0x3][0x788] ;  /* 0x00c0f100ff3c77ac */ /* 0x000f220008000a00 */
[----:B---3--:R-:W-:Y:S01]  /*c510*/  DFMA R48, R10, UR52, R26 ;  /* 0x000000340a307c2b */ /* 0x008fe2000800001a */
[----:B------:R-:W-:Y:S01]  /*c520*/  LDS.64 R8, [R4+0x28] ;  /* 0x0000280004087984 */ /* 0x000fe20000000a00 */
[C---:B------:R-:W-:Y:S01]  /*c530*/  DFMA R30, R6.reuse, UR8, RZ ;  /* 0x00000008061e7c2b */ /* 0x040fe200080000ff */
[----:B------:R-:W3:Y:S02]  /*c540*/  LDCU.64 UR52, c[0x3][0x948] ;  /* 0x00c12900ff3477ac */ /* 0x000ee40008000a00 */
[----:B------:R-:W0:Y:S01]  /*c550*/  LDS.64 R26, [R4+0x38] ;  /* 0x00003800041a7984 */ /* 0x000e220000000a00 */
[----:B--2---:R-:W-:Y:S01]  /*c560*/  DFMA R6, R6, UR64, RZ ;  /* 0x0000004006067c2b */ /* 0x004fe200080000ff */
[----:B------:R-:W2:Y:S01]  /*c570*/  LDCU.64 UR64, c[0x3][0x970] ;  /* 0x00c12e00ff4077ac */ /* 0x000ea20008000a00 */
[----:B------:R-:W-:-:S02]  /*c580*/  DFMA R28, R10, UR12, R28 ;  /* 0x0000000c0a1c7c2b */ /* 0x000fc4000800001c */
[----:B------:R-:W-:Y:S01]  /*c590*/  DFMA R30, R12, UR28, R30 ;  /* 0x0000001c0c1e7c2b */ /* 0x000fe2000800001e */
[----:B------:R-:W2:Y:S01]  /*c5a0*/  LDS.64 R10, [R4+0x30] ;  /* 0x00003000040a7984 */ /* 0x000ea20000000a00 */
[----:B------:R-:W-:Y:S01]  /*c5b0*/  DFMA R40, R18, UR62, R40 ;  /* 0x0000003e12287c2b */ /* 0x000fe20008000028 */
[----:B------:R-:W2:Y:S01]  /*c5c0*/  LDCU.64 UR62, c[0x3][0x7b8] ;  /* 0x00c0f700ff3e77ac */ /* 0x000ea20008000a00 */
[----:B-1----:R-:W-:Y:S02]  /*c5d0*/  DFMA R6, R12, UR70, R6 ;  /* 0x000000460c067c2b */ /* 0x002fe40008000006 */
[----:B----4-:R-:W-:Y:S01]  /*c5e0*/  DFMA R44, R18, UR68, R44 ;  /* 0x00000044122c7c2b */ /* 0x010fe2000800002c */
[----:B------:R-:W1:Y:S01]  /*c5f0*/  LDCU.64 UR68, c[0x3][0x978] ;  /* 0x00c12f00ff4477ac */ /* 0x000e620008000a00 */
[----:B------:R-:W-:Y:S02]  /*c600*/  DFMA R30, R16, UR32, R30 ;  /* 0x00000020101e7c2b */ /* 0x000fe4000800001e */
[----:B------:R-:W-:Y:S01]  /*c610*/  DFMA R48, R14, UR60, R48 ;  /* 0x0000003c0e307c2b */ /* 0x000fe20008000030 */
[----:B------:R-:W4:Y:S01]  /*c620*/  LDCU.64 UR60, c[0x3][0x7e0] ;  /* 0x00c0fc00ff3c77ac */ /* 0x000f220008000a00 */
[----:B---3--:R-:W-:Y:S01]  /*c630*/  DFMA R16, R16, UR52, R6 ;  /* 0x0000003410107c2b */ /* 0x008fe20008000006 */
[----:B------:R-:W3:Y:S01]  /*c640*/  LDCU.64 UR52, c[0x3][0x7e8] ;  /* 0x00c0fd00ff3477ac */ /* 0x000ee20008000a00 */
[----:B0-----:R-:W-:-:S02]  /*c650*/  DADD R6, R22, R24 ;  /* 0x0000000016067229 */ /* 0x001fc40000000018 */
[----:B------:R-:W-:Y:S01]  /*c660*/  DFMA R28, R14, UR16, R28 ;  /* 0x000000100e1c7c2b */ /* 0x000fe2000800001c */
[----:B------:R-:W0:Y:S01]  /*c670*/  LDCU.64 UR72, c[0x3][0x968] ;  /* 0x00c12d00ff4877ac */ /* 0x000e220008000a00 */
[----:B--2---:R-:W-:Y:S02]  /*c680*/  DFMA R46, R20, UR64, R46 ;  /* 0x00000040142e7c2b */ /* 0x004fe4000800002e */
[----:B------:R-:W-:Y:S01]  /*c690*/  DFMA R48, R18, UR62, R48 ;  /* 0x0000003e12307c2b */ /* 0x000fe20008000030 */
[----:B------:R-:W2:Y:S01]  /*c6a0*/  LDCU.64 UR26, c[0x3][0x800] ;  /* 0x00c10000ff1a77ac */ /* 0x000ea20008000a00 */
[----:B------:R-:W-:Y:S02]  /*c6b0*/  DFMA R36, R6, UR44, R36 ;  /* 0x0000002c06247c2b */ /* 0x000fe40008000024 */
[----:B------:R-:W-:Y:S01]  /*c6c0*/  DFMA R28, R18, UR20, R28 ;  /* 0x00000014121c7c2b */ /* 0x000fe2000800001c */
[----:B------:R-:W2:Y:S01]  /*c6d0*/  LDCU.64 UR44, c[0x3][0x810] ;  /* 0x00c10200ff2c77ac */ /* 0x000ea20008000a00 */
[----:B------:R-:W-:-:S02]  /*c6e0*/  DADD R22, R22, -R24 ;  /* 0x0000000016167229 */ /* 0x000fc40000000818 */
[----:B-1----:R-:W-:Y:S01]  /*c6f0*/  DFMA R16, R20, UR68, R16 ;  /* 0x0000004414107c2b */ /* 0x002fe20008000010 */
[----:B------:R-:W1:Y:S01]  /*c700*/  LDCU.64 UR66, c[0x3][0x998] ;  /* 0x00c13300ff4277ac */ /* 0x000e620008000a00 */
[----:B------:R-:W1:Y:S01]  /*c710*/  LDCU.64 UR64, c[0x3][0x9a0] ;  /* 0x00c13400ff4077ac */ /* 0x000e620008000a00 */
[----:B------:R-:W1:Y:S01]  /*c720*/  LDCU.64 UR68, c[0x3][0x9a8] ;  /* 0x00c13500ff4477ac */ /* 0x000e620008000a00 */
[C---:B------:R-:W-:Y:S02]  /*c730*/  DFMA R32, R6.reuse, UR56, R32 ;  /* 0x0000003806207c2b */ /* 0x040fe40008000020 */
[C---:B------:R-:W-:Y:S01]  /*c740*/  DFMA R28, R6.reuse, UR24, R28 ;  /* 0x00000018061c7c2b */ /* 0x040fe2000800001c */
[----:B------:R-:W1:Y:S01]  /*c750*/  LDCU.64 UR70, c[0x3][0x808] ;  /* 0x00c10100ff4677ac */ /* 0x000e620008000a00 */
[C---:B------:R-:W-:Y:S02]  /*c760*/  DFMA R40, R6.reuse, UR74, R40 ;  /* 0x0000004a06287c2b */ /* 0x040fe40008000028 */
[C---:B----4-:R-:W-:Y:S01]  /*c770*/  DFMA R44, R6.reuse, UR60, R44 ;  /* 0x0000003c062c7c2b */ /* 0x050fe2000800002c */
[----:B------:R-:W4:Y:S01]  /*c780*/  LDCU.64 UR62, c[0x3][0x9c8] ;  /* 0x00c13900ff3e77ac */ /* 0x000f220008000a00 */
[----:B---3--:R-:W-:-:S02]  /*c790*/  DFMA R48, R6, UR52, R48 ;  /* 0x0000003406307c2b */ /* 0x008fc40008000030 */
[----:B------:R-:W-:Y:S01]  /*c7a0*/  DADD R6, R8, R26 ;  /* 0x0000000008067229 */ /* 0x000fe2000000001a */
[----:B------:R-:W3:Y:S01]  /*c7b0*/  LDCU.64 UR52, c[0x3][0x818] ;  /* 0x00c10300ff3477ac */ /* 0x000ee20008000a00 */
[C---:B------:R-:W-:Y:S02]  /*c7c0*/  DFMA R38, R22.reuse, UR58, R38 ;  /* 0x0000003a16267c2b */ /* 0x040fe40008000026 */
[----:B------:R-:W-:Y:S01]  /*c7d0*/  DFMA R34, R22, UR54, R34 ;  /* 0x0000003616227c2b */ /* 0x000fe20008000022 */
[----:B------:R-:W3:Y:S01]  /*c7e0*/  LDCU.64 UR58, c[0x3][0x9d0] ;  /* 0x00c13a00ff3a77ac */ /* 0x000ee20008000a00 */
[----:B------:R-:W-:Y:S02]  /*c7f0*/  DADD R8, R8, -R26 ;  /* 0x0000000008087229 */ /* 0x000fe4000000081a */
[C---:B0-----:R-:W-:Y:S01]  /*c800*/  DFMA R42, R20.reuse, UR72, R42 ;  /* 0x00000048142a7c2b */ /* 0x041fe2000800002a */
[----:B------:R-:W0:Y:S01]  /*c810*/  LDCU.64 UR60, c[0x3][0x9d8] ;  /* 0x00c13b00ff3c77ac */ /* 0x000e220008000a00 */
[----:B------:R-:W-:-:S02]  /*c820*/  DFMA R30, R20, UR36, R30 ;  /* 0x00000024141e7c2b */ /* 0x000fc4000800001e */
[C---:B--2---:R-:W-:Y:S01]  /*c830*/  DFMA R36, R6.reuse, UR26, R36 ;  /* 0x0000001a06247c2b */ /* 0x044fe20008000024 */
[----:B------:R-:W2:Y:S01]  /*c840*/  LDCU.64 UR46, c[0x3][0x830] ;  /* 0x00c10600ff2e77ac */ /* 0x000ea20008000a00 */
[C---:B------:R-:W-:Y:S02]  /*c850*/  DFMA R44, R6.reuse, UR44, R44 ;  /* 0x0000002c062c7c2b */ /* 0x040fe4000800002c */
[----:B------:R-:W-:Y:S01]  /*c860*/  DFMA R32, R6, UR50, R32 ;  /* 0x0000003206207c2b */ /* 0x000fe20008000020 */
[----:B------:R-:W2:Y:S01]  /*c870*/  LDCU.64 UR34, c[0x3][0x9f0] ;  /* 0x00c13e00ff2277ac */ /* 0x000ea20008000a00 */
[----:B------:R-:W-:Y:S01]  /*c880*/  DFMA R34, R8, UR30, R34 ;  /* 0x0000001e08227c2b */ /* 0x000fe20008000022 */
[----:B------:R-:W2:Y:S01]  /*c890*/  LDCU.64 UR56, c[0x3][0x838] ;  /* 0x00c10700ff3877ac */ /* 0x000ea20008000a00 */
[C---:B------:R-:W-:Y:S01]  /*c8a0*/  DFMA R30, R22.reuse, UR40, R30 ;  /* 0x00000028161e7c2b */ /* 0x040fe2000800001e */
[----:B------:R-:W2:Y:S01]  /*c8b0*/  LDCU.64 UR54, c[0x3][0x9f8] ;  /* 0x00c13f00ff3677ac */ /* 0x000ea20008000a00 */
[C---:B-1----:R-:W-:Y:S01]  /*c8c0*/  DFMA R42, R22.reuse, UR66, R42 ;  /* 0x00000042162a7c2b */ /* 0x042fe2000800002a */
[----:B------:R-:W1:Y:S01]  /*c8d0*/  LDCU.64 UR26, c[0x3][0x840] ;  /* 0x00c10800ff1a77ac */ /* 0x000e620008000a00 */
[----:B------:R-:W-:Y:S01]  /*c8e0*/  DFMA R46, R22, UR64, R46 ;  /* 0x00000040162e7c2b */ /* 0x000fe2000800002e */
[----:B------:R-:W1:Y:S01]  /*c8f0*/  LDCU.64 UR44, c[0x3][0xa00] ;  /* 0x00c14000ff2c77ac */ /* 0x000e620008000a00 */
[----:B------:R-:W-:Y:S01]  /*c900*/  DADD R12, R10, R10 ;  /* 0x000000000a0c7229 */ /* 0x000fe2000000000a */
[----:B------:R-:W1:Y:S01]  /*c910*/  LDCU.64 UR50, c[0x3][0x848] ;  /* 0x00c10900ff3277ac */ /* 0x000e620008000a00 */
[----:B------:R-:W-:Y:S01]  /*c920*/  DFMA R16, R22, UR68, R16 ;  /* 0x0000004416107c2b */ /* 0x000fe20008000010 */
[----:B------:R-:W1:Y:S01]  /*c930*/  LDCU.64 UR30, c[0x3][0xa08] ;  /* 0x00c14100ff1e77ac */ /* 0x000e620008000a00 */
[----:B------:R-:W-:-:S02]  /*c940*/  DFMA R28, R6, UR6, R28 ;  /* 0x00000006061c7c2b */ /* 0x000fc4000800001c */
[----:B------:R-:W-:Y:S02]  /*c950*/  DFMA R40, R6, UR70, R40 ;  /* 0x0000004606287c2b */ /* 0x000fe40008000028 */
[----:B------:R-:W-:Y:S02]  /*c960*/  DMUL R12, R12, 0.5 ;  /* 0x3fe000000c0c7828 */ /* 0x000fe40000000000 */
[C---:B------:R-:W-:Y:S02]  /*c970*/  DFMA R30, R8.reuse, UR10, R30 ;  /* 0x0000000a081e7c2b */ /* 0x040fe4000800001e */
[C---:B------:R-:W-:Y:S02]  /*c980*/  DFMA R38, R8.reuse, UR42, R38 ;  /* 0x0000002a08267c2b */ /* 0x040fe40008000026 */
[C---:B----4-:R-:W-:Y:S02]  /*c990*/  DFMA R42, R8.reuse, UR62, R42 ;  /* 0x0000003e082a7c2b */ /* 0x050fe4000800002a */
[----:B---3--:R-:W-:-:S02]  /*c9a0*/  DFMA R46, R8, UR58, R46 ;  /* 0x0000003a082e7c2b */ /* 0x008fc4000800002e */
[----:B------:R-:W-:Y:S02]  /*c9b0*/  DADD R10, R10, -R10 ;  /* 0x000000000a0a7229 */ /* 0x000fe4000000080a */
[----:B------:R-:W-:Y:S02]  /*c9c0*/  DFMA R48, R6, UR52, R48 ;  /* 0x0000003406307c2b */ /* 0x000fe40008000030 */
[----:B0-----:R-:W-:Y:S02]  /*c9d0*/  DFMA R16, R8, UR60, R16 ;  /* 0x0000003c08107c2b */ /* 0x001fe40008000010 */
[C---:B------:R-:W-:Y:S02]  /*c9e0*/  DFMA R28, R12.reuse, UR14, R28 ;  /* 0x0000000e0c1c7c2b */ /* 0x040fe4000800001c */
[C---:B------:R-:W-:Y:S02]  /*c9f0*/  DFMA R32, R12.reuse, UR48, R32 ;  /* 0x000000300c207c2b */ /* 0x040fe40008000020 */
[----:B--2---:R-:W-:-:S02]  /*ca00*/  DFMA R36, R12, UR46, R36 ;  /* 0x0000002e0c247c2b */ /* 0x004fc40008000024 */
[C---:B------:R-:W-:Y:S02]  /*ca10*/  DFMA R40, R12.reuse, UR56, R40 ;  /* 0x000000380c287c2b */ /* 0x040fe40008000028 */
[----:B-1----:R-:W-:Y:S02]  /*ca20*/  DFMA R44, R12, UR26, R44 ;  /* 0x0000001a0c2c7c2b */ /* 0x002fe4000800002c */
        /* <DEDUP_REMOVED lines=64> */
[----:B------:R-:W2:Y:S01]  /*ce30*/  LDS.64 R22, [R3+0x138] ;  /* 0x0001380003167984 */ /* 0x000ea20000000a00 */
        /* <DEDUP_REMOVED lines=10> */
[----:B------:R-:W0:Y:S01]  /*cee0*/  LDCU.64 UR52, c[0x3][0x778] ;  /* 0x00c0ef00ff3477ac */ /* 0x000e220008000a00 */
[----:B------:R-:W-:-:S02]  /*cef0*/  DADD R16, R16, -R18 ;  /* 0x0000000010107229 */ /* 0x000fc40000000812 */
[----:B------:R-:W-:Y:S01]  /*cf00*/  DFMA R12, R10, UR62, R6 ;  /* 0x0000003e0a0c7c2b */ /* 0x000fe20008000006 */
[----:B------:R-:W2:Y:S01]  /*cf10*/  LDCU.64 UR62, c[0x3][0x8d8] ;  /* 0x00c11b00ff3e77ac */ /* 0x000ea20008000a00 */
        /* <DEDUP_REMOVED lines=9> */
[----:B----4-:R-:W-:Y:S02]  /*cfb0*/  DFMA R28, R16, UR64, R12 ;  /* 0x00000040101c7c2b */ /* 0x010fe4000800000c */
[----:B0-----:R-:W-:Y:S01]  /*cfc0*/  DFMA R36, R20, UR52, R30 ;  /* 0x0000003414247c2b */ /* 0x001fe2000800001e */
[----:B------:R-:W0:Y:S01]  /*cfd0*/  LDCU.64 UR26, c[0x3][0x958] ;  /* 0x00c12b00ff1a77ac */ /* 0x000e220008000a00 */
[----:B------:R-:W-:Y:S01]  /*cfe0*/  LDS.64 R12, [R3+0x1a0] ;  /* 0x0001a000030c7984 */ /* 0x000fe20000000a00 */
[----:B------:R-:W-:Y:S01]  /*cff0*/  DFMA R14, R14, UR12, R8 ;  /* 0x0000000c0e0e7c2b */ /* 0x000fe20008000008 */
[----:B------:R-:W4:Y:S02]  /*d000*/  LDCU.64 UR64, c[0x3][0x7b0] ;  /* 0x00c0f600ff4077ac */ /* 0x000f240008000a00 */
[----:B------:R-:W0:Y:S01]  /*d010*/  LDS.64 R8, [R3+0x270] ;  /* 0x0002700003087984 */ /* 0x000e220000000a00 */
[----:B--2---:R-:W-:-:S02]  /*d020*/  DADD R6, R22, R24 ;  /* 0x0000000016067229 */ /* 0x004fc40000000018 */
[C---:B---3--:R-:W-:Y:S01]  /*d030*/  DFMA R38, R20.reuse, UR38, R34 ;  /* 0x0000002614267c2b */ /* 0x048fe20008000022 */
[----:B------:R-:W2:Y:S01]  /*d040*/  LDCU.64 UR58, c[0x3][0x960] ;  /* 0x00c12c00ff3a77ac */ /* 0x000ea20008000a00 */
[----:B-----5:R-:W-:Y:S02]  /*d050*/  DFMA R42, R20, UR72, R40 ;  /* 0x00000048142a7c2b */ /* 0x020fe40008000028 */
[----:B------:R-:W-:Y:S01]  /*d060*/  DADD R22, R22, -R24 ;  /* 0x0000000016167229 */ /* 0x000fe20000000818 */
[----:B------:R-:W3:Y:S01]  /*d070*/  LDCU.64 UR72, c[0x3][0x7a8] ;  /* 0x00c0f500ff4877ac */ /* 0x000ee20008000a00 */
[C---:B------:R-:W-:Y:S02]  /*d080*/  DFMA R30, R6.reuse, UR66, R26 ;  /* 0x00000042061e7c2b */ /* 0x040fe4000800001a */
[----:B------:R-:W-:Y:S01]  /*d090*/  DFMA R34, R6, UR74, R32 ;  /* 0x0000004a06227c2b */ /* 0x000fe20008000020 */
[----:B------:R-:W5:Y:S01]  /*d0a0*/  LDCU.64 UR66, c[0x3][0x7b8] ;  /* 0x00c0f700ff4277ac */ /* 0x000f620008000a00 */
[----:B------:R-:W-:-:S02]  /*d0b0*/  DFMA R32, R4, UR62, RZ ;  /* 0x0000003e04207c2b */ /* 0x000fc400080000ff */
[----:B------:R-:W-:Y:S01]  /*d0c0*/  DFMA R26, R16, UR42, R18 ;  /* 0x0000002a101a7c2b */ /* 0x000fe20008000012 */
[----:B------:R-:W5:Y:S01]  /*d0d0*/  LDCU.64 UR74, c[0x3][0x938] ;  /* 0x00c12700ff4a77ac */ /* 0x000f620008000a00 */
[----:B------:R-:W5:Y:S01]  /*d0e0*/  LDS.64 R18, [R3+0x340] ;  /* 0x0003400003127984 */ /* 0x000f620000000a00 */
[----:B----4-:R-:W-:Y:S01]  /*d0f0*/  DFMA R44, R6, UR64, R38 ;  /* 0x00000040062c7c2b */ /* 0x010fe20008000026 */
[----:B------:R-:W4:Y:S02]  /*d100*/  LDCU.64 UR62, c[0x3][0x8e0] ;  /* 0x00c11c00ff3e77ac */ /* 0x000f240008000a00 */
[----:B-1----:R-:W-:Y:S02]  /*d110*/  DFMA R24, R10, UR70, R32 ;  /* 0x000000460a187c2b */ /* 0x002fe40008000020 */
[----:B0-----:R-:W-:Y:S01]  /*d120*/  DFMA R32, R22, UR26, R28 ;  /* 0x0000001a16207c2b */ /* 0x001fe2000800001c */
[----:B------:R-:W0:Y:S01]  /*d130*/  LDCU.64 UR26, c[0x3][0x8e8] ;  /* 0x00c11d00ff1a77ac */ /* 0x000e220008000a00 */
[----:B------:R-:W-:-:S02]  /*d140*/  DFMA R28, R4, UR8, RZ ;  /* 0x00000008041c7c2b */ /* 0x000fc400080000ff */
[----:B---3--:R-:W-:Y:S01]  /*d150*/  DFMA R40, R6, UR72, R36 ;  /* 0x0000004806287c2b */ /* 0x008fe20008000024 */
[----:B------:R-:W1:Y:S01]  /*d160*/  LDCU.64 UR70, c[0x3][0x940] ;  /* 0x00c12800ff4677ac */ /* 0x000e620008000a00 */
[----:B--2---:R-:W-:Y:S02]  /*d170*/  DFMA R36, R22, UR58, R26 ;  /* 0x0000003a16247c2b */ /* 0x004fe4000800001a */
[----:B-----5:R-:W-:Y:S01]  /*d180*/  DFMA R46, R6, UR66, R42 ;  /* 0x00000042062e7c2b */ /* 0x020fe2000800002a */
[----:B------:R-:W2:Y:S01]  /*d190*/  LDCU.64 UR66, c[0x3][0x910] ;  /* 0x00c12200ff4277ac */ /* 0x000ea20008000a00 */
[----:B------:R-:W-:Y:S01]  /*d1a0*/  LDS.64 R26, [R3+0x2d8] ;  /* 0x0002d800031a7984 */ /* 0x000fe20000000a00 */
[----:B------:R-:W-:Y:S01]  /*d1b0*/  DFMA R38, R16, UR74, R24 ;  /* 0x0000004a10267c2b */ /* 0x000fe20008000018 */
[----:B------:R-:W3:Y:S02]  /*d1c0*/  LDCU.64 UR74, c[0x3][0x918] ;  /* 0x00c12300ff4a77ac */ /* 0x000ee40008000a00 */
[----:B------:R-:W5:Y:S01]  /*d1d0*/  LDS.64 R24, [R3+0x208] ;  /* 0x0002080003187984 */ /* 0x000f620000000a00 */
[----:B----4-:R-:W-:Y:S01]  /*d1e0*/  DFMA R42, R4, UR62, RZ ;  /* 0x0000003e042a7c2b */ /* 0x010fe200080000ff */
[----:B------:R-:W4:Y:S01]  /*d1f0*/  LDCU.64 UR62, c[0x3][0x948] ;  /* 0x00c12900ff3e77ac */ /* 0x000f220008000a00 */
[----:B------:R-:W-:-:S02]  /*d200*/  DFMA R28, R10, UR28, R28 ;  /* 0x0000001c0a1c7c2b */ /* 0x000fc4000800001c */
[----:B0-----:R-:W-:Y:S01]  /*d210*/  DFMA R4, R4, UR26, RZ ;  /* 0x0000001a04047c2b */ /* 0x001fe200080000ff */
[----:B------:R-:W0:Y:S01]  /*d220*/  LDCU.64 UR26, c[0x3][0x978] ;  /* 0x00c12f00ff1a77ac */ /* 0x000e220008000a00 */
[----:B------:R-:W-:Y:S01]  /*d230*/  DFMA R14, R20, UR16, R14 ;  /* 0x00000010140e7c2b */ /* 0x000fe2000800000e */
[----:B------:R-:W0:Y:S03]  /*d240*/  LDCU.64 UR42, c[0x3][0x7d8] ;  /* 0x00c0fb00ff2a77ac */ /* 0x000e260008000a00 */
[----:B------:R-:W-:Y:S02]  /*d250*/  DFMA R28, R16, UR32, R28 ;  /* 0x00000020101c7c2b */ /* 0x000fe4000800001c */
[----:B--2---:R-:W-:Y:S01]  /*d260*/  DFMA R42, R10, UR66, R42 ;  /* 0x000000420a2a7c2b */ /* 0x004fe2000800002a */
[----:B------:R-:W2:Y:S01]  /*d270*/  LDCU.64 UR72, c[0x3][0x968] ;  /* 0x00c12d00ff4877ac */ /* 0x000ea20008000a00 */
[----:B------:R-:W-:-:S02]  /*d280*/  DFMA R14, R6, UR20, R14 ;  /* 0x00000014060e7c2b */ /* 0x000fc4000800000e */
[----:B---3--:R-:W-:Y:S01]  /*d290*/  DFMA R4, R10, UR74, R4 ;  /* 0x0000004a0a047c2b */ /* 0x008fe20008000004 */
[----:B------:R-:W3:Y:S01]  /*d2a0*/  LDCU.64 UR56, c[0x3][0x7c8] ;  /* 0x00c0f900ff3877ac */ /* 0x000ee20008000a00 */
[----:B------:R-:W-:Y:S02]  /*d2b0*/  DFMA R28, R22, UR36, R28 ;  /* 0x00000024161c7c2b */ /* 0x000fe4000800001c */
[----:B-1----:R-:W-:Y:S01]  /*d2c0*/  DFMA R42, R16, UR70, R42 ;  /* 0x00000046102a7c2b */ /* 0x002fe2000800002a */
[----:B------:R-:W1:Y:S01]  /*d2d0*/  LDCU.64 UR46, c[0x3][0x7d0] ;  /* 0x00c0fa00ff2e77ac */ /* 0x000e620008000a00 */
[----:B------:R-:W-:Y:S02]  /*d2e0*/  DADD R6, R8, R8 ;  /* 0x0000000008067229 */ /* 0x000fe40000000008 */
[----:B----4-:R-:W-:Y:S01]  /*d2f0*/  DFMA R16, R16, UR62, R4 ;  /* 0x0000003e10107c2b */ /* 0x010fe20008000004 */
[----:B------:R-:W4:Y:S01]  /*d300*/  LDCU.64 UR74, c[0x3][0x7e0] ;  /* 0x00c0fc00ff4a77ac */ /* 0x000f220008000a00 */
[----:B------:R-:W-:-:S02]  /*d310*/  DADD R4, R12, R18 ;  /* 0x000000000c047229 */ /* 0x000fc40000000012 */
[----:B------:R-:W-:Y:S01]  /*d320*/  DADD R12, R12, -R18 ;  /* 0x000000000c0c7229 */ /* 0x000fe20000000812 */
[----:B------:R-:W5:Y:S01]  /*d330*/  LDCU.64 UR70, c[0x3][0x7e8] ;  /* 0x00c0fd00ff4677ac */ /* 0x000f620008000a00 */
[----:B------:R-:W-:Y:S02]  /*d340*/  DMUL R6, R6, 0.5 ;  /* 0x3fe0000006067828 */ /* 0x000fe40000000000 */
[----:B0-----:R-:W-:Y:S01]  /*d350*/  DFMA R16, R22, UR26, R16 ;  /* 0x0000001a16107c2b */ /* 0x001fe20008000010 */
[----:B------:R-:W0:Y:S01]  /*d360*/  LDCU.64 UR54, c[0x3][0x988] ;  /* 0x00c13100ff3677ac */ /* 0x000e220008000a00 */
[----:B------:R-:W-:Y:S02]  /*d370*/  DFMA R40, R4, UR42, R40 ;  /* 0x0000002a04287c2b */ /* 0x000fe40008000028 */
[----:B--2---:R-:W-:Y:S01]  /*d380*/  DFMA R38, R22, UR72, R38 ;  /* 0x0000004816267c2b */ /* 0x004fe20008000026 */
[----:B------:R-:W2:Y:S01]  /*d390*/  LDCU.64 UR60, c[0x3][0x990] ;  /* 0x00c13200ff3c77ac */ /* 0x000ea20008000a00 */
[----:B---3--:R-:W-:-:S02]  /*d3a0*/  DFMA R30, R4, UR56, R30 ;  /* 0x00000038041e7c2b */ /* 0x008fc4000800001e */
[C---:B------:R-:W-:Y:S01]  /*d3b0*/  DFMA R14, R4.reuse, UR24, R14 ;  /* 0x00000018040e7c2b */ /* 0x040fe2000800000e */
[----:B------:R-:W3:Y:S01]  /*d3c0*/  LDCU.64 UR66, c[0x3][0x970] ;  /* 0x00c12e00ff4277ac */ /* 0x000ee20008000a00 */
[C---:B-1----:R-:W-:Y:S02]  /*d3d0*/  DFMA R34, R4.reuse, UR46, R34 ;  /* 0x0000002e04227c2b */ /* 0x042fe40008000022 */
[----:B----4-:R-:W-:Y:S01]  /*d3e0*/  DFMA R44, R4, UR74, R44 ;  /* 0x0000004a042c7c2b */ /* 0x010fe2000800002c */
[----:B------:R-:W1:Y:S01]  /*d3f0*/  LDCU.64 UR30, c[0x3][0x9b8] ;  /* 0x00c13700ff1e77ac */ /* 0x000e620008000a00 */
[----:B------:R-:W-:Y:S02]  /*d400*/  DFMA R28, R12, UR40, R28 ;  /* 0x000000280c1c7c2b */ /* 0x000fe4000800001c */
[----:B-----5:R-:W-:Y:S01]  /*d410*/  DFMA R46, R4, UR70, R46 ;  /* 0x00000046042e7c2b */ /* 0x020fe2000800002e */
[----:B------:R-:W4:Y:S01]  /*d420*/  LDCU.64 UR26, c[0x3][0x9a8] ;  /* 0x00c13500ff1a77ac */ /* 0x000f220008000a00 */
        /* <DEDUP_REMOVED lines=10> */
[----:B-1----:R-:W-:Y:S01]  /*d4d0*/  DFMA R32, R24, UR30, R32 ;  /* 0x0000001e18207c2b */ /* 0x002fe20008000020 */
[----:B------:R-:W1:Y:S01]  /*d4e0*/  LDCU.64 UR72, c[0x3][0x9a0] ;  /* 0x00c13400ff4877ac */ /* 0x000e620008000a00 */
[----:B------:R-:W-:Y:S02]  /*d4f0*/  DADD R8, R8, -R8 ;  /* 0x0000000008087229 */ /* 0x000fe40000000808 */
[----:B----4-:R-:W-:Y:S01]  /*d500*/  DFMA R16, R12, UR26, R16 ;  /* 0x0000001a0c107c2b */ /* 0x010fe20008000010 */
[----:B------:R-:W4:Y:S01]  /*d510*/  LDCU.64 UR52, c[0x3][0x800] ;  /* 0x00c10000ff3477ac */ /* 0x000f220008000a00 */
[----:B------:R-:W-:Y:S02]  /*d520*/  DFMA R14, R6, UR14, R14 ;  /* 0x0000000e060e7c2b */ /* 0x000fe4000800000e */
[----:B0-----:R-:W-:Y:S01]  /*d530*/  DFMA R30, R4, UR44, R30 ;  /* 0x0000002c041e7c2b */ /* 0x001fe2000800001e */
[----:B------:R-:W0:Y:S01]  /*d540*/  LDCU.64 UR38, c[0x3][0x9c0] ;  /* 0x00c13800ff2677ac */ /* 0x000e220008000a00 */
[----:B------:R-:W-:-:S02]  /*d550*/  DFMA R28, R8, UR18, R28 ;  /* 0x00000012081c7c2b */ /* 0x000fc4000800001c */
[----:B--2---:R-:W-:Y:S01]  /*d560*/  DFMA R44, R4, UR42, R44 ;  /* 0x0000002a042c7c2b */ /* 0x004fe2000800002c */
[----:B------:R-:W2:Y:S01]  /*d570*/  LDCU.64 UR58, c[0x3][0x808] ;  /* 0x00c10100ff3a77ac */ /* 0x000ea20008000a00 */
[C---:B---3--:R-:W-:Y:S01]  /*d580*/  DFMA R38, R12.reuse, UR64, R38 ;  /* 0x000000400c267c2b */ /* 0x048fe20008000026 */
[----:B------:R-:W3:Y:S01]  /*d590*/  LDCU.64 UR62, c[0x3][0x9c8] ;  /* 0x00c13900ff3e77ac */ /* 0x000ee20008000a00 */
[----:B-1----:R-:W-:Y:S01]  /*d5a0*/  DFMA R42, R12, UR72, R42 ;  /* 0x000000480c2a7c2b */ /* 0x002fe2000800002a */
[----:B------:R-:W1:Y:S01]  /*d5b0*/  LDCU.64 UR46, c[0x3][0x9d0] ;  /* 0x00c13a00ff2e77ac */ /* 0x000e620008000a00 */
[----:B----4-:R-:W-:Y:S01]  /*d5c0*/  DFMA R34, R4, UR52, R34 ;  /* 0x0000003404227c2b */ /* 0x010fe20008000022 */
[----:B------:R-:W4:Y:S01]  /*d5d0*/  LDCU.64 UR66, c[0x3][0x818] ;  /* 0x00c10300ff4277ac */ /* 0x000f220008000a00 */
[----:B0-----:R-:W-:Y:S01]  /*d5e0*/  DFMA R36, R24, UR38, R36 ;  /* 0x0000002618247c2b */ /* 0x001fe20008000024 */
[----:B------:R-:W0:Y:S01]  /*d5f0*/  LDCU.64 UR60, c[0x3][0x9d8] ;  /* 0x00c13b00ff3c77ac */ /* 0x000e220008000a00 */
        /* <DEDUP_REMOVED lines=8> */
[----:B------:R-:W-:-:S02]  /*d680*/  DADD R4, R14, R28 ;  /* 0x000000000e047229 */ /* 0x000fc4000000001c */
[----:B0-----:R-:W-:Y:S01]  /*d690*/  DFMA R16, R24, UR60, R16 ;  /* 0x0000003c18107c2b */ /* 0x001fe20008000010 */
[----:B------:R-:W0:Y:S01]  /*d6a0*/  LDCU.64 UR56, c[0x3][0x838] ;  /* 0x00c10700ff3877ac */ /* 0x000e220008000a00 */
[----:B------:R-:W-:Y:S02]  /*d6b0*/  DADD R14, R14, -R28 ;  /* 0x000000000e0e7229 */ /* 0x000fe4000000081c */
[----:B--2---:R-:W-:Y:S01]  /*d6c0*/  DFMA R30, R6, UR50, R30 ;  /* 0x00000032061e7c2b */ /* 0x004fe2000800001e */
[----:B------:R-:W2:Y:S01]  /*d6d0*/  LDCU.64 UR54, c[0x3][0x840] ;  /* 0x00c10800ff3677ac */ /* 0x000ea20008000a00 */
[----:B------:R0:W-:Y:S01]  /*d6e0*/  STS.64 [R3], R4 ;  /* 0x0000000403007388 */ /* 0x0001e20000000a00 */
[----:B---3--:R-:W-:Y:S01]  /*d6f0*/  DFMA R32, R8, UR34, R32 ;  /* 0x0000002208207c2b */ /* 0x008fe20008000020 */
[----:B------:R-:W3:Y:S02]  /*d700*/  LDCU.64 UR26, c[0x3][0x9f8] ;  /* 0x00c13f00ff1a77ac */ /* 0x000ee40008000a00 */
[----:B------:R2:W-:Y:S01]  /*d710*/  STS.64 [R3+0x410], R14 ;  /* 0x0004100e03007388 */ /* 0x0005e20000000a00 */
[----:B-1----:R-:W-:Y:S01]  /*d720*/  DFMA R34, R6, UR48, R34 ;  /* 0x0000003006227c2b */ /* 0x002fe20008000022 */
[----:B------:R-:W1:Y:S01]  /*d730*/  LDCU.64 UR30, c[0x3][0xa00] ;  /* 0x00c14000ff1e77ac */ /* 0x000e620008000a00 */
[----:B----4-:R-:W-:Y:S01]  /*d740*/  DFMA R36, R8, UR68, R36 ;  /* 0x0000004408247c2b */ /* 0x010fe20008000024 */
[----:B------:R-:W4:Y:S01]  /*d750*/  LDCU.64 UR44, c[0x3][0x848] ;  /* 0x00c10900ff2c77ac */ /* 0x000f220008000a00 */
[C---:B0-----:R-:W-:Y:S01]  /*d760*/  DFMA R40, R6.reuse, UR56, R40 ;  /* 0x0000003806287c2b */ /* 0x041fe20008000028 */
[----:B------:R-:W0:Y:S01]  /*d770*/  LDCU.64 UR42, c[0x3][0xa08] ;  /* 0x00c14100ff2a77ac */ /* 0x000e220008000a00 */
[----:B--2---:R-:W-:-:S02]  /*d780*/  DFMA R44, R6, UR54, R44 ;  /* 0x00000036062c7c2b */ /* 0x004fc4000800002c */
[C---:B---3--:R-:W-:Y:S02]  /*d790*/  DFMA R38, R8.reuse, UR26, R38 ;  /* 0x0000001a08267c2b */ /* 0x048fe40008000026 */
[----:B-1----:R-:W-:Y:S02]  /*d7a0*/  DFMA R42, R8, UR30, R42 ;  /* 0x0000001e082a7c2b */ /* 0x002fe4000800002a */
[----:B----4-:R-:W-:Y:S02]  /*d7b0*/  DFMA R46, R6, UR44, R46 ;  /* 0x0000002c062e7c2b */ /* 0x010fe4000800002e */
[----:B------:R-:W-:Y:S02]  /*d7c0*/  DADD R6, R30, R32 ;  /* 0x000000001e067229 */ /* 0x000fe40000000020 */
[----:B0-----:R-:W-:Y:S02]  /*d7d0*/  DFMA R16, R8, UR42, R16 ;  /* 0x0000002a08107c2b */ /* 0x001fe40008000010 */
        /* <DEDUP_REMOVED lines=17> */
.L_x_75:
[----:B------:R-:W-:Y:S05]  /*d8f0*/  BSYNC.RECONVERGENT B0 ;  /* 0x0000000000007941 */ /* 0x000fea0003800200 */
.L_x_74:
        /* <DEDUP_REMOVED lines=212> */
.L_x_76:
        /* <DEDUP_REMOVED lines=12> */
.L_x_417:


//--------------------- .text._Z32massMatrixMultiplyConstantKernelILi11ELi12ELi1EEvidPKdS1_S1_S1_S1_S1_S1_Pd --------------------------
	.section	.text._Z32massMatrixMultiplyConstantKernelILi11ELi12ELi1EEvidPKdS1_S1_S1_S1_S1_S1_Pd,"ax",@progbits
	.align	128
        .global         _Z32massMatrixMultiplyConstantKernelILi11ELi12ELi1EEvidPKdS1_S1_S1_S1_S1_S1_Pd
        .type           _Z32massMatrixMultiplyConstantKernelILi11ELi12ELi1EEvidPKdS1_S1_S1_S1_S1_S1_Pd,@function
        .size           _Z32massMatrixMultiplyConstantKernelILi11ELi12ELi1EEvidPKdS1_S1_S1_S1_S1_S1_Pd,(.L_x_418 - _Z32massMatrixMultiplyConstantKernelILi11ELi12ELi1EEvidPKdS1_S1_S1_S1_S1_S1_Pd)
        .other          _Z32massMatrixMultiplyConstantKernelILi11ELi12ELi1EEvidPKdS1_S1_S1_S1_S1_S1_Pd,@"STO_CUDA_ENTRY STV_DEFAULT"
_Z32massMatrixMultiplyConstantKernelILi11ELi12ELi1EEvidPKdS1_S1_S1_S1_S1_S1_Pd:
.text._Z32massMatrixMultiplyConstantKernelILi11ELi12ELi1EEvidPKdS1_S1_S1_S1_S1_S1_Pd:
        /* <DEDUP_REMOVED lines=23> */
[C---:B------:R-:W-:Y:S02]  /*0170*/  ISETP.LT.U32.AND P0, PT, R15.reuse, 0x79, !P0 ;  /* 0x000000790f00780c */ /* 0x040fe40004701070 */
[----:B------:R-:W-:Y:S02]  /*0180*/  SHF.R.U32.HI R2, RZ, 0x10, R2 ;  /* 0x00000010ff027819 */ /* 0x000fe40000011602 */
[----:B------:R-:W-:Y:S02]  /*0190*/  PRMT R10, R10, 0x7710, RZ ;  /* 0x000077100a0a7816 */ /* 0x000fe400000000ff */
[----:B------:R-:W-:Y:S01]  /*01a0*/  PRMT R3, R2, 0x9910, RZ ;  /* 0x0000991002037816 */ /* 0x000fe200000000ff */
[----:B------:R-:W-:Y:S01]  /*01b0*/  BSSY.RECONVERGENT B0, `(.L_x_77) ;  /* 0x00000ca000007945 */ /* 0x000fe20003800200 */
[----:B------:R-:W-:Y:S01]  /*01c0*/  ISETP.GE.U32.AND P2, PT, R15, 0x84, PT ;  /* 0x000000840f00780c */ /* 0x000fe20003f46070 */
[----:B------:R-:W-:-:S02]  /*01d0*/  IMAD.IADD R2, R10, 0x1, R15 ;  /* 0x000000010a027824 */ /* 0x000fc400078e020f */
[----:B------:R-:W-:Y:S02]  /*01e0*/  IMAD.MOV.U32 R10, RZ, RZ, R3 ;  /* 0x000000ffff0a7224 */ /* 0x000fe400078e0003 */
[----:B------:R-:W0:Y:S01]  /*01f0*/  @P0 LDC.64 R20, c[0x0][0x3c0] ;  /* 0x0000f000ff140b82 */ /* 0x000e220000000a00 */
[----:B------:R-:W-:Y:S01]  /*0200*/  @P0 IMAD R45, R0, 0x533, R15 ;  /* 0x00000533002d0824 */ /* 0x000fe200078e020f */
[----:B------:R-:W-:Y:S01]  /*0210*/  LOP3.LUT R5, R2, 0xfe, RZ, 0xc0, !PT ;  /* 0x000000fe02057812 */ /* 0x000fe200078ec0ff */
[----:B------:R-:W-:Y:S01]  /*0220*/  IMAD R2, R10, 0xb, RZ ;  /* 0x0000000b0a027824 */ /* 0x000fe200078e02ff */
[----:B------:R-:W-:Y:S01]  /*0230*/  PRMT R10, R13, 0x9910, RZ ;  /* 0x000099100d0a7816 */ /* 0x000fe200000000ff */
[----:B------:R-:W-:Y:S01]  /*0240*/  VIADD R3, R9, 0x900 ;  /* 0x0000090009037836 */ /* 0x000fe20000000000 */
[----:B------:R-:W-:Y:S01]  /*0250*/  LEA.HI R5, R5, R4, RZ, 0x1f ;  /* 0x0000000405057211 */ /* 0x000fe200078ff8ff */
[----:B------:R-:W-:-:S03]  /*0260*/  IMAD.MOV R2, RZ, RZ, -R2 ;  /* 0x000000ffff027224 */ /* 0x000fc600078e0a02 */
[----:B-1----:R-:W-:Y:S02]  /*0270*/  LEA R4, R6, R3, 0x18 ;  /* 0x0000000306047211 */ /* 0x002fe400078ec0ff */
[----:B------:R-:W-:Y:S02]  /*0280*/  LOP3.LUT R5, R5, 0xf8, RZ, 0xc0, !PT ;  /* 0x000000f805057812 */ /* 0x000fe400078ec0ff */
[----:B------:R-:W-:Y:S01]  /*0290*/  PRMT R2, R2, 0x7710, RZ ;  /* 0x0000771002027816 */ /* 0x000fe200000000ff */
[----:B------:R-:W-:Y:S01]  /*02a0*/  IMAD R11, R7, 0x3600, R4 ;  /* 0x00003600070b7824 */ /* 0x000fe200078e0204 */
[----:B------:R-:W-:Y:S01]  /*02b0*/  SHF.R.U32.HI R8, RZ, 0x3, R5 ;  /* 0x00000003ff087819 */ /* 0x000fe20000011605 */
[----:B------:R-:W-:Y:S02]  /*02c0*/  VIADD R5, R9, 0x3f00 ;  /* 0x00003f0009057836 */ /* 0x000fe40000000000 */
[----:B------:R-:W-:Y:S02]  /*02d0*/  IMAD.IADD R2, R2, 0x1, R15 ;  /* 0x0000000102027824 */ /* 0x000fe400078e020f */
[----:B------:R-:W-:Y:S01]  /*02e0*/  IMAD R3, R8, 0x60, R11 ;  /* 0x0000006008037824 */ /* 0x000fe200078e020b */
[----:B------:R-:W-:Y:S01]  /*02f0*/  LEA R5, R6, R5, 0x18 ;  /* 0x0000000506057211 */ /* 0x000fe200078ec0ff */
[----:B0-----:R-:W-:Y:S01]  /*0300*/  @P0 IMAD.WIDE R20, R45, 0x8, R20 ;  /* 0x000000082d140825 */ /* 0x001fe200078e0214 */
[----:B------:R-:W-:-:S03]  /*0310*/  LOP3.LUT R4, R2, 0xffff, RZ, 0xc0, !PT ;  /* 0x0000ffff02047812 */ /* 0x000fc600078ec0ff */
[--C-:B------:R-:W-:Y:S01]  /*0320*/  IMAD R8, R8, 0x420, R3.reuse ;  /* 0x0000042008087824 */ /* 0x100fe200078e0203 */
[----:B------:R0:W5:Y:S01]  /*0330*/  @P0 LDG.E.64.CONSTANT R22, desc[UR76][R20.64] ;  /* 0x0000004c14160981 */ /* 0x000162000c1e9b00 */
[C---:B------:R-:W-:Y:S02]  /*0340*/  IMAD R2, R4.reuse, 0x8, R3 ;  /* 0x0000000804027824 */ /* 0x040fe400078e0203 */
[----:B------:R-:W-:Y:S01]  /*0350*/  IMAD R3, R4, 0x8, R8 ;  /* 0x0000000804037824 */ /* 0x000fe200078e0208 */
[----:B------:R0:W5:Y:S01]  /*0360*/  @P0 LDG.E.64.CONSTANT R24, desc[UR76][R20.64+0x3c8] ;  /* 0x0003c84c14180981 */ /* 0x000162000c1e9b00 */
[----:B------:R-:W-:Y:S02]  /*0370*/  IMAD R4, R10, 0xc, RZ ;  /* 0x0000000c0a047824 */ /* 0x000fe400078e02ff */
        /* <DEDUP_REMOVED lines=19> */
[C-C-:B0----5:R-:W-:Y:S02]  /*04b0*/  DADD R18, R22.reuse, R40.reuse ;  /* 0x0000000016127229 */ /* 0x161fe40000000028 */
[----:B------:R-:W-:Y:S01]  /*04c0*/  DADD R22, R22, -R40 ;  /* 0x0000000016167229 */ /* 0x000fe20000000828 */
[----:B------:R-:W0:Y:S01]  /*04d0*/  LDCU.128 UR4, c[0x3][0x700] ;  /* 0x00c0e000ff0477ac */ /* 0x000e220008000c00 */
        /* <DEDUP_REMOVED lines=11> */
[----:B-1----:R-:W-:Y:S01]  /*0590*/  UMOV UR70, UR8 ;  /* 0x0000000800467c82 */ /* 0x002fe20008000000 */
[----:B------:R-:W-:Y:S01]  /*05a0*/  UMOV UR71, UR9 ;  /* 0x0000000900477c82 */ /* 0x000fe20008000000 */
[----:B------:R-:W-:Y:S01]  /*05b0*/  UMOV UR68, UR10 ;  /* 0x0000000a00447c82 */ /* 0x000fe20008000000 */
[----:B------:R-:W-:Y:S01]  /*05c0*/  UMOV UR69, UR11 ;  /* 0x0000000b00457c82 */ /* 0x000fe20008000000 */
[----:B------:R-:W1:Y:S01]  /*05d0*/  LDCU.128 UR8, c[0x3][0x730] ;  /* 0x00c0e600ff0877ac */ /* 0x000e620008000c00 */
[----:B0-----:R-:W-:-:S02]  /*05e0*/  DFMA R40, R18, UR4, RZ ;  /* 0x0000000412287c2b */ /* 0x001fc400080000ff */
[C---:B--2---:R-:W-:Y:S01]  /*05f0*/  DFMA R32, R18.reuse, UR44, RZ ;  /* 0x0000002c12207c2b */ /* 0x044fe200080000ff */
[----:B------:R-:W0:Y:S01]  /*0600*/  LDCU.128 UR56, c[0x3][0x7f0] ;  /* 0x00c0fe00ff3877ac */ /* 0x000e220008000c00 */
[----:B---3--:R-:W-:Y:S01]  /*0610*/  DFMA R46, R18, UR64, RZ ;  /* 0x00000040122e7c2b */ /* 0x008fe200080000ff */
[----:B------:R-:W2:Y:S03]  /*0620*/  LDCU.128 UR52, c[0x3][0x8c0] ;  /* 0x00c11800ff3477ac */ /* 0x000ea60008000c00 */
[----:B------:R-:W-:Y:S02]  /*0630*/  DFMA R40, R20, UR6, R40 ;  /* 0x0000000614287c2b */ /* 0x000fe40008000028 */
[----:B----4-:R-:W-:Y:S01]  /*0640*/  DFMA R50, R18, UR48, RZ ;  /* 0x0000003012327c2b */ /* 0x010fe200080000ff */
[----:B------:R-:W3:Y:S01]  /*0650*/  LDCU.128 UR12, c[0x3][0x920] ;  /* 0x00c12400ff0c77ac */ /* 0x000ee20008000c00 */
[----:B------:R-:W-:-:S02]  /*0660*/  DFMA R44, R20, UR46, R32 ;  /* 0x0000002e142c7c2b */ /* 0x000fc40008000020 */
[----:B------:R-:W-:Y:S01]  /*0670*/  DFMA R48, R20, UR66, R46 ;  /* 0x0000004214307c2b */ /* 0x000fe2000800002e */
[----:B------:R-:W4:Y:S01]  /*0680*/  LDCU.128 UR60, c[0x3][0x8f0] ;  /* 0x00c11e00ff3c77ac */ /* 0x000f220008000c00 */
[----:B-1----:R-:W-:Y:S01]  /*0690*/  DFMA R42, R18, UR8, RZ ;  /* 0x00000008122a7c2b */ /* 0x002fe200080000ff */
[----:B------:R-:W1:Y:S01]  /*06a0*/  LDCU.128 UR16, c[0x3][0x950] ;  /* 0x00c12a00ff1077ac */ /* 0x000e620008000c00 */
[----:B------:R-:W-:Y:S02]  /*06b0*/  DFMA R52, R20, UR50, R50 ;  /* 0x0000003214347c2b */ /* 0x000fe40008000032 */
[----:B0-----:R-:W-:Y:S01]  /*06c0*/  DFMA R54, R18, UR56, RZ ;  /* 0x0000003812367c2b */ /* 0x001fe200080000ff */
[----:B------:R-:W0:Y:S03]  /*06d0*/  LDCU.128 UR4, c[0x3][0x980] ;  /* 0x00c13000ff0477ac */ /* 0x000e260008000c00 */
[----:B------:R-:W-:Y:S01]  /*06e0*/  DFMA R42, R20, UR10, R42 ;  /* 0x0000000a142a7c2b */ /* 0x000fe2000800002a */
[----:B------:R-:W0:Y:S01]  /*06f0*/  LDCU.128 UR8, c[0x3][0x9b0] ;  /* 0x00c13600ff0877ac */ /* 0x000e220008000c00 */
[----:B--2---:R-:W-:-:S02]  /*0700*/  DFMA R18, R22, UR52, RZ ;  /* 0x0000003416127c2b */ /* 0x004fc400080000ff */
[----:B---3--:R-:W-:Y:S01]  /*0710*/  DFMA R32, R22, UR12, RZ ;  /* 0x0000000c16207c2b */ /* 0x008fe200080000ff */
[----:B------:R-:W2:Y:S01]  /*0720*/  LDCU.128 UR40, c[0x3][0x930] ;  /* 0x00c12600ff2877ac */ /* 0x000ea20008000c00 */
[----:B------:R-:W-:Y:S02]  /*0730*/  DFMA R54, R20, UR58, R54 ;  /* 0x0000003a14367c2b */ /* 0x000fe40008000036 */
[----:B----4-:R-:W-:Y:S01]  /*0740*/  DFMA R20, R22, UR60, RZ ;  /* 0x0000003c16147c2b */ /* 0x010fe200080000ff */
[----:B------:R-:W3:Y:S01]  /*0750*/  LDCU.128 UR44, c[0x3][0x7a0] ;  /* 0x00c0f400ff2c77ac */ /* 0x000ee20008000c00 */
[----:B------:R-:W-:Y:S02]  /*0760*/  DFMA R18, R24, UR54, R18 ;  /* 0x0000003618127c2b */ /* 0x000fe40008000012 */
[----:B-1----:R-:W-:Y:S01]  /*0770*/  DFMA R46, R22, UR16, RZ ;  /* 0x00000010162e7c2b */ /* 0x002fe200080000ff */
[----:B------:R-:W1:Y:S01]  /*0780*/  LDCU.128 UR28, c[0x3][0x740] ;  /* 0x00c0e800ff1c77ac */ /* 0x000e620008000c00 */
[----:B------:R-:W-:-:S02]  /*0790*/  DFMA R32, R24, UR14, R32 ;  /* 0x0000000e18207c2b */ /* 0x000fc40008000020 */
[----:B0-----:R-:W-:Y:S01]  /*07a0*/  DFMA R50, R22, UR4, RZ ;  /* 0x0000000416327c2b */ /* 0x001fe200080000ff */
[----:B------:R-:W0:Y:S01]  /*07b0*/  LDCU.128 UR32, c[0x3][0x900] ;  /* 0x00c12000ff2077ac */ /* 0x000e220008000c00 */
[----:B------:R-:W-:Y:S02]  /*07c0*/  DFMA R20, R24, UR62, R20 ;  /* 0x0000003e18147c2b */ /* 0x000fe40008000014 */
[----:B------:R-:W-:Y:S01]  /*07d0*/  DFMA R22, R22, UR8, RZ ;  /* 0x0000000816167c2b */ /* 0x000fe200080000ff */
[----:B------:R-:W4:Y:S01]  /*07e0*/  LDCU.128 UR36, c[0x3][0x770] ;  /* 0x00c0ee00ff2477ac */ /* 0x000f220008000c00 */
[C---:B------:R-:W-:Y:S02]  /*07f0*/  DFMA R46, R24.reuse, UR18, R46 ;  /* 0x00000012182e7c2b */ /* 0x040fe4000800002e */
[----:B------:R-:W-:Y:S01]  /*0800*/  DFMA R50, R24, UR6, R50 ;  /* 0x0000000618327c2b */ /* 0x000fe20008000032 */
[----:B------:R-:W4:Y:S01]  /*0810*/  LDCU.128 UR72, c[0x3][0x710] ;  /* 0x00c0e200ff4877ac */ /* 0x000f220008000c00 */
[----:B--2---:R-:W-:-:S02]  /*0820*/  DFMA R32, R26, UR40, R32 ;  /* 0x000000281a207c2b */ /* 0x004fc40008000020 */
[----:B---3--:R-:W-:Y:S01]  /*0830*/  DFMA R48, R38, UR44, R48 ;  /* 0x0000002c26307c2b */ /* 0x008fe20008000030 */
[----:B------:R-:W2:Y:S01]  /*0840*/  LDCU.128 UR52, c[0x3][0x800] ;  /* 0x00c10000ff3477ac */ /* 0x000ea20008000c00 */
[----:B------:R-:W-:Y:S02]  /*0850*/  DFMA R24, R24, UR10, R22 ;  /* 0x0000000a18187c2b */ /* 0x000fe40008000016 */
[----:B-1----:R-:W-:Y:S01]  /*0860*/  DFMA R42, R38, UR28, R42 ;  /* 0x0000001c262a7c2b */ /* 0x002fe2000800002a */
[----:B------:R-:W1:Y:S01]  /*0870*/  LDCU.128 UR64, c[0x3][0x9c0] ;  /* 0x00c13800ff4077ac */ /* 0x000e620008000c00 */
[----:B------:R-:W-:Y:S02]  /*0880*/  DFMA R32, R28, UR42, R32 ;  /* 0x0000002a1c207c2b */ /* 0x000fe40008000020 */
[----:B0-----:R-:W-:Y:S01]  /*0890*/  DFMA R22, R26, UR32, R20 ;  /* 0x000000201a167c2b */ /* 0x001fe20008000014 */
[----:B------:R-:W0:Y:S01]  /*08a0*/  LDCU.128 UR48, c[0x3][0x7d0] ;  /* 0x00c0fa00ff3077ac */ /* 0x000e220008000c00 */
[----:B------:R-:W-:-:S02]  /*08b0*/  DFMA R48, R36, UR46, R48 ;  /* 0x0000002e24307c2b */ /* 0x000fc40008000030 */
[----:B----4-:R-:W-:Y:S01]  /*08c0*/  DFMA R44, R38, UR36, R44 ;  /* 0x00000024262c7c2b */ /* 0x010fe2000800002c */
[----:B------:R-:W3:Y:S01]  /*08d0*/  LDCU.128 UR56, c[0x3][0x960] ;  /* 0x00c12c00ff3877ac */ /* 0x000ee20008000c00 */
[----:B------:R-:W-:Y:S02]  /*08e0*/  DFMA R42, R36, UR30, R42 ;  /* 0x0000001e242a7c2b */ /* 0x000fe4000800002a */
[----:B------:R-:W-:Y:S01]  /*08f0*/  DFMA R40, R38, UR72, R40 ;  /* 0x0000004826287c2b */ /* 0x000fe20008000028 */
[----:B------:R-:W4:Y:S01]  /*0900*/  LDCU.128 UR60, c[0x3][0x990] ;  /* 0x00c13200ff3c77ac */ /* 0x000f220008000c00 */
[----:B------:R-:W-:Y:S02]  /*0910*/  DFMA R22, R28, UR34, R22 ;  /* 0x000000221c167c2b */ /* 0x000fe40008000016 */
[----:B------:R-:W-:Y:S01]  /*0920*/  DFMA R44, R36, UR38, R44 ;  /* 0x00000026242c7c2b */ /* 0x000fe2000800002c */
[----:B------:R-:W-:Y:S01]  /*0930*/  UMOV UR12, UR70 ;  /* 0x00000046000c7c82 */ /* 0x000fe20008000000 */
[----:B------:R-:W-:Y:S01]  /*0940*/  UMOV UR13, UR71 ;  /* 0x00000047000d7c82 */ /* 0x000fe20008000000 */
[----:B------:R-:W-:Y:S01]  /*0950*/  UMOV UR16, UR68 ;  /* 0x0000004400107c82 */ /* 0x000fe20008000000 */
[----:B------:R-:W-:Y:S01]  /*0960*/  UMOV UR17, UR69 ;  /* 0x0000004500117c82 */ /* 0x000fe20008000000 */
[----:B------:R-:W4:Y:S01]  /*0970*/  LDCU.128 UR44, c[0x3][0x810] ;  /* 0x00c10200ff2c77ac */ /* 0x000f220008000c00 */
[----:B------:R-:W-:-:S02]  /*0980*/  DFMA R18, R26, UR12, R18 ;  /* 0x0000000c1a127c2b */ /* 0x000fc40008000012 */
[----:B--2---:R-:W-:Y:S01]  /*0990*/  DFMA R54, R38, UR52, R54 ;  /* 0x0000003426367c2b */ /* 0x004fe20008000036 */
[----:B------:R-:W2:Y:S01]  /*09a0*/  LDCU.128 UR40, c[0x3][0x9d0] ;  /* 0x00c13a00ff2877ac */ /* 0x000ea20008000c00 */
[----:B-1----:R-:W-:Y:S02]  /*09b0*/  DFMA R24, R26, UR64, R24 ;  /* 0x000000401a187c2b */ /* 0x002fe40008000018 */
[----:B0-----:R-:W-:Y:S01]  /*09c0*/  DFMA R52, R38, UR48, R52 ;  /* 0x0000003026347c2b */ /* 0x001fe20008000034 */
[----:B------:R-:W-:Y:S01]  /*09d0*/  UMOV UR72, UR16 ;  /* 0x0000001000487c82 */ /* 0x000fe20008000000 */
[----:B------:R-:W-:Y:S01]  /*09e0*/  UMOV UR73, UR17 ;  /* 0x0000001100497c82 */ /* 0x000fe20008000000 */
[----:B------:R-:W0:Y:S01]  /*09f0*/  LDCU.128 UR20, c[0x3][0x720] ;  /* 0x00c0e400ff1477ac */ /* 0x000e220008000c00 */
[C---:B---3--:R-:W-:Y:S02]  /*0a00*/  DFMA R46, R26.reuse, UR56, R46 ;  /* 0x000000381a2e7c2b */ /* 0x048fe4000800002e */
[----:B----4-:R-:W-:Y:S01]  /*0a10*/  DFMA R50, R26, UR60, R50 ;  /* 0x0000003c1a327c2b */ /* 0x010fe20008000032 */
[----:B------:R-:W1:Y:S01]  /*0a20*/  LDCU.128 UR24, c[0x3][0x8e0] ;  /* 0x00c11c00ff1877ac */ /* 0x000e620008000c00 */
[----:B------:R-:W-:-:S02]  /*0a30*/  DFMA R20, R28, UR72, R18 ;  /* 0x000000481c147c2b */ /* 0x000fc40008000012 */
[----:B------:R-:W-:Y:S01]  /*0a40*/  DFMA R54, R36, UR54, R54 ;  /* 0x0000003624367c2b */ /* 0x000fe20008000036 */
[----:B------:R-:W3:Y:S01]  /*0a50*/  LDCU.128 UR68, c[0x3][0x750] ;  /* 0x00c0ea00ff4477ac */ /* 0x000ee20008000c00 */
[----:B------:R-:W-:Y:S02]  /*0a60*/  DFMA R24, R28, UR66, R24 ;  /* 0x000000421c187c2b */ /* 0x000fe40008000018 */
[----:B------:R-:W-:Y:S01]  /*0a70*/  DADD R18, R16, R16 ;  /* 0x0000000010127229 */ /* 0x000fe20000000010 */
[----:B------:R-:W4:Y:S01]  /*0a80*/  LDCU.128 UR4, c[0x3][0x910] ;  /* 0x00c12200ff0477ac */ /* 0x000f220008000c00 */
[C---:B------:R-:W-:Y:S02]  /*0a90*/  DFMA R40, R36.reuse, UR74, R40 ;  /* 0x0000004a24287c2b */ /* 0x040fe40008000028 */
[----:B------:R-:W-:Y:S01]  /*0aa0*/  DFMA R52, R36, UR50, R52 ;  /* 0x0000003224347c2b */ /* 0x000fe20008000034 */
[----:B------:R-:W4:Y:S01]  /*0ab0*/  LDCU.128 UR8, c[0x3][0x780] ;  /* 0x00c0f000ff0877ac */ /* 0x000f220008000c00 */
[----:B------:R-:W-:-:S02]  /*0ac0*/  DFMA R46, R28, UR58, R46 ;  /* 0x0000003a1c2e7c2b */ /* 0x000fc4000800002e */
[----:B------:R-:W-:Y:S01]  /*0ad0*/  DFMA R50, R28, UR62, R50 ;  /* 0x0000003e1c327c2b */ /* 0x000fe20008000032 */
[----:B------:R-:W4:Y:S01]  /*0ae0*/  LDCU.128 UR12, c[0x3][0x940] ;  /* 0x00c12800ff0c77ac */ /* 0x000f220008000c00 */
[----:B------:R-:W-:Y:S02]  /*0af0*/  DFMA R54, R34, UR44, R54 ;  /* 0x0000002c22367c2b */ /* 0x000fe40008000036 */
[----:B------:R-:W-:Y:S01]  /*0b00*/  DMUL R18, R18, 0.5 ;  /* 0x3fe0000012127828 */ /* 0x000fe20000000000 */
[----:B------:R-:W4:Y:S01]  /*0b10*/  LDCU.128 UR16, c[0x3][0x7b0] ;  /* 0x00c0f600ff1077ac */ /* 0x000f220008000c00 */
[----:B--2---:R-:W-:Y:S02]  /*0b20*/  DFMA R24, R30, UR40, R24 ;  /* 0x000000281e187c2b */ /* 0x004fe40008000018 */
[----:B------:R-:W-:Y:S01]  /*0b30*/  DADD R16, R16, -R16 ;  /* 0x0000000010107229 */ /* 0x000fe20000000810 */
[----:B------:R-:W2:Y:S01]  /*0b40*/  LDCU.128 UR28, c[0x3][0x970] ;  /* 0x00c12e00ff1c77ac */ /* 0x000ea20008000c00 */
[----:B0-----:R-:W-:-:S02]  /*0b50*/  DFMA R40, R34, UR20, R40 ;  /* 0x0000001422287c2b */ /* 0x001fc40008000028 */
[----:B---3--:R-:W-:Y:S01]  /*0b60*/  DFMA R42, R34, UR68, R42 ;  /* 0x00000044222a7c2b */ /* 0x008fe2000800002a */
[----:B------:R-:W0:Y:S01]  /*0b70*/  LDCU.128 UR36, c[0x3][0x7e0] ;  /* 0x00c0fc00ff2477ac */ /* 0x000e220008000c00 */
[----:B-1----:R-:W-:Y:S02]  /*0b80*/  DFMA R20, R30, UR24, R20 ;  /* 0x000000181e147c2b */ /* 0x002fe40008000014 */
[----:B----4-:R-:W-:Y:S01]  /*0b90*/  DFMA R44, R34, UR8, R44 ;  /* 0x00000008222c7c2b */ /* 0x010fe2000800002c */
[----:B------:R-:W1:Y:S01]  /*0ba0*/  LDCU.128 UR32, c[0x3][0x9a0] ;  /* 0x00c13400ff2077ac */ /* 0x000e620008000c00 */
[C---:B------:R-:W-:Y:S02]  /*0bb0*/  DFMA R22, R30.reuse, UR4, R22 ;  /* 0x000000041e167c2b */ /* 0x040fe40008000016 */
[----:B------:R-:W-:Y:S02]  /*0bc0*/  DFMA R32, R30, UR12, R32 ;  /* 0x0000000c1e207c2b */ /* 0x000fe40008000020 */
[----:B------:R-:W-:-:S02]  /*0bd0*/  DFMA R54, R18, UR46, R54 ;  /* 0x0000002e12367c2b */ /* 0x000fc40008000036 */
[----:B------:R-:W-:Y:S02]  /*0be0*/  DFMA R48, R34, UR16, R48 ;  /* 0x0000001022307c2b */ /* 0x000fe40008000030 */
[----:B------:R-:W-:Y:S02]  /*0bf0*/  DFMA R24, R16, UR42, R24 ;  /* 0x0000002a10187c2b */ /* 0x000fe40008000018 */
[----:B--2---:R-:W-:Y:S02]  /*0c00*/  DFMA R46, R30, UR28, R46 ;  /* 0x0000001c1e2e7c2b */ /* 0x004fe4000800002e */
[----:B------:R-:W-:Y:S02]  /*0c10*/  DFMA R40, R18, UR22, R40 ;  /* 0x0000001612287c2b */ /* 0x000fe40008000028 */
[----:B0-----:R-:W-:Y:S02]  /*0c20*/  DFMA R52, R34, UR36, R52 ;  /* 0x0000002422347c2b */ /* 0x001fe40008000034 */
[----:B------:R-:W-:-:S02]  /*0c30*/  DFMA R42, R18, UR70, R42 ;  /* 0x00000046122a7c2b */ /* 0x000fc4000800002a */
[----:B-1----:R-:W-:Y:S02]  /*0c40*/  DFMA R50, R30, UR32, R50 ;  /* 0x000000201e327c2b */ /* 0x002fe40008000032 */
[C---:B------:R-:W-:Y:S02]  /*0c50*/  DFMA R44, R18.reuse, UR10, R44 ;  /* 0x0000000a122c7c2b */ /* 0x040fe4000800002c */
[C---:B------:R-:W-:Y:S02]  /*0c60*/  DFMA R48, R18.reuse, UR18, R48 ;  /* 0x0000001212307c2b */ /* 0x040fe40008000030 */
[----:B------:R-:W-:Y:S02]  /*0c70*/  DFMA R52, R18, UR38, R52 ;  /* 0x0000002612347c2b */ /* 0x000fe40008000034 */
[C---:B------:R-:W-:Y:S02]  /*0c80*/  DFMA R20, R16.reuse, UR26, R20 ;  /* 0x0000001a10147c2b */ /* 0x040fe40008000014 */
[----:B------:R-:W-:-:S02]  /*0c90*/  DFMA R22, R16, UR6, R22 ;  /* 0x0000000610167c2b */ /* 0x000fc40008000016 */
[C---:B------:R-:W-:Y:S02]  /*0ca0*/  DFMA R32, R16.reuse, UR14, R32 ;  /* 0x0000000e10207c2b */ /* 0x040fe40008000020 */
[C---:B------:R-:W-:Y:S02]  /*0cb0*/  DFMA R46, R16.reuse, UR30, R46 ;  /* 0x0000001e102e7c2b */ /* 0x040fe4000800002e */
[----:B------:R-:W-:Y:S02]  /*0cc0*/  DFMA R50, R16, UR34, R50 ;  /* 0x0000002210327c2b */ /* 0x000fe40008000032 */
[C-C-:B------:R-:W-:Y:S02]  /*0cd0*/  DADD R30, R54.reuse, R24.reuse ;  /* 0x00000000361e7229 */ /* 0x140fe40000000018 */
[----:B------:R-:W-:Y:S02]  /*0ce0*/  DADD R54, R54, -R24 ;  /* 0x0000000036367229 */ /* 0x000fe40000000818 */
[----:B------:R-:W-:-:S02]  /*0cf0*/  DADD R16, R40, R20 ;  /* 0x0000000028107229 */ /* 0x000fc40000000014 */
[----:B------:R-:W-:Y:S01]  /*0d00*/  DADD R18, R42, R22 ;  /* 0x000000002a127229 */ /* 0x000fe20000000016 */
[----:B------:R1:W-:Y:S01]  /*0d10*/  STS.64 [R2+0x1680], R30 ;  /* 0x0016801e02007388 */ /* 0x0003e20000000a00 */
[----:B------:R-:W-:Y:S02]  /*0d20*/  DADD R24, R44, R32 ;  /* 0x000000002c187229 */ /* 0x000fe40000000020 */
[----:B------:R-:W-:Y:S01]  /*0d30*/  DADD R26, R48, R46 ;  /* 0x00000000301a7229 */ /* 0x000fe2000000002e */
[----:B------:R1:W-:Y:S01]  /*0d40*/  STS.64 [R2+0x1b00], R54 ;  /* 0x001b003602007388 */ /* 0x0003e20000000a00 */
[----:B------:R-:W-:Y:S02]  /*0d50*/  DADD R28, R52, R50 ;  /* 0x00000000341c7229 */ /* 0x000fe40000000032 */
[----:B------:R-:W-:Y:S01]  /*0d60*/  DADD R20, R40, -R20 ;  /* 0x0000000028147229 */ /* 0x000fe20000000814 */
        /* <DEDUP_REMOVED lines=14> */
.L_x_78:
[----:B------:R-:W-:Y:S05]  /*0e50*/  BSYNC.RECONVERGENT B0 ;  /* 0x0000000000007941 */ /* 0x000fea0003800200 */
.L_x_77:
        /* <DEDUP_REMOVED lines=24> */
[----:B------:R-:W0:Y:S01]  /*0fe0*/  LDCU.128 UR56, c[0x3][0x7d0] ;  /* 0x00c0fa00ff3877ac */ /* 0x000e220008000c00 */
[----:B----4-:R-:W-:Y:S01]  /*0ff0*/  DADD R18, R22, R24 ;  /* 0x0000000016127229 */ /* 0x010fe20000000018 */
[----:B------:R-:W4:Y:S03]  /*1000*/  LDCU.128 UR60, c[0x3][0x800] ;  /* 0x00c10000ff3c77ac */ /* 0x000f260008000c00 */
[----:B-1----:R-:W-:-:S02]  /*1010*/  DFMA R34, R20, UR8, RZ ;  /* 0x0000000814227c2b */ /* 0x002fc400080000ff */
[C---:B--2---:R-:W-:Y:S01]  /*1020*/  DFMA R30, R20.reuse, UR4, RZ ;  /* 0x00000004141e7c2b */ /* 0x044fe200080000ff */
[----:B------:R-:W1:Y:S01]  /*1030*/  LDCU.128 UR28, c[0x3][0x8d0] ;  /* 0x00c11a00ff1c77ac */ /* 0x000e620008000c00 */
[C---:B---3--:R-:W-:Y:S02]  /*1040*/  DFMA R36, R20.reuse, UR40, RZ ;  /* 0x0000002814247c2b */ /* 0x048fe400080000ff */
[----:B------:R-:W-:Y:S01]  /*1050*/  DFMA R40, R20, UR52, RZ ;  /* 0x0000003414287c2b */ /* 0x000fe200080000ff */
[----:B------:R-:W2:Y:S01]  /*1060*/  LDCU.128 UR36, c[0x3][0x900] ;  /* 0x00c12000ff2477ac */ /* 0x000ea20008000c00 */
[C---:B------:R-:W-:Y:S02]  /*1070*/  DFMA R38, R18.reuse, UR10, R34 ;  /* 0x0000000a12267c2b */ /* 0x040fe40008000022 */
[----:B------:R-:W-:Y:S01]  /*1080*/  DFMA R32, R18, UR6, R30 ;  /* 0x0000000612207c2b */ /* 0x000fe2000800001e */
[----:B------:R-:W3:Y:S01]  /*1090*/  LDCU.128 UR8, c[0x3][0x980] ;  /* 0x00c13000ff0877ac */ /* 0x000ee20008000c00 */
[C---:B------:R-:W-:Y:S01]  /*10a0*/  DFMA R34, R20.reuse, UR44, RZ ;  /* 0x0000002c14227c2b */ /* 0x040fe200080000ff */
[----:B------:R-:W-:Y:S01]  /*10b0*/  LDS.64 R30, [R3+0x2a0] ;  /* 0x0002a000031e7984 */ /* 0x000fe20000000a00 */
[----:B------:R-:W-:Y:S01]  /*10c0*/  DFMA R46, R20, UR48, RZ ;  /* 0x00000030142e7c2b */ /* 0x000fe200080000ff */
[----:B------:R-:W0:Y:S01]  /*10d0*/  LDCU.128 UR4, c[0x3][0x9b0] ;  /* 0x00c13600ff0477ac */ /* 0x000e220008000c00 */
[----:B------:R-:W-:-:S02]  /*10e0*/  DADD R22, R22, -R24 ;  /* 0x0000000016167229 */ /* 0x000fc40000000818 */
[----:B------:R-:W-:Y:S01]  /*10f0*/  DFMA R20, R16, UR24, RZ ;  /* 0x0000001810147c2b */ /* 0x000fe200080000ff */
[----:B------:R-:W1:Y:S01]  /*1100*/  LDS.64 R24, [R3+0x120] ;  /* 0x0001200003187984 */ /* 0x000e620000000a00 */
[C---:B------:R-:W-:Y:S01]  /*1110*/  DFMA R48, R18.reuse, UR46, R34 ;  /* 0x0000002e12307c2b */ /* 0x040fe20008000022 */
[----:B------:R-:W2:Y:S01]  /*1120*/  LDCU.128 UR44, c[0x3][0x930] ;  /* 0x00c12600ff2c77ac */ /* 0x000ea20008000c00 */
[C---:B------:R-:W-:Y:S02]  /*1130*/  DFMA R42, R18.reuse, UR42, R36 ;  /* 0x0000002a122a7c2b */ /* 0x040fe40008000024 */
[C---:B------:R-:W-:Y:S01]  /*1140*/  DFMA R44, R18.reuse, UR54, R40 ;  /* 0x00000036122c7c2b */ /* 0x040fe20008000028 */
[----:B------:R-:W4:Y:S01]  /*1150*/  LDCU.128 UR40, c[0x3][0x770] ;  /* 0x00c0ee00ff2877ac */ /* 0x000f220008000c00 */
[----:B------:R-:W-:Y:S02]  /*1160*/  DFMA R54, R18, UR50, R46 ;  /* 0x0000003212367c2b */ /* 0x000fe4000800002e */
[----:B------:R-:W-:Y:S01]  /*1170*/  DFMA R34, R22, UR26, R20 ;  /* 0x0000001a16227c2b */ /* 0x000fe20008000014 */
[----:B------:R-:W2:Y:S01]  /*1180*/  LDCU.128 UR48, c[0x3][0x7a0] ;  /* 0x00c0f400ff3077ac */ /* 0x000ea20008000c00 */
[----:B------:R-:W-:-:S02]  /*1190*/  DFMA R18, R16, UR12, RZ ;  /* 0x0000000c10127c2b */ /* 0x000fc400080000ff */
[C---:B---3--:R-:W-:Y:S01]  /*11a0*/  DFMA R20, R16.reuse, UR8, RZ ;  /* 0x0000000810147c2b */ /* 0x048fe200080000ff */
[----:B------:R-:W3:Y:S01]  /*11b0*/  LDCU.128 UR52, c[0x3][0x960] ;  /* 0x00c12c00ff3477ac */ /* 0x000ee20008000c00 */
[C---:B------:R-:W-:Y:S02]  /*11c0*/  DFMA R36, R16.reuse, UR20, RZ ;  /* 0x0000001410247c2b */ /* 0x040fe400080000ff */
[C---:B------:R-:W-:Y:S01]  /*11d0*/  DFMA R40, R16.reuse, UR16, RZ ;  /* 0x0000001010287c2b */ /* 0x040fe200080000ff */
[----:B------:R-:W3:Y:S01]  /*11e0*/  LDCU.128 UR64, c[0x3][0x990] ;  /* 0x00c13200ff4077ac */ /* 0x000ee20008000c00 */
[----:B0-----:R-:W-:Y:S02]  /*11f0*/  DFMA R52, R16, UR4, RZ ;  /* 0x0000000410347c2b */ /* 0x001fe400080000ff */
[C---:B------:R-:W-:Y:S01]  /*1200*/  DFMA R46, R22.reuse, UR14, R18 ;  /* 0x0000000e162e7c2b */ /* 0x040fe20008000012 */
[----:B------:R-:W0:Y:S01]  /*1210*/  LDCU.128 UR68, c[0x3][0x9c0] ;  /* 0x00c13800ff4477ac */ /* 0x000e220008000c00 */
[C---:B------:R-:W-:Y:S01]  /*1220*/  DFMA R50, R22.reuse, UR10, R20 ;  /* 0x0000000a16327c2b */ /* 0x040fe20008000014 */
[----:B------:R-:W-:Y:S01]  /*1230*/  LDS.64 R18, [R3+0x180] ;  /* 0x0001800003127984 */ /* 0x000fe20000000a00 */
[C---:B------:R-:W-:Y:S01]  /*1240*/  DFMA R36, R22.reuse, UR22, R36 ;  /* 0x0000001616247c2b */ /* 0x040fe20008000024 */
[----:B------:R-:W0:Y:S01]  /*1250*/  LDCU.128 UR8, c[0x3][0x8e0] ;  /* 0x00c11c00ff0877ac */ /* 0x000e220008000c00 */
[C---:B------:R-:W-:Y:S01]  /*1260*/  DFMA R40, R22.reuse, UR18, R40 ;  /* 0x0000001216287c2b */ /* 0x040fe20008000028 */
[----:B------:R-:W0:Y:S01]  /*1270*/  LDS.64 R20, [R3+0x240] ;  /* 0x0002400003147984 */ /* 0x000e220000000a00 */
[----:B------:R-:W-:Y:S01]  /*1280*/  DFMA R52, R22, UR6, R52 ;  /* 0x0000000616347c2b */ /* 0x000fe20008000034 */
[----:B------:R-:W0:Y:S01]  /*1290*/  LDCU.128 UR4, c[0x3][0x720] ;  /* 0x00c0e400ff0477ac */ /* 0x000e220008000c00 */
[C-C-:B------:R-:W-:Y:S01]  /*12a0*/  DADD R16, R26.reuse, R28.reuse ;  /* 0x000000001a107229 */ /* 0x140fe2000000001c */
[----:B------:R-:W0:Y:S01]  /*12b0*/  LDS.64 R22, [R3+0x1e0] ;  /* 0x0001e00003167984 */ /* 0x000e220000000a00 */
[----:B------:R-:W-:Y:S01]  /*12c0*/  DADD R26, R26, -R28 ;  /* 0x000000001a1a7229 */ /* 0x000fe2000000081c */
[----:B------:R-:W0:Y:S01]  /*12d0*/  LDCU.128 UR12, c[0x3][0x750] ;  /* 0x00c0ea00ff0c77ac */ /* 0x000e220008000c00 */
[----:B------:R-:W0:Y:S04]  /*12e0*/  LDCU.128 UR16, c[0x3][0x910] ;  /* 0x00c12200ff1077ac */ /* 0x000e280008000c00 */
[----:B------:R-:W-:-:S02]  /*12f0*/  DFMA R32, R16, UR72, R32 ;  /* 0x0000004810207c2b */ /* 0x000fc40008000020 */
[C---:B------:R-:W-:Y:S01]  /*1300*/  DFMA R38, R16.reuse, UR32, R38 ;  /* 0x0000002010267c2b */ /* 0x040fe20008000026 */
[----:B------:R-:W0:Y:S01]  /*1310*/  LDCU.128 UR20, c[0x3][0x780] ;  /* 0x00c0f000ff1477ac */ /* 0x000e220008000c00 */
[C---:B----4-:R-:W-:Y:S02]  /*1320*/  DFMA R42, R16.reuse, UR40, R42 ;  /* 0x00000028102a7c2b */ /* 0x050fe4000800002a */
[C---:B--2---:R-:W-:Y:S01]  /*1330*/  DFMA R44, R16.reuse, UR48, R44 ;  /* 0x00000030102c7c2b */ /* 0x044fe2000800002c */
[----:B------:R-:W2:Y:S01]  /*1340*/  LDCU.128 UR24, c[0x3][0x940] ;  /* 0x00c12800ff1877ac */ /* 0x000ea20008000c00 */
[C---:B------:R-:W-:Y:S02]  /*1350*/  DFMA R48, R16.reuse, UR56, R48 ;  /* 0x0000003810307c2b */ /* 0x040fe40008000030 */
[----:B------:R-:W-:Y:S02]  /*1360*/  DFMA R54, R16, UR60, R54 ;  /* 0x0000003c10367c2b */ /* 0x000fe40008000036 */
[----:B-1----:R-:W-:-:S02]  /*1370*/  DADD R16, R24, R30 ;  /* 0x0000000018107229 */ /* 0x002fc4000000001e */
[C---:B------:R-:W-:Y:S02]  /*1380*/  DFMA R34, R26.reuse, UR28, R34 ;  /* 0x0000001c1a227c2b */ /* 0x040fe40008000022 */
[C---:B------:R-:W-:Y:S02]  /*1390*/  DFMA R36, R26.reuse, UR36, R36 ;  /* 0x000000241a247c2b */ /* 0x040fe40008000024 */
[----:B------:R-:W-:Y:S02]  /*13a0*/  DFMA R40, R26, UR44, R40 ;  /* 0x0000002c1a287c2b */ /* 0x000fe40008000028 */
[----:B------:R-:W-:Y:S02]  /*13b0*/  DADD R24, R24, -R30 ;  /* 0x0000000018187229 */ /* 0x000fe4000000081e */
[C---:B------:R-:W-:Y:S01]  /*13c0*/  DFMA R38, R16.reuse, UR34, R38 ;  /* 0x0000002210267c2b */ /* 0x040fe20008000026 */
[----:B------:R-:W1:Y:S01]  /*13d0*/  LDCU.128 UR32, c[0x3][0x7b0] ;  /* 0x00c0f600ff2077ac */ /* 0x000e620008000c00 */
[----:B------:R-:W-:-:S02]  /*13e0*/  DFMA R42, R16, UR42, R42 ;  /* 0x0000002a102a7c2b */ /* 0x000fc4000800002a */
[----:B------:R-:W-:Y:S01]  /*13f0*/  DFMA R44, R16, UR50, R44 ;  /* 0x00000032102c7c2b */ /* 0x000fe2000800002c */
[----:B------:R-:W4:Y:S01]  /*1400*/  LDCU.128 UR40, c[0x3][0x970] ;  /* 0x00c12e00ff2877ac */ /* 0x000f220008000c00 */
[C---:B------:R-:W-:Y:S02]  /*1410*/  DFMA R34, R24.reuse, UR30, R34 ;  /* 0x0000001e18227c2b */ /* 0x040fe40008000022 */
[C---:B------:R-:W-:Y:S01]  /*1420*/  DFMA R36, R24.reuse, UR38, R36 ;  /* 0x0000002618247c2b */ /* 0x040fe20008000024 */
[----:B------:R-:W2:Y:S01]  /*1430*/  LDCU.128 UR48, c[0x3][0x7e0] ;  /* 0x00c0fc00ff3077ac */ /* 0x000ea20008000c00 */
[----:B------:R-:W-:Y:S02]  /*1440*/  DFMA R40, R24, UR46, R40 ;  /* 0x0000002e18287c2b */ /* 0x000fe40008000028 */
[C---:B---3--:R-:W-:Y:S01]  /*1450*/  DFMA R46, R26.reuse, UR52, R46 ;  /* 0x000000341a2e7c2b */ /* 0x048fe2000800002e */
[----:B------:R-:W3:Y:S01]  /*1460*/  LDCU.128 UR36, c[0x3][0x810] ;  /* 0x00c10200ff2477ac */ /* 0x000ee20008000c00 */
[----:B------:R-:W-:-:S02]  /*1470*/  DFMA R50, R26, UR64, R50 ;  /* 0x000000401a327c2b */ /* 0x000fc40008000032 */
[----:B0-----:R-:W-:Y:S01]  /*1480*/  DFMA R52, R26, UR68, R52 ;  /* 0x000000441a347c2b */ /* 0x001fe20008000034 */
[----:B------:R-:W0:Y:S01]  /*1490*/  LDCU.128 UR28, c[0x3][0x9a0] ;  /* 0x00c13400ff1c77ac */ /* 0x000e220008000c00 */
[C---:B------:R-:W-:Y:S02]  /*14a0*/  DFMA R32, R16.reuse, UR74, R32 ;  /* 0x0000004a10207c2b */ /* 0x040fe40008000020 */
[C---:B------:R-:W-:Y:S01]  /*14b0*/  DFMA R48, R16.reuse, UR58, R48 ;  /* 0x0000003a10307c2b */ /* 0x040fe20008000030 */
[----:B------:R-:W0:Y:S01]  /*14c0*/  LDCU.128 UR44, c[0x3][0x9d0] ;  /* 0x00c13a00ff2c77ac */ /* 0x000e220008000c00 */
[----:B------:R-:W-:Y:S02]  /*14d0*/  DFMA R54, R16, UR62, R54 ;  /* 0x0000003e10367c2b */ /* 0x000fe40008000036 */
[C-C-:B------:R-:W-:Y:S02]  /*14e0*/  DADD R16, R18.reuse, R20.reuse ;  /* 0x0000000012107229 */ /* 0x140fe40000000014 */
[----:B------:R-:W-:-:S02]  /*14f0*/  DADD R18, R18, -R20 ;  /* 0x0000000012127229 */ /* 0x000fc40000000814 */
[C---:B------:R-:W-:Y:S02]  /*1500*/  DFMA R46, R24.reuse, UR54, R46 ;  /* 0x00000036182e7c2b */ /* 0x040fe4000800002e */
[C---:B------:R-:W-:Y:S02]  /*1510*/  DFMA R50, R24.reuse, UR66, R50 ;  /* 0x0000004218327c2b */ /* 0x040fe40008000032 */
[----:B------:R-:W-:Y:S02]  /*1520*/  DFMA R52, R24, UR70, R52 ;  /* 0x0000004618347c2b */ /* 0x000fe40008000034 */
[----:B------:R-:W-:Y:S02]  /*1530*/  DADD R20, R22, R22 ;  /* 0x0000000016147229 */ /* 0x000fe40000000016 */
[C---:B------:R-:W-:Y:S02]  /*1540*/  DFMA R32, R16.reuse, UR4, R32 ;  /* 0x0000000410207c2b */ /* 0x040fe40008000020 */
[----:B------:R-:W-:-:S02]  /*1550*/  DFMA R38, R16, UR12, R38 ;  /* 0x0000000c10267c2b */ /* 0x000fc40008000026 */
[C---:B------:R-:W-:Y:S02]  /*1560*/  DFMA R42, R16.reuse, UR20, R42 ;  /* 0x00000014102a7c2b */ /* 0x040fe4000800002a */
[C---:B-1----:R-:W-:Y:S02]  /*1570*/  DFMA R44, R16.reuse, UR32, R44 ;  /* 0x00000020102c7c2b */ /* 0x042fe4000800002c */
[C---:B--2---:R-:W-:Y:S02]  /*1580*/  DFMA R48, R16.reuse, UR48, R48 ;  /* 0x0000003010307c2b */ /* 0x044fe40008000030 */
[----:B---3--:R-:W-:Y:S02]  /*1590*/  DFMA R54, R16, UR36, R54 ;  /* 0x0000002410367c2b */ /* 0x008fe40008000036 */
[----:B------:R-:W-:Y:S02]  /*15a0*/  DMUL R20, R20, 0.5 ;  /* 0x3fe0000014147828 */ /* 0x000fe40000000000 */
[----:B------:R-:W-:-:S02]  /*15b0*/  DFMA R34, R18, UR8, R34 ;  /* 0x0000000812227c2b */ /* 0x000fc40008000022 */
[C---:B------:R-:W-:Y:S02]  /*15c0*/  DFMA R36, R18.reuse, UR16, R36 ;  /* 0x0000001012247c2b */ /* 0x040fe40008000024 */
[C---:B------:R-:W-:Y:S02]  /*15d0*/  DFMA R40, R18.reuse, UR24, R40 ;  /* 0x0000001812287c2b */ /* 0x040fe40008000028 */
[C---:B----4-:R-:W-:Y:S02]  /*15e0*/  DFMA R46, R18.reuse, UR40, R46 ;  /* 0x00000028122e7c2b */ /* 0x050fe4000800002e */
[C---:B0-----:R-:W-:Y:S02]  /*15f0*/  DFMA R50, R18.reuse, UR28, R50 ;  /* 0x0000001c12327c2b */ /* 0x041fe40008000032 */
[----:B------:R-:W-:Y:S02]  /*1600*/  DFMA R52, R18, UR44, R52 ;  /* 0x0000002c12347c2b */ /* 0x000fe40008000034 */
[----:B------:R-:W-:-:S02]  /*1610*/  DADD R22, R22, -R22 ;  /* 0x0000000016167229 */ /* 0x000fc40000000816 */
        /* <DEDUP_REMOVED lines=36> */
.L_x_80:
[----:B------:R-:W-:Y:S05]  /*1860*/  BSYNC.RECONVERGENT B0 ;  /* 0x0000000000007941 */ /* 0x000fea0003800200 */
.L_x_79:
[----:B------:R-:W-:Y:S01]  /*1870*/  BAR.SYNC.DEFER_BLOCKING 0x0 ;  /* 0x0000000000007b1d */ /* 0x000fe20000010000 */
[----:B------:R-:W-:-:S05]  /*1880*/  IMAD R15, R0, 0x2f40, R15 ;  /* 0x00002f40000f7824 */ /* 0x000fca00078e020f */
[----:B------:R-:W3:Y:S02]  /*1890*/  LDCU.128 UR4, c[0x3][0x700] ;  /* 0x00c0e000ff0477ac */ /* 0x000ee40008000c00 */
[----:B------:R-:W4:Y:S01]  /*18a0*/  LDC.64 R174, c[0x0][0x390] ;  /* 0x0000e400ffae7b82 */ /* 0x000f220000000a00 */
[----:B------:R-:W3:Y:S01]  /*18b0*/  LDCU.128 UR16, c[0x3][0x8d0] ;  /* 0x00c11a00ff1077ac */ /* 0x000ee20008000c00 */
[----:B------:R-:W3:Y:S01]  /*18c0*/  LDCU.128 UR20, c[0x3][0x740] ;  /* 0x00c0e800ff1477ac */ /* 0x000ee20008000c00 */
[----:B------:R-:W4:Y:S01]  /*18d0*/  LDCU.128 UR40, c[0x3][0x900] ;  /* 0x00c12000ff2877ac */ /* 0x000f220008000c00 */
[----:B------:R-:W4:Y:S01]  /*18e0*/  LDCU.128 UR24, c[0x3][0x790] ;  /* 0x00c0f200ff1877ac */ /* 0x000f220008000c00 */
[----:B-12--5:R-:W-:Y:S01]  /*18f0*/  LDS.64 R24, [R4+0x50] ;  /* 0x0000500004187984 */ /* 0x026fe20000000a00 */
[----:B------:R-:W1:Y:S03]  /*1900*/  LDCU.128 UR28, c[0x3][0x7c0] ;  /* 0x00c0f800ff1c77ac */ /* 0x000e660008000c00 */
[----:B0-----:R-:W0:Y:S01]  /*1910*/  LDS.128 R20, [R4] ;  /* 0x0000000004147984 */ /* 0x001e220000000c00 */
[----:B---3--:R-:W-:Y:S01]  /*1920*/  UMOV UR60, UR16 ;  /* 0x00000010003c7c82 */ /* 0x008fe20008000000 */
[----:B------:R-:W-:-:S02]  /*1930*/  UMOV UR61, UR17 ;  /* 0x00000011003d7c82 */ /* 0x000fc40008000000 */
[----:B------:R-:W2:Y:S01]  /*1940*/  LDS.128 R16, [R4+0x40] ;  /* 0x0000400004107984 */ /* 0x000ea20000000c00 */
[----:B------:R-:W-:Y:S01]  /*1950*/  UMOV UR52, UR18 ;  /* 0x0000001200347c82 */ /* 0x000fe20008000000 */
[----:B------:R-:W-:Y:S01]  /*1960*/  UMOV UR53, UR19 ;  /* 0x0000001300357c82 */ /* 0x000fe20008000000 */
[----:B------:R-:W-:Y:S01]  /*1970*/  UMOV UR50, UR22 ;  /* 0x0000001600327c82 */ /* 0x000fe20008000000 */
[----:B------:R-:W-:Y:S01]  /*1980*/  UMOV UR51, UR23 ;  /* 0x0000001700337c82 */ /* 0x000fe20008000000 */
[----:B------:R-:W-:Y:S01]  /*1990*/  UMOV UR48, UR20 ;  /* 0x0000001400307c82 */ /* 0x000fe20008000000 */
[----:B------:R-:W-:Y:S01]  /*19a0*/  UMOV UR49, UR21 ;  /* 0x0000001500317c82 */ /* 0x000fe20008000000 */
[----:B------:R-:W3:Y:S01]  /*19b0*/  LDCU.128 UR16, c[0x3][0x730] ;  /* 0x00c0e600ff1077ac */ /* 0x000ee20008000c00 */
[----:B------:R-:W-:Y:S01]  /*19c0*/  MOV.SPILL R66, UR5 ;  /* 0x0000000500427c02 */ /* 0x000fe20009000f00 */
[----:B------:R-:W1:Y:S01]  /*19d0*/  LDS.128 R28, [R4+0x10] ;  /* 0x00001000041c7984 */ /* 0x000e620000000c00 */
[----:B------:R-:W-:Y:S01]  /*19e0*/  MOV.SPILL R67, UR4 ;  /* 0x0000000400437c02 */ /* 0x000fe20009000f00 */
[----:B------:R-:W1:Y:S01]  /*19f0*/  LDCU.128 UR20, c[0x3][0x760] ;  /* 0x00c0ec00ff1477ac */ /* 0x000e620008000c00 */
[----:B----4-:R-:W-:Y:S01]  /*1a00*/  IMAD.WIDE R174, R15, 0x8, R174 ;  /* 0x000000080fae7825 */ /* 0x010fe200078e02ae */
[----:B------:R-:W-:Y:S01]  /*1a10*/  CS2R R14, SRZ ;  /* 0x00000000000e7805 */ /* 0x000fe2000001ff00 */
[----:B------:R-:W4:Y:S01]  /*1a20*/  LDCU.128 UR56, c[0x3][0x7f0] ;  /* 0x00c0fe00ff3877ac */ /* 0x000f220008000c00 */
[----:B------:R-:W-:Y:S01]  /*1a30*/  UMOV UR62, UR40 ;  /* 0x00000028003e7c82 */ /* 0x000fe20008000000 */
[----:B------:R-:W-:Y:S01]  /*1a40*/  UMOV UR63, UR41 ;  /* 0x00000029003f7c82 */ /* 0x000fe20008000000 */
[----:B------:R-:W-:Y:S01]  /*1a50*/  UMOV UR54, UR42 ;  /* 0x0000002a00367c82 */ /* 0x000fe20008000000 */
[----:B------:R-:W-:Y:S01]  /*1a60*/  UMOV UR55, UR43 ;  /* 0x0000002b00377c82 */ /* 0x000fe20008000000 */
[----:B------:R-:W4:Y:S01]  /*1a70*/  LDCU.128 UR12, c[0x3][0x8c0] ;  /* 0x00c11800ff0c77ac */ /* 0x000f220008000c00 */
[----:B------:R-:W4:Y:S01]  /*1a80*/  LDCU.128 UR32, c[0x3][0x8f0] ;  /* 0x00c11e00ff2077ac */ /* 0x000f220008000c00 */
[----:B------:R-:W4:Y:S01]  /*1a90*/  LDCU.128 UR40, c[0x3][0x920] ;  /* 0x00c12400ff2877ac */ /* 0x000f220008000c00 */
[----:B------:R-:W4:Y:S01]  /*1aa0*/  LDCU.128 UR44, c[0x3][0x950] ;  /* 0x00c12a00ff2c77ac */ /* 0x000f220008000c00 */
[----:B0-----:R-:W-:-:S02]  /*1ab0*/  DADD R26, R20, R24 ;  /* 0x00000000141a7229 */ /* 0x001fc40000000018 */
[----:B------:R-:W-:Y:S01]  /*1ac0*/  DADD R34, R20, -R24 ;  /* 0x0000000014227229 */ /* 0x000fe20000000818 */
[----:B------:R-:W0:Y:S01]  /*1ad0*/  LDCU UR36, c[0x0][0x380] ;  /* 0x00007000ff2477ac */ /* 0x000e220008000800 */
[C-C-:B--2---:R-:W-:Y:S01]  /*1ae0*/  DADD R36, R18.reuse, R22.reuse ;  /* 0x0000000012247229 */ /* 0x144fe20000000016 */
[----:B---3--:R-:W-:Y:S01]  /*1af0*/  MOV.SPILL R68, UR17 ;  /* 0x0000001100447c02 */ /* 0x008fe20009000f00 */
[----:B------:R-:W-:Y:S01]  /*1b00*/  DADD R18, -R18, R22 ;  /* 0x0000000012127229 */ /* 0x000fe20000000116 */
[----:B------:R-:W-:Y:S01]  /*1b10*/  MOV.SPILL R69, UR16 ;  /* 0x0000001000457c02 */ /* 0x000fe20009000f00 */
[C---:B------:R-:W-:Y:S01]  /*1b20*/  DFMA R20, R26.reuse, UR4, RZ ;  /* 0x000000041a147c2b */ /* 0x040fe200080000ff */
[----:B------:R-:W-:Y:S01]  /*1b30*/  UMOV UR4, UR60 ;  /* 0x0000003c00047c82 */ /* 0x000fe20008000000 */
[----:B------:R-:W-:Y:S01]  /*1b40*/  UMOV UR5, UR61 ;  /* 0x0000003d00057c82 */ /* 0x000fe20008000000 */
[----:B------:R-:W-:Y:S01]  /*1b50*/  MOV.SPILL R65, UR4 ;  /* 0x0000000400417c02 */ /* 0x000fe20009000f00 */
[----:B------:R-:W-:Y:S01]  /*1b60*/  UMOV UR4, UR52 ;  /* 0x0000003400047c82 */ /* 0x000fe20008000000 */
[----:B------:R-:W-:Y:S01]  /*1b70*/  MOV.SPILL R64, UR5 ;  /* 0x0000000500407c02 */ /* 0x000fe20009000f00 */
[----:B------:R-:W-:Y:S01]  /*1b80*/  DFMA R22, R26, UR16, RZ ;  /* 0x000000101a167c2b */ /* 0x000fe200080000ff */
[----:B------:R-:W-:Y:S01]  /*1b90*/  CS2R R24, SRZ ;  /* 0x0000000000187805 */ /* 0x000fe2000001ff00 */
[----:B------:R-:W-:Y:S01]  /*1ba0*/  DFMA R38, R36, UR6, R20 ;  /* 0x0000000624267c2b */ /* 0x000fe20008000014 */
[----:B------:R-:W-:Y:S01]  /*1bb0*/  UMOV UR6, UR62 ;  /* 0x0000003e00067c82 */ /* 0x000fe20008000000 */
[----:B------:R-:W-:Y:S01]  /*1bc0*/  UMOV UR7, UR63 ;  /* 0x0000003f00077c82 */ /* 0x000fe20008000000 */
[----:B------:R-:W-:Y:S01]  /*1bd0*/  MOV.SPILL R63, UR6 ;  /* 0x00000006003f7c02 */ /* 0x000fe20009000f00 */
[----:B------:R-:W-:Y:S01]  /*1be0*/  UMOV UR6, UR54 ;  /* 0x0000003600067c82 */ /* 0x000fe20008000000 */
[----:B------:R-:W-:Y:S01]  /*1bf0*/  MOV.SPILL R62, UR7 ;  /* 0x00000007003e7c02 */ /* 0x000fe20009000f00 */
[----:B------:R-:W-:Y:S01]  /*1c00*/  UMOV UR7, UR55 ;  /* 0x0000003700077c82 */ /* 0x000fe20008000000 */
[----:B------:R-:W-:Y:S01]  /*1c10*/  UMOV UR5, UR53 ;  /* 0x0000003500057c82 */ /* 0x000fe20008000000 */
[----:B------:R-:W-:Y:S01]  /*1c20*/  MOV.SPILL R8, UR7 ;  /* 0x0000000700087c02 */ /* 0x000fe20009000f00 */
[----:B------:R-:W-:Y:S01]  /*1c30*/  UMOV UR7, UR51 ;  /* 0x0000003300077c82 */ /* 0x000fe20008000000 */
[----:B------:R-:W-:Y:S01]  /*1c40*/  MOV.SPILL R10, UR6 ;  /* 0x00000006000a7c02 */ /* 0x000fe20009000f00 */
[----:B------:R-:W-:Y:S01]  /*1c50*/  UMOV UR6, UR50 ;  /* 0x0000003200067c82 */ /* 0x000fe20008000000 */
[----:B------:R-:W-:Y:S01]  /*1c60*/  MOV.SPILL R60, UR5 ;  /* 0x00000005003c7c02 */ /* 0x000fe20009000f00 */
[----:B------:R-:W-:Y:S01]  /*1c70*/  UMOV UR5, UR49 ;  /* 0x0000003100057c82 */ /* 0x000fe20008000000 */
[----:B------:R-:W-:Y:S01]  /*1c80*/  MOV.SPILL R61, UR4 ;  /* 0x00000004003d7c02 */ /* 0x000fe20009000f00 */
[----:B------:R-:W-:Y:S01]  /*1c90*/  UMOV UR4, UR48 ;  /* 0x0000003000047c82 */ /* 0x000fe20008000000 */
[----:B------:R-:W2:Y:S01]  /*1ca0*/  LDCU.128 UR48, c[0x3][0x980] ;  /* 0x00c13000ff3077ac */ /* 0x000ea20008000c00 */
[C---:B-1----:R-:W-:Y:S01]  /*1cb0*/  DFMA R32, R26.reuse, UR20, RZ ;  /* 0x000000141a207c2b */ /* 0x042fe200080000ff */
[----:B0-----:R-:W-:Y:S01]  /*1cc0*/  ISETP.GE.AND P2, PT, R0, UR36, PT ;  /* 0x0000002400007c0c */ /* 0x001fe2000bf46270 */
[C---:B------:R-:W-:Y:S01]  /*1cd0*/  DFMA R40, R26.reuse, UR24, RZ ;  /* 0x000000181a287c2b */ /* 0x040fe200080000ff */
[----:B------:R-:W0:Y:S01]  /*1ce0*/  LDCU.128 UR52, c[0x3][0x9b0] ;  /* 0x00c13600ff3477ac */ /* 0x000e220008000c00 */
[----:B------:R-:W-:-:S02]  /*1cf0*/  DFMA R44, R26, UR28, RZ ;  /* 0x0000001c1a2c7c2b */ /* 0x000fc400080000ff */
[----:B----4-:R-:W-:Y:S01]  /*1d00*/  DFMA R26, R26, UR56, RZ ;  /* 0x000000381a1a7c2b */ /* 0x010fe200080000ff */
[----:B------:R-:W-:Y:S01]  /*1d10*/  CS2R R228, SRZ ;  /* 0x0000000000e47805 */ /* 0x000fe2000001ff00 */
[C---:B------:R-:W-:Y:S01]  /*1d20*/  DFMA R42, R36.reuse, UR18, R22 ;  /* 0x00000012242a7c2b */ /* 0x040fe20008000016 */
[----:B------:R-:W1:Y:S01]  /*1d30*/  LDCU.128 UR16, c[0x3][0x990] ;  /* 0x00c13200ff1077ac */ /* 0x000e620008000c00 */
[C---:B------:R-:W-:Y:S01]  /*1d40*/  DFMA R46, R36.reuse, UR22, R32 ;  /* 0x00000016242e7c2b */ /* 0x040fe20008000020 */
[----:B------:R-:W-:Y:S01]  /*1d50*/  CS2R R226, SRZ ;  /* 0x0000000000e27805 */ /* 0x000fe2000001ff00 */
[C---:B------:R-:W-:Y:S01]  /*1d60*/  DFMA R50, R36.reuse, UR26, R40 ;  /* 0x0000001a24327c2b */ /* 0x040fe20008000028 */
[----:B------:R-:W3:Y:S01]  /*1d70*/  LDCU.128 UR60, c[0x3][0x7a0] ;  /* 0x00c0f400ff3c77ac */ /* 0x000ee20008000c00 */
[C---:B------:R-:W-:Y:S01]  /*1d80*/  DFMA R54, R36.reuse, UR30, R44 ;  /* 0x0000001e24367c2b */ /* 0x040fe2000800002c */
[----:B------:R-:W4:Y:S01]  /*1d90*/  @!P2 LDG.E.64.CONSTANT R14, desc[UR76][R174.64+0x3600] ;  /* 0x0036004cae0ea981 */ /* 0x000f22000c1e9b00 */
[----:B------:R-:W-:Y:S01]  /*1da0*/  DFMA R56, R36, UR58, R26 ;  /* 0x0000003a24387c2b */ /* 0x000fe2000800001a */
[----:B------:R-:W3:Y:S01]  /*1db0*/  LDCU.128 UR68, c[0x3][0x7d0] ;  /* 0x00c0fa00ff4477ac */ /* 0x000ee20008000c00 */
[C---:B------:R-:W-:Y:S01]  /*1dc0*/  DFMA R36, R34.reuse, UR12, RZ ;  /* 0x0000000c22247c2b */ /* 0x040fe200080000ff */
[----:B------:R-:W4:Y:S01]  /*1dd0*/  @!P2 LDG.E.64.CONSTANT R24, desc[UR76][R174.64+0xa200] ;  /* 0x00a2004cae18a981 */ /* 0x000f22000c1e9b00 */
[C---:B------:R-:W-:Y:S01]  /*1de0*/  DFMA R40, R34.reuse, UR32, RZ ;  /* 0x0000002022287c2b */ /* 0x040fe200080000ff */
[----:B------:R-:W3:Y:S01]  /*1df0*/  LDCU.128 UR8, c[0x3][0x710] ;  /* 0x00c0e200ff0877ac */ /* 0x000ee20008000c00 */
[----:B------:R-:W-:-:S02]  /*1e00*/  DFMA R44, R34, UR40, RZ ;  /* 0x00000028222c7c2b */ /* 0x000fc400080000ff */
[C---:B------:R-:W-:Y:S01]  /*1e10*/  DFMA R48, R34.reuse, UR44, RZ ;  /* 0x0000002c22307c2b */ /* 0x040fe200080000ff */
[----:B------:R-:W3:Y:S01]  /*1e20*/  LDCU.128 UR72, c[0x3][0x800] ;  /* 0x00c10000ff4877ac */ /* 0x000ee20008000c00 */
[C---:B--2---:R-:W-:Y:S01]  /*1e30*/  DFMA R52, R34.reuse, UR48, RZ ;  /* 0x0000003022347c2b */ /* 0x044fe200080000ff */
[----:B------:R-:W-:Y:S01]  /*1e40*/  CS2R R32, SRZ ;  /* 0x0000000000207805 */ /* 0x000fe2000001ff00 */
[----:B0-----:R-:W-:Y:S01]  /*1e50*/  DFMA R34, R34, UR52, RZ ;  /* 0x0000003422227c2b */ /* 0x001fe200080000ff */
[----:B------:R-:W2:Y:S01]  /*1e60*/  @!P2 LDG.E.64.CONSTANT R228, desc[UR76][R174.64+0x6c00] ;  /* 0x006c004caee4a981 */ /* 0x000ea2000c1e9b00 */
[----:B------:R-:W-:Y:S01]  /*1e70*/  DFMA R44, R18, UR42, R44 ;  /* 0x0000002a122c7c2b */ /* 0x000fe2000800002c */
[----:B------:R-:W0:Y:S01]  /*1e80*/  LDCU.128 UR36, c[0x3][0x770] ;  /* 0x00c0ee00ff2477ac */ /* 0x000e220008000c00 */
[----:B------:R-:W-:Y:S01]  /*1e90*/  DADD R26, R28, R16 ;  /* 0x000000001c1a7229 */ /* 0x000fe20000000010 */
[----:B------:R-:W2:Y:S01]  /*1ea0*/  @!P2 LDG.E.64.CONSTANT R32, desc[UR76][R174.64] ;  /* 0x0000004cae20a981 */ /* 0x000ea2000c1e9b00 */
[----:B------:R-:W0:Y:S02]  /*1eb0*/  LDCU.128 UR56, c[0x3][0x930] ;  /* 0x00c12600ff3877ac */ /* 0x000e240008000c00 */
[C---:B------:R-:W-:Y:S01]  /*1ec0*/  DFMA R58, R18.reuse, UR54, R34 ;  /* 0x00000036123a7c2b */ /* 0x040fe20008000022 */
[----:B------:R-:W2:Y:S01]  /*1ed0*/  @!P2 LDG.E.64.CONSTANT R226, desc[UR76][R174.64+0xd800] ;  /* 0x00d8004caee2a981 */ /* 0x000ea2000c1e9b00 */
[----:B------:R-:W3:Y:S03]  /*1ee0*/  LDCU.128 UR52, c[0x3][0x9c0] ;  /* 0x00c13800ff3477ac */ /* 0x000ee60008000c00 */
[----:B------:R-:W0:Y:S01]  /*1ef0*/  LDS.128 R20, [R4+0x30] ;  /* 0x0000300004147984 */ /* 0x000e220000000c00 */
[----:B-1----:R-:W-:Y:S01]  /*1f00*/  UMOV UR42, UR18 ;  /* 0x00000012002a7c82 */ /* 0x002fe20008000000 */
[----:B------:R-:W-:Y:S01]  /*1f10*/  UMOV UR43, UR19 ;  /* 0x00000013002b7c82 */ /* 0x000fe20008000000 */
[----:B------:R-:W-:Y:S01]  /*1f20*/  UMOV UR18, UR16 ;  /* 0x0000001000127c82 */ /* 0x000fe20008000000 */
[----:B------:R-:W-:Y:S01]  /*1f30*/  UMOV UR19, UR17 ;  /* 0x0000001100137c82 */ /* 0x000fe20008000000 */
[----:B------:R-:W1:Y:S01]  /*1f40*/  LDCU.128 UR64, c[0x3][0x960] ;  /* 0x00c12c00ff4077ac */ /* 0x000e620008000c00 */
[----:B---3--:R-:W-:Y:S01]  /*1f50*/  UMOV UR30, UR54 ;  /* 0x00000036001e7c82 */ /* 0x008fe20008000000 */
[----:B------:R-:W-:Y:S01]  /*1f60*/  UMOV UR31, UR55 ;  /* 0x00000037001f7c82 */ /* 0x000fe20008000000 */
[----:B------:R-:W-:Y:S01]  /*1f70*/  UMOV UR16, UR52 ;  /* 0x0000003400107c82 */ /* 0x000fe20008000000 */
[----:B------:R-:W-:Y:S01]  /*1f80*/  UMOV UR17, UR53 ;  /* 0x0000003500117c82 */ /* 0x000fe20008000000 */
[----:B------:R-:W3:Y:S01]  /*1f90*/  LDCU.128 UR52, c[0x3][0x720] ;  /* 0x00c0e400ff3477ac */ /* 0x000ee20008000c00 */
[----:B------:R-:W-:-:S02]  /*1fa0*/  DFMA R52, R18, UR50, R52 ;  /* 0x0000003212347c2b */ /* 0x000fc40008000034 */
[----:B------:R-:W-:Y:S01]  /*1fb0*/  DFMA R42, R26, UR4, R42 ;  /* 0x000000041a2a7c2b */ /* 0x000fe2000800002a */
[----:B---3--:R-:W-:Y:S01]  /*1fc0*/  UMOV UR50, UR52 ;  /* 0x0000003400327c82 */ /* 0x008fe20008000000 */
[----:B------:R-:W-:Y:S01]  /*1fd0*/  UMOV UR51, UR53 ;  /* 0x0000003500337c82 */ /* 0x000fe20008000000 */
[----:B------:R-:W-:Y:S01]  /*1fe0*/  UMOV UR52, UR6 ;  /* 0x0000000600347c82 */ /* 0x000fe20008000000 */
[----:B------:R-:W-:Y:S01]  /*1ff0*/  UMOV UR53, UR7 ;  /* 0x0000000700357c82 */ /* 0x000fe20008000000 */
[----:B------:R-:W3:Y:S01]  /*2000*/  LDCU.128 UR4, c[0x3][0x8e0] ;  /* 0x00c11c00ff0477ac */ /* 0x000ee20008000c00 */
[C---:B------:R-:W-:Y:S02]  /*2010*/  DFMA R36, R18.reuse, UR14, R36 ;  /* 0x0000000e12247c2b */ /* 0x040fe40008000024 */
[----:B------:R-:W-:Y:S02]  /*2020*/  DFMA R40, R18, UR34, R40 ;  /* 0x0000002212287c2b */ /* 0x000fe40008000028 */
[----:B------:R-:W-:Y:S01]  /*2030*/  DFMA R50, R26, UR60, R50 ;  /* 0x0000003c1a327c2b */ /* 0x000fe20008000032 */
[----:B---3--:R-:W-:Y:S01]  /*2040*/  UMOV UR34, UR4 ;  /* 0x0000000400227c82 */ /* 0x008fe20008000000 */
[----:B------:R-:W-:Y:S01]  /*2050*/  UMOV UR35, UR5 ;  /* 0x0000000500237c82 */ /* 0x000fe20008000000 */
[----:B------:R-:W-:Y:S01]  /*2060*/  UMOV UR14, UR6 ;  /* 0x00000006000e7c82 */ /* 0x000fe20008000000 */
[----:B------:R-:W-:Y:S01]  /*2070*/  UMOV UR15, UR7 ;  /* 0x00000007000f7c82 */ /* 0x000fe20008000000 */
[----:B------:R-:W-:-:S02]  /*2080*/  R2UR.FILL UR7, R8 ;  /* 0x00000000080772ca */ /* 0x000fc400004e0000 */
[----:B------:R-:W-:Y:S02]  /*2090*/  R2UR.FILL UR6, R10 ;  /* 0x000000000a0672ca */ /* 0x000fe400004e0000 */
[----:B------:R-:W-:Y:S02]  /*20a0*/  R2UR.FILL UR5, R60 ;  /* 0x000000003c0572ca */ /* 0x000fe400004e0000 */
[----:B------:R-:W-:Y:S01]  /*20b0*/  R2UR.FILL UR4, R61 ;  /* 0x000000003d0472ca */ /* 0x000fe200004e0000 */
[----:B------:R-:W-:-:S06]  /*20c0*/  DFMA R54, R26, UR68, R54 ;  /* 0x000000441a367c2b */ /* 0x000fcc0008000036 */
[----:B------:R-:W-:Y:S02]  /*20d0*/  UMOV UR69, UR7 ;  /* 0x0000000700457c82 */ /* 0x000fe40008000000 */
[----:B------:R-:W-:Y:S02]  /*20e0*/  UMOV UR68, UR6 ;  /* 0x0000000600447c82 */ /* 0x000fe40008000000 */
[----:B------:R-:W-:Y:S02]  /*20f0*/  UMOV UR61, UR5 ;  /* 0x00000005003d7c82 */ /* 0x000fe40008000000 */
[----:B------:R-:W-:Y:S01]  /*2100*/  UMOV UR60, UR4 ;  /* 0x00000004003c7c82 */ /* 0x000fe20008000000 */
[----:B------:R-:W3:Y:S01]  /*2110*/  LDCU.128 UR4, c[0x3][0x750] ;  /* 0x00c0ea00ff0477ac */ /* 0x000ee20008000c00 */
[----:B------:R-:W-:Y:S02]  /*2120*/  DFMA R48, R18, UR46, R48 ;  /* 0x0000002e12307c2b */ /* 0x000fe40008000030 */
[----:B------:R-:W-:Y:S01]  /*2130*/  DADD R28, R28, -R16 ;  /* 0x000000001c1c7229 */ /* 0x000fe20000000810 */
[----:B------:R-:W1:Y:S01]  /*2140*/  LDS.128 R16, [R4+0x20] ;  /* 0x0000200004107984 */ /* 0x000e620000000c00 */
        /* <DEDUP_REMOVED lines=9> */
[C---:B0-----:R-:W-:Y:S02]  /*21e0*/  DFMA R46, R26.reuse, UR36, R46 ;  /* 0x000000241a2e7c2b */ /* 0x041fe4000800002e */
[----:B------:R-:W-:Y:S02]  /*21f0*/  DFMA R56, R26, UR72, R56 ;  /* 0x000000481a387c2b */ /* 0x000fe40008000038 */
[----:B------:R-:W-:Y:S02]  /*2200*/  DADD R26, R22, R30 ;  /* 0x00000000161a7229 */ /* 0x000fe4000000001e */
[----:B------:R-:W-:-:S02]  /*2210*/  DFMA R44, R28, UR56, R44 ;  /* 0x000000381c2c7c2b */ /* 0x000fc4000800002c */
[C---:B------:R-:W-:Y:S02]  /*2220*/  DFMA R34, R28.reuse, UR6, R40 ;  /* 0x000000061c227c2b */ /* 0x040fe40008000028 */
[C---:B-1----:R-:W-:Y:S02]  /*2230*/  DFMA R48, R28.reuse, UR64, R48 ;  /* 0x000000401c307c2b */ /* 0x042fe40008000030 */
[C---:B------:R-:W-:Y:S02]  /*2240*/  DFMA R36, R28.reuse, UR4, R36 ;  /* 0x000000041c247c2b */ /* 0x040fe40008000024 */
[----:B------:R-:W-:Y:S02]  /*2250*/  DFMA R52, R28, UR18, R52 ;  /* 0x000000121c347c2b */ /* 0x000fe40008000034 */
[----:B------:R-:W-:Y:S01]  /*2260*/  DADD R22, -R22, R30 ;  /* 0x0000000016167229 */ /* 0x000fe2000000011e */
[----:B------:R-:W-:Y:S01]  /*2270*/  UMOV UR64, UR42 ;  /* 0x0000002a00407c82 */ /* 0x000fe20008000000 */
[----:B------:R-:W-:Y:S01]  /*2280*/  UMOV UR65, UR43 ;  /* 0x0000002b00417c82 */ /* 0x000fe20008000000 */
[----:B------:R-:W-:Y:S01]  /*2290*/  DFMA R58, R28, UR16, R58 ;  /* 0x000000101c3a7c2b */ /* 0x000fe2000800003a */
[----:B------:R-:W0:Y:S01]  /*22a0*/  LDCU.128 UR4, c[0x3][0x910] ;  /* 0x00c12200ff0477ac */ /* 0x000e220008000c00 */
[----:B------:R-:W-:-:S02]  /*22b0*/  DFMA R38, R26, UR10, R38 ;  /* 0x0000000a1a267c2b */ /* 0x000fc40008000026 */
[C---:B------:R-:W-:Y:S01]  /*22c0*/  DFMA R42, R26.reuse, UR52, R42 ;  /* 0x000000341a2a7c2b */ /* 0x040fe2000800002a */
[----:B------:R-:W1:Y:S01]  /*22d0*/  LDCU.128 UR16, c[0x3][0x780] ;  /* 0x00c0f000ff1077ac */ /* 0x000e620008000c00 */
[C---:B------:R-:W-:Y:S02]  /*22e0*/  DFMA R46, R26.reuse, UR38, R46 ;  /* 0x000000261a2e7c2b */ /* 0x040fe4000800002e */
[C---:B------:R-:W-:Y:S01]  /*22f0*/  DFMA R50, R26.reuse, UR62, R50 ;  /* 0x0000003e1a327c2b */ /* 0x040fe20008000032 */
[----:B------:R-:W-:Y:S01]  /*2300*/  UMOV UR26, UR54 ;  /* 0x00000036001a7c82 */ /* 0x000fe20008000000 */
[----:B------:R-:W-:Y:S01]  /*2310*/  UMOV UR27, UR55 ;  /* 0x00000037001b7c82 */ /* 0x000fe20008000000 */
[----:B------:R-:W-:Y:S01]  /*2320*/  DFMA R54, R26, UR70, R54 ;  /* 0x000000461a367c2b */ /* 0x000fe20008000036 */
[----:B------:R-:W3:Y:S01]  /*2330*/  LDCU.128 UR8, c[0x3][0x940] ;  /* 0x00c12800ff0877ac */ /* 0x000ee20008000c00 */
[C---:B------:R-:W-:Y:S02]  /*2340*/  DFMA R36, R22.reuse, UR60, R36 ;  /* 0x0000003c16247c2b */ /* 0x040fe40008000024 */
[C---:B------:R-:W-:Y:S01]  /*2350*/  DFMA R34, R22.reuse, UR68, R34 ;  /* 0x0000004416227c2b */ /* 0x040fe20008000022 */
[----:B------:R-:W3:Y:S01]  /*2360*/  LDCU.128 UR36, c[0x3][0x7b0] ;  /* 0x00c0f600ff2477ac */ /* 0x000ee20008000c00 */
[----:B------:R-:W-:-:S02]  /*2370*/  DFMA R44, R22, UR58, R44 ;  /* 0x0000003a162c7c2b */ /* 0x000fc4000800002c */
[C---:B------:R-:W-:Y:S01]  /*2380*/  DFMA R48, R22.reuse, UR66, R48 ;  /* 0x0000004216307c2b */ /* 0x040fe20008000030 */
[----:B------:R-:W3:Y:S01]  /*2390*/  LDCU.128 UR52, c[0x3][0x970] ;  /* 0x00c12e00ff3477ac */ /* 0x000ee20008000c00 */
[----:B------:R-:W-:Y:S01]  /*23a0*/  DFMA R52, R22, UR64, R52 ;  /* 0x0000004016347c2b */ /* 0x000fe20008000034 */
[----:B------:R-:W3:Y:S01]  /*23b0*/  LDCU.128 UR60, c[0x3][0x7e0] ;  /* 0x00c0fc00ff3c77ac */ /* 0x000ee20008000c00 */
[----:B------:R-:W3:Y:S01]  /*23c0*/  LDCU.128 UR68, c[0x3][0x810] ;  /* 0x00c10200ff4477ac */ /* 0x000ee20008000c00 */
[----:B------:R-:W3:Y:S01]  /*23d0*/  LDCU.128 UR56, c[0x3][0x9a0] ;  /* 0x00c13400ff3877ac */ /* 0x000ee20008000c00 */
[----:B------:R-:W3:Y:S01]  /*23e0*/  LDCU.128 UR64, c[0x3][0x9d0] ;  /* 0x00c13a00ff4077ac */ /* 0x000ee20008000c00 */
[----:B------:R-:W-:Y:S02]  /*23f0*/  DFMA R56, R26, UR74, R56 ;  /* 0x0000004a1a387c2b */ /* 0x000fe40008000038 */
[C-C-:B------:R-:W-:Y:S01]  /*2400*/  DADD R26, R16.reuse, R20.reuse ;  /* 0x00000000101a7229 */ /* 0x140fe20000000014 */
[----:B------:R-:W-:Y:S01]  /*2410*/  UMOV UR72, UR30 ;  /* 0x0000001e00487c82 */ /* 0x000fe20008000000 */
[----:B------:R-:W-:Y:S01]  /*2420*/  UMOV UR73, UR31 ;  /* 0x0000001f00497c82 */ /* 0x000fe20008000000 */
[----:B------:R-:W-:Y:S01]  /*2430*/  DADD R16, R16, -R20 ;  /* 0x0000000010107229 */ /* 0x000fe20000000814 */
[----:B------:R-:W-:Y:S01]  /*2440*/  CS2R R40, SRZ ;  /* 0x0000000000287805 */ /* 0x000fe2000001ff00 */
[----:B------:R-:W-:Y:S01]  /*2450*/  DFMA R58, R22, UR72, R58 ;  /* 0x00000048163a7c2b */ /* 0x000fe2000800003a */
[----:B0-----:R-:W-:Y:S01]  /*2460*/  UMOV UR30, UR4 ;  /* 0x00000004001e7c82 */ /* 0x001fe20008000000 */
[----:B------:R-:W-:Y:S01]  /*2470*/  DADD R20, R18, R18 ;  /* 0x0000000012147229 */ /* 0x000fe20000000012 */
[----:B------:R-:W-:Y:S01]  /*2480*/  UMOV UR31, UR5 ;  /* 0x00000005001f7c82 */ /* 0x000fe20008000000 */
[----:B-1----:R-:W-:Y:S01]  /*2490*/  UMOV UR42, UR16 ;  /* 0x00000010002a7c82 */ /* 0x002fe20008000000 */
[----:B------:R-:W-:Y:S01]  /*24a0*/  UMOV UR43, UR17 ;  /* 0x00000011002b7c82 */ /* 0x000fe20008000000 */
[----:B------:R-:W2:Y:S01]  /*24b0*/  @!P2 LDG.E.64.CONSTANT R40, desc[UR76][R174.64+0x14400] ;  /* 0x0144004cae28a981 */ /* 0x000ea2000c1e9b00 */
[C---:B------:R-:W-:Y:S01]  /*24c0*/  DFMA R38, R26.reuse, UR50, R38 ;  /* 0x000000321a267c2b */ /* 0x040fe20008000026 */
[----:B------:R-:W-:Y:S01]  /*24d0*/  IMAD R12, R13, -0x420, R12 ;  /* 0xfffffbe00d0c7824 */ /* 0x000fe200078e020c */
[C---:B------:R-:W-:Y:S01]  /*24e0*/  DFMA R42, R26.reuse, UR46, R42 ;  /* 0x0000002e1a2a7c2b */ /* 0x040fe2000800002a */
[----:B------:R-:W-:Y:S01]  /*24f0*/  IMAD R11, R148, 0x8, R11 ;  /* 0x00000008940b7824 */ /* 0x000fe200078e020b */
[C---:B------:R-:W-:Y:S01]  /*2500*/  DFMA R46, R26.reuse, UR42, R46 ;  /* 0x0000002a1a2e7c2b */ /* 0x040fe2000800002e */
[----:B------:R-:W-:Y:S01]  /*2510*/  LEA R10, R6, R9, 0x18 ;  /* 0x00000009060a7211 */ /* 0x000fe200078ec0ff */
[C---:B---3--:R-:W-:Y:S01]  /*2520*/  DFMA R50, R26.reuse, UR36, R50 ;  /* 0x000000241a327c2b */ /* 0x048fe20008000032 */
[----:B------:R-:W-:Y:S01]  /*2530*/  CS2R R214, SRZ ;  /* 0x0000000000d67805 */ /* 0x000fe2000001ff00 */
[C---:B------:R-:W-:Y:S01]  /*2540*/  DFMA R54, R26.reuse, UR60, R54 ;  /* 0x0000003c1a367c2b */ /* 0x040fe20008000036 */
[----:B------:R-:W-:Y:S01]  /*2550*/  CS2R R222, SRZ ;  /* 0x0000000000de7805 */ /* 0x000fe2000001ff00 */
[----:B------:R-:W-:Y:S01]  /*2560*/  DFMA R56, R26, UR68, R56 ;  /* 0x000000441a387c2b */ /* 0x000fe20008000038 */
[----:B------:R-:W-:Y:S01]  /*2570*/  CS2R R204, SRZ ;  /* 0x0000000000cc7805 */ /* 0x000fe2000001ff00 */
[----:B------:R-:W-:Y:S01]  /*2580*/  DMUL R20, R20, 0.5 ;  /* 0x3fe0000014147828 */ /* 0x000fe20000000000 */
        /* <DEDUP_REMOVED lines=10> */
[----:B------:R-:W-:Y:S01]  /*2630*/  DFMA R58, R16, UR64, R58 ;  /* 0x00000040103a7c2b */ /* 0x000fe2000800003a */
[----:B------:R-:W1:Y:S01]  /*2640*/  LDCU.64 UR72, c[0x3][0x718] ;  /* 0x00c0e300ff4877ac */ /* 0x000e620008000a00 */
[----:B------:R-:W-:Y:S01]  /*2650*/  DADD R18, R18, -R18 ;  /* 0x0000000012127229 */ /* 0x000fe20000000812 */
        /* <DEDUP_REMOVED lines=13> */
[C---:B------:R-:W-:Y:S01]  /*2730*/  DFMA R36, R18.reuse, UR14, R36 ;  /* 0x0000000e12247c2b */ /* 0x040fe20008000024 */
[----:B------:R-:W1:Y:S01]  /*2740*/  LDCU.64 UR68, c[0x3][0x8d0] ;  /* 0x00c11a00ff4477ac */ /* 0x000e620008000a00 */
[C---:B------:R-:W-:Y:S01]  /*2750*/  DFMA R34, R18.reuse, UR6, R34 ;  /* 0x0000000612227c2b */ /* 0x040fe20008000022 */
[----:B------:R-:W3:Y:S01]  /*2760*/  @!P2 LDG.E.64.CONSTANT R204, desc[UR76][R174.64+0x14880] ;  /* 0x0148804caecca981 */ /* 0x000ee2000c1e9b00 */
[C---:B------:R-:W-:Y:S01]  /*2770*/  DFMA R44, R18.reuse, UR10, R44 ;  /* 0x0000000a122c7c2b */ /* 0x040fe2000800002c */
[----:B------:R-:W1:Y:S01]  /*2780*/  LDCU.64 UR8, c[0x3][0x738] ;  /* 0x00c0e700ff0877ac */ /* 0x000e620008000a00 */
[C---:B------:R-:W-:Y:S01]  /*2790*/  DFMA R48, R18.reuse, UR54, R48 ;  /* 0x0000003612307c2b */ /* 0x040fe20008000030 */
[----:B------:R-:W3:Y:S01]  /*27a0*/  @!P2 LDG.E.64.CONSTANT R212, desc[UR76][R174.64+0x10e00] ;  /* 0x010e004caed4a981 */ /* 0x000ee2000c1e9b00 */
[C---:B------:R-:W-:Y:S01]  /*27b0*/  DFMA R52, R18.reuse, UR58, R52 ;  /* 0x0000003a12347c2b */ /* 0x040fe20008000034 */
[----:B------:R-:W1:Y:S01]  /*27c0*/  LDCU.64 UR60, c[0x3][0x900] ;  /* 0x00c12000ff3c77ac */ /* 0x000e620008000a00 */
[----:B------:R-:W-:Y:S01]  /*27d0*/  DFMA R58, R18, UR66, R58 ;  /* 0x00000042123a7c2b */ /* 0x000fe2000800003a */
[----:B------:R-:W3:Y:S01]  /*27e0*/  @!P2 LDG.E.64.CONSTANT R220, desc[UR76][R174.64+0x11280] ;  /* 0x0112804caedca981 */ /* 0x000ee2000c1e9b00 */
[----:B------:R-:W-:Y:S01]  /*27f0*/  DADD R16, R38, R36 ;  /* 0x0000000026107229 */ /* 0x000fe20000000024 */
[----:B------:R-:W-:Y:S01]  /*2800*/  LEA R6, R6, R9, 0x18 ;  /* 0x0000000906067211 */ /* 0x000fe200078ec0ff */
[----:B------:R-:W-:Y:S01]  /*2810*/  DADD R18, R42, R34 ;  /* 0x000000002a127229 */ /* 0x000fe20000000022 */
[----:B------:R-:W0:Y:S01]  /*2820*/  LDCU.64 UR6, c[0x0][0x388] ;  /* 0x00007100ff0677ac */ /* 0x000e220008000a00 */
[----:B------:R-:W-:Y:S01]  /*2830*/  DADD R20, R46, R44 ;  /* 0x000000002e147229 */ /* 0x000fe2000000002c */
[----:B------:R-:W3:Y:S01]  /*2840*/  @!P2 LDG.E.64.CONSTANT R216, desc[UR76][R174.64+0x3f00] ;  /* 0x003f004caed8a981 */ /* 0x000ee2000c1e9b00 */
[----:B------:R-:W-:Y:S01]  /*2850*/  DADD R22, R50, R48 ;  /* 0x0000000032167229 */ /* 0x000fe20000000030 */
[----:B------:R-:W1:Y:S01]  /*2860*/  LDCU.64 UR66, c[0x3][0x8f8] ;  /* 0x00c11f00ff4277ac */ /* 0x000e620008000a00 */
[----:B------:R-:W-:Y:S01]  /*2870*/  DADD R26, R54, R52 ;  /* 0x00000000361a7229 */ /* 0x000fe20000000034 */
[----:B------:R-:W3:Y:S01]  /*2880*/  @!P2 LDG.E.64.CONSTANT R218, desc[UR76][R174.64+0x900] ;  /* 0x0009004caedaa981 */ /* 0x000ee2000c1e9b00 */
[----:B------:R-:W-:Y:S01]  /*2890*/  DADD R28, R56, R58 ;  /* 0x00000000381c7229 */ /* 0x000fe2000000003a */
        /* <DEDUP_REMOVED lines=41> */
[----:B------:R-:W-:Y:S04]  /*2b30*/  LDS.64 R202, [R45] ;  /* 0x000000002dca7984 */ /* 0x000fe80000000a00 */
[----:B------:R-:W0:Y:S04]  /*2b40*/  LDS.128 R36, [R12] ;  /* 0x000000000c247984 */ /* 0x000e280000000c00 */
[----:B------:R-:W4:Y:S04]  /*2b50*/  LDS.64 R200, [R45+0x8] ;  /* 0x000008002dc87984 */ /* 0x000f280000000a00 */
[----:B------:R-:W-:Y:S04]  /*2b60*/  LDS.64 R198, [R45+0x10] ;  /* 0x000010002dc67984 */ /* 0x000fe80000000a00 */
[----:B------:R-:W1:Y:S04]  /*2b70*/  LDS.128 R28, [R12+0x10] ;  /* 0x000010000c1c7984 */ /* 0x000e680000000c00 */
[----:B------:R-:W-:Y:S04]  /*2b80*/  LDS.64 R20, [R11] ;  /* 0x000000000b147984 */ /* 0x000fe80000000a00 */
[----:B------:R-:W1:Y:S04]  /*2b90*/  LDS.128 R88, [R42] ;  /* 0x000000002a587984 */ /* 0x000e680000000c00 */
[----:B------:R-:W1:Y:S04]  /*2ba0*/  LDS.64 R196, [R45+0x18] ;  /* 0x000018002dc47984 */ /* 0x000e680000000a00 */
[----:B------:R-:W1:Y:S04]  /*2bb0*/  LDS.64 R22, [R11+0x60] ;  /* 0x000060000b167984 */ /* 0x000e680000000a00 */
[----:B------:R-:W-:Y:S04]  /*2bc0*/  LDS.64 R194, [R45+0x20] ;  /* 0x000020002dc27984 */ /* 0x000fe80000000a00 */
[----:B------:R-:W1:Y:S01]  /*2bd0*/  LDS.128 R16, [R12+0x20] ;  /* 0x000020000c107984 */ /* 0x000e620000000c00 */
[----:B------:R-:W-:-:S03]  /*2be0*/  IMAD R5, R148, 0x8, R12 ;  /* 0x0000000894057824 */ /* 0x000fc600078e020c */
[----:B------:R-:W-:Y:S01]  /*2bf0*/  LDS.64 R26, [R11+0xc0] ;  /* 0x0000c0000b1a7984 */ /* 0x000fe20000000a00 */
[----:B0-----:R-:W-:-:S03]  /*2c00*/  DFMA R36, R202, R36, RZ ;  /* 0x00000024ca24722b */ /* 0x001fc600000000ff */
[----:B------:R-:W0:Y:S04]  /*2c10*/  LDS.128 R84, [R42+0x10] ;  /* 0x000010002a547984 */ /* 0x000e280000000c00 */
[----:B------:R-:W0:Y:S04]  /*2c20*/  LDS.64 R192, [R45+0x28] ;  /* 0x000028002dc07984 */ /* 0x000e280000000a00 */
[----:B------:R-:W-:Y:S04]  /*2c30*/  LDS.64 R186, [R5] ;  /* 0x0000000005ba7984 */ /* 0x000fe80000000a00 */
[----:B------:R-:W0:Y:S01]  /*2c40*/  LDS.128 R128, [R10+0x3f00] ;  /* 0x003f00000a807984 */ /* 0x000e220000000c00 */
[----:B----4-:R-:W-:-:S03]  /*2c50*/  DFMA R36, R200, R38, R36 ;  /* 0x00000026c824722b */ /* 0x010fc60000000024 */
[----:B------:R-:W4:Y:S04]  /*2c60*/  LDS.64 R34, [R11+0x120] ;  /* 0x000120000b227984 */ /* 0x000f280000000a00 */
[----:B------:R-:W4:Y:S01]  /*2c70*/  LDS.64 R184, [R5+0x480] ;  /* 0x0004800005b87984 */ /* 0x000f220000000a00 */
[----:B-1----:R-:W-:-:S03]  /*2c80*/  DFMA R28, R198, R28, R36 ;  /* 0x0000001cc61c722b */ /* 0x002fc60000000024 */
[----:B------:R-:W-:Y:S04]  /*2c90*/  LDS.64 R46, [R11+0x180] ;  /* 0x000180000b2e7984 */ /* 0x000fe80000000a00 */
[----:B------:R-:W1:Y:S04]  /*2ca0*/  LDS.128 R72, [R42+0x20] ;  /* 0x000020002a487984 */ /* 0x000e680000000c00 */
[----:B------:R-:W-:Y:S04]  /*2cb0*/  LDS.64 R180, [R5+0x900] ;  /* 0x0009000005b47984 */ /* 0x000fe80000000a00 */
[----:B------:R-:W1:Y:S01]  /*2cc0*/  LDS.128 R136, [R10+0x3f10] ;  /* 0x003f10000a887984 */ /* 0x000e620000000c00 */
[----:B------:R-:W-:-:S02]  /*2cd0*/  DFMA R20, R88, R20, RZ ;  /* 0x000000145814722b */ /* 0x000fc400000000ff */
[----:B------:R-:W-:Y:S01]  /*2ce0*/  DFMA R28, R196, R30, R28 ;  /* 0x0000001ec41c722b */ /* 0x000fe2000000001c */
[----:B------:R-:W1:Y:S04]  /*2cf0*/  LDS.64 R52, [R11+0x1e0] ;  /* 0x0001e0000b347984 */ /* 0x000e680000000a00 */
[----:B------:R-:W1:Y:S01]  /*2d00*/  LDS.64 R178, [R5+0xd80] ;  /* 0x000d800005b27984 */ /* 0x000e620000000a00 */
[----:B------:R-:W-:Y:S02]  /*2d10*/  DFMA R20, R22, R90, R20 ;  /* 0x0000005a1614722b */ /* 0x000fe40000000014 */
[----:B------:R-:W-:Y:S01]  /*2d20*/  DFMA R16, R194, R16, R28 ;  /* 0x00000010c210722b */ /* 0x000fe2000000001c */
[----:B------:R-:W-:Y:S04]  /*2d30*/  LDS.64 R54, [R11+0x240] ;  /* 0x000240000b367984 */ /* 0x000fe80000000a00 */
[----:B------:R-:W2:Y:S04]  /*2d40*/  LDS.128 R68, [R42+0x30] ;  /* 0x000030002a447984 */ /* 0x000ea80000000c00 */
[----:B------:R-:W-:Y:S04]  /*2d50*/  LDS.64 R176, [R5+0x1200] ;  /* 0x0012000005b07984 */ /* 0x000fe80000000a00 */
[----:B------:R-:W2:Y:S01]  /*2d60*/  LDS.128 R124, [R10+0x3f20] ;  /* 0x003f20000a7c7984 */ /* 0x000ea20000000c00 */
[----:B0-----:R-:W-:-:S02]  /*2d70*/  DFMA R20, R84, R26, R20 ;  /* 0x0000001a5414722b */ /* 0x001fc40000000014 */
[----:B------:R-:W-:Y:S01]  /*2d80*/  DFMA R48, R192, R18, R16 ;  /* 0x00000012c030722b */ /* 0x000fe20000000010 */
[----:B------:R-:W-:Y:S01]  /*2d90*/  LDS.64 R190, [R45+0x30] ;  /* 0x000030002dbe7984 */ /* 0x000fe20000000a00 */
[----:B------:R-:W-:-:S03]  /*2da0*/  DFMA R16, R186, R128, RZ ;  /* 0x00000080ba10722b */ /* 0x000fc600000000ff */
[----:B------:R-:W0:Y:S04]  /*2db0*/  LDS.128 R36, [R12+0x30] ;  /* 0x000030000c247984 */ /* 0x000e280000000c00 */
[----:B------:R-:W0:Y:S04]  /*2dc0*/  LDS.64 R56, [R11+0x2a0] ;  /* 0x0002a0000b387984 */ /* 0x000e280000000a00 */
[----:B------:R-:W0:Y:S01]  /*2dd0*/  LDS.64 R172, [R5+0x1680] ;  /* 0x0016800005ac7984 */ /* 0x000e220000000a00 */
[----:B----4-:R-:W-:Y:S02]  /*2de0*/  DFMA R20, R34, R86, R20 ;  /* 0x000000562214722b */ /* 0x010fe40000000014 */
[----:B------:R-:W-:Y:S01]  /*2df0*/  DFMA R16, R184, R130, R16 ;  /* 0x00000082b810722b */ /* 0x000fe20000000010 */
[----:B------:R-:W4:Y:S04]  /*2e00*/  LDS.64 R188, [R45+0x38] ;  /* 0x000038002dbc7984 */ /* 0x000f280000000a00 */
[----:B------:R-:W-:Y:S04]  /*2e10*/  LDS.64 R58, [R11+0x300] ;  /* 0x000300000b3a7984 */ /* 0x000fe80000000a00 */
[----:B------:R-:W4:Y:S04]  /*2e20*/  LDS.128 R76, [R42+0x40] ;  /* 0x000040002a4c7984 */ /* 0x000f280000000c00 */
[----:B------:R-:W-:Y:S04]  /*2e30*/  LDS.64 R170, [R5+0x1b00] ;  /* 0x001b000005aa7984 */ /* 0x000fe80000000a00 */
[----:B------:R-:W4:Y:S01]  /*2e40*/  LDS.128 R100, [R10+0x3f30] ;  /* 0x003f30000a647984 */ /* 0x000f220000000c00 */
[----:B------:R-:W-:-:S02]  /*2e50*/  CS2R R26, SRZ ;  /* 0x00000000001a7805 */ /* 0x000fc4000001ff00 */
[----:B------:R-:W-:Y:S01]  /*2e60*/  CS2R R30, SRZ ;  /* 0x00000000001e7805 */ /* 0x000fe2000001ff00 */
[----:B-1----:R-:W-:Y:S01]  /*2e70*/  DFMA R46, R72, R46, R20 ;  /* 0x0000002e482e722b */ /* 0x002fe20000000014 */
[----:B------:R-:W-:Y:S01]  /*2e80*/  LDS.64 R182, [R45+0x40] ;  /* 0x000040002db67984 */ /* 0x000fe20000000a00 */
[----:B------:R-:W-:-:S03]  /*2e90*/  DFMA R16, R180, R136, R16 ;  /* 0x00000088b410722b */ /* 0x000fc60000000010 */
[----:B------:R-:W1:Y:S04]  /*2ea0*/  LDS.128 R20, [R12+0x40] ;  /* 0x000040000c147984 */ /* 0x000e680000000c00 */
[----:B------:R-:W1:Y:S04]  /*2eb0*/  LDS.64 R60, [R11+0x360] ;  /* 0x000360000b3c7984 */ /* 0x000e680000000a00 */
[----:B------:R-:W1:Y:S01]  /*2ec0*/  LDS.64 R168, [R5+0x1f80] ;  /* 0x001f800005a87984 */ /* 0x000e620000000a00 */
[----:B------:R-:W-:-:S03]  /*2ed0*/  CS2R R34, SRZ ;  /* 0x0000000000227805 */ /* 0x000fc6000001ff00 */
[----:B------:R-:W3:Y:S04]  /*2ee0*/  @!P2 LDG.E.64.CONSTANT R26, desc[UR76][R174.64+0x3a80] ;  /* 0x003a804cae1aa981 */ /* 0x000ee8000c1e9b00 */
[----:B------:R-:W3:Y:S01]  /*2ef0*/  @!P2 LDG.E.64.CONSTANT R30, desc[UR76][R174.64+0xa680] ;  /* 0x00a6804cae1ea981 */ /* 0x000ee2000c1e9b00 */
[----:B------:R-:W-:Y:S02]  /*2f00*/  DFMA R46, R52, R74, R46 ;  /* 0x0000004a342e722b */ /* 0x000fe4000000002e */
[----:B------:R-:W-:Y:S01]  /*2f10*/  DFMA R28, R178, R138, R16 ;  /* 0x0000008ab21c722b */ /* 0x000fe20000000010 */
[----:B------:R-:W1:Y:S04]  /*2f20*/  LDS.64 R64, [R45+0x48] ;  /* 0x000048002d407984 */ /* 0x000e680000000a00 */
[----:B------:R-:W-:Y:S04]  /*2f30*/  LDS.64 R52, [R11+0x3c0] ;  /* 0x0003c0000b347984 */ /* 0x000fe80000000a00 */
[----:B------:R-:W1:Y:S04]  /*2f40*/  LDS.128 R80, [R42+0x50] ;  /* 0x000050002a507984 */ /* 0x000e680000000c00 */
[----:B------:R-:W-:Y:S04]  /*2f50*/  LDS.64 R166, [R5+0x2400] ;  /* 0x0024000005a67984 */ /* 0x000fe80000000a00 */
[----:B------:R-:W1:Y:S04]  /*2f60*/  LDS.128 R120, [R10+0x3f40] ;  /* 0x003f40000a787984 */ /* 0x000e680000000c00 */
[----:B------:R-:W3:Y:S01]  /*2f70*/  @!P2 LDG.E.64.CONSTANT R34, desc[UR76][R174.64+0x480] ;  /* 0x0004804cae22a981 */ /* 0x000ee2000c1e9b00 */
[----:B--2---:R-:W-:-:S02]  /*2f80*/  DFMA R46, R68, R54, R46 ;  /* 0x00000036442e722b */ /* 0x004fc4000000002e */
[----:B------:R-:W-:Y:S01]  /*2f90*/  DFMA R28, R176, R124, R28 ;  /* 0x0000007cb01c722b */ /* 0x000fe2000000001c */
[----:B------:R-:W-:Y:S04]  /*2fa0*/  LDS.64 R160, [R45+0x50] ;  /* 0x000050002da07984 */ /* 0x000fe80000000a00 */
[----:B------:R-:W2:Y:S04]  /*2fb0*/  LDS.128 R16, [R12+0x50] ;  /* 0x000050000c107984 */ /* 0x000ea80000000c00 */
[----:B------:R-:W2:Y:S04]  /*2fc0*/  LDS.64 R206, [R11+0x420] ;  /* 0x000420000bce7984 */ /* 0x000ea80000000a00 */
[----:B------:R-:W2:Y:S01]  /*2fd0*/  LDS.64 R164, [R5+0x2880] ;  /* 0x0028800005a47984 */ /* 0x000ea20000000a00 */
[----:B0-----:R-:W-:-:S02]  /*2fe0*/  DFMA R48, R190, R36, R48 ;  /* 0x00000024be30722b */ /* 0x001fc40000000030 */
[----:B------:R-:W-:Y:S01]  /*2ff0*/  DFMA R46, R56, R70, R46 ;  /* 0x00000046382e722b */ /* 0x000fe2000000002e */
[----:B------:R-:W0:Y:S01]  /*3000*/  LDS.64 R66, [R45+0x58] ;  /* 0x000058002d427984 */ /* 0x000e220000000a00 */
[----:B------:R-:W-:-:S03]  /*3010*/  DFMA R36, R172, R126, R28 ;  /* 0x0000007eac24722b */ /* 0x000fc6000000001c */
[----:B------:R-:W-:Y:S04]  /*3020*/  LDS.64 R162, [R5+0x2d00] ;  /* 0x002d000005a27984 */ /* 0x000fe80000000a00 */
[----:B------:R-:W0:Y:S01]  /*3030*/  LDS.128 R140, [R10+0x3f50] ;  /* 0x003f50000a8c7984 */ /* 0x000e220000000c00 */
[----:B----4-:R-:W-:Y:S02]  /*3040*/  DFMA R38, R188, R38, R48 ;  /* 0x00000026bc26722b */ /* 0x010fe40000000030 */
[----:B------:R-:W-:Y:S01]  /*3050*/  DFMA R46, R76, R58, R46 ;  /* 0x0000003a4c2e722b */ /* 0x000fe2000000002e */
[----:B------:R-:W4:Y:S01]  /*3060*/  LDS.64 R28, [R5+0x3180] ;  /* 0x00318000051c7984 */ /* 0x000f220000000a00 */
[----:B------:R-:W-:-:S04]  /*3070*/  DFMA R36, R170, R100, R36 ;  /* 0x00000064aa24722b */ /* 0x000fc80000000024 */
[----:B-1----:R-:W-:Y:S02]  /*3080*/  DFMA R20, R182, R20, R38 ;  /* 0x00000014b614722b */ /* 0x002fe40000000026 */
[----:B------:R-:W-:Y:S01]  /*3090*/  DFMA R46, R60, R78, R46 ;  /* 0x0000004e3c2e722b */ /* 0x000fe2000000002e */
[----:B------:R-:W-:Y:S06]  /*30a0*/  BAR.SYNC.DEFER_BLOCKING 0x0 ;  /* 0x0000000000007b1d */ /* 0x000fec0000010000 */
[----:B------:R-:W-:Y:S02]  /*30b0*/  DFMA R36, R168, R102, R36 ;  /* 0x00000066a824722b */ /* 0x000fe40000000024 */
[----:B------:R-:W-:-:S02]  /*30c0*/  DFMA R20, R64, R22, R20 ;  /* 0x000000164014722b */ /* 0x000fc40000000014 */
[----:B------:R-:W-:-:S04]  /*30d0*/  DFMA R46, R80, R52, R46 ;  /* 0x00000034502e722b */ /* 0x000fc8000000002e */
[----:B------:R-:W-:Y:S02]  /*30e0*/  DFMA R36, R166, R120, R36 ;  /* 0x00000078a624722b */ /* 0x000fe40000000024 */
[----:B--2---:R-:W-:Y:S02]  /*30f0*/  DFMA R16, R160, R16, R20 ;  /* 0x00000010a010722b */ /* 0x004fe40000000014 */
[----:B------:R-:W-:-:S04]  /*3100*/  DFMA R206, R206, R82, R46 ;  /* 0x00000052cece722b */ /* 0x000fc8000000002e */
[----:B------:R-:W-:Y:S02]  /*3110*/  DFMA R36, R164, R122, R36 ;  /* 0x0000007aa424722b */ /* 0x000fe40000000024 */
[----:B0-----:R-:W-:Y:S02]  /*3120*/  DFMA R224, R66, R18, R16 ;  /* 0x0000001242e0722b */ /* 0x001fe40000000010 */
[C---:B------:R-:W-:Y:S02]  /*3130*/  DMUL R16, R206.reuse, R14 ;  /* 0x0000000ece107228 */ /* 0x040fe40000000000 */
[----:B------:R-:W-:Y:S02]  /*3140*/  DMUL R24, R206, R24 ;  /* 0x00000018ce187228 */ /* 0x000fe40000000000 */
[----:B------:R-:W-:Y:S01]  /*3150*/  DFMA R36, R162, R140, R36 ;  /* 0x0000008ca224722b */ /* 0x000fe20000000024 */
[----:B------:R-:W-:-:S03]  /*3160*/  IMAD R9, R7, 0x480, R6 ;  /* 0x0000048007097824 */ /* 0x000fc600078e0206 */
[C---:B------:R-:W-:Y:S01]  /*3170*/  DFMA R16, R224.reuse, R32, R16 ;  /* 0x00000020e010722b */ /* 0x040fe20000000010 */
[----:B------:R-:W-:Y:S01]  /*3180*/  IMAD R6, R7, 0x480, R10 ;  /* 0x0000048007067824 */ /* 0x000fe200078e020a */
[----:B------:R-:W-:Y:S02]  /*3190*/  DFMA R24, R224, R14, R24 ;  /* 0x0000000ee018722b */ /* 0x000fe40000000018 */
[----:B----4-:R-:W-:Y:S01]  /*31a0*/  DFMA R210, R28, R142, R36 ;  /* 0x0000008e1cd2722b */ /* 0x010fe20000000024 */
        /* <DEDUP_REMOVED lines=16> */
[----:B------:R-:W4:Y:S04]  /*32b0*/  LDS.64 R48, [R11+0x480] ;  /* 0x000480000b307984 */ /* 0x000f280000000a00 */
[----:B------:R-:W-:Y:S04]  /*32c0*/  LDS.64 R32, [R13+0x60] ;  /* 0x000060000d207984 */ /* 0x000fe80000000a00 */
[----:B------:R-:W4:Y:S04]  /*32d0*/  LDS.64 R44, [R6+0x60] ;  /* 0x00006000062c7984 */ /* 0x000f280000000a00 */
[----:B------:R-:W4:Y:S01]  /*32e0*/  LDS.128 R56, [R12+0x480] ;  /* 0x000480000c387984 */ /* 0x000f220000000c00 */
[----:B------:R-:W-:-:S03]  /*32f0*/  DMUL R40, R40, UR6 ;  /* 0x0000000628287c28 */ /* 0x000fc60008000000 */
[----:B------:R-:W4:Y:S04]  /*3300*/  LDS.64 R96, [R11+0x4e0] ;  /* 0x0004e0000b607984 */ /* 0x000f280000000a00 */
[----:B------:R-:W-:Y:S01]  /*3310*/  LDS.64 R46, [R148+0xc0] ;  /* 0x0000c000942e7984 */ /* 0x000fe20000000a00 */
[----:B0-----:R-:W-:-:S03]  /*3320*/  DMUL R20, R50, R20 ;  /* 0x0000001432147228 */ /* 0x001fc60000000000 */
[----:B------:R-:W0:Y:S04]  /*3330*/  LDS.128 R16, [R7+0x10] ;  /* 0x0000100007107984 */ /* 0x000e280000000c00 */
[----:B------:R-:W-:Y:S01]  /*3340*/  LDS.64 R62, [R6+0xc0] ;  /* 0x0000c000063e7984 */ /* 0x000fe20000000a00 */
[----:B------:R-:W-:-:S03]  /*3350*/  DFMA R40, R186, R40, R20 ;  /* 0x00000028ba28722b */ /* 0x000fc60000000014 */
[----:B------:R-:W-:Y:S04]  /*3360*/  LDS.64 R98, [R11+0x540] ;  /* 0x000540000b627984 */ /* 0x000fe80000000a00 */
[----:B------:R-:W0:Y:S04]  /*3370*/  LDS.64 R20, [R13+0xc0] ;  /* 0x0000c0000d147984 */ /* 0x000e280000000a00 */
[----:B------:R-:W0:Y:S01]  /*3380*/  LDS.128 R36, [R12+0x490] ;  /* 0x000490000c247984 */ /* 0x000e220000000c00 */
[----:B-1----:R-:W-:-:S03]  /*3390*/  DFMA R14, R42, R14, R40 ;  /* 0x0000000e2a0e722b */ /* 0x002fc60000000028 */
[----:B------:R-:W1:Y:S04]  /*33a0*/  LDS.64 R52, [R148+0x120] ;  /* 0x0001200094347984 */ /* 0x000e680000000a00 */
[----:B------:R-:W-:Y:S01]  /*33b0*/  LDS.64 R60, [R11+0x5a0] ;  /* 0x0005a0000b3c7984 */ /* 0x000fe20000000a00 */
[----:B--2---:R-:W-:-:S03]  /*33c0*/  DFMA R40, R24, R22, R14 ;  /* 0x000000161828722b */ /* 0x004fc6000000000e */
[----:B------:R-:W-:Y:S04]  /*33d0*/  LDS.64 R14, [R13+0x120] ;  /* 0x000120000d0e7984 */ /* 0x000fe80000000a00 */
[----:B------:R-:W2:Y:S04]  /*33e0*/  LDS.64 R22, [R6+0x120] ;  /* 0x0001200006167984 */ /* 0x000ea80000000a00 */
[----:B------:R-:W2:Y:S04]  /*33f0*/  LDS.128 R92, [R12+0x4a0] ;  /* 0x0004a0000c5c7984 */ /* 0x000ea80000000c00 */
[----:B------:R-:W2:Y:S01]  /*3400*/  LDS.128 R108, [R10+0x3f60] ;  /* 0x003f60000a6c7984 */ /* 0x000ea20000000c00 */
[----:B----4-:R-:W-:-:S02]  /*3410*/  DFMA R48, R88, R48, RZ ;  /* 0x000000305830722b */ /* 0x010fc400000000ff */
[----:B------:R-:W-:Y:S01]  /*3420*/  DFMA R40, R32, R44, R40 ;  /* 0x0000002c2028722b */ /* 0x000fe20000000028 */
[----:B------:R-:W4:Y:S01]  /*3430*/  LDS.64 R116, [R11+0x600] ;  /* 0x000600000b747984 */ /* 0x000f220000000a00 */
[----:B------:R-:W-:-:S03]  /*3440*/  DFMA R44, R202, R56, RZ ;  /* 0x00000038ca2c722b */ /* 0x000fc600000000ff */
[----:B------:R-:W4:Y:S01]  /*3450*/  LDS.64 R54, [R11+0x660] ;  /* 0x000660000b367984 */ /* 0x000f220000000a00 */
[----:B------:R-:W-:Y:S02]  /*3460*/  DFMA R96, R96, R90, R48 ;  /* 0x0000005a6060722b */ /* 0x000fe40000000030 */
[----:B0-----:R-:W-:Y:S01]  /*3470*/  DFMA R16, R46, R16, R40 ;  /* 0x000000102e10722b */ /* 0x001fe20000000028 */
[----:B------:R-:W-:Y:S01]  /*3480*/  LDS.64 R56, [R148+0x180] ;  /* 0x0001800094387984 */ /* 0x000fe20000000a00 */
[----:B------:R-:W-:-:S03]  /*3490*/  DFMA R44, R200, R58, R44 ;  /* 0x0000003ac82c722b */ /* 0x000fc6000000002c */
[----:B------:R-:W0:Y:S04]  /*34a0*/  LDS.128 R104, [R7+0x20] ;  /* 0x0000200007687984 */ /* 0x000e280000000c00 */
[----:B------:R-:W0:Y:S01]  /*34b0*/  LDS.128 R112, [R10+0x3f70] ;  /* 0x003f70000a707984 */ /* 0x000e220000000c00 */
[----:B------:R-:W-:Y:S02]  /*34c0*/  DFMA R16, R20, R62, R16 ;  /* 0x0000003e1410722b */ /* 0x000fe40000000010 */
[----:B------:R-:W-:Y:S01]  /*34d0*/  DFMA R58, R84, R98, R96 ;  /* 0x00000062543a722b */ /* 0x000fe20000000060 */
[----:B------:R-:W0:Y:S01]  /*34e0*/  LDS.64 R48, [R11+0x6c0] ;  /* 0x0006c0000b307984 */ /* 0x000e220000000a00 */
[----:B------:R-:W-:-:S03]  /*34f0*/  DFMA R36, R198, R36, R44 ;  /* 0x00000024c624722b */ /* 0x000fc6000000002c */
[----:B------:R-:W0:Y:S04]  /*3500*/  LDS.128 R96, [R12+0x4b0] ;  /* 0x0004b0000c607984 */ /* 0x000e280000000c00 */
[----:B------:R-:W-:Y:S04]  /*3510*/  LDS.64 R62, [R13+0x180] ;  /* 0x000180000d3e7984 */ /* 0x000fe80000000a00 */
[----:B------:R-:W0:Y:S01]  /*3520*/  LDS.64 R44, [R6+0x180] ;  /* 0x00018000062c7984 */ /* 0x000e220000000a00 */
[----:B-1----:R-:W-:Y:S02]  /*3530*/  DFMA R16, R52, R18, R16 ;  /* 0x000000123410722b */ /* 0x002fe40000000010 */
[----:B------:R-:W-:Y:S01]  /*3540*/  DFMA R38, R196, R38, R36 ;  /* 0x00000026c426722b */ /* 0x000fe20000000024 */
[----:B------:R-:W1:Y:S04]  /*3550*/  LDS.64 R40, [R11+0x720] ;  /* 0x000720000b287984 */ /* 0x000e680000000a00 */
[----:B------:R-:W1:Y:S01]  /*3560*/  LDS.128 R144, [R10+0x3f80] ;  /* 0x003f80000a907984 */ /* 0x000e620000000c00 */
[----:B--2---:R-:W-:-:S02]  /*3570*/  DFMA R36, R14, R22, R16 ;  /* 0x000000160e24722b */ /* 0x004fc40000000010 */
[----:B------:R-:W-:Y:S01]  /*3580*/  DFMA R58, R60, R86, R58 ;  /* 0x000000563c3a722b */ /* 0x000fe2000000003a */
[----:B------:R-:W2:Y:S01]  /*3590*/  LDS.64 R22, [R11+0x780] ;  /* 0x000780000b167984 */ /* 0x000ea20000000a00 */
[----:B------:R-:W-:Y:S02]  /*35a0*/  DFMA R118, R194, R92, R38 ;  /* 0x0000005cc276722b */ /* 0x000fe40000000026 */
[----:B------:R-:W-:Y:S01]  /*35b0*/  DFMA R92, R186, R108, RZ ;  /* 0x0000006cba5c722b */ /* 0x000fe200000000ff */
[----:B------:R-:W2:Y:S03]  /*35c0*/  LDS.128 R16, [R12+0x4c0] ;  /* 0x0004c0000c107984 */ /* 0x000ea60000000c00 */
[----:B----4-:R-:W-:Y:S01]  /*35d0*/  DFMA R38, R72, R116, R58 ;  /* 0x000000744826722b */ /* 0x010fe2000000003a */
[----:B------:R-:W4:Y:S03]  /*35e0*/  LDS.64 R60, [R148+0x1e0] ;  /* 0x0001e000943c7984 */ /* 0x000f260000000a00 */
[----:B------:R-:W-:Y:S01]  /*35f0*/  DFMA R92, R184, R110, R92 ;  /* 0x0000006eb85c722b */ /* 0x000fe2000000005c */
[----:B------:R-:W4:Y:S01]  /*3600*/  LDS.128 R132, [R10+0x3f90] ;  /* 0x003f90000a847984 */ /* 0x000f220000000c00 */
[----:B------:R-:W-:-:S02]  /*3610*/  DFMA R158, R192, R94, R118 ;  /* 0x0000005ec09e722b */ /* 0x000fc40000000076 */
[----:B------:R-:W-:Y:S01]  /*3620*/  DFMA R154, R54, R74, R38 ;  /* 0x0000004a369a722b */ /* 0x000fe20000000026 */
[----:B------:R-:W-:Y:S01]  /*3630*/  LDS.64 R58, [R13+0x1e0] ;  /* 0x0001e0000d3a7984 */ /* 0x000fe20000000a00 */
[----:B0-----:R-:W-:Y:S02]  /*3640*/  DFMA R116, R56, R104, R36 ;  /* 0x000000683874722b */ /* 0x001fe40000000024 */
[----:B------:R-:W-:Y:S01]  /*3650*/  DFMA R118, R180, R112, R92 ;  /* 0x00000070b476722b */ /* 0x000fe2000000005c */
[----:B------:R-:W0:Y:S04]  /*3660*/  LDS.64 R150, [R6+0x1e0] ;  /* 0x0001e00006967984 */ /* 0x000e280000000a00 */
[----:B------:R-:W3:Y:S01]  /*3670*/  LDS.64 R104, [R11+0x7e0] ;  /* 0x0007e0000b687984 */ /* 0x000ee20000000a00 */
[----:B------:R-:W-:-:S02]  /*3680*/  DFMA R208, R68, R48, R154 ;  /* 0x0000003044d0722b */ /* 0x000fc4000000009a */
[----:B------:R-:W-:Y:S01]  /*3690*/  DFMA R158, R190, R96, R158 ;  /* 0x00000060be9e722b */ /* 0x000fe2000000009e */
[----:B------:R-:W-:Y:S01]  /*36a0*/  LDS.64 R54, [R148+0x240] ;  /* 0x0002400094367984 */ /* 0x000fe20000000a00 */
[----:B------:R-:W-:Y:S02]  /*36b0*/  DFMA R96, R178, R114, R118 ;  /* 0x00000072b260722b */ /* 0x000fe40000000076 */
[----:B------:R-:W-:Y:S01]  /*36c0*/  DFMA R156, R62, R44, R116 ;  /* 0x0000002c3e9c722b */ /* 0x000fe20000000074 */
[----:B------:R-:W3:Y:S04]  /*36d0*/  LDS.128 R36, [R7+0x30] ;  /* 0x0000300007247984 */ /* 0x000ee80000000c00 */
[----:B------:R-:W3:Y:S04]  /*36e0*/  LDS.64 R152, [R11+0x840] ;  /* 0x000840000b987984 */ /* 0x000ee80000000a00 */
[----:B------:R-:W3:Y:S01]  /*36f0*/  LDS.128 R116, [R10+0x3fa0] ;  /* 0x003fa0000a747984 */ /* 0x000ee20000000c00 */
[----:B-1----:R-:W-:-:S02]  /*3700*/  DFMA R208, R40, R70, R208 ;  /* 0x0000004628d0722b */ /* 0x002fc400000000d0 */
[----:B------:R-:W-:Y:S01]  /*3710*/  DFMA R98, R188, R98, R158 ;  /* 0x00000062bc62722b */ /* 0x000fe2000000009e */
[----:B------:R-:W-:Y:S01]  /*3720*/  LDS.64 R48, [R13+0x240] ;  /* 0x000240000d307984 */ /* 0x000fe20000000a00 */
[----:B------:R-:W-:-:S03]  /*3730*/  DFMA R96, R176, R144, R96 ;  /* 0x00000090b060722b */ /* 0x000fc60000000060 */
[----:B------:R-:W1:Y:S04]  /*3740*/  LDS.64 R154, [R6+0x240] ;  /* 0x00024000069a7984 */ /* 0x000e680000000a00 */
[----:B------:R-:W1:Y:S04]  /*3750*/  LDS.128 R92, [R12+0x4d0] ;  /* 0x0004d0000c5c7984 */ /* 0x000e680000000c00 */
[----:B------:R-:W1:Y:S01]  /*3760*/  LDS.64 R236, [R11+0x8a0] ;  /* 0x0008a0000bec7984 */ /* 0x000e620000000a00 */
[----:B--2---:R-:W-:Y:S02]  /*3770*/  DFMA R208, R76, R22, R208 ;  /* 0x000000164cd0722b */ /* 0x004fe400000000d0 */
[----:B------:R-:W-:Y:S01]  /*3780*/  DFMA R22, R182, R16, R98 ;  /* 0x00000010b616722b */ /* 0x000fe20000000062 */
[----:B------:R-:W2:Y:S01]  /*3790*/  LDS.64 R44, [R148+0x2a0] ;  /* 0x0002a000942c7984 */ /* 0x000ea20000000a00 */
[----:B------:R-:W-:-:S03]  /*37a0*/  DFMA R16, R172, R146, R96 ;  /* 0x00000092ac10722b */ /* 0x000fc60000000060 */
[----:B------:R-:W2:Y:S01]  /*37b0*/  LDS.128 R96, [R10+0x3fb0] ;  /* 0x003fb0000a607984 */ /* 0x000ea20000000c00 */
[----:B----4-:R-:W-:-:S03]  /*37c0*/  DFMA R156, R60, R106, R156 ;  /* 0x0000006a3c9c722b */ /* 0x010fc6000000009c */
[----:B------:R-:W-:Y:S01]  /*37d0*/  LDS.64 R40, [R13+0x2a0] ;  /* 0x0002a0000d287984 */ /* 0x000fe20000000a00 */
[----:B------:R-:W-:-:S03]  /*37e0*/  DFMA R16, R170, R132, R16 ;  /* 0x00000084aa10722b */ /* 0x000fc60000000010 */
[----:B------:R-:W4:Y:S01]  /*37f0*/  LDS.64 R106, [R6+0x2a0] ;  /* 0x0002a000066a7984 */ /* 0x000f220000000a00 */
[----:B0-----:R-:W-:Y:S02]  /*3800*/  DFMA R150, R58, R150, R156 ;  /* 0x000000963a96722b */ /* 0x001fe4000000009c */
[----:B---3--:R-:W-:Y:S01]  /*3810*/  DFMA R104, R104, R78, R208 ;  /* 0x0000004e6868722b */ /* 0x008fe200000000d0 */
[----:B------:R-:W-:Y:S01]  /*3820*/  LDS.64 R240, [R6+0x300] ;  /* 0x0003000006f07984 */ /* 0x000fe20000000a00 */
[----:B------:R-:W-:Y:S02]  /*3830*/  DFMA R16, R168, R134, R16 ;  /* 0x00000086a810722b */ /* 0x000fe40000000010 */
[----:B------:R-:W-:Y:S01]  /*3840*/  DFMA R18, R64, R18, R22 ;  /* 0x000000124012722b */ /* 0x000fe20000000016 */
[----:B------:R-:W-:Y:S01]  /*3850*/  LDS.64 R238, [R6+0x3c0] ;  /* 0x0003c00006ee7984 */ /* 0x000fe20000000a00 */
[----:B------:R-:W-:Y:S02]  /*3860*/  DFMA R36, R54, R36, R150 ;  /* 0x000000243624722b */ /* 0x000fe40000000096 */
[----:B------:R-:W-:Y:S01]  /*3870*/  DFMA R104, R80, R152, R104 ;  /* 0x000000985068722b */ /* 0x000fe20000000068 */
[----:B------:R-:W-:Y:S01]  /*3880*/  LDS.64 R22, [R13+0x3c0] ;  /* 0x0003c0000d167984 */ /* 0x000fe20000000a00 */
[----:B------:R-:W-:-:S03]  /*3890*/  DFMA R16, R166, R116, R16 ;  /* 0x00000074a610722b */ /* 0x000fc60000000010 */
[----:B------:R-:W-:Y:S01]  /*38a0*/  LDS.64 R232, [R6+0x420] ;  /* 0x0004200006e87984 */ /* 0x000fe20000000a00 */
[----:B-1----:R-:W-:Y:S02]  /*38b0*/  DFMA R36, R48, R154, R36 ;  /* 0x0000009a3024722b */ /* 0x002fe40000000024 */
[----:B------:R-:W-:Y:S02]  /*38c0*/  DFMA R18, R160, R92, R18 ;  /* 0x0000005ca012722b */ /* 0x000fe40000000012 */
[----:B------:R-:W-:Y:S02]  /*38d0*/  DFMA R16, R164, R118, R16 ;  /* 0x00000076a410722b */ /* 0x000fe40000000010 */
[----:B------:R-:W-:Y:S02]  /*38e0*/  DFMA R236, R236, R82, R104 ;  /* 0x00000052ecec722b */ /* 0x000fe40000000068 */
[----:B--2---:R-:W-:Y:S02]  /*38f0*/  DFMA R36, R44, R38, R36 ;  /* 0x000000262c24722b */ /* 0x004fe40000000024 */
[----:B------:R-:W-:Y:S01]  /*3900*/  DFMA R234, R66, R94, R18 ;  /* 0x0000005e42ea722b */ /* 0x000fe20000000012 */
[----:B------:R-:W-:Y:S03]  /*3910*/  LDS.64 R38, [R148+0x300] ;  /* 0x0003000094267984 */ /* 0x000fe60000000a00 */
[----:B------:R-:W-:-:S02]  /*3920*/  DMUL R242, R236, R26 ;  /* 0x0000001aecf27228 */ /* 0x000fc40000000000 */
[----:B------:R-:W-:Y:S01]  /*3930*/  DMUL R30, R236, R30 ;  /* 0x0000001eec1e7228 */ /* 0x000fe20000000000 */
[----:B------:R-:W-:Y:S01]  /*3940*/  LDS.64 R18, [R148+0x420] ;  /* 0x0004200094127984 */ /* 0x000fe20000000a00 */
[----:B------:R-:W-:-:S03]  /*3950*/  DFMA R16, R162, R96, R16 ;  /* 0x00000060a210722b */ /* 0x000fc60000000010 */
[----:B------:R-:W0:Y:S01]  /*3960*/  LDS.128 R92, [R7+0x40] ;  /* 0x00004000075c7984 */ /* 0x000e220000000c00 */
[C---:B------:R-:W-:Y:S02]  /*3970*/  DFMA R242, R234.reuse, R34, R242 ;  /* 0x00000022eaf2722b */ /* 0x040fe400000000f2 */
[----:B------:R-:W-:Y:S01]  /*3980*/  DFMA R244, R234, R26, R30 ;  /* 0x0000001aeaf4722b */ /* 0x000fe2000000001e */
[----:B------:R-:W-:Y:S01]  /*3990*/  LDS.64 R34, [R148+0x360] ;  /* 0x0003600094227984 */ /* 0x000fe20000000a00 */
[----:B----4-:R-:W-:Y:S02]  /*39a0*/  DFMA R104, R40, R106, R36 ;  /* 0x0000006a2868722b */ /* 0x010fe40000000024 */
[----:B------:R-:W-:Y:S01]  /*39b0*/  DFMA R230, R28, R98, R16 ;  /* 0x000000621ce6722b */ /* 0x000fe20000000010 */
[----:B------:R-:W-:Y:S04]  /*39c0*/  LDS.64 R26, [R148+0x3c0] ;  /* 0x0003c000941a7984 */ /* 0x000fe80000000a00 */
[----:B------:R-:W1:Y:S04]  /*39d0*/  LDS.64 R36, [R13+0x300] ;  /* 0x000300000d247984 */ /* 0x000e680000000a00 */
[----:B------:R-:W-:Y:S04]  /*39e0*/  LDS.64 R30, [R13+0x360] ;  /* 0x000360000d1e7984 */ /* 0x000fe80000000a00 */
[----:B------:R-:W-:Y:S04]  /*39f0*/  LDS.64 R16, [R13+0x420] ;  /* 0x000420000d107984 */ /* 0x000fe80000000a00 */
[----:B------:R-:W2:Y:S04]  /*3a00*/  LDS.64 R106, [R6+0x360] ;  /* 0x00036000066a7984 */ /* 0x000ea80000000a00 */
[----:B------:R-:W-:Y:S01]  /*3a10*/  LDS.128 R148, [R7+0x50] ;  /* 0x0000500007947984 */ /* 0x000fe20000000c00 */
[----:B------:R-:W-:Y:S01]  /*3a20*/  CS2R R208, SRZ ;  /* 0x0000000000d07805 */ /* 0x000fe2000001ff00 */
[C---:B------:R-:W-:Y:S01]  /*3a30*/  DFMA R242, R230.reuse, R214, R242 ;  /* 0x000000d6e6f2722b */ /* 0x040fe200000000f2 */
[----:B------:R-:W-:Y:S06]  /*3a40*/  BAR.SYNC.DEFER_BLOCKING 0x0 ;  /* 0x0000000000007b1d */ /* 0x000fec0000010000 */
[----:B------:R-:W-:Y:S01]  /*3a50*/  DFMA R244, R230, R222, R244 ;  /* 0x000000dee6f4722b */ /* 0x000fe200000000f4 */
[----:B------:R-:W3:Y:S04]  /*3a60*/  @!P2 LDG.E.64.CONSTANT R208, desc[UR76][R174.64+0xab00] ;  /* 0x00ab004caed0a981 */ /* 0x000ee8000c1e9b00 */
[----:B------:R-:W-:Y:S04]  /*3a70*/  STS.64 [R8], R242 ;  /* 0x000000f208007388 */ /* 0x000fe80000000a00 */
[----:B------:R-:W-:Y:S01]  /*3a80*/  STS.64 [R9], R244 ;  /* 0x000000f409007388 */ /* 0x000fe20000000a00 */
[----:B------:R-:W-:Y:S01]  /*3a90*/  BAR.SYNC.DEFER_BLOCKING 0x0 ;  /* 0x0000000000007b1d */ /* 0x000fe20000010000 */
[----:B------:R-:W-:-:S02]  /*3aa0*/  CS2R R156, SRZ ;  /* 0x00000000009c7805 */ /* 0x000fc4000001ff00 */
[----:B------:R-:W-:-:S04]  /*3ab0*/  CS2R R158, SRZ ;  /* 0x00000000009e7805 */ /* 0x000fc8000001ff00 */
[----:B------:R-:W4:Y:S04]  /*3ac0*/  @!P2 LDG.E.64.CONSTANT R156, desc[UR76][R174.64+0x7500] ;  /* 0x0075004cae9ca981 */ /* 0x000f28000c1e9b00 */
[----:B------:R-:W4:Y:S04]  /*3ad0*/  @!P2 LDG.E.64.CONSTANT R158, desc[UR76][R174.64+0xe100] ;  /* 0x00e1004cae9ea981 */ /* 0x000f28000c1e9b00 */
[----:B------:R-:W2:Y:S01]  /*3ae0*/  LDS.128 R152, [R7] ;  /* 0x0000000007987984 */ /* 0x000ea20000000c00 */
[----:B0-----:R-:W-:-:S03]  /*3af0*/  DFMA R92, R38, R92, R104 ;  /* 0x0000005c265c722b */ /* 0x001fc60000000068 */
[----:B------:R-:W0:Y:S01]  /*3b00*/  LDS.64 R104, [R6] ;  /* 0x0000000006687984 */ /* 0x000e220000000a00 */
[----:B------:R-:W-:Y:S02]  /*3b10*/  DMUL R204, R204, UR6 ;  /* 0x00000006cccc7c28 */ /* 0x000fe40008000000 */
[----:B------:R-:W-:Y:S01]  /*3b20*/  DMUL R206, R206, R226 ;  /* 0x000000e2cece7228 */ /* 0x000fe20000000000 */
[----:B------:R-:W-:Y:S01]  /*3b30*/  LDS.64 R242, [R11+0xa20] ;  /* 0x000a20000bf27984 */ /* 0x000fe20000000a00 */
[----:B-1----:R-:W-:-:S03]  /*3b40*/  DFMA R92, R36, R240, R92 ;  /* 0x000000f0245c722b */ /* 0x002fc6000000005c */
[----:B------:R-:W-:Y:S03]  /*3b50*/  LDS.64 R226, [R6+0xc0] ;  /* 0x0000c00006e27984 */ /* 0x000fe60000000a00 */
[----:B------:R-:W-:Y:S01]  /*3b60*/  DFMA R224, R224, R228, R206 ;  /* 0x000000e4e0e0722b */ /* 0x000fe200000000ce */
[----:B------:R-:W-:Y:S01]  /*3b70*/  LDS.64 R240, [R6+0x180] ;  /* 0x0001800006f07984 */ /* 0x000fe20000000a00 */
[----:B------:R-:W-:-:S08]  /*3b80*/  DFMA R92, R34, R94, R92 ;  /* 0x0000005e225c722b */ /* 0x000fd0000000005c */
[----:B--2---:R-:W-:Y:S02]  /*3b90*/  DFMA R106, R30, R106, R92 ;  /* 0x0000006a1e6a722b */ /* 0x004fe4000000005c */
[----:B------:R-:W-:Y:S01]  /*3ba0*/  DMUL R94, R50, R152 ;  /* 0x00000098325e7228 */ /* 0x000fe20000000000 */
[----:B------:R-:W1:Y:S07]  /*3bb0*/  LDS.64 R152, [R6+0x60] ;  /* 0x0000600006987984 */ /* 0x000e6e0000000a00 */
[----:B------:R-:W-:-:S02]  /*3bc0*/  DFMA R204, R184, R204, R94 ;  /* 0x000000ccb8cc722b */ /* 0x000fc4000000005e */
[----:B------:R-:W2:Y:S01]  /*3bd0*/  LDS.128 R92, [R7+0x10] ;  /* 0x00001000075c7984 */ /* 0x000ea20000000c00 */
[----:B------:R-:W-:Y:S01]  /*3be0*/  DFMA R148, R26, R148, R106 ;  /* 0x000000941a94722b */ /* 0x000fe2000000006a */
[----:B------:R-:W-:-:S04]  /*3bf0*/  CS2R R206, SRZ ;  /* 0x0000000000ce7805 */ /* 0x000fc8000001ff00 */
[----:B0-----:R-:W-:Y:S01]  /*3c00*/  DFMA R204, R42, R104, R204 ;  /* 0x000000682acc722b */ /* 0x001fe200000000cc */
[----:B------:R-:W0:Y:S02]  /*3c10*/  LDS.128 R104, [R12+0x900] ;  /* 0x000900000c687984 */ /* 0x000e240000000c00 */
[----:B------:R-:W-:Y:S02]  /*3c20*/  DFMA R148, R22, R238, R148 ;  /* 0x000000ee1694722b */ /* 0x000fe40000000094 */
[----:B------:R-:W4:Y:S03]  /*3c30*/  @!P2 LDG.E.64.CONSTANT R206, desc[UR76][R174.64+0x14d00] ;  /* 0x014d004caecea981 */ /* 0x000f26000c1e9b00 */
[----:B------:R-:W-:Y:S02]  /*3c40*/  DFMA R154, R24, R154, R204 ;  /* 0x0000009a189a722b */ /* 0x000fe400000000cc */
[----:B------:R-:W-:Y:S01]  /*3c50*/  DMUL R236, R236, R222 ;  /* 0x000000deecec7228 */ /* 0x000fe20000000000 */
[----:B------:R-:W0:Y:S01]  /*3c60*/  LDS.64 R222, [R6+0x120] ;  /* 0x0001200006de7984 */ /* 0x000e220000000a00 */
[----:B------:R-:W-:-:S03]  /*3c70*/  DFMA R228, R18, R150, R148 ;  /* 0x0000009612e4722b */ /* 0x000fc60000000094 */
[----:B------:R-:W0:Y:S01]  /*3c80*/  LDS.128 R148, [R12+0x910] ;  /* 0x000910000c947984 */ /* 0x000e220000000c00 */
[----:B-1----:R-:W-:Y:S02]  /*3c90*/  DFMA R152, R32, R152, R154 ;  /* 0x000000982098722b */ /* 0x002fe4000000009a */
[----:B------:R-:W-:Y:S01]  /*3ca0*/  DFMA R236, R234, R214, R236 ;  /* 0x000000d6eaec722b */ /* 0x000fe200000000ec */
[----:B------:R-:W-:Y:S05]  /*3cb0*/  LDS.64 R214, [R11+0x900] ;  /* 0x000900000bd67984 */ /* 0x000fea0000000a00 */
[----:B--2---:R-:W-:Y:S02]  /*3cc0*/  DFMA R92, R46, R92, R152 ;  /* 0x0000005c2e5c722b */ /* 0x004fe40000000098 */
[----:B------:R-:W1:Y:S01]  /*3cd0*/  LDS.128 R152, [R7+0x20] ;  /* 0x0000200007987984 */ /* 0x000e620000000c00 */
[----:B------:R-:W-:Y:S01]  /*3ce0*/  DFMA R224, R210, R212, R224 ;  /* 0x000000d4d2e0722b */ /* 0x000fe200000000e0 */
[----:B------:R-:W-:-:S02]  /*3cf0*/  CS2R R204, SRZ ;  /* 0x0000000000cc7805 */ /* 0x000fc4000001ff00 */
[----:B------:R-:W2:Y:S02]  /*3d00*/  LDS.64 R212, [R11+0x960] ;  /* 0x000960000bd47984 */ /* 0x000ea40000000a00 */
[----:B------:R-:W-:Y:S02]  /*3d10*/  DFMA R92, R20, R226, R92 ;  /* 0x000000e2145c722b */ /* 0x000fe4000000005c */
[----:B0-----:R-:W-:Y:S01]  /*3d20*/  DFMA R210, R202, R104, RZ ;  /* 0x00000068cad2722b */ /* 0x001fe200000000ff */
[----:B------:R-:W4:Y:S01]  /*3d30*/  @!P2 LDG.E.64.CONSTANT R204, desc[UR76][R174.64+0x11700] ;  /* 0x0117004caecca981 */ /* 0x000f22000c1e9b00 */
[----:B------:R-:W-:-:S03]  /*3d40*/  DFMA R246, R128, R224, RZ ;  /* 0x000000e080f6722b */ /* 0x000fc600000000ff */
[----:B------:R-:W-:Y:S01]  /*3d50*/  LDS.64 R128, [R11+0x9c0] ;  /* 0x0009c0000b807984 */ /* 0x000fe20000000a00 */
[----:B------:R-:W-:-:S03]  /*3d60*/  DFMA R244, R52, R94, R92 ;  /* 0x0000005e34f4722b */ /* 0x000fc6000000005c */
[----:B------:R-:W0:Y:S01]  /*3d70*/  LDS.128 R92, [R12+0x920] ;  /* 0x000920000c5c7984 */ /* 0x000e220000000c00 */
[----:B------:R-:W-:Y:S02]  /*3d80*/  DFMA R220, R230, R220, R236 ;  /* 0x000000dce6dc722b */ /* 0x000fe400000000ec */
[----:B------:R-:W-:Y:S02]  /*3d90*/  DFMA R104, R16, R232, R228 ;  /* 0x000000e81068722b */ /* 0x000fe400000000e4 */
[----:B------:R-:W-:Y:S02]  /*3da0*/  DFMA R106, R200, R106, R210 ;  /* 0x0000006ac86a722b */ /* 0x000fe400000000d2 */
[----:B------:R-:W-:Y:S01]  /*3db0*/  DFMA R236, R224, R130, RZ ;  /* 0x00000082e0ec722b */ /* 0x000fe200000000ff */
[----:B------:R-:W0:Y:S01]  /*3dc0*/  LDS.64 R130, [R6+0x1e0] ;  /* 0x0001e00006827984 */ /* 0x000e220000000a00 */
[----:B------:R-:W-:Y:S02]  /*3dd0*/  DFMA R228, R140, R224, RZ ;  /* 0x000000e08ce4722b */ /* 0x000fe400000000ff */
[----:B------:R-:W-:Y:S01]  /*3de0*/  DFMA R244, R14, R222, R244 ;  /* 0x000000de0ef4722b */ /* 0x000fe200000000f4 */
[----:B------:R-:W0:Y:S01]  /*3df0*/  LDS.64 R140, [R11+0xa80] ;  /* 0x000a80000b8c7984 */ /* 0x000e220000000a00 */
[----:B------:R-:W-:-:S02]  /*3e00*/  DADD R222, R246, R104 ;  /* 0x00000000f6de7229 */ /* 0x000fc40000000068 */
[----:B------:R-:W-:Y:S01]  /*3e10*/  DFMA R148, R198, R148, R106 ;  /* 0x00000094c694722b */ /* 0x000fe2000000006a */
[----:B------:R-:W0:Y:S01]  /*3e20*/  LDS.128 R104, [R7+0x30] ;  /* 0x0000300007687984 */ /* 0x000e220000000c00 */
[----:B------:R-:W-:Y:S02]  /*3e30*/  DFMA R232, R100, R224, RZ ;  /* 0x000000e064e8722b */ /* 0x000fe400000000ff */
[----:B------:R-:W-:Y:S02]  /*3e40*/  DFMA R234, R224, R102, RZ ;  /* 0x00000066e0ea722b */ /* 0x000fe400000000ff */
[----:B------:R-:W-:Y:S01]  /*3e50*/  DFMA R236, R220, R110, R236 ;  /* 0x0000006edcec722b */ /* 0x000fe200000000ec */
[----:B------:R-:W0:Y:S01]  /*3e60*/  LDS.128 R100, [R12+0x930] ;  /* 0x000930000c647984 */ /* 0x000e220000000c00 */
[----:B-1----:R-:W-:Y:S02]  /*3e70*/  DFMA R152, R56, R152, R244 ;  /* 0x000000983898722b */ /* 0x002fe400000000f4 */
[----:B------:R-:W-:Y:S01]  /*3e80*/  DFMA R214, R88, R214, RZ ;  /* 0x000000d658d6722b */ /* 0x000fe200000000ff */
[----:B------:R-:W1:Y:S01]  /*3e90*/  LDS.64 R110, [R11+0xae0] ;  /* 0x000ae0000b6e7984 */ /* 0x000e620000000a00 */
[----:B------:R-:W-:-:S02]  /*3ea0*/  DFMA R226, R120, R224, RZ ;  /* 0x000000e078e2722b */ /* 0x000fc400000000ff */
[----:B------:R-:W-:Y:S01]  /*3eb0*/  DFMA R230, R224, R122, RZ ;  /* 0x0000007ae0e6722b */ /* 0x000fe200000000ff */
[----:B------:R-:W1:Y:S01]  /*3ec0*/  LDS.128 R120, [R10+0x3fc0] ;  /* 0x003fc0000a787984 */ /* 0x000e620000000c00 */
[----:B------:R-:W-:Y:S02]  /*3ed0*/  DFMA R210, R124, R224, RZ ;  /* 0x000000e07cd2722b */ /* 0x000fe400000000ff */
[----:B------:R-:W-:Y:S02]  /*3ee0*/  DFMA R124, R196, R150, R148 ;  /* 0x00000096c47c722b */ /* 0x000fe40000000094 */
[----:B------:R-:W-:Y:S01]  /*3ef0*/  DFMA R240, R62, R240, R152 ;  /* 0x000000f03ef0722b */ /* 0x000fe20000000098 */
[----:B------:R-:W1:Y:S01]  /*3f00*/  LDS.64 R148, [R11+0xb40] ;  /* 0x000b40000b947984 */ /* 0x000e620000000a00 */
[----:B--2---:R-:W-:Y:S02]  /*3f10*/  DFMA R212, R212, R90, R214 ;  /* 0x0000005ad4d4722b */ /* 0x004fe400000000d6 */
[----:B------:R-:W-:Y:S01]  /*3f20*/  DFMA R238, R224, R126, RZ ;  /* 0x0000007ee0ee722b */ /* 0x000fe200000000ff */
[----:B------:R-:W-:Y:S01]  /*3f30*/  LDS.64 R152, [R11+0xba0] ;  /* 0x000ba0000b987984 */ /* 0x000fe20000000a00 */
[----:B0-----:R-:W-:-:S02]  /*3f40*/  DFMA R92, R194, R92, R124 ;  /* 0x0000005cc25c722b */ /* 0x001fc4000000007c */
[----:B------:R-:W-:Y:S01]  /*3f50*/  DFMA R154, R60, R154, R240 ;  /* 0x0000009a3c9a722b */ /* 0x000fe200000000f0 */
[----:B------:R-:W0:Y:S01]  /*3f60*/  LDS.64 R150, [R6+0x240] ;  /* 0x0002400006967984 */ /* 0x000e220000000a00 */
[----:B------:R-:W-:-:S03]  /*3f70*/  DFMA R128, R84, R128, R212 ;  /* 0x000000805480722b */ /* 0x000fc600000000d4 */
[----:B------:R-:W2:Y:S01]  /*3f80*/  LDS.128 R124, [R10+0x3fd0] ;  /* 0x003fd0000a7c7984 */ /* 0x000ea20000000c00 */
[----:B------:R-:W-:Y:S02]  /*3f90*/  DFMA R136, R136, R224, RZ ;  /* 0x000000e08888722b */ /* 0x000fe400000000ff */
[----:B------:R-:W-:Y:S02]  /*3fa0*/  DFMA R212, R192, R94, R92 ;  /* 0x0000005ec0d4722b */ /* 0x000fe4000000005c */
[----:B------:R-:W-:Y:S01]  /*3fb0*/  DFMA R128, R242, R86, R128 ;  /* 0x00000056f280722b */ /* 0x000fe20000000080 */
[----:B------:R-:W2:Y:S01]  /*3fc0*/  LDS.128 R92, [R12+0x940] ;  /* 0x000940000c5c7984 */ /* 0x000ea20000000c00 */
[----:B------:R-:W-:-:S03]  /*3fd0*/  DFMA R130, R58, R130, R154 ;  /* 0x000000823a82722b */ /* 0x000fc6000000009a */
[----:B------:R-:W2:Y:S01]  /*3fe0*/  LDS.64 R154, [R11+0xc00] ;  /* 0x000c00000b9a7984 */ /* 0x000ea20000000a00 */
[C---:B------:R-:W-:Y:S02]  /*3ff0*/  DFMA R138, R224.reuse, R138, RZ ;  /* 0x0000008ae08a722b */ /* 0x040fe400000000ff */
[----:B------:R-:W-:Y:S01]  /*4000*/  DFMA R224, R224, R142, RZ ;  /* 0x0000008ee0e0722b */ /* 0x000fe200000000ff */
[----:B------:R-:W-:Y:S01]  /*4010*/  LDS.64 R242, [R6+0x2a0] ;  /* 0x0002a00006f27984 */ /* 0x000fe20000000a00 */
[----:B------:R-:W-:Y:S02]  /*4020*/  DFMA R142, R112, R220, R136 ;  /* 0x000000dc708e722b */ /* 0x000fe40000000088 */
[----:B------:R-:W-:Y:S02]  /*4030*/  DFMA R112, R72, R140, R128 ;  /* 0x0000008c4870722b */ /* 0x000fe40000000080 */
[----:B------:R-:W-:Y:S01]  /*4040*/  DFMA R104, R54, R104, R130 ;  /* 0x000000683668722b */ /* 0x000fe20000000082 */
[----:B------:R-:W2:Y:S01]  /*4050*/  LDS.128 R128, [R10+0x3fe0] ;  /* 0x003fe0000a807984 */ /* 0x000ea20000000c00 */
[----:B------:R-:W-:-:S02]  /*4060*/  DFMA R136, R190, R100, R212 ;  /* 0x00000064be88722b */ /* 0x000fc400000000d4 */
[----:B------:R-:W-:Y:S01]  /*4070*/  DFMA R140, R220, R114, R138 ;  /* 0x00000072dc8c722b */ /* 0x000fe2000000008a */
[----:B------:R-:W2:Y:S01]  /*4080*/  LDS.64 R212, [R11+0xc60] ;  /* 0x000c60000bd47984 */ /* 0x000ea20000000a00 */
[----:B-1----:R-:W-:Y:S02]  /*4090*/  DFMA R100, R110, R74, R112 ;  /* 0x0000004a6e64722b */ /* 0x002fe40000000070 */
[----:B------:R-:W-:Y:S01]  /*40a0*/  DFMA R138, R186, R120, RZ ;  /* 0x00000078ba8a722b */ /* 0x000fe200000000ff */
[----:B------:R-:W1:Y:S01]  /*40b0*/  LDS.64 R110, [R11+0xcc0] ;  /* 0x000cc0000b6e7984 */ /* 0x000e620000000a00 */
[----:B------:R-:W-:-:S03]  /*40c0*/  DFMA R136, R188, R102, R136 ;  /* 0x00000066bc88722b */ /* 0x000fc60000000088 */
[----:B------:R-:W-:Y:S01]  /*40d0*/  LDS.128 R112, [R12+0x950] ;  /* 0x000950000c707984 */ /* 0x000fe20000000c00 */
[----:B------:R-:W-:Y:S02]  /*40e0*/  DFMA R148, R68, R148, R100 ;  /* 0x000000944494722b */ /* 0x000fe40000000064 */
[----:B------:R-:W-:Y:S01]  /*40f0*/  DFMA R138, R184, R122, R138 ;  /* 0x0000007ab88a722b */ /* 0x000fe2000000008a */
[----:B------:R-:W1:Y:S01]  /*4100*/  LDS.128 R100, [R10+0x3ff0] ;  /* 0x003ff0000a647984 */ /* 0x000e620000000c00 */
[----:B0-----:R-:W-:-:S03]  /*4110*/  DFMA R150, R48, R150, R104 ;  /* 0x000000963096722b */ /* 0x001fc60000000068 */
[----:B------:R-:W0:Y:S01]  /*4120*/  LDS.64 R104, [R11+0xd20] ;  /* 0x000d20000b687984 */ /* 0x000e220000000a00 */
[----:B------:R-:W-:Y:S02]  /*4130*/  DFMA R152, R152, R70, R148 ;  /* 0x000000469898722b */ /* 0x000fe40000000094 */
[----:B--2---:R-:W-:Y:S02]  /*4140*/  DFMA R138, R180, R124, R138 ;  /* 0x0000007cb48a722b */ /* 0x004fe4000000008a */
[----:B------:R-:W-:-:S04]  /*4150*/  DFMA R148, R182, R92, R136 ;  /* 0x0000005cb694722b */ /* 0x000fc80000000088 */
[----:B------:R-:W-:Y:S02]  /*4160*/  DFMA R92, R76, R154, R152 ;  /* 0x0000009a4c5c722b */ /* 0x000fe40000000098 */
[----:B------:R-:W-:Y:S02]  /*4170*/  DFMA R152, R178, R126, R138 ;  /* 0x0000007eb298722b */ /* 0x000fe4000000008a */
[----:B------:R-:W-:Y:S01]  /*4180*/  DFMA R154, R144, R220, R210 ;  /* 0x000000dc909a722b */ /* 0x000fe200000000d2 */
[----:B------:R-:W2:Y:S05]  /*4190*/  LDS.128 R136, [R10+0x4000] ;  /* 0x004000000a887984 */ /* 0x000eaa0000000c00 */
[----:B------:R-:W-:-:S02]  /*41a0*/  DFMA R144, R176, R128, R152 ;  /* 0x00000080b090722b */ /* 0x000fc40000000098 */
[----:B------:R-:W-:-:S06]  /*41b0*/  DFMA R92, R212, R78, R92 ;  /* 0x0000004ed45c722b */ /* 0x000fcc000000005c */
[----:B------:R-:W-:Y:S02]  /*41c0*/  DFMA R144, R172, R130, R144 ;  /* 0x00000082ac90722b */ /* 0x000fe40000000090 */
[----:B------:R-:W-:Y:S02]  /*41d0*/  DFMA R152, R44, R106, R150 ;  /* 0x0000006a2c98722b */ /* 0x000fe40000000096 */
[----:B-1----:R-:W-:-:S04]  /*41e0*/  DFMA R110, R80, R110, R92 ;  /* 0x0000006e506e722b */ /* 0x002fc8000000005c */
[----:B------:R-:W-:Y:S02]  /*41f0*/  DFMA R106, R170, R100, R144 ;  /* 0x00000064aa6a722b */ /* 0x000fe40000000090 */
[----:B------:R-:W-:Y:S02]  /*4200*/  DFMA R94, R64, R94, R148 ;  /* 0x0000005e405e722b */ /* 0x000fe40000000094 */
[----:B0-----:R-:W-:-:S04]  /*4210*/  DFMA R144, R104, R82, R110 ;  /* 0x000000526890722b */ /* 0x001fc8000000006e */
[----:B------:R-:W-:Y:S02]  /*4220*/  DFMA R244, R168, R102, R106 ;  /* 0x00000066a8f4722b */ /* 0x000fe4000000006a */
[----:B------:R-:W0:Y:S01]  /*4230*/  LDS.128 R104, [R7+0x40] ;  /* 0x0000400007687984 */ /* 0x000e220000000c00 */
[----:B------:R-:W-:-:S03]  /*4240*/  DFMA R240, R160, R112, R94 ;  /* 0x00000070a0f0722b */ /* 0x000fc6000000005e */
[----:B------:R-:W1:Y:S04]  /*4250*/  LDS.64 R112, [R6+0x300] ;  /* 0x0003000006707984 */ /* 0x000e680000000a00 */
[----:B------:R-:W1:Y:S01]  /*4260*/  LDS.128 R92, [R10+0x4010] ;  /* 0x004010000a5c7984 */ /* 0x000e620000000c00 */
[----:B------:R-:W-:Y:S02]  /*4270*/  CS2R R212, SRZ ;  /* 0x0000000000d47805 */ /* 0x000fe4000001ff00 */
[----:B------:R-:W-:Y:S02]  /*4280*/  CS2R R210, SRZ ;  /* 0x0000000000d27805 */ /* 0x000fe4000001ff00 */
[----:B------:R-:W-:Y:S02]  /*4290*/  CS2R R214, SRZ ;  /* 0x0000000000d67805 */ /* 0x000fe4000001ff00 */
[----:B------:R-:W4:Y:S01]  /*42a0*/  @!P2 LDG.E.64.CONSTANT R212, desc[UR76][R174.64+0x4380] ;  /* 0x0043804caed4a981 */ /* 0x000f22000c1e9b00 */
[----:B------:R-:W-:-:S03]  /*42b0*/  DFMA R152, R40, R242, R152 ;  /* 0x000000f22898722b */ /* 0x000fc60000000098 */
[----:B------:R-:W4:Y:S01]  /*42c0*/  @!P2 LDG.E.64.CONSTANT R210, desc[UR76][R174.64+0xaf80] ;  /* 0x00af804caed2a981 */ /* 0x000f22000c1e9b00 */
[----:B------:R-:W-:-:S03]  /*42d0*/  CS2R R150, SRZ ;  /* 0x0000000000967805 */ /* 0x000fc6000001ff00 */
[----:B------:R-:W4:Y:S01]  /*42e0*/  @!P2 LDG.E.64.CONSTANT R214, desc[UR76][R174.64+0xd80] ;  /* 0x000d804caed6a981 */ /* 0x000f22000c1e9b00 */
[----:B--2---:R-:W-:Y:S02]  /*42f0*/  DFMA R244, R166, R136, R244 ;  /* 0x00000088a6f4722b */ /* 0x004fe400000000f4 */
[----:B------:R-:W-:Y:S01]  /*4300*/  DFMA R110, R66, R114, R240 ;  /* 0x00000072426e722b */ /* 0x000fe200000000f0 */
[----:B------:R-:W2:Y:S01]  /*4310*/  @!P2 LDG.E.64.CONSTANT R150, desc[UR76][R174.64+0x7980] ;  /* 0x0079804cae96a981 */ /* 0x000ea2000c1e9b00 */
[C---:B---3--:R-:W-:Y:S02]  /*4320*/  DMUL R114, R144.reuse, R208 ;  /* 0x000000d090727228 */ /* 0x048fe40000000000 */
[----:B------:R-:W-:Y:S02]  /*4330*/  DMUL R208, R144, R216 ;  /* 0x000000d890d07228 */ /* 0x000fe40000000000 */
[----:B------:R-:W-:Y:S02]  /*4340*/  DFMA R244, R164, R138, R244 ;  /* 0x0000008aa4f4722b */ /* 0x000fe400000000f4 */
[----:B0-----:R-:W-:-:S04]  /*4350*/  DFMA R104, R38, R104, R152 ;  /* 0x000000682668722b */ /* 0x001fc80000000098 */
[C---:B------:R-:W-:Y:S02]  /*4360*/  DFMA R218, R110.reuse, R218, R208 ;  /* 0x000000da6eda722b */ /* 0x040fe400000000d0 */
[----:B------:R-:W-:Y:S02]  /*4370*/  DFMA R114, R110, R216, R114 ;  /* 0x000000d86e72722b */ /* 0x000fe40000000072 */
[----:B------:R-:W-:Y:S02]  /*4380*/  DFMA R208, R220, R146, R238 ;  /* 0x00000092dcd0722b */ /* 0x000fe400000000ee */
[----:B------:R-:W-:Y:S01]  /*4390*/  DFMA R232, R132, R220, R232 ;  /* 0x000000dc84e8722b */ /* 0x000fe200000000e8 */
[----:B------:R-:W-:Y:S01]  /*43a0*/  LDS.64 R238, [R6+0x3c0] ;  /* 0x0003c00006ee7984 */ /* 0x000fe20000000a00 */
[----:B------:R-:W-:Y:S02]  /*43b0*/  DFMA R234, R220, R134, R234 ;  /* 0x00000086dcea722b */ /* 0x000fe400000000ea */
[----:B-1----:R-:W-:Y:S01]  /*43c0*/  DFMA R216, R36, R112, R104 ;  /* 0x0000007024d8722b */ /* 0x002fe20000000068 */
[----:B------:R-:W-:Y:S01]  /*43d0*/  LDS.64 R146, [R6+0x420] ;  /* 0x0004200006927984 */ /* 0x000fe20000000a00 */
[----:B------:R-:W-:-:S03]  /*43e0*/  DFMA R240, R162, R92, R244 ;  /* 0x0000005ca2f0722b */ /* 0x000fc600000000f4 */
[----:B------:R-:W0:Y:S04]  /*43f0*/  LDS.64 R104, [R6+0x360] ;  /* 0x0003600006687984 */ /* 0x000e280000000a00 */
[----:B------:R-:W1:Y:S01]  /*4400*/  LDS.128 R132, [R7+0x50] ;  /* 0x0000500007847984 */ /* 0x000e620000000c00 */
[----:B------:R-:W-:Y:S01]  /*4410*/  CS2R R148, SRZ ;  /* 0x0000000000947805 */ /* 0x000fe2000001ff00 */
[----:B------:R-:W-:-:S05]  /*4420*/  DFMA R240, R28, R94, R240 ;  /* 0x0000005e1cf0722b */ /* 0x000fca00000000f0 */
[----:B------:R-:W3:Y:S03]  /*4430*/  @!P2 LDG.E.64.CONSTANT R148, desc[UR76][R174.64+0xe580] ;  /* 0x00e5804cae94a981 */ /* 0x000ee6000c1e9b00 */
[C---:B----4-:R-:W-:Y:S01]  /*4440*/  DFMA R242, R240.reuse, R156, R218 ;  /* 0x0000009cf0f2722b */ /* 0x050fe200000000da */
[----:B------:R-:W-:Y:S06]  /*4450*/  BAR.SYNC.DEFER_BLOCKING 0x0 ;  /* 0x0000000000007b1d */ /* 0x000fec0000010000 */
[----:B------:R-:W-:Y:S01]  /*4460*/  DFMA R244, R240, R158, R114 ;  /* 0x0000009ef0f4722b */ /* 0x000fe20000000072 */
[----:B------:R-:W-:Y:S06]  /*4470*/  STS.64 [R8], R242 ;  /* 0x000000f208007388 */ /* 0x000fec0000000a00 */
[----:B------:R-:W-:Y:S01]  /*4480*/  STS.64 [R9], R244 ;  /* 0x000000f409007388 */ /* 0x000fe20000000a00 */
[----:B------:R-:W-:Y:S06]  /*4490*/  BAR.SYNC.DEFER_BLOCKING 0x0 ;  /* 0x0000000000007b1d */ /* 0x000fec0000010000 */
[----:B------:R-:W-:Y:S01]  /*44a0*/  DFMA R230, R220, R118, R230 ;  /* 0x00000076dce6722b */ /* 0x000fe200000000e6 */
[----:B------:R-:W4:Y:S04]  /*44b0*/  LDS.128 R112, [R7] ;  /* 0x0000000007707984 */ /* 0x000f280000000c00 */
[----:B------:R-:W4:Y:S01]  /*44c0*/  LDS.64 R118, [R6] ;  /* 0x0000000006767984 */ /* 0x000f220000000a00 */
[----:B------:R-:W-:Y:S01]  /*44d0*/  DFMA R106, R34, R106, R216 ;  /* 0x0000006a226a722b */ /* 0x000fe200000000d8 */
[----:B------:R-:W-:Y:S01]  /*44e0*/  CS2R R152, SRZ ;  /* 0x0000000000987805 */ /* 0x000fe2000001ff00 */
[-C--:B------:R-:W-:Y:S01]  /*44f0*/  DFMA R216, R96, R220.reuse, R228 ;  /* 0x000000dc60d8722b */ /* 0x080fe200000000e4 */
[----:B------:R-:W-:Y:S01]  /*4500*/  LDS.64 R242, [R6+0x360] ;  /* 0x0003600006f27984 */ /* 0x000fe20000000a00 */
[----:B------:R-:W-:-:S03]  /*4510*/  DFMA R218, R116, R220, R226 ;  /* 0x000000dc74da722b */ /* 0x000fc600000000e2 */
[----:B------:R-:W3:Y:S01]  /*4520*/  @!P2 LDG.E.64.CONSTANT R152, desc[UR76][R174.64+0x15180] ;  /* 0x0151804cae98a981 */ /* 0x000ee2000c1e9b00 */
[----:B0-----:R-:W-:-:S03]  /*4530*/  DFMA R96, R30, R104, R106 ;  /* 0x000000681e60722b */ /* 0x001fc6000000006a */
[----:B------:R-:W0:Y:S01]  /*4540*/  LDS.64 R116, [R6+0x60] ;  /* 0x0000600006747984 */ /* 0x000e220000000a00 */
[----:B------:R-:W-:Y:S02]  /*4550*/  DFMA R222, R108, R220, R222 ;  /* 0x000000dc6cde722b */ /* 0x000fe400000000de */
[----:B------:R-:W-:Y:S01]  /*4560*/  DMUL R108, R206, UR6 ;  /* 0x00000006ce6c7c28 */ /* 0x000fe20008000000 */
[----:B------:R-:W0:Y:S01]  /*4570*/  LDS.128 R104, [R7+0x10] ;  /* 0x0000100007687984 */ /* 0x000e220000000c00 */
[----:B-1----:R-:W-:Y:S02]  /*4580*/  DFMA R132, R26, R132, R96 ;  /* 0x000000841a84722b */ /* 0x002fe40000000060 */
[----:B------:R-:W-:Y:S01]  /*4590*/  DFMA R224, R220, R98, R224 ;  /* 0x00000062dce0722b */ /* 0x000fe200000000e0 */
[----:B------:R-:W-:Y:S04]  /*45a0*/  LDS.64 R206, [R6+0xc0] ;  /* 0x0000c00006ce7984 */ /* 0x000fe80000000a00 */
[----:B------:R-:W1:Y:S01]  /*45b0*/  LDS.128 R96, [R12+0xd80] ;  /* 0x000d80000c607984 */ /* 0x000e620000000c00 */
[----:B------:R-:W-:-:S02]  /*45c0*/  DFMA R132, R22, R238, R132 ;  /* 0x000000ee1684722b */ /* 0x000fc40000000084 */
[----:B----4-:R-:W-:Y:S01]  /*45d0*/  DMUL R112, R50, R112 ;  /* 0x0000007032707228 */ /* 0x010fe20000000000 */
[----:B------:R-:W-:Y:S01]  /*45e0*/  CS2R R226, SRZ ;  /* 0x0000000000e27805 */ /* 0x000fe2000001ff00 */
[----:B------:R-:W-:Y:S01]  /*45f0*/  DMUL R158, R144, R158 ;  /* 0x0000009e909e7228 */ /* 0x000fe20000000000 */
[----:B------:R-:W-:Y:S04]  /*4600*/  LDS.64 R238, [R6+0x120] ;  /* 0x0001200006ee7984 */ /* 0x000fe80000000a00 */
[----:B------:R-:W-:Y:S01]  /*4610*/  LDS.64 R144, [R11+0xde0] ;  /* 0x000de0000b907984 */ /* 0x000fe20000000a00 */
[----:B------:R-:W-:-:S03]  /*4620*/  DFMA R108, R180, R108, R112 ;  /* 0x0000006cb46c722b */ /* 0x000fc60000000070 */
[----:B------:R-:W4:Y:S04]  /*4630*/  LDS.64 R112, [R11+0xd80] ;  /* 0x000d80000b707984 */ /* 0x000f280000000a00 */
[----:B------:R-:W3:Y:S01]  /*4640*/  @!P2 LDG.E.64.CONSTANT R226, desc[UR76][R174.64+0x11b80] ;  /* 0x011b804caee2a981 */ /* 0x000ee2000c1e9b00 */
[----:B------:R-:W-:Y:S02]  /*4650*/  DFMA R118, R42, R118, R108 ;  /* 0x000000762a76722b */ /* 0x000fe4000000006c */
[----:B------:R-:W-:Y:S01]  /*4660*/  DFMA R108, R18, R134, R132 ;  /* 0x00000086126c722b */ /* 0x000fe20000000084 */
[----:B------:R-:W-:Y:S04]  /*4670*/  LDS.64 R220, [R11+0xe40] ;  /* 0x000e40000bdc7984 */ /* 0x000fe80000000a00 */
[----:B------:R-:W4:Y:S01]  /*4680*/  LDS.128 R132, [R12+0xd90] ;  /* 0x000d90000c847984 */ /* 0x000f220000000c00 */
[----:B------:R-:W-:-:S02]  /*4690*/  DFMA R114, R24, R114, R118 ;  /* 0x000000721872722b */ /* 0x000fc40000000076 */
[----:B------:R-:W-:Y:S02]  /*46a0*/  DFMA R158, R110, R156, R158 ;  /* 0x0000009c6e9e722b */ /* 0x000fe4000000009e */
[----:B------:R-:W-:Y:S01]  /*46b0*/  DFMA R146, R16, R146, R108 ;  /* 0x000000921092722b */ /* 0x000fe2000000006c */
[----:B------:R-:W-:Y:S03]  /*46c0*/  LDS.64 R156, [R6+0x180] ;  /* 0x00018000069c7984 */ /* 0x000fe60000000a00 */
[----:B0-----:R-:W-:Y:S01]  /*46d0*/  DFMA R114, R32, R116, R114 ;  /* 0x000000742072722b */ /* 0x001fe20000000072 */
[----:B------:R-:W0:Y:S01]  /*46e0*/  LDS.128 R108, [R7+0x20] ;  /* 0x00002000076c7984 */ /* 0x000e220000000c00 */
[----:B------:R-:W-:-:S03]  /*46f0*/  DFMA R228, R240, R204, R158 ;  /* 0x000000ccf0e4722b */ /* 0x000fc6000000009e */
[----:B------:R-:W0:Y:S04]  /*4700*/  LDS.128 R116, [R12+0xda0] ;  /* 0x000da0000c747984 */ /* 0x000e280000000c00 */
[----:B------:R-:W0:Y:S01]  /*4710*/  LDS.64 R158, [R11+0xea0] ;  /* 0x000ea0000b9e7984 */ /* 0x000e220000000a00 */
[----:B------:R-:W-:Y:S02]  /*4720*/  DFMA R104, R46, R104, R114 ;  /* 0x000000682e68722b */ /* 0x000fe40000000072 */
[----:B-1----:R-:W-:Y:S01]  /*4730*/  DFMA R96, R202, R96, RZ ;  /* 0x00000060ca60722b */ /* 0x002fe200000000ff */
[----:B------:R-:W-:Y:S01]  /*4740*/  LDS.64 R240, [R6+0x300] ;  /* 0x0003000006f07984 */ /* 0x000fe20000000a00 */
[----:B------:R-:W-:Y:S02]  /*4750*/  DADD R236, R236, R146 ;  /* 0x00000000ecec7229 */ /* 0x000fe40000000092 */
[----:B------:R-:W-:-:S02]  /*4760*/  DFMA R146, R120, R228, R222 ;  /* 0x000000e47892722b */ /* 0x000fc400000000de */
[----:B------:R-:W-:Y:S01]  /*4770*/  DFMA R206, R20, R206, R104 ;  /* 0x000000ce14ce722b */ /* 0x000fe20000000068 */
[----:B------:R-:W1:Y:S01]  /*4780*/  LDS.64 R120, [R11+0xf00] ;  /* 0x000f00000b787984 */ /* 0x000e620000000a00 */
[----:B------:R-:W-:Y:S02]  /*4790*/  DFMA R104, R200, R98, R96 ;  /* 0x00000062c868722b */ /* 0x000fe40000000060 */
[----:B----4-:R-:W-:Y:S01]  /*47a0*/  DFMA R204, R88, R112, RZ ;  /* 0x0000007058cc722b */ /* 0x010fe200000000ff */
[----:B------:R-:W-:Y:S04]  /*47b0*/  LDS.128 R96, [R10+0x4020] ;  /* 0x004020000a607984 */ /* 0x000fe80000000c00 */
[----:B------:R-:W4:Y:S01]  /*47c0*/  LDS.128 R112, [R12+0xdb0] ;  /* 0x000db0000c707984 */ /* 0x000f220000000c00 */
[----:B------:R-:W-:-:S02]  /*47d0*/  DFMA R106, R52, R106, R206 ;  /* 0x0000006a346a722b */ /* 0x000fc400000000ce */
[----:B------:R-:W-:Y:S01]  /*47e0*/  DFMA R144, R144, R90, R204 ;  /* 0x0000005a9090722b */ /* 0x000fe200000000cc */
[----:B------:R-:W-:Y:S01]  /*47f0*/  LDS.64 R206, [R6+0x1e0] ;  /* 0x0001e00006ce7984 */ /* 0x000fe20000000a00 */
[----:B------:R-:W-:-:S03]  /*4800*/  DFMA R104, R198, R132, R104 ;  /* 0x00000084c668722b */ /* 0x000fc60000000068 */
[----:B------:R-:W4:Y:S01]  /*4810*/  LDS.64 R132, [R11+0xf60] ;  /* 0x000f60000b847984 */ /* 0x000f220000000a00 */
[----:B------:R-:W-:Y:S02]  /*4820*/  DFMA R238, R14, R238, R106 ;  /* 0x000000ee0eee722b */ /* 0x000fe4000000006a */
[----:B------:R-:W-:Y:S02]  /*4830*/  DFMA R220, R84, R220, R144 ;  /* 0x000000dc54dc722b */ /* 0x000fe40000000090 */
[----:B------:R-:W-:Y:S01]  /*4840*/  DFMA R222, R196, R134, R104 ;  /* 0x00000086c4de722b */ /* 0x000fe20000000068 */
[----:B------:R-:W4:Y:S04]  /*4850*/  LDS.64 R134, [R11+0xfc0] ;  /* 0x000fc0000b867984 */ /* 0x000f280000000a00 */
[----:B------:R-:W4:Y:S01]  /*4860*/  LDS.128 R104, [R10+0x4030] ;  /* 0x004030000a687984 */ /* 0x000f220000000c00 */
[----:B------:R-:W-:-:S02]  /*4870*/  DFMA R204, R124, R228, R142 ;  /* 0x000000e47ccc722b */ /* 0x000fc4000000008e */
[----:B------:R-:W-:Y:S02]  /*4880*/  DFMA R144, R228, R126, R140 ;  /* 0x0000007ee490722b */ /* 0x000fe4000000008c */
[----:B0-----:R-:W-:Y:S01]  /*4890*/  DFMA R108, R56, R108, R238 ;  /* 0x0000006c386c722b */ /* 0x001fe200000000ee */
[----:B------:R-:W0:Y:S01]  /*48a0*/  LDS.128 R124, [R7+0x30] ;  /* 0x00003000077c7984 */ /* 0x000e220000000c00 */
[----:B------:R-:W-:Y:S02]  /*48b0*/  DFMA R116, R194, R116, R222 ;  /* 0x00000074c274722b */ /* 0x000fe400000000de */
[----:B------:R-:W-:Y:S01]  /*48c0*/  DFMA R222, R158, R86, R220 ;  /* 0x000000569ede722b */ /* 0x000fe200000000dc */
[----:B------:R-:W-:Y:S04]  /*48d0*/  LDS.128 R140, [R12+0xdc0] ;  /* 0x000dc0000c8c7984 */ /* 0x000fe80000000c00 */
[----:B------:R-:W0:Y:S01]  /*48e0*/  LDS.64 R220, [R11+0x1020] ;  /* 0x001020000bdc7984 */ /* 0x000e220000000a00 */
[----:B------:R-:W-:-:S02]  /*48f0*/  DFMA R108, R62, R156, R108 ;  /* 0x0000009c3e6c722b */ /* 0x000fc4000000006c */
[----:B------:R-:W-:Y:S01]  /*4900*/  DFMA R156, R192, R118, R116 ;  /* 0x00000076c09c722b */ /* 0x000fe20000000074 */
[----:B------:R-:W-:Y:S04]  /*4910*/  LDS.64 R238, [R6+0x2a0] ;  /* 0x0002a00006ee7984 */ /* 0x000fe80000000a00 */
[----:B------:R-:W0:Y:S01]  /*4920*/  LDS.128 R116, [R10+0x4040] ;  /* 0x004040000a747984 */ /* 0x000e220000000c00 */
[----:B-1----:R-:W-:Y:S02]  /*4930*/  DFMA R222, R72, R120, R222 ;  /* 0x0000007848de722b */ /* 0x002fe400000000de */
[----:B------:R-:W-:Y:S02]  /*4940*/  DFMA R110, R60, R110, R108 ;  /* 0x0000006e3c6e722b */ /* 0x000fe4000000006c */
[----:B------:R-:W-:-:S02]  /*4950*/  DFMA R158, R128, R228, R154 ;  /* 0x000000e4809e722b */ /* 0x000fc4000000009a */
[----:B----4-:R-:W-:Y:S01]  /*4960*/  DFMA R108, R190, R112, R156 ;  /* 0x00000070be6c722b */ /* 0x010fe2000000009c */
[----:B------:R-:W1:Y:S01]  /*4970*/  LDS.64 R154, [R11+0x1080] ;  /* 0x001080000b9a7984 */ /* 0x000e620000000a00 */
[----:B------:R-:W-:-:S03]  /*4980*/  DFMA R120, R186, R96, RZ ;  /* 0x00000060ba78722b */ /* 0x000fc600000000ff */
[----:B------:R-:W4:Y:S01]  /*4990*/  LDS.64 R156, [R6+0x240] ;  /* 0x00024000069c7984 */ /* 0x000f220000000a00 */
[----:B------:R-:W-:Y:S02]  /*49a0*/  DFMA R112, R132, R74, R222 ;  /* 0x0000004a8470722b */ /* 0x000fe400000000de */
[----:B------:R-:W-:Y:S01]  /*49b0*/  DFMA R222, R58, R206, R110 ;  /* 0x000000ce3ade722b */ /* 0x000fe2000000006e */
[----:B------:R-:W-:Y:S01]  /*49c0*/  LDS.64 R128, [R11+0x1140] ;  /* 0x001140000b807984 */ /* 0x000fe20000000a00 */
[----:B------:R-:W-:Y:S02]  /*49d0*/  DFMA R114, R188, R114, R108 ;  /* 0x00000072bc72722b */ /* 0x000fe4000000006c */
[----:B------:R-:W-:Y:S01]  /*49e0*/  DFMA R120, R184, R98, R120 ;  /* 0x00000062b878722b */ /* 0x000fe20000000078 */
[----:B------:R-:W4:Y:S04]  /*49f0*/  LDS.64 R206, [R11+0x10e0] ;  /* 0x0010e0000bce7984 */ /* 0x000f280000000a00 */
[----:B------:R-:W4:Y:S01]  /*4a00*/  LDS.128 R108, [R10+0x4050] ;  /* 0x004050000a6c7984 */ /* 0x000f220000000c00 */
[----:B------:R-:W-:-:S03]  /*4a10*/  DFMA R112, R68, R134, R112 ;  /* 0x000000864470722b */ /* 0x000fc60000000070 */
[----:B------:R-:W4:Y:S01]  /*4a20*/  LDS.128 R132, [R12+0xdd0] ;  /* 0x000dd0000c847984 */ /* 0x000f220000000c00 */
[----:B------:R-:W-:Y:S02]  /*4a30*/  DFMA R120, R180, R104, R120 ;  /* 0x00000068b478722b */ /* 0x000fe40000000078 */
[----:B0-----:R-:W-:Y:S02]  /*4a40*/  DFMA R124, R54, R124, R222 ;  /* 0x0000007c367c722b */ /* 0x001fe400000000de */
[----:B------:R-:W-:Y:S02]  /*4a50*/  DFMA R222, R220, R70, R112 ;  /* 0x00000046dcde722b */ /* 0x000fe40000000070 */
[----:B------:R-:W-:Y:S02]  /*4a60*/  DFMA R140, R182, R140, R114 ;  /* 0x0000008cb68c722b */ /* 0x000fe40000000072 */
[----:B------:R-:W-:Y:S01]  /*4a70*/  DFMA R220, R178, R106, R120 ;  /* 0x0000006ab2dc722b */ /* 0x000fe20000000078 */
[----:B------:R-:W0:Y:S04]  /*4a80*/  LDS.128 R112, [R10+0x4060] ;  /* 0x004060000a707984 */ /* 0x000e280000000c00 */
[----:B------:R-:W0:Y:S03]  /*4a90*/  LDS.64 R120, [R11+0x11a0] ;  /* 0x0011a0000b787984 */ /* 0x000e260000000a00 */
[----:B------:R-:W-:-:S02]  /*4aa0*/  DFMA R220, R176, R116, R220 ;  /* 0x00000074b0dc722b */ /* 0x000fc400000000dc */
[----:B-1----:R-:W-:Y:S02]  /*4ab0*/  DFMA R154, R76, R154, R222 ;  /* 0x0000009a4c9a722b */ /* 0x002fe400000000de */
[----:B----4-:R-:W-:-:S04]  /*4ac0*/  DFMA R124, R48, R156, R124 ;  /* 0x0000009c307c722b */ /* 0x010fc8000000007c */
[----:B------:R-:W-:Y:S02]  /*4ad0*/  DFMA R220, R172, R118, R220 ;  /* 0x00000076acdc722b */ /* 0x000fe400000000dc */
[----:B------:R-:W-:Y:S02]  /*4ae0*/  DFMA R142, R64, R142, R140 ;  /* 0x0000008e408e722b */ /* 0x000fe4000000008c */
[----:B------:R-:W-:Y:S02]  /*4af0*/  DFMA R154, R206, R78, R154 ;  /* 0x0000004ece9a722b */ /* 0x000fe4000000009a */
[----:B------:R-:W-:Y:S02]  /*4b00*/  DFMA R140, R44, R126, R124 ;  /* 0x0000007e2c8c722b */ /* 0x000fe4000000007c */
[----:B------:R-:W-:Y:S01]  /*4b10*/  DFMA R220, R170, R108, R220 ;  /* 0x0000006caadc722b */ /* 0x000fe200000000dc */
[----:B------:R-:W1:Y:S01]  /*4b20*/  LDS.128 R124, [R10+0x4070] ;  /* 0x004070000a7c7984 */ /* 0x000e620000000c00 */
[----:B------:R-:W-:-:S02]  /*4b30*/  DFMA R142, R160, R132, R142 ;  /* 0x00000084a08e722b */ /* 0x000fc4000000008e */
[----:B------:R-:W-:-:S04]  /*4b40*/  DFMA R132, R80, R128, R154 ;  /* 0x000000805084722b */ /* 0x000fc8000000009a */
[----:B------:R-:W-:Y:S02]  /*4b50*/  DFMA R128, R168, R110, R220 ;  /* 0x0000006ea880722b */ /* 0x000fe400000000dc */
[----:B------:R-:W-:Y:S02]  /*4b60*/  DFMA R208, R228, R130, R208 ;  /* 0x00000082e4d0722b */ /* 0x000fe400000000d0 */
[----:B------:R-:W-:-:S04]  /*4b70*/  DFMA R142, R66, R134, R142 ;  /* 0x00000086428e722b */ /* 0x000fc8000000008e */
[----:B0-----:R-:W-:Y:S02]  /*4b80*/  DFMA R134, R166, R112, R128 ;  /* 0x00000070a686722b */ /* 0x001fe40000000080 */
[----:B------:R-:W0:Y:S01]  /*4b90*/  LDS.128 R128, [R7+0x40] ;  /* 0x0000400007807984 */ /* 0x000e220000000c00 */
[----:B------:R-:W-:Y:S01]  /*4ba0*/  CS2R R156, SRZ ;  /* 0x00000000009c7805 */ /* 0x000fe2000001ff00 */
[----:B------:R-:W-:-:S04]  /*4bb0*/  DFMA R120, R120, R82, R132 ;  /* 0x000000527878722b */ /* 0x000fc80000000084 */
[----:B------:R-:W-:Y:S01]  /*4bc0*/  DFMA R134, R164, R114, R134 ;  /* 0x00000072a486722b */ /* 0x000fe20000000086 */
[----:B------:R-:W4:Y:S01]  /*4bd0*/  @!P2 LDG.E.64.CONSTANT R156, desc[UR76][R174.64+0x4800] ;  /* 0x0048004cae9ca981 */ /* 0x000f22000c1e9b00 */
[----:B------:R-:W-:Y:S02]  /*4be0*/  CS2R R222, SRZ ;  /* 0x0000000000de7805 */ /* 0x000fe4000001ff00 */
[----:B------:R-:W-:Y:S01]  /*4bf0*/  CS2R R220, SRZ ;  /* 0x0000000000dc7805 */ /* 0x000fe2000001ff00 */
[C---:B------:R-:W-:Y:S01]  /*4c00*/  DMUL R132, R120.reuse, R212 ;  /* 0x000000d478847228 */ /* 0x040fe20000000000 */
[----:B------:R-:W-:Y:S01]  /*4c10*/  CS2R R154, SRZ ;  /* 0x00000000009a7805 */ /* 0x000fe2000001ff00 */
[----:B------:R-:W-:Y:S01]  /*4c20*/  DMUL R210, R120, R210 ;  /* 0x000000d278d27228 */ /* 0x000fe20000000000 */
[----:B------:R-:W4:Y:S01]  /*4c30*/  @!P2 LDG.E.64.CONSTANT R222, desc[UR76][R174.64+0x1200] ;  /* 0x0012004caedea981 */ /* 0x000f22000c1e9b00 */
[----:B------:R-:W-:-:S03]  /*4c40*/  DFMA R238, R40, R238, R140 ;  /* 0x000000ee28ee722b */ /* 0x000fc6000000008c */
[----:B------:R-:W4:Y:S01]  /*4c50*/  @!P2 LDG.E.64.CONSTANT R220, desc[UR76][R174.64+0xb400] ;  /* 0x00b4004caedca981 */ /* 0x000f22000c1e9b00 */
[----:B-1----:R-:W-:-:S03]  /*4c60*/  DFMA R134, R162, R124, R134 ;  /* 0x0000007ca286722b */ /* 0x002fc60000000086 */
[----:B------:R-:W4:Y:S01]  /*4c70*/  @!P2 LDG.E.64.CONSTANT R154, desc[UR76][R174.64+0x7e00] ;  /* 0x007e004cae9aa981 */ /* 0x000f22000c1e9b00 */
[----:B------:R-:W-:-:S04]  /*4c80*/  DFMA R132, R142, R214, R132 ;  /* 0x000000d68e84722b */ /* 0x000fc80000000084 */
[----:B------:R-:W-:Y:S02]  /*4c90*/  DFMA R140, R28, R126, R134 ;  /* 0x0000007e1c8c722b */ /* 0x000fe40000000086 */
[----:B------:R-:W-:Y:S01]  /*4ca0*/  DFMA R212, R142, R212, R210 ;  /* 0x000000d48ed4722b */ /* 0x000fe200000000d2 */
[----:B------:R-:W-:Y:S05]  /*4cb0*/  LDS.64 R210, [R6+0x420] ;  /* 0x0004200006d27984 */ /* 0x000fea0000000a00 */
[----:B--2---:R-:W-:Y:S02]  /*4cc0*/  DFMA R244, R140, R150, R132 ;  /* 0x000000968cf4722b */ /* 0x004fe40000000084 */
[----:B0-----:R-:W-:Y:S01]  /*4cd0*/  DFMA R128, R38, R128, R238 ;  /* 0x000000802680722b */ /* 0x001fe200000000ee */
[----:B------:R-:W-:Y:S04]  /*4ce0*/  LDS.128 R132, [R7+0x50] ;  /* 0x0000500007847984 */ /* 0x000fe80000000c00 */
[----:B------:R-:W-:Y:S01]  /*4cf0*/  LDS.64 R238, [R6+0x3c0] ;  /* 0x0003c00006ee7984 */ /* 0x000fe20000000a00 */
[----:B------:R-:W-:Y:S01]  /*4d00*/  BAR.SYNC.DEFER_BLOCKING 0x0 ;  /* 0x0000000000007b1d */ /* 0x000fe20000010000 */
[----:B------:R-:W-:-:S05]  /*4d10*/  CS2R R206, SRZ ;  /* 0x0000000000ce7805 */ /* 0x000fca000001ff00 */
[----:B---3--:R-:W-:Y:S01]  /*4d20*/  DFMA R246, R140, R148, R212 ;  /* 0x000000948cf6722b */ /* 0x008fe200000000d4 */
[----:B------:R-:W2:Y:S04]  /*4d30*/  @!P2 LDG.E.64.CONSTANT R206, desc[UR76][R174.64+0xea00] ;  /* 0x00ea004caecea981 */ /* 0x000ea8000c1e9b00 */
[----:B------:R-:W-:Y:S04]  /*4d40*/  STS.64 [R8], R244 ;  /* 0x000000f408007388 */ /* 0x000fe80000000a00 */
[----:B------:R-:W-:Y:S01]  /*4d50*/  STS.64 [R9], R246 ;  /* 0x000000f609007388 */ /* 0x000fe20000000a00 */
[----:B------:R-:W-:Y:S06]  /*4d60*/  BAR.SYNC.DEFER_BLOCKING 0x0 ;  /* 0x0000000000007b1d */ /* 0x000fec0000010000 */
[----:B------:R-:W-:-:S02]  /*4d70*/  DFMA R232, R100, R228, R232 ;  /* 0x000000e464e8722b */ /* 0x000fc400000000e8 */
[----:B------:R-:W-:Y:S01]  /*4d80*/  DFMA R234, R228, R102, R234 ;  /* 0x00000066e4ea722b */ /* 0x000fe200000000ea */
[----:B------:R-:W0:Y:S01]  /*4d90*/  LDS.128 R100, [R7] ;  /* 0x0000000007647984 */ /* 0x000e220000000c00 */
[----:B------:R-:W-:Y:S02]  /*4da0*/  DFMA R214, R136, R228, R218 ;  /* 0x000000e488d6722b */ /* 0x000fe400000000da */
[----:B------:R-:W-:Y:S01]  /*4db0*/  DFMA R230, R228, R138, R230 ;  /* 0x0000008ae4e6722b */ /* 0x000fe200000000e6 */
[----:B------:R-:W-:Y:S01]  /*4dc0*/  LDS.64 R248, [R6+0x360] ;  /* 0x0003600006f87984 */ /* 0x000fe20000000a00 */
[----:B------:R-:W-:-:S03]  /*4dd0*/  DFMA R212, R92, R228, R216 ;  /* 0x000000e45cd4722b */ /* 0x000fc600000000d8 */
[----:B------:R-:W-:Y:S04]  /*4de0*/  LDS.64 R216, [R6] ;  /* 0x0000000006d87984 */ /* 0x000fe80000000a00 */
[----:B------:R-:W1:Y:S01]  /*4df0*/  LDS.128 R136, [R12+0x1200] ;  /* 0x001200000c887984 */ /* 0x000e620000000c00 */
[----:B------:R-:W-:Y:S01]  /*4e00*/  DFMA R128, R36, R240, R128 ;  /* 0x000000f02480722b */ /* 0x000fe20000000080 */
[----:B------:R-:W-:Y:S01]  /*4e10*/  CS2R R218, SRZ ;  /* 0x0000000000da7805 */ /* 0x000fe2000001ff00 */
[----:B------:R-:W-:-:S06]  /*4e20*/  DFMA R224, R228, R94, R224 ;  /* 0x0000005ee4e0722b */ /* 0x000fcc00000000e0 */
[----:B------:R-:W-:Y:S01]  /*4e30*/  DFMA R92, R34, R130, R128 ;  /* 0x00000082225c722b */ /* 0x000fe20000000080 */
[----:B------:R-:W3:Y:S04]  /*4e40*/  @!P2 LDG.E.64.CONSTANT R218, desc[UR76][R174.64+0x15600] ;  /* 0x0156004caedaa981 */ /* 0x000ee8000c1e9b00 */
[----:B------:R-:W1:Y:S01]  /*4e50*/  LDS.128 R128, [R12+0x1210] ;  /* 0x001210000c807984 */ /* 0x000e620000000c00 */
[----:B------:R-:W-:Y:S02]  /*4e60*/  DFMA R236, R228, R122, R236 ;  /* 0x0000007ae4ec722b */ /* 0x000fe400000000ec */
[----:B------:R-:W-:Y:S02]  /*4e70*/  DMUL R120, R120, R148 ;  /* 0x0000009478787228 */ /* 0x000fe40000000000 */
[----:B------:R-:W-:Y:S01]  /*4e80*/  DMUL R94, R152, UR6 ;  /* 0x00000006985e7c28 */ /* 0x000fe20008000000 */
[----:B------:R-:W-:Y:S01]  /*4e90*/  LDS.64 R148, [R6+0xc0] ;  /* 0x0000c00006947984 */ /* 0x000fe20000000a00 */
[----:B0-----:R-:W-:-:S03]  /*4ea0*/  DMUL R122, R50, R100 ;  /* 0x00000064327a7228 */ /* 0x001fc60000000000 */
[----:B------:R-:W0:Y:S01]  /*4eb0*/  LDS.64 R100, [R6+0x60] ;  /* 0x0000600006647984 */ /* 0x000e220000000a00 */
[----:B------:R-:W-:Y:S02]  /*4ec0*/  DFMA R152, R142, R150, R120 ;  /* 0x000000968e98722b */ /* 0x000fe40000000078 */
[----:B------:R-:W-:Y:S02]  /*4ed0*/  DFMA R242, R30, R242, R92 ;  /* 0x000000f21ef2722b */ /* 0x000fe4000000005c */
[----:B------:R-:W-:Y:S01]  /*4ee0*/  DFMA R142, R178, R94, R122 ;  /* 0x0000005eb28e722b */ /* 0x000fe2000000007a */
[----:B------:R-:W0:Y:S01]  /*4ef0*/  LDS.128 R92, [R7+0x10] ;  /* 0x00001000075c7984 */ /* 0x000e220000000c00 */
[----:B-1----:R-:W-:-:S03]  /*4f00*/  DFMA R136, R202, R136, RZ ;  /* 0x00000088ca88722b */ /* 0x002fc600000000ff */
[----:B------:R-:W1:Y:S01]  /*4f10*/  LDS.128 R120, [R12+0x1220] ;  /* 0x001220000c787984 */ /* 0x000e620000000c00 */
[----:B------:R-:W-:Y:S02]  /*4f20*/  DFMA R132, R26, R132, R242 ;  /* 0x000000841a84722b */ /* 0x000fe400000000f2 */
[----:B------:R-:W-:Y:S02]  /*4f30*/  DFMA R216, R42, R216, R142 ;  /* 0x000000d82ad8722b */ /* 0x000fe4000000008e */
[----:B------:R-:W1:Y:S01]  /*4f40*/  LDS.64 R142, [R11+0x1200] ;  /* 0x001200000b8e7984 */ /* 0x000e620000000a00 */
[----:B------:R-:W-:-:S03]  /*4f50*/  DFMA R150, R200, R138, R136 ;  /* 0x0000008ac896722b */ /* 0x000fc60000000088 */
[----:B------:R-:W-:Y:S01]  /*4f60*/  DFMA R238, R22, R238, R132 ;  /* 0x000000ee16ee722b */ /* 0x000fe20000000084 */
[----:B------:R-:W-:Y:S04]  /*4f70*/  LDS.128 R136, [R12+0x1230] ;  /* 0x001230000c887984 */ /* 0x000fe80000000c00 */
[----:B------:R-:W1:Y:S01]  /*4f80*/  LDS.64 R132, [R11+0x1260] ;  /* 0x001260000b847984 */ /* 0x000e620000000a00 */
[----:B------:R-:W-:Y:S02]  /*4f90*/  DFMA R226, R140, R226, R152 ;  /* 0x000000e28ce2722b */ /* 0x000fe40000000098 */
[----:B------:R-:W-:Y:S01]  /*4fa0*/  DFMA R102, R24, R102, R216 ;  /* 0x000000661866722b */ /* 0x000fe200000000d8 */
[----:B------:R-:W1:Y:S01]  /*4fb0*/  LDS.64 R140, [R11+0x12c0] ;  /* 0x0012c0000b8c7984 */ /* 0x000e620000000a00 */
[----:B------:R-:W-:-:S03]  /*4fc0*/  DFMA R152, R198, R128, R150 ;  /* 0x00000080c698722b */ /* 0x000fc60000000096 */
[----:B------:R-:W1:Y:S01]  /*4fd0*/  LDS.64 R150, [R6+0x120] ;  /* 0x0001200006967984 */ /* 0x000e620000000a00 */
[----:B------:R-:W-:Y:S01]  /*4fe0*/  DFMA R128, R18, R134, R238 ;  /* 0x000000861280722b */ /* 0x000fe200000000ee */
[----:B------:R-:W-:Y:S02]  /*4ff0*/  CS2R R216, SRZ ;  /* 0x0000000000d87805 */ /* 0x000fe4000001ff00 */
[----:B------:R-:W-:Y:S01]  /*5000*/  LDS.64 R238, [R6+0x180] ;  /* 0x0001800006ee7984 */ /* 0x000fe20000000a00 */
[----:B------:R-:W-:Y:S02]  /*5010*/  DFMA R228, R196, R130, R152 ;  /* 0x00000082c4e4722b */ /* 0x000fe40000000098 */
[----:B0-----:R-:W-:Y:S01]  /*5020*/  DFMA R134, R32, R100, R102 ;  /* 0x000000642086722b */ /* 0x001fe20000000066 */
[----:B------:R-:W0:Y:S04]  /*5030*/  LDS.64 R152, [R11+0x1320] ;  /* 0x001320000b987984 */ /* 0x000e280000000a00 */
[----:B------:R-:W0:Y:S04]  /*5040*/  LDS.128 R100, [R7+0x20] ;  /* 0x0000200007647984 */ /* 0x000e280000000c00 */
[----:B------:R-:W3:Y:S01]  /*5050*/  @!P2 LDG.E.64.CONSTANT R216, desc[UR76][R174.64+0x12000] ;  /* 0x0120004caed8a981 */ /* 0x000ee2000c1e9b00 */
[----:B------:R-:W-:-:S03]  /*5060*/  DFMA R130, R46, R92, R134 ;  /* 0x0000005c2e82722b */ /* 0x000fc60000000086 */
[----:B------:R-:W0:Y:S01]  /*5070*/  LDS.64 R134, [R11+0x1380] ;  /* 0x001380000b867984 */ /* 0x000e220000000a00 */
[----:B-1----:R-:W-:Y:S02]  /*5080*/  DFMA R92, R194, R120, R228 ;  /* 0x00000078c25c722b */ /* 0x002fe400000000e4 */
[----:B------:R-:W-:Y:S02]  /*5090*/  DFMA R210, R16, R210, R128 ;  /* 0x000000d210d2722b */ /* 0x000fe40000000080 */
[----:B------:R-:W-:Y:S02]  /*50a0*/  DFMA R128, R88, R142, RZ ;  /* 0x0000008e5880722b */ /* 0x000fe400000000ff */
[----:B------:R-:W-:Y:S01]  /*50b0*/  DFMA R148, R20, R148, R130 ;  /* 0x000000941494722b */ /* 0x000fe20000000082 */
[----:B------:R-:W1:Y:S01]  /*50c0*/  LDS.64 R142, [R11+0x13e0] ;  /* 0x0013e0000b8e7984 */ /* 0x000e620000000a00 */
[----:B------:R-:W-:Y:S02]  /*50d0*/  DFMA R92, R192, R122, R92 ;  /* 0x0000007ac05c722b */ /* 0x000fe4000000005c */
[----:B------:R-:W-:Y:S01]  /*50e0*/  DADD R228, R204, R210 ;  /* 0x00000000cce47229 */ /* 0x000fe200000000d2 */
[----:B------:R-:W1:Y:S01]  /*50f0*/  LDS.128 R120, [R12+0x1240] ;  /* 0x001240000c787984 */ /* 0x000e620000000c00 */
[----:B------:R-:W-:-:S02]  /*5100*/  DFMA R204, R132, R90, R128 ;  /* 0x0000005a84cc722b */ /* 0x000fc40000000080 */
        /* <DEDUP_REMOVED lines=8> */
[----:B------:R-:W1:Y:S01]  /*5190*/  LDS.128 R136, [R7+0x30] ;  /* 0x0000300007887984 */ /* 0x000e620000000c00 */
[----:B0-----:R-:W-:-:S03]  /*51a0*/  DFMA R152, R152, R86, R204 ;  /* 0x000000569898722b */ /* 0x001fc600000000cc */
[----:B------:R-:W0:Y:S01]  /*51b0*/  LDS.64 R150, [R11+0x14a0] ;  /* 0x0014a0000b967984 */ /* 0x000e220000000a00 */
[----:B------:R-:W-:-:S03]  /*51c0*/  DFMA R100, R56, R100, R94 ;  /* 0x000000643864722b */ /* 0x000fc6000000005e */
[----:B------:R-:W0:Y:S01]  /*51d0*/  LDS.128 R92, [R10+0x4090] ;  /* 0x004090000a5c7984 */ /* 0x000e220000000c00 */
[----:B------:R-:W-:-:S04]  /*51e0*/  DFMA R204, R72, R134, R152 ;  /* 0x0000008648cc722b */ /* 0x000fc80000000098 */
[----:B------:R-:W-:Y:S01]  /*51f0*/  DFMA R100, R62, R238, R100 ;  /* 0x000000ee3e64722b */ /* 0x000fe20000000064 */
[----:B------:R-:W0:Y:S04]  /*5200*/  LDS.64 R152, [R6+0x240] ;  /* 0x0002400006987984 */ /* 0x000e280000000a00 */
[----:B------:R-:W0:Y:S01]  /*5210*/  LDS.64 R134, [R11+0x1500] ;  /* 0x001500000b867984 */ /* 0x000e220000000a00 */
[----:B-1----:R-:W-:Y:S02]  /*5220*/  DFMA R142, R142, R74, R204 ;  /* 0x0000004a8e8e722b */ /* 0x002fe400000000cc */
[----:B------:R-:W-:Y:S01]  /*5230*/  DFMA R210, R60, R102, R100 ;  /* 0x000000663cd2722b */ /* 0x000fe20000000064 */
[----:B------:R-:W1:Y:S04]  /*5240*/  LDS.64 R204, [R11+0x1560] ;  /* 0x001560000bcc7984 */ /* 0x000e680000000a00 */
[----:B------:R-:W1:Y:S01]  /*5250*/  LDS.128 R100, [R10+0x40a0] ;  /* 0x0040a0000a647984 */ /* 0x000e620000000c00 */
[----:B------:R-:W-:-:S02]  /*5260*/  DFMA R140, R182, R120, R140 ;  /* 0x00000078b68c722b */ /* 0x000fc4000000008c */
[----:B------:R-:W-:Y:S02]  /*5270*/  DFMA R238, R96, R226, R146 ;  /* 0x000000e260ee722b */ /* 0x000fe40000000092 */
[----:B------:R-:W-:Y:S01]  /*5280*/  DFMA R120, R186, R128, RZ ;  /* 0x00000080ba78722b */ /* 0x000fe200000000ff */
[----:B------:R-:W1:Y:S01]  /*5290*/  LDS.64 R96, [R11+0x15c0] ;  /* 0x0015c0000b607984 */ /* 0x000e620000000a00 */
[----:B------:R-:W-:Y:S02]  /*52a0*/  DFMA R148, R58, R148, R210 ;  /* 0x000000943a94722b */ /* 0x000fe400000000d2 */
[----:B------:R-:W-:Y:S02]  /*52b0*/  DFMA R132, R68, R132, R142 ;  /* 0x000000844484722b */ /* 0x000fe4000000008e */
[----:B------:R-:W-:Y:S01]  /*52c0*/  DFMA R146, R64, R122, R140 ;  /* 0x0000007a4092722b */ /* 0x000fe2000000008c */
[----:B------:R-:W1:Y:S01]  /*52d0*/  LDS.128 R140, [R12+0x1250] ;  /* 0x001250000c8c7984 */ /* 0x000e620000000c00 */
[----:B------:R-:W-:-:S03]  /*52e0*/  DFMA R210, R184, R130, R120 ;  /* 0x00000082b8d2722b */ /* 0x000fc60000000078 */
[----:B------:R-:W1:Y:S01]  /*52f0*/  LDS.128 R120, [R10+0x40b0] ;  /* 0x0040b0000a787984 */ /* 0x000e620000000c00 */
[----:B------:R-:W-:Y:S02]  /*5300*/  DFMA R148, R54, R136, R148 ;  /* 0x000000883694722b */ /* 0x000fe40000000094 */
[----:B0-----:R-:W-:Y:S01]  /*5310*/  DFMA R132, R150, R70, R132 ;  /* 0x000000469684722b */ /* 0x001fe20000000084 */
[----:B------:R-:W0:Y:S01]  /*5320*/  LDS.64 R136, [R11+0x1620] ;  /* 0x001620000b887984 */ /* 0x000e220000000a00 */
[----:B------:R-:W-:-:S04]  /*5330*/  DFMA R210, R180, R92, R210 ;  /* 0x0000005cb4d2722b */ /* 0x000fc800000000d2 */
[----:B------:R-:W-:-:S04]  /*5340*/  DFMA R152, R48, R152, R148 ;  /* 0x000000983098722b */ /* 0x000fc80000000094 */
[----:B------:R-:W-:Y:S02]  /*5350*/  DFMA R148, R178, R94, R210 ;  /* 0x0000005eb294722b */ /* 0x000fe400000000d2 */
[----:B------:R-:W-:Y:S01]  /*5360*/  DFMA R150, R76, R134, R132 ;  /* 0x000000864c96722b */ /* 0x000fe20000000084 */
[----:B------:R-:W4:Y:S07]  /*5370*/  LDS.128 R132, [R10+0x40c0] ;  /* 0x0040c0000a847984 */ /* 0x000f2e0000000c00 */
[----:B-1----:R-:W-:-:S02]  /*5380*/  DFMA R204, R204, R78, R150 ;  /* 0x0000004ecccc722b */ /* 0x002fc40000000096 */
[----:B------:R-:W-:Y:S02]  /*5390*/  DFMA R148, R176, R100, R148 ;  /* 0x00000064b094722b */ /* 0x000fe40000000094 */
[C---:B------:R-:W-:Y:S02]  /*53a0*/  DFMA R240, R226.reuse, R106, R144 ;  /* 0x0000006ae2f0722b */ /* 0x040fe40000000090 */
[----:B------:R-:W-:Y:S02]  /*53b0*/  DFMA R236, R226, R98, R236 ;  /* 0x00000062e2ec722b */ /* 0x000fe400000000ec */
[----:B------:R-:W-:Y:S02]  /*53c0*/  DFMA R106, R80, R96, R204 ;  /* 0x00000060506a722b */ /* 0x000fe400000000cc */
[----:B------:R-:W-:Y:S01]  /*53d0*/  DFMA R148, R172, R102, R148 ;  /* 0x00000066ac94722b */ /* 0x000fe20000000094 */
[----:B------:R-:W1:Y:S01]  /*53e0*/  LDS.128 R96, [R10+0x40d0] ;  /* 0x0040d0000a607984 */ /* 0x000e620000000c00 */
[----:B------:R-:W-:-:S03]  /*53f0*/  DFMA R140, R160, R140, R146 ;  /* 0x0000008ca08c722b */ /* 0x000fc60000000092 */
[----:B------:R-:W1:Y:S03]  /*5400*/  LDS.64 R146, [R6+0x2a0] ;  /* 0x0002a00006927984 */ /* 0x000e660000000a00 */
[----:B------:R-:W-:Y:S02]  /*5410*/  DFMA R148, R170, R120, R148 ;  /* 0x00000078aa94722b */ /* 0x000fe40000000094 */
[----:B------:R-:W-:Y:S02]  /*5420*/  DFMA R144, R44, R138, R152 ;  /* 0x0000008a2c90722b */ /* 0x000fe40000000098 */
[----:B0-----:R-:W-:Y:S01]  /*5430*/  DFMA R106, R136, R82, R106 ;  /* 0x00000052886a722b */ /* 0x001fe2000000006a */
[----:B------:R-:W0:Y:S03]  /*5440*/  LDS.128 R136, [R7+0x40] ;  /* 0x0000400007887984 */ /* 0x000e260000000c00 */
[----:B------:R-:W-:Y:S01]  /*5450*/  DFMA R148, R168, R122, R148 ;  /* 0x0000007aa894722b */ /* 0x000fe20000000094 */
[----:B------:R-:W-:-:S02]  /*5460*/  CS2R R204, SRZ ;  /* 0x0000000000cc7805 */ /* 0x000fc4000001ff00 */
[----:B------:R-:W-:Y:S01]  /*5470*/  CS2R R152, SRZ ;  /* 0x0000000000987805 */ /* 0x000fe2000001ff00 */
[----:B------:R-:W-:-:S04]  /*5480*/  DFMA R242, R66, R142, R140 ;  /* 0x0000008e42f2722b */ /* 0x000fc8000000008c */
[----:B----4-:R-:W-:Y:S01]  /*5490*/  DFMA R244, R166, R132, R148 ;  /* 0x00000084a6f4722b */ /* 0x010fe20000000094 */
[----:B------:R-:W4:Y:S01]  /*54a0*/  @!P2 LDG.E.64.CONSTANT R204, desc[UR76][R174.64+0x4c80] ;  /* 0x004c804caecca981 */ /* 0x000f22000c1e9b00 */
[----:B------:R-:W-:-:S03]  /*54b0*/  CS2R R210, SRZ ;  /* 0x0000000000d27805 */ /* 0x000fc6000001ff00 */
[----:B------:R-:W4:Y:S03]  /*54c0*/  @!P2 LDG.E.64.CONSTANT R152, desc[UR76][R174.64+0xb880] ;  /* 0x00b8804cae98a981 */ /* 0x000f26000c1e9b00 */
[----:B------:R-:W-:Y:S01]  /*54d0*/  DFMA R244, R164, R134, R244 ;  /* 0x00000086a4f4722b */ /* 0x000fe200000000f4 */
[----:B------:R-:W4:Y:S01]  /*54e0*/  @!P2 LDG.E.64.CONSTANT R210, desc[UR76][R174.64+0x1680] ;  /* 0x0016804caed2a981 */ /* 0x000f22000c1e9b00 */
[----:B------:R-:W-:-:S06]  /*54f0*/  DMUL R140, R106, R156 ;  /* 0x0000009c6a8c7228 */ /* 0x000fcc0000000000 */
[----:B-1----:R-:W-:Y:S02]  /*5500*/  DFMA R244, R162, R96, R244 ;  /* 0x00000060a2f4722b */ /* 0x002fe400000000f4 */
[----:B------:R-:W-:Y:S02]  /*5510*/  DFMA R140, R242, R222, R140 ;  /* 0x000000def28c722b */ /* 0x000fe4000000008c */
[----:B------:R-:W-:Y:S02]  /*5520*/  DFMA R144, R40, R146, R144 ;  /* 0x000000922890722b */ /* 0x000fe40000000090 */
[----:B------:R-:W-:Y:S02]  /*5530*/  DMUL R220, R106, R220 ;  /* 0x000000dc6adc7228 */ /* 0x000fe40000000000 */
[----:B------:R-:W-:Y:S02]  /*5540*/  DFMA R222, R28, R98, R244 ;  /* 0x000000621cde722b */ /* 0x000fe400000000f4 */
[----:B------:R-:W-:Y:S02]  /*5550*/  LDS.64 R244, [R6+0x3c0] ;  /* 0x0003c00006f47984 */ /* 0x000fe40000000a00 */
[----:B0-----:R-:W-:-:S02]  /*5560*/  DFMA R246, R38, R136, R144 ;  /* 0x0000008826f6722b */ /* 0x001fc40000000090 */
[----:B------:R-:W-:Y:S01]  /*5570*/  DFMA R250, R242, R156, R220 ;  /* 0x0000009cf2fa722b */ /* 0x000fe200000000dc */
[----:B------:R-:W-:Y:S01]  /*5580*/  LDS.64 R136, [R6+0x420] ;  /* 0x0004200006887984 */ /* 0x000fe20000000a00 */
[----:B------:R-:W-:Y:S01]  /*5590*/  DFMA R144, R222, R154, R140 ;  /* 0x0000009ade90722b */ /* 0x000fe2000000008c */
[----:B------:R-:W-:Y:S02]  /*55a0*/  CS2R R150, SRZ ;  /* 0x0000000000967805 */ /* 0x000fe4000001ff00 */
[----:B------:R-:W0:Y:S01]  /*55b0*/  LDS.64 R220, [R6+0x300] ;  /* 0x0003000006dc7984 */ /* 0x000e220000000a00 */
[----:B------:R-:W-:-:S03]  /*55c0*/  CS2R R148, SRZ ;  /* 0x0000000000947805 */ /* 0x000fc6000001ff00 */
[----:B------:R-:W-:Y:S01]  /*55d0*/  LDS.128 R140, [R7+0x50] ;  /* 0x00005000078c7984 */ /* 0x000fe20000000c00 */
[----:B------:R-:W-:Y:S06]  /*55e0*/  BAR.SYNC.DEFER_BLOCKING 0x0 ;  /* 0x0000000000007b1d */ /* 0x000fec0000010000 */
[----:B------:R-:W4:Y:S04]  /*55f0*/  @!P2 LDG.E.64.CONSTANT R150, desc[UR76][R174.64+0x8280] ;  /* 0x0082804cae96a981 */ /* 0x000f28000c1e9b00 */
[----:B------:R-:W4:Y:S01]  /*5600*/  @!P2 LDG.E.64.CONSTANT R148, desc[UR76][R174.64+0xee80] ;  /* 0x00ee804cae94a981 */ /* 0x000f22000c1e9b00 */
[----:B--2---:R-:W-:-:S03]  /*5610*/  DFMA R250, R222, R206, R250 ;  /* 0x000000cedefa722b */ /* 0x004fc600000000fa */
[----:B------:R-:W-:Y:S04]  /*5620*/  STS.64 [R8], R144 ;  /* 0x0000009008007388 */ /* 0x000fe80000000a00 */
[----:B------:R-:W-:Y:S01]  /*5630*/  STS.64 [R9], R250 ;  /* 0x000000fa09007388 */ /* 0x000fe20000000a00 */
[----:B------:R-:W-:Y:S06]  /*5640*/  BAR.SYNC.DEFER_BLOCKING 0x0 ;  /* 0x0000000000007b1d */ /* 0x000fec0000010000 */
[----:B0-----:R-:W-:Y:S01]  /*5650*/  DFMA R220, R36, R220, R246 ;  /* 0x000000dc24dc722b */ /* 0x001fe200000000f6 */
[----:B------:R-:W0:Y:S04]  /*5660*/  LDS.128 R144, [R7] ;  /* 0x0000000007907984 */ /* 0x000e280000000c00 */
[----:B------:R-:W1:Y:S01]  /*5670*/  LDS.64 R246, [R6] ;  /* 0x0000000006f67984 */ /* 0x000e620000000a00 */
[----:B------:R-:W-:Y:S01]  /*5680*/  CS2R R156, SRZ ;  /* 0x00000000009c7805 */ /* 0x000fe2000001ff00 */
[----:B------:R-:W-:-:S02]  /*5690*/  DFMA R208, R226, R118, R208 ;  /* 0x00000076e2d0722b */ /* 0x000fc400000000d0 */
[----:B------:R-:W2:Y:S04]  /*56a0*/  LDS.64 R118, [R6+0x60] ;  /* 0x0000600006767984 */ /* 0x000ea80000000a00 */
[----:B------:R-:W4:Y:S01]  /*56b0*/  @!P2 LDG.E.64.CONSTANT R156, desc[UR76][R174.64+0x15a80] ;  /* 0x015a804cae9ca981 */ /* 0x000f22000c1e9b00 */
[-C--:B------:R-:W-:Y:S02]  /*56c0*/  DFMA R232, R108, R226.reuse, R232 ;  /* 0x000000e26ce8722b */ /* 0x080fe400000000e8 */
[----:B---3--:R-:W-:Y:S02]  /*56d0*/  DMUL R108, R218, UR6 ;  /* 0x00000006da6c7c28 */ /* 0x008fe40008000000 */
[----:B------:R-:W-:Y:S02]  /*56e0*/  DFMA R214, R112, R226, R214 ;  /* 0x000000e270d6722b */ /* 0x000fe400000000d6 */
[----:B------:R-:W-:Y:S01]  /*56f0*/  DFMA R230, R226, R114, R230 ;  /* 0x00000072e2e6722b */ /* 0x000fe200000000e6 */
[----:B------:R-:W3:Y:S01]  /*5700*/  LDS.128 R112, [R7+0x10] ;  /* 0x0000100007707984 */ /* 0x000ee20000000c00 */
[----:B------:R-:W-:-:S02]  /*5710*/  DFMA R138, R34, R138, R220 ;  /* 0x0000008a228a722b */ /* 0x000fc400000000dc */
[----:B------:R-:W-:Y:S01]  /*5720*/  DFMA R220, R116, R226, R158 ;  /* 0x000000e274dc722b */ /* 0x000fe2000000009e */
[----:B------:R-:W3:Y:S01]  /*5730*/  LDS.64 R116, [R6+0xc0] ;  /* 0x0000c00006747984 */ /* 0x000ee20000000a00 */
[----:B0-----:R-:W-:-:S08]  /*5740*/  DMUL R144, R50, R144 ;  /* 0x0000009032907228 */ /* 0x001fd00000000000 */
[----:B------:R-:W-:Y:S02]  /*5750*/  DFMA R108, R176, R108, R144 ;  /* 0x0000006cb06c722b */ /* 0x000fe40000000090 */
[----:B------:R-:W-:Y:S01]  /*5760*/  DFMA R234, R226, R110, R234 ;  /* 0x0000006ee2ea722b */ /* 0x000fe200000000ea */
[----:B------:R-:W-:Y:S01]  /*5770*/  LDS.64 R144, [R6+0x120] ;  /* 0x0001200006907984 */ /* 0x000fe20000000a00 */
[----:B------:R-:W-:-:S04]  /*5780*/  DFMA R138, R30, R248, R138 ;  /* 0x000000f81e8a722b */ /* 0x000fc8000000008a */
[----:B-1----:R-:W-:Y:S02]  /*5790*/  DFMA R246, R42, R246, R108 ;  /* 0x000000f62af6722b */ /* 0x002fe4000000006c */
[----:B------:R-:W0:Y:S01]  /*57a0*/  LDS.128 R108, [R12+0x1680] ;  /* 0x001680000c6c7984 */ /* 0x000e220000000c00 */
[----:B------:R-:W-:Y:S02]  /*57b0*/  DFMA R212, R124, R226, R212 ;  /* 0x000000e27cd4722b */ /* 0x000fe400000000d4 */
[----:B------:R-:W-:Y:S01]  /*57c0*/  DFMA R124, R26, R140, R138 ;  /* 0x0000008c1a7c722b */ /* 0x000fe2000000008a */
[----:B------:R-:W1:Y:S02]  /*57d0*/  LDS.64 R138, [R11+0x1680] ;  /* 0x001680000b8a7984 */ /* 0x000e640000000a00 */
[----:B------:R-:W-:Y:S02]  /*57e0*/  DFMA R146, R24, R146, R246 ;  /* 0x000000921892722b */ /* 0x000fe400000000f6 */
[----:B------:R-:W-:-:S02]  /*57f0*/  DFMA R140, R104, R226, R228 ;  /* 0x000000e2688c722b */ /* 0x000fc400000000e4 */
[----:B------:R-:W-:Y:S02]  /*5800*/  DMUL R206, R106, R206 ;  /* 0x000000ce6ace7228 */ /* 0x000fe40000000000 */
[----:B------:R-:W-:Y:S01]  /*5810*/  DFMA R124, R22, R244, R124 ;  /* 0x000000f4167c722b */ /* 0x000fe2000000007c */
[----:B------:R-:W1:Y:S01]  /*5820*/  LDS.128 R104, [R12+0x1690] ;  /* 0x001690000c687984 */ /* 0x000e620000000c00 */
[----:B--2---:R-:W-:-:S03]  /*5830*/  DFMA R118, R32, R118, R146 ;  /* 0x000000762076722b */ /* 0x004fc60000000092 */
[----:B------:R-:W2:Y:S01]  /*5840*/  LDS.64 R146, [R11+0x16e0] ;  /* 0x0016e0000b927984 */ /* 0x000ea20000000a00 */
[----:B------:R-:W-:Y:S02]  /*5850*/  DFMA R206, R242, R154, R206 ;  /* 0x0000009af2ce722b */ /* 0x000fe400000000ce */
[----:B------:R-:W-:Y:S02]  /*5860*/  DFMA R158, R18, R142, R124 ;  /* 0x0000008e129e722b */ /* 0x000fe4000000007c */
[----:B------:R-:W-:Y:S01]  /*5870*/  DFMA R224, R226, R126, R224 ;  /* 0x0000007ee2e0722b */ /* 0x000fe200000000e0 */
[----:B------:R-:W2:Y:S01]  /*5880*/  LDS.64 R142, [R11+0x1740] ;  /* 0x001740000b8e7984 */ /* 0x000ea20000000a00 */
[----:B---3--:R-:W-:-:S03]  /*5890*/  DFMA R112, R46, R112, R118 ;  /* 0x000000702e70722b */ /* 0x008fc60000000076 */
[----:B------:R-:W3:Y:S01]  /*58a0*/  LDS.128 R124, [R7+0x20] ;  /* 0x00002000077c7984 */ /* 0x000ee20000000c00 */
[----:B------:R-:W-:Y:S02]  /*58b0*/  DFMA R218, R16, R136, R158 ;  /* 0x0000008810da722b */ /* 0x000fe4000000009e */
[----:B------:R-:W-:Y:S01]  /*58c0*/  DFMA R158, R222, R216, R206 ;  /* 0x000000d8de9e722b */ /* 0x000fe200000000ce */
[----:B------:R-:W-:Y:S01]  /*58d0*/  CS2R R228, SRZ ;  /* 0x0000000000e47805 */ /* 0x000fe2000001ff00 */
[----:B------:R-:W-:Y:S01]  /*58e0*/  DFMA R112, R20, R116, R112 ;  /* 0x000000741470722b */ /* 0x000fe20000000070 */
[----:B------:R-:W3:Y:S04]  /*58f0*/  LDS.64 R216, [R11+0x17a0] ;  /* 0x0017a0000bd87984 */ /* 0x000ee80000000a00 */
[----:B------:R-:W3:Y:S01]  /*5900*/  LDS.64 R222, [R6+0x180] ;  /* 0x0001800006de7984 */ /* 0x000ee20000000a00 */
[----:B0-----:R-:W-:-:S03]  /*5910*/  DFMA R108, R202, R108, RZ ;  /* 0x0000006cca6c722b */ /* 0x001fc600000000ff */
[----:B------:R-:W0:Y:S01]  /*5920*/  LDS.64 R206, [R11+0x1800] ;  /* 0x001800000bce7984 */ /* 0x000e220000000a00 */
[----:B------:R-:W-:-:S03]  /*5930*/  DFMA R136, R52, R114, R112 ;  /* 0x000000723488722b */ /* 0x000fc60000000070 */
[----:B------:R-:W4:Y:S01]  /*5940*/  @!P2 LDG.E.64.CONSTANT R228, desc[UR76][R174.64+0x12480] ;  /* 0x0124804caee4a981 */ /* 0x000f22000c1e9b00 */
[----:B-1----:R-:W-:Y:S02]  /*5950*/  DFMA R138, R88, R138, RZ ;  /* 0x0000008a588a722b */ /* 0x002fe400000000ff */
[----:B------:R-:W-:Y:S01]  /*5960*/  DFMA R110, R200, R110, R108 ;  /* 0x0000006ec86e722b */ /* 0x000fe2000000006c */
[----:B------:R-:W1:Y:S01]  /*5970*/  LDS.128 R116, [R12+0x16a0] ;  /* 0x0016a0000c747984 */ /* 0x000e620000000c00 */
[----:B------:R-:W-:-:S03]  /*5980*/  DFMA R136, R14, R144, R136 ;  /* 0x000000900e88722b */ /* 0x000fc60000000088 */
[----:B------:R-:W1:Y:S01]  /*5990*/  LDS.64 R144, [R11+0x1860] ;  /* 0x001860000b907984 */ /* 0x000e620000000a00 */
[----:B------:R-:W-:Y:S02]  /*59a0*/  DFMA R226, R128, R158, R238 ;  /* 0x0000009e80e2722b */ /* 0x000fe400000000ee */
[----:B------:R-:W-:Y:S01]  /*59b0*/  DFMA R128, R198, R104, R110 ;  /* 0x00000068c680722b */ /* 0x000fe2000000006e */
[----:B------:R-:W1:Y:S01]  /*59c0*/  LDS.128 R112, [R10+0x40e0] ;  /* 0x0040e0000a707984 */ /* 0x000e620000000c00 */
[----:B--2---:R-:W-:Y:S02]  /*59d0*/  DFMA R104, R146, R90, R138 ;  /* 0x0000005a9268722b */ /* 0x004fe4000000008a */
[----:B------:R-:W-:Y:S01]  /*59e0*/  DFMA R154, R158, R130, R236 ;  /* 0x000000829e9a722b */ /* 0x000fe200000000ec */
[----:B------:R-:W-:Y:S04]  /*59f0*/  LDS.128 R108, [R12+0x16b0] ;  /* 0x0016b0000c6c7984 */ /* 0x000fe80000000c00 */
[----:B------:R-:W2:Y:S01]  /*5a00*/  LDS.64 R146, [R11+0x18c0] ;  /* 0x0018c0000b927984 */ /* 0x000ea20000000a00 */
[----:B------:R-:W-:-:S02]  /*5a10*/  DFMA R236, R84, R142, R104 ;  /* 0x0000008e54ec722b */ /* 0x000fc40000000068 */
[----:B---3--:R-:W-:Y:S01]  /*5a20*/  DFMA R124, R56, R124, R136 ;  /* 0x0000007c387c722b */ /* 0x008fe20000000088 */
[----:B------:R-:W3:Y:S04]  /*5a30*/  LDS.64 R238, [R6+0x1e0] ;  /* 0x0001e00006ee7984 */ /* 0x000ee80000000a00 */
[----:B------:R-:W3:Y:S01]  /*5a40*/  LDS.128 R136, [R10+0x40f0] ;  /* 0x0040f0000a887984 */ /* 0x000ee20000000c00 */
[----:B------:R-:W-:Y:S02]  /*5a50*/  DFMA R236, R216, R86, R236 ;  /* 0x00000056d8ec722b */ /* 0x000fe400000000ec */
[----:B------:R-:W-:Y:S01]  /*5a60*/  DFMA R128, R196, R106, R128 ;  /* 0x0000006ac480722b */ /* 0x000fe20000000080 */
[----:B------:R-:W3:Y:S01]  /*5a70*/  LDS.64 R142, [R11+0x1920] ;  /* 0x001920000b8e7984 */ /* 0x000ee20000000a00 */
[----:B------:R-:W-:-:S03]  /*5a80*/  DFMA R124, R62, R222, R124 ;  /* 0x000000de3e7c722b */ /* 0x000fc6000000007c */
[----:B------:R-:W3:Y:S01]  /*5a90*/  LDS.128 R104, [R7+0x30] ;  /* 0x0000300007687984 */ /* 0x000ee20000000c00 */
[----:B0-----:R-:W-:Y:S02]  /*5aa0*/  DFMA R206, R72, R206, R236 ;  /* 0x000000ce48ce722b */ /* 0x001fe400000000ec */
[-C--:B------:R-:W-:Y:S01]  /*5ab0*/  DFMA R216, R92, R158.reuse, R140 ;  /* 0x0000009e5cd8722b */ /* 0x080fe2000000008c */
[----:B------:R-:W-:Y:S01]  /*5ac0*/  LDS.64 R222, [R11+0x1980] ;  /* 0x001980000bde7984 */ /* 0x000fe20000000a00 */
[----:B------:R-:W-:Y:S02]  /*5ad0*/  DFMA R92, R100, R158, R220 ;  /* 0x0000009e645c722b */ /* 0x000fe400000000dc */
[----:B------:R-:W-:Y:S01]  /*5ae0*/  DFMA R220, R60, R126, R124 ;  /* 0x0000007e3cdc722b */ /* 0x000fe2000000007c */
[----:B------:R-:W-:Y:S01]  /*5af0*/  LDS.64 R100, [R11+0x19e0] ;  /* 0x0019e0000b647984 */ /* 0x000fe20000000a00 */
[----:B-1----:R-:W-:Y:S02]  /*5b00*/  DFMA R116, R194, R116, R128 ;  /* 0x00000074c274722b */ /* 0x002fe40000000080 */
[----:B------:R-:W-:Y:S01]  /*5b10*/  DFMA R206, R144, R74, R206 ;  /* 0x0000004a90ce722b */ /* 0x000fe200000000ce */
[----:B------:R-:W0:Y:S04]  /*5b20*/  LDS.128 R124, [R12+0x16c0] ;  /* 0x0016c0000c7c7984 */ /* 0x000e280000000c00 */
[----:B------:R-:W1:Y:S04]  /*5b30*/  LDS.64 R144, [R6+0x240] ;  /* 0x0002400006907984 */ /* 0x000e680000000a00 */
[----:B------:R-:W1:Y:S01]  /*5b40*/  LDS.128 R128, [R10+0x4100] ;  /* 0x004100000a807984 */ /* 0x000e620000000c00 */
[----:B------:R-:W-:-:S02]  /*5b50*/  DFMA R116, R192, R118, R116 ;  /* 0x00000076c074722b */ /* 0x000fc40000000074 */
[----:B------:R-:W-:Y:S01]  /*5b60*/  DFMA R140, R186, R112, RZ ;  /* 0x00000070ba8c722b */ /* 0x000fe200000000ff */
[----:B------:R-:W-:Y:S01]  /*5b70*/  LDS.64 R242, [R6+0x360] ;  /* 0x0003600006f27984 */ /* 0x000fe20000000a00 */
[----:B--2---:R-:W-:-:S04]  /*5b80*/  DFMA R146, R68, R146, R206 ;  /* 0x000000924492722b */ /* 0x004fc800000000ce */
[----:B------:R-:W-:Y:S02]  /*5b90*/  DFMA R108, R190, R108, R116 ;  /* 0x0000006cbe6c722b */ /* 0x000fe40000000074 */
[----:B------:R-:W-:Y:S01]  /*5ba0*/  DFMA R140, R184, R114, R140 ;  /* 0x00000072b88c722b */ /* 0x000fe2000000008c */
[----:B------:R-:W2:Y:S01]  /*5bb0*/  LDS.128 R116, [R10+0x4110] ;  /* 0x004110000a747984 */ /* 0x000ea20000000c00 */
[----:B---3--:R-:W-:Y:S02]  /*5bc0*/  DFMA R238, R58, R238, R220 ;  /* 0x000000ee3aee722b */ /* 0x008fe400000000dc */
[----:B------:R-:W-:Y:S01]  /*5bd0*/  DFMA R206, R158, R102, R208 ;  /* 0x000000669ece722b */ /* 0x000fe200000000d0 */
[----:B------:R-:W3:Y:S03]  /*5be0*/  LDS.64 R208, [R11+0x1a40] ;  /* 0x001a40000bd07984 */ /* 0x000ee60000000a00 */
[----:B------:R-:W-:-:S02]  /*5bf0*/  DFMA R102, R180, R136, R140 ;  /* 0x00000088b466722b */ /* 0x000fc4000000008c */
[----:B------:R-:W-:Y:S02]  /*5c00*/  DFMA R236, R142, R70, R146 ;  /* 0x000000468eec722b */ /* 0x000fe40000000092 */
[----:B------:R-:W-:Y:S01]  /*5c10*/  DFMA R104, R54, R104, R238 ;  /* 0x000000683668722b */ /* 0x000fe200000000ee */
[----:B------:R-:W3:Y:S01]  /*5c20*/  LDS.128 R140, [R12+0x16d0] ;  /* 0x0016d0000c8c7984 */ /* 0x000ee20000000c00 */
[----:B------:R-:W-:-:S03]  /*5c30*/  DFMA R220, R188, R110, R108 ;  /* 0x0000006ebcdc722b */ /* 0x000fc6000000006c */
[----:B------:R-:W4:Y:S01]  /*5c40*/  LDS.64 R146, [R11+0x1aa0] ;  /* 0x001aa0000b927984 */ /* 0x000f220000000a00 */
[----:B------:R-:W-:-:S03]  /*5c50*/  DFMA R102, R178, R138, R102 ;  /* 0x0000008ab266722b */ /* 0x000fc60000000066 */
[----:B------:R-:W4:Y:S01]  /*5c60*/  LDS.128 R108, [R10+0x4120] ;  /* 0x004120000a6c7984 */ /* 0x000f220000000c00 */
[----:B0-----:R-:W-:Y:S02]  /*5c70*/  DFMA R220, R182, R124, R220 ;  /* 0x0000007cb6dc722b */ /* 0x001fe400000000dc */
[----:B-1----:R-:W-:Y:S01]  /*5c80*/  DFMA R104, R48, R144, R104 ;  /* 0x000000903068722b */ /* 0x002fe20000000068 */
[----:B------:R-:W0:Y:S01]  /*5c90*/  LDS.64 R124, [R6+0x2a0] ;  /* 0x0002a000067c7984 */ /* 0x000e220000000a00 */
[----:B------:R-:W-:Y:S02]  /*5ca0*/  DFMA R222, R76, R222, R236 ;  /* 0x000000de4cde722b */ /* 0x000fe400000000ec */
[----:B------:R-:W-:Y:S01]  /*5cb0*/  DFMA R102, R176, R128, R102 ;  /* 0x00000080b066722b */ /* 0x000fe20000000066 */
[----:B------:R-:W-:Y:S01]  /*5cc0*/  LDS.64 R238, [R6+0x420] ;  /* 0x0004200006ee7984 */ /* 0x000fe20000000a00 */
[----:B------:R-:W-:Y:S02]  /*5cd0*/  DFMA R220, R64, R126, R220 ;  /* 0x0000007e40dc722b */ /* 0x000fe400000000dc */
[----:B------:R-:W-:-:S02]  /*5ce0*/  DFMA R126, R44, R106, R104 ;  /* 0x0000006a2c7e722b */ /* 0x000fc40000000068 */
[----:B------:R-:W1:Y:S01]  /*5cf0*/  LDS.128 R104, [R7+0x40] ;  /* 0x0000400007687984 */ /* 0x000e620000000c00 */
[----:B------:R-:W-:Y:S02]  /*5d00*/  DFMA R222, R100, R78, R222 ;  /* 0x0000004e64de722b */ /* 0x000fe400000000de */
[----:B------:R-:W-:Y:S01]  /*5d10*/  DFMA R236, R172, R130, R102 ;  /* 0x00000082acec722b */ /* 0x000fe20000000066 */
[----:B------:R-:W1:Y:S07]  /*5d20*/  LDS.128 R100, [R10+0x4130] ;  /* 0x004130000a647984 */ /* 0x000e6e0000000c00 */
[----:B--2---:R-:W-:-:S02]  /*5d30*/  DFMA R144, R170, R116, R236 ;  /* 0x00000074aa90722b */ /* 0x004fc400000000ec */
[----:B---3--:R-:W-:-:S06]  /*5d40*/  DFMA R222, R80, R208, R222 ;  /* 0x000000d050de722b */ /* 0x008fcc00000000de */
[----:B------:R-:W-:Y:S02]  /*5d50*/  DFMA R144, R168, R118, R144 ;  /* 0x00000076a890722b */ /* 0x000fe40000000090 */
[----:B------:R-:W-:Y:S02]  /*5d60*/  DFMA R236, R160, R140, R220 ;  /* 0x0000008ca0ec722b */ /* 0x000fe400000000dc */
[----:B----4-:R-:W-:Y:S01]  /*5d70*/  DFMA R140, R146, R82, R222 ;  /* 0x00000052928c722b */ /* 0x010fe200000000de */
[----:B------:R-:W-:-:S03]  /*5d80*/  CS2R R208, SRZ ;  /* 0x0000000000d07805 */ /* 0x000fc6000001ff00 */
[----:B------:R-:W-:Y:S02]  /*5d90*/  DFMA R144, R166, R108, R144 ;  /* 0x0000006ca690722b */ /* 0x000fe40000000090 */
[----:B------:R-:W-:Y:S01]  /*5da0*/  DFMA R142, R66, R142, R236 ;  /* 0x0000008e428e722b */ /* 0x000fe200000000ec */
[----:B------:R-:W2:Y:S01]  /*5db0*/  @!P2 LDG.E.64.CONSTANT R208, desc[UR76][R174.64+0x5100] ;  /* 0x0051004caed0a981 */ /* 0x000ea2000c1e9b00 */
[C---:B------:R-:W-:Y:S02]  /*5dc0*/  DMUL R146, R140.reuse, R204 ;  /* 0x000000cc8c927228 */ /* 0x040fe40000000000 */
[----:B------:R-:W-:Y:S02]  /*5dd0*/  DMUL R152, R140, R152 ;  /* 0x000000988c987228 */ /* 0x000fe40000000000 */
[----:B0-----:R-:W-:Y:S02]  /*5de0*/  DFMA R124, R40, R124, R126 ;  /* 0x0000007c287c722b */ /* 0x001fe4000000007e */
[----:B------:R-:W-:Y:S01]  /*5df0*/  DFMA R144, R164, R110, R144 ;  /* 0x0000006ea490722b */ /* 0x000fe20000000090 */
[----:B------:R-:W-:-:S02]  /*5e00*/  CS2R R222, SRZ ;  /* 0x0000000000de7805 */ /* 0x000fc4000001ff00 */
[----:B------:R-:W-:Y:S01]  /*5e10*/  CS2R R220, SRZ ;  /* 0x0000000000dc7805 */ /* 0x000fe2000001ff00 */
[C---:B------:R-:W-:Y:S02]  /*5e20*/  DFMA R210, R142.reuse, R210, R146 ;  /* 0x000000d28ed2722b */ /* 0x040fe40000000092 */
[----:B------:R-:W-:Y:S01]  /*5e30*/  DFMA R126, R142, R204, R152 ;  /* 0x000000cc8e7e722b */ /* 0x000fe20000000098 */
[----:B------:R-:W0:Y:S01]  /*5e40*/  LDS.64 R146, [R6+0x300] ;  /* 0x0003000006927984 */ /* 0x000e220000000a00 */
[----:B------:R-:W-:Y:S02]  /*5e50*/  DFMA R232, R120, R158, R232 ;  /* 0x0000009e78e8722b */ /* 0x000fe400000000e8 */
[----:B------:R-:W-:Y:S01]  /*5e60*/  DFMA R234, R158, R122, R234 ;  /* 0x0000007a9eea722b */ /* 0x000fe200000000ea */
[----:B------:R-:W3:Y:S01]  /*5e70*/  @!P2 LDG.E.64.CONSTANT R222, desc[UR76][R174.64+0x1b00] ;  /* 0x001b004caedea981 */ /* 0x000ee2000c1e9b00 */
[----:B-1----:R-:W-:-:S03]  /*5e80*/  DFMA R204, R38, R104, R124 ;  /* 0x0000006826cc722b */ /* 0x002fc6000000007c */
[----:B------:R-:W-:Y:S01]  /*5e90*/  LDS.64 R104, [R6+0x3c0] ;  /* 0x0003c00006687984 */ /* 0x000fe20000000a00 */
[----:B------:R-:W-:-:S03]  /*5ea0*/  DFMA R236, R162, R100, R144 ;  /* 0x00000064a2ec722b */ /* 0x000fc60000000090 */
[----:B------:R-:W-:Y:S04]  /*5eb0*/  LDS.128 R120, [R7+0x50] ;  /* 0x0000500007787984 */ /* 0x000fe80000000c00 */
[----:B------:R-:W4:Y:S01]  /*5ec0*/  @!P2 LDG.E.64.CONSTANT R220, desc[UR76][R174.64+0xbd00] ;  /* 0x00bd004caedca981 */ /* 0x000f22000c1e9b00 */
[----:B------:R-:W-:Y:S01]  /*5ed0*/  DFMA R236, R28, R102, R236 ;  /* 0x000000661cec722b */ /* 0x000fe200000000ec */
[----:B------:R-:W-:Y:S02]  /*5ee0*/  CS2R R144, SRZ ;  /* 0x0000000000907805 */ /* 0x000fe4000001ff00 */
[----:B------:R-:W-:-:S04]  /*5ef0*/  CS2R R152, SRZ ;  /* 0x0000000000987805 */ /* 0x000fc8000001ff00 */
[----:B------:R-:W4:Y:S01]  /*5f00*/  @!P2 LDG.E.64.CONSTANT R144, desc[UR76][R174.64+0x8700] ;  /* 0x0087004cae90a981 */ /* 0x000f22000c1e9b00 */
[C---:B------:R-:W-:Y:S01]  /*5f10*/  DFMA R244, R236.reuse, R150, R210 ;  /* 0x00000096ecf4722b */ /* 0x040fe200000000d2 */
[----:B------:R-:W-:Y:S06]  /*5f20*/  BAR.SYNC.DEFER_BLOCKING 0x0 ;  /* 0x0000000000007b1d */ /* 0x000fec0000010000 */
[----:B------:R-:W-:Y:S01]  /*5f30*/  DFMA R246, R236, R148, R126 ;  /* 0x00000094ecf6722b */ /* 0x000fe2000000007e */
[----:B------:R-:W4:Y:S04]  /*5f40*/  @!P2 LDG.E.64.CONSTANT R152, desc[UR76][R174.64+0xf300] ;  /* 0x00f3004cae98a981 */ /* 0x000f28000c1e9b00 */
[----:B------:R-:W-:Y:S04]  /*5f50*/  STS.64 [R8], R244 ;  /* 0x000000f408007388 */ /* 0x000fe80000000a00 */
[----:B------:R-:W-:Y:S01]  /*5f60*/  STS.64 [R9], R246 ;  /* 0x000000f609007388 */ /* 0x000fe20000000a00 */
[----:B------:R-:W-:Y:S06]  /*5f70*/  BAR.SYNC.DEFER_BLOCKING 0x0 ;  /* 0x0000000000007b1d */ /* 0x000fec0000010000 */
[----:B------:R-:W-:-:S02]  /*5f80*/  DADD R218, R240, R218 ;  /* 0x00000000f0da7229 */ /* 0x000fc400000000da */
[----:B0-----:R-:W-:Y:S01]  /*5f90*/  DFMA R146, R36, R146, R204 ;  /* 0x000000922492722b */ /* 0x001fe200000000cc */
[----:B------:R-:W0:Y:S04]  /*5fa0*/  LDS.128 R124, [R7] ;  /* 0x00000000077c7984 */ /* 0x000e280000000c00 */
[----:B------:R-:W1:Y:S03]  /*5fb0*/  LDS.64 R240, [R6] ;  /* 0x0000000006f07984 */ /* 0x000e660000000a00 */
[----:B------:R-:W-:Y:S01]  /*5fc0*/  DFMA R106, R34, R106, R146 ;  /* 0x0000006a226a722b */ /* 0x000fe20000000092 */
[----:B------:R-:W-:Y:S01]  /*5fd0*/  CS2R R204, SRZ ;  /* 0x0000000000cc7805 */ /* 0x000fe2000001ff00 */
[----:B------:R-:W-:Y:S01]  /*5fe0*/  DMUL R146, R156, UR6 ;  /* 0x000000069c927c28 */ /* 0x000fe20008000000 */
[----:B------:R-:W-:Y:S01]  /*5ff0*/  LDS.64 R244, [R11+0x1d40] ;  /* 0x001d40000bf47984 */ /* 0x000fe20000000a00 */
[----:B------:R-:W-:-:S02]  /*6000*/  DFMA R214, R132, R158, R214 ;  /* 0x0000009e84d6722b */ /* 0x000fc400000000d6 */
[----:B------:R-:W-:Y:S01]  /*6010*/  DFMA R210, R158, R134, R230 ;  /* 0x000000869ed2722b */ /* 0x000fe200000000e6 */
[----:B------:R-:W4:Y:S01]  /*6020*/  @!P2 LDG.E.64.CONSTANT R204, desc[UR76][R174.64+0x15f00] ;  /* 0x015f004caecca981 */ /* 0x000f22000c1e9b00 */
[----:B------:R-:W-:-:S03]  /*6030*/  DFMA R242, R30, R242, R106 ;  /* 0x000000f21ef2722b */ /* 0x000fc6000000006a */
[----:B------:R-:W1:Y:S04]  /*6040*/  LDS.64 R106, [R6+0x60] ;  /* 0x00006000066a7984 */ /* 0x000e680000000a00 */
[----:B------:R-:W1:Y:S01]  /*6050*/  LDS.128 R132, [R7+0x10] ;  /* 0x0000100007847984 */ /* 0x000e620000000c00 */
[----:B------:R-:W-:-:S03]  /*6060*/  DFMA R212, R96, R158, R212 ;  /* 0x0000009e60d4722b */ /* 0x000fc600000000d4 */
[----:B------:R-:W1:Y:S01]  /*6070*/  LDS.64 R96, [R6+0xc0] ;  /* 0x0000c00006607984 */ /* 0x000e620000000a00 */
[----:B0-----:R-:W-:-:S08]  /*6080*/  DMUL R124, R50, R124 ;  /* 0x0000007c327c7228 */ /* 0x001fd00000000000 */
[----:B------:R-:W-:-:S08]  /*6090*/  DFMA R124, R172, R146, R124 ;  /* 0x00000092ac7c722b */ /* 0x000fd0000000007c */
[----:B-1----:R-:W-:Y:S02]  /*60a0*/  DFMA R124, R42, R240, R124 ;  /* 0x000000f02a7c722b */ /* 0x002fe4000000007c */
[----:B------:R-:W-:Y:S01]  /*60b0*/  DFMA R156, R26, R120, R242 ;  /* 0x000000781a9c722b */ /* 0x000fe200000000f2 */
[----:B------:R-:W-:Y:S01]  /*60c0*/  CS2R R146, SRZ ;  /* 0x0000000000927805 */ /* 0x000fe2000001ff00 */
[----:B------:R-:W-:Y:S01]  /*60d0*/  DMUL R140, R140, R148 ;  /* 0x000000948c8c7228 */ /* 0x000fe20000000000 */
[----:B------:R-:W-:Y:S03]  /*60e0*/  LDS.64 R240, [R6+0x240] ;  /* 0x0002400006f07984 */ /* 0x000fe60000000a00 */
[----:B------:R-:W-:Y:S01]  /*60f0*/  DFMA R120, R24, R126, R124 ;  /* 0x0000007e1878722b */ /* 0x000fe2000000007c */
[----:B------:R-:W4:Y:S04]  /*6100*/  @!P2 LDG.E.64.CONSTANT R146, desc[UR76][R174.64+0x12900] ;  /* 0x0129004cae92a981 */ /* 0x000f28000c1e9b00 */
[----:B------:R-:W0:Y:S03]  /*6110*/  LDS.128 R124, [R12+0x1b00] ;  /* 0x001b00000c7c7984 */ /* 0x000e260000000c00 */
[----:B------:R-:W-:Y:S01]  /*6120*/  DFMA R106, R32, R106, R120 ;  /* 0x0000006a206a722b */ /* 0x000fe20000000078 */
[----:B------:R-:W-:Y:S04]  /*6130*/  LDS.64 R148, [R11+0x1bc0] ;  /* 0x001bc0000b947984 */ /* 0x000fe80000000a00 */
[----:B------:R-:W1:Y:S01]  /*6140*/  LDS.64 R120, [R6+0x120] ;  /* 0x0001200006787984 */ /* 0x000e620000000a00 */
[----:B------:R-:W-:-:S02]  /*6150*/  DFMA R150, R142, R150, R140 ;  /* 0x000000968e96722b */ /* 0x000fc4000000008c */
[----:B------:R-:W-:Y:S01]  /*6160*/  DFMA R156, R22, R104, R156 ;  /* 0x00000068169c722b */ /* 0x000fe2000000009c */
[----:B------:R-:W1:Y:S01]  /*6170*/  LDS.128 R140, [R12+0x1b10] ;  /* 0x001b10000c8c7984 */ /* 0x000e620000000c00 */
[----:B------:R-:W-:-:S03]  /*6180*/  DFMA R132, R46, R132, R106 ;  /* 0x000000842e84722b */ /* 0x000fc6000000006a */
[----:B------:R-:W1:Y:S03]  /*6190*/  LDS.128 R104, [R7+0x20] ;  /* 0x0000200007687984 */ /* 0x000e660000000c00 */
        /* <DEDUP_REMOVED lines=8> */
[----:B------:R-:W1:Y:S01]  /*6220*/  LDS.128 R132, [R12+0x1b20] ;  /* 0x001b20000c847984 */ /* 0x000e620000000c00 */
[----:B0-----:R-:W-:Y:S02]  /*6230*/  DFMA R124, R202, R124, RZ ;  /* 0x0000007cca7c722b */ /* 0x001fe400000000ff */
[----:B------:R-:W-:Y:S01]  /*6240*/  DFMA R228, R236, R228, R150 ;  /* 0x000000e4ece4722b */ /* 0x000fe20000000096 */
[----:B------:R-:W0:Y:S05]  /*6250*/  LDS.64 R150, [R6+0x1e0] ;  /* 0x0001e00006967984 */ /* 0x000e2a0000000a00 */
[----:B------:R-:W-:Y:S02]  /*6260*/  DFMA R126, R200, R126, R124 ;  /* 0x0000007ec87e722b */ /* 0x000fe4000000007c */
[----:B-1----:R-:W-:-:S02]  /*6270*/  DFMA R120, R14, R120, R122 ;  /* 0x000000780e78722b */ /* 0x002fc4000000007a */
[----:B------:R-:W-:Y:S01]  /*6280*/  DFMA R218, R158, R94, R218 ;  /* 0x0000005e9eda722b */ /* 0x000fe200000000da */
[----:B------:R-:W1:Y:S01]  /*6290*/  LDS.64 R158, [R11+0x1c20] ;  /* 0x001c20000b9e7984 */ /* 0x000e620000000a00 */
[----:B------:R-:W-:Y:S02]  /*62a0*/  DFMA R230, R16, R238, R230 ;  /* 0x000000ee10e6722b */ /* 0x000fe400000000e6 */
[----:B------:R-:W-:Y:S01]  /*62b0*/  DFMA R140, R198, R140, R126 ;  /* 0x0000008cc68c722b */ /* 0x000fe2000000007e */
[----:B------:R-:W-:Y:S01]  /*62c0*/  LDS.64 R238, [R11+0x1c80] ;  /* 0x001c80000bee7984 */ /* 0x000fe20000000a00 */
[----:B------:R-:W-:-:S03]  /*62d0*/  DFMA R104, R56, R104, R120 ;  /* 0x000000683868722b */ /* 0x000fc60000000078 */
[----:B------:R-:W1:Y:S04]  /*62e0*/  LDS.128 R124, [R12+0x1b30] ;  /* 0x001b30000c7c7984 */ /* 0x000e680000000c00 */
[----:B------:R-:W1:Y:S01]  /*62f0*/  LDS.128 R120, [R7+0x30] ;  /* 0x0000300007787984 */ /* 0x000e620000000c00 */
[----:B------:R-:W-:-:S03]  /*6300*/  DADD R230, R92, R230 ;  /* 0x000000005ce67229 */ /* 0x000fc600000000e6 */
[----:B------:R-:W1:Y:S01]  /*6310*/  LDS.128 R92, [R10+0x4140] ;  /* 0x004140000a5c7984 */ /* 0x000e620000000c00 */
[----:B------:R-:W-:Y:S02]  /*6320*/  DFMA R96, R88, R96, RZ ;  /* 0x000000605860722b */ /* 0x000fe400000000ff */
[----:B------:R-:W-:Y:S02]  /*6330*/  DFMA R156, R62, R156, R104 ;  /* 0x0000009c3e9c722b */ /* 0x000fe40000000068 */
[----:B------:R-:W-:Y:S02]  /*6340*/  DFMA R104, R196, R142, R140 ;  /* 0x0000008ec468722b */ /* 0x000fe4000000008c */
[----:B------:R-:W-:Y:S02]  /*6350*/  DFMA R226, R112, R228, R226 ;  /* 0x000000e470e2722b */ /* 0x000fe400000000e2 */
[----:B------:R-:W-:Y:S02]  /*6360*/  DFMA R142, R228, R114, R154 ;  /* 0x00000072e48e722b */ /* 0x000fe4000000009a */
[----:B------:R-:W-:Y:S01]  /*6370*/  DFMA R154, R98, R90, R96 ;  /* 0x0000005a629a722b */ /* 0x000fe20000000060 */
[----:B------:R-:W1:Y:S01]  /*6380*/  LDS.128 R112, [R12+0x1b40] ;  /* 0x001b40000c707984 */ /* 0x000e620000000c00 */
[----:B------:R-:W-:-:S02]  /*6390*/  DFMA R104, R194, R132, R104 ;  /* 0x00000084c268722b */ /* 0x000fc40000000068 */
[----:B------:R-:W-:Y:S01]  /*63a0*/  DFMA R106, R60, R106, R156 ;  /* 0x0000006a3c6a722b */ /* 0x000fe2000000009c */
[----:B------:R-:W1:Y:S03]  /*63b0*/  LDS.128 R96, [R10+0x4150] ;  /* 0x004150000a607984 */ /* 0x000e660000000c00 */
[----:B------:R-:W-:Y:S01]  /*63c0*/  DFMA R148, R84, R148, R154 ;  /* 0x000000945494722b */ /* 0x000fe2000000009a */
[----:B------:R-:W1:Y:S01]  /*63d0*/  LDS.64 R132, [R11+0x1da0] ;  /* 0x001da0000b847984 */ /* 0x000e620000000a00 */
[----:B------:R-:W-:Y:S02]  /*63e0*/  DFMA R134, R192, R134, R104 ;  /* 0x00000086c086722b */ /* 0x000fe40000000068 */
[----:B0-----:R-:W-:Y:S02]  /*63f0*/  DFMA R150, R58, R150, R106 ;  /* 0x000000963a96722b */ /* 0x001fe4000000006a */
[----:B------:R-:W-:Y:S01]  /*6400*/  DFMA R140, R136, R228, R216 ;  /* 0x000000e4888c722b */ /* 0x000fe200000000d8 */
[----:B------:R-:W-:Y:S01]  /*6410*/  LDS.128 R104, [R10+0x4160] ;  /* 0x004160000a687984 */ /* 0x000fe20000000c00 */
[----:B-1----:R-:W-:-:S03]  /*6420*/  DFMA R158, R158, R86, R148 ;  /* 0x000000569e9e722b */ /* 0x002fc60000000094 */
[----:B------:R-:W0:Y:S01]  /*6430*/  LDS.64 R136, [R11+0x1e00] ;  /* 0x001e00000b887984 */ /* 0x000e220000000a00 */
[----:B------:R-:W-:Y:S02]  /*6440*/  DFMA R124, R190, R124, R134 ;  /* 0x0000007cbe7c722b */ /* 0x000fe40000000086 */
[----:B------:R-:W-:Y:S02]  /*6450*/  DFMA R120, R54, R120, R150 ;  /* 0x000000783678722b */ /* 0x000fe40000000096 */
[----:B------:R-:W-:Y:S02]  /*6460*/  DFMA R158, R72, R238, R158 ;  /* 0x000000ee489e722b */ /* 0x000fe4000000009e */
[----:B------:R-:W-:Y:S01]  /*6470*/  DFMA R236, R228, R130, R206 ;  /* 0x00000082e4ec722b */ /* 0x000fe200000000ce */
[----:B------:R-:W-:Y:S01]  /*6480*/  LDS.64 R238, [R11+0x1f20] ;  /* 0x001f20000bee7984 */ /* 0x000fe20000000a00 */
[----:B------:R-:W-:Y:S02]  /*6490*/  DFMA R156, R116, R228, R232 ;  /* 0x000000e4749c722b */ /* 0x000fe400000000e8 */
[----:B------:R-:W-:-:S02]  /*64a0*/  DFMA R206, R228, R118, R234 ;  /* 0x00000076e4ce722b */ /* 0x000fc400000000ea */
[----:B------:R-:W-:Y:S02]  /*64b0*/  DFMA R116, R186, R92, RZ ;  /* 0x0000005cba74722b */ /* 0x000fe400000000ff */
[----:B------:R-:W-:Y:S02]  /*64c0*/  DFMA R120, R48, R240, R120 ;  /* 0x000000f03078722b */ /* 0x000fe40000000078 */
[----:B------:R-:W-:Y:S01]  /*64d0*/  DFMA R118, R188, R126, R124 ;  /* 0x0000007ebc76722b */ /* 0x000fe2000000007c */
[----:B------:R-:W1:Y:S01]  /*64e0*/  LDS.64 R124, [R6+0x2a0] ;  /* 0x0002a000067c7984 */ /* 0x000e620000000a00 */
[----:B------:R-:W-:-:S03]  /*64f0*/  DFMA R242, R242, R74, R158 ;  /* 0x0000004af2f2722b */ /* 0x000fc6000000009e */
[----:B------:R-:W1:Y:S01]  /*6500*/  LDS.64 R126, [R11+0x1e60] ;  /* 0x001e60000b7e7984 */ /* 0x000e620000000a00 */
[----:B------:R-:W-:Y:S02]  /*6510*/  DFMA R116, R184, R94, R116 ;  /* 0x0000005eb874722b */ /* 0x000fe40000000074 */
[----:B------:R-:W-:Y:S01]  /*6520*/  DFMA R130, R44, R122, R120 ;  /* 0x0000007a2c82722b */ /* 0x000fe20000000078 */
[----:B------:R-:W2:Y:S01]  /*6530*/  LDS.128 R120, [R10+0x4170] ;  /* 0x004170000a787984 */ /* 0x000ea20000000c00 */
[----:B------:R-:W-:Y:S02]  /*6540*/  DFMA R242, R68, R244, R242 ;  /* 0x000000f444f2722b */ /* 0x000fe400000000f2 */
[----:B------:R-:W-:Y:S02]  /*6550*/  DFMA R112, R182, R112, R118 ;  /* 0x00000070b670722b */ /* 0x000fe40000000076 */
[----:B------:R-:W-:Y:S01]  /*6560*/  DFMA R154, R228, R138, R218 ;  /* 0x0000008ae49a722b */ /* 0x000fe200000000da */
[----:B------:R-:W2:Y:S01]  /*6570*/  LDS.64 R138, [R11+0x1ec0] ;  /* 0x001ec0000b8a7984 */ /* 0x000ea20000000a00 */
[----:B------:R-:W-:Y:S01]  /*6580*/  DFMA R116, R180, R96, R116 ;  /* 0x00000060b474722b */ /* 0x000fe20000000074 */
[----:B------:R-:W-:Y:S01]  /*6590*/  CS2R R158, SRZ ;  /* 0x00000000009e7805 */ /* 0x000fe2000001ff00 */
[----:B------:R-:W-:Y:S01]  /*65a0*/  DFMA R234, R132, R70, R242 ;  /* 0x0000004684ea722b */ /* 0x000fe200000000f2 */
[----:B------:R-:W2:Y:S01]  /*65b0*/  LDS.128 R132, [R7+0x40] ;  /* 0x0000400007847984 */ /* 0x000ea20000000c00 */
[----:B------:R-:W-:-:S03]  /*65c0*/  DFMA R232, R64, R114, R112 ;  /* 0x0000007240e8722b */ /* 0x000fc60000000070 */
[----:B------:R-:W2:Y:S01]  /*65d0*/  LDS.128 R112, [R12+0x1b50] ;  /* 0x001b50000c707984 */ /* 0x000ea20000000c00 */
[----:B------:R-:W-:Y:S01]  /*65e0*/  DFMA R240, R178, R98, R116 ;  /* 0x00000062b2f0722b */ /* 0x000fe20000000074 */
[----:B------:R-:W-:Y:S02]  /*65f0*/  CS2R R218, SRZ ;  /* 0x0000000000da7805 */ /* 0x000fe4000001ff00 */
[----:B------:R-:W3:Y:S01]  /*6600*/  LDS.128 R116, [R10+0x4180] ;  /* 0x004180000a747984 */ /* 0x000ee20000000c00 */
[----:B0-----:R-:W-:-:S03]  /*6610*/  DFMA R234, R76, R136, R234 ;  /* 0x000000884cea722b */ /* 0x001fc600000000ea */
[----:B------:R-:W4:Y:S01]  /*6620*/  @!P2 LDG.E.64.CONSTANT R158, desc[UR76][R174.64+0x5580] ;  /* 0x0055804cae9ea981 */ /* 0x000f22000c1e9b00 */
[----:B------:R-:W-:-:S03]  /*6630*/  CS2R R216, SRZ ;  /* 0x0000000000d87805 */ /* 0x000fc6000001ff00 */
[----:B------:R-:W0:Y:S01]  /*6640*/  LDS.64 R136, [R6+0x300] ;  /* 0x0003000006887984 */ /* 0x000e220000000a00 */
[----:B------:R-:W-:-:S03]  /*6650*/  DFMA R240, R176, R104, R240 ;  /* 0x00000068b0f0722b */ /* 0x000fc600000000f0 */
[----:B------:R-:W4:Y:S04]  /*6660*/  @!P2 LDG.E.64.CONSTANT R218, desc[UR76][R174.64+0xc180] ;  /* 0x00c1804caedaa981 */ /* 0x000f28000c1e9b00 */
[----:B------:R-:W4:Y:S01]  /*6670*/  @!P2 LDG.E.64.CONSTANT R216, desc[UR76][R174.64+0x1f80] ;  /* 0x001f804caed8a981 */ /* 0x000f22000c1e9b00 */
[----:B-1----:R-:W-:Y:S02]  /*6680*/  DFMA R130, R40, R124, R130 ;  /* 0x0000007c2882722b */ /* 0x002fe40000000082 */
[----:B------:R-:W-:Y:S02]  /*6690*/  DFMA R234, R126, R78, R234 ;  /* 0x0000004e7eea722b */ /* 0x000fe400000000ea */
[----:B------:R-:W-:Y:S01]  /*66a0*/  DFMA R240, R172, R106, R240 ;  /* 0x0000006aacf0722b */ /* 0x000fe200000000f0 */
[----:B------:R-:W1:Y:S01]  /*66b0*/  LDS.128 R124, [R10+0x4190] ;  /* 0x004190000a7c7984 */ /* 0x000e620000000c00 */
[----:B------:R-:W-:-:S02]  /*66c0*/  CS2R R148, SRZ ;  /* 0x0000000000947805 */ /* 0x000fc4000001ff00 */
[----:B------:R-:W-:-:S04]  /*66d0*/  CS2R R150, SRZ ;  /* 0x0000000000967805 */ /* 0x000fc8000001ff00 */
[----:B------:R-:W4:Y:S01]  /*66e0*/  @!P2 LDG.E.64.CONSTANT R148, desc[UR76][R174.64+0xf780] ;  /* 0x00f7804cae94a981 */ /* 0x000f22000c1e9b00 */
[----:B--2---:R-:W-:Y:S02]  /*66f0*/  DFMA R240, R170, R120, R240 ;  /* 0x00000078aaf0722b */ /* 0x004fe400000000f0 */
[----:B------:R-:W-:Y:S01]  /*6700*/  DFMA R138, R80, R138, R234 ;  /* 0x0000008a508a722b */ /* 0x000fe200000000ea */
[----:B------:R-:W2:Y:S01]  /*6710*/  @!P2 LDG.E.64.CONSTANT R150, desc[UR76][R174.64+0x8b80] ;  /* 0x008b804cae96a981 */ /* 0x000ea2000c1e9b00 */
[----:B------:R-:W-:Y:S02]  /*6720*/  DFMA R130, R38, R132, R130 ;  /* 0x000000842682722b */ /* 0x000fe40000000082 */
[----:B------:R-:W-:Y:S01]  /*6730*/  DFMA R112, R160, R112, R232 ;  /* 0x00000070a070722b */ /* 0x000fe200000000e8 */
[----:B------:R-:W1:Y:S01]  /*6740*/  LDS.64 R132, [R6+0x360] ;  /* 0x0003600006847984 */ /* 0x000e620000000a00 */
[----:B------:R-:W-:Y:S02]  /*6750*/  DFMA R240, R168, R122, R240 ;  /* 0x0000007aa8f0722b */ /* 0x000fe400000000f0 */
[----:B------:R-:W-:Y:S01]  /*6760*/  DFMA R238, R238, R82, R138 ;  /* 0x00000052eeee722b */ /* 0x000fe2000000008a */
[----:B------:R-:W-:Y:S05]  /*6770*/  LDS.64 R234, [R6+0x420] ;  /* 0x0004200006ea7984 */ /* 0x000fea0000000a00 */
[----:B---3--:R-:W-:-:S02]  /*6780*/  DFMA R240, R166, R116, R240 ;  /* 0x00000074a6f0722b */ /* 0x008fc400000000f0 */
[----:B0-----:R-:W-:Y:S02]  /*6790*/  DFMA R136, R36, R136, R130 ;  /* 0x000000882488722b */ /* 0x001fe40000000082 */
[----:B------:R-:W-:Y:S02]  /*67a0*/  DFMA R130, R66, R114, R112 ;  /* 0x000000724282722b */ /* 0x000fe40000000070 */
[----:B------:R-:W-:Y:S02]  /*67b0*/  DMUL R112, R238, R208 ;  /* 0x000000d0ee707228 */ /* 0x000fe40000000000 */
[----:B------:R-:W-:Y:S02]  /*67c0*/  DFMA R114, R164, R118, R240 ;  /* 0x00000076a472722b */ /* 0x000fe400000000f0 */
[----:B------:R-:W-:Y:S02]  /*67d0*/  DFMA R134, R34, R134, R136 ;  /* 0x000000862286722b */ /* 0x000fe40000000088 */
[----:B------:R-:W0:Y:S02]  /*67e0*/  LDS.128 R136, [R7+0x50] ;  /* 0x0000500007887984 */ /* 0x000e240000000c00 */
[----:B------:R-:W-:-:S02]  /*67f0*/  DFMA R112, R130, R222, R112 ;  /* 0x000000de8270722b */ /* 0x000fc40000000070 */
[----:B------:R-:W3:Y:S01]  /*6800*/  LDS.64 R222, [R6+0x3c0] ;  /* 0x0003c00006de7984 */ /* 0x000ee20000000a00 */
[----:B----4-:R-:W-:Y:S02]  /*6810*/  DMUL R232, R238, R220 ;  /* 0x000000dceee87228 */ /* 0x010fe40000000000 */
[----:B-1----:R-:W-:-:S06]  /*6820*/  DFMA R114, R162, R124, R114 ;  /* 0x0000007ca272722b */ /* 0x002fcc0000000072 */
[----:B------:R-:W-:Y:S02]  /*6830*/  DFMA R208, R130, R208, R232 ;  /* 0x000000d082d0722b */ /* 0x000fe400000000e8 */
[----:B------:R-:W-:-:S08]  /*6840*/  DFMA R232, R28, R126, R114 ;  /* 0x0000007e1ce8722b */ /* 0x000fd00000000072 */
[C---:B------:R-:W-:Y:S01]  /*6850*/  DFMA R242, R232.reuse, R144, R112 ;  /* 0x00000090e8f2722b */ /* 0x040fe20000000070 */
[----:B------:R-:W-:Y:S06]  /*6860*/  BAR.SYNC.DEFER_BLOCKING 0x0 ;  /* 0x0000000000007b1d */ /* 0x000fec0000010000 */
[----:B------:R-:W-:Y:S01]  /*6870*/  DFMA R244, R232, R152, R208 ;  /* 0x00000098e8f4722b */ /* 0x000fe200000000d0 */
[----:B------:R-:W-:-:S06]  /*6880*/  CS2R R220, SRZ ;  /* 0x0000000000dc7805 */ /* 0x000fcc000001ff00 */
[----:B------:R-:W4:Y:S04]  /*6890*/  @!P2 LDG.E.64.CONSTANT R220, desc[UR76][R174.64+0x16380] ;  /* 0x0163804caedca981 */ /* 0x000f28000c1e9b00 */
[----:B------:R-:W-:Y:S04]  /*68a0*/  STS.64 [R8], R242 ;  /* 0x000000f208007388 */ /* 0x000fe80000000a00 */
[----:B------:R-:W-:Y:S01]  /*68b0*/  STS.64 [R9], R244 ;  /* 0x000000f409007388 */ /* 0x000fe20000000a00 */
[----:B------:R-:W-:Y:S06]  /*68c0*/  BAR.SYNC.DEFER_BLOCKING 0x0 ;  /* 0x0000000000007b1d */ /* 0x000fec0000010000 */
[----:B------:R-:W-:Y:S01]  /*68d0*/  DFMA R240, R30, R132, R134 ;  /* 0x000000841ef0722b */ /* 0x000fe20000000086 */
[----:B------:R-:W1:Y:S04]  /*68e0*/  LDS.128 R112, [R7] ;  /* 0x0000000007707984 */ /* 0x000e680000000c00 */
[----:B------:R-:W1:Y:S03]  /*68f0*/  LDS.128 R132, [R12+0x1f80] ;  /* 0x001f80000c847984 */ /* 0x000e660000000c00 */
[----:B0-----:R-:W-:Y:S01]  /*6900*/  DFMA R240, R26, R136, R240 ;  /* 0x000000881af0722b */ /* 0x001fe200000000f0 */
[----:B------:R-:W0:Y:S01]  /*6910*/  LDS.64 R136, [R6] ;  /* 0x0000000006887984 */ /* 0x000e220000000a00 */
[----:B------:R-:W-:-:S02]  /*6920*/  DFMA R208, R108, R228, R214 ;  /* 0x000000e46cd0722b */ /* 0x000fc400000000d6 */
[----:B------:R-:W-:Y:S01]  /*6930*/  DFMA R210, R228, R110, R210 ;  /* 0x0000006ee4d2722b */ /* 0x000fe200000000d2 */
[----:B------:R-:W-:Y:S04]  /*6940*/  LDS.64 R248, [R6+0x240] ;  /* 0x0002400006f87984 */ /* 0x000fe80000000a00 */
[----:B------:R-:W0:Y:S01]  /*6950*/  LDS.128 R108, [R12+0x1f90] ;  /* 0x001f90000c6c7984 */ /* 0x000e220000000c00 */
[----:B---3--:R-:W-:Y:S02]  /*6960*/  DFMA R222, R22, R222, R240 ;  /* 0x000000de16de722b */ /* 0x008fe400000000f0 */
[----:B------:R-:W-:Y:S01]  /*6970*/  DMUL R238, R238, R152 ;  /* 0x00000098eeee7228 */ /* 0x000fe20000000000 */
[----:B------:R-:W-:Y:S04]  /*6980*/  LDS.64 R244, [R6+0x300] ;  /* 0x0003000006f47984 */ /* 0x000fe80000000a00 */
[----:B------:R-:W3:Y:S01]  /*6990*/  LDS.64 R152, [R11+0x1f80] ;  /* 0x001f80000b987984 */ /* 0x000ee20000000a00 */
[----:B------:R-:W-:-:S02]  /*69a0*/  DFMA R212, R100, R228, R212 ;  /* 0x000000e464d4722b */ /* 0x000fc400000000d4 */
[----:B------:R-:W-:Y:S01]  /*69b0*/  DFMA R214, R228, R102, R224 ;  /* 0x00000066e4d6722b */ /* 0x000fe200000000e0 */
[----:B------:R-:W-:Y:S01]  /*69c0*/  LDS.64 R242, [R6+0x360] ;  /* 0x0003600006f27984 */ /* 0x000fe20000000a00 */
[----:B------:R-:W-:Y:S02]  /*69d0*/  DFMA R228, R128, R228, R230 ;  /* 0x000000e480e4722b */ /* 0x000fe400000000e6 */
[----:B------:R-:W-:Y:S02]  /*69e0*/  DFMA R138, R18, R138, R222 ;  /* 0x0000008a128a722b */ /* 0x000fe400000000de */
[----:B------:R-:W-:Y:S02]  /*69f0*/  DMUL R100, R204, UR6 ;  /* 0x00000006cc647c28 */ /* 0x000fe40008000000 */
[----:B------:R-:W-:Y:S01]  /*6a00*/  DFMA R230, R130, R144, R238 ;  /* 0x0000009082e6722b */ /* 0x000fe200000000ee */
[----:B------:R-:W3:Y:S01]  /*6a10*/  LDS.64 R204, [R6+0x60] ;  /* 0x0000600006cc7984 */ /* 0x000ee20000000a00 */
[----:B-1----:R-:W-:-:S03]  /*6a20*/  DMUL R112, R50, R112 ;  /* 0x0000007032707228 */ /* 0x002fc60000000000 */
[----:B------:R-:W1:Y:S04]  /*6a30*/  LDS.64 R144, [R11+0x1fe0] ;  /* 0x001fe0000b907984 */ /* 0x000e680000000a00 */
[----:B------:R-:W1:Y:S01]  /*6a40*/  LDS.128 R128, [R12+0x1fa0] ;  /* 0x001fa0000c807984 */ /* 0x000e620000000c00 */
[----:B------:R-:W-:Y:S02]  /*6a50*/  DFMA R224, R16, R234, R138 ;  /* 0x000000ea10e0722b */ /* 0x000fe4000000008a */
[----:B------:R-:W-:Y:S01]  /*6a60*/  DFMA R234, R170, R100, R112 ;  /* 0x00000064aaea722b */ /* 0x000fe20000000070 */
[----:B------:R-:W-:Y:S01]  /*6a70*/  LDS.64 R138, [R11+0x2040] ;  /* 0x002040000b8a7984 */ /* 0x000fe20000000a00 */
[----:B------:R-:W-:-:S03]  /*6a80*/  DFMA R112, R202, R132, RZ ;  /* 0x00000084ca70722b */ /* 0x000fc600000000ff */
[----:B------:R-:W1:Y:S03]  /*6a90*/  LDS.128 R100, [R7+0x10] ;  /* 0x0000100007647984 */ /* 0x000e660000000c00 */
[----:B0-----:R-:W-:Y:S01]  /*6aa0*/  DFMA R136, R42, R136, R234 ;  /* 0x000000882a88722b */ /* 0x001fe200000000ea */
[----:B------:R-:W-:Y:S01]  /*6ab0*/  LDS.64 R238, [R11+0x2100] ;  /* 0x002100000bee7984 */ /* 0x000fe20000000a00 */
[----:B------:R-:W-:-:S03]  /*6ac0*/  DFMA R112, R200, R134, R112 ;  /* 0x00000086c870722b */ /* 0x000fc60000000070 */
[----:B------:R-:W0:Y:S01]  /*6ad0*/  LDS.64 R234, [R11+0x20a0] ;  /* 0x0020a0000bea7984 */ /* 0x000e220000000a00 */
[----:B------:R-:W-:Y:S02]  /*6ae0*/  DADD R224, R236, R224 ;  /* 0x00000000ece07229 */ /* 0x000fe400000000e0 */
[----:B------:R-:W-:Y:S01]  /*6af0*/  DFMA R136, R24, R114, R136 ;  /* 0x000000721888722b */ /* 0x000fe20000000088 */
[----:B------:R-:W0:Y:S01]  /*6b00*/  LDS.64 R236, [R6+0xc0] ;  /* 0x0000c00006ec7984 */ /* 0x000e220000000a00 */
[----:B------:R-:W-:-:S03]  /*6b10*/  DFMA R108, R198, R108, R112 ;  /* 0x0000006cc66c722b */ /* 0x000fc60000000070 */
[----:B------:R-:W0:Y:S01]  /*6b20*/  LDS.128 R132, [R12+0x1fb0] ;  /* 0x001fb0000c847984 */ /* 0x000e220000000c00 */
[----:B------:R-:W-:-:S03]  /*6b30*/  CS2R R222, SRZ ;  /* 0x0000000000de7805 */ /* 0x000fc6000001ff00 */
[----:B------:R-:W0:Y:S01]  /*6b40*/  LDS.128 R112, [R10+0x41a0] ;  /* 0x0041a0000a707984 */ /* 0x000e220000000c00 */
[----:B------:R-:W-:Y:S02]  /*6b50*/  DFMA R230, R232, R146, R230 ;  /* 0x00000092e8e6722b */ /* 0x000fe400000000e6 */
[----:B------:R-:W-:Y:S01]  /*6b60*/  DFMA R110, R196, R110, R108 ;  /* 0x0000006ec46e722b */ /* 0x000fe2000000006c */
[----:B------:R-:W4:Y:S01]  /*6b70*/  @!P2 LDG.E.64.CONSTANT R222, desc[UR76][R174.64+0x12d80] ;  /* 0x012d804caedea981 */ /* 0x000f22000c1e9b00 */
[----:B---3--:R-:W-:-:S03]  /*6b80*/  DFMA R152, R88, R152, RZ ;  /* 0x000000985898722b */ /* 0x008fc600000000ff */
[----:B------:R-:W3:Y:S01]  /*6b90*/  LDS.64 R232, [R11+0x2160] ;  /* 0x002160000be87984 */ /* 0x000ee20000000a00 */
[----:B------:R-:W-:-:S03]  /*6ba0*/  DFMA R136, R32, R204, R136 ;  /* 0x000000cc2088722b */ /* 0x000fc60000000088 */
[----:B------:R-:W3:Y:S01]  /*6bb0*/  LDS.64 R204, [R11+0x21c0] ;  /* 0x0021c0000bcc7984 */ /* 0x000ee20000000a00 */
[----:B-1----:R-:W-:Y:S02]  /*6bc0*/  DFMA R144, R144, R90, R152 ;  /* 0x0000005a9090722b */ /* 0x002fe40000000098 */
[----:B------:R-:W-:Y:S01]  /*6bd0*/  DFMA R128, R194, R128, R110 ;  /* 0x00000080c280722b */ /* 0x000fe2000000006e */
[----:B------:R-:W1:Y:S01]  /*6be0*/  LDS.128 R108, [R10+0x41b0] ;  /* 0x0041b0000a6c7984 */ /* 0x000e620000000c00 */
[----:B------:R-:W-:Y:S02]  /*6bf0*/  DFMA R152, R92, R230, R226 ;  /* 0x000000e65c98722b */ /* 0x000fe400000000e2 */
[----:B------:R-:W-:Y:S01]  /*6c00*/  DFMA R100, R46, R100, R136 ;  /* 0x000000642e64722b */ /* 0x000fe20000000088 */
[----:B------:R-:W-:Y:S01]  /*6c10*/  LDS.64 R226, [R11+0x22e0] ;  /* 0x0022e0000be27984 */ /* 0x000fe20000000a00 */
[----:B------:R-:W-:-:S03]  /*6c20*/  DFMA R92, R84, R138, R144 ;  /* 0x0000008a545c722b */ /* 0x000fc60000000090 */
[----:B------:R-:W1:Y:S01]  /*6c30*/  LDS.128 R136, [R12+0x1fc0] ;  /* 0x001fc0000c887984 */ /* 0x000e620000000c00 */
[----:B------:R-:W-:Y:S02]  /*6c40*/  DFMA R146, R192, R130, R128 ;  /* 0x00000082c092722b */ /* 0x000fe40000000080 */
[----:B------:R-:W-:Y:S01]  /*6c50*/  DFMA R144, R230, R94, R142 ;  /* 0x0000005ee690722b */ /* 0x000fe2000000008e */
[----:B------:R-:W1:Y:S01]  /*6c60*/  LDS.64 R128, [R11+0x2220] ;  /* 0x002220000b807984 */ /* 0x000e620000000a00 */
[----:B0-----:R-:W-:-:S03]  /*6c70*/  DFMA R234, R234, R86, R92 ;  /* 0x00000056eaea722b */ /* 0x001fc6000000005c */
[----:B------:R-:W0:Y:S01]  /*6c80*/  LDS.128 R92, [R10+0x41c0] ;  /* 0x0041c0000a5c7984 */ /* 0x000e220000000c00 */
[----:B------:R-:W-:Y:S02]  /*6c90*/  DFMA R100, R20, R236, R100 ;  /* 0x000000ec1464722b */ /* 0x000fe40000000064 */
[----:B------:R-:W-:Y:S01]  /*6ca0*/  DFMA R132, R190, R132, R146 ;  /* 0x00000084be84722b */ /* 0x000fe20000000092 */
[----:B------:R-:W0:Y:S01]  /*6cb0*/  LDS.64 R130, [R6+0x120] ;  /* 0x0001200006827984 */ /* 0x000e220000000a00 */
[----:B------:R-:W-:Y:S02]  /*6cc0*/  DFMA R234, R72, R238, R234 ;  /* 0x000000ee48ea722b */ /* 0x000fe400000000ea */
[----:B------:R-:W-:Y:S01]  /*6cd0*/  DFMA R236, R186, R112, RZ ;  /* 0x00000070baec722b */ /* 0x000fe200000000ff */
[----:B------:R-:W0:Y:S01]  /*6ce0*/  LDS.64 R142, [R11+0x2280] ;  /* 0x002280000b8e7984 */ /* 0x000e220000000a00 */
[----:B------:R-:W-:Y:S02]  /*6cf0*/  DFMA R146, R96, R230, R140 ;  /* 0x000000e66092722b */ /* 0x000fe4000000008c */
[----:B------:R-:W-:-:S02]  /*6d00*/  DFMA R96, R52, R102, R100 ;  /* 0x000000663460722b */ /* 0x000fc40000000064 */
[----:B------:R-:W-:Y:S01]  /*6d10*/  DFMA R140, R188, R134, R132 ;  /* 0x00000086bc8c722b */ /* 0x000fe20000000084 */
[----:B------:R-:W-:Y:S01]  /*6d20*/  LDS.128 R100, [R10+0x41d0] ;  /* 0x0041d0000a647984 */ /* 0x000fe20000000c00 */
[----:B---3--:R-:W-:Y:S02]  /*6d30*/  DFMA R232, R232, R74, R234 ;  /* 0x0000004ae8e8722b */ /* 0x008fe400000000ea */
[----:B------:R-:W-:Y:S01]  /*6d40*/  DFMA R236, R184, R114, R236 ;  /* 0x00000072b8ec722b */ /* 0x000fe200000000ec */
[----:B------:R-:W3:Y:S05]  /*6d50*/  LDS.128 R132, [R7+0x20] ;  /* 0x0000200007847984 */ /* 0x000eea0000000c00 */
[----:B------:R-:W-:Y:S01]  /*6d60*/  DFMA R232, R68, R204, R232 ;  /* 0x000000cc44e8722b */ /* 0x000fe200000000e8 */
[----:B------:R-:W3:Y:S01]  /*6d70*/  LDS.64 R204, [R11+0x2340] ;  /* 0x002340000bcc7984 */ /* 0x000ee20000000a00 */
[----:B-1----:R-:W-:-:S02]  /*6d80*/  DFMA R236, R180, R108, R236 ;  /* 0x0000006cb4ec722b */ /* 0x002fc400000000ec */
[----:B------:R-:W-:-:S06]  /*6d90*/  DFMA R140, R182, R136, R140 ;  /* 0x00000088b68c722b */ /* 0x000fcc000000008c */
[----:B------:R-:W-:Y:S02]  /*6da0*/  DFMA R136, R178, R110, R236 ;  /* 0x0000006eb288722b */ /* 0x000fe400000000ec */
[----:B------:R-:W-:Y:S01]  /*6db0*/  DFMA R128, R128, R70, R232 ;  /* 0x000000468080722b */ /* 0x000fe200000000e8 */
[----:B------:R-:W-:Y:S04]  /*6dc0*/  LDS.64 R236, [R11+0x23a0] ;  /* 0x0023a0000bec7984 */ /* 0x000fe80000000a00 */
[----:B------:R-:W1:Y:S01]  /*6dd0*/  LDS.64 R232, [R6+0x180] ;  /* 0x0001800006e87984 */ /* 0x000e620000000a00 */
[----:B0-----:R-:W-:Y:S02]  /*6de0*/  DFMA R136, R176, R92, R136 ;  /* 0x0000005cb088722b */ /* 0x001fe40000000088 */
[----:B------:R-:W-:-:S02]  /*6df0*/  DFMA R154, R230, R98, R154 ;  /* 0x00000062e69a722b */ /* 0x000fc4000000009a */
[----:B------:R-:W-:Y:S01]  /*6e00*/  DFMA R130, R14, R130, R96 ;  /* 0x000000820e82722b */ /* 0x000fe20000000060 */
[----:B------:R-:W0:Y:S01]  /*6e10*/  LDS.128 R96, [R10+0x41e0] ;  /* 0x0041e0000a607984 */ /* 0x000e220000000c00 */
[----:B------:R-:W-:Y:S02]  /*6e20*/  DFMA R128, R76, R142, R128 ;  /* 0x0000008e4c80722b */ /* 0x000fe40000000080 */
[----:B------:R-:W-:Y:S02]  /*6e30*/  DFMA R136, R172, R94, R136 ;  /* 0x0000005eac88722b */ /* 0x000fe40000000088 */
[----:B------:R-:W-:Y:S01]  /*6e40*/  DFMA R234, R64, R138, R140 ;  /* 0x0000008a40ea722b */ /* 0x000fe2000000008c */
[----:B------:R-:W0:Y:S03]  /*6e50*/  LDS.128 R140, [R12+0x1fd0] ;  /* 0x001fd0000c8c7984 */ /* 0x000e260000000c00 */
[----:B------:R-:W-:-:S02]  /*6e60*/  DFMA R226, R226, R78, R128 ;  /* 0x0000004ee2e2722b */ /* 0x000fc40000000080 */
[----:B---3--:R-:W-:Y:S02]  /*6e70*/  DFMA R238, R56, R132, R130 ;  /* 0x0000008438ee722b */ /* 0x008fe40000000082 */
[----:B------:R-:W-:Y:S01]  /*6e80*/  DFMA R136, R170, R100, R136 ;  /* 0x00000064aa88722b */ /* 0x000fe20000000088 */
[----:B------:R-:W3:Y:S03]  /*6e90*/  LDS.64 R132, [R6+0x1e0] ;  /* 0x0001e00006847984 */ /* 0x000ee60000000a00 */
[----:B------:R-:W-:Y:S01]  /*6ea0*/  DFMA R240, R80, R204, R226 ;  /* 0x000000cc50f0722b */ /* 0x000fe200000000e2 */
[----:B------:R-:W3:Y:S03]  /*6eb0*/  LDS.128 R128, [R10+0x41f0] ;  /* 0x0041f0000a807984 */ /* 0x000ee60000000c00 */
[----:B------:R-:W-:-:S02]  /*6ec0*/  DFMA R204, R168, R102, R136 ;  /* 0x00000066a8cc722b */ /* 0x000fc40000000088 */
[----:B------:R-:W2:Y:S01]  /*6ed0*/  LDS.128 R136, [R7+0x30] ;  /* 0x0000300007887984 */ /* 0x000ea20000000c00 */
[----:B-1----:R-:W-:Y:S02]  /*6ee0*/  DFMA R226, R62, R232, R238 ;  /* 0x000000e83ee2722b */ /* 0x002fe400000000ee */
[----:B------:R-:W-:Y:S01]  /*6ef0*/  DFMA R232, R236, R82, R240 ;  /* 0x00000052ece8722b */ /* 0x000fe200000000f0 */
[----:B------:R-:W-:Y:S02]  /*6f00*/  LDS.64 R238, [R6+0x420] ;  /* 0x0004200006ee7984 */ /* 0x000fe40000000a00 */
[----:B0-----:R-:W-:-:S03]  /*6f10*/  DFMA R204, R166, R96, R204 ;  /* 0x00000060a6cc722b */ /* 0x001fc600000000cc */
[----:B------:R-:W-:Y:S02]  /*6f20*/  DFMA R134, R60, R134, R226 ;  /* 0x000000863c86722b */ /* 0x000fe400000000e2 */
[----:B------:R-:W-:-:S03]  /*6f30*/  DFMA R140, R160, R140, R234 ;  /* 0x0000008ca08c722b */ /* 0x000fc600000000ea */
[----:B------:R-:W-:Y:S02]  /*6f40*/  DFMA R236, R164, R98, R204 ;  /* 0x00000062a4ec722b */ /* 0x000fe400000000cc */
[----:B------:R-:W-:Y:S02]  /*6f50*/  DFMA R204, R104, R230, R228 ;  /* 0x000000e668cc722b */ /* 0x000fe400000000e4 */
[----:B------:R-:W-:Y:S02]  /*6f60*/  DMUL R104, R232, R158 ;  /* 0x0000009ee8687228 */ /* 0x000fe40000000000 */
[----:B---3--:R-:W-:Y:S02]  /*6f70*/  DFMA R132, R58, R132, R134 ;  /* 0x000000843a84722b */ /* 0x008fe40000000086 */
[----:B------:R-:W-:Y:S02]  /*6f80*/  DFMA R240, R66, R142, R140 ;  /* 0x0000008e42f0722b */ /* 0x000fe4000000008c */
[----:B------:R-:W-:-:S02]  /*6f90*/  DFMA R236, R162, R128, R236 ;  /* 0x00000080a2ec722b */ /* 0x000fc400000000ec */
[----:B------:R-:W-:Y:S02]  /*6fa0*/  DMUL R218, R232, R218 ;  /* 0x000000dae8da7228 */ /* 0x000fe40000000000 */
[----:B------:R-:W-:Y:S02]  /*6fb0*/  DFMA R234, R120, R230, R156 ;  /* 0x000000e678ea722b */ /* 0x000fe4000000009c */
[----:B------:R-:W-:Y:S02]  /*6fc0*/  DFMA R206, R230, R122, R206 ;  /* 0x0000007ae6ce722b */ /* 0x000fe400000000ce */
[----:B------:R-:W-:Y:S01]  /*6fd0*/  DFMA R216, R240, R216, R104 ;  /* 0x000000d8f0d8722b */ /* 0x000fe20000000068 */
[----:B------:R-:W-:Y:S01]  /*6fe0*/  LDS.128 R120, [R7+0x50] ;  /* 0x0000500007787984 */ /* 0x000fe20000000c00 */
[----:B--2---:R-:W-:-:S03]  /*6ff0*/  DFMA R250, R54, R136, R132 ;  /* 0x0000008836fa722b */ /* 0x004fc60000000084 */
[----:B------:R-:W0:Y:S04]  /*7000*/  LDS.64 R104, [R6+0x2a0] ;  /* 0x0002a00006687984 */ /* 0x000e280000000a00 */
[----:B------:R-:W-:Y:S04]  /*7010*/  LDS.64 R136, [R6+0x3c0] ;  /* 0x0003c00006887984 */ /* 0x000fe80000000a00 */
[----:B------:R-:W-:Y:S01]  /*7020*/  LDS.128 R132, [R7+0x40] ;  /* 0x0000400007847984 */ /* 0x000fe20000000c00 */
[----:B------:R-:W-:Y:S02]  /*7030*/  DFMA R236, R28, R130, R236 ;  /* 0x000000821cec722b */ /* 0x000fe400000000ec */
[----:B------:R-:W-:-:S08]  /*7040*/  DFMA R218, R240, R158, R218 ;  /* 0x0000009ef0da722b */ /* 0x000fd000000000da */
[C---:B------:R-:W-:Y:S01]  /*7050*/  DFMA R156, R236.reuse, R148, R218 ;  /* 0x00000094ec9c722b */ /* 0x040fe200000000da */
[----:B------:R-:W-:Y:S01]  /*7060*/  CS2R R218, SRZ ;  /* 0x0000000000da7805 */ /* 0x000fe2000001ff00 */
[----:B------:R-:W-:Y:S01]  /*7070*/  DFMA R216, R236, R150, R216 ;  /* 0x00000096ecd8722b */ /* 0x000fe200000000d8 */
[----:B------:R-:W-:Y:S01]  /*7080*/  BAR.SYNC.DEFER_BLOCKING 0x0 ;  /* 0x0000000000007b1d */ /* 0x000fe20000010000 */
[----:B------:R-:W-:-:S05]  /*7090*/  CS2R R226, SRZ ;  /* 0x0000000000e27805 */ /* 0x000fca000001ff00 */
[----:B------:R-:W2:Y:S04]  /*70a0*/  @!P2 LDG.E.64.CONSTANT R218, desc[UR76][R174.64+0xc600] ;  /* 0x00c6004caedaa981 */ /* 0x000ea8000c1e9b00 */
[----:B------:R-:W3:Y:S01]  /*70b0*/  @!P2 LDG.E.64.CONSTANT R226, desc[UR76][R174.64+0x5a00] ;  /* 0x005a004caee2a981 */ /* 0x000ee2000c1e9b00 */
[----:B------:R-:W-:Y:S02]  /*70c0*/  CS2R R228, SRZ ;  /* 0x0000000000e47805 */ /* 0x000fe4000001ff00 */
[----:B------:R-:W-:-:S04]  /*70d0*/  CS2R R158, SRZ ;  /* 0x00000000009e7805 */ /* 0x000fc8000001ff00 */
[----:B------:R-:W3:Y:S04]  /*70e0*/  @!P2 LDG.E.64.CONSTANT R228, desc[UR76][R174.64+0x2400] ;  /* 0x0024004caee4a981 */ /* 0x000ee8000c1e9b00 */
[----:B------:R-:W3:Y:S04]  /*70f0*/  @!P2 LDG.E.64.CONSTANT R158, desc[UR76][R174.64+0x9000] ;  /* 0x0090004cae9ea981 */ /* 0x000ee8000c1e9b00 */
[----:B------:R-:W-:Y:S04]  /*7100*/  STS.64 [R8], R216 ;  /* 0x000000d808007388 */ /* 0x000fe80000000a00 */
[----:B------:R1:W-:Y:S01]  /*7110*/  STS.64 [R9], R156 ;  /* 0x0000009c09007388 */ /* 0x0003e20000000a00 */
[----:B------:R-:W-:Y:S01]  /*7120*/  BAR.SYNC.DEFER_BLOCKING 0x0 ;  /* 0x0000000000007b1d */ /* 0x000fe20000010000 */
[----:B-1----:R-:W-:-:S06]  /*7130*/  CS2R R156, SRZ ;  /* 0x00000000009c7805 */ /* 0x002fcc000001ff00 */
[----:B------:R-:W3:Y:S04]  /*7140*/  @!P2 LDG.E.64.CONSTANT R156, desc[UR76][R174.64+0xfc00] ;  /* 0x00fc004cae9ca981 */ /* 0x000ee8000c1e9b00 */
[----:B------:R-:W1:Y:S04]  /*7150*/  LDS.128 R140, [R7] ;  /* 0x00000000078c7984 */ /* 0x000e680000000c00 */
[----:B------:R-:W1:Y:S01]  /*7160*/  LDS.64 R246, [R6] ;  /* 0x0000000006f67984 */ /* 0x000e620000000a00 */
[----:B------:R-:W-:Y:S02]  /*7170*/  DFMA R248, R48, R248, R250 ;  /* 0x000000f830f8722b */ /* 0x000fe400000000fa */
[----:B------:R-:W-:Y:S01]  /*7180*/  DFMA R208, R116, R230, R208 ;  /* 0x000000e674d0722b */ /* 0x000fe200000000d0 */
[----:B------:R-:W1:Y:S01]  /*7190*/  LDS.64 R116, [R6+0x60] ;  /* 0x0000600006747984 */ /* 0x000e620000000a00 */
[----:B------:R-:W-:-:S02]  /*71a0*/  DFMA R210, R230, R118, R210 ;  /* 0x00000076e6d2722b */ /* 0x000fc400000000d2 */
[----:B----4-:R-:W-:Y:S02]  /*71b0*/  DMUL R220, R220, UR6 ;  /* 0x00000006dcdc7c28 */ /* 0x010fe40008000000 */
[----:B------:R-:W-:Y:S02]  /*71c0*/  DFMA R118, R44, R138, R248 ;  /* 0x0000008a2c76722b */ /* 0x000fe400000000f8 */
[----:B------:R-:W-:Y:S01]  /*71d0*/  DFMA R216, R230, R106, R224 ;  /* 0x0000006ae6d8722b */ /* 0x000fe200000000e0 */
[----:B------:R-:W-:Y:S01]  /*71e0*/  LDS.64 R138, [R6+0x120] ;  /* 0x00012000068a7984 */ /* 0x000fe20000000a00 */
[----:B------:R-:W-:Y:S02]  /*71f0*/  DFMA R212, R124, R230, R212 ;  /* 0x000000e67cd4722b */ /* 0x000fe400000000d4 */
[----:B------:R-:W-:Y:S01]  /*7200*/  DFMA R214, R230, R126, R214 ;  /* 0x0000007ee6d6722b */ /* 0x000fe200000000d6 */
[----:B------:R-:W-:Y:S01]  /*7210*/  LDS.64 R224, [R6+0x240] ;  /* 0x0002400006e07984 */ /* 0x000fe20000000a00 */
[----:B0-----:R-:W-:-:S03]  /*7220*/  DFMA R118, R40, R104, R118 ;  /* 0x000000682876722b */ /* 0x001fc60000000076 */
[----:B------:R-:W0:Y:S01]  /*7230*/  LDS.128 R104, [R7+0x10] ;  /* 0x0000100007687984 */ /* 0x000e220000000c00 */
[----:B-1----:R-:W-:Y:S01]  /*7240*/  DMUL R140, R50, R140 ;  /* 0x0000008c328c7228 */ /* 0x002fe20000000000 */
[----:B------:R-:W-:-:S03]  /*7250*/  CS2R R230, SRZ ;  /* 0x0000000000e67805 */ /* 0x000fc6000001ff00 */
[----:B------:R-:W-:Y:S01]  /*7260*/  DFMA R118, R38, R132, R118 ;  /* 0x000000842676722b */ /* 0x000fe20000000076 */
[----:B------:R-:W-:Y:S04]  /*7270*/  LDS.128 R124, [R7+0x20] ;  /* 0x00002000077c7984 */ /* 0x000fe80000000c00 */
[----:B------:R-:W4:Y:S01]  /*7280*/  @!P2 LDG.E.64.CONSTANT R230, desc[UR76][R174.64+0x16800] ;  /* 0x0168004caee6a981 */ /* 0x000f22000c1e9b00 */
[----:B------:R-:W-:Y:S02]  /*7290*/  DFMA R140, R168, R220, R140 ;  /* 0x000000dca88c722b */ /* 0x000fe4000000008c */
[----:B------:R-:W-:Y:S01]  /*72a0*/  DFMA R244, R36, R244, R118 ;  /* 0x000000f424f4722b */ /* 0x000fe20000000076 */
[----:B------:R-:W-:Y:S05]  /*72b0*/  LDS.64 R220, [R11+0x24c0] ;  /* 0x0024c0000bdc7984 */ /* 0x000fea0000000a00 */
[----:B------:R-:W-:-:S02]  /*72c0*/  DFMA R246, R42, R246, R140 ;  /* 0x000000f62af6722b */ /* 0x000fc4000000008c */
[----:B------:R-:W1:Y:S06]  /*72d0*/  LDS.64 R140, [R6+0xc0] ;  /* 0x0000c000068c7984 */ /* 0x000e6c0000000a00 */
[----:B------:R-:W-:Y:S02]  /*72e0*/  DFMA R142, R24, R142, R246 ;  /* 0x0000008e188e722b */ /* 0x000fe400000000f6 */
[----:B------:R-:W-:Y:S01]  /*72f0*/  DMUL R148, R232, R148 ;  /* 0x00000094e8947228 */ /* 0x000fe20000000000 */
[----:B------:R-:W-:Y:S05]  /*7300*/  LDS.64 R246, [R6+0x420] ;  /* 0x0004200006f67984 */ /* 0x000fea0000000a00 */
[----:B------:R-:W-:Y:S01]  /*7310*/  DFMA R142, R32, R116, R142 ;  /* 0x00000074208e722b */ /* 0x000fe2000000008e */
[----:B------:R-:W1:Y:S01]  /*7320*/  LDS.128 R116, [R12+0x2400] ;  /* 0x002400000c747984 */ /* 0x000e620000000c00 */
[----:B------:R-:W-:-:S03]  /*7330*/  DFMA R240, R240, R150, R148 ;  /* 0x00000096f0f0722b */ /* 0x000fc60000000094 */
[----:B------:R-:W1:Y:S03]  /*7340*/  LDS.64 R148, [R11+0x2400] ;  /* 0x002400000b947984 */ /* 0x000e660000000a00 */
[----:B0-----:R-:W-:Y:S01]  /*7350*/  DFMA R104, R46, R104, R142 ;  /* 0x000000682e68722b */ /* 0x001fe2000000008e */
[----:B------:R-:W0:Y:S01]  /*7360*/  LDS.64 R150, [R6+0x180] ;  /* 0x0001800006967984 */ /* 0x000e220000000a00 */
[----:B------:R-:W-:-:S03]  /*7370*/  DFMA R134, R34, R134, R244 ;  /* 0x000000862286722b */ /* 0x000fc600000000f4 */
[----:B------:R-:W0:Y:S05]  /*7380*/  LDS.64 R142, [R11+0x2460] ;  /* 0x002460000b8e7984 */ /* 0x000e2a0000000a00 */
[----:B------:R-:W-:Y:S02]  /*7390*/  DFMA R242, R30, R242, R134 ;  /* 0x000000f21ef2722b */ /* 0x000fe40000000086 */
[----:B------:R-:W0:Y:S01]  /*73a0*/  LDS.128 R132, [R12+0x2410] ;  /* 0x002410000c847984 */ /* 0x000e220000000c00 */
[----:B-1----:R-:W-:Y:S01]  /*73b0*/  DFMA R140, R20, R140, R104 ;  /* 0x0000008c148c722b */ /* 0x002fe20000000068 */
[----:B------:R-:W-:Y:S01]  /*73c0*/  CS2R R232, SRZ ;  /* 0x0000000000e87805 */ /* 0x000fe2000001ff00 */
[----:B------:R-:W-:Y:S01]  /*73d0*/  DFMA R236, R236, R222, R240 ;  /* 0x000000deecec722b */ /* 0x000fe200000000f0 */
[----:B------:R-:W-:Y:S05]  /*73e0*/  LDS.64 R222, [R6+0x1e0] ;  /* 0x0001e00006de7984 */ /* 0x000fea0000000a00 */
[----:B------:R-:W-:Y:S01]  /*73f0*/  DFMA R106, R52, R106, R140 ;  /* 0x0000006a346a722b */ /* 0x000fe2000000008c */
[----:B------:R-:W4:Y:S04]  /*7400*/  @!P2 LDG.E.64.CONSTANT R232, desc[UR76][R174.64+0x13200] ;  /* 0x0132004caee8a981 */ /* 0x000f28000c1e9b00 */
[----:B------:R-:W1:Y:S03]  /*7410*/  LDS.64 R140, [R11+0x2520] ;  /* 0x002520000b8c7984 */ /* 0x000e660000000a00 */
[----:B------:R-:W-:-:S02]  /*7420*/  DFMA R138, R14, R138, R106 ;  /* 0x0000008a0e8a722b */ /* 0x000fc4000000006a */
[----:B------:R-:W-:Y:S01]  /*7430*/  DFMA R120, R26, R120, R242 ;  /* 0x000000781a78722b */ /* 0x000fe200000000f2 */
[----:B------:R-:W1:Y:S01]  /*7440*/  LDS.128 R104, [R12+0x2420] ;  /* 0x002420000c687984 */ /* 0x000e620000000c00 */
[----:B------:R-:W-:-:S04]  /*7450*/  DFMA R116, R202, R116, RZ ;  /* 0x00000074ca74722b */ /* 0x000fc800000000ff */
[----:B------:R-:W-:Y:S01]  /*7460*/  DFMA R138, R56, R124, R138 ;  /* 0x0000007c388a722b */ /* 0x000fe2000000008a */
[----:B------:R-:W1:Y:S01]  /*7470*/  LDS.64 R124, [R11+0x2580] ;  /* 0x002580000b7c7984 */ /* 0x000e620000000a00 */
[----:B------:R-:W-:Y:S02]  /*7480*/  DFMA R136, R22, R136, R120 ;  /* 0x000000881688722b */ /* 0x000fe40000000078 */
[----:B------:R-:W-:Y:S02]  /*7490*/  DFMA R120, R200, R118, R116 ;  /* 0x00000076c878722b */ /* 0x000fe40000000074 */
[----:B------:R-:W-:Y:S01]  /*74a0*/  DFMA R148, R88, R148, RZ ;  /* 0x000000945894722b */ /* 0x000fe200000000ff */
[----:B------:R-:W1:Y:S01]  /*74b0*/  LDS.128 R116, [R7+0x30] ;  /* 0x0000300007747984 */ /* 0x000e620000000c00 */
[----:B0-----:R-:W-:-:S03]  /*74c0*/  DFMA R138, R62, R150, R138 ;  /* 0x000000963e8a722b */ /* 0x001fc6000000008a */
[----:B------:R-:W0:Y:S03]  /*74d0*/  LDS.64 R150, [R11+0x25e0] ;  /* 0x0025e0000b967984 */ /* 0x000e260000000a00 */
[----:B------:R-:W-:Y:S02]  /*74e0*/  DFMA R142, R142, R90, R148 ;  /* 0x0000005a8e8e722b */ /* 0x000fe40000000094 */
[----:B------:R-:W-:Y:S01]  /*74f0*/  DFMA R132, R198, R132, R120 ;  /* 0x00000084c684722b */ /* 0x000fe20000000078 */
[----:B------:R-:W-:Y:S01]  /*7500*/  LDS.64 R148, [R11+0x2700] ;  /* 0x002700000b947984 */ /* 0x000fe20000000a00 */
[----:B------:R-:W-:-:S04]  /*7510*/  DFMA R138, R60, R126, R138 ;  /* 0x0000007e3c8a722b */ /* 0x000fc8000000008a */
[----:B------:R-:W-:Y:S02]  /*7520*/  DFMA R220, R84, R220, R142 ;  /* 0x000000dc54dc722b */ /* 0x000fe4000000008e */
[----:B------:R-:W0:Y:S01]  /*7530*/  LDS.64 R142, [R11+0x2640] ;  /* 0x002640000b8e7984 */ /* 0x000e220000000a00 */
[----:B------:R-:W-:Y:S02]  /*7540*/  DFMA R132, R196, R134, R132 ;  /* 0x00000086c484722b */ /* 0x000fe40000000084 */
[----:B------:R-:W-:Y:S01]  /*7550*/  DFMA R126, R18, R122, R136 ;  /* 0x0000007a127e722b */ /* 0x000fe20000000088 */
[----:B------:R-:W-:Y:S02]  /*7560*/  LDS.128 R120, [R12+0x2430] ;  /* 0x002430000c787984 */ /* 0x000fe40000000c00 */
[----:B-1----:R-:W-:Y:S02]  /*7570*/  DFMA R220, R140, R86, R220 ;  /* 0x000000568cdc722b */ /* 0x002fe400000000dc */
[----:B------:R-:W1:Y:S01]  /*7580*/  LDS.64 R140, [R11+0x26a0] ;  /* 0x0026a0000b8c7984 */ /* 0x000e620000000a00 */
[----:B------:R-:W-:-:S03]  /*7590*/  DFMA R222, R58, R222, R138 ;  /* 0x000000de3ade722b */ /* 0x000fc6000000008a */
[----:B------:R-:W1:Y:S01]  /*75a0*/  LDS.128 R136, [R10+0x4200] ;  /* 0x004200000a887984 */ /* 0x000e620000000c00 */
[----:B------:R-:W-:Y:S02]  /*75b0*/  DFMA R104, R194, R104, R132 ;  /* 0x00000068c268722b */ /* 0x000fe40000000084 */
[----:B------:R-:W-:Y:S01]  /*75c0*/  DFMA R124, R72, R124, R220 ;  /* 0x0000007c487c722b */ /* 0x000fe200000000dc */
[----:B------:R-:W-:Y:S01]  /*75d0*/  LDS.128 R132, [R10+0x4210] ;  /* 0x004210000a847984 */ /* 0x000fe20000000c00 */
[----:B------:R-:W-:-:S03]  /*75e0*/  DFMA R238, R16, R238, R126 ;  /* 0x000000ee10ee722b */ /* 0x000fc6000000007e */
[----:B------:R-:W-:Y:S01]  /*75f0*/  LDS.64 R220, [R11+0x27c0] ;  /* 0x0027c0000bdc7984 */ /* 0x000fe20000000a00 */
[----:B------:R-:W-:Y:S02]  /*7600*/  DFMA R222, R54, R116, R222 ;  /* 0x0000007436de722b */ /* 0x000fe400000000de */
[----:B------:R-:W-:Y:S02]  /*7610*/  DFMA R116, R192, R106, R104 ;  /* 0x0000006ac074722b */ /* 0x000fe40000000068 */
[----:B0-----:R-:W-:Y:S01]  /*7620*/  DFMA R104, R150, R74, R124 ;  /* 0x0000004a9668722b */ /* 0x001fe2000000007c */
[----:B------:R-:W0:Y:S04]  /*7630*/  LDS.64 R150, [R11+0x2760] ;  /* 0x002760000b967984 */ /* 0x000e280000000a00 */
[----:B------:R-:W0:Y:S01]  /*7640*/  LDS.128 R124, [R12+0x2440] ;  /* 0x002440000c7c7984 */ /* 0x000e220000000c00 */
[----:B------:R-:W-:-:S02]  /*7650*/  DADD R244, R234, R238 ;  /* 0x00000000eaf47229 */ /* 0x000fc400000000ee */
[----:B------:R-:W-:Y:S02]  /*7660*/  DFMA R222, R48, R224, R222 ;  /* 0x000000e030de722b */ /* 0x000fe400000000de */
[----:B------:R-:W-:Y:S02]  /*7670*/  DFMA R238, R112, R236, R152 ;  /* 0x000000ec70ee722b */ /* 0x000fe40000000098 */
[----:B------:R-:W-:Y:S01]  /*7680*/  DFMA R142, R68, R142, R104 ;  /* 0x0000008e448e722b */ /* 0x000fe20000000068 */
[----:B------:R-:W0:Y:S04]  /*7690*/  LDS.64 R112, [R11+0x2820] ;  /* 0x002820000b707984 */ /* 0x000e280000000a00 */
[----:B------:R-:W0:Y:S01]  /*76a0*/  LDS.128 R104, [R10+0x4220] ;  /* 0x004220000a687984 */ /* 0x000e220000000c00 */
[----:B------:R-:W-:-:S02]  /*76b0*/  DFMA R152, R44, R118, R222 ;  /* 0x000000762c98722b */ /* 0x000fc400000000de */
[----:B-1----:R-:W-:Y:S01]  /*76c0*/  DFMA R118, R140, R70, R142 ;  /* 0x000000468c76722b */ /* 0x002fe2000000008e */
[----:B------:R-:W-:Y:S01]  /*76d0*/  LDS.64 R222, [R6+0x2a0] ;  /* 0x0002a00006de7984 */ /* 0x000fe20000000a00 */
[----:B------:R-:W-:-:S03]  /*76e0*/  DFMA R120, R190, R120, R116 ;  /* 0x00000078be78722b */ /* 0x000fc60000000074 */
[----:B------:R-:W1:Y:S01]  /*76f0*/  LDS.128 R140, [R12+0x2450] ;  /* 0x002450000c8c7984 */ /* 0x000e620000000c00 */
[----:B------:R-:W-:Y:S02]  /*7700*/  DFMA R116, R186, R136, RZ ;  /* 0x00000088ba74722b */ /* 0x000fe400000000ff */
[----:B------:R-:W-:Y:S02]  /*7710*/  DFMA R148, R76, R148, R118 ;  /* 0x000000944c94722b */ /* 0x000fe40000000076 */
[----:B------:R-:W-:-:S04]  /*7720*/  DFMA R122, R188, R122, R120 ;  /* 0x0000007abc7a722b */ /* 0x000fc80000000078 */
[----:B------:R-:W-:Y:S02]  /*7730*/  DFMA R120, R184, R138, R116 ;  /* 0x0000008ab878722b */ /* 0x000fe40000000074 */
[----:B------:R-:W2:Y:S01]  /*7740*/  LDS.128 R116, [R10+0x4230] ;  /* 0x004230000a747984 */ /* 0x000ea20000000c00 */
[----:B0-----:R-:W-:-:S05]  /*7750*/  DFMA R150, R150, R78, R148 ;  /* 0x0000004e9696722b */ /* 0x001fca0000000094 */
[----:B------:R-:W-:Y:S02]  /*7760*/  DFMA R120, R180, R132, R120 ;  /* 0x00000084b478722b */ /* 0x000fe40000000078 */
[----:B------:R-:W-:Y:S02]  /*7770*/  DFMA R124, R182, R124, R122 ;  /* 0x0000007cb67c722b */ /* 0x000fe4000000007a */
[----:B------:R-:W-:-:S04]  /*7780*/  DFMA R220, R80, R220, R150 ;  /* 0x000000dc50dc722b */ /* 0x000fc80000000096 */
[----:B------:R-:W-:Y:S02]  /*7790*/  DFMA R148, R178, R134, R120 ;  /* 0x00000086b294722b */ /* 0x000fe40000000078 */
[----:B------:R-:W0:Y:S01]  /*77a0*/  LDS.128 R120, [R10+0x4240] ;  /* 0x004240000a787984 */ /* 0x000e220000000c00 */
[----:B------:R-:W-:Y:S02]  /*77b0*/  DFMA R240, R108, R236, R146 ;  /* 0x000000ec6cf0722b */ /* 0x000fe40000000092 */
[----:B------:R-:W-:Y:S02]  /*77c0*/  DFMA R242, R236, R114, R144 ;  /* 0x00000072ecf2722b */ /* 0x000fe40000000090 */
[----:B------:R-:W-:Y:S02]  /*77d0*/  DFMA R108, R112, R82, R220 ;  /* 0x00000052706c722b */ /* 0x000fe400000000dc */
[----:B------:R-:W-:Y:S01]  /*77e0*/  DFMA R126, R64, R126, R124 ;  /* 0x0000007e407e722b */ /* 0x000fe2000000007c */
[----:B------:R-:W3:Y:S01]  /*77f0*/  LDS.128 R112, [R7+0x40] ;  /* 0x0000400007707984 */ /* 0x000ee20000000c00 */
[----:B------:R-:W-:-:S06]  /*7800*/  DFMA R124, R176, R104, R148 ;  /* 0x00000068b07c722b */ /* 0x000fcc0000000094 */
[----:B-1----:R-:W-:Y:S01]  /*7810*/  DFMA R248, R160, R140, R126 ;  /* 0x0000008ca0f8722b */ /* 0x002fe2000000007e */
[----:B------:R-:W1:Y:S01]  /*7820*/  LDS.64 R140, [R6+0x300] ;  /* 0x00030000068c7984 */ /* 0x000e620000000a00 */
[----:B------:R-:W-:-:S03]  /*7830*/  DFMA R146, R172, R106, R124 ;  /* 0x0000006aac92722b */ /* 0x000fc6000000007c */
[----:B------:R-:W1:Y:S01]  /*7840*/  LDS.128 R124, [R10+0x4250] ;  /* 0x004250000a7c7984 */ /* 0x000e620000000c00 */
[----:B------:R-:W-:Y:S01]  /*7850*/  CS2R R220, SRZ ;  /* 0x0000000000dc7805 */ /* 0x000fe2000001ff00 */
[----:B------:R-:W-:-:S03]  /*7860*/  DFMA R144, R40, R222, R152 ;  /* 0x000000de2890722b */ /* 0x000fc60000000098 */
[----:B--2---:R-:W-:Y:S02]  /*7870*/  DFMA R146, R170, R116, R146 ;  /* 0x00000074aa92722b */ /* 0x004fe40000000092 */
[----:B------:R-:W2:Y:S01]  /*7880*/  @!P2 LDG.E.64.CONSTANT R220, desc[UR76][R174.64+0x5e80] ;  /* 0x005e804caedca981 */ /* 0x000ea2000c1e9b00 */
[----:B------:R-:W-:Y:S02]  /*7890*/  CS2R R222, SRZ ;  /* 0x0000000000de7805 */ /* 0x000fe4000001ff00 */
[----:B------:R-:W-:-:S03]  /*78a0*/  CS2R R224, SRZ ;  /* 0x0000000000e07805 */ /* 0x000fc6000001ff00 */
[----:B------:R-:W-:Y:S01]  /*78b0*/  DFMA R146, R168, R118, R146 ;  /* 0x00000076a892722b */ /* 0x000fe20000000092 */
[----:B------:R-:W2:Y:S04]  /*78c0*/  @!P2 LDG.E.64.CONSTANT R222, desc[UR76][R174.64+0x2880] ;  /* 0x0028804caedea981 */ /* 0x000ea8000c1e9b00 */
[----:B------:R-:W2:Y:S03]  /*78d0*/  @!P2 LDG.E.64.CONSTANT R224, desc[UR76][R174.64+0xca80] ;  /* 0x00ca804caee0a981 */ /* 0x000ea6000c1e9b00 */
[----:B0-----:R-:W-:Y:S02]  /*78e0*/  DFMA R146, R166, R120, R146 ;  /* 0x00000078a692722b */ /* 0x001fe40000000092 */
[----:B------:R-:W-:-:S02]  /*78f0*/  DFMA R248, R66, R142, R248 ;  /* 0x0000008e42f8722b */ /* 0x000fc400000000f8 */
[----:B------:R-:W-:Y:S02]  /*7900*/  DMUL R218, R108, R218 ;  /* 0x000000da6cda7228 */ /* 0x000fe40000000000 */
[----:B---3--:R-:W-:Y:S01]  /*7910*/  DFMA R112, R38, R112, R144 ;  /* 0x000000702670722b */ /* 0x008fe20000000090 */
[----:B------:R-:W-:Y:S01]  /*7920*/  CS2R R152, SRZ ;  /* 0x0000000000987805 */ /* 0x000fe2000001ff00 */
[----:B------:R-:W-:Y:S01]  /*7930*/  DFMA R146, R164, R122, R146 ;  /* 0x0000007aa492722b */ /* 0x000fe20000000092 */
[----:B------:R-:W-:Y:S01]  /*7940*/  CS2R R150, SRZ ;  /* 0x0000000000967805 */ /* 0x000fe2000001ff00 */
[-C--:B------:R-:W-:Y:S02]  /*7950*/  DMUL R144, R108, R226.reuse ;  /* 0x000000e26c907228 */ /* 0x080fe40000000000 */
[----:B------:R-:W-:Y:S01]  /*7960*/  DFMA R234, R248, R226, R218 ;  /* 0x000000e2f8ea722b */ /* 0x000fe200000000da */
[----:B------:R-:W3:Y:S01]  /*7970*/  @!P2 LDG.E.64.CONSTANT R152, desc[UR76][R174.64+0x9480] ;  /* 0x0094804cae98a981 */ /* 0x000ee2000c1e9b00 */
[----:B-1----:R-:W-:-:S03]  /*7980*/  DFMA R226, R36, R140, R112 ;  /* 0x0000008c24e2722b */ /* 0x002fc60000000070 */
[----:B------:R-:W0:Y:S01]  /*7990*/  LDS.64 R218, [R6+0x360] ;  /* 0x0003600006da7984 */ /* 0x000e220000000a00 */
[----:B------:R-:W-:-:S03]  /*79a0*/  DFMA R146, R162, R124, R146 ;  /* 0x0000007ca292722b */ /* 0x000fc60000000092 */
[----:B------:R-:W-:Y:S04]  /*79b0*/  LDS.64 R112, [R6+0x3c0] ;  /* 0x0003c00006707984 */ /* 0x000fe80000000a00 */
[----:B------:R-:W1:Y:S04]  /*79c0*/  LDS.128 R140, [R7+0x50] ;  /* 0x00005000078c7984 */ /* 0x000e680000000c00 */
[----:B------:R-:W3:Y:S01]  /*79d0*/  @!P2 LDG.E.64.CONSTANT R150, desc[UR76][R174.64+0x10080] ;  /* 0x0100804cae96a981 */ /* 0x000ee2000c1e9b00 */
[----:B------:R-:W-:Y:S02]  /*79e0*/  DFMA R144, R248, R228, R144 ;  /* 0x000000e4f890722b */ /* 0x000fe40000000090 */
[----:B------:R-:W-:-:S08]  /*79f0*/  DFMA R250, R28, R126, R146 ;  /* 0x0000007e1cfa722b */ /* 0x000fd00000000092 */
[C---:B------:R-:W-:Y:S01]  /*7a00*/  DFMA R144, R250.reuse, R158, R144 ;  /* 0x0000009efa90722b */ /* 0x040fe20000000090 */
[----:B------:R-:W-:Y:S06]  /*7a10*/  BAR.SYNC.DEFER_BLOCKING 0x0 ;  /* 0x0000000000007b1d */ /* 0x000fec0000010000 */
[----:B------:R-:W-:Y:S01]  /*7a20*/  DFMA R234, R250, R156, R234 ;  /* 0x0000009cfaea722b */ /* 0x000fe200000000ea */
[----:B------:R-:W-:Y:S06]  /*7a30*/  STS.64 [R8], R144 ;  /* 0x0000009008007388 */ /* 0x000fec0000000a00 */
[----:B------:R0:W-:Y:S01]  /*7a40*/  STS.64 [R9], R234 ;  /* 0x000000ea09007388 */ /* 0x0001e20000000a00 */
[----:B------:R-:W-:Y:S01]  /*7a50*/  BAR.SYNC.DEFER_BLOCKING 0x0 ;  /* 0x0000000000007b1d */ /* 0x000fe20000010000 */
[----:B------:R-:W-:-:S02]  /*7a60*/  CS2R R228, SRZ ;  /* 0x0000000000e47805 */ /* 0x000fc4000001ff00 */
[----:B------:R-:W-:Y:S01]  /*7a70*/  CS2R R148, SRZ ;  /* 0x0000000000947805 */ /* 0x000fe2000001ff00 */
[----:B0-----:R-:W-:-:S03]  /*7a80*/  IMAD.MOV.U32 R234, RZ, RZ, R246 ;  /* 0x000000ffffea7224 */ /* 0x001fc600078e00f6 */
[----:B------:R-:W3:Y:S01]  /*7a90*/  @!P2 LDG.E.64.CONSTANT R228, desc[UR76][R174.64+0x13680] ;  /* 0x0136804caee4a981 */ /* 0x000ee2000c1e9b00 */
[----:B------:R-:W-:-:S03]  /*7aa0*/  IMAD.MOV.U32 R235, RZ, RZ, R247 ;  /* 0x000000ffffeb7224 */ /* 0x000fc600078e00f7 */
[----:B------:R-:W0:Y:S01]  /*7ab0*/  LDS.128 R144, [R7] ;  /* 0x0000000007907984 */ /* 0x000e220000000c00 */
[----:B------:R-:W-:-:S03]  /*7ac0*/  DFMA R246, R236, R110, R154 ;  /* 0x0000006eecf6722b */ /* 0x000fc6000000009a */
[----:B------:R-:W0:Y:S01]  /*7ad0*/  LDS.64 R110, [R6] ;  /* 0x00000000066e7984 */ /* 0x000e220000000a00 */
[----:B------:R-:W-:-:S03]  /*7ae0*/  DFMA R114, R34, R114, R226 ;  /* 0x000000722272722b */ /* 0x000fc600000000e2 */
[----:B------:R-:W3:Y:S05]  /*7af0*/  @!P2 LDG.E.64.CONSTANT R148, desc[UR76][R174.64+0x16c80] ;  /* 0x016c804cae94a981 */ /* 0x000eea000c1e9b00 */
[----:B------:R-:W-:Y:S02]  /*7b00*/  DFMA R114, R30, R218, R114 ;  /* 0x000000da1e72722b */ /* 0x000fe40000000072 */
[----:B------:R-:W-:Y:S02]  /*7b10*/  DFMA R206, R236, R102, R206 ;  /* 0x00000066ecce722b */ /* 0x000fe400000000ce */
[----:B------:R-:W-:Y:S01]  /*7b20*/  DFMA R154, R92, R236, R204 ;  /* 0x000000ec5c9a722b */ /* 0x000fe200000000cc */
[----:B------:R-:W0:Y:S01]  /*7b30*/  LDS.64 R102, [R6+0x60] ;  /* 0x0000600006667984 */ /* 0x000e220000000a00 */
[----:B------:R-:W-:-:S02]  /*7b40*/  DFMA R216, R236, R94, R216 ;  /* 0x0000005eecd8722b */ /* 0x000fc400000000d8 */
[----:B-1----:R-:W-:Y:S01]  /*7b50*/  DFMA R114, R26, R140, R114 ;  /* 0x0000008c1a72722b */ /* 0x002fe20000000072 */
[----:B------:R-:W1:Y:S01]  /*7b60*/  LDS.128 R92, [R12+0x2880] ;  /* 0x002880000c5c7984 */ /* 0x000e620000000c00 */
[----:B----4-:R-:W-:Y:S02]  /*7b70*/  DMUL R230, R230, UR6 ;  /* 0x00000006e6e67c28 */ /* 0x010fe40008000000 */
[----:B------:R-:W-:Y:S02]  /*7b80*/  DFMA R218, R96, R236, R208 ;  /* 0x000000ec60da722b */ /* 0x000fe400000000d0 */
[----:B------:R-:W-:Y:S02]  /*7b90*/  DFMA R226, R236, R98, R210 ;  /* 0x00000062ece2722b */ /* 0x000fe400000000d2 */
[----:B------:R-:W-:Y:S01]  /*7ba0*/  DFMA R114, R22, R112, R114 ;  /* 0x000000701672722b */ /* 0x000fe20000000072 */
[----:B------:R-:W4:Y:S01]  /*7bb0*/  LDS.128 R96, [R7+0x10] ;  /* 0x0000100007607984 */ /* 0x000f220000000c00 */
[----:B0-----:R-:W-:Y:S01]  /*7bc0*/  DMUL R144, R50, R144 ;  /* 0x0000009032907228 */ /* 0x001fe20000000000 */
[----:B------:R-:W-:-:S07]  /*7bd0*/  IMAD.MOV.U32 R204, RZ, RZ, R234 ;  /* 0x000000ffffcc7224 */ /* 0x000fce00078e00ea */
[----:B------:R-:W-:Y:S01]  /*7be0*/  DFMA R112, R166, R230, R144 ;  /* 0x000000e6a670722b */ /* 0x000fe20000000090 */
[----:B------:R-:W-:Y:S01]  /*7bf0*/  IMAD.MOV.U32 R205, RZ, RZ, R235 ;  /* 0x000000ffffcd7224 */ /* 0x000fe200078e00eb */
[----:B------:R-:W-:Y:S01]  /*7c00*/  DFMA R234, R128, R236, R212 ;  /* 0x000000ec80ea722b */ /* 0x000fe200000000d4 */
[----:B------:R-:W-:Y:S01]  /*7c10*/  LDS.64 R144, [R11+0x29a0] ;  /* 0x0029a0000b907984 */ /* 0x000fe20000000a00 */
[----:B------:R-:W-:-:S03]  /*7c20*/  DFMA R142, R18, R142, R114 ;  /* 0x0000008e128e722b */ /* 0x000fc60000000072 */
[----:B------:R-:W0:Y:S01]  /*7c30*/  LDS.64 R128, [R11+0x2880] ;  /* 0x002880000b807984 */ /* 0x000e220000000a00 */
[----:B------:R-:W-:-:S03]  /*7c40*/  DFMA R110, R42, R110, R112 ;  /* 0x0000006e2a6e722b */ /* 0x000fc60000000070 */
[----:B------:R-:W0:Y:S01]  /*7c50*/  LDS.128 R112, [R12+0x2890] ;  /* 0x002890000c707984 */ /* 0x000e220000000c00 */
[----:B------:R-:W-:Y:S02]  /*7c60*/  DFMA R140, R236, R130, R214 ;  /* 0x00000082ec8c722b */ /* 0x000fe400000000d6 */
[----:B------:R-:W-:Y:S01]  /*7c70*/  DMUL R108, R108, R156 ;  /* 0x0000009c6c6c7228 */ /* 0x000fe20000000000 */
[----:B------:R-:W0:Y:S04]  /*7c80*/  LDS.64 R130, [R6+0xc0] ;  /* 0x0000c00006827984 */ /* 0x000e280000000a00 */
[----:B------:R-:W0:Y:S01]  /*7c90*/  LDS.64 R156, [R11+0x28e0] ;  /* 0x0028e0000b9c7984 */ /* 0x000e220000000a00 */
[----:B------:R-:W-:-:S03]  /*7ca0*/  DFMA R110, R24, R146, R110 ;  /* 0x00000092186e722b */ /* 0x000fc6000000006e */
[----:B------:R-:W0:Y:S01]  /*7cb0*/  LDS.64 R146, [R11+0x2940] ;  /* 0x002940000b927984 */ /* 0x000e220000000a00 */
[----:B------:R-:W-:Y:S02]  /*7cc0*/  DFMA R214, R100, R236, R244 ;  /* 0x000000ec64d6722b */ /* 0x000fe400000000f4 */
[----:B------:R-:W-:Y:S01]  /*7cd0*/  DFMA R248, R248, R158, R108 ;  /* 0x0000009ef8f8722b */ /* 0x000fe2000000006c */
[----:B------:R-:W-:Y:S01]  /*7ce0*/  LDS.64 R212, [R11+0x2a00] ;  /* 0x002a00000bd47984 */ /* 0x000fe20000000a00 */
[----:B------:R-:W-:Y:S02]  /*7cf0*/  DFMA R110, R32, R102, R110 ;  /* 0x00000066206e722b */ /* 0x000fe4000000006e */
[----:B-1----:R-:W-:Y:S01]  /*7d00*/  DFMA R92, R202, R92, RZ ;  /* 0x0000005cca5c722b */ /* 0x002fe200000000ff */
[----:B------:R-:W1:Y:S04]  /*7d10*/  LDS.128 R100, [R12+0x28a0] ;  /* 0x0028a0000c647984 */ /* 0x000e680000000c00 */
[----:B------:R-:W1:Y:S01]  /*7d20*/  LDS.64 R158, [R6+0x120] ;  /* 0x00012000069e7984 */ /* 0x000e620000000a00 */
[----:B------:R-:W-:-:S02]  /*7d30*/  DFMA R232, R250, R232, R248 ;  /* 0x000000e8fae8722b */ /* 0x000fc400000000f8 */
[----:B----4-:R-:W-:Y:S01]  /*7d40*/  DFMA R96, R46, R96, R110 ;  /* 0x000000602e60722b */ /* 0x010fe2000000006e */
[----:B------:R-:W-:Y:S01]  /*7d50*/  LDS.64 R230, [R6+0x180] ;  /* 0x0001800006e67984 */ /* 0x000fe20000000a00 */
[----:B------:R-:W-:-:S03]  /*7d60*/  DFMA R92, R200, R94, R92 ;  /* 0x0000005ec85c722b */ /* 0x000fc6000000005c */
[----:B------:R-:W4:Y:S01]  /*7d70*/  LDS.128 R108, [R7+0x20] ;  /* 0x00002000076c7984 */ /* 0x000f220000000c00 */
[----:B------:R-:W-:Y:S02]  /*7d80*/  DFMA R236, R136, R232, R238 ;  /* 0x000000e888ec722b */ /* 0x000fe400000000ee */
[----:B------:R-:W-:Y:S02]  /*7d90*/  DFMA R142, R16, R204, R142 ;  /* 0x000000cc108e722b */ /* 0x000fe4000000008e */
[----:B------:R-:W-:Y:S02]  /*7da0*/  DFMA R210, R232, R138, R242 ;  /* 0x0000008ae8d2722b */ /* 0x000fe400000000f2 */
[----:B0-----:R-:W-:Y:S01]  /*7db0*/  DFMA R136, R88, R128, RZ ;  /* 0x000000805888722b */ /* 0x001fe200000000ff */
[----:B------:R-:W0:Y:S01]  /*7dc0*/  LDS.64 R138, [R11+0x2a60] ;  /* 0x002a60000b8a7984 */ /* 0x000e220000000a00 */
[----:B------:R-:W-:-:S03]  /*7dd0*/  DFMA R112, R198, R112, R92 ;  /* 0x00000070c670722b */ /* 0x000fc6000000005c */
[----:B------:R-:W0:Y:S01]  /*7de0*/  LDS.128 R92, [R10+0x4260] ;  /* 0x004260000a5c7984 */ /* 0x000e220000000c00 */
[----:B------:R-:W-:Y:S02]  /*7df0*/  DFMA R96, R20, R130, R96 ;  /* 0x000000821460722b */ /* 0x000fe40000000060 */
[----:B------:R-:W-:Y:S01]  /*7e00*/  DADD R142, R206, R142 ;  /* 0x00000000ce8e7229 */ /* 0x000fe2000000008e */
[----:B------:R-:W0:Y:S01]  /*7e10*/  LDS.128 R128, [R12+0x28b0] ;  /* 0x0028b0000c807984 */ /* 0x000e220000000c00 */
[----:B------:R-:W-:-:S03]  /*7e20*/  DFMA R206, R156, R90, R136 ;  /* 0x0000005a9cce722b */ /* 0x000fc60000000088 */
[----:B------:R-:W0:Y:S01]  /*7e30*/  LDS.64 R136, [R11+0x2ac0] ;  /* 0x002ac0000b887984 */ /* 0x000e220000000a00 */
[----:B------:R-:W-:Y:S02]  /*7e40*/  DFMA R208, R196, R114, R112 ;  /* 0x00000072c4d0722b */ /* 0x000fe40000000070 */
[----:B------:R-:W-:Y:S01]  /*7e50*/  DFMA R204, R132, R232, R240 ;  /* 0x000000e884cc722b */ /* 0x000fe200000000f0 */
[----:B------:R-:W-:Y:S01]  /*7e60*/  LDS.128 R112, [R12+0x28c0] ;  /* 0x0028c0000c707984 */ /* 0x000fe20000000c00 */
[----:B------:R-:W-:Y:S02]  /*7e70*/  DFMA R156, R52, R98, R96 ;  /* 0x00000062349c722b */ /* 0x000fe40000000060 */
[----:B------:R-:W-:Y:S01]  /*7e80*/  DFMA R146, R84, R146, R206 ;  /* 0x000000925492722b */ /* 0x000fe200000000ce */
[----:B------:R-:W0:Y:S04]  /*7e90*/  LDS.64 R132, [R11+0x2b20] ;  /* 0x002b20000b847984 */ /* 0x000e280000000a00 */
[----:B------:R-:W0:Y:S01]  /*7ea0*/  LDS.128 R96, [R10+0x4270] ;  /* 0x004270000a607984 */ /* 0x000e220000000c00 */
[----:B------:R-:W-:-:S02]  /*7eb0*/  DFMA R206, R232, R134, R246 ;  /* 0x00000086e8ce722b */ /* 0x000fc400000000f6 */
[----:B-1----:R-:W-:Y:S01]  /*7ec0*/  DFMA R100, R194, R100, R208 ;  /* 0x00000064c264722b */ /* 0x002fe200000000d0 */
[----:B------:R-:W1:Y:S01]  /*7ed0*/  LDS.64 R134, [R6+0x1e0] ;  /* 0x0001e00006867984 */ /* 0x000e620000000a00 */
[----:B------:R-:W-:Y:S02]  /*7ee0*/  DFMA R156, R14, R158, R156 ;  /* 0x0000009e0e9c722b */ /* 0x000fe4000000009c */
[----:B------:R-:W-:Y:S02]  /*7ef0*/  DFMA R146, R144, R86, R146 ;  /* 0x000000569092722b */ /* 0x000fe40000000092 */
[-C--:B------:R-:W-:Y:S01]  /*7f00*/  DFMA R214, R116, R232.reuse, R214 ;  /* 0x000000e874d6722b */ /* 0x080fe200000000d6 */
[----:B------:R-:W1:Y:S01]  /*7f10*/  LDS.64 R144, [R11+0x2b80] ;  /* 0x002b80000b907984 */ /* 0x000e620000000a00 */
[----:B------:R-:W-:Y:S02]  /*7f20*/  DFMA R208, R104, R232, R154 ;  /* 0x000000e868d0722b */ /* 0x000fe4000000009a */
[----:B----4-:R-:W-:Y:S01]  /*7f30*/  DFMA R108, R56, R108, R156 ;  /* 0x0000006c386c722b */ /* 0x010fe2000000009c */
[----:B------:R-:W-:Y:S01]  /*7f40*/  LDS.64 R116, [R11+0x2c40] ;  /* 0x002c40000b747984 */ /* 0x000fe20000000a00 */
[----:B------:R-:W-:-:S02]  /*7f50*/  DFMA R104, R72, R212, R146 ;  /* 0x000000d44868722b */ /* 0x000fc40000000092 */
[----:B------:R-:W-:Y:S01]  /*7f60*/  DFMA R154, R192, R102, R100 ;  /* 0x00000066c09a722b */ /* 0x000fe20000000064 */
[----:B------:R-:W-:Y:S04]  /*7f70*/  LDS.64 R146, [R11+0x2be0] ;  /* 0x002be0000b927984 */ /* 0x000fe80000000a00 */
[----:B------:R-:W4:Y:S01]  /*7f80*/  LDS.128 R100, [R10+0x4280] ;  /* 0x004280000a647984 */ /* 0x000f220000000c00 */
[----:B0-----:R-:W-:Y:S02]  /*7f90*/  DFMA R138, R138, R74, R104 ;  /* 0x0000004a8a8a722b */ /* 0x001fe40000000068 */
[----:B------:R-:W-:Y:S01]  /*7fa0*/  DFMA R108, R62, R230, R108 ;  /* 0x000000e63e6c722b */ /* 0x000fe2000000006c */
[----:B------:R-:W-:Y:S01]  /*7fb0*/  CS2R R238, SRZ ;  /* 0x0000000000ee7805 */ /* 0x000fe2000001ff00 */
[----:B------:R-:W-:Y:S01]  /*7fc0*/  DFMA R104, R186, R92, RZ ;  /* 0x0000005cba68722b */ /* 0x000fe200000000ff */
[----:B------:R-:W-:Y:S01]  /*7fd0*/  LDS.64 R242, [R6+0x2a0] ;  /* 0x0002a00006f27984 */ /* 0x000fe20000000a00 */
[----:B------:R-:W-:-:S02]  /*7fe0*/  DFMA R128, R190, R128, R154 ;  /* 0x00000080be80722b */ /* 0x000fc4000000009a */
[----:B------:R-:W-:Y:S01]  /*7ff0*/  DFMA R136, R68, R136, R138 ;  /* 0x000000884488722b */ /* 0x000fe2000000008a */
[----:B------:R-:W3:Y:S01]  /*8000*/  @!P2 LDG.E.64.CONSTANT R238, desc[UR76][R174.64+0xcf00] ;  /* 0x00cf004caeeea981 */ /* 0x000ee2000c1e9b00 */
[----:B------:R-:W-:Y:S02]  /*8010*/  DFMA R110, R60, R110, R108 ;  /* 0x0000006e3c6e722b */ /* 0x000fe4000000006c */
[----:B------:R-:W-:Y:S02]  /*8020*/  DFMA R108, R184, R94, R104 ;  /* 0x0000005eb86c722b */ /* 0x000fe40000000068 */
[----:B------:R-:W-:Y:S01]  /*8030*/  DFMA R212, R232, R106, R216 ;  /* 0x0000006ae8d4722b */ /* 0x000fe200000000d8 */
[----:B------:R-:W0:Y:S01]  /*8040*/  LDS.128 R104, [R10+0x4290] ;  /* 0x004290000a687984 */ /* 0x000e220000000c00 */
[----:B------:R-:W-:Y:S02]  /*8050*/  DFMA R230, R120, R232, R218 ;  /* 0x000000e878e6722b */ /* 0x000fe400000000da */
[----:B------:R-:W-:-:S02]  /*8060*/  DFMA R120, R188, R130, R128 ;  /* 0x00000082bc78722b */ /* 0x000fc40000000080 */
[----:B------:R-:W-:Y:S01]  /*8070*/  DFMA R132, R132, R70, R136 ;  /* 0x000000468484722b */ /* 0x000fe20000000088 */
[----:B------:R-:W0:Y:S01]  /*8080*/  LDS.128 R128, [R7+0x30] ;  /* 0x0000300007807984 */ /* 0x000e220000000c00 */
[----:B------:R-:W-:-:S03]  /*8090*/  DFMA R108, R180, R96, R108 ;  /* 0x00000060b46c722b */ /* 0x000fc6000000006c */
[----:B------:R-:W0:Y:S01]  /*80a0*/  LDS.64 R136, [R6+0x240] ;  /* 0x0002400006887984 */ /* 0x000e220000000a00 */
[----:B------:R-:W-:Y:S02]  /*80b0*/  DFMA R112, R182, R112, R120 ;  /* 0x00000070b670722b */ /* 0x000fe40000000078 */
[----:B-1----:R-:W-:Y:S02]  /*80c0*/  DFMA R120, R58, R134, R110 ;  /* 0x000000863a78722b */ /* 0x002fe4000000006e */
[----:B------:R-:W-:Y:S02]  /*80d0*/  DFMA R134, R178, R98, R108 ;  /* 0x00000062b286722b */ /* 0x000fe4000000006c */
[----:B------:R-:W-:Y:S01]  /*80e0*/  DFMA R144, R76, R144, R132 ;  /* 0x000000904c90722b */ /* 0x000fe20000000084 */
[----:B------:R-:W1:Y:S01]  /*80f0*/  LDS.128 R108, [R10+0x42a0] ;  /* 0x0042a0000a6c7984 */ /* 0x000e620000000c00 */
[----:B------:R-:W-:-:S04]  /*8100*/  DFMA R138, R64, R114, R112 ;  /* 0x00000072408a722b */ /* 0x000fc80000000070 */
[----:B----4-:R-:W-:Y:S02]  /*8110*/  DFMA R112, R176, R100, R134 ;  /* 0x00000064b070722b */ /* 0x010fe40000000086 */
[----:B------:R-:W-:Y:S01]  /*8120*/  DFMA R156, R146, R78, R144 ;  /* 0x0000004e929c722b */ /* 0x000fe20000000090 */
[----:B------:R-:W4:Y:S01]  /*8130*/  LDS.128 R132, [R12+0x28d0] ;  /* 0x0028d0000c847984 */ /* 0x000f220000000c00 */
[----:B------:R-:W-:-:S03]  /*8140*/  CS2R R154, SRZ ;  /* 0x00000000009a7805 */ /* 0x000fc6000001ff00 */
[----:B------:R-:W2:Y:S01]  /*8150*/  LDS.64 R144, [R11+0x2ca0] ;  /* 0x002ca0000b907984 */ /* 0x000ea20000000a00 */
[----:B------:R-:W-:Y:S01]  /*8160*/  DFMA R146, R172, R102, R112 ;  /* 0x00000066ac92722b */ /* 0x000fe20000000070 */
[----:B------:R-:W-:Y:S02]  /*8170*/  CS2R R158, SRZ ;  /* 0x00000000009e7805 */ /* 0x000fe4000001ff00 */
[----:B------:R-:W3:Y:S04]  /*8180*/  @!P2 LDG.E.64.CONSTANT R154, desc[UR76][R174.64+0x6300] ;  /* 0x0063004cae9aa981 */ /* 0x000ee8000c1e9b00 */
[----:B------:R-:W2:Y:S01]  /*8190*/  LDS.128 R112, [R10+0x42b0] ;  /* 0x0042b0000a707984 */ /* 0x000ea20000000c00 */
[----:B0-----:R-:W-:-:S03]  /*81a0*/  DFMA R146, R170, R104, R146 ;  /* 0x00000068aa92722b */ /* 0x001fc60000000092 */
[----:B------:R-:W3:Y:S01]  /*81b0*/  @!P2 LDG.E.64.CONSTANT R158, desc[UR76][R174.64+0x2d00] ;  /* 0x002d004cae9ea981 */ /* 0x000ee2000c1e9b00 */
[----:B------:R-:W-:Y:S02]  /*81c0*/  CS2R R218, SRZ ;  /* 0x0000000000da7805 */ /* 0x000fe4000001ff00 */
[----:B------:R-:W-:Y:S01]  /*81d0*/  CS2R R216, SRZ ;  /* 0x0000000000d87805 */ /* 0x000fe2000001ff00 */
[----:B------:R-:W-:Y:S02]  /*81e0*/  DFMA R120, R54, R128, R120 ;  /* 0x000000803678722b */ /* 0x000fe40000000078 */
[----:B------:R-:W-:Y:S01]  /*81f0*/  DFMA R128, R168, R106, R146 ;  /* 0x0000006aa880722b */ /* 0x000fe20000000092 */
[----:B------:R-:W3:Y:S04]  /*8200*/  @!P2 LDG.E.64.CONSTANT R218, desc[UR76][R174.64+0x9900] ;  /* 0x0099004caedaa981 */ /* 0x000ee8000c1e9b00 */
[----:B------:R-:W3:Y:S01]  /*8210*/  @!P2 LDG.E.64.CONSTANT R216, desc[UR76][R174.64+0x10500] ;  /* 0x0105004caed8a981 */ /* 0x000ee2000c1e9b00 */
[----:B------:R-:W-:-:S02]  /*8220*/  DFMA R116, R80, R116, R156 ;  /* 0x000000745074722b */ /* 0x000fc4000000009c */
[----:B------:R-:W-:Y:S01]  /*8230*/  DFMA R120, R48, R136, R120 ;  /* 0x000000883078722b */ /* 0x000fe20000000078 */
[----:B------:R-:W-:Y:S01]  /*8240*/  LDS.64 R146, [R6+0x3c0] ;  /* 0x0003c00006927984 */ /* 0x000fe20000000a00 */
[----:B-1----:R-:W-:Y:S02]  /*8250*/  DFMA R128, R166, R108, R128 ;  /* 0x0000006ca680722b */ /* 0x002fe40000000080 */
[----:B----4-:R-:W-:-:S06]  /*8260*/  DFMA R138, R160, R132, R138 ;  /* 0x00000084a08a722b */ /* 0x010fcc000000008a */
[----:B------:R-:W-:Y:S02]  /*8270*/  DFMA R128, R164, R110, R128 ;  /* 0x0000006ea480722b */ /* 0x000fe40000000080 */
[----:B--2---:R-:W-:Y:S02]  /*8280*/  DFMA R136, R144, R82, R116 ;  /* 0x000000529088722b */ /* 0x004fe40000000074 */
[----:B------:R-:W-:Y:S01]  /*8290*/  DFMA R130, R44, R130, R120 ;  /* 0x000000822c82722b */ /* 0x000fe20000000078 */
[----:B------:R-:W-:Y:S01]  /*82a0*/  LDS.64 R144, [R6+0x420] ;  /* 0x0004200006907984 */ /* 0x000fe20000000a00 */
[----:B------:R-:W-:-:S03]  /*82b0*/  DFMA R138, R66, R134, R138 ;  /* 0x00000086428a722b */ /* 0x000fc6000000008a */
[----:B------:R-:W0:Y:S01]  /*82c0*/  LDS.128 R132, [R7+0x40] ;  /* 0x0000400007847984 */ /* 0x000e220000000c00 */
[----:B------:R-:W-:Y:S02]  /*82d0*/  DFMA R128, R162, R112, R128 ;  /* 0x00000070a280722b */ /* 0x000fe40000000080 */
[----:B------:R-:W-:Y:S02]  /*82e0*/  DMUL R116, R136, R220 ;  /* 0x000000dc88747228 */ /* 0x000fe40000000000 */
[----:B------:R-:W-:-:S04]  /*82f0*/  DFMA R242, R40, R242, R130 ;  /* 0x000000f228f2722b */ /* 0x000fc80000000082 */
[----:B------:R-:W-:Y:S02]  /*8300*/  DFMA R240, R28, R114, R128 ;  /* 0x000000721cf0722b */ /* 0x000fe40000000080 */
[----:B------:R-:W-:Y:S01]  /*8310*/  DFMA R116, R138, R222, R116 ;  /* 0x000000de8a74722b */ /* 0x000fe20000000074 */
[----:B------:R-:W-:Y:S01]  /*8320*/  LDS.128 R128, [R7+0x50] ;  /* 0x0000500007807984 */ /* 0x000fe20000000c00 */
[----:B------:R-:W-:-:S03]  /*8330*/  DFMA R222, R124, R232, R234 ;  /* 0x000000e87cde722b */ /* 0x000fc600000000ea */
[----:B------:R-:W1:Y:S01]  /*8340*/  LDS.64 R234, [R6+0x300] ;  /* 0x0003000006ea7984 */ /* 0x000e620000000a00 */
[----:B------:R-:W-:-:S03]  /*8350*/  DMUL R120, R136, R224 ;  /* 0x000000e088787228 */ /* 0x000fc60000000000 */
[----:B------:R-:W-:Y:S05]  /*8360*/  LDS.64 R124, [R6+0x360] ;  /* 0x00036000067c7984 */ /* 0x000fea0000000a00 */
[----:B------:R-:W-:Y:S02]  /*8370*/  DFMA R120, R138, R220, R120 ;  /* 0x000000dc8a78722b */ /* 0x000fe40000000078 */
[C---:B---3--:R-:W-:Y:S01]  /*8380*/  DFMA R244, R240.reuse, R152, R116 ;  /* 0x00000098f0f4722b */ /* 0x048fe20000000074 */
[----:B------:R-:W-:Y:S06]  /*8390*/  BAR.SYNC.DEFER_BLOCKING 0x0 ;  /* 0x0000000000007b1d */ /* 0x000fec0000010000 */
[----:B------:R-:W-:Y:S01]  /*83a0*/  DFMA R246, R240, R150, R120 ;  /* 0x00000096f0f6722b */ /* 0x000fe20000000078 */
[----:B------:R-:W-:Y:S06]  /*83b0*/  STS.64 [R8], R244 ;  /* 0x000000f408007388 */ /* 0x000fec0000000a00 */
[----:B------:R-:W-:Y:S01]  /*83c0*/  STS.64 [R9], R246 ;  /* 0x000000f609007388 */ /* 0x000fe20000000a00 */
[----:B------:R-:W-:Y:S01]  /*83d0*/  BAR.SYNC.DEFER_BLOCKING 0x0 ;  /* 0x0000000000007b1d */ /* 0x000fe20000010000 */
[----:B------:R-:W-:-:S05]  /*83e0*/  CS2R R156, SRZ ;  /* 0x00000000009c7805 */ /* 0x000fca000001ff00 */
[C---:B------:R-:W-:Y:S01]  /*83f0*/  DFMA R220, R232.reuse, R122, R226 ;  /* 0x0000007ae8dc722b */ /* 0x040fe200000000e2 */
[----:B------:R-:W2:Y:S01]  /*8400*/  @!P2 LDG.E.64.CONSTANT R156, desc[UR76][R174.64+0x17100] ;  /* 0x0171004cae9ca981 */ /* 0x000ea2000c1e9b00 */
[----:B------:R-:W-:-:S03]  /*8410*/  DFMA R226, R232, R118, R142 ;  /* 0x00000076e8e2722b */ /* 0x000fc6000000008e */
[----:B------:R-:W3:Y:S01]  /*8420*/  LDS.128 R120, [R7] ;  /* 0x0000000007787984 */ /* 0x000ee20000000c00 */
[----:B0-----:R-:W-:-:S03]  /*8430*/  DFMA R242, R38, R132, R242 ;  /* 0x0000008426f2722b */ /* 0x001fc600000000f2 */
[----:B------:R-:W0:Y:S04]  /*8440*/  LDS.128 R116, [R12+0x2d00] ;  /* 0x002d00000c747984 */ /* 0x000e280000000c00 */
[----:B------:R-:W4:Y:S01]  /*8450*/  LDS.64 R132, [R6] ;  /* 0x0000000006847984 */ /* 0x000f220000000a00 */
[----:B------:R-:W-:Y:S02]  /*8460*/  DMUL R136, R136, R150 ;  /* 0x0000009688887228 */ /* 0x000fe40000000000 */
[----:B------:R-:W-:Y:S01]  /*8470*/  DFMA R224, R232, R126, R140 ;  /* 0x0000007ee8e0722b */ /* 0x000fe2000000008c */
[----:B------:R-:W-:Y:S04]  /*8480*/  LDS.64 R142, [R11+0x2d60] ;  /* 0x002d60000b8e7984 */ /* 0x000fe80000000a00 */
[----:B------:R-:W4:Y:S01]  /*8490*/  LDS.64 R140, [R11+0x2d00] ;  /* 0x002d00000b8c7984 */ /* 0x000f220000000a00 */
[----:B------:R-:W-:-:S02]  /*84a0*/  DFMA R152, R138, R152, R136 ;  /* 0x000000988a98722b */ /* 0x000fc40000000088 */
[----:B-1----:R-:W-:Y:S01]  /*84b0*/  DFMA R234, R36, R234, R242 ;  /* 0x000000ea24ea722b */ /* 0x002fe200000000f2 */
[----:B------:R-:W1:Y:S01]  /*84c0*/  LDS.128 R136, [R12+0x2d10] ;  /* 0x002d10000c887984 */ /* 0x000e620000000c00 */
[----:B------:R-:W-:-:S03]  /*84d0*/  DMUL R148, R148, UR6 ;  /* 0x0000000694947c28 */ /* 0x000fc60008000000 */
[----:B------:R-:W1:Y:S01]  /*84e0*/  LDS.64 R150, [R6+0x60] ;  /* 0x0000600006967984 */ /* 0x000e620000000a00 */
[----:B------:R-:W-:Y:S02]  /*84f0*/  DFMA R228, R240, R228, R152 ;  /* 0x000000e4f0e4722b */ /* 0x000fe40000000098 */
[----:B------:R-:W-:Y:S01]  /*8500*/  DFMA R134, R34, R134, R234 ;  /* 0x000000862286722b */ /* 0x000fe200000000ea */
[----:B------:R-:W-:Y:S04]  /*8510*/  LDS.64 R244, [R11+0x3060] ;  /* 0x003060000bf47984 */ /* 0x000fe80000000a00 */
[----:B------:R-:W-:Y:S04]  /*8520*/  LDS.64 R242, [R11+0x30c0] ;  /* 0x0030c0000bf27984 */ /* 0x000fe80000000a00 */
[----:B------:R-:W-:Y:S01]  /*8530*/  LDS.64 R240, [R11+0x3120] ;  /* 0x003120000bf07984 */ /* 0x000fe20000000a00 */
[----:B---3--:R-:W-:-:S03]  /*8540*/  DMUL R152, R50, R120 ;  /* 0x0000007832987228 */ /* 0x008fc60000000000 */
[----:B------:R-:W3:Y:S01]  /*8550*/  LDS.64 R120, [R11+0x2dc0] ;  /* 0x002dc0000b787984 */ /* 0x000ee20000000a00 */
[----:B------:R-:W-:Y:S02]  /*8560*/  DFMA R134, R30, R124, R134 ;  /* 0x0000007c1e86722b */ /* 0x000fe40000000086 */
[----:B0-----:R-:W-:Y:S01]  /*8570*/  DFMA R232, R202, R116, RZ ;  /* 0x00000074cae8722b */ /* 0x001fe200000000ff */
[----:B------:R-:W-:Y:S01]  /*8580*/  LDS.128 R124, [R12+0x2d20] ;  /* 0x002d20000c7c7984 */ /* 0x000fe20000000c00 */
[----:B------:R-:W-:-:S03]  /*8590*/  DFMA R234, R164, R148, R152 ;  /* 0x00000094a4ea722b */ /* 0x000fc60000000098 */
[----:B------:R-:W0:Y:S01]  /*85a0*/  LDS.64 R148, [R11+0x2e20] ;  /* 0x002e20000b947984 */ /* 0x000e220000000a00 */
[----:B------:R-:W-:-:S03]  /*85b0*/  DFMA R152, R26, R128, R134 ;  /* 0x000000801a98722b */ /* 0x000fc60000000086 */
[----:B------:R-:W0:Y:S01]  /*85c0*/  LDS.64 R128, [R11+0x2e80] ;  /* 0x002e80000b807984 */ /* 0x000e220000000a00 */
[----:B----4-:R-:W-:-:S03]  /*85d0*/  DFMA R116, R42, R132, R234 ;  /* 0x000000842a74722b */ /* 0x010fc600000000ea */
[----:B------:R-:W4:Y:S01]  /*85e0*/  LDS.128 R132, [R7+0x10] ;  /* 0x0000100007847984 */ /* 0x000f220000000c00 */
[----:B------:R-:W-:Y:S02]  /*85f0*/  DFMA R118, R200, R118, R232 ;  /* 0x00000076c876722b */ /* 0x000fe400000000e8 */
[----:B------:R-:W-:Y:S01]  /*8600*/  DFMA R232, R88, R140, RZ ;  /* 0x0000008c58e8722b */ /* 0x000fe200000000ff */
[----:B------:R-:W4:Y:S01]  /*8610*/  LDS.64 R140, [R11+0x2ee0] ;  /* 0x002ee0000b8c7984 */ /* 0x000f220000000a00 */
[----:B------:R-:W-:-:S04]  /*8620*/  DFMA R122, R24, R122, R116 ;  /* 0x0000007a187a722b */ /* 0x000fc80000000074 */
[----:B-1----:R-:W-:Y:S02]  /*8630*/  DFMA R234, R198, R136, R118 ;  /* 0x00000088c6ea722b */ /* 0x002fe40000000076 */
[----:B------:R-:W-:Y:S01]  /*8640*/  DFMA R136, R142, R90, R232 ;  /* 0x0000005a8e88722b */ /* 0x000fe200000000e8 */
[----:B------:R-:W1:Y:S01]  /*8650*/  LDS.128 R116, [R10+0x42c0] ;  /* 0x0042c0000a747984 */ /* 0x000e620000000c00 */
[----:B------:R-:W-:-:S03]  /*8660*/  DFMA R152, R22, R146, R152 ;  /* 0x000000921698722b */ /* 0x000fc60000000098 */
[----:B------:R-:W1:Y:S01]  /*8670*/  LDS.64 R146, [R11+0x2f40] ;  /* 0x002f40000b927984 */ /* 0x000e620000000a00 */
[----:B------:R-:W-:-:S03]  /*8680*/  DFMA R232, R32, R150, R122 ;  /* 0x0000009620e8722b */ /* 0x000fc6000000007a */
[----:B------:R-:W1:Y:S01]  /*8690*/  LDS.64 R150, [R6+0xc0] ;  /* 0x0000c00006967984 */ /* 0x000e620000000a00 */
[----:B---3--:R-:W-:Y:S02]  /*86a0*/  DFMA R136, R84, R120, R136 ;  /* 0x000000785488722b */ /* 0x008fe40000000088 */
[----:B------:R-:W-:Y:S01]  /*86b0*/  DFMA R138, R196, R138, R234 ;  /* 0x0000008ac48a722b */ /* 0x000fe200000000ea */
[----:B------:R-:W3:Y:S05]  /*86c0*/  LDS.128 R120, [R10+0x42d0] ;  /* 0x0042d0000a787984 */ /* 0x000eea0000000c00 */
[----:B0-----:R-:W-:Y:S01]  /*86d0*/  DFMA R142, R148, R86, R136 ;  /* 0x00000056948e722b */ /* 0x001fe20000000088 */
[----:B------:R-:W0:Y:S01]  /*86e0*/  LDS.64 R148, [R11+0x2fa0] ;  /* 0x002fa0000b947984 */ /* 0x000e220000000a00 */
[----:B------:R-:W-:-:S03]  /*86f0*/  DFMA R124, R194, R124, R138 ;  /* 0x0000007cc27c722b */ /* 0x000fc6000000008a */
[----:B------:R-:W0:Y:S03]  /*8700*/  LDS.128 R136, [R12+0x2d30] ;  /* 0x002d30000c887984 */ /* 0x000e260000000c00 */
[----:B------:R-:W-:Y:S02]  /*8710*/  DFMA R142, R72, R128, R142 ;  /* 0x00000080488e722b */ /* 0x000fe4000000008e */
[----:B----4-:R-:W-:Y:S01]  /*8720*/  DFMA R128, R46, R132, R232 ;  /* 0x000000842e80722b */ /* 0x010fe200000000e8 */
[----:B------:R-:W4:Y:S01]  /*8730*/  LDS.64 R132, [R11+0x3000] ;  /* 0x003000000b847984 */ /* 0x000f220000000a00 */
[----:B------:R-:W-:Y:S02]  /*8740*/  DFMA R130, R18, R130, R152 ;  /* 0x000000821282722b */ /* 0x000fe40000000098 */
[----:B------:R-:W-:Y:S01]  /*8750*/  DFMA R152, R192, R126, R124 ;  /* 0x0000007ec098722b */ /* 0x000fe2000000007c */
[----:B------:R-:W4:Y:S01]  /*8760*/  LDS.128 R124, [R10+0x42e0] ;  /* 0x0042e0000a7c7984 */ /* 0x000f220000000c00 */
[----:B------:R-:W-:-:S02]  /*8770*/  DFMA R232, R140, R74, R142 ;  /* 0x0000004a8ce8722b */ /* 0x000fc4000000008e */
[----:B-1----:R-:W-:Y:S01]  /*8780*/  DFMA R234, R186, R116, RZ ;  /* 0x00000074baea722b */ /* 0x002fe200000000ff */
[----:B------:R-:W1:Y:S01]  /*8790*/  LDS.128 R140, [R12+0x2d40] ;  /* 0x002d40000c8c7984 */ /* 0x000e620000000c00 */
[----:B------:R-:W-:-:S04]  /*87a0*/  DFMA R144, R16, R144, R130 ;  /* 0x000000901090722b */ /* 0x000fc80000000082 */
[----:B------:R-:W-:Y:S02]  /*87b0*/  DFMA R146, R68, R146, R232 ;  /* 0x000000924492722b */ /* 0x000fe400000000e8 */
[----:B------:R-:W-:Y:S02]  /*87c0*/  DFMA R234, R184, R118, R234 ;  /* 0x00000076b8ea722b */ /* 0x000fe400000000ea */
[----:B------:R-:W-:Y:S01]  /*87d0*/  DFMA R150, R20, R150, R128 ;  /* 0x000000961496722b */ /* 0x000fe20000000080 */
[----:B------:R-:W1:Y:S05]  /*87e0*/  LDS.128 R128, [R10+0x42f0] ;  /* 0x0042f0000a807984 */ /* 0x000e6a0000000c00 */
[----:B---3--:R-:W-:-:S02]  /*87f0*/  DFMA R234, R180, R120, R234 ;  /* 0x00000078b4ea722b */ /* 0x008fc400000000ea */
[----:B0-----:R-:W-:-:S06]  /*8800*/  DFMA R146, R148, R70, R146 ;  /* 0x000000469492722b */ /* 0x001fcc0000000092 */
[----:B------:R-:W-:Y:S02]  /*8810*/  DFMA R234, R178, R122, R234 ;  /* 0x0000007ab2ea722b */ /* 0x000fe400000000ea */
[----:B------:R-:W-:Y:S01]  /*8820*/  DFMA R136, R190, R136, R152 ;  /* 0x00000088be88722b */ /* 0x000fe20000000098 */
[----:B------:R-:W0:Y:S01]  /*8830*/  LDS.64 R152, [R6+0x120] ;  /* 0x0001200006987984 */ /* 0x000e220000000a00 */
[----:B----4-:R-:W-:Y:S02]  /*8840*/  DFMA R146, R76, R132, R146 ;  /* 0x000000844c92722b */ /* 0x010fe40000000092 */
[----:B------:R-:W-:Y:S01]  /*8850*/  DFMA R232, R52, R134, R150 ;  /* 0x0000008634e8722b */ /* 0x000fe20000000096 */
[----:B------:R-:W3:Y:S01]  /*8860*/  LDS.128 R132, [R10+0x4300] ;  /* 0x004300000a847984 */ /* 0x000ee20000000c00 */
[----:B------:R-:W-:Y:S02]  /*8870*/  DFMA R234, R176, R124, R234 ;  /* 0x0000007cb0ea722b */ /* 0x000fe400000000ea */
[----:B------:R-:W-:Y:S01]  /*8880*/  DADD R230, R230, R144 ;  /* 0x00000000e6e67229 */ /* 0x000fe20000000090 */
[----:B------:R-:W4:Y:S01]  /*8890*/  LDS.128 R148, [R12+0x2d50] ;  /* 0x002d50000c947984 */ /* 0x000f220000000c00 */
[----:B------:R-:W-:-:S02]  /*88a0*/  DFMA R244, R244, R78, R146 ;  /* 0x0000004ef4f4722b */ /* 0x000fc40000000092 */
[----:B------:R-:W-:Y:S01]  /*88b0*/  DFMA R136, R188, R138, R136 ;  /* 0x0000008abc88722b */ /* 0x000fe20000000088 */
[----:B------:R-:W4:Y:S01]  /*88c0*/  LDS.128 R144, [R7+0x20] ;  /* 0x0000200007907984 */ /* 0x000f220000000c00 */
[----:B------:R-:W-:-:S03]  /*88d0*/  DFMA R248, R172, R126, R234 ;  /* 0x0000007eacf8722b */ /* 0x000fc600000000ea */
[----:B------:R-:W4:Y:S03]  /*88e0*/  LDS.64 R234, [R6+0x180] ;  /* 0x0001800006ea7984 */ /* 0x000f260000000a00 */
[----:B-1----:R-:W-:Y:S02]  /*88f0*/  DFMA R246, R182, R140, R136 ;  /* 0x0000008cb6f6722b */ /* 0x002fe40000000088 */
[----:B------:R-:W1:Y:S01]  /*8900*/  LDS.128 R136, [R10+0x4310] ;  /* 0x004310000a887984 */ /* 0x000e620000000c00 */
[----:B------:R-:W-:-:S03]  /*8910*/  DFMA R248, R170, R128, R248 ;  /* 0x00000080aaf8722b */ /* 0x000fc600000000f8 */
[----:B------:R-:W1:Y:S05]  /*8920*/  LDS.64 R140, [R6+0x1e0] ;  /* 0x0001e000068c7984 */ /* 0x000e6a0000000a00 */
[----:B------:R-:W-:Y:S02]  /*8930*/  DFMA R248, R168, R130, R248 ;  /* 0x00000082a8f8722b */ /* 0x000fe400000000f8 */
[----:B------:R-:W-:Y:S02]  /*8940*/  DFMA R142, R64, R142, R246 ;  /* 0x0000008e408e722b */ /* 0x000fe400000000f6 */
[----:B------:R-:W-:Y:S01]  /*8950*/  DFMA R236, R92, R228, R236 ;  /* 0x000000e45cec722b */ /* 0x000fe200000000ec */
[----:B------:R-:W-:Y:S01]  /*8960*/  LDS.64 R246, [R6+0x300] ;  /* 0x0003000006f67984 */ /* 0x000fe20000000a00 */
[----:B0-----:R-:W-:-:S02]  /*8970*/  DFMA R152, R14, R152, R232 ;  /* 0x000000980e98722b */ /* 0x001fc400000000e8 */
[----:B------:R-:W-:Y:S01]  /*8980*/  DFMA R232, R80, R242, R244 ;  /* 0x000000f250e8722b */ /* 0x000fe200000000f4 */
[----:B------:R-:W-:Y:S04]  /*8990*/  LDS.64 R92, [R6+0x2a0] ;  /* 0x0002a000065c7984 */ /* 0x000fe80000000a00 */
[----:B------:R-:W-:Y:S01]  /*89a0*/  LDS.64 R244, [R6+0x360] ;  /* 0x0003600006f47984 */ /* 0x000fe20000000a00 */
[----:B---3--:R-:W-:Y:S02]  /*89b0*/  DFMA R248, R166, R132, R248 ;  /* 0x00000084a6f8722b */ /* 0x008fe400000000f8 */
[----:B------:R-:W-:Y:S01]  /*89c0*/  DFMA R232, R240, R82, R232 ;  /* 0x00000052f0e8722b */ /* 0x000fe200000000e8 */
[----:B------:R-:W-:Y:S01]  /*89d0*/  LDS.64 R242, [R6+0x3c0] ;  /* 0x0003c00006f27984 */ /* 0x000fe20000000a00 */
[----:B----4-:R-:W-:-:S03]  /*89e0*/  DFMA R142, R160, R148, R142 ;  /* 0x00000094a08e722b */ /* 0x010fc6000000008e */
[----:B------:R-:W-:Y:S01]  /*89f0*/  LDS.64 R240, [R6+0x420] ;  /* 0x0004200006f07984 */ /* 0x000fe20000000a00 */
[----:B------:R-:W-:Y:S02]  /*8a00*/  DFMA R144, R56, R144, R152 ;  /* 0x000000903890722b */ /* 0x000fe40000000098 */
[----:B------:R-:W-:Y:S02]  /*8a10*/  DFMA R248, R164, R134, R248 ;  /* 0x00000086a4f8722b */ /* 0x000fe400000000f8 */
[----:B------:R-:W-:-:S04]  /*8a20*/  DMUL R148, R232, R238 ;  /* 0x000000eee8947228 */ /* 0x000fc80000000000 */
        /* <DEDUP_REMOVED lines=8> */
[----:B------:R-:W-:Y:S01]  /*8ab0*/  DFMA R158, R58, R140, R144 ;  /* 0x0000008c3a9e722b */ /* 0x000fe20000000090 */
[----:B------:R-:W-:Y:S04]  /*8ac0*/  LDS.64 R248, [R6+0x240] ;  /* 0x0002400006f87984 */ /* 0x000fe80000000a00 */
[----:B------:R-:W-:Y:S01]  /*8ad0*/  LDS.128 R144, [R7+0x40] ;  /* 0x0000400007907984 */ /* 0x000fe20000000c00 */
[----:B------:R-:W-:-:S02]  /*8ae0*/  DFMA R154, R238, R218, R142 ;  /* 0x000000daee9a722b */ /* 0x000fc4000000008e */
[----:B------:R-:W-:Y:S01]  /*8af0*/  DFMA R250, R238, R216, R148 ;  /* 0x000000d8eefa722b */ /* 0x000fe20000000094 */
[----:B------:R-:W-:Y:S04]  /*8b00*/  LDS.128 R140, [R7+0x30] ;  /* 0x00003000078c7984 */ /* 0x000fe80000000c00 */
[----:B------:R-:W-:Y:S01]  /*8b10*/  LDS.128 R148, [R7+0x50] ;  /* 0x0000500007947984 */ /* 0x000fe20000000c00 */
[----:B------:R-:W-:Y:S06]  /*8b20*/  BAR.SYNC.DEFER_BLOCKING 0x0 ;  /* 0x0000000000007b1d */ /* 0x000fec0000010000 */
[----:B------:R-:W-:Y:S04]  /*8b30*/  STS.64 [R8], R154 ;  /* 0x0000009a08007388 */ /* 0x000fe80000000a00 */
[----:B------:R-:W-:Y:S01]  /*8b40*/  STS.64 [R9], R250 ;  /* 0x000000fa09007388 */ /* 0x000fe20000000a00 */
[----:B------:R-:W-:Y:S06]  /*8b50*/  BAR.SYNC.DEFER_BLOCKING 0x0 ;  /* 0x0000000000007b1d */ /* 0x000fec0000010000 */
[----:B------:R-:W0:Y:S01]  /*8b60*/  LDS.128 R152, [R7] ;  /* 0x0000000007987984 */ /* 0x000e220000000c00 */
[----:B--2---:R-:W-:-:S02]  /*8b70*/  DMUL R156, R156, UR6 ;  /* 0x000000069c9c7c28 */ /* 0x004fc40008000000 */
        /* <DEDUP_REMOVED lines=9> */
[----:B------:R-:W0:Y:S01]  /*8c10*/  LDS.64 R152, [R6+0xc0] ;  /* 0x0000c00006987984 */ /* 0x000e220000000a00 */
[----:B------:R-:W-:-:S06]  /*8c20*/  DFMA R140, R54, R140, R158 ;  /* 0x0000008c368c722b */ /* 0x000fcc000000009e */
[----:B0-----:R-:W-:Y:S02]  /*8c30*/  DFMA R152, R20, R152, R156 ;  /* 0x000000981498722b */ /* 0x001fe4000000009c */
[----:B------:R-:W0:Y:S02]  /*8c40*/  LDS.128 R156, [R12+0x3180] ;  /* 0x003180000c9c7984 */ /* 0x000e240000000c00 */
[----:B0-----:R-:W-:Y:S02]  /*8c50*/  DFMA R156, R202, R156, RZ ;  /* 0x0000009cca9c722b */ /* 0x001fe400000000ff */
[----:B------:R-:W0:Y:S02]  /*8c60*/  LDS.64 R202, [R11+0x3180] ;  /* 0x003180000bca7984 */ /* 0x000e240000000a00 */
[----:B0-----:R-:W-:Y:S02]  /*8c70*/  DFMA R202, R88, R202, RZ ;  /* 0x000000ca58ca722b */ /* 0x001fe400000000ff */
[----:B------:R-:W0:Y:S02]  /*8c80*/  LDS.64 R88, [R11+0x31e0] ;  /* 0x0031e0000b587984 */ /* 0x000e240000000a00 */
[----:B------:R-:W-:-:S02]  /*8c90*/  DFMA R156, R200, R158, R156 ;  /* 0x0000009ec89c722b */ /* 0x000fc4000000009c */
[----:B------:R-:W-:Y:S04]  /*8ca0*/  LDS.64 R200, [R11+0x3240] ;  /* 0x003240000bc87984 */ /* 0x000fe80000000a00 */
[----:B------:R-:W-:Y:S01]  /*8cb0*/  LDS.64 R158, [R11+0x32a0] ;  /* 0x0032a0000b9e7984 */ /* 0x000fe20000000a00 */
[----:B0-----:R-:W-:-:S03]  /*8cc0*/  DFMA R202, R88, R90, R202 ;  /* 0x0000005a58ca722b */ /* 0x001fc600000000ca */
[----:B------:R-:W0:Y:S01]  /*8cd0*/  LDS.128 R88, [R12+0x3190] ;  /* 0x003190000c587984 */ /* 0x000e220000000c00 */
[----:B------:R-:W-:-:S06]  /*8ce0*/  CS2R R250, SRZ ;  /* 0x0000000000fa7805 */ /* 0x000fcc000001ff00 */
[----:B------:R-:W2:Y:S01]  /*8cf0*/  @!P2 LDG.E.64.CONSTANT R250, desc[UR76][R174.64+0x3180] ;  /* 0x0031804caefaa981 */ /* 0x000ea2000c1e9b00 */
[----:B0-----:R-:W-:Y:S02]  /*8d00*/  DFMA R88, R198, R88, R156 ;  /* 0x00000058c658722b */ /* 0x001fe4000000009c */
[----:B------:R-:W-:Y:S01]  /*8d10*/  DFMA R156, R84, R200, R202 ;  /* 0x000000c8549c722b */ /* 0x000fe200000000ca */
[----:B------:R-:W-:Y:S02]  /*8d20*/  CS2R R202, SRZ ;  /* 0x0000000000ca7805 */ /* 0x000fe4000001ff00 */
[----:B------:R-:W-:-:S04]  /*8d30*/  CS2R R200, SRZ ;  /* 0x0000000000c87805 */ /* 0x000fc8000001ff00 */
[----:B------:R-:W3:Y:S04]  /*8d40*/  @!P2 LDG.E.64.CONSTANT R202, desc[UR76][R174.64+0x6780] ;  /* 0x0067804caecaa981 */ /* 0x000ee8000c1e9b00 */
[----:B------:R-:W4:Y:S01]  /*8d50*/  @!P2 LDG.E.64.CONSTANT R200, desc[UR76][R174.64+0xd380] ;  /* 0x00d3804caec8a981 */ /* 0x000f22000c1e9b00 */
[----:B------:R-:W-:Y:S01]  /*8d60*/  DFMA R88, R196, R90, R88 ;  /* 0x0000005ac458722b */ /* 0x000fe20000000058 */
[----:B------:R-:W-:Y:S02]  /*8d70*/  CS2R R198, SRZ ;  /* 0x0000000000c67805 */ /* 0x000fe4000001ff00 */
[----:B------:R-:W-:Y:S01]  /*8d80*/  CS2R R196, SRZ ;  /* 0x0000000000c47805 */ /* 0x000fe2000001ff00 */
[----:B------:R-:W-:Y:S01]  /*8d90*/  DFMA R156, R158, R86, R156 ;  /* 0x000000569e9c722b */ /* 0x000fe2000000009c */
[----:B------:R-:W-:Y:S04]  /*8da0*/  LDS.64 R90, [R11+0x3300] ;  /* 0x003300000b5a7984 */ /* 0x000fe80000000a00 */
[----:B------:R-:W2:Y:S04]  /*8db0*/  @!P2 LDG.E.64.CONSTANT R198, desc[UR76][R174.64+0x9d80] ;  /* 0x009d804caec6a981 */ /* 0x000ea8000c1e9b00 */
[----:B------:R-:W2:Y:S04]  /*8dc0*/  @!P2 LDG.E.64.CONSTANT R196, desc[UR76][R174.64+0x10980] ;  /* 0x0109804caec4a981 */ /* 0x000ea8000c1e9b00 */
[----:B------:R-:W0:Y:S02]  /*8dd0*/  LDS.128 R84, [R12+0x31a0] ;  /* 0x0031a0000c547984 */ /* 0x000e240000000c00 */
[----:B0-----:R-:W-:-:S02]  /*8de0*/  DFMA R84, R194, R84, R88 ;  /* 0x00000054c254722b */ /* 0x001fc40000000058 */
[----:B------:R-:W0:Y:S01]  /*8df0*/  LDS.64 R88, [R11+0x3360] ;  /* 0x003360000b587984 */ /* 0x000e220000000a00 */
[----:B------:R-:W-:Y:S01]  /*8e00*/  CS2R R194, SRZ ;  /* 0x0000000000c27805 */ /* 0x000fe2000001ff00 */
[----:B------:R-:W-:Y:S02]  /*8e10*/  DFMA R90, R72, R90, R156 ;  /* 0x0000005a485a722b */ /* 0x000fe4000000009c */
[----:B------:R-:W1:Y:S04]  /*8e20*/  LDS.64 R156, [R11+0x33c0] ;  /* 0x0033c0000b9c7984 */ /* 0x000e680000000a00 */
[----:B------:R-:W2:Y:S04]  /*8e30*/  @!P2 LDG.E.64.CONSTANT R194, desc[UR76][R174.64+0x17580] ;  /* 0x0175804caec2a981 */ /* 0x000ea8000c1e9b00 */
[----:B------:R-:W1:Y:S01]  /*8e40*/  LDS.64 R72, [R11+0x3420] ;  /* 0x003420000b487984 */ /* 0x000e620000000a00 */
[----:B------:R-:W-:-:S03]  /*8e50*/  DFMA R192, R192, R86, R84 ;  /* 0x00000056c0c0722b */ /* 0x000fc60000000054 */
[----:B------:R-:W1:Y:S01]  /*8e60*/  LDS.128 R84, [R12+0x31b0] ;  /* 0x0031b0000c547984 */ /* 0x000e620000000c00 */
[----:B0-----:R-:W-:-:S03]  /*8e70*/  DFMA R88, R88, R74, R90 ;  /* 0x0000004a5858722b */ /* 0x001fc6000000005a */
[----:B------:R-:W0:Y:S05]  /*8e80*/  LDS.64 R74, [R6+0x120] ;  /* 0x00012000064a7984 */ /* 0x000e2a0000000a00 */
[----:B-1----:R-:W-:Y:S02]  /*8e90*/  DFMA R156, R68, R156, R88 ;  /* 0x0000009c449c722b */ /* 0x002fe40000000058 */
[----:B------:R-:W-:Y:S01]  /*8ea0*/  DFMA R152, R52, R154, R152 ;  /* 0x0000009a3498722b */ /* 0x000fe20000000098 */
[----:B------:R-:W-:Y:S04]  /*8eb0*/  LDS.128 R88, [R10+0x4320] ;  /* 0x004320000a587984 */ /* 0x000fe80000000c00 */
[----:B------:R-:W-:Y:S01]  /*8ec0*/  LDS.64 R154, [R11+0x3480] ;  /* 0x003480000b9a7984 */ /* 0x000fe20000000a00 */
[----:B------:R-:W-:-:S03]  /*8ed0*/  DFMA R156, R72, R70, R156 ;  /* 0x00000046489c722b */ /* 0x000fc6000000009c */
[----:B------:R-:W1:Y:S01]  /*8ee0*/  LDS.128 R68, [R12+0x31c0] ;  /* 0x0031c0000c447984 */ /* 0x000e620000000c00 */
[----:B------:R-:W-:-:S08]  /*8ef0*/  DFMA R84, R190, R84, R192 ;  /* 0x00000054be54722b */ /* 0x000fd000000000c0 */
[----:B------:R-:W-:Y:S02]  /*8f00*/  DFMA R188, R188, R86, R84 ;  /* 0x00000056bcbc722b */ /* 0x000fe40000000054 */
[----:B------:R-:W-:Y:S01]  /*8f10*/  LDS.128 R84, [R10+0x4330] ;  /* 0x004330000a547984 */ /* 0x000fe20000000c00 */
[----:B0-----:R-:W-:-:S03]  /*8f20*/  DFMA R152, R14, R74, R152 ;  /* 0x0000004a0e98722b */ /* 0x001fc60000000098 */
[----:B------:R-:W0:Y:S01]  /*8f30*/  LDS.128 R72, [R7+0x20] ;  /* 0x0000200007487984 */ /* 0x000e220000000c00 */
[----:B------:R-:W-:Y:S02]  /*8f40*/  DFMA R140, R48, R248, R140 ;  /* 0x000000f8308c722b */ /* 0x000fe4000000008c */
[----:B-1----:R-:W-:-:S06]  /*8f50*/  DFMA R68, R182, R68, R188 ;  /* 0x00000044b644722b */ /* 0x002fcc00000000bc */
[----:B------:R-:W-:Y:S01]  /*8f60*/  DFMA R182, R44, R142, R140 ;  /* 0x0000008e2cb6722b */ /* 0x000fe2000000008c */
[----:B------:R-:W-:Y:S04]  /*8f70*/  LDS.64 R188, [R11+0x35a0] ;  /* 0x0035a0000bbc7984 */ /* 0x000fe80000000a00 */
[----:B------:R-:W1:Y:S01]  /*8f80*/  LDS.128 R140, [R10+0x4340] ;  /* 0x004340000a8c7984 */ /* 0x000e620000000c00 */
[----:B------:R-:W-:Y:S02]  /*8f90*/  DFMA R186, R186, R88, RZ ;  /* 0x00000058baba722b */ /* 0x000fe400000000ff */
[----:B------:R-:W-:Y:S01]  /*8fa0*/  DFMA R76, R76, R154, R156 ;  /* 0x0000009a4c4c722b */ /* 0x000fe2000000009c */
[----:B------:R-:W1:Y:S05]  /*8fb0*/  LDS.64 R156, [R6+0x180] ;  /* 0x00018000069c7984 */ /* 0x000e6a0000000a00 */
[----:B------:R-:W-:-:S02]  /*8fc0*/  DFMA R184, R184, R90, R186 ;  /* 0x0000005ab8b8722b */ /* 0x000fc400000000ba */
[----:B0-----:R-:W-:Y:S01]  /*8fd0*/  DFMA R158, R56, R72, R152 ;  /* 0x00000048389e722b */ /* 0x001fe20000000098 */
[----:B------:R-:W0:Y:S04]  /*8fe0*/  LDS.64 R72, [R11+0x34e0] ;  /* 0x0034e0000b487984 */ /* 0x000e280000000a00 */
[----:B------:R-:W0:Y:S01]  /*8ff0*/  LDS.128 R152, [R10+0x4350] ;  /* 0x004350000a987984 */ /* 0x000e220000000c00 */
[----:B------:R-:W-:-:S08]  /*9000*/  DFMA R184, R180, R84, R184 ;  /* 0x00000054b4b8722b */ /* 0x000fd000000000b8 */
[----:B------:R-:W-:Y:S02]  /*9010*/  DFMA R184, R178, R86, R184 ;  /* 0x00000056b2b8722b */ /* 0x000fe400000000b8 */
[----:B------:R-:W-:-:S06]  /*9020*/  DFMA R182, R40, R92, R182 ;  /* 0x0000005c28b6722b */ /* 0x000fcc00000000b6 */
[----:B-1----:R-:W-:Y:S02]  /*9030*/  DFMA R92, R176, R140, R184 ;  /* 0x0000008cb05c722b */ /* 0x002fe400000000b8 */
[----:B------:R-:W-:Y:S02]  /*9040*/  DFMA R210, R228, R94, R210 ;  /* 0x0000005ee4d2722b */ /* 0x000fe400000000d2 */
[----:B------:R-:W-:Y:S01]  /*9050*/  DFMA R156, R62, R156, R158 ;  /* 0x0000009c3e9c722b */ /* 0x000fe2000000009e */
[----:B------:R-:W-:Y:S02]  /*9060*/  CS2R R180, SRZ ;  /* 0x0000000000b47805 */ /* 0x000fe4000001ff00 */
[----:B------:R-:W-:Y:S01]  /*9070*/  CS2R R178, SRZ ;  /* 0x0000000000b27805 */ /* 0x000fe2000001ff00 */
[----:B------:R-:W-:Y:S01]  /*9080*/  LDS.64 R176, [R11+0x3540] ;  /* 0x003540000bb07984 */ /* 0x000fe20000000a00 */
[----:B------:R-:W-:-:S03]  /*9090*/  DFMA R92, R172, R142, R92 ;  /* 0x0000008eac5c722b */ /* 0x000fc6000000005c */
[----:B------:R-:W1:Y:S01]  /*90a0*/  LDS.64 R172, [R6+0x1e0] ;  /* 0x0001e00006ac7984 */ /* 0x000e620000000a00 */
[----:B0-----:R-:W-:-:S03]  /*90b0*/  DFMA R184, R72, R78, R76 ;  /* 0x0000004e48b8722b */ /* 0x001fc6000000004c */
[----:B------:R-:W2:Y:S01]  /*90c0*/  @!P2 LDG.E.64.CONSTANT R180, desc[UR76][R174.64+0x13b00] ;  /* 0x013b004caeb4a981 */ /* 0x000ea2000c1e9b00 */
[----:B------:R-:W-:-:S03]  /*90d0*/  DFMA R170, R170, R152, R92 ;  /* 0x00000098aaaa722b */ /* 0x000fc6000000005c */
[----:B------:R-:W0:Y:S04]  /*90e0*/  LDS.128 R76, [R10+0x4360] ;  /* 0x004360000a4c7984 */ /* 0x000e280000000c00 */
[----:B------:R-:W0:Y:S01]  /*90f0*/  LDS.128 R92, [R7+0x30] ;  /* 0x00003000075c7984 */ /* 0x000e220000000c00 */
[----:B------:R-:W-:-:S03]  /*9100*/  DFMA R186, R60, R74, R156 ;  /* 0x0000004a3cba722b */ /* 0x000fc6000000009c */
[----:B------:R1:W2:Y:S04]  /*9110*/  @!P2 LDG.E.64.CONSTANT R178, desc[UR76][R174.64+0x13f80] ;  /* 0x013f804caeb2a981 */ /* 0x0002a8000c1e9b00 */
[----:B------:R-:W3:Y:S04]  /*9120*/  LDS.128 R72, [R12+0x31d0] ;  /* 0x0031d0000c487984 */ /* 0x000ee80000000c00 */
[----:B------:R-:W-:Y:S04]  /*9130*/  LDS.128 R156, [R10+0x4370] ;  /* 0x004370000a9c7984 */ /* 0x000fe80000000c00 */
[----:B-1----:R-:W1:Y:S01]  /*9140*/  LDS.64 R174, [R6+0x240] ;  /* 0x0002400006ae7984 */ /* 0x002e620000000a00 */
[----:B------:R-:W-:-:S02]  /*9150*/  DFMA R170, R168, R154, R170 ;  /* 0x0000009aa8aa722b */ /* 0x000fc400000000aa */
[----:B------:R-:W-:Y:S02]  /*9160*/  DFMA R172, R58, R172, R186 ;  /* 0x000000ac3aac722b */ /* 0x000fe400000000ba */
[----:B------:R-:W-:Y:S02]  /*9170*/  DFMA R68, R64, R70, R68 ;  /* 0x000000464044722b */ /* 0x000fe40000000044 */
[----:B------:R-:W-:Y:S02]  /*9180*/  DFMA R144, R38, R144, R182 ;  /* 0x000000902690722b */ /* 0x000fe400000000b6 */
[----:B------:R-:W-:Y:S02]  /*9190*/  DFMA R176, R80, R176, R184 ;  /* 0x000000b050b0722b */ /* 0x000fe400000000b8 */
[----:B0-----:R-:W-:Y:S02]  /*91a0*/  DFMA R170, R166, R76, R170 ;  /* 0x0000004ca6aa722b */ /* 0x001fe400000000aa */
[----:B------:R-:W-:-:S02]  /*91b0*/  DFMA R172, R54, R92, R172 ;  /* 0x0000005c36ac722b */ /* 0x000fc400000000ac */
[----:B------:R-:W-:-:S04]  /*91c0*/  DFMA R144, R36, R246, R144 ;  /* 0x000000f62490722b */ /* 0x000fc80000000090 */
[----:B------:R-:W-:Y:S02]  /*91d0*/  DFMA R170, R164, R78, R170 ;  /* 0x0000004ea4aa722b */ /* 0x000fe400000000aa */
[----:B---3--:R-:W-:Y:S01]  /*91e0*/  DFMA R68, R160, R72, R68 ;  /* 0x00000048a044722b */ /* 0x008fe20000000044 */
[----:B------:R-:W-:Y:S01]  /*91f0*/  LDS.64 R164, [R6+0x2a0] ;  /* 0x0002a00006a47984 */ /* 0x000fe20000000a00 */
[----:B------:R-:W-:Y:S02]  /*9200*/  DFMA R188, R188, R82, R176 ;  /* 0x00000052bcbc722b */ /* 0x000fe400000000b0 */
[----:B-1----:R-:W-:Y:S02]  /*9210*/  DFMA R160, R48, R174, R172 ;  /* 0x000000ae30a0722b */ /* 0x002fe400000000ac */
[----:B------:R-:W-:Y:S02]  /*9220*/  DFMA R204, R96, R228, R204 ;  /* 0x000000e460cc722b */ /* 0x000fe400000000cc */
[----:B------:R-:W-:-:S02]  /*9230*/  DFMA R96, R162, R156, R170 ;  /* 0x0000009ca260722b */ /* 0x000fc400000000aa */
[----:B------:R-:W-:Y:S02]  /*9240*/  DFMA R206, R228, R98, R206 ;  /* 0x00000062e4ce722b */ /* 0x000fe400000000ce */
[----:B------:R-:W-:Y:S01]  /*9250*/  DFMA R92, R66, R74, R68 ;  /* 0x0000004a425c722b */ /* 0x000fe20000000044 */
[----:B------:R-:W-:Y:S01]  /*9260*/  LDS.64 R98, [R6+0x420] ;  /* 0x0004200006627984 */ /* 0x000fe20000000a00 */
[----:B------:R-:W-:Y:S02]  /*9270*/  DFMA R162, R34, R146, R144 ;  /* 0x0000009222a2722b */ /* 0x000fe40000000090 */
[----:B------:R-:W-:Y:S01]  /*9280*/  DFMA R160, R44, R94, R160 ;  /* 0x0000005e2ca0722b */ /* 0x000fe200000000a0 */
[----:B------:R-:W-:Y:S01]  /*9290*/  LDS.64 R146, [R6+0x300] ;  /* 0x0003000006927984 */ /* 0x000fe20000000a00 */
[----:B------:R-:W-:-:S03]  /*92a0*/  DMUL R10, R188, R202 ;  /* 0x000000cabc0a7228 */ /* 0x000fc60000000000 */
[----:B------:R-:W-:Y:S01]  /*92b0*/  LDS.64 R94, [R6+0x360] ;  /* 0x00036000065e7984 */ /* 0x000fe20000000a00 */
[----:B----4-:R-:W-:-:S03]  /*92c0*/  DMUL R200, R188, R200 ;  /* 0x000000c8bcc87228 */ /* 0x010fc60000000000 */
[----:B------:R-:W-:Y:S04]  /*92d0*/  LDS.64 R144, [R6+0x3c0] ;  /* 0x0003c00006907984 */ /* 0x000fe80000000a00 */
[----:B------:R-:W-:Y:S04]  /*92e0*/  LDS.128 R64, [R7+0x40] ;  /* 0x0000400007407984 */ /* 0x000fe80000000c00 */
[----:B------:R-:W-:Y:S01]  /*92f0*/  LDS.128 R68, [R7+0x50] ;  /* 0x0000500007447984 */ /* 0x000fe20000000c00 */
[----:B--2---:R-:W-:Y:S02]  /*9300*/  DFMA R10, R92, R250, R10 ;  /* 0x000000fa5c0a722b */ /* 0x004fe4000000000a */
[----:B------:R-:W-:-:S02]  /*9310*/  DFMA R96, R28, R158, R96 ;  /* 0x0000009e1c60722b */ /* 0x000fc40000000060 */
[----:B------:R-:W-:-:S06]  /*9320*/  DFMA R200, R92, R202, R200 ;  /* 0x000000ca5cc8722b */ /* 0x000fcc00000000c8 */
[C---:B------:R-:W-:Y:S01]  /*9330*/  DFMA R10, R96.reuse, R198, R10 ;  /* 0x000000c6600a722b */ /* 0x040fe2000000000a */
[----:B------:R-:W-:Y:S06]  /*9340*/  BAR.SYNC.DEFER_BLOCKING 0x0 ;  /* 0x0000000000007b1d */ /* 0x000fec0000010000 */
[----:B------:R-:W-:Y:S01]  /*9350*/  DFMA R200, R96, R196, R200 ;  /* 0x000000c460c8722b */ /* 0x000fe200000000c8 */
[----:B------:R-:W-:Y:S06]  /*9360*/  STS.64 [R8], R10 ;  /* 0x0000000a08007388 */ /* 0x000fec0000000a00 */
[----:B------:R-:W-:Y:S01]  /*9370*/  STS.64 [R9], R200 ;  /* 0x000000c809007388 */ /* 0x000fe20000000a00 */
[----:B------:R-:W-:Y:S06]  /*9380*/  BAR.SYNC.DEFER_BLOCKING 0x0 ;  /* 0x0000000000007b1d */ /* 0x000fec0000010000 */
[----:B------:R-:W0:Y:S04]  /*9390*/  LDS.128 R72, [R7] ;  /* 0x0000000007487984 */ /* 0x000e280000000c00 */
[----:B------:R-:W1:Y:S04]  /*93a0*/  LDS.64 R12, [R6] ;  /* 0x00000000060c7984 */ /* 0x000e680000000a00 */
[----:B------:R-:W2:Y:S01]  /*93b0*/  LDS.64 R166, [R6+0x60] ;  /* 0x0000600006a67984 */ /* 0x000ea20000000a00 */
[----:B------:R-:W-:Y:S01]  /*93c0*/  DMUL R194, R194, UR6 ;  /* 0x00000006c2c27c28 */ /* 0x000fe20008000000 */
[----:B------:R-:W3:Y:S02]  /*93d0*/  LDCU.64 UR6, c[0x3][0x8c8] ;  /* 0x00c11900ff0677ac */ /* 0x000ee40008000a00 */
[----:B------:R-:W4:Y:S04]  /*93e0*/  LDS.128 R80, [R7+0x10] ;  /* 0x0000100007507984 */ /* 0x000f280000000c00 */
[----:B------:R-:W-:Y:S01]  /*93f0*/  LDS.128 R8, [R7+0x20] ;  /* 0x0000200007087984 */ /* 0x000fe20000000c00 */
[----:B0-----:R-:W-:-:S08]  /*9400*/  DMUL R72, R50, R72 ;  /* 0x0000004832487228 */ /* 0x001fd00000000000 */
[----:B------:R-:W-:Y:S01]  /*9410*/  DFMA R72, R28, R194, R72 ;  /* 0x000000c21c48722b */ /* 0x000fe20000000048 */
[----:B------:R-:W0:Y:S07]  /*9420*/  LDS.64 R28, [R6+0xc0] ;  /* 0x0000c000061c7984 */ /* 0x000e2e0000000a00 */
[----:B-1----:R-:W-:-:S08]  /*9430*/  DFMA R12, R42, R12, R72 ;  /* 0x0000000c2a0c722b */ /* 0x002fd00000000048 */
[----:B------:R-:W-:Y:S01]  /*9440*/  DFMA R12, R24, R74, R12 ;  /* 0x0000004a180c722b */ /* 0x000fe2000000000c */
[----:B------:R-:W1:Y:S07]  /*9450*/  LDS.64 R24, [R6+0x120] ;  /* 0x0001200006187984 */ /* 0x000e6e0000000a00 */
[----:B--2---:R-:W-:Y:S01]  /*9460*/  DFMA R12, R32, R166, R12 ;  /* 0x000000a6200c722b */ /* 0x004fe2000000000c */
[----:B------:R-:W2:Y:S07]  /*9470*/  LDS.64 R32, [R6+0x180] ;  /* 0x0001800006207984 */ /* 0x000eae0000000a00 */
[----:B----4-:R-:W-:-:S08]  /*9480*/  DFMA R12, R46, R80, R12 ;  /* 0x000000502e0c722b */ /* 0x010fd0000000000c */
[----:B0-----:R-:W-:Y:S01]  /*9490*/  DFMA R12, R20, R28, R12 ;  /* 0x0000001c140c722b */ /* 0x001fe2000000000c */
[----:B------:R-:W0:Y:S04]  /*94a0*/  LDS.64 R20, [R6+0x1e0] ;  /* 0x0001e00006147984 */ /* 0x000e280000000a00 */
[----:B------:R-:W-:Y:S03]  /*94b0*/  LDS.64 R28, [R6+0x2a0] ;  /* 0x0002a000061c7984 */ /* 0x000fe60000000a00 */
[----:B------:R-:W-:-:S08]  /*94c0*/  DFMA R12, R52, R82, R12 ;  /* 0x00000052340c722b */ /* 0x000fd0000000000c */
[----:B-1----:R-:W-:Y:S02]  /*94d0*/  DFMA R24, R14, R24, R12 ;  /* 0x000000180e18722b */ /* 0x002fe4000000000c */
[----:B------:R-:W1:Y:S06]  /*94e0*/  LDS.128 R12, [R7+0x30] ;  /* 0x00003000070c7984 */ /* 0x000e6c0000000c00 */
[----:B------:R-:W-:Y:S02]  /*94f0*/  DFMA R8, R56, R8, R24 ;  /* 0x000000083808722b */ /* 0x000fe40000000018 */
[----:B------:R-:W4:Y:S06]  /*9500*/  LDS.64 R24, [R6+0x240] ;  /* 0x0002400006187984 */ /* 0x000f2c0000000a00 */
[----:B--2---:R-:W-:-:S08]  /*9510*/  DFMA R8, R62, R32, R8 ;  /* 0x000000203e08722b */ /* 0x004fd00000000008 */
[----:B------:R-:W-:-:S08]  /*9520*/  DFMA R8, R60, R10, R8 ;  /* 0x0000000a3c08722b */ /* 0x000fd00000000008 */
[----:B0-----:R-:W-:Y:S02]  /*9530*/  DFMA R20, R58, R20, R8 ;  /* 0x000000143a14722b */ /* 0x001fe40000000008 */
[----:B------:R-:W0:Y:S06]  /*9540*/  LDS.128 R8, [R7+0x40] ;  /* 0x0000400007087984 */ /* 0x000e2c0000000c00 */
[----:B-1----:R-:W-:Y:S02]  /*9550*/  DFMA R12, R54, R12, R20 ;  /* 0x0000000c360c722b */ /* 0x002fe40000000014 */
[----:B------:R-:W1:Y:S06]  /*9560*/  LDS.64 R20, [R6+0x300] ;  /* 0x0003000006147984 */ /* 0x000e6c0000000a00 */
[----:B----4-:R-:W-:-:S02]  /*9570*/  DFMA R12, R48, R24, R12 ;  /* 0x00000018300c722b */ /* 0x010fc4000000000c */
[----:B------:R-:W-:Y:S01]  /*9580*/  DFMA R160, R40, R164, R160 ;  /* 0x000000a428a0722b */ /* 0x000fe200000000a0 */
[----:B------:R-:W2:Y:S05]  /*9590*/  LDS.64 R24, [R6+0x360] ;  /* 0x0003600006187984 */ /* 0x000eaa0000000a00 */
[----:B------:R-:W-:Y:S02]  /*95a0*/  DFMA R12, R44, R14, R12 ;  /* 0x0000000e2c0c722b */ /* 0x000fe4000000000c */
[----:B------:R-:W-:-:S06]  /*95b0*/  DFMA R64, R38, R64, R160 ;  /* 0x000000402640722b */ /* 0x000fcc00000000a0 */
[----:B------:R-:W-:Y:S02]  /*95c0*/  DFMA R28, R40, R28, R12 ;  /* 0x0000001c281c722b */ /* 0x000fe4000000000c */
[----:B------:R-:W4:Y:S01]  /*95d0*/  LDS.128 R12, [R7+0x50] ;  /* 0x00005000070c7984 */ /* 0x000f220000000c00 */
[----:B------:R-:W-:-:S05]  /*95e0*/  DFMA R64, R36, R146, R64 ;  /* 0x000000922440722b */ /* 0x000fca0000000040 */
[----:B0-----:R-:W-:Y:S02]  /*95f0*/  DFMA R8, R38, R8, R28 ;  /* 0x000000082608722b */ /* 0x001fe4000000001c */
[----:B------:R-:W0:Y:S01]  /*9600*/  LDS.64 R28, [R6+0x3c0] ;  /* 0x0003c000061c7984 */ /* 0x000e220000000a00 */
[----:B------:R-:W-:Y:S02]  /*9610*/  DFMA R162, R30, R244, R162 ;  /* 0x000000f41ea2722b */ /* 0x000fe400000000a2 */
[----:B------:R-:W-:Y:S01]  /*9620*/  DFMA R64, R34, R66, R64 ;  /* 0x000000422240722b */ /* 0x000fe20000000040 */
[----:B------:R-:W3:Y:S02]  /*9630*/  LDS.64 R6, [R6+0x420] ;  /* 0x0004200006067984 */ /* 0x000ee40000000a00 */
[----:B-1----:R-:W-:-:S03]  /*9640*/  DFMA R8, R36, R20, R8 ;  /* 0x000000142408722b */ /* 0x002fc60000000008 */
[----:B------:R-:W-:Y:S02]  /*9650*/  DFMA R148, R26, R148, R162 ;  /* 0x000000941a94722b */ /* 0x000fe400000000a2 */
[----:B------:R-:W-:-:S03]  /*9660*/  DFMA R64, R30, R94, R64 ;  /* 0x0000005e1e40722b */ /* 0x000fc60000000040 */
[----:B------:R-:W-:-:S03]  /*9670*/  DFMA R8, R34, R10, R8 ;  /* 0x0000000a2208722b */ /* 0x000fc60000000008 */
[----:B------:R-:W-:Y:S02]  /*9680*/  DFMA R148, R22, R242, R148 ;  /* 0x000000f21694722b */ /* 0x000fe40000000094 */
[----:B------:R-:W-:Y:S02]  /*9690*/  DMUL R216, R232, R216 ;  /* 0x000000d8e8d87228 */ /* 0x000fe40000000000 */
[----:B------:R-:W-:Y:S02]  /*96a0*/  DFMA R64, R26, R68, R64 ;  /* 0x000000441a40722b */ /* 0x000fe40000000040 */
[----:B--2---:R-:W-:Y:S02]  /*96b0*/  DFMA R8, R30, R24, R8 ;  /* 0x000000181e08722b */ /* 0x004fe40000000008 */
[----:B------:R-:W-:Y:S02]  /*96c0*/  DFMA R148, R18, R150, R148 ;  /* 0x000000961294722b */ /* 0x000fe40000000094 */
[----:B------:R-:W-:-:S02]  /*96d0*/  DFMA R216, R234, R218, R216 ;  /* 0x000000daead8722b */ /* 0x000fc400000000d8 */
[----:B------:R-:W-:Y:S02]  /*96e0*/  DFMA R64, R22, R144, R64 ;  /* 0x000000901640722b */ /* 0x000fe40000000040 */
[----:B------:R-:W-:Y:S02]  /*96f0*/  DMUL R188, R188, R196 ;  /* 0x000000c4bcbc7228 */ /* 0x000fe40000000000 */
[----:B----4-:R-:W-:Y:S02]  /*9700*/  DFMA R8, R26, R12, R8 ;  /* 0x0000000c1a08722b */ /* 0x010fe40000000008 */
[----:B------:R-:W-:Y:S02]  /*9710*/  DFMA R220, R228, R110, R220 ;  /* 0x0000006ee4dc722b */ /* 0x000fe400000000dc */
[----:B------:R-:W-:Y:S02]  /*9720*/  DFMA R222, R112, R228, R222 ;  /* 0x000000e470de722b */ /* 0x000fe400000000de */
[----:B------:R-:W-:-:S02]  /*9730*/  DFMA R224, R228, R114, R224 ;  /* 0x00000072e4e0722b */ /* 0x000fc400000000e0 */
[----:B------:R-:W-:Y:S02]  /*9740*/  DFMA R148, R16, R240, R148 ;  /* 0x000000f01094722b */ /* 0x000fe40000000094 */
[----:B------:R-:W-:Y:S02]  /*9750*/  DFMA R180, R238, R180, R216 ;  /* 0x000000b4eeb4722b */ /* 0x000fe400000000d8 */
[----:B------:R-:W-:Y:S02]  /*9760*/  DFMA R64, R18, R70, R64 ;  /* 0x000000461240722b */ /* 0x000fe40000000040 */
[----:B------:R-:W-:Y:S02]  /*9770*/  DFMA R188, R92, R198, R188 ;  /* 0x000000c65cbc722b */ /* 0x000fe400000000bc */
[----:B0-----:R-:W-:Y:S01]  /*9780*/  DFMA R8, R22, R28, R8 ;  /* 0x0000001c1608722b */ /* 0x001fe20000000008 */
[----:B------:R-:W-:Y:S06]  /*9790*/  BAR.SYNC.DEFER_BLOCKING 0x0 ;  /* 0x0000000000007b1d */ /* 0x000fec0000010000 */
[----:B------:R-:W-:-:S02]  /*97a0*/  DFMA R208, R100, R228, R208 ;  /* 0x000000e464d0722b */ /* 0x000fc400000000d0 */
[----:B------:R-:W-:Y:S02]  /*97b0*/  DFMA R212, R228, R102, R212 ;  /* 0x00000066e4d4722b */ /* 0x000fe400000000d4 */
        /* <DEDUP_REMOVED lines=45> */
[----:B------:R0:W-:Y:S02]  /*9a90*/  STS.64 [R5+0x3180], R6 ;  /* 0x0031800605007388 */ /* 0x0001e40000000a00 */
[----:B0-----:R-:W0:Y:S01]  /*9aa0*/  S2R R5, SR_TID.X ;  /* 0x0000000000057919 */ /* 0x001e220000002100 */
[----:B------:R-:W-:Y:S08]  /*9ab0*/  BAR.SYNC.DEFER_BLOCKING 0x0 ;  /* 0x0000000000007b1d */ /* 0x000ff00000010000 */
[----:B------:R-:W-:Y:S06]  /*9ac0*/  BAR.SYNC.DEFER_BLOCKING 0x0 ;  /* 0x0000000000007b1d */ /* 0x000fec0000010000 */
[----:B------:R-:W-:Y:S04]  /*9ad0*/  LDS.128 R8, [R4] ;  /* 0x0000000004087984 */ /* 0x000fe80000000c00 */
[----:B------:R-:W1:Y:S04]  /*9ae0*/  LDS.128 R20, [R4+0x50] ;  /* 0x0000500004147984 */ /* 0x000e680000000c00 */
[----:B------:R-:W-:Y:S04]  /*9af0*/  LDS.128 R16, [R4+0x10] ;  /* 0x0000100004107984 */ /* 0x000fe80000000c00 */
[----:B------:R-:W2:Y:S04]  /*9b00*/  LDS.128 R44, [R4+0x40] ;  /* 0x00004000042c7984 */ /* 0x000ea80000000c00 */
[----:B------:R-:W-:Y:S01]  /*9b10*/  LDS.128 R48, [R4+0x30] ;  /* 0x0000300004307984 */ /* 0x000fe20000000c00 */
[----:B-1----:R-:W-:-:S02]  /*9b20*/  DADD R6, R8, -R22 ;  /* 0x0000000008067229 */ /* 0x002fc40000000816 */
[----:B------:R-:W-:Y:S02]  /*9b30*/  DADD R8, R8, R22 ;  /* 0x0000000008087229 */ /* 0x000fe40000000016 */
[----:B------:R-:W-:-:S04]  /*9b40*/  DADD R12, R10, -R20 ;  /* 0x000000000a0c7229 */ /* 0x000fc80000000814 */
[----:B------:R-:W-:Y:S02]  /*9b50*/  DFMA R14, R6, UR6, RZ ;  /* 0x00000006060e7c2b */ /* 0x000fe400080000ff */
[----:B------:R-:W-:Y:S01]  /*9b60*/  DFMA R24, R8, UR74, RZ ;  /* 0x0000004a08187c2b */ /* 0x000fe200080000ff */
[----:B------:R-:W1:Y:S01]  /*9b70*/  LDCU.64 UR74, c[0x3][0x748] ;  /* 0x00c0e900ff4a77ac */ /* 0x000e620008000a00 */
[----:B------:R-:W-:Y:S02]  /*9b80*/  DADD R10, R10, R20 ;  /* 0x000000000a0a7229 */ /* 0x000fe40000000014 */
[----:B------:R-:W-:Y:S02]  /*9b90*/  DFMA R20, R8, UR10, RZ ;  /* 0x0000000a08147c2b */ /* 0x000fe400080000ff */
[----:B------:R-:W-:Y:S01]  /*9ba0*/  DFMA R22, R12, UR66, R14 ;  /* 0x000000420c167c2b */ /* 0x000fe2000800000e */
[----:B------:R-:W3:Y:S01]  /*9bb0*/  LDCU.64 UR66, c[0x3][0x8d8] ;  /* 0x00c11b00ff4277ac */ /* 0x000ee20008000a00 */
[----:B------:R-:W-:-:S02]  /*9bc0*/  DFMA R26, R6, UR68, RZ ;  /* 0x00000044061a7c2b */ /* 0x000fc400080000ff */
[----:B--2---:R-:W-:Y:S01]  /*9bd0*/  DADD R14, R16, R46 ;  /* 0x00000000100e7229 */ /* 0x004fe2000000002e */
[----:B------:R-:W2:Y:S01]  /*9be0*/  LDCU.64 UR68, c[0x3][0x908] ;  /* 0x00c12100ff4477ac */ /* 0x000ea20008000a00 */
[----:B------:R-:W-:Y:S02]  /*9bf0*/  DFMA R28, R8, UR72, RZ ;  /* 0x00000048081c7c2b */ /* 0x000fe400080000ff */
[----:B------:R-:W-:Y:S01]  /*9c00*/  DFMA R20, R10, UR8, R20 ;  /* 0x000000080a147c2b */ /* 0x000fe20008000014 */
[----:B------:R-:W4:Y:S01]  /*9c10*/  LDCU.64 UR72, c[0x3][0x720] ;  /* 0x00c0e400ff4877ac */ /* 0x000f220008000a00 */
[----:B------:R-:W-:Y:S02]  /*9c20*/  DADD R16, R16, -R46 ;  /* 0x0000000010107229 */ /* 0x000fe4000000082e */
[----:B------:R-:W-:Y:S01]  /*9c30*/  DFMA R30, R12, UR60, R26 ;  /* 0x0000003c0c1e7c2b */ /* 0x000fe2000800001a */
[----:B------:R-:W0:Y:S01]  /*9c40*/  LDCU.64 UR60, c[0x3][0x778] ;  /* 0x00c0ef00ff3c77ac */ /* 0x000e220008000a00 */
[----:B-1----:R-:W-:-:S02]  /*9c50*/  DFMA R34, R10, UR74, R28 ;  /* 0x0000004a0a227c2b */ /* 0x002fc4000800001c */
[----:B------:R-:W-:Y:S01]  /*9c60*/  DFMA R24, R10, UR30, R24 ;  /* 0x0000001e0a187c2b */ /* 0x000fe20008000018 */
[----:B------:R-:W1:Y:S01]  /*9c70*/  LDCU.64 UR74, c[0x3][0x750] ;  /* 0x00c0ea00ff4a77ac */ /* 0x000e620008000a00 */
[----:B------:R-:W-:Y:S02]  /*9c80*/  DFMA R26, R14, UR22, R20 ;  /* 0x000000160e1a7c2b */ /* 0x000fe40008000014 */
[----:B------:R-:W-:Y:S01]  /*9c90*/  DFMA R28, R16, UR62, R22 ;  /* 0x0000003e101c7c2b */ /* 0x000fe20008000016 */
[----:B------:R-:W1:Y:S01]  /*9ca0*/  LDCU.64 UR62, c[0x3][0x8e0] ;  /* 0x00c11c00ff3e77ac */ /* 0x000e620008000a00 */
[----:B---3--:R-:W-:Y:S02]  /*9cb0*/  DFMA R20, R6, UR66, RZ ;  /* 0x0000004206147c2b */ /* 0x008fe400080000ff */
[----:B------:R-:W-:Y:S01]  /*9cc0*/  DFMA R30, R16, UR70, R30 ;  /* 0x00000046101e7c2b */ /* 0x000fe2000800001e */
[----:B------:R-:W3:Y:S01]  /*9cd0*/  LDCU.64 UR70, c[0x3][0x728] ;  /* 0x00c0e500ff4677ac */ /* 0x000ee20008000a00 */
[----:B------:R-:W-:Y:S01]  /*9ce0*/  DFMA R32, R14, UR64, R24 ;  /* 0x000000400e207c2b */ /* 0x000fe20008000018 */
[----:B------:R-:W3:Y:S03]  /*9cf0*/  LDCU.64 UR22, c[0x3][0x938] ;  /* 0x00c12700ff1677ac */ /* 0x000ee60008000a00 */
[----:B--2---:R-:W-:-:S02]  /*9d00*/  DFMA R24, R12, UR68, R20 ;  /* 0x000000440c187c2b */ /* 0x004fc40008000014 */
[----:B----4-:R-:W-:Y:S01]  /*9d10*/  DFMA R20, R8, UR72, RZ ;  /* 0x0000004808147c2b */ /* 0x010fe200080000ff */
[----:B------:R-:W2:Y:S01]  /*9d20*/  LDCU.64 UR68, c[0x3][0x910] ;  /* 0x00c12200ff4477ac */ /* 0x000ea20008000a00 */
[----:B0-----:R-:W-:Y:S01]  /*9d30*/  DFMA R34, R14, UR60, R34 ;  /* 0x0000003c0e227c2b */ /* 0x001fe20008000022 */
[----:B------:R-:W0:Y:S05]  /*9d40*/  LDCU.64 UR60, c[0x3][0x758] ;  /* 0x00c0eb00ff3c77ac */ /* 0x000e2a0008000a00 */
[----:B-1----:R-:W-:Y:S01]  /*9d50*/  DFMA R38, R10, UR74, R20 ;  /* 0x0000004a0a267c2b */ /* 0x002fe20008000014 */
[----:B------:R-:W1:Y:S01]  /*9d60*/  LDCU.64 UR74, c[0x3][0x780] ;  /* 0x00c0f000ff4a77ac */ /* 0x000e620008000a00 */
[----:B------:R-:W-:-:S02]  /*9d70*/  DFMA R20, R6, UR62, RZ ;  /* 0x0000003e06147c2b */ /* 0x000fc400080000ff */
[----:B---3--:R-:W-:Y:S01]  /*9d80*/  DFMA R42, R8, UR70, RZ ;  /* 0x00000046082a7c2b */ /* 0x008fe200080000ff */
[----:B------:R-:W3:Y:S01]  /*9d90*/  LDCU.64 UR62, c[0x3][0x8e8] ;  /* 0x00c11d00ff3e77ac */ /* 0x000ee20008000a00 */
[----:B------:R-:W4:Y:S04]  /*9da0*/  LDCU.64 UR70, c[0x3][0x940] ;  /* 0x00c12800ff4677ac */ /* 0x000f280008000a00 */
[----:B--2---:R-:W-:Y:S02]  /*9db0*/  DFMA R40, R12, UR68, R20 ;  /* 0x000000440c287c2b */ /* 0x004fe40008000014 */
[----:B------:R-:W2:Y:S01]  /*9dc0*/  LDS.128 R20, [R4+0x20] ;  /* 0x0000200004147984 */ /* 0x000ea20000000c00 */
[----:B------:R-:W4:Y:S01]  /*9dd0*/  LDCU.64 UR68, c[0x3][0x918] ;  /* 0x00c12300ff4477ac */ /* 0x000f220008000a00 */
[----:B0-----:R-:W-:Y:S01]  /*9de0*/  DFMA R42, R10, UR60, R42 ;  /* 0x0000003c0a2a7c2b */ /* 0x001fe2000800002a */
[----:B------:R-:W0:Y:S01]  /*9df0*/  LDCU.64 UR60, c[0x3][0x788] ;  /* 0x00c0f100ff3c77ac */ /* 0x000e220008000a00 */
[----:B------:R-:W-:-:S02]  /*9e00*/  DFMA R36, R16, UR22, R24 ;  /* 0x0000001610247c2b */ /* 0x000fc40008000018 */
[C---:B------:R-:W-:Y:S01]  /*9e10*/  DFMA R24, R6.reuse, UR12, RZ ;  /* 0x0000000c06187c2b */ /* 0x040fe200080000ff */
[----:B------:R-:W2:Y:S01]  /*9e20*/  LDCU.64 UR64, c[0x3][0x7a8] ;  /* 0x00c0f500ff4077ac */ /* 0x000ea20008000a00 */
[----:B---3--:R-:W-:Y:S02]  /*9e30*/  DFMA R6, R6, UR62, RZ ;  /* 0x0000003e06067c2b */ /* 0x008fe400080000ff */
[----:B------:R-:W-:Y:S01]  /*9e40*/  DFMA R8, R8, UR4, RZ ;  /* 0x0000000408087c2b */ /* 0x000fe200080000ff */
[----:B------:R-:W3:Y:S01]  /*9e50*/  LDCU.64 UR62, c[0x3][0x948] ;  /* 0x00c12900ff3e77ac */ /* 0x000ee20008000a00 */
[----:B-1----:R-:W-:Y:S02]  /*9e60*/  DFMA R38, R14, UR74, R38 ;  /* 0x0000004a0e267c2b */ /* 0x002fe40008000026 */
[----:B----4-:R-:W-:Y:S01]  /*9e70*/  DFMA R40, R16, UR70, R40 ;  /* 0x0000004610287c2b */ /* 0x010fe20008000028 */
[----:B------:R-:W1:Y:S01]  /*9e80*/  LDCU.64 UR74, c[0x3][0x7b0] ;  /* 0x00c0f600ff4a77ac */ /* 0x000e620008000a00 */
[----:B------:R-:W-:Y:S01]  /*9e90*/  DFMA R24, R12, UR32, R24 ;  /* 0x000000200c187c2b */ /* 0x000fe20008000018 */
[----:B------:R-:W4:Y:S01]  /*9ea0*/  LDCU.64 UR70, c[0x3][0x7b8] ;  /* 0x00c0f700ff4677ac */ /* 0x000f220008000a00 */
[----:B------:R-:W-:-:S02]  /*9eb0*/  DFMA R8, R10, UR16, R8 ;  /* 0x000000100a087c2b */ /* 0x000fc40008000008 */
[----:B0-----:R-:W-:Y:S01]  /*9ec0*/  DFMA R42, R14, UR60, R42 ;  /* 0x0000003c0e2a7c2b */ /* 0x001fe2000800002a */
[----:B------:R-:W0:Y:S01]  /*9ed0*/  LDCU.64 UR60, c[0x3][0x978] ;  /* 0x00c12f00ff3c77ac */ /* 0x000e220008000a00 */
[----:B------:R-:W-:Y:S02]  /*9ee0*/  DFMA R12, R12, UR68, R6 ;  /* 0x000000440c0c7c2b */ /* 0x000fe40008000006 */
[----:B------:R-:W-:Y:S01]  /*9ef0*/  DADD R6, R18, R44 ;  /* 0x0000000012067229 */ /* 0x000fe2000000002c */
[----:B------:R-:W0:Y:S01]  /*9f00*/  LDCU.64 UR66, c[0x3][0x968] ;  /* 0x00c12d00ff4277ac */ /* 0x000e220008000a00 */
[----:B------:R-:W-:Y:S02]  /*9f10*/  DFMA R8, R14, UR20, R8 ;  /* 0x000000140e087c2b */ /* 0x000fe40008000008 */
[----:B------:R-:W-:Y:S01]  /*9f20*/  DADD R18, R18, -R44 ;  /* 0x0000000012127229 */ /* 0x000fe2000000082c */
[----:B------:R-:W0:Y:S01]  /*9f30*/  LDCU.64 UR68, c[0x3][0x970] ;  /* 0x00c12e00ff4477ac */ /* 0x000e220008000a00 */
[----:B---3--:R-:W-:-:S02]  /*9f40*/  DFMA R12, R16, UR62, R12 ;  /* 0x0000003e100c7c2b */ /* 0x008fc4000800000c */
[C---:B------:R-:W-:Y:S01]  /*9f50*/  DFMA R26, R6.reuse, UR58, R26 ;  /* 0x0000003a061a7c2b */ /* 0x040fe2000800001a */
[----:B------:R-:W3:Y:S01]  /*9f60*/  LDCU.64 UR72, c[0x3][0x7d8] ;  /* 0x00c0fb00ff4877ac */ /* 0x000ee20008000a00 */
[C---:B------:R-:W-:Y:S02]  /*9f70*/  DFMA R10, R6.reuse, UR24, R8 ;  /* 0x00000018060a7c2b */ /* 0x040fe40008000008 */
[C---:B------:R-:W-:Y:S01]  /*9f80*/  DFMA R32, R6.reuse, UR38, R32 ;  /* 0x0000002606207c2b */ /* 0x040fe20008000020 */
[----:B------:R-:W3:Y:S01]  /*9f90*/  LDCU.64 UR22, c[0x3][0x998] ;  /* 0x00c13300ff1677ac */ /* 0x000ee20008000a00 */
[C---:B--2---:R-:W-:Y:S02]  /*9fa0*/  DFMA R34, R6.reuse, UR64, R34 ;  /* 0x0000004006227c2b */ /* 0x044fe40008000022 */
[C---:B-1----:R-:W-:Y:S01]  /*9fb0*/  DFMA R38, R6.reuse, UR74, R38 ;  /* 0x0000004a06267c2b */ /* 0x042fe20008000026 */
[----:B------:R-:W1:Y:S01]  /*9fc0*/  LDCU.64 UR64, c[0x3][0x7e0] ;  /* 0x00c0fc00ff4077ac */ /* 0x000e620008000a00 */
[----:B----4-:R-:W-:-:S02]  /*9fd0*/  DFMA R42, R6, UR70, R42 ;  /* 0x00000046062a7c2b */ /* 0x010fc4000800002a */
[----:B------:R-:W-:Y:S01]  /*9fe0*/  DADD R6, R20, R50 ;  /* 0x0000000014067229 */ /* 0x000fe20000000032 */
[----:B------:R-:W2:Y:S01]  /*9ff0*/  LDCU.64 UR62, c[0x3][0x7e8] ;  /* 0x00c0fd00ff3e77ac */ /* 0x000ea20008000a00 */
[C---:B------:R-:W-:Y:S02]  /*a000*/  DFMA R28, R18.reuse, UR54, R28 ;  /* 0x00000036121c7c2b */ /* 0x040fe4000800001c */
[----:B0-----:R-:W-:Y:S01]  /*a010*/  DFMA R12, R18, UR60, R12 ;  /* 0x0000003c120c7c2b */ /* 0x001fe2000800000c */
[----:B------:R-:W0:Y:S01]  /*a020*/  LDCU.64 UR54, c[0x3][0x9a0] ;  /* 0x00c13400ff3677ac */ /* 0x000e220008000a00 */
[----:B------:R-:W-:Y:S02]  /*a030*/  DADD R20, R20, -R50 ;  /* 0x0000000014147229 */ /* 0x000fe40000000832 */
[----:B------:R-:W-:Y:S01]  /*a040*/  DFMA R24, R16, UR40, R24 ;  /* 0x0000002810187c2b */ /* 0x000fe20008000018 */
[----:B------:R-:W4:Y:S01]  /*a050*/  LDCU.64 UR60, c[0x3][0x9a8] ;  /* 0x00c13500ff3c77ac */ /* 0x000f220008000a00 */
[----:B------:R-:W-:-:S02]  /*a060*/  DFMA R30, R18, UR56, R30 ;  /* 0x00000038121e7c2b */ /* 0x000fc4000800001e */
[C---:B------:R-:W-:Y:S01]  /*a070*/  DFMA R26, R6.reuse, UR36, R26 ;  /* 0x00000024061a7c2b */ /* 0x040fe2000800001a */
[----:B------:R-:W4:Y:S01]  /*a080*/  LDCU.64 UR30, c[0x3][0x9c0] ;  /* 0x00c13800ff1e77ac */ /* 0x000f220008000a00 */
[----:B------:R-:W-:Y:S02]  /*a090*/  DFMA R32, R6, UR50, R32 ;  /* 0x0000003206207c2b */ /* 0x000fe40008000020 */
[----:B------:R-:W-:Y:S01]  /*a0a0*/  DFMA R28, R20, UR26, R28 ;  /* 0x0000001a141c7c2b */ /* 0x000fe2000800001c */
[----:B------:R-:W4:Y:S01]  /*a0b0*/  LDCU.64 UR58, c[0x3][0x808] ;  /* 0x00c10100ff3a77ac */ /* 0x000f220008000a00 */
[C---:B------:R-:W-:Y:S01]  /*a0c0*/  DFMA R24, R18.reuse, UR44, R24 ;  /* 0x0000002c12187c2b */ /* 0x040fe20008000018 */
[----:B------:R-:W4:Y:S01]  /*a0d0*/  LDCU.64 UR38, c[0x3][0x9c8] ;  /* 0x00c13900ff2677ac */ /* 0x000f220008000a00 */
[C---:B------:R-:W-:Y:S01]  /*a0e0*/  DFMA R36, R18.reuse, UR66, R36 ;  /* 0x0000004212247c2b */ /* 0x040fe20008000024 */
[----:B------:R-:W4:Y:S01]  /*a0f0*/  LDCU.64 UR56, c[0x3][0x810] ;  /* 0x00c10200ff3877ac */ /* 0x000f220008000a00 */
[----:B------:R-:W-:Y:S01]  /*a100*/  DFMA R40, R18, UR68, R40 ;  /* 0x0000004412287c2b */ /* 0x000fe20008000028 */
[----:B------:R-:W4:Y:S01]  /*a110*/  LDCU.64 UR36, c[0x3][0x9d0] ;  /* 0x00c13a00ff2477ac */ /* 0x000f220008000a00 */
[----:B------:R-:W4:Y:S01]  /*a120*/  LDCU.64 UR50, c[0x3][0x818] ;  /* 0x00c10300ff3277ac */ /* 0x000f220008000a00 */
[----:B------:R-:W4:Y:S01]  /*a130*/  LDCU.64 UR26, c[0x3][0x9d8] ;  /* 0x00c13b00ff1a77ac */ /* 0x000f220008000a00 */
[----:B------:R-:W-:-:S02]  /*a140*/  DADD R8, R22, R48 ;  /* 0x0000000016087229 */ /* 0x000fc40000000030 */
[----:B------:R-:W-:Y:S02]  /*a150*/  DADD R22, R22, -R48 ;  /* 0x0000000016167229 */ /* 0x000fe40000000830 */
[C---:B------:R-:W-:Y:S02]  /*a160*/  DFMA R10, R6.reuse, UR28, R10 ;  /* 0x0000001c060a7c2b */ /* 0x040fe4000800000a */
[C---:B---3--:R-:W-:Y:S02]  /*a170*/  DFMA R34, R6.reuse, UR72, R34 ;  /* 0x0000004806227c2b */ /* 0x048fe40008000022 */
[----:B-1----:R-:W-:Y:S02]  /*a180*/  DFMA R38, R6, UR64, R38 ;  /* 0x0000004006267c2b */ /* 0x002fe40008000026 */
[C---:B------:R-:W-:Y:S02]  /*a190*/  DFMA R24, R20.reuse, UR48, R24 ;  /* 0x0000003014187c2b */ /* 0x040fe40008000018 */
[----:B------:R-:W-:-:S02]  /*a1a0*/  DFMA R30, R20, UR52, R30 ;  /* 0x00000034141e7c2b */ /* 0x000fc4000800001e */
[C---:B------:R-:W-:Y:S02]  /*a1b0*/  DFMA R36, R20.reuse, UR22, R36 ;  /* 0x0000001614247c2b */ /* 0x040fe40008000024 */
[----:B0-----:R-:W-:Y:S02]  /*a1c0*/  DFMA R40, R20, UR54, R40 ;  /* 0x0000003614287c2b */ /* 0x001fe40008000028 */
[----:B--2---:R-:W-:Y:S02]  /*a1d0*/  DFMA R42, R6, UR62, R42 ;  /* 0x0000003e062a7c2b */ /* 0x004fe4000800002a */
[----:B----4-:R-:W-:Y:S02]  /*a1e0*/  DFMA R12, R20, UR60, R12 ;  /* 0x0000003c140c7c2b */ /* 0x010fe4000800000c */
[C---:B------:R-:W-:Y:S02]  /*a1f0*/  DFMA R10, R8.reuse, UR18, R10 ;  /* 0x00000012080a7c2b */ /* 0x040fe4000800000a */
[----:B------:R-:W-:-:S02]  /*a200*/  DFMA R26, R8, UR46, R26 ;  /* 0x0000002e081a7c2b */ /* 0x000fc4000800001a */
[C---:B------:R-:W-:Y:S02]  /*a210*/  DFMA R32, R8.reuse, UR42, R32 ;  /* 0x0000002a08207c2b */ /* 0x040fe40008000020 */
[C---:B------:R-:W-:Y:S02]  /*a220*/  DFMA R34, R8.reuse, UR58, R34 ;  /* 0x0000003a08227c2b */ /* 0x040fe40008000022 */
[----:B------:R-:W-:Y:S02]  /*a230*/  DFMA R38, R8, UR56, R38 ;  /* 0x0000003808267c2b */ /* 0x000fe40008000026 */
[C---:B------:R-:W-:Y:S02]  /*a240*/  DFMA R24, R22.reuse, UR14, R24 ;  /* 0x0000000e16187c2b */ /* 0x040fe40008000018 */
[C---:B------:R-:W-:Y:S02]  /*a250*/  DFMA R28, R22.reuse, UR34, R28 ;  /* 0x00000022161c7c2b */ /* 0x040fe4000800001c */
[----:B------:R-:W-:-:S02]  /*a260*/  DFMA R30, R22, UR30, R30 ;  /* 0x0000001e161e7c2b */ /* 0x000fc4000800001e */
[C---:B------:R-:W-:Y:S02]  /*a270*/  DFMA R36, R22.reuse, UR38, R36 ;  /* 0x0000002616247c2b */ /* 0x040fe40008000024 */
[----:B------:R-:W-:Y:S02]  /*a280*/  DFMA R40, R22, UR36, R40 ;  /* 0x0000002416287c2b */ /* 0x000fe40008000028 */
[----:B------:R-:W-:Y:S02]  /*a290*/  DFMA R42, R8, UR50, R42 ;  /* 0x00000032082a7c2b */ /* 0x000fe4000800002a */
[----:B------:R-:W-:Y:S01]  /*a2a0*/  DFMA R22, R22, UR26, R12 ;  /* 0x0000001a16167c2b */ /* 0x000fe2000800000c */
[----:B------:R-:W-:Y:S01]  /*a2b0*/  ISETP.GT.U32.AND P2, PT, R5, 0x83, PT ;  /* 0x000000830500780c */ /* 0x000fe20003f44070 */
        /* <DEDUP_REMOVED lines=52> */
[----:B-----5:R-:W-:Y:S01]  /*a600*/  DADD R8, R18, R20 ;  /* 0x0000000012087229 */ /* 0x020fe20000000014 */
[----:B------:R-:W2:Y:S01]  /*a610*/  LDCU.64 UR42, c[0x3][0x7a0] ;  /* 0x00c0f400ff2a77ac */ /* 0x000ea20008000a00 */
[----:B------:R-:W-:Y:S02]  /*a620*/  DFMA R24, R16, UR46, R22 ;  /* 0x0000002e10187c2b */ /* 0x000fe40008000016 */
[----:B------:R-:W-:Y:S01]  /*a630*/  DFMA R22, R10, UR10, RZ ;  /* 0x0000000a0a167c2b */ /* 0x000fe200080000ff */
[----:B------:R-:W3:Y:S01]  /*a640*/  LDCU.64 UR62, c[0x3][0x798] ;  /* 0x00c0f300ff3e77ac */ /* 0x000ee20008000a00 */
[----:B------:R-:W-:-:S02]  /*a650*/  DFMA R36, R16, UR30, R28 ;  /* 0x0000001e10247c2b */ /* 0x000fc4000800001c */
[----:B------:R-:W-:Y:S01]  /*a660*/  DFMA R28, R10, UR66, RZ ;  /* 0x000000420a1c7c2b */ /* 0x000fe200080000ff */
[----:B------:R-:W5:Y:S01]  /*a670*/  LDCU.64 UR66, c[0x3][0x778] ;  /* 0x00c0ef00ff4277ac */ /* 0x000f620008000a00 */
        /* <DEDUP_REMOVED lines=8> */
[----:B------:R-:W4:Y:S01]  /*a700*/  LDCU.64 UR70, c[0x3][0x780] ;  /* 0x00c0f000ff4677ac */ /* 0x000f220008000a00 */
[----:B------:R-:W-:Y:S01]  /*a710*/  DFMA R24, R6, UR52, RZ ;  /* 0x0000003406187c2b */ /* 0x000fe200080000ff */
[----:B------:R-:W-:Y:S01]  /*a720*/  LDS.64 R22, [R3+0x300] ;  /* 0x0003000003167984 */ /* 0x000fe20000000a00 */
[----:B------:R-:W-:Y:S01]  /*a730*/  DFMA R28, R12, UR68, R14 ;  /* 0x000000440c1c7c2b */ /* 0x000fe2000800000e */
[----:B------:R-:W2:Y:S01]  /*a740*/  LDCU.64 UR58, c[0x3][0x908] ;  /* 0x00c12100ff3a77ac */ /* 0x000ea20008000a00 */
[----:B-1----:R-:W-:Y:S01]  /*a750*/  DFMA R26, R16, UR36, R26 ;  /* 0x00000024101a7c2b */ /* 0x002fe2000800001a */
[----:B------:R-:W1:Y:S01]  /*a760*/  LDS.64 R14, [R3+0x120] ;  /* 0x00012000030e7984 */ /* 0x000e620000000a00 */
[----:B------:R-:W-:Y:S01]  /*a770*/  DADD R18, R18, -R20 ;  /* 0x0000000012127229 */ /* 0x000fe20000000814 */
[----:B------:R-:W3:Y:S01]  /*a780*/  LDCU.64 UR68, c[0x3][0x8e0] ;  /* 0x00c11c00ff4477ac */ /* 0x000ee20008000a00 */
[----:B------:R-:W-:-:S02]  /*a790*/  DFMA R32, R12, UR74, R24 ;  /* 0x0000004a0c207c2b */ /* 0x000fc40008000018 */
[----:B------:R-:W-:Y:S01]  /*a7a0*/  DFMA R10, R10, UR4, RZ ;  /* 0x000000040a0a7c2b */ /* 0x000fe200080000ff */
[----:B------:R-:W3:Y:S01]  /*a7b0*/  LDCU.64 UR52, c[0x3][0x788] ;  /* 0x00c0f100ff3477ac */ /* 0x000ee20008000a00 */
[----:B-----5:R-:W-:Y:S02]  /*a7c0*/  DFMA R38, R8, UR66, R26 ;  /* 0x0000004208267c2b */ /* 0x020fe4000800001a */
[----:B0-----:R-:W-:Y:S01]  /*a7d0*/  DFMA R24, R6, UR72, RZ ;  /* 0x0000004806187c2b */ /* 0x001fe200080000ff */
[----:B------:R-:W0:Y:S01]  /*a7e0*/  LDCU.64 UR74, c[0x3][0x910] ;  /* 0x00c12200ff4a77ac */ /* 0x000e220008000a00 */
[----:B------:R-:W-:Y:S01]  /*a7f0*/  LDS.64 R26, [R3+0x2a0] ;  /* 0x0002a000031a7984 */ /* 0x000fe20000000a00 */
[----:B----4-:R-:W-:Y:S01]  /*a800*/  DFMA R42, R8, UR70, R36 ;  /* 0x00000046082a7c2b */ /* 0x010fe20008000024 */
[----:B------:R-:W4:Y:S01]  /*a810*/  LDCU.64 UR70, c[0x3][0x8e8] ;  /* 0x00c11d00ff4677ac */ /* 0x000f220008000a00 */
[----:B------:R-:W-:-:S03]  /*a820*/  DFMA R20, R6, UR12, RZ ;  /* 0x0000000c06147c2b */ /* 0x000fc600080000ff */
[----:B--2---:R-:W-:Y:S01]  /*a830*/  DFMA R36, R12, UR58, R24 ;  /* 0x0000003a0c247c2b */ /* 0x004fe20008000018 */
[----:B------:R-:W2:Y:S01]  /*a840*/  LDCU.64 UR58, c[0x3][0x918] ;  /* 0x00c12300ff3a77ac */ /* 0x000ea20008000a00 */
        /* <DEDUP_REMOVED lines=11> */
[----:B----4-:R-:W-:-:S02]  /*a900*/  DFMA R6, R6, UR70, RZ ;  /* 0x0000004606067c2b */ /* 0x010fc400080000ff */
[----:B------:R-:W-:Y:S01]  /*a910*/  DFMA R32, R18, UR54, R32 ;  /* 0x0000003612207c2b */ /* 0x000fe20008000020 */
[----:B------:R-:W4:Y:S01]  /*a920*/  LDCU.64 UR70, c[0x3][0x7b0] ;  /* 0x00c0f600ff4677ac */ /* 0x000f220008000a00 */
[----:B------:R-:W-:Y:S02]  /*a930*/  DFMA R16, R8, UR20, R16 ;  /* 0x0000001408107c2b */ /* 0x000fe40008000010 */
[----:B------:R-:W-:Y:S01]  /*a940*/  DFMA R20, R18, UR40, R20 ;  /* 0x0000002812147c2b */ /* 0x000fe20008000014 */
[----:B------:R-:W0:Y:S01]  /*a950*/  LDCU.64 UR54, c[0x3][0x7b8] ;  /* 0x00c0f700ff3677ac */ /* 0x000e220008000a00 */
[----:B--2---:R-:W-:Y:S01]  /*a960*/  DFMA R44, R12, UR58, R6 ;  /* 0x0000003a0c2c7c2b */ /* 0x004fe20008000006 */
[----:B------:R-:W2:Y:S01]  /*a970*/  LDS.64 R12, [R3+0x240] ;  /* 0x00024000030c7984 */ /* 0x000ea20000000a00 */
        /* <DEDUP_REMOVED lines=11> */
[C---:B----4-:R-:W-:Y:S01]  /*aa30*/  DFMA R42, R6.reuse, UR70, R42 ;  /* 0x00000046062a7c2b */ /* 0x050fe2000800002a */
[----:B------:R-:W4:Y:S01]  /*aa40*/  LDCU.64 UR58, c[0x3][0x970] ;  /* 0x00c12e00ff3a77ac */ /* 0x000f220008000a00 */
[----:B0-----:R-:W-:-:S02]  /*aa50*/  DFMA R46, R6, UR54, R46 ;  /* 0x00000036062e7c2b */ /* 0x001fc4000800002e */
[----:B-----5:R-:W-:Y:S01]  /*aa60*/  DADD R6, R24, R26 ;  /* 0x0000000018067229 */ /* 0x020fe2000000001a */
[----:B------:R-:W0:Y:S01]  /*aa70*/  LDCU.64 UR42, c[0x3][0x7e0] ;  /* 0x00c0fc00ff2a77ac */ /* 0x000e220008000a00 */
[----:B------:R-:W-:Y:S02]  /*aa80*/  DFMA R36, R18, UR66, R36 ;  /* 0x0000004212247c2b */ /* 0x000fe40008000024 */
[----:B------:R-:W-:Y:S01]  /*aa90*/  DFMA R28, R14, UR22, R28 ;  /* 0x000000160e1c7c2b */ /* 0x000fe2000800001c */
[----:B------:R-:W5:Y:S01]  /*aaa0*/  LDCU.64 UR68, c[0x3][0x968] ;  /* 0x00c12d00ff4477ac */ /* 0x000f620008000a00 */
[----:B------:R-:W-:Y:S02]  /*aab0*/  DADD R24, R24, -R26 ;  /* 0x0000000018187229 */ /* 0x000fe4000000081a */
        /* <DEDUP_REMOVED lines=8> */
[----:B------:R-:W-:Y:S02]  /*ab40*/  DFMA R20, R14, UR44, R20 ;  /* 0x0000002c0e147c2b */ /* 0x000fe40008000014 */
[C---:B0-----:R-:W-:Y:S01]  /*ab50*/  DFMA R42, R6.reuse, UR42, R42 ;  /* 0x0000002a062a7c2b */ /* 0x041fe2000800002a */
[----:B------:R-:W0:Y:S01]  /*ab60*/  LDCU.64 UR70, c[0x3][0x7e8] ;  /* 0x00c0fd00ff4677ac */ /* 0x000e220008000a00 */
[----:B------:R-:W-:-:S02]  /*ab70*/  DFMA R16, R6, UR28, R16 ;  /* 0x0000001c06107c2b */ /* 0x000fc40008000010 */
[----:B-----5:R-:W-:Y:S01]  /*ab80*/  DFMA R36, R14, UR68, R36 ;  /* 0x000000440e247c2b */ /* 0x020fe20008000024 */
[----:B------:R-:W5:Y:S01]  /*ab90*/  LDCU.64 UR36, c[0x3][0x990] ;  /* 0x00c13200ff2477ac */ /* 0x000f620008000a00 */
[----:B------:R-:W-:Y:S02]  /*aba0*/  DFMA R20, R24, UR48, R20 ;  /* 0x0000003018147c2b */ /* 0x000fe40008000014 */
[----:B-1----:R-:W-:Y:S01]  /*abb0*/  DFMA R44, R14, UR64, R44 ;  /* 0x000000400e2c7c2b */ /* 0x002fe2000800002c */
[----:B------:R-:W1:Y:S01]  /*abc0*/  LDCU.64 UR66, c[0x3][0x998] ;  /* 0x00c13300ff4277ac */ /* 0x000e620008000a00 */
[C---:B---3--:R-:W-:Y:S01]  /*abd0*/  DFMA R34, R6.reuse, UR60, R34 ;  /* 0x0000003c06227c2b */ /* 0x048fe20008000022 */
[----:B------:R-:W3:Y:S01]  /*abe0*/  LDCU.64 UR54, c[0x3][0x9a0] ;  /* 0x00c13400ff3677ac */ /* 0x000ee20008000a00 */
[C---:B----4-:R-:W-:Y:S01]  /*abf0*/  DFMA R38, R6.reuse, UR52, R38 ;  /* 0x0000003406267c2b */ /* 0x050fe20008000026 */
[----:B------:R-:W4:Y:S01]  /*ac00*/  LDCU.64 UR22, c[0x3][0x9a8] ;  /* 0x00c13500ff1677ac */ /* 0x000f220008000a00 */
[----:B0-----:R-:W-:Y:S01]  /*ac10*/  DFMA R46, R6, UR70, R46 ;  /* 0x00000046062e7c2b */ /* 0x001fe2000800002e */
[----:B------:R-:W0:Y:S01]  /*ac20*/  LDCU.64 UR50, c[0x3][0x7f8] ;  /* 0x00c0ff00ff3277ac */ /* 0x000e220008000a00 */
[----:B--2---:R-:W-:-:S02]  /*ac30*/  DADD R6, R10, R12 ;  /* 0x000000000a067229 */ /* 0x004fc4000000000c */
[----:B-----5:R-:W-:Y:S01]  /*ac40*/  DFMA R32, R24, UR36, R32 ;  /* 0x0000002418207c2b */ /* 0x020fe20008000020 */
[----:B------:R-:W2:Y:S01]  /*ac50*/  LDCU.64 UR34, c[0x3][0x9b8] ;  /* 0x00c13700ff2277ac */ /* 0x000ea20008000a00 */
[----:B------:R-:W-:Y:S02]  /*ac60*/  DADD R10, R10, -R12 ;  /* 0x000000000a0a7229 */ /* 0x000fe4000000080c */
[----:B-1----:R-:W-:Y:S01]  /*ac70*/  DFMA R36, R24, UR66, R36 ;  /* 0x0000004218247c2b */ /* 0x002fe20008000024 */
[----:B------:R-:W1:Y:S01]  /*ac80*/  LDCU.64 UR46, c[0x3][0x800] ;  /* 0x00c10000ff2e77ac */ /* 0x000e620008000a00 */
[----:B------:R-:W-:Y:S02]  /*ac90*/  DFMA R16, R6, UR18, R16 ;  /* 0x0000001206107c2b */ /* 0x000fe40008000010 */
[----:B---3--:R-:W-:Y:S01]  /*aca0*/  DFMA R40, R24, UR54, R40 ;  /* 0x0000003618287c2b */ /* 0x008fe20008000028 */
[----:B------:R-:W3:Y:S01]  /*acb0*/  LDCU.64 UR30, c[0x3][0x9c0] ;  /* 0x00c13800ff1e77ac */ /* 0x000ee20008000a00 */
[----:B------:R-:W-:-:S02]  /*acc0*/  DFMA R20, R10, UR14, R20 ;  /* 0x0000000e0a147c2b */ /* 0x000fc40008000014 */
[----:B----4-:R-:W-:Y:S01]  /*acd0*/  DFMA R44, R24, UR22, R44 ;  /* 0x00000016182c7c2b */ /* 0x010fe2000800002c */
[----:B------:R-:W4:Y:S01]  /*ace0*/  LDCU.64 UR62, c[0x3][0x808] ;  /* 0x00c10100ff3e77ac */ /* 0x000f220008000a00 */
[----:B0-----:R-:W-:Y:S01]  /*acf0*/  DFMA R30, R6, UR50, R30 ;  /* 0x00000032061e7c2b */ /* 0x001fe2000800001e */
[----:B------:R-:W0:Y:S01]  /*ad00*/  LDCU.64 UR56, c[0x3][0x810] ;  /* 0x00c10200ff3877ac */ /* 0x000e220008000a00 */
[----:B--2---:R-:W-:Y:S01]  /*ad10*/  DFMA R28, R10, UR34, R28 ;  /* 0x000000220a1c7c2b */ /* 0x004fe2000800001c */
[----:B------:R-:W2:Y:S01]  /*ad20*/  LDCU.64 UR38, c[0x3][0x9c8] ;  /* 0x00c13900ff2677ac */ /* 0x000ea20008000a00 */
[----:B-1----:R-:W-:Y:S01]  /*ad30*/  DFMA R34, R6, UR46, R34 ;  /* 0x0000002e06227c2b */ /* 0x002fe20008000022 */
[----:B------:R-:W1:Y:S01]  /*ad40*/  LDCU.64 UR26, c[0x3][0x9d0] ;  /* 0x00c13a00ff1a77ac */ /* 0x000e620008000a00 */
[----:B---3--:R-:W-:Y:S01]  /*ad50*/  DFMA R32, R10, UR30, R32 ;  /* 0x0000001e0a207c2b */ /* 0x008fe20008000020 */
[----:B------:R-:W3:Y:S03]  /*ad60*/  LDCU.64 UR58, c[0x3][0x818] ;  /* 0x00c10300ff3a77ac */ /* 0x000ee60008000a00 */
[----:B------:R-:W-:-:S02]  /*ad70*/  DADD R8, R30, R28 ;  /* 0x000000001e087229 */ /* 0x000fc4000000001c */
[----:B----4-:R-:W-:Y:S01]  /*ad80*/  DFMA R38, R6, UR62, R38 ;  /* 0x0000003e06267c2b */ /* 0x010fe20008000026 */
[----:B------:R-:W4:Y:S01]  /*ad90*/  LDCU.64 UR42, c[0x3][0x9d8] ;  /* 0x00c13b00ff2a77ac */ /* 0x000f220008000a00 */
[----:B------:R-:W-:Y:S02]  /*ada0*/  DADD R28, R30, -R28 ;  /* 0x000000001e1c7229 */ /* 0x000fe4000000081c */
[----:B0-----:R-:W-:Y:S01]  /*adb0*/  DFMA R42, R6, UR56, R42 ;  /* 0x00000038062a7c2b */ /* 0x001fe2000800002a */
[----:B------:R0:W-:Y:S01]  /*adc0*/  STS.64 [R3+0x60], R8 ;  /* 0x0000600803007388 */ /* 0x0001e20000000a00 */
[----:B--2---:R-:W-:-:S03]  /*add0*/  DFMA R36, R10, UR38, R36 ;  /* 0x000000260a247c2b */ /* 0x004fc60008000024 */
[----:B------:R0:W-:Y:S01]  /*ade0*/  STS.64 [R3+0x360], R28 ;  /* 0x0003601c03007388 */ /* 0x0001e20000000a00 */
[----:B-1----:R-:W-:Y:S02]  /*adf0*/  DFMA R40, R10, UR26, R40 ;  /* 0x0000001a0a287c2b */ /* 0x002fe40008000028 */
[----:B---3--:R-:W-:Y:S02]  /*ae00*/  DFMA R46, R6, UR58, R46 ;  /* 0x0000003a062e7c2b */ /* 0x008fe4000800002e */
[----:B------:R-:W-:Y:S02]  /*ae10*/  DADD R6, R16, R20 ;  /* 0x0000000010067229 */ /* 0x000fe40000000014 */
[----:B----4-:R-:W-:Y:S02]  /*ae20*/  DFMA R44, R10, UR42, R44 ;  /* 0x0000002a0a2c7c2b */ /* 0x010fe4000800002c */
        /* <DEDUP_REMOVED lines=16> */
[----:B------:R0:W-:Y:S02]  /*af30*/  STS.64 [R3+0x1e0], R44 ;  /* 0x0001e02c03007388 */ /* 0x0001e40000000a00 */
.L_x_82:
[----:B------:R-:W-:Y:S05]  /*af40*/  BSYNC.RECONVERGENT B0 ;  /* 0x0000000000007941 */ /* 0x000fea0003800200 */
.L_x_81:
[----:B------:R-:W-:Y:S06]  /*af50*/  BAR.SYNC.DEFER_BLOCKING 0x0 ;  /* 0x0000000000007b1d */ /* 0x000fec0000010000 */
[----:B------:R-:W-:Y:S05]  /*af60*/  @P1 EXIT ;  /* 0x000000000000194d */ /* 0x000fea0003800000 */
[----:B0-----:R-:W-:Y:S01]  /*af70*/  LDS.64 R6, [R2] ;  /* 0x0000000002067984 */ /* 0x001fe20000000a00 */
        /* <DEDUP_REMOVED lines=63> */
[----:B------:R2:W2:Y:S01]  /*b370*/  LDS.64 R18, [R2+0x1b00] ;  /* 0x001b000002127984 */ /* 0x0004a20000000a00 */
        /* <DEDUP_REMOVED lines=21> */
[C-C-:B--2---:R-:W-:Y:S02]  /*b4d0*/  DADD R2, R8.reuse, R20.reuse ;  /* 0x0000000008027229 */ /* 0x144fe40000000014 */
[----:B------:R-:W-:Y:S02]  /*b4e0*/  DADD R8, R8, -R20 ;  /* 0x0000000008087229 */ /* 0x000fe40000000814 */
[----:B------:R-:W-:Y:S02]  /*b4f0*/  DFMA R26, R16, UR30, R26 ;  /* 0x0000001e101a7c2b */ /* 0x000fe4000800001a */
[C---:B---3--:R-:W-:Y:S02]  /*b500*/  DFMA R32, R10.reuse, UR60, R32 ;  /* 0x0000003c0a207c2b */ /* 0x048fe40008000020 */
[----:B------:R-:W-:Y:S01]  /*b510*/  DFMA R36, R10, UR62, R36 ;  /* 0x0000003e0a247c2b */ /* 0x000fe20008000024 */
[----:B------:R-:W2:Y:S01]  /*b520*/  LDCU.128 UR60, c[0x3][0x9a0] ;  /* 0x00c13400ff3c77ac */ /* 0x000ea20008000c00 */
[----:B------:R-:W-:-:S02]  /*b530*/  DFMA R24, R16, UR40, R24 ;  /* 0x0000002810187c2b */ /* 0x000fc40008000018 */
[C---:B0-----:R-:W-:Y:S02]  /*b540*/  DFMA R38, R10.reuse, UR36, R38 ;  /* 0x000000240a267c2b */ /* 0x041fe40008000026 */
[----:B------:R-:W-:Y:S01]  /*b550*/  DFMA R42, R10, UR38, R42 ;  /* 0x000000260a2a7c2b */ /* 0x000fe2000800002a */
[----:B------:R-:W0:Y:S01]  /*b560*/  LDCU.128 UR36, c[0x3][0x800] ;  /* 0x00c10000ff2477ac */ /* 0x000e220008000c00 */
[C---:B----4-:R-:W-:Y:S02]  /*b570*/  DFMA R30, R2.reuse, UR56, R30 ;  /* 0x00000038021e7c2b */ /* 0x050fe4000800001e */
[C---:B------:R-:W-:Y:S01]  /*b580*/  DFMA R34, R2.reuse, UR58, R34 ;  /* 0x0000003a02227c2b */ /* 0x040fe20008000022 */
[----:B------:R-:W3:Y:S01]  /*b590*/  LDCU.128 UR56, c[0x3][0x810] ;  /* 0x00c10200ff3877ac */ /* 0x000ee20008000c00 */
[C---:B-----5:R-:W-:Y:S02]  /*b5a0*/  DFMA R40, R2.reuse, UR64, R40 ;  /* 0x0000004002287c2b */ /* 0x060fe40008000028 */
[----:B------:R-:W-:Y:S01]  /*b5b0*/  DFMA R44, R2, UR66, R44 ;  /* 0x00000042022c7c2b */ /* 0x000fe2000800002c */
[----:B------:R-:W4:Y:S01]  /*b5c0*/  LDCU.128 UR64, c[0x3][0x9c0] ;  /* 0x00c13800ff4077ac */ /* 0x000f220008000c00 */
[----:B-1----:R-:W-:-:S02]  /*b5d0*/  DFMA R32, R8, UR52, R32 ;  /* 0x0000003408207c2b */ /* 0x002fc40008000020 */
[----:B------:R-:W-:Y:S01]  /*b5e0*/  DFMA R36, R8, UR54, R36 ;  /* 0x0000003608247c2b */ /* 0x000fe20008000024 */
[----:B------:R-:W1:Y:S01]  /*b5f0*/  LDCU.128 UR52, c[0x3][0x9d0] ;  /* 0x00c13a00ff3477ac */ /* 0x000e620008000c00 */
[C---:B------:R-:W-:Y:S02]  /*b600*/  DFMA R22, R6.reuse, UR24, R22 ;  /* 0x0000001806167c2b */ /* 0x040fe40008000016 */
[----:B------:R-:W-:Y:S02]  /*b610*/  DFMA R28, R6, UR42, R28 ;  /* 0x0000002a061c7c2b */ /* 0x000fe4000800001c */
        /* <DEDUP_REMOVED lines=50> */
.L_x_83:
        /* <DEDUP_REMOVED lines=12> */
.L_x_418:


//--------------------- .text._Z32massMatrixMultiplyConstantKernelILi11ELi11ELi1EEvidPKdS1_S1_S1_S1_S1_S1_Pd --------------------------
	.section	.text._Z32massMatrixMultiplyConstantKernelILi11ELi11ELi1EEvidPKdS1_S1_S1_S1_S1_S1_Pd,"ax",@progbits
	.align	128
        .global         _Z32massMatrixMultiplyConstantKernelILi11ELi11ELi1EEvidPKdS1_S1_S1_S1_S1_S1_Pd
        .type           _Z32massMatrixMultiplyConstantKernelILi11ELi11ELi1EEvidPKdS1_S1_S1_S1_S1_S1_Pd,@function
        .size           _Z32massMatrixMultiplyConstantKernelILi11ELi11ELi1EEvidPKdS1_S1_S1_S1_S1_S1_Pd,(.L_x_419 - _Z32massMatrixMultiplyConstantKernelILi11ELi11ELi1EEvidPKdS1_S1_S1_S1_S1_S1_Pd)
        .other          _Z32massMatrixMultiplyConstantKernelILi11ELi11ELi1EEvidPKdS1_S1_S1_S1_S1_S1_Pd,@"STO_CUDA_ENTRY STV_DEFAULT"
_Z32massMatrixMultiplyConstantKernelILi11ELi11ELi1EEvidPKdS1_S1_S1_S1_S1_S1_Pd:
.text._Z32massMatrixMultiplyConstantKernelILi11ELi11ELi1EEvidPKdS1_S1_S1_S1_S1_S1_Pd:
[----:B------:R-:W-:Y:S01]  /*0000*/  LDC R1, c[0x0][0x37c] ;  /* 0x0000df00ff017b82 */ /* 0x000fe20000000800 */
[----:B------:R-:W0:Y:S07]  /*0010*/  S2R R5, SR_TID.Y ;  /* 0x0000000000057919 */ /* 0x000e2e0000002200 */
[----:B------:R-:W0:Y:S01]  /*0020*/  S2UR UR4, SR_CTAID.X ;  /* 0x00000000000479c3 */ /* 0x000e220000002500 */
[----:B------:R-:W1:Y:S01]  /*0030*/  LDCU UR5, c[0x0][0x380] ;  /* 0x00007000ff0577ac */ /* 0x000e620008000800 */
[----:B------:R-:W2:Y:S01]  /*0040*/  S2R R13, SR_TID.X ;  /* 0x00000000000d7919 */ /* 0x000ea20000002100 */
[----:B------:R-:W3:Y:S05]  /*0050*/  LDCU.64 UR76, c[0x0][0x358] ;  /* 0x00006b00ff4c77ac */ /* 0x000eea0008000a00 */
[----:B------:R-:W4:Y:S01]  /*0060*/  LDC.64 R2, c[0x0][0x3a8] ;  /* 0x0000ea00ff027b82 */ /* 0x000f220000000a00 */
[----:B------:R-:W3:Y:S01]  /*0070*/  S2R R6, SR_CgaCtaId ;  /* 0x0000000000067919 */ /* 0x000ee20000008800 */
[----:B0-----:R-:W-:Y:S01]  /*0080*/  VIADD R0, R5, UR4 ;  /* 0x0000000405007c36 */ /* 0x001fe20008000000 */
[C---:B--2---:R-:W-:Y:S01]  /*0090*/  PRMT R4, R13.reuse, 0x9910, RZ ;  /* 0x000099100d047816 */ /* 0x044fe200000000ff */
[----:B----4-:R-:W-:-:S03]  /*00a0*/  IMAD.WIDE.U32 R2, R13, 0x8, R2 ;  /* 0x000000080d027825 */ /* 0x010fc600078e0002 */
[----:B-1----:R-:W-:-:S04]  /*00b0*/  ISETP.GE.AND P0, PT, R0, UR5, PT ;  /* 0x0000000500007c0c */ /* 0x002fc8000bf06270 */
[C---:B------:R-:W-:Y:S01]  /*00c0*/  ISETP.LT.U32.AND P0, PT, R13.reuse, 0x79, !P0 ;  /* 0x000000790d00780c */ /* 0x040fe20004701070 */
[----:B------:R-:W-:Y:S01]  /*00d0*/  IMAD R4, R4, 0x75, RZ ;  /* 0x0000007504047824 */ /* 0x000fe200078e02ff */
[----:B------:R-:W-:Y:S01]  /*00e0*/  MOV R39, 0x400 ;  /* 0x0000040000277802 */ /* 0x000fe20000000f00 */
[----:B---3--:R-:W2:Y:S01]  /*00f0*/  LDG.E.64.CONSTANT R2, desc[UR76][R2.64] ;  /* 0x0000004c02027981 */ /* 0x008ea2000c1e9b00 */
[----:B------:R-:W-:Y:S02]  /*0100*/  ISETP.GT.U32.AND P1, PT, R13, 0x78, PT ;  /* 0x000000780d00780c */ /* 0x000fe40003f24070 */
[----:B------:R-:W-:Y:S01]  /*0110*/  LOP3.LUT R4, R4, 0xffff, RZ, 0xc0, !PT ;  /* 0x0000ffff04047812 */ /* 0x000fe200078ec0ff */
[----:B------:R-:W-:Y:S01]  /*0120*/  VIADD R7, R39, 0x3128 ;  /* 0x0000312827077836 */ /* 0x000fe20000000000 */
[----:B------:R-:W-:Y:S01]  /*0130*/  BSSY.RECONVERGENT B0, `(.L_x_84) ;  /* 0x00000c2000007945 */ /* 0x000fe20003800200 */
[----:B------:R-:W-:Y:S02]  /*0140*/  ISETP.GE.U32.AND P2, PT, R13, 0x79, PT ;  /* 0x000000790d00780c */ /* 0x000fe40003f46070 */
[----:B------:R-:W-:-:S02]  /*0150*/  SHF.R.U32.HI R9, RZ, 0x8, R4 ;  /* 0x00000008ff097819 */ /* 0x000fc40000011604 */
[----:B------:R-:W0:Y:S01]  /*0160*/  @P0 LDC.64 R14, c[0x0][0x3c0] ;  /* 0x0000f000ff0e0b82 */ /* 0x000e220000000a00 */
[----:B------:R-:W-:Y:S02]  /*0170*/  LOP3.LUT R4, R13, 0xffff, RZ, 0xc0, !PT ;  /* 0x0000ffff0d047812 */ /* 0x000fe400078ec0ff */
[----:B------:R-:W-:-:S03]  /*0180*/  IMAD.MOV R8, RZ, RZ, -R9 ;  /* 0x000000ffff087224 */ /* 0x000fc600078e0a09 */
[----:B------:R-:W-:Y:S01]  /*0190*/  IMAD R11, R4, 0x1746, RZ ;  /* 0x00001746040b7824 */ /* 0x000fe200078e02ff */
[----:B------:R-:W-:Y:S01]  /*01a0*/  LEA R4, R6, R7, 0x18 ;  /* 0x0000000706047211 */ /* 0x000fe200078ec0ff */
[----:B------:R-:W-:Y:S01]  /*01b0*/  VIADD R7, R39, 0x790 ;  /* 0x0000079027077836 */ /* 0x000fe20000000000 */
[----:B------:R-:W-:Y:S02]  /*01c0*/  PRMT R8, R8, 0x7710, RZ ;  /* 0x0000771008087816 */ /* 0x000fe400000000ff */
[----:B------:R-:W-:Y:S01]  /*01d0*/  SHF.R.U32.HI R11, RZ, 0x10, R11 ;  /* 0x00000010ff0b7819 */ /* 0x000fe2000001160b */
[----:B------:R-:W-:Y:S02]  /*01e0*/  IMAD R41, R13, 0x8, R4 ;  /* 0x000000080d297824 */ /* 0x000fe400078e0204 */
[----:B------:R-:W-:Y:S01]  /*01f0*/  IMAD.IADD R8, R8, 0x1, R13 ;  /* 0x0000000108087824 */ /* 0x000fe200078e020d */
[----:B------:R-:W-:-:S04]  /*0200*/  PRMT R12, R11, 0x9910, RZ ;  /* 0x000099100b0c7816 */ /* 0x000fc800000000ff */
[----:B------:R-:W-:Y:S02]  /*0210*/  LOP3.LUT R10, R8, 0xfe, RZ, 0xc0, !PT ;  /* 0x000000fe080a7812 */ /* 0x000fe400078ec0ff */
[----:B------:R-:W-:Y:S01]  /*0220*/  LEA R8, R6, R7, 0x18 ;  /* 0x0000000706087211 */ /* 0x000fe200078ec0ff */
[----:B------:R-:W-:Y:S01]  /*0230*/  @P0 IMAD R7, R0, 0x533, R13 ;  /* 0x0000053300070824 */ /* 0x000fe200078e020d */
[----:B------:R-:W-:-:S03]  /*0240*/  LEA.HI R10, R10, R9, RZ, 0x1f ;  /* 0x000000090a0a7211 */ /* 0x000fc600078ff8ff */
[----:B0-----:R-:W-:-:S04]  /*0250*/  @P0 IMAD.WIDE R14, R7, 0x8, R14 ;  /* 0x00000008070e0825 */ /* 0x001fc800078e020e */
[----:B------:R-:W-:Y:S01]  /*0260*/  IMAD R7, R5, 0x2998, R8 ;  /* 0x0000299805077824 */ /* 0x000fe200078e0208 */
[----:B------:R0:W5:Y:S01]  /*0270*/  @P0 LDG.E.64.CONSTANT R16, desc[UR76][R14.64] ;  /* 0x0000004c0e100981 */ /* 0x000162000c1e9b00 */
[----:B------:R-:W-:Y:S01]  /*0280*/  IMAD R8, R12, 0xb, RZ ;  /* 0x0000000b0c087824 */ /* 0x000fe200078e02ff */
[----:B------:R-:W-:Y:S01]  /*0290*/  LOP3.LUT R10, R10, 0xf8, RZ, 0xc0, !PT ;  /* 0x000000f80a0a7812 */ /* 0x000fe200078ec0ff */
        /* <DEDUP_REMOVED lines=11> */
[----:B------:R-:W-:Y:S01]  /*0350*/  IMAD.MOV R8, RZ, RZ, -R8 ;  /* 0x000000ffff087224 */ /* 0x000fe200078e0a08 */
[----:B------:R-:W-:-:S05]  /*0360*/  SHF.R.U32.HI R10, RZ, 0x3, R10 ;  /* 0x00000003ff0a7819 */ /* 0x000fca000001160a */
[----:B------:R-:W-:Y:S01]  /*0370*/  IMAD R57, R10, 0x58, R7 ;  /* 0x000000580a397824 */ /* 0x000fe200078e0207 */
        /* <DEDUP_REMOVED lines=23> */
[----:B------:R-:W-:Y:S02]  /*04f0*/  DADD R24, R24, -R28 ;  /* 0x0000000018187229 */ /* 0x000fe4000000081c */
[C---:B-1----:R-:W-:Y:S01]  /*0500*/  DFMA R42, R14.reuse, UR28, RZ ;  /* 0x0000001c0e2a7c2b */ /* 0x042fe200080000ff */
[----:B------:R-:W1:Y:S01]  /*0510*/  LDCU.128 UR48, c[0x3][0x8f0] ;  /* 0x00c11e00ff3077ac */ /* 0x000e620008000c00 */
[----:B--2---:R-:W-:Y:S01]  /*0520*/  DFMA R28, R14, UR32, RZ ;  /* 0x000000200e1c7c2b */ /* 0x004fe200080000ff */
[----:B------:R-:W2:Y:S01]  /*0530*/  LDCU.128 UR40, c[0x3][0x8c0] ;  /* 0x00c11800ff2877ac */ /* 0x000ea20008000c00 */
[----:B------:R-:W-:-:S02]  /*0540*/  DFMA R40, R36, UR58, R40 ;  /* 0x0000003a24287c2b */ /* 0x000fc40008000028 */
[----:B---3--:R-:W-:Y:S01]  /*0550*/  DFMA R46, R14, UR68, RZ ;  /* 0x000000440e2e7c2b */ /* 0x008fe200080000ff */
[----:B------:R-:W3:Y:S01]  /*0560*/  LDCU.128 UR52, c[0x3][0x920] ;  /* 0x00c12400ff3477ac */ /* 0x000ee20008000c00 */
[----:B------:R-:W-:Y:S02]  /*0570*/  DFMA R42, R36, UR30, R42 ;  /* 0x0000001e242a7c2b */ /* 0x000fe4000800002a */
[----:B----4-:R-:W-:Y:S01]  /*0580*/  DFMA R50, R14, UR36, RZ ;  /* 0x000000240e327c2b */ /* 0x010fe200080000ff */
[----:B------:R-:W4:Y:S01]  /*0590*/  LDCU.128 UR64, c[0x3][0x950] ;  /* 0x00c12a00ff4077ac */ /* 0x000f220008000c00 */
[----:B------:R-:W-:Y:S02]  /*05a0*/  DFMA R44, R36, UR34, R28 ;  /* 0x00000022242c7c2b */ /* 0x000fe4000800001c */
[----:B0-----:R-:W-:Y:S01]  /*05b0*/  DFMA R54, R14, UR44, RZ ;  /* 0x0000002c0e367c2b */ /* 0x001fe200080000ff */
[----:B------:R-:W0:Y:S01]  /*05c0*/  LDCU.128 UR56, c[0x3][0x980] ;  /* 0x00c13000ff3877ac */ /* 0x000e220008000c00 */
[----:B------:R-:W-:-:S02]  /*05d0*/  DFMA R48, R36, UR70, R46 ;  /* 0x0000004624307c2b */ /* 0x000fc4000800002e */
[----:B------:R-:W-:Y:S01]  /*05e0*/  DFMA R52, R36, UR38, R50 ;  /* 0x0000002624347c2b */ /* 0x000fe20008000032 */
[----:B------:R-:W0:Y:S01]  /*05f0*/  LDCU.128 UR60, c[0x3][0x9b0] ;  /* 0x00c13600ff3c77ac */ /* 0x000e220008000c00 */
[----:B-1----:R-:W-:Y:S02]  /*0600*/  DFMA R28, R16, UR48, RZ ;  /* 0x00000030101c7c2b */ /* 0x002fe400080000ff */
[----:B------:R-:W-:Y:S01]  /*0610*/  DFMA R54, R36, UR46, R54 ;  /* 0x0000002e24367c2b */ /* 0x000fe20008000036 */
[----:B------:R-:W1:Y:S01]  /*0620*/  LDCU.128 UR24, c[0x3][0x770] ;  /* 0x00c0ee00ff1877ac */ /* 0x000e620008000c00 */
[C---:B--2---:R-:W-:Y:S02]  /*0630*/  DFMA R14, R16.reuse, UR40, RZ ;  /* 0x00000028100e7c2b */ /* 0x044fe400080000ff */
[----:B---3--:R-:W-:Y:S01]  /*0640*/  DFMA R36, R16, UR52, RZ ;  /* 0x0000003410247c2b */ /* 0x008fe200080000ff */
[----:B------:R-:W2:Y:S01]  /*0650*/  LDCU.128 UR28, c[0x3][0x930] ;  /* 0x00c12600ff1c77ac */ /* 0x000ea20008000c00 */
[----:B------:R-:W-:-:S02]  /*0660*/  DFMA R28, R18, UR50, R28 ;  /* 0x00000032121c7c2b */ /* 0x000fc4000800001c */
[----:B----4-:R-:W-:Y:S01]  /*0670*/  DFMA R46, R16, UR64, RZ ;  /* 0x00000040102e7c2b */ /* 0x010fe200080000ff */
[----:B------:R-:W3:Y:S01]  /*0680*/  LDCU.128 UR4, c[0x3][0x710] ;  /* 0x00c0e200ff0477ac */ /* 0x000ee20008000c00 */
[C---:B------:R-:W-:Y:S02]  /*0690*/  DFMA R14, R18.reuse, UR42, R14 ;  /* 0x0000002a120e7c2b */ /* 0x040fe4000800000e */
[----:B------:R-:W-:Y:S01]  /*06a0*/  DFMA R36, R18, UR54, R36 ;  /* 0x0000003612247c2b */ /* 0x000fe20008000024 */
[----:B------:R-:W4:Y:S01]  /*06b0*/  LDCU.128 UR16, c[0x3][0x740] ;  /* 0x00c0e800ff1077ac */ /* 0x000f220008000c00 */
[C---:B0-----:R-:W-:Y:S02]  /*06c0*/  DFMA R50, R16.reuse, UR56, RZ ;  /* 0x0000003810327c2b */ /* 0x041fe400080000ff */
[----:B------:R-:W-:Y:S01]  /*06d0*/  DFMA R16, R16, UR60, RZ ;  /* 0x0000003c10107c2b */ /* 0x000fe200080000ff */
[----:B------:R-:W0:Y:S01]  /*06e0*/  LDCU.128 UR20, c[0x3][0x900] ;  /* 0x00c12000ff1477ac */ /* 0x000e220008000c00 */
[----:B------:R-:W-:-:S02]  /*06f0*/  DFMA R46, R18, UR66, R46 ;  /* 0x00000042122e7c2b */ /* 0x000fc4000800002e */
[----:B-1----:R-:W-:Y:S01]  /*0700*/  DFMA R44, R34, UR24, R44 ;  /* 0x00000018222c7c2b */ /* 0x002fe2000800002c */
[----:B------:R-:W1:Y:S01]  /*0710*/  LDCU.128 UR8, c[0x3][0x8d0] ;  /* 0x00c11a00ff0877ac */ /* 0x000e620008000c00 */
[----:B------:R-:W-:Y:S02]  /*0720*/  DFMA R50, R18, UR58, R50 ;  /* 0x0000003a12327c2b */ /* 0x000fe40008000032 */
[----:B--2---:R-:W-:Y:S01]  /*0730*/  DFMA R36, R20, UR28, R36 ;  /* 0x0000001c14247c2b */ /* 0x004fe20008000024 */
[----:B------:R-:W2:Y:S01]  /*0740*/  LDCU.128 UR32, c[0x3][0x7a0] ;  /* 0x00c0f400ff2077ac */ /* 0x000ea20008000c00 */
[----:B------:R-:W-:Y:S02]  /*0750*/  DFMA R16, R18, UR62, R16 ;  /* 0x0000003e12107c2b */ /* 0x000fe40008000010 */
[----:B---3--:R-:W-:Y:S01]  /*0760*/  DFMA R40, R34, UR4, R40 ;  /* 0x0000000422287c2b */ /* 0x008fe20008000028 */
[----:B------:R-:W3:Y:S01]  /*0770*/  LDCU.128 UR44, c[0x3][0x960] ;  /* 0x00c12c00ff2c77ac */ /* 0x000ee20008000c00 */
[----:B------:R-:W-:-:S02]  /*0780*/  DFMA R44, R32, UR26, R44 ;  /* 0x0000001a202c7c2b */ /* 0x000fc4000800002c */
[----:B----4-:R-:W-:Y:S01]  /*0790*/  DFMA R42, R34, UR16, R42 ;  /* 0x00000010222a7c2b */ /* 0x010fe2000800002a */
[----:B------:R-:W4:Y:S01]  /*07a0*/  LDCU.128 UR48, c[0x3][0x990] ;  /* 0x00c13200ff3077ac */ /* 0x000f220008000c00 */
[----:B------:R-:W-:Y:S02]  /*07b0*/  DFMA R36, R22, UR30, R36 ;  /* 0x0000001e16247c2b */ /* 0x000fe40008000024 */
[----:B0-----:R-:W-:Y:S01]  /*07c0*/  DFMA R28, R20, UR20, R28 ;  /* 0x00000014141c7c2b */ /* 0x001fe2000800001c */
[----:B------:R-:W0:Y:S01]  /*07d0*/  LDCU.128 UR40, c[0x3][0x800] ;  /* 0x00c10000ff2877ac */ /* 0x000e220008000c00 */
[C---:B------:R-:W-:Y:S02]  /*07e0*/  DFMA R40, R32.reuse, UR6, R40 ;  /* 0x0000000620287c2b */ /* 0x040fe40008000028 */
[----:B------:R-:W-:Y:S01]  /*07f0*/  DFMA R42, R32, UR18, R42 ;  /* 0x00000012202a7c2b */ /* 0x000fe2000800002a */
[----:B------:R-:W0:Y:S01]  /*0800*/  LDCU.128 UR52, c[0x3][0x9c0] ;  /* 0x00c13800ff3477ac */ /* 0x000e220008000c00 */
[----:B--2---:R-:W-:Y:S01]  /*0810*/  DFMA R48, R34, UR32, R48 ;  /* 0x0000002022307c2b */ /* 0x004fe20008000030 */
[----:B------:R-:W2:Y:S01]  /*0820*/  LDCU.128 UR36, c[0x3][0x7d0] ;  /* 0x00c0fa00ff2477ac */ /* 0x000ea20008000c00 */
[----:B------:R-:W-:-:S02]  /*0830*/  DFMA R28, R22, UR22, R28 ;  /* 0x00000016161c7c2b */ /* 0x000fc4000800001c */
[C---:B---3--:R-:W-:Y:S01]  /*0840*/  DFMA R46, R20.reuse, UR44, R46 ;  /* 0x0000002c142e7c2b */ /* 0x048fe2000800002e */
[----:B-1----:R-:W-:Y:S01]  /*0850*/  UMOV UR74, UR10 ;  /* 0x0000000a004a7c82 */ /* 0x002fe20008000000 */
[----:B------:R-:W-:Y:S01]  /*0860*/  UMOV UR75, UR11 ;  /* 0x0000000b004b7c82 */ /* 0x000fe20008000000 */
[----:B------:R-:W-:Y:S01]  /*0870*/  UMOV UR72, UR8 ;  /* 0x0000000800487c82 */ /* 0x000fe20008000000 */
[----:B------:R-:W-:Y:S01]  /*0880*/  UMOV UR73, UR9 ;  /* 0x0000000900497c82 */ /* 0x000fe20008000000 */
[----:B------:R-:W-:Y:S01]  /*0890*/  UMOV UR32, UR74 ;  /* 0x0000004a00207c82 */ /* 0x000fe20008000000 */
[----:B------:R-:W-:Y:S01]  /*08a0*/  UMOV UR33, UR75 ;  /* 0x0000004b00217c82 */ /* 0x000fe20008000000 */
[C---:B------:R-:W-:Y:S01]  /*08b0*/  DFMA R14, R20.reuse, UR72, R14 ;  /* 0x00000048140e7c2b */ /* 0x040fe2000800000e */
[----:B------:R-:W1:Y:S01]  /*08c0*/  LDCU.128 UR24, c[0x3][0x810] ;  /* 0x00c10200ff1877ac */ /* 0x000e620008000c00 */
[----:B----4-:R-:W-:Y:S02]  /*08d0*/  DFMA R50, R20, UR48, R50 ;  /* 0x0000003014327c2b */ /* 0x010fe40008000032 */
[----:B0-----:R-:W-:Y:S01]  /*08e0*/  DFMA R54, R34, UR40, R54 ;  /* 0x0000002822367c2b */ /* 0x001fe20008000036 */
[----:B------:R-:W0:Y:S01]  /*08f0*/  LDCU.128 UR28, c[0x3][0x9d0] ;  /* 0x00c13a00ff1c77ac */ /* 0x000e220008000c00 */
[----:B------:R-:W-:-:S02]  /*0900*/  DFMA R20, R20, UR52, R16 ;  /* 0x0000003414147c2b */ /* 0x000fc40008000010 */
[----:B--2---:R-:W-:Y:S01]  /*0910*/  DFMA R52, R34, UR36, R52 ;  /* 0x0000002422347c2b */ /* 0x004fe20008000034 */
[----:B------:R-:W2:Y:S01]  /*0920*/  LDCU.128 UR8, c[0x3][0x720] ;  /* 0x00c0e400ff0877ac */ /* 0x000ea20008000c00 */
[----:B------:R-:W-:Y:S02]  /*0930*/  DFMA R16, R22, UR32, R14 ;  /* 0x0000002016107c2b */ /* 0x000fe4000800000e */
[----:B------:R-:W-:Y:S01]  /*0940*/  DFMA R54, R32, UR42, R54 ;  /* 0x0000002a20367c2b */ /* 0x000fe20008000036 */
[----:B------:R-:W3:Y:S01]  /*0950*/  LDCU.128 UR12, c[0x3][0x8e0] ;  /* 0x00c11c00ff0c77ac */ /* 0x000ee20008000c00 */
[----:B------:R-:W-:Y:S02]  /*0960*/  DFMA R20, R22, UR54, R20 ;  /* 0x0000003616147c2b */ /* 0x000fe40008000014 */
[----:B------:R-:W-:Y:S01]  /*0970*/  DADD R14, R26, R26 ;  /* 0x000000001a0e7229 */ /* 0x000fe2000000001a */
[----:B------:R-:W4:Y:S01]  /*0980*/  LDCU.128 UR56, c[0x3][0x750] ;  /* 0x00c0ea00ff3877ac */ /* 0x000f220008000c00 */
[----:B------:R-:W-:-:S02]  /*0990*/  DFMA R48, R32, UR34, R48 ;  /* 0x0000002220307c2b */ /* 0x000fc40008000030 */
[----:B------:R-:W-:Y:S01]  /*09a0*/  DFMA R52, R32, UR38, R52 ;  /* 0x0000002620347c2b */ /* 0x000fe20008000034 */
[----:B------:R-:W3:Y:S01]  /*09b0*/  LDCU.128 UR60, c[0x3][0x910] ;  /* 0x00c12200ff3c77ac */ /* 0x000ee20008000c00 */
[C---:B------:R-:W-:Y:S02]  /*09c0*/  DFMA R46, R22.reuse, UR46, R46 ;  /* 0x0000002e162e7c2b */ /* 0x040fe4000800002e */
[----:B------:R-:W-:Y:S01]  /*09d0*/  DFMA R50, R22, UR50, R50 ;  /* 0x0000003216327c2b */ /* 0x000fe20008000032 */
[----:B------:R-:W3:Y:S01]  /*09e0*/  LDCU.128 UR64, c[0x3][0x780] ;  /* 0x00c0f000ff4077ac */ /* 0x000ee20008000c00 */
[----:B-1----:R-:W-:Y:S02]  /*09f0*/  DFMA R54, R30, UR24, R54 ;  /* 0x000000181e367c2b */ /* 0x002fe40008000036 */
[----:B------:R-:W-:Y:S01]  /*0a00*/  DMUL R14, R14, 0.5 ;  /* 0x3fe000000e0e7828 */ /* 0x000fe20000000000 */
[----:B------:R-:W1:Y:S01]  /*0a10*/  LDCU.128 UR68, c[0x3][0x940] ;  /* 0x00c12800ff4477ac */ /* 0x000e620008000c00 */
[----:B0-----:R-:W-:-:S02]  /*0a20*/  DFMA R20, R24, UR28, R20 ;  /* 0x0000001c18147c2b */ /* 0x001fc40008000014 */
[----:B------:R-:W-:Y:S01]  /*0a30*/  DADD R26, R26, -R26 ;  /* 0x000000001a1a7229 */ /* 0x000fe2000000081a */
[----:B------:R-:W0:Y:S01]  /*0a40*/  LDCU.128 UR72, c[0x3][0x7b0] ;  /* 0x00c0f600ff4877ac */ /* 0x000e220008000c00 */
[C---:B--2---:R-:W-:Y:S02]  /*0a50*/  DFMA R40, R30.reuse, UR8, R40 ;  /* 0x000000081e287c2b */ /* 0x044fe40008000028 */
[----:B----4-:R-:W-:Y:S01]  /*0a60*/  DFMA R42, R30, UR56, R42 ;  /* 0x000000381e2a7c2b */ /* 0x010fe2000800002a */
[----:B------:R-:W2:Y:S01]  /*0a70*/  LDCU.128 UR4, c[0x3][0x970] ;  /* 0x00c12e00ff0477ac */ /* 0x000ea20008000c00 */
[C---:B---3--:R-:W-:Y:S02]  /*0a80*/  DFMA R16, R24.reuse, UR12, R16 ;  /* 0x0000000c18107c2b */ /* 0x048fe40008000010 */
[----:B------:R-:W-:Y:S01]  /*0a90*/  DFMA R28, R24, UR60, R28 ;  /* 0x0000003c181c7c2b */ /* 0x000fe2000800001c */
[----:B------:R-:W3:Y:S01]  /*0aa0*/  LDCU.128 UR16, c[0x3][0x7e0] ;  /* 0x00c0fc00ff1077ac */ /* 0x000ee20008000c00 */
[----:B------:R-:W-:-:S02]  /*0ab0*/  DFMA R54, R14, UR26, R54 ;  /* 0x0000001a0e367c2b */ /* 0x000fc40008000036 */
[----:B------:R-:W-:Y:S01]  /*0ac0*/  DFMA R44, R30, UR64, R44 ;  /* 0x000000401e2c7c2b */ /* 0x000fe2000800002c */
[----:B------:R-:W4:Y:S01]  /*0ad0*/  LDCU.128 UR20, c[0x3][0x9a0] ;  /* 0x00c13400ff1477ac */ /* 0x000f220008000c00 */
[----:B------:R-:W-:Y:S02]  /*0ae0*/  DFMA R20, R26, UR30, R20 ;  /* 0x0000001e1a147c2b */ /* 0x000fe40008000014 */
[----:B-1----:R-:W-:Y:S02]  /*0af0*/  DFMA R36, R24, UR68, R36 ;  /* 0x0000004418247c2b */ /* 0x002fe40008000024 */
[----:B------:R-:W-:Y:S02]  /*0b00*/  DFMA R40, R14, UR10, R40 ;  /* 0x0000000a0e287c2b */ /* 0x000fe40008000028 */
[----:B0-----:R-:W-:Y:S02]  /*0b10*/  DFMA R48, R30, UR72, R48 ;  /* 0x000000481e307c2b */ /* 0x001fe40008000030 */
[----:B------:R-:W-:-:S02]  /*0b20*/  DFMA R42, R14, UR58, R42 ;  /* 0x0000003a0e2a7c2b */ /* 0x000fc4000800002a */
[----:B--2---:R-:W-:Y:S02]  /*0b30*/  DFMA R46, R24, UR4, R46 ;  /* 0x00000004182e7c2b */ /* 0x004fe4000800002e */
[----:B------:R-:W-:Y:S02]  /*0b40*/  DFMA R44, R14, UR66, R44 ;  /* 0x000000420e2c7c2b */ /* 0x000fe4000800002c */
[----:B---3--:R-:W-:Y:S02]  /*0b50*/  DFMA R52, R30, UR16, R52 ;  /* 0x000000101e347c2b */ /* 0x008fe40008000034 */
        /* <DEDUP_REMOVED lines=8> */
[----:B------:R-:W-:Y:S01]  /*0be0*/  DADD R54, R54, -R20 ;  /* 0x0000000036367229 */ /* 0x000fe20000000814 */
[----:B------:R-:W-:Y:S01]  /*0bf0*/  IMAD R27, R2, 0x8, R57 ;  /* 0x00000008021b7824 */ /* 0x000fe200078e0239 */
[----:B------:R-:W-:-:S02]  /*0c00*/  DADD R14, R40, R16 ;  /* 0x00000000280e7229 */ /* 0x000fc40000000010 */
[----:B------:R-:W-:Y:S02]  /*0c10*/  DADD R18, R42, R28 ;  /* 0x000000002a127229 */ /* 0x000fe4000000001c */
[----:B------:R-:W-:Y:S01]  /*0c20*/  DADD R20, R44, R36 ;  /* 0x000000002c147229 */ /* 0x000fe20000000024 */
[----:B------:R0:W-:Y:S01]  /*0c30*/  STS.64 [R27+0x12e8], R54 ;  /* 0x0012e8361b007388 */ /* 0x0001e20000000a00 */
[----:B------:R-:W-:Y:S02]  /*0c40*/  DADD R22, R48, R46 ;  /* 0x0000000030167229 */ /* 0x000fe4000000002e */
[----:B------:R-:W-:Y:S01]  /*0c50*/  DADD R24, R52, R50 ;  /* 0x0000000034187229 */ /* 0x000fe20000000032 */
[----:B------:R0:W-:Y:S01]  /*0c60*/  STS.64 [R27], R14 ;  /* 0x0000000e1b007388 */ /* 0x0001e20000000a00 */
        /* <DEDUP_REMOVED lines=14> */
.L_x_85:
[----:B------:R-:W-:Y:S05]  /*0d50*/  BSYNC.RECONVERGENT B0 ;  /* 0x0000000000007941 */ /* 0x000fea0003800200 */
.L_x_84:
        /* <DEDUP_REMOVED lines=23> */
[----:B------:R-:W4:Y:S01]  /*0ed0*/  LDCU.128 UR8, c[0x3][0x8d0] ;  /* 0x00c11a00ff0877ac */ /* 0x000f220008000c00 */
[C-C-:B---3--:R-:W-:Y:S01]  /*0ee0*/  DADD R18, R14.reuse, R16.reuse ;  /* 0x000000000e127229 */ /* 0x148fe20000000010 */
[----:B------:R-:W3:Y:S01]  /*0ef0*/  LDCU.128 UR16, c[0x3][0x900] ;  /* 0x00c12000ff1077ac */ /* 0x000ee20008000c00 */
[----:B------:R-:W-:Y:S01]  /*0f00*/  DADD R14, R14, -R16 ;  /* 0x000000000e0e7229 */ /* 0x000fe20000000810 */
[----:B------:R-:W-:Y:S01]  /*0f10*/  LDS.64 R16, [R57+0x108] ;  /* 0x0001080039107984 */ /* 0x000fe20000000a00 */
[----:B------:R-:W3:Y:S01]  /*0f20*/  LDCU.128 UR60, c[0x3][0x750] ;  /* 0x00c0ea00ff3c77ac */ /* 0x000ee20008000c00 */
[----:B-1----:R-:W-:Y:S01]  /*0f30*/  DADD R24, R20, R22 ;  /* 0x0000000014187229 */ /* 0x002fe20000000016 */
[----:B------:R-:W1:Y:S02]  /*0f40*/  LDCU.128 UR64, c[0x3][0x910] ;  /* 0x00c12200ff4077ac */ /* 0x000e640008000c00 */
[----:B------:R-:W-:-:S02]  /*0f50*/  DFMA R32, R18, UR48, RZ ;  /* 0x0000003012207c2b */ /* 0x000fc400080000ff */
[C---:B--2---:R-:W-:Y:S01]  /*0f60*/  DFMA R36, R18.reuse, UR52, RZ ;  /* 0x0000003412247c2b */ /* 0x044fe200080000ff */
[----:B------:R-:W2:Y:S01]  /*0f70*/  LDCU.128 UR68, c[0x3][0x780] ;  /* 0x00c0f000ff4477ac */ /* 0x000ea20008000c00 */
[C---:B0-----:R-:W-:Y:S02]  /*0f80*/  DFMA R30, R18.reuse, UR20, RZ ;  /* 0x00000014121e7c2b */ /* 0x041fe400080000ff */
[----:B----4-:R-:W-:Y:S01]  /*0f90*/  DFMA R42, R18, UR32, RZ ;  /* 0x00000020122a7c2b */ /* 0x010fe200080000ff */
[----:B------:R-:W0:Y:S01]  /*0fa0*/  LDCU.128 UR72, c[0x3][0x940] ;  /* 0x00c12800ff4877ac */ /* 0x000e220008000c00 */
[C---:B------:R-:W-:Y:S02]  /*0fb0*/  DFMA R34, R24.reuse, UR50, R32 ;  /* 0x0000003218227c2b */ /* 0x040fe40008000020 */
[----:B------:R-:W-:Y:S01]  /*0fc0*/  DFMA R40, R24, UR54, R36 ;  /* 0x0000003618287c2b */ /* 0x000fe20008000024 */
[----:B------:R-:W4:Y:S01]  /*0fd0*/  LDCU.128 UR52, c[0x3][0x980] ;  /* 0x00c13000ff3477ac */ /* 0x000f220008000c00 */
[----:B------:R-:W-:-:S02]  /*0fe0*/  DFMA R32, R18, UR56, RZ ;  /* 0x0000003812207c2b */ /* 0x000fc400080000ff */
[----:B------:R-:W-:Y:S01]  /*0ff0*/  DFMA R36, R18, UR24, RZ ;  /* 0x0000001812247c2b */ /* 0x000fe200080000ff */
[----:B------:R-:W3:Y:S01]  /*1000*/  LDCU.128 UR48, c[0x3][0x9b0] ;  /* 0x00c13600ff3077ac */ /* 0x000ee20008000c00 */
[----:B------:R-:W-:Y:S01]  /*1010*/  DADD R20, R20, -R22 ;  /* 0x0000000014147229 */ /* 0x000fe20000000816 */
[----:B------:R-:W1:Y:S01]  /*1020*/  LDS.64 R18, [R57+0x268] ;  /* 0x0002680039127984 */ /* 0x000e620000000a00 */
[----:B------:R-:W-:Y:S01]  /*1030*/  DFMA R30, R24, UR22, R30 ;  /* 0x00000016181e7c2b */ /* 0x000fe2000800001e */
[----:B------:R-:W2:Y:S01]  /*1040*/  LDCU.128 UR20, c[0x3][0x770] ;  /* 0x00c0ee00ff1477ac */ /* 0x000ea20008000c00 */
[----:B------:R-:W-:Y:S02]  /*1050*/  DFMA R22, R14, UR28, RZ ;  /* 0x0000001c0e167c2b */ /* 0x000fe400080000ff */
[C---:B------:R-:W-:Y:S01]  /*1060*/  DFMA R46, R24.reuse, UR58, R32 ;  /* 0x0000003a182e7c2b */ /* 0x040fe20008000020 */
[----:B------:R-:W0:Y:S01]  /*1070*/  LDCU.128 UR56, c[0x3][0x8e0] ;  /* 0x00c11c00ff3877ac */ /* 0x000e220008000c00 */
[----:B------:R-:W-:-:S02]  /*1080*/  DFMA R50, R24, UR26, R36 ;  /* 0x0000001a18327c2b */ /* 0x000fc40008000024 */
[----:B------:R-:W-:Y:S01]  /*1090*/  DFMA R52, R24, UR34, R42 ;  /* 0x0000002218347c2b */ /* 0x000fe2000800002a */
[----:B------:R-:W0:Y:S01]  /*10a0*/  LDCU.128 UR24, c[0x3][0x930] ;  /* 0x00c12600ff1877ac */ /* 0x000e220008000c00 */
[----:B------:R-:W-:Y:S02]  /*10b0*/  DFMA R24, R14, UR36, RZ ;  /* 0x000000240e187c2b */ /* 0x000fe400080000ff */
[----:B------:R-:W-:Y:S01]  /*10c0*/  DFMA R32, R20, UR30, R22 ;  /* 0x0000001e14207c2b */ /* 0x000fe20008000016 */
[----:B------:R-:W0:Y:S01]  /*10d0*/  LDCU.128 UR28, c[0x3][0x7a0] ;  /* 0x00c0f400ff1c77ac */ /* 0x000e220008000c00 */
[C---:B------:R-:W-:Y:S02]  /*10e0*/  DFMA R22, R14.reuse, UR40, RZ ;  /* 0x000000280e167c2b */ /* 0x040fe400080000ff */
[----:B------:R-:W-:Y:S01]  /*10f0*/  DFMA R44, R14, UR44, RZ ;  /* 0x0000002c0e2c7c2b */ /* 0x000fe200080000ff */
[----:B------:R-:W1:Y:S01]  /*1100*/  LDCU.128 UR32, c[0x3][0x960] ;  /* 0x00c12c00ff2077ac */ /* 0x000e620008000c00 */
[----:B------:R-:W-:-:S02]  /*1110*/  DFMA R36, R20, UR38, R24 ;  /* 0x0000002614247c2b */ /* 0x000fc40008000018 */
[C---:B----4-:R-:W-:Y:S01]  /*1120*/  DFMA R48, R14.reuse, UR52, RZ ;  /* 0x000000340e307c2b */ /* 0x050fe200080000ff */
[----:B------:R-:W4:Y:S01]  /*1130*/  LDCU.128 UR36, c[0x3][0x7d0] ;  /* 0x00c0fa00ff2477ac */ /* 0x000f220008000c00 */
[----:B---3--:R-:W-:Y:S02]  /*1140*/  DFMA R24, R14, UR48, RZ ;  /* 0x000000300e187c2b */ /* 0x008fe400080000ff */
[C---:B------:R-:W-:Y:S01]  /*1150*/  DFMA R42, R20.reuse, UR42, R22 ;  /* 0x0000002a142a7c2b */ /* 0x040fe20008000016 */
[----:B------:R-:W3:Y:S01]  /*1160*/  LDCU.128 UR40, c[0x3][0x800] ;  /* 0x00c10000ff2877ac */ /* 0x000ee20008000c00 */
[C---:B------:R-:W-:Y:S01]  /*1170*/  DFMA R44, R20.reuse, UR46, R44 ;  /* 0x0000002e142c7c2b */ /* 0x040fe2000800002c */
[----:B------:R-:W-:Y:S01]  /*1180*/  LDS.64 R22, [R57+0x210] ;  /* 0x0002100039167984 */ /* 0x000fe20000000a00 */
[C---:B------:R-:W-:Y:S01]  /*1190*/  DFMA R48, R20.reuse, UR54, R48 ;  /* 0x0000003614307c2b */ /* 0x040fe20008000030 */
[----:B------:R-:W1:Y:S01]  /*11a0*/  LDCU.128 UR44, c[0x3][0x990] ;  /* 0x00c13200ff2c77ac */ /* 0x000e620008000c00 */
[----:B------:R-:W-:Y:S01]  /*11b0*/  DFMA R54, R20, UR50, R24 ;  /* 0x0000003214367c2b */ /* 0x000fe20008000018 */
[----:B------:R-:W1:Y:S01]  /*11c0*/  LDS.64 R20, [R57+0x160] ;  /* 0x0001600039147984 */ /* 0x000e620000000a00 */
[C-C-:B------:R-:W-:Y:S01]  /*11d0*/  DADD R14, R26.reuse, R28.reuse ;  /* 0x000000001a0e7229 */ /* 0x140fe2000000001c */
[----:B------:R-:W1:Y:S01]  /*11e0*/  LDCU.128 UR48, c[0x3][0x9c0] ;  /* 0x00c13800ff3077ac */ /* 0x000e620008000c00 */
[----:B------:R-:W-:Y:S01]  /*11f0*/  DADD R26, R26, -R28 ;  /* 0x000000001a1a7229 */ /* 0x000fe2000000081c */
[----:B------:R-:W1:Y:S01]  /*1200*/  LDS.64 R24, [R57+0x1b8] ;  /* 0x0001b80039187984 */ /* 0x000e620000000a00 */
[----:B------:R-:W1:Y:S04]  /*1210*/  LDCU.128 UR52, c[0x3][0x720] ;  /* 0x00c0e400ff3477ac */ /* 0x000e680008000c00 */
[----:B------:R-:W-:-:S02]  /*1220*/  DFMA R30, R14, UR4, R30 ;  /* 0x000000040e1e7c2b */ /* 0x000fc4000800001e */
[C---:B------:R-:W-:Y:S02]  /*1230*/  DFMA R34, R14.reuse, UR12, R34 ;  /* 0x0000000c0e227c2b */ /* 0x040fe40008000022 */
[C---:B--2---:R-:W-:Y:S02]  /*1240*/  DFMA R40, R14.reuse, UR20, R40 ;  /* 0x000000140e287c2b */ /* 0x044fe40008000028 */
[C---:B0-----:R-:W-:Y:S02]  /*1250*/  DFMA R46, R14.reuse, UR28, R46 ;  /* 0x0000001c0e2e7c2b */ /* 0x041fe4000800002e */
[C---:B----4-:R-:W-:Y:S02]  /*1260*/  DFMA R50, R14.reuse, UR36, R50 ;  /* 0x000000240e327c2b */ /* 0x050fe40008000032 */
[----:B---3--:R-:W-:Y:S02]  /*1270*/  DFMA R52, R14, UR40, R52 ;  /* 0x000000280e347c2b */ /* 0x008fe40008000034 */
[----:B-1----:R-:W-:-:S02]  /*1280*/  DADD R14, R16, R18 ;  /* 0x00000000100e7229 */ /* 0x002fc40000000012 */
[----:B------:R-:W-:Y:S02]  /*1290*/  DFMA R32, R26, UR8, R32 ;  /* 0x000000081a207c2b */ /* 0x000fe40008000020 */
[----:B------:R-:W-:Y:S02]  /*12a0*/  DADD R16, R16, -R18 ;  /* 0x0000000010107229 */ /* 0x000fe40000000812 */
[C---:B------:R-:W-:Y:S02]  /*12b0*/  DFMA R36, R26.reuse, UR16, R36 ;  /* 0x000000101a247c2b */ /* 0x040fe40008000024 */
[----:B------:R-:W-:Y:S02]  /*12c0*/  DFMA R42, R26, UR24, R42 ;  /* 0x000000181a2a7c2b */ /* 0x000fe4000800002a */
[C---:B------:R-:W-:Y:S01]  /*12d0*/  DFMA R30, R14.reuse, UR6, R30 ;  /* 0x000000060e1e7c2b */ /* 0x040fe2000800001e */
[----:B------:R-:W0:Y:S01]  /*12e0*/  LDCU.128 UR4, c[0x3][0x7b0] ;  /* 0x00c0f600ff0477ac */ /* 0x000e220008000c00 */
[----:B------:R-:W-:-:S02]  /*12f0*/  DFMA R34, R14, UR14, R34 ;  /* 0x0000000e0e227c2b */ /* 0x000fc40008000022 */
[----:B------:R-:W-:Y:S01]  /*1300*/  DFMA R40, R14, UR22, R40 ;  /* 0x000000160e287c2b */ /* 0x000fe20008000028 */
[----:B------:R-:W1:Y:S01]  /*1310*/  LDCU.128 UR12, c[0x3][0x970] ;  /* 0x00c12e00ff0c77ac */ /* 0x000e620008000c00 */
[C---:B------:R-:W-:Y:S02]  /*1320*/  DFMA R32, R16.reuse, UR10, R32 ;  /* 0x0000000a10207c2b */ /* 0x040fe40008000020 */
[C---:B------:R-:W-:Y:S01]  /*1330*/  DFMA R36, R16.reuse, UR18, R36 ;  /* 0x0000001210247c2b */ /* 0x040fe20008000024 */
[----:B------:R-:W2:Y:S01]  /*1340*/  LDCU.128 UR20, c[0x3][0x7e0] ;  /* 0x00c0fc00ff1477ac */ /* 0x000ea20008000c00 */
[----:B------:R-:W-:Y:S02]  /*1350*/  DFMA R42, R16, UR26, R42 ;  /* 0x0000001a102a7c2b */ /* 0x000fe4000800002a */
[C---:B------:R-:W-:Y:S01]  /*1360*/  DFMA R44, R26.reuse, UR32, R44 ;  /* 0x000000201a2c7c2b */ /* 0x040fe2000800002c */
[----:B------:R-:W3:Y:S01]  /*1370*/  LDCU.128 UR8, c[0x3][0x9a0] ;  /* 0x00c13400ff0877ac */ /* 0x000ee20008000c00 */
[----:B------:R-:W-:-:S02]  /*1380*/  DFMA R48, R26, UR44, R48 ;  /* 0x0000002c1a307c2b */ /* 0x000fc40008000030 */
[----:B------:R-:W-:Y:S01]  /*1390*/  DFMA R54, R26, UR48, R54 ;  /* 0x000000301a367c2b */ /* 0x000fe20008000036 */
[----:B------:R-:W4:Y:S01]  /*13a0*/  LDCU.128 UR16, c[0x3][0x810] ;  /* 0x00c10200ff1077ac */ /* 0x000f220008000c00 */
[C---:B------:R-:W-:Y:S02]  /*13b0*/  DFMA R46, R14.reuse, UR30, R46 ;  /* 0x0000001e0e2e7c2b */ /* 0x040fe4000800002e */
[C---:B------:R-:W-:Y:S01]  /*13c0*/  DFMA R50, R14.reuse, UR38, R50 ;  /* 0x000000260e327c2b */ /* 0x040fe20008000032 */
[----:B------:R-:W4:Y:S01]  /*13d0*/  LDCU.128 UR24, c[0x3][0x9d0] ;  /* 0x00c13a00ff1877ac */ /* 0x000f220008000c00 */
[----:B------:R-:W-:Y:S02]  /*13e0*/  DFMA R52, R14, UR42, R52 ;  /* 0x0000002a0e347c2b */ /* 0x000fe40008000034 */
[----:B------:R-:W-:Y:S02]  /*13f0*/  DFMA R44, R16, UR34, R44 ;  /* 0x00000022102c7c2b */ /* 0x000fe4000800002c */
[----:B------:R-:W-:-:S02]  /*1400*/  DADD R14, R20, R22 ;  /* 0x00000000140e7229 */ /* 0x000fc40000000016 */
[C---:B------:R-:W-:Y:S02]  /*1410*/  DFMA R48, R16.reuse, UR46, R48 ;  /* 0x0000002e10307c2b */ /* 0x040fe40008000030 */
[----:B------:R-:W-:Y:S02]  /*1420*/  DFMA R54, R16, UR50, R54 ;  /* 0x0000003210367c2b */ /* 0x000fe40008000036 */
[----:B------:R-:W-:Y:S02]  /*1430*/  DADD R20, R20, -R22 ;  /* 0x0000000014147229 */ /* 0x000fe40000000816 */
[----:B------:R-:W-:Y:S02]  /*1440*/  DADD R16, R24, R24 ;  /* 0x0000000018107229 */ /* 0x000fe40000000018 */
[C---:B------:R-:W-:Y:S02]  /*1450*/  DFMA R30, R14.reuse, UR52, R30 ;  /* 0x000000340e1e7c2b */ /* 0x040fe4000800001e */
[----:B------:R-:W-:-:S02]  /*1460*/  DFMA R34, R14, UR60, R34 ;  /* 0x0000003c0e227c2b */ /* 0x000fc40008000022 */
[C---:B------:R-:W-:Y:S02]  /*1470*/  DFMA R40, R14.reuse, UR68, R40 ;  /* 0x000000440e287c2b */ /* 0x040fe40008000028 */
[C---:B0-----:R-:W-:Y:S02]  /*1480*/  DFMA R46, R14.reuse, UR4, R46 ;  /* 0x000000040e2e7c2b */ /* 0x041fe4000800002e */
[----:B--2---:R-:W-:Y:S02]  /*1490*/  DFMA R50, R14, UR20, R50 ;  /* 0x000000140e327c2b */ /* 0x004fe40008000032 */
[----:B------:R-:W-:Y:S02]  /*14a0*/  DMUL R16, R16, 0.5 ;  /* 0x3fe0000010107828 */ /* 0x000fe40000000000 */
[C---:B------:R-:W-:Y:S02]  /*14b0*/  DFMA R32, R20.reuse, UR56, R32 ;  /* 0x0000003814207c2b */ /* 0x040fe40008000020 */
[----:B------:R-:W-:-:S02]  /*14c0*/  DFMA R36, R20, UR64, R36 ;  /* 0x0000004014247c2b */ /* 0x000fc40008000024 */
[C---:B------:R-:W-:Y:S02]  /*14d0*/  DFMA R42, R20.reuse, UR72, R42 ;  /* 0x00000048142a7c2b */ /* 0x040fe4000800002a */
[C---:B-1----:R-:W-:Y:S02]  /*14e0*/  DFMA R44, R20.reuse, UR12, R44 ;  /* 0x0000000c142c7c2b */ /* 0x042fe4000800002c */
[----:B---3--:R-:W-:Y:S02]  /*14f0*/  DFMA R48, R20, UR8, R48 ;  /* 0x0000000814307c2b */ /* 0x008fe40008000030 */
[----:B------:R-:W-:Y:S02]  /*1500*/  DADD R24, R24, -R24 ;  /* 0x0000000018187229 */ /* 0x000fe40000000818 */
[----:B----4-:R-:W-:Y:S02]  /*1510*/  DFMA R52, R14, UR16, R52 ;  /* 0x000000100e347c2b */ /* 0x010fe40008000034 */
        /* <DEDUP_REMOVED lines=35> */
.L_x_87:
[----:B------:R-:W-:Y:S05]  /*1750*/  BSYNC.RECONVERGENT B0 ;  /* 0x0000000000007941 */ /* 0x000fea0003800200 */
.L_x_86:
[----:B------:R-:W-:Y:S01]  /*1760*/  BAR.SYNC.DEFER_BLOCKING 0x0 ;  /* 0x0000000000007b1d */ /* 0x000fe20000010000 */
[----:B-1----:R-:W-:Y:S02]  /*1770*/  CS2R R40, SRZ ;  /* 0x0000000000287805 */ /* 0x002fe4000001ff00 */
[----:B0-----:R-:W-:Y:S02]  /*1780*/  CS2R R46, SRZ ;  /* 0x00000000002e7805 */ /* 0x001fe4000001ff00 */
[----:B------:R-:W-:-:S03]  /*1790*/  CS2R R44, SRZ ;  /* 0x00000000002c7805 */ /* 0x000fc6000001ff00 */
[----:B-----5:R-:W0:Y:S01]  /*17a0*/  LDC.64 R36, c[0x0][0x390] ;  /* 0x0000e400ff247b82 */ /* 0x020e220000000a00 */
[----:B------:R-:W1:Y:S01]  /*17b0*/  LDCU.128 UR4, c[0x3][0x700] ;  /* 0x00c0e000ff0477ac */ /* 0x000e620008000c00 */
[----:B------:R-:W2:Y:S01]  /*17c0*/  LDCU.128 UR16, c[0x3][0x8d0] ;  /* 0x00c11a00ff1077ac */ /* 0x000ea20008000c00 */
[----:B------:R-:W3:Y:S01]  /*17d0*/  LDCU.128 UR40, c[0x3][0x900] ;  /* 0x00c12000ff2877ac */ /* 0x000ee20008000c00 */
[----:B------:R-:W4:Y:S01]  /*17e0*/  LDCU.128 UR20, c[0x3][0x740] ;  /* 0x00c0e800ff1477ac */ /* 0x000f220008000c00 */
[----:B------:R-:W0:Y:S01]  /*17f0*/  LDCU.128 UR24, c[0x3][0x790] ;  /* 0x00c0f200ff1877ac */ /* 0x000e220008000c00 */
[----:B------:R-:W-:Y:S01]  /*1800*/  LDS.64 R14, [R3] ;  /* 0x00000000030e7984 */ /* 0x000fe20000000a00 */
[----:B------:R-:W0:Y:S03]  /*1810*/  LDCU.128 UR28, c[0x3][0x7c0] ;  /* 0x00c0f800ff1c77ac */ /* 0x000e260008000c00 */
[----:B------:R-:W0:Y:S01]  /*1820*/  LDS.64 R16, [R3+0x50] ;  /* 0x0000500003107984 */ /* 0x000e220000000a00 */
[----:B------:R-:W0:Y:S03]  /*1830*/  LDCU.128 UR56, c[0x3][0x7f0] ;  /* 0x00c0fe00ff3877ac */ /* 0x000e260008000c00 */
[----:B------:R-:W-:Y:S01]  /*1840*/  LDS.64 R20, [R3+0x8] ;  /* 0x0000080003147984 */ /* 0x000fe20000000a00 */
[----:B------:R-:W0:Y:S03]  /*1850*/  LDCU.128 UR12, c[0x3][0x8c0] ;  /* 0x00c11800ff0c77ac */ /* 0x000e260008000c00 */
[----:B------:R-:W0:Y:S01]  /*1860*/  LDS.64 R22, [R3+0x48] ;  /* 0x0000480003167984 */ /* 0x000e220000000a00 */
[----:B-1----:R-:W-:Y:S01]  /*1870*/  MOV.SPILL R67, UR5 ;  /* 0x0000000500437c02 */ /* 0x002fe20009000f00 */
[----:B--2---:R-:W-:Y:S01]  /*1880*/  UMOV UR60, UR16 ;  /* 0x00000010003c7c82 */ /* 0x004fe20008000000 */
[----:B------:R-:W-:Y:S01]  /*1890*/  UMOV UR61, UR17 ;  /* 0x00000011003d7c82 */ /* 0x000fe20008000000 */
[----:B------:R-:W-:Y:S01]  /*18a0*/  UMOV UR52, UR18 ;  /* 0x0000001200347c82 */ /* 0x000fe20008000000 */
[----:B------:R-:W-:Y:S01]  /*18b0*/  UMOV UR53, UR19 ;  /* 0x0000001300357c82 */ /* 0x000fe20008000000 */
[----:B------:R-:W1:Y:S01]  /*18c0*/  LDCU.128 UR16, c[0x3][0x730] ;  /* 0x00c0e600ff1077ac */ /* 0x000e620008000c00 */
[----:B------:R-:W-:Y:S01]  /*18d0*/  MOV.SPILL R68, UR4 ;  /* 0x0000000400447c02 */ /* 0x000fe20009000f00 */
[----:B------:R-:W-:Y:S01]  /*18e0*/  LDS.64 R24, [R3+0x10] ;  /* 0x0000100003187984 */ /* 0x000fe20000000a00 */
[----:B---3--:R-:W-:Y:S01]  /*18f0*/  UMOV UR62, UR40 ;  /* 0x00000028003e7c82 */ /* 0x008fe20008000000 */
[----:B------:R-:W-:Y:S01]  /*1900*/  UMOV UR63, UR41 ;  /* 0x00000029003f7c82 */ /* 0x000fe20008000000 */
[----:B------:R-:W-:Y:S01]  /*1910*/  UMOV UR54, UR42 ;  /* 0x0000002a00367c82 */ /* 0x000fe20008000000 */
[----:B------:R-:W-:Y:S01]  /*1920*/  UMOV UR55, UR43 ;  /* 0x0000002b00377c82 */ /* 0x000fe20008000000 */
[----:B----4-:R-:W-:Y:S01]  /*1930*/  UMOV UR50, UR22 ;  /* 0x0000001600327c82 */ /* 0x010fe20008000000 */
[----:B------:R-:W-:Y:S01]  /*1940*/  UMOV UR51, UR23 ;  /* 0x0000001700337c82 */ /* 0x000fe20008000000 */
[----:B------:R-:W-:Y:S01]  /*1950*/  UMOV UR48, UR20 ;  /* 0x0000001400307c82 */ /* 0x000fe20008000000 */
[----:B------:R-:W-:Y:S01]  /*1960*/  UMOV UR49, UR21 ;  /* 0x0000001500317c82 */ /* 0x000fe20008000000 */
[----:B------:R-:W2:Y:S01]  /*1970*/  LDCU.128 UR32, c[0x3][0x8f0] ;  /* 0x00c11e00ff2077ac */ /* 0x000ea20008000c00 */
[----:B------:R-:W3:Y:S01]  /*1980*/  LDS.64 R26, [R3+0x40] ;  /* 0x00004000031a7984 */ /* 0x000ee20000000a00 */
[----:B------:R-:W4:Y:S01]  /*1990*/  LDCU.128 UR40, c[0x3][0x920] ;  /* 0x00c12400ff2877ac */ /* 0x000f220008000c00 */
[----:B------:R-:W4:Y:S01]  /*19a0*/  LDCU.128 UR44, c[0x3][0x950] ;  /* 0x00c12a00ff2c77ac */ /* 0x000f220008000c00 */
[----:B------:R-:W2:Y:S01]  /*19b0*/  LDCU UR36, c[0x0][0x380] ;  /* 0x00007000ff2477ac */ /* 0x000ea20008000800 */
[----:B0-----:R-:W-:-:S02]  /*19c0*/  DADD R18, R14, R16 ;  /* 0x000000000e127229 */ /* 0x001fc40000000010 */
[----:B------:R-:W-:Y:S01]  /*19d0*/  DADD R14, R14, -R16 ;  /* 0x000000000e0e7229 */ /* 0x000fe20000000810 */
[----:B-1----:R-:W-:Y:S01]  /*19e0*/  MOV.SPILL R69, UR17 ;  /* 0x0000001100457c02 */ /* 0x002fe20009000f00 */
[C---:B------:R-:W-:Y:S01]  /*19f0*/  IMAD R17, R0.reuse, 0x2465, R13 ;  /* 0x0000246500117824 */ /* 0x040fe200078e020d */
[----:B------:R-:W-:Y:S01]  /*1a00*/  MOV.SPILL R70, UR16 ;  /* 0x0000001000467c02 */ /* 0x000fe20009000f00 */
[----:B------:R-:W0:Y:S02]  /*1a10*/  LDCU.128 UR20, c[0x3][0x760] ;  /* 0x00c0ec00ff1477ac */ /* 0x000e240008000c00 */
[----:B------:R-:W-:Y:S01]  /*1a20*/  IMAD.WIDE R36, R17, 0x8, R36 ;  /* 0x0000000811247825 */ /* 0x000fe200078e0224 */
[--C-:B------:R-:W-:Y:S01]  /*1a30*/  DADD R12, R20, R22.reuse ;  /* 0x00000000140c7229 */ /* 0x100fe20000000016 */
[----:B------:R-:W-:Y:S01]  /*1a40*/  CS2R R140, SRZ ;  /* 0x00000000008c7805 */ /* 0x000fe2000001ff00 */
[----:B------:R-:W-:Y:S01]  /*1a50*/  DFMA R16, R18, UR4, RZ ;  /* 0x0000000412107c2b */ /* 0x000fe200080000ff */
[----:B------:R-:W-:Y:S01]  /*1a60*/  UMOV UR4, UR60 ;  /* 0x0000003c00047c82 */ /* 0x000fe20008000000 */
[----:B------:R-:W-:Y:S01]  /*1a70*/  UMOV UR5, UR61 ;  /* 0x0000003d00057c82 */ /* 0x000fe20008000000 */
[----:B------:R-:W-:Y:S01]  /*1a80*/  MOV.SPILL R66, UR4 ;  /* 0x0000000400427c02 */ /* 0x000fe20009000f00 */
[----:B------:R-:W-:Y:S01]  /*1a90*/  UMOV UR4, UR52 ;  /* 0x0000003400047c82 */ /* 0x000fe20008000000 */
[----:B------:R-:W-:Y:S01]  /*1aa0*/  MOV.SPILL R65, UR5 ;  /* 0x0000000500417c02 */ /* 0x000fe20009000f00 */
[----:B------:R-:W-:Y:S01]  /*1ab0*/  DADD R20, R20, -R22 ;  /* 0x0000000014147229 */ /* 0x000fe20000000816 */
[----:B--2---:R-:W-:Y:S01]  /*1ac0*/  ISETP.GE.AND P2, PT, R0, UR36, PT ;  /* 0x0000002400007c0c */ /* 0x004fe2000bf46270 */
        /* <DEDUP_REMOVED lines=16> */
[----:B------:R-:W1:Y:S01]  /*1bd0*/  LDCU.128 UR48, c[0x3][0x980] ;  /* 0x00c13000ff3077ac */ /* 0x000e620008000c00 */
[C---:B------:R-:W-:Y:S01]  /*1be0*/  DFMA R22, R18.reuse, UR16, RZ ;  /* 0x0000001012167c2b */ /* 0x040fe200080000ff */
[----:B------:R-:W2:Y:S01]  /*1bf0*/  @!P2 LDG.E.64.CONSTANT R40, desc[UR76][R36.64+0x2998] ;  /* 0x0029984c2428a981 */ /* 0x000ea2000c1e9b00 */
[C---:B------:R-:W-:Y:S01]  /*1c00*/  DFMA R32, R18.reuse, UR24, RZ ;  /* 0x0000001812207c2b */ /* 0x040fe200080000ff */
[----:B------:R-:W0:Y:S01]  /*1c10*/  LDCU.128 UR52, c[0x3][0x9b0] ;  /* 0x00c13600ff3477ac */ /* 0x000e220008000c00 */
[C---:B------:R-:W-:Y:S01]  /*1c20*/  DFMA R42, R18.reuse, UR28, RZ ;  /* 0x0000001c122a7c2b */ /* 0x040fe200080000ff */
[----:B------:R-:W2:Y:S01]  /*1c30*/  @!P2 LDG.E.64.CONSTANT R46, desc[UR76][R36.64+0x7cc8] ;  /* 0x007cc84c242ea981 */ /* 0x000ea2000c1e9b00 */
[----:B------:R-:W-:Y:S01]  /*1c40*/  DFMA R50, R18, UR56, RZ ;  /* 0x0000003812327c2b */ /* 0x000fe200080000ff */
[----:B------:R-:W-:Y:S01]  /*1c50*/  CS2R R128, SRZ ;  /* 0x0000000000807805 */ /* 0x000fe2000001ff00 */
[C---:B------:R-:W-:Y:S01]  /*1c60*/  DFMA R34, R12.reuse, UR18, R22 ;  /* 0x000000120c227c2b */ /* 0x040fe20008000016 */
[----:B------:R-:W3:Y:S01]  /*1c70*/  LDCU.128 UR16, c[0x3][0x990] ;  /* 0x00c13200ff1077ac */ /* 0x000ee20008000c00 */
[C---:B------:R-:W-:Y:S01]  /*1c80*/  DFMA R52, R12.reuse, UR26, R32 ;  /* 0x0000001a0c347c2b */ /* 0x040fe20008000020 */
[----:B------:R-:W2:Y:S01]  /*1c90*/  @!P2 LDG.E.64.CONSTANT R44, desc[UR76][R36.64] ;  /* 0x0000004c242ca981 */ /* 0x000ea2000c1e9b00 */
[C---:B------:R-:W-:Y:S01]  /*1ca0*/  DFMA R56, R12.reuse, UR30, R42 ;  /* 0x0000001e0c387c2b */ /* 0x040fe2000800002a */
[----:B------:R-:W3:Y:S01]  /*1cb0*/  LDCU.128 UR60, c[0x3][0x7a0] ;  /* 0x00c0f400ff3c77ac */ /* 0x000ee20008000c00 */
[----:B------:R-:W-:Y:S01]  /*1cc0*/  DFMA R58, R12, UR58, R50 ;  /* 0x0000003a0c3a7c2b */ /* 0x000fe20008000032 */
[----:B------:R-:W2:Y:S01]  /*1cd0*/  @!P2 LDG.E.64.CONSTANT R140, desc[UR76][R36.64+0x5330] ;  /* 0x0053304c248ca981 */ /* 0x000ea2000c1e9b00 */
[C---:B------:R-:W-:Y:S01]  /*1ce0*/  DFMA R22, R14.reuse, UR12, RZ ;  /* 0x0000000c0e167c2b */ /* 0x040fe200080000ff */
[----:B------:R-:W3:Y:S01]  /*1cf0*/  LDCU.128 UR68, c[0x3][0x7d0] ;  /* 0x00c0fa00ff4477ac */ /* 0x000ee20008000c00 */
[C---:B------:R-:W-:Y:S01]  /*1d00*/  DFMA R32, R14.reuse, UR32, RZ ;  /* 0x000000200e207c2b */ /* 0x040fe200080000ff */
[----:B------:R-:W2:Y:S01]  /*1d10*/  @!P2 LDG.E.64.CONSTANT R128, desc[UR76][R36.64+0xa660] ;  /* 0x00a6604c2480a981 */ /* 0x000ea2000c1e9b00 */
[C---:B----4-:R-:W-:Y:S01]  /*1d20*/  DFMA R42, R14.reuse, UR40, RZ ;  /* 0x000000280e2a7c2b */ /* 0x050fe200080000ff */
[----:B------:R-:W4:Y:S01]  /*1d30*/  LDCU.128 UR8, c[0x3][0x710] ;  /* 0x00c0e200ff0877ac */ /* 0x000f220008000c00 */
[C---:B------:R-:W-:Y:S01]  /*1d40*/  DFMA R50, R14.reuse, UR44, RZ ;  /* 0x0000002c0e327c2b */ /* 0x040fe200080000ff */
[----:B------:R-:W-:Y:S01]  /*1d50*/  LDS.64 R16, [R3+0x18] ;  /* 0x0000180003107984 */ /* 0x000fe20000000a00 */
[C---:B-1----:R-:W-:Y:S01]  /*1d60*/  DFMA R54, R14.reuse, UR48, RZ ;  /* 0x000000300e367c2b */ /* 0x042fe200080000ff */
[----:B------:R-:W1:Y:S01]  /*1d70*/  LDCU.128 UR36, c[0x3][0x770] ;  /* 0x00c0ee00ff2477ac */ /* 0x000e620008000c00 */
[----:B0-----:R-:W-:-:S02]  /*1d80*/  DFMA R14, R14, UR52, RZ ;  /* 0x000000340e0e7c2b */ /* 0x001fc400080000ff */
[----:B------:R-:W-:Y:S01]  /*1d90*/  DFMA R30, R18, UR20, RZ ;  /* 0x00000014121e7c2b */ /* 0x000fe200080000ff */
[----:B------:R-:W0:Y:S01]  /*1da0*/  LDCU.128 UR72, c[0x3][0x800] ;  /* 0x00c10000ff4877ac */ /* 0x000e220008000c00 */
[C---:B------:R-:W-:Y:S01]  /*1db0*/  DFMA R42, R20.reuse, UR42, R42 ;  /* 0x0000002a142a7c2b */ /* 0x040fe2000800002a */
[----:B------:R-:W0:Y:S01]  /*1dc0*/  LDS.64 R18, [R3+0x38] ;  /* 0x0000380003127984 */ /* 0x000e220000000a00 */
[----:B------:R-:W0:Y:S02]  /*1dd0*/  LDCU.128 UR56, c[0x3][0x930] ;  /* 0x00c12600ff3877ac */ /* 0x000e240008000c00 */
[----:B------:R-:W-:Y:S02]  /*1de0*/  DFMA R60, R20, UR54, R14 ;  /* 0x00000036143c7c2b */ /* 0x000fe4000800000e */
[----:B------:R-:W-:Y:S01]  /*1df0*/  DFMA R48, R12, UR22, R30 ;  /* 0x000000160c307c2b */ /* 0x000fe2000800001e */
[----:B------:R-:W4:Y:S01]  /*1e00*/  LDCU.128 UR52, c[0x3][0x9c0] ;  /* 0x00c13800ff3477ac */ /* 0x000f220008000c00 */
[----:B---3--:R-:W-:Y:S01]  /*1e10*/  UMOV UR42, UR18 ;  /* 0x00000012002a7c82 */ /* 0x008fe20008000000 */
[----:B------:R-:W-:Y:S01]  /*1e20*/  UMOV UR43, UR19 ;  /* 0x00000013002b7c82 */ /* 0x000fe20008000000 */
[----:B------:R-:W-:Y:S01]  /*1e30*/  UMOV UR18, UR16 ;  /* 0x0000001000127c82 */ /* 0x000fe20008000000 */
[----:B------:R-:W-:Y:S01]  /*1e40*/  UMOV UR19, UR17 ;  /* 0x0000001100137c82 */ /* 0x000fe20008000000 */
[----:B------:R-:W-:Y:S01]  /*1e50*/  DFMA R54, R20, UR50, R54 ;  /* 0x0000003214367c2b */ /* 0x000fe20008000036 */
[----:B------:R-:W-:Y:S01]  /*1e60*/  LDS.64 R14, [R3+0x20] ;  /* 0x00002000030e7984 */ /* 0x000fe20000000a00 */
[----:B------:R-:W3:Y:S01]  /*1e70*/  LDCU.128 UR64, c[0x3][0x960] ;  /* 0x00c12c00ff4077ac */ /* 0x000ee20008000c00 */
[----:B----4-:R-:W-:Y:S01]  /*1e80*/  UMOV UR30, UR54 ;  /* 0x00000036001e7c82 */ /* 0x010fe20008000000 */
[----:B------:R-:W-:Y:S01]  /*1e90*/  UMOV UR31, UR55 ;  /* 0x00000037001f7c82 */ /* 0x000fe20008000000 */
[----:B------:R-:W-:Y:S01]  /*1ea0*/  UMOV UR16, UR52 ;  /* 0x0000003400107c82 */ /* 0x000fe20008000000 */
[----:B------:R-:W-:Y:S01]  /*1eb0*/  UMOV UR17, UR53 ;  /* 0x0000003500117c82 */ /* 0x000fe20008000000 */
[----:B------:R-:W4:Y:S01]  /*1ec0*/  LDCU.128 UR52, c[0x3][0x720] ;  /* 0x00c0e400ff3477ac */ /* 0x000f220008000c00 */
[----:B------:R-:W-:-:S08]  /*1ed0*/  DADD R12, R24, R26 ;  /* 0x00000000180c7229 */ /* 0x000fd0000000001a */
[----:B------:R-:W-:Y:S01]  /*1ee0*/  DFMA R34, R12, UR4, R34 ;  /* 0x000000040c227c2b */ /* 0x000fe20008000022 */
[----:B----4-:R-:W-:Y:S01]  /*1ef0*/  UMOV UR50, UR52 ;  /* 0x0000003400327c82 */ /* 0x010fe20008000000 */
[----:B------:R-:W-:Y:S01]  /*1f00*/  UMOV UR51, UR53 ;  /* 0x0000003500337c82 */ /* 0x000fe20008000000 */
[----:B------:R-:W-:Y:S01]  /*1f10*/  UMOV UR52, UR6 ;  /* 0x0000000600347c82 */ /* 0x000fe20008000000 */
[----:B------:R-:W-:Y:S01]  /*1f20*/  UMOV UR53, UR7 ;  /* 0x0000000700357c82 */ /* 0x000fe20008000000 */
[----:B------:R-:W4:Y:S01]  /*1f30*/  LDCU.128 UR4, c[0x3][0x8e0] ;  /* 0x00c11c00ff0477ac */ /* 0x000f220008000c00 */
[C---:B------:R-:W-:Y:S02]  /*1f40*/  DFMA R30, R20.reuse, UR14, R22 ;  /* 0x0000000e141e7c2b */ /* 0x040fe40008000016 */
[----:B------:R-:W-:Y:S01]  /*1f50*/  DFMA R32, R20, UR34, R32 ;  /* 0x0000002214207c2b */ /* 0x000fe20008000020 */
[----:B------:R-:W-:Y:S01]  /*1f60*/  LDS.64 R22, [R3+0x28] ;  /* 0x0000280003167984 */ /* 0x000fe20000000a00 */
[----:B------:R-:W-:Y:S01]  /*1f70*/  DFMA R52, R12, UR60, R52 ;  /* 0x0000003c0c347c2b */ /* 0x000fe20008000034 */
[----:B----4-:R-:W-:Y:S01]  /*1f80*/  UMOV UR34, UR4 ;  /* 0x0000000400227c82 */ /* 0x010fe20008000000 */
        /* <DEDUP_REMOVED lines=12> */
[----:B------:R-:W4:Y:S01]  /*2050*/  LDCU.128 UR4, c[0x3][0x750] ;  /* 0x00c0ea00ff0477ac */ /* 0x000f220008000c00 */
[----:B------:R-:W-:Y:S01]  /*2060*/  DFMA R50, R20, UR46, R50 ;  /* 0x0000002e14327c2b */ /* 0x000fe20008000032 */
[----:B------:R-:W3:Y:S01]  /*2070*/  LDS.64 R20, [R3+0x30] ;  /* 0x0000300003147984 */ /* 0x000ee20000000a00 */
[----:B------:R-:W-:-:S02]  /*2080*/  DADD R24, R24, -R26 ;  /* 0x0000000018187229 */ /* 0x000fc4000000081a */
[C---:B------:R-:W-:Y:S01]  /*2090*/  DFMA R28, R12.reuse, UR8, R28 ;  /* 0x000000080c1c7c2b */ /* 0x040fe2000800001c */
[----:B----4-:R-:W-:Y:S01]  /*20a0*/  UMOV UR46, UR4 ;  /* 0x00000004002e7c82 */ /* 0x010fe20008000000 */
[----:B------:R-:W-:Y:S01]  /*20b0*/  UMOV UR47, UR5 ;  /* 0x00000005002f7c82 */ /* 0x000fe20008000000 */
[----:B------:R-:W-:Y:S01]  /*20c0*/  UMOV UR22, UR6 ;  /* 0x0000000600167c82 */ /* 0x000fe20008000000 */
[----:B------:R-:W-:Y:S01]  /*20d0*/  UMOV UR23, UR7 ;  /* 0x0000000700177c82 */ /* 0x000fe20008000000 */
[----:B------:R-:W-:Y:S02]  /*20e0*/  R2UR.FILL UR5, R65 ;  /* 0x00000000410572ca */ /* 0x000fe400004e0000 */
[----:B------:R-:W-:Y:S02]  /*20f0*/  R2UR.FILL UR4, R66 ;  /* 0x00000000420472ca */ /* 0x000fe400004e0000 */
[----:B------:R-:W-:Y:S02]  /*2100*/  R2UR.FILL UR7, R63 ;  /* 0x000000003f0772ca */ /* 0x000fe400004e0000 */
[----:B------:R-:W-:Y:S01]  /*2110*/  R2UR.FILL UR6, R64 ;  /* 0x00000000400672ca */ /* 0x000fe200004e0000 */
[----:B-1----:R-:W-:-:S02]  /*2120*/  DFMA R48, R12, UR36, R48 ;  /* 0x000000240c307c2b */ /* 0x002fc40008000030 */
[----:B0-----:R-:W-:Y:S02]  /*2130*/  DFMA R58, R12, UR72, R58 ;  /* 0x000000480c3a7c2b */ /* 0x001fe4000800003a */
[----:B------:R-:W-:Y:S02]  /*2140*/  DADD R12, R16, R18 ;  /* 0x00000000100c7229 */ /* 0x000fe40000000012 */
[C---:B------:R-:W-:Y:S02]  /*2150*/  DFMA R42, R24.reuse, UR56, R42 ;  /* 0x00000038182a7c2b */ /* 0x040fe4000800002a */
[----:B------:R-:W-:Y:S02]  /*2160*/  DFMA R30, R24, UR4, R30 ;  /* 0x00000004181e7c2b */ /* 0x000fe4000800001e */
[----:B------:R-:W-:Y:S02]  /*2170*/  DADD R16, R16, -R18 ;  /* 0x0000000010107229 */ /* 0x000fe40000000812 */
[C---:B------:R-:W-:Y:S01]  /*2180*/  DFMA R32, R24.reuse, UR6, R32 ;  /* 0x0000000618207c2b */ /* 0x040fe20008000020 */
[----:B------:R-:W0:Y:S01]  /*2190*/  LDCU.128 UR4, c[0x3][0x910] ;  /* 0x00c12200ff0477ac */ /* 0x000e220008000c00 */
[----:B---3--:R-:W-:-:S02]  /*21a0*/  DFMA R26, R24, UR64, R50 ;  /* 0x00000040181a7c2b */ /* 0x008fc40008000032 */
[C---:B------:R-:W-:Y:S01]  /*21b0*/  DFMA R54, R24.reuse, UR18, R54 ;  /* 0x0000001218367c2b */ /* 0x040fe20008000036 */
[----:B------:R-:W-:Y:S01]  /*21c0*/  UMOV UR64, UR42 ;  /* 0x0000002a00407c82 */ /* 0x000fe20008000000 */
[----:B------:R-:W-:Y:S01]  /*21d0*/  UMOV UR65, UR43 ;  /* 0x0000002b00417c82 */ /* 0x000fe20008000000 */
[----:B------:R-:W-:Y:S01]  /*21e0*/  DFMA R60, R24, UR16, R60 ;  /* 0x00000010183c7c2b */ /* 0x000fe2000800003c */
[----:B------:R-:W1:Y:S01]  /*21f0*/  LDCU.128 UR16, c[0x3][0x780] ;  /* 0x00c0f000ff1077ac */ /* 0x000e620008000c00 */
[C---:B------:R-:W-:Y:S01]  /*2200*/  DFMA R28, R12.reuse, UR10, R28 ;  /* 0x0000000a0c1c7c2b */ /* 0x040fe2000800001c */
[----:B------:R-:W-:Y:S01]  /*2210*/  CS2R R50, SRZ ;  /* 0x0000000000327805 */ /* 0x000fe2000001ff00 */
[C---:B------:R-:W-:Y:S01]  /*2220*/  DFMA R34, R12.reuse, UR52, R34 ;  /* 0x000000340c227c2b */ /* 0x040fe20008000022 */
[----:B------:R-:W-:Y:S01]  /*2230*/  UMOV UR26, UR54 ;  /* 0x00000036001a7c82 */ /* 0x000fe20008000000 */
[----:B------:R-:W-:Y:S01]  /*2240*/  UMOV UR27, UR55 ;  /* 0x00000037001b7c82 */ /* 0x000fe20008000000 */
[C---:B------:R-:W-:Y:S01]  /*2250*/  DFMA R48, R12.reuse, UR38, R48 ;  /* 0x000000260c307c2b */ /* 0x040fe20008000030 */
[----:B------:R-:W3:Y:S01]  /*2260*/  LDCU.128 UR8, c[0x3][0x940] ;  /* 0x00c12800ff0877ac */ /* 0x000ee20008000c00 */
[----:B------:R-:W-:Y:S01]  /*2270*/  DFMA R52, R12, UR62, R52 ;  /* 0x0000003e0c347c2b */ /* 0x000fe20008000034 */
[----:B------:R-:W4:Y:S01]  /*2280*/  @!P2 LDG.E.64.CONSTANT R50, desc[UR76][R36.64+0xf990] ;  /* 0x00f9904c2432a981 */ /* 0x000f22000c1e9b00 */
[C---:B------:R-:W-:Y:S01]  /*2290*/  DFMA R30, R16.reuse, UR60, R30 ;  /* 0x0000003c101e7c2b */ /* 0x040fe2000800001e */
[----:B------:R-:W3:Y:S01]  /*22a0*/  LDCU.128 UR36, c[0x3][0x7b0] ;  /* 0x00c0f600ff2477ac */ /* 0x000ee20008000c00 */
[----:B------:R-:W-:-:S02]  /*22b0*/  DFMA R42, R16, UR58, R42 ;  /* 0x0000003a102a7c2b */ /* 0x000fc4000800002a */
[----:B------:R-:W-:Y:S01]  /*22c0*/  DFMA R56, R12, UR70, R56 ;  /* 0x000000460c387c2b */ /* 0x000fe20008000038 */
[----:B------:R-:W3:Y:S01]  /*22d0*/  LDCU.128 UR52, c[0x3][0x970] ;  /* 0x00c12e00ff3477ac */ /* 0x000ee20008000c00 */
[C---:B------:R-:W-:Y:S02]  /*22e0*/  DFMA R32, R16.reuse, UR68, R32 ;  /* 0x0000004410207c2b */ /* 0x040fe40008000020 */
[C---:B------:R-:W-:Y:S01]  /*22f0*/  DFMA R26, R16.reuse, UR66, R26 ;  /* 0x00000042101a7c2b */ /* 0x040fe2000800001a */
[----:B------:R-:W3:Y:S01]  /*2300*/  LDCU.128 UR60, c[0x3][0x7e0] ;  /* 0x00c0fc00ff3c77ac */ /* 0x000ee20008000c00 */
[----:B------:R-:W-:Y:S01]  /*2310*/  DFMA R54, R16, UR64, R54 ;  /* 0x0000004010367c2b */ /* 0x000fe20008000036 */
[----:B------:R-:W3:Y:S01]  /*2320*/  LDCU.128 UR56, c[0x3][0x9a0] ;  /* 0x00c13400ff3877ac */ /* 0x000ee20008000c00 */
[----:B------:R-:W3:Y:S01]  /*2330*/  LDCU.128 UR68, c[0x3][0x810] ;  /* 0x00c10200ff4477ac */ /* 0x000ee20008000c00 */
[----:B------:R-:W3:Y:S01]  /*2340*/  LDCU.128 UR64, c[0x3][0x9d0] ;  /* 0x00c13a00ff4077ac */ /* 0x000ee20008000c00 */
[----:B------:R-:W-:Y:S01]  /*2350*/  DFMA R58, R12, UR74, R58 ;  /* 0x0000004a0c3a7c2b */ /* 0x000fe2000800003a */
[----:B------:R-:W-:Y:S01]  /*2360*/  UMOV UR72, UR30 ;  /* 0x0000001e00487c82 */ /* 0x000fe20008000000 */
[----:B------:R-:W-:Y:S01]  /*2370*/  UMOV UR73, UR31 ;  /* 0x0000001f00497c82 */ /* 0x000fe20008000000 */
[----:B------:R-:W-:Y:S01]  /*2380*/  DADD R12, R14, R20 ;  /* 0x000000000e0c7229 */ /* 0x000fe20000000014 */
[----:B-1----:R-:W-:Y:S01]  /*2390*/  UMOV UR42, UR16 ;  /* 0x00000010002a7c82 */ /* 0x002fe20008000000 */
[----:B------:R-:W-:Y:S01]  /*23a0*/  DFMA R60, R16, UR72, R60 ;  /* 0x00000048103c7c2b */ /* 0x000fe2000800003c */
[----:B------:R-:W-:Y:S01]  /*23b0*/  UMOV UR43, UR17 ;  /* 0x00000011002b7c82 */ /* 0x000fe20008000000 */
[----:B------:R-:W-:Y:S01]  /*23c0*/  DADD R14, R14, -R20 ;  /* 0x000000000e0e7229 */ /* 0x000fe20000000814 */
[----:B0-----:R-:W-:Y:S01]  /*23d0*/  UMOV UR30, UR4 ;  /* 0x00000004001e7c82 */ /* 0x001fe20008000000 */
[----:B------:R-:W-:Y:S01]  /*23e0*/  DADD R16, R22, R22 ;  /* 0x0000000016107229 */ /* 0x000fe20000000016 */
[----:B------:R-:W-:Y:S01]  /*23f0*/  UMOV UR31, UR5 ;  /* 0x00000005001f7c82 */ /* 0x000fe20008000000 */
[C---:B------:R-:W-:Y:S01]  /*2400*/  DFMA R28, R12.reuse, UR50, R28 ;  /* 0x000000320c1c7c2b */ /* 0x040fe2000800001c */
[C-C-:B------:R-:W-:Y:S01]  /*2410*/  IMAD R81, R2.reuse, 0x8, R4.reuse ;  /* 0x0000000802517824 */ /* 0x140fe200078e0204 */
[C---:B------:R-:W-:Y:S01]  /*2420*/  DFMA R34, R12.reuse, UR46, R34 ;  /* 0x0000002e0c227c2b */ /* 0x040fe20008000022 */
[C---:B------:R-:W-:Y:S01]  /*2430*/  IMAD R9, R11.reuse, -0x370, R9 ;  /* 0xfffffc900b097824 */ /* 0x040fe200078e0209 */
[C---:B------:R-:W-:Y:S01]  /*2440*/  DFMA R48, R12.reuse, UR42, R48 ;  /* 0x0000002a0c307c2b */ /* 0x040fe20008000030 */
[----:B------:R-:W-:Y:S01]  /*2450*/  IMAD R38, R11, 0x58, R4 ;  /* 0x000000580b267824 */ /* 0x000fe200078e0204 */
[C---:B---3--:R-:W-:Y:S01]  /*2460*/  DFMA R52, R12.reuse, UR36, R52 ;  /* 0x000000240c347c2b */ /* 0x048fe20008000034 */
[----:B------:R-:W-:Y:S01]  /*2470*/  IMAD R7, R2, 0x8, R7 ;  /* 0x0000000802077824 */ /* 0x000fe200078e0207 */
[----:B------:R-:W-:Y:S01]  /*2480*/  DFMA R56, R12, UR60, R56 ;  /* 0x0000003c0c387c2b */ /* 0x000fe20008000038 */
[----:B------:R-:W-:Y:S01]  /*2490*/  LEA R10, R6, R39, 0x18 ;  /* 0x00000027060a7211 */ /* 0x000fe200078ec0ff */
        /* <DEDUP_REMOVED lines=15> */
[----:B------:R-:W-:Y:S01]  /*2590*/  R2UR.FILL UR16, R70 ;  /* 0x00000000461072ca */ /* 0x000fe200004e0000 */
        /* <DEDUP_REMOVED lines=15> */
[----:B------:R-:W4:Y:S01]  /*2690*/  LDCU.64 UR6, c[0x0][0x388] ;  /* 0x00007100ff0677ac */ /* 0x000f220008000a00 */
[C---:B------:R-:W-:Y:S01]  /*26a0*/  DFMA R42, R22.reuse, UR10, R42 ;  /* 0x0000000a162a7c2b */ /* 0x040fe2000800002a */
[----:B------:R-:W3:Y:S01]  /*26b0*/  @!P2 LDG.E.64.CONSTANT R222, desc[UR76][R36.64+0xcff8] ;  /* 0x00cff84c24dea981 */ /* 0x000ee2000c1e9b00 */
[C---:B------:R-:W-:Y:S01]  /*26c0*/  DFMA R26, R22.reuse, UR54, R26 ;  /* 0x00000036161a7c2b */ /* 0x040fe2000800001a */
[----:B------:R-:W-:Y:S01]  /*26d0*/  CS2R R188, SRZ ;  /* 0x0000000000bc7805 */ /* 0x000fe2000001ff00 */
[----:B------:R-:W-:Y:S01]  /*26e0*/  DFMA R54, R22, UR58, R54 ;  /* 0x0000003a16367c2b */ /* 0x000fe20008000036 */
[----:B------:R-:W3:Y:S01]  /*26f0*/  @!P2 LDG.E.64.CONSTANT R132, desc[UR76][R36.64+0xfd58] ;  /* 0x00fd584c2484a981 */ /* 0x000ee2000c1e9b00 */
[----:B------:R-:W-:Y:S01]  /*2700*/  DFMA R58, R16, UR70, R58 ;  /* 0x00000046103a7c2b */ /* 0x000fe2000800003a */
[----:B------:R-:W-:Y:S01]  /*2710*/  CS2R R212, SRZ ;  /* 0x0000000000d47805 */ /* 0x000fe2000001ff00 */
[----:B------:R-:W-:Y:S01]  /*2720*/  DFMA R60, R22, UR66, R60 ;  /* 0x00000042163c7c2b */ /* 0x000fe2000800003c */
[----:B------:R-:W-:Y:S01]  /*2730*/  LEA R6, R6, R39, 0x18 ;  /* 0x0000002706067211 */ /* 0x000fe200078ec0ff */
[----:B------:R-:W-:Y:S01]  /*2740*/  DADD R12, R28, R30 ;  /* 0x000000001c0c7229 */ /* 0x000fe2000000001e */
[----:B------:R-:W3:Y:S01]  /*2750*/  @!P2 LDG.E.64.CONSTANT R194, desc[UR76][R36.64+0xd3c0] ;  /* 0x00d3c04c24c2a981 */ /* 0x000ee2000c1e9b00 */
[----:B------:R-:W-:Y:S01]  /*2760*/  DADD R14, R34, R32 ;  /* 0x00000000220e7229 */ /* 0x000fe20000000020 */
[----:B------:R-:W-:Y:S01]  /*2770*/  CS2R R220, SRZ ;  /* 0x0000000000dc7805 */ /* 0x000fe2000001ff00 */
[----:B------:R-:W-:Y:S01]  /*2780*/  DADD R16, R48, R42 ;  /* 0x0000000030107229 */ /* 0x000fe2000000002a */
[----:B------:R-:W3:Y:S01]  /*2790*/  @!P2 LDG.E.64.CONSTANT R200, desc[UR76][R36.64+0x8458] ;  /* 0x0084584c24c8a981 */ /* 0x000ee2000c1e9b00 */
[----:B------:R-:W-:Y:S01]  /*27a0*/  DADD R18, R52, R26 ;  /* 0x0000000034127229 */ /* 0x000fe2000000001a */
[----:B------:R-:W0:Y:S01]  /*27b0*/  LDCU.64 UR74, c[0x3][0x710] ;  /* 0x00c0e200ff4a77ac */ /* 0x000e220008000a00 */
[----:B------:R-:W-:Y:S01]  /*27c0*/  DADD R20, R56, R54 ;  /* 0x0000000038147229 */ /* 0x000fe20000000036 */
[----:B------:R-:W3:Y:S01]  /*27d0*/  @!P2 LDG.E.64.CONSTANT R196, desc[UR76][R36.64+0x3128] ;  /* 0x0031284c24c4a981 */ /* 0x000ee2000c1e9b00 */
[----:B------:R-:W-:Y:S01]  /*27e0*/  DADD R28, R28, -R30 ;  /* 0x000000001c1c7229 */ /* 0x000fe2000000081e */
[----:B------:R-:W1:Y:S01]  /*27f0*/  LDCU.64 UR68, c[0x3][0x8f8] ;  /* 0x00c11f00ff4477ac */ /* 0x000e620008000a00 */
[----:B------:R-:W-:Y:S01]  /*2800*/  DADD R32, R34, -R32 ;  /* 0x0000000022207229 */ /* 0x000fe20000000820 */
        /* <DEDUP_REMOVED lines=31> */
[----:B------:R-:W-:-:S02]  /*2a00*/  IMAD R53, R2, 0x50, R81 ;  /* 0x0000005002357824 */ /* 0x000fc400078e0251 */
[----:B------:R-:W-:-:S03]  /*2a10*/  IMAD R39, R5, 0x3c8, R6 ;  /* 0x000003c805277824 */ /* 0x000fc600078e0206 */
[----:B------:R-:W1:Y:S01]  /*2a20*/  LDCU.64 UR60, c[0x3][0x960] ;  /* 0x00c12c00ff3c77ac */ /* 0x000e620008000a00 */
[----:B------:R-:W3:Y:S01]  /*2a30*/  @!P2 LDG.E.64.CONSTANT R220, desc[UR76][R36.64+0xadf0] ;  /* 0x00adf04c24dca981 */ /* 0x000ee2000c1e9b00 */
[----:B------:R-:W1:Y:S01]  /*2a40*/  LDCU.64 UR22, c[0x3][0x7d0] ;  /* 0x00c0fa00ff1677ac */ /* 0x000e620008000a00 */
[----:B------:R-:W1:Y:S01]  /*2a50*/  LDCU.64 UR52, c[0x3][0x7c8] ;  /* 0x00c0f900ff3477ac */ /* 0x000e620008000a00 */
[----:B------:R-:W1:Y:S01]  /*2a60*/  LDCU.64 UR26, c[0x3][0x988] ;  /* 0x00c13100ff1a77ac */ /* 0x000e620008000a00 */
[----:B------:R-:W1:Y:S01]  /*2a70*/  LDCU.64 UR36, c[0x3][0x990] ;  /* 0x00c13200ff2477ac */ /* 0x000e620008000a00 */
[----:B------:R-:W-:Y:S01]  /*2a80*/  LDS.64 R182, [R53] ;  /* 0x0000000035b67984 */ /* 0x000fe20000000a00 */
[----:B------:R-:W1:Y:S03]  /*2a90*/  LDCU.64 UR18, c[0x3][0x7f0] ;  /* 0x00c0fe00ff1277ac */ /* 0x000e660008000a00 */
[----:B------:R-:W0:Y:S01]  /*2aa0*/  LDS.64 R12, [R9] ;  /* 0x00000000090c7984 */ /* 0x000e220000000a00 */
[----:B------:R-:W1:Y:S03]  /*2ab0*/  LDCU.64 UR14, c[0x3][0x9b0] ;  /* 0x00c13600ff0e77ac */ /* 0x000e660008000a00 */
[----:B------:R-:W-:Y:S01]  /*2ac0*/  LDS.64 R180, [R38] ;  /* 0x0000000026b47984 */ /* 0x000fe20000000a00 */
[----:B------:R-:W1:Y:S03]  /*2ad0*/  LDCU.64 UR50, c[0x3][0x7f8] ;  /* 0x00c0ff00ff3277ac */ /* 0x000e660008000a00 */
[----:B------:R-:W2:Y:S01]  /*2ae0*/  LDS.64 R14, [R7] ;  /* 0x00000000070e7984 */ /* 0x000ea20000000a00 */
[----:B------:R-:W1:Y:S03]  /*2af0*/  LDCU.64 UR34, c[0x3][0x9b8] ;  /* 0x00c13700ff2277ac */ /* 0x000e660008000a00 */
[----:B------:R-:W-:Y:S01]  /*2b00*/  LDS.64 R178, [R53+0x8] ;  /* 0x0000080035b27984 */ /* 0x000fe20000000a00 */
[----:B------:R-:W1:Y:S03]  /*2b10*/  LDCU.64 UR46, c[0x3][0x800] ;  /* 0x00c10000ff2e77ac */ /* 0x000e660008000a00 */
        /* <DEDUP_REMOVED lines=12> */
[----:B------:R-:W4:Y:S04]  /*2be0*/  LDS.64 R30, [R9+0x20] ;  /* 0x00002000091e7984 */ /* 0x000f280000000a00 */
[----:B------:R-:W-:Y:S04]  /*2bf0*/  LDS.64 R156, [R4] ;  /* 0x00000000049c7984 */ /* 0x000fe80000000a00 */
[----:B------:R-:W4:Y:S01]  /*2c00*/  LDS.64 R244, [R10+0x3128] ;  /* 0x003128000af47984 */ /* 0x000f220000000a00 */
[----:B0-----:R-:W-:-:S03]  /*2c10*/  DFMA R12, R182, R12, RZ ;  /* 0x0000000cb60c722b */ /* 0x001fc600000000ff */
[----:B------:R-:W-:Y:S04]  /*2c20*/  LDS.64 R164, [R38+0x20] ;  /* 0x0000200026a47984 */ /* 0x000fe80000000a00 */
[----:B------:R-:W0:Y:S01]  /*2c30*/  LDS.64 R32, [R7+0x160] ;  /* 0x0001600007207984 */ /* 0x000e220000000a00 */
[----:B--2---:R-:W-:-:S03]  /*2c40*/  DFMA R14, R180, R14, RZ ;  /* 0x0000000eb40e722b */ /* 0x004fc600000000ff */
[----:B------:R-:W-:Y:S04]  /*2c50*/  LDS.64 R154, [R4+0x3c8] ;  /* 0x0003c800049a7984 */ /* 0x000fe80000000a00 */
[----:B------:R-:W2:Y:S01]  /*2c60*/  LDS.128 R96, [R10+0x3130] ;  /* 0x003130000a607984 */ /* 0x000ea20000000c00 */
[----:B-1----:R-:W-:Y:S02]  /*2c70*/  DFMA R12, R178, R16, R12 ;  /* 0x00000010b20c722b */ /* 0x002fe4000000000c */
[----:B------:R-:W-:Y:S01]  /*2c80*/  DFMA R14, R176, R18, R14 ;  /* 0x00000012b00e722b */ /* 0x000fe2000000000e */
[----:B------:R-:W1:Y:S04]  /*2c90*/  LDS.64 R28, [R4+0x790] ;  /* 0x00079000041c7984 */ /* 0x000e680000000a00 */
[----:B------:R-:W-:Y:S01]  /*2ca0*/  LDS.64 R160, [R38+0x28] ;  /* 0x0000280026a07984 */ /* 0x000fe20000000a00 */
[----:B------:R-:W-:-:S03]  /*2cb0*/  DFMA R12, R174, R20, R12 ;  /* 0x00000014ae0c722b */ /* 0x000fc6000000000c */
[----:B------:R-:W1:Y:S01]  /*2cc0*/  LDS.64 R56, [R7+0x1b8] ;  /* 0x0001b80007387984 */ /* 0x000e620000000a00 */
[----:B------:R-:W-:-:S03]  /*2cd0*/  DFMA R14, R172, R22, R14 ;  /* 0x00000016ac0e722b */ /* 0x000fc6000000000e */
[----:B------:R-:W-:Y:S04]  /*2ce0*/  LDS.64 R162, [R53+0x28] ;  /* 0x0000280035a27984 */ /* 0x000fe80000000a00 */
[----:B------:R-:W1:Y:S01]  /*2cf0*/  LDS.64 R54, [R9+0x28] ;  /* 0x0000280009367984 */ /* 0x000e620000000a00 */
[----:B------:R-:W-:-:S03]  /*2d00*/  DFMA R12, R170, R24, R12 ;  /* 0x00000018aa0c722b */ /* 0x000fc6000000000c */
[----:B------:R-:W-:Y:S04]  /*2d10*/  LDS.64 R22, [R4+0xb58] ;  /* 0x000b580004167984 */ /* 0x000fe80000000a00 */
[----:B------:R-:W1:Y:S01]  /*2d20*/  LDS.128 R100, [R10+0x3140] ;  /* 0x003140000a647984 */ /* 0x000e620000000c00 */
[----:B------:R-:W-:Y:S02]  /*2d30*/  CS2R R16, SRZ ;  /* 0x0000000000107805 */ /* 0x000fe4000001ff00 */
[----:B------:R-:W-:Y:S01]  /*2d40*/  CS2R R24, SRZ ;  /* 0x0000000000187805 */ /* 0x000fe2000001ff00 */
[----:B------:R-:W-:Y:S01]  /*2d50*/  DFMA R14, R168, R26, R14 ;  /* 0x0000001aa80e722b */ /* 0x000fe2000000000e */
[----:B------:R-:W-:Y:S04]  /*2d60*/  LDS.64 R158, [R38+0x30] ;  /* 0x00003000269e7984 */ /* 0x000fe80000000a00 */
[----:B------:R-:W1:Y:S04]  /*2d70*/  LDS.64 R68, [R7+0x210] ;  /* 0x0002100007447984 */ /* 0x000e680000000a00 */
[----:B------:R-:W1:Y:S01]  /*2d80*/  LDS.64 R148, [R4+0xf20] ;  /* 0x000f200004947984 */ /* 0x000e620000000a00 */
[----:B------:R-:W-:-:S03]  /*2d90*/  CS2R R34, SRZ ;  /* 0x0000000000227805 */ /* 0x000fc6000001ff00 */
[----:B------:R-:W3:Y:S04]  /*2da0*/  @!P2 LDG.E.64.CONSTANT R16, desc[UR76][R36.64+0x2d60] ;  /* 0x002d604c2410a981 */ /* 0x000ee8000c1e9b00 */
[----:B------:R-:W3:Y:S01]  /*2db0*/  @!P2 LDG.E.64.CONSTANT R24, desc[UR76][R36.64+0x8090] ;  /* 0x0080904c2418a981 */ /* 0x000ee2000c1e9b00 */
[----:B----4-:R-:W-:Y:S02]  /*2dc0*/  DFMA R42, R166, R30, R12 ;  /* 0x0000001ea62a722b */ /* 0x010fe4000000000c */
[----:B------:R-:W-:Y:S01]  /*2dd0*/  DFMA R12, R156, R244, RZ ;  /* 0x000000f49c0c722b */ /* 0x000fe200000000ff */
[----:B------:R-:W-:Y:S01]  /*2de0*/  LDS.64 R30, [R53+0x30] ;  /* 0x00003000351e7984 */ /* 0x000fe20000000a00 */
[----:B0-----:R-:W-:-:S03]  /*2df0*/  DFMA R20, R164, R32, R14 ;  /* 0x00000020a414722b */ /* 0x001fc6000000000e */
[----:B------:R-:W0:Y:S04]  /*2e00*/  LDS.64 R66, [R9+0x30] ;  /* 0x0000300009427984 */ /* 0x000e280000000a00 */
[----:B------:R-:W-:Y:S04]  /*2e10*/  LDS.64 R32, [R38+0x38] ;  /* 0x0000380026207984 */ /* 0x000fe80000000a00 */
[----:B------:R-:W4:Y:S04]  /*2e20*/  LDS.64 R72, [R7+0x268] ;  /* 0x0002680007487984 */ /* 0x000f280000000a00 */
[----:B------:R-:W-:Y:S04]  /*2e30*/  LDS.64 R18, [R4+0x12e8] ;  /* 0x0012e80004127984 */ /* 0x000fe80000000a00 */
[----:B------:R-:W4:Y:S04]  /*2e40*/  LDS.128 R104, [R10+0x3150] ;  /* 0x003150000a687984 */ /* 0x000f280000000c00 */
[----:B------:R-:W3:Y:S01]  /*2e50*/  @!P2 LDG.E.64.CONSTANT R34, desc[UR76][R36.64+0x3c8] ;  /* 0x0003c84c2422a981 */ /* 0x000ee2000c1e9b00 */
[----:B--2---:R-:W-:-:S03]  /*2e60*/  DFMA R12, R154, R96, R12 ;  /* 0x000000609a0c722b */ /* 0x004fc6000000000c */
[----:B------:R-:W-:Y:S04]  /*2e70*/  LDS.64 R26, [R53+0x38] ;  /* 0x00003800351a7984 */ /* 0x000fe80000000a00 */
[----:B------:R-:W2:Y:S04]  /*2e80*/  LDS.64 R70, [R9+0x38] ;  /* 0x0000380009467984 */ /* 0x000ea80000000a00 */
[----:B------:R-:W-:Y:S04]  /*2e90*/  LDS.64 R48, [R38+0x40] ;  /* 0x0000400026307984 */ /* 0x000fe80000000a00 */
[----:B------:R-:W2:Y:S04]  /*2ea0*/  LDS.64 R76, [R7+0x2c0] ;  /* 0x0002c000074c7984 */ /* 0x000ea80000000a00 */
[----:B------:R-:W2:Y:S01]  /*2eb0*/  LDS.64 R14, [R4+0x16b0] ;  /* 0x0016b000040e7984 */ /* 0x000ea20000000a00 */
        /* <DEDUP_REMOVED lines=8> */
[----:B------:R-:W-:-:S02]  /*2f40*/  DFMA R62, R162, R54, R42 ;  /* 0x00000036a23e722b */ /* 0x000fc4000000002a */
[----:B------:R-:W-:Y:S01]  /*2f50*/  DFMA R54, R22, R100, R12 ;  /* 0x000000641636722b */ /* 0x000fe2000000000c */
[----:B------:R-:W-:Y:S04]  /*2f60*/  LDS.64 R60, [R53+0x48] ;  /* 0x00004800353c7984 */ /* 0x000fe80000000a00 */
[----:B------:R-:W1:Y:S04]  /*2f70*/  LDS.64 R78, [R9+0x48] ;  /* 0x00004800094e7984 */ /* 0x000e680000000a00 */
[----:B------:R-:W-:Y:S04]  /*2f80*/  LDS.64 R56, [R38+0x50] ;  /* 0x0000500026387984 */ /* 0x000fe80000000a00 */
[----:B------:R-:W1:Y:S04]  /*2f90*/  LDS.64 R130, [R7+0x370] ;  /* 0x0003700007827984 */ /* 0x000e680000000a00 */
[----:B------:R-:W1:Y:S01]  /*2fa0*/  LDS.64 R12, [R4+0x1e40] ;  /* 0x001e4000040c7984 */ /* 0x000e620000000a00 */
[----:B------:R-:W-:-:S02]  /*2fb0*/  DFMA R64, R158, R68, R64 ;  /* 0x000000449e40722b */ /* 0x000fc40000000040 */
[----:B------:R-:W-:Y:S01]  /*2fc0*/  DFMA R54, R148, R102, R54 ;  /* 0x000000669436722b */ /* 0x000fe20000000036 */
[----:B------:R-:W-:Y:S04]  /*2fd0*/  LDS.64 R150, [R53+0x50] ;  /* 0x0000500035967984 */ /* 0x000fe80000000a00 */
[----:B------:R-:W1:Y:S04]  /*2fe0*/  LDS.64 R142, [R9+0x50] ;  /* 0x00005000098e7984 */ /* 0x000e680000000a00 */
[----:B------:R-:W-:Y:S04]  /*2ff0*/  LDS.64 R42, [R4+0x2208] ;  /* 0x00220800042a7984 */ /* 0x000fe80000000a00 */
[----:B------:R-:W1:Y:S01]  /*3000*/  LDS.128 R88, [R10+0x3170] ;  /* 0x003170000a587984 */ /* 0x000e620000000c00 */
[----:B0-----:R-:W-:-:S02]  /*3010*/  DFMA R62, R30, R66, R62 ;  /* 0x000000421e3e722b */ /* 0x001fc4000000003e */
[----:B----4-:R-:W-:Y:S01]  /*3020*/  DFMA R64, R32, R72, R64 ;  /* 0x000000482040722b */ /* 0x010fe20000000040 */
[----:B------:R-:W0:Y:S01]  /*3030*/  LDS.64 R86, [R4+0x25d0] ;  /* 0x0025d00004567984 */ /* 0x000e220000000a00 */
[----:B------:R-:W-:-:S04]  /*3040*/  DFMA R54, R18, R104, R54 ;  /* 0x000000681236722b */ /* 0x000fc80000000036 */
[----:B--2---:R-:W-:Y:S02]  /*3050*/  DFMA R62, R26, R70, R62 ;  /* 0x000000461a3e722b */ /* 0x004fe4000000003e */
[----:B------:R-:W-:Y:S01]  /*3060*/  DFMA R64, R48, R76, R64 ;  /* 0x0000004c3040722b */ /* 0x000fe20000000040 */
[----:B------:R-:W-:Y:S06]  /*3070*/  BAR.SYNC.DEFER_BLOCKING 0x0 ;  /* 0x0000000000007b1d */ /* 0x000fec0000010000 */
[----:B------:R-:W-:Y:S02]  /*3080*/  DFMA R54, R14, R106, R54 ;  /* 0x0000006a0e36722b */ /* 0x000fe40000000036 */
[----:B-1----:R-:W-:-:S02]  /*3090*/  DFMA R62, R152, R74, R62 ;  /* 0x0000004a983e722b */ /* 0x002fc4000000003e */
[----:B------:R-:W-:-:S04]  /*30a0*/  DFMA R64, R58, R82, R64 ;  /* 0x000000523a40722b */ /* 0x000fc80000000040 */
[----:B------:R-:W-:Y:S02]  /*30b0*/  DFMA R54, R20, R92, R54 ;  /* 0x0000005c1436722b */ /* 0x000fe40000000036 */
[----:B------:R-:W-:Y:S02]  /*30c0*/  DFMA R62, R60, R78, R62 ;  /* 0x0000004e3c3e722b */ /* 0x000fe4000000003e */
[----:B------:R-:W-:-:S04]  /*30d0*/  DFMA R130, R56, R130, R64 ;  /* 0x000000823882722b */ /* 0x000fc80000000040 */
[----:B------:R-:W-:Y:S02]  /*30e0*/  DFMA R54, R12, R94, R54 ;  /* 0x0000005e0c36722b */ /* 0x000fe40000000036 */
[----:B------:R-:W-:Y:S02]  /*30f0*/  DFMA R142, R150, R142, R62 ;  /* 0x0000008e968e722b */ /* 0x000fe4000000003e */
[C---:B------:R-:W-:Y:S02]  /*3100*/  DMUL R62, R130.reuse, R40 ;  /* 0x00000028823e7228 */ /* 0x040fe40000000000 */
[----:B------:R-:W-:Y:S02]  /*3110*/  DMUL R46, R130, R46 ;  /* 0x0000002e822e7228 */ /* 0x000fe40000000000 */
[----:B------:R-:W-:Y:S01]  /*3120*/  DFMA R54, R42, R88, R54 ;  /* 0x000000582a36722b */ /* 0x000fe20000000036 */
[----:B------:R-:W-:-:S03]  /*3130*/  IMAD R6, R5, 0x3c8, R10 ;  /* 0x000003c805067824 */ /* 0x000fc600078e020a */
[C---:B------:R-:W-:Y:S02]  /*3140*/  DFMA R44, R142.reuse, R44, R62 ;  /* 0x0000002c8e2c722b */ /* 0x040fe4000000003e */
[----:B------:R-:W-:Y:S02]  /*3150*/  DFMA R46, R142, R40, R46 ;  /* 0x000000288e2e722b */ /* 0x000fe4000000002e */
[----:B0-----:R-:W-:Y:S01]  /*3160*/  DFMA R134, R86, R90, R54 ;  /* 0x0000005a5686722b */ /* 0x001fe20000000036 */
        /* <DEDUP_REMOVED lines=9> */
[----:B------:R-:W-:-:S05]  /*3200*/  IMAD R11, R11, -0x50, R38 ;  /* 0xffffffb00b0b7824 */ /* 0x000fca00078e0226 */
[----:B------:R-:W-:Y:S04]  /*3210*/  LDS.64 R80, [R81] ;  /* 0x0000000051507984 */ /* 0x000fe80000000a00 */
[----:B------:R-:W0:Y:S04]  /*3220*/  LDS.64 R40, [R5] ;  /* 0x0000000005287984 */ /* 0x000e280000000a00 */
[----:B------:R-:W-:Y:S04]  /*3230*/  LDS.64 R74, [R11] ;  /* 0x000000000b4a7984 */ /* 0x000fe80000000a00 */
[----:B------:R-:W1:Y:S01]  /*3240*/  LDS.64 R38, [R6] ;  /* 0x0000000006267984 */ /* 0x000e620000000a00 */
[----:B------:R-:W-:-:S03]  /*3250*/  IMAD R136, R2, -0x50, R53 ;  /* 0xffffffb002887824 */ /* 0x000fc600078e0235 */
[----:B------:R-:W-:Y:S04]  /*3260*/  LDS.64 R54, [R5+0x8] ;  /* 0x0000080005367984 */ /* 0x000fe80000000a00 */
[----:B------:R-:W2:Y:S04]  /*3270*/  LDS.64 R52, [R136+0x58] ;  /* 0x0000580088347984 */ /* 0x000ea80000000a00 */
[----:B------:R-:W4:Y:S04]  /*3280*/  LDS.64 R64, [R9+0x3c8] ;  /* 0x0003c80009407984 */ /* 0x000f280000000a00 */
[----:B------:R-:W4:Y:S01]  /*3290*/  LDS.64 R68, [R7+0x3c8] ;  /* 0x0003c80007447984 */ /* 0x000f220000000a00 */
[----:B------:R-:W-:-:S03]  /*32a0*/  DMUL R50, R50, UR6 ;  /* 0x0000000632327c28 */ /* 0x000fc60008000000 */
[----:B------:R-:W-:Y:S04]  /*32b0*/  LDS.64 R44, [R11+0x58] ;  /* 0x000058000b2c7984 */ /* 0x000fe80000000a00 */
[----:B------:R-:W4:Y:S04]  /*32c0*/  LDS.64 R46, [R6+0x58] ;  /* 0x00005800062e7984 */ /* 0x000f280000000a00 */
[----:B------:R-:W4:Y:S01]  /*32d0*/  LDS.64 R76, [R9+0x3d0] ;  /* 0x0003d000094c7984 */ /* 0x000f220000000a00 */
[----:B0-----:R-:W-:-:S03]  /*32e0*/  DMUL R40, R80, R40 ;  /* 0x0000002850287228 */ /* 0x001fc60000000000 */
[----:B------:R-:W0:Y:S04]  /*32f0*/  LDS.64 R78, [R7+0x420] ;  /* 0x00042000074e7984 */ /* 0x000e280000000a00 */
[----:B------:R-:W-:Y:S01]  /*3300*/  LDS.64 R66, [R136+0xb0] ;  /* 0x0000b00088427984 */ /* 0x000fe20000000a00 */
[----:B------:R-:W-:-:S03]  /*3310*/  DFMA R40, R156, R50, R40 ;  /* 0x000000329c28722b */ /* 0x000fc60000000028 */
[----:B------:R-:W0:Y:S04]  /*3320*/  LDS.64 R62, [R5+0x10] ;  /* 0x00001000053e7984 */ /* 0x000e280000000a00 */
[----:B------:R-:W0:Y:S01]  /*3330*/  LDS.64 R50, [R7+0x478] ;  /* 0x0004780007327984 */ /* 0x000e220000000a00 */
[----:B-1----:R-:W-:-:S03]  /*3340*/  DFMA R38, R74, R38, R40 ;  /* 0x000000264a26722b */ /* 0x002fc60000000028 */
[----:B------:R-:W1:Y:S04]  /*3350*/  LDS.64 R82, [R9+0x3d8] ;  /* 0x0003d80009527984 */ /* 0x000e680000000a00 */
[----:B------:R-:W-:Y:S04]  /*3360*/  LDS.64 R70, [R11+0xb0] ;  /* 0x0000b0000b467984 */ /* 0x000fe80000000a00 */
[----:B------:R-:W-:Y:S04]  /*3370*/  LDS.64 R72, [R6+0xb0] ;  /* 0x0000b00006487984 */ /* 0x000fe80000000a00 */
[----:B------:R-:W-:Y:S04]  /*3380*/  LDS.64 R40, [R7+0x4d0] ;  /* 0x0004d00007287984 */ /* 0x000fe80000000a00 */
[----:B------:R-:W1:Y:S04]  /*3390*/  LDS.128 R108, [R10+0x3180] ;  /* 0x003180000a6c7984 */ /* 0x000e680000000c00 */
[----:B------:R-:W1:Y:S04]  /*33a0*/  LDS.64 R84, [R9+0x3e0] ;  /* 0x0003e00009547984 */ /* 0x000e680000000a00 */
[----:B------:R-:W1:Y:S01]  /*33b0*/  LDS.64 R120, [R7+0x528] ;  /* 0x0005280007787984 */ /* 0x000e620000000a00 */
[----:B--2---:R-:W-:-:S02]  /*33c0*/  DFMA R38, R52, R54, R38 ;  /* 0x000000363426722b */ /* 0x004fc40000000026 */
[----:B----4-:R-:W-:Y:S01]  /*33d0*/  DFMA R64, R182, R64, RZ ;  /* 0x00000040b640722b */ /* 0x010fe200000000ff */
[----:B------:R-:W2:Y:S01]  /*33e0*/  LDS.64 R54, [R9+0x3e8] ;  /* 0x0003e80009367984 */ /* 0x000ea20000000a00 */
[----:B------:R-:W-:-:S03]  /*33f0*/  DFMA R68, R180, R68, RZ ;  /* 0x00000044b444722b */ /* 0x000fc600000000ff */
[----:B------:R-:W4:Y:S04]  /*3400*/  LDS.64 R138, [R7+0x580] ;  /* 0x00058000078a7984 */ /* 0x000f280000000a00 */
[----:B------:R-:W4:Y:S01]  /*3410*/  LDS.128 R112, [R10+0x3190] ;  /* 0x003190000a707984 */ /* 0x000f220000000c00 */
[----:B------:R-:W-:Y:S02]  /*3420*/  DFMA R38, R44, R46, R38 ;  /* 0x0000002e2c26722b */ /* 0x000fe40000000026 */
[----:B------:R-:W-:Y:S01]  /*3430*/  DFMA R64, R178, R76, R64 ;  /* 0x0000004cb240722b */ /* 0x000fe20000000040 */
[----:B------:R-:W3:Y:S01]  /*3440*/  LDS.64 R198, [R7+0x5d8] ;  /* 0x0005d80007c67984 */ /* 0x000ee20000000a00 */
[----:B0-----:R-:W-:-:S03]  /*3450*/  DFMA R68, R176, R78, R68 ;  /* 0x0000004eb044722b */ /* 0x001fc60000000044 */
[----:B------:R-:W0:Y:S04]  /*3460*/  LDS.64 R184, [R9+0x3f0] ;  /* 0x0003f00009b87984 */ /* 0x000e280000000a00 */
[----:B------:R-:W-:Y:S04]  /*3470*/  LDS.64 R76, [R136+0x108] ;  /* 0x00010800884c7984 */ /* 0x000fe80000000a00 */
[----:B------:R-:W0:Y:S01]  /*3480*/  LDS.64 R124, [R5+0x18] ;  /* 0x00001800057c7984 */ /* 0x000e220000000a00 */
[----:B------:R-:W-:Y:S02]  /*3490*/  DFMA R38, R66, R62, R38 ;  /* 0x0000003e4226722b */ /* 0x000fe40000000026 */
[----:B------:R-:W-:Y:S01]  /*34a0*/  DFMA R50, R172, R50, R68 ;  /* 0x00000032ac32722b */ /* 0x000fe20000000044 */
[----:B------:R-:W0:Y:S01]  /*34b0*/  LDS.128 R116, [R10+0x31a0] ;  /* 0x0031a0000a747984 */ /* 0x000e220000000c00 */
[----:B-1----:R-:W-:-:S02]  /*34c0*/  DFMA R64, R174, R82, R64 ;  /* 0x00000052ae40722b */ /* 0x002fc40000000040 */
[----:B------:R-:W-:Y:S01]  /*34d0*/  DFMA R78, R156, R108, RZ ;  /* 0x0000006c9c4e722b */ /* 0x000fe200000000ff */
[----:B------:R-:W1:Y:S01]  /*34e0*/  LDS.64 R146, [R9+0x3f8] ;  /* 0x0003f80009927984 */ /* 0x000e620000000a00 */
[----:B------:R-:W-:Y:S02]  /*34f0*/  DFMA R72, R70, R72, R38 ;  /* 0x000000484648722b */ /* 0x000fe40000000026 */
[----:B------:R-:W-:Y:S01]  /*3500*/  DFMA R38, R168, R40, R50 ;  /* 0x00000028a826722b */ /* 0x000fe20000000032 */
[----:B------:R-:W-:Y:S04]  /*3510*/  LDS.64 R82, [R11+0x108] ;  /* 0x000108000b527984 */ /* 0x000fe80000000a00 */
[----:B------:R-:W1:Y:S01]  /*3520*/  LDS.64 R40, [R7+0x630] ;  /* 0x0006300007287984 */ /* 0x000e620000000a00 */
[----:B------:R-:W-:-:S02]  /*3530*/  DFMA R64, R170, R84, R64 ;  /* 0x00000054aa40722b */ /* 0x000fc40000000040 */
[----:B------:R-:W-:Y:S01]  /*3540*/  DFMA R84, R164, R120, R38 ;  /* 0x00000078a454722b */ /* 0x000fe20000000026 */
[----:B------:R-:W1:Y:S01]  /*3550*/  LDS.64 R68, [R6+0x108] ;  /* 0x0001080006447984 */ /* 0x000e620000000a00 */
[----:B------:R-:W-:-:S03]  /*3560*/  DFMA R78, R154, R110, R78 ;  /* 0x0000006e9a4e722b */ /* 0x000fc6000000004e */
[----:B------:R-:W1:Y:S04]  /*3570*/  LDS.64 R50, [R7+0x688] ;  /* 0x0006880007327984 */ /* 0x000e680000000a00 */
[----:B------:R-:W1:Y:S04]  /*3580*/  LDS.128 R120, [R10+0x31b0] ;  /* 0x0031b0000a787984 */ /* 0x000e680000000c00 */
[----:B------:R-:W1:Y:S01]  /*3590*/  LDS.64 R46, [R9+0x400] ;  /* 0x00040000092e7984 */ /* 0x000e620000000a00 */
[----:B--2---:R-:W-:Y:S02]  /*35a0*/  DFMA R126, R166, R54, R64 ;  /* 0x00000036a67e722b */ /* 0x004fe40000000040 */
[----:B----4-:R-:W-:Y:S01]  /*35b0*/  DFMA R186, R160, R138, R84 ;  /* 0x0000008aa0ba722b */ /* 0x010fe20000000054 */
[----:B------:R-:W-:Y:S01]  /*35c0*/  LDS.64 R38, [R136+0x160] ;  /* 0x0001600088267984 */ /* 0x000fe20000000a00 */
[----:B------:R-:W-:-:S03]  /*35d0*/  DFMA R190, R28, R112, R78 ;  /* 0x000000701cbe722b */ /* 0x000fc6000000004e */
[----:B------:R-:W2:Y:S04]  /*35e0*/  LDS.64 R64, [R5+0x20] ;  /* 0x0000200005407984 */ /* 0x000ea80000000a00 */
[----:B------:R-:W4:Y:S04]  /*35f0*/  LDS.64 R62, [R7+0x6e0] ;  /* 0x0006e000073e7984 */ /* 0x000f280000000a00 */
[----:B------:R-:W4:Y:S01]  /*3600*/  LDS.64 R54, [R9+0x408] ;  /* 0x0004080009367984 */ /* 0x000f220000000a00 */
[----:B---3--:R-:W-:Y:S02]  /*3610*/  DFMA R206, R158, R198, R186 ;  /* 0x000000c69ece722b */ /* 0x008fe400000000ba */
[----:B0-----:R-:W-:Y:S01]  /*3620*/  DFMA R192, R162, R184, R126 ;  /* 0x000000b8a2c0722b */ /* 0x001fe2000000007e */
[----:B------:R-:W-:Y:S01]  /*3630*/  LDS.64 R84, [R11+0x160] ;  /* 0x000160000b547984 */ /* 0x000fe20000000a00 */
[----:B------:R-:W-:-:S02]  /*3640*/  DFMA R186, R76, R124, R72 ;  /* 0x0000007c4cba722b */ /* 0x000fc40000000048 */
[----:B------:R-:W-:Y:S01]  /*3650*/  DFMA R190, R22, R114, R190 ;  /* 0x0000007216be722b */ /* 0x000fe200000000be */
[----:B------:R-:W0:Y:S04]  /*3660*/  LDS.64 R144, [R6+0x160] ;  /* 0x0001600006907984 */ /* 0x000e280000000a00 */
[----:B------:R-:W3:Y:S04]  /*3670*/  LDS.64 R216, [R7+0x738] ;  /* 0x0007380007d87984 */ /* 0x000ee80000000a00 */
[----:B------:R-:W3:Y:S04]  /*3680*/  LDS.128 R124, [R10+0x31c0] ;  /* 0x0031c0000a7c7984 */ /* 0x000ee80000000c00 */
[----:B------:R-:W3:Y:S01]  /*3690*/  LDS.64 R138, [R9+0x410] ;  /* 0x00041000098a7984 */ /* 0x000ee20000000a00 */
[----:B------:R-:W-:-:S03]  /*36a0*/  DFMA R190, R148, R116, R190 ;  /* 0x0000007494be722b */ /* 0x000fc600000000be */
[----:B------:R-:W-:Y:S04]  /*36b0*/  LDS.64 R78, [R136+0x1b8] ;  /* 0x0001b800884e7984 */ /* 0x000fe80000000a00 */
[----:B------:R-:W3:Y:S04]  /*36c0*/  LDS.64 R184, [R5+0x28] ;  /* 0x0000280005b87984 */ /* 0x000ee80000000a00 */
[----:B------:R-:W3:Y:S01]  /*36d0*/  LDS.64 R198, [R9+0x418] ;  /* 0x0004180009c67984 */ /* 0x000ee20000000a00 */
[----:B-1----:R-:W-:Y:S02]  /*36e0*/  DFMA R192, R30, R146, R192 ;  /* 0x000000921ec0722b */ /* 0x002fe400000000c0 */
        /* <DEDUP_REMOVED lines=10> */
[----:B------:R-:W-:Y:S01]  /*3790*/  LDS.64 R206, [R5+0x38] ;  /* 0x0000380005ce7984 */ /* 0x000fe20000000a00 */
[----:B--2---:R-:W-:-:S02]  /*37a0*/  DFMA R64, R38, R64, R68 ;  /* 0x000000402640722b */ /* 0x004fc40000000044 */
[----:B----4-:R-:W-:Y:S01]  /*37b0*/  DFMA R40, R58, R62, R40 ;  /* 0x0000003e3a28722b */ /* 0x010fe20000000028 */
[----:B------:R-:W-:Y:S01]  /*37c0*/  LDS.64 R68, [R136+0x210] ;  /* 0x0002100088447984 */ /* 0x000fe20000000a00 */
[----:B------:R-:W-:Y:S02]  /*37d0*/  DFMA R190, R20, R122, R190 ;  /* 0x0000007a14be722b */ /* 0x000fe400000000be */
[----:B------:R-:W-:Y:S01]  /*37e0*/  DFMA R46, R152, R54, R46 ;  /* 0x00000036982e722b */ /* 0x000fe2000000002e */
[----:B------:R-:W-:Y:S01]  /*37f0*/  LDS.64 R62, [R136+0x268] ;  /* 0x00026800883e7984 */ /* 0x000fe20000000a00 */
[----:B0-----:R-:W-:Y:S02]  /*3800*/  DFMA R64, R84, R144, R64 ;  /* 0x000000905440722b */ /* 0x001fe40000000040 */
[----:B---3--:R-:W-:Y:S01]  /*3810*/  DFMA R216, R56, R216, R40 ;  /* 0x000000d838d8722b */ /* 0x008fe20000000028 */
[----:B------:R-:W-:Y:S01]  /*3820*/  LDS.64 R50, [R136+0x2c0] ;  /* 0x0002c00088327984 */ /* 0x000fe20000000a00 */
[----:B------:R-:W-:-:S02]  /*3830*/  DFMA R190, R12, R124, R190 ;  /* 0x0000007c0cbe722b */ /* 0x000fc400000000be */
[----:B------:R-:W-:Y:S01]  /*3840*/  DFMA R46, R60, R138, R46 ;  /* 0x0000008a3c2e722b */ /* 0x000fe2000000002e */
[----:B------:R-:W-:Y:S01]  /*3850*/  LDS.64 R54, [R11+0x268] ;  /* 0x000268000b367984 */ /* 0x000fe20000000a00 */
[----:B------:R-:W-:Y:S02]  /*3860*/  DFMA R64, R78, R184, R64 ;  /* 0x000000b84e40722b */ /* 0x000fe40000000040 */
[C---:B------:R-:W-:Y:S01]  /*3870*/  DMUL R40, R216.reuse, R16 ;  /* 0x00000010d8287228 */ /* 0x040fe20000000000 */
[----:B------:R-:W0:Y:S01]  /*3880*/  LDS.64 R138, [R5+0x30] ;  /* 0x00003000058a7984 */ /* 0x000e220000000a00 */
[----:B------:R-:W-:Y:S02]  /*3890*/  DMUL R24, R216, R24 ;  /* 0x00000018d8187228 */ /* 0x000fe40000000000 */
[----:B------:R-:W-:Y:S01]  /*38a0*/  DFMA R190, R42, R126, R190 ;  /* 0x0000007e2abe722b */ /* 0x000fe200000000be */
[----:B------:R-:W-:Y:S01]  /*38b0*/  LDS.64 R218, [R6+0x268] ;  /* 0x0002680006da7984 */ /* 0x000fe20000000a00 */
[----:B------:R-:W-:-:S02]  /*38c0*/  DFMA R198, R150, R198, R46 ;  /* 0x000000c696c6722b */ /* 0x000fc4000000002e */
[----:B-1----:R-:W-:Y:S01]  /*38d0*/  DFMA R226, R72, R146, R64 ;  /* 0x0000009248e2722b */ /* 0x002fe20000000040 */
[----:B------:R-:W-:Y:S03]  /*38e0*/  LDS.64 R46, [R11+0x2c0] ;  /* 0x0002c0000b2e7984 */ /* 0x000fe60000000a00 */
[----:B------:R-:W-:Y:S01]  /*38f0*/  DFMA R192, R86, R214, R190 ;  /* 0x000000d656c0722b */ /* 0x000fe200000000be */
[----:B------:R-:W1:Y:S01]  /*3900*/  LDS.64 R64, [R11+0x210] ;  /* 0x000210000b407984 */ /* 0x000e620000000a00 */
[C---:B------:R-:W-:Y:S02]  /*3910*/  DFMA R144, R198.reuse, R34, R40 ;  /* 0x00000022c690722b */ /* 0x040fe40000000028 */
[----:B------:R-:W-:Y:S01]  /*3920*/  DFMA R146, R198, R16, R24 ;  /* 0x00000010c692722b */ /* 0x000fe20000000018 */
[----:B------:R-:W-:Y:S04]  /*3930*/  LDS.64 R40, [R136+0x318] ;  /* 0x0003180088287984 */ /* 0x000fe80000000a00 */
        /* <DEDUP_REMOVED lines=8> */
[----:B------:R-:W-:Y:S01]  /*39c0*/  LDS.64 R224, [R6+0x370] ;  /* 0x0003700006e07984 */ /* 0x000fe20000000a00 */
[----:B------:R-:W-:Y:S01]  /*39d0*/  DFMA R230, R192, R204, R144 ;  /* 0x000000ccc0e6722b */ /* 0x000fe20000000090 */
[----:B------:R-:W-:Y:S01]  /*39e0*/  BAR.SYNC.DEFER_BLOCKING 0x0 ;  /* 0x0000000000007b1d */ /* 0x000fe20000010000 */
[----:B------:R-:W-:-:S05]  /*39f0*/  IMAD R235, R2, 0x8, R5 ;  /* 0x0000000802eb7824 */ /* 0x000fca00078e0205 */
[----:B------:R-:W-:Y:S01]  /*3a00*/  DFMA R232, R192, R202, R146 ;  /* 0x000000cac0e8722b */ /* 0x000fe20000000092 */
[----:B------:R2:W-:Y:S06]  /*3a10*/  STS.64 [R235], R230 ;  /* 0x000000e6eb007388 */ /* 0x0005ec0000000a00 */
[----:B------:R-:W-:Y:S01]  /*3a20*/  STS.64 [R8], R232 ;  /* 0x000000e808007388 */ /* 0x000fe20000000a00 */
[----:B------:R-:W-:Y:S01]  /*3a30*/  BAR.SYNC.DEFER_BLOCKING 0x0 ;  /* 0x0000000000007b1d */ /* 0x000fe20000010000 */
[----:B--2---:R-:W-:-:S05]  /*3a40*/  CS2R R230, SRZ ;  /* 0x0000000000e67805 */ /* 0x004fca000001ff00 */
[----:B0-----:R-:W-:Y:S01]  /*3a50*/  DFMA R226, R68, R138, R226 ;  /* 0x0000008a44e2722b */ /* 0x001fe200000000e2 */
[----:B------:R-:W2:Y:S04]  /*3a60*/  @!P2 LDG.E.64.CONSTANT R230, desc[UR76][R36.64+0x10120] ;  /* 0x0101204c24e6a981 */ /* 0x000ea8000c1e9b00 */
[----:B------:R-:W0:Y:S04]  /*3a70*/  LDS.64 R146, [R5] ;  /* 0x0000000005927984 */ /* 0x000e280000000a00 */
[----:B------:R-:W3:Y:S04]  /*3a80*/  LDS.64 R144, [R9+0x790] ;  /* 0x0007900009907984 */ /* 0x000ee80000000a00 */
[----:B------:R-:W4:Y:S04]  /*3a90*/  LDS.64 R138, [R7+0x790] ;  /* 0x00079000078a7984 */ /* 0x000f280000000a00 */
[----:B------:R-:W4:Y:S01]  /*3aa0*/  LDS.64 R136, [R9+0x798] ;  /* 0x0007980009887984 */ /* 0x000f220000000a00 */
[----:B-1----:R-:W-:-:S02]  /*3ab0*/  DFMA R228, R64, R186, R226 ;  /* 0x000000ba40e4722b */ /* 0x002fc400000000e2 */
[----:B------:R-:W-:Y:S01]  /*3ac0*/  DMUL R226, R130, R128 ;  /* 0x0000008082e27228 */ /* 0x000fe20000000000 */
[----:B------:R-:W1:Y:S04]  /*3ad0*/  LDS.64 R186, [R7+0x7e8] ;  /* 0x0007e80007ba7984 */ /* 0x000e680000000a00 */
[----:B------:R-:W1:Y:S01]  /*3ae0*/  LDS.64 R130, [R9+0x7a0] ;  /* 0x0007a00009827984 */ /* 0x000e620000000a00 */
[----:B------:R-:W-:Y:S02]  /*3af0*/  DFMA R228, R62, R206, R228 ;  /* 0x000000ce3ee4722b */ /* 0x000fe400000000e4 */
[----:B------:R-:W-:Y:S01]  /*3b00*/  DFMA R226, R142, R140, R226 ;  /* 0x0000008c8ee2722b */ /* 0x000fe200000000e2 */
[----:B------:R-:W-:Y:S04]  /*3b10*/  LDS.64 R128, [R6] ;  /* 0x0000000006807984 */ /* 0x000fe80000000a00 */
[----:B------:R-:W1:Y:S01]  /*3b20*/  LDS.64 R142, [R9+0x7a8] ;  /* 0x0007a800098e7984 */ /* 0x000e620000000a00 */
[----:B------:R-:W-:-:S03]  /*3b30*/  DFMA R218, R54, R218, R228 ;  /* 0x000000da36da722b */ /* 0x000fc600000000e4 */
[----:B------:R-:W-:Y:S04]  /*3b40*/  LDS.64 R206, [R7+0x840] ;  /* 0x0008400007ce7984 */ /* 0x000fe80000000a00 */
[----:B------:R-:W-:Y:S01]  /*3b50*/  LDS.64 R140, [R5+0x8] ;  /* 0x00000800058c7984 */ /* 0x000fe20000000a00 */
[----:B0-----:R-:W-:-:S03]  /*3b60*/  DMUL R228, R80, R146 ;  /* 0x0000009250e47228 */ /* 0x001fc60000000000 */
[----:B------:R-:W-:Y:S04]  /*3b70*/  LDS.64 R236, [R5+0x18] ;  /* 0x0000180005ec7984 */ /* 0x000fe80000000a00 */
[----:B------:R-:W0:Y:S01]  /*3b80*/  LDS.64 R146, [R9+0x7b0] ;  /* 0x0007b00009927984 */ /* 0x000e220000000a00 */
[----:B---3--:R-:W-:Y:S02]  /*3b90*/  DFMA R232, R182, R144, RZ ;  /* 0x00000090b6e8722b */ /* 0x008fe400000000ff */
[----:B------:R-:W-:Y:S01]  /*3ba0*/  DFMA R184, R50, R184, R218 ;  /* 0x000000b832b8722b */ /* 0x000fe200000000da */
[----:B------:R-:W-:Y:S01]  /*3bb0*/  LDS.64 R144, [R7+0x8f0] ;  /* 0x0008f00007907984 */ /* 0x000fe20000000a00 */
[----:B------:R-:W-:Y:S02]  /*3bc0*/  DFMA R222, R134, R222, R226 ;  /* 0x000000de86de722b */ /* 0x000fe400000000e2 */
[----:B------:R-:W-:Y:S01]  /*3bd0*/  DMUL R218, R132, UR6 ;  /* 0x0000000684da7c28 */ /* 0x000fe20008000000 */
[----:B------:R-:W3:Y:S01]  /*3be0*/  LDS.64 R134, [R7+0x898] ;  /* 0x0008980007867984 */ /* 0x000ee20000000a00 */
[----:B----4-:R-:W-:-:S03]  /*3bf0*/  DFMA R226, R180, R138, RZ ;  /* 0x0000008ab4e2722b */ /* 0x010fc600000000ff */
[----:B------:R-:W4:Y:S01]  /*3c00*/  LDS.64 R132, [R6+0x58] ;  /* 0x0000580006847984 */ /* 0x000f220000000a00 */
[----:B------:R-:W-:Y:S02]  /*3c10*/  DFMA R232, R178, R136, R232 ;  /* 0x00000088b2e8722b */ /* 0x000fe400000000e8 */
[----:B------:R-:W-:Y:S01]  /*3c20*/  DFMA R218, R154, R218, R228 ;  /* 0x000000da9ada722b */ /* 0x000fe200000000e4 */
[----:B------:R-:W-:Y:S01]  /*3c30*/  LDS.64 R138, [R5+0x10] ;  /* 0x00001000058a7984 */ /* 0x000fe20000000a00 */
[----:B-1----:R-:W-:Y:S02]  /*3c40*/  DFMA R228, R176, R186, R226 ;  /* 0x000000bab0e4722b */ /* 0x002fe400000000e2 */
[----:B------:R-:W-:Y:S01]  /*3c50*/  DMUL R216, R216, R202 ;  /* 0x000000cad8d87228 */ /* 0x000fe20000000000 */
        /* <DEDUP_REMOVED lines=8> */
[----:B0-----:R-:W-:-:S03]  /*3ce0*/  DFMA R226, R166, R146, R226 ;  /* 0x00000092a6e2722b */ /* 0x001fc600000000e2 */
[----:B------:R-:W-:Y:S01]  /*3cf0*/  LDS.64 R232, [R7+0xaa8] ;  /* 0x000aa80007e87984 */ /* 0x000fe20000000a00 */
[----:B------:R-:W-:-:S03]  /*3d00*/  DFMA R206, R172, R206, R228 ;  /* 0x000000ceacce722b */ /* 0x000fc600000000e4 */
[----:B------:R-:W0:Y:S01]  /*3d10*/  LDS.64 R146, [R9+0x7c8] ;  /* 0x0007c80009927984 */ /* 0x000e220000000a00 */
[----:B------:R-:W-:Y:S02]  /*3d20*/  DFMA R218, R52, R140, R218 ;  /* 0x0000008c34da722b */ /* 0x000fe400000000da */
[----:B------:R-:W-:Y:S01]  /*3d30*/  DFMA R204, R198, R204, R216 ;  /* 0x000000ccc6cc722b */ /* 0x000fe200000000d8 */
[----:B------:R-:W-:Y:S01]  /*3d40*/  LDS.64 R140, [R7+0x9f8] ;  /* 0x0009f800078c7984 */ /* 0x000fe20000000a00 */
[----:B---3--:R-:W-:-:S03]  /*3d50*/  DFMA R228, R168, R134, R206 ;  /* 0x00000086a8e4722b */ /* 0x008fc600000000ce */
[----:B------:R-:W3:Y:S01]  /*3d60*/  LDS.64 R198, [R7+0x9a0] ;  /* 0x0009a00007c67984 */ /* 0x000ee20000000a00 */
[----:B----4-:R-:W-:-:S03]  /*3d70*/  DFMA R216, R44, R132, R218 ;  /* 0x000000842cd8722b */ /* 0x010fc600000000da */
[----:B------:R-:W4:Y:S01]  /*3d80*/  LDS.128 R132, [R10+0x31f0] ;  /* 0x0031f0000a847984 */ /* 0x000f220000000c00 */
[----:B------:R-:W-:-:S03]  /*3d90*/  DFMA R218, R164, R144, R228 ;  /* 0x00000090a4da722b */ /* 0x000fc600000000e4 */
[----:B------:R-:W4:Y:S01]  /*3da0*/  LDS.64 R144, [R7+0xa50] ;  /* 0x000a500007907984 */ /* 0x000f220000000a00 */
[----:B-1----:R-:W-:-:S03]  /*3db0*/  DFMA R202, R162, R202, R226 ;  /* 0x000000caa2ca722b */ /* 0x002fc600000000e2 */
[----:B------:R-:W-:Y:S01]  /*3dc0*/  LDS.64 R206, [R6+0xb0] ;  /* 0x0000b00006ce7984 */ /* 0x000fe20000000a00 */
[----:B------:R-:W-:Y:S02]  /*3dd0*/  DFMA R216, R66, R138, R216 ;  /* 0x0000008a42d8722b */ /* 0x000fe400000000d8 */
[----:B------:R-:W-:Y:S01]  /*3de0*/  DFMA R226, R160, R136, R218 ;  /* 0x00000088a0e2722b */ /* 0x000fe200000000da */
[----:B------:R-:W-:Y:S01]  /*3df0*/  LDS.64 R228, [R9+0x7d0] ;  /* 0x0007d00009e47984 */ /* 0x000fe20000000a00 */
[----:B------:R-:W-:-:S03]  /*3e00*/  DFMA R218, R156, R186, RZ ;  /* 0x000000ba9cda722b */ /* 0x000fc600000000ff */
[----:B------:R-:W1:Y:S01]  /*3e10*/  LDS.128 R136, [R10+0x3200] ;  /* 0x003200000a887984 */ /* 0x000e620000000c00 */
[----:B------:R-:W-:-:S03]  /*3e20*/  DFMA R202, R30, R142, R202 ;  /* 0x0000008e1eca722b */ /* 0x000fc600000000ca */
[----:B------:R-:W-:Y:S01]  /*3e30*/  LDS.64 R234, [R7+0xb00] ;  /* 0x000b000007ea7984 */ /* 0x000fe20000000a00 */
[----:B------:R-:W-:Y:S02]  /*3e40*/  DFMA R218, R154, R128, R218 ;  /* 0x000000809ada722b */ /* 0x000fe400000000da */
[----:B------:R-:W-:Y:S01]  /*3e50*/  DFMA R208, R46, R208, R184 ;  /* 0x000000d02ed0722b */ /* 0x000fe200000000b8 */
[----:B------:R-:W-:Y:S01]  /*3e60*/  LDS.64 R246, [R6+0x160] ;  /* 0x0001600006f67984 */ /* 0x000fe20000000a00 */
[----:B0-----:R-:W-:-:S03]  /*3e70*/  DFMA R146, R26, R146, R202 ;  /* 0x000000921a92722b */ /* 0x001fc600000000ca */
[----:B------:R-:W-:Y:S01]  /*3e80*/  LDS.64 R242, [R5+0x28] ;  /* 0x0000280005f27984 */ /* 0x000fe20000000a00 */
[----:B------:R-:W-:Y:S01]  /*3e90*/  CS2R R202, SRZ ;  /* 0x0000000000ca7805 */ /* 0x000fe2000001ff00 */
[----:B------:R-:W-:Y:S02]  /*3ea0*/  DFMA R184, R28, R130, R218 ;  /* 0x000000821cb8722b */ /* 0x000fe400000000da */
[----:B------:R-:W-:Y:S04]  /*3eb0*/  LDS.64 R240, [R5+0x30] ;  /* 0x0000300005f07984 */ /* 0x000fe80000000a00 */
[----:B------:R-:W2:Y:S01]  /*3ec0*/  @!P2 LDG.E.64.CONSTANT R202, desc[UR76][R36.64+0xd788] ;  /* 0x00d7884c24caa981 */ /* 0x000ea2000c1e9b00 */
[----:B---3--:R-:W-:Y:S02]  /*3ed0*/  DFMA R198, R158, R198, R226 ;  /* 0x000000c69ec6722b */ /* 0x008fe400000000e2 */
[----:B----4-:R-:W-:Y:S01]  /*3ee0*/  DFMA R184, R22, R132, R184 ;  /* 0x0000008416b8722b */ /* 0x010fe200000000b8 */
[----:B------:R-:W-:Y:S04]  /*3ef0*/  LDS.64 R226, [R9+0x7d8] ;  /* 0x0007d80009e27984 */ /* 0x000fe80000000a00 */
[----:B------:R-:W-:Y:S01]  /*3f00*/  LDS.64 R238, [R6+0x210] ;  /* 0x0002100006ee7984 */ /* 0x000fe20000000a00 */
[----:B------:R-:W-:-:S02]  /*3f10*/  DFMA R198, R32, R140, R198 ;  /* 0x0000008c20c6722b */ /* 0x000fc400000000c6 */
[----:B------:R-:W-:Y:S01]  /*3f20*/  DFMA R184, R148, R134, R184 ;  /* 0x0000008694b8722b */ /* 0x000fe200000000b8 */
[----:B------:R-:W0:Y:S05]  /*3f30*/  LDS.128 R140, [R10+0x3210] ;  /* 0x003210000a8c7984 */ /* 0x000e2a0000000c00 */
[----:B------:R-:W-:Y:S02]  /*3f40*/  DFMA R144, R48, R144, R198 ;  /* 0x000000903090722b */ /* 0x000fe400000000c6 */
[----:B-1----:R-:W-:Y:S01]  /*3f50*/  DFMA R184, R18, R136, R184 ;  /* 0x0000008812b8722b */ /* 0x002fe200000000b8 */
[----:B------:R-:W1:Y:S01]  /*3f60*/  LDS.64 R198, [R6+0x108] ;  /* 0x0001080006c67984 */ /* 0x000e620000000a00 */
[----:B------:R-:W-:-:S03]  /*3f70*/  DFMA R206, R70, R206, R216 ;  /* 0x000000ce46ce722b */ /* 0x000fc600000000d8 */
[----:B------:R-:W3:Y:S03]  /*3f80*/  LDS.64 R216, [R9+0x7e0] ;  /* 0x0007e00009d87984 */ /* 0x000ee60000000a00 */
[----:B------:R-:W-:Y:S02]  /*3f90*/  DFMA R218, R14, R138, R184 ;  /* 0x0000008a0eda722b */ /* 0x000fe400000000b8 */
[----:B------:R-:W4:Y:S01]  /*3fa0*/  LDS.64 R184, [R5+0x20] ;  /* 0x0000200005b87984 */ /* 0x000f220000000a00 */
[----:B------:R-:W-:Y:S02]  /*3fb0*/  DFMA R208, R40, R210, R208 ;  /* 0x000000d228d0722b */ /* 0x000fe400000000d0 */
[----:B------:R-:W-:Y:S02]  /*3fc0*/  DFMA R228, R152, R228, R146 ;  /* 0x000000e498e4722b */ /* 0x000fe40000000092 */
[----:B------:R-:W-:Y:S01]  /*3fd0*/  DFMA R232, R58, R232, R144 ;  /* 0x000000e83ae8722b */ /* 0x000fe20000000090 */
[----:B------:R-:W4:Y:S03]  /*3fe0*/  LDS.128 R144, [R10+0x3220] ;  /* 0x003220000a907984 */ /* 0x000f260000000c00 */
[----:B------:R-:W-:-:S02]  /*3ff0*/  DFMA R190, R34, R190, R208 ;  /* 0x000000be22be722b */ /* 0x000fc400000000d0 */
[----:B------:R-:W-:Y:S01]  /*4000*/  DFMA R204, R192, R194, R204 ;  /* 0x000000c2c0cc722b */ /* 0x000fe200000000cc */
[----:B------:R-:W-:Y:S01]  /*4010*/  LDS.64 R208, [R6+0x318] ;  /* 0x0003180006d07984 */ /* 0x000fe20000000a00 */
[----:B------:R-:W-:-:S04]  /*4020*/  CS2R R192, SRZ ;  /* 0x0000000000c07805 */ /* 0x000fc8000001ff00 */
[----:B------:R-:W-:Y:S01]  /*4030*/  DFMA R248, R24, R248, R190 ;  /* 0x000000f818f8722b */ /* 0x000fe200000000be */
[----:B------:R-:W-:Y:S01]  /*4040*/  CS2R R190, SRZ ;  /* 0x0000000000be7805 */ /* 0x000fe2000001ff00 */
[----:B------:R-:W-:Y:S01]  /*4050*/  DFMA R206, R76, R236, R206 ;  /* 0x000000ec4cce722b */ /* 0x000fe200000000ce */
[----:B------:R-:W2:Y:S01]  /*4060*/  @!P2 LDG.E.64.CONSTANT R192, desc[UR76][R36.64+0x34f0] ;  /* 0x0034f04c24c0a981 */ /* 0x000ea2000c1e9b00 */
[----:B------:R-:W-:-:S03]  /*4070*/  CS2R R194, SRZ ;  /* 0x0000000000c27805 */ /* 0x000fc6000001ff00 */
[----:B------:R-:W2:Y:S01]  /*4080*/  @!P2 LDG.E.64.CONSTANT R190, desc[UR76][R36.64+0x8820] ;  /* 0x0088204c24bea981 */ /* 0x000ea2000c1e9b00 */
[----:B0-----:R-:W-:Y:S02]  /*4090*/  DFMA R218, R20, R140, R218 ;  /* 0x0000008c14da722b */ /* 0x001fe400000000da */
[----:B------:R-:W-:Y:S01]  /*40a0*/  DFMA R226, R60, R226, R228 ;  /* 0x000000e23ce2722b */ /* 0x000fe200000000e4 */
[----:B------:R-:W2:Y:S01]  /*40b0*/  @!P2 LDG.E.64.CONSTANT R194, desc[UR76][R36.64+0xb58] ;  /* 0x000b584c24c2a981 */ /* 0x000ea2000c1e9b00 */
[----:B------:R-:W-:Y:S02]  /*40c0*/  DFMA R234, R56, R234, R232 ;  /* 0x000000ea38ea722b */ /* 0x000fe400000000e8 */
[----:B-1----:R-:W-:Y:S01]  /*40d0*/  DFMA R198, R82, R198, R206 ;  /* 0x000000c652c6722b */ /* 0x002fe200000000ce */
[----:B------:R-:W0:Y:S01]  /*40e0*/  LDS.64 R228, [R6+0x1b8] ;  /* 0x0001b80006e47984 */ /* 0x000e220000000a00 */
[----:B------:R-:W-:Y:S02]  /*40f0*/  DFMA R218, R12, R142, R218 ;  /* 0x0000008e0cda722b */ /* 0x000fe400000000da */
[----:B---3--:R-:W-:Y:S01]  /*4100*/  DFMA R210, R150, R216, R226 ;  /* 0x000000d896d2722b */ /* 0x008fe200000000e2 */
[----:B------:R-:W-:Y:S01]  /*4110*/  LDS.64 R236, [R5+0x38] ;  /* 0x0000380005ec7984 */ /* 0x000fe20000000a00 */
[----:B------:R-:W-:-:S02]  /*4120*/  DMUL R200, R234, R200 ;  /* 0x000000c8eac87228 */ /* 0x000fc40000000000 */
[----:B----4-:R-:W-:Y:S01]  /*4130*/  DFMA R184, R38, R184, R198 ;  /* 0x000000b826b8722b */ /* 0x010fe200000000c6 */
[----:B------:R-:W-:Y:S04]  /*4140*/  LDS.64 R232, [R6+0x268] ;  /* 0x0002680006e87984 */ /* 0x000fe80000000a00 */
[----:B------:R-:W-:Y:S01]  /*4150*/  LDS.64 R226, [R5+0x40] ;  /* 0x0000400005e27984 */ /* 0x000fe20000000a00 */
[----:B------:R-:W-:Y:S02]  /*4160*/  DFMA R216, R42, R144, R218 ;  /* 0x000000902ad8722b */ /* 0x000fe400000000da */
[----:B------:R-:W-:Y:S01]  /*4170*/  DMUL R218, R234, R196 ;  /* 0x000000c4eada7228 */ /* 0x000fe20000000000 */
[----:B------:R-:W-:Y:S01]  /*4180*/  LDS.64 R198, [R5+0x50] ;  /* 0x0000500005c67984 */ /* 0x000fe20000000a00 */
[----:B------:R-:W-:Y:S01]  /*4190*/  DFMA R246, R84, R246, R184 ;  /* 0x000000f654f6722b */ /* 0x000fe200000000b8 */
[----:B------:R-:W-:Y:S01]  /*41a0*/  CS2R R184, SRZ ;  /* 0x0000000000b87805 */ /* 0x000fe2000001ff00 */
[----:B------:R-:W-:Y:S01]  /*41b0*/  DFMA R200, R210, R196, R200 ;  /* 0x000000c4d2c8722b */ /* 0x000fe200000000c8 */
[----:B------:R-:W-:-:S03]  /*41c0*/  CS2R R196, SRZ ;  /* 0x0000000000c47805 */ /* 0x000fc6000001ff00 */
[----:B------:R-:W-:Y:S01]  /*41d0*/  DFMA R188, R210, R188, R218 ;  /* 0x000000bcd2bc722b */ /* 0x000fe200000000da */
[----:B------:R-:W3:Y:S01]  /*41e0*/  @!P2 LDG.E.64.CONSTANT R184, desc[UR76][R36.64+0x5e88] ;  /* 0x005e884c24b8a981 */ /* 0x000ee2000c1e9b00 */
[----:B------:R-:W-:-:S03]  /*41f0*/  DFMA R206, R86, R146, R216 ;  /* 0x0000009256ce722b */ /* 0x000fc600000000d8 */
[----:B------:R-:W4:Y:S04]  /*4200*/  @!P2 LDG.E.64.CONSTANT R196, desc[UR76][R36.64+0xb1b8] ;  /* 0x00b1b84c24c4a981 */ /* 0x000f28000c1e9b00 */
[----:B------:R-:W-:Y:S01]  /*4210*/  LDS.64 R218, [R6+0x2c0] ;  /* 0x0002c00006da7984 */ /* 0x000fe20000000a00 */
[----:B------:R-:W-:-:S03]  /*4220*/  DFMA R250, R206, R212, R188 ;  /* 0x000000d4cefa722b */ /* 0x000fc600000000bc */
        /* <DEDUP_REMOVED lines=8> */
[----:B0-----:R-:W-:Y:S01]  /*42b0*/  DFMA R228, R72, R228, R242 ;  /* 0x000000e448e4722b */ /* 0x001fe200000000f2 */
[----:B------:R-:W-:Y:S01]  /*42c0*/  BAR.SYNC.DEFER_BLOCKING 0x0 ;  /* 0x0000000000007b1d */ /* 0x000fe20000010000 */
[----:B------:R-:W-:-:S05]  /*42d0*/  CS2R R200, SRZ ;  /* 0x0000000000c87805 */ /* 0x000fca000001ff00 */
[----:B------:R-:W-:Y:S01]  /*42e0*/  DFMA R96, R96, R222, RZ ;  /* 0x000000de6060722b */ /* 0x000fe200000000ff */
[----:B------:R-:W4:Y:S04]  /*42f0*/  @!P2 LDG.E.64.CONSTANT R200, desc[UR76][R36.64+0x104e8] ;  /* 0x0104e84c24c8a981 */ /* 0x000f28000c1e9b00 */
[----:B------:R-:W0:Y:S03]  /*4300*/  LDS.64 R242, [R5] ;  /* 0x0000000005f27984 */ /* 0x000e260000000a00 */
[----:B------:R-:W-:Y:S02]  /*4310*/  DFMA R110, R204, R110, R96 ;  /* 0x0000006ecc6e722b */ /* 0x000fe40000000060 */
[----:B------:R-:W1:Y:S01]  /*4320*/  LDS.64 R96, [R6] ;  /* 0x0000000006607984 */ /* 0x000e620000000a00 */
[----:B------:R-:W-:-:S02]  /*4330*/  DFMA R100, R100, R222, RZ ;  /* 0x000000de6464722b */ /* 0x000fc400000000ff */
[----:B------:R-:W-:Y:S02]  /*4340*/  DFMA R98, R222, R98, RZ ;  /* 0x00000062de62722b */ /* 0x000fe400000000ff */
[----:B------:R-:W-:Y:S02]  /*4350*/  DFMA R104, R104, R222, RZ ;  /* 0x000000de6868722b */ /* 0x000fe400000000ff */
[----:B------:R-:W-:Y:S02]  /*4360*/  DFMA R102, R222, R102, RZ ;  /* 0x00000066de66722b */ /* 0x000fe400000000ff */
[----:B------:R-:W-:Y:S02]  /*4370*/  DFMA R114, R204, R114, R100 ;  /* 0x00000072cc72722b */ /* 0x000fe40000000064 */
[----:B------:R-:W-:Y:S01]  /*4380*/  DFMA R112, R112, R204, R98 ;  /* 0x000000cc7070722b */ /* 0x000fe20000000062 */
[----:B------:R-:W1:Y:S04]  /*4390*/  LDS.64 R100, [R9+0xb58] ;  /* 0x000b580009647984 */ /* 0x000e680000000a00 */
[----:B------:R-:W1:Y:S01]  /*43a0*/  LDS.64 R98, [R5+0x8] ;  /* 0x0000080005627984 */ /* 0x000e620000000a00 */
[----:B------:R-:W-:-:S02]  /*43b0*/  DFMA R106, R222, R106, RZ ;  /* 0x0000006ade6a722b */ /* 0x000fc400000000ff */
[----:B------:R-:W-:Y:S02]  /*43c0*/  DFMA R118, R204, R118, R104 ;  /* 0x00000076cc76722b */ /* 0x000fe40000000068 */
[----:B------:R-:W-:Y:S01]  /*43d0*/  DFMA R92, R92, R222, RZ ;  /* 0x000000de5c5c722b */ /* 0x000fe200000000ff */
[----:B------:R-:W1:Y:S01]  /*43e0*/  LDS.64 R104, [R9+0xb60] ;  /* 0x000b600009687984 */ /* 0x000e620000000a00 */
[----:B------:R-:W-:Y:S02]  /*43f0*/  DFMA R228, R68, R240, R228 ;  /* 0x000000f044e4722b */ /* 0x000fe400000000e4 */
[-C--:B------:R-:W-:Y:S01]  /*4400*/  DFMA R116, R116, R204.reuse, R102 ;  /* 0x000000cc7474722b */ /* 0x080fe20000000066 */
[----:B------:R-:W1:Y:S01]  /*4410*/  LDS.64 R102, [R7+0xb58] ;  /* 0x000b580007667984 */ /* 0x000e620000000a00 */
[----:B--2---:R-:W-:Y:S02]  /*4420*/  DMUL R230, R230, UR6 ;  /* 0x00000006e6e67c28 */ /* 0x004fe40008000000 */
[----:B------:R-:W-:-:S02]  /*4430*/  DFMA R120, R120, R204, R106 ;  /* 0x000000cc7878722b */ /* 0x000fc4000000006a */
[----:B0-----:R-:W-:Y:S01]  /*4440*/  DMUL R242, R80, R242 ;  /* 0x000000f250f27228 */ /* 0x001fe20000000000 */
[----:B------:R-:W0:Y:S01]  /*4450*/  LDS.64 R106, [R6+0x58] ;  /* 0x00005800066a7984 */ /* 0x000e220000000a00 */
[----:B------:R-:W-:Y:S02]  /*4460*/  DFMA R238, R64, R238, R228 ;  /* 0x000000ee40ee722b */ /* 0x000fe400000000e4 */
[----:B------:R-:W-:Y:S01]  /*4470*/  DFMA R122, R204, R122, R92 ;  /* 0x0000007acc7a722b */ /* 0x000fe2000000005c */
[----:B------:R-:W-:Y:S03]  /*4480*/  LDS.64 R228, [R5+0x10] ;  /* 0x0000100005e47984 */ /* 0x000fe60000000a00 */
[----:B------:R-:W-:Y:S01]  /*4490*/  DFMA R242, R28, R230, R242 ;  /* 0x000000e61cf2722b */ /* 0x000fe200000000f2 */
[----:B------:R-:W2:Y:S01]  /*44a0*/  LDS.64 R92, [R7+0xbb0] ;  /* 0x000bb000075c7984 */ /* 0x000ea20000000a00 */
[----:B------:R-:W-:-:S02]  /*44b0*/  DFMA R94, R222, R94, RZ ;  /* 0x0000005ede5e722b */ /* 0x000fc400000000ff */
[----:B------:R-:W-:Y:S01]  /*44c0*/  DFMA R236, R62, R236, R238 ;  /* 0x000000ec3eec722b */ /* 0x000fe200000000ee */
[----:B------:R-:W-:Y:S03]  /*44d0*/  LDS.64 R230, [R9+0xb68] ;  /* 0x000b680009e67984 */ /* 0x000fe60000000a00 */
[----:B-1----:R-:W-:Y:S01]  /*44e0*/  DFMA R242, R74, R96, R242 ;  /* 0x000000604af2722b */ /* 0x002fe200000000f2 */
[----:B------:R-:W1:Y:S01]  /*44f0*/  LDS.64 R96, [R7+0xc08] ;  /* 0x000c080007607984 */ /* 0x000e620000000a00 */
[-C--:B------:R-:W-:Y:S02]  /*4500*/  DFMA R244, R244, R222.reuse, RZ ;  /* 0x000000def4f4722b */ /* 0x080fe400000000ff */
[----:B------:R-:W-:Y:S02]  /*4510*/  DFMA R88, R88, R222, RZ ;  /* 0x000000de5858722b */ /* 0x000fe400000000ff */
[----:B------:R-:W-:-:S02]  /*4520*/  DFMA R90, R222, R90, RZ ;  /* 0x0000005ade5a722b */ /* 0x000fc400000000ff */
[----:B------:R-:W-:Y:S02]  /*4530*/  DFMA R232, R54, R232, R236 ;  /* 0x000000e836e8722b */ /* 0x000fe400000000ec */
[----:B------:R-:W-:Y:S01]  /*4540*/  DFMA R222, R124, R204, R94 ;  /* 0x000000cc7cde722b */ /* 0x000fe2000000005e */
[----:B------:R-:W1:Y:S01]  /*4550*/  LDS.64 R94, [R6+0xb0] ;  /* 0x0000b000065e7984 */ /* 0x000e620000000a00 */
[----:B------:R-:W-:-:S04]  /*4560*/  DFMA R100, R182, R100, RZ ;  /* 0x00000064b664722b */ /* 0x000fc800000000ff */
[----:B------:R-:W-:Y:S02]  /*4570*/  DFMA R124, R50, R226, R232 ;  /* 0x000000e2327c722b */ /* 0x000fe400000000e8 */
[----:B------:R-:W-:Y:S01]  /*4580*/  DFMA R232, R52, R98, R242 ;  /* 0x0000006234e8722b */ /* 0x000fe200000000f2 */
[----:B------:R-:W-:Y:S04]  /*4590*/  LDS.64 R226, [R7+0xc60] ;  /* 0x000c600007e27984 */ /* 0x000fe80000000a00 */
[----:B------:R-:W1:Y:S01]  /*45a0*/  LDS.64 R98, [R9+0xb70] ;  /* 0x000b700009627984 */ /* 0x000e620000000a00 */
[----:B------:R-:W-:Y:S02]  /*45b0*/  DFMA R236, R178, R104, R100 ;  /* 0x00000068b2ec722b */ /* 0x000fe40000000064 */
[----:B------:R-:W-:Y:S01]  /*45c0*/  DFMA R126, R204, R126, R88 ;  /* 0x0000007ecc7e722b */ /* 0x000fe20000000058 */
[----:B------:R-:W-:Y:S01]  /*45d0*/  LDS.64 R100, [R7+0xcb8] ;  /* 0x000cb80007647984 */ /* 0x000fe20000000a00 */
[----:B------:R-:W-:-:S03]  /*45e0*/  DFMA R104, R180, R102, RZ ;  /* 0x00000066b468722b */ /* 0x000fc600000000ff */
[----:B------:R-:W1:Y:S04]  /*45f0*/  LDS.64 R88, [R9+0xb78] ;  /* 0x000b780009587984 */ /* 0x000e680000000a00 */
[----:B------:R-:W1:Y:S01]  /*4600*/  LDS.64 R102, [R5+0x18] ;  /* 0x0000180005667984 */ /* 0x000e620000000a00 */
[----:B0-----:R-:W-:Y:S02]  /*4610*/  DFMA R232, R44, R106, R232 ;  /* 0x0000006a2ce8722b */ /* 0x001fe400000000e8 */
[----:B------:R-:W-:Y:S01]  /*4620*/  DMUL R234, R234, R220 ;  /* 0x000000dceaea7228 */ /* 0x000fe20000000000 */
[----:B------:R-:W0:Y:S01]  /*4630*/  LDS.64 R106, [R6+0x108] ;  /* 0x00010800066a7984 */ /* 0x000e220000000a00 */
[----:B--2---:R-:W-:-:S03]  /*4640*/  DFMA R220, R176, R92, R104 ;  /* 0x0000005cb0dc722b */ /* 0x004fc60000000068 */
[----:B------:R-:W2:Y:S01]  /*4650*/  LDS.64 R104, [R9+0xb80] ;  /* 0x000b800009687984 */ /* 0x000ea20000000a00 */
[----:B------:R-:W-:Y:S02]  /*4660*/  DFMA R92, R66, R228, R232 ;  /* 0x000000e4425c722b */ /* 0x000fe400000000e8 */
[----:B------:R-:W-:Y:S01]  /*4670*/  DFMA R218, R46, R218, R124 ;  /* 0x000000da2eda722b */ /* 0x000fe2000000007c */
[----:B------:R-:W2:Y:S01]  /*4680*/  LDS.64 R228, [R7+0xd10] ;  /* 0x000d100007e47984 */ /* 0x000ea20000000a00 */
[----:B------:R-:W-:Y:S01]  /*4690*/  CS2R R124, SRZ ;  /* 0x00000000007c7805 */ /* 0x000fe2000001ff00 */
[----:B-1----:R-:W-:Y:S02]  /*46a0*/  DFMA R238, R172, R96, R220 ;  /* 0x00000060acee722b */ /* 0x002fe400000000dc */
[----:B------:R-:W1:Y:S04]  /*46b0*/  LDS.64 R232, [R5+0x20] ;  /* 0x0000200005e87984 */ /* 0x000e680000000a00 */
[----:B------:R-:W1:Y:S01]  /*46c0*/  LDS.64 R220, [R9+0xb88] ;  /* 0x000b880009dc7984 */ /* 0x000e620000000a00 */
[----:B------:R-:W-:-:S02]  /*46d0*/  DFMA R236, R174, R230, R236 ;  /* 0x000000e6aeec722b */ /* 0x000fc400000000ec */
[----:B------:R-:W-:Y:S01]  /*46e0*/  DFMA R230, R70, R94, R92 ;  /* 0x0000005e46e6722b */ /* 0x000fe2000000005c */
[----:B------:R-:W4:Y:S04]  /*46f0*/  @!P2 LDG.E.64.CONSTANT R124, desc[UR76][R36.64+0xdb50] ;  /* 0x00db504c247ca981 */ /* 0x000f28000c1e9b00 */
        /* <DEDUP_REMOVED lines=9> */
[----:B------:R-:W1:Y:S01]  /*4790*/  LDS.128 R88, [R10+0x3240] ;  /* 0x003240000a587984 */ /* 0x000e620000000c00 */
[----:B------:R-:W-:Y:S02]  /*47a0*/  DFMA R234, R210, R212, R234 ;  /* 0x000000d4d2ea722b */ /* 0x000fe400000000ea */
[----:B------:R-:W-:Y:S01]  /*47b0*/  DFMA R226, R164, R100, R226 ;  /* 0x00000064a4e2722b */ /* 0x000fe200000000e2 */
[----:B------:R-:W1:Y:S01]  /*47c0*/  LDS.64 R210, [R6+0x160] ;  /* 0x0001600006d27984 */ /* 0x000e620000000a00 */
[----:B------:R-:W-:-:S02]  /*47d0*/  DFMA R224, R16, R224, R248 ;  /* 0x000000e010e0722b */ /* 0x000fc400000000f8 */
[----:B0-----:R-:W-:Y:S01]  /*47e0*/  DFMA R106, R82, R106, R230 ;  /* 0x0000006a526a722b */ /* 0x001fe200000000e6 */
[----:B------:R-:W0:Y:S01]  /*47f0*/  LDS.64 R102, [R7+0xdc0] ;  /* 0x000dc00007667984 */ /* 0x000e220000000a00 */
[----:B--2---:R-:W-:-:S03]  /*4800*/  DFMA R104, R162, R104, R236 ;  /* 0x00000068a268722b */ /* 0x004fc600000000ec */
[----:B------:R-:W2:Y:S01]  /*4810*/  LDS.64 R100, [R9+0xb98] ;  /* 0x000b980009647984 */ /* 0x000ea20000000a00 */
[----:B------:R-:W-:Y:S02]  /*4820*/  DFMA R226, R160, R228, R226 ;  /* 0x000000e4a0e2722b */ /* 0x000fe400000000e2 */
[----:B------:R-:W-:Y:S01]  /*4830*/  DADD R224, R244, R224 ;  /* 0x00000000f4e07229 */ /* 0x000fe200000000e0 */
[----:B------:R-:W-:Y:S01]  /*4840*/  LDS.64 R212, [R7+0xe18] ;  /* 0x000e180007d47984 */ /* 0x000fe20000000a00 */
[----:B------:R-:W-:Y:S02]  /*4850*/  DFMA R216, R40, R216, R218 ;  /* 0x000000d828d8722b */ /* 0x000fe400000000da */
[----:B-1----:R-:W-:Y:S01]  /*4860*/  DFMA R232, R38, R232, R106 ;  /* 0x000000e826e8722b */ /* 0x002fe2000000006a */
[----:B------:R-:W-:Y:S01]  /*4870*/  LDS.64 R244, [R5+0x30] ;  /* 0x0000300005f47984 */ /* 0x000fe20000000a00 */
[----:B------:R-:W-:-:S03]  /*4880*/  DFMA R220, R30, R220, R104 ;  /* 0x000000dc1edc722b */ /* 0x000fc60000000068 */
[----:B------:R-:W1:Y:S01]  /*4890*/  LDS.128 R104, [R10+0x3250] ;  /* 0x003250000a687984 */ /* 0x000e620000000c00 */
[----:B------:R-:W-:Y:S02]  /*48a0*/  DFMA R226, R158, R96, R226 ;  /* 0x000000609ee2722b */ /* 0x000fe400000000e2 */
[----:B------:R-:W-:Y:S02]  /*48b0*/  DFMA R218, R108, R204, R224 ;  /* 0x000000cc6cda722b */ /* 0x000fe400000000e0 */
[----:B------:R-:W-:Y:S01]  /*48c0*/  DFMA R216, R34, R208, R216 ;  /* 0x000000d022d8722b */ /* 0x000fe200000000d8 */
[----:B------:R-:W-:Y:S01]  /*48d0*/  CS2R R204, SRZ ;  /* 0x0000000000cc7805 */ /* 0x000fe2000001ff00 */
[----:B------:R-:W-:Y:S01]  /*48e0*/  DFMA R96, R156, R92, RZ ;  /* 0x0000005c9c60722b */ /* 0x000fe200000000ff */
[----:B------:R-:W-:Y:S01]  /*48f0*/  CS2R R208, SRZ ;  /* 0x0000000000d07805 */ /* 0x000fe2000001ff00 */
[----:B------:R-:W1:Y:S01]  /*4900*/  LDS.64 R108, [R5+0x28] ;  /* 0x00002800056c7984 */ /* 0x000e620000000a00 */
[----:B------:R-:W-:-:S03]  /*4910*/  DFMA R230, R206, R202, R234 ;  /* 0x000000cacee6722b */ /* 0x000fc600000000ea */
[----:B------:R-:W4:Y:S01]  /*4920*/  @!P2 LDG.E.64.CONSTANT R204, desc[UR76][R36.64+0x8be8] ;  /* 0x008be84c24cca981 */ /* 0x000f22000c1e9b00 */
[----:B------:R-:W-:Y:S01]  /*4930*/  CS2R R206, SRZ ;  /* 0x0000000000ce7805 */ /* 0x000fe2000001ff00 */
[----:B------:R-:W-:Y:S02]  /*4940*/  DFMA R228, R154, R94, R96 ;  /* 0x0000005e9ae4722b */ /* 0x000fe40000000060 */
[----:B------:R-:W4:Y:S01]  /*4950*/  @!P2 LDG.E.64.CONSTANT R208, desc[UR76][R36.64+0x38b8] ;  /* 0x0038b84c24d0a981 */ /* 0x000f22000c1e9b00 */
[----:B------:R-:W-:-:S03]  /*4960*/  DFMA R234, R26, R98, R220 ;  /* 0x000000621aea722b */ /* 0x000fc600000000dc */
[----:B------:R-:W-:Y:S04]  /*4970*/  LDS.128 R96, [R10+0x3260] ;  /* 0x003260000a607984 */ /* 0x000fe80000000c00 */
[----:B------:R-:W1:Y:S01]  /*4980*/  LDS.64 R220, [R7+0xe70] ;  /* 0x000e700007dc7984 */ /* 0x000e620000000a00 */
[----:B------:R-:W-:Y:S02]  /*4990*/  DFMA R240, R24, R198, R216 ;  /* 0x000000c618f0722b */ /* 0x000fe400000000d8 */
[----:B------:R-:W-:Y:S01]  /*49a0*/  DFMA R216, R28, R88, R228 ;  /* 0x000000581cd8722b */ /* 0x000fe200000000e4 */
[----:B------:R-:W4:Y:S04]  /*49b0*/  @!P2 LDG.E.64.CONSTANT R206, desc[UR76][R36.64+0xf20] ;  /* 0x000f204c24cea981 */ /* 0x000f28000c1e9b00 */
[----:B------:R-:W1:Y:S04]  /*49c0*/  LDS.64 R224, [R9+0xba0] ;  /* 0x000ba00009e07984 */ /* 0x000e680000000a00 */
[----:B------:R-:W3:Y:S01]  /*49d0*/  LDS.64 R228, [R7+0xec8] ;  /* 0x000ec80007e47984 */ /* 0x000ee20000000a00 */
[----:B------:R-:W-:-:S02]  /*49e0*/  DFMA R210, R84, R210, R232 ;  /* 0x000000d254d2722b */ /* 0x000fc400000000e8 */
[----:B0-----:R-:W-:Y:S02]  /*49f0*/  DFMA R232, R32, R102, R226 ;  /* 0x0000006620e8722b */ /* 0x001fe400000000e2 */
[----:B--2---:R-:W-:Y:S01]  /*4a00*/  DFMA R234, R152, R100, R234 ;  /* 0x0000006498ea722b */ /* 0x004fe200000000ea */
[----:B------:R-:W0:Y:S01]  /*4a10*/  LDS.64 R226, [R6+0x1b8] ;  /* 0x0001b80006e27984 */ /* 0x000e220000000a00 */
[----:B------:R-:W-:-:S03]  /*4a20*/  DFMA R236, R22, R90, R216 ;  /* 0x0000005a16ec722b */ /* 0x000fc600000000d8 */
[----:B------:R-:W2:Y:S01]  /*4a30*/  LDS.128 R100, [R10+0x3270] ;  /* 0x003270000a647984 */ /* 0x000ea20000000c00 */
[----:B------:R-:W-:-:S03]  /*4a40*/  CS2R R202, SRZ ;  /* 0x0000000000ca7805 */ /* 0x000fc6000001ff00 */
[----:B------:R-:W2:Y:S01]  /*4a50*/  LDS.64 R216, [R9+0xba8] ;  /* 0x000ba80009d87984 */ /* 0x000ea20000000a00 */
[----:B------:R-:W-:Y:S01]  /*4a60*/  CS2R R198, SRZ ;  /* 0x0000000000c67805 */ /* 0x000fe2000001ff00 */
[----:B-1----:R-:W-:Y:S02]  /*4a70*/  DFMA R236, R148, R104, R236 ;  /* 0x0000006894ec722b */ /* 0x002fe400000000ec */
[----:B------:R-:W4:Y:S04]  /*4a80*/  @!P2 LDG.E.64.CONSTANT R202, desc[UR76][R36.64+0x6250] ;  /* 0x0062504c24caa981 */ /* 0x000f28000c1e9b00 */
[----:B------:R-:W4:Y:S01]  /*4a90*/  @!P2 LDG.E.64.CONSTANT R198, desc[UR76][R36.64+0xb580] ;  /* 0x00b5804c24c6a981 */ /* 0x000f22000c1e9b00 */
[----:B------:R-:W-:Y:S02]  /*4aa0*/  DFMA R212, R48, R212, R232 ;  /* 0x000000d430d4722b */ /* 0x000fe400000000e8 */
[----:B------:R-:W-:Y:S01]  /*4ab0*/  DFMA R236, R18, R106, R236 ;  /* 0x0000006a12ec722b */ /* 0x000fe200000000ec */
[----:B------:R-:W-:Y:S01]  /*4ac0*/  LDS.64 R232, [R5+0x38] ;  /* 0x0000380005e87984 */ /* 0x000fe20000000a00 */
[----:B------:R-:W-:-:S03]  /*4ad0*/  DFMA R108, R78, R108, R210 ;  /* 0x0000006c4e6c722b */ /* 0x000fc600000000d2 */
[----:B------:R-:W1:Y:S01]  /*4ae0*/  LDS.64 R210, [R10+0x3280] ;  /* 0x003280000ad27984 */ /* 0x000e620000000a00 */
[----:B------:R-:W-:Y:S02]  /*4af0*/  DFMA R212, R58, R220, R212 ;  /* 0x000000dc3ad4722b */ /* 0x000fe400000000d4 */
[----:B------:R-:W-:Y:S02]  /*4b00*/  DFMA R236, R14, R96, R236 ;  /* 0x000000600eec722b */ /* 0x000fe400000000ec */
[----:B------:R-:W-:-:S04]  /*4b10*/  DFMA R234, R60, R224, R234 ;  /* 0x000000e03cea722b */ /* 0x000fc800000000ea */
[----:B---3--:R-:W-:Y:S02]  /*4b20*/  DFMA R228, R56, R228, R212 ;  /* 0x000000e438e4722b */ /* 0x008fe400000000d4 */
[----:B------:R-:W-:Y:S02]  /*4b30*/  DFMA R224, R20, R98, R236 ;  /* 0x0000006214e0722b */ /* 0x000fe400000000ec */
[----:B------:R-:W3:Y:S01]  /*4b40*/  LDS.64 R236, [R6+0x210] ;  /* 0x0002100006ec7984 */ /* 0x000ee20000000a00 */
[----:B0-----:R-:W-:-:S03]  /*4b50*/  DFMA R220, R72, R226, R108 ;  /* 0x000000e248dc722b */ /* 0x001fc6000000006c */
[----:B------:R-:W-:Y:S01]  /*4b60*/  DMUL R190, R228, R190 ;  /* 0x000000bee4be7228 */ /* 0x000fe20000000000 */
[----:B------:R-:W0:Y:S01]  /*4b70*/  LDS.64 R226, [R6+0x268] ;  /* 0x0002680006e27984 */ /* 0x000e220000000a00 */
[----:B--2---:R-:W-:Y:S02]  /*4b80*/  DFMA R224, R12, R100, R224 ;  /* 0x000000640ce0722b */ /* 0x004fe400000000e0 */
[----:B------:R-:W-:Y:S02]  /*4b90*/  DMUL R242, R228, R192 ;  /* 0x000000c0e4f27228 */ /* 0x000fe40000000000 */
[----:B------:R-:W-:Y:S02]  /*4ba0*/  DFMA R108, R150, R216, R234 ;  /* 0x000000d8966c722b */ /* 0x000fe400000000ea */
[----:B------:R-:W-:Y:S01]  /*4bb0*/  DFMA R244, R68, R244, R220 ;  /* 0x000000f444f4722b */ /* 0x000fe200000000dc */
[----:B------:R-:W-:Y:S01]  /*4bc0*/  LDS.64 R234, [R6+0x318] ;  /* 0x0003180006ea7984 */ /* 0x000fe20000000a00 */
[----:B------:R-:W-:-:S03]  /*4bd0*/  DFMA R216, R42, R102, R224 ;  /* 0x000000662ad8722b */ /* 0x000fc600000000e0 */
[----:B------:R-:W2:Y:S01]  /*4be0*/  LDS.64 R220, [R6+0x2c0] ;  /* 0x0002c00006dc7984 */ /* 0x000ea20000000a00 */
[C---:B------:R-:W-:Y:S02]  /*4bf0*/  DFMA R242, R108.reuse, R194, R242 ;  /* 0x000000c26cf2722b */ /* 0x040fe400000000f2 */
[----:B------:R-:W-:Y:S01]  /*4c00*/  DFMA R194, R108, R192, R190 ;  /* 0x000000c06cc2722b */ /* 0x000fe200000000be */
[----:B------:R-:W-:Y:S04]  /*4c10*/  LDS.64 R224, [R5+0x48] ;  /* 0x0000480005e07984 */ /* 0x000fe80000000a00 */
[----:B------:R-:W-:Y:S04]  /*4c20*/  LDS.64 R192, [R5+0x50] ;  /* 0x0000500005c07984 */ /* 0x000fe80000000a00 */
[----:B------:R-:W-:Y:S01]  /*4c30*/  LDS.64 R190, [R6+0x370] ;  /* 0x0003700006be7984 */ /* 0x000fe20000000a00 */
[----:B-1----:R-:W-:-:S02]  /*4c40*/  DFMA R216, R86, R210, R216 ;  /* 0x000000d256d8722b */ /* 0x002fc400000000d8 */
[----:B------:R-:W-:-:S06]  /*4c50*/  DFMA R188, R16, R188, R240 ;  /* 0x000000bc10bc722b */ /* 0x000fcc00000000f0 */
[C---:B------:R-:W-:Y:S01]  /*4c60*/  DFMA R242, R216.reuse, R184, R242 ;  /* 0x000000b8d8f2722b */ /* 0x040fe200000000f2 */
[----:B------:R-:W-:Y:S06]  /*4c70*/  BAR.SYNC.DEFER_BLOCKING 0x0 ;  /* 0x0000000000007b1d */ /* 0x000fec0000010000 */
[----:B----4-:R-:W-:Y:S01]  /*4c80*/  DFMA R240, R216, R196, R194 ;  /* 0x000000c4d8f0722b */ /* 0x010fe200000000c2 */
[----:B------:R-:W-:-:S06]  /*4c90*/  CS2R R212, SRZ ;  /* 0x0000000000d47805 */ /* 0x000fcc000001ff00 */
[----:B------:R-:W4:Y:S04]  /*4ca0*/  @!P2 LDG.E.64.CONSTANT R212, desc[UR76][R36.64+0x108b0] ;  /* 0x0108b04c24d4a981 */ /* 0x000f28000c1e9b00 */
[----:B------:R-:W-:Y:S04]  /*4cb0*/  STS.64 [R11], R242 ;  /* 0x000000f20b007388 */ /* 0x000fe80000000a00 */
[----:B------:R-:W-:Y:S01]  /*4cc0*/  STS.64 [R8], R240 ;  /* 0x000000f008007388 */ /* 0x000fe20000000a00 */
[----:B------:R-:W-:Y:S06]  /*4cd0*/  BAR.SYNC.DEFER_BLOCKING 0x0 ;  /* 0x0000000000007b1d */ /* 0x000fec0000010000 */
[----:B---3--:R-:W-:-:S08]  /*4ce0*/  DFMA R236, R64, R236, R244 ;  /* 0x000000ec40ec722b */ /* 0x008fd000000000f4 */
[----:B------:R-:W-:Y:S02]  /*4cf0*/  DFMA R232, R62, R232, R236 ;  /* 0x000000e83ee8722b */ /* 0x000fe400000000ec */
[----:B------:R-:W1:Y:S01]  /*4d00*/  LDS.64 R236, [R5] ;  /* 0x0000000005ec7984 */ /* 0x000e620000000a00 */
[----:B------:R-:W-:Y:S02]  /*4d10*/  DFMA R194, R230, R130, R112 ;  /* 0x00000082e6c2722b */ /* 0x000fe40000000070 */
[----:B------:R-:W-:Y:S01]  /*4d20*/  DADD R110, R110, R188 ;  /* 0x000000006e6e7229 */ /* 0x000fe200000000bc */
[----:B------:R-:W-:Y:S02]  /*4d30*/  LDS.64 R112, [R9+0xf20] ;  /* 0x000f200009707984 */ /* 0x000fe40000000a00 */
[----:B0-----:R-:W-:Y:S02]  /*4d40*/  DFMA R130, R54, R226, R232 ;  /* 0x000000e23682722b */ /* 0x001fe400000000e8 */
[-C--:B------:R-:W-:Y:S01]  /*4d50*/  DFMA R132, R132, R230.reuse, R114 ;  /* 0x000000e68484722b */ /* 0x080fe20000000072 */
[----:B------:R-:W-:Y:S01]  /*4d60*/  LDS.64 R240, [R5+0x30] ;  /* 0x0000300005f07984 */ /* 0x000fe20000000a00 */
[----:B------:R-:W-:-:S03]  /*4d70*/  DFMA R188, R186, R230, R218 ;  /* 0x000000e6babc722b */ /* 0x000fc600000000da */
[----:B------:R-:W0:Y:S04]  /*4d80*/  LDS.64 R114, [R7+0xf20] ;  /* 0x000f200007727984 */ /* 0x000e280000000a00 */
[----:B------:R-:W3:Y:S01]  /*4d90*/  LDS.64 R186, [R6] ;  /* 0x0000000006ba7984 */ /* 0x000ee20000000a00 */
[----:B------:R-:W-:Y:S02]  /*4da0*/  DFMA R226, R136, R230, R118 ;  /* 0x000000e688e2722b */ /* 0x000fe40000000076 */
[----:B------:R-:W-:Y:S01]  /*4db0*/  DFMA R238, R50, R238, R130 ;  /* 0x000000ee32ee722b */ /* 0x000fe20000000082 */
[----:B------:R-:W-:Y:S01]  /*4dc0*/  LDS.64 R118, [R5+0x8] ;  /* 0x0000080005767984 */ /* 0x000fe20000000a00 */
[C---:B------:R-:W-:Y:S02]  /*4dd0*/  DFMA R136, R230.reuse, R138, R120 ;  /* 0x0000008ae688722b */ /* 0x040fe40000000078 */
[----:B------:R-:W-:Y:S01]  /*4de0*/  DFMA R232, R230, R134, R116 ;  /* 0x00000086e6e8722b */ /* 0x000fe20000000074 */
[----:B------:R-:W3:Y:S04]  /*4df0*/  LDS.64 R120, [R7+0xf78] ;  /* 0x000f780007787984 */ /* 0x000ee80000000a00 */
[----:B------:R-:W3:Y:S01]  /*4e00*/  LDS.64 R116, [R9+0xf28] ;  /* 0x000f280009747984 */ /* 0x000ee20000000a00 */
[----:B--2---:R-:W-:-:S02]  /*4e10*/  DFMA R138, R46, R220, R238 ;  /* 0x000000dc2e8a722b */ /* 0x004fc400000000ee */
[----:B------:R-:W-:Y:S01]  /*4e20*/  DFMA R218, R140, R230, R122 ;  /* 0x000000e68cda722b */ /* 0x000fe2000000007a */
[----:B------:R-:W-:Y:S01]  /*4e30*/  LDS.64 R134, [R9+0xf30] ;  /* 0x000f300009867984 */ /* 0x000fe20000000a00 */
[----:B------:R-:W-:-:S03]  /*4e40*/  DFMA R220, R230, R142, R222 ;  /* 0x0000008ee6dc722b */ /* 0x000fc600000000de */
[----:B------:R-:W2:Y:S04]  /*4e50*/  LDS.64 R122, [R7+0xfd0] ;  /* 0x000fd000077a7984 */ /* 0x000ea80000000a00 */
[----:B------:R-:W2:Y:S01]  /*4e60*/  LDS.64 R142, [R6+0x58] ;  /* 0x00005800068e7984 */ /* 0x000ea20000000a00 */
[----:B------:R-:W-:Y:S02]  /*4e70*/  DMUL R200, R200, UR6 ;  /* 0x00000006c8c87c28 */ /* 0x000fe40008000000 */
[----:B-1----:R-:W-:Y:S01]  /*4e80*/  DMUL R236, R80, R236 ;  /* 0x000000ec50ec7228 */ /* 0x002fe20000000000 */
[----:B------:R-:W1:Y:S01]  /*4e90*/  LDS.64 R140, [R7+0x1028] ;  /* 0x00102800078c7984 */ /* 0x000e620000000a00 */
[----:B------:R-:W-:Y:S01]  /*4ea0*/  DFMA R222, R40, R224, R138 ;  /* 0x000000e028de722b */ /* 0x000fe2000000008a */
[----:B------:R-:W-:-:S02]  /*4eb0*/  CS2R R130, SRZ ;  /* 0x0000000000827805 */ /* 0x000fc4000001ff00 */
[----:B------:R-:W1:Y:S01]  /*4ec0*/  LDS.64 R138, [R9+0xf38] ;  /* 0x000f3800098a7984 */ /* 0x000e620000000a00 */
[----:B------:R-:W-:Y:S02]  /*4ed0*/  DFMA R224, R144, R230, R126 ;  /* 0x000000e690e0722b */ /* 0x000fe4000000007e */
[----:B------:R-:W-:Y:S01]  /*4ee0*/  DFMA R238, R22, R200, R236 ;  /* 0x000000c816ee722b */ /* 0x000fe200000000ec */
[----:B------:R-:W4:Y:S04]  /*4ef0*/  @!P2 LDG.E.64.CONSTANT R130, desc[UR76][R36.64+0xdf18] ;  /* 0x00df184c2482a981 */ /* 0x000f28000c1e9b00 */
[----:B------:R-:W1:Y:S04]  /*4f00*/  LDS.64 R236, [R5+0x10] ;  /* 0x0000100005ec7984 */ /* 0x000e680000000a00 */
[----:B------:R-:W1:Y:S04]  /*4f10*/  LDS.64 R200, [R9+0xf40] ;  /* 0x000f400009c87984 */ /* 0x000e680000000a00 */
[----:B------:R-:W1:Y:S01]  /*4f20*/  LDS.64 R126, [R7+0x1080] ;  /* 0x00108000077e7984 */ /* 0x000e620000000a00 */
[----:B0-----:R-:W-:-:S02]  /*4f30*/  DFMA R114, R180, R114, RZ ;  /* 0x00000072b472722b */ /* 0x001fc400000000ff */
[----:B------:R-:W-:Y:S01]  /*4f40*/  DFMA R144, R182, R112, RZ ;  /* 0x00000070b690722b */ /* 0x000fe200000000ff */
[----:B------:R-:W-:Y:S01]  /*4f50*/  LDS.64 R242, [R5+0x38] ;  /* 0x0000380005f27984 */ /* 0x000fe20000000a00 */
[----:B---3--:R-:W-:-:S03]  /*4f60*/  DFMA R186, R74, R186, R238 ;  /* 0x000000ba4aba722b */ /* 0x008fc600000000ee */
[----:B------:R-:W0:Y:S01]  /*4f70*/  LDS.64 R112, [R9+0xf48] ;  /* 0x000f480009707984 */ /* 0x000e220000000a00 */
[----:B------:R-:W-:Y:S02]  /*4f80*/  DFMA R120, R176, R120, R114 ;  /* 0x00000078b078722b */ /* 0x000fe40000000072 */
[----:B------:R-:W-:Y:S01]  /*4f90*/  DFMA R234, R34, R234, R222 ;  /* 0x000000ea22ea722b */ /* 0x000fe200000000de */
[----:B------:R-:W3:Y:S01]  /*4fa0*/  LDS.64 R114, [R7+0x10d8] ;  /* 0x0010d80007727984 */ /* 0x000ee20000000a00 */
[----:B------:R-:W-:Y:S02]  /*4fb0*/  DFMA R116, R178, R116, R144 ;  /* 0x00000074b274722b */ /* 0x000fe40000000090 */
[----:B------:R-:W-:Y:S01]  /*4fc0*/  DFMA R118, R52, R118, R186 ;  /* 0x000000763476722b */ /* 0x000fe200000000ba */
[----:B------:R-:W-:Y:S01]  /*4fd0*/  LDS.64 R144, [R10+0x3288] ;  /* 0x003288000a907984 */ /* 0x000fe20000000a00 */
[----:B------:R-:W-:-:S03]  /*4fe0*/  DFMA R222, R128, R230, R110 ;  /* 0x000000e680de722b */ /* 0x000fc6000000006e */
[----:B------:R-:W3:Y:S04]  /*4ff0*/  LDS.64 R110, [R6+0xb0] ;  /* 0x0000b000066e7984 */ /* 0x000ee80000000a00 */
[----:B------:R-:W3:Y:S01]  /*5000*/  LDS.64 R128, [R9+0xf50] ;  /* 0x000f500009807984 */ /* 0x000ee20000000a00 */
[----:B--2---:R-:W-:Y:S02]  /*5010*/  DFMA R122, R172, R122, R120 ;  /* 0x0000007aac7a722b */ /* 0x004fe40000000078 */
[----:B------:R-:W-:Y:S02]  /*5020*/  DFMA R214, R230, R146, R214 ;  /* 0x00000092e6d6722b */ /* 0x000fe400000000d6 */
[----:B------:R-:W-:Y:S01]  /*5030*/  DFMA R134, R174, R134, R116 ;  /* 0x00000086ae86722b */ /* 0x000fe20000000074 */
[----:B------:R-:W2:Y:S01]  /*5040*/  LDS.64 R146, [R7+0x1130] ;  /* 0x0011300007927984 */ /* 0x000ea20000000a00 */
[----:B------:R-:W-:-:S03]  /*5050*/  DFMA R120, R44, R142, R118 ;  /* 0x0000008e2c78722b */ /* 0x000fc60000000076 */
[----:B------:R-:W2:Y:S01]  /*5060*/  LDS.128 R116, [R10+0x3290] ;  /* 0x003290000a747984 */ /* 0x000ea20000000c00 */
[----:B-1----:R-:W-:Y:S02]  /*5070*/  DFMA R122, R168, R140, R122 ;  /* 0x0000008ca87a722b */ /* 0x002fe4000000007a */
[----:B------:R-:W-:Y:S01]  /*5080*/  DMUL R230, R228, R196 ;  /* 0x000000c4e4e67228 */ /* 0x000fe20000000000 */
        /* <DEDUP_REMOVED lines=8> */
[----:B------:R-:W1:Y:S04]  /*5110*/  LDS.64 R228, [R7+0x11e0] ;  /* 0x0011e00007e47984 */ /* 0x000e680000000a00 */
[----:B------:R-:W1:Y:S01]  /*5120*/  LDS.128 R120, [R10+0x32a0] ;  /* 0x0032a0000a787984 */ /* 0x000e620000000c00 */
[----:B0-----:R-:W-:-:S03]  /*5130*/  DFMA R108, R162, R112, R108 ;  /* 0x00000070a26c722b */ /* 0x001fc6000000006c */
[----:B------:R-:W0:Y:S04]  /*5140*/  LDS.64 R200, [R6+0x108] ;  /* 0x0001080006c87984 */ /* 0x000e280000000a00 */
[----:B------:R-:W0:Y:S01]  /*5150*/  LDS.64 R196, [R7+0x1238] ;  /* 0x0012380007c47984 */ /* 0x000e220000000a00 */
[----:B---3--:R-:W-:Y:S02]  /*5160*/  DFMA R126, R160, R114, R126 ;  /* 0x00000072a07e722b */ /* 0x008fe4000000007e */
[----:B------:R-:W-:Y:S01]  /*5170*/  DFMA R236, R70, R110, R236 ;  /* 0x0000006e46ec722b */ /* 0x000fe200000000ec */
[----:B------:R-:W-:Y:S01]  /*5180*/  LDS.64 R112, [R9+0xf60] ;  /* 0x000f600009707984 */ /* 0x000fe20000000a00 */
[----:B------:R-:W-:Y:S02]  /*5190*/  DFMA R114, R156, R144, RZ ;  /* 0x000000909c72722b */ /* 0x000fe400000000ff */
[----:B------:R-:W-:Y:S01]  /*51a0*/  DFMA R128, R30, R128, R108 ;  /* 0x000000801e80722b */ /* 0x000fe2000000006c */
[----:B------:R-:W3:Y:S01]  /*51b0*/  LDS.128 R108, [R10+0x32b0] ;  /* 0x0032b0000a6c7984 */ /* 0x000ee20000000c00 */
[----:B--2---:R-:W-:-:S04]  /*51c0*/  DFMA R126, R158, R146, R126 ;  /* 0x000000929e7e722b */ /* 0x004fc8000000007e */
[----:B------:R-:W-:Y:S02]  /*51d0*/  DFMA R114, R154, R116, R114 ;  /* 0x000000749a72722b */ /* 0x000fe40000000072 */
[----:B-1----:R-:W-:Y:S02]  /*51e0*/  DFMA R146, R26, R140, R128 ;  /* 0x0000008c1a92722b */ /* 0x002fe40000000080 */
[----:B------:R-:W-:Y:S01]  /*51f0*/  DFMA R192, R24, R192, R234 ;  /* 0x000000c018c0722b */ /* 0x000fe200000000ea */
[----:B------:R-:W-:Y:S01]  /*5200*/  LDS.64 R128, [R7+0x1290] ;  /* 0x0012900007807984 */ /* 0x000fe20000000a00 */
[----:B------:R-:W-:Y:S02]  /*5210*/  DFMA R140, R32, R138, R126 ;  /* 0x0000008a208c722b */ /* 0x000fe4000000007e */
[----:B------:R-:W-:Y:S01]  /*5220*/  DFMA R114, R28, R118, R114 ;  /* 0x000000761c72722b */ /* 0x000fe20000000072 */
[----:B------:R-:W-:Y:S01]  /*5230*/  LDS.64 R234, [R9+0xf68] ;  /* 0x000f680009ea7984 */ /* 0x000fe20000000a00 */
[----:B------:R-:W-:-:S02]  /*5240*/  DFMA R142, R76, R142, R236 ;  /* 0x0000008e4c8e722b */ /* 0x000fc400000000ec */
[----:B------:R-:W-:Y:S02]  /*5250*/  DFMA R216, R216, R124, R230 ;  /* 0x0000007cd8d8722b */ /* 0x000fe400000000e6 */
[----:B------:R-:W-:Y:S01]  /*5260*/  DFMA R228, R48, R228, R140 ;  /* 0x000000e430e4722b */ /* 0x000fe2000000008c */
[----:B------:R-:W1:Y:S01]  /*5270*/  LDS.64 R230, [R5+0x20] ;  /* 0x0000200005e67984 */ /* 0x000e620000000a00 */
[----:B------:R-:W-:Y:S01]  /*5280*/  CS2R R186, SRZ ;  /* 0x0000000000ba7805 */ /* 0x000fe2000001ff00 */
[----:B------:R-:W-:Y:S02]  /*5290*/  DFMA R114, R22, R120, R114 ;  /* 0x000000781672722b */ /* 0x000fe40000000072 */
[----:B------:R-:W2:Y:S01]  /*52a0*/  LDS.128 R124, [R10+0x32c0] ;  /* 0x0032c0000a7c7984 */ /* 0x000ea20000000c00 */
[----:B0-----:R-:W-:-:S03]  /*52b0*/  DFMA R238, R82, R200, R142 ;  /* 0x000000c852ee722b */ /* 0x001fc6000000008e */
[----:B------:R-:W4:Y:S01]  /*52c0*/  @!P2 LDG.E.64.CONSTANT R186, desc[UR76][R36.64+0x8fb0] ;  /* 0x008fb04c24baa981 */ /* 0x000f22000c1e9b00 */
[----:B------:R-:W-:-:S03]  /*52d0*/  DFMA R200, R58, R196, R228 ;  /* 0x000000c43ac8722b */ /* 0x000fc600000000e4 */
[----:B------:R-:W0:Y:S01]  /*52e0*/  LDS.64 R142, [R6+0x160] ;  /* 0x00016000068e7984 */ /* 0x000e220000000a00 */
[----:B------:R-:W-:Y:S01]  /*52f0*/  DFMA R228, R148, R122, R114 ;  /* 0x0000007a94e4722b */ /* 0x000fe20000000072 */
[----:B------:R-:W-:Y:S02]  /*5300*/  CS2R R184, SRZ ;  /* 0x0000000000b87805 */ /* 0x000fe4000001ff00 */
[----:B------:R-:W0:Y:S04]  /*5310*/  LDS.64 R196, [R9+0xf70] ;  /* 0x000f700009c47984 */ /* 0x000e280000000a00 */
[----:B------:R-:W4:Y:S01]  /*5320*/  @!P2 LDG.E.64.CONSTANT R184, desc[UR76][R36.64+0x3c80] ;  /* 0x003c804c24b8a981 */ /* 0x000f22000c1e9b00 */
[----:B---3--:R-:W-:-:S03]  /*5330*/  DFMA R236, R18, R108, R228 ;  /* 0x0000006c12ec722b */ /* 0x008fc600000000e4 */
[----:B------:R-:W3:Y:S01]  /*5340*/  LDS.64 R228, [R5+0x28] ;  /* 0x0000280005e47984 */ /* 0x000ee20000000a00 */
[----:B------:R-:W-:Y:S01]  /*5350*/  DFMA R146, R152, R112, R146 ;  /* 0x000000709892722b */ /* 0x000fe20000000092 */
[----:B------:R-:W-:Y:S02]  /*5360*/  CS2R R134, SRZ ;  /* 0x0000000000867805 */ /* 0x000fe4000001ff00 */
[----:B------:R-:W3:Y:S01]  /*5370*/  LDS.128 R112, [R10+0x32d0] ;  /* 0x0032d0000a707984 */ /* 0x000ee20000000c00 */
[----:B------:R-:W-:-:S03]  /*5380*/  CS2R R138, SRZ ;  /* 0x00000000008a7805 */ /* 0x000fc6000001ff00 */
[----:B------:R-:W4:Y:S01]  /*5390*/  @!P2 LDG.E.64.CONSTANT R134, desc[UR76][R36.64+0x12e8] ;  /* 0x0012e84c2486a981 */ /* 0x000f22000c1e9b00 */
[----:B------:R-:W-:Y:S01]  /*53a0*/  CS2R R140, SRZ ;  /* 0x00000000008c7805 */ /* 0x000fe2000001ff00 */
[----:B------:R-:W-:Y:S02]  /*53b0*/  DFMA R236, R14, R110, R236 ;  /* 0x0000006e0eec722b */ /* 0x000fe400000000ec */
[----:B------:R-:W4:Y:S04]  /*53c0*/  @!P2 LDG.E.64.CONSTANT R138, desc[UR76][R36.64+0x6618] ;  /* 0x0066184c248aa981 */ /* 0x000f28000c1e9b00 */
[----:B------:R-:W4:Y:S01]  /*53d0*/  @!P2 LDG.E.64.CONSTANT R140, desc[UR76][R36.64+0xb948] ;  /* 0x00b9484c248ca981 */ /* 0x000f22000c1e9b00 */
[----:B-1----:R-:W-:Y:S02]  /*53e0*/  DFMA R230, R38, R230, R238 ;  /* 0x000000e626e6722b */ /* 0x002fe400000000ee */
[----:B------:R-:W-:Y:S01]  /*53f0*/  DFMA R234, R60, R234, R146 ;  /* 0x000000ea3cea722b */ /* 0x000fe20000000092 */
[----:B------:R-:W-:Y:S01]  /*5400*/  LDS.64 R238, [R5+0x40] ;  /* 0x0000400005ee7984 */ /* 0x000fe20000000a00 */
[----:B------:R-:W-:-:S02]  /*5410*/  DFMA R128, R56, R128, R200 ;  /* 0x000000803880722b */ /* 0x000fc400000000c8 */
[----:B--2---:R-:W-:Y:S01]  /*5420*/  DFMA R146, R20, R124, R236 ;  /* 0x0000007c1492722b */ /* 0x004fe200000000ec */
[----:B------:R-:W1:Y:S01]  /*5430*/  LDS.64 R200, [R6+0x1b8] ;  /* 0x0001b80006c87984 */ /* 0x000e620000000a00 */
[----:B------:R-:W-:Y:S02]  /*5440*/  DFMA R236, R16, R190, R192 ;  /* 0x000000be10ec722b */ /* 0x000fe400000000c0 */
[----:B0-----:R-:W-:Y:S01]  /*5450*/  DFMA R192, R84, R142, R230 ;  /* 0x0000008e54c0722b */ /* 0x001fe200000000e6 */
[----:B------:R-:W0:Y:S01]  /*5460*/  LDS.64 R190, [R6+0x210] ;  /* 0x0002100006be7984 */ /* 0x000e220000000a00 */
[----:B------:R-:W-:Y:S02]  /*5470*/  DMUL R246, R128, R208 ;  /* 0x000000d080f67228 */ /* 0x000fe40000000000 */
[----:B------:R-:W-:Y:S01]  /*5480*/  DFMA R196, R150, R196, R234 ;  /* 0x000000c496c4722b */ /* 0x000fe200000000ea */
[----:B------:R-:W-:Y:S01]  /*5490*/  LDS.64 R230, [R5+0x48] ;  /* 0x0000480005e67984 */ /* 0x000fe20000000a00 */
[----:B------:R-:W-:-:S02]  /*54a0*/  DMUL R204, R128, R204 ;  /* 0x000000cc80cc7228 */ /* 0x000fc40000000000 */
[----:B------:R-:W-:Y:S01]  /*54b0*/  DFMA R146, R12, R126, R146 ;  /* 0x0000007e0c92722b */ /* 0x000fe20000000092 */
[----:B------:R-:W-:Y:S03]  /*54c0*/  LDS.64 R234, [R6+0x2c0] ;  /* 0x0002c00006ea7984 */ /* 0x000fe60000000a00 */
[----:B------:R-:W-:Y:S02]  /*54d0*/  DFMA R246, R196, R206, R246 ;  /* 0x000000cec4f6722b */ /* 0x000fe400000000f6 */
[----:B---3--:R-:W-:Y:S02]  /*54e0*/  DFMA R206, R78, R228, R192 ;  /* 0x000000e44ece722b */ /* 0x008fe400000000c0 */
[----:B------:R-:W-:Y:S01]  /*54f0*/  DFMA R244, R196, R208, R204 ;  /* 0x000000d0c4f4722b */ /* 0x000fe200000000cc */
[----:B------:R-:W-:Y:S01]  /*5500*/  LDS.64 R228, [R6+0x318] ;  /* 0x0003180006e47984 */ /* 0x000fe20000000a00 */
[----:B------:R-:W-:-:S03]  /*5510*/  DFMA R146, R42, R112, R146 ;  /* 0x000000702a92722b */ /* 0x000fc60000000092 */
[----:B------:R-:W2:Y:S04]  /*5520*/  LDS.64 R204, [R6+0x268] ;  /* 0x0002680006cc7984 */ /* 0x000ea80000000a00 */
[----:B------:R-:W-:Y:S04]  /*5530*/  LDS.64 R208, [R5+0x50] ;  /* 0x0000500005d07984 */ /* 0x000fe80000000a00 */
[----:B------:R-:W-:Y:S01]  /*5540*/  LDS.64 R192, [R6+0x370] ;  /* 0x0003700006c07984 */ /* 0x000fe20000000a00 */
[----:B------:R-:W-:-:S08]  /*5550*/  DFMA R146, R86, R114, R146 ;  /* 0x000000725692722b */ /* 0x000fd00000000092 */
[C---:B------:R-:W-:Y:S01]  /*5560*/  DFMA R246, R146.reuse, R202, R246 ;  /* 0x000000ca92f6722b */ /* 0x040fe200000000f6 */
[----:B------:R-:W-:Y:S06]  /*5570*/  BAR.SYNC.DEFER_BLOCKING 0x0 ;  /* 0x0000000000007b1d */ /* 0x000fec0000010000 */
[----:B------:R-:W-:Y:S02]  /*5580*/  DFMA R244, R146, R198, R244 ;  /* 0x000000c692f4722b */ /* 0x000fe400000000f4 */
[----:B------:R-:W-:Y:S01]  /*5590*/  DADD R236, R194, R236 ;  /* 0x00000000c2ec7229 */ /* 0x000fe200000000ec */
[----:B------:R-:W-:Y:S04]  /*55a0*/  STS.64 [R11], R246 ;  /* 0x000000f60b007388 */ /* 0x000fe80000000a00 */
[----:B------:R-:W-:Y:S01]  /*55b0*/  STS.64 [R8], R244 ;  /* 0x000000f408007388 */ /* 0x000fe20000000a00 */
[----:B------:R-:W-:Y:S01]  /*55c0*/  BAR.SYNC.DEFER_BLOCKING 0x0 ;  /* 0x0000000000007b1d */ /* 0x000fe20000010000 */
[----:B------:R-:W-:-:S05]  /*55d0*/  CS2R R142, SRZ ;  /* 0x00000000008e7805 */ /* 0x000fca000001ff00 */
[----:B-1----:R-:W-:Y:S01]  /*55e0*/  DFMA R194, R72, R200, R206 ;  /* 0x000000c848c2722b */ /* 0x002fe200000000ce */
[----:B------:R-:W3:Y:S07]  /*55f0*/  @!P2 LDG.E.64.CONSTANT R142, desc[UR76][R36.64+0x10c78] ;  /* 0x010c784c248ea981 */ /* 0x000eee000c1e9b00 */
[----:B------:R-:W-:Y:S01]  /*5600*/  DFMA R194, R68, R240, R194 ;  /* 0x000000f044c2722b */ /* 0x000fe200000000c2 */
[----:B------:R-:W1:Y:S01]  /*5610*/  LDS.64 R240, [R5] ;  /* 0x0000000005f07984 */ /* 0x000e620000000a00 */
[----:B------:R-:W-:-:S06]  /*5620*/  DFMA R200, R92, R216, R188 ;  /* 0x000000d85cc8722b */ /* 0x000fcc00000000bc */
[----:B0-----:R-:W-:Y:S01]  /*5630*/  DFMA R188, R64, R190, R194 ;  /* 0x000000be40bc722b */ /* 0x001fe200000000c2 */
[----:B------:R-:W-:Y:S01]  /*5640*/  LDS.64 R92, [R6] ;  /* 0x00000000065c7984 */ /* 0x000fe20000000a00 */
[----:B------:R-:W-:-:S03]  /*5650*/  DFMA R206, R216, R90, R132 ;  /* 0x0000005ad8ce722b */ /* 0x000fc60000000084 */
[----:B------:R-:W0:Y:S01]  /*5660*/  LDS.64 R90, [R9+0x12e8] ;  /* 0x0012e800095a7984 */ /* 0x000e220000000a00 */
[----:B------:R-:W-:Y:S02]  /*5670*/  DFMA R190, R216, R94, R222 ;  /* 0x0000005ed8be722b */ /* 0x000fe400000000de */
[----:B------:R-:W-:Y:S01]  /*5680*/  DFMA R242, R62, R242, R188 ;  /* 0x000000f23ef2722b */ /* 0x000fe200000000bc */
[----:B------:R-:W-:Y:S01]  /*5690*/  LDS.64 R94, [R7+0x12e8] ;  /* 0x0012e800075e7984 */ /* 0x000fe20000000a00 */
[-C--:B------:R-:W-:Y:S02]  /*56a0*/  DFMA R232, R104, R216.reuse, R232 ;  /* 0x000000d868e8722b */ /* 0x080fe400000000e8 */
[----:B------:R-:W-:Y:S01]  /*56b0*/  DFMA R222, R96, R216, R136 ;  /* 0x000000d860de722b */ /* 0x000fe20000000088 */
[----:B------:R-:W-:Y:S04]  /*56c0*/  LDS.64 R104, [R5+0x8] ;  /* 0x0000080005687984 */ /* 0x000fe80000000a00 */
[----:B------:R-:W0:Y:S01]  /*56d0*/  LDS.64 R96, [R9+0x12f0] ;  /* 0x0012f00009607984 */ /* 0x000e220000000a00 */
[----:B--2---:R-:W-:-:S02]  /*56e0*/  DFMA R242, R54, R204, R242 ;  /* 0x000000cc36f2722b */ /* 0x004fc400000000f2 */
[----:B------:R-:W-:Y:S01]  /*56f0*/  DFMA R204, R100, R216, R220 ;  /* 0x000000d864cc722b */ /* 0x000fe200000000dc */
[----:B------:R-:W-:Y:S01]  /*5700*/  LDS.64 R132, [R7+0x1398] ;  /* 0x0013980007847984 */ /* 0x000fe20000000a00 */
[C---:B------:R-:W-:Y:S02]  /*5710*/  DFMA R226, R216.reuse, R106, R226 ;  /* 0x0000006ad8e2722b */ /* 0x040fe400000000e2 */
[----:B------:R-:W-:Y:S01]  /*5720*/  DFMA R188, R216, R98, R218 ;  /* 0x00000062d8bc722b */ /* 0x000fe200000000da */
[----:B------:R-:W2:Y:S04]  /*5730*/  LDS.64 R100, [R9+0x12f8] ;  /* 0x0012f80009647984 */ /* 0x000ea80000000a00 */
[----:B------:R-:W-:Y:S04]  /*5740*/  LDS.64 R98, [R7+0x1340] ;  /* 0x0013400007627984 */ /* 0x000fe80000000a00 */
[----:B------:R-:W2:Y:S01]  /*5750*/  LDS.64 R106, [R6+0x58] ;  /* 0x00005800066a7984 */ /* 0x000ea20000000a00 */
[----:B----4-:R-:W-:-:S02]  /*5760*/  DMUL R212, R212, UR6 ;  /* 0x00000006d4d47c28 */ /* 0x010fc40008000000 */
[----:B------:R-:W-:Y:S01]  /*5770*/  DFMA R194, R216, R102, R224 ;  /* 0x00000066d8c2722b */ /* 0x000fe200000000e0 */
[----:B------:R-:W-:Y:S01]  /*5780*/  LDS.64 R136, [R7+0x13f0] ;  /* 0x0013f00007887984 */ /* 0x000fe20000000a00 */
[----:B-1----:R-:W-:-:S03]  /*5790*/  DMUL R218, R80, R240 ;  /* 0x000000f050da7228 */ /* 0x002fc60000000000 */
[----:B------:R-:W1:Y:S01]  /*57a0*/  LDS.64 R102, [R9+0x1300] ;  /* 0x0013000009667984 */ /* 0x000e620000000a00 */
[----:B------:R-:W-:Y:S02]  /*57b0*/  DFMA R236, R88, R216, R236 ;  /* 0x000000d858ec722b */ /* 0x000fe400000000ec */
[----:B0-----:R-:W-:Y:S01]  /*57c0*/  DFMA R90, R182, R90, RZ ;  /* 0x0000005ab65a722b */ /* 0x001fe200000000ff */
[----:B------:R-:W-:Y:S01]  /*57d0*/  CS2R R220, SRZ ;  /* 0x0000000000dc7805 */ /* 0x000fe2000001ff00 */
[----:B------:R-:W-:Y:S01]  /*57e0*/  DFMA R218, R148, R212, R218 ;  /* 0x000000d494da722b */ /* 0x000fe200000000da */
[----:B------:R-:W-:Y:S01]  /*57f0*/  LDS.64 R224, [R7+0x14a0] ;  /* 0x0014a00007e07984 */ /* 0x000fe20000000a00 */
[----:B------:R-:W-:-:S03]  /*5800*/  DFMA R212, R210, R216, R214 ;  /* 0x000000d8d2d4722b */ /* 0x000fc600000000d6 */
[----:B------:R-:W0:Y:S04]  /*5810*/  LDS.64 R210, [R9+0x1308] ;  /* 0x0013080009d27984 */ /* 0x000e280000000a00 */
[----:B------:R-:W4:Y:S01]  /*5820*/  LDS.64 R214, [R5+0x10] ;  /* 0x0000100005d67984 */ /* 0x000f220000000a00 */
[----:B------:R-:W-:-:S03]  /*5830*/  DFMA R88, R74, R92, R218 ;  /* 0x0000005c4a58722b */ /* 0x000fc600000000da */
[----:B------:R-:W4:Y:S04]  /*5840*/  LDS.64 R92, [R7+0x1448] ;  /* 0x00144800075c7984 */ /* 0x000f280000000a00 */
[----:B------:R-:W4:Y:S01]  /*5850*/  LDS.64 R218, [R9+0x1310] ;  /* 0x0013100009da7984 */ /* 0x000f220000000a00 */
[----:B------:R-:W-:Y:S02]  /*5860*/  DFMA R90, R178, R96, R90 ;  /* 0x00000060b25a722b */ /* 0x000fe4000000005a */
[----:B------:R-:W-:Y:S01]  /*5870*/  DFMA R88, R52, R104, R88 ;  /* 0x000000683458722b */ /* 0x000fe20000000058 */
[----:B------:R-:W4:Y:S01]  /*5880*/  LDS.64 R216, [R6+0xb0] ;  /* 0x0000b00006d87984 */ /* 0x000f220000000a00 */
[----:B------:R-:W-:Y:S02]  /*5890*/  DFMA R238, R50, R238, R242 ;  /* 0x000000ee32ee722b */ /* 0x000fe400000000f2 */
[----:B------:R-:W-:Y:S01]  /*58a0*/  DFMA R94, R180, R94, RZ ;  /* 0x0000005eb45e722b */ /* 0x000fe200000000ff */
[----:B------:R-:W3:Y:S01]  /*58b0*/  @!P2 LDG.E.64.CONSTANT R220, desc[UR76][R36.64+0xe2e0] ;  /* 0x00e2e04c24dca981 */ /* 0x000ee2000c1e9b00 */
[----:B--2---:R-:W-:-:S02]  /*58c0*/  DFMA R100, R174, R100, R90 ;  /* 0x00000064ae64722b */ /* 0x004fc4000000005a */
[----:B------:R-:W-:Y:S01]  /*58d0*/  DFMA R96, R44, R106, R88 ;  /* 0x0000006a2c60722b */ /* 0x000fe20000000058 */
[----:B------:R-:W2:Y:S01]  /*58e0*/  LDS.64 R104, [R7+0x14f8] ;  /* 0x0014f80007687984 */ /* 0x000ea20000000a00 */
[----:B------:R-:W-:Y:S02]  /*58f0*/  DFMA R238, R46, R234, R238 ;  /* 0x000000ea2eee722b */ /* 0x000fe400000000ee */
[----:B------:R-:W-:Y:S01]  /*5900*/  DFMA R98, R176, R98, R94 ;  /* 0x00000062b062722b */ /* 0x000fe2000000005e */
[----:B------:R-:W2:Y:S01]  /*5910*/  LDS.128 R88, [R10+0x32e0] ;  /* 0x0032e0000a587984 */ /* 0x000ea20000000c00 */
[----:B-1----:R-:W-:-:S03]  /*5920*/  DFMA R100, R170, R102, R100 ;  /* 0x00000066aa64722b */ /* 0x002fc60000000064 */
[----:B------:R-:W-:Y:S01]  /*5930*/  LDS.64 R106, [R7+0x1550] ;  /* 0x00155000076a7984 */ /* 0x000fe20000000a00 */
[----:B------:R-:W-:Y:S02]  /*5940*/  DFMA R238, R40, R230, R238 ;  /* 0x000000e628ee722b */ /* 0x000fe400000000ee */
[----:B------:R-:W-:Y:S01]  /*5950*/  DFMA R132, R172, R132, R98 ;  /* 0x00000084ac84722b */ /* 0x000fe20000000062 */
[----:B------:R-:W1:Y:S01]  /*5960*/  LDS.64 R230, [R9+0x1318] ;  /* 0x0013180009e67984 */ /* 0x000e620000000a00 */
[----:B------:R-:W-:Y:S02]  /*5970*/  DMUL R128, R128, R198 ;  /* 0x000000c680807228 */ /* 0x000fe40000000000 */
[----:B0-----:R-:W-:Y:S01]  /*5980*/  DFMA R210, R166, R210, R100 ;  /* 0x000000d2a6d2722b */ /* 0x001fe20000000064 */
[----:B------:R-:W0:Y:S03]  /*5990*/  LDS.64 R234, [R5+0x18] ;  /* 0x0000180005ea7984 */ /* 0x000e260000000a00 */
[----:B------:R-:W-:-:S02]  /*59a0*/  DFMA R132, R168, R136, R132 ;  /* 0x00000088a884722b */ /* 0x000fc40000000084 */
[----:B----4-:R-:W-:Y:S01]  /*59b0*/  DFMA R214, R66, R214, R96 ;  /* 0x000000d642d6722b */ /* 0x010fe20000000060 */
[----:B------:R-:W4:Y:S04]  /*59c0*/  LDS.64 R94, [R9+0x1320] ;  /* 0x00132000095e7984 */ /* 0x000f280000000a00 */
[----:B------:R-:W-:Y:S01]  /*59d0*/  LDS.128 R96, [R10+0x32f0] ;  /* 0x0032f0000a607984 */ /* 0x000fe20000000c00 */
[----:B------:R-:W-:Y:S02]  /*59e0*/  DFMA R198, R34, R228, R238 ;  /* 0x000000e422c6722b */ /* 0x000fe400000000ee */
[----:B------:R-:W-:Y:S01]  /*59f0*/  DFMA R100, R196, R202, R128 ;  /* 0x000000cac464722b */ /* 0x000fe20000000080 */
[----:B------:R-:W-:Y:S01]  /*5a00*/  LDS.64 R228, [R5+0x20] ;  /* 0x0000200005e47984 */ /* 0x000fe20000000a00 */
[----:B------:R-:W-:-:S02]  /*5a10*/  DFMA R92, R164, R92, R132 ;  /* 0x0000005ca45c722b */ /* 0x000fc40000000084 */
[----:B------:R-:W-:Y:S01]  /*5a20*/  DFMA R218, R162, R218, R210 ;  /* 0x000000daa2da722b */ /* 0x000fe200000000d2 */
[----:B------:R-:W4:Y:S04]  /*5a30*/  LDS.64 R202, [R6+0x108] ;  /* 0x0001080006ca7984 */ /* 0x000f280000000a00 */
[----:B------:R-:W4:Y:S04]  /*5a40*/  LDS.64 R196, [R9+0x1328] ;  /* 0x0013280009c47984 */ /* 0x000f280000000a00 */
[----:B------:R-:W4:Y:S01]  /*5a50*/  LDS.64 R210, [R7+0x15a8] ;  /* 0x0015a80007d27984 */ /* 0x000f220000000a00 */
[----:B------:R-:W-:-:S02]  /*5a60*/  DFMA R198, R24, R208, R198 ;  /* 0x000000d018c6722b */ /* 0x000fc400000000c6 */
[----:B------:R-:W-:Y:S01]  /*5a70*/  DFMA R216, R70, R216, R214 ;  /* 0x000000d846d8722b */ /* 0x000fe200000000d6 */
[----:B------:R-:W-:Y:S01]  /*5a80*/  LDS.64 R244, [R5+0x30] ;  /* 0x0000300005f47984 */ /* 0x000fe20000000a00 */
[----:B------:R-:W-:Y:S02]  /*5a90*/  DFMA R92, R160, R224, R92 ;  /* 0x000000e0a05c722b */ /* 0x000fe4000000005c */
[----:B------:R-:W-:Y:S01]  /*5aa0*/  DFMA R208, R146, R130, R100 ;  /* 0x0000008292d0722b */ /* 0x000fe20000000064 */
[----:B------:R-:W4:Y:S04]  /*5ab0*/  LDS.64 R214, [R9+0x1330] ;  /* 0x0013300009d67984 */ /* 0x000f280000000a00 */
[----:B------:R-:W4:Y:S04]  /*5ac0*/  LDS.128 R100, [R10+0x3300] ;  /* 0x003300000a647984 */ /* 0x000f280000000c00 */
[----:B------:R-:W4:Y:S01]  /*5ad0*/  LDS.64 R224, [R7+0x1600] ;  /* 0x0016000007e07984 */ /* 0x000f220000000a00 */
[----:B--2---:R-:W-:-:S02]  /*5ae0*/  DFMA R104, R158, R104, R92 ;  /* 0x000000689e68722b */ /* 0x004fc4000000005c */
[----:B------:R-:W-:Y:S01]  /*5af0*/  DFMA R92, R156, R88, RZ ;  /* 0x000000589c5c722b */ /* 0x000fe200000000ff */
[----:B------:R-:W-:Y:S01]  /*5b00*/  CS2R R132, SRZ ;  /* 0x0000000000847805 */ /* 0x000fe2000001ff00 */
[----:B-1----:R-:W-:Y:S01]  /*5b10*/  DFMA R218, R30, R230, R218 ;  /* 0x000000e61eda722b */ /* 0x002fe200000000da */
[----:B------:R-:W-:Y:S01]  /*5b20*/  CS2R R136, SRZ ;  /* 0x0000000000887805 */ /* 0x000fe2000001ff00 */
[----:B0-----:R-:W-:Y:S01]  /*5b30*/  DFMA R234, R76, R234, R216 ;  /* 0x000000ea4cea722b */ /* 0x001fe200000000d8 */
[----:B------:R-:W-:Y:S01]  /*5b40*/  LDS.64 R230, [R7+0x1658] ;  /* 0x0016580007e67984 */ /* 0x000fe20000000a00 */
[----:B------:R-:W-:Y:S02]  /*5b50*/  DFMA R106, R32, R106, R104 ;  /* 0x0000006a206a722b */ /* 0x000fe40000000068 */
[----:B------:R-:W-:Y:S01]  /*5b60*/  DFMA R104, R154, R90, R92 ;  /* 0x0000005a9a68722b */ /* 0x000fe2000000005c */
[----:B------:R-:W-:Y:S01]  /*5b70*/  CS2R R216, SRZ ;  /* 0x0000000000d87805 */ /* 0x000fe2000001ff00 */
[----:B----4-:R-:W-:Y:S01]  /*5b80*/  DFMA R218, R26, R94, R218 ;  /* 0x0000005e1ada722b */ /* 0x010fe200000000da */
[----:B------:R-:W2:Y:S01]  /*5b90*/  @!P2 LDG.E.64.CONSTANT R132, desc[UR76][R36.64+0x9378] ;  /* 0x0093784c2484a981 */ /* 0x000ea2000c1e9b00 */
[----:B------:R-:W-:-:S03]  /*5ba0*/  DFMA R234, R82, R202, R234 ;  /* 0x000000ca52ea722b */ /* 0x000fc600000000ea */
[----:B------:R-:W4:Y:S01]  /*5bb0*/  @!P2 LDG.E.64.CONSTANT R216, desc[UR76][R36.64+0x4048] ;  /* 0x0040484c24d8a981 */ /* 0x000f22000c1e9b00 */
[----:B------:R-:W-:Y:S02]  /*5bc0*/  DFMA R104, R28, R96, R104 ;  /* 0x000000601c68722b */ /* 0x000fe40000000068 */
[----:B------:R-:W-:Y:S01]  /*5bd0*/  DFMA R196, R152, R196, R218 ;  /* 0x000000c498c4722b */ /* 0x000fe200000000da */
[----:B------:R-:W0:Y:S01]  /*5be0*/  LDS.128 R92, [R10+0x3310] ;  /* 0x003310000a5c7984 */ /* 0x000e220000000c00 */
[----:B------:R-:W-:-:S03]  /*5bf0*/  DFMA R210, R48, R210, R106 ;  /* 0x000000d230d2722b */ /* 0x000fc6000000006a */
[----:B------:R-:W1:Y:S01]  /*5c00*/  LDS.64 R218, [R6+0x160] ;  /* 0x0001600006da7984 */ /* 0x000e620000000a00 */
[----:B------:R-:W-:-:S03]  /*5c10*/  DFMA R202, R22, R98, R104 ;  /* 0x0000006216ca722b */ /* 0x000fc60000000068 */
[----:B------:R-:W2:Y:S01]  /*5c20*/  @!P2 LDG.E.64.CONSTANT R136, desc[UR76][R36.64+0x16b0] ;  /* 0x0016b04c2488a981 */ /* 0x000ea2000c1e9b00 */
[----:B------:R-:W-:-:S03]  /*5c30*/  DFMA R238, R60, R214, R196 ;  /* 0x000000d63cee722b */ /* 0x000fc600000000c4 */
[----:B------:R-:W1:Y:S01]  /*5c40*/  LDS.64 R146, [R9+0x1338] ;  /* 0x0013380009927984 */ /* 0x000e620000000a00 */
[----:B------:R-:W-:-:S03]  /*5c50*/  DFMA R202, R148, R100, R202 ;  /* 0x0000006494ca722b */ /* 0x000fc600000000ca */
[----:B------:R-:W-:Y:S01]  /*5c60*/  LDS.128 R104, [R10+0x3320] ;  /* 0x003320000a687984 */ /* 0x000fe20000000c00 */
[----:B------:R-:W-:-:S03]  /*5c70*/  DFMA R196, R58, R224, R210 ;  /* 0x000000e03ac4722b */ /* 0x000fc600000000d2 */
[----:B------:R-:W1:Y:S01]  /*5c80*/  LDS.64 R210, [R5+0x28] ;  /* 0x0000280005d27984 */ /* 0x000e620000000a00 */
[----:B------:R-:W-:-:S03]  /*5c90*/  DFMA R224, R18, R102, R202 ;  /* 0x0000006612e0722b */ /* 0x000fc600000000ca */
[----:B------:R-:W1:Y:S01]  /*5ca0*/  LDS.64 R202, [R6+0x1b8] ;  /* 0x0001b80006ca7984 */ /* 0x000e620000000a00 */
[----:B------:R-:W-:Y:S02]  /*5cb0*/  CS2R R128, SRZ ;  /* 0x0000000000807805 */ /* 0x000fe4000001ff00 */
[----:B------:R-:W-:Y:S01]  /*5cc0*/  CS2R R130, SRZ ;  /* 0x0000000000827805 */ /* 0x000fe2000001ff00 */
[----:B------:R-:W-:Y:S01]  /*5cd0*/  DFMA R228, R38, R228, R234 ;  /* 0x000000e426e4722b */ /* 0x000fe200000000ea */
[----:B------:R-:W1:Y:S04]  /*5ce0*/  LDS.64 R214, [R10+0x3330] ;  /* 0x003330000ad67984 */ /* 0x000e680000000a00 */
[----:B------:R-:W2:Y:S04]  /*5cf0*/  @!P2 LDG.E.64.CONSTANT R128, desc[UR76][R36.64+0x69e0] ;  /* 0x0069e04c2480a981 */ /* 0x000ea8000c1e9b00 */
[----:B------:R-:W2:Y:S01]  /*5d00*/  @!P2 LDG.E.64.CONSTANT R130, desc[UR76][R36.64+0xbd10] ;  /* 0x00bd104c2482a981 */ /* 0x000ea2000c1e9b00 */
[----:B0-----:R-:W-:-:S03]  /*5d10*/  DFMA R224, R14, R92, R224 ;  /* 0x0000005c0ee0722b */ /* 0x001fc600000000e0 */
[----:B------:R-:W-:Y:S01]  /*5d20*/  LDS.64 R240, [R5+0x38] ;  /* 0x0000380005f07984 */ /* 0x000fe20000000a00 */
[----:B-1----:R-:W-:-:S03]  /*5d30*/  DFMA R218, R84, R218, R228 ;  /* 0x000000da54da722b */ /* 0x002fc600000000e4 */
[----:B------:R-:W-:Y:S01]  /*5d40*/  LDS.64 R242, [R6+0x370] ;  /* 0x0003700006f27984 */ /* 0x000fe20000000a00 */
[----:B------:R-:W-:Y:S02]  /*5d50*/  DFMA R196, R56, R230, R196 ;  /* 0x000000e638c4722b */ /* 0x000fe400000000c4 */
[----:B------:R-:W-:Y:S01]  /*5d60*/  DFMA R224, R20, R94, R224 ;  /* 0x0000005e14e0722b */ /* 0x000fe200000000e0 */
[----:B------:R-:W0:Y:S01]  /*5d70*/  LDS.64 R228, [R6+0x210] ;  /* 0x0002100006e47984 */ /* 0x000e220000000a00 */
[----:B------:R-:W-:-:S03]  /*5d80*/  DFMA R146, R150, R146, R238 ;  /* 0x000000929692722b */ /* 0x000fc600000000ee */
[----:B------:R-:W1:Y:S01]  /*5d90*/  LDS.64 R230, [R6+0x268] ;  /* 0x0002680006e67984 */ /* 0x000e620000000a00 */
[----:B------:R-:W-:Y:S02]  /*5da0*/  DFMA R210, R78, R210, R218 ;  /* 0x000000d24ed2722b */ /* 0x000fe400000000da */
[----:B------:R-:W-:Y:S01]  /*5db0*/  DMUL R186, R196, R186 ;  /* 0x000000bac4ba7228 */ /* 0x000fe20000000000 */
[----:B------:R-:W-:Y:S01]  /*5dc0*/  LDS.64 R218, [R6+0x318] ;  /* 0x0003180006da7984 */ /* 0x000fe20000000a00 */
[----:B------:R-:W-:-:S04]  /*5dd0*/  DFMA R224, R12, R104, R224 ;  /* 0x000000680ce0722b */ /* 0x000fc800000000e0 */
[----:B------:R-:W-:Y:S02]  /*5de0*/  DFMA R202, R72, R202, R210 ;  /* 0x000000ca48ca722b */ /* 0x000fe400000000d2 */
[-C--:B------:R-:W-:Y:S01]  /*5df0*/  DMUL R238, R196, R184.reuse ;  /* 0x000000b8c4ee7228 */ /* 0x080fe20000000000 */
[----:B------:R-:W-:Y:S01]  /*5e00*/  LDS.64 R210, [R5+0x48] ;  /* 0x0000480005d27984 */ /* 0x000fe20000000a00 */
[----:B------:R-:W-:Y:S02]  /*5e10*/  DFMA R234, R146, R184, R186 ;  /* 0x000000b892ea722b */ /* 0x000fe400000000ba */
[----:B------:R-:W-:Y:S01]  /*5e20*/  DFMA R184, R42, R106, R224 ;  /* 0x0000006a2ab8722b */ /* 0x000fe200000000e0 */
[----:B------:R-:W-:Y:S01]  /*5e30*/  LDS.64 R186, [R5+0x50] ;  /* 0x0000500005ba7984 */ /* 0x000fe20000000a00 */
[----:B------:R-:W-:-:S03]  /*5e40*/  DFMA R244, R68, R244, R202 ;  /* 0x000000f444f4722b */ /* 0x000fc600000000ca */
[----:B------:R-:W1:Y:S04]  /*5e50*/  LDS.64 R202, [R5+0x40] ;  /* 0x0000400005ca7984 */ /* 0x000e680000000a00 */
[----:B------:R-:W3:Y:S01]  /*5e60*/  LDS.64 R224, [R6+0x2c0] ;  /* 0x0002c00006e07984 */ /* 0x000ee20000000a00 */
[----:B------:R-:W-:Y:S02]  /*5e70*/  DFMA R238, R146, R134, R238 ;  /* 0x0000008692ee722b */ /* 0x000fe400000000ee */
[----:B------:R-:W-:Y:S01]  /*5e80*/  DFMA R184, R86, R214, R184 ;  /* 0x000000d656b8722b */ /* 0x000fe200000000b8 */
[----:B------:R-:W-:-:S06]  /*5e90*/  CS2R R134, SRZ ;  /* 0x0000000000867805 */ /* 0x000fcc000001ff00 */
[----:B------:R-:W2:Y:S01]  /*5ea0*/  @!P2 LDG.E.64.CONSTANT R134, desc[UR76][R36.64+0x11040] ;  /* 0x0110404c2486a981 */ /* 0x000ea2000c1e9b00 */
[C---:B------:R-:W-:Y:S01]  /*5eb0*/  DFMA R238, R184.reuse, R138, R238 ;  /* 0x0000008ab8ee722b */ /* 0x040fe200000000ee */
[----:B------:R-:W-:Y:S06]  /*5ec0*/  BAR.SYNC.DEFER_BLOCKING 0x0 ;  /* 0x0000000000007b1d */ /* 0x000fec0000010000 */
[----:B------:R-:W-:Y:S02]  /*5ed0*/  DFMA R234, R184, R140, R234 ;  /* 0x0000008cb8ea722b */ /* 0x000fe400000000ea */
[----:B0-----:R-:W-:Y:S01]  /*5ee0*/  DFMA R228, R64, R228, R244 ;  /* 0x000000e440e4722b */ /* 0x001fe200000000f4 */
[----:B------:R-:W-:Y:S04]  /*5ef0*/  STS.64 [R11], R238 ;  /* 0x000000ee0b007388 */ /* 0x000fe80000000a00 */
[----:B------:R-:W-:Y:S01]  /*5f00*/  STS.64 [R8], R234 ;  /* 0x000000ea08007388 */ /* 0x000fe20000000a00 */
[----:B------:R-:W-:Y:S06]  /*5f10*/  BAR.SYNC.DEFER_BLOCKING 0x0 ;  /* 0x0000000000007b1d */ /* 0x000fec0000010000 */
[----:B------:R-:W-:-:S02]  /*5f20*/  DFMA R240, R62, R240, R228 ;  /* 0x000000f03ef0722b */ /* 0x000fc400000000e4 */
[----:B------:R-:W-:Y:S01]  /*5f30*/  DFMA R192, R16, R192, R198 ;  /* 0x000000c010c0722b */ /* 0x000fe200000000c6 */
[----:B------:R-:W0:Y:S01]  /*5f40*/  LDS.64 R228, [R5] ;  /* 0x0000000005e47984 */ /* 0x000e220000000a00 */
[----:B------:R-:W-:-:S04]  /*5f50*/  DFMA R198, R144, R208, R200 ;  /* 0x000000d090c6722b */ /* 0x000fc800000000c8 */
[----:B-1----:R-:W-:Y:S01]  /*5f60*/  DFMA R230, R54, R230, R240 ;  /* 0x000000e636e6722b */ /* 0x002fe200000000f0 */
[----:B------:R-:W1:Y:S01]  /*5f70*/  LDS.64 R144, [R6] ;  /* 0x0000000006907984 */ /* 0x000e620000000a00 */
[----:B------:R-:W-:Y:S02]  /*5f80*/  DFMA R190, R116, R208, R190 ;  /* 0x000000d074be722b */ /* 0x000fe400000000be */
[----:B------:R-:W-:Y:S01]  /*5f90*/  DADD R206, R206, R192 ;  /* 0x00000000cece7229 */ /* 0x000fe200000000c0 */
[----:B------:R-:W1:Y:S01]  /*5fa0*/  LDS.64 R116, [R7+0x16b0] ;  /* 0x0016b00007747984 */ /* 0x000e620000000a00 */
[C---:B------:R-:W-:Y:S02]  /*5fb0*/  DFMA R232, R208.reuse, R122, R232 ;  /* 0x0000007ad0e8722b */ /* 0x040fe400000000e8 */
[----:B------:R-:W-:Y:S01]  /*5fc0*/  DFMA R192, R208, R118, R236 ;  /* 0x00000076d0c0722b */ /* 0x000fe200000000ec */
[----:B------:R-:W1:Y:S01]  /*5fd0*/  LDS.64 R122, [R9+0x16b0] ;  /* 0x0016b000097a7984 */ /* 0x000e620000000a00 */
[----:B------:R-:W-:-:S03]  /*5fe0*/  DFMA R230, R50, R202, R230 ;  /* 0x000000ca32e6722b */ /* 0x000fc600000000e6 */
[----:B------:R-:W1:Y:S01]  /*5ff0*/  LDS.64 R118, [R5+0x8] ;  /* 0x0000080005767984 */ /* 0x000e620000000a00 */
[----:B------:R-:W-:Y:S01]  /*6000*/  DFMA R226, R108, R208, R226 ;  /* 0x000000d06ce2722b */ /* 0x000fe200000000e2 */
[----:B------:R-:W-:Y:S01]  /*6010*/  CS2R R200, SRZ ;  /* 0x0000000000c87805 */ /* 0x000fe2000001ff00 */
[----:B------:R-:W-:Y:S01]  /*6020*/  DFMA R222, R208, R110, R222 ;  /* 0x0000006ed0de722b */ /* 0x000fe200000000de */
[----:B------:R-:W1:Y:S01]  /*6030*/  LDS.64 R108, [R7+0x1708] ;  /* 0x00170800076c7984 */ /* 0x000e620000000a00 */
[----:B---3--:R-:W-:-:S03]  /*6040*/  DFMA R224, R46, R224, R230 ;  /* 0x000000e02ee0722b */ /* 0x008fc600000000e6 */
[----:B------:R-:W3:Y:S01]  /*6050*/  LDS.64 R110, [R9+0x16b8] ;  /* 0x0016b800096e7984 */ /* 0x000ee20000000a00 */
[----:B------:R-:W-:Y:S02]  /*6060*/  DFMA R202, R124, R208, R188 ;  /* 0x000000d07cca722b */ /* 0x000fe400000000bc */
[----:B------:R-:W-:Y:S01]  /*6070*/  DMUL R188, R142, UR6 ;  /* 0x000000068ebc7c28 */ /* 0x000fe20008000000 */
[----:B------:R-:W2:Y:S01]  /*6080*/  @!P2 LDG.E.64.CONSTANT R200, desc[UR76][R36.64+0xe6a8] ;  /* 0x00e6a84c24c8a981 */ /* 0x000ea2000c1e9b00 */
[----:B------:R-:W-:-:S03]  /*6090*/  DFMA R204, R208, R126, R204 ;  /* 0x0000007ed0cc722b */ /* 0x000fc600000000cc */
[----:B------:R-:W3:Y:S04]  /*60a0*/  LDS.64 R124, [R6+0x58] ;  /* 0x00005800067c7984 */ /* 0x000ee80000000a00 */
[----:B------:R-:W3:Y:S01]  /*60b0*/  LDS.64 R142, [R7+0x1760] ;  /* 0x00176000078e7984 */ /* 0x000ee20000000a00 */
[----:B0-----:R-:W-:-:S03]  /*60c0*/  DMUL R230, R80, R228 ;  /* 0x000000e450e67228 */ /* 0x001fc60000000000 */
[----:B------:R-:W0:Y:S01]  /*60d0*/  LDS.64 R126, [R9+0x16c0] ;  /* 0x0016c000097e7984 */ /* 0x000e220000000a00 */
[----:B------:R-:W-:Y:S02]  /*60e0*/  DFMA R228, R40, R210, R224 ;  /* 0x000000d228e4722b */ /* 0x000fe400000000e0 */
[----:B------:R-:W-:Y:S01]  /*60f0*/  DFMA R210, R112, R208, R194 ;  /* 0x000000d070d2722b */ /* 0x000fe200000000c2 */
[----:B------:R-:W0:Y:S01]  /*6100*/  LDS.64 R224, [R5+0x10] ;  /* 0x0000100005e07984 */ /* 0x000e220000000a00 */
[----:B------:R-:W-:-:S03]  /*6110*/  DFMA R188, R18, R188, R230 ;  /* 0x000000bc12bc722b */ /* 0x000fc600000000e6 */
[----:B------:R-:W0:Y:S01]  /*6120*/  LDS.64 R112, [R7+0x17b8] ;  /* 0x0017b80007707984 */ /* 0x000e220000000a00 */
[----:B------:R-:W-:-:S03]  /*6130*/  DFMA R228, R34, R218, R228 ;  /* 0x000000da22e4722b */ /* 0x000fc600000000e4 */
[----:B------:R-:W0:Y:S01]  /*6140*/  LDS.64 R218, [R9+0x16c8] ;  /* 0x0016c80009da7984 */ /* 0x000e220000000a00 */
[----:B------:R-:W-:Y:S02]  /*6150*/  DFMA R212, R208, R114, R212 ;  /* 0x00000072d0d4722b */ /* 0x000fe400000000d4 */
[----:B------:R-:W-:Y:S01]  /*6160*/  DFMA R194, R120, R208, R206 ;  /* 0x000000d078c2722b */ /* 0x000fe200000000ce */
[----:B------:R-:W-:Y:S01]  /*6170*/  LDS.64 R240, [R5+0x28] ;  /* 0x0000280005f07984 */ /* 0x000fe20000000a00 */
[----:B-1----:R-:W-:-:S03]  /*6180*/  DFMA R114, R74, R144, R188 ;  /* 0x000000904a72722b */ /* 0x002fc600000000bc */
[----:B------:R-:W1:Y:S04]  /*6190*/  LDS.64 R120, [R6+0xb0] ;  /* 0x0000b00006787984 */ /* 0x000e680000000a00 */
[----:B------:R-:W1:Y:S04]  /*61a0*/  LDS.64 R144, [R7+0x1810] ;  /* 0x0018100007907984 */ /* 0x000e680000000a00 */
[----:B------:R-:W1:Y:S01]  /*61b0*/  LDS.64 R206, [R9+0x16d0] ;  /* 0x0016d00009ce7984 */ /* 0x000e620000000a00 */
[----:B------:R-:W-:Y:S02]  /*61c0*/  DFMA R230, R180, R116, RZ ;  /* 0x00000074b4e6722b */ /* 0x000fe400000000ff */
[----:B------:R-:W-:Y:S01]  /*61d0*/  DFMA R228, R24, R186, R228 ;  /* 0x000000ba18e4722b */ /* 0x000fe200000000e4 */
[----:B------:R-:W1:Y:S01]  /*61e0*/  LDS.64 R116, [R5+0x18] ;  /* 0x0000180005747984 */ /* 0x000e620000000a00 */
[----:B------:R-:W-:-:S02]  /*61f0*/  DFMA R208, R182, R122, RZ ;  /* 0x0000007ab6d0722b */ /* 0x000fc400000000ff */
[----:B------:R-:W-:Y:S01]  /*6200*/  DFMA R114, R52, R118, R114 ;  /* 0x000000763472722b */ /* 0x000fe20000000072 */
[----:B------:R-:W1:Y:S04]  /*6210*/  LDS.64 R186, [R7+0x1868] ;  /* 0x0018680007ba7984 */ /* 0x000e680000000a00 */
[----:B------:R-:W1:Y:S04]  /*6220*/  LDS.64 R188, [R10+0x3338] ;  /* 0x003338000abc7984 */ /* 0x000e680000000a00 */
[----:B------:R-:W1:Y:S01]  /*6230*/  LDS.64 R118, [R9+0x16d8] ;  /* 0x0016d80009767984 */ /* 0x000e620000000a00 */
[----:B------:R-:W-:-:S02]  /*6240*/  DFMA R230, R176, R108, R230 ;  /* 0x0000006cb0e6722b */ /* 0x000fc400000000e6 */
[----:B---3--:R-:W-:Y:S01]  /*6250*/  DFMA R208, R178, R110, R208 ;  /* 0x0000006eb2d0722b */ /* 0x008fe200000000d0 */
[----:B------:R-:W3:Y:S04]  /*6260*/  LDS.64 R122, [R7+0x18c0] ;  /* 0x0018c000077a7984 */ /* 0x000ee80000000a00 */
[----:B------:R-:W3:Y:S01]  /*6270*/  LDS.128 R108, [R10+0x3340] ;  /* 0x003340000a6c7984 */ /* 0x000ee20000000c00 */
[----:B------:R-:W-:Y:S02]  /*6280*/  DFMA R114, R44, R124, R114 ;  /* 0x0000007c2c72722b */ /* 0x000fe40000000072 */
[----:B------:R-:W-:Y:S01]  /*6290*/  DFMA R230, R172, R142, R230 ;  /* 0x0000008eace6722b */ /* 0x000fe200000000e6 */
[----:B------:R-:W3:Y:S01]  /*62a0*/  LDS.64 R124, [R9+0x16e0] ;  /* 0x0016e000097c7984 */ /* 0x000ee20000000a00 */
[----:B0-----:R-:W-:-:S03]  /*62b0*/  DFMA R208, R174, R126, R208 ;  /* 0x0000007eaed0722b */ /* 0x001fc600000000d0 */
[----:B------:R-:W0:Y:S01]  /*62c0*/  LDS.64 R142, [R7+0x1918] ;  /* 0x00191800078e7984 */ /* 0x000e220000000a00 */
[----:B------:R-:W-:Y:S02]  /*62d0*/  DFMA R224, R66, R224, R114 ;  /* 0x000000e042e0722b */ /* 0x000fe40000000072 */
[----:B------:R-:W-:Y:S01]  /*62e0*/  DFMA R230, R168, R112, R230 ;  /* 0x00000070a8e6722b */ /* 0x000fe200000000e6 */
[----:B------:R-:W-:Y:S01]  /*62f0*/  LDS.64 R126, [R6+0x108] ;  /* 0x00010800067e7984 */ /* 0x000fe20000000a00 */
[----:B------:R-:W-:Y:S02]  /*6300*/  DMUL R140, R196, R140 ;  /* 0x0000008cc48c7228 */ /* 0x000fe40000000000 */
[----:B------:R-:W-:Y:S01]  /*6310*/  DFMA R208, R170, R218, R208 ;  /* 0x000000daaad0722b */ /* 0x000fe200000000d0 */
[----:B------:R-:W0:Y:S01]  /*6320*/  LDS.128 R112, [R10+0x3350] ;  /* 0x003350000a707984 */ /* 0x000e220000000c00 */
[----:B-1----:R-:W-:Y:S02]  /*6330*/  DFMA R120, R70, R120, R224 ;  /* 0x000000784678722b */ /* 0x002fe400000000e0 */
[----:B------:R-:W-:Y:S01]  /*6340*/  DFMA R230, R164, R144, R230 ;  /* 0x00000090a4e6722b */ /* 0x000fe200000000e6 */
[----:B------:R-:W-:Y:S01]  /*6350*/  CS2R R236, SRZ ;  /* 0x0000000000ec7805 */ /* 0x000fe2000001ff00 */
[----:B------:R-:W-:Y:S01]  /*6360*/  DFMA R140, R146, R138, R140 ;  /* 0x0000008a928c722b */ /* 0x000fe2000000008c */
[----:B------:R-:W-:Y:S01]  /*6370*/  LDS.64 R144, [R7+0x1970] ;  /* 0x0019700007907984 */ /* 0x000fe20000000a00 */
[----:B------:R-:W-:-:S03]  /*6380*/  DFMA R206, R166, R206, R208 ;  /* 0x000000cea6ce722b */ /* 0x000fc600000000d0 */
[----:B------:R-:W1:Y:S01]  /*6390*/  LDS.64 R146, [R9+0x16e8] ;  /* 0x0016e80009927984 */ /* 0x000e620000000a00 */
[----:B------:R-:W-:Y:S02]  /*63a0*/  DFMA R218, R76, R116, R120 ;  /* 0x000000744cda722b */ /* 0x000fe40000000078 */
[----:B------:R-:W-:Y:S01]  /*63b0*/  DFMA R186, R160, R186, R230 ;  /* 0x000000baa0ba722b */ /* 0x000fe200000000e6 */
[----:B------:R-:W2:Y:S01]  /*63c0*/  @!P2 LDG.E.64.CONSTANT R236, desc[UR76][R36.64+0x4410] ;  /* 0x0044104c24eca981 */ /* 0x000ea2000c1e9b00 */
[----:B------:R-:W-:Y:S02]  /*63d0*/  DFMA R120, R156, R188, RZ ;  /* 0x000000bc9c78722b */ /* 0x000fe400000000ff */
[----:B------:R-:W-:Y:S01]  /*63e0*/  DFMA R206, R162, R118, R206 ;  /* 0x00000076a2ce722b */ /* 0x000fe200000000ce */
[----:B------:R-:W-:Y:S04]  /*63f0*/  LDS.64 R196, [R7+0x19c8] ;  /* 0x0019c80007c47984 */ /* 0x000fe80000000a00 */
[----:B------:R-:W4:Y:S01]  /*6400*/  LDS.128 R116, [R10+0x3360] ;  /* 0x003360000a747984 */ /* 0x000f220000000c00 */
[----:B---3--:R-:W-:-:S02]  /*6410*/  DFMA R122, R158, R122, R186 ;  /* 0x0000007a9e7a722b */ /* 0x008fc400000000ba */
[----:B------:R-:W-:Y:S01]  /*6420*/  DFMA R120, R154, R108, R120 ;  /* 0x0000006c9a78722b */ /* 0x000fe20000000078 */
[----:B------:R-:W-:Y:S01]  /*6430*/  LDS.64 R238, [R6+0x1b8] ;  /* 0x0001b80006ee7984 */ /* 0x000fe20000000a00 */
[----:B------:R-:W-:Y:S01]  /*6440*/  DFMA R220, R184, R220, R140 ;  /* 0x000000dcb8dc722b */ /* 0x000fe2000000008c */
[----:B------:R-:W-:Y:S02]  /*6450*/  CS2R R140, SRZ ;  /* 0x00000000008c7805 */ /* 0x000fe4000001ff00 */
[----:B------:R-:W-:Y:S01]  /*6460*/  CS2R R184, SRZ ;  /* 0x0000000000b87805 */ /* 0x000fe2000001ff00 */
[----:B------:R-:W-:Y:S01]  /*6470*/  DFMA R242, R16, R242, R228 ;  /* 0x000000f210f2722b */ /* 0x000fe200000000e4 */
[----:B------:R-:W-:Y:S01]  /*6480*/  CS2R R138, SRZ ;  /* 0x00000000008a7805 */ /* 0x000fe2000001ff00 */
[----:B------:R-:W-:Y:S01]  /*6490*/  DFMA R228, R30, R124, R206 ;  /* 0x0000007c1ee4722b */ /* 0x000fe200000000ce */
[----:B------:R-:W-:Y:S01]  /*64a0*/  LDS.64 R186, [R5+0x20] ;  /* 0x0000200005ba7984 */ /* 0x000fe20000000a00 */
[----:B------:R-:W-:-:S02]  /*64b0*/  DFMA R124, R28, R110, R120 ;  /* 0x0000006e1c7c722b */ /* 0x000fc40000000078 */
[----:B0-----:R-:W-:Y:S01]  /*64c0*/  DFMA R230, R32, R142, R122 ;  /* 0x0000008e20e6722b */ /* 0x001fe2000000007a */
[----:B------:R-:W3:Y:S04]  /*64d0*/  @!P2 LDG.E.64.CONSTANT R140, desc[UR76][R36.64+0x9740] ;  /* 0x0097404c248ca981 */ /* 0x000ee8000c1e9b00 */
[----:B------:R-:W3:Y:S04]  /*64e0*/  @!P2 LDG.E.64.CONSTANT R184, desc[UR76][R36.64+0x1a78] ;  /* 0x001a784c24b8a981 */ /* 0x000ee8000c1e9b00 */
[----:B------:R-:W0:Y:S04]  /*64f0*/  LDS.64 R206, [R9+0x16f0] ;  /* 0x0016f00009ce7984 */ /* 0x000e280000000a00 */
[----:B------:R-:W0:Y:S01]  /*6500*/  LDS.128 R120, [R10+0x3370] ;  /* 0x003370000a787984 */ /* 0x000e220000000c00 */
[----:B------:R-:W-:-:S03]  /*6510*/  DFMA R124, R22, R112, R124 ;  /* 0x00000070167c722b */ /* 0x000fc6000000007c */
[----:B------:R-:W3:Y:S04]  /*6520*/  @!P2 LDG.E.64.CONSTANT R138, desc[UR76][R36.64+0x6da8] ;  /* 0x006da84c248aa981 */ /* 0x000ee8000c1e9b00 */
[----:B------:R-:W0:Y:S04]  /*6530*/  LDS.64 R224, [R9+0x16f8] ;  /* 0x0016f80009e07984 */ /* 0x000e280000000a00 */
[----:B------:R-:W0:Y:S01]  /*6540*/  LDS.64 R208, [R7+0x1a20] ;  /* 0x001a200007d07984 */ /* 0x000e220000000a00 */
[----:B------:R-:W-:Y:S02]  /*6550*/  DFMA R218, R82, R126, R218 ;  /* 0x0000007e52da722b */ /* 0x000fe400000000da */
[----:B-1----:R-:W-:Y:S01]  /*6560*/  DFMA R228, R26, R146, R228 ;  /* 0x000000921ae4722b */ /* 0x002fe200000000e4 */
[----:B------:R-:W-:Y:S01]  /*6570*/  LDS.64 R244, [R6+0x370] ;  /* 0x0003700006f47984 */ /* 0x000fe20000000a00 */
[----:B------:R-:W-:-:S02]  /*6580*/  DFMA R230, R48, R144, R230 ;  /* 0x0000009030e6722b */ /* 0x000fc400000000e6 */
[----:B------:R-:W-:Y:S01]  /*6590*/  DFMA R234, R148, R114, R124 ;  /* 0x0000007294ea722b */ /* 0x000fe2000000007c */
[----:B------:R-:W1:Y:S04]  /*65a0*/  LDS.64 R144, [R6+0x160] ;  /* 0x0001600006907984 */ /* 0x000e680000000a00 */
[----:B------:R-:W2:Y:S04]  /*65b0*/  LDS.64 R146, [R9+0x1700] ;  /* 0x0017000009927984 */ /* 0x000ea80000000a00 */
[----:B------:R-:W2:Y:S01]  /*65c0*/  LDS.128 R124, [R10+0x3380] ;  /* 0x003380000a7c7984 */ /* 0x000ea20000000c00 */
[----:B------:R-:W-:Y:S01]  /*65d0*/  CS2R R142, SRZ ;  /* 0x00000000008e7805 */ /* 0x000fe2000001ff00 */
[----:B----4-:R-:W-:-:S05]  /*65e0*/  DFMA R234, R18, R116, R234 ;  /* 0x0000007412ea722b */ /* 0x010fca00000000ea */
[----:B------:R-:W4:Y:S03]  /*65f0*/  @!P2 LDG.E.64.CONSTANT R142, desc[UR76][R36.64+0xc0d8] ;  /* 0x00c0d84c248ea981 */ /* 0x000f26000c1e9b00 */
[----:B------:R-:W-:Y:S02]  /*6600*/  DFMA R234, R14, R118, R234 ;  /* 0x000000760eea722b */ /* 0x000fe400000000ea */
[----:B------:R-:W-:Y:S02]  /*6610*/  DFMA R230, R58, R196, R230 ;  /* 0x000000c43ae6722b */ /* 0x000fe400000000e6 */
[----:B0-----:R-:W-:Y:S02]  /*6620*/  DFMA R206, R152, R206, R228 ;  /* 0x000000ce98ce722b */ /* 0x001fe400000000e4 */
[----:B------:R-:W-:Y:S01]  /*6630*/  DFMA R186, R38, R186, R218 ;  /* 0x000000ba26ba722b */ /* 0x000fe200000000da */
[----:B------:R-:W-:Y:S01]  /*6640*/  LDS.64 R228, [R5+0x38] ;  /* 0x0000380005e47984 */ /* 0x000fe20000000a00 */
[----:B------:R-:W-:-:S03]  /*6650*/  DFMA R196, R20, R120, R234 ;  /* 0x0000007814c4722b */ /* 0x000fc600000000ea */
[----:B------:R-:W0:Y:S01]  /*6660*/  LDS.64 R234, [R5+0x30] ;  /* 0x0000300005ea7984 */ /* 0x000e220000000a00 */
[----:B------:R-:W-:Y:S02]  /*6670*/  DFMA R206, R60, R224, R206 ;  /* 0x000000e03cce722b */ /* 0x000fe400000000ce */
[----:B------:R-:W-:Y:S01]  /*6680*/  DFMA R208, R56, R208, R230 ;  /* 0x000000d038d0722b */ /* 0x000fe200000000e6 */
[----:B------:R-:W-:Y:S01]  /*6690*/  LDS.64 R224, [R6+0x268] ;  /* 0x0002680006e07984 */ /* 0x000fe20000000a00 */
[----:B------:R-:W-:-:S03]  /*66a0*/  DFMA R196, R12, R122, R196 ;  /* 0x0000007a0cc4722b */ /* 0x000fc600000000c4 */
[----:B------:R-:W0:Y:S01]  /*66b0*/  LDS.64 R230, [R6+0x210] ;  /* 0x0002100006e67984 */ /* 0x000e220000000a00 */
[----:B-1----:R-:W-:-:S03]  /*66c0*/  DFMA R186, R84, R144, R186 ;  /* 0x0000009054ba722b */ /* 0x002fc600000000ba */
[----:B------:R-:W1:Y:S01]  /*66d0*/  LDS.64 R218, [R5+0x40] ;  /* 0x0000400005da7984 */ /* 0x000e620000000a00 */
[----:B------:R-:W-:Y:S02]  /*66e0*/  DMUL R246, R208, R216 ;  /* 0x000000d8d0f67228 */ /* 0x000fe40000000000 */
[----:B--2---:R-:W-:Y:S02]  /*66f0*/  DFMA R146, R150, R146, R206 ;  /* 0x000000929692722b */ /* 0x004fe400000000ce */
[----:B------:R-:W-:Y:S01]  /*6700*/  DMUL R132, R208, R132 ;  /* 0x00000084d0847228 */ /* 0x000fe20000000000 */
[----:B------:R-:W-:Y:S01]  /*6710*/  LDS.64 R206, [R6+0x2c0] ;  /* 0x0002c00006ce7984 */ /* 0x000fe20000000a00 */
[----:B------:R-:W-:Y:S02]  /*6720*/  DFMA R196, R42, R124, R196 ;  /* 0x0000007c2ac4722b */ /* 0x000fe400000000c4 */
[----:B------:R-:W-:Y:S02]  /*6730*/  DFMA R240, R78, R240, R186 ;  /* 0x000000f04ef0722b */ /* 0x000fe400000000ba */
[C---:B------:R-:W-:Y:S01]  /*6740*/  DFMA R246, R146.reuse, R136, R246 ;  /* 0x0000008892f6722b */ /* 0x040fe200000000f6 */
[----:B------:R-:W-:Y:S01]  /*6750*/  LDS.64 R186, [R6+0x318] ;  /* 0x0003180006ba7984 */ /* 0x000fe20000000a00 */
[----:B------:R-:W-:-:S02]  /*6760*/  DFMA R216, R146, R216, R132 ;  /* 0x000000d892d8722b */ /* 0x000fc40000000084 */
[----:B------:R-:W-:Y:S01]  /*6770*/  DFMA R136, R86, R126, R196 ;  /* 0x0000007e5688722b */ /* 0x000fe200000000c4 */
[----:B------:R-:W-:Y:S04]  /*6780*/  LDS.64 R132, [R5+0x50] ;  /* 0x0000500005847984 */ /* 0x000fe80000000a00 */
[----:B------:R-:W-:Y:S01]  /*6790*/  LDS.64 R196, [R5+0x48] ;  /* 0x0000480005c47984 */ /* 0x000fe20000000a00 */
[----:B------:R-:W-:Y:S01]  /*67a0*/  DFMA R238, R72, R238, R240 ;  /* 0x000000ee48ee722b */ /* 0x000fe200000000f0 */
[----:B------:R-:W-:Y:S01]  /*67b0*/  CS2R R144, SRZ ;  /* 0x0000000000907805 */ /* 0x000fe2000001ff00 */
[C---:B------:R-:W-:Y:S01]  /*67c0*/  DFMA R246, R136.reuse, R128, R246 ;  /* 0x0000008088f6722b */ /* 0x040fe200000000f6 */
[----:B------:R-:W-:Y:S06]  /*67d0*/  BAR.SYNC.DEFER_BLOCKING 0x0 ;  /* 0x0000000000007b1d */ /* 0x000fec0000010000 */
[----:B------:R-:W-:Y:S01]  /*67e0*/  DFMA R240, R136, R130, R216 ;  /* 0x0000008288f0722b */ /* 0x000fe200000000d8 */
[----:B------:R-:W2:Y:S04]  /*67f0*/  @!P2 LDG.E.64.CONSTANT R144, desc[UR76][R36.64+0x11408] ;  /* 0x0114084c2490a981 */ /* 0x000ea8000c1e9b00 */
[----:B------:R-:W-:Y:S04]  /*6800*/  STS.64 [R11], R246 ;  /* 0x000000f60b007388 */ /* 0x000fe80000000a00 */
[----:B------:R-:W-:Y:S01]  /*6810*/  STS.64 [R8], R240 ;  /* 0x000000f008007388 */ /* 0x000fe20000000a00 */
[----:B------:R-:W-:Y:S06]  /*6820*/  BAR.SYNC.DEFER_BLOCKING 0x0 ;  /* 0x0000000000007b1d */ /* 0x000fec0000010000 */
[----:B------:R-:W-:-:S02]  /*6830*/  DFMA R198, R88, R220, R198 ;  /* 0x000000dc58c6722b */ /* 0x000fc400000000c6 */
[----:B0-----:R-:W-:Y:S02]  /*6840*/  DFMA R234, R68, R234, R238 ;  /* 0x000000ea44ea722b */ /* 0x001fe400000000ee */
[----:B------:R-:W-:-:S06]  /*6850*/  DFMA R190, R220, R90, R190 ;  /* 0x0000005adcbe722b */ /* 0x000fcc00000000be */
[----:B------:R-:W-:Y:S01]  /*6860*/  DFMA R230, R64, R230, R234 ;  /* 0x000000e640e6722b */ /* 0x000fe200000000ea */
[----:B------:R-:W0:Y:S04]  /*6870*/  LDS.64 R88, [R5] ;  /* 0x0000000005587984 */ /* 0x000e280000000a00 */
[----:B------:R-:W0:Y:S03]  /*6880*/  LDS.64 R90, [R9+0x1a78] ;  /* 0x001a7800095a7984 */ /* 0x000e260000000a00 */
[----:B------:R-:W-:Y:S02]  /*6890*/  DFMA R228, R62, R228, R230 ;  /* 0x000000e43ee4722b */ /* 0x000fe400000000e6 */
[----:B------:R-:W-:-:S02]  /*68a0*/  DFMA R192, R96, R220, R192 ;  /* 0x000000dc60c0722b */ /* 0x000fc400000000c0 */
[----:B------:R-:W-:Y:S01]  /*68b0*/  DFMA R194, R220, R98, R194 ;  /* 0x00000062dcc2722b */ /* 0x000fe200000000c2 */
[----:B------:R-:W0:Y:S01]  /*68c0*/  LDS.64 R96, [R6] ;  /* 0x0000000006607984 */ /* 0x000e220000000a00 */
[----:B------:R-:W-:-:S03]  /*68d0*/  DFMA R222, R92, R220, R222 ;  /* 0x000000dc5cde722b */ /* 0x000fc600000000de */
[----:B------:R-:W0:Y:S04]  /*68e0*/  LDS.64 R98, [R9+0x1a80] ;  /* 0x001a800009627984 */ /* 0x000e280000000a00 */
[----:B------:R-:W0:Y:S01]  /*68f0*/  LDS.64 R92, [R7+0x1a78] ;  /* 0x001a7800075c7984 */ /* 0x000e220000000a00 */
[----:B------:R-:W-:Y:S01]  /*6900*/  DFMA R224, R54, R224, R228 ;  /* 0x000000e036e0722b */ /* 0x000fe200000000e4 */
[----:B------:R-:W-:Y:S01]  /*6910*/  CS2R R216, SRZ ;  /* 0x0000000000d87805 */ /* 0x000fe2000001ff00 */
[----:B------:R-:W-:Y:S01]  /*6920*/  DFMA R202, R220, R94, R202 ;  /* 0x0000005edcca722b */ /* 0x000fe200000000ca */
[----:B------:R-:W-:Y:S01]  /*6930*/  LDS.64 R240, [R6+0x1b8] ;  /* 0x0001b80006f07984 */ /* 0x000fe20000000a00 */
[----:B------:R-:W-:Y:S02]  /*6940*/  DFMA R204, R104, R220, R204 ;  /* 0x000000dc68cc722b */ /* 0x000fe400000000cc */
[----:B------:R-:W-:Y:S01]  /*6950*/  DFMA R226, R220, R102, R226 ;  /* 0x00000066dce2722b */ /* 0x000fe200000000e2 */
[----:B------:R-:W0:Y:S04]  /*6960*/  LDS.64 R94, [R5+0x8] ;  /* 0x00000800055e7984 */ /* 0x000e280000000a00 */
[----:B------:R-:W0:Y:S04]  /*6970*/  LDS.64 R104, [R7+0x1ad0] ;  /* 0x001ad00007687984 */ /* 0x000e280000000a00 */
[----:B------:R-:W0:Y:S01]  /*6980*/  LDS.64 R102, [R9+0x1a88] ;  /* 0x001a880009667984 */ /* 0x000e220000000a00 */
[----:B-1----:R-:W-:-:S03]  /*6990*/  DFMA R218, R50, R218, R224 ;  /* 0x000000da32da722b */ /* 0x002fc600000000e0 */
[----:B------:R-:W2:Y:S01]  /*69a0*/  @!P2 LDG.E.64.CONSTANT R216, desc[UR76][R36.64+0xea70] ;  /* 0x00ea704c24d8a981 */ /* 0x000ea2000c1e9b00 */
[----:B------:R-:W-:Y:S02]  /*69b0*/  DFMA R210, R220, R106, R210 ;  /* 0x0000006adcd2722b */ /* 0x000fe400000000d2 */
[----:B------:R-:W-:Y:S01]  /*69c0*/  DMUL R224, R134, UR6 ;  /* 0x0000000686e07c28 */ /* 0x000fe20008000000 */
[----:B------:R-:W1:Y:S04]  /*69d0*/  LDS.64 R106, [R6+0x58] ;  /* 0x00005800066a7984 */ /* 0x000e680000000a00 */
[----:B------:R-:W1:Y:S01]  /*69e0*/  LDS.64 R134, [R7+0x1b28] ;  /* 0x001b280007867984 */ /* 0x000e620000000a00 */
[----:B0-----:R-:W-:Y:S02]  /*69f0*/  DMUL R228, R80, R88 ;  /* 0x0000005850e47228 */ /* 0x001fe40000000000 */
[----:B------:R-:W-:Y:S01]  /*6a00*/  DFMA R214, R214, R220, R212 ;  /* 0x000000dcd6d6722b */ /* 0x000fe200000000d4 */
[----:B------:R-:W-:Y:S01]  /*6a10*/  LDS.64 R88, [R7+0x1b80] ;  /* 0x001b800007587984 */ /* 0x000fe20000000a00 */
[----:B------:R-:W-:-:S03]  /*6a20*/  DADD R232, R232, R242 ;  /* 0x00000000e8e87229 */ /* 0x000fc600000000f2 */
[----:B------:R-:W0:Y:S01]  /*6a30*/  LDS.64 R212, [R9+0x1a90] ;  /* 0x001a900009d47984 */ /* 0x000e220000000a00 */
[----:B------:R-:W-:Y:S02]  /*6a40*/  DFMA R218, R46, R206, R218 ;  /* 0x000000ce2eda722b */ /* 0x000fe400000000da */
[----:B------:R-:W-:Y:S01]  /*6a50*/  DFMA R224, R14, R224, R228 ;  /* 0x000000e00ee0722b */ /* 0x000fe200000000e4 */
[----:B------:R-:W0:Y:S01]  /*6a60*/  LDS.64 R206, [R9+0x1a98] ;  /* 0x001a980009ce7984 */ /* 0x000e220000000a00 */
[----:B------:R-:W-:Y:S02]  /*6a70*/  DFMA R228, R182, R90, RZ ;  /* 0x0000005ab6e4722b */ /* 0x000fe400000000ff */
[----:B------:R-:W-:Y:S01]  /*6a80*/  DFMA R232, R100, R220, R232 ;  /* 0x000000dc64e8722b */ /* 0x000fe200000000e8 */
[----:B------:R-:W0:Y:S04]  /*6a90*/  LDS.64 R90, [R7+0x1bd8] ;  /* 0x001bd800075a7984 */ /* 0x000e280000000a00 */
[----:B------:R-:W0:Y:S01]  /*6aa0*/  LDS.64 R100, [R5+0x10] ;  /* 0x0000100005647984 */ /* 0x000e220000000a00 */
[----:B------:R-:W-:-:S02]  /*6ab0*/  DFMA R220, R40, R196, R218 ;  /* 0x000000c428dc722b */ /* 0x000fc400000000da */
[----:B------:R-:W-:Y:S01]  /*6ac0*/  DFMA R224, R74, R96, R224 ;  /* 0x000000604ae0722b */ /* 0x000fe200000000e0 */
[----:B------:R-:W0:Y:S01]  /*6ad0*/  LDS.64 R218, [R7+0x1c30] ;  /* 0x001c300007da7984 */ /* 0x000e220000000a00 */
[----:B------:R-:W-:Y:S02]  /*6ae0*/  DFMA R228, R178, R98, R228 ;  /* 0x00000062b2e4722b */ /* 0x000fe400000000e4 */
[----:B------:R-:W-:Y:S01]  /*6af0*/  DFMA R92, R180, R92, RZ ;  /* 0x0000005cb45c722b */ /* 0x000fe200000000ff */
[----:B------:R-:W0:Y:S04]  /*6b00*/  LDS.128 R96, [R10+0x3390] ;  /* 0x003390000a607984 */ /* 0x000e280000000c00 */
[----:B------:R-:W0:Y:S01]  /*6b10*/  LDS.64 R196, [R6+0xb0] ;  /* 0x0000b00006c47984 */ /* 0x000e220000000a00 */
[----:B------:R-:W-:-:S02]  /*6b20*/  DMUL R130, R208, R130 ;  /* 0x00000082d0827228 */ /* 0x000fc40000000000 */
[----:B------:R-:W-:Y:S01]  /*6b30*/  DFMA R94, R52, R94, R224 ;  /* 0x0000005e345e722b */ /* 0x000fe200000000e0 */
[----:B------:R-:W0:Y:S01]  /*6b40*/  LDS.64 R208, [R9+0x1aa0] ;  /* 0x001aa00009d07984 */ /* 0x000e220000000a00 */
[----:B------:R-:W-:Y:S02]  /*6b50*/  DFMA R92, R176, R104, R92 ;  /* 0x00000068b05c722b */ /* 0x000fe4000000005c */
[----:B------:R-:W-:Y:S01]  /*6b60*/  DFMA R186, R34, R186, R220 ;  /* 0x000000ba22ba722b */ /* 0x000fe200000000dc */
[----:B------:R-:W-:Y:S01]  /*6b70*/  LDS.64 R224, [R9+0x1aa8] ;  /* 0x001aa80009e07984 */ /* 0x000fe20000000a00 */
[----:B------:R-:W-:-:S03]  /*6b80*/  DFMA R228, R174, R102, R228 ;  /* 0x00000066aee4722b */ /* 0x000fc600000000e4 */
[----:B------:R-:W0:Y:S04]  /*6b90*/  LDS.64 R102, [R7+0x1c88] ;  /* 0x001c880007667984 */ /* 0x000e280000000a00 */
[----:B------:R-:W0:Y:S01]  /*6ba0*/  LDS.64 R220, [R5+0x18] ;  /* 0x0000180005dc7984 */ /* 0x000e220000000a00 */
[----:B-1----:R-:W-:Y:S02]  /*6bb0*/  DFMA R94, R44, R106, R94 ;  /* 0x0000006a2c5e722b */ /* 0x002fe4000000005e */
[----:B------:R-:W-:Y:S01]  /*6bc0*/  DFMA R92, R172, R134, R92 ;  /* 0x00000086ac5c722b */ /* 0x000fe2000000005c */
[----:B------:R-:W1:Y:S01]  /*6bd0*/  LDS.128 R104, [R10+0x33a0] ;  /* 0x0033a0000a687984 */ /* 0x000e620000000c00 */
[----:B------:R-:W-:Y:S02]  /*6be0*/  DFMA R130, R146, R128, R130 ;  /* 0x000000809282722b */ /* 0x000fe40000000082 */
[----:B0-----:R-:W-:Y:S01]  /*6bf0*/  DFMA R134, R170, R212, R228 ;  /* 0x000000d4aa86722b */ /* 0x001fe200000000e4 */
[----:B------:R-:W0:Y:S03]  /*6c00*/  LDS.64 R128, [R7+0x1ce0] ;  /* 0x001ce00007807984 */ /* 0x000e260000000a00 */
[----:B------:R-:W-:Y:S01]  /*6c10*/  DFMA R92, R168, R88, R92 ;  /* 0x00000058a85c722b */ /* 0x000fe2000000005c */
[----:B------:R-:W-:Y:S04]  /*6c20*/  LDS.64 R212, [R9+0x1ab0] ;  /* 0x001ab00009d47984 */ /* 0x000fe80000000a00 */
[----:B------:R-:W0:Y:S01]  /*6c30*/  LDS.64 R88, [R6+0x108] ;  /* 0x0001080006587984 */ /* 0x000e220000000a00 */
[----:B------:R-:W-:-:S02]  /*6c40*/  DFMA R134, R166, R206, R134 ;  /* 0x000000cea686722b */ /* 0x000fc40000000086 */
[----:B------:R-:W-:Y:S01]  /*6c50*/  DFMA R228, R164, R90, R92 ;  /* 0x0000005aa4e4722b */ /* 0x000fe2000000005c */
[----:B------:R-:W0:Y:S01]  /*6c60*/  LDS.64 R206, [R7+0x1d38] ;  /* 0x001d380007ce7984 */ /* 0x000e220000000a00 */
[----:B------:R-:W-:-:S03]  /*6c70*/  DFMA R100, R66, R100, R94 ;  /* 0x000000644264722b */ /* 0x000fc6000000005e */
[----:B------:R-:W0:Y:S01]  /*6c80*/  LDS.128 R92, [R10+0x33b0] ;  /* 0x0033b0000a5c7984 */ /* 0x000e220000000c00 */
[----:B------:R-:W-:Y:S02]  /*6c90*/  DFMA R200, R136, R200, R130 ;  /* 0x000000c888c8722b */ /* 0x000fe40000000082 */
[----:B------:R-:W-:Y:S01]  /*6ca0*/  DFMA R228, R160, R218, R228 ;  /* 0x000000daa0e4722b */ /* 0x000fe200000000e4 */
[----:B------:R-:W-:Y:S01]  /*6cb0*/  CS2R R130, SRZ ;  /* 0x0000000000827805 */ /* 0x000fe2000001ff00 */
[----:B------:R-:W-:Y:S01]  /*6cc0*/  DFMA R90, R24, R132, R186 ;  /* 0x00000084185a722b */ /* 0x000fe200000000ba */
[----:B------:R-:W-:Y:S01]  /*6cd0*/  LDS.64 R242, [R5+0x28] ;  /* 0x0000280005f27984 */ /* 0x000fe20000000a00 */
[----:B------:R-:W-:Y:S02]  /*6ce0*/  DFMA R218, R156, R96, RZ ;  /* 0x000000609cda722b */ /* 0x000fe400000000ff */
[----:B------:R-:W-:Y:S01]  /*6cf0*/  DFMA R100, R70, R196, R100 ;  /* 0x000000c44664722b */ /* 0x000fe20000000064 */
[----:B------:R-:W3:Y:S01]  /*6d00*/  LDS.64 R186, [R9+0x1ab8] ;  /* 0x001ab80009ba7984 */ /* 0x000ee20000000a00 */
[----:B------:R-:W-:Y:S01]  /*6d10*/  DFMA R134, R162, R208, R134 ;  /* 0x000000d0a286722b */ /* 0x000fe20000000086 */
[----:B------:R-:W-:-:S02]  /*6d20*/  CS2R R146, SRZ ;  /* 0x0000000000927805 */ /* 0x000fc4000001ff00 */
[----:B------:R-:W2:Y:S01]  /*6d30*/  @!P2 LDG.E.64.CONSTANT R130, desc[UR76][R36.64+0x47d8] ;  /* 0x0047d84c2482a981 */ /* 0x000ea2000c1e9b00 */
[----:B------:R-:W-:Y:S01]  /*6d40*/  CS2R R136, SRZ ;  /* 0x0000000000887805 */ /* 0x000fe2000001ff00 */
[----:B------:R-:W-:Y:S02]  /*6d50*/  DFMA R208, R154, R98, R218 ;  /* 0x000000629ad0722b */ /* 0x000fe400000000da */
[----:B------:R-:W-:Y:S01]  /*6d60*/  DFMA R230, R158, R102, R228 ;  /* 0x000000669ee6722b */ /* 0x000fe200000000e4 */
[----:B------:R-:W2:Y:S01]  /*6d70*/  @!P2 LDG.E.64.CONSTANT R146, desc[UR76][R36.64+0x9b08] ;  /* 0x009b084c2492a981 */ /* 0x000ea2000c1e9b00 */
[----:B------:R-:W-:-:S03]  /*6d80*/  DFMA R220, R76, R220, R100 ;  /* 0x000000dc4cdc722b */ /* 0x000fc60000000064 */
[----:B------:R-:W3:Y:S01]  /*6d90*/  LDS.128 R100, [R10+0x33c0] ;  /* 0x0033c0000a647984 */ /* 0x000ee20000000c00 */
[----:B-1----:R-:W-:-:S03]  /*6da0*/  DFMA R228, R28, R104, R208 ;  /* 0x000000681ce4722b */ /* 0x002fc600000000d0 */
[----:B------:R-:W2:Y:S01]  /*6db0*/  @!P2 LDG.E.64.CONSTANT R136, desc[UR76][R36.64+0x1e40] ;  /* 0x001e404c2488a981 */ /* 0x000ea2000c1e9b00 */
[----:B------:R-:W-:-:S03]  /*6dc0*/  CS2R R132, SRZ ;  /* 0x0000000000847805 */ /* 0x000fc6000001ff00 */
[----:B------:R-:W1:Y:S01]  /*6dd0*/  LDS.64 R196, [R7+0x1d90] ;  /* 0x001d900007c47984 */ /* 0x000e620000000a00 */
[----:B0-----:R-:W-:Y:S02]  /*6de0*/  DFMA R230, R32, R128, R230 ;  /* 0x0000008020e6722b */ /* 0x001fe400000000e6 */
[----:B------:R-:W-:Y:S01]  /*6df0*/  DFMA R228, R22, R106, R228 ;  /* 0x0000006a16e4722b */ /* 0x000fe200000000e4 */
[----:B------:R-:W2:Y:S01]  /*6e00*/  @!P2 LDG.E.64.CONSTANT R132, desc[UR76][R36.64+0x7170] ;  /* 0x0071704c2484a981 */ /* 0x000ea2000c1e9b00 */
[----:B------:R-:W-:-:S03]  /*6e10*/  DFMA R224, R30, R224, R134 ;  /* 0x000000e01ee0722b */ /* 0x000fc60000000086 */
[----:B------:R-:W0:Y:S01]  /*6e20*/  LDS.64 R208, [R5+0x20] ;  /* 0x0000200005d07984 */ /* 0x000e220000000a00 */
[----:B------:R-:W-:Y:S02]  /*6e30*/  DFMA R244, R16, R244, R90 ;  /* 0x000000f410f4722b */ /* 0x000fe4000000005a */
[----:B------:R-:W-:Y:S01]  /*6e40*/  DFMA R220, R82, R88, R220 ;  /* 0x0000005852dc722b */ /* 0x000fe200000000dc */
[----:B------:R-:W0:Y:S04]  /*6e50*/  LDS.64 R128, [R9+0x1ac0] ;  /* 0x001ac00009807984 */ /* 0x000e280000000a00 */
[----:B------:R-:W0:Y:S04]  /*6e60*/  LDS.64 R218, [R7+0x1de8] ;  /* 0x001de80007da7984 */ /* 0x000e280000000a00 */
[----:B------:R-:W0:Y:S01]  /*6e70*/  LDS.128 R88, [R10+0x33d0] ;  /* 0x0033d0000a587984 */ /* 0x000e220000000c00 */
[----:B------:R-:W-:-:S02]  /*6e80*/  DFMA R230, R48, R206, R230 ;  /* 0x000000ce30e6722b */ /* 0x000fc400000000e6 */
[----:B------:R-:W-:Y:S01]  /*6e90*/  DFMA R212, R26, R212, R224 ;  /* 0x000000d41ad4722b */ /* 0x000fe200000000e0 */
[----:B------:R-:W-:Y:S01]  /*6ea0*/  LDS.64 R238, [R5+0x30] ;  /* 0x0000300005ee7984 */ /* 0x000fe20000000a00 */
[----:B------:R-:W-:-:S03]  /*6eb0*/  DFMA R206, R148, R92, R228 ;  /* 0x0000005c94ce722b */ /* 0x000fc600000000e4 */
[----:B------:R-:W4:Y:S01]  /*6ec0*/  LDS.64 R228, [R9+0x1ac8] ;  /* 0x001ac80009e47984 */ /* 0x000f220000000a00 */
[----:B------:R-:W-:Y:S02]  /*6ed0*/  CS2R R134, SRZ ;  /* 0x0000000000867805 */ /* 0x000fe4000001ff00 */
[----:B---3--:R-:W-:Y:S01]  /*6ee0*/  DFMA R212, R152, R186, R212 ;  /* 0x000000ba98d4722b */ /* 0x008fe200000000d4 */
[----:B------:R-:W3:Y:S01]  /*6ef0*/  LDS.64 R224, [R6+0x160] ;  /* 0x0001600006e07984 */ /* 0x000ee20000000a00 */
[----:B------:R-:W-:-:S03]  /*6f00*/  DFMA R186, R18, R94, R206 ;  /* 0x0000005e12ba722b */ /* 0x000fc600000000ce */
[----:B------:R-:W2:Y:S04]  /*6f10*/  @!P2 LDG.E.64.CONSTANT R134, desc[UR76][R36.64+0xc4a0] ;  /* 0x00c4a04c2486a981 */ /* 0x000ea8000c1e9b00 */
[----:B------:R-:W3:Y:S01]  /*6f20*/  LDS.64 R206, [R10+0x33e0] ;  /* 0x0033e0000ace7984 */ /* 0x000ee20000000a00 */
[----:B------:R-:W-:Y:S02]  /*6f30*/  DFMA R186, R14, R100, R186 ;  /* 0x000000640eba722b */ /* 0x000fe400000000ba */
[----:B-1----:R-:W-:Y:S01]  /*6f40*/  DFMA R196, R58, R196, R230 ;  /* 0x000000c43ac4722b */ /* 0x002fe200000000e6 */
[----:B------:R-:W1:Y:S01]  /*6f50*/  LDS.64 R234, [R6+0x210] ;  /* 0x0002100006ea7984 */ /* 0x000e620000000a00 */
[----:B0-----:R-:W-:-:S03]  /*6f60*/  DFMA R208, R38, R208, R220 ;  /* 0x000000d026d0722b */ /* 0x001fc600000000dc */
[----:B------:R-:W0:Y:S01]  /*6f70*/  LDS.64 R230, [R5+0x38] ;  /* 0x0000380005e67984 */ /* 0x000e220000000a00 */
[----:B------:R-:W-:Y:S02]  /*6f80*/  DFMA R186, R20, R102, R186 ;  /* 0x0000006614ba722b */ /* 0x000fe400000000ba */
[----:B------:R-:W-:Y:S02]  /*6f90*/  DFMA R220, R60, R128, R212 ;  /* 0x000000803cdc722b */ /* 0x000fe400000000d4 */
[----:B------:R-:W-:-:S04]  /*6fa0*/  DFMA R212, R56, R218, R196 ;  /* 0x000000da38d4722b */ /* 0x000fc800000000c4 */
[----:B------:R-:W-:-:S04]  /*6fb0*/  DFMA R186, R12, R88, R186 ;  /* 0x000000580cba722b */ /* 0x000fc800000000ba */
[----:B------:R-:W-:Y:S02]  /*6fc0*/  DMUL R196, R212, R236 ;  /* 0x000000ecd4c47228 */ /* 0x000fe40000000000 */
[----:B----4-:R-:W-:Y:S02]  /*6fd0*/  DFMA R218, R150, R228, R220 ;  /* 0x000000e496da722b */ /* 0x010fe400000000dc */
[----:B------:R-:W-:Y:S01]  /*6fe0*/  DFMA R186, R42, R90, R186 ;  /* 0x0000005a2aba722b */ /* 0x000fe200000000ba */
[----:B------:R-:W4:Y:S01]  /*6ff0*/  LDS.64 R228, [R6+0x268] ;  /* 0x0002680006e47984 */ /* 0x000f220000000a00 */
[----:B---3--:R-:W-:Y:S02]  /*7000*/  DFMA R208, R84, R224, R208 ;  /* 0x000000e054d0722b */ /* 0x008fe400000000d0 */
[----:B------:R-:W-:Y:S01]  /*7010*/  DMUL R140, R212, R140 ;  /* 0x0000008cd48c7228 */ /* 0x000fe20000000000 */
[----:B------:R-:W3:Y:S01]  /*7020*/  LDS.64 R224, [R5+0x40] ;  /* 0x0000400005e07984 */ /* 0x000ee20000000a00 */
[----:B------:R-:W-:-:S03]  /*7030*/  DFMA R184, R218, R184, R196 ;  /* 0x000000b8dab8722b */ /* 0x000fc600000000c4 */
[----:B------:R-:W-:Y:S01]  /*7040*/  LDS.64 R220, [R6+0x2c0] ;  /* 0x0002c00006dc7984 */ /* 0x000fe20000000a00 */
[----:B------:R-:W-:Y:S02]  /*7050*/  DFMA R196, R86, R206, R186 ;  /* 0x000000ce56c4722b */ /* 0x000fe400000000ba */
[----:B------:R-:W-:Y:S01]  /*7060*/  DFMA R242, R78, R242, R208 ;  /* 0x000000f24ef2722b */ /* 0x000fe200000000d0 */
[----:B------:R-:W-:Y:S01]  /*7070*/  LDS.64 R186, [R6+0x318] ;  /* 0x0003180006ba7984 */ /* 0x000fe20000000a00 */
[----:B------:R-:W-:-:S03]  /*7080*/  DFMA R236, R218, R236, R140 ;  /* 0x000000ecdaec722b */ /* 0x000fc6000000008c */
[----:B------:R-:W-:Y:S01]  /*7090*/  LDS.64 R208, [R5+0x48] ;  /* 0x0000480005d07984 */ /* 0x000fe20000000a00 */
[----:B------:R-:W-:-:S03]  /*70a0*/  DFMA R246, R196, R138, R184 ;  /* 0x0000008ac4f6722b */ /* 0x000fc600000000b8 */
[----:B------:R-:W-:Y:S04]  /*70b0*/  LDS.64 R140, [R5+0x50] ;  /* 0x00005000058c7984 */ /* 0x000fe80000000a00 */
[----:B------:R-:W-:Y:S01]  /*70c0*/  LDS.64 R184, [R6+0x370] ;  /* 0x0003700006b87984 */ /* 0x000fe20000000a00 */
[----:B------:R-:W-:Y:S01]  /*70d0*/  BAR.SYNC.DEFER_BLOCKING 0x0 ;  /* 0x0000000000007b1d */ /* 0x000fe20000010000 */
[----:B------:R-:W-:-:S05]  /*70e0*/  CS2R R128, SRZ ;  /* 0x0000000000807805 */ /* 0x000fca000001ff00 */
[----:B------:R-:W-:Y:S01]  /*70f0*/  DFMA R236, R196, R142, R236 ;  /* 0x0000008ec4ec722b */ /* 0x000fe200000000ec */
[----:B------:R-:W2:Y:S04]  /*7100*/  @!P2 LDG.E.64.CONSTANT R128, desc[UR76][R36.64+0x117d0] ;  /* 0x0117d04c2480a981 */ /* 0x000ea8000c1e9b00 */
[----:B------:R-:W-:Y:S04]  /*7110*/  STS.64 [R11], R246 ;  /* 0x000000f60b007388 */ /* 0x000fe80000000a00 */
[----:B------:R-:W-:Y:S01]  /*7120*/  STS.64 [R8], R236 ;  /* 0x000000ec08007388 */ /* 0x000fe20000000a00 */
[----:B------:R-:W-:Y:S06]  /*7130*/  BAR.SYNC.DEFER_BLOCKING 0x0 ;  /* 0x0000000000007b1d */ /* 0x000fec0000010000 */
[----:B------:R-:W-:-:S02]  /*7140*/  DFMA R240, R72, R240, R242 ;  /* 0x000000f048f0722b */ /* 0x000fc400000000f2 */
[----:B------:R-:W-:Y:S02]  /*7150*/  DFMA R190, R108, R200, R190 ;  /* 0x000000c86cbe722b */ /* 0x000fe400000000be */
[----:B------:R-:W-:-:S04]  /*7160*/  DFMA R192, R200, R110, R192 ;  /* 0x0000006ec8c0722b */ /* 0x000fc800000000c0 */
[----:B------:R-:W-:Y:S02]  /*7170*/  DFMA R238, R68, R238, R240 ;  /* 0x000000ee44ee722b */ /* 0x000fe400000000f0 */
[----:B------:R-:W-:Y:S01]  /*7180*/  DFMA R194, R112, R200, R194 ;  /* 0x000000c870c2722b */ /* 0x000fe200000000c2 */
[----:B------:R-:W2:Y:S04]  /*7190*/  LDS.64 R108, [R5] ;  /* 0x00000000056c7984 */ /* 0x000ea80000000a00 */
[----:B------:R-:W2:Y:S01]  /*71a0*/  LDS.64 R110, [R9+0x1e40] ;  /* 0x001e4000096e7984 */ /* 0x000ea20000000a00 */
[----:B-1----:R-:W-:-:S03]  /*71b0*/  DFMA R238, R64, R234, R238 ;  /* 0x000000ea40ee722b */ /* 0x002fc600000000ee */
[----:B------:R-:W1:Y:S04]  /*71c0*/  LDS.64 R234, [R7+0x1e40] ;  /* 0x001e400007ea7984 */ /* 0x000e680000000a00 */
[----:B------:R-:W1:Y:S01]  /*71d0*/  LDS.64 R112, [R9+0x1e48] ;  /* 0x001e480009707984 */ /* 0x000e620000000a00 */
[----:B------:R-:W-:Y:S02]  /*71e0*/  DFMA R188, R188, R200, R198 ;  /* 0x000000c8bcbc722b */ /* 0x000fe400000000c6 */
[----:B------:R-:W-:Y:S01]  /*71f0*/  DFMA R198, R200, R114, R232 ;  /* 0x00000072c8c6722b */ /* 0x000fe200000000e8 */
[----:B------:R-:W-:Y:S01]  /*7200*/  LDS.64 R236, [R6+0xb0] ;  /* 0x0000b00006ec7984 */ /* 0x000fe20000000a00 */
[----:B0-----:R-:W-:Y:S02]  /*7210*/  DFMA R230, R62, R230, R238 ;  /* 0x000000e63ee6722b */ /* 0x001fe400000000ee */
[----:B------:R-:W-:Y:S01]  /*7220*/  DFMA R222, R200, R118, R222 ;  /* 0x00000076c8de722b */ /* 0x000fe200000000de */
[----:B------:R-:W0:Y:S01]  /*7230*/  LDS.64 R114, [R7+0x1e98] ;  /* 0x001e980007727984 */ /* 0x000e220000000a00 */
[----:B------:R-:W-:-:S03]  /*7240*/  DFMA R202, R120, R200, R202 ;  /* 0x000000c878ca722b */ /* 0x000fc600000000ca */
[----:B------:R-:W0:Y:S04]  /*7250*/  LDS.64 R118, [R9+0x1e50] ;  /* 0x001e500009767984 */ /* 0x000e280000000a00 */
[----:B------:R-:W0:Y:S01]  /*7260*/  LDS.64 R120, [R6] ;  /* 0x0000000006787984 */ /* 0x000e220000000a00 */
[----:B----4-:R-:W-:Y:S02]  /*7270*/  DFMA R230, R54, R228, R230 ;  /* 0x000000e436e6722b */ /* 0x010fe400000000e6 */
[----:B------:R-:W-:Y:S01]  /*7280*/  DFMA R204, R200, R122, R204 ;  /* 0x0000007ac8cc722b */ /* 0x000fe200000000cc */
[----:B------:R-:W4:Y:S04]  /*7290*/  LDS.64 R228, [R7+0x1ef0] ;  /* 0x001ef00007e47984 */ /* 0x000f280000000a00 */
[----:B------:R-:W4:Y:S01]  /*72a0*/  LDS.64 R122, [R9+0x1e58] ;  /* 0x001e5800097a7984 */ /* 0x000f220000000a00 */
[----:B---3--:R-:W-:-:S02]  /*72b0*/  DFMA R230, R50, R224, R230 ;  /* 0x000000e032e6722b */ /* 0x008fc400000000e6 */
[----:B------:R-:W-:Y:S01]  /*72c0*/  DADD R226, R226, R244 ;  /* 0x00000000e2e27229 */ /* 0x000fe200000000f4 */
[----:B------:R-:W-:Y:S01]  /*72d0*/  LDS.64 R232, [R7+0x20a8] ;  /* 0x0020a80007e87984 */ /* 0x000fe20000000a00 */
[----:B------:R-:W-:Y:S02]  /*72e0*/  DFMA R210, R124, R200, R210 ;  /* 0x000000c87cd2722b */ /* 0x000fe400000000d2 */
[----:B--2---:R-:W-:Y:S01]  /*72f0*/  DMUL R224, R144, UR6 ;  /* 0x0000000690e07c28 */ /* 0x004fe20008000000 */
[----:B------:R-:W2:Y:S01]  /*7300*/  LDS.64 R124, [R5+0x8] ;  /* 0x00000800057c7984 */ /* 0x000ea20000000a00 */
[----:B------:R-:W-:-:S03]  /*7310*/  DFMA R214, R200, R126, R214 ;  /* 0x0000007ec8d6722b */ /* 0x000fc600000000d6 */
[----:B------:R-:W3:Y:S04]  /*7320*/  LDS.64 R144, [R7+0x1f48] ;  /* 0x001f480007907984 */ /* 0x000ee80000000a00 */
[----:B------:R-:W3:Y:S01]  /*7330*/  LDS.64 R126, [R9+0x1e60] ;  /* 0x001e6000097e7984 */ /* 0x000ee20000000a00 */
[----:B------:R-:W-:Y:S02]  /*7340*/  DMUL R108, R80, R108 ;  /* 0x0000006c506c7228 */ /* 0x000fe40000000000 */
[----:B------:R-:W-:Y:S01]  /*7350*/  DFMA R200, R116, R200, R226 ;  /* 0x000000c874c8722b */ /* 0x000fe200000000e2 */
[----:B------:R-:W-:Y:S01]  /*7360*/  LDS.64 R238, [R7+0x2100] ;  /* 0x0021000007ee7984 */ /* 0x000fe20000000a00 */
[----:B------:R-:W-:Y:S02]  /*7370*/  DFMA R110, R182, R110, RZ ;  /* 0x0000006eb66e722b */ /* 0x000fe400000000ff */
[----:B------:R-:W-:Y:S01]  /*7380*/  DMUL R142, R212, R142 ;  /* 0x0000008ed48e7228 */ /* 0x000fe20000000000 */
[----:B------:R-:W3:Y:S04]  /*7390*/  LDS.64 R116, [R7+0x1fa0] ;  /* 0x001fa00007747984 */ /* 0x000ee80000000a00 */
[----:B------:R-:W3:Y:S01]  /*73a0*/  LDS.64 R212, [R9+0x1e68] ;  /* 0x001e680009d47984 */ /* 0x000ee20000000a00 */
[----:B------:R-:W-:-:S02]  /*73b0*/  DFMA R108, R20, R224, R108 ;  /* 0x000000e0146c722b */ /* 0x000fc4000000006c */
[----:B-1----:R-:W-:Y:S01]  /*73c0*/  DFMA R234, R180, R234, RZ ;  /* 0x000000eab4ea722b */ /* 0x002fe200000000ff */
[----:B------:R-:W-:Y:S01]  /*73d0*/  LDS.64 R224, [R7+0x1ff8] ;  /* 0x001ff80007e07984 */ /* 0x000fe20000000a00 */
[----:B------:R-:W-:Y:S02]  /*73e0*/  DFMA R110, R178, R112, R110 ;  /* 0x00000070b26e722b */ /* 0x000fe4000000006e */
[----:B------:R-:W-:Y:S01]  /*73f0*/  DFMA R138, R218, R138, R142 ;  /* 0x0000008ada8a722b */ /* 0x000fe2000000008e */
[----:B------:R-:W1:Y:S04]  /*7400*/  LDS.64 R112, [R6+0x58] ;  /* 0x0000580006707984 */ /* 0x000e680000000a00 */
[----:B------:R-:W1:Y:S04]  /*7410*/  LDS.64 R142, [R10+0x33e8] ;  /* 0x0033e8000a8e7984 */ /* 0x000e680000000a00 */
[----:B------:R-:W1:Y:S01]  /*7420*/  LDS.64 R226, [R9+0x1e70] ;  /* 0x001e700009e27984 */ /* 0x000e620000000a00 */
[----:B0-----:R-:W-:-:S02]  /*7430*/  DFMA R234, R176, R114, R234 ;  /* 0x00000072b0ea722b */ /* 0x001fc400000000ea */
[----:B------:R-:W-:Y:S01]  /*7440*/  DFMA R118, R174, R118, R110 ;  /* 0x00000076ae76722b */ /* 0x000fe2000000006e */
[----:B------:R-:W0:Y:S01]  /*7450*/  LDS.64 R114, [R7+0x2050] ;  /* 0x0020500007727984 */ /* 0x000e220000000a00 */
[----:B------:R-:W-:-:S03]  /*7460*/  DFMA R120, R74, R120, R108 ;  /* 0x000000784a78722b */ /* 0x000fc6000000006c */
[----:B------:R-:W0:Y:S01]  /*7470*/  LDS.128 R108, [R10+0x33f0] ;  /* 0x0033f0000a6c7984 */ /* 0x000e220000000c00 */
[----:B----4-:R-:W-:Y:S02]  /*7480*/  DFMA R234, R172, R228, R234 ;  /* 0x000000e4acea722b */ /* 0x010fe400000000ea */
[----:B------:R-:W-:Y:S01]  /*7490*/  DFMA R118, R170, R122, R118 ;  /* 0x0000007aaa76722b */ /* 0x000fe20000000076 */
[----:B------:R-:W4:Y:S01]  /*74a0*/  LDS.64 R228, [R9+0x1e78] ;  /* 0x001e780009e47984 */ /* 0x000f220000000a00 */
[----:B--2---:R-:W-:-:S03]  /*74b0*/  DFMA R124, R52, R124, R120 ;  /* 0x0000007c347c722b */ /* 0x004fc60000000078 */
[----:B------:R-:W2:Y:S01]  /*74c0*/  LDS.128 R120, [R10+0x3400] ;  /* 0x003400000a787984 */ /* 0x000ea20000000c00 */
[----:B---3--:R-:W-:Y:S02]  /*74d0*/  DFMA R144, R168, R144, R234 ;  /* 0x00000090a890722b */ /* 0x008fe400000000ea */
[----:B------:R-:W-:Y:S01]  /*74e0*/  DFMA R118, R166, R126, R118 ;  /* 0x0000007ea676722b */ /* 0x000fe20000000076 */
[----:B------:R-:W-:Y:S01]  /*74f0*/  LDS.64 R234, [R9+0x1e80] ;  /* 0x001e800009ea7984 */ /* 0x000fe20000000a00 */
[----:B------:R-:W-:-:S03]  /*7500*/  DFMA R220, R46, R220, R230 ;  /* 0x000000dc2edc722b */ /* 0x000fc600000000e6 */
[----:B------:R-:W3:Y:S01]  /*7510*/  LDS.64 R230, [R5+0x10] ;  /* 0x0000100005e67984 */ /* 0x000ee20000000a00 */
[----:B------:R-:W-:Y:S02]  /*7520*/  DFMA R116, R164, R116, R144 ;  /* 0x00000074a474722b */ /* 0x000fe40000000090 */
[----:B------:R-:W-:Y:S01]  /*7530*/  DFMA R118, R162, R212, R118 ;  /* 0x000000d4a276722b */ /* 0x000fe20000000076 */
[----:B------:R-:W-:Y:S01]  /*7540*/  LDS.64 R246, [R6+0x318] ;  /* 0x0003180006f67984 */ /* 0x000fe20000000a00 */
[----:B------:R-:W-:Y:S02]  /*7550*/  DFMA R216, R196, R216, R138 ;  /* 0x000000d8c4d8722b */ /* 0x000fe4000000008a */
[----:B-1----:R-:W-:Y:S01]  /*7560*/  DFMA R112, R44, R112, R124 ;  /* 0x000000702c70722b */ /* 0x002fe2000000007c */
[----:B------:R-:W1:Y:S01]  /*7570*/  LDS.64 R196, [R7+0x2158] ;  /* 0x0021580007c47984 */ /* 0x000e620000000a00 */
[----:B------:R-:W-:Y:S02]  /*7580*/  DFMA R224, R160, R224, R116 ;  /* 0x000000e0a0e0722b */ /* 0x000fe40000000074 */
[----:B------:R-:W-:Y:S01]  /*7590*/  DFMA R124, R156, R142, RZ ;  /* 0x0000008e9c7c722b */ /* 0x000fe200000000ff */
[----:B------:R-:W-:Y:S01]  /*75a0*/  CS2R R218, SRZ ;  /* 0x0000000000da7805 */ /* 0x000fe2000001ff00 */
[----:B------:R-:W-:Y:S01]  /*75b0*/  DFMA R208, R40, R208, R220 ;  /* 0x000000d028d0722b */ /* 0x000fe200000000dc */
[----:B------:R-:W-:Y:S01]  /*75c0*/  LDS.64 R212, [R7+0x21b0] ;  /* 0x0021b00007d47984 */ /* 0x000fe20000000a00 */
[----:B------:R-:W-:-:S03]  /*75d0*/  DFMA R226, R30, R226, R118 ;  /* 0x000000e21ee2722b */ /* 0x000fc60000000076 */
[----:B------:R-:W1:Y:S01]  /*75e0*/  LDS.128 R116, [R10+0x3410] ;  /* 0x003410000a747984 */ /* 0x000e620000000c00 */
[----:B0-----:R-:W-:Y:S01]  /*75f0*/  DFMA R224, R158, R114, R224 ;  /* 0x000000729ee0722b */ /* 0x001fe200000000e0 */
[----:B------:R-:W-:Y:S02]  /*7600*/  CS2R R138, SRZ ;  /* 0x00000000008a7805 */ /* 0x000fe4000001ff00 */
[----:B------:R-:W-:Y:S01]  /*7610*/  CS2R R220, SRZ ;  /* 0x0000000000dc7805 */ /* 0x000fe2000001ff00 */
[----:B------:R-:W3:Y:S01]  /*7620*/  @!P2 LDG.E.64.CONSTANT R218, desc[UR76][R36.64+0x2208] ;  /* 0x0022084c24daa981 */ /* 0x000ee2000c1e9b00 */
[----:B------:R-:W-:-:S03]  /*7630*/  DFMA R114, R154, R108, R124 ;  /* 0x0000006c9a72722b */ /* 0x000fc6000000007c */
[----:B------:R-:W3:Y:S01]  /*7640*/  @!P2 LDG.E.64.CONSTANT R138, desc[UR76][R36.64+0x4ba0] ;  /* 0x004ba04c248aa981 */ /* 0x000ee2000c1e9b00 */
[----:B------:R-:W-:-:S03]  /*7650*/  DFMA R240, R34, R186, R208 ;  /* 0x000000ba22f0722b */ /* 0x000fc600000000d0 */
[----:B------:R-:W3:Y:S01]  /*7660*/  @!P2 LDG.E.64.CONSTANT R220, desc[UR76][R36.64+0x9ed0] ;  /* 0x009ed04c24dca981 */ /* 0x000ee2000c1e9b00 */
[----:B------:R-:W-:-:S03]  /*7670*/  DFMA R114, R28, R110, R114 ;  /* 0x0000006e1c72722b */ /* 0x000fc60000000072 */
[----:B------:R-:W0:Y:S04]  /*7680*/  LDS.64 R208, [R5+0x18] ;  /* 0x0000180005d07984 */ /* 0x000e280000000a00 */
[----:B------:R-:W0:Y:S01]  /*7690*/  LDS.128 R124, [R10+0x3420] ;  /* 0x003420000a7c7984 */ /* 0x000e220000000c00 */
[----:B----4-:R-:W-:Y:S02]  /*76a0*/  DFMA R228, R26, R228, R226 ;  /* 0x000000e41ae4722b */ /* 0x010fe400000000e2 */
[----:B------:R-:W-:Y:S01]  /*76b0*/  DFMA R224, R32, R232, R224 ;  /* 0x000000e820e0722b */ /* 0x000fe200000000e0 */
[----:B------:R-:W4:Y:S01]  /*76c0*/  LDS.64 R186, [R9+0x1e88] ;  /* 0x001e880009ba7984 */ /* 0x000f220000000a00 */
[----:B--2---:R-:W-:Y:S02]  /*76d0*/  DFMA R114, R22, R120, R114 ;  /* 0x000000781672722b */ /* 0x004fe40000000072 */
[----:B---3--:R-:W-:Y:S01]  /*76e0*/  DFMA R230, R66, R230, R112 ;  /* 0x000000e642e6722b */ /* 0x008fe20000000070 */
[----:B------:R-:W2:Y:S01]  /*76f0*/  LDS.64 R226, [R6+0x108] ;  /* 0x0001080006e27984 */ /* 0x000ea20000000a00 */
[----:B------:R-:W-:-:S02]  /*7700*/  DFMA R234, R152, R234, R228 ;  /* 0x000000ea98ea722b */ /* 0x000fc400000000e4 */
[----:B------:R-:W-:Y:S01]  /*7710*/  DFMA R224, R48, R238, R224 ;  /* 0x000000ee30e0722b */ /* 0x000fe200000000e0 */
[----:B------:R-:W3:Y:S01]  /*7720*/  LDS.64 R228, [R9+0x1e90] ;  /* 0x001e900009e47984 */ /* 0x000ee20000000a00 */
[----:B------:R-:W-:Y:S01]  /*7730*/  DFMA R232, R148, R122, R114 ;  /* 0x0000007a94e8722b */ /* 0x000fe20000000072 */
[----:B------:R-:W-:Y:S02]  /*7740*/  CS2R R144, SRZ ;  /* 0x0000000000907805 */ /* 0x000fe4000001ff00 */
[----:B------:R-:W3:Y:S01]  /*7750*/  LDS.128 R112, [R10+0x3430] ;  /* 0x003430000a707984 */ /* 0x000ee20000000c00 */
[----:B------:R-:W-:Y:S01]  /*7760*/  DFMA R240, R24, R140, R240 ;  /* 0x0000008c18f0722b */ /* 0x000fe200000000f0 */
[----:B------:R-:W-:Y:S01]  /*7770*/  CS2R R140, SRZ ;  /* 0x00000000008c7805 */ /* 0x000fe2000001ff00 */
[----:B-1----:R-:W-:Y:S01]  /*7780*/  DFMA R196, R58, R196, R224 ;  /* 0x000000c43ac4722b */ /* 0x002fe200000000e0 */
[----:B------:R-:W3:Y:S01]  /*7790*/  @!P2 LDG.E.64.CONSTANT R144, desc[UR76][R36.64+0x7538] ;  /* 0x0075384c2490a981 */ /* 0x000ee2000c1e9b00 */
[----:B------:R-:W-:-:S03]  /*77a0*/  DFMA R232, R18, R116, R232 ;  /* 0x0000007412e8722b */ /* 0x000fc600000000e8 */
[----:B------:R-:W1:Y:S04]  /*77b0*/  LDS.64 R224, [R5+0x20] ;  /* 0x0000200005e07984 */ /* 0x000e680000000a00 */
[----:B------:R-:W3:Y:S01]  /*77c0*/  @!P2 LDG.E.64.CONSTANT R140, desc[UR76][R36.64+0xc868] ;  /* 0x00c8684c248ca981 */ /* 0x000ee2000c1e9b00 */
[----:B------:R-:W-:Y:S02]  /*77d0*/  DFMA R230, R70, R236, R230 ;  /* 0x000000ec46e6722b */ /* 0x000fe400000000e6 */
[----:B------:R-:W-:Y:S01]  /*77e0*/  DFMA R232, R14, R118, R232 ;  /* 0x000000760ee8722b */ /* 0x000fe200000000e8 */
[----:B------:R-:W1:Y:S05]  /*77f0*/  LDS.64 R236, [R6+0x160] ;  /* 0x0001600006ec7984 */ /* 0x000e6a0000000a00 */
[----:B0-----:R-:W-:-:S02]  /*7800*/  DFMA R208, R76, R208, R230 ;  /* 0x000000d04cd0722b */ /* 0x001fc400000000e6 */
[----:B------:R-:W-:Y:S02]  /*7810*/  DFMA R230, R20, R124, R232 ;  /* 0x0000007c14e6722b */ /* 0x000fe400000000e8 */
[----:B------:R-:W-:Y:S01]  /*7820*/  DFMA R196, R56, R212, R196 ;  /* 0x000000d438c4722b */ /* 0x000fe200000000c4 */
[----:B------:R-:W0:Y:S01]  /*7830*/  LDS.64 R232, [R5+0x28] ;  /* 0x0000280005e87984 */ /* 0x000e220000000a00 */
[----:B----4-:R-:W-:-:S04]  /*7840*/  DFMA R186, R60, R186, R234 ;  /* 0x000000ba3cba722b */ /* 0x010fc800000000ea */
[----:B------:R-:W-:Y:S02]  /*7850*/  DFMA R212, R12, R126, R230 ;  /* 0x0000007e0cd4722b */ /* 0x000fe400000000e6 */
[----:B--2---:R-:W-:Y:S01]  /*7860*/  DFMA R234, R82, R226, R208 ;  /* 0x000000e252ea722b */ /* 0x004fe200000000d0 */
[----:B------:R-:W2:Y:S01]  /*7870*/  LDS.64 R230, [R6+0x1b8] ;  /* 0x0001b80006e67984 */ /* 0x000ea20000000a00 */
[----:B---3--:R-:W-:Y:S02]  /*7880*/  DFMA R186, R150, R228, R186 ;  /* 0x000000e496ba722b */ /* 0x008fe400000000ba */
[----:B------:R-:W-:Y:S01]  /*7890*/  DMUL R226, R196, R130 ;  /* 0x00000082c4e27228 */ /* 0x000fe20000000000 */
[----:B------:R-:W-:Y:S01]  /*78a0*/  LDS.64 R228, [R6+0x210] ;  /* 0x0002100006e47984 */ /* 0x000fe20000000a00 */
[----:B------:R-:W-:Y:S02]  /*78b0*/  DFMA R208, R42, R112, R212 ;  /* 0x000000702ad0722b */ /* 0x000fe400000000d4 */
[----:B------:R-:W-:Y:S01]  /*78c0*/  DMUL R238, R196, R146 ;  /* 0x00000092c4ee7228 */ /* 0x000fe20000000000 */
[----:B------:R-:W-:Y:S03]  /*78d0*/  LDS.64 R212, [R6+0x2c0] ;  /* 0x0002c00006d47984 */ /* 0x000fe60000000a00 */
[----:B------:R-:W-:-:S02]  /*78e0*/  DFMA R136, R186, R136, R226 ;  /* 0x00000088ba88722b */ /* 0x000fc400000000e2 */
[----:B------:R-:W-:Y:S01]  /*78f0*/  DFMA R146, R86, R114, R208 ;  /* 0x000000725692722b */ /* 0x000fe200000000d0 */
[----:B------:R-:W-:Y:S01]  /*7900*/  LDS.64 R226, [R5+0x38] ;  /* 0x0000380005e27984 */ /* 0x000fe20000000a00 */
[----:B-1----:R-:W-:Y:S02]  /*7910*/  DFMA R224, R38, R224, R234 ;  /* 0x000000e026e0722b */ /* 0x002fe400000000ea */
[----:B------:R-:W-:Y:S01]  /*7920*/  DFMA R240, R16, R184, R240 ;  /* 0x000000b810f0722b */ /* 0x000fe200000000f0 */
[----:B------:R-:W1:Y:S01]  /*7930*/  LDS.64 R234, [R5+0x30] ;  /* 0x0000300005ea7984 */ /* 0x000e620000000a00 */
[----:B------:R-:W-:Y:S02]  /*7940*/  DFMA R238, R186, R130, R238 ;  /* 0x00000082baee722b */ /* 0x000fe400000000ee */
[----:B------:R-:W-:Y:S01]  /*7950*/  DFMA R242, R146, R132, R136 ;  /* 0x0000008492f2722b */ /* 0x000fe20000000088 */
[----:B------:R-:W-:Y:S01]  /*7960*/  LDS.64 R130, [R6+0x268] ;  /* 0x0002680006827984 */ /* 0x000fe20000000a00 */
[----:B------:R-:W-:-:S03]  /*7970*/  DFMA R236, R84, R236, R224 ;  /* 0x000000ec54ec722b */ /* 0x000fc600000000e0 */
[----:B------:R-:W-:Y:S04]  /*7980*/  LDS.64 R224, [R5+0x40] ;  /* 0x0000400005e07984 */ /* 0x000fe80000000a00 */
[----:B------:R-:W-:Y:S04]  /*7990*/  LDS.64 R208, [R5+0x48] ;  /* 0x0000480005d07984 */ /* 0x000fe80000000a00 */
[----:B------:R-:W-:Y:S04]  /*79a0*/  LDS.64 R136, [R5+0x50] ;  /* 0x0000500005887984 */ /* 0x000fe80000000a00 */
[----:B------:R-:W-:Y:S01]  /*79b0*/  LDS.64 R184, [R6+0x370] ;  /* 0x0003700006b87984 */ /* 0x000fe20000000a00 */
[----:B------:R-:W-:Y:S06]  /*79c0*/  BAR.SYNC.DEFER_BLOCKING 0x0 ;  /* 0x0000000000007b1d */ /* 0x000fec0000010000 */
[----:B------:R-:W-:Y:S01]  /*79d0*/  DFMA R238, R146, R134, R238 ;  /* 0x0000008692ee722b */ /* 0x000fe200000000ee */
[----:B------:R-:W-:Y:S06]  /*79e0*/  STS.64 [R11], R242 ;  /* 0x000000f20b007388 */ /* 0x000fec0000000a00 */
[----:B------:R-:W-:Y:S01]  /*79f0*/  STS.64 [R8], R238 ;  /* 0x000000ee08007388 */ /* 0x000fe20000000a00 */
[----:B------:R-:W-:Y:S06]  /*7a00*/  BAR.SYNC.DEFER_BLOCKING 0x0 ;  /* 0x0000000000007b1d */ /* 0x000fec0000010000 */
[----:B0-----:R-:W-:-:S02]  /*7a10*/  DFMA R232, R78, R232, R236 ;  /* 0x000000e84ee8722b */ /* 0x001fc400000000ec */
[----:B------:R-:W-:Y:S02]  /*7a20*/  DFMA R188, R96, R216, R188 ;  /* 0x000000d860bc722b */ /* 0x000fe400000000bc */
[----:B------:R-:W-:-:S04]  /*7a30*/  DFMA R190, R216, R98, R190 ;  /* 0x00000062d8be722b */ /* 0x000fc800000000be */
[----:B--2---:R-:W-:Y:S02]  /*7a40*/  DFMA R232, R72, R230, R232 ;  /* 0x000000e648e8722b */ /* 0x004fe400000000e8 */
[----:B------:R-:W-:Y:S01]  /*7a50*/  DFMA R192, R104, R216, R192 ;  /* 0x000000d868c0722b */ /* 0x000fe200000000c0 */
[----:B------:R-:W0:Y:S04]  /*7a60*/  LDS.64 R96, [R5] ;  /* 0x0000000005607984 */ /* 0x000e280000000a00 */
[----:B------:R-:W2:Y:S01]  /*7a70*/  LDS.64 R98, [R9+0x2208] ;  /* 0x0022080009627984 */ /* 0x000ea20000000a00 */
[----:B-1----:R-:W-:-:S03]  /*7a80*/  DFMA R232, R68, R234, R232 ;  /* 0x000000ea44e8722b */ /* 0x002fc600000000e8 */
[----:B------:R-:W1:Y:S04]  /*7a90*/  LDS.64 R230, [R7+0x2208] ;  /* 0x0022080007e67984 */ /* 0x000e680000000a00 */
[----:B------:R-:W3:Y:S01]  /*7aa0*/  LDS.64 R104, [R9+0x2210] ;  /* 0x0022100009687984 */ /* 0x000ee20000000a00 */
[----:B------:R-:W-:Y:S02]  /*7ab0*/  DFMA R198, R92, R216, R198 ;  /* 0x000000d85cc6722b */ /* 0x000fe400000000c6 */
[----:B------:R-:W-:Y:S01]  /*7ac0*/  DFMA R232, R64, R228, R232 ;  /* 0x000000e440e8722b */ /* 0x000fe200000000e8 */
[----:B------:R-:W4:Y:S01]  /*7ad0*/  LDS.64 R92, [R6] ;  /* 0x00000000065c7984 */ /* 0x000f220000000a00 */
[----:B------:R-:W-:-:S03]  /*7ae0*/  DFMA R194, R216, R106, R194 ;  /* 0x0000006ad8c2722b */ /* 0x000fc600000000c2 */
[----:B------:R-:W4:Y:S04]  /*7af0*/  LDS.64 R228, [R7+0x2260] ;  /* 0x0022600007e47984 */ /* 0x000f280000000a00 */
[----:B------:R-:W4:Y:S01]  /*7b00*/  LDS.64 R106, [R9+0x2218] ;  /* 0x00221800096a7984 */ /* 0x000f220000000a00 */
[----:B------:R-:W-:-:S03]  /*7b10*/  DFMA R200, R216, R94, R200 ;  /* 0x0000005ed8c8722b */ /* 0x000fc600000000c8 */
[----:B------:R-:W4:Y:S01]  /*7b20*/  LDS.64 R94, [R7+0x22b8] ;  /* 0x0022b800075e7984 */ /* 0x000f220000000a00 */
[----:B------:R-:W-:Y:S02]  /*7b30*/  DFMA R202, R216, R102, R202 ;  /* 0x00000066d8ca722b */ /* 0x000fe400000000ca */
[----:B------:R-:W-:Y:S01]  /*7b40*/  DFMA R204, R88, R216, R204 ;  /* 0x000000d858cc722b */ /* 0x000fe200000000cc */
[----:B------:R-:W-:Y:S01]  /*7b50*/  LDS.64 R102, [R9+0x2220] ;  /* 0x0022200009667984 */ /* 0x000fe20000000a00 */
[----:B------:R-:W-:Y:S02]  /*7b60*/  DFMA R232, R62, R226, R232 ;  /* 0x000000e23ee8722b */ /* 0x000fe400000000e8 */
[----:B------:R-:W-:Y:S01]  /*7b70*/  DFMA R210, R216, R90, R210 ;  /* 0x0000005ad8d2722b */ /* 0x000fe200000000d2 */
[----:B------:R-:W4:Y:S04]  /*7b80*/  LDS.64 R88, [R5+0x8] ;  /* 0x0000080005587984 */ /* 0x000f280000000a00 */
[----:B------:R-:W4:Y:S01]  /*7b90*/  LDS.64 R90, [R7+0x2310] ;  /* 0x00231000075a7984 */ /* 0x000f220000000a00 */
[----:B------:R-:W-:-:S02]  /*7ba0*/  DMUL R128, R128, UR6 ;  /* 0x0000000680807c28 */ /* 0x000fc40008000000 */
[----:B0-----:R-:W-:Y:S01]  /*7bb0*/  DMUL R234, R80, R96 ;  /* 0x0000006050ea7228 */ /* 0x001fe20000000000 */
[----:B------:R-:W-:Y:S01]  /*7bc0*/  LDS.64 R226, [R6+0x58] ;  /* 0x0000580006e27984 */ /* 0x000fe20000000a00 */
[----:B------:R-:W-:Y:S02]  /*7bd0*/  DFMA R232, R54, R130, R232 ;  /* 0x0000008236e8722b */ /* 0x000fe400000000e8 */
[----:B--2---:R-:W-:Y:S01]  /*7be0*/  DFMA R130, R182, R98, RZ ;  /* 0x00000062b682722b */ /* 0x004fe200000000ff */
[----:B------:R-:W0:Y:S03]  /*7bf0*/  LDS.64 R96, [R9+0x2228] ;  /* 0x0022280009607984 */ /* 0x000e260000000a00 */
[----:B------:R-:W-:Y:S01]  /*7c00*/  DFMA R128, R12, R128, R234 ;  /* 0x000000800c80722b */ /* 0x000fe200000000ea */
[----:B------:R-:W2:Y:S01]  /*7c10*/  LDS.64 R98, [R7+0x2368] ;  /* 0x0023680007627984 */ /* 0x000ea20000000a00 */
[----:B-1----:R-:W-:-:S02]  /*7c20*/  DFMA R234, R180, R230, RZ ;  /* 0x000000e6b4ea722b */ /* 0x002fc400000000ff */
[----:B---3--:R-:W-:Y:S01]  /*7c30*/  DFMA R130, R178, R104, R130 ;  /* 0x00000068b282722b */ /* 0x008fe20000000082 */
[----:B------:R-:W1:Y:S03]  /*7c40*/  LDS.64 R230, [R9+0x2230] ;  /* 0x0022300009e67984 */ /* 0x000e660000000a00 */
[----:B----4-:R-:W-:Y:S01]  /*7c50*/  DFMA R104, R74, R92, R128 ;  /* 0x0000005c4a68722b */ /* 0x010fe20000000080 */
[----:B------:R-:W-:Y:S01]  /*7c60*/  LDS.64 R236, [R9+0x2240] ;  /* 0x0022400009ec7984 */ /* 0x000fe20000000a00 */
[----:B------:R-:W-:Y:S02]  /*7c70*/  DFMA R228, R176, R228, R234 ;  /* 0x000000e4b0e4722b */ /* 0x000fe400000000ea */
[----:B------:R-:W-:Y:S01]  /*7c80*/  DFMA R106, R174, R106, R130 ;  /* 0x0000006aae6a722b */ /* 0x000fe20000000082 */
[----:B------:R-:W3:Y:S04]  /*7c90*/  LDS.64 R92, [R7+0x23c0] ;  /* 0x0023c000075c7984 */ /* 0x000ee80000000a00 */
[----:B------:R-:W4:Y:S01]  /*7ca0*/  LDS.128 R128, [R10+0x3440] ;  /* 0x003440000a807984 */ /* 0x000f220000000c00 */
[----:B------:R-:W-:-:S03]  /*7cb0*/  DFMA R228, R172, R94, R228 ;  /* 0x0000005eace4722b */ /* 0x000fc600000000e4 */
[----:B------:R-:W4:Y:S01]  /*7cc0*/  LDS.64 R94, [R7+0x2418] ;  /* 0x00241800075e7984 */ /* 0x000f220000000a00 */
[----:B------:R-:W-:Y:S02]  /*7cd0*/  DFMA R232, R50, R224, R232 ;  /* 0x000000e032e8722b */ /* 0x000fe400000000e8 */
[----:B------:R-:W-:Y:S01]  /*7ce0*/  DFMA R206, R206, R216, R214 ;  /* 0x000000d8cece722b */ /* 0x000fe200000000d6 */
[----:B------:R-:W-:Y:S01]  /*7cf0*/  LDS.64 R244, [R6+0x108] ;  /* 0x0001080006f47984 */ /* 0x000fe20000000a00 */
[----:B------:R-:W-:Y:S02]  /*7d00*/  DFMA R88, R52, R88, R104 ;  /* 0x000000583458722b */ /* 0x000fe40000000068 */
[----:B------:R-:W-:Y:S01]  /*7d10*/  DFMA R224, R170, R102, R106 ;  /* 0x00000066aae0722b */ /* 0x000fe2000000006a */
[----:B------:R-:W4:Y:S01]  /*7d20*/  LDS.64 R214, [R5+0x10] ;  /* 0x0000100005d67984 */ /* 0x000f220000000a00 */
[----:B------:R-:W-:-:S03]  /*7d30*/  DFMA R228, R168, R90, R228 ;  /* 0x0000005aa8e4722b */ /* 0x000fc600000000e4 */
[----:B------:R-:W4:Y:S04]  /*7d40*/  LDS.64 R90, [R9+0x2238] ;  /* 0x00223800095a7984 */ /* 0x000f280000000a00 */
[----:B------:R-:W4:Y:S04]  /*7d50*/  LDS.128 R104, [R10+0x3450] ;  /* 0x003450000a687984 */ /* 0x000f280000000c00 */
[----:B------:R-:W4:Y:S01]  /*7d60*/  LDS.64 R102, [R7+0x2470] ;  /* 0x0024700007667984 */ /* 0x000f220000000a00 */
[----:B0-----:R-:W-:Y:S02]  /*7d70*/  DFMA R96, R166, R96, R224 ;  /* 0x00000060a660722b */ /* 0x001fe400000000e0 */
[----:B------:R-:W-:Y:S01]  /*7d80*/  DFMA R226, R44, R226, R88 ;  /* 0x000000e22ce2722b */ /* 0x000fe20000000058 */
[----:B------:R-:W-:Y:S04]  /*7d90*/  LDS.64 R224, [R6+0xb0] ;  /* 0x0000b00006e07984 */ /* 0x000fe80000000a00 */
[----:B------:R-:W0:Y:S01]  /*7da0*/  LDS.64 R88, [R7+0x24c8] ;  /* 0x0024c80007587984 */ /* 0x000e220000000a00 */
[----:B--2---:R-:W-:-:S02]  /*7db0*/  DFMA R228, R164, R98, R228 ;  /* 0x00000062a4e4722b */ /* 0x004fc400000000e4 */
[----:B-1----:R-:W-:Y:S01]  /*7dc0*/  DFMA R230, R162, R230, R96 ;  /* 0x000000e6a2e6722b */ /* 0x002fe20000000060 */
[----:B------:R-:W-:Y:S04]  /*7dd0*/  LDS.64 R242, [R5+0x28] ;  /* 0x0000280005f27984 */ /* 0x000fe80000000a00 */
[----:B------:R-:W1:Y:S01]  /*7de0*/  LDS.128 R96, [R10+0x3460] ;  /* 0x003460000a607984 */ /* 0x000e620000000c00 */
[----:B---3--:R-:W-:Y:S02]  /*7df0*/  DFMA R92, R160, R92, R228 ;  /* 0x0000005ca05c722b */ /* 0x008fe400000000e4 */
[----:B----4-:R-:W-:-:S06]  /*7e00*/  DFMA R228, R156, R128, RZ ;  /* 0x000000809ce4722b */ /* 0x010fcc00000000ff */
[----:B------:R-:W-:Y:S02]  /*7e10*/  DFMA R234, R158, R94, R92 ;  /* 0x0000005e9eea722b */ /* 0x000fe4000000005c */
[----:B------:R-:W-:Y:S01]  /*7e20*/  DFMA R228, R154, R130, R228 ;  /* 0x000000829ae4722b */ /* 0x000fe200000000e4 */
[----:B------:R-:W2:Y:S01]  /*7e30*/  LDS.128 R92, [R10+0x3470] ;  /* 0x003470000a5c7984 */ /* 0x000ea20000000c00 */
[----:B------:R-:W-:Y:S02]  /*7e40*/  DFMA R232, R46, R212, R232 ;  /* 0x000000d42ee8722b */ /* 0x000fe400000000e8 */
[----:B------:R-:W-:Y:S01]  /*7e50*/  DFMA R226, R66, R214, R226 ;  /* 0x000000d642e2722b */ /* 0x000fe200000000e2 */
[----:B------:R-:W3:Y:S01]  /*7e60*/  LDS.64 R212, [R7+0x2520] ;  /* 0x0025200007d47984 */ /* 0x000ee20000000a00 */
[----:B------:R-:W-:Y:S02]  /*7e70*/  DFMA R90, R30, R90, R230 ;  /* 0x0000005a1e5a722b */ /* 0x000fe400000000e6 */
[----:B------:R-:W-:Y:S01]  /*7e80*/  DFMA R228, R28, R104, R228 ;  /* 0x000000681ce4722b */ /* 0x000fe200000000e4 */
[----:B------:R-:W4:Y:S01]  /*7e90*/  LDS.64 R214, [R9+0x2248] ;  /* 0x0022480009d67984 */ /* 0x000f220000000a00 */
[----:B------:R-:W-:-:S02]  /*7ea0*/  DFMA R230, R32, R102, R234 ;  /* 0x0000006620e6722b */ /* 0x000fc400000000ea */
[----:B------:R-:W-:Y:S01]  /*7eb0*/  DFMA R102, R40, R208, R232 ;  /* 0x000000d02866722b */ /* 0x000fe200000000e8 */
[----:B------:R-:W4:Y:S03]  /*7ec0*/  LDS.64 R234, [R9+0x2250] ;  /* 0x0022500009ea7984 */ /* 0x000f260000000a00 */
[----:B------:R-:W-:Y:S02]  /*7ed0*/  DFMA R208, R22, R106, R228 ;  /* 0x0000006a16d0722b */ /* 0x000fe400000000e4 */
[----:B------:R-:W-:Y:S01]  /*7ee0*/  DFMA R236, R26, R236, R90 ;  /* 0x000000ec1aec722b */ /* 0x000fe2000000005a */
[----:B------:R-:W4:Y:S01]  /*7ef0*/  LDS.64 R232, [R7+0x2578] ;  /* 0x0025780007e87984 */ /* 0x000f220000000a00 */
[----:B0-----:R-:W-:-:S03]  /*7f00*/  DFMA R230, R48, R88, R230 ;  /* 0x0000005830e6722b */ /* 0x001fc600000000e6 */
[----:B------:R-:W0:Y:S01]  /*7f10*/  LDS.128 R88, [R10+0x3480] ;  /* 0x003480000a587984 */ /* 0x000e220000000c00 */
[----:B------:R-:W-:-:S03]  /*7f20*/  DFMA R224, R70, R224, R226 ;  /* 0x000000e046e0722b */ /* 0x000fc600000000e2 */
[----:B------:R-:W0:Y:S01]  /*7f30*/  LDS.64 R226, [R5+0x18] ;  /* 0x0000180005e27984 */ /* 0x000e220000000a00 */
[----:B-1----:R-:W-:-:S03]  /*7f40*/  DFMA R208, R148, R96, R208 ;  /* 0x0000006094d0722b */ /* 0x002fc600000000d0 */
[----:B------:R-:W1:Y:S05]  /*7f50*/  LDS.64 R228, [R9+0x2258] ;  /* 0x0022580009e47984 */ /* 0x000e6a0000000a00 */
[----:B------:R-:W-:Y:S02]  /*7f60*/  DFMA R238, R18, R98, R208 ;  /* 0x0000006212ee722b */ /* 0x000fe400000000d0 */
[----:B------:R-:W1:Y:S06]  /*7f70*/  LDS.64 R208, [R10+0x3490] ;  /* 0x003490000ad07984 */ /* 0x000e6c0000000a00 */
[----:B--2---:R-:W-:-:S02]  /*7f80*/  DFMA R238, R14, R92, R238 ;  /* 0x0000005c0eee722b */ /* 0x004fc400000000ee */
[----:B---3--:R-:W-:Y:S02]  /*7f90*/  DFMA R212, R58, R212, R230 ;  /* 0x000000d43ad4722b */ /* 0x008fe400000000e6 */
[----:B------:R-:W-:Y:S01]  /*7fa0*/  DADD R222, R222, R240 ;  /* 0x00000000dede7229 */ /* 0x000fe200000000f0 */
[----:B------:R-:W-:Y:S01]  /*7fb0*/  LDS.64 R230, [R5+0x40] ;  /* 0x0000400005e67984 */ /* 0x000fe20000000a00 */
[----:B----4-:R-:W-:Y:S02]  /*7fc0*/  DFMA R214, R152, R214, R236 ;  /* 0x000000d698d6722b */ /* 0x010fe400000000ec */
[----:B------:R-:W-:Y:S01]  /*7fd0*/  DFMA R238, R20, R94, R238 ;  /* 0x0000005e14ee722b */ /* 0x000fe200000000ee */
[----:B------:R-:W-:Y:S01]  /*7fe0*/  LDS.64 R240, [R6+0x1b8] ;  /* 0x0001b80006f07984 */ /* 0x000fe20000000a00 */
[----:B------:R-:W-:Y:S02]  /*7ff0*/  DFMA R246, R34, R246, R102 ;  /* 0x000000f622f6722b */ /* 0x000fe40000000066 */
[----:B------:R-:W-:Y:S01]  /*8000*/  DFMA R216, R100, R216, R222 ;  /* 0x000000d864d8722b */ /* 0x000fe200000000de */
[----:B------:R-:W-:Y:S01]  /*8010*/  LDS.64 R102, [R6+0x160] ;  /* 0x0001600006667984 */ /* 0x000fe20000000a00 */
[----:B------:R-:W-:-:S02]  /*8020*/  DFMA R234, R60, R234, R214 ;  /* 0x000000ea3cea722b */ /* 0x000fc400000000d6 */
[----:B------:R-:W-:Y:S01]  /*8030*/  DFMA R214, R56, R232, R212 ;  /* 0x000000e838d6722b */ /* 0x000fe200000000d4 */
[----:B------:R-:W-:Y:S01]  /*8040*/  LDS.64 R236, [R6+0x210] ;  /* 0x0002100006ec7984 */ /* 0x000fe20000000a00 */
[----:B0-----:R-:W-:-:S03]  /*8050*/  DFMA R238, R12, R88, R238 ;  /* 0x000000580cee722b */ /* 0x001fc600000000ee */
[----:B------:R-:W-:Y:S01]  /*8060*/  LDS.64 R232, [R6+0x268] ;  /* 0x0002680006e87984 */ /* 0x000fe20000000a00 */
[----:B------:R-:W-:Y:S02]  /*8070*/  DFMA R224, R76, R226, R224 ;  /* 0x000000e24ce0722b */ /* 0x000fe400000000e0 */
[----:B------:R-:W-:Y:S01]  /*8080*/  DMUL R226, R214, R138 ;  /* 0x0000008ad6e27228 */ /* 0x000fe20000000000 */
[----:B------:R-:W-:Y:S01]  /*8090*/  LDS.64 R222, [R5+0x48] ;  /* 0x0000480005de7984 */ /* 0x000fe20000000a00 */
[----:B-1----:R-:W-:Y:S02]  /*80a0*/  DFMA R212, R150, R228, R234 ;  /* 0x000000e496d4722b */ /* 0x002fe400000000ea */
[----:B------:R-:W-:Y:S01]  /*80b0*/  DMUL R220, R214, R220 ;  /* 0x000000dcd6dc7228 */ /* 0x000fe20000000000 */
[----:B------:R-:W-:Y:S01]  /*80c0*/  LDS.64 R234, [R5+0x38] ;  /* 0x0000380005ea7984 */ /* 0x000fe20000000a00 */
[----:B------:R-:W-:Y:S02]  /*80d0*/  DFMA R238, R42, R90, R238 ;  /* 0x0000005a2aee722b */ /* 0x000fe400000000ee */
[----:B------:R-:W-:Y:S01]  /*80e0*/  DFMA R244, R82, R244, R224 ;  /* 0x000000f452f4722b */ /* 0x000fe200000000e0 */
[----:B------:R-:W-:Y:S01]  /*80f0*/  LDS.64 R228, [R6+0x370] ;  /* 0x0003700006e47984 */ /* 0x000fe20000000a00 */
[----:B------:R-:W-:-:S02]  /*8100*/  DFMA R100, R212, R218, R226 ;  /* 0x000000dad464722b */ /* 0x000fc400000000e2 */
[----:B------:R-:W-:Y:S01]  /*8110*/  DFMA R250, R212, R138, R220 ;  /* 0x0000008ad4fa722b */ /* 0x000fe200000000dc */
[----:B------:R-:W-:Y:S01]  /*8120*/  LDS.64 R224, [R6+0x318] ;  /* 0x0003180006e07984 */ /* 0x000fe20000000a00 */
[----:B------:R-:W-:-:S03]  /*8130*/  DFMA R218, R86, R208, R238 ;  /* 0x000000d056da722b */ /* 0x000fc600000000ee */
[----:B------:R-:W0:Y:S04]  /*8140*/  LDS.64 R138, [R5+0x20] ;  /* 0x00002000058a7984 */ /* 0x000e280000000a00 */
[----:B------:R-:W-:Y:S04]  /*8150*/  LDS.64 R238, [R5+0x30] ;  /* 0x0000300005ee7984 */ /* 0x000fe80000000a00 */
[----:B------:R-:W-:Y:S04]  /*8160*/  LDS.64 R220, [R6+0x2c0] ;  /* 0x0002c00006dc7984 */ /* 0x000fe80000000a00 */
[----:B------:R-:W-:Y:S01]  /*8170*/  LDS.64 R226, [R5+0x50] ;  /* 0x0000500005e27984 */ /* 0x000fe20000000a00 */
[C---:B------:R-:W-:Y:S01]  /*8180*/  DFMA R100, R218.reuse, R144, R100 ;  /* 0x00000090da64722b */ /* 0x040fe20000000064 */
[----:B------:R-:W-:Y:S06]  /*8190*/  BAR.SYNC.DEFER_BLOCKING 0x0 ;  /* 0x0000000000007b1d */ /* 0x000fec0000010000 */
[----:B------:R-:W-:Y:S01]  /*81a0*/  DFMA R250, R218, R140, R250 ;  /* 0x0000008cdafa722b */ /* 0x000fe200000000fa */
[----:B------:R1:W-:Y:S06]  /*81b0*/  STS.64 [R11], R100 ;  /* 0x000000640b007388 */ /* 0x0003ec0000000a00 */
[----:B------:R-:W-:Y:S01]  /*81c0*/  STS.64 [R8], R250 ;  /* 0x000000fa08007388 */ /* 0x000fe20000000a00 */
[----:B------:R-:W-:Y:S01]  /*81d0*/  BAR.SYNC.DEFER_BLOCKING 0x0 ;  /* 0x0000000000007b1d */ /* 0x000fe20000010000 */
[----:B-1----:R-:W-:-:S06]  /*81e0*/  CS2R R100, SRZ ;  /* 0x0000000000647805 */ /* 0x002fcc000001ff00 */
[----:B------:R-:W2:Y:S04]  /*81f0*/  @!P2 LDG.E.64.CONSTANT R100, desc[UR76][R36.64+0x11b98] ;  /* 0x011b984c2464a981 */ /* 0x000ea8000c1e9b00 */
[----:B------:R-:W1:Y:S01]  /*8200*/  LDS.64 R248, [R9+0x25d0] ;  /* 0x0025d00009f87984 */ /* 0x000e620000000a00 */
[----:B0-----:R-:W-:-:S03]  /*8210*/  DFMA R244, R38, R138, R244 ;  /* 0x0000008a26f4722b */ /* 0x001fc600000000f4 */
[----:B------:R-:W-:Y:S01]  /*8220*/  LDS.64 R138, [R7+0x2730] ;  /* 0x00273000078a7984 */ /* 0x000fe20000000a00 */
[----:B------:R-:W-:-:S03]  /*8230*/  DMUL R134, R196, R134 ;  /* 0x00000086c4867228 */ /* 0x000fc60000000000 */
[----:B------:R-:W-:Y:S04]  /*8240*/  LDS.64 R196, [R7+0x28e8] ;  /* 0x0028e80007c47984 */ /* 0x000fe80000000a00 */
[----:B------:R-:W-:Y:S01]  /*8250*/  LDS.64 R250, [R5+0x28] ;  /* 0x0000280005fa7984 */ /* 0x000fe20000000a00 */
[----:B-1----:R-:W-:-:S03]  /*8260*/  DFMA R248, R182, R248, RZ ;  /* 0x000000f8b6f8722b */ /* 0x002fc600000000ff */
[----:B------:R-:W0:Y:S05]  /*8270*/  LDS.64 R182, [R9+0x25d8] ;  /* 0x0025d80009b67984 */ /* 0x000e2a0000000a00 */
[----:B0-----:R-:W-:Y:S02]  /*8280*/  DFMA R178, R178, R182, R248 ;  /* 0x000000b6b2b2722b */ /* 0x001fe400000000f8 */
[----:B------:R-:W0:Y:S04]  /*8290*/  LDS.64 R248, [R7+0x25d0] ;  /* 0x0025d00007f87984 */ /* 0x000e280000000a00 */
[----:B------:R-:W1:Y:S01]  /*82a0*/  LDS.64 R182, [R7+0x2628] ;  /* 0x0026280007b67984 */ /* 0x000e620000000a00 */
[----:B0-----:R-:W-:-:S03]  /*82b0*/  DFMA R248, R180, R248, RZ ;  /* 0x000000f8b4f8722b */ /* 0x001fc600000000ff */
[----:B------:R-:W0:Y:S05]  /*82c0*/  LDS.64 R180, [R9+0x25e0] ;  /* 0x0025e00009b47984 */ /* 0x000e2a0000000a00 */
[----:B-1----:R-:W-:Y:S01]  /*82d0*/  DFMA R182, R176, R182, R248 ;  /* 0x000000b6b0b6722b */ /* 0x002fe200000000f8 */
[----:B------:R-:W1:Y:S04]  /*82e0*/  LDS.64 R176, [R7+0x2680] ;  /* 0x0026800007b07984 */ /* 0x000e680000000a00 */
[----:B------:R-:W3:Y:S01]  /*82f0*/  LDS.64 R248, [R7+0x26d8] ;  /* 0x0026d80007f87984 */ /* 0x000ee20000000a00 */
[----:B0-----:R-:W-:-:S03]  /*8300*/  DFMA R178, R174, R180, R178 ;  /* 0x000000b4aeb2722b */ /* 0x001fc600000000b2 */
[----:B------:R-:W0:Y:S01]  /*8310*/  LDS.64 R174, [R9+0x25e8] ;  /* 0x0025e80009ae7984 */ /* 0x000e220000000a00 */
[----:B-1----:R-:W-:-:S08]  /*8320*/  DFMA R176, R172, R176, R182 ;  /* 0x000000b0acb0722b */ /* 0x002fd000000000b6 */
[----:B---3--:R-:W-:Y:S01]  /*8330*/  DFMA R248, R168, R248, R176 ;  /* 0x000000f8a8f8722b */ /* 0x008fe200000000b0 */
[----:B------:R-:W-:Y:S02]  /*8340*/  CS2R R176, SRZ ;  /* 0x0000000000b07805 */ /* 0x000fe4000001ff00 */
[----:B------:R-:W-:-:S04]  /*8350*/  CS2R R172, SRZ ;  /* 0x0000000000ac7805 */ /* 0x000fc8000001ff00 */
[----:B------:R-:W3:Y:S01]  /*8360*/  @!P2 LDG.E.64.CONSTANT R176, desc[UR76][R36.64+0x25d0] ;  /* 0x0025d04c24b0a981 */ /* 0x000ee2000c1e9b00 */
[----:B------:R-:W-:-:S03]  /*8370*/  DFMA R180, R24, R136, R246 ;  /* 0x0000008818b4722b */ /* 0x000fc600000000f6 */
[----:B------:R-:W4:Y:S04]  /*8380*/  @!P2 LDG.E.64.CONSTANT R172, desc[UR76][R36.64+0x7900] ;  /* 0x0079004c24aca981 */ /* 0x000f28000c1e9b00 */
[----:B------:R-:W1:Y:S01]  /*8390*/  LDS.64 R246, [R9+0x25f0] ;  /* 0x0025f00009f67984 */ /* 0x000e620000000a00 */
[----:B0-----:R-:W-:Y:S01]  /*83a0*/  DFMA R182, R170, R174, R178 ;  /* 0x000000aeaab6722b */ /* 0x001fe200000000b2 */
[----:B------:R-:W-:Y:S02]  /*83b0*/  CS2R R168, SRZ ;  /* 0x0000000000a87805 */ /* 0x000fe4000001ff00 */
[----:B------:R-:W-:Y:S02]  /*83c0*/  CS2R R174, SRZ ;  /* 0x0000000000ae7805 */ /* 0x000fe4000001ff00 */
[----:B------:R-:W-:-:S02]  /*83d0*/  CS2R R178, SRZ ;  /* 0x0000000000b27805 */ /* 0x000fc4000001ff00 */
[----:B------:R-:W-:Y:S01]  /*83e0*/  CS2R R170, SRZ ;  /* 0x0000000000aa7805 */ /* 0x000fe2000001ff00 */
[----:B------:R-:W0:Y:S04]  /*83f0*/  LDS.64 R136, [R5] ;  /* 0x0000000005887984 */ /* 0x000e280000000a00 */
[----:B------:R-:W3:Y:S04]  /*8400*/  @!P2 LDG.E.64.CONSTANT R174, desc[UR76][R36.64+0x4f68] ;  /* 0x004f684c24aea981 */ /* 0x000ee8000c1e9b00 */
[----:B------:R-:W4:Y:S04]  /*8410*/  @!P2 LDG.E.64.CONSTANT R178, desc[UR76][R36.64+0xee38] ;  /* 0x00ee384c24b2a981 */ /* 0x000f28000c1e9b00 */
[----:B------:R-:W4:Y:S04]  /*8420*/  @!P2 LDG.E.64.CONSTANT R170, desc[UR76][R36.64+0xa298] ;  /* 0x00a2984c24aaa981 */ /* 0x000f28000c1e9b00 */
[----:B------:R-:W4:Y:S01]  /*8430*/  @!P2 LDG.E.64.CONSTANT R168, desc[UR76][R36.64+0xcc30] ;  /* 0x00cc304c24a8a981 */ /* 0x000f22000c1e9b00 */
[----:B-1----:R-:W-:-:S02]  /*8440*/  DFMA R182, R166, R246, R182 ;  /* 0x000000f6a6b6722b */ /* 0x002fc400000000b6 */
[----:B------:R-:W-:Y:S01]  /*8450*/  DFMA R166, R84, R102, R244 ;  /* 0x0000006654a6722b */ /* 0x000fe200000000f4 */
[----:B------:R-:W-:Y:S04]  /*8460*/  LDS.64 R246, [R5+0x8] ;  /* 0x0000080005f67984 */ /* 0x000fe80000000a00 */
[----:B------:R-:W1:Y:S01]  /*8470*/  LDS.64 R102, [R6] ;  /* 0x0000000006667984 */ /* 0x000e620000000a00 */
[----:B------:R-:W-:-:S03]  /*8480*/  DFMA R138, R164, R138, R248 ;  /* 0x0000008aa48a722b */ /* 0x000fc600000000f8 */
[----:B------:R-:W1:Y:S01]  /*8490*/  LDS.64 R244, [R9+0x25f8] ;  /* 0x0025f80009f47984 */ /* 0x000e620000000a00 */
[----:B0-----:R-:W-:Y:S01]  /*84a0*/  DMUL R136, R80, R136 ;  /* 0x0000008850887228 */ /* 0x001fe20000000000 */
[----:B------:R-:W-:-:S06]  /*84b0*/  CS2R R164, SRZ ;  /* 0x0000000000a47805 */ /* 0x000fcc000001ff00 */
[----:B------:R-:W4:Y:S01]  /*84c0*/  @!P2 LDG.E.64.CONSTANT R164, desc[UR76][R36.64+0x11f60] ;  /* 0x011f604c24a4a981 */ /* 0x000f22000c1e9b00 */
[----:B--2---:R-:W-:-:S08]  /*84d0*/  DMUL R100, R100, UR6 ;  /* 0x0000000664647c28 */ /* 0x004fd00008000000 */
[----:B------:R-:W-:Y:S01]  /*84e0*/  DFMA R248, R42, R100, R136 ;  /* 0x000000642af8722b */ /* 0x000fe20000000088 */
[----:B------:R-:W0:Y:S04]  /*84f0*/  LDS.64 R136, [R7+0x2788] ;  /* 0x0027880007887984 */ /* 0x000e280000000a00 */
[----:B------:R-:W2:Y:S03]  /*8500*/  LDS.64 R100, [R7+0x27e0] ;  /* 0x0027e00007647984 */ /* 0x000ea60000000a00 */
[----:B-1----:R-:W-:Y:S01]  /*8510*/  DFMA R248, R74, R102, R248 ;  /* 0x000000664af8722b */ /* 0x002fe200000000f8 */
[----:B------:R-:W1:Y:S01]  /*8520*/  LDS.64 R102, [R6+0x58] ;  /* 0x0000580006667984 */ /* 0x000e620000000a00 */
[----:B------:R-:W-:-:S03]  /*8530*/  DFMA R244, R162, R244, R182 ;  /* 0x000000f4a2f4722b */ /* 0x000fc600000000b6 */
[----:B------:R-:W1:Y:S03]  /*8540*/  LDS.64 R182, [R10+0x3498] ;  /* 0x003498000ab67984 */ /* 0x000e660000000a00 */
[----:B------:R-:W-:Y:S01]  /*8550*/  DFMA R162, R52, R246, R248 ;  /* 0x000000f634a2722b */ /* 0x000fe200000000f8 */
[----:B------:R-:W-:Y:S01]  /*8560*/  LDS.64 R246, [R9+0x2600] ;  /* 0x0026000009f67984 */ /* 0x000fe20000000a00 */
[----:B0-----:R-:W-:-:S03]  /*8570*/  DFMA R136, R160, R136, R138 ;  /* 0x00000088a088722b */ /* 0x001fc6000000008a */
[----:B------:R-:W0:Y:S04]  /*8580*/  LDS.64 R138, [R5+0x10] ;  /* 0x00001000058a7984 */ /* 0x000e280000000a00 */
[----:B------:R-:W-:Y:S01]  /*8590*/  LDS.64 R160, [R7+0x2838] ;  /* 0x0028380007a07984 */ /* 0x000fe20000000a00 */
[----:B--2---:R-:W-:Y:S02]  /*85a0*/  DFMA R158, R158, R100, R136 ;  /* 0x000000649e9e722b */ /* 0x004fe40000000088 */
[----:B-1----:R-:W-:Y:S01]  /*85b0*/  DFMA R162, R44, R102, R162 ;  /* 0x000000662ca2722b */ /* 0x002fe200000000a2 */
[----:B------:R-:W-:Y:S04]  /*85c0*/  LDS.64 R136, [R6+0xb0] ;  /* 0x0000b00006887984 */ /* 0x000fe80000000a00 */
[----:B------:R-:W1:Y:S01]  /*85d0*/  LDS.128 R100, [R10+0x34a0] ;  /* 0x0034a0000a647984 */ /* 0x000e620000000c00 */
[----:B------:R-:W-:-:S02]  /*85e0*/  DFMA R248, R156, R182, RZ ;  /* 0x000000b69cf8722b */ /* 0x000fc400000000ff */
[----:B0-----:R-:W-:Y:S02]  /*85f0*/  DFMA R138, R66, R138, R162 ;  /* 0x0000008a428a722b */ /* 0x001fe400000000a2 */
[----:B------:R-:W0:Y:S04]  /*8600*/  LDS.64 R162, [R5+0x18] ;  /* 0x0000180005a27984 */ /* 0x000e280000000a00 */
[----:B-1----:R-:W-:Y:S02]  /*8610*/  DFMA R248, R154, R100, R248 ;  /* 0x000000649af8722b */ /* 0x002fe400000000f8 */
[----:B------:R-:W-:Y:S02]  /*8620*/  DFMA R154, R30, R246, R244 ;  /* 0x000000f61e9a722b */ /* 0x000fe400000000f4 */
[----:B------:R-:W-:Y:S01]  /*8630*/  DFMA R136, R70, R136, R138 ;  /* 0x000000884688722b */ /* 0x000fe2000000008a */
[----:B------:R-:W-:Y:S03]  /*8640*/  LDS.64 R244, [R9+0x2608] ;  /* 0x0026080009f47984 */ /* 0x000fe60000000a00 */
[----:B------:R-:W-:Y:S01]  /*8650*/  DFMA R246, R28, R102, R248 ;  /* 0x000000661cf6722b */ /* 0x000fe200000000f8 */
[----:B------:R-:W1:Y:S01]  /*8660*/  LDS.128 R28, [R10+0x34b0] ;  /* 0x0034b0000a1c7984 */ /* 0x000e620000000c00 */
[----:B------:R-:W-:-:S03]  /*8670*/  DFMA R156, R32, R160, R158 ;  /* 0x000000a0209c722b */ /* 0x000fc6000000009e */
[----:B------:R-:W2:Y:S04]  /*8680*/  LDS.64 R158, [R7+0x2890] ;  /* 0x00289000079e7984 */ /* 0x000ea80000000a00 */
[----:B------:R-:W-:Y:S01]  /*8690*/  LDS.64 R160, [R6+0x108] ;  /* 0x0001080006a07984 */ /* 0x000fe20000000a00 */
[----:B0-----:R-:W-:-:S03]  /*86a0*/  DFMA R162, R76, R162, R136 ;  /* 0x000000a24ca2722b */ /* 0x001fc60000000088 */
[----:B------:R-:W-:Y:S04]  /*86b0*/  LDS.64 R248, [R6+0x160] ;  /* 0x0001600006f87984 */ /* 0x000fe80000000a00 */
[----:B------:R-:W0:Y:S01]  /*86c0*/  LDS.128 R136, [R10+0x34c0] ;  /* 0x0034c0000a887984 */ /* 0x000e220000000c00 */
[----:B------:R-:W-:-:S06]  /*86d0*/  CS2R R32, SRZ ;  /* 0x0000000000207805 */ /* 0x000fcc000001ff00 */
[----:B------:R-:W4:Y:S01]  /*86e0*/  @!P2 LDG.E.64.CONSTANT R32, desc[UR76][R36.64+0xf200] ;  /* 0x00f2004c2420a981 */ /* 0x000f22000c1e9b00 */
[----:B-1----:R-:W-:Y:S01]  /*86f0*/  DFMA R246, R22, R28, R246 ;  /* 0x0000001c16f6722b */ /* 0x002fe200000000f6 */
[----:B------:R-:W-:-:S07]  /*8700*/  CS2R R22, SRZ ;  /* 0x0000000000167805 */ /* 0x000fce000001ff00 */
[----:B------:R-:W-:Y:S01]  /*8710*/  DFMA R246, R148, R30, R246 ;  /* 0x0000001e94f6722b */ /* 0x000fe200000000f6 */
[----:B------:R1:W4:Y:S01]  /*8720*/  @!P2 LDG.E.64.CONSTANT R22, desc[UR76][R36.64+0xf5c8] ;  /* 0x00f5c84c2416a981 */ /* 0x000322000c1e9b00 */
[----:B--2---:R-:W-:-:S03]  /*8730*/  DFMA R148, R48, R158, R156 ;  /* 0x0000009e3094722b */ /* 0x004fc6000000009c */
[----:B------:R-:W2:Y:S04]  /*8740*/  LDS.64 R48, [R9+0x2610] ;  /* 0x0026100009307984 */ /* 0x000ea80000000a00 */
[----:B------:R-:W2:Y:S04]  /*8750*/  LDS.128 R156, [R10+0x34d0] ;  /* 0x0034d0000a9c7984 */ /* 0x000ea80000000c00 */
[----:B-1----:R-:W1:Y:S01]  /*8760*/  LDS.64 R36, [R9+0x2618] ;  /* 0x0026180009247984 */ /* 0x002e620000000a00 */
[----:B0-----:R-:W-:-:S03]  /*8770*/  DFMA R246, R18, R136, R246 ;  /* 0x0000008812f6722b */ /* 0x001fc600000000f6 */
[----:B------:R-:W0:Y:S01]  /*8780*/  LDS.64 R18, [R7+0x2940] ;  /* 0x0029400007127984 */ /* 0x000e220000000a00 */
[----:B------:R-:W-:Y:S02]  /*8790*/  DFMA R154, R26, R244, R154 ;  /* 0x000000f41a9a722b */ /* 0x000fe4000000009a */
[----:B------:R-:W-:Y:S01]  /*87a0*/  DFMA R166, R78, R242, R166 ;  /* 0x000000f24ea6722b */ /* 0x000fe200000000a6 */
[----:B------:R-:W3:Y:S01]  /*87b0*/  LDS.64 R244, [R9+0x2620] ;  /* 0x0026200009f47984 */ /* 0x000ee20000000a00 */
[----:B------:R-:W-:-:S03]  /*87c0*/  DFMA R26, R82, R160, R162 ;  /* 0x000000a0521a722b */ /* 0x000fc600000000a2 */
[----:B------:R-:W3:Y:S04]  /*87d0*/  LDS.64 R242, [R5+0x20] ;  /* 0x0000200005f27984 */ /* 0x000ee80000000a00 */
[----:B------:R-:W4:Y:S01]  /*87e0*/  LDS.128 R160, [R10+0x34e0] ;  /* 0x0034e0000aa07984 */ /* 0x000f220000000c00 */
[----:B------:R-:W-:Y:S02]  /*87f0*/  DFMA R246, R14, R138, R246 ;  /* 0x0000008a0ef6722b */ /* 0x000fe400000000f6 */
[----:B------:R-:W-:Y:S01]  /*8800*/  DFMA R148, R58, R196, R148 ;  /* 0x000000c43a94722b */ /* 0x000fe20000000094 */
[----:B------:R-:W-:Y:S01]  /*8810*/  LDS.64 R14, [R5+0x50] ;  /* 0x00005000050e7984 */ /* 0x000fe20000000a00 */
[----:B------:R-:W-:-:S03]  /*8820*/  DFMA R134, R186, R132, R134 ;  /* 0x00000084ba86722b */ /* 0x000fc60000000086 */
[----:B------:R-:W-:Y:S04]  /*8830*/  LDS.64 R132, [R6+0x1b8] ;  /* 0x0001b80006847984 */ /* 0x000fe80000000a00 */
[----:B------:R-:W-:Y:S01]  /*8840*/  LDS.64 R58, [R6+0x210] ;  /* 0x00021000063a7984 */ /* 0x000fe20000000a00 */
[----:B--2---:R-:W-:Y:S02]  /*8850*/  DFMA R48, R152, R48, R154 ;  /* 0x000000309830722b */ /* 0x004fe4000000009a */
[----:B------:R-:W-:Y:S01]  /*8860*/  DFMA R246, R20, R156, R246 ;  /* 0x0000009c14f6722b */ /* 0x000fe200000000f6 */
[----:B------:R-:W-:Y:S05]  /*8870*/  LDS.64 R20, [R6+0x318] ;  /* 0x0003180006147984 */ /* 0x000fea0000000a00 */
[----:B-1----:R-:W-:Y:S01]  /*8880*/  DFMA R36, R60, R36, R48 ;  /* 0x000000243c24722b */ /* 0x002fe20000000030 */
[----:B------:R-:W-:Y:S01]  /*8890*/  LDS.64 R60, [R5+0x30] ;  /* 0x00003000053c7984 */ /* 0x000fe20000000a00 */
[----:B------:R-:W-:-:S02]  /*88a0*/  DFMA R246, R12, R158, R246 ;  /* 0x0000009e0cf6722b */ /* 0x000fc400000000f6 */
[----:B0-----:R-:W-:Y:S01]  /*88b0*/  DFMA R18, R56, R18, R148 ;  /* 0x000000123812722b */ /* 0x001fe20000000094 */
[----:B------:R-:W-:Y:S03]  /*88c0*/  LDS.64 R48, [R6+0x268] ;  /* 0x0002680006307984 */ /* 0x000fe60000000a00 */
[----:B---3--:R-:W-:Y:S01]  /*88d0*/  DFMA R244, R150, R244, R36 ;  /* 0x000000f496f4722b */ /* 0x008fe20000000024 */
[----:B------:R-:W-:Y:S01]  /*88e0*/  LDS.64 R56, [R5+0x38] ;  /* 0x0000380005387984 */ /* 0x000fe20000000a00 */
[----:B------:R-:W-:Y:S02]  /*88f0*/  DFMA R26, R38, R242, R26 ;  /* 0x000000f2261a722b */ /* 0x000fe4000000001a */
[----:B------:R-:W-:Y:S01]  /*8900*/  DMUL R12, R18, R174 ;  /* 0x000000ae120c7228 */ /* 0x000fe20000000000 */
[----:B------:R-:W-:Y:S01]  /*8910*/  LDS.64 R36, [R6+0x2c0] ;  /* 0x0002c00006247984 */ /* 0x000fe20000000a00 */
[----:B----4-:R-:W-:-:S02]  /*8920*/  DFMA R10, R42, R160, R246 ;  /* 0x000000a02a0a722b */ /* 0x010fc400000000f6 */
[----:B------:R-:W-:Y:S01]  /*8930*/  DFMA R178, R146, R178, R134 ;  /* 0x000000b292b2722b */ /* 0x000fe20000000086 */
[----:B------:R-:W-:Y:S01]  /*8940*/  LDS.64 R42, [R5+0x40] ;  /* 0x00004000052a7984 */ /* 0x000fe20000000a00 */
[----:B------:R-:W-:Y:S02]  /*8950*/  DFMA R26, R84, R248, R26 ;  /* 0x000000f8541a722b */ /* 0x000fe4000000001a */
[----:B------:R-:W-:Y:S02]  /*8960*/  DFMA R12, R244, R176, R12 ;  /* 0x000000b0f40c722b */ /* 0x000fe4000000000c */
[----:B------:R-:W-:-:S04]  /*8970*/  DFMA R10, R86, R162, R10 ;  /* 0x000000a2560a722b */ /* 0x000fc8000000000a */
[----:B------:R-:W-:Y:S02]  /*8980*/  DFMA R250, R78, R250, R26 ;  /* 0x000000fa4efa722b */ /* 0x000fe4000000001a */
[----:B------:R-:W-:Y:S02]  /*8990*/  LDS.64 R26, [R5+0x48] ;  /* 0x00004800051a7984 */ /* 0x000fe40000000a00 */
[----:B------:R-:W-:Y:S02]  /*89a0*/  DFMA R134, R10, R172, R12 ;  /* 0x000000ac0a86722b */ /* 0x000fe4000000000c */
[----:B------:R-:W-:Y:S01]  /*89b0*/  LDS.64 R12, [R6+0x370] ;  /* 0x00037000060c7984 */ /* 0x000fe20000000a00 */
[----:B------:R-:W-:-:S08]  /*89c0*/  DMUL R170, R18, R170 ;  /* 0x000000aa12aa7228 */ /* 0x000fd00000000000 */
        /* <DEDUP_REMOVED lines=9> */
[----:B------:R-:W2:Y:S04]  /*8a60*/  LDS.64 R150, [R5+0x8] ;  /* 0x0000080005967984 */ /* 0x000ea80000000a00 */
[----:B------:R-:W3:Y:S01]  /*8a70*/  LDS.64 R152, [R6+0x58] ;  /* 0x0000580006987984 */ /* 0x000ee20000000a00 */
[----:B------:R-:W-:Y:S01]  /*8a80*/  DMUL R164, R164, UR6 ;  /* 0x00000006a4a47c28 */ /* 0x000fe20008000000 */
[----:B------:R-:W4:Y:S02]  /*8a90*/  LDCU.64 UR6, c[0x3][0x8c8] ;  /* 0x00c11900ff0677ac */ /* 0x000f240008000a00 */
[----:B------:R-:W-:Y:S01]  /*8aa0*/  LDS.64 R8, [R5+0x18] ;  /* 0x0000180005087984 */ /* 0x000fe20000000a00 */
[----:B0-----:R-:W-:-:S03]  /*8ab0*/  DMUL R146, R80, R146 ;  /* 0x0000009250927228 */ /* 0x001fc60000000000 */
[----:B------:R-:W0:Y:S05]  /*8ac0*/  LDS.64 R80, [R5+0x10] ;  /* 0x0000100005507984 */ /* 0x000e2a0000000a00 */
[----:B------:R-:W-:Y:S01]  /*8ad0*/  DFMA R146, R86, R164, R146 ;  /* 0x000000a45692722b */ /* 0x000fe20000000092 */
[----:B------:R-:W0:Y:S07]  /*8ae0*/  LDS.64 R86, [R6+0xb0] ;  /* 0x0000b00006567984 */ /* 0x000e2e0000000a00 */
[----:B-1----:R-:W-:Y:S01]  /*8af0*/  DFMA R146, R74, R148, R146 ;  /* 0x000000944a92722b */ /* 0x002fe20000000092 */
[----:B------:R-:W-:Y:S07]  /*8b00*/  LDS.64 R74, [R5+0x20] ;  /* 0x00002000054a7984 */ /* 0x000fee0000000a00 */
[----:B--2---:R-:W-:Y:S01]  /*8b10*/  DFMA R146, R52, R150, R146 ;  /* 0x000000963492722b */ /* 0x004fe20000000092 */
[----:B------:R-:W1:Y:S07]  /*8b20*/  LDS.64 R52, [R6+0x108] ;  /* 0x0001080006347984 */ /* 0x000e6e0000000a00 */
[----:B---3--:R-:W-:Y:S01]  /*8b30*/  DFMA R146, R44, R152, R146 ;  /* 0x000000982c92722b */ /* 0x008fe20000000092 */
[----:B------:R-:W-:Y:S07]  /*8b40*/  LDS.64 R44, [R5+0x30] ;  /* 0x00003000052c7984 */ /* 0x000fee0000000a00 */
[----:B0-----:R-:W-:Y:S01]  /*8b50*/  DFMA R80, R66, R80, R146 ;  /* 0x000000504250722b */ /* 0x001fe20000000092 */
[----:B------:R-:W0:Y:S07]  /*8b60*/  LDS.64 R66, [R6+0x160] ;  /* 0x0001600006427984 */ /* 0x000e2e0000000a00 */
[----:B------:R-:W-:Y:S01]  /*8b70*/  DFMA R80, R70, R86, R80 ;  /* 0x000000564650722b */ /* 0x000fe20000000050 */
[----:B------:R-:W2:Y:S07]  /*8b80*/  LDS.64 R70, [R5+0x28] ;  /* 0x0000280005467984 */ /* 0x000eae0000000a00 */
[----:B------:R-:W-:Y:S01]  /*8b90*/  DFMA R80, R76, R8, R80 ;  /* 0x000000084c50722b */ /* 0x000fe20000000050 */
[----:B------:R-:W3:Y:S07]  /*8ba0*/  LDS.64 R8, [R6+0x1b8] ;  /* 0x0001b80006087984 */ /* 0x000eee0000000a00 */
[----:B-1----:R-:W-:-:S08]  /*8bb0*/  DFMA R52, R82, R52, R80 ;  /* 0x000000345234722b */ /* 0x002fd00000000050 */
[----:B------:R-:W-:Y:S01]  /*8bc0*/  DFMA R52, R38, R74, R52 ;  /* 0x0000004a2634722b */ /* 0x000fe20000000034 */
[----:B------:R-:W1:Y:S01]  /*8bd0*/  LDS.64 R38, [R6+0x210] ;  /* 0x0002100006267984 */ /* 0x000e620000000a00 */
[C---:B------:R-:W-:Y:S02]  /*8be0*/  DFMA R132, R72.reuse, R132, R250 ;  /* 0x000000844884722b */ /* 0x040fe400000000fa */
[----:B------:R-:W-:-:S04]  /*8bf0*/  DFMA R166, R72, R240, R166 ;  /* 0x000000f048a6722b */ /* 0x000fc800000000a6 */
[----:B0-----:R-:W-:Y:S02]  /*8c00*/  DFMA R66, R84, R66, R52 ;  /* 0x000000425442722b */ /* 0x001fe40000000034 */
[----:B------:R-:W0:Y:S01]  /*8c10*/  LDS.64 R52, [R5+0x38] ;  /* 0x0000380005347984 */ /* 0x000e220000000a00 */
[C---:B------:R-:W-:Y:S02]  /*8c20*/  DFMA R60, R68.reuse, R60, R132 ;  /* 0x0000003c443c722b */ /* 0x040fe40000000084 */
[----:B------:R-:W-:-:S03]  /*8c30*/  DFMA R166, R68, R238, R166 ;  /* 0x000000ee44a6722b */ /* 0x000fc600000000a6 */
[----:B--2---:R-:W-:Y:S01]  /*8c40*/  DFMA R66, R78, R70, R66 ;  /* 0x000000464e42722b */ /* 0x004fe20000000042 */
[----:B------:R-:W2:Y:S02]  /*8c50*/  LDS.64 R70, [R6+0x268] ;  /* 0x0002680006467984 */ /* 0x000ea40000000a00 */
[C---:B------:R-:W-:Y:S02]  /*8c60*/  DFMA R58, R64.reuse, R58, R60 ;  /* 0x0000003a403a722b */ /* 0x040fe4000000003c */
[----:B------:R-:W-:Y:S01]  /*8c70*/  DFMA R236, R64, R236, R166 ;  /* 0x000000ec40ec722b */ /* 0x000fe200000000a6 */
[----:B------:R-:W4:Y:S02]  /*8c80*/  LDS.64 R60, [R5+0x40] ;  /* 0x00004000053c7984 */ /* 0x000f240000000a00 */
[----:B---3--:R-:W-:-:S03]  /*8c90*/  DFMA R8, R72, R8, R66 ;  /* 0x000000084808722b */ /* 0x008fc60000000042 */
[C---:B------:R-:W-:Y:S02]  /*8ca0*/  DFMA R56, R62.reuse, R56, R58 ;  /* 0x000000383e38722b */ /* 0x040fe4000000003a */
[----:B------:R-:W-:-:S03]  /*8cb0*/  DFMA R234, R62, R234, R236 ;  /* 0x000000ea3eea722b */ /* 0x000fc600000000ec */
[----:B------:R-:W-:Y:S01]  /*8cc0*/  DFMA R8, R68, R44, R8 ;  /* 0x0000002c4408722b */ /* 0x000fe20000000008 */
[----:B------:R-:W3:Y:S02]  /*8cd0*/  LDS.64 R44, [R6+0x2c0] ;  /* 0x0002c000062c7984 */ /* 0x000ee40000000a00 */
[C---:B------:R-:W-:Y:S02]  /*8ce0*/  DFMA R48, R54.reuse, R48, R56 ;  /* 0x000000303630722b */ /* 0x040fe40000000038 */
[----:B------:R-:W-:-:S03]  /*8cf0*/  DFMA R232, R54, R232, R234 ;  /* 0x000000e836e8722b */ /* 0x000fc600000000ea */
[----:B-1----:R-:W-:Y:S01]  /*8d00*/  DFMA R8, R64, R38, R8 ;  /* 0x000000264008722b */ /* 0x002fe20000000008 */
[----:B------:R-:W1:Y:S02]  /*8d10*/  LDS.64 R38, [R5+0x48] ;  /* 0x0000480005267984 */ /* 0x000e640000000a00 */
[C---:B------:R-:W-:Y:S02]  /*8d20*/  DFMA R42, R50.reuse, R42, R48 ;  /* 0x0000002a322a722b */ /* 0x040fe40000000030 */
[----:B------:R-:W-:Y:S01]  /*8d30*/  DFMA R230, R50, R230, R232 ;  /* 0x000000e632e6722b */ /* 0x000fe200000000e8 */
[----:B------:R-:W1:Y:S02]  /*8d40*/  LDS.64 R48, [R6+0x318] ;  /* 0x0003180006307984 */ /* 0x000e640000000a00 */
[----:B0-----:R-:W-:Y:S02]  /*8d50*/  DFMA R8, R62, R52, R8 ;  /* 0x000000343e08722b */ /* 0x001fe40000000008 */
[----:B------:R-:W-:Y:S01]  /*8d60*/  LDS.64 R6, [R6+0x370] ;  /* 0x0003700006067984 */ /* 0x000fe20000000a00 */
[----:B------:R-:W-:-:S02]  /*8d70*/  DFMA R36, R46, R36, R42 ;  /* 0x000000242e24722b */ /* 0x000fc4000000002a */
[----:B------:R-:W-:Y:S01]  /*8d80*/  DFMA R220, R46, R220, R230 ;  /* 0x000000dc2edc722b */ /* 0x000fe200000000e6 */
[----:B------:R-:W0:Y:S02]  /*8d90*/  LDS.64 R42, [R5+0x50] ;  /* 0x00005000052a7984 */ /* 0x000e240000000a00 */
[----:B--2---:R-:W-:-:S05]  /*8da0*/  DFMA R8, R54, R70, R8 ;  /* 0x000000463608722b */ /* 0x004fca0000000008 */
[----:B------:R-:W-:-:S03]  /*8db0*/  DFMA R220, R40, R222, R220 ;  /* 0x000000de28dc722b */ /* 0x000fc600000000dc */
[----:B----4-:R-:W-:Y:S02]  /*8dc0*/  DFMA R8, R50, R60, R8 ;  /* 0x0000003c3208722b */ /* 0x010fe40000000008 */
[----:B------:R-:W-:-:S03]  /*8dd0*/  DMUL R140, R214, R140 ;  /* 0x0000008cd68c7228 */ /* 0x000fc60000000000 */
[----:B------:R-:W-:Y:S02]  /*8de0*/  DFMA R220, R34, R224, R220 ;  /* 0x000000e022dc722b */ /* 0x000fe400000000dc */
[----:B------:R-:W-:Y:S02]  /*8df0*/  DFMA R26, R40, R26, R36 ;  /* 0x0000001a281a722b */ /* 0x000fe40000000024 */
[----:B---3--:R-:W-:Y:S02]  /*8e00*/  DFMA R8, R46, R44, R8 ;  /* 0x0000002c2e08722b */ /* 0x008fe40000000008 */
[----:B------:R-:W-:Y:S02]  /*8e10*/  DFMA R180, R16, R184, R180 ;  /* 0x000000b810b4722b */ /* 0x000fe400000000b4 */
[----:B------:R-:W-:Y:S02]  /*8e20*/  DFMA R220, R24, R226, R220 ;  /* 0x000000e218dc722b */ /* 0x000fe400000000dc */
[----:B------:R-:W-:-:S02]  /*8e30*/  DFMA R140, R212, R144, R140 ;  /* 0x00000090d48c722b */ /* 0x000fc4000000008c */
[----:B------:R-:W-:Y:S02]  /*8e40*/  DFMA R20, R34, R20, R26 ;  /* 0x000000142214722b */ /* 0x000fe4000000001a */
[----:B------:R-:W-:Y:S02]  /*8e50*/  DMUL R18, R18, R168 ;  /* 0x000000a812127228 */ /* 0x000fe40000000000 */
[----:B-1----:R-:W-:Y:S02]  /*8e60*/  DFMA R8, R40, R38, R8 ;  /* 0x000000262808722b */ /* 0x002fe40000000008 */
        /* <DEDUP_REMOVED lines=19> */
[----:B------:R-:W-:Y:S01]  /*8fa0*/  DFMA R12, R16, R12, R14 ;  /* 0x0000000c100c722b */ /* 0x000fe2000000000e */
[----:B------:R-:W-:Y:S06]  /*8fb0*/  BAR.SYNC.DEFER_BLOCKING 0x0 ;  /* 0x0000000000007b1d */ /* 0x000fec0000010000 */
[----:B------:R-:W-:-:S02]  /*8fc0*/  DFMA R18, R10, R22, R18 ;  /* 0x000000160a12722b */ /* 0x000fc40000000012 */
[----:B------:R-:W-:Y:S02]  /*8fd0*/  DFMA R206, R208, R32, R206 ;  /* 0x00000020d0ce722b */ /* 0x000fe400000000ce */
[----:B0-----:R-:W-:Y:S02]  /*8fe0*/  DFMA R8, R24, R42, R8 ;  /* 0x0000002a1808722b */ /* 0x001fe40000000008 */
        /* <DEDUP_REMOVED lines=12> */
[-C--:B------:R-:W-:Y:S02]  /*90b0*/  DFMA R182, R182, R18.reuse, R188 ;  /* 0x00000012b6b6722b */ /* 0x080fe400000000bc */
        /* <DEDUP_REMOVED lines=28> */
[----:B------:R-:W2:Y:S01]  /*9280*/  LDS.64 R18, [R3+0x40] ;  /* 0x0000400003127984 */ /* 0x000ea20000000a00 */
[----:B0-----:R-:W-:-:S02]  /*9290*/  DADD R6, R8, -R10 ;  /* 0x0000000008067229 */ /* 0x001fc4000000080a */
[----:B------:R-:W-:Y:S02]  /*92a0*/  DADD R8, R8, R10 ;  /* 0x0000000008087229 */ /* 0x000fe4000000000a */
[----:B-1----:R-:W-:-:S04]  /*92b0*/  DADD R10, R12, -R14 ;  /* 0x000000000c0a7229 */ /* 0x002fc8000000080e */
[----:B------:R-:W-:Y:S02]  /*92c0*/  DFMA R20, R6, UR6, RZ ;  /* 0x0000000606147c2b */ /* 0x000fe400080000ff */
[----:B------:R-:W-:Y:S02]  /*92d0*/  DADD R12, R12, R14 ;  /* 0x000000000c0c7229 */ /* 0x000fe4000000000e */
[----:B------:R-:W-:Y:S01]  /*92e0*/  DFMA R14, R8, UR74, RZ ;  /* 0x0000004a080e7c2b */ /* 0x000fe200080000ff */
[----:B------:R-:W0:Y:S03]  /*92f0*/  LDCU.64 UR74, c[0x3][0x748] ;  /* 0x00c0e900ff4a77ac */ /* 0x000e260008000a00 */
[----:B------:R-:W-:Y:S01]  /*9300*/  DFMA R22, R10, UR68, R20 ;  /* 0x000000440a167c2b */ /* 0x000fe20008000014 */
[----:B------:R-:W1:Y:S01]  /*9310*/  LDCU.64 UR68, c[0x3][0x8d8] ;  /* 0x00c11b00ff4477ac */ /* 0x000e620008000a00 */
[----:B------:R-:W-:-:S02]  /*9320*/  DFMA R24, R6, UR70, RZ ;  /* 0x0000004606187c2b */ /* 0x000fc400080000ff */
[----:B------:R-:W-:Y:S01]  /*9330*/  DFMA R26, R12, UR30, R14 ;  /* 0x0000001e0c1a7c2b */ /* 0x000fe2000800000e */
[----:B------:R-:W3:Y:S01]  /*9340*/  LDCU.64 UR70, c[0x3][0x908] ;  /* 0x00c12100ff4677ac */ /* 0x000ee20008000a00 */
[--C-:B--2---:R-:W-:Y:S02]  /*9350*/  DADD R14, R16, R18.reuse ;  /* 0x00000000100e7229 */ /* 0x104fe40000000012 */
[C---:B------:R-:W-:Y:S01]  /*9360*/  DFMA R28, R8.reuse, UR72, RZ ;  /* 0x00000048081c7c2b */ /* 0x040fe200080000ff */
[----:B------:R-:W2:Y:S01]  /*9370*/  LDCU.64 UR72, c[0x3][0x720] ;  /* 0x00c0e400ff4877ac */ /* 0x000ea20008000a00 */
[----:B------:R-:W-:Y:S02]  /*9380*/  DFMA R20, R8, UR10, RZ ;  /* 0x0000000a08147c2b */ /* 0x000fe400080000ff */
[----:B------:R-:W-:Y:S01]  /*9390*/  DADD R16, R16, -R18 ;  /* 0x0000000010107229 */ /* 0x000fe20000000812 */
[----:B------:R-:W4:Y:S03]  /*93a0*/  LDCU.64 UR30, c[0x3][0x9c0] ;  /* 0x00c13800ff1e77ac */ /* 0x000f260008000a00 */
[C---:B0-----:R-:W-:Y:S01]  /*93b0*/  DFMA R28, R12.reuse, UR74, R28 ;  /* 0x0000004a0c1c7c2b */ /* 0x041fe2000800001c */
[----:B------:R-:W0:Y:S01]  /*93c0*/  LDCU.64 UR74, c[0x3][0x750] ;  /* 0x00c0ea00ff4a77ac */ /* 0x000e220008000a00 */
[----:B------:R-:W-:-:S02]  /*93d0*/  DFMA R20, R12, UR8, R20 ;  /* 0x000000080c147c2b */ /* 0x000fc40008000014 */
[----:B-1----:R-:W-:Y:S01]  /*93e0*/  DFMA R18, R6, UR68, RZ ;  /* 0x0000004406127c2b */ /* 0x002fe200080000ff */
[----:B------:R-:W1:Y:S01]  /*93f0*/  LDCU.64 UR68, c[0x3][0x968] ;  /* 0x00c12d00ff4477ac */ /* 0x000e620008000a00 */
[----:B------:R-:W-:Y:S01]  /*9400*/  DFMA R32, R16, UR64, R22 ;  /* 0x0000004010207c2b */ /* 0x000fe20008000016 */
[----:B------:R-:W4:Y:S03]  /*9410*/  LDCU.64 UR64, c[0x3][0x8e0] ;  /* 0x00c11c00ff4077ac */ /* 0x000f260008000a00 */
[----:B------:R-:W-:Y:S02]  /*9420*/  DFMA R30, R14, UR38, R20 ;  /* 0x000000260e1e7c2b */ /* 0x000fe40008000014 */
[----:B---3--:R-:W-:Y:S01]  /*9430*/  DFMA R38, R10, UR70, R18 ;  /* 0x000000460a267c2b */ /* 0x008fe20008000012 */
[----:B------:R-:W3:Y:S01]  /*9440*/  LDCU.64 UR70, c[0x3][0x910] ;  /* 0x00c12200ff4677ac */ /* 0x000ee20008000a00 */
[----:B--2---:R-:W-:Y:S01]  /*9450*/  DFMA R22, R8, UR72, RZ ;  /* 0x0000004808167c2b */ /* 0x004fe200080000ff */
[----:B------:R-:W-:Y:S01]  /*9460*/  LDS.64 R18, [R3+0x18] ;  /* 0x0000180003127984 */ /* 0x000fe20000000a00 */
[----:B------:R-:W-:Y:S01]  /*9470*/  DFMA R24, R10, UR58, R24 ;  /* 0x0000003a0a187c2b */ /* 0x000fe20008000018 */
[----:B------:R-:W2:Y:S02]  /*9480*/  LDCU.64 UR58, c[0x3][0x778] ;  /* 0x00c0ef00ff3a77ac */ /* 0x000ea40008000a00 */
[----:B------:R-:W1:Y:S01]  /*9490*/  LDS.64 R20, [R3+0x38] ;  /* 0x0000380003147984 */ /* 0x000e620000000a00 */
[----:B------:R-:W2:Y:S02]  /*94a0*/  LDCU.64 UR72, c[0x3][0x728] ;  /* 0x00c0e500ff4877ac */ /* 0x000ea40008000a00 */
[----:B0-----:R-:W-:-:S02]  /*94b0*/  DFMA R42, R12, UR74, R22 ;  /* 0x0000004a0c2a7c2b */ /* 0x001fc40008000016 */
[----:B------:R-:W-:Y:S01]  /*94c0*/  DFMA R36, R16, UR62, R24 ;  /* 0x0000003e10247c2b */ /* 0x000fe20008000018 */
[----:B------:R-:W0:Y:S01]  /*94d0*/  LDCU.64 UR62, c[0x3][0x8e8] ;  /* 0x00c11d00ff3e77ac */ /* 0x000e220008000a00 */
[----:B------:R-:W-:Y:S01]  /*94e0*/  LDS.64 R24, [R3+0x30] ;  /* 0x0000300003187984 */ /* 0x000fe20000000a00 */
[----:B----4-:R-:W-:Y:S01]  /*94f0*/  DFMA R22, R6, UR64, RZ ;  /* 0x0000004006167c2b */ /* 0x010fe200080000ff */
[----:B------:R-:W4:Y:S01]  /*9500*/  LDCU.64 UR64, c[0x3][0x780] ;  /* 0x00c0f000ff4077ac */ /* 0x000f220008000a00 */
[----:B------:R-:W1:Y:S06]  /*9510*/  LDCU.64 UR74, c[0x3][0x758] ;  /* 0x00c0eb00ff4a77ac */ /* 0x000e6c0008000a00 */
[----:B---3--:R-:W-:-:S02]  /*9520*/  DFMA R44, R10, UR70, R22 ;  /* 0x000000460a2c7c2b */ /* 0x008fc40008000016 */
[----:B------:R-:W3:Y:S01]  /*9530*/  LDS.64 R22, [R3+0x20] ;  /* 0x0000200003167984 */ /* 0x000ee20000000a00 */
[----:B------:R-:W1:Y:S01]  /*9540*/  LDCU.64 UR70, c[0x3][0x918] ;  /* 0x00c12300ff4677ac */ /* 0x000e620008000a00 */
[C---:B--2---:R-:W-:Y:S01]  /*9550*/  DFMA R40, R14.reuse, UR58, R28 ;  /* 0x0000003a0e287c2b */ /* 0x044fe2000800001c */
[----:B------:R-:W2:Y:S01]  /*9560*/  LDCU.64 UR58, c[0x3][0x940] ;  /* 0x00c12800ff3a77ac */ /* 0x000ea20008000a00 */
[----:B------:R-:W-:Y:S02]  /*9570*/  DFMA R34, R14, UR66, R26 ;  /* 0x000000420e227c2b */ /* 0x000fe4000800001a */
[C---:B------:R-:W-:Y:S01]  /*9580*/  DFMA R46, R8.reuse, UR72, RZ ;  /* 0x00000048082e7c2b */ /* 0x040fe200080000ff */
[----:B------:R-:W2:Y:S01]  /*9590*/  LDCU.64 UR72, c[0x3][0x788] ;  /* 0x00c0f100ff4877ac */ /* 0x000ea20008000a00 */
[----:B------:R-:W-:Y:S02]  /*95a0*/  DFMA R26, R8, UR4, RZ ;  /* 0x00000004081a7c2b */ /* 0x000fe400080000ff */
[C---:B------:R-:W-:Y:S01]  /*95b0*/  DFMA R28, R6.reuse, UR12, RZ ;  /* 0x0000000c061c7c2b */ /* 0x040fe200080000ff */
[----:B------:R-:W3:Y:S01]  /*95c0*/  LDS.64 R8, [R3+0x28] ;  /* 0x0000280003087984 */ /* 0x000ee20000000a00 */
[----:B0-----:R-:W-:Y:S01]  /*95d0*/  DFMA R6, R6, UR62, RZ ;  /* 0x0000003e06067c2b */ /* 0x001fe200080000ff */
[----:B------:R-:W0:Y:S01]  /*95e0*/  LDCU.64 UR66, c[0x3][0x7a8] ;  /* 0x00c0f500ff4277ac */ /* 0x000e220008000a00 */
[----:B----4-:R-:W-:Y:S01]  /*95f0*/  DFMA R42, R14, UR64, R42 ;  /* 0x000000400e2a7c2b */ /* 0x010fe2000800002a */
[----:B------:R-:W4:Y:S03]  /*9600*/  LDCU.64 UR64, c[0x3][0x7b0] ;  /* 0x00c0f600ff4077ac */ /* 0x000f260008000a00 */
[----:B------:R-:W-:-:S02]  /*9610*/  DFMA R28, R10, UR32, R28 ;  /* 0x000000200a1c7c2b */ /* 0x000fc4000800001c */
[----:B-1----:R-:W-:Y:S01]  /*9620*/  DFMA R10, R10, UR70, R6 ;  /* 0x000000460a0a7c2b */ /* 0x002fe20008000006 */
[----:B------:R-:W1:Y:S01]  /*9630*/  LDCU.64 UR70, c[0x3][0x7b8] ;  /* 0x00c0f700ff4677ac */ /* 0x000e620008000a00 */
[----:B------:R-:W-:Y:S02]  /*9640*/  DADD R6, R18, R20 ;  /* 0x0000000012067229 */ /* 0x000fe40000000014 */
[----:B--2---:R-:W-:Y:S01]  /*9650*/  DFMA R44, R16, UR58, R44 ;  /* 0x0000003a102c7c2b */ /* 0x004fe2000800002c */
[----:B------:R-:W2:Y:S01]  /*9660*/  LDCU.64 UR38, c[0x3][0x938] ;  /* 0x00c12700ff2677ac */ /* 0x000ea20008000a00 */
[C---:B------:R-:W-:Y:S02]  /*9670*/  DFMA R46, R12.reuse, UR74, R46 ;  /* 0x0000004a0c2e7c2b */ /* 0x040fe4000800002e */
[----:B------:R-:W-:Y:S01]  /*9680*/  DFMA R26, R12, UR16, R26 ;  /* 0x000000100c1a7c2b */ /* 0x000fe2000800001a */
[----:B------:R-:W3:Y:S01]  /*9690*/  LDCU.64 UR58, c[0x3][0x970] ;  /* 0x00c12e00ff3a77ac */ /* 0x000ee20008000a00 */
[----:B------:R-:W3:Y:S01]  /*96a0*/  LDCU.64 UR74, c[0x3][0x948] ;  /* 0x00c12900ff4a77ac */ /* 0x000ee20008000a00 */
[----:B------:R-:W-:-:S05]  /*96b0*/  DFMA R34, R6, UR42, R34 ;  /* 0x0000002a06227c2b */ /* 0x000fca0008000022 */
[C---:B------:R-:W-:Y:S01]  /*96c0*/  DFMA R26, R14.reuse, UR20, R26 ;  /* 0x000000140e1a7c2b */ /* 0x040fe2000800001a */
[----:B------:R-:W3:Y:S01]  /*96d0*/  LDCU.64 UR42, c[0x3][0x7e0] ;  /* 0x00c0fc00ff2a77ac */ /* 0x000ee20008000a00 */
[----:B------:R-:W-:Y:S02]  /*96e0*/  DFMA R46, R14, UR72, R46 ;  /* 0x000000480e2e7c2b */ /* 0x000fe4000800002e */
[----:B------:R-:W-:Y:S01]  /*96f0*/  DADD R18, R18, -R20 ;  /* 0x0000000012127229 */ /* 0x000fe20000000814 */
[----:B------:R-:W3:Y:S01]  /*9700*/  LDCU.64 UR72, c[0x3][0x978] ;  /* 0x00c12f00ff4877ac */ /* 0x000ee20008000a00 */
[C---:B------:R-:W-:Y:S02]  /*9710*/  DFMA R30, R6.reuse, UR56, R30 ;  /* 0x00000038061e7c2b */ /* 0x040fe4000800001e */
[C---:B------:R-:W-:Y:S01]  /*9720*/  DFMA R26, R6.reuse, UR24, R26 ;  /* 0x00000018061a7c2b */ /* 0x040fe2000800001a */
[----:B------:R-:W3:Y:S01]  /*9730*/  LDCU.64 UR62, c[0x3][0x7d8] ;  /* 0x00c0fb00ff3e77ac */ /* 0x000ee20008000a00 */
[----:B0-----:R-:W-:-:S02]  /*9740*/  DFMA R40, R6, UR66, R40 ;  /* 0x0000004206287c2b */ /* 0x001fc40008000028 */
[C---:B----4-:R-:W-:Y:S01]  /*9750*/  DFMA R42, R6.reuse, UR64, R42 ;  /* 0x00000040062a7c2b */ /* 0x050fe2000800002a */
[----:B------:R-:W0:Y:S01]  /*9760*/  LDCU.64 UR64, c[0x3][0x7e8] ;  /* 0x00c0fd00ff4077ac */ /* 0x000e220008000a00 */
[----:B-1----:R-:W-:Y:S02]  /*9770*/  DFMA R46, R6, UR70, R46 ;  /* 0x00000046062e7c2b */ /* 0x002fe4000800002e */
[----:B--2---:R-:W-:Y:S01]  /*9780*/  DFMA R38, R16, UR38, R38 ;  /* 0x0000002610267c2b */ /* 0x004fe20008000026 */
[----:B------:R-:W1:Y:S01]  /*9790*/  LDCU.64 UR38, c[0x3][0x998] ;  /* 0x00c13300ff2677ac */ /* 0x000e620008000a00 */
[----:B---3--:R-:W-:Y:S02]  /*97a0*/  DADD R6, R22, R24 ;  /* 0x0000000016067229 */ /* 0x008fe40000000018 */
[----:B------:R-:W-:Y:S01]  /*97b0*/  DFMA R44, R18, UR58, R44 ;  /* 0x0000003a122c7c2b */ /* 0x000fe2000800002c */
[----:B------:R-:W2:Y:S01]  /*97c0*/  LDCU.64 UR58, c[0x3][0x9a0] ;  /* 0x00c13400ff3a77ac */ /* 0x000ea20008000a00 */
[----:B------:R-:W-:-:S02]  /*97d0*/  DFMA R28, R16, UR40, R28 ;  /* 0x00000028101c7c2b */ /* 0x000fc4000800001c */
[C---:B------:R-:W-:Y:S01]  /*97e0*/  DFMA R32, R18.reuse, UR54, R32 ;  /* 0x0000003612207c2b */ /* 0x040fe20008000020 */
[----:B------:R-:W3:Y:S01]  /*97f0*/  LDCU.64 UR56, c[0x3][0x808] ;  /* 0x00c10100ff3877ac */ /* 0x000ee20008000a00 */
[----:B------:R-:W-:Y:S02]  /*9800*/  DFMA R36, R18, UR60, R36 ;  /* 0x0000003c12247c2b */ /* 0x000fe40008000024 */
[----:B------:R-:W-:Y:S01]  /*9810*/  DADD R22, R22, -R24 ;  /* 0x0000000016167229 */ /* 0x000fe20000000818 */
[----:B------:R-:W4:Y:S01]  /*9820*/  LDCU.64 UR60, c[0x3][0x9a8] ;  /* 0x00c13500ff3c77ac */ /* 0x000f220008000a00 */
[----:B------:R-:W-:Y:S02]  /*9830*/  DFMA R10, R16, UR74, R10 ;  /* 0x0000004a100a7c2b */ /* 0x000fe4000800000a */
[C---:B------:R-:W-:Y:S01]  /*9840*/  DFMA R34, R6.reuse, UR22, R34 ;  /* 0x0000001606227c2b */ /* 0x040fe20008000022 */
[----:B------:R-:W3:Y:S01]  /*9850*/  LDCU.64 UR54, c[0x3][0x9c8] ;  /* 0x00c13900ff3677ac */ /* 0x000ee20008000a00 */
[----:B------:R-:W-:-:S02]  /*9860*/  DFMA R42, R6, UR42, R42 ;  /* 0x0000002a062a7c2b */ /* 0x000fc4000800002a */
[C---:B------:R-:W-:Y:S01]  /*9870*/  DFMA R28, R18.reuse, UR44, R28 ;  /* 0x0000002c121c7c2b */ /* 0x040fe2000800001c */
[----:B------:R-:W3:Y:S01]  /*9880*/  LDCU.64 UR22, c[0x3][0x810] ;  /* 0x00c10200ff1677ac */ /* 0x000ee20008000a00 */
[----:B------:R-:W-:Y:S02]  /*9890*/  DFMA R38, R18, UR68, R38 ;  /* 0x0000004412267c2b */ /* 0x000fe40008000026 */
[----:B------:R-:W-:Y:S01]  /*98a0*/  DFMA R30, R6, UR52, R30 ;  /* 0x00000034061e7c2b */ /* 0x000fe2000800001e */
[----:B------:R-:W3:Y:S01]  /*98b0*/  LDCU.64 UR42, c[0x3][0x9d0] ;  /* 0x00c13a00ff2a77ac */ /* 0x000ee20008000a00 */
[----:B------:R-:W-:Y:S02]  /*98c0*/  DFMA R32, R22, UR26, R32 ;  /* 0x0000001a16207c2b */ /* 0x000fe40008000020 */
[----:B------:R-:W-:Y:S01]  /*98d0*/  DFMA R18, R18, UR72, R10 ;  /* 0x0000004812127c2b */ /* 0x000fe2000800000a */
[----:B------:R-:W3:Y:S01]  /*98e0*/  LDCU.64 UR52, c[0x3][0x818] ;  /* 0x00c10300ff3477ac */ /* 0x000ee20008000a00 */
[----:B------:R-:W-:Y:S01]  /*98f0*/  DADD R10, R8, R8 ;  /* 0x00000000080a7229 */ /* 0x000fe20000000008 */
[----:B------:R-:W3:Y:S01]  /*9900*/  LDCU.64 UR26, c[0x3][0x9d8] ;  /* 0x00c13b00ff1a77ac */ /* 0x000ee20008000a00 */
[----:B------:R-:W-:-:S02]  /*9910*/  DFMA R26, R6, UR28, R26 ;  /* 0x0000001c061a7c2b */ /* 0x000fc4000800001a */
[----:B------:R-:W-:-:S04]  /*9920*/  DFMA R40, R6, UR62, R40 ;  /* 0x0000003e06287c2b */ /* 0x000fc80008000028 */
[----:B------:R-:W-:Y:S02]  /*9930*/  DMUL R10, R10, 0.5 ;  /* 0x3fe000000a0a7828 */ /* 0x000fe40000000000 */
[C---:B------:R-:W-:Y:S02]  /*9940*/  DFMA R28, R22.reuse, UR48, R28 ;  /* 0x00000030161c7c2b */ /* 0x040fe4000800001c */
[C---:B------:R-:W-:Y:S02]  /*9950*/  DFMA R36, R22.reuse, UR36, R36 ;  /* 0x0000002416247c2b */ /* 0x040fe40008000024 */
[C---:B-1----:R-:W-:Y:S02]  /*9960*/  DFMA R38, R22.reuse, UR38, R38 ;  /* 0x0000002616267c2b */ /* 0x042fe40008000026 */
[----:B--2---:R-:W-:Y:S02]  /*9970*/  DFMA R44, R22, UR58, R44 ;  /* 0x0000003a162c7c2b */ /* 0x004fe4000800002c */
[----:B------:R-:W-:-:S02]  /*9980*/  DADD R8, R8, -R8 ;  /* 0x0000000008087229 */ /* 0x000fc40000000808 */
[----:B0-----:R-:W-:Y:S02]  /*9990*/  DFMA R46, R6, UR64, R46 ;  /* 0x00000040062e7c2b */ /* 0x001fe4000800002e */
[----:B----4-:R-:W-:Y:S02]  /*99a0*/  DFMA R18, R22, UR60, R18 ;  /* 0x0000003c16127c2b */ /* 0x010fe40008000012 */
[C---:B------:R-:W-:Y:S02]  /*99b0*/  DFMA R26, R10.reuse, UR18, R26 ;  /* 0x000000120a1a7c2b */ /* 0x040fe4000800001a */
[C---:B------:R-:W-:Y:S02]  /*99c0*/  DFMA R30, R10.reuse, UR50, R30 ;  /* 0x000000320a1e7c2b */ /* 0x040fe4000800001e */
[C---:B------:R-:W-:Y:S02]  /*99d0*/  DFMA R34, R10.reuse, UR46, R34 ;  /* 0x0000002e0a227c2b */ /* 0x040fe40008000022 */
[----:B---3--:R-:W-:-:S02]  /*99e0*/  DFMA R40, R10, UR56, R40 ;  /* 0x000000380a287c2b */ /* 0x008fc40008000028 */
        /* <DEDUP_REMOVED lines=42> */
[----:B------:R-:W0:Y:S03]  /*9c90*/  LDCU.64 UR34, c[0x3][0x748] ;  /* 0x00c0e900ff2277ac */ /* 0x000e260008000a00 */
[----:B------:R-:W-:Y:S01]  /*9ca0*/  LDS.64 R16, [R5+0xb0] ;  /* 0x0000b00005107984 */ /* 0x000fe20000000a00 */
[----:B------:R-:W0:Y:S03]  /*9cb0*/  LDCU.64 UR74, c[0x3][0x728] ;  /* 0x00c0e500ff4a77ac */ /* 0x000e260008000a00 */
[----:B------:R-:W0:Y:S01]  /*9cc0*/  LDS.64 R18, [R5+0x2c0] ;  /* 0x0002c00005127984 */ /* 0x000e220000000a00 */
[----:B------:R-:W0:Y:S01]  /*9cd0*/  LDCU.64 UR26, c[0x3][0x750] ;  /* 0x00c0ea00ff1a77ac */ /* 0x000e220008000a00 */
[----:B------:R-:W0:Y:S01]  /*9ce0*/  LDCU.64 UR64, c[0x3][0x768] ;  /* 0x00c0ed00ff4077ac */ /* 0x000e220008000a00 */
[----:B------:R-:W0:Y:S01]  /*9cf0*/  LDCU.64 UR66, c[0x3][0x770] ;  /* 0x00c0ee00ff4277ac */ /* 0x000e220008000a00 */
[----:B------:R-:W0:Y:S01]  /*9d00*/  LDCU.64 UR68, c[0x3][0x8f8] ;  /* 0x00c11f00ff4477ac */ /* 0x000e220008000a00 */
[----:B------:R-:W0:Y:S01]  /*9d10*/  LDCU.64 UR70, c[0x3][0x8d0] ;  /* 0x00c11a00ff4677ac */ /* 0x000e220008000a00 */
[----:B------:R-:W0:Y:S01]  /*9d20*/  LDCU.64 UR62, c[0x3][0x900] ;  /* 0x00c12000ff3e77ac */ /* 0x000e220008000a00 */
[C-C-:B--2---:R-:W-:Y:S01]  /*9d30*/  DADD R8, R2.reuse, R6.reuse ;  /* 0x0000000002087229 */ /* 0x144fe20000000006 */
[----:B------:R-:W2:Y:S01]  /*9d40*/  LDCU.64 UR36, c[0x3][0x928] ;  /* 0x00c12500ff2477ac */ /* 0x000ea20008000a00 */
[----:B------:R-:W-:Y:S01]  /*9d50*/  DADD R2, R2, -R6 ;  /* 0x0000000002027229 */ /* 0x000fe20000000806 */
[----:B------:R-:W2:Y:S01]  /*9d60*/  LDCU.64 UR58, c[0x3][0x930] ;  /* 0x00c12600ff3a77ac */ /* 0x000ea20008000a00 */
[----:B-----5:R-:W-:Y:S01]  /*9d70*/  DADD R14, R10, R12 ;  /* 0x000000000a0e7229 */ /* 0x020fe2000000000c */
[----:B------:R-:W5:Y:S03]  /*9d80*/  LDCU.64 UR42, c[0x3][0x7a0] ;  /* 0x00c0f400ff2a77ac */ /* 0x000f660008000a00 */
[----:B-1----:R-:W-:-:S02]  /*9d90*/  DFMA R20, R8, UR60, RZ ;  /* 0x0000003c08147c2b */ /* 0x002fc400080000ff */
[C---:B---3--:R-:W-:Y:S01]  /*9da0*/  DFMA R24, R8.reuse, UR72, RZ ;  /* 0x0000004808187c2b */ /* 0x048fe200080000ff */
[----:B------:R-:W1:Y:S01]  /*9db0*/  LDCU.64 UR72, c[0x3][0x758] ;  /* 0x00c0eb00ff4877ac */ /* 0x000e620008000a00 */
[----:B----4-:R-:W-:Y:S02]  /*9dc0*/  DFMA R28, R8, UR46, RZ ;  /* 0x0000002e081c7c2b */ /* 0x010fe400080000ff */
[----:B0-----:R-:W-:Y:S01]  /*9dd0*/  DADD R6, R16, R18 ;  /* 0x0000000010067229 */ /* 0x001fe20000000012 */
[----:B------:R-:W0:Y:S01]  /*9de0*/  LDCU.64 UR56, c[0x3][0x798] ;  /* 0x00c0f300ff3877ac */ /* 0x000e220008000a00 */
[----:B------:R-:W-:Y:S02]  /*9df0*/  DFMA R22, R14, UR52, R20 ;  /* 0x000000340e167c2b */ /* 0x000fe40008000014 */
[----:B------:R-:W-:Y:S01]  /*9e00*/  DFMA R20, R8, UR10, RZ ;  /* 0x0000000a08147c2b */ /* 0x000fe200080000ff */
[----:B------:R-:W3:Y:S01]  /*9e10*/  LDCU.64 UR54, c[0x3][0x958] ;  /* 0x00c12b00ff3677ac */ /* 0x000ee20008000a00 */
[----:B------:R-:W-:-:S02]  /*9e20*/  DFMA R26, R14, UR34, R24 ;  /* 0x000000220e1a7c2b */ /* 0x000fc40008000018 */
[----:B------:R-:W-:Y:S01]  /*9e30*/  DADD R10, R10, -R12 ;  /* 0x000000000a0a7229 */ /* 0x000fe2000000080c */
[----:B------:R-:W4:Y:S01]  /*9e40*/  LDCU.64 UR38, c[0x3][0x7c8] ;  /* 0x00c0f900ff2677ac */ /* 0x000f220008000a00 */
[----:B------:R-:W-:Y:S02]  /*9e50*/  DFMA R24, R8, UR74, RZ ;  /* 0x0000004a08187c2b */ /* 0x000fe400080000ff */
[----:B------:R-:W-:Y:S01]  /*9e60*/  DFMA R20, R14, UR8, R20 ;  /* 0x000000080e147c2b */ /* 0x000fe20008000014 */
[----:B------:R-:W2:Y:S01]  /*9e70*/  LDCU.64 UR74, c[0x3][0x778] ;  /* 0x00c0ef00ff4a77ac */ /* 0x000ea20008000a00 */
[----:B------:R-:W-:Y:S02]  /*9e80*/  DFMA R12, R2, UR6, RZ ;  /* 0x00000006020c7c2b */ /* 0x000fe400080000ff */
[----:B------:R-:W-:Y:S01]  /*9e90*/  DFMA R30, R14, UR26, R28 ;  /* 0x0000001a0e1e7c2b */ /* 0x000fe2000800001c */
[----:B------:R-:W4:Y:S01]  /*9ea0*/  LDCU.64 UR22, c[0x3][0x988] ;  /* 0x00c13100ff1677ac */ /* 0x000f220008000a00 */
[----:B------:R-:W-:-:S02]  /*9eb0*/  DFMA R34, R6, UR66, R22 ;  /* 0x0000004206227c2b */ /* 0x000fc40008000016 */
[----:B------:R-:W-:Y:S01]  /*9ec0*/  DFMA R28, R6, UR64, R20 ;  /* 0x00000040061c7c2b */ /* 0x000fe20008000014 */
[----:B------:R-:W5:Y:S01]  /*9ed0*/  LDCU.64 UR64, c[0x3][0x8d8] ;  /* 0x00c11b00ff4077ac */ /* 0x000f620008000a00 */
[----:B-1----:R-:W-:Y:S01]  /*9ee0*/  DFMA R36, R14, UR72, R24 ;  /* 0x000000480e247c2b */ /* 0x002fe20008000018 */
[----:B------:R-:W-:Y:S01]  /*9ef0*/  LDS.64 R20, [R5+0x268] ;  /* 0x0002680005147984 */ /* 0x000fe20000000a00 */
[----:B------:R-:W-:Y:S01]  /*9f00*/  DFMA R24, R10, UR68, R12 ;  /* 0x000000440a187c2b */ /* 0x000fe2000800000c */
[----:B------:R-:W1:Y:S01]  /*9f10*/  LDCU.64 UR66, c[0x3][0x788] ;  /* 0x00c0f100ff4277ac */ /* 0x000e620008000a00 */
[----:B------:R-:W-:Y:S01]  /*9f20*/  DFMA R22, R2, UR70, RZ ;  /* 0x0000004602167c2b */ /* 0x000fe200080000ff */
[----:B------:R-:W0:Y:S01]  /*9f30*/  LDS.64 R12, [R5+0x108] ;  /* 0x00010800050c7984 */ /* 0x000e220000000a00 */
[----:B------:R-:W-:Y:S01]  /*9f40*/  DADD R16, R16, -R18 ;  /* 0x0000000010107229 */ /* 0x000fe20000000812 */
[----:B------:R-:W3:Y:S01]  /*9f50*/  LDCU.64 UR68, c[0x3][0x908] ;  /* 0x00c12100ff4477ac */ /* 0x000ee20008000a00 */
[----:B--2---:R-:W-:Y:S01]  /*9f60*/  DFMA R38, R6, UR74, R26 ;  /* 0x0000004a06267c2b */ /* 0x004fe2000800001a */
[----:B------:R-:W-:Y:S01]  /*9f70*/  LDS.64 R18, [R5+0x160] ;  /* 0x0001600005127984 */ /* 0x000fe20000000a00 */
[----:B------:R-:W2:Y:S02]  /*9f80*/  LDCU.64 UR72, c[0x3][0x780] ;  /* 0x00c0f000ff4877ac */ /* 0x000ea40008000a00 */
[----:B------:R-:W-:-:S02]  /*9f90*/  DFMA R32, R10, UR62, R22 ;  /* 0x0000003e0a207c2b */ /* 0x000fc40008000016 */
[----:B------:R-:W4:Y:S01]  /*9fa0*/  LDS.64 R22, [R5+0x210] ;  /* 0x0002100005167984 */ /* 0x000f220000000a00 */
[----:B------:R-:W2:Y:S01]  /*9fb0*/  LDCU.64 UR70, c[0x3][0x8e0] ;  /* 0x00c11c00ff4677ac */ /* 0x000ea20008000a00 */
[----:B-----5:R-:W-:Y:S01]  /*9fc0*/  DFMA R26, R2, UR64, RZ ;  /* 0x00000040021a7c2b */ /* 0x020fe200080000ff */
[----:B------:R-:W5:Y:S03]  /*9fd0*/  LDCU.64 UR62, c[0x3][0x910] ;  /* 0x00c12200ff3e77ac */ /* 0x000f660008000a00 */
[----:B------:R-:W-:Y:S02]  /*9fe0*/  DFMA R32, R16, UR58, R32 ;  /* 0x0000003a10207c2b */ /* 0x000fe40008000020 */
[----:B-1----:R-:W-:Y:S01]  /*9ff0*/  DFMA R44, R6, UR66, R36 ;  /* 0x00000042062c7c2b */ /* 0x002fe20008000024 */
[----:B------:R-:W1:Y:S01]  /*a000*/  LDCU.64 UR66, c[0x3][0x8e8] ;  /* 0x00c11d00ff4277ac */ /* 0x000e620008000a00 */
[----:B---3--:R-:W-:Y:S01]  /*a010*/  DFMA R36, R10, UR68, R26 ;  /* 0x000000440a247c2b */ /* 0x008fe2000800001a */
[----:B------:R-:W3:Y:S01]  /*a020*/  LDCU.64 UR68, c[0x3][0x918] ;  /* 0x00c12300ff4477ac */ /* 0x000ee20008000a00 */
[----:B------:R-:W-:-:S02]  /*a030*/  DFMA R26, R2, UR12, RZ ;  /* 0x0000000c021a7c2b */ /* 0x000fc400080000ff */
[----:B--2---:R-:W-:Y:S01]  /*a040*/  DFMA R42, R6, UR72, R30 ;  /* 0x00000048062a7c2b */ /* 0x004fe2000800001e */
[----:B------:R-:W2:Y:S01]  /*a050*/  LDCU.64 UR72, c[0x3][0x938] ;  /* 0x00c12700ff4877ac */ /* 0x000ea20008000a00 */
[----:B------:R-:W-:Y:S02]  /*a060*/  DFMA R30, R16, UR36, R24 ;  /* 0x00000024101e7c2b */ /* 0x000fe40008000018 */
[----:B------:R-:W-:Y:S01]  /*a070*/  DFMA R24, R8, UR4, RZ ;  /* 0x0000000408187c2b */ /* 0x000fe200080000ff */
[----:B------:R-:W2:Y:S01]  /*a080*/  LDCU.64 UR36, c[0x3][0x948] ;  /* 0x00c12900ff2477ac */ /* 0x000ea20008000a00 */
[----:B------:R-:W-:Y:S01]  /*a090*/  DFMA R40, R2, UR70, RZ ;  /* 0x0000004602287c2b */ /* 0x000fe200080000ff */
[----:B------:R-:W4:Y:S01]  /*a0a0*/  LDS.64 R8, [R5+0x1b8] ;  /* 0x0001b80005087984 */ /* 0x000f220000000a00 */
[----:B------:R-:W-:Y:S01]  /*a0b0*/  DFMA R26, R10, UR32, R26 ;  /* 0x000000200a1a7c2b */ /* 0x000fe2000800001a */
[----:B------:R-:W2:Y:S01]  /*a0c0*/  LDCU.64 UR74, c[0x3][0x7a8] ;  /* 0x00c0f500ff4a77ac */ /* 0x000ea20008000a00 */
[----:B-1----:R-:W-:Y:S01]  /*a0d0*/  DFMA R2, R2, UR66, RZ ;  /* 0x0000004202027c2b */ /* 0x002fe200080000ff */
[----:B------:R-:W1:Y:S03]  /*a0e0*/  LDCU.64 UR58, c[0x3][0x7b0] ;  /* 0x00c0f600ff3a77ac */ /* 0x000e660008000a00 */
[----:B-----5:R-:W-:-:S02]  /*a0f0*/  DFMA R40, R10, UR62, R40 ;  /* 0x0000003e0a287c2b */ /* 0x020fc40008000028 */
[----:B------:R-:W-:Y:S01]  /*a100*/  DFMA R24, R14, UR16, R24 ;  /* 0x000000100e187c2b */ /* 0x000fe20008000018 */
[----:B------:R-:W5:Y:S01]  /*a110*/  LDCU.64 UR66, c[0x3][0x7b8] ;  /* 0x00c0f700ff4277ac */ /* 0x000f620008000a00 */
[----:B------:R-:W-:Y:S02]  /*a120*/  DFMA R26, R16, UR40, R26 ;  /* 0x00000028101a7c2b */ /* 0x000fe4000800001a */
[----:B---3--:R-:W-:Y:S01]  /*a130*/  DFMA R10, R10, UR68, R2 ;  /* 0x000000440a0a7c2b */ /* 0x008fe20008000002 */
[----:B------:R-:W3:Y:S01]  /*a140*/  LDCU.64 UR64, c[0x3][0x968] ;  /* 0x00c12d00ff4077ac */ /* 0x000ee20008000a00 */
[----:B0-----:R-:W-:Y:S02]  /*a150*/  DADD R2, R12, R20 ;  /* 0x000000000c027229 */ /* 0x001fe40000000014 */
[----:B------:R-:W-:Y:S01]  /*a160*/  DFMA R24, R6, UR20, R24 ;  /* 0x0000001406187c2b */ /* 0x000fe20008000018 */
[----:B------:R-:W0:Y:S01]  /*a170*/  LDCU.64 UR70, c[0x3][0x940] ;  /* 0x00c12800ff4677ac */ /* 0x000e220008000a00 */
[----:B--2---:R-:W-:-:S02]  /*a180*/  DFMA R36, R16, UR72, R36 ;  /* 0x0000004810247c2b */ /* 0x004fc40008000024 */
[----:B------:R-:W-:Y:S01]  /*a190*/  DFMA R10, R16, UR36, R10 ;  /* 0x00000024100a7c2b */ /* 0x000fe2000800000a */
[----:B------:R-:W2:Y:S01]  /*a1a0*/  LDCU.64 UR60, c[0x3][0x960] ;  /* 0x00c12c00ff3c77ac */ /* 0x000ea20008000a00 */
[----:B------:R-:W-:Y:S02]  /*a1b0*/  DFMA R34, R2, UR42, R34 ;  /* 0x0000002a02227c2b */ /* 0x000fe40008000022 */
[----:B------:R-:W-:Y:S01]  /*a1c0*/  DADD R12, R12, -R20 ;  /* 0x000000000c0c7229 */ /* 0x000fe20000000814 */
[----:B------:R-:W2:Y:S01]  /*a1d0*/  LDCU.64 UR42, c[0x3][0x7e0] ;  /* 0x00c0fc00ff2a77ac */ /* 0x000ea20008000a00 */
[C---:B------:R-:W-:Y:S02]  /*a1e0*/  DFMA R28, R2.reuse, UR56, R28 ;  /* 0x00000038021c7c2b */ /* 0x040fe4000800001c */
[C---:B------:R-:W-:Y:S01]  /*a1f0*/  DFMA R24, R2.reuse, UR24, R24 ;  /* 0x0000001802187c2b */ /* 0x040fe20008000018 */
[----:B------:R-:W2:Y:S01]  /*a200*/  LDCU.64 UR36, c[0x3][0x978] ;  /* 0x00c12f00ff2477ac */ /* 0x000ea20008000a00 */
[----:B------:R-:W-:-:S02]  /*a210*/  DFMA R38, R2, UR74, R38 ;  /* 0x0000004a02267c2b */ /* 0x000fc40008000026 */
[C---:B-1----:R-:W-:Y:S01]  /*a220*/  DFMA R42, R2.reuse, UR58, R42 ;  /* 0x0000003a022a7c2b */ /* 0x042fe2000800002a */
[----:B------:R-:W1:Y:S01]  /*a230*/  LDCU.64 UR72, c[0x3][0x970] ;  /* 0x00c12e00ff4877ac */ /* 0x000e620008000a00 */
[----:B-----5:R-:W-:Y:S02]  /*a240*/  DFMA R44, R2, UR66, R44 ;  /* 0x00000042022c7c2b */ /* 0x020fe4000800002c */
[----:B----4-:R-:W-:Y:S01]  /*a250*/  DADD R2, R18, R22 ;  /* 0x0000000012027229 */ /* 0x010fe20000000016 */
[----:B------:R-:W4:Y:S01]  /*a260*/  LDCU.64 UR58, c[0x3][0x7e8] ;  /* 0x00c0fd00ff3a77ac */ /* 0x000f220008000a00 */
[C---:B---3--:R-:W-:Y:S02]  /*a270*/  DFMA R36, R12.reuse, UR64, R36 ;  /* 0x000000400c247c2b */ /* 0x048fe40008000024 */
[----:B------:R-:W-:Y:S01]  /*a280*/  DFMA R30, R12, UR54, R30 ;  /* 0x000000360c1e7c2b */ /* 0x000fe2000800001e */
[----:B------:R-:W3:Y:S01]  /*a290*/  LDCU.64 UR64, c[0x3][0x9a8] ;  /* 0x00c13500ff4077ac */ /* 0x000ee20008000a00 */
[----:B------:R-:W-:-:S02]  /*a2a0*/  DADD R18, R18, -R22 ;  /* 0x0000000012127229 */ /* 0x000fc40000000816 */
[----:B0-----:R-:W-:Y:S01]  /*a2b0*/  DFMA R40, R16, UR70, R40 ;  /* 0x0000004610287c2b */ /* 0x001fe20008000028 */
[----:B------:R-:W0:Y:S01]  /*a2c0*/  LDCU.64 UR52, c[0x3][0x7d0] ;  /* 0x00c0fa00ff3477ac */ /* 0x000e220008000a00 */
[C---:B------:R-:W-:Y:S02]  /*a2d0*/  DFMA R28, R2.reuse, UR38, R28 ;  /* 0x00000026021c7c2b */ /* 0x040fe4000800001c */
[----:B--2---:R-:W-:Y:S01]  /*a2e0*/  DFMA R42, R2, UR42, R42 ;  /* 0x0000002a022a7c2b */ /* 0x004fe2000800002a */
[----:B------:R-:W2:Y:S01]  /*a2f0*/  LDCU.64 UR34, c[0x3][0x990] ;  /* 0x00c13200ff2277ac */ /* 0x000ea20008000a00 */
[C---:B------:R-:W-:Y:S02]  /*a300*/  DFMA R32, R12.reuse, UR60, R32 ;  /* 0x0000003c0c207c2b */ /* 0x040fe40008000020 */
[----:B------:R-:W-:Y:S01]  /*a310*/  DFMA R10, R12, UR36, R10 ;  /* 0x000000240c0a7c2b */ /* 0x000fe2000800000a */
[----:B------:R-:W5:Y:S01]  /*a320*/  LDCU.64 UR62, c[0x3][0x7d8] ;  /* 0x00c0fb00ff3e77ac */ /* 0x000f620008000a00 */
[----:B------:R-:W-:-:S02]  /*a330*/  DFMA R30, R18, UR22, R30 ;  /* 0x00000016121e7c2b */ /* 0x000fc4000800001e */
[----:B------:R-:W-:Y:S01]  /*a340*/  DADD R6, R8, R8 ;  /* 0x0000000008067229 */ /* 0x000fe20000000008 */
[----:B------:R-:W2:Y:S01]  /*a350*/  LDCU.64 UR68, c[0x3][0x998] ;  /* 0x00c13300ff4477ac */ /* 0x000ea20008000a00 */
[C---:B------:R-:W-:Y:S02]  /*a360*/  DFMA R26, R12.reuse, UR44, R26 ;  /* 0x0000002c0c1a7c2b */ /* 0x040fe4000800001a */
[----:B-1----:R-:W-:Y:S01]  /*a370*/  DFMA R40, R12, UR72, R40 ;  /* 0x000000480c287c2b */ /* 0x002fe20008000028 */
[----:B------:R-:W1:Y:S01]  /*a380*/  LDCU.64 UR54, c[0x3][0x9a0] ;  /* 0x00c13400ff3677ac */ /* 0x000e620008000a00 */
[----:B----4-:R-:W-:Y:S02]  /*a390*/  DFMA R44, R2, UR58, R44 ;  /* 0x0000003a022c7c2b */ /* 0x010fe4000800002c */
[----:B------:R-:W-:Y:S01]  /*a3a0*/  DMUL R6, R6, 0.5 ;  /* 0x3fe0000006067828 */ /* 0x000fe20000000000 */
[----:B------:R-:W4:Y:S01]  /*a3b0*/  LDCU.64 UR38, c[0x3][0x818] ;  /* 0x00c10300ff2677ac */ /* 0x000f220008000a00 */
[----:B---3--:R-:W-:-:S02]  /*a3c0*/  DFMA R10, R18, UR64, R10 ;  /* 0x00000040120a7c2b */ /* 0x008fc4000800000a */
[----:B------:R-:W-:Y:S01]  /*a3d0*/  DADD R8, R8, -R8 ;  /* 0x0000000008087229 */ /* 0x000fe20000000808 */
[----:B------:R-:W3:Y:S01]  /*a3e0*/  LDCU.64 UR42, c[0x3][0x9d8] ;  /* 0x00c13b00ff2a77ac */ /* 0x000ee20008000a00 */
[C---:B------:R-:W-:Y:S02]  /*a3f0*/  DFMA R24, R2.reuse, UR28, R24 ;  /* 0x0000001c02187c2b */ /* 0x040fe40008000018 */
[C---:B0-----:R-:W-:Y:S01]  /*a400*/  DFMA R34, R2.reuse, UR52, R34 ;  /* 0x0000003402227c2b */ /* 0x041fe20008000022 */
[----:B------:R-:W0:Y:S01]  /*a410*/  LDCU.64 UR50, c[0x3][0x7f8] ;  /* 0x00c0ff00ff3277ac */ /* 0x000e220008000a00 */
[----:B-----5:R-:W-:Y:S02]  /*a420*/  DFMA R38, R2, UR62, R38 ;  /* 0x0000003e02267c2b */ /* 0x020fe40008000026 */
[C---:B------:R-:W-:Y:S01]  /*a430*/  DFMA R26, R18.reuse, UR48, R26 ;  /* 0x00000030121a7c2b */ /* 0x040fe2000800001a */
[----:B------:R-:W5:Y:S01]  /*a440*/  LDCU.64 UR30, c[0x3][0x9b8] ;  /* 0x00c13700ff1e77ac */ /* 0x000f620008000a00 */
[----:B--2---:R-:W-:-:S02]  /*a450*/  DFMA R32, R18, UR34, R32 ;  /* 0x0000002212207c2b */ /* 0x004fc40008000020 */
[C---:B------:R-:W-:Y:S01]  /*a460*/  DFMA R36, R18.reuse, UR68, R36 ;  /* 0x0000004412247c2b */ /* 0x040fe20008000024 */
[----:B------:R-:W2:Y:S01]  /*a470*/  LDCU.64 UR46, c[0x3][0x800] ;  /* 0x00c10000ff2e77ac */ /* 0x000ea20008000a00 */
[----:B-1----:R-:W-:Y:S02]  /*a480*/  DFMA R40, R18, UR54, R40 ;  /* 0x0000003612287c2b */ /* 0x002fe40008000028 */
[C---:B----4-:R-:W-:Y:S01]  /*a490*/  DFMA R44, R6.reuse, UR38, R44 ;  /* 0x00000026062c7c2b */ /* 0x050fe2000800002c */
[----:B------:R-:W1:Y:S01]  /*a4a0*/  LDCU.64 UR26, c[0x3][0x9c0] ;  /* 0x00c13800ff1a77ac */ /* 0x000e620008000a00 */
[----:B------:R-:W-:Y:S02]  /*a4b0*/  DFMA R24, R6, UR18, R24 ;  /* 0x0000001206187c2b */ /* 0x000fe40008000018 */
[C---:B---3--:R-:W-:Y:S01]  /*a4c0*/  DFMA R10, R8.reuse, UR42, R10 ;  /* 0x0000002a080a7c2b */ /* 0x048fe2000800000a */
[----:B------:R-:W3:Y:S01]  /*a4d0*/  LDCU.64 UR56, c[0x3][0x808] ;  /* 0x00c10100ff3877ac */ /* 0x000ee20008000a00 */
[----:B------:R-:W-:-:S02]  /*a4e0*/  DFMA R26, R8, UR14, R26 ;  /* 0x0000000e081a7c2b */ /* 0x000fc4000800001a */
[----:B0-----:R-:W-:Y:S01]  /*a4f0*/  DFMA R28, R6, UR50, R28 ;  /* 0x00000032061c7c2b */ /* 0x001fe2000800001c */
[----:B------:R-:W0:Y:S01]  /*a500*/  LDCU.64 UR60, c[0x3][0x810] ;  /* 0x00c10200ff3c77ac */ /* 0x000e220008000a00 */
[----:B-----5:R-:W-:Y:S01]  /*a510*/  DFMA R30, R8, UR30, R30 ;  /* 0x0000001e081e7c2b */ /* 0x020fe2000800001e */
[----:B------:R-:W4:Y:S01]  /*a520*/  LDCU.64 UR36, c[0x3][0x9c8] ;  /* 0x00c13900ff2477ac */ /* 0x000f220008000a00 */
[----:B------:R-:W-:Y:S02]  /*a530*/  DADD R44, R44, -R10 ;  /* 0x000000002c2c7229 */ /* 0x000fe4000000080a */
[----:B--2---:R-:W-:Y:S01]  /*a540*/  DFMA R34, R6, UR46, R34 ;  /* 0x0000002e06227c2b */ /* 0x004fe20008000022 */
[----:B------:R-:W2:Y:S01]  /*a550*/  LDCU.64 UR22, c[0x3][0x9d0] ;  /* 0x00c13a00ff1677ac */ /* 0x000ea20008000a00 */
[----:B------:R-:W-:Y:S02]  /*a560*/  DADD R2, R24, R26 ;  /* 0x0000000018027229 */ /* 0x000fe4000000001a */
[----:B-1----:R-:W-:Y:S01]  /*a570*/  DFMA R32, R8, UR26, R32 ;  /* 0x0000001a08207c2b */ /* 0x002fe20008000020 */
[----:B------:R1:W-:Y:S01]  /*a580*/  STS.64 [R5+0x1b8], R44 ;  /* 0x0001b82c05007388 */ /* 0x0003e20000000a00 */
[----:B------:R-:W-:-:S02]  /*a590*/  DADD R24, R24, -R26 ;  /* 0x0000000018187229 */ /* 0x000fc4000000081a */
[C---:B---3--:R-:W-:Y:S01]  /*a5a0*/  DFMA R38, R6.reuse, UR56, R38 ;  /* 0x0000003806267c2b */ /* 0x048fe20008000026 */
[----:B------:R1:W-:Y:S01]  /*a5b0*/  STS.64 [R5], R2 ;  /* 0x0000000205007388 */ /* 0x0003e20000000a00 */
[----:B0-----:R-:W-:Y:S02]  /*a5c0*/  DFMA R42, R6, UR60, R42 ;  /* 0x0000003c062a7c2b */ /* 0x001fe4000800002a */
[----:B------:R-:W-:Y:S01]  /*a5d0*/  DADD R6, R28, R30 ;  /* 0x000000001c067229 */ /* 0x000fe2000000001e */
[----:B------:R1:W-:Y:S01]  /*a5e0*/  STS.64 [R5+0x370], R24 ;  /* 0x0003701805007388 */ /* 0x0003e20000000a00 */
[----:B----4-:R-:W-:Y:S02]  /*a5f0*/  DFMA R36, R8, UR36, R36 ;  /* 0x0000002408247c2b */ /* 0x010fe40008000024 */
[----:B------:R-:W-:Y:S02]  /*a600*/  DADD R28, R28, -R30 ;  /* 0x000000001c1c7229 */ /* 0x000fe4000000081e */
[----:B--2---:R-:W-:Y:S01]  /*a610*/  DFMA R40, R8, UR22, R40 ;  /* 0x0000001608287c2b */ /* 0x004fe20008000028 */
        /* <DEDUP_REMOVED lines=14> */
.L_x_89:
[----:B------:R-:W-:Y:S05]  /*a700*/  BSYNC.RECONVERGENT B0 ;  /* 0x0000000000007941 */ /* 0x000fea0003800200 */
.L_x_88:
[----:B------:R-:W-:Y:S06]  /*a710*/  BAR.SYNC.DEFER_BLOCKING 0x0 ;  /* 0x0000000000007b1d */ /* 0x000fec0000010000 */
[----:B------:R-:W-:Y:S05]  /*a720*/  @P1 EXIT ;  /* 0x000000000000194d */ /* 0x000fea0003800000 */
[----:B01----:R-:W-:Y:S01]  /*a730*/  LDS.64 R2, [R4] ;  /* 0x0000000004027984 */ /* 0x003fe20000000a00 */
        /* <DEDUP_REMOVED lines=16> */
[----:B-1----:R-:W-:-:S02]  /*a840*/  DADD R8, R2, R6 ;  /* 0x0000000002087229 */ /* 0x002fc40000000006 */
[----:B------:R-:W-:Y:S02]  /*a850*/  DADD R2, R2, -R6 ;  /* 0x0000000002027229 */ /* 0x000fe40000000806 */
[C-C-:B----4-:R-:W-:Y:S02]  /*a860*/  DADD R6, R10.reuse, R12.reuse ;  /* 0x000000000a067229 */ /* 0x150fe4000000000c */
[----:B------:R-:W-:Y:S02]  /*a870*/  DADD R10, R10, -R12 ;  /* 0x000000000a0a7229 */ /* 0x000fe4000000080c */
[C---:B0-----:R-:W-:Y:S02]  /*a880*/  DFMA R20, R8.reuse, UR52, RZ ;  /* 0x0000003408147c2b */ /* 0x041fe400080000ff */
[C---:B------:R-:W-:Y:S01]  /*a890*/  DFMA R22, R8.reuse, UR54, RZ ;  /* 0x0000003608167c2b */ /* 0x040fe200080000ff */
[----:B------:R-:W0:Y:S01]  /*a8a0*/  LDCU.128 UR52, c[0x3][0x8e0] ;  /* 0x00c11c00ff3477ac */ /* 0x000e220008000c00 */
[----:B------:R-:W-:-:S02]  /*a8b0*/  DFMA R12, R8, UR4, RZ ;  /* 0x00000004080c7c2b */ /* 0x000fc400080000ff */
[C---:B------:R-:W-:Y:S02]  /*a8c0*/  DFMA R18, R8.reuse, UR10, RZ ;  /* 0x0000000a08127c2b */ /* 0x040fe400080000ff */
[C---:B--2---:R-:W-:Y:S02]  /*a8d0*/  DFMA R24, R8.reuse, UR64, RZ ;  /* 0x0000004008187c2b */ /* 0x044fe400080000ff */
[----:B------:R-:W-:Y:S01]  /*a8e0*/  DFMA R8, R8, UR66, RZ ;  /* 0x0000004208087c2b */ /* 0x000fe200080000ff */
[----:B------:R-:W1:Y:S01]  /*a8f0*/  LDCU.128 UR64, c[0x3][0x930] ;  /* 0x00c12600ff4077ac */ /* 0x000e620008000c00 */
[C---:B---3--:R-:W-:Y:S02]  /*a900*/  DFMA R32, R6.reuse, UR62, R22 ;  /* 0x0000003e06207c2b */ /* 0x048fe40008000016 */
[C---:B------:R-:W-:Y:S01]  /*a910*/  DFMA R28, R6.reuse, UR60, R20 ;  /* 0x0000003c061c7c2b */ /* 0x040fe20008000014 */
[----:B------:R-:W2:Y:S01]  /*a920*/  LDCU.128 UR60, c[0x3][0x900] ;  /* 0x00c12000ff3c77ac */ /* 0x000ea20008000c00 */
[----:B------:R-:W-:-:S02]  /*a930*/  DFMA R22, R6, UR16, R12 ;  /* 0x0000001006167c2b */ /* 0x000fc4000800000c */
[C---:B------:R-:W-:Y:S02]  /*a940*/  DFMA R26, R6.reuse, UR8, R18 ;  /* 0x00000008061a7c2b */ /* 0x040fe40008000012 */
[C---:B-----5:R-:W-:Y:S02]  /*a950*/  DFMA R38, R6.reuse, UR36, R24 ;  /* 0x0000002406267c2b */ /* 0x060fe40008000018 */
[----:B------:R-:W-:Y:S01]  /*a960*/  DFMA R42, R6, UR38, R8 ;  /* 0x00000026062a7c2b */ /* 0x000fe20008000008 */
[----:B------:R-:W3:Y:S01]  /*a970*/  LDCU.128 UR36, c[0x3][0x910] ;  /* 0x00c12200ff2477ac */ /* 0x000ee20008000c00 */
[----:B------:R-:W-:Y:S01]  /*a980*/  LDS.64 R6, [R4+0xb58] ;  /* 0x000b580004067984 */ /* 0x000fe20000000a00 */
[C---:B------:R-:W-:Y:S02]  /*a990*/  DFMA R12, R2.reuse, UR56, RZ ;  /* 0x00000038020c7c2b */ /* 0x040fe400080000ff */
[C---:B------:R-:W-:Y:S01]  /*a9a0*/  DFMA R18, R2.reuse, UR58, RZ ;  /* 0x0000003a02127c2b */ /* 0x040fe200080000ff */
[----:B------:R-:W4:Y:S01]  /*a9b0*/  LDS.64 R8, [R4+0x1a78] ;  /* 0x001a780004087984 */ /* 0x000f220000000a00 */
[C---:B0-----:R-:W-:Y:S01]  /*a9c0*/  DFMA R36, R2.reuse, UR52, RZ ;  /* 0x0000003402247c2b */ /* 0x041fe200080000ff */
[----:B------:R-:W0:Y:S01]  /*a9d0*/  LDCU.128 UR56, c[0x3][0x780] ;  /* 0x00c0f000ff3877ac */ /* 0x000e220008000c00 */
[----:B------:R-:W-:-:S02]  /*a9e0*/  DFMA R40, R2, UR54, RZ ;  /* 0x0000003602287c2b */ /* 0x000fc400080000ff */
[C---:B--2---:R-:W-:Y:S01]  /*a9f0*/  DFMA R30, R10.reuse, UR60, R12 ;  /* 0x0000003c0a1e7c2b */ /* 0x044fe2000800000c */
[----:B------:R-:W2:Y:S01]  /*aa00*/  LDCU.128 UR52, c[0x3][0x770] ;  /* 0x00c0ee00ff3477ac */ /* 0x000ea20008000c00 */
[----:B------:R-:W-:Y:S01]  /*aa10*/  DFMA R34, R10, UR62, R18 ;  /* 0x0000003e0a227c2b */ /* 0x000fe20008000012 */
[----:B------:R-:W-:Y:S01]  /*aa20*/  LDS.64 R12, [R4+0xf20] ;  /* 0x000f2000040c7984 */ /* 0x000fe20000000a00 */
[C---:B------:R-:W-:Y:S01]  /*aa30*/  DFMA R20, R2.reuse, UR12, RZ ;  /* 0x0000000c02147c2b */ /* 0x040fe200080000ff */
[----:B------:R-:W5:Y:S01]  /*aa40*/  LDCU.128 UR60, c[0x3][0x940] ;  /* 0x00c12800ff3c77ac */ /* 0x000f620008000c00 */
[----:B------:R-:W-:Y:S01]  /*aa50*/  DFMA R24, R2, UR6, RZ ;  /* 0x0000000602187c2b */ /* 0x000fe200080000ff */
[----:B------:R-:W4:Y:S01]  /*aa60*/  LDS.64 R18, [R4+0x16b0] ;  /* 0x0016b00004127984 */ /* 0x000f220000000a00 */
[----:B------:R-:W-:Y:S02]  /*aa70*/  DADD R2, R14, R16 ;  /* 0x000000000e027229 */ /* 0x000fe40000000010 */
[C---:B---3--:R-:W-:Y:S01]  /*aa80*/  DFMA R36, R10.reuse, UR36, R36 ;  /* 0x000000240a247c2b */ /* 0x048fe20008000024 */
[----:B------:R-:W3:Y:S01]  /*aa90*/  LDS.64 R4, [R4+0x12e8] ;  /* 0x0012e80004047984 */ /* 0x000ee20000000a00 */
[----:B------:R-:W-:Y:S01]  /*aaa0*/  DFMA R40, R10, UR38, R40 ;  /* 0x000000260a287c2b */ /* 0x000fe20008000028 */
[----:B------:R-:W4:Y:S01]  /*aab0*/  LDCU.128 UR36, c[0x3][0x7a0] ;  /* 0x00c0f400ff2477ac */ /* 0x000f220008000c00 */
[----:B------:R-:W-:-:S02]  /*aac0*/  DADD R14, R14, -R16 ;  /* 0x000000000e0e7229 */ /* 0x000fc40000000810 */
[C---:B------:R-:W-:Y:S02]  /*aad0*/  DFMA R22, R2.reuse, UR20, R22 ;  /* 0x0000001402167c2b */ /* 0x040fe40008000016 */
[C---:B------:R-:W-:Y:S01]  /*aae0*/  DFMA R26, R2.reuse, UR26, R26 ;  /* 0x0000001a021a7c2b */ /* 0x040fe2000800001a */
[----:B------:R-:W3:Y:S01]  /*aaf0*/  LDCU.64 UR26, c[0x3][0x988] ;  /* 0x00c13100ff1a77ac */ /* 0x000ee20008000a00 */
[C---:B--2---:R-:W-:Y:S02]  /*ab00*/  DFMA R28, R2.reuse, UR52, R28 ;  /* 0x00000034021c7c2b */ /* 0x044fe4000800001c */
[C---:B------:R-:W-:Y:S01]  /*ab10*/  DFMA R32, R2.reuse, UR54, R32 ;  /* 0x0000003602207c2b */ /* 0x040fe20008000020 */
[----:B------:R-:W2:Y:S01]  /*ab20*/  LDCU.128 UR52, c[0x3][0x960] ;  /* 0x00c12c00ff3477ac */ /* 0x000ea20008000c00 */
[C---:B0-----:R-:W-:Y:S02]  /*ab30*/  DFMA R38, R2.reuse, UR56, R38 ;  /* 0x0000003802267c2b */ /* 0x041fe40008000026 */
[----:B------:R-:W-:Y:S01]  /*ab40*/  DFMA R42, R2, UR58, R42 ;  /* 0x0000003a022a7c2b */ /* 0x000fe2000800002a */
[----:B------:R-:W0:Y:S01]  /*ab50*/  LDCU.128 UR56, c[0x3][0x7b0] ;  /* 0x00c0f600ff3877ac */ /* 0x000e220008000c00 */
[----:B-1----:R-:W-:-:S02]  /*ab60*/  DFMA R30, R14, UR64, R30 ;  /* 0x000000400e1e7c2b */ /* 0x002fc4000800001e */
[C---:B------:R-:W-:Y:S01]  /*ab70*/  DFMA R34, R14.reuse, UR66, R34 ;  /* 0x000000420e227c2b */ /* 0x040fe20008000022 */
[----:B------:R-:W1:Y:S01]  /*ab80*/  LDCU.128 UR64, c[0x3][0x970] ;  /* 0x00c12e00ff4077ac */ /* 0x000e620008000c00 */
[C---:B-----5:R-:W-:Y:S02]  /*ab90*/  DFMA R36, R14.reuse, UR60, R36 ;  /* 0x0000003c0e247c2b */ /* 0x060fe40008000024 */
[----:B------:R-:W-:Y:S01]  /*aba0*/  DFMA R40, R14, UR62, R40 ;  /* 0x0000003e0e287c2b */ /* 0x000fe20008000028 */
[----:B------:R-:W5:Y:S01]  /*abb0*/  LDCU.128 UR60, c[0x3][0x7d0] ;  /* 0x00c0fa00ff3c77ac */ /* 0x000f620008000c00 */
[C-C-:B----4-:R-:W-:Y:S02]  /*abc0*/  DADD R2, R6.reuse, R8.reuse ;  /* 0x0000000006027229 */ /* 0x150fe40000000008 */
[----:B------:R-:W-:Y:S02]  /*abd0*/  DADD R6, R6, -R8 ;  /* 0x0000000006067229 */ /* 0x000fe40000000808 */
[----:B------:R-:W-:-:S02]  /*abe0*/  DFMA R20, R10, UR32, R20 ;  /* 0x000000200a147c2b */ /* 0x000fc40008000014 */
[----:B------:R-:W-:Y:S01]  /*abf0*/  DFMA R24, R10, UR22, R24 ;  /* 0x000000160a187c2b */ /* 0x000fe20008000018 */
[----:B------:R-:W4:Y:S01]  /*ac00*/  LDCU.64 UR22, c[0x3][0x7f8] ;  /* 0x00c0ff00ff1677ac */ /* 0x000f220008000a00 */
[C---:B------:R-:W-:Y:S02]  /*ac10*/  DFMA R28, R2.reuse, UR36, R28 ;  /* 0x00000024021c7c2b */ /* 0x040fe4000800001c */
[----:B------:R-:W-:Y:S01]  /*ac20*/  DFMA R32, R2, UR38, R32 ;  /* 0x0000002602207c2b */ /* 0x000fe20008000020 */
[----:B------:R-:W3:Y:S01]  /*ac30*/  LDCU.128 UR36, c[0x3][0x7e0] ;  /* 0x00c0fc00ff2477ac */ /* 0x000ee20008000c00 */
[C---:B--2---:R-:W-:Y:S02]  /*ac40*/  DFMA R30, R6.reuse, UR52, R30 ;  /* 0x00000034061e7c2b */ /* 0x044fe4000800001e */
[----:B------:R-:W-:Y:S01]  /*ac50*/  DFMA R34, R6, UR54, R34 ;  /* 0x0000003606227c2b */ /* 0x000fe20008000022 */
[----:B------:R-:W2:Y:S01]  /*ac60*/  LDCU.128 UR52, c[0x3][0x990] ;  /* 0x00c13200ff3477ac */ /* 0x000ea20008000c00 */
[----:B------:R-:W-:-:S02]  /*ac70*/  DFMA R22, R2, UR24, R22 ;  /* 0x0000001802167c2b */ /* 0x000fc40008000016 */
[C---:B------:R-:W-:Y:S02]  /*ac80*/  DFMA R26, R2.reuse, UR42, R26 ;  /* 0x0000002a021a7c2b */ /* 0x040fe4000800001a */
[C---:B0-----:R-:W-:Y:S02]  /*ac90*/  DFMA R38, R2.reuse, UR56, R38 ;  /* 0x0000003802267c2b */ /* 0x041fe40008000026 */
[----:B------:R-:W-:Y:S01]  /*aca0*/  DFMA R42, R2, UR58, R42 ;  /* 0x0000003a022a7c2b */ /* 0x000fe2000800002a */
[----:B------:R-:W0:Y:S01]  /*acb0*/  LDCU.128 UR56, c[0x3][0x9a0] ;  /* 0x00c13400ff3877ac */ /* 0x000e220008000c00 */
[C-C-:B------:R-:W-:Y:S02]  /*acc0*/  DADD R2, R12.reuse, R18.reuse ;  /* 0x000000000c027229 */ /* 0x140fe40000000012 */
[----:B------:R-:W-:Y:S02]  /*acd0*/  DADD R12, R12, -R18 ;  /* 0x000000000c0c7229 */ /* 0x000fe40000000812 */
[----:B------:R-:W-:-:S02]  /*ace0*/  DFMA R20, R14, UR40, R20 ;  /* 0x000000280e147c2b */ /* 0x000fc40008000014 */
[----:B------:R-:W-:Y:S01]  /*acf0*/  DFMA R24, R14, UR30, R24 ;  /* 0x0000001e0e187c2b */ /* 0x000fe20008000018 */
[----:B------:R-:W4:Y:S01]  /*ad00*/  LDCU.64 UR30, c[0x3][0x9b8] ;  /* 0x00c13700ff1e77ac */ /* 0x000f220008000a00 */
[C---:B-1----:R-:W-:Y:S02]  /*ad10*/  DFMA R36, R6.reuse, UR64, R36 ;  /* 0x0000004006247c2b */ /* 0x042fe40008000024 */
[----:B------:R-:W-:Y:S01]  /*ad20*/  DFMA R40, R6, UR66, R40 ;  /* 0x0000004206287c2b */ /* 0x000fe20008000028 */
[----:B------:R-:W1:Y:S01]  /*ad30*/  LDCU.128 UR64, c[0x3][0x800] ;  /* 0x00c10000ff4077ac */ /* 0x000e620008000c00 */
[C---:B-----5:R-:W-:Y:S02]  /*ad40*/  DFMA R28, R2.reuse, UR60, R28 ;  /* 0x0000003c021c7c2b */ /* 0x060fe4000800001c */
[C---:B------:R-:W-:Y:S01]  /*ad50*/  DFMA R32, R2.reuse, UR62, R32 ;  /* 0x0000003e02207c2b */ /* 0x040fe20008000020 */
[----:B------:R-:W5:Y:S01]  /*ad60*/  LDCU.128 UR60, c[0x3][0x810] ;  /* 0x00c10200ff3c77ac */ /* 0x000f620008000c00 */
[----:B---3--:R-:W-:-:S02]  /*ad70*/  DFMA R38, R2, UR36, R38 ;  /* 0x0000002402267c2b */ /* 0x008fc40008000026 */
[----:B------:R-:W-:Y:S01]  /*ad80*/  DFMA R42, R2, UR38, R42 ;  /* 0x00000026022a7c2b */ /* 0x000fe2000800002a */
[----:B------:R-:W3:Y:S01]  /*ad90*/  LDCU.128 UR36, c[0x3][0x9c0] ;  /* 0x00c13800ff2477ac */ /* 0x000ee20008000c00 */
[C---:B--2---:R-:W-:Y:S02]  /*ada0*/  DFMA R30, R12.reuse, UR52, R30 ;  /* 0x000000340c1e7c2b */ /* 0x044fe4000800001e */
[----:B------:R-:W-:Y:S01]  /*adb0*/  DFMA R34, R12, UR54, R34 ;  /* 0x000000360c227c2b */ /* 0x000fe20008000022 */
[----:B------:R-:W2:Y:S01]  /*adc0*/  LDCU.128 UR52, c[0x3][0x9d0] ;  /* 0x00c13a00ff3477ac */ /* 0x000ea20008000c00 */
[C---:B------:R-:W-:Y:S02]  /*add0*/  DFMA R20, R6.reuse, UR44, R20 ;  /* 0x0000002c06147c2b */ /* 0x040fe40008000014 */
[----:B------:R-:W-:Y:S02]  /*ade0*/  DFMA R24, R6, UR34, R24 ;  /* 0x0000002206187c2b */ /* 0x000fe40008000018 */
[----:B------:R-:W-:-:S02]  /*adf0*/  DADD R6, R4, R4 ;  /* 0x0000000004067229 */ /* 0x000fc40000000004 */
[----:B------:R-:W-:Y:S02]  /*ae00*/  DFMA R26, R2, UR46, R26 ;  /* 0x0000002e021a7c2b */ /* 0x000fe4000800001a */
[C---:B0-----:R-:W-:Y:S02]  /*ae10*/  DFMA R36, R12.reuse, UR56, R36 ;  /* 0x000000380c247c2b */ /* 0x041fe40008000024 */
[----:B------:R-:W-:Y:S02]  /*ae20*/  DFMA R24, R12, UR26, R24 ;  /* 0x0000001a0c187c2b */ /* 0x000fe40008000018 */
[----:B------:R-:W-:Y:S02]  /*ae30*/  DMUL R6, R6, 0.5 ;  /* 0x3fe0000006067828 */ /* 0x000fe40000000000 */
[----:B------:R-:W-:Y:S02]  /*ae40*/  DFMA R40, R12, UR58, R40 ;  /* 0x0000003a0c287c2b */ /* 0x000fe40008000028 */
[----:B------:R-:W-:-:S02]  /*ae50*/  DADD R4, R4, -R4 ;  /* 0x0000000004047229 */ /* 0x000fc40000000804 */
[----:B------:R-:W-:Y:S02]  /*ae60*/  DFMA R22, R2, UR28, R22 ;  /* 0x0000001c02167c2b */ /* 0x000fe40008000016 */
[----:B------:R-:W-:Y:S02]  /*ae70*/  DFMA R20, R12, UR48, R20 ;  /* 0x000000300c147c2b */ /* 0x000fe40008000014 */
[C---:B-1----:R-:W-:Y:S02]  /*ae80*/  DFMA R28, R6.reuse, UR64, R28 ;  /* 0x00000040061c7c2b */ /* 0x042fe4000800001c */
[C---:B------:R-:W-:Y:S02]  /*ae90*/  DFMA R32, R6.reuse, UR66, R32 ;  /* 0x0000004206207c2b */ /* 0x040fe40008000020 */
[C---:B----4-:R-:W-:Y:S02]  /*aea0*/  DFMA R26, R6.reuse, UR22, R26 ;  /* 0x00000016061a7c2b */ /* 0x050fe4000800001a */
[----:B-----5:R-:W-:-:S02]  /*aeb0*/  DFMA R38, R6, UR60, R38 ;  /* 0x0000003c06267c2b */ /* 0x020fc40008000026 */
[----:B------:R-:W-:Y:S02]  /*aec0*/  DFMA R42, R6, UR62, R42 ;  /* 0x0000003e062a7c2b */ /* 0x000fe4000800002a */
[C---:B---3--:R-:W-:Y:S02]  /*aed0*/  DFMA R30, R4.reuse, UR36, R30 ;  /* 0x00000024041e7c2b */ /* 0x048fe4000800001e */
[C---:B------:R-:W-:Y:S02]  /*aee0*/  DFMA R34, R4.reuse, UR38, R34 ;  /* 0x0000002604227c2b */ /* 0x040fe40008000022 */
[C---:B------:R-:W-:Y:S02]  /*aef0*/  DFMA R24, R4.reuse, UR30, R24 ;  /* 0x0000001e04187c2b */ /* 0x040fe40008000018 */
[C---:B--2---:R-:W-:Y:S02]  /*af00*/  DFMA R36, R4.reuse, UR52, R36 ;  /* 0x0000003404247c2b */ /* 0x044fe40008000024 */
[----:B------:R-:W-:-:S02]  /*af10*/  DFMA R40, R4, UR54, R40 ;  /* 0x0000003604287c2b */ /* 0x000fc40008000028 */
[----:B------:R-:W-:Y:S02]  /*af20*/  DFMA R22, R6, UR18, R22 ;  /* 0x0000001206167c2b */ /* 0x000fe40008000016 */
        /* <DEDUP_REMOVED lines=30> */
.L_x_90:
        /* <DEDUP_REMOVED lines=15> */
.L_x_419:


//--------------------- .text._Z32massMatrixMultiplyConstantKernelILi10ELi14ELi1EEvidPKdS1_S1_S1_S1_S1_S1_Pd --------------------------
	.section	.text._Z32massMatrixMultiplyConstantKernelILi10ELi14ELi1EEvidPKdS1_S1_S1_S1_S1_S1_Pd,"ax",@progbits
	.align	128
        .global         _Z32massMatrixMultiplyConstantKernelILi10ELi14ELi1EEvidPKdS1_S1_S1_S1_S1_S1_Pd
        .type           _Z32massMatrixMultiplyConstantKernelILi10ELi14ELi1EEvidPKdS1_S1_S1_S1_S1_S1_Pd,@function
        .size           _Z32massMatrixMultiplyConstantKernelILi10ELi14ELi1EEvidPKdS1_S1_S1_S1_S1_S1_Pd,(.L_x_420 - _Z32massMatrixMultiplyConstantKernelILi10ELi14ELi1EEvidPKdS1_S1_S1_S1_S1_S1_Pd)
        .other          _Z32massMatrixMultiplyConstantKernelILi10ELi14ELi1EEvidPKdS1_S1_S1_S1_S1_S1_Pd,@"STO_CUDA_ENTRY STV_DEFAULT"
_Z32massMatrixMultiplyConstantKernelILi10ELi14ELi1EEvidPKdS1_S1_S1_S1_S1_S1_Pd:
.text._Z32massMatrixMultiplyConstantKernelILi10ELi14ELi1EEvidPKdS1_S1_S1_S1_S1_S1_Pd:
        /* <DEDUP_REMOVED lines=86> */
[----:B-1----:R-:W-:-:S02]  /*0560*/  DFMA R38, R16, UR48, RZ ;  /* 0x0000003010267c2b */ /* 0x002fc400080000ff */
[C---:B--2---:R-:W-:Y:S01]  /*0570*/  DFMA R40, R16.reuse, UR44, RZ ;  /* 0x0000002c10287c2b */ /* 0x044fe200080000ff */
[----:B------:R-:W1:Y:S01]  /*0580*/  LDCU.128 UR24, c[0x3][0x7c0] ;  /* 0x00c0f800ff1877ac */ /* 0x000e620008000c00 */
[----:B---3--:R-:W-:Y:S01]  /*0590*/  DFMA R44, R16, UR30, RZ ;  /* 0x0000001e102c7c2b */ /* 0x008fe200080000ff */
[----:B------:R-:W2:Y:S03]  /*05a0*/  LDCU.128 UR60, c[0x3][0x7f0] ;  /* 0x00c0fe00ff3c77ac */ /* 0x000ea60008000c00 */
[C---:B------:R-:W-:Y:S02]  /*05b0*/  DFMA R38, R36.reuse, UR50, R38 ;  /* 0x0000003224267c2b */ /* 0x040fe40008000026 */
[----:B------:R-:W-:Y:S01]  /*05c0*/  DFMA R42, R36, UR46, R40 ;  /* 0x0000002e242a7c2b */ /* 0x000fe20008000028 */
[----:B------:R-:W3:Y:S01]  /*05d0*/  LDCU.128 UR4, c[0x3][0x8c0] ;  /* 0x00c11800ff0477ac */ /* 0x000ee20008000c00 */
[C---:B----4-:R-:W-:Y:S01]  /*05e0*/  DFMA R40, R16.reuse, UR52, RZ ;  /* 0x0000003410287c2b */ /* 0x050fe200080000ff */
[----:B------:R-:W4:Y:S01]  /*05f0*/  LDCU.128 UR16, c[0x3][0x930] ;  /* 0x00c12600ff1077ac */ /* 0x000f220008000c00 */
[----:B0-----:R-:W-:Y:S01]  /*0600*/  UMOV UR66, UR10 ;  /* 0x0000000a00427c82 */ /* 0x001fe20008000000 */
[----:B------:R-:W-:Y:S01]  /*0610*/  UMOV UR67, UR11 ;  /* 0x0000000b00437c82 */ /* 0x000fe20008000000 */
[----:B------:R-:W-:Y:S01]  /*0620*/  UMOV UR58, UR8 ;  /* 0x00000008003a7c82 */ /* 0x000fe20008000000 */
[----:B------:R-:W-:Y:S01]  /*0630*/  UMOV UR59, UR9 ;  /* 0x00000009003b7c82 */ /* 0x000fe20008000000 */
[----:B------:R-:W0:Y:S01]  /*0640*/  LDCU.128 UR8, c[0x3][0x720] ;  /* 0x00c0e400ff0877ac */ /* 0x000e220008000c00 */
[----:B-1----:R-:W-:-:S02]  /*0650*/  DFMA R48, R16, UR26, RZ ;  /* 0x0000001a10307c2b */ /* 0x002fc400080000ff */
[----:B--2---:R-:W-:Y:S01]  /*0660*/  DFMA R52, R16, UR60, RZ ;  /* 0x0000003c10347c2b */ /* 0x004fe200080000ff */
[----:B------:R-:W1:Y:S01]  /*0670*/  LDCU.128 UR12, c[0x3][0x730] ;  /* 0x00c0e600ff0c77ac */ /* 0x000e620008000c00 */
[C---:B------:R-:W-:Y:S01]  /*0680*/  DFMA R50, R36.reuse, UR54, R40 ;  /* 0x0000003624327c2b */ /* 0x040fe20008000028 */
[----:B------:R-:W2:Y:S05]  /*0690*/  LDCU.128 UR32, c[0x3][0x7d0] ;  /* 0x00c0fa00ff2077ac */ /* 0x000eaa0008000c00 */
[C---:B------:R-:W-:Y:S01]  /*06a0*/  DFMA R56, R36.reuse, UR62, R52 ;  /* 0x0000003e24387c2b */ /* 0x040fe20008000034 */
[----:B------:R-:W1:Y:S01]  /*06b0*/  LDCU.128 UR72, c[0x3][0x8e0] ;  /* 0x00c11c00ff4877ac */ /* 0x000e620008000c00 */
[----:B------:R-:W4:Y:S01]  /*06c0*/  LDCU.128 UR44, c[0x3][0x980] ;  /* 0x00c13000ff2c77ac */ /* 0x000f220008000c00 */
[----:B0-----:R-:W-:Y:S01]  /*06d0*/  UMOV UR20, UR8 ;  /* 0x0000000800147c82 */ /* 0x001fe20008000000 */
[----:B------:R-:W-:Y:S01]  /*06e0*/  UMOV UR21, UR9 ;  /* 0x0000000900157c82 */ /* 0x000fe20008000000 */
[----:B------:R-:W-:Y:S01]  /*06f0*/  UMOV UR68, UR10 ;  /* 0x0000000a00447c82 */ /* 0x000fe20008000000 */
[----:B------:R-:W-:Y:S01]  /*0700*/  UMOV UR69, UR11 ;  /* 0x0000000b00457c82 */ /* 0x000fe20008000000 */
[----:B------:R-:W-:Y:S01]  /*0710*/  UMOV UR48, UR20 ;  /* 0x0000001400307c82 */ /* 0x000fe20008000000 */
[----:B------:R-:W-:Y:S01]  /*0720*/  UMOV UR49, UR21 ;  /* 0x0000001500317c82 */ /* 0x000fe20008000000 */
[----:B------:R-:W0:Y:S01]  /*0730*/  LDCU.128 UR20, c[0x3][0x780] ;  /* 0x00c0f000ff1477ac */ /* 0x000e220008000c00 */
[----:B--2---:R-:W-:Y:S01]  /*0740*/  DFMA R54, R36, UR32, R48 ;  /* 0x0000002024367c2b */ /* 0x004fe20008000030 */
[----:B------:R-:W-:Y:S01]  /*0750*/  UMOV UR50, UR68 ;  /* 0x0000004400327c82 */ /* 0x000fe20008000000 */
[----:B------:R-:W-:Y:S01]  /*0760*/  UMOV UR51, UR69 ;  /* 0x0000004500337c82 */ /* 0x000fe20008000000 */
[----:B------:R-:W2:Y:S01]  /*0770*/  LDCU.128 UR8, c[0x3][0x910] ;  /* 0x00c12200ff0877ac */ /* 0x000ea20008000c00 */
[----:B------:R-:W-:-:S02]  /*0780*/  DFMA R28, R16, UR50, RZ ;  /* 0x00000032101c7c2b */ /* 0x000fc400080000ff */
[C---:B---3--:R-:W-:Y:S01]  /*0790*/  DFMA R16, R18.reuse, UR4, RZ ;  /* 0x0000000412107c2b */ /* 0x048fe200080000ff */
[----:B------:R-:W3:Y:S01]  /*07a0*/  LDCU.128 UR68, c[0x3][0x960] ;  /* 0x00c12c00ff4477ac */ /* 0x000ee20008000c00 */
[----:B----4-:R-:W-:Y:S02]  /*07b0*/  DFMA R52, R18, UR46, RZ ;  /* 0x0000002e12347c2b */ /* 0x010fe400080000ff */
[----:B------:R-:W-:Y:S01]  /*07c0*/  DFMA R54, R34, UR34, R54 ;  /* 0x0000002222367c2b */ /* 0x000fe20008000036 */
[----:B------:R-:W-:Y:S01]  /*07d0*/  UMOV UR30, UR48 ;  /* 0x00000030001e7c82 */ /* 0x000fe20008000000 */
[----:B------:R-:W-:Y:S01]  /*07e0*/  UMOV UR31, UR49 ;  /* 0x00000031001f7c82 */ /* 0x000fe20008000000 */
[----:B------:R-:W4:Y:S01]  /*07f0*/  LDCU.128 UR48, c[0x3][0x9b0] ;  /* 0x00c13600ff3077ac */ /* 0x000f220008000c00 */
[----:B------:R-:W-:Y:S02]  /*0800*/  DFMA R16, R20, UR6, R16 ;  /* 0x0000000614107c2b */ /* 0x000fe40008000010 */
[----:B0-----:R-:W-:Y:S01]  /*0810*/  DFMA R46, R36, UR20, R44 ;  /* 0x00000014242e7c2b */ /* 0x001fe2000800002c */
[----:B------:R-:W0:Y:S01]  /*0820*/  LDCU.128 UR36, c[0x3][0x8f0] ;  /* 0x00c11e00ff2477ac */ /* 0x000e220008000c00 */
[----:B------:R-:W-:-:S02]  /*0830*/  DFMA R44, R18, UR18, RZ ;  /* 0x00000012122c7c2b */ /* 0x000fc400080000ff */
[----:B-1----:R-:W-:Y:S01]  /*0840*/  DFMA R40, R36, UR12, R28 ;  /* 0x0000000c24287c2b */ /* 0x002fe2000800001c */
[----:B------:R-:W1:Y:S01]  /*0850*/  LDCU.128 UR52, c[0x3][0x940] ;  /* 0x00c12800ff3477ac */ /* 0x000e620008000c00 */
[C---:B------:R-:W-:Y:S02]  /*0860*/  DFMA R28, R18.reuse, UR74, RZ ;  /* 0x0000004a121c7c2b */ /* 0x040fe400080000ff */
[C---:B--2---:R-:W-:Y:S01]  /*0870*/  DFMA R36, R18.reuse, UR8, RZ ;  /* 0x0000000812247c2b */ /* 0x044fe200080000ff */
[----:B------:R-:W-:Y:S01]  /*0880*/  UMOV UR4, UR58 ;  /* 0x0000003a00047c82 */ /* 0x000fe20008000000 */
[----:B------:R-:W-:Y:S01]  /*0890*/  UMOV UR5, UR59 ;  /* 0x0000003b00057c82 */ /* 0x000fe20008000000 */
[----:B------:R-:W-:Y:S01]  /*08a0*/  UMOV UR18, UR4 ;  /* 0x0000000400127c82 */ /* 0x000fe20008000000 */
[----:B------:R-:W-:Y:S01]  /*08b0*/  UMOV UR19, UR5 ;  /* 0x0000000500137c82 */ /* 0x000fe20008000000 */
[C---:B---3--:R-:W-:Y:S01]  /*08c0*/  DFMA R48, R18.reuse, UR68, RZ ;  /* 0x0000004412307c2b */ /* 0x048fe200080000ff */
[----:B------:R-:W2:Y:S01]  /*08d0*/  LDCU.128 UR4, c[0x3][0x800] ;  /* 0x00c10000ff0477ac */ /* 0x000ea20008000c00 */
[----:B----4-:R-:W-:-:S02]  /*08e0*/  DFMA R18, R18, UR48, RZ ;  /* 0x0000003012127c2b */ /* 0x010fc400080000ff */
[C---:B------:R-:W-:Y:S01]  /*08f0*/  DFMA R36, R20.reuse, UR10, R36 ;  /* 0x0000000a14247c2b */ /* 0x040fe20008000024 */
[----:B------:R-:W-:Y:S01]  /*0900*/  UMOV UR20, UR56 ;  /* 0x0000003800147c82 */ /* 0x000fe20008000000 */
[----:B------:R-:W-:Y:S01]  /*0910*/  UMOV UR21, UR57 ;  /* 0x0000003900157c82 */ /* 0x000fe20008000000 */
[----:B------:R-:W3:Y:S01]  /*0920*/  LDCU.128 UR56, c[0x3][0x990] ;  /* 0x00c13200ff3877ac */ /* 0x000ee20008000c00 */
[C---:B------:R-:W-:Y:S02]  /*0930*/  DFMA R48, R20.reuse, UR70, R48 ;  /* 0x0000004614307c2b */ /* 0x040fe40008000030 */
[C---:B0-----:R-:W-:Y:S01]  /*0940*/  DFMA R28, R20.reuse, UR36, R28 ;  /* 0x00000024141c7c2b */ /* 0x041fe2000800001c */
[----:B------:R-:W-:Y:S01]  /*0950*/  UMOV UR26, UR66 ;  /* 0x00000042001a7c82 */ /* 0x000fe20008000000 */
[----:B------:R-:W-:Y:S01]  /*0960*/  UMOV UR27, UR67 ;  /* 0x00000043001b7c82 */ /* 0x000fe20008000000 */
[----:B------:R-:W-:Y:S01]  /*0970*/  UMOV UR74, UR64 ;  /* 0x00000040004a7c82 */ /* 0x000fe20008000000 */
[----:B------:R-:W-:Y:S01]  /*0980*/  UMOV UR75, UR65 ;  /* 0x00000041004b7c82 */ /* 0x000fe20008000000 */
[C---:B-1----:R-:W-:Y:S01]  /*0990*/  DFMA R44, R20.reuse, UR52, R44 ;  /* 0x00000034142c7c2b */ /* 0x042fe2000800002c */
[----:B------:R-:W0:Y:S01]  /*09a0*/  LDCU.128 UR60, c[0x3][0x760] ;  /* 0x00c0ec00ff3c77ac */ /* 0x000e220008000c00 */
[----:B------:R-:W-:-:S02]  /*09b0*/  DFMA R18, R20, UR50, R18 ;  /* 0x0000003214127c2b */ /* 0x000fc40008000012 */
[C---:B------:R-:W-:Y:S01]  /*09c0*/  DFMA R40, R34.reuse, UR14, R40 ;  /* 0x0000000e22287c2b */ /* 0x040fe20008000028 */
[----:B------:R-:W1:Y:S01]  /*09d0*/  LDCU.128 UR64, c[0x3][0x7b0] ;  /* 0x00c0f600ff4077ac */ /* 0x000e620008000c00 */
[C---:B------:R-:W-:Y:S02]  /*09e0*/  DFMA R46, R34.reuse, UR22, R46 ;  /* 0x00000016222e7c2b */ /* 0x040fe4000800002e */
[C---:B------:R-:W-:Y:S01]  /*09f0*/  DFMA R38, R34.reuse, UR20, R38 ;  /* 0x0000001422267c2b */ /* 0x040fe20008000026 */
[----:B------:R-:W4:Y:S01]  /*0a00*/  LDCU.128 UR8, c[0x3][0x920] ;  /* 0x00c12400ff0877ac */ /* 0x000f220008000c00 */
[----:B--2---:R-:W-:Y:S02]  /*0a10*/  DFMA R56, R34, UR4, R56 ;  /* 0x0000000422387c2b */ /* 0x004fe40008000038 */
[C---:B------:R-:W-:Y:S01]  /*0a20*/  DFMA R28, R22.reuse, UR38, R28 ;  /* 0x00000026161c7c2b */ /* 0x040fe2000800001c */
[----:B------:R-:W2:Y:S01]  /*0a30*/  LDCU.128 UR68, c[0x3][0x970] ;  /* 0x00c12e00ff4477ac */ /* 0x000ea20008000c00 */
[----:B------:R-:W-:-:S02]  /*0a40*/  DFMA R44, R22, UR54, R44 ;  /* 0x00000036162c7c2b */ /* 0x000fc4000800002c */
[----:B---3--:R-:W-:Y:S01]  /*0a50*/  DFMA R52, R20, UR56, R52 ;  /* 0x0000003814347c2b */ /* 0x008fe20008000034 */
[----:B------:R-:W3:Y:S01]  /*0a60*/  LDCU.128 UR48, c[0x3][0x9c0] ;  /* 0x00c13800ff3077ac */ /* 0x000ee20008000c00 */
[----:B------:R-:W-:Y:S02]  /*0a70*/  DFMA R56, R32, UR6, R56 ;  /* 0x0000000620387c2b */ /* 0x000fe40008000038 */
[----:B0-----:R-:W-:Y:S01]  /*0a80*/  DFMA R42, R34, UR60, R42 ;  /* 0x0000003c222a7c2b */ /* 0x001fe2000800002a */
[----:B------:R-:W0:Y:S01]  /*0a90*/  LDCU.128 UR40, c[0x3][0x740] ;  /* 0x00c0e800ff2877ac */ /* 0x000e220008000c00 */
[----:B------:R-:W-:Y:S02]  /*0aa0*/  DFMA R16, R22, UR18, R16 ;  /* 0x0000001216107c2b */ /* 0x000fe40008000010 */
[----:B-1----:R-:W-:Y:S01]  /*0ab0*/  DFMA R50, R34, UR64, R50 ;  /* 0x0000004022327c2b */ /* 0x002fe20008000032 */
[----:B------:R-:W1:Y:S01]  /*0ac0*/  LDCU.128 UR12, c[0x3][0x790] ;  /* 0x00c0f200ff0c77ac */ /* 0x000e620008000c00 */
[----:B------:R-:W-:-:S02]  /*0ad0*/  DFMA R52, R22, UR58, R52 ;  /* 0x0000003a16347c2b */ /* 0x000fc40008000034 */
[----:B----4-:R-:W-:Y:S01]  /*0ae0*/  DFMA R36, R22, UR8, R36 ;  /* 0x0000000816247c2b */ /* 0x010fe20008000024 */
[----:B------:R-:W4:Y:S01]  /*0af0*/  LDCU.128 UR20, c[0x3][0x7e0] ;  /* 0x00c0fc00ff1477ac */ /* 0x000f220008000c00 */
[----:B------:R-:W-:Y:S02]  /*0b00*/  DFMA R38, R32, UR74, R38 ;  /* 0x0000004a20267c2b */ /* 0x000fe40008000026 */
[----:B--2---:R-:W-:Y:S01]  /*0b10*/  DFMA R48, R22, UR68, R48 ;  /* 0x0000004416307c2b */ /* 0x004fe20008000030 */
[----:B------:R-:W2:Y:S01]  /*0b20*/  LDCU.128 UR32, c[0x3][0x900] ;  /* 0x00c12000ff2077ac */ /* 0x000ea20008000c00 */
[----:B------:R-:W-:Y:S02]  /*0b30*/  DFMA R42, R32, UR62, R42 ;  /* 0x0000003e202a7c2b */ /* 0x000fe4000800002a */
[----:B---3--:R-:W-:Y:S01]  /*0b40*/  DFMA R18, R22, UR48, R18 ;  /* 0x0000003016127c2b */ /* 0x008fe20008000012 */
[----:B------:R-:W3:Y:S01]  /*0b50*/  LDCU.128 UR36, c[0x3][0x950] ;  /* 0x00c12a00ff2477ac */ /* 0x000ee20008000c00 */
[----:B------:R-:W-:-:S02]  /*0b60*/  DFMA R50, R32, UR66, R50 ;  /* 0x0000004220327c2b */ /* 0x000fc40008000032 */
[----:B0-----:R-:W-:Y:S01]  /*0b70*/  DFMA R40, R32, UR40, R40 ;  /* 0x0000002820287c2b */ /* 0x001fe20008000028 */
[----:B------:R-:W0:Y:S01]  /*0b80*/  LDCU.128 UR52, c[0x3][0x9a0] ;  /* 0x00c13400ff3477ac */ /* 0x000e220008000c00 */
[----:B------:R-:W-:Y:S02]  /*0b90*/  DFMA R16, R24, UR26, R16 ;  /* 0x0000001a18107c2b */ /* 0x000fe40008000010 */
[----:B-1----:R-:W-:Y:S01]  /*0ba0*/  DFMA R46, R32, UR12, R46 ;  /* 0x0000000c202e7c2b */ /* 0x002fe2000800002e */
[----:B------:R-:W1:Y:S01]  /*0bb0*/  LDCU.64 UR4, c[0x3][0x810] ;  /* 0x00c10200ff0477ac */ /* 0x000e620008000a00 */
[----:B------:R-:W-:Y:S02]  /*0bc0*/  DFMA R36, R24, UR10, R36 ;  /* 0x0000000a18247c2b */ /* 0x000fe40008000024 */
[----:B----4-:R-:W-:Y:S01]  /*0bd0*/  DFMA R54, R32, UR20, R54 ;  /* 0x0000001420367c2b */ /* 0x010fe20008000036 */
[----:B------:R-:W4:Y:S01]  /*0be0*/  LDCU.64 UR6, c[0x3][0x9d0] ;  /* 0x00c13a00ff0677ac */ /* 0x000f220008000a00 */
[----:B------:R-:W-:-:S02]  /*0bf0*/  DFMA R48, R24, UR70, R48 ;  /* 0x0000004618307c2b */ /* 0x000fc40008000030 */
[C---:B--2---:R-:W-:Y:S02]  /*0c00*/  DFMA R28, R24.reuse, UR32, R28 ;  /* 0x00000020181c7c2b */ /* 0x044fe4000800001c */
[C---:B------:R-:W-:Y:S02]  /*0c10*/  DFMA R18, R24.reuse, UR50, R18 ;  /* 0x0000003218127c2b */ /* 0x040fe40008000012 */
[----:B---3--:R-:W-:Y:S02]  /*0c20*/  DFMA R44, R24, UR36, R44 ;  /* 0x00000024182c7c2b */ /* 0x008fe4000800002c */
[----:B------:R-:W-:Y:S02]  /*0c30*/  DFMA R38, R30, UR30, R38 ;  /* 0x0000001e1e267c2b */ /* 0x000fe40008000026 */
[----:B0-----:R-:W-:Y:S02]  /*0c40*/  DFMA R52, R24, UR52, R52 ;  /* 0x0000003418347c2b */ /* 0x001fe40008000034 */
[----:B------:R-:W-:-:S02]  /*0c50*/  DFMA R40, R30, UR42, R40 ;  /* 0x0000002a1e287c2b */ /* 0x000fc40008000028 */
[C---:B------:R-:W-:Y:S02]  /*0c60*/  DFMA R42, R30.reuse, UR28, R42 ;  /* 0x0000001c1e2a7c2b */ /* 0x040fe4000800002a */
[C---:B------:R-:W-:Y:S02]  /*0c70*/  DFMA R46, R30.reuse, UR14, R46 ;  /* 0x0000000e1e2e7c2b */ /* 0x040fe4000800002e */
[C---:B------:R-:W-:Y:S02]  /*0c80*/  DFMA R50, R30.reuse, UR24, R50 ;  /* 0x000000181e327c2b */ /* 0x040fe40008000032 */
[C---:B------:R-:W-:Y:S02]  /*0c90*/  DFMA R54, R30.reuse, UR22, R54 ;  /* 0x000000161e367c2b */ /* 0x040fe40008000036 */
[----:B-1----:R-:W-:Y:S02]  /*0ca0*/  DFMA R56, R30, UR4, R56 ;  /* 0x000000041e387c2b */ /* 0x002fe40008000038 */
[----:B------:R-:W-:-:S02]  /*0cb0*/  DFMA R16, R26, UR72, R16 ;  /* 0x000000481a107c2b */ /* 0x000fc40008000010 */
[C---:B------:R-:W-:Y:S02]  /*0cc0*/  DFMA R28, R26.reuse, UR34, R28 ;  /* 0x000000221a1c7c2b */ /* 0x040fe4000800001c */
[C---:B------:R-:W-:Y:S02]  /*0cd0*/  DFMA R36, R26.reuse, UR16, R36 ;  /* 0x000000101a247c2b */ /* 0x040fe40008000024 */
[C---:B------:R-:W-:Y:S02]  /*0ce0*/  DFMA R44, R26.reuse, UR38, R44 ;  /* 0x000000261a2c7c2b */ /* 0x040fe4000800002c */
[C---:B------:R-:W-:Y:S02]  /*0cf0*/  DFMA R48, R26.reuse, UR44, R48 ;  /* 0x0000002c1a307c2b */ /* 0x040fe40008000030 */
[C---:B------:R-:W-:Y:S02]  /*0d00*/  DFMA R52, R26.reuse, UR54, R52 ;  /* 0x000000361a347c2b */ /* 0x040fe40008000034 */
[----:B----4-:R-:W-:-:S02]  /*0d10*/  DFMA R32, R26, UR6, R18 ;  /* 0x000000061a207c2b */ /* 0x010fc40008000012 */
        /* <DEDUP_REMOVED lines=28> */
.L_x_92:
[----:B------:R-:W-:Y:S05]  /*0ee0*/  BSYNC.RECONVERGENT B0 ;  /* 0x0000000000007941 */ /* 0x000fea0003800200 */
.L_x_91:
        /* <DEDUP_REMOVED lines=25> */
[----:B----4-:R-:W-:Y:S01]  /*1080*/  DADD R26, R22, R24 ;  /* 0x00000000161a7229 */ /* 0x010fe20000000018 */
[----:B------:R-:W4:Y:S03]  /*1090*/  LDCU.128 UR24, c[0x3][0x980] ;  /* 0x00c13000ff1877ac */ /* 0x000f260008000c00 */
[----:B0-----:R-:W-:-:S02]  /*10a0*/  DFMA R32, R20, UR4, RZ ;  /* 0x0000000414207c2b */ /* 0x001fc400080000ff */
[----:B--2---:R-:W-:Y:S01]  /*10b0*/  DFMA R34, R20, UR16, RZ ;  /* 0x0000001014227c2b */ /* 0x004fe200080000ff */
[----:B------:R-:W0:Y:S01]  /*10c0*/  LDCU.128 UR36, c[0x3][0x9b0] ;  /* 0x00c13600ff2477ac */ /* 0x000e220008000c00 */
[----:B------:R-:W-:Y:S02]  /*10d0*/  DADD R22, R22, -R24 ;  /* 0x0000000016167229 */ /* 0x000fe40000000818 */
[C---:B---3--:R-:W-:Y:S01]  /*10e0*/  DFMA R24, R20.reuse, UR20, RZ ;  /* 0x0000001414187c2b */ /* 0x048fe200080000ff */
[----:B------:R-:W2:Y:S01]  /*10f0*/  LDCU.128 UR68, c[0x3][0x8f0] ;  /* 0x00c11e00ff4477ac */ /* 0x000ea20008000c00 */
[C---:B------:R-:W-:Y:S02]  /*1100*/  DFMA R18, R20.reuse, UR74, RZ ;  /* 0x0000004a14127c2b */ /* 0x040fe400080000ff */
[C---:B------:R-:W-:Y:S01]  /*1110*/  DFMA R36, R20.reuse, UR50, RZ ;  /* 0x0000003214247c2b */ /* 0x040fe200080000ff */
[----:B------:R-:W3:Y:S01]  /*1120*/  LDCU.128 UR64, c[0x3][0x940] ;  /* 0x00c12800ff4077ac */ /* 0x000ee20008000c00 */
[----:B------:R-:W-:-:S02]  /*1130*/  DFMA R40, R20, UR46, RZ ;  /* 0x0000002e14287c2b */ /* 0x000fc400080000ff */
[----:B------:R-:W-:Y:S01]  /*1140*/  DFMA R20, R20, UR12, RZ ;  /* 0x0000000c14147c2b */ /* 0x000fe200080000ff */
[----:B------:R-:W4:Y:S01]  /*1150*/  LDCU.128 UR52, c[0x3][0x8d0] ;  /* 0x00c11a00ff3477ac */ /* 0x000f220008000c00 */
[C---:B------:R-:W-:Y:S02]  /*1160*/  DFMA R32, R26.reuse, UR6, R32 ;  /* 0x000000061a207c2b */ /* 0x040fe40008000020 */
[C---:B------:R-:W-:Y:S01]  /*1170*/  DFMA R38, R26.reuse, UR18, R34 ;  /* 0x000000121a267c2b */ /* 0x040fe20008000022 */
[----:B------:R-:W0:Y:S01]  /*1180*/  LDCU.128 UR4, c[0x3][0x910] ;  /* 0x00c12200ff0477ac */ /* 0x000e220008000c00 */
[C---:B------:R-:W-:Y:S02]  /*1190*/  DFMA R34, R26.reuse, UR56, R18 ;  /* 0x000000381a227c2b */ /* 0x040fe40008000012 */
[C---:B------:R-:W-:Y:S01]  /*11a0*/  DFMA R56, R26.reuse, UR14, R20 ;  /* 0x0000000e1a387c2b */ /* 0x040fe20008000014 */
[----:B------:R-:W2:Y:S01]  /*11b0*/  LDCU.128 UR16, c[0x3][0x960] ;  /* 0x00c12c00ff1077ac */ /* 0x000ea20008000c00 */
[----:B------:R-:W-:Y:S01]  /*11c0*/  LDS.64 R18, [R3+0x150] ;  /* 0x0001500003127984 */ /* 0x000fe20000000a00 */
[----:B------:R-:W-:-:S02]  /*11d0*/  DFMA R48, R26, UR22, R24 ;  /* 0x000000161a307c2b */ /* 0x000fc40008000018 */
[----:B------:R-:W-:Y:S01]  /*11e0*/  DFMA R24, R16, UR8, RZ ;  /* 0x0000000810187c2b */ /* 0x000fe200080000ff */
[----:B------:R-:W3:Y:S01]  /*11f0*/  LDS.64 R20, [R3+0x2a0] ;  /* 0x0002a00003147984 */ /* 0x000ee20000000a00 */
[----:B------:R-:W3:Y:S01]  /*1200*/  LDCU.128 UR20, c[0x3][0x990] ;  /* 0x00c13200ff1477ac */ /* 0x000ee20008000c00 */
[C---:B------:R-:W-:Y:S02]  /*1210*/  DFMA R44, R26.reuse, UR60, R36 ;  /* 0x0000003c1a2c7c2b */ /* 0x040fe40008000024 */
[----:B------:R-:W-:Y:S01]  /*1220*/  DFMA R52, R26, UR28, R40 ;  /* 0x0000001c1a347c2b */ /* 0x000fe20008000028 */
[----:B------:R-:W3:Y:S01]  /*1230*/  LDCU.128 UR12, c[0x3][0x710] ;  /* 0x00c0e200ff0c77ac */ /* 0x000ee20008000c00 */
[----:B-1----:R-:W-:Y:S02]  /*1240*/  DFMA R42, R16, UR34, RZ ;  /* 0x00000022102a7c2b */ /* 0x002fe400080000ff */
[----:B------:R-:W-:Y:S01]  /*1250*/  DFMA R26, R22, UR10, R24 ;  /* 0x0000000a161a7c2b */ /* 0x000fe20008000018 */
[----:B------:R-:W1:Y:S01]  /*1260*/  LDCU.128 UR8, c[0x3][0x7b0] ;  /* 0x00c0f600ff0877ac */ /* 0x000e620008000c00 */
[----:B0-----:R-:W-:-:S02]  /*1270*/  DFMA R36, R16, UR4, RZ ;  /* 0x0000000410247c2b */ /* 0x001fc400080000ff */
[C---:B------:R-:W-:Y:S01]  /*1280*/  DFMA R24, R16.reuse, UR42, RZ ;  /* 0x0000002a10187c2b */ /* 0x040fe200080000ff */
[----:B----4-:R-:W-:Y:S01]  /*1290*/  UMOV UR34, UR52 ;  /* 0x0000003400227c82 */ /* 0x010fe20008000000 */
[C---:B--2---:R-:W-:Y:S01]  /*12a0*/  DFMA R46, R16.reuse, UR16, RZ ;  /* 0x00000010102e7c2b */ /* 0x044fe200080000ff */
[----:B------:R-:W-:Y:S01]  /*12b0*/  UMOV UR35, UR53 ;  /* 0x0000003500237c82 */ /* 0x000fe20008000000 */
[C---:B------:R-:W-:Y:S01]  /*12c0*/  DFMA R50, R16.reuse, UR26, RZ ;  /* 0x0000001a10327c2b */ /* 0x040fe200080000ff */
[----:B------:R-:W-:Y:S01]  /*12d0*/  UMOV UR26, UR54 ;  /* 0x00000036001a7c82 */ /* 0x000fe20008000000 */
[----:B------:R-:W-:Y:S01]  /*12e0*/  DFMA R54, R16, UR36, RZ ;  /* 0x0000002410367c2b */ /* 0x000fe200080000ff */
[----:B------:R-:W-:Y:S01]  /*12f0*/  UMOV UR27, UR55 ;  /* 0x00000037001b7c82 */ /* 0x000fe20008000000 */
[C---:B------:R-:W-:Y:S01]  /*1300*/  DFMA R40, R22.reuse, UR6, R36 ;  /* 0x0000000616287c2b */ /* 0x040fe20008000024 */
[----:B------:R-:W0:Y:S01]  /*1310*/  LDCU.128 UR4, c[0x3][0x760] ;  /* 0x00c0ec00ff0477ac */ /* 0x000e220008000c00 */
[----:B------:R-:W-:-:S02]  /*1320*/  DFMA R46, R22, UR18, R46 ;  /* 0x00000012162e7c2b */ /* 0x000fc4000800002e */
[C---:B------:R-:W-:Y:S01]  /*1330*/  DFMA R36, R22.reuse, UR68, R24 ;  /* 0x0000004416247c2b */ /* 0x040fe20008000018 */
[----:B------:R-:W2:Y:S01]  /*1340*/  LDCU.128 UR16, c[0x3][0x800] ;  /* 0x00c10000ff1077ac */ /* 0x000ea20008000c00 */
[C---:B---3--:R-:W-:Y:S01]  /*1350*/  DFMA R42, R22.reuse, UR64, R42 ;  /* 0x00000040162a7c2b */ /* 0x048fe2000800002a */
[----:B------:R-:W-:Y:S01]  /*1360*/  LDS.64 R24, [R3+0x230] ;  /* 0x0002300003187984 */ /* 0x000fe20000000a00 */
[C---:B------:R-:W-:Y:S01]  /*1370*/  DFMA R50, R22.reuse, UR20, R50 ;  /* 0x0000001416327c2b */ /* 0x040fe20008000032 */
[----:B------:R-:W3:Y:S01]  /*1380*/  LDCU.128 UR52, c[0x3][0x920] ;  /* 0x00c12400ff3477ac */ /* 0x000ee20008000c00 */
[----:B------:R-:W-:Y:S01]  /*1390*/  DFMA R54, R22, UR38, R54 ;  /* 0x0000002616367c2b */ /* 0x000fe20008000036 */
[----:B------:R-:W4:Y:S01]  /*13a0*/  LDS.64 R22, [R3+0x1c0] ;  /* 0x0001c00003167984 */ /* 0x000f220000000a00 */
[C-C-:B------:R-:W-:Y:S01]  /*13b0*/  DADD R16, R28.reuse, R30.reuse ;  /* 0x000000001c107229 */ /* 0x140fe2000000001e */
[----:B------:R-:W3:Y:S01]  /*13c0*/  LDCU.128 UR36, c[0x3][0x970] ;  /* 0x00c12e00ff2477ac */ /* 0x000ee20008000c00 */
[----:B------:R-:W-:-:S06]  /*13d0*/  DADD R28, R28, -R30 ;  /* 0x000000001c1c7229 */ /* 0x000fcc000000081e */
[C---:B------:R-:W-:Y:S01]  /*13e0*/  DFMA R34, R16.reuse, UR58, R34 ;  /* 0x0000003a10227c2b */ /* 0x040fe20008000022 */
[----:B------:R-:W3:Y:S01]  /*13f0*/  LDCU.128 UR56, c[0x3][0x790] ;  /* 0x00c0f200ff3877ac */ /* 0x000ee20008000c00 */
[C---:B------:R-:W-:Y:S02]  /*1400*/  DFMA R44, R16.reuse, UR62, R44 ;  /* 0x0000003e102c7c2b */ /* 0x040fe4000800002c */
[C---:B------:R-:W-:Y:S01]  /*1410*/  DFMA R52, R16.reuse, UR30, R52 ;  /* 0x0000001e10347c2b */ /* 0x040fe20008000034 */
[----:B------:R-:W3:Y:S01]  /*1420*/  LDCU.128 UR60, c[0x3][0x9c0] ;  /* 0x00c13800ff3c77ac */ /* 0x000ee20008000c00 */
[C---:B------:R-:W-:Y:S02]  /*1430*/  DFMA R32, R16.reuse, UR12, R32 ;  /* 0x0000000c10207c2b */ /* 0x040fe40008000020 */
[C---:B0-----:R-:W-:Y:S01]  /*1440*/  DFMA R38, R16.reuse, UR4, R38 ;  /* 0x0000000410267c2b */ /* 0x041fe20008000026 */
[----:B------:R-:W0:Y:S01]  /*1450*/  LDCU.128 UR28, c[0x3][0x740] ;  /* 0x00c0e800ff1c77ac */ /* 0x000e220008000c00 */
[----:B-1----:R-:W-:-:S02]  /*1460*/  DFMA R48, R16, UR8, R48 ;  /* 0x0000000810307c2b */ /* 0x002fc40008000030 */
[----:B--2---:R-:W-:Y:S01]  /*1470*/  DFMA R56, R16, UR16, R56 ;  /* 0x0000001010387c2b */ /* 0x004fe20008000038 */
[----:B------:R-:W1:Y:S01]  /*1480*/  LDCU.64 UR4, c[0x3][0x810] ;  /* 0x00c10200ff0477ac */ /* 0x000e620008000a00 */
[----:B------:R-:W-:Y:S02]  /*1490*/  DADD R16, R18, R20 ;  /* 0x0000000012107229 */ /* 0x000fe40000000014 */
[C---:B------:R-:W-:Y:S01]  /*14a0*/  DFMA R42, R28.reuse, UR66, R42 ;  /* 0x000000421c2a7c2b */ /* 0x040fe2000800002a */
[----:B------:R-:W2:Y:S01]  /*14b0*/  LDCU.128 UR64, c[0x3][0x7e0] ;  /* 0x00c0fc00ff4077ac */ /* 0x000ea20008000c00 */
[C---:B------:R-:W-:Y:S02]  /*14c0*/  DFMA R36, R28.reuse, UR70, R36 ;  /* 0x000000461c247c2b */ /* 0x040fe40008000024 */
[----:B------:R-:W-:Y:S01]  /*14d0*/  DFMA R50, R28, UR22, R50 ;  /* 0x000000161c327c2b */ /* 0x000fe20008000032 */
[----:B------:R-:W1:Y:S01]  /*14e0*/  LDCU.128 UR68, c[0x3][0x900] ;  /* 0x00c12000ff4477ac */ /* 0x000e620008000c00 */
[----:B------:R-:W-:-:S02]  /*14f0*/  DFMA R32, R16, UR14, R32 ;  /* 0x0000000e10207c2b */ /* 0x000fc40008000020 */
[----:B------:R-:W-:Y:S01]  /*1500*/  DFMA R38, R16, UR6, R38 ;  /* 0x0000000610267c2b */ /* 0x000fe20008000026 */
[----:B------:R-:W1:Y:S01]  /*1510*/  LDCU.128 UR20, c[0x3][0x950] ;  /* 0x00c12a00ff1477ac */ /* 0x000e620008000c00 */
[C---:B------:R-:W-:Y:S02]  /*1520*/  DFMA R26, R28.reuse, UR34, R26 ;  /* 0x000000221c1a7c2b */ /* 0x040fe4000800001a */
[C---:B---3--:R-:W-:Y:S01]  /*1530*/  DFMA R40, R28.reuse, UR52, R40 ;  /* 0x000000341c287c2b */ /* 0x048fe20008000028 */
[----:B------:R-:W3:Y:S01]  /*1540*/  LDCU.128 UR12, c[0x3][0x9a0] ;  /* 0x00c13400ff0c77ac */ /* 0x000ee20008000c00 */
[C---:B------:R-:W-:Y:S02]  /*1550*/  DFMA R46, R28.reuse, UR36, R46 ;  /* 0x000000241c2e7c2b */ /* 0x040fe4000800002e */
[----:B------:R-:W-:Y:S01]  /*1560*/  DFMA R54, R28, UR60, R54 ;  /* 0x0000003c1c367c2b */ /* 0x000fe20008000036 */
[----:B------:R-:W3:Y:S01]  /*1570*/  LDCU.64 UR6, c[0x3][0x9d0] ;  /* 0x00c13a00ff0677ac */ /* 0x000ee20008000a00 */
[----:B------:R-:W-:-:S02]  /*1580*/  DADD R18, R18, -R20 ;  /* 0x0000000012127229 */ /* 0x000fc40000000814 */
[C---:B------:R-:W-:Y:S02]  /*1590*/  DFMA R48, R16.reuse, UR10, R48 ;  /* 0x0000000a10307c2b */ /* 0x040fe40008000030 */
[C---:B0-----:R-:W-:Y:S02]  /*15a0*/  DFMA R34, R16.reuse, UR28, R34 ;  /* 0x0000001c10227c2b */ /* 0x041fe40008000022 */
[C---:B------:R-:W-:Y:S02]  /*15b0*/  DFMA R44, R16.reuse, UR56, R44 ;  /* 0x00000038102c7c2b */ /* 0x040fe4000800002c */
[C---:B--2---:R-:W-:Y:S02]  /*15c0*/  DFMA R52, R16.reuse, UR64, R52 ;  /* 0x0000004010347c2b */ /* 0x044fe40008000034 */
[----:B------:R-:W-:Y:S02]  /*15d0*/  DFMA R56, R16, UR18, R56 ;  /* 0x0000001210387c2b */ /* 0x000fe40008000038 */
[----:B----4-:R-:W-:-:S02]  /*15e0*/  DADD R16, R22, R24 ;  /* 0x0000000016107229 */ /* 0x010fc40000000018 */
[C---:B------:R-:W-:Y:S02]  /*15f0*/  DFMA R26, R18.reuse, UR26, R26 ;  /* 0x0000001a121a7c2b */ /* 0x040fe4000800001a */
[C---:B------:R-:W-:Y:S02]  /*1600*/  DFMA R40, R18.reuse, UR54, R40 ;  /* 0x0000003612287c2b */ /* 0x040fe40008000028 */
[C---:B------:R-:W-:Y:S02]  /*1610*/  DFMA R46, R18.reuse, UR38, R46 ;  /* 0x00000026122e7c2b */ /* 0x040fe4000800002e */
[C---:B-1----:R-:W-:Y:S02]  /*1620*/  DFMA R36, R18.reuse, UR68, R36 ;  /* 0x0000004412247c2b */ /* 0x042fe40008000024 */
[C---:B------:R-:W-:Y:S02]  /*1630*/  DFMA R42, R18.reuse, UR20, R42 ;  /* 0x00000014122a7c2b */ /* 0x040fe4000800002a */
[----:B---3--:R-:W-:-:S02]  /*1640*/  DFMA R50, R18, UR12, R50 ;  /* 0x0000000c12327c2b */ /* 0x008fc40008000032 */
[----:B------:R-:W-:Y:S02]  /*1650*/  DFMA R54, R18, UR62, R54 ;  /* 0x0000003e12367c2b */ /* 0x000fe40008000036 */
[----:B------:R-:W-:Y:S02]  /*1660*/  DADD R22, R22, -R24 ;  /* 0x0000000016167229 */ /* 0x000fe40000000818 */
[C---:B------:R-:W-:Y:S02]  /*1670*/  DFMA R32, R16.reuse, UR72, R32 ;  /* 0x0000004810207c2b */ /* 0x040fe40008000020 */
[C---:B------:R-:W-:Y:S02]  /*1680*/  DFMA R34, R16.reuse, UR30, R34 ;  /* 0x0000001e10227c2b */ /* 0x040fe40008000022 */
        /* <DEDUP_REMOVED lines=9> */
[C---:B------:R-:W-:Y:S02]  /*1720*/  DFMA R46, R22.reuse, UR24, R46 ;  /* 0x00000018162e7c2b */ /* 0x040fe4000800002e */
[C---:B------:R-:W-:Y:S02]  /*1730*/  DFMA R50, R22.reuse, UR14, R50 ;  /* 0x0000000e16327c2b */ /* 0x040fe40008000032 */
        /* <DEDUP_REMOVED lines=29> */
.L_x_94:
[----:B------:R-:W-:Y:S05]  /*1910*/  BSYNC.RECONVERGENT B0 ;  /* 0x0000000000007941 */ /* 0x000fea0003800200 */
.L_x_93:
[----:B------:R-:W-:Y:S01]  /*1920*/  BAR.SYNC.DEFER_BLOCKING 0x0 ;  /* 0x0000000000007b1d */ /* 0x000fe20000010000 */
[----:B-1----:R-:W-:-:S05]  /*1930*/  CS2R R54, SRZ ;  /* 0x0000000000367805 */ /* 0x002fca000001ff00 */
[----:B------:R-:W1:Y:S02]  /*1940*/  LDCU.128 UR8, c[0x3][0x720] ;  /* 0x00c0e400ff0877ac */ /* 0x000e640008000c00 */
[----:B------:R-:W2:Y:S01]  /*1950*/  LDC.64 R40, c[0x0][0x390] ;  /* 0x0000e400ff287b82 */ /* 0x000ea20000000a00 */
[----:B------:R-:W3:Y:S01]  /*1960*/  LDCU.128 UR16, c[0x3][0x710] ;  /* 0x00c0e200ff1077ac */ /* 0x000ee20008000c00 */
[----:B------:R-:W4:Y:S01]  /*1970*/  LDCU.128 UR40, c[0x3][0x7c0] ;  /* 0x00c0f800ff2877ac */ /* 0x000f220008000c00 */
[----:B------:R-:W2:Y:S01]  /*1980*/  LDCU.128 UR24, c[0x3][0x770] ;  /* 0x00c0ee00ff1877ac */ /* 0x000ea20008000c00 */
[----:B------:R-:W2:Y:S01]  /*1990*/  LDCU.128 UR12, c[0x3][0x8e0] ;  /* 0x00c11c00ff0c77ac */ /* 0x000ea20008000c00 */
[----:B0----5:R-:W-:Y:S01]  /*19a0*/  LDS.128 R24, [R4] ;  /* 0x0000000004187984 */ /* 0x021fe20000000c00 */
[----:B-1----:R-:W-:Y:S01]  /*19b0*/  MOV.SPILL R70, UR9 ;  /* 0x0000000900467c02 */ /* 0x002fe20009000f00 */
[----:B------:R-:W0:Y:S01]  /*19c0*/  LDCU.128 UR32, c[0x3][0x730] ;  /* 0x00c0e600ff2077ac */ /* 0x000e220008000c00 */
[----:B------:R-:W-:Y:S01]  /*19d0*/  MOV.SPILL R71, UR8 ;  /* 0x0000000800477c02 */ /* 0x000fe20009000f00 */
[----:B------:R-:W1:Y:S01]  /*19e0*/  LDS.128 R32, [R4+0x40] ;  /* 0x0000400004207984 */ /* 0x000e620000000c00 */
[----:B---3--:R-:W-:Y:S01]  /*19f0*/  MOV.SPILL R66, UR17 ;  /* 0x0000001100427c02 */ /* 0x008fe20009000f00 */
[----:B------:R-:W3:Y:S01]  /*1a00*/  LDCU.128 UR44, c[0x3][0x780] ;  /* 0x00c0f000ff2c77ac */ /* 0x000ee20008000c00 */
[----:B------:R-:W-:Y:S01]  /*1a10*/  MOV.SPILL R67, UR16 ;  /* 0x0000001000437c02 */ /* 0x000fe20009000f00 */
[----:B------:R-:W-:Y:S01]  /*1a20*/  LDS.128 R16, [R4+0x10] ;  /* 0x0000100004107984 */ /* 0x000fe20000000c00 */
[----:B------:R-:W-:Y:S01]  /*1a30*/  MOV.SPILL R69, UR10 ;  /* 0x0000000a00457c02 */ /* 0x000fe20009000f00 */
[----:B----4-:R-:W-:Y:S01]  /*1a40*/  UMOV UR8, UR42 ;  /* 0x0000002a00087c82 */ /* 0x010fe20008000000 */
[----:B------:R-:W-:Y:S01]  /*1a50*/  UMOV UR9, UR43 ;  /* 0x0000002b00097c82 */ /* 0x000fe20008000000 */
[----:B------:R-:W4:Y:S01]  /*1a60*/  LDS.128 R20, [R4+0x30] ;  /* 0x0000300004147984 */ /* 0x000f220000000c00 */
[----:B------:R-:W-:Y:S01]  /*1a70*/  UMOV UR16, UR40 ;  /* 0x0000002800107c82 */ /* 0x000fe20008000000 */
[----:B------:R-:W-:Y:S01]  /*1a80*/  UMOV UR17, UR41 ;  /* 0x0000002900117c82 */ /* 0x000fe20008000000 */
[----:B------:R-:W0:Y:S01]  /*1a90*/  LDCU.128 UR40, c[0x3][0x8d0] ;  /* 0x00c11a00ff2877ac */ /* 0x000e220008000c00 */
[----:B------:R-:W-:-:S02]  /*1aa0*/  MOV.SPILL R8, UR19 ;  /* 0x0000001300087c02 */ /* 0x000fc40009000f00 */
[----:B------:R-:W-:Y:S01]  /*1ab0*/  MOV.SPILL R10, UR18 ;  /* 0x00000012000a7c02 */ /* 0x000fe20009000f00 */
[----:B------:R-:W3:Y:S01]  /*1ac0*/  LDCU.128 UR36, c[0x3][0x8f0] ;  /* 0x00c11e00ff2477ac */ /* 0x000ee20008000c00 */
[----:B------:R-:W-:Y:S01]  /*1ad0*/  MOV.SPILL R68, UR11 ;  /* 0x0000000b00447c02 */ /* 0x000fe20009000f00 */
[----:B------:R-:W3:Y:S01]  /*1ae0*/  LDCU.128 UR28, c[0x3][0x930] ;  /* 0x00c12600ff1c77ac */ /* 0x000ee20008000c00 */
[----:B------:R-:W3:Y:S01]  /*1af0*/  LDCU.128 UR48, c[0x3][0x940] ;  /* 0x00c12800ff3077ac */ /* 0x000ee20008000c00 */
[----:B------:R-:W3:Y:S01]  /*1b00*/  LDCU.128 UR52, c[0x3][0x7d0] ;  /* 0x00c0fa00ff3477ac */ /* 0x000ee20008000c00 */
[----:B0-----:R-:W-:Y:S01]  /*1b10*/  UMOV UR18, UR42 ;  /* 0x0000002a00127c82 */ /* 0x001fe20008000000 */
[----:B------:R-:W-:Y:S01]  /*1b20*/  UMOV UR19, UR43 ;  /* 0x0000002b00137c82 */ /* 0x000fe20008000000 */
[----:B------:R-:W0:Y:S01]  /*1b30*/  LDCU.128 UR4, c[0x3][0x700] ;  /* 0x00c0e000ff0477ac */ /* 0x000e220008000c00 */
[----:B------:R-:W0:Y:S01]  /*1b40*/  LDCU.128 UR60, c[0x3][0x7f0] ;  /* 0x00c0fe00ff3c77ac */ /* 0x000e220008000c00 */
[C-C-:B-1----:R-:W-:Y:S01]  /*1b50*/  DADD R28, R24.reuse, R34.reuse ;  /* 0x00000000181c7229 */ /* 0x142fe20000000022 */
[----:B------:R-:W1:Y:S01]  /*1b60*/  LDCU.128 UR56, c[0x3][0x920] ;  /* 0x00c12400ff3877ac */ /* 0x000e620008000c00 */
[----:B------:R-:W-:-:S02]  /*1b70*/  DADD R24, R24, -R34 ;  /* 0x0000000018187229 */ /* 0x000fc40000000822 */
[C-C-:B------:R-:W-:Y:S01]  /*1b80*/  DADD R30, R26.reuse, R32.reuse ;  /* 0x000000001a1e7229 */ /* 0x140fe20000000020 */
[----:B------:R-:W-:Y:S01]  /*1b90*/  CS2R R210, SRZ ;  /* 0x0000000000d27805 */ /* 0x000fe2000001ff00 */
[----:B------:R-:W-:Y:S01]  /*1ba0*/  DADD R34, R26, -R32 ;  /* 0x000000001a227229 */ /* 0x000fe20000000820 */
[----:B------:R-:W-:Y:S01]  /*1bb0*/  CS2R R208, SRZ ;  /* 0x0000000000d07805 */ /* 0x000fe2000001ff00 */
[----:B------:R-:W-:Y:S01]  /*1bc0*/  DFMA R26, R28, UR10, RZ ;  /* 0x0000000a1c1a7c2b */ /* 0x000fe200080000ff */
[----:B------:R-:W-:Y:S01]  /*1bd0*/  UMOV UR10, UR40 ;  /* 0x00000028000a7c82 */ /* 0x000fe20008000000 */
[----:B------:R-:W0:Y:S01]  /*1be0*/  LDCU UR40, c[0x0][0x380] ;  /* 0x00007000ff2877ac */ /* 0x000e220008000800 */
[C-C-:B----4-:R-:W-:Y:S02]  /*1bf0*/  DADD R36, R16.reuse, R22.reuse ;  /* 0x0000000010247229 */ /* 0x150fe40000000016 */
[----:B------:R-:W-:Y:S01]  /*1c00*/  DADD R16, R16, -R22 ;  /* 0x0000000010107229 */ /* 0x000fe20000000816 */
[----:B------:R-:W-:Y:S01]  /*1c10*/  UMOV UR11, UR41 ;  /* 0x00000029000b7c82 */ /* 0x000fe20008000000 */
[----:B--2---:R-:W-:Y:S01]  /*1c20*/  DFMA R22, R28, UR26, RZ ;  /* 0x0000001a1c167c2b */ /* 0x004fe200080000ff */
[----:B------:R-:W2:Y:S01]  /*1c30*/  LDCU.128 UR20, c[0x3][0x8c0] ;  /* 0x00c11800ff1477ac */ /* 0x000ea20008000c00 */
[----:B------:R-:W-:-:S02]  /*1c40*/  DFMA R32, R24, UR14, RZ ;  /* 0x0000000e18207c2b */ /* 0x000fc400080000ff */
[----:B------:R-:W-:Y:S01]  /*1c50*/  DFMA R26, R30, UR32, R26 ;  /* 0x000000201e1a7c2b */ /* 0x000fe2000800001a */
[----:B------:R-:W4:Y:S01]  /*1c60*/  LDCU.128 UR68, c[0x3][0x990] ;  /* 0x00c13200ff4477ac */ /* 0x000f220008000c00 */
[----:B------:R-:W-:Y:S02]  /*1c70*/  DFMA R38, R28, UR8, RZ ;  /* 0x000000081c267c2b */ /* 0x000fe400080000ff */
[----:B---3--:R-:W-:Y:S01]  /*1c80*/  DFMA R22, R30, UR44, R22 ;  /* 0x0000002c1e167c2b */ /* 0x008fe20008000016 */
[----:B------:R-:W3:Y:S01]  /*1c90*/  LDCU.128 UR64, c[0x3][0x9b0] ;  /* 0x00c13600ff4077ac */ /* 0x000ee20008000c00 */
[----:B------:R-:W-:Y:S02]  /*1ca0*/  DFMA R32, R34, UR36, R32 ;  /* 0x0000002422207c2b */ /* 0x000fe40008000020 */
[----:B------:R-:W-:Y:S01]  /*1cb0*/  DFMA R42, R36, UR34, R26 ;  /* 0x00000022242a7c2b */ /* 0x000fe2000800001a */
[----:B0-----:R-:W-:Y:S01]  /*1cc0*/  ISETP.GE.AND P2, PT, R0, UR40, PT ;  /* 0x0000002800007c0c */ /* 0x001fe2000bf46270 */
[----:B------:R-:W0:Y:S01]  /*1cd0*/  LDCU.128 UR32, c[0x3][0x750] ;  /* 0x00c0ea00ff2077ac */ /* 0x000e220008000c00 */
[----:B------:R-:W-:-:S02]  /*1ce0*/  DFMA R26, R24, UR30, RZ ;  /* 0x0000001e181a7c2b */ /* 0x000fc400080000ff */
[----:B------:R-:W-:Y:S01]  /*1cf0*/  DFMA R50, R36, UR46, R22 ;  /* 0x0000002e24327c2b */ /* 0x000fe20008000016 */
[----:B------:R-:W2:Y:S01]  /*1d00*/  LDCU.128 UR40, c[0x3][0x7a0] ;  /* 0x00c0f400ff2877ac */ /* 0x000ea20008000c00 */
[----:B------:R-:W-:Y:S01]  /*1d10*/  DFMA R44, R16, UR38, R32 ;  /* 0x00000026102c7c2b */ /* 0x000fe20008000020 */
[----:B------:R-:W-:Y:S01]  /*1d20*/  IMAD R33, R0, 0x4b08, R15 ;  /* 0x00004b0800217824 */ /* 0x000fe200078e020f */
[----:B------:R-:W4:Y:S02]  /*1d30*/  LDCU.128 UR44, c[0x3][0x980] ;  /* 0x00c13000ff2c77ac */ /* 0x000f240008000c00 */
[----:B------:R-:W-:Y:S02]  /*1d40*/  DFMA R14, R34, UR48, R26 ;  /* 0x00000030220e7c2b */ /* 0x000fe4000800001a */
[----:B------:R-:W-:Y:S01]  /*1d50*/  DFMA R38, R30, UR52, R38 ;  /* 0x000000341e267c2b */ /* 0x000fe20008000026 */
[----:B------:R-:W-:Y:S01]  /*1d60*/  IMAD.WIDE R26, R33, 0x8, R40 ;  /* 0x00000008211a7825 */ /* 0x000fe200078e0228 */
[----:B------:R-:W-:Y:S01]  /*1d70*/  CS2R R32, SRZ ;  /* 0x0000000000207805 */ /* 0x000fe2000001ff00 */
[----:B-1----:R-:W-:Y:S01]  /*1d80*/  UMOV UR8, UR58 ;  /* 0x0000003a00087c82 */ /* 0x002fe20008000000 */
[----:B------:R-:W-:Y:S01]  /*1d90*/  UMOV UR9, UR59 ;  /* 0x0000003b00097c82 */ /* 0x000fe20008000000 */
[----:B------:R-:W-:Y:S01]  /*1da0*/  CS2R R40, SRZ ;  /* 0x0000000000287805 */ /* 0x000fe2000001ff00 */
[----:B------:R-:W-:Y:S01]  /*1db0*/  DFMA R52, R16, UR50, R14 ;  /* 0x0000003210347c2b */ /* 0x000fe2000800000e */
[----:B------:R-:W3:Y:S01]  /*1dc0*/  @!P2 LDG.E.64.CONSTANT R54, desc[UR76][R26.64+0x10140] ;  /* 0x0101404c1a36a981 */ /* 0x000ee2000c1e9b00 */
[----:B------:R-:W-:Y:S01]  /*1dd0*/  DFMA R62, R36, UR54, R38 ;  /* 0x00000036243e7c2b */ /* 0x000fe20008000026 */
[----:B------:R-:W1:Y:S01]  /*1de0*/  LDCU.128 UR48, c[0x3][0x910] ;  /* 0x00c12200ff3077ac */ /* 0x000e620008000c00 */
[C---:B------:R-:W-:Y:S01]  /*1df0*/  DFMA R14, R28.reuse, UR4, RZ ;  /* 0x000000041c0e7c2b */ /* 0x040fe200080000ff */
[----:B------:R-:W3:Y:S01]  /*1e00*/  @!P2 LDG.E.64.CONSTANT R32, desc[UR76][R26.64+0x55c0] ;  /* 0x0055c04c1a20a981 */ /* 0x000ee2000c1e9b00 */
[C---:B0-----:R-:W-:Y:S01]  /*1e10*/  DFMA R38, R28.reuse, UR32, RZ ;  /* 0x000000201c267c2b */ /* 0x041fe200080000ff */
[----:B------:R-:W0:Y:S01]  /*1e20*/  LDCU.128 UR52, c[0x3][0x960] ;  /* 0x00c12c00ff3477ac */ /* 0x000e220008000c00 */
[C---:B--2---:R-:W-:Y:S01]  /*1e30*/  DFMA R56, R28.reuse, UR40, RZ ;  /* 0x000000281c387c2b */ /* 0x044fe200080000ff */
[----:B------:R-:W2:Y:S01]  /*1e40*/  @!P2 LDG.E.64.CONSTANT R40, desc[UR76][R26.64] ;  /* 0x0000004c1a28a981 */ /* 0x000ea2000c1e9b00 */
[----:B------:R-:W-:Y:S01]  /*1e50*/  DFMA R28, R28, UR60, RZ ;  /* 0x0000003c1c1c7c2b */ /* 0x000fe200080000ff */
[----:B------:R-:W-:Y:S01]  /*1e60*/  UMOV UR60, UR18 ;  /* 0x00000012003c7c82 */ /* 0x000fe20008000000 */
[----:B----4-:R-:W-:Y:S01]  /*1e70*/  DFMA R60, R24, UR46, RZ ;  /* 0x0000002e183c7c2b */ /* 0x010fe200080000ff */
[----:B------:R-:W-:Y:S01]  /*1e80*/  UMOV UR61, UR19 ;  /* 0x00000013003d7c82 */ /* 0x000fe20008000000 */
[----:B------:R-:W-:Y:S01]  /*1e90*/  UMOV UR46, UR16 ;  /* 0x00000010002e7c82 */ /* 0x000fe20008000000 */
[----:B------:R-:W-:Y:S01]  /*1ea0*/  UMOV UR47, UR17 ;  /* 0x00000011002f7c82 */ /* 0x000fe20008000000 */
[----:B------:R-:W4:Y:S01]  /*1eb0*/  LDCU.128 UR16, c[0x3][0x7b0] ;  /* 0x00c0f600ff1077ac */ /* 0x000f220008000c00 */
[C---:B------:R-:W-:Y:S01]  /*1ec0*/  DFMA R22, R30.reuse, UR6, R14 ;  /* 0x000000061e167c2b */ /* 0x040fe2000800000e */
[----:B------:R-:W2:Y:S01]  /*1ed0*/  @!P2 LDG.E.64.CONSTANT R210, desc[UR76][R26.64+0xab80] ;  /* 0x00ab804c1ad2a981 */ /* 0x000ea2000c1e9b00 */
[----:B------:R-:W-:Y:S01]  /*1ee0*/  DFMA R48, R30, UR34, R38 ;  /* 0x000000221e307c2b */ /* 0x000fe20008000026 */
[----:B------:R-:W-:Y:S01]  /*1ef0*/  UMOV UR6, UR8 ;  /* 0x0000000800067c82 */ /* 0x000fe20008000000 */
[----:B------:R-:W-:Y:S01]  /*1f00*/  UMOV UR7, UR9 ;  /* 0x0000000900077c82 */ /* 0x000fe20008000000 */
[----:B------:R-:W2:Y:S01]  /*1f10*/  @!P2 LDG.E.64.CONSTANT R208, desc[UR76][R26.64+0x15700] ;  /* 0x0157004c1ad0a981 */ /* 0x000ea2000c1e9b00 */
[----:B------:R-:W-:Y:S01]  /*1f20*/  UMOV UR74, UR56 ;  /* 0x00000038004a7c82 */ /* 0x000fe20008000000 */
[----:B------:R-:W-:Y:S01]  /*1f30*/  UMOV UR75, UR57 ;  /* 0x00000039004b7c82 */ /* 0x000fe20008000000 */
[----:B------:R-:W3:Y:S01]  /*1f40*/  LDCU.128 UR56, c[0x3][0x800] ;  /* 0x00c10000ff3877ac */ /* 0x000ee20008000c00 */
[----:B------:R-:W3:Y:S01]  /*1f50*/  LDCU.128 UR36, c[0x3][0x760] ;  /* 0x00c0ec00ff2477ac */ /* 0x000ee20008000c00 */
[----:B----4-:R-:W-:Y:S01]  /*1f60*/  UMOV UR34, UR16 ;  /* 0x0000001000227c82 */ /* 0x010fe20008000000 */
[----:B------:R-:W-:Y:S01]  /*1f70*/  UMOV UR35, UR17 ;  /* 0x0000001100237c82 */ /* 0x000fe20008000000 */
[----:B------:R-:W-:Y:S01]  /*1f80*/  UMOV UR8, UR18 ;  /* 0x0000001200087c82 */ /* 0x000fe20008000000 */
[----:B------:R-:W-:Y:S01]  /*1f90*/  UMOV UR9, UR19 ;  /* 0x0000001300097c82 */ /* 0x000fe20008000000 */
[----:B------:R-:W4:Y:S01]  /*1fa0*/  LDCU.128 UR16, c[0x3][0x970] ;  /* 0x00c12e00ff1077ac */ /* 0x000f220008000c00 */
[----:B------:R-:W-:-:S02]  /*1fb0*/  DFMA R14, R24, UR20, RZ ;  /* 0x00000014180e7c2b */ /* 0x000fc400080000ff */
[----:B------:R-:W-:Y:S01]  /*1fc0*/  DFMA R60, R34, UR68, R60 ;  /* 0x00000044223c7c2b */ /* 0x000fe2000800003c */
[----:B----4-:R-:W-:Y:S01]  /*1fd0*/  UMOV UR72, UR16 ;  /* 0x0000001000487c82 */ /* 0x010fe20008000000 */
[----:B------:R-:W-:Y:S01]  /*1fe0*/  UMOV UR73, UR17 ;  /* 0x0000001100497c82 */ /* 0x000fe20008000000 */
[----:B------:R-:W-:Y:S02]  /*1ff0*/  R2UR.FILL UR17, R66 ;  /* 0x00000000421172ca */ /* 0x000fe400004e0000 */
[----:B------:R-:W-:Y:S01]  /*2000*/  R2UR.FILL UR16, R67 ;  /* 0x00000000431072ca */ /* 0x000fe200004e0000 */
[----:B------:R-:W-:Y:S01]  /*2010*/  UMOV UR68, UR10 ;  /* 0x0000000a00447c82 */ /* 0x000fe20008000000 */
[----:B------:R-:W-:Y:S01]  /*2020*/  UMOV UR69, UR11 ;  /* 0x0000000b00457c82 */ /* 0x000fe20008000000 */
[C---:B------:R-:W-:Y:S01]  /*2030*/  DFMA R58, R30.reuse, UR42, R56 ;  /* 0x0000002a1e3a7c2b */ /* 0x040fe20008000038 */
[----:B------:R-:W-:Y:S01]  /*2040*/  UMOV UR42, UR18 ;  /* 0x00000012002a7c82 */ /* 0x000fe20008000000 */
[----:B------:R-:W-:Y:S01]  /*2050*/  DFMA R64, R30, UR62, R28 ;  /* 0x0000003e1e407c2b */ /* 0x000fe2000800001c */
[----:B------:R-:W-:Y:S01]  /*2060*/  UMOV UR43, UR19 ;  /* 0x00000013002b7c82 */ /* 0x000fe20008000000 */
[----:B------:R-:W-:Y:S01]  /*2070*/  R2UR.FILL UR19, R8 ;  /* 0x00000000081372ca */ /* 0x000fe200004e0000 */
[----:B------:R-:W4:Y:S01]  /*2080*/  LDS.128 R28, [R4+0x20] ;  /* 0x00002000041c7984 */ /* 0x000f220000000c00 */
[----:B------:R-:W-:-:S04]  /*2090*/  R2UR.FILL UR18, R10 ;  /* 0x000000000a1272ca */ /* 0x000fc800004e0000 */
[----:B------:R-:W-:Y:S01]  /*20a0*/  DFMA R22, R36, UR16, R22 ;  /* 0x0000001024167c2b */ /* 0x000fe20008000016 */
[----:B------:R-:W-:Y:S01]  /*20b0*/  UMOV UR16, UR8 ;  /* 0x0000000800107c82 */ /* 0x000fe20008000000 */
[----:B------:R-:W-:Y:S01]  /*20c0*/  UMOV UR17, UR9 ;  /* 0x0000000900117c82 */ /* 0x000fe20008000000 */
[----:B------:R-:W3:Y:S01]  /*20d0*/  LDCU.128 UR8, c[0x3][0x740] ;  /* 0x00c0e800ff0877ac */ /* 0x000ee20008000c00 */
[----:B------:R-:W-:Y:S02]  /*20e0*/  DFMA R38, R34, UR22, R14 ;  /* 0x0000001622267c2b */ /* 0x000fe4000800000e */
[----:B------:R-:W-:Y:S02]  /*20f0*/  DADD R14, R18, R20 ;  /* 0x00000000120e7229 */ /* 0x000fe40000000014 */
[C---:B-1----:R-:W-:Y:S02]  /*2100*/  DFMA R46, R24.reuse, UR48, RZ ;  /* 0x00000030182e7c2b */ /* 0x042fe400080000ff */
[----:B0-----:R-:W-:-:S02]  /*2110*/  DFMA R56, R24, UR52, RZ ;  /* 0x0000003418387c2b */ /* 0x001fc400080000ff */
[----:B---3--:R-:W-:Y:S02]  /*2120*/  DFMA R24, R24, UR64, RZ ;  /* 0x0000004018187c2b */ /* 0x008fe400080000ff */
[----:B------:R-:W-:Y:S01]  /*2130*/  DFMA R64, R36, UR56, R64 ;  /* 0x0000003824407c2b */ /* 0x000fe20008000040 */
[----:B------:R-:W-:Y:S01]  /*2140*/  UMOV UR56, UR16 ;  /* 0x0000001000387c82 */ /* 0x000fe20008000000 */
[----:B------:R-:W-:Y:S01]  /*2150*/  UMOV UR57, UR17 ;  /* 0x0000001100397c82 */ /* 0x000fe20008000000 */
[----:B------:R-:W-:Y:S01]  /*2160*/  DFMA R22, R14, UR18, R22 ;  /* 0x000000120e167c2b */ /* 0x000fe20008000016 */
[----:B------:R-:W0:Y:S01]  /*2170*/  LDCU.128 UR16, c[0x3][0x9a0] ;  /* 0x00c13400ff1077ac */ /* 0x000e220008000c00 */
[C---:B------:R-:W-:Y:S02]  /*2180*/  DFMA R46, R34.reuse, UR50, R46 ;  /* 0x00000032222e7c2b */ /* 0x040fe4000800002e */
        /* <DEDUP_REMOVED lines=9> */
[----:B------:R-:W1:Y:S01]  /*2220*/  LDCU.128 UR60, c[0x3][0x9c0] ;  /* 0x00c13800ff3c77ac */ /* 0x000e620008000c00 */
[----:B------:R-:W-:Y:S01]  /*2230*/  DFMA R24, R34, UR66, R24 ;  /* 0x0000004222187c2b */ /* 0x000fe20008000018 */
[----:B------:R-:W3:Y:S01]  /*2240*/  LDCU.128 UR8, c[0x3][0x790] ;  /* 0x00c0f200ff0877ac */ /* 0x000ee20008000c00 */
[----:B------:R-:W-:Y:S01]  /*2250*/  DFMA R58, R36, UR64, R58 ;  /* 0x00000040243a7c2b */ /* 0x000fe2000800003a */
[----:B------:R-:W4:Y:S01]  /*2260*/  LDCU.128 UR64, c[0x3][0x7e0] ;  /* 0x00c0fc00ff4077ac */ /* 0x000f220008000c00 */
[----:B------:R-:W-:-:S02]  /*2270*/  DADD R18, R18, -R20 ;  /* 0x0000000012127229 */ /* 0x000fc40000000814 */
[C---:B------:R-:W-:Y:S02]  /*2280*/  DFMA R60, R16.reuse, UR70, R60 ;  /* 0x00000046103c7c2b */ /* 0x040fe4000800003c */
[C---:B------:R-:W-:Y:S02]  /*2290*/  DFMA R46, R16.reuse, UR74, R46 ;  /* 0x0000004a102e7c2b */ /* 0x040fe4000800002e */
[C---:B------:R-:W-:Y:S01]  /*22a0*/  DFMA R38, R16.reuse, UR68, R38 ;  /* 0x0000004410267c2b */ /* 0x040fe20008000026 */
[----:B------:R-:W4:Y:S01]  /*22b0*/  LDCU.128 UR68, c[0x3][0x900] ;  /* 0x00c12000ff4477ac */ /* 0x000f220008000c00 */
[----:B------:R-:W-:Y:S01]  /*22c0*/  DFMA R56, R16, UR72, R56 ;  /* 0x0000004810387c2b */ /* 0x000fe20008000038 */
[----:B------:R-:W4:Y:S01]  /*22d0*/  LDCU.128 UR72, c[0x3][0x950] ;  /* 0x00c12a00ff4877ac */ /* 0x000f220008000c00 */
[----:B------:R-:W-:Y:S02]  /*22e0*/  DFMA R48, R36, UR36, R48 ;  /* 0x0000002424307c2b */ /* 0x000fe40008000030 */
[C---:B------:R-:W-:Y:S01]  /*22f0*/  DFMA R46, R18.reuse, UR6, R46 ;  /* 0x00000006122e7c2b */ /* 0x040fe2000800002e */
[----:B------:R-:W4:Y:S01]  /*2300*/  LDCU.64 UR6, c[0x3][0x810] ;  /* 0x00c10200ff0677ac */ /* 0x000f220008000a00 */
[----:B0-----:R-:W-:Y:S01]  /*2310*/  DFMA R60, R18, UR16, R60 ;  /* 0x00000010123c7c2b */ /* 0x001fe2000800003c */
[----:B------:R-:W0:Y:S01]  /*2320*/  LDCU.64 UR16, c[0x3][0x9d0] ;  /* 0x00c13a00ff1077ac */ /* 0x000e220008000a00 */
[----:B-1----:R-:W-:Y:S01]  /*2330*/  DFMA R24, R16, UR60, R24 ;  /* 0x0000003c10187c2b */ /* 0x002fe20008000018 */
[----:B---3--:R-:W-:Y:S01]  /*2340*/  UMOV UR36, UR8 ;  /* 0x0000000800247c82 */ /* 0x008fe20008000000 */
[----:B------:R-:W-:Y:S01]  /*2350*/  UMOV UR37, UR9 ;  /* 0x0000000900257c82 */ /* 0x000fe20008000000 */
[----:B------:R-:W-:Y:S01]  /*2360*/  R2UR.FILL UR9, R70 ;  /* 0x00000000460972ca */ /* 0x000fe200004e0000 */
[C---:B------:R-:W-:Y:S01]  /*2370*/  DFMA R48, R14.reuse, UR38, R48 ;  /* 0x000000260e307c2b */ /* 0x040fe20008000030 */
[----:B------:R-:W-:Y:S01]  /*2380*/  R2UR.FILL UR8, R71 ;  /* 0x00000000470872ca */ /* 0x000fe200004e0000 */
[----:B------:R-:W-:-:S02]  /*2390*/  DFMA R58, R14, UR56, R58 ;  /* 0x000000380e3a7c2b */ /* 0x000fc4000800003a */
[C---:B------:R-:W-:Y:S02]  /*23a0*/  DFMA R42, R14.reuse, UR54, R42 ;  /* 0x000000360e2a7c2b */ /* 0x040fe4000800002a */
[C---:B------:R-:W-:Y:S01]  /*23b0*/  DFMA R64, R14.reuse, UR58, R64 ;  /* 0x0000003a0e407c2b */ /* 0x040fe20008000040 */
[----:B------:R-:W-:Y:S01]  /*23c0*/  CS2R R120, SRZ ;  /* 0x0000000000787805 */ /* 0x000fe2000001ff00 */
[C---:B------:R-:W-:Y:S01]  /*23d0*/  DFMA R50, R14.reuse, UR36, R50 ;  /* 0x000000240e327c2b */ /* 0x040fe20008000032 */
[----:B------:R-:W-:Y:S01]  /*23e0*/  UMOV UR22, UR10 ;  /* 0x0000000a00167c82 */ /* 0x000fe20008000000 */
[----:B----4-:R-:W-:Y:S01]  /*23f0*/  DFMA R62, R14, UR64, R62 ;  /* 0x000000400e3e7c2b */ /* 0x010fe2000800003e */
[----:B------:R-:W-:Y:S01]  /*2400*/  UMOV UR23, UR11 ;  /* 0x0000000b00177c82 */ /* 0x000fe20008000000 */
[----:B------:R-:W-:Y:S01]  /*2410*/  DADD R14, R28, R30 ;  /* 0x000000001c0e7229 */ /* 0x000fe2000000001e */
[----:B------:R-:W3:Y:S01]  /*2420*/  @!P2 LDG.E.64.CONSTANT R120, desc[UR76][R26.64+0x20280] ;  /* 0x0202804c1a78a981 */ /* 0x000ee2000c1e9b00 */
[----:B------:R-:W-:Y:S01]  /*2430*/  DFMA R38, R18, UR50, R38 ;  /* 0x0000003212267c2b */ /* 0x000fe20008000026 */
[----:B------:R-:W-:Y:S01]  /*2440*/  IMAD R123, R156, 0x8, R5 ;  /* 0x000000089c7b7824 */ /* 0x000fe200078e0205 */
[----:B------:R-:W-:Y:S01]  /*2450*/  DADD R28, R28, -R30 ;  /* 0x000000001c1c7229 */ /* 0x000fe2000000081e */
[----:B------:R-:W-:Y:S01]  /*2460*/  IMAD R11, R13, -0x5b0, R11 ;  /* 0xfffffa500d0b7824 */ /* 0x000fe200078e020b */
[----:B------:R-:W-:-:S02]  /*2470*/  DFMA R24, R18, UR62, R24 ;  /* 0x0000003e12187c2b */ /* 0x000fc40008000018 */
[C---:B------:R-:W-:Y:S02]  /*2480*/  DFMA R56, R18.reuse, UR42, R56 ;  /* 0x0000002a12387c2b */ /* 0x040fe40008000038 */
[C---:B------:R-:W-:Y:S02]  /*2490*/  DFMA R44, R18.reuse, UR68, R44 ;  /* 0x00000044122c7c2b */ /* 0x040fe4000800002c */
[----:B------:R-:W-:Y:S01]  /*24a0*/  DFMA R52, R18, UR72, R52 ;  /* 0x0000004812347c2b */ /* 0x000fe20008000034 */
[----:B------:R-:W-:Y:S01]  /*24b0*/  IMAD R12, R156, 0x8, R12 ;  /* 0x000000089c0c7824 */ /* 0x000fe200078e020c */
[----:B------:R-:W-:Y:S01]  /*24c0*/  DFMA R22, R14, UR8, R22 ;  /* 0x000000080e167c2b */ /* 0x000fe20008000016 */
[----:B------:R-:W-:Y:S01]  /*24d0*/  IMAD R122, R13, 0x70, R5 ;  /* 0x000000700d7a7824 */ /* 0x000fe200078e0205 */
[----:B------:R-:W-:Y:S01]  /*24e0*/  DFMA R38, R28, UR12, R38 ;  /* 0x0000000c1c267c2b */ /* 0x000fe20008000026 */
[----:B------:R-:W-:Y:S01]  /*24f0*/  R2UR.FILL UR10, R69 ;  /* 0x00000000450a72ca */ /* 0x000fe200004e0000 */
[----:B------:R-:W-:Y:S01]  /*2500*/  DFMA R64, R14, UR6, R64 ;  /* 0x000000060e407c2b */ /* 0x000fe20008000040 */
[----:B------:R-:W-:Y:S01]  /*2510*/  LEA R8, R6, R9, 0x18 ;  /* 0x0000000906087211 */ /* 0x000fe200078ec0ff */
[----:B0-----:R-:W-:Y:S01]  /*2520*/  DFMA R24, R28, UR16, R24 ;  /* 0x000000101c187c2b */ /* 0x001fe20008000018 */
        /* <DEDUP_REMOVED lines=21> */
[C-C-:B------:R-:W-:Y:S01]  /*2680*/  DADD R14, R22.reuse, R38.reuse ;  /* 0x00000000160e7229 */ /* 0x140fe20000000026 */
[----:B------:R-:W4:Y:S01]  /*2690*/  @!P2 LDG.E.64.CONSTANT R166, desc[UR76][R26.64+0x10760] ;  /* 0x0107604c1aa6a981 */ /* 0x000f22000c1e9b00 */
[----:B------:R-:W-:Y:S01]  /*26a0*/  DADD R22, R22, -R38 ;  /* 0x0000000016167229 */ /* 0x000fe20000000826 */
[----:B------:R-:W-:Y:S01]  /*26b0*/  VIADD R9, R9, 0x620 ;  /* 0x0000062009097836 */ /* 0x000fe20000000000 */
[C-C-:B------:R-:W-:Y:S01]  /*26c0*/  DADD R36, R64.reuse, R24.reuse ;  /* 0x0000000040247229 */ /* 0x140fe20000000018 */
[----:B------:R-:W4:Y:S01]  /*26d0*/  @!P2 LDG.E.64.CONSTANT R200, desc[UR76][R26.64+0x5be0] ;  /* 0x005be04c1ac8a981 */ /* 0x000f22000c1e9b00 */
[----:B------:R-:W-:Y:S01]  /*26e0*/  DADD R38, R64, -R24 ;  /* 0x0000000040267229 */ /* 0x000fe20000000818 */
[----:B------:R-:W3:Y:S01]  /*26f0*/  LDCU.64 UR6, c[0x0][0x388] ;  /* 0x00007100ff0677ac */ /* 0x000ee20008000a00 */
[----:B------:R-:W-:Y:S01]  /*2700*/  DADD R16, R42, R44 ;  /* 0x000000002a107229 */ /* 0x000fe2000000002c */
[----:B------:R-:W4:Y:S01]  /*2710*/  @!P2 LDG.E.64.CONSTANT R164, desc[UR76][R26.64+0x620] ;  /* 0x0006204c1aa4a981 */ /* 0x000f22000c1e9b00 */
[----:B------:R-:W-:Y:S01]  /*2720*/  DADD R18, R48, R46 ;  /* 0x0000000030127229 */ /* 0x000fe2000000002e */
[----:B------:R-:W0:Y:S01]  /*2730*/  LDCU.64 UR72, c[0x3][0x8c8] ;  /* 0x00c11900ff4877ac */ /* 0x000e220008000a00 */
[----:B------:R-:W-:Y:S01]  /*2740*/  DADD R20, R50, R52 ;  /* 0x0000000032147229 */ /* 0x000fe20000000034 */
[----:B------:R-:W4:Y:S01]  /*2750*/  @!P2 LDG.E.64.CONSTANT R158, desc[UR76][R26.64+0x15d20] ;  /* 0x015d204c1a9ea981 */ /* 0x000f22000c1e9b00 */
[----:B------:R-:W-:Y:S01]  /*2760*/  DADD R24, R58, R56 ;  /* 0x000000003a187229 */ /* 0x000fe20000000038 */
[----:B------:R-:W1:Y:S01]  /*2770*/  LDCU.64 UR66, c[0x3][0x8d0] ;  /* 0x00c11a00ff4277ac */ /* 0x000e620008000a00 */
[----:B------:R-:W-:Y:S01]  /*2780*/  DADD R28, R62, R60 ;  /* 0x000000003e1c7229 */ /* 0x000fe2000000003c */
[----:B------:R-:W4:Y:S01]  /*2790*/  @!P2 LDG.E.64.CONSTANT R206, desc[UR76][R26.64+0x1acc0] ;  /* 0x01acc04c1acea981 */ /* 0x000f22000c1e9b00 */
[----:B------:R-:W-:Y:S01]  /*27a0*/  DADD R42, R42, -R44 ;  /* 0x000000002a2a7229 */ /* 0x000fe2000000082c */
[----:B------:R-:W1:Y:S01]  /*27b0*/  LDCU.64 UR18, c[0x3][0x708] ;  /* 0x00c0e100ff1277ac */ /* 0x000e620008000a00 */
[----:B------:R-:W-:Y:S01]  /*27c0*/  DADD R46, R48, -R46 ;  /* 0x00000000302e7229 */ /* 0x000fe2000000082e */
[----:B------:R-:W4:Y:S01]  /*27d0*/  @!P2 LDG.E.64.CONSTANT R162, desc[UR76][R26.64+0xb1a0] ;  /* 0x00b1a04c1aa2a981 */ /* 0x000f22000c1e9b00 */
[----:B------:R-:W-:Y:S01]  /*27e0*/  DADD R50, R50, -R52 ;  /* 0x0000000032327229 */ /* 0x000fe20000000834 */
[----:B------:R-:W1:Y:S01]  /*27f0*/  LDCU.64 UR42, c[0x3][0x8f0] ;  /* 0x00c11e00ff2a77ac */ /* 0x000e620008000a00 */
[----:B------:R-:W-:Y:S01]  /*2800*/  DADD R56, R58, -R56 ;  /* 0x000000003a387229 */ /* 0x000fe20000000838 */
[----:B------:R-:W4:Y:S01]  /*2810*/  @!P2 LDG.E.64.CONSTANT R160, desc[UR76][R26.64+0x208a0] ;  /* 0x0208a04c1aa0a981 */ /* 0x000f22000c1e9b00 */
[----:B------:R-:W-:Y:S01]  /*2820*/  DADD R60, R62, -R60 ;  /* 0x000000003e3c7229 */ /* 0x000fe2000000083c */
[----:B------:R-:W1:Y:S02]  /*2830*/  LDCU.64 UR46, c[0x3][0x730] ;  /* 0x00c0e600ff2e77ac */ /* 0x000e640008000a00 */
        /* <DEDUP_REMOVED lines=26> */
[----:B------:R-:W-:Y:S06]  /*29e0*/  BAR.SYNC.DEFER_BLOCKING 0x0 ;  /* 0x0000000000007b1d */ /* 0x000fec0000010000 */
[----:B------:R-:W1:Y:S01]  /*29f0*/  LDCU.64 UR36, c[0x3][0x7d0] ;  /* 0x00c0fa00ff2477ac */ /* 0x000e620008000a00 */
[----:B------:R-:W4:Y:S01]  /*2a00*/  @!P2 LDG.E.64.CONSTANT R232, desc[UR76][R26.64+0x1b2e0] ;  /* 0x01b2e04c1ae8a981 */ /* 0x000f22000c1e9b00 */
[----:B------:R-:W1:Y:S01]  /*2a10*/  LDCU.64 UR8, c[0x3][0x988] ;  /* 0x00c13100ff0877ac */ /* 0x000e620008000a00 */
[----:B------:R-:W1:Y:S01]  /*2a20*/  LDCU.64 UR22, c[0x3][0x990] ;  /* 0x00c13200ff1677ac */ /* 0x000e620008000a00 */
[----:B------:R-:W1:Y:S01]  /*2a30*/  LDCU.64 UR12, c[0x3][0x7f0] ;  /* 0x00c0fe00ff0c77ac */ /* 0x000e620008000a00 */
[----:B------:R-:W1:Y:S01]  /*2a40*/  LDCU.64 UR16, c[0x3][0x9b0] ;  /* 0x00c13600ff1077ac */ /* 0x000e620008000a00 */
[----:B------:R-:W-:Y:S01]  /*2a50*/  LDS.64 R230, [R129] ;  /* 0x0000000081e67984 */ /* 0x000fe20000000a00 */
[----:B------:R-:W1:Y:S03]  /*2a60*/  LDCU.64 UR44, c[0x3][0x7f8] ;  /* 0x00c0ff00ff2c77ac */ /* 0x000e660008000a00 */
[----:B------:R-:W0:Y:S01]  /*2a70*/  LDS.128 R16, [R11] ;  /* 0x000000000b107984 */ /* 0x000e220000000c00 */
[----:B------:R-:W1:Y:S03]  /*2a80*/  LDCU.64 UR28, c[0x3][0x9b8] ;  /* 0x00c13700ff1c77ac */ /* 0x000e660008000a00 */
[----:B------:R-:W1:Y:S04]  /*2a90*/  LDS.64 R228, [R129+0x8] ;  /* 0x0000080081e47984 */ /* 0x000e680000000a00 */
[----:B------:R-:W-:Y:S04]  /*2aa0*/  LDS.64 R14, [R12] ;  /* 0x000000000c0e7984 */ /* 0x000fe80000000a00 */
[----:B------:R-:W2:Y:S04]  /*2ab0*/  LDS.128 R68, [R122] ;  /* 0x000000007a447984 */ /* 0x000ea80000000c00 */
[----:B------:R-:W-:Y:S04]  /*2ac0*/  LDS.64 R226, [R129+0x10] ;  /* 0x0000100081e27984 */ /* 0x000fe80000000a00 */
[----:B------:R-:W2:Y:S04]  /*2ad0*/  LDS.128 R44, [R11+0x10] ;  /* 0x000010000b2c7984 */ /* 0x000ea80000000c00 */
[----:B------:R-:W2:Y:S04]  /*2ae0*/  LDS.64 R22, [R12+0x70] ;  /* 0x000070000c167984 */ /* 0x000ea80000000a00 */
[----:B------:R-:W2:Y:S04]  /*2af0*/  LDS.64 R224, [R129+0x18] ;  /* 0x0000180081e07984 */ /* 0x000ea80000000a00 */
[----:B------:R-:W-:Y:S04]  /*2b00*/  LDS.64 R24, [R12+0xe0] ;  /* 0x0000e0000c187984 */ /* 0x000fe80000000a00 */
[----:B------:R-:W2:Y:S04]  /*2b10*/  LDS.128 R96, [R122+0x10] ;  /* 0x000010007a607984 */ /* 0x000ea80000000c00 */
[----:B------:R-:W-:Y:S04]  /*2b20*/  LDS.64 R222, [R129+0x20] ;  /* 0x0000200081de7984 */ /* 0x000fe80000000a00 */
[----:B------:R-:W2:Y:S04]  /*2b30*/  LDS.128 R36, [R11+0x20] ;  /* 0x000020000b247984 */ /* 0x000ea80000000c00 */
[----:B------:R-:W2:Y:S04]  /*2b40*/  LDS.64 R34, [R12+0x150] ;  /* 0x000150000c227984 */ /* 0x000ea80000000a00 */
[----:B------:R-:W-:Y:S04]  /*2b50*/  LDS.64 R178, [R5] ;  /* 0x0000000005b27984 */ /* 0x000fe80000000a00 */
[----:B------:R-:W2:Y:S01]  /*2b60*/  LDS.128 R64, [R8+0x6200] ;  /* 0x0062000008407984 */ /* 0x000ea20000000c00 */
[----:B0-----:R-:W-:-:S03]  /*2b70*/  DFMA R16, R230, R16, RZ ;  /* 0x00000010e610722b */ /* 0x001fc600000000ff */
[----:B------:R-:W0:Y:S04]  /*2b80*/  LDS.64 R220, [R129+0x28] ;  /* 0x0000280081dc7984 */ /* 0x000e280000000a00 */
[----:B------:R-:W0:Y:S01]  /*2b90*/  LDS.64 R20, [R5+0x620] ;  /* 0x0006200005147984 */ /* 0x000e220000000a00 */
[----:B-1----:R-:W-:Y:S02]  /*2ba0*/  DFMA R16, R228, R18, R16 ;  /* 0x00000012e410722b */ /* 0x002fe40000000010 */
[----:B--2---:R-:W-:Y:S01]  /*2bb0*/  DFMA R14, R68, R14, RZ ;  /* 0x0000000e440e722b */ /* 0x004fe200000000ff */
[----:B------:R-:W-:Y:S04]  /*2bc0*/  LDS.64 R52, [R12+0x1c0] ;  /* 0x0001c0000c347984 */ /* 0x000fe80000000a00 */
[----:B------:R-:W1:Y:S04]  /*2bd0*/  LDS.128 R88, [R122+0x20] ;  /* 0x000020007a587984 */ /* 0x000e680000000c00 */
[----:B------:R-:W-:Y:S04]  /*2be0*/  LDS.64 R18, [R5+0xc40] ;  /* 0x000c400005127984 */ /* 0x000fe80000000a00 */
[----:B------:R-:W2:Y:S01]  /*2bf0*/  LDS.128 R84, [R8+0x6210] ;  /* 0x0062100008547984 */ /* 0x000ea20000000c00 */
[----:B------:R-:W-:-:S02]  /*2c00*/  DFMA R16, R226, R44, R16 ;  /* 0x0000002ce210722b */ /* 0x000fc40000000010 */
[----:B------:R-:W-:Y:S01]  /*2c10*/  DFMA R14, R22, R70, R14 ;  /* 0x00000046160e722b */ /* 0x000fe2000000000e */
[----:B------:R-:W2:Y:S04]  /*2c20*/  LDS.64 R60, [R12+0x230] ;  /* 0x000230000c3c7984 */ /* 0x000ea80000000a00 */
[----:B------:R-:W-:Y:S04]  /*2c30*/  LDS.64 R218, [R129+0x30] ;  /* 0x0000300081da7984 */ /* 0x000fe80000000a00 */
[----:B------:R-:W2:Y:S04]  /*2c40*/  LDS.128 R28, [R11+0x30] ;  /* 0x000030000b1c7984 */ /* 0x000ea80000000c00 */
[----:B------:R-:W2:Y:S01]  /*2c50*/  LDS.64 R22, [R5+0x1260] ;  /* 0x0012600005167984 */ /* 0x000ea20000000a00 */
[----:B------:R-:W-:-:S02]  /*2c60*/  DFMA R16, R224, R46, R16 ;  /* 0x0000002ee010722b */ /* 0x000fc40000000010 */
[----:B------:R-:W-:Y:S01]  /*2c70*/  DFMA R14, R96, R24, R14 ;  /* 0x00000018600e722b */ /* 0x000fe2000000000e */
[----:B------:R-:W-:Y:S04]  /*2c80*/  LDS.64 R62, [R12+0x2a0] ;  /* 0x0002a0000c3e7984 */ /* 0x000fe80000000a00 */
[----:B------:R-:W3:Y:S04]  /*2c90*/  LDS.128 R80, [R122+0x30] ;  /* 0x000030007a507984 */ /* 0x000ee80000000c00 */
[----:B------:R-:W-:Y:S04]  /*2ca0*/  LDS.64 R56, [R5+0x1880] ;  /* 0x0018800005387984 */ /* 0x000fe80000000a00 */
[----:B------:R-:W3:Y:S04]  /*2cb0*/  LDS.128 R76, [R8+0x6220] ;  /* 0x00622000084c7984 */ /* 0x000ee80000000c00 */
[----:B------:R-:W3:Y:S01]  /*2cc0*/  LDS.64 R24, [R129+0x38] ;  /* 0x0000380081187984 */ /* 0x000ee20000000a00 */
[----:B------:R-:W-:-:S02]  /*2cd0*/  DFMA R16, R222, R36, R16 ;  /* 0x00000024de10722b */ /* 0x000fc40000000010 */
[----:B------:R-:W-:Y:S01]  /*2ce0*/  DFMA R44, R34, R98, R14 ;  /* 0x00000062222c722b */ /* 0x000fe2000000000e */
[----:B------:R-:W3:Y:S01]  /*2cf0*/  LDS.64 R92, [R12+0x310] ;  /* 0x000310000c5c7984 */ /* 0x000ee20000000a00 */
[----:B------:R-:W-:-:S03]  /*2d00*/  DFMA R14, R178, R64, RZ ;  /* 0x00000040b20e722b */ /* 0x000fc600000000ff */
[----:B------:R-:W3:Y:S01]  /*2d10*/  LDS.64 R42, [R5+0x1ea0] ;  /* 0x001ea000052a7984 */ /* 0x000ee20000000a00 */
        /* <DEDUP_REMOVED lines=9> */
[----:B--2---:R-:W-:Y:S01]  /*2db0*/  DFMA R36, R18, R84, R14 ;  /* 0x000000541224722b */ /* 0x004fe2000000000e */
[----:B------:R-:W1:Y:S04]  /*2dc0*/  LDS.64 R58, [R129+0x48] ;  /* 0x00004800813a7984 */ /* 0x000e680000000a00 */
[----:B------:R-:W2:Y:S04]  /*2dd0*/  LDS.64 R168, [R5+0x2ae0] ;  /* 0x002ae00005a87984 */ /* 0x000ea80000000a00 */
[----:B------:R-:W2:Y:S01]  /*2de0*/  LDS.64 R118, [R12+0x3f0] ;  /* 0x0003f0000c767984 */ /* 0x000ea20000000a00 */
[----:B------:R-:W-:-:S02]  /*2df0*/  DFMA R60, R60, R90, R44 ;  /* 0x0000005a3c3c722b */ /* 0x000fc4000000002c */
[----:B------:R-:W-:Y:S01]  /*2e00*/  DFMA R38, R218, R28, R38 ;  /* 0x0000001cda26722b */ /* 0x000fe20000000026 */
[----:B------:R-:W-:Y:S01]  /*2e10*/  LDS.128 R44, [R11+0x50] ;  /* 0x000050000b2c7984 */ /* 0x000fe20000000c00 */
[----:B------:R-:W-:-:S03]  /*2e20*/  DFMA R36, R22, R86, R36 ;  /* 0x000000561624722b */ /* 0x000fc60000000024 */
[----:B------:R-:W2:Y:S04]  /*2e30*/  LDS.64 R28, [R129+0x50] ;  /* 0x00005000811c7984 */ /* 0x000ea80000000a00 */
[----:B------:R-:W-:Y:S04]  /*2e40*/  LDS.64 R14, [R5+0x3100] ;  /* 0x00310000050e7984 */ /* 0x000fe80000000a00 */
[----:B------:R-:W2:Y:S04]  /*2e50*/  LDS.128 R112, [R8+0x6240] ;  /* 0x0062400008707984 */ /* 0x000ea80000000c00 */
[----:B------:R-:W-:Y:S04]  /*2e60*/  LDS.64 R124, [R12+0x460] ;  /* 0x000460000c7c7984 */ /* 0x000fe80000000a00 */
[----:B------:R-:W2:Y:S01]  /*2e70*/  LDS.128 R100, [R122+0x50] ;  /* 0x000050007a647984 */ /* 0x000ea20000000c00 */
[----:B---3--:R-:W-:-:S02]  /*2e80*/  DFMA R60, R80, R62, R60 ;  /* 0x0000003e503c722b */ /* 0x008fc4000000003c */
[----:B------:R-:W-:Y:S01]  /*2e90*/  DFMA R52, R56, R76, R36 ;  /* 0x0000004c3834722b */ /* 0x000fe20000000024 */
[----:B------:R-:W-:Y:S01]  /*2ea0*/  LDS.64 R126, [R12+0x4d0] ;  /* 0x0004d0000c7e7984 */ /* 0x000fe20000000a00 */
[----:B------:R-:W-:-:S03]  /*2eb0*/  DFMA R62, R24, R30, R38 ;  /* 0x0000001e183e722b */ /* 0x000fc60000000026 */
[----:B------:R-:W3:Y:S01]  /*2ec0*/  LDS.64 R30, [R5+0x3720] ;  /* 0x00372000051e7984 */ /* 0x000ee20000000a00 */
[----:B------:R-:W-:Y:S02]  /*2ed0*/  DFMA R60, R92, R82, R60 ;  /* 0x000000525c3c722b */ /* 0x000fe4000000003c */
        /* <DEDUP_REMOVED lines=14> */
[----:B--2---:R-:W-:Y:S01]  /*2fc0*/  DFMA R52, R168, R106, R52 ;  /* 0x0000006aa834722b */ /* 0x004fe20000000034 */
[----:B------:R-:W1:Y:S01]  /*2fd0*/  LDS.64 R62, [R129+0x68] ;  /* 0x00006800813e7984 */ /* 0x000e620000000a00 */
[----:B------:R-:W-:-:S03]  /*2fe0*/  DFMA R50, R118, R74, R60 ;  /* 0x0000004a7632722b */ /* 0x000fc6000000003c */
[----:B------:R-:W-:Y:S04]  /*2ff0*/  LDS.64 R60, [R5+0x4980] ;  /* 0x00498000053c7984 */ /* 0x000fe80000000a00 */
[----:B------:R-:W2:Y:S01]  /*3000*/  LDS.128 R116, [R8+0x6260] ;  /* 0x0062600008747984 */ /* 0x000ea20000000c00 */
[----:B------:R-:W-:Y:S02]  /*3010*/  DFMA R48, R28, R44, R48 ;  /* 0x0000002c1c30722b */ /* 0x000fe40000000030 */
[----:B------:R-:W-:Y:S02]  /*3020*/  DFMA R44, R14, R112, R52 ;  /* 0x000000700e2c722b */ /* 0x000fe40000000034 */
[----:B------:R-:W-:Y:S01]  /*3030*/  DFMA R50, R100, R124, R50 ;  /* 0x0000007c6432722b */ /* 0x000fe20000000032 */
[----:B------:R-:W4:Y:S05]  /*3040*/  LDS.64 R52, [R5+0x4fa0] ;  /* 0x004fa00005347984 */ /* 0x000f2a0000000a00 */
[----:B---3--:R-:W-:-:S02]  /*3050*/  DFMA R44, R30, R114, R44 ;  /* 0x000000721e2c722b */ /* 0x008fc4000000002c */
[----:B------:R-:W-:Y:S02]  /*3060*/  DFMA R50, R126, R102, R50 ;  /* 0x000000667e32722b */ /* 0x000fe40000000032 */
[----:B------:R-:W-:-:S04]  /*3070*/  DFMA R46, R174, R46, R48 ;  /* 0x0000002eae2e722b */ /* 0x000fc80000000030 */
[----:B------:R-:W-:Y:S02]  /*3080*/  DFMA R44, R176, R92, R44 ;  /* 0x0000005cb02c722b */ /* 0x000fe4000000002c */
[----:B------:R-:W-:Y:S02]  /*3090*/  DFMA R50, R108, R130, R50 ;  /* 0x000000826c32722b */ /* 0x000fe40000000032 */
[----:B0-----:R-:W-:-:S04]  /*30a0*/  DFMA R36, R172, R36, R46 ;  /* 0x00000024ac24722b */ /* 0x001fc8000000002e */
[----:B------:R-:W-:Y:S02]  /*30b0*/  DFMA R44, R170, R94, R44 ;  /* 0x0000005eaa2c722b */ /* 0x000fe4000000002c */
[----:B------:R-:W-:Y:S02]  /*30c0*/  DFMA R202, R202, R110, R50 ;  /* 0x0000006ecaca722b */ /* 0x000fe40000000032 */
[----:B-1----:R-:W-:Y:S01]  /*30d0*/  DFMA R204, R62, R38, R36 ;  /* 0x000000263ecc722b */ /* 0x002fe20000000024 */
[----:B------:R-:W-:-:S05]  /*30e0*/  LEA R6, R6, R9, 0x18 ;  /* 0x0000000906067211 */ /* 0x000fca00078ec0ff */
[----:B------:R-:W-:Y:S02]  /*30f0*/  DMUL R36, R202, R32 ;  /* 0x00000020ca247228 */ /* 0x000fe40000000000 */
[----:B--2---:R-:W-:Y:S02]  /*3100*/  DFMA R44, R60, R116, R44 ;  /* 0x000000743c2c722b */ /* 0x004fe4000000002c */
[----:B------:R-:W-:Y:S01]  /*3110*/  DMUL R54, R202, R54 ;  /* 0x00000036ca367228 */ /* 0x000fe20000000000 */
[----:B------:R-:W-:-:S03]  /*3120*/  IMAD R9, R7, 0x620, R6 ;  /* 0x0000062007097824 */ /* 0x000fc600078e0206 */
[----:B------:R-:W-:Y:S02]  /*3130*/  DFMA R36, R204, R40, R36 ;  /* 0x00000028cc24722b */ /* 0x000fe40000000024 */
[----:B----4-:R-:W-:Y:S01]  /*3140*/  DFMA R236, R52, R118, R44 ;  /* 0x0000007634ec722b */ /* 0x010fe2000000002c */
        /* <DEDUP_REMOVED lines=25> */
[----:B------:R-:W-:Y:S01]  /*32e0*/  LDS.64 R134, [R6+0xe0] ;  /* 0x0000e00006867984 */ /* 0x000fe20000000a00 */
[----:B0-----:R-:W-:-:S03]  /*32f0*/  DMUL R124, R36, R124 ;  /* 0x0000007c247c7228 */ /* 0x001fc60000000000 */
[----:B------:R-:W0:Y:S04]  /*3300*/  LDS.128 R136, [R11+0x620] ;  /* 0x000620000b887984 */ /* 0x000e280000000c00 */
        /* <DEDUP_REMOVED lines=9> */
[----:B------:R-:W2:Y:S01]  /*33a0*/  LDS.128 R124, [R11+0x630] ;  /* 0x000630000b7c7984 */ /* 0x000ea20000000c00 */
[----:B---3--:R-:W-:-:S03]  /*33b0*/  DFMA R132, R32, R128, R44 ;  /* 0x000000802084722b */ /* 0x008fc6000000002c */
[----:B------:R-:W-:Y:S04]  /*33c0*/  LDS.64 R150, [R6+0x1c0] ;  /* 0x0001c00006967984 */ /* 0x000fe80000000a00 */
[----:B------:R-:W-:Y:S01]  /*33d0*/  LDS.64 R44, [R156+0x1c0] ;  /* 0x0001c0009c2c7984 */ /* 0x000fe20000000a00 */
[----:B----4-:R-:W-:-:S03]  /*33e0*/  DFMA R120, R46, R120, R132 ;  /* 0x000000782e78722b */ /* 0x010fc60000000084 */
[----:B------:R-:W3:Y:S01]  /*33f0*/  LDS.128 R128, [R7+0x20] ;  /* 0x0000200007807984 */ /* 0x000ee20000000c00 */
[----:B0-----:R-:W-:-:S03]  /*3400*/  DFMA R136, R230, R136, RZ ;  /* 0x00000088e688722b */ /* 0x001fc600000000ff */
[----:B------:R-:W0:Y:S01]  /*3410*/  LDS.64 R154, [R12+0x700] ;  /* 0x000700000c9a7984 */ /* 0x000e220000000a00 */
[----:B------:R-:W-:-:S03]  /*3420*/  DFMA R120, R54, R134, R120 ;  /* 0x000000863678722b */ /* 0x000fc60000000078 */
[----:B------:R-:W-:Y:S04]  /*3430*/  LDS.64 R182, [R156+0x230] ;  /* 0x000230009cb67984 */ /* 0x000fe80000000a00 */
[----:B------:R-:W4:Y:S01]  /*3440*/  LDS.128 R132, [R11+0x640] ;  /* 0x000640000b847984 */ /* 0x000f220000000c00 */
[----:B------:R-:W-:Y:S02]  /*3450*/  DFMA R144, R228, R138, R136 ;  /* 0x0000008ae490722b */ /* 0x000fe40000000088 */
[----:B------:R-:W-:Y:S01]  /*3460*/  DFMA R120, R50, R122, R120 ;  /* 0x0000007a3278722b */ /* 0x000fe20000000078 */
[----:B------:R-:W4:Y:S04]  /*3470*/  LDS.64 R146, [R12+0x770] ;  /* 0x000770000c927984 */ /* 0x000f280000000a00 */
[----:B------:R-:W-:Y:S03]  /*3480*/  LDS.128 R136, [R11+0x650] ;  /* 0x000650000b887984 */ /* 0x000fe60000000c00 */
[----:B-1----:R-:W-:Y:S01]  /*3490*/  DFMA R142, R48, R142, R120 ;  /* 0x0000008e308e722b */ /* 0x002fe20000000078 */
[----:B------:R-:W-:Y:S04]  /*34a0*/  LDS.64 R184, [R13+0x230] ;  /* 0x000230000db87984 */ /* 0x000fe80000000a00 */
[----:B------:R-:W1:Y:S01]  /*34b0*/  LDS.128 R120, [R8+0x6270] ;  /* 0x0062700008787984 */ /* 0x000e620000000c00 */
[----:B--2---:R-:W-:-:S03]  /*34c0*/  DFMA R124, R226, R124, R144 ;  /* 0x0000007ce27c722b */ /* 0x004fc60000000090 */
[----:B------:R-:W2:Y:S01]  /*34d0*/  LDS.64 R144, [R12+0x7e0] ;  /* 0x0007e0000c907984 */ /* 0x000ea20000000a00 */
[----:B------:R-:W-:-:S03]  /*34e0*/  DFMA R188, R68, R140, RZ ;  /* 0x0000008c44bc722b */ /* 0x000fc600000000ff */
[----:B------:R-:W2:Y:S04]  /*34f0*/  LDS.64 R192, [R6+0x230] ;  /* 0x0002300006c07984 */ /* 0x000ea80000000a00 */
[----:B------:R-:W2:Y:S01]  /*3500*/  LDS.64 R152, [R12+0x850] ;  /* 0x000850000c987984 */ /* 0x000ea20000000a00 */
[----:B---3--:R-:W-:Y:S02]  /*3510*/  DFMA R128, R44, R128, R142 ;  /* 0x000000802c80722b */ /* 0x008fe4000000008e */
[----:B------:R-:W-:Y:S01]  /*3520*/  DFMA R188, R148, R70, R188 ;  /* 0x0000004694bc722b */ /* 0x000fe200000000bc */
[----:B------:R-:W-:Y:S01]  /*3530*/  LDS.64 R198, [R12+0x8c0] ;  /* 0x0008c0000cc67984 */ /* 0x000fe20000000a00 */
[----:B------:R-:W-:-:S03]  /*3540*/  DFMA R190, R224, R126, R124 ;  /* 0x0000007ee0be722b */ /* 0x000fc6000000007c */
[----:B------:R-:W3:Y:S01]  /*3550*/  LDS.128 R124, [R8+0x6280] ;  /* 0x00628000087c7984 */ /* 0x000ee20000000c00 */
[----:B------:R-:W-:Y:S02]  /*3560*/  DFMA R128, R180, R150, R128 ;  /* 0x00000096b480722b */ /* 0x000fe40000000080 */
[----:B0-----:R-:W-:Y:S01]  /*3570*/  DFMA R188, R96, R154, R188 ;  /* 0x0000009a60bc722b */ /* 0x001fe200000000bc */
[----:B------:R-:W0:Y:S01]  /*3580*/  LDS.128 R148, [R11+0x660] ;  /* 0x000660000b947984 */ /* 0x000e220000000c00 */
[----:B----4-:R-:W-:-:S03]  /*3590*/  DFMA R132, R222, R132, R190 ;  /* 0x00000084de84722b */ /* 0x010fc600000000be */
[----:B------:R-:W-:Y:S04]  /*35a0*/  LDS.64 R186, [R156+0x2a0] ;  /* 0x0002a0009cba7984 */ /* 0x000fe80000000a00 */
[----:B------:R-:W4:Y:S04]  /*35b0*/  LDS.128 R140, [R7+0x30] ;  /* 0x00003000078c7984 */ /* 0x000f280000000c00 */
        /* <DEDUP_REMOVED lines=22> */
[----:B0-----:R-:W-:Y:S01]  /*3720*/  DFMA R148, R34, R148, R214 ;  /* 0x000000942294722b */ /* 0x001fe200000000d6 */
[----:B------:R-:W-:Y:S01]  /*3730*/  LDS.64 R234, [R6+0x310] ;  /* 0x0003100006ea7984 */ /* 0x000fe20000000a00 */
[----:B----4-:R-:W-:Y:S02]  /*3740*/  DFMA R140, R186, R140, R192 ;  /* 0x0000008cba8c722b */ /* 0x010fe400000000c0 */
[----:B------:R-:W-:Y:S01]  /*3750*/  DFMA R214, R22, R126, R136 ;  /* 0x0000007e16d6722b */ /* 0x000fe20000000088 */
[----:B------:R-:W0:Y:S01]  /*3760*/  LDS.64 R192, [R13+0x310] ;  /* 0x000310000dc07984 */ /* 0x000e220000000a00 */
[----:B------:R-:W-:-:S03]  /*3770*/  DFMA R154, R154, R82, R198 ;  /* 0x000000529a9a722b */ /* 0x000fc600000000c6 */
        /* <DEDUP_REMOVED lines=2197> */
[C-C-:B------:R-:W-:Y:S02]  /*c0d0*/  DADD R12, R10.reuse, R24.reuse ;  /* 0x000000000a0c7229 */ /* 0x140fe40000000018 */
[----:B------:R-:W-:-:S04]  /*c0e0*/  DADD R10, R10, -R24 ;  /* 0x000000000a0a7229 */ /* 0x000fc80000000818 */
[C---:B------:R-:W-:Y:S01]  /*c0f0*/  DFMA R20, R8.reuse, UR72, RZ ;  /* 0x0000004808147c2b */ /* 0x040fe200080000ff */
[----:B------:R-:W1:Y:S01]  /*c100*/  LDCU.64 UR72, c[0x3][0x718] ;  /* 0x00c0e300ff4877ac */ /* 0x000e620008000a00 */
[----:B------:R-:W-:Y:S02]  /*c110*/  DFMA R26, R8, UR66, RZ ;  /* 0x00000042081a7c2b */ /* 0x000fe400080000ff */
[----:B------:R-:W-:Y:S01]  /*c120*/  DFMA R14, R6, UR18, RZ ;  /* 0x00000012060e7c2b */ /* 0x000fe200080000ff */
[----:B------:R-:W3:Y:S03]  /*c130*/  LDCU.64 UR66, c[0x3][0x8d8] ;  /* 0x00c11b00ff4277ac */ /* 0x000ee60008000a00 */
[C---:B------:R-:W-:Y:S01]  /*c140*/  DFMA R20, R10.reuse, UR42, R20 ;  /* 0x0000002a0a147c2b */ /* 0x040fe20008000014 */
[----:B------:R-:W4:Y:S01]  /*c150*/  LDCU.64 UR42, c[0x3][0x740] ;  /* 0x00c0e800ff2a77ac */ /* 0x000f220008000a00 */
[----:B------:R-:W-:-:S02]  /*c160*/  DFMA R30, R10, UR74, R26 ;  /* 0x0000004a0a1e7c2b */ /* 0x000fc4000800001a */
[----:B------:R-:W-:Y:S01]  /*c170*/  DFMA R22, R12, UR46, R14 ;  /* 0x0000002e0c167c2b */ /* 0x000fe2000800000e */
[----:B------:R-:W0:Y:S01]  /*c180*/  LDCU.64 UR74, c[0x3][0x900] ;  /* 0x00c12000ff4a77ac */ /* 0x000e220008000a00 */
[--C-:B--2---:R-:W-:Y:S02]  /*c190*/  DADD R14, R16, R42.reuse ;  /* 0x00000000100e7229 */ /* 0x104fe4000000002a */
[----:B-1----:R-:W-:Y:S01]  /*c1a0*/  DFMA R28, R6, UR72, RZ ;  /* 0x00000048061c7c2b */ /* 0x002fe200080000ff */
[----:B------:R-:W1:Y:S01]  /*c1b0*/  LDCU.64 UR72, c[0x3][0x720] ;  /* 0x00c0e400ff4877ac */ /* 0x000e620008000a00 */
[----:B------:R-:W-:-:S04]  /*c1c0*/  DADD R16, R16, -R42 ;  /* 0x0000000010107229 */ /* 0x000fc8000000082a */
[----:B------:R-:W-:Y:S01]  /*c1d0*/  DFMA R26, R14, UR24, R22 ;  /* 0x000000180e1a7c2b */ /* 0x000fe20008000016 */
[----:B------:R-:W2:Y:S01]  /*c1e0*/  LDCU.64 UR46, c[0x3][0x970] ;  /* 0x00c12e00ff2e77ac */ /* 0x000ea20008000a00 */
[----:B---3--:R-:W-:Y:S01]  /*c1f0*/  DFMA R22, R8, UR66, RZ ;  /* 0x0000004208167c2b */ /* 0x008fe200080000ff */
[----:B------:R-:W3:Y:S01]  /*c200*/  LDCU.64 UR66, c[0x3][0x748] ;  /* 0x00c0e900ff4277ac */ /* 0x000ee20008000a00 */
[----:B------:R-:W-:Y:S02]  /*c210*/  DFMA R24, R6, UR50, RZ ;  /* 0x0000003206187c2b */ /* 0x000fe400080000ff */
[----:B----4-:R-:W-:Y:S01]  /*c220*/  DFMA R34, R12, UR42, R28 ;  /* 0x0000002a0c227c2b */ /* 0x010fe2000800001c */
[----:B------:R-:W4:Y:S01]  /*c230*/  LDCU.64 UR50, c[0x3][0x7b0] ;  /* 0x00c0f600ff3277ac */ /* 0x000f220008000a00 */
[----:B------:R-:W-:Y:S01]  /*c240*/  DFMA R28, R16, UR58, R20 ;  /* 0x0000003a101c7c2b */ /* 0x000fe20008000014 */
[----:B------:R-:W2:Y:S03]  /*c250*/  LDCU.64 UR58, c[0x3][0x8e0] ;  /* 0x00c11c00ff3a77ac */ /* 0x000ea60008000a00 */
[----:B------:R-:W-:-:S02]  /*c260*/  DFMA R24, R12, UR34, R24 ;  /* 0x000000220c187c2b */ /* 0x000fc40008000018 */
[----:B0-----:R-:W-:Y:S01]  /*c270*/  DFMA R36, R10, UR74, R22 ;  /* 0x0000004a0a247c2b */ /* 0x001fe20008000016 */
[----:B------:R-:W0:Y:S01]  /*c280*/  LDCU.64 UR74, c[0x3][0x908] ;  /* 0x00c12100ff4a77ac */ /* 0x000e220008000a00 */
[C---:B-1----:R-:W-:Y:S01]  /*c290*/  DFMA R38, R6.reuse, UR72, RZ ;  /* 0x0000004806267c2b */ /* 0x042fe200080000ff */
[----:B------:R-:W1:Y:S01]  /*c2a0*/  LDS.128 R20, [R4+0x20] ;  /* 0x0000200004147984 */ /* 0x000e620000000c00 */
[----:B------:R-:W-:Y:S01]  /*c2b0*/  DFMA R6, R6, UR4, RZ ;  /* 0x0000000406067c2b */ /* 0x000fe200080000ff */
[----:B------:R-:W4:Y:S01]  /*c2c0*/  LDCU.64 UR72, c[0x3][0x928] ;  /* 0x00c12500ff4877ac */ /* 0x000f220008000a00 */
[----:B------:R-:W-:Y:S01]  /*c2d0*/  DFMA R32, R14, UR70, R24 ;  /* 0x000000460e207c2b */ /* 0x000fe20008000018 */
[----:B------:R-:W4:Y:S03]  /*c2e0*/  LDCU.64 UR70, c[0x3][0x768] ;  /* 0x00c0ed00ff4677ac */ /* 0x000f260008000a00 */
[----:B---3--:R-:W-:-:S02]  /*c2f0*/  DFMA R38, R12, UR66, R38 ;  /* 0x000000420c267c2b */ /* 0x008fc40008000026 */
[----:B------:R-:W-:Y:S01]  /*c300*/  DFMA R12, R12, UR10, R6 ;  /* 0x0000000a0c0c7c2b */ /* 0x000fe20008000006 */
[----:B------:R-:W3:Y:S01]  /*c310*/  LDCU.64 UR66, c[0x3][0x770] ;  /* 0x00c0ee00ff4277ac */ /* 0x000ee20008000a00 */
[C---:B------:R-:W-:Y:S02]  /*c320*/  DFMA R24, R8.reuse, UR20, RZ ;  /* 0x0000001408187c2b */ /* 0x040fe400080000ff */
[----:B--2---:R-:W-:Y:S01]  /*c330*/  DFMA R8, R8, UR58, RZ ;  /* 0x0000003a08087c2b */ /* 0x004fe200080000ff */
[----:B------:R-:W2:Y:S01]  /*c340*/  LDCU.64 UR58, c[0x3][0x790] ;  /* 0x00c0f200ff3a77ac */ /* 0x000ea20008000a00 */
[----:B------:R-:W-:Y:S02]  /*c350*/  DADD R6, R18, R40 ;  /* 0x0000000012067229 */ /* 0x000fe40000000028 */
[----:B------:R-:W-:Y:S01]  /*c360*/  DFMA R12, R14, UR32, R12 ;  /* 0x000000200e0c7c2b */ /* 0x000fe2000800000c */
[----:B------:R-:W1:Y:S01]  /*c370*/  LDCU.64 UR34, c[0x3][0x7d8] ;  /* 0x00c0fb00ff2277ac */ /* 0x000e620008000a00 */
[----:B------:R-:W-:-:S02]  /*c380*/  DFMA R30, R16, UR62, R30 ;  /* 0x0000003e101e7c2b */ /* 0x000fc4000800001e */
[C---:B0-----:R-:W-:Y:S01]  /*c390*/  DFMA R8, R10.reuse, UR74, R8 ;  /* 0x0000004a0a087c2b */ /* 0x041fe20008000008 */
[----:B------:R-:W0:Y:S01]  /*c3a0*/  LDCU.64 UR74, c[0x3][0x798] ;  /* 0x00c0f300ff4a77ac */ /* 0x000e220008000a00 */
[----:B------:R-:W-:Y:S01]  /*c3b0*/  DFMA R24, R10, UR14, R24 ;  /* 0x0000000e0a187c2b */ /* 0x000fe20008000018 */
[----:B------:R-:W1:Y:S01]  /*c3c0*/  LDCU.64 UR62, c[0x3][0x930] ;  /* 0x00c12600ff3e77ac */ /* 0x000e620008000a00 */
[C---:B----4-:R-:W-:Y:S02]  /*c3d0*/  DFMA R34, R14.reuse, UR70, R34 ;  /* 0x000000460e227c2b */ /* 0x050fe40008000022 */
[----:B---3--:R-:W-:Y:S01]  /*c3e0*/  DFMA R38, R14, UR66, R38 ;  /* 0x000000420e267c2b */ /* 0x008fe20008000026 */
[----:B------:R-:W3:Y:S01]  /*c3f0*/  LDCU.64 UR70, c[0x3][0x950] ;  /* 0x00c12a00ff4677ac */ /* 0x000ee20008000a00 */
[----:B------:R-:W-:Y:S01]  /*c400*/  DFMA R10, R6, UR26, R12 ;  /* 0x0000001a060a7c2b */ /* 0x000fe2000800000c */
[----:B------:R-:W4:Y:S01]  /*c410*/  LDS.128 R12, [R4+0x30] ;  /* 0x00003000040c7984 */ /* 0x000f220000000c00 */
[----:B------:R-:W3:Y:S01]  /*c420*/  LDCU.64 UR66, c[0x3][0x958] ;  /* 0x00c12b00ff4277ac */ /* 0x000ee20008000a00 */
[----:B------:R-:W-:-:S02]  /*c430*/  DADD R18, R18, -R40 ;  /* 0x0000000012127229 */ /* 0x000fc40000000828 */
[----:B------:R-:W-:Y:S01]  /*c440*/  DFMA R26, R6, UR56, R26 ;  /* 0x00000038061a7c2b */ /* 0x000fe2000800001a */
[----:B------:R-:W3:Y:S01]  /*c450*/  LDCU.64 UR56, c[0x3][0x7c0] ;  /* 0x00c0f800ff3877ac */ /* 0x000ee20008000a00 */
[C---:B------:R-:W-:Y:S02]  /*c460*/  DFMA R36, R16.reuse, UR72, R36 ;  /* 0x0000004810247c2b */ /* 0x040fe40008000024 */
[----:B------:R-:W-:Y:S01]  /*c470*/  DFMA R24, R16, UR48, R24 ;  /* 0x0000003010187c2b */ /* 0x000fe20008000018 */
[----:B------:R-:W4:Y:S01]  /*c480*/  LDCU.64 UR24, c[0x3][0x998] ;  /* 0x00c13300ff1877ac */ /* 0x000f220008000a00 */
[C---:B------:R-:W-:Y:S02]  /*c490*/  DFMA R32, R6.reuse, UR68, R32 ;  /* 0x0000004406207c2b */ /* 0x040fe40008000020 */
[C---:B--2---:R-:W-:Y:S01]  /*c4a0*/  DFMA R34, R6.reuse, UR58, R34 ;  /* 0x0000003a06227c2b */ /* 0x044fe20008000022 */
[----:B------:R-:W2:Y:S01]  /*c4b0*/  LDCU.64 UR58, c[0x3][0x978] ;  /* 0x00c12f00ff3a77ac */ /* 0x000ea20008000a00 */
[----:B0-----:R-:W-:-:S02]  /*c4c0*/  DFMA R38, R6, UR74, R38 ;  /* 0x0000004a06267c2b */ /* 0x001fc40008000026 */
[----:B-1----:R-:W-:Y:S01]  /*c4d0*/  DFMA R8, R16, UR62, R8 ;  /* 0x0000003e10087c2b */ /* 0x002fe20008000008 */
[----:B------:R-:W0:Y:S01]  /*c4e0*/  LDCU.64 UR62, c[0x3][0x7b8] ;  /* 0x00c0f700ff3e77ac */ /* 0x000e220008000a00 */
[----:B------:R-:W-:Y:S02]  /*c4f0*/  DADD R6, R20, R46 ;  /* 0x0000000014067229 */ /* 0x000fe4000000002e */
[----:B------:R-:W-:Y:S01]  /*c500*/  DFMA R28, R18, UR60, R28 ;  /* 0x0000003c121c7c2b */ /* 0x000fe2000800001c */
[----:B------:R-:W1:Y:S01]  /*c510*/  LDCU.64 UR60, c[0x3][0x980] ;  /* 0x00c13000ff3c77ac */ /* 0x000e620008000a00 */
[----:B------:R-:W-:Y:S02]  /*c520*/  DADD R20, R20, -R46 ;  /* 0x0000000014147229 */ /* 0x000fe4000000082e */
[C---:B------:R-:W-:Y:S01]  /*c530*/  DFMA R24, R18.reuse, UR30, R24 ;  /* 0x0000001e12187c2b */ /* 0x040fe20008000018 */
[----:B------:R-:W4:Y:S01]  /*c540*/  LDCU.64 UR42, c[0x3][0x800] ;  /* 0x00c10000ff2a77ac */ /* 0x000f220008000a00 */
[----:B------:R-:W-:-:S02]  /*c550*/  DFMA R30, R18, UR64, R30 ;  /* 0x00000040121e7c2b */ /* 0x000fc4000800001e */
[C---:B---3--:R-:W-:Y:S01]  /*c560*/  DFMA R36, R18.reuse, UR70, R36 ;  /* 0x0000004612247c2b */ /* 0x048fe20008000024 */
[----:B------:R-:W3:Y:S01]  /*c570*/  LDCU.64 UR64, c[0x3][0x7e8] ;  /* 0x00c0fd00ff4077ac */ /* 0x000ee20008000a00 */
[----:B------:R-:W-:Y:S02]  /*c580*/  DFMA R18, R18, UR66, R8 ;  /* 0x0000004212127c2b */ /* 0x000fe40008000008 */
[----:B------:R-:W-:Y:S01]  /*c590*/  DADD R8, R22, R44 ;  /* 0x0000000016087229 */ /* 0x000fe2000000002c */
[----:B------:R-:W3:Y:S01]  /*c5a0*/  LDCU.64 UR66, c[0x3][0x7e0] ;  /* 0x00c0fc00ff4277ac */ /* 0x000ee20008000a00 */
[C---:B------:R-:W-:Y:S02]  /*c5b0*/  DFMA R26, R6.reuse, UR54, R26 ;  /* 0x00000036061a7c2b */ /* 0x040fe4000800001a */
[----:B------:R-:W-:Y:S01]  /*c5c0*/  DFMA R32, R6, UR50, R32 ;  /* 0x0000003206207c2b */ /* 0x000fe20008000020 */
[----:B------:R-:W3:Y:S01]  /*c5d0*/  LDCU.64 UR54, c[0x3][0x9a0] ;  /* 0x00c13400ff3677ac */ /* 0x000ee20008000a00 */
[----:B------:R-:W-:Y:S01]  /*c5e0*/  DFMA R28, R20, UR38, R28 ;  /* 0x00000026141c7c2b */ /* 0x000fe2000800001c */
[----:B------:R-:W3:Y:S01]  /*c5f0*/  LDCU.64 UR38, c[0x3][0x9a8] ;  /* 0x00c13500ff2677ac */ /* 0x000ee20008000a00 */
[----:B------:R-:W-:-:S02]  /*c600*/  DFMA R38, R6, UR56, R38 ;  /* 0x0000003806267c2b */ /* 0x000fc40008000026 */
[----:B------:R-:W-:Y:S01]  /*c610*/  DFMA R30, R20, UR46, R30 ;  /* 0x0000002e141e7c2b */ /* 0x000fe2000800001e */
[----:B------:R-:W3:Y:S01]  /*c620*/  LDCU.64 UR50, c[0x3][0x808] ;  /* 0x00c10100ff3277ac */ /* 0x000ee20008000a00 */
[C---:B------:R-:W-:Y:S02]  /*c630*/  DFMA R26, R8.reuse, UR36, R26 ;  /* 0x00000024081a7c2b */ /* 0x040fe4000800001a */
[----:B------:R-:W-:Y:S01]  /*c640*/  DFMA R32, R8, UR34, R32 ;  /* 0x0000002208207c2b */ /* 0x000fe20008000020 */
[----:B------:R-:W3:Y:S01]  /*c650*/  LDCU.64 UR46, c[0x3][0x810] ;  /* 0x00c10200ff2e77ac */ /* 0x000ee20008000a00 */
[----:B------:R-:W-:Y:S01]  /*c660*/  DADD R22, R22, -R44 ;  /* 0x0000000016167229 */ /* 0x000fe2000000082c */
[----:B------:R-:W3:Y:S01]  /*c670*/  LDCU.64 UR56, c[0x3][0x9d0] ;  /* 0x00c13a00ff3877ac */ /* 0x000ee20008000a00 */
[C---:B------:R-:W-:Y:S01]  /*c680*/  DFMA R10, R6.reuse, UR40, R10 ;  /* 0x00000028060a7c2b */ /* 0x040fe2000800000a */
[----:B------:R-:W3:Y:S01]  /*c690*/  LDCU.64 UR34, c[0x3][0x9c0] ;  /* 0x00c13800ff2277ac */ /* 0x000ee20008000a00 */
[----:B0-----:R-:W-:Y:S01]  /*c6a0*/  DFMA R34, R6, UR62, R34 ;  /* 0x0000003e06227c2b */ /* 0x001fe20008000022 */
[----:B------:R-:W0:Y:S01]  /*c6b0*/  LDCU.64 UR36, c[0x3][0x9c8] ;  /* 0x00c13900ff2477ac */ /* 0x000e220008000a00 */
[----:B------:R-:W-:-:S02]  /*c6c0*/  DFMA R24, R20, UR52, R24 ;  /* 0x0000003414187c2b */ /* 0x000fc40008000018 */
[C---:B--2---:R-:W-:Y:S02]  /*c6d0*/  DFMA R36, R20.reuse, UR58, R36 ;  /* 0x0000003a14247c2b */ /* 0x044fe40008000024 */
[----:B-1----:R-:W-:Y:S02]  /*c6e0*/  DFMA R18, R20, UR60, R18 ;  /* 0x0000003c14127c2b */ /* 0x002fe40008000012 */
[----:B----4-:R-:W-:Y:S02]  /*c6f0*/  DADD R6, R12, R14 ;  /* 0x000000000c067229 */ /* 0x010fe4000000000e */
[C---:B------:R-:W-:Y:S02]  /*c700*/  DFMA R10, R8.reuse, UR6, R10 ;  /* 0x00000006080a7c2b */ /* 0x040fe4000800000a */
[C---:B---3--:R-:W-:Y:S02]  /*c710*/  DFMA R34, R8.reuse, UR66, R34 ;  /* 0x0000004208227c2b */ /* 0x048fe40008000022 */
        /* <DEDUP_REMOVED lines=16> */
[----:B0-----:R-:W-:Y:S01]  /*c820*/  DFMA R36, R12, UR36, R36 ;  /* 0x000000240c247c2b */ /* 0x001fe20008000024 */
        /* <DEDUP_REMOVED lines=10> */
[----:B------:R-:W-:Y:S01]  /*c8d0*/  DADD R34, R34, -R36 ;  /* 0x0000000022227229 */ /* 0x000fe20000000824 */
[----:B------:R0:W-:Y:S01]  /*c8e0*/  STS.128 [R4+0x20], R16 ;  /* 0x0000201004007388 */ /* 0x0001e20000000c00 */
[----:B------:R-:W-:Y:S03]  /*c8f0*/  BSSY.RECONVERGENT B0, `(.L_x_95) ;  /* 0x00000b8000007945 */ /* 0x000fe60003800200 */
[----:B------:R0:W-:Y:S04]  /*c900*/  STS.64 [R4], R6 ;  /* 0x0000000604007388 */ /* 0x0001e80000000a00 */
        /* <DEDUP_REMOVED lines=20> */
[----:B------:R-:W2:Y:S01]  /*ca50*/  LDCU.64 UR74, c[0x3][0x758] ;  /* 0x00c0eb00ff4a77ac */ /* 0x000ea20008000a00 */
[----:B------:R-:W2:Y:S01]  /*ca60*/  LDCU.64 UR60, c[0x3][0x740] ;  /* 0x00c0e800ff3c77ac */ /* 0x000ea20008000a00 */
[----:B------:R-:W2:Y:S01]  /*ca70*/  LDCU.64 UR46, c[0x3][0x738] ;  /* 0x00c0e700ff2e77ac */ /* 0x000ea20008000a00 */
[----:B------:R-:W2:Y:S01]  /*ca80*/  LDCU.64 UR24, c[0x3][0x8c8] ;  /* 0x00c11900ff1877ac */ /* 0x000ea20008000a00 */
[----:B------:R-:W2:Y:S01]  /*ca90*/  LDCU.64 UR66, c[0x3][0x8f0] ;  /* 0x00c11e00ff4277ac */ /* 0x000ea20008000a00 */
[----:B------:R-:W2:Y:S01]  /*caa0*/  LDCU.64 UR72, c[0x3][0x8d0] ;  /* 0x00c11a00ff4877ac */ /* 0x000ea20008000a00 */
[C-C-:B-1----:R-:W-:Y:S01]  /*cab0*/  DADD R10, R6.reuse, R8.reuse ;  /* 0x00000000060a7229 */ /* 0x142fe20000000008 */
[----:B------:R-:W1:Y:S01]  /*cac0*/  LDCU.64 UR70, c[0x3][0x8f8] ;  /* 0x00c11f00ff4677ac */ /* 0x000e620008000a00 */
[----:B------:R-:W-:Y:S01]  /*cad0*/  DADD R6, R6, -R8 ;  /* 0x0000000006067229 */ /* 0x000fe20000000808 */
[----:B------:R-:W-:Y:S01]  /*cae0*/  LDS.64 R8, [R3+0x150] ;  /* 0x0001500003087984 */ /* 0x000fe20000000a00 */
[----:B------:R-:W1:Y:S01]  /*caf0*/  LDCU.64 UR68, c[0x3][0x918] ;  /* 0x00c12300ff4477ac */ /* 0x000e620008000a00 */
[----:B----4-:R-:W-:Y:S01]  /*cb00*/  DADD R16, R12, R14 ;  /* 0x000000000c107229 */ /* 0x010fe2000000000e */
[----:B------:R-:W4:Y:S02]  /*cb10*/  LDCU.64 UR62, c[0x3][0x780] ;  /* 0x00c0f000ff3e77ac */ /* 0x000f240008000a00 */
[----:B------:R-:W-:-:S02]  /*cb20*/  DFMA R22, R10, UR18, RZ ;  /* 0x000000120a167c2b */ /* 0x000fc400080000ff */
[C---:B0-----:R-:W-:Y:S01]  /*cb30*/  DFMA R28, R10.reuse, UR56, RZ ;  /* 0x000000380a1c7c2b */ /* 0x041fe200080000ff */
[----:B------:R-:W0:Y:S01]  /*cb40*/  LDCU.64 UR56, c[0x3][0x768] ;  /* 0x00c0ed00ff3877ac */ /* 0x000e220008000a00 */
[C---:B---3--:R-:W-:Y:S02]  /*cb50*/  DFMA R30, R10.reuse, UR64, RZ ;  /* 0x000000400a1e7c2b */ /* 0x048fe400080000ff */
[----:B-----5:R-:W-:Y:S01]  /*cb60*/  DFMA R26, R10, UR34, RZ ;  /* 0x000000220a1a7c2b */ /* 0x020fe200080000ff */
[----:B------:R-:W3:Y:S01]  /*cb70*/  LDCU.64 UR34, c[0x3][0x760] ;  /* 0x00c0ec00ff2277ac */ /* 0x000ee20008000a00 */
[----:B--2---:R-:W-:Y:S02]  /*cb80*/  DFMA R24, R16, UR50, R22 ;  /* 0x0000003210187c2b */ /* 0x004fe40008000016 */
[----:B------:R-:W-:Y:S01]  /*cb90*/  DADD R22, R18, R20 ;  /* 0x0000000012167229 */ /* 0x000fe20000000014 */
[----:B------:R-:W2:Y:S01]  /*cba0*/  LDCU.64 UR50, c[0x3][0x920] ;  /* 0x00c12400ff3277ac */ /* 0x000ea20008000a00 */
[----:B------:R-:W-:-:S02]  /*cbb0*/  DFMA R32, R16, UR58, R30 ;  /* 0x0000003a10207c2b */ /* 0x000fc4000800001e */
[C---:B------:R-:W-:Y:S01]  /*cbc0*/  DFMA R28, R16.reuse, UR60, R28 ;  /* 0x0000003c101c7c2b */ /* 0x040fe2000800001c */
[----:B------:R-:W5:Y:S01]  /*cbd0*/  LDCU.64 UR54, c[0x3][0x940] ;  /* 0x00c12800ff3677ac */ /* 0x000f620008000a00 */
[----:B------:R-:W-:Y:S02]  /*cbe0*/  DFMA R26, R16, UR46, R26 ;  /* 0x0000002e101a7c2b */ /* 0x000fe4000800001a */
[----:B------:R-:W-:Y:S01]  /*cbf0*/  DFMA R30, R22, UR74, R24 ;  /* 0x0000004a161e7c2b */ /* 0x000fe20008000018 */
[----:B------:R-:W1:Y:S01]  /*cc00*/  LDCU.64 UR74, c[0x3][0x770] ;  /* 0x00c0ee00ff4a77ac */ /* 0x000e620008000a00 */
[----:B------:R-:W-:Y:S02]  /*cc10*/  DADD R12, R12, -R14 ;  /* 0x000000000c0c7229 */ /* 0x000fe4000000080e */
[----:B------:R-:W-:Y:S01]  /*cc20*/  DFMA R24, R6, UR24, RZ ;  /* 0x0000001806187c2b */ /* 0x000fe200080000ff */
[----:B------:R-:W4:Y:S01]  /*cc30*/  LDS.64 R14, [R3+0x460] ;  /* 0x00046000030e7984 */ /* 0x000f220000000a00 */
[C---:B0-----:R-:W-:Y:S01]  /*cc40*/  DFMA R40, R22.reuse, UR56, R28 ;  /* 0x0000003816287c2b */ /* 0x041fe2000800001c */
[----:B------:R-:W0:Y:S01]  /*cc50*/  LDCU.64 UR56, c[0x3][0x8d8] ;  /* 0x00c11b00ff3877ac */ /* 0x000e220008000a00 */
[----:B---3--:R-:W-:-:S02]  /*cc60*/  DFMA R36, R22, UR34, R26 ;  /* 0x0000002216247c2b */ /* 0x008fc4000800001a */
[----:B------:R-:W-:Y:S01]  /*cc70*/  DADD R18, R18, -R20 ;  /* 0x0000000012127229 */ /* 0x000fe20000000814 */
[----:B------:R-:W3:Y:S01]  /*cc80*/  LDCU.64 UR46, c[0x3][0x788] ;  /* 0x00c0f100ff2e77ac */ /* 0x000ee20008000a00 */
[----:B------:R-:W-:Y:S01]  /*cc90*/  DFMA R26, R12, UR66, R24 ;  /* 0x000000420c1a7c2b */ /* 0x000fe20008000018 */
[----:B------:R-:W-:Y:S01]  /*cca0*/  LDS.64 R20, [R3+0x1c0] ;  /* 0x0001c00003147984 */ /* 0x000fe20000000a00 */
[----:B------:R-:W-:Y:S01]  /*ccb0*/  DFMA R24, R6, UR72, RZ ;  /* 0x0000004806187c2b */ /* 0x000fe200080000ff */
[----:B------:R-:W5:Y:S01]  /*ccc0*/  LDCU.64 UR66, c[0x3][0x900] ;  /* 0x00c12000ff4277ac */ /* 0x000f620008000a00 */
[----:B------:R-:W-:Y:S02]  /*ccd0*/  DFMA R10, R10, UR4, RZ ;  /* 0x000000040a0a7c2b */ /* 0x000fe400080000ff */
[----:B-1----:R-:W-:Y:S01]  /*cce0*/  DFMA R42, R22, UR74, R32 ;  /* 0x0000004a162a7c2b */ /* 0x002fe20008000020 */
[----:B------:R-:W1:Y:S01]  /*ccf0*/  LDCU.64 UR74, c[0x3][0x8e0] ;  /* 0x00c11c00ff4a77ac */ /* 0x000e620008000a00 */
[----:B------:R-:W-:-:S02]  /*cd00*/  DFMA R32, R18, UR68, R26 ;  /* 0x0000004412207c2b */ /* 0x000fc4000800001a */
[----:B------:R-:W-:Y:S01]  /*cd10*/  DFMA R34, R12, UR70, R24 ;  /* 0x000000460c227c2b */ /* 0x000fe20008000018 */
[----:B------:R-:W3:Y:S01]  /*cd20*/  LDCU.64 UR70, c[0x3][0x908] ;  /* 0x00c12100ff4677ac */ /* 0x000ee20008000a00 */
[C---:B0-----:R-:W-:Y:S01]  /*cd30*/  DFMA R28, R6.reuse, UR56, RZ ;  /* 0x00000038061c7c2b */ /* 0x041fe200080000ff */
[----:B------:R-:W0:Y:S01]  /*cd40*/  LDS.64 R24, [R3+0x3f0] ;  /* 0x0003f00003187984 */ /* 0x000e220000000a00 */
[----:B------:R-:W-:Y:S01]  /*cd50*/  DFMA R26, R6, UR20, RZ ;  /* 0x00000014061a7c2b */ /* 0x000fe200080000ff */
[----:B------:R-:W4:Y:S03]  /*cd60*/  LDCU.64 UR56, c[0x3][0x928] ;  /* 0x00c12500ff3877ac */ /* 0x000f260008000a00 */
[----:B--2---:R-:W-:Y:S01]  /*cd70*/  DFMA R34, R18, UR50, R34 ;  /* 0x0000003212227c2b */ /* 0x004fe20008000022 */
[----:B------:R-:W2:Y:S01]  /*cd80*/  LDCU.64 UR68, c[0x3][0x930] ;  /* 0x00c12600ff4477ac */ /* 0x000ea20008000a00 */
[----:B-----5:R-:W-:-:S02]  /*cd90*/  DFMA R38, R12, UR66, R28 ;  /* 0x000000420c267c2b */ /* 0x020fc4000800001c */
[----:B------:R-:W-:Y:S01]  /*cda0*/  DFMA R28, R16, UR10, R10 ;  /* 0x0000000a101c7c2b */ /* 0x000fe2000800000a */
[----:B------:R-:W5:Y:S01]  /*cdb0*/  LDCU.64 UR66, c[0x3][0x790] ;  /* 0x00c0f200ff4277ac */ /* 0x000f620008000a00 */
[----:B------:R-:W-:Y:S01]  /*cdc0*/  LDS.64 R10, [R3+0x230] ;  /* 0x00023000030a7984 */ /* 0x000fe20000000a00 */
[----:B-1----:R-:W-:Y:S02]  /*cdd0*/  DFMA R6, R6, UR74, RZ ;  /* 0x0000004a06067c2b */ /* 0x002fe400080000ff */
[----:B------:R-:W-:Y:S01]  /*cde0*/  DFMA R26, R12, UR14, R26 ;  /* 0x0000000e0c1a7c2b */ /* 0x000fe2000800001a */
[----:B------:R-:W1:Y:S01]  /*cdf0*/  LDS.64 R16, [R3+0x380] ;  /* 0x0003800003107984 */ /* 0x000e620000000a00 */
[----:B------:R-:W0:Y:S01]  /*ce00*/  LDCU.64 UR64, c[0x3][0x948] ;  /* 0x00c12900ff4077ac */ /* 0x000e220008000a00 */
[----:B------:R-:W-:-:S03]  /*ce10*/  DFMA R28, R22, UR32, R28 ;  /* 0x00000020161c7c2b */ /* 0x000fc6000800001c */
[----:B---3--:R-:W-:Y:S01]  /*ce20*/  DFMA R12, R12, UR70, R6 ;  /* 0x000000460c0c7c2b */ /* 0x008fe20008000006 */
[----:B------:R-:W3:Y:S01]  /*ce30*/  LDCU.64 UR70, c[0x3][0x798] ;  /* 0x00c0f300ff4677ac */ /* 0x000ee20008000a00 */
[----:B----4-:R-:W-:Y:S02]  /*ce40*/  DADD R6, R8, R14 ;  /* 0x0000000008067229 */ /* 0x010fe4000000000e */
[C---:B------:R-:W-:Y:S01]  /*ce50*/  DFMA R26, R18.reuse, UR48, R26 ;  /* 0x00000030121a7c2b */ /* 0x040fe2000800001a */
[----:B------:R-:W4:Y:S01]  /*ce60*/  LDCU.64 UR44, c[0x3][0x7a8] ;  /* 0x00c0f500ff2c77ac */ /* 0x000f220008000a00 */
[C---:B------:R-:W-:Y:S02]  /*ce70*/  DFMA R38, R18.reuse, UR56, R38 ;  /* 0x0000003812267c2b */ /* 0x040fe40008000026 */
[----:B--2---:R-:W-:Y:S01]  /*ce80*/  DFMA R18, R18, UR68, R12 ;  /* 0x0000004412127c2b */ /* 0x004fe2000800000c */
[----:B------:R-:W2:Y:S01]  /*ce90*/  LDCU.64 UR56, c[0x3][0x958] ;  /* 0x00c12b00ff3877ac */ /* 0x000ea20008000a00 */
[----:B------:R-:W-:Y:S01]  /*cea0*/  DADD R8, R8, -R14 ;  /* 0x0000000008087229 */ /* 0x000fe2000000080e */
[----:B------:R-:W-:Y:S01]  /*ceb0*/  LDS.64 R12, [R3+0x2a0] ;  /* 0x0002a000030c7984 */ /* 0x000fe20000000a00 */
[C---:B------:R-:W-:Y:S01]  /*cec0*/  DFMA R36, R6.reuse, UR46, R36 ;  /* 0x0000002e06247c2b */ /* 0x040fe20008000024 */
[----:B------:R-:W4:Y:S01]  /*ced0*/  LDCU.64 UR60, c[0x3][0x7b0] ;  /* 0x00c0f600ff3c77ac */ /* 0x000f220008000a00 */
[C---:B------:R-:W-:Y:S01]  /*cee0*/  DFMA R30, R6.reuse, UR62, R30 ;  /* 0x0000003e061e7c2b */ /* 0x040fe2000800001e */
[----:B------:R-:W1:Y:S01]  /*cef0*/  LDS.64 R14, [R3+0x310] ;  /* 0x00031000030e7984 */ /* 0x000e620000000a00 */
[C---:B------:R-:W-:Y:S01]  /*cf00*/  DFMA R28, R6.reuse, UR26, R28 ;  /* 0x0000001a061c7c2b */ /* 0x040fe2000800001c */
[----:B------:R-:W4:Y:S01]  /*cf10*/  LDCU.64 UR50, c[0x3][0x7b8] ;  /* 0x00c0f700ff3277ac */ /* 0x000f220008000a00 */
[----:B-----5:R-:W-:-:S02]  /*cf20*/  DFMA R40, R6, UR66, R40 ;  /* 0x0000004206287c2b */ /* 0x020fc40008000028 */
[----:B---3--:R-:W-:Y:S01]  /*cf30*/  DFMA R42, R6, UR70, R42 ;  /* 0x00000046062a7c2b */ /* 0x008fe2000800002a */
[----:B------:R-:W3:Y:S01]  /*cf40*/  LDCU.64 UR46, c[0x3][0x7c0] ;  /* 0x00c0f800ff2e77ac */ /* 0x000ee20008000a00 */
[----:B0-----:R-:W-:Y:S02]  /*cf50*/  DADD R6, R20, R24 ;  /* 0x0000000014067229 */ /* 0x001fe40000000018 */
[C---:B------:R-:W-:Y:S01]  /*cf60*/  DFMA R32, R8.reuse, UR54, R32 ;  /* 0x0000003608207c2b */ /* 0x040fe20008000020 */
[----:B------:R-:W0:Y:S01]  /*cf70*/  LDCU.64 UR38, c[0x3][0x968] ;  /* 0x00c12d00ff2677ac */ /* 0x000e220008000a00 */
[----:B------:R-:W-:Y:S02]  /*cf80*/  DFMA R34, R8, UR64, R34 ;  /* 0x0000004008227c2b */ /* 0x000fe40008000022 */
[----:B------:R-:W-:Y:S01]  /*cf90*/  DADD R20, R20, -R24 ;  /* 0x0000000014147229 */ /* 0x000fe20000000818 */
[----:B------:R-:W5:Y:S01]  /*cfa0*/  LDCU.64 UR74, c[0x3][0x950] ;  /* 0x00c12a00ff4a77ac */ /* 0x000f620008000a00 */
[----:B--2---:R-:W-:-:S02]  /*cfb0*/  DFMA R18, R8, UR56, R18 ;  /* 0x0000003808127c2b */ /* 0x004fc40008000012 */
[C---:B------:R-:W-:Y:S01]  /*cfc0*/  DFMA R28, R6.reuse, UR40, R28 ;  /* 0x00000028061c7c2b */ /* 0x040fe2000800001c */
[----:B------:R-:W2:Y:S01]  /*cfd0*/  LDCU.64 UR36, c[0x3][0x7d0] ;  /* 0x00c0fa00ff2477ac */ /* 0x000ea20008000a00 */
[C---:B----4-:R-:W-:Y:S02]  /*cfe0*/  DFMA R30, R6.reuse, UR44, R30 ;  /* 0x0000002c061e7c2b */ /* 0x050fe4000800001e */
[C---:B------:R-:W-:Y:S01]  /*cff0*/  DFMA R36, R6.reuse, UR60, R36 ;  /* 0x0000003c06247c2b */ /* 0x040fe20008000024 */
[----:B------:R-:W4:Y:S01]  /*d000*/  LDCU.64 UR34, c[0x3][0x7d8] ;  /* 0x00c0fb00ff2277ac */ /* 0x000f220008000a00 */
[C---:B------:R-:W-:Y:S02]  /*d010*/  DFMA R40, R6.reuse, UR50, R40 ;  /* 0x0000003206287c2b */ /* 0x040fe40008000028 */
[----:B---3--:R-:W-:Y:S01]  /*d020*/  DFMA R42, R6, UR46, R42 ;  /* 0x0000002e062a7c2b */ /* 0x008fe2000800002a */
[----:B------:R-:W3:Y:S01]  /*d030*/  LDCU.64 UR58, c[0x3][0x970] ;  /* 0x00c12e00ff3a77ac */ /* 0x000ee20008000a00 */
[----:B-1----:R-:W-:-:S02]  /*d040*/  DADD R6, R10, R16 ;  /* 0x000000000a067229 */ /* 0x002fc40000000010 */
[----:B0-----:R-:W-:Y:S01]  /*d050*/  DFMA R32, R20, UR38, R32 ;  /* 0x0000002614207c2b */ /* 0x001fe20008000020 */
[----:B------:R-:W0:Y:S01]  /*d060*/  LDCU.64 UR62, c[0x3][0x978] ;  /* 0x00c12f00ff3e77ac */ /* 0x000e220008000a00 */
[C---:B------:R-:W-:Y:S02]  /*d070*/  DFMA R26, R8.reuse, UR30, R26 ;  /* 0x0000001e081a7c2b */ /* 0x040fe4000800001a */
[----:B-----5:R-:W-:Y:S01]  /*d080*/  DFMA R38, R8, UR74, R38 ;  /* 0x0000004a08267c2b */ /* 0x020fe20008000026 */
[----:B------:R-:W1:Y:S01]  /*d090*/  LDCU.64 UR64, c[0x3][0x980] ;  /* 0x00c13000ff4077ac */ /* 0x000e620008000a00 */
[----:B------:R-:W-:Y:S02]  /*d0a0*/  DADD R10, R10, -R16 ;  /* 0x000000000a0a7229 */ /* 0x000fe40000000810 */
[----:B--2---:R-:W-:Y:S01]  /*d0b0*/  DFMA R30, R6, UR36, R30 ;  /* 0x00000024061e7c2b */ /* 0x004fe2000800001e */
[----:B------:R-:W2:Y:S01]  /*d0c0*/  LDCU.64 UR66, c[0x3][0x7e0] ;  /* 0x00c0fc00ff4277ac */ /* 0x000ea20008000a00 */
[----:B------:R-:W-:-:S02]  /*d0d0*/  DFMA R26, R20, UR52, R26 ;  /* 0x00000034141a7c2b */ /* 0x000fc4000800001a */
[C---:B----4-:R-:W-:Y:S01]  /*d0e0*/  DFMA R36, R6.reuse, UR34, R36 ;  /* 0x0000002206247c2b */ /* 0x050fe20008000024 */
[----:B------:R-:W4:Y:S01]  /*d0f0*/  LDCU.64 UR56, c[0x3][0x7e8] ;  /* 0x00c0fd00ff3877ac */ /* 0x000f220008000a00 */
[----:B------:R-:W-:Y:S02]  /*d100*/  DFMA R28, R6, UR6, R28 ;  /* 0x00000006061c7c2b */ /* 0x000fe4000800001c */
[----:B---3--:R-:W-:Y:S01]  /*d110*/  DFMA R34, R20, UR58, R34 ;  /* 0x0000003a14227c2b */ /* 0x008fe20008000022 */
[----:B------:R-:W3:Y:S01]  /*d120*/  LDCU.64 UR22, c[0x3][0x990] ;  /* 0x00c13200ff1677ac */ /* 0x000ee20008000a00 */
[----:B------:R-:W-:Y:S02]  /*d130*/  DFMA R26, R10, UR8, R26 ;  /* 0x000000080a1a7c2b */ /* 0x000fe4000800001a */
[C---:B0-----:R-:W-:Y:S01]  /*d140*/  DFMA R38, R20.reuse, UR62, R38 ;  /* 0x0000003e14267c2b */ /* 0x041fe20008000026 */
[----:B------:R-:W0:Y:S01]  /*d150*/  LDCU.64 UR24, c[0x3][0x998] ;  /* 0x00c13300ff1877ac */ /* 0x000e220008000a00 */
[----:B-1----:R-:W-:Y:S01]  /*d160*/  DFMA R18, R20, UR64, R18 ;  /* 0x0000004014127c2b */ /* 0x002fe20008000012 */
[----:B------:R-:W1:Y:S01]  /*d170*/  LDCU.64 UR54, c[0x3][0x9a0] ;  /* 0x00c13400ff3677ac */ /* 0x000e620008000a00 */
[C---:B--2---:R-:W-:Y:S01]  /*d180*/  DFMA R40, R6.reuse, UR66, R40 ;  /* 0x0000004206287c2b */ /* 0x044fe20008000028 */
[----:B------:R-:W2:Y:S01]  /*d190*/  LDCU.64 UR38, c[0x3][0x9a8] ;  /* 0x00c13500ff2677ac */ /* 0x000ea20008000a00 */
[----:B----4-:R-:W-:Y:S01]  /*d1a0*/  DFMA R42, R6, UR56, R42 ;  /* 0x00000038062a7c2b */ /* 0x010fe2000800002a */
[----:B------:R-:W4:Y:S01]  /*d1b0*/  LDCU.64 UR42, c[0x3][0x7f8] ;  /* 0x00c0ff00ff2a77ac */ /* 0x000f220008000a00 */
[----:B------:R-:W-:-:S02]  /*d1c0*/  DADD R6, R12, R14 ;  /* 0x000000000c067229 */ /* 0x000fc4000000000e */
[----:B------:R-:W-:Y:S01]  /*d1d0*/  DADD R12, R12, -R14 ;  /* 0x000000000c0c7229 */ /* 0x000fe2000000080e */
[----:B------:R-:W5:Y:S01]  /*d1e0*/  LDCU.64 UR28, c[0x3][0x9b8] ;  /* 0x00c13700ff1c77ac */ /* 0x000f620008000a00 */
[C---:B---3--:R-:W-:Y:S02]  /*d1f0*/  DFMA R32, R10.reuse, UR22, R32 ;  /* 0x000000160a207c2b */ /* 0x048fe40008000020 */
[----:B0-----:R-:W-:Y:S01]  /*d200*/  DFMA R34, R10, UR24, R34 ;  /* 0x000000180a227c2b */ /* 0x001fe20008000022 */
[----:B------:R-:W0:Y:S01]  /*d210*/  LDCU.64 UR72, c[0x3][0x800] ;  /* 0x00c10000ff4877ac */ /* 0x000e220008000a00 */
[----:B------:R-:W-:Y:S02]  /*d220*/  DFMA R28, R6, UR12, R28 ;  /* 0x0000000c061c7c2b */ /* 0x000fe4000800001c */
[----:B-1----:R-:W-:Y:S01]  /*d230*/  DFMA R38, R10, UR54, R38 ;  /* 0x000000360a267c2b */ /* 0x002fe20008000026 */
[----:B------:R-:W1:Y:S01]  /*d240*/  LDCU.64 UR44, c[0x3][0x808] ;  /* 0x00c10100ff2c77ac */ /* 0x000e620008000a00 */
[----:B------:R-:W-:-:S02]  /*d250*/  DFMA R26, R12, UR16, R26 ;  /* 0x000000100c1a7c2b */ /* 0x000fc4000800001a */
[----:B--2---:R-:W-:Y:S01]  /*d260*/  DFMA R18, R10, UR38, R18 ;  /* 0x000000260a127c2b */ /* 0x004fe20008000012 */
[----:B------:R-:W2:Y:S01]  /*d270*/  LDCU.64 UR46, c[0x3][0x810] ;  /* 0x00c10200ff2e77ac */ /* 0x000ea20008000a00 */
[----:B----4-:R-:W-:Y:S01]  /*d280*/  DFMA R30, R6, UR42, R30 ;  /* 0x0000002a061e7c2b */ /* 0x010fe2000800001e */
[----:B------:R-:W3:Y:S01]  /*d290*/  LDCU.64 UR50, c[0x3][0x9d0] ;  /* 0x00c13a00ff3277ac */ /* 0x000ee20008000a00 */
[----:B-----5:R-:W-:Y:S01]  /*d2a0*/  DFMA R32, R12, UR28, R32 ;  /* 0x0000001c0c207c2b */ /* 0x020fe20008000020 */
[----:B------:R-:W4:Y:S01]  /*d2b0*/  LDCU.64 UR34, c[0x3][0x9c0] ;  /* 0x00c13800ff2277ac */ /* 0x000f220008000a00 */
[C---:B0-----:R-:W-:Y:S01]  /*d2c0*/  DFMA R36, R6.reuse, UR72, R36 ;  /* 0x0000004806247c2b */ /* 0x041fe20008000024 */
[----:B------:R-:W0:Y:S01]  /*d2d0*/  LDCU.64 UR36, c[0x3][0x9c8] ;  /* 0x00c13900ff2477ac */ /* 0x000e220008000a00 */
[----:B-1----:R-:W-:-:S04]  /*d2e0*/  DFMA R40, R6, UR44, R40 ;  /* 0x0000002c06287c2b */ /* 0x002fc80008000028 */
[----:B------:R-:W-:Y:S02]  /*d2f0*/  DADD R8, R30, R32 ;  /* 0x000000001e087229 */ /* 0x000fe40000000020 */
[----:B--2---:R-:W-:Y:S02]  /*d300*/  DFMA R42, R6, UR46, R42 ;  /* 0x0000002e062a7c2b */ /* 0x004fe4000800002a */
[----:B------:R-:W-:Y:S02]  /*d310*/  DADD R6, R28, R26 ;  /* 0x000000001c067229 */ /* 0x000fe4000000001a */
[----:B---3--:R-:W-:Y:S01]  /*d320*/  DFMA R18, R12, UR50, R18 ;  /* 0x000000320c127c2b */ /* 0x008fe20008000012 */
[----:B------:R1:W-:Y:S01]  /*d330*/  STS.64 [R3+0x70], R8 ;  /* 0x0000700803007388 */ /* 0x0003e20000000a00 */
[----:B------:R-:W-:Y:S02]  /*d340*/  DADD R26, R28, -R26 ;  /* 0x000000001c1a7229 */ /* 0x000fe4000000081a */
[----:B----4-:R-:W-:Y:S01]  /*d350*/  DFMA R34, R12, UR34, R34 ;  /* 0x000000220c227c2b */ /* 0x010fe20008000022 */
[----:B------:R1:W-:Y:S01]  /*d360*/  STS.64 [R3], R6 ;  /* 0x0000000603007388 */ /* 0x0003e20000000a00 */
[----:B------:R-:W-:-:S02]  /*d370*/  DADD R30, R30, -R32 ;  /* 0x000000001e1e7229 */ /* 0x000fc40000000820 */
[----:B0-----:R-:W-:Y:S01]  /*d380*/  DFMA R38, R12, UR36, R38 ;  /* 0x000000240c267c2b */ /* 0x001fe20008000026 */
[----:B------:R1:W-:Y:S01]  /*d390*/  STS.64 [R3+0x3f0], R26 ;  /* 0x0003f01a03007388 */ /* 0x0003e20000000a00 */
[----:B------:R-:W-:Y:S02]  /*d3a0*/  DADD R14, R42, R18 ;  /* 0x000000002a0e7229 */ /* 0x000fe40000000012 */
[----:B------:R-:W-:Y:S01]  /*d3b0*/  DADD R10, R36, R34 ;  /* 0x00000000240a7229 */ /* 0x000fe20000000022 */
[----:B------:R1:W-:Y:S01]  /*d3c0*/  STS.64 [R3+0x380], R30 ;  /* 0x0003801e03007388 */ /* 0x0003e20000000a00 */
[----:B------:R-:W-:Y:S02]  /*d3d0*/  DADD R18, R42, -R18 ;  /* 0x000000002a127229 */ /* 0x000fe40000000812 */
[----:B------:R-:W-:Y:S01]  /*d3e0*/  DADD R12, R40, R38 ;  /* 0x00000000280c7229 */ /* 0x000fe20000000026 */
[----:B------:R1:W-:Y:S01]  /*d3f0*/  STS.64 [R3+0x1c0], R14 ;  /* 0x0001c00e03007388 */ /* 0x0003e20000000a00 */
[----:B------:R-:W-:-:S02]  /*d400*/  DADD R34, R36, -R34 ;  /* 0x0000000024227229 */ /* 0x000fc40000000822 */
[----:B------:R-:W-:Y:S01]  /*d410*/  DADD R38, R40, -R38 ;  /* 0x0000000028267229 */ /* 0x000fe20000000826 */
[----:B------:R1:W-:Y:S04]  /*d420*/  STS.64 [R3+0xe0], R10 ;  /* 0x0000e00a03007388 */ /* 0x0003e80000000a00 */
[----:B------:R1:W-:Y:S04]  /*d430*/  STS.64 [R3+0x310], R34 ;  /* 0x0003102203007388 */ /* 0x0003e80000000a00 */
[----:B------:R1:W-:Y:S04]  /*d440*/  STS.64 [R3+0x150], R12 ;  /* 0x0001500c03007388 */ /* 0x0003e80000000a00 */
[----:B------:R1:W-:Y:S04]  /*d450*/  STS.64 [R3+0x2a0], R38 ;  /* 0x0002a02603007388 */ /* 0x0003e80000000a00 */
[----:B------:R1:W-:Y:S02]  /*d460*/  STS.64 [R3+0x230], R18 ;  /* 0x0002301203007388 */ /* 0x0003e40000000a00 */
.L_x_96:
[----:B------:R-:W-:Y:S05]  /*d470*/  BSYNC.RECONVERGENT B0 ;  /* 0x0000000000007941 */ /* 0x000fea0003800200 */
.L_x_95:
        /* <DEDUP_REMOVED lines=29> */
[----:B------:R-:W-:Y:S01]  /*d650*/  DFMA R22, R10, UR18, RZ ;  /* 0x000000120a167c2b */ /* 0x000fe200080000ff */
[----:B------:R-:W3:Y:S01]  /*d660*/  LDCU.64 UR62, c[0x3][0x780] ;  /* 0x00c0f000ff3e77ac */ /* 0x000ee20008000a00 */
[----:B------:R-:W-:Y:S02]  /*d670*/  DADD R12, R12, -R14 ;  /* 0x000000000c0c7229 */ /* 0x000fe4000000080e */
[C---:B------:R-:W-:Y:S01]  /*d680*/  DFMA R30, R16.reuse, UR50, R24 ;  /* 0x00000032101e7c2b */ /* 0x040fe20008000018 */
[----:B------:R-:W4:Y:S01]  /*d690*/  LDCU.64 UR50, c[0x3][0x768] ;  /* 0x00c0ed00ff3277ac */ /* 0x000f220008000a00 */
[C---:B-----5:R-:W-:Y:S01]  /*d6a0*/  DFMA R32, R16.reuse, UR64, R26 ;  /* 0x0000004010207c2b */ /* 0x060fe2000800001a */
[----:B------:R-:W-:Y:S01]  /*d6b0*/  LDS.64 R24, [R2+0x1260] ;  /* 0x0012600002187984 */ /* 0x000fe20000000a00 */
[----:B------:R-:W-:Y:S01]  /*d6c0*/  DFMA R34, R16, UR74, R34 ;  /* 0x0000004a10227c2b */ /* 0x000fe20008000022 */
[----:B------:R-:W5:Y:S01]  /*d6d0*/  LDCU.64 UR74, c[0x3][0x770] ;  /* 0x00c0ee00ff4a77ac */ /* 0x000f620008000a00 */
[----:B------:R-:W-:Y:S01]  /*d6e0*/  DFMA R8, R6, UR24, RZ ;  /* 0x0000001806087c2b */ /* 0x000fe200080000ff */
[----:B------:R-:W3:Y:S01]  /*d6f0*/  LDS.64 R26, [R2+0x3d40] ;  /* 0x003d4000021a7984 */ /* 0x000ee20000000a00 */
[----:B------:R-:W-:Y:S01]  /*d700*/  DFMA R28, R16, UR58, R22 ;  /* 0x0000003a101c7c2b */ /* 0x000fe20008000016 */
[----:B------:R-:W3:Y:S01]  /*d710*/  LDCU.64 UR58, c[0x3][0x788] ;  /* 0x00c0f100ff3a77ac */ /* 0x000ee20008000a00 */
[----:B------:R-:W-:-:S02]  /*d720*/  DADD R22, R18, R20 ;  /* 0x0000000012167229 */ /* 0x000fc40000000014 */
[----:B------:R-:W-:Y:S01]  /*d730*/  DADD R18, R18, -R20 ;  /* 0x0000000012127229 */ /* 0x000fe20000000814 */
[----:B------:R-:W3:Y:S01]  /*d740*/  LDCU.64 UR56, c[0x3][0x940] ;  /* 0x00c12800ff3877ac */ /* 0x000ee20008000a00 */
[----:B------:R-:W-:Y:S01]  /*d750*/  DFMA R8, R12, UR42, R8 ;  /* 0x0000002a0c087c2b */ /* 0x000fe20008000008 */
[----:B------:R-:W-:Y:S01]  /*d760*/  LDS.64 R20, [R2+0x3720] ;  /* 0x0037200002147984 */ /* 0x000fe20000000a00 */
[----:B------:R-:W-:Y:S01]  /*d770*/  DFMA R14, R6, UR28, RZ ;  /* 0x0000001c060e7c2b */ /* 0x000fe200080000ff */
[----:B------:R-:W3:Y:S01]  /*d780*/  LDCU.64 UR64, c[0x3][0x7b0] ;  /* 0x00c0f600ff4077ac */ /* 0x000ee20008000a00 */
[C---:B0-----:R-:W-:Y:S02]  /*d790*/  DFMA R38, R22.reuse, UR54, R30 ;  /* 0x0000003616267c2b */ /* 0x041fe4000800001e */
[C---:B-1----:R-:W-:Y:S01]  /*d7a0*/  DFMA R28, R22.reuse, UR60, R28 ;  /* 0x0000003c161c7c2b */ /* 0x042fe2000800001c */
[----:B------:R-:W0:Y:S01]  /*d7b0*/  LDCU.64 UR54, c[0x3][0x8d8] ;  /* 0x00c11b00ff3677ac */ /* 0x000e220008000a00 */
[----:B----4-:R-:W-:-:S02]  /*d7c0*/  DFMA R44, R22, UR50, R32 ;  /* 0x00000032162c7c2b */ /* 0x010fc40008000020 */
[----:B-----5:R-:W-:Y:S01]  /*d7d0*/  DFMA R46, R22, UR74, R34 ;  /* 0x0000004a162e7c2b */ /* 0x020fe20008000022 */
[----:B------:R-:W1:Y:S01]  /*d7e0*/  LDCU.64 UR74, c[0x3][0x8e0] ;  /* 0x00c11c00ff4a77ac */ /* 0x000e620008000a00 */
[----:B------:R-:W-:Y:S02]  /*d7f0*/  DFMA R34, R18, UR72, R8 ;  /* 0x0000004812227c2b */ /* 0x000fe40008000008 */
[----:B------:R-:W-:Y:S01]  /*d800*/  DFMA R8, R12, UR70, R14 ;  /* 0x000000460c087c2b */ /* 0x000fe2000800000e */
[----:B------:R-:W4:Y:S01]  /*d810*/  LDCU.64 UR72, c[0x3][0x900] ;  /* 0x00c12000ff4877ac */ /* 0x000f220008000a00 */
[----:B------:R-:W5:Y:S01]  /*d820*/  LDS.64 R14, [R2+0x1880] ;  /* 0x00188000020e7984 */ /* 0x000f620000000a00 */
[----:B------:R-:W-:Y:S01]  /*d830*/  DFMA R30, R10, UR4, RZ ;  /* 0x000000040a1e7c2b */ /* 0x000fe200080000ff */
[----:B------:R-:W1:Y:S02]  /*d840*/  LDCU.64 UR70, c[0x3][0x928] ;  /* 0x00c12500ff4677ac */ /* 0x000e640008000a00 */
[----:B------:R-:W-:Y:S02]  /*d850*/  LDS.64 R10, [R2+0x1ea0] ;  /* 0x001ea000020a7984 */ /* 0x000fe40000000a00 */
[----:B--2---:R-:W-:Y:S01]  /*d860*/  DFMA R40, R18, UR68, R8 ;  /* 0x0000004412287c2b */ /* 0x004fe20008000008 */
[----:B------:R-:W2:Y:S01]  /*d870*/  LDCU.64 UR68, c[0x3][0x908] ;  /* 0x00c12100ff4477ac */ /* 0x000ea20008000a00 */
[----:B0-----:R-:W-:Y:S01]  /*d880*/  DFMA R32, R6, UR54, RZ ;  /* 0x0000003606207c2b */ /* 0x001fe200080000ff */
[----:B------:R-:W0:Y:S01]  /*d890*/  LDCU.64 UR54, c[0x3][0x790] ;  /* 0x00c0f200ff3677ac */ /* 0x000e220008000a00 */
[----:B------:R-:W-:Y:S01]  /*d8a0*/  DFMA R30, R16, UR10, R30 ;  /* 0x0000000a101e7c2b */ /* 0x000fe2000800001e */
[----:B------:R-:W-:Y:S01]  /*d8b0*/  LDS.64 R16, [R2+0x2ae0] ;  /* 0x002ae00002107984 */ /* 0x000fe20000000a00 */
[----:B------:R-:W5:Y:S01]  /*d8c0*/  LDCU.64 UR46, c[0x3][0x7a8] ;  /* 0x00c0f500ff2e77ac */ /* 0x000f620008000a00 */
[----:B---3--:R-:W-:-:S03]  /*d8d0*/  DADD R8, R24, R26 ;  /* 0x0000000018087229 */ /* 0x008fc6000000001a */
[----:B----4-:R-:W-:Y:S01]  /*d8e0*/  DFMA R42, R12, UR72, R32 ;  /* 0x000000480c2a7c2b */ /* 0x010fe20008000020 */
[----:B------:R-:W3:Y:S01]  /*d8f0*/  LDCU.64 UR72, c[0x3][0x930] ;  /* 0x00c12600ff4877ac */ /* 0x000ee20008000a00 */
[C---:B------:R-:W-:Y:S02]  /*d900*/  DFMA R32, R6.reuse, UR20, RZ ;  /* 0x0000001406207c2b */ /* 0x040fe400080000ff */
[----:B-1----:R-:W-:Y:S01]  /*d910*/  DFMA R6, R6, UR74, RZ ;  /* 0x0000004a06067c2b */ /* 0x002fe200080000ff */
[----:B------:R-:W1:Y:S01]  /*d920*/  LDCU.64 UR38, c[0x3][0x968] ;  /* 0x00c12d00ff2677ac */ /* 0x000e620008000a00 */
[----:B------:R-:W-:Y:S01]  /*d930*/  DFMA R36, R8, UR62, R28 ;  /* 0x0000003e08247c2b */ /* 0x000fe2000800001c */
[----:B------:R-:W4:Y:S01]  /*d940*/  LDS.64 R28, [R2+0x3100] ;  /* 0x00310000021c7984 */ /* 0x000f220000000a00 */
[----:B------:R-:W1:Y:S02]  /*d950*/  LDCU.64 UR62, c[0x3][0x950] ;  /* 0x00c12a00ff3e77ac */ /* 0x000e640008000a00 */
[----:B------:R-:W-:-:S02]  /*d960*/  DFMA R32, R12, UR14, R32 ;  /* 0x0000000e0c207c2b */ /* 0x000fc40008000020 */
[----:B--2---:R-:W-:Y:S01]  /*d970*/  DFMA R6, R12, UR68, R6 ;  /* 0x000000440c067c2b */ /* 0x004fe20008000006 */
[----:B------:R-:W2:Y:S01]  /*d980*/  LDCU.64 UR74, c[0x3][0x798] ;  /* 0x00c0f300ff4a77ac */ /* 0x000ea20008000a00 */
[----:B------:R4:W4:Y:S01]  /*d990*/  LDS.64 R12, [R2+0x24c0] ;  /* 0x0024c000020c7984 */ /* 0x0009220000000a00 */
[----:B------:R-:W-:Y:S02]  /*d9a0*/  DFMA R42, R18, UR70, R42 ;  /* 0x00000046122a7c2b */ /* 0x000fe4000800002a */
[----:B------:R-:W-:Y:S01]  /*d9b0*/  DADD R24, R24, -R26 ;  /* 0x0000000018187229 */ /* 0x000fe2000000081a */
[----:B------:R-:W1:Y:S01]  /*d9c0*/  LDCU.64 UR66, c[0x3][0x948] ;  /* 0x00c12900ff4277ac */ /* 0x000e620008000a00 */
[C---:B------:R-:W-:Y:S02]  /*d9d0*/  DFMA R32, R18.reuse, UR48, R32 ;  /* 0x0000003012207c2b */ /* 0x040fe40008000020 */
[----:B---3--:R-:W-:Y:S01]  /*d9e0*/  DFMA R18, R18, UR72, R6 ;  /* 0x0000004812127c2b */ /* 0x008fe20008000006 */
[----:B------:R-:W3:Y:S01]  /*d9f0*/  LDCU.64 UR70, c[0x3][0x958] ;  /* 0x00c12b00ff4677ac */ /* 0x000ee20008000a00 */
[----:B0-----:R-:W-:-:S02]  /*da00*/  DFMA R44, R8, UR54, R44 ;  /* 0x00000036082c7c2b */ /* 0x001fc4000800002c */
[----:B------:R-:W-:Y:S01]  /*da10*/  DFMA R38, R8, UR58, R38 ;  /* 0x0000003a08267c2b */ /* 0x000fe20008000026 */
[----:B------:R-:W0:Y:S01]  /*da20*/  LDCU.64 UR36, c[0x3][0x7d0] ;  /* 0x00c0fa00ff2477ac */ /* 0x000e220008000a00 */
[----:B-----5:R-:W-:Y:S02]  /*da30*/  DADD R6, R14, R20 ;  /* 0x000000000e067229 */ /* 0x020fe40000000014 */
[----:B------:R-:W-:Y:S01]  /*da40*/  DFMA R34, R24, UR56, R34 ;  /* 0x0000003818227c2b */ /* 0x000fe20008000022 */
[----:B------:R-:W5:Y:S01]  /*da50*/  LDCU.64 UR24, c[0x3][0x7d8] ;  /* 0x00c0fb00ff1877ac */ /* 0x000f620008000a00 */
[----:B------:R-:W-:Y:S02]  /*da60*/  DADD R14, R14, -R20 ;  /* 0x000000000e0e7229 */ /* 0x000fe40000000814 */
[----:B------:R-:W-:Y:S01]  /*da70*/  DFMA R30, R22, UR32, R30 ;  /* 0x00000020161e7c2b */ /* 0x000fe2000800001e */
[----:B------:R-:W0:Y:S01]  /*da80*/  LDCU.64 UR54, c[0x3][0x7c0] ;  /* 0x00c0f800ff3677ac */ /* 0x000e220008000a00 */
[----:B------:R-:W-:-:S02]  /*da90*/  DFMA R38, R6, UR64, R38 ;  /* 0x0000004006267c2b */ /* 0x000fc40008000026 */
[----:B--2---:R-:W-:Y:S01]  /*daa0*/  DFMA R46, R8, UR74, R46 ;  /* 0x0000004a082e7c2b */ /* 0x004fe2000800002e */
[----:B------:R-:W2:Y:S01]  /*dab0*/  LDCU.64 UR68, c[0x3][0x7b8] ;  /* 0x00c0f700ff4477ac */ /* 0x000ea20008000a00 */
[----:B-1----:R-:W-:Y:S02]  /*dac0*/  DFMA R42, R24, UR62, R42 ;  /* 0x0000003e182a7c2b */ /* 0x002fe4000800002a */
[----:B------:R-:W-:Y:S01]  /*dad0*/  DFMA R36, R6, UR46, R36 ;  /* 0x0000002e06247c2b */ /* 0x000fe20008000024 */
[----:B------:R-:W1:Y:S01]  /*dae0*/  LDCU.64 UR60, c[0x3][0x970] ;  /* 0x00c12e00ff3c77ac */ /* 0x000e620008000a00 */
[----:B------:R-:W-:Y:S02]  /*daf0*/  DFMA R34, R14, UR38, R34 ;  /* 0x000000260e227c2b */ /* 0x000fe40008000022 */
[----:B------:R-:W-:Y:S01]  /*db00*/  DFMA R30, R8, UR26, R30 ;  /* 0x0000001a081e7c2b */ /* 0x000fe2000800001e */
[----:B------:R-:W1:Y:S01]  /*db10*/  LDCU.64 UR58, c[0x3][0x978] ;  /* 0x00c12f00ff3a77ac */ /* 0x000e620008000a00 */
[----:B------:R-:W-:-:S02]  /*db20*/  DFMA R40, R24, UR66, R40 ;  /* 0x0000004218287c2b */ /* 0x000fc40008000028 */
[----:B----4-:R-:W-:Y:S01]  /*db30*/  DADD R2, R10, R28 ;  /* 0x000000000a027229 */ /* 0x010fe2000000001c */
[----:B------:R-:W4:Y:S01]  /*db40*/  LDCU.64 UR56, c[0x3][0x980] ;  /* 0x00c13000ff3877ac */ /* 0x000f220008000a00 */
[C---:B---3--:R-:W-:Y:S02]  /*db50*/  DFMA R18, R24.reuse, UR70, R18 ;  /* 0x0000004618127c2b */ /* 0x048fe40008000012 */
[----:B------:R-:W-:Y:S01]  /*db60*/  DFMA R32, R24, UR30, R32 ;  /* 0x0000001e18207c2b */ /* 0x000fe20008000020 */
[----:B------:R-:W3:Y:S01]  /*db70*/  LDCU.64 UR72, c[0x3][0x7e0] ;  /* 0x00c0fc00ff4877ac */ /* 0x000ee20008000a00 */
[----:B0-----:R-:W-:Y:S02]  /*db80*/  DFMA R46, R6, UR54, R46 ;  /* 0x00000036062e7c2b */ /* 0x001fe4000800002e */
[C---:B------:R-:W-:Y:S01]  /*db90*/  DFMA R36, R2.reuse, UR36, R36 ;  /* 0x0000002402247c2b */ /* 0x040fe20008000024 */
[----:B------:R-:W0:Y:S01]  /*dba0*/  LDCU.64 UR64, c[0x3][0x7e8] ;  /* 0x00c0fd00ff4077ac */ /* 0x000e220008000a00 */
[----:B-----5:R-:W-:-:S02]  /*dbb0*/  DFMA R38, R2, UR24, R38 ;  /* 0x0000001802267c2b */ /* 0x020fc40008000026 */
[C---:B------:R-:W-:Y:S01]  /*dbc0*/  DFMA R30, R6.reuse, UR40, R30 ;  /* 0x00000028061e7c2b */ /* 0x040fe2000800001e */
[----:B------:R-:W5:Y:S01]  /*dbd0*/  LDCU.64 UR22, c[0x3][0x990] ;  /* 0x00c13200ff1677ac */ /* 0x000f620008000a00 */
[----:B--2---:R-:W-:Y:S02]  /*dbe0*/  DFMA R44, R6, UR68, R44 ;  /* 0x00000044062c7c2b */ /* 0x004fe4000800002c */
[C---:B-1----:R-:W-:Y:S01]  /*dbf0*/  DFMA R40, R14.reuse, UR60, R40 ;  /* 0x0000003c0e287c2b */ /* 0x042fe20008000028 */
[----:B------:R-:W1:Y:S01]  /*dc00*/  LDCU.64 UR50, c[0x3][0x998] ;  /* 0x00c13300ff3277ac */ /* 0x000e620008000a00 */
[C---:B------:R-:W-:Y:S02]  /*dc10*/  DFMA R42, R14.reuse, UR58, R42 ;  /* 0x0000003a0e2a7c2b */ /* 0x040fe4000800002a */
[----:B----4-:R-:W-:Y:S01]  /*dc20*/  DFMA R18, R14, UR56, R18 ;  /* 0x000000380e127c2b */ /* 0x010fe20008000012 */
[----:B------:R-:W2:Y:S01]  /*dc30*/  LDCU.64 UR62, c[0x3][0x9a0] ;  /* 0x00c13400ff3e77ac */ /* 0x000ea20008000a00 */
[----:B------:R-:W-:-:S02]  /*dc40*/  DADD R10, R10, -R28 ;  /* 0x000000000a0a7229 */ /* 0x000fc4000000081c */
[----:B------:R-:W-:Y:S01]  /*dc50*/  DFMA R32, R14, UR52, R32 ;  /* 0x000000340e207c2b */ /* 0x000fe20008000020 */
[----:B------:R-:W4:Y:S01]  /*dc60*/  LDCU.64 UR38, c[0x3][0x9a8] ;  /* 0x00c13500ff2677ac */ /* 0x000f220008000a00 */
[C---:B------:R-:W-:Y:S02]  /*dc70*/  DFMA R30, R2.reuse, UR6, R30 ;  /* 0x00000006021e7c2b */ /* 0x040fe4000800001e */
[C---:B---3--:R-:W-:Y:S01]  /*dc80*/  DFMA R44, R2.reuse, UR72, R44 ;  /* 0x00000048022c7c2b */ /* 0x048fe2000800002c */
[----:B------:R-:W3:Y:S01]  /*dc90*/  LDCU.64 UR44, c[0x3][0x7f8] ;  /* 0x00c0ff00ff2c77ac */ /* 0x000ee20008000a00 */
[----:B0-----:R-:W-:Y:S02]  /*dca0*/  DFMA R46, R2, UR64, R46 ;  /* 0x00000040022e7c2b */ /* 0x001fe4000800002e */
[C-C-:B------:R-:W-:Y:S01]  /*dcb0*/  DADD R2, R12.reuse, R16.reuse ;  /* 0x000000000c027229 */ /* 0x140fe20000000010 */
[----:B------:R-:W0:Y:S01]  /*dcc0*/  LDCU.64 UR34, c[0x3][0x9b8] ;  /* 0x00c13700ff2277ac */ /* 0x000e220008000a00 */
[----:B------:R-:W-:-:S02]  /*dcd0*/  DADD R12, R12, -R16 ;  /* 0x000000000c0c7229 */ /* 0x000fc40000000810 */
[C---:B-----5:R-:W-:Y:S01]  /*dce0*/  DFMA R34, R10.reuse, UR22, R34 ;  /* 0x000000160a227c2b */ /* 0x060fe20008000022 */
[----:B------:R-:W5:Y:S01]  /*dcf0*/  LDCU.64 UR42, c[0x3][0x800] ;  /* 0x00c10000ff2a77ac */ /* 0x000f620008000a00 */
[C---:B-1----:R-:W-:Y:S02]  /*dd00*/  DFMA R40, R10.reuse, UR50, R40 ;  /* 0x000000320a287c2b */ /* 0x042fe40008000028 */
[C---:B--2---:R-:W-:Y:S01]  /*dd10*/  DFMA R42, R10.reuse, UR62, R42 ;  /* 0x0000003e0a2a7c2b */ /* 0x044fe2000800002a */
[----:B------:R-:W1:Y:S01]  /*dd20*/  LDCU.64 UR28, c[0x3][0x9c0] ;  /* 0x00c13800ff1c77ac */ /* 0x000e620008000a00 */
[C---:B------:R-:W-:Y:S02]  /*dd30*/  DFMA R32, R10.reuse, UR8, R32 ;  /* 0x000000080a207c2b */ /* 0x040fe40008000020 */
[----:B----4-:R-:W-:Y:S01]  /*dd40*/  DFMA R18, R10, UR38, R18 ;  /* 0x000000260a127c2b */ /* 0x010fe20008000012 */
[----:B------:R-:W2:Y:S01]  /*dd50*/  LDCU.64 UR46, c[0x3][0x808] ;  /* 0x00c10100ff2e77ac */ /* 0x000ea20008000a00 */
[----:B------:R-:W-:-:S02]  /*dd60*/  DFMA R30, R2, UR12, R30 ;  /* 0x0000000c021e7c2b */ /* 0x000fc4000800001e */
[----:B---3--:R-:W-:Y:S01]  /*dd70*/  DFMA R36, R2, UR44, R36 ;  /* 0x0000002c02247c2b */ /* 0x008fe20008000024 */
[----:B------:R-:W3:Y:S01]  /*dd80*/  LDCU.64 UR54, c[0x3][0x810] ;  /* 0x00c10200ff3677ac */ /* 0x000ee20008000a00 */
[C---:B------:R-:W-:Y:S02]  /*dd90*/  DFMA R32, R12.reuse, UR16, R32 ;  /* 0x000000100c207c2b */ /* 0x040fe40008000020 */
[----:B0-----:R-:W-:Y:S01]  /*dda0*/  DFMA R34, R12, UR34, R34 ;  /* 0x000000220c227c2b */ /* 0x001fe20008000022 */
[----:B------:R-:W0:Y:S01]  /*ddb0*/  LDCU.64 UR36, c[0x3][0x9c8] ;  /* 0x00c13900ff2477ac */ /* 0x000e220008000a00 */
[----:B-----5:R-:W-:Y:S01]  /*ddc0*/  DFMA R38, R2, UR42, R38 ;  /* 0x0000002a02267c2b */ /* 0x020fe20008000026 */
[----:B------:R-:W4:Y:S01]  /*ddd0*/  LDCU.64 UR24, c[0x3][0x9d0] ;  /* 0x00c13a00ff1877ac */ /* 0x000f220008000a00 */
[----:B-1----:R-:W-:Y:S02]  /*dde0*/  DFMA R40, R12, UR28, R40 ;  /* 0x0000001c0c287c2b */ /* 0x002fe40008000028 */
[----:B--2---:R-:W-:-:S02]  /*ddf0*/  DFMA R44, R2, UR46, R44 ;  /* 0x0000002e022c7c2b */ /* 0x004fc4000800002c */
[----:B---3--:R-:W-:Y:S02]  /*de00*/  DFMA R46, R2, UR54, R46 ;  /* 0x00000036022e7c2b */ /* 0x008fe4000800002e */
[C---:B0-----:R-:W-:Y:S02]  /*de10*/  DFMA R42, R12.reuse, UR36, R42 ;  /* 0x000000240c2a7c2b */ /* 0x041fe4000800002a */
[----:B----4-:R-:W-:Y:S01]  /*de20*/  DFMA R18, R12, UR24, R18 ;  /* 0x000000180c127c2b */ /* 0x010fe20008000012 */
        /* <DEDUP_REMOVED lines=11> */
[----:B------:R-:W-:Y:S01]  /*dee0*/  DADD R34, R36, -R34 ;  /* 0x0000000024227229 */ /* 0x000fe20000000822 */
        /* <DEDUP_REMOVED lines=14> */
.L_x_97:
        /* <DEDUP_REMOVED lines=11> */
.L_x_420:


//--------------------- .text._Z32massMatrixMultiplyConstantKernelILi10ELi13ELi1EEvidPKdS1_S1_S1_S1_S1_S1_Pd --------------------------
	.section	.text._Z32massMatrixMultiplyConstantKernelILi10ELi13ELi1EEvidPKdS1_S1_S1_S1_S1_S1_Pd,"ax",@progbits
	.align	128
        .global         _Z32massMatrixMultiplyConstantKernelILi10ELi13ELi1EEvidPKdS1_S1_S1_S1_S1_S1_Pd
        .type           _Z32massMatrixMultiplyConstantKernelILi10ELi13ELi1EEvidPKdS1_S1_S1_S1_S1_S1_Pd,@function
        .size           _Z32massMatrixMultiplyConstantKernelILi10ELi13ELi1EEvidPKdS1_S1_S1_S1_S1_S1_Pd,(.L_x_421 - _Z32massMatrixMultiplyConstantKernelILi10ELi13ELi1EEvidPKdS1_S1_S1_S1_S1_S1_Pd)
        .other          _Z32massMatrixMultiplyConstantKernelILi10ELi13ELi1EEvidPKdS1_S1_S1_S1_S1_S1_Pd,@"STO_CUDA_ENTRY STV_DEFAULT"
_Z32massMatrixMultiplyConstantKernelILi10ELi13ELi1EEvidPKdS1_S1_S1_S1_S1_S1_Pd:
.text._Z32massMatrixMultiplyConstantKernelILi10ELi13ELi1EEvidPKdS1_S1_S1_S1_S1_S1_Pd:
        /* <DEDUP_REMOVED lines=15> */
[----:B------:R-:W-:Y:S01]  /*00f0*/  ISETP.GT.U32.AND P1, PT, R9, 0x63, PT ;  /* 0x000000630900780c */ /* 0x000fe20003f24070 */
        /* <DEDUP_REMOVED lines=15> */
[----:B------:R-:W-:-:S04]  /*01f0*/  IMAD R2, R3, 0xa, RZ ;  /* 0x0000000a03027824 */ /* 0x000fc800078e02ff */
        /* <DEDUP_REMOVED lines=8> */
[----:B------:R-:W-:Y:S01]  /*0280*/  LOP3.LUT R11, R4, 0xffff, RZ, 0xc0, !PT ;  /* 0x0000ffff040b7812 */ /* 0x000fe200078ec0ff */
[----:B------:R-:W-:Y:S01]  /*0290*/  VIADD R4, R8, 0x4f38 ;  /* 0x00004f3808047836 */ /* 0x000fe20000000000 */
[----:B------:R0:W5:Y:S03]  /*02a0*/  @P0 LDG.E.64.CONSTANT R20, desc[UR76][R16.64+0x320] ;  /* 0x0003204c10140981 */ /* 0x000166000c1e9b00 */
[----:B------:R-:W-:Y:S01]  /*02b0*/  IMAD R12, R11, 0x68, R10 ;  /* 0x000000680b0c7824 */ /* 0x000fe200078e020a */
[----:B------:R0:W5:Y:S01]  /*02c0*/  @P0 LDG.E.64.CONSTANT R22, desc[UR76][R16.64+0x640] ;  /* 0x0006404c10160981 */ /* 0x000162000c1e9b00 */
[----:B------:R-:W-:-:S02]  /*02d0*/  LEA R5, R7, R4, 0x18 ;  /* 0x0000000407057211 */ /* 0x000fc400078ec0ff */
[----:B------:R-:W-:Y:S01]  /*02e0*/  LOP3.LUT R4, R2, 0xffff, RZ, 0xc0, !PT ;  /* 0x0000ffff02047812 */ /* 0x000fe200078ec0ff */
[----:B------:R0:W5:Y:S01]  /*02f0*/  @P0 LDG.E.64.CONSTANT R24, desc[UR76][R16.64+0x960] ;  /* 0x0009604c10180981 */ /* 0x000162000c1e9b00 */
[--C-:B------:R-:W-:Y:S02]  /*0300*/  IMAD R3, R11, 0x4e0, R12.reuse ;  /* 0x000004e00b037824 */ /* 0x100fe400078e020c */
[----:B------:R-:W-:Y:S01]  /*0310*/  IMAD R11, R9, 0x8, R5 ;  /* 0x00000008090b7824 */ /* 0x000fe200078e0205 */
[----:B------:R0:W5:Y:S01]  /*0320*/  @P0 LDG.E.64.CONSTANT R26, desc[UR76][R16.64+0xc80] ;  /* 0x000c804c101a0981 */ /* 0x000162000c1e9b00 */
[C---:B------:R-:W-:Y:S02]  /*0330*/  IMAD R2, R4.reuse, 0x8, R12 ;  /* 0x0000000804027824 */ /* 0x040fe400078e020c */
[----:B------:R-:W-:Y:S01]  /*0340*/  IMAD R3, R4, 0x8, R3 ;  /* 0x0000000804037824 */ /* 0x000fe200078e0203 */
[----:B------:R0:W5:Y:S01]  /*0350*/  @P0 LDG.E.64.CONSTANT R28, desc[UR76][R16.64+0xfa0] ;  /* 0x000fa04c101c0981 */ /* 0x000162000c1e9b00 */
[----:B------:R-:W-:-:S03]  /*0360*/  IMAD R4, R38, 0xd, RZ ;  /* 0x0000000d26047824 */ /* 0x000fc600078e02ff */
        /* <DEDUP_REMOVED lines=37> */
[C---:B------:R-:W-:Y:S02]  /*05c0*/  DFMA R36, R16.reuse, UR14, R36 ;  /* 0x0000000e10247c2b */ /* 0x040fe40008000024 */
[C---:B------:R-:W-:Y:S01]  /*05d0*/  DFMA R40, R16.reuse, UR30, R38 ;  /* 0x0000001e10287c2b */ /* 0x040fe20008000026 */
[----:B------:R-:W-:Y:S01]  /*05e0*/  UMOV UR12, UR20 ;  /* 0x00000014000c7c82 */ /* 0x000fe20008000000 */
[----:B------:R-:W-:Y:S01]  /*05f0*/  UMOV UR13, UR21 ;  /* 0x00000015000d7c82 */ /* 0x000fe20008000000 */
[----:B------:R-:W3:Y:S01]  /*0600*/  LDCU.128 UR24, c[0x3][0x780] ;  /* 0x00c0f000ff1877ac */ /* 0x000ee20008000c00 */
[----:B------:R-:W-:-:S02]  /*0610*/  DFMA R48, R16, UR10, R42 ;  /* 0x0000000a10307c2b */ /* 0x000fc4000800002a */
[C---:B----4-:R-:W-:Y:S01]  /*0620*/  DFMA R42, R14.reuse, UR50, RZ ;  /* 0x000000320e2a7c2b */ /* 0x050fe200080000ff */
[----:B-1----:R-:W-:Y:S01]  /*0630*/  UMOV UR52, UR6 ;  /* 0x0000000600347c82 */ /* 0x002fe20008000000 */
[----:B------:R-:W-:Y:S01]  /*0640*/  UMOV UR53, UR7 ;  /* 0x0000000700357c82 */ /* 0x000fe20008000000 */
[----:B------:R-:W-:Y:S01]  /*0650*/  UMOV UR64, UR4 ;  /* 0x0000000400407c82 */ /* 0x000fe20008000000 */
[----:B------:R-:W-:Y:S01]  /*0660*/  UMOV UR65, UR5 ;  /* 0x0000000500417c82 */ /* 0x000fe20008000000 */
[----:B------:R-:W1:Y:S01]  /*0670*/  LDCU.128 UR4, c[0x3][0x720] ;  /* 0x00c0e400ff0477ac */ /* 0x000e620008000c00 */
[C---:B0-----:R-:W-:Y:S01]  /*0680*/  DFMA R46, R14.reuse, UR42, RZ ;  /* 0x0000002a0e2e7c2b */ /* 0x041fe200080000ff */
[----:B------:R-:W0:Y:S01]  /*0690*/  LDCU.128 UR20, c[0x3][0x7d0] ;  /* 0x00c0fa00ff1477ac */ /* 0x000e220008000c00 */
[----:B--2---:R-:W-:Y:S01]  /*06a0*/  DFMA R50, R14, UR56, RZ ;  /* 0x000000380e327c2b */ /* 0x004fe200080000ff */
[----:B------:R-:W-:Y:S01]  /*06b0*/  UMOV UR8, UR52 ;  /* 0x0000003400087c82 */ /* 0x000fe20008000000 */
[----:B------:R-:W-:Y:S01]  /*06c0*/  UMOV UR9, UR53 ;  /* 0x0000003500097c82 */ /* 0x000fe20008000000 */
[----:B------:R-:W2:Y:S01]  /*06d0*/  LDCU.128 UR44, c[0x3][0x8c0] ;  /* 0x00c11800ff2c77ac */ /* 0x000ea20008000c00 */
[----:B---3--:R-:W-:-:S04]  /*06e0*/  DFMA R44, R16, UR24, R42 ;  /* 0x00000018102c7c2b */ /* 0x008fc8000800002a */
[----:B------:R-:W-:Y:S01]  /*06f0*/  DFMA R54, R16, UR58, R50 ;  /* 0x0000003a10367c2b */ /* 0x000fe20008000032 */
[----:B------:R-:W3:Y:S01]  /*0700*/  LDCU.128 UR72, c[0x3][0x8e0] ;  /* 0x00c11c00ff4877ac */ /* 0x000ee20008000c00 */
[----:B-1----:R-:W-:Y:S01]  /*0710*/  UMOV UR70, UR4 ;  /* 0x0000000400467c82 */ /* 0x002fe20008000000 */
[----:B------:R-:W-:Y:S01]  /*0720*/  UMOV UR71, UR5 ;  /* 0x0000000500477c82 */ /* 0x000fe20008000000 */
[----:B------:R-:W-:Y:S01]  /*0730*/  UMOV UR68, UR6 ;  /* 0x0000000600447c82 */ /* 0x000fe20008000000 */
[----:B------:R-:W-:Y:S01]  /*0740*/  UMOV UR69, UR7 ;  /* 0x0000000700457c82 */ /* 0x000fe20008000000 */
[----:B------:R-:W1:Y:S01]  /*0750*/  LDCU.128 UR4, c[0x3][0x730] ;  /* 0x00c0e600ff0477ac */ /* 0x000e620008000c00 */
[----:B------:R-:W-:Y:S02]  /*0760*/  DFMA R28, R14, UR68, RZ ;  /* 0x000000440e1c7c2b */ /* 0x000fe400080000ff */
[----:B0-----:R-:W-:Y:S01]  /*0770*/  DFMA R52, R16, UR20, R46 ;  /* 0x0000001410347c2b */ /* 0x001fe2000800002e */
[----:B------:R-:W0:Y:S01]  /*0780*/  LDCU.128 UR36, c[0x3][0x910] ;  /* 0x00c12200ff2477ac */ /* 0x000e220008000c00 */
[----:B------:R-:W-:-:S02]  /*0790*/  DFMA R44, R34, UR26, R44 ;  /* 0x0000001a222c7c2b */ /* 0x000fc4000800002c */
[----:B--2---:R-:W-:Y:S01]  /*07a0*/  DFMA R14, R18, UR44, RZ ;  /* 0x0000002c120e7c2b */ /* 0x004fe200080000ff */
[----:B------:R-:W2:Y:S03]  /*07b0*/  LDCU.128 UR32, c[0x3][0x930] ;  /* 0x00c12600ff2077ac */ /* 0x000ea60008000c00 */
[----:B------:R-:W-:Y:S01]  /*07c0*/  DFMA R52, R34, UR22, R52 ;  /* 0x0000001622347c2b */ /* 0x000fe20008000034 */
[----:B------:R-:W4:Y:S03]  /*07d0*/  LDCU.128 UR52, c[0x3][0x960] ;  /* 0x00c12c00ff3477ac */ /* 0x000f260008000c00 */
[----:B------:R-:W-:Y:S01]  /*07e0*/  DFMA R14, R20, UR46, R14 ;  /* 0x0000002e140e7c2b */ /* 0x000fe2000800000e */
[----:B------:R-:W-:Y:S01]  /*07f0*/  UMOV UR14, UR70 ;  /* 0x00000046000e7c82 */ /* 0x000fe20008000000 */
[----:B------:R-:W-:Y:S01]  /*0800*/  UMOV UR15, UR71 ;  /* 0x00000047000f7c82 */ /* 0x000fe20008000000 */
[----:B------:R-:W2:Y:S01]  /*0810*/  LDCU.128 UR28, c[0x3][0x980] ;  /* 0x00c13000ff1c77ac */ /* 0x000ea20008000c00 */
[----:B-1----:R-:W-:-:S02]  /*0820*/  DFMA R28, R16, UR4, R28 ;  /* 0x00000004101c7c2b */ /* 0x002fc4000800001c */
[C---:B---3--:R-:W-:Y:S01]  /*0830*/  DFMA R16, R18.reuse, UR74, RZ ;  /* 0x0000004a12107c2b */ /* 0x048fe200080000ff */
[----:B------:R-:W1:Y:S01]  /*0840*/  LDCU.128 UR68, c[0x3][0x9b0] ;  /* 0x00c13600ff4477ac */ /* 0x000e620008000c00 */
[C---:B0-----:R-:W-:Y:S01]  /*0850*/  DFMA R38, R18.reuse, UR36, RZ ;  /* 0x0000002412267c2b */ /* 0x041fe200080000ff */
[----:B------:R-:W-:Y:S01]  /*0860*/  UMOV UR50, UR14 ;  /* 0x0000000e00327c82 */ /* 0x000fe20008000000 */
[----:B------:R-:W-:Y:S01]  /*0870*/  UMOV UR51, UR15 ;  /* 0x0000000f00337c82 */ /* 0x000fe20008000000 */
[----:B------:R-:W-:Y:S01]  /*0880*/  UMOV UR42, UR8 ;  /* 0x00000008002a7c82 */ /* 0x000fe20008000000 */
[----:B------:R-:W-:Y:S01]  /*0890*/  UMOV UR43, UR9 ;  /* 0x00000009002b7c82 */ /* 0x000fe20008000000 */
[----:B------:R-:W-:Y:S01]  /*08a0*/  UMOV UR56, UR12 ;  /* 0x0000000c00387c82 */ /* 0x000fe20008000000 */
[----:B------:R-:W-:Y:S01]  /*08b0*/  UMOV UR57, UR13 ;  /* 0x0000000d00397c82 */ /* 0x000fe20008000000 */
[----:B------:R-:W0:Y:S01]  /*08c0*/  LDCU.128 UR8, c[0x3][0x940] ;  /* 0x00c12800ff0877ac */ /* 0x000e220008000c00 */
[----:B----4-:R-:W-:-:S02]  /*08d0*/  DFMA R46, R18, UR52, RZ ;  /* 0x00000034122e7c2b */ /* 0x010fc400080000ff */
[C---:B--2---:R-:W-:Y:S01]  /*08e0*/  DFMA R42, R18.reuse, UR34, RZ ;  /* 0x00000022122a7c2b */ /* 0x044fe200080000ff */
[----:B------:R-:W2:Y:S01]  /*08f0*/  LDCU.128 UR12, c[0x3][0x990] ;  /* 0x00c13200ff0c77ac */ /* 0x000ea20008000c00 */
[----:B------:R-:W-:Y:S02]  /*0900*/  DFMA R50, R18, UR30, RZ ;  /* 0x0000001e12327c2b */ /* 0x000fe400080000ff */
[----:B------:R-:W-:Y:S01]  /*0910*/  DFMA R28, R34, UR6, R28 ;  /* 0x00000006221c7c2b */ /* 0x000fe2000800001c */
[----:B------:R-:W3:Y:S01]  /*0920*/  LDCU.128 UR16, c[0x3][0x8f0] ;  /* 0x00c11e00ff1077ac */ /* 0x000ee20008000c00 */
[----:B-1----:R-:W-:Y:S02]  /*0930*/  DFMA R18, R18, UR68, RZ ;  /* 0x0000004412127c2b */ /* 0x002fe400080000ff */
[C---:B------:R-:W-:Y:S01]  /*0940*/  DFMA R38, R20.reuse, UR38, R38 ;  /* 0x0000002614267c2b */ /* 0x040fe20008000026 */
[----:B------:R-:W1:Y:S01]  /*0950*/  LDCU.128 UR4, c[0x3][0x9c0] ;  /* 0x00c13800ff0477ac */ /* 0x000e620008000c00 */
[C---:B------:R-:W-:Y:S01]  /*0960*/  DFMA R46, R20.reuse, UR54, R46 ;  /* 0x00000036142e7c2b */ /* 0x040fe2000800002e */
[----:B------:R-:W-:Y:S01]  /*0970*/  UMOV UR74, UR66 ;  /* 0x00000042004a7c82 */ /* 0x000fe20008000000 */
[----:B------:R-:W-:Y:S01]  /*0980*/  UMOV UR75, UR67 ;  /* 0x00000043004b7c82 */ /* 0x000fe20008000000 */
[----:B------:R-:W-:Y:S01]  /*0990*/  UMOV UR34, UR64 ;  /* 0x0000004000227c82 */ /* 0x000fe20008000000 */
[----:B------:R-:W-:Y:S01]  /*09a0*/  UMOV UR35, UR65 ;  /* 0x0000004100237c82 */ /* 0x000fe20008000000 */
[----:B------:R-:W4:Y:S01]  /*09b0*/  LDCU.128 UR64, c[0x3][0x800] ;  /* 0x00c10000ff4077ac */ /* 0x000f220008000c00 */
[----:B0-----:R-:W-:-:S02]  /*09c0*/  DFMA R42, R20, UR8, R42 ;  /* 0x00000008142a7c2b */ /* 0x001fc4000800002a */
[C---:B--2---:R-:W-:Y:S01]  /*09d0*/  DFMA R50, R20.reuse, UR12, R50 ;  /* 0x0000000c14327c2b */ /* 0x044fe20008000032 */
[----:B------:R-:W0:Y:S01]  /*09e0*/  LDCU.128 UR36, c[0x3][0x760] ;  /* 0x00c0ec00ff2477ac */ /* 0x000e220008000c00 */
[C---:B------:R-:W-:Y:S02]  /*09f0*/  DFMA R18, R20.reuse, UR70, R18 ;  /* 0x0000004614127c2b */ /* 0x040fe40008000012 */
[----:B---3--:R-:W-:Y:S01]  /*0a00*/  DFMA R16, R20, UR16, R16 ;  /* 0x0000001014107c2b */ /* 0x008fe20008000010 */
[----:B------:R-:W2:Y:S01]  /*0a10*/  LDCU.128 UR44, c[0x3][0x7b0] ;  /* 0x00c0f600ff2c77ac */ /* 0x000ea20008000c00 */
[C---:B------:R-:W-:Y:S02]  /*0a20*/  DFMA R42, R22.reuse, UR10, R42 ;  /* 0x0000000a162a7c2b */ /* 0x040fe4000800002a */
[C---:B------:R-:W-:Y:S01]  /*0a30*/  DFMA R50, R22.reuse, UR14, R50 ;  /* 0x0000000e16327c2b */ /* 0x040fe20008000032 */
[----:B------:R-:W3:Y:S01]  /*0a40*/  LDCU.128 UR52, c[0x3][0x920] ;  /* 0x00c12400ff3477ac */ /* 0x000ee20008000c00 */
[----:B-1----:R-:W-:-:S02]  /*0a50*/  DFMA R18, R22, UR4, R18 ;  /* 0x0000000416127c2b */ /* 0x002fc40008000012 */
[C---:B------:R-:W-:Y:S01]  /*0a60*/  DFMA R16, R22.reuse, UR18, R16 ;  /* 0x0000001216107c2b */ /* 0x040fe20008000010 */
[----:B------:R-:W1:Y:S01]  /*0a70*/  LDCU.128 UR68, c[0x3][0x970] ;  /* 0x00c12e00ff4477ac */ /* 0x000e620008000c00 */
[----:B------:R-:W-:Y:S02]  /*0a80*/  DFMA R14, R22, UR34, R14 ;  /* 0x00000022160e7c2b */ /* 0x000fe4000800000e */
[C---:B----4-:R-:W-:Y:S01]  /*0a90*/  DFMA R54, R34.reuse, UR64, R54 ;  /* 0x0000004022367c2b */ /* 0x050fe20008000036 */
[----:B------:R-:W-:Y:S01]  /*0aa0*/  UMOV UR24, UR56 ;  /* 0x0000003800187c82 */ /* 0x000fe20008000000 */
[----:B------:R-:W-:Y:S01]  /*0ab0*/  UMOV UR25, UR57 ;  /* 0x0000003900197c82 */ /* 0x000fe20008000000 */
[----:B------:R-:W4:Y:S01]  /*0ac0*/  LDCU.128 UR60, c[0x3][0x740] ;  /* 0x00c0e800ff3c77ac */ /* 0x000f220008000c00 */
[C---:B------:R-:W-:Y:S02]  /*0ad0*/  DFMA R36, R34.reuse, UR24, R36 ;  /* 0x0000001822247c2b */ /* 0x040fe40008000024 */
[C---:B0-----:R-:W-:Y:S01]  /*0ae0*/  DFMA R40, R34.reuse, UR36, R40 ;  /* 0x0000002422287c2b */ /* 0x041fe20008000028 */
[----:B------:R-:W0:Y:S01]  /*0af0*/  LDCU.128 UR56, c[0x3][0x900] ;  /* 0x00c12000ff3877ac */ /* 0x000e220008000c00 */
[----:B--2---:R-:W-:-:S02]  /*0b00*/  DFMA R48, R34, UR44, R48 ;  /* 0x0000002c22307c2b */ /* 0x004fc40008000030 */
[----:B------:R-:W-:Y:S01]  /*0b10*/  DFMA R54, R32, UR66, R54 ;  /* 0x0000004220367c2b */ /* 0x000fe20008000036 */
[----:B------:R-:W2:Y:S01]  /*0b20*/  LDCU.128 UR20, c[0x3][0x790] ;  /* 0x00c0f200ff1477ac */ /* 0x000ea20008000c00 */
[----:B---3--:R-:W-:Y:S02]  /*0b30*/  DFMA R38, R22, UR52, R38 ;  /* 0x0000003416267c2b */ /* 0x008fe40008000026 */
[----:B------:R-:W-:Y:S01]  /*0b40*/  DFMA R18, R24, UR6, R18 ;  /* 0x0000000618127c2b */ /* 0x000fe20008000012 */
[----:B------:R-:W3:Y:S01]  /*0b50*/  LDCU.128 UR24, c[0x3][0x7e0] ;  /* 0x00c0fc00ff1877ac */ /* 0x000ee20008000c00 */
[----:B-1----:R-:W-:Y:S02]  /*0b60*/  DFMA R46, R22, UR68, R46 ;  /* 0x00000044162e7c2b */ /* 0x002fe4000800002e */
[C---:B------:R-:W-:Y:S01]  /*0b70*/  DFMA R36, R32.reuse, UR74, R36 ;  /* 0x0000004a20247c2b */ /* 0x040fe20008000024 */
[----:B------:R-:W1:Y:S01]  /*0b80*/  LDCU.128 UR8, c[0x3][0x950] ;  /* 0x00c12a00ff0877ac */ /* 0x000e620008000c00 */
[----:B------:R-:W-:-:S02]  /*0b90*/  DFMA R40, R32, UR38, R40 ;  /* 0x0000002620287c2b */ /* 0x000fc40008000028 */
[C---:B----4-:R-:W-:Y:S01]  /*0ba0*/  DFMA R28, R32.reuse, UR60, R28 ;  /* 0x0000003c201c7c2b */ /* 0x050fe2000800001c */
[----:B------:R-:W4:Y:S01]  /*0bb0*/  LDCU.128 UR12, c[0x3][0x9a0] ;  /* 0x00c13400ff0c77ac */ /* 0x000f220008000c00 */
[----:B------:R-:W-:Y:S02]  /*0bc0*/  DFMA R48, R32, UR46, R48 ;  /* 0x0000002e20307c2b */ /* 0x000fe40008000030 */
[C---:B0-----:R-:W-:Y:S01]  /*0bd0*/  DFMA R16, R24.reuse, UR56, R16 ;  /* 0x0000003818107c2b */ /* 0x041fe20008000010 */
[----:B------:R-:W0:Y:S01]  /*0be0*/  LDCU.64 UR4, c[0x3][0x810] ;  /* 0x00c10200ff0477ac */ /* 0x000e220008000a00 */
[----:B------:R-:W-:Y:S02]  /*0bf0*/  DFMA R14, R24, UR42, R14 ;  /* 0x0000002a180e7c2b */ /* 0x000fe4000800000e */
[----:B--2---:R-:W-:Y:S01]  /*0c00*/  DFMA R44, R32, UR20, R44 ;  /* 0x00000014202c7c2b */ /* 0x004fe2000800002c */
[----:B------:R-:W2:Y:S01]  /*0c10*/  LDCU.64 UR16, c[0x3][0x9d0] ;  /* 0x00c13a00ff1077ac */ /* 0x000ea20008000a00 */
[----:B------:R-:W-:-:S02]  /*0c20*/  DFMA R38, R24, UR54, R38 ;  /* 0x0000003618267c2b */ /* 0x000fc40008000026 */
[----:B---3--:R-:W-:Y:S02]  /*0c30*/  DFMA R52, R32, UR24, R52 ;  /* 0x0000001820347c2b */ /* 0x008fe40008000034 */
[C---:B------:R-:W-:Y:S02]  /*0c40*/  DFMA R46, R24.reuse, UR70, R46 ;  /* 0x00000046182e7c2b */ /* 0x040fe4000800002e */
[----:B-1----:R-:W-:Y:S02]  /*0c50*/  DFMA R42, R24, UR8, R42 ;  /* 0x00000008182a7c2b */ /* 0x002fe4000800002a */
[----:B------:R-:W-:Y:S02]  /*0c60*/  DFMA R28, R30, UR62, R28 ;  /* 0x0000003e1e1c7c2b */ /* 0x000fe4000800001c */
[----:B----4-:R-:W-:Y:S02]  /*0c70*/  DFMA R50, R24, UR12, R50 ;  /* 0x0000000c18327c2b */ /* 0x010fe40008000032 */
[----:B------:R-:W-:-:S02]  /*0c80*/  DFMA R36, R30, UR50, R36 ;  /* 0x000000321e247c2b */ /* 0x000fc40008000024 */
[C---:B0-----:R-:W-:Y:S02]  /*0c90*/  DFMA R54, R30.reuse, UR4, R54 ;  /* 0x000000041e367c2b */ /* 0x041fe40008000036 */
[----:B------:R-:W-:Y:S02]  /*0ca0*/  DFMA R40, R30, UR48, R40 ;  /* 0x000000301e287c2b */ /* 0x000fe40008000028 */
[C---:B--2---:R-:W-:Y:S02]  /*0cb0*/  DFMA R20, R26.reuse, UR16, R18 ;  /* 0x000000101a147c2b */ /* 0x044fe40008000012 */
[----:B------:R-:W-:Y:S02]  /*0cc0*/  DFMA R18, R26, UR58, R16 ;  /* 0x0000003a1a127c2b */ /* 0x000fe40008000010 */
        /* <DEDUP_REMOVED lines=34> */
.L_x_99:
[----:B------:R-:W-:Y:S05]  /*0ef0*/  BSYNC.RECONVERGENT B0 ;  /* 0x0000000000007941 */ /* 0x000fea0003800200 */
.L_x_98:
        /* <DEDUP_REMOVED lines=28> */
[C---:B--2---:R-:W-:Y:S01]  /*10c0*/  DFMA R30, R18.reuse, UR4, RZ ;  /* 0x00000004121e7c2b */ /* 0x044fe200080000ff */
[----:B------:R-:W0:Y:S01]  /*10d0*/  LDCU.128 UR56, c[0x3][0x8f0] ;  /* 0x00c11e00ff3877ac */ /* 0x000e220008000c00 */
[C---:B---3--:R-:W-:Y:S02]  /*10e0*/  DFMA R34, R18.reuse, UR28, RZ ;  /* 0x0000001c12227c2b */ /* 0x048fe400080000ff */
[C---:B------:R-:W-:Y:S01]  /*10f0*/  DFMA R16, R18.reuse, UR74, RZ ;  /* 0x0000004a12107c2b */ /* 0x040fe200080000ff */
[----:B------:R-:W2:Y:S01]  /*1100*/  LDCU.128 UR40, c[0x3][0x940] ;  /* 0x00c12800ff2877ac */ /* 0x000ea20008000c00 */
[C---:B------:R-:W-:Y:S02]  /*1110*/  DFMA R38, R18.reuse, UR50, RZ ;  /* 0x0000003212267c2b */ /* 0x040fe400080000ff */
[C---:B------:R-:W-:Y:S01]  /*1120*/  DFMA R40, R18.reuse, UR46, RZ ;  /* 0x0000002e12287c2b */ /* 0x040fe200080000ff */
[----:B------:R-:W3:Y:S01]  /*1130*/  LDCU.128 UR68, c[0x3][0x710] ;  /* 0x00c0e200ff4477ac */ /* 0x000ee20008000c00 */
[----:B------:R-:W-:-:S02]  /*1140*/  DFMA R18, R18, UR52, RZ ;  /* 0x0000003412127c2b */ /* 0x000fc400080000ff */
[C---:B------:R-:W-:Y:S01]  /*1150*/  DFMA R36, R24.reuse, UR22, R32 ;  /* 0x0000001618247c2b */ /* 0x040fe20008000020 */
[----:B------:R-:W1:Y:S01]  /*1160*/  LDCU.128 UR20, c[0x3][0x960] ;  /* 0x00c12c00ff1477ac */ /* 0x000e620008000c00 */
[C---:B------:R-:W-:Y:S02]  /*1170*/  DFMA R30, R24.reuse, UR6, R30 ;  /* 0x00000006181e7c2b */ /* 0x040fe4000800001e */
[C---:B------:R-:W-:Y:S01]  /*1180*/  DFMA R46, R24.reuse, UR30, R34 ;  /* 0x0000001e182e7c2b */ /* 0x040fe20008000022 */
[----:B------:R-:W0:Y:S01]  /*1190*/  LDCU.128 UR28, c[0x3][0x980] ;  /* 0x00c13000ff1c77ac */ /* 0x000e220008000c00 */
[C---:B------:R-:W-:Y:S02]  /*11a0*/  DFMA R32, R24.reuse, UR16, R16 ;  /* 0x0000001018207c2b */ /* 0x040fe40008000010 */
[----:B------:R-:W-:Y:S01]  /*11b0*/  DFMA R54, R24, UR54, R18 ;  /* 0x0000003618367c2b */ /* 0x000fe20008000012 */
[----:B------:R-:W2:Y:S01]  /*11c0*/  LDCU.128 UR4, c[0x3][0x9b0] ;  /* 0x00c13600ff0477ac */ /* 0x000ea20008000c00 */
[----:B------:R-:W-:Y:S01]  /*11d0*/  LDS.64 R16, [R3+0x138] ;  /* 0x0001380003107984 */ /* 0x000fe20000000a00 */
[----:B------:R-:W-:-:S02]  /*11e0*/  DADD R20, R20, -R22 ;  /* 0x0000000014147229 */ /* 0x000fc40000000816 */
[C---:B------:R-:W-:Y:S01]  /*11f0*/  DFMA R22, R14.reuse, UR24, RZ ;  /* 0x000000180e167c2b */ /* 0x040fe200080000ff */
[----:B------:R-:W3:Y:S01]  /*1200*/  LDS.64 R18, [R3+0x270] ;  /* 0x0002700003127984 */ /* 0x000ee20000000a00 */
[----:B------:R-:W2:Y:S01]  /*1210*/  LDCU.128 UR52, c[0x3][0x990] ;  /* 0x00c13200ff3477ac */ /* 0x000ea20008000c00 */
[----:B------:R-:W-:Y:S02]  /*1220*/  DFMA R34, R14, UR12, RZ ;  /* 0x0000000c0e227c2b */ /* 0x000fe400080000ff */
[----:B------:R-:W-:Y:S01]  /*1230*/  DFMA R42, R24, UR8, R38 ;  /* 0x00000008182a7c2b */ /* 0x000fe20008000026 */
[----:B------:R-:W2:Y:S01]  /*1240*/  LDCU.128 UR64, c[0x3][0x8d0] ;  /* 0x00c11a00ff4077ac */ /* 0x000ea20008000c00 */
[----:B-1----:R-:W-:Y:S02]  /*1250*/  DFMA R44, R14, UR20, RZ ;  /* 0x000000140e2c7c2b */ /* 0x002fe400080000ff */
[----:B------:R-:W-:Y:S02]  /*1260*/  DFMA R50, R24, UR60, R40 ;  /* 0x0000003c18327c2b */ /* 0x000fe40008000028 */
[----:B------:R-:W-:Y:S01]  /*1270*/  DFMA R24, R20, UR26, R22 ;  /* 0x0000001a14187c2b */ /* 0x000fe20008000016 */
[----:B------:R-:W1:Y:S01]  /*1280*/  LDCU.128 UR24, c[0x3][0x7b0] ;  /* 0x00c0f600ff1877ac */ /* 0x000e620008000c00 */
[----:B------:R-:W-:-:S02]  /*1290*/  DFMA R22, R14, UR38, RZ ;  /* 0x000000260e167c2b */ /* 0x000fc400080000ff */
[C---:B----4-:R-:W-:Y:S02]  /*12a0*/  DFMA R40, R14.reuse, UR34, RZ ;  /* 0x000000220e287c2b */ /* 0x050fe400080000ff */
[C---:B0-----:R-:W-:Y:S02]  /*12b0*/  DFMA R48, R14.reuse, UR30, RZ ;  /* 0x0000001e0e307c2b */ /* 0x041fe400080000ff */
[----:B--2---:R-:W-:Y:S02]  /*12c0*/  DFMA R52, R14, UR4, RZ ;  /* 0x000000040e347c2b */ /* 0x004fe400080000ff */
[C---:B------:R-:W-:Y:S01]  /*12d0*/  DFMA R38, R20.reuse, UR14, R34 ;  /* 0x0000000e14267c2b */ /* 0x040fe20008000022 */
[----:B------:R-:W0:Y:S01]  /*12e0*/  LDCU.128 UR12, c[0x3][0x760] ;  /* 0x00c0ec00ff0c77ac */ /* 0x000e220008000c00 */
[C---:B------:R-:W-:Y:S02]  /*12f0*/  DFMA R44, R20.reuse, UR22, R44 ;  /* 0x00000016142c7c2b */ /* 0x040fe4000800002c */
[C---:B------:R-:W-:Y:S01]  /*1300*/  DFMA R34, R20.reuse, UR56, R22 ;  /* 0x0000003814227c2b */ /* 0x040fe20008000016 */
[----:B------:R-:W2:Y:S01]  /*1310*/  LDCU.128 UR20, c[0x3][0x800] ;  /* 0x00c10000ff1477ac */ /* 0x000ea20008000c00 */
[C---:B------:R-:W-:Y:S01]  /*1320*/  DFMA R40, R20.reuse, UR40, R40 ;  /* 0x0000002814287c2b */ /* 0x040fe20008000028 */
[----:B------:R-:W-:Y:S01]  /*1330*/  LDS.64 R22, [R3+0x208] ;  /* 0x0002080003167984 */ /* 0x000fe20000000a00 */
[C---:B------:R-:W-:Y:S01]  /*1340*/  DFMA R48, R20.reuse, UR52, R48 ;  /* 0x0000003414307c2b */ /* 0x040fe20008000030 */
[----:B------:R-:W-:Y:S01]  /*1350*/  UMOV UR34, UR64 ;  /* 0x0000004000227c82 */ /* 0x000fe20008000000 */
[----:B------:R-:W-:Y:S01]  /*1360*/  DFMA R52, R20, UR6, R52 ;  /* 0x0000000614347c2b */ /* 0x000fe20008000034 */
[----:B------:R-:W4:Y:S01]  /*1370*/  LDCU.128 UR4, c[0x3][0x920] ;  /* 0x00c12400ff0477ac */ /* 0x000f220008000c00 */
[----:B------:R-:W4:Y:S01]  /*1380*/  LDS.64 R20, [R3+0x1a0] ;  /* 0x0001a00003147984 */ /* 0x000f220000000a00 */
[----:B------:R-:W-:-:S02]  /*1390*/  DADD R14, R26, R28 ;  /* 0x000000001a0e7229 */ /* 0x000fc4000000001c */
[----:B------:R-:W-:Y:S01]  /*13a0*/  DADD R26, R26, -R28 ;  /* 0x000000001a1a7229 */ /* 0x000fe2000000081c */
[----:B------:R-:W-:Y:S01]  /*13b0*/  UMOV UR35, UR65 ;  /* 0x0000004100237c82 */ /* 0x000fe20008000000 */
[----:B------:R-:W-:Y:S01]  /*13c0*/  UMOV UR30, UR66 ;  /* 0x00000042001e7c82 */ /* 0x000fe20008000000 */
[----:B------:R-:W-:Y:S01]  /*13d0*/  UMOV UR31, UR67 ;  /* 0x00000043001f7c82 */ /* 0x000fe20008000000 */
[----:B------:R-:W4:Y:S02]  /*13e0*/  LDCU.128 UR64, c[0x3][0x740] ;  /* 0x00c0e800ff4077ac */ /* 0x000f240008000c00 */
[C---:B------:R-:W-:Y:S02]  /*13f0*/  DFMA R42, R14.reuse, UR10, R42 ;  /* 0x0000000a0e2a7c2b */ /* 0x040fe4000800002a */
[C---:B------:R-:W-:Y:S01]  /*1400*/  DFMA R32, R14.reuse, UR18, R32 ;  /* 0x000000120e207c2b */ /* 0x040fe20008000020 */
[----:B------:R-:W4:Y:S01]  /*1410*/  LDCU.128 UR8, c[0x3][0x9c0] ;  /* 0x00c13800ff0877ac */ /* 0x000f220008000c00 */
[----:B------:R-:W-:-:S02]  /*1420*/  DFMA R50, R14, UR62, R50 ;  /* 0x0000003e0e327c2b */ /* 0x000fc40008000032 */
[C---:B---3--:R-:W-:Y:S01]  /*1430*/  DFMA R30, R14.reuse, UR68, R30 ;  /* 0x000000440e1e7c2b */ /* 0x048fe2000800001e */
[----:B------:R-:W3:Y:S01]  /*1440*/  LDCU.128 UR16, c[0x3][0x970] ;  /* 0x00c12e00ff1077ac */ /* 0x000ee20008000c00 */
[C---:B0-----:R-:W-:Y:S02]  /*1450*/  DFMA R36, R14.reuse, UR12, R36 ;  /* 0x0000000c0e247c2b */ /* 0x041fe40008000024 */
[C---:B-1----:R-:W-:Y:S01]  /*1460*/  DFMA R46, R14.reuse, UR24, R46 ;  /* 0x000000180e2e7c2b */ /* 0x042fe2000800002e */
[----:B------:R-:W0:Y:S01]  /*1470*/  LDCU.128 UR60, c[0x3][0x790] ;  /* 0x00c0f200ff3c77ac */ /* 0x000e220008000c00 */
[----:B--2---:R-:W-:Y:S02]  /*1480*/  DFMA R54, R14, UR20, R54 ;  /* 0x000000140e367c2b */ /* 0x004fe40008000036 */
[----:B------:R-:W-:Y:S02]  /*1490*/  DADD R14, R16, R18 ;  /* 0x00000000100e7229 */ /* 0x000fe40000000012 */
[C---:B------:R-:W-:Y:S01]  /*14a0*/  DFMA R40, R26.reuse, UR42, R40 ;  /* 0x0000002a1a287c2b */ /* 0x040fe20008000028 */
[----:B------:R-:W1:Y:S01]  /*14b0*/  LDCU.128 UR40, c[0x3][0x7e0] ;  /* 0x00c0fc00ff2877ac */ /* 0x000e620008000c00 */
[----:B------:R-:W-:-:S02]  /*14c0*/  DFMA R34, R26, UR58, R34 ;  /* 0x0000003a1a227c2b */ /* 0x000fc40008000022 */
[----:B------:R-:W-:Y:S01]  /*14d0*/  DFMA R48, R26, UR54, R48 ;  /* 0x000000361a307c2b */ /* 0x000fe20008000030 */
[----:B------:R-:W2:Y:S01]  /*14e0*/  LDCU.128 UR56, c[0x3][0x900] ;  /* 0x00c12000ff3877ac */ /* 0x000ea20008000c00 */
[----:B------:R-:W-:Y:S02]  /*14f0*/  DFMA R30, R14, UR70, R30 ;  /* 0x000000460e1e7c2b */ /* 0x000fe4000800001e */
[C---:B----4-:R-:W-:Y:S01]  /*1500*/  DFMA R38, R26.reuse, UR4, R38 ;  /* 0x000000041a267c2b */ /* 0x050fe20008000026 */
[----:B------:R-:W4:Y:S01]  /*1510*/  LDCU.128 UR52, c[0x3][0x950] ;  /* 0x00c12a00ff3477ac */ /* 0x000f220008000c00 */
[C---:B------:R-:W-:Y:S02]  /*1520*/  DFMA R52, R26.reuse, UR8, R52 ;  /* 0x000000081a347c2b */ /* 0x040fe40008000034 */
[C---:B------:R-:W-:Y:S01]  /*1530*/  DFMA R24, R26.reuse, UR34, R24 ;  /* 0x000000221a187c2b */ /* 0x040fe20008000018 */
[----:B------:R-:W4:Y:S01]  /*1540*/  LDCU.128 UR68, c[0x3][0x9a0] ;  /* 0x00c13400ff4477ac */ /* 0x000f220008000c00 */
[----:B---3--:R-:W-:-:S02]  /*1550*/  DFMA R44, R26, UR16, R44 ;  /* 0x000000101a2c7c2b */ /* 0x008fc4000800002c */
[----:B------:R-:W-:Y:S01]  /*1560*/  DADD R16, R16, -R18 ;  /* 0x0000000010107229 */ /* 0x000fe20000000812 */
[----:B------:R-:W3:Y:S01]  /*1570*/  LDCU.64 UR4, c[0x3][0x810] ;  /* 0x00c10200ff0477ac */ /* 0x000ee20008000a00 */
[C---:B------:R-:W-:Y:S02]  /*1580*/  DFMA R36, R14.reuse, UR14, R36 ;  /* 0x0000000e0e247c2b */ /* 0x040fe40008000024 */
[C---:B------:R-:W-:Y:S01]  /*1590*/  DFMA R46, R14.reuse, UR26, R46 ;  /* 0x0000001a0e2e7c2b */ /* 0x040fe2000800002e */
[----:B------:R-:W3:Y:S01]  /*15a0*/  LDCU.64 UR8, c[0x3][0x9d0] ;  /* 0x00c13a00ff0877ac */ /* 0x000ee20008000a00 */
[C---:B------:R-:W-:Y:S02]  /*15b0*/  DFMA R32, R14.reuse, UR64, R32 ;  /* 0x000000400e207c2b */ /* 0x040fe40008000020 */
[C---:B0-----:R-:W-:Y:S02]  /*15c0*/  DFMA R42, R14.reuse, UR60, R42 ;  /* 0x0000003c0e2a7c2b */ /* 0x041fe4000800002a */
[----:B-1----:R-:W-:-:S02]  /*15d0*/  DFMA R50, R14, UR40, R50 ;  /* 0x000000280e327c2b */ /* 0x002fc40008000032 */
[----:B------:R-:W-:Y:S02]  /*15e0*/  DFMA R54, R14, UR22, R54 ;  /* 0x000000160e367c2b */ /* 0x000fe40008000036 */
[----:B------:R-:W-:Y:S02]  /*15f0*/  DADD R14, R20, R22 ;  /* 0x00000000140e7229 */ /* 0x000fe40000000016 */
[C---:B------:R-:W-:Y:S02]  /*1600*/  DFMA R24, R16.reuse, UR30, R24 ;  /* 0x0000001e10187c2b */ /* 0x040fe40008000018 */
[C---:B------:R-:W-:Y:S02]  /*1610*/  DFMA R38, R16.reuse, UR6, R38 ;  /* 0x0000000610267c2b */ /* 0x040fe40008000026 */
[C---:B------:R-:W-:Y:S02]  /*1620*/  DFMA R44, R16.reuse, UR18, R44 ;  /* 0x00000012102c7c2b */ /* 0x040fe4000800002c */
[----:B--2---:R-:W-:-:S02]  /*1630*/  DFMA R34, R16, UR56, R34 ;  /* 0x0000003810227c2b */ /* 0x004fc40008000022 */
[C---:B----4-:R-:W-:Y:S02]  /*1640*/  DFMA R40, R16.reuse, UR52, R40 ;  /* 0x0000003410287c2b */ /* 0x050fe40008000028 */
[----:B------:R-:W-:Y:S02]  /*1650*/  DFMA R48, R16, UR68, R48 ;  /* 0x0000004410307c2b */ /* 0x000fe40008000030 */
        /* <DEDUP_REMOVED lines=14> */
[----:B---3--:R-:W-:Y:S02]  /*1740*/  DFMA R54, R14, UR4, R54 ;  /* 0x000000040e367c2b */ /* 0x008fe40008000036 */
        /* <DEDUP_REMOVED lines=27> */
.L_x_101:
[----:B------:R-:W-:Y:S05]  /*1900*/  BSYNC.RECONVERGENT B0 ;  /* 0x0000000000007941 */ /* 0x000fea0003800200 */
.L_x_100:
[----:B------:R-:W-:Y:S01]  /*1910*/  BAR.SYNC.DEFER_BLOCKING 0x0 ;  /* 0x0000000000007b1d */ /* 0x000fe20000010000 */
[C---:B------:R-:W-:Y:S01]  /*1920*/  IMAD R9, R0.reuse, 0x3c13, R9 ;  /* 0x00003c1300097824 */ /* 0x040fe200078e0209 */
[----:B--2---:R-:W-:Y:S02]  /*1930*/  CS2R R40, SRZ ;  /* 0x0000000000287805 */ /* 0x004fe4000001ff00 */
[----:B-1----:R-:W-:Y:S02]  /*1940*/  CS2R R46, SRZ ;  /* 0x00000000002e7805 */ /* 0x002fe4000001ff00 */
[----:B------:R-:W-:Y:S01]  /*1950*/  CS2R R48, SRZ ;  /* 0x0000000000307805 */ /* 0x000fe2000001ff00 */
[----:B------:R-:W1:Y:S01]  /*1960*/  LDCU.128 UR72, c[0x3][0x710] ;  /* 0x00c0e200ff4877ac */ /* 0x000e620008000c00 */
[----:B------:R-:W2:Y:S01]  /*1970*/  LDC.64 R58, c[0x0][0x390] ;  /* 0x0000e400ff3a7b82 */ /* 0x000ea20000000a00 */
[----:B------:R-:W3:Y:S01]  /*1980*/  LDCU.128 UR36, c[0x3][0x7c0] ;  /* 0x00c0f800ff2477ac */ /* 0x000ee20008000c00 */
[----:B------:R-:W4:Y:S01]  /*1990*/  LDCU.128 UR24, c[0x3][0x770] ;  /* 0x00c0ee00ff1877ac */ /* 0x000f220008000c00 */
[----:B------:R-:W4:Y:S01]  /*19a0*/  LDCU.128 UR48, c[0x3][0x780] ;  /* 0x00c0f000ff3077ac */ /* 0x000f220008000c00 */
[----:B------:R-:W4:Y:S01]  /*19b0*/  LDCU.128 UR4, c[0x3][0x700] ;  /* 0x00c0e000ff0477ac */ /* 0x000f220008000c00 */
[----:B0-----:R-:W-:Y:S01]  /*19c0*/  LDS.64 R14, [R4] ;  /* 0x00000000040e7984 */ /* 0x001fe20000000a00 */
[----:B-1----:R-:W-:Y:S01]  /*19d0*/  MOV.SPILL R66, UR73 ;  /* 0x0000004900427c02 */ /* 0x002fe20009000f00 */
[----:B------:R-:W0:Y:S01]  /*19e0*/  LDCU.128 UR28, c[0x3][0x7a0] ;  /* 0x00c0f400ff1c77ac */ /* 0x000e220008000c00 */
[----:B------:R-:W-:Y:S01]  /*19f0*/  MOV.SPILL R67, UR72 ;  /* 0x0000004800437c02 */ /* 0x000fe20009000f00 */
[----:B------:R-:W1:Y:S01]  /*1a00*/  LDS.64 R16, [R4+0x48] ;  /* 0x0000480004107984 */ /* 0x000e620000000a00 */
[----:B------:R-:W-:Y:S01]  /*1a10*/  MOV.SPILL R64, UR75 ;  /* 0x0000004b00407c02 */ /* 0x000fe20009000f00 */
[----:B---3--:R-:W-:Y:S01]  /*1a20*/  UMOV UR72, UR36 ;  /* 0x0000002400487c82 */ /* 0x008fe20008000000 */
[----:B------:R-:W-:Y:S01]  /*1a30*/  UMOV UR73, UR37 ;  /* 0x0000002500497c82 */ /* 0x000fe20008000000 */
[----:B-----5:R-:W-:Y:S01]  /*1a40*/  LDS.64 R20, [R4+0x8] ;  /* 0x0000080004147984 */ /* 0x020fe20000000a00 */
[----:B------:R-:W-:Y:S01]  /*1a50*/  MOV.SPILL R65, UR74 ;  /* 0x0000004a00417c02 */ /* 0x000fe20009000f00 */
[----:B------:R-:W3:Y:S01]  /*1a60*/  LDCU UR36, c[0x0][0x380] ;  /* 0x00007000ff2477ac */ /* 0x000ee20008000800 */
[----:B------:R-:W-:Y:S01]  /*1a70*/  MOV.SPILL R11, UR73 ;  /* 0x00000049000b7c02 */ /* 0x000fe20009000f00 */
[----:B------:R-:W4:Y:S01]  /*1a80*/  LDS.64 R22, [R4+0x40] ;  /* 0x0000400004167984 */ /* 0x000f220000000a00 */
[----:B------:R-:W-:Y:S01]  /*1a90*/  MOV.SPILL R56, UR72 ;  /* 0x0000004800387c02 */ /* 0x000fe20009000f00 */
[----:B------:R-:W0:Y:S01]  /*1aa0*/  LDCU.128 UR72, c[0x3][0x8d0] ;  /* 0x00c11a00ff4877ac */ /* 0x000e220008000c00 */
[----:B--2---:R-:W-:Y:S01]  /*1ab0*/  IMAD.WIDE R58, R9, 0x8, R58 ;  /* 0x00000008093a7825 */ /* 0x004fe200078e023a */
[----:B------:R-:W-:Y:S01]  /*1ac0*/  LDS.64 R24, [R4+0x10] ;  /* 0x0000100004187984 */ /* 0x000fe20000000a00 */
[----:B------:R-:W2:Y:S03]  /*1ad0*/  LDCU.128 UR12, c[0x3][0x720] ;  /* 0x00c0e400ff0c77ac */ /* 0x000ea60008000c00 */
[----:B------:R-:W0:Y:S01]  /*1ae0*/  LDS.64 R26, [R4+0x38] ;  /* 0x00003800041a7984 */ /* 0x000e220000000a00 */
[----:B------:R-:W1:Y:S01]  /*1af0*/  LDCU.128 UR60, c[0x3][0x980] ;  /* 0x00c13000ff3c77ac */ /* 0x000e620008000c00 */
[----:B------:R-:W0:Y:S01]  /*1b00*/  LDCU.128 UR68, c[0x3][0x730] ;  /* 0x00c0e600ff4477ac */ /* 0x000e220008000c00 */
[----:B---3--:R-:W-:Y:S01]  /*1b10*/  ISETP.GE.AND P2, PT, R0, UR36, PT ;  /* 0x0000002400007c0c */ /* 0x008fe2000bf46270 */
[----:B------:R-:W3:Y:S01]  /*1b20*/  LDCU.128 UR20, c[0x3][0x750] ;  /* 0x00c0ea00ff1477ac */ /* 0x000ee20008000c00 */
[----:B------:R-:W3:Y:S01]  /*1b30*/  LDCU.128 UR44, c[0x3][0x7f0] ;  /* 0x00c0fe00ff2c77ac */ /* 0x000ee20008000c00 */
[----:B--2---:R-:W-:Y:S01]  /*1b40*/  MOV.SPILL R70, UR13 ;  /* 0x0000000d00467c02 */ /* 0x004fe20009000f00 */
[----:B------:R-:W2:Y:S01]  /*1b50*/  LDCU.128 UR8, c[0x3][0x8c0] ;  /* 0x00c11800ff0877ac */ /* 0x000ea20008000c00 */
[----:B------:R-:W-:-:S08]  /*1b60*/  MOV.SPILL R71, UR12 ;  /* 0x0000000c00477c02 */ /* 0x000fd00009000f00 */
[----:B------:R-:W2:Y:S01]  /*1b70*/  @!P2 LDG.E.64.CONSTANT R40, desc[UR76][R58.64+0x44a8] ;  /* 0x0044a84c3a28a981 */ /* 0x000ea2000c1e9b00 */
[----:B-1----:R-:W-:Y:S01]  /*1b80*/  UMOV UR12, UR62 ;  /* 0x0000003e000c7c82 */ /* 0x002fe20008000000 */
[----:B------:R-:W-:Y:S01]  /*1b90*/  UMOV UR13, UR63 ;  /* 0x0000003f000d7c82 */ /* 0x000fe20008000000 */
[C-C-:B------:R-:W-:Y:S01]  /*1ba0*/  DADD R18, R14.reuse, R16.reuse ;  /* 0x000000000e127229 */ /* 0x140fe20000000010 */
[----:B------:R-:W2:Y:S01]  /*1bb0*/  @!P2 LDG.E.64.CONSTANT R46, desc[UR76][R58.64+0xcdf8] ;  /* 0x00cdf84c3a2ea981 */ /* 0x000ea2000c1e9b00 */
[----:B------:R-:W-:Y:S01]  /*1bc0*/  DADD R14, R14, -R16 ;  /* 0x000000000e0e7229 */ /* 0x000fe20000000810 */
[----:B------:R-:W-:Y:S01]  /*1bd0*/  UMOV UR32, UR38 ;  /* 0x0000002600207c82 */ /* 0x000fe20008000000 */
[----:B------:R-:W-:Y:S01]  /*1be0*/  UMOV UR33, UR39 ;  /* 0x0000002700217c82 */ /* 0x000fe20008000000 */
[----:B------:R-:W2:Y:S01]  /*1bf0*/  @!P2 LDG.E.64.CONSTANT R48, desc[UR76][R58.64] ;  /* 0x0000004c3a30a981 */ /* 0x000ea2000c1e9b00 */
[----:B------:R-:W-:Y:S01]  /*1c00*/  CS2R R198, SRZ ;  /* 0x0000000000c67805 */ /* 0x000fe2000001ff00 */
[----:B------:R-:W1:Y:S01]  /*1c10*/  LDCU.128 UR52, c[0x3][0x7d0] ;  /* 0x00c0fa00ff3477ac */ /* 0x000e620008000c00 */
[--C-:B----4-:R-:W-:Y:S01]  /*1c20*/  DADD R16, R20, R22.reuse ;  /* 0x0000000014107229 */ /* 0x110fe20000000016 */
[----:B------:R-:W-:Y:S01]  /*1c30*/  MOV.SPILL R68, UR15 ;  /* 0x0000000f00447c02 */ /* 0x000fe20009000f00 */
[----:B------:R-:W-:Y:S01]  /*1c40*/  DFMA R34, R18, UR26, RZ ;  /* 0x0000001a12227c2b */ /* 0x000fe200080000ff */
[----:B------:R-:W4:Y:S01]  /*1c50*/  LDCU.128 UR36, c[0x3][0x930] ;  /* 0x00c12600ff2477ac */ /* 0x000f220008000c00 */
[----:B------:R-:W-:Y:S01]  /*1c60*/  DADD R20, R20, -R22 ;  /* 0x0000000014147229 */ /* 0x000fe20000000816 */
[----:B------:R-:W4:Y:S01]  /*1c70*/  @!P2 LDG.E.64.CONSTANT R198, desc[UR76][R58.64+0x112a0] ;  /* 0x0112a04c3ac6a981 */ /* 0x000f22000c1e9b00 */
[C---:B------:R-:W-:Y:S01]  /*1c80*/  DFMA R22, R18.reuse, UR4, RZ ;  /* 0x0000000412167c2b */ /* 0x040fe200080000ff */
[----:B------:R-:W4:Y:S01]  /*1c90*/  LDCU.128 UR16, c[0x3][0x8e0] ;  /* 0x00c11c00ff1077ac */ /* 0x000f220008000c00 */
[----:B0-----:R-:W-:Y:S01]  /*1ca0*/  DFMA R38, R18, UR28, RZ ;  /* 0x0000001c12267c2b */ /* 0x001fe200080000ff */
[----:B------:R-:W-:Y:S01]  /*1cb0*/  MOV.SPILL R69, UR14 ;  /* 0x0000000e00457c02 */ /* 0x000fe20009000f00 */
[C---:B------:R-:W-:Y:S01]  /*1cc0*/  DFMA R50, R16.reuse, UR48, R34 ;  /* 0x0000003010327c2b */ /* 0x040fe20008000022 */
[----:B------:R-:W-:Y:S01]  /*1cd0*/  UMOV UR48, UR72 ;  /* 0x0000004800307c82 */ /* 0x000fe20008000000 */
[----:B------:R-:W-:Y:S01]  /*1ce0*/  UMOV UR49, UR73 ;  /* 0x0000004900317c82 */ /* 0x000fe20008000000 */
[----:B------:R-:W-:Y:S01]  /*1cf0*/  R2UR.FILL UR73, R11 ;  /* 0x000000000b4972ca */ /* 0x000fe200004e0000 */
[C---:B------:R-:W-:Y:S01]  /*1d00*/  DFMA R32, R16.reuse, UR6, R22 ;  /* 0x0000000610207c2b */ /* 0x040fe20008000016 */
[----:B------:R-:W-:Y:S01]  /*1d10*/  R2UR.FILL UR72, R56 ;  /* 0x00000000384872ca */ /* 0x000fe200004e0000 */
[----:B------:R-:W-:Y:S01]  /*1d20*/  DFMA R54, R16, UR30, R38 ;  /* 0x0000001e10367c2b */ /* 0x000fe20008000026 */
[----:B------:R-:W-:Y:S01]  /*1d30*/  UMOV UR6, UR74 ;  /* 0x0000004a00067c82 */ /* 0x000fe20008000000 */
[----:B------:R-:W-:Y:S01]  /*1d40*/  UMOV UR7, UR75 ;  /* 0x0000004b00077c82 */ /* 0x000fe20008000000 */
[C---:B------:R-:W-:Y:S01]  /*1d50*/  DFMA R28, R18.reuse, UR14, RZ ;  /* 0x0000000e121c7c2b */ /* 0x040fe200080000ff */
[----:B------:R-:W0:Y:S01]  /*1d60*/  LDCU.128 UR40, c[0x3][0x960] ;  /* 0x00c12c00ff2877ac */ /* 0x000e220008000c00 */
[C---:B---3--:R-:W-:Y:S01]  /*1d70*/  DFMA R30, R18.reuse, UR20, RZ ;  /* 0x00000014121e7c2b */ /* 0x048fe200080000ff */
[----:B------:R-:W-:Y:S01]  /*1d80*/  LDS.64 R22, [R4+0x30] ;  /* 0x0000300004167984 */ /* 0x000fe20000000a00 */
[----:B------:R-:W-:Y:S01]  /*1d90*/  DFMA R44, R18, UR32, RZ ;  /* 0x00000020122c7c2b */ /* 0x000fe200080000ff */
[----:B------:R-:W3:Y:S01]  /*1da0*/  LDCU.128 UR32, c[0x3][0x910] ;  /* 0x00c12200ff2077ac */ /* 0x000ee20008000c00 */
[----:B------:R-:W-:-:S02]  /*1db0*/  DFMA R56, R14, UR12, RZ ;  /* 0x0000000c0e387c2b */ /* 0x000fc400080000ff */
[----:B------:R-:W-:Y:S01]  /*1dc0*/  DFMA R36, R16, UR68, R28 ;  /* 0x0000004410247c2b */ /* 0x000fe2000800001c */
[----:B------:R-:W-:Y:S01]  /*1dd0*/  UMOV UR30, UR72 ;  /* 0x00000048001e7c82 */ /* 0x000fe20008000000 */
[----:B------:R-:W-:Y:S01]  /*1de0*/  UMOV UR31, UR73 ;  /* 0x00000049001f7c82 */ /* 0x000fe20008000000 */
[----:B------:R-:W0:Y:S01]  /*1df0*/  LDCU.128 UR72, c[0x3][0x760] ;  /* 0x00c0ec00ff4877ac */ /* 0x000e220008000c00 */
[----:B------:R-:W-:Y:S01]  /*1e00*/  CS2R R28, SRZ ;  /* 0x00000000001c7805 */ /* 0x000fe2000001ff00 */
[----:B------:R-:W-:Y:S02]  /*1e10*/  DFMA R18, R18, UR44, RZ ;  /* 0x0000002c12127c2b */ /* 0x000fe400080000ff */
[----:B------:R-:W-:Y:S01]  /*1e20*/  DFMA R42, R16, UR22, R30 ;  /* 0x00000016102a7c2b */ /* 0x000fe2000800001e */
[----:B------:R-:W-:Y:S01]  /*1e30*/  UMOV UR22, UR60 ;  /* 0x0000003c00167c82 */ /* 0x000fe20008000000 */
[----:B--2---:R-:W-:Y:S01]  /*1e40*/  DFMA R30, R14, UR8, RZ ;  /* 0x000000080e1e7c2b */ /* 0x004fe200080000ff */
[----:B------:R-:W2:Y:S01]  /*1e50*/  @!P2 LDG.E.64.CONSTANT R28, desc[UR76][R58.64+0x8950] ;  /* 0x0089504c3a1ca981 */ /* 0x000ea2000c1e9b00 */
[----:B------:R-:W-:Y:S01]  /*1e60*/  UMOV UR23, UR61 ;  /* 0x0000003d00177c82 */ /* 0x000fe20008000000 */
[----:B------:R-:W3:Y:S01]  /*1e70*/  LDCU.128 UR60, c[0x3][0x940] ;  /* 0x00c12800ff3c77ac */ /* 0x000ee20008000c00 */
[----:B------:R-:W-:-:S02]  /*1e80*/  DFMA R62, R16, UR46, R18 ;  /* 0x0000002e103e7c2b */ /* 0x000fc40008000012 */
[----:B------:R-:W3:Y:S01]  /*1e90*/  LDS.64 R18, [R4+0x18] ;  /* 0x0000180004127984 */ /* 0x000ee20000000a00 */
[----:B------:R-:W3:Y:S01]  /*1ea0*/  LDCU.128 UR44, c[0x3][0x9b0] ;  /* 0x00c13600ff2c77ac */ /* 0x000ee20008000c00 */
[----:B-1----:R-:W-:Y:S01]  /*1eb0*/  DFMA R60, R16, UR52, R44 ;  /* 0x00000034103c7c2b */ /* 0x002fe2000800002c */
[----:B------:R-:W1:Y:S01]  /*1ec0*/  LDCU.128 UR56, c[0x3][0x8f0] ;  /* 0x00c11e00ff3877ac */ /* 0x000e620008000c00 */
[----:B0-----:R-:W-:Y:S01]  /*1ed0*/  UMOV UR12, UR72 ;  /* 0x00000048000c7c82 */ /* 0x001fe20008000000 */
[----:B------:R-:W-:Y:S01]  /*1ee0*/  UMOV UR13, UR73 ;  /* 0x00000049000d7c82 */ /* 0x000fe20008000000 */
[----:B------:R-:W-:Y:S01]  /*1ef0*/  UMOV UR68, UR74 ;  /* 0x0000004a00447c82 */ /* 0x000fe20008000000 */
[----:B------:R-:W-:Y:S01]  /*1f00*/  UMOV UR69, UR75 ;  /* 0x0000004b00457c82 */ /* 0x000fe20008000000 */
[----:B------:R-:W0:Y:S01]  /*1f10*/  LDCU.128 UR72, c[0x3][0x7b0] ;  /* 0x00c0f600ff4877ac */ /* 0x000e220008000c00 */
[----:B------:R-:W-:Y:S01]  /*1f20*/  DFMA R30, R20, UR10, R30 ;  /* 0x0000000a141e7c2b */ /* 0x000fe2000800001e */
[----:B------:R-:W1:Y:S01]  /*1f30*/  LDCU.128 UR64, c[0x3][0x990] ;  /* 0x00c13200ff4077ac */ /* 0x000e620008000c00 */
[C---:B----4-:R-:W-:Y:S01]  /*1f40*/  DFMA R44, R14.reuse, UR38, RZ ;  /* 0x000000260e2c7c2b */ /* 0x050fe200080000ff */
[----:B0-----:R-:W-:Y:S01]  /*1f50*/  UMOV UR10, UR72 ;  /* 0x00000048000a7c82 */ /* 0x001fe20008000000 */
[----:B------:R-:W-:Y:S01]  /*1f60*/  UMOV UR11, UR73 ;  /* 0x00000049000b7c82 */ /* 0x000fe20008000000 */
[----:B------:R-:W-:Y:S01]  /*1f70*/  UMOV UR14, UR74 ;  /* 0x0000004a000e7c82 */ /* 0x000fe20008000000 */
[----:B------:R-:W-:Y:S01]  /*1f80*/  UMOV UR15, UR75 ;  /* 0x0000004b000f7c82 */ /* 0x000fe20008000000 */
[----:B------:R-:W0:Y:S01]  /*1f90*/  LDCU.128 UR72, c[0x3][0x800] ;  /* 0x00c10000ff4877ac */ /* 0x000e220008000c00 */
[----:B------:R-:W-:-:S02]  /*1fa0*/  DFMA R34, R14, UR18, RZ ;  /* 0x000000120e227c2b */ /* 0x000fc400080000ff */
[C---:B---3--:R-:W-:Y:S02]  /*1fb0*/  DFMA R38, R14.reuse, UR32, RZ ;  /* 0x000000200e267c2b */ /* 0x048fe400080000ff */
[C---:B------:R-:W-:Y:S02]  /*1fc0*/  DFMA R52, R14.reuse, UR40, RZ ;  /* 0x000000280e347c2b */ /* 0x040fe400080000ff */
[----:B------:R-:W-:Y:S02]  /*1fd0*/  DFMA R14, R14, UR44, RZ ;  /* 0x0000002c0e0e7c2b */ /* 0x000fe400080000ff */
[----:B------:R-:W-:Y:S02]  /*1fe0*/  DADD R16, R24, R26 ;  /* 0x0000000018107229 */ /* 0x000fe4000000001a */
[C---:B------:R-:W-:Y:S01]  /*1ff0*/  DFMA R44, R20.reuse, UR60, R44 ;  /* 0x0000003c142c7c2b */ /* 0x040fe2000800002c */
[----:B------:R-:W-:Y:S01]  /*2000*/  UMOV UR60, UR10 ;  /* 0x0000000a003c7c82 */ /* 0x000fe20008000000 */
[----:B------:R-:W-:Y:S01]  /*2010*/  UMOV UR61, UR11 ;  /* 0x0000000b003d7c82 */ /* 0x000fe20008000000 */
[----:B-1----:R-:W-:-:S02]  /*2020*/  DFMA R34, R20, UR56, R34 ;  /* 0x0000003814227c2b */ /* 0x002fc40008000022 */
[C---:B------:R-:W-:Y:S01]  /*2030*/  DFMA R38, R20.reuse, UR34, R38 ;  /* 0x0000002214267c2b */ /* 0x040fe20008000026 */
[----:B0-----:R-:W-:Y:S01]  /*2040*/  UMOV UR10, UR74 ;  /* 0x0000004a000a7c82 */ /* 0x001fe20008000000 */
[----:B------:R-:W-:Y:S01]  /*2050*/  UMOV UR11, UR75 ;  /* 0x0000004b000b7c82 */ /* 0x000fe20008000000 */
[----:B------:R-:W-:Y:S01]  /*2060*/  R2UR.FILL UR75, R64 ;  /* 0x00000000404b72ca */ /* 0x000fe200004e0000 */
[C---:B------:R-:W-:Y:S01]  /*2070*/  DFMA R52, R20.reuse, UR42, R52 ;  /* 0x0000002a14347c2b */ /* 0x040fe20008000034 */
[----:B------:R-:W-:Y:S01]  /*2080*/  R2UR.FILL UR74, R65 ;  /* 0x00000000414a72ca */ /* 0x000fe200004e0000 */
[C---:B------:R-:W-:Y:S01]  /*2090*/  DFMA R56, R20.reuse, UR64, R56 ;  /* 0x0000004014387c2b */ /* 0x040fe20008000038 */
[----:B------:R-:W-:Y:S01]  /*20a0*/  UMOV UR56, UR72 ;  /* 0x0000004800387c82 */ /* 0x000fe20008000000 */
[----:B------:R-:W-:Y:S01]  /*20b0*/  DFMA R64, R20, UR46, R14 ;  /* 0x0000002e14407c2b */ /* 0x000fe2000800000e */
[----:B------:R-:W-:Y:S01]  /*20c0*/  UMOV UR57, UR73 ;  /* 0x0000004900397c82 */ /* 0x000fe20008000000 */
[----:B------:R-:W-:Y:S01]  /*20d0*/  DADD R24, R24, -R26 ;  /* 0x0000000018187229 */ /* 0x000fe2000000081a */
[----:B------:R-:W-:Y:S01]  /*20e0*/  LDS.64 R20, [R4+0x20] ;  /* 0x0000200004147984 */ /* 0x000fe20000000a00 */
[----:B------:R-:W-:Y:S01]  /*20f0*/  R2UR.FILL UR73, R66 ;  /* 0x00000000424972ca */ /* 0x000fe200004e0000 */
[----:B------:R-:W-:Y:S01]  /*2100*/  UMOV UR64, UR48 ;  /* 0x0000003000407c82 */ /* 0x000fe20008000000 */
[----:B------:R-:W-:Y:S01]  /*2110*/  R2UR.FILL UR72, R67 ;  /* 0x00000000434872ca */ /* 0x000fe200004e0000 */
[----:B------:R-:W0:Y:S01]  /*2120*/  LDS.64 R26, [R4+0x28] ;  /* 0x00002800041a7984 */ /* 0x000e220000000a00 */
[----:B------:R-:W-:Y:S01]  /*2130*/  UMOV UR65, UR49 ;  /* 0x0000003100417c82 */ /* 0x000fe20008000000 */
[----:B------:R-:W-:Y:S01]  /*2140*/  DFMA R50, R16, UR50, R50 ;  /* 0x0000003210327c2b */ /* 0x000fe20008000032 */
[----:B------:R-:W1:Y:S01]  /*2150*/  LDCU.128 UR44, c[0x3][0x920] ;  /* 0x00c12400ff2c77ac */ /* 0x000e620008000c00 */
[----:B------:R-:W3:Y:S01]  /*2160*/  LDCU.128 UR48, c[0x3][0x970] ;  /* 0x00c12e00ff3077ac */ /* 0x000ee20008000c00 */
[----:B------:R-:W-:-:S02]  /*2170*/  DADD R14, R18, R22 ;  /* 0x00000000120e7229 */ /* 0x000fc40000000016 */
[----:B------:R-:W-:-:S05]  /*2180*/  DFMA R36, R16, UR70, R36 ;  /* 0x0000004610247c2b */ /* 0x000fca0008000024 */
[C---:B------:R-:W-:Y:S01]  /*2190*/  DFMA R32, R16.reuse, UR72, R32 ;  /* 0x0000004810207c2b */ /* 0x040fe20008000020 */
[----:B------:R-:W-:Y:S01]  /*21a0*/  UMOV UR70, UR14 ;  /* 0x0000000e00467c82 */ /* 0x000fe20008000000 */
[C---:B------:R-:W-:Y:S01]  /*21b0*/  DFMA R60, R16.reuse, UR54, R60 ;  /* 0x00000036103c7c2b */ /* 0x040fe2000800003c */
[----:B------:R-:W-:Y:S01]  /*21c0*/  UMOV UR71, UR15 ;  /* 0x0000000f00477c82 */ /* 0x000fe20008000000 */
[----:B------:R-:W4:Y:S01]  /*21d0*/  LDCU.128 UR52, c[0x3][0x9c0] ;  /* 0x00c13800ff3477ac */ /* 0x000f220008000c00 */
[C---:B------:R-:W-:Y:S01]  /*21e0*/  DFMA R42, R16.reuse, UR12, R42 ;  /* 0x0000000c102a7c2b */ /* 0x040fe2000800002a */
[----:B------:R-:W0:Y:S01]  /*21f0*/  LDCU.128 UR12, c[0x3][0x740] ;  /* 0x00c0e800ff0c77ac */ /* 0x000e220008000c00 */
[C---:B------:R-:W-:Y:S02]  /*2200*/  DFMA R54, R16.reuse, UR60, R54 ;  /* 0x0000003c10367c2b */ /* 0x040fe40008000036 */
[----:B------:R-:W-:Y:S02]  /*2210*/  DFMA R62, R16, UR56, R62 ;  /* 0x00000038103e7c2b */ /* 0x000fe4000800003e */
[C---:B------:R-:W-:Y:S01]  /*2220*/  DFMA R34, R24.reuse, UR58, R34 ;  /* 0x0000003a18227c2b */ /* 0x040fe20008000022 */
[----:B------:R-:W0:Y:S01]  /*2230*/  LDCU.128 UR56, c[0x3][0x790] ;  /* 0x00c0f200ff3877ac */ /* 0x000e220008000c00 */
[----:B------:R-:W-:-:S02]  /*2240*/  DFMA R44, R24, UR62, R44 ;  /* 0x0000003e182c7c2b */ /* 0x000fc4000800002c */
[C---:B-1----:R-:W-:Y:S01]  /*2250*/  DFMA R38, R24.reuse, UR44, R38 ;  /* 0x0000002c18267c2b */ /* 0x042fe20008000026 */
[----:B------:R-:W1:Y:S01]  /*2260*/  LDCU.128 UR60, c[0x3][0x7e0] ;  /* 0x00c0fc00ff3c77ac */ /* 0x000e620008000c00 */
[C---:B---3--:R-:W-:Y:S02]  /*2270*/  DFMA R52, R24.reuse, UR48, R52 ;  /* 0x0000003018347c2b */ /* 0x048fe40008000034 */
[C---:B------:R-:W-:Y:S01]  /*2280*/  DFMA R56, R24.reuse, UR66, R56 ;  /* 0x0000004218387c2b */ /* 0x040fe20008000038 */
[----:B------:R-:W-:Y:S01]  /*2290*/  UMOV UR44, UR70 ;  /* 0x00000046002c7c82 */ /* 0x000fe20008000000 */
[----:B------:R-:W-:Y:S01]  /*22a0*/  DFMA R30, R24, UR64, R30 ;  /* 0x00000040181e7c2b */ /* 0x000fe2000800001e */
[----:B------:R-:W-:Y:S01]  /*22b0*/  UMOV UR45, UR71 ;  /* 0x00000047002d7c82 */ /* 0x000fe20008000000 */
[----:B------:R-:W-:Y:S01]  /*22c0*/  UMOV UR48, UR68 ;  /* 0x0000004400307c82 */ /* 0x000fe20008000000 */
[----:B------:R-:W-:Y:S01]  /*22d0*/  UMOV UR49, UR69 ;  /* 0x0000004500317c82 */ /* 0x000fe20008000000 */
[----:B------:R-:W-:Y:S01]  /*22e0*/  DFMA R32, R14, UR74, R32 ;  /* 0x0000004a0e207c2b */ /* 0x000fe20008000020 */
[----:B------:R-:W3:Y:S01]  /*22f0*/  LDCU.128 UR64, c[0x3][0x900] ;  /* 0x00c12000ff4077ac */ /* 0x000ee20008000c00 */
[----:B------:R-:W-:Y:S01]  /*2300*/  DADD R18, R18, -R22 ;  /* 0x0000000012127229 */ /* 0x000fe20000000816 */
[----:B------:R-:W3:Y:S01]  /*2310*/  LDCU.128 UR68, c[0x3][0x950] ;  /* 0x00c12a00ff4477ac */ /* 0x000ee20008000c00 */
[----:B------:R-:W3:Y:S01]  /*2320*/  LDCU.128 UR72, c[0x3][0x9a0] ;  /* 0x00c13400ff4877ac */ /* 0x000ee20008000c00 */
[----:B------:R-:W-:-:S05]  /*2330*/  DFMA R62, R14, UR10, R62 ;  /* 0x0000000a0e3e7c2b */ /* 0x000fca000800003e */
[----:B------:R-:W-:Y:S01]  /*2340*/  DFMA R30, R18, UR6, R30 ;  /* 0x00000006121e7c2b */ /* 0x000fe2000800001e */
[----:B------:R-:W3:Y:S01]  /*2350*/  LDCU.64 UR6, c[0x3][0x810] ;  /* 0x00c10200ff0677ac */ /* 0x000ee20008000a00 */
[----:B----4-:R-:W-:Y:S01]  /*2360*/  DFMA R64, R24, UR52, R64 ;  /* 0x0000003418407c2b */ /* 0x010fe20008000040 */
[----:B------:R-:W4:Y:S01]  /*2370*/  LDCU.64 UR10, c[0x3][0x9d0] ;  /* 0x00c13a00ff0a77ac */ /* 0x000f220008000a00 */
[C---:B------:R-:W-:Y:S01]  /*2380*/  DFMA R16, R14.reuse, UR44, R54 ;  /* 0x0000002c0e107c2b */ /* 0x040fe20008000036 */
[----:B------:R-:W-:Y:S01]  /*2390*/  CS2R R54, SRZ ;  /* 0x0000000000367805 */ /* 0x000fe2000001ff00 */
[----:B0-----:R-:W-:Y:S01]  /*23a0*/  UMOV UR42, UR12 ;  /* 0x0000000c002a7c82 */ /* 0x001fe20008000000 */
[----:B------:R-:W-:Y:S01]  /*23b0*/  UMOV UR43, UR13 ;  /* 0x0000000d002b7c82 */ /* 0x000fe20008000000 */
[----:B------:R-:W-:Y:S01]  /*23c0*/  R2UR.FILL UR13, R70 ;  /* 0x00000000460d72ca */ /* 0x000fe200004e0000 */
[C---:B------:R-:W-:Y:S01]  /*23d0*/  DFMA R42, R14.reuse, UR48, R42 ;  /* 0x000000300e2a7c2b */ /* 0x040fe2000800002a */
[----:B------:R-:W-:Y:S01]  /*23e0*/  R2UR.FILL UR12, R71 ;  /* 0x00000000470c72ca */ /* 0x000fe200004e0000 */
[C---:B------:R-:W-:Y:S01]  /*23f0*/  DFMA R36, R14.reuse, UR42, R36 ;  /* 0x0000002a0e247c2b */ /* 0x040fe20008000024 */
[----:B------:R-:W2:Y:S01]  /*2400*/  @!P2 LDG.E.64.CONSTANT R54, desc[UR76][R58.64+0x19bf0] ;  /* 0x019bf04c3a36a981 */ /* 0x000ea2000c1e9b00 */
[C---:B------:R-:W-:Y:S01]  /*2410*/  DFMA R50, R14.reuse, UR56, R50 ;  /* 0x000000380e327c2b */ /* 0x040fe20008000032 */
[----:B------:R-:W-:Y:S01]  /*2420*/  UMOV UR34, UR14 ;  /* 0x0000000e00227c82 */ /* 0x000fe20008000000 */
[----:B-1----:R-:W-:Y:S01]  /*2430*/  DFMA R60, R14, UR60, R60 ;  /* 0x0000003c0e3c7c2b */ /* 0x002fe2000800003c */
[----:B------:R-:W-:Y:S01]  /*2440*/  UMOV UR35, UR15 ;  /* 0x0000000f00237c82 */ /* 0x000fe20008000000 */
[----:B------:R-:W-:Y:S01]  /*2450*/  DADD R14, R20, R26 ;  /* 0x00000000140e7229 */ /* 0x000fe2000000001a */
        /* <DEDUP_REMOVED lines=15> */
[C---:B------:R-:W-:Y:S01]  /*2550*/  DFMA R36, R14.reuse, UR34, R36 ;  /* 0x000000220e247c2b */ /* 0x040fe20008000024 */
[----:B------:R-:W-:Y:S01]  /*2560*/  R2UR.FILL UR14, R69 ;  /* 0x00000000450e72ca */ /* 0x000fe200004e0000 */
[C---:B------:R-:W-:Y:S01]  /*2570*/  DFMA R50, R14.reuse, UR58, R50 ;  /* 0x0000003a0e327c2b */ /* 0x040fe20008000032 */
[----:B------:R-:W3:Y:S01]  /*2580*/  @!P2 LDG.E.64.CONSTANT R194, desc[UR76][R58.64+0xd340] ;  /* 0x00d3404c3ac2a981 */ /* 0x000ee2000c1e9b00 */
[C---:B------:R-:W-:Y:S01]  /*2590*/  DFMA R22, R14.reuse, UR30, R16 ;  /* 0x0000001e0e167c2b */ /* 0x040fe20008000010 */
[----:B------:R-:W-:Y:S01]  /*25a0*/  CS2R R208, SRZ ;  /* 0x0000000000d07805 */ /* 0x000fe2000001ff00 */
[C---:B------:R-:W-:Y:S01]  /*25b0*/  DFMA R60, R14.reuse, UR62, R60 ;  /* 0x0000003e0e3c7c2b */ /* 0x040fe2000800003c */
[----:B------:R-:W0:Y:S01]  /*25c0*/  LDCU.64 UR56, c[0x3][0x730] ;  /* 0x00c0e600ff3877ac */ /* 0x000e220008000a00 */
[----:B------:R-:W-:-:S02]  /*25d0*/  DFMA R32, R14, UR12, R32 ;  /* 0x0000000c0e207c2b */ /* 0x000fc40008000020 */
[----:B------:R-:W-:Y:S01]  /*25e0*/  DFMA R42, R14, UR24, R42 ;  /* 0x000000180e2a7c2b */ /* 0x000fe2000800002a */
[----:B------:R-:W1:Y:S01]  /*25f0*/  LDCU.64 UR60, c[0x3][0x758] ;  /* 0x00c0eb00ff3c77ac */ /* 0x000e620008000a00 */
[----:B------:R-:W-:Y:S02]  /*2600*/  DFMA R34, R20, UR66, R34 ;  /* 0x0000004214227c2b */ /* 0x000fe40008000022 */
[----:B------:R-:W-:Y:S01]  /*2610*/  DFMA R62, R14, UR6, R62 ;  /* 0x000000060e3e7c2b */ /* 0x000fe2000800003e */
[----:B------:R-:W-:Y:S01]  /*2620*/  VIADD R8, R8, 0x548 ;  /* 0x0000054808087836 */ /* 0x000fe20000000000 */
[C---:B------:R-:W-:Y:S01]  /*2630*/  DFMA R30, R20.reuse, UR16, R30 ;  /* 0x00000010141e7c2b */ /* 0x040fe2000800001e */
[----:B------:R-:W3:Y:S01]  /*2640*/  @!P2 LDG.E.64.CONSTANT R206, desc[UR76][R58.64+0x548] ;  /* 0x0005484c3acea981 */ /* 0x000ee2000c1e9b00 */
[C---:B------:R-:W-:Y:S01]  /*2650*/  DFMA R44, R20.reuse, UR70, R44 ;  /* 0x00000046142c7c2b */ /* 0x040fe2000800002c */
[----:B------:R-:W0:Y:S01]  /*2660*/  LDCU.64 UR6, c[0x0][0x388] ;  /* 0x00007100ff0677ac */ /* 0x000e220008000a00 */
[C---:B------:R-:W-:Y:S01]  /*2670*/  DFMA R52, R20.reuse, UR22, R52 ;  /* 0x0000001614347c2b */ /* 0x040fe20008000034 */
[----:B------:R-:W3:Y:S01]  /*2680*/  @!P2 LDG.E.64.CONSTANT R202, desc[UR76][R58.64+0x1a138] ;  /* 0x01a1384c3acaa981 */ /* 0x000ee2000c1e9b00 */
[C---:B------:R-:W-:Y:S01]  /*2690*/  DFMA R38, R20.reuse, UR36, R38 ;  /* 0x0000002414267c2b */ /* 0x040fe20008000026 */
[----:B------:R-:W1:Y:S01]  /*26a0*/  LDCU.64 UR54, c[0x3][0x8c8] ;  /* 0x00c11900ff3677ac */ /* 0x000e620008000a00 */
[C---:B------:R-:W-:Y:S01]  /*26b0*/  DFMA R56, R20.reuse, UR74, R56 ;  /* 0x0000004a14387c2b */ /* 0x040fe20008000038 */
[----:B------:R-:W3:Y:S01]  /*26c0*/  @!P2 LDG.E.64.CONSTANT R214, desc[UR76][R58.64+0x15748] ;  /* 0x0157484c3ad6a981 */ /* 0x000ee2000c1e9b00 */
[----:B----4-:R-:W-:Y:S01]  /*26d0*/  DFMA R64, R20, UR10, R64 ;  /* 0x0000000a14407c2b */ /* 0x010fe20008000040 */
[----:B------:R-:W4:Y:S01]  /*26e0*/  LDCU.64 UR68, c[0x3][0x8f0] ;  /* 0x00c11e00ff4477ac */ /* 0x000f220008000a00 */
[----:B------:R-:W-:Y:S01]  /*26f0*/  DADD R14, R32, R30 ;  /* 0x00000000200e7229 */ /* 0x000fe2000000001e */
[----:B------:R-:W4:Y:S01]  /*2700*/  @!P2 LDG.E.64.CONSTANT R208, desc[UR76][R58.64+0x15c90] ;  /* 0x015c904c3ad0a981 */ /* 0x000f22000c1e9b00 */
[----:B------:R-:W-:Y:S01]  /*2710*/  DADD R16, R36, R34 ;  /* 0x0000000024107229 */ /* 0x000fe20000000022 */
[----:B------:R-:W-:Y:S01]  /*2720*/  LEA R7, R7, R8, 0x18 ;  /* 0x0000000807077211 */ /* 0x000fe200078ec0ff */
[----:B------:R-:W-:Y:S01]  /*2730*/  DADD R18, R42, R38 ;  /* 0x000000002a127229 */ /* 0x000fe20000000026 */
[----:B------:R-:W1:Y:S01]  /*2740*/  LDCU.64 UR70, c[0x3][0x710] ;  /* 0x00c0e200ff4677ac */ /* 0x000e620008000a00 */
[----:B------:R-:W-:-:S02]  /*2750*/  DADD R20, R50, R44 ;  /* 0x0000000032147229 */ /* 0x000fc4000000002c */
[----:B------:R-:W-:Y:S01]  /*2760*/  DADD R24, R22, R52 ;  /* 0x0000000016187229 */ /* 0x000fe20000000034 */
[----:B------:R-:W1:Y:S01]  /*2770*/  LDCU.64 UR22, c[0x3][0x708] ;  /* 0x00c0e100ff1677ac */ /* 0x000e620008000a00 */
[----:B------:R-:W-:Y:S02]  /*2780*/  DADD R26, R60, R56 ;  /* 0x000000003c1a7229 */ /* 0x000fe40000000038 */
[----:B------:R-:W-:Y:S01]  /*2790*/  DADD R30, R32, -R30 ;  /* 0x00000000201e7229 */ /* 0x000fe2000000081e */
[----:B------:R-:W1:Y:S01]  /*27a0*/  LDCU.64 UR74, c[0x3][0x738] ;  /* 0x00c0e700ff4a77ac */ /* 0x000e620008000a00 */
[----:B------:R-:W-:Y:S02]  /*27b0*/  DADD R34, R36, -R34 ;  /* 0x0000000024227229 */ /* 0x000fe40000000822 */
[----:B------:R-:W-:Y:S01]  /*27c0*/  DADD R38, R42, -R38 ;  /* 0x000000002a267229 */ /* 0x000fe20000000826 */
[----:B------:R-:W1:Y:S01]  /*27d0*/  LDCU.64 UR62, c[0x3][0x8d0] ;  /* 0x00c11a00ff3e77ac */ /* 0x000e620008000a00 */
[----:B------:R-:W-:-:S02]  /*27e0*/  DADD R44, R50, -R44 ;  /* 0x00000000322c7229 */ /* 0x000fc4000000082c */
        /* <DEDUP_REMOVED lines=37> */
[----:B------:R-:W-:Y:S04]  /*2a40*/  LDS.64 R192, [R53] ;  /* 0x0000000035c07984 */ /* 0x000fe80000000a00 */
[----:B------:R-:W0:Y:S04]  /*2a50*/  LDS.64 R14, [R12] ;  /* 0x000000000c0e7984 */ /* 0x000e280000000a00 */
[----:B------:R-:W-:Y:S04]  /*2a60*/  LDS.64 R188, [R53+0x8] ;  /* 0x0000080035bc7984 */ /* 0x000fe80000000a00 */
[----:B------:R-:W1:Y:S04]  /*2a70*/  LDS.64 R18, [R12+0x8] ;  /* 0x000008000c127984 */ /* 0x000e680000000a00 */
[----:B------:R-:W-:Y:S04]  /*2a80*/  LDS.64 R190, [R50] ;  /* 0x0000000032be7984 */ /* 0x000fe80000000a00 */
[----:B------:R-:W1:Y:S04]  /*2a90*/  LDS.64 R16, [R10] ;  /* 0x000000000a107984 */ /* 0x000e680000000a00 */
[----:B------:R-:W-:Y:S04]  /*2aa0*/  LDS.64 R184, [R53+0x10] ;  /* 0x0000100035b87984 */ /* 0x000fe80000000a00 */
[----:B------:R-:W1:Y:S04]  /*2ab0*/  LDS.64 R22, [R12+0x10] ;  /* 0x000010000c167984 */ /* 0x000e680000000a00 */
[----:B------:R-:W-:Y:S04]  /*2ac0*/  LDS.64 R186, [R50+0x8] ;  /* 0x0000080032ba7984 */ /* 0x000fe80000000a00 */
[----:B------:R-:W1:Y:S04]  /*2ad0*/  LDS.64 R20, [R10+0x68] ;  /* 0x000068000a147984 */ /* 0x000e680000000a00 */
[----:B------:R-:W-:Y:S04]  /*2ae0*/  LDS.64 R180, [R53+0x18] ;  /* 0x0000180035b47984 */ /* 0x000fe80000000a00 */
[----:B------:R-:W1:Y:S01]  /*2af0*/  LDS.64 R26, [R12+0x18] ;  /* 0x000018000c1a7984 */ /* 0x000e620000000a00 */
[----:B------:R-:W-:-:S03]  /*2b00*/  IMAD R5, R196, 0x8, R12 ;  /* 0x00000008c4057824 */ /* 0x000fc600078e020c */
[----:B------:R-:W-:Y:S04]  /*2b10*/  LDS.64 R182, [R50+0x10] ;  /* 0x0000100032b67984 */ /* 0x000fe80000000a00 */
[----:B------:R-:W1:Y:S04]  /*2b20*/  LDS.64 R24, [R10+0xd0] ;  /* 0x0000d0000a187984 */ /* 0x000e680000000a00 */
[----:B------:R-:W-:Y:S04]  /*2b30*/  LDS.64 R176, [R53+0x20] ;  /* 0x0000200035b07984 */ /* 0x000fe80000000a00 */
[----:B------:R-:W1:Y:S04]  /*2b40*/  LDS.64 R32, [R12+0x20] ;  /* 0x000020000c207984 */ /* 0x000e680000000a00 */
[----:B------:R-:W-:Y:S04]  /*2b50*/  LDS.64 R160, [R5] ;  /* 0x0000000005a07984 */ /* 0x000fe80000000a00 */
[----:B------:R-:W1:Y:S01]  /*2b60*/  LDS.64 R200, [R11+0x4f38] ;  /* 0x004f38000bc87984 */ /* 0x000e620000000a00 */
[----:B0-----:R-:W-:-:S03]  /*2b70*/  DFMA R14, R192, R14, RZ ;  /* 0x0000000ec00e722b */ /* 0x001fc600000000ff */
[----:B------:R-:W-:Y:S04]  /*2b80*/  LDS.64 R178, [R50+0x18] ;  /* 0x0000180032b27984 */ /* 0x000fe80000000a00 */
[----:B------:R-:W0:Y:S04]  /*2b90*/  LDS.64 R30, [R10+0x138] ;  /* 0x000138000a1e7984 */ /* 0x000e280000000a00 */
[----:B------:R-:W-:Y:S04]  /*2ba0*/  LDS.64 R154, [R5+0x548] ;  /* 0x00054800059a7984 */ /* 0x000fe80000000a00 */
[----:B------:R-:W0:Y:S01]  /*2bb0*/  LDS.128 R100, [R11+0x4f40] ;  /* 0x004f40000b647984 */ /* 0x000e220000000c00 */
[----:B-1----:R-:W-:-:S03]  /*2bc0*/  DFMA R14, R188, R18, R14 ;  /* 0x00000012bc0e722b */ /* 0x002fc6000000000e */
[----:B------:R-:W-:Y:S04]  /*2bd0*/  LDS.64 R174, [R50+0x20] ;  /* 0x0000200032ae7984 */ /* 0x000fe80000000a00 */
[----:B------:R-:W1:Y:S04]  /*2be0*/  LDS.64 R34, [R10+0x1a0] ;  /* 0x0001a0000a227984 */ /* 0x000e680000000a00 */
[----:B------:R-:W-:Y:S04]  /*2bf0*/  LDS.64 R172, [R53+0x28] ;  /* 0x0000280035ac7984 */ /* 0x000fe80000000a00 */
[----:B------:R-:W1:Y:S04]  /*2c00*/  LDS.64 R18, [R12+0x28] ;  /* 0x000028000c127984 */ /* 0x000e680000000a00 */
[----:B------:R-:W1:Y:S01]  /*2c10*/  LDS.64 R152, [R5+0xa90] ;  /* 0x000a900005987984 */ /* 0x000e620000000a00 */
[----:B------:R-:W-:-:S03]  /*2c20*/  DFMA R16, R190, R16, RZ ;  /* 0x00000010be10722b */ /* 0x000fc600000000ff */
        /* <DEDUP_REMOVED lines=9> */
[----:B------:R-:W2:Y:S01]  /*2cc0*/  LDS.64 R138, [R5+0x1520] ;  /* 0x00152000058a7984 */ /* 0x000ea20000000a00 */
        /* <DEDUP_REMOVED lines=15> */
[----:B------:R-:W4:Y:S01]  /*2dc0*/  LDS.64 R146, [R5+0x1fb0] ;  /* 0x001fb00005927984 */ /* 0x000f220000000a00 */
        /* <DEDUP_REMOVED lines=35> */
[----:B----4-:R-:W-:-:S03]  /*3000*/  DFMA R14, R146, R90, R14 ;  /* 0x0000005a920e722b */ /* 0x010fc6000000000e */
[----:B------:R-:W0:Y:S04]  /*3010*/  LDS.64 R74, [R12+0x60] ;  /* 0x000060000c4a7984 */ /* 0x000e280000000a00 */
[----:B------:R-:W-:Y:S04]  /*3020*/  LDS.64 R38, [R5+0x3a18] ;  /* 0x003a180005267984 */ /* 0x000fe80000000a00 */
[----:B------:R-:W4:Y:S01]  /*3030*/  LDS.128 R108, [R11+0x4f90] ;  /* 0x004f90000b6c7984 */ /* 0x000f220000000c00 */
[----:B-1----:R-:W-:Y:S02]  /*3040*/  DFMA R42, R158, R42, R18 ;  /* 0x0000002a9e2a722b */ /* 0x002fe40000000012 */
[----:B------:R-:W-:-:S02]  /*3050*/  DFMA R22, R136, R62, R22 ;  /* 0x0000003e8816722b */ /* 0x000fc40000000016 */
[----:B------:R-:W-:Y:S01]  /*3060*/  DFMA R18, R32, R96, R14 ;  /* 0x000000602012722b */ /* 0x000fe2000000000e */
[----:B------:R-:W1:Y:S03]  /*3070*/  LDS.64 R62, [R5+0x3f60] ;  /* 0x003f6000053e7984 */ /* 0x000e660000000a00 */
[----:B--2---:R-:W-:Y:S02]  /*3080*/  DFMA R42, R142, R64, R42 ;  /* 0x000000408e2a722b */ /* 0x004fe4000000002a */
[----:B------:R-:W-:Y:S02]  /*3090*/  DFMA R68, R140, R68, R22 ;  /* 0x000000448c44722b */ /* 0x000fe40000000016 */
[----:B------:R-:W-:Y:S01]  /*30a0*/  DFMA R22, R34, R98, R18 ;  /* 0x000000622216722b */ /* 0x000fe20000000012 */
[----:B------:R-:W-:-:S03]  /*30b0*/  CS2R R36, SRZ ;  /* 0x0000000000247805 */ /* 0x000fc6000001ff00 */
[----:B------:R-:W-:Y:S02]  /*30c0*/  DFMA R42, R16, R66, R42 ;  /* 0x00000042102a722b */ /* 0x000fe4000000002a */
[----:B------:R-:W-:Y:S01]  /*30d0*/  DFMA R68, R44, R72, R68 ;  /* 0x000000482c44722b */ /* 0x000fe20000000044 */
[----:B------:R-:W2:Y:S01]  /*30e0*/  @!P2 LDG.E.64.CONSTANT R36, desc[UR76][R58.64+0x49f0] ;  /* 0x0049f04c3a24a981 */ /* 0x000ea2000c1e9b00 */
        /* <DEDUP_REMOVED lines=9> */
[----:B----4-:R-:W-:Y:S01]  /*3180*/  DFMA R60, R38, R108, R60 ;  /* 0x0000006c263c722b */ /* 0x010fe2000000003c */
[----:B------:R-:W3:Y:S01]  /*3190*/  @!P2 LDG.E.64.CONSTANT R14, desc[UR76][R58.64+0x117e8] ;  /* 0x0117e84c3a0ea981 */ /* 0x000ee2000c1e9b00 */
[----:B------:R-:W-:Y:S01]  /*31a0*/  DMUL R46, R42, R46 ;  /* 0x0000002e2a2e7228 */ /* 0x000fe20000000000 */
[C---:B------:R-:W-:Y:S02]  /*31b0*/  IMAD R9, R6.reuse, 0x548, R7 ;  /* 0x0000054806097824 */ /* 0x040fe400078e0207 */
[----:B------:R-:W4:Y:S01]  /*31c0*/  @!P2 LDG.E.64.CONSTANT R18, desc[UR76][R58.64+0x8e98] ;  /* 0x008e984c3a12a981 */ /* 0x000f22000c1e9b00 */
[----:B------:R-:W-:Y:S02]  /*31d0*/  DFMA R48, R22, R48, R64 ;  /* 0x000000301630722b */ /* 0x000fe40000000040 */
[----:B-1----:R-:W-:Y:S01]  /*31e0*/  DFMA R220, R62, R110, R60 ;  /* 0x0000006e3edc722b */ /* 0x002fe2000000003c */
        /* <DEDUP_REMOVED lines=39> */
[----:B------:R-:W1:Y:S01]  /*3460*/  LDS.64 R124, [R10+0x5b0] ;  /* 0x0005b0000a7c7984 */ /* 0x000e620000000a00 */
        /* <DEDUP_REMOVED lines=9> */
[----:B------:R-:W1:Y:S01]  /*3500*/  LDS.64 R70, [R12+0x558] ;  /* 0x000558000c467984 */ /* 0x000e620000000a00 */
[----:B------:R-:W-:-:S03]  /*3510*/  DFMA R68, R84, R54, R60 ;  /* 0x000000365444722b */ /* 0x000fc6000000003c */
[----:B------:R-:W1:Y:S04]  /*3520*/  LDS.64 R64, [R10+0x680] ;  /* 0x000680000a407984 */ /* 0x000e680000000a00 */
[----:B------:R-:W-:Y:S04]  /*3530*/  LDS.64 R76, [R13+0x208] ;  /* 0x000208000d4c7984 */ /* 0x000fe80000000a00 */
[----:B------:R-:W1:Y:S04]  /*3540*/  LDS.64 R120, [R6+0x208] ;  /* 0x0002080006787984 */ /* 0x000e680000000a00 */
[----:B------:R-:W1:Y:S01]  /*3550*/  LDS.64 R60, [R12+0x560] ;  /* 0x000560000c3c7984 */ /* 0x000e620000000a00 */
[----:B------:R-:W-:-:S02]  /*3560*/  DFMA R68, R82, R72, R68 ;  /* 0x000000485244722b */ /* 0x000fc40000000044 */
[----:B------:R-:W-:Y:S01]  /*3570*/  DFMA R72, R190, R74, RZ ;  /* 0x0000004abe48722b */ /* 0x000fe200000000ff */
[----:B------:R-:W1:Y:S04]  /*3580*/  LDS.128 R112, [R11+0x4fa0] ;  /* 0x004fa0000b707984 */ /* 0x000e680000000c00 */
[----:B------:R-:W1:Y:S04]  /*3590*/  LDS.64 R54, [R10+0x6e8] ;  /* 0x0006e8000a367984 */ /* 0x000e680000000a00 */
[----:B------:R-:W1:Y:S01]  /*35a0*/  LDS.64 R134, [R12+0x568] ;  /* 0x000568000c867984 */ /* 0x000e620000000a00 */
[----:B------:R-:W-:-:S02]  /*35b0*/  DFMA R118, R192, R118, RZ ;  /* 0x00000076c076722b */ /* 0x000fc400000000ff */
[----:B------:R-:W-:Y:S01]  /*35c0*/  DFMA R72, R186, R124, R72 ;  /* 0x0000007cba48722b */ /* 0x000fe20000000048 */
[----:B------:R-:W1:Y:S04]  /*35d0*/  LDS.64 R126, [R10+0x750] ;  /* 0x000750000a7e7984 */ /* 0x000e680000000a00 */
[----:B------:R-:W1:Y:S01]  /*35e0*/  LDS.64 R124, [R12+0x570] ;  /* 0x000570000c7c7984 */ /* 0x000e620000000a00 */
        /* <DEDUP_REMOVED lines=12> */
[----:B------:R-:W-:Y:S02]  /*36b0*/  DFMA R218, R178, R64, R216 ;  /* 0x00000040b2da722b */ /* 0x000fe400000000d8 */
[----:B------:R-:W-:Y:S01]  /*36c0*/  DFMA R210, R76, R120, R122 ;  /* 0x000000784cd2722b */ /* 0x000fe2000000007a */
[----:B------:R-:W-:Y:S01]  /*36d0*/  LDS.64 R72, [R13+0x270] ;  /* 0x000270000d487984 */ /* 0x000fe20000000a00 */
[----:B------:R-:W-:-:S03]  /*36e0*/  DFMA R216, R180, R60, R212 ;  /* 0x0000003cb4d8722b */ /* 0x000fc600000000d4 */
[----:B------:R-:W1:Y:S04]  /*36f0*/  LDS.64 R132, [R6+0x270] ;  /* 0x0002700006847984 */ /* 0x000e680000000a00 */
[----:B------:R-:W1:Y:S01]  /*3700*/  LDS.128 R120, [R11+0x4fc0] ;  /* 0x004fc0000b787984 */ /* 0x000e620000000c00 */
[----:B------:R-:W-:-:S03]  /*3710*/  DFMA R212, R160, R112, RZ ;  /* 0x00000070a0d4722b */ /* 0x000fc600000000ff */
[----:B------:R-:W1:Y:S01]  /*3720*/  LDS.64 R64, [R10+0x888] ;  /* 0x000888000a407984 */ /* 0x000e620000000a00 */
[----:B------:R-:W-:Y:S02]  /*3730*/  DFMA R218, R174, R54, R218 ;  /* 0x00000036aeda722b */ /* 0x000fe400000000da */
[----:B------:R-:W-:Y:S01]  /*3740*/  DFMA R216, R176, R134, R216 ;  /* 0x00000086b0d8722b */ /* 0x000fe200000000d8 */
[----:B------:R-:W-:Y:S04]  /*3750*/  LDS.64 R70, [R196+0x2d8] ;  /* 0x0002d800c4467984 */ /* 0x000fe80000000a00 */
[----:B------:R-:W2:Y:S04]  /*3760*/  LDS.64 R234, [R7+0x38] ;  /* 0x0000380007ea7984 */ /* 0x000ea80000000a00 */
[----:B------:R-:W2:Y:S01]  /*3770*/  LDS.64 R60, [R12+0x588] ;  /* 0x000588000c3c7984 */ /* 0x000ea20000000a00 */
[----:B------:R-:W-:-:S03]  /*3780*/  DFMA R212, R154, R114, R212 ;  /* 0x000000729ad4722b */ /* 0x000fc600000000d4 */
[----:B------:R-:W2:Y:S01]  /*3790*/  LDS.64 R54, [R10+0x8f0] ;  /* 0x0008f0000a367984 */ /* 0x000ea20000000a00 */
        /* <DEDUP_REMOVED lines=16> */
[----:B------:R-:W-:-:S03]  /*38a0*/  DFMA R132, R72, R132, R134 ;  /* 0x000000844884722b */ /* 0x000fc60000000086 */
[----:B------:R-:W4:Y:S01]  /*38b0*/  LDS.64 R48, [R10+0x9c0] ;  /* 0x0009c0000a307984 */ /* 0x000f220000000a00 */
[----:B------:R-:W-:Y:S02]  /*38c0*/  DFMA R230, R138, R120, R210 ;  /* 0x000000788ae6722b */ /* 0x000fe400000000d2 */
[----:B------:R-:W-:Y:S01]  /*38d0*/  DFMA R218, R156, R64, R218 ;  /* 0x000000409cda722b */ /* 0x000fe200000000da */
[----:B------:R-:W4:Y:S01]  /*38e0*/  LDS.64 R224, [R12+0x5a0] ;  /* 0x0005a0000ce07984 */ /* 0x000f220000000a00 */
[----:B--2---:R-:W-:Y:S02]  /*38f0*/  DFMA R234, R70, R234, R132 ;  /* 0x000000ea46ea722b */ /* 0x004fe40000000084 */
[----:B------:R-:W-:Y:S01]  /*3900*/  DFMA R210, R158, R60, R216 ;  /* 0x0000003c9ed2722b */ /* 0x000fe200000000d8 */
[----:B------:R-:W-:Y:S01]  /*3910*/  LDS.64 R64, [R196+0x340] ;  /* 0x00034000c4407984 */ /* 0x000fe20000000a00 */
[----:B------:R-:W-:-:S03]  /*3920*/  DFMA R230, R148, R122, R230 ;  /* 0x0000007a94e6722b */ /* 0x000fc600000000e6 */
[----:B------:R-:W2:Y:S04]  /*3930*/  LDS.64 R226, [R7+0x40] ;  /* 0x0000400007e27984 */ /* 0x000ea80000000a00 */
[----:B------:R-:W2:Y:S04]  /*3940*/  LDS.64 R222, [R10+0xa28] ;  /* 0x000a28000ade7984 */ /* 0x000ea80000000a00 */
[----:B------:R-:W2:Y:S01]  /*3950*/  LDS.128 R132, [R11+0x4ff0] ;  /* 0x004ff0000b847984 */ /* 0x000ea20000000c00 */
[----:B------:R-:W-:-:S03]  /*3960*/  DFMA R54, R136, R54, R218 ;  /* 0x000000368836722b */ /* 0x000fc600000000da */
[----:B------:R-:W2:Y:S01]  /*3970*/  LDS.64 R216, [R12+0x5a8] ;  /* 0x0005a8000cd87984 */ /* 0x000ea20000000a00 */
        /* <DEDUP_REMOVED lines=13> */
[----:B----4-:R-:W-:-:S02]  /*3a50*/  DFMA R234, R44, R48, R228 ;  /* 0x000000302cea722b */ /* 0x010fc400000000e4 */
[----:B------:R-:W-:Y:S01]  /*3a60*/  DFMA R224, R26, R224, R232 ;  /* 0x000000e01ae0722b */ /* 0x000fe200000000e8 */
[----:B------:R-:W-:Y:S01]  /*3a70*/  LDS.64 R48, [R13+0x3a8] ;  /* 0x0003a8000d307984 */ /* 0x000fe20000000a00 */
[----:B------:R-:W-:Y:S02]  /*3a80*/  DFMA R230, R30, R130, R230 ;  /* 0x000000821ee6722b */ /* 0x000fe400000000e6 */
[----:B--2---:R-:W-:Y:S01]  /*3a90*/  DFMA R204, R64, R226, R204 ;  /* 0x000000e240cc722b */ /* 0x004fe200000000cc */
        /* <DEDUP_REMOVED lines=1979> */
[----:B------:R-:W-:Y:S04]  /*b650*/  LDS.64 R6, [R4] ;  /* 0x0000000004067984 */ /* 0x000fe80000000a00 */
[----:B------:R-:W1:Y:S04]  /*b660*/  LDS.64 R10, [R4+0x60] ;  /* 0x00006000040a7984 */ /* 0x000e680000000a00 */
[----:B------:R-:W-:Y:S04]  /*b670*/  LDS.64 R12, [R4+0x8] ;  /* 0x00000800040c7984 */ /* 0x000fe80000000a00 */
[----:B------:R-:W2:Y:S04]  /*b680*/  LDS.64 R14, [R4+0x58] ;  /* 0x00005800040e7984 */ /* 0x000ea80000000a00 */
[----:B------:R-:W-:Y:S04]  /*b690*/  LDS.64 R16, [R4+0x10] ;  /* 0x0000100004107984 */ /* 0x000fe80000000a00 */
[----:B------:R-:W3:Y:S01]  /*b6a0*/  LDS.64 R18, [R4+0x50] ;  /* 0x0000500004127984 */ /* 0x000ee20000000a00 */
[----:B-1----:R-:W-:-:S02]  /*b6b0*/  DADD R8, R6, R10 ;  /* 0x0000000006087229 */ /* 0x002fc4000000000a */
[----:B------:R-:W-:Y:S02]  /*b6c0*/  DADD R6, R6, -R10 ;  /* 0x0000000006067229 */ /* 0x000fe4000000080a */
[C-C-:B--2---:R-:W-:Y:S02]  /*b6d0*/  DADD R10, R12.reuse, R14.reuse ;  /* 0x000000000c0a7229 */ /* 0x144fe4000000000e */
[----:B------:R-:W-:-:S04]  /*b6e0*/  DADD R12, R12, -R14 ;  /* 0x000000000c0c7229 */ /* 0x000fc8000000080e */
[----:B------:R-:W-:Y:S01]  /*b6f0*/  DFMA R14, R6, UR54, RZ ;  /* 0x00000036060e7c2b */ /* 0x000fe200080000ff */
[----:B------:R-:W1:Y:S01]  /*b700*/  LDCU.64 UR54, c[0x3][0x948] ;  /* 0x00c12900ff3677ac */ /* 0x000e620008000a00 */
[C---:B------:R-:W-:Y:S02]  /*b710*/  DFMA R24, R8.reuse, UR70, RZ ;  /* 0x0000004608187c2b */ /* 0x040fe400080000ff */
[----:B------:R-:W-:Y:S01]  /*b720*/  DFMA R20, R8, UR22, RZ ;  /* 0x0000001608147c2b */ /* 0x000fe200080000ff */
[----:B------:R-:W2:Y:S03]  /*b730*/  LDCU.64 UR70, c[0x3][0x740] ;  /* 0x00c0e800ff4677ac */ /* 0x000ea60008000a00 */
[----:B------:R-:W-:Y:S01]  /*b740*/  DFMA R22, R12, UR68, R14 ;  /* 0x000000440c167c2b */ /* 0x000fe2000800000e */
[----:B------:R-:W4:Y:S01]  /*b750*/  LDCU.64 UR68, c[0x3][0x718] ;  /* 0x00c0e300ff4477ac */ /* 0x000f220008000a00 */
[----:B------:R-:W-:-:S02]  /*b760*/  DFMA R26, R10, UR74, R24 ;  /* 0x0000004a0a1a7c2b */ /* 0x000fc40008000018 */
[----:B---3--:R-:W-:Y:S01]  /*b770*/  DADD R14, R16, R18 ;  /* 0x00000000100e7229 */ /* 0x008fe20000000012 */
[----:B------:R-:W3:Y:S01]  /*b780*/  LDCU.64 UR74, c[0x3][0x8d8] ;  /* 0x00c11b00ff4a77ac */ /* 0x000ee20008000a00 */
[----:B------:R-:W-:Y:S02]  /*b790*/  DFMA R20, R10, UR56, R20 ;  /* 0x000000380a147c2b */ /* 0x000fe40008000014 */
[----:B------:R-:W-:Y:S01]  /*b7a0*/  DADD R16, R16, -R18 ;  /* 0x0000000010107229 */ /* 0x000fe20000000812 */
[----:B------:R-:W0:Y:S01]  /*b7b0*/  LDCU.64 UR56, c[0x3][0x7b0] ;  /* 0x00c0f600ff3877ac */ /* 0x000e220008000a00 */
[----:B------:R-:W-:Y:S01]  /*b7c0*/  DFMA R24, R6, UR62, RZ ;  /* 0x0000003e06187c2b */ /* 0x000fe200080000ff */
[----:B------:R-:W-:Y:S01]  /*b7d0*/  LDS.64 R18, [R4+0x18] ;  /* 0x0000180004127984 */ /* 0x000fe20000000a00 */
[C---:B------:R-:W-:Y:S01]  /*b7e0*/  DFMA R36, R14.reuse, UR72, R26 ;  /* 0x000000480e247c2b */ /* 0x040fe2000800001a */
[----:B------:R-:W0:Y:S01]  /*b7f0*/  LDCU.64 UR62, c[0x3][0x998] ;  /* 0x00c13300ff3e77ac */ /* 0x000e220008000a00 */
[----:B------:R-:W-:-:S02]  /*b800*/  DFMA R30, R14, UR60, R20 ;  /* 0x0000003c0e1e7c2b */ /* 0x000fc40008000014 */
[----:B------:R-:W-:Y:S01]  /*b810*/  DFMA R32, R16, UR66, R22 ;  /* 0x0000004210207c2b */ /* 0x000fe20008000016 */
[----:B------:R-:W1:Y:S01]  /*b820*/  LDCU.64 UR66, c[0x3][0x720] ;  /* 0x00c0e400ff4277ac */ /* 0x000e620008000a00 */
[----:B------:R-:W-:Y:S01]  /*b830*/  DFMA R34, R12, UR64, R24 ;  /* 0x000000400c227c2b */ /* 0x000fe20008000018 */
[----:B------:R-:W0:Y:S01]  /*b840*/  LDS.64 R20, [R4+0x48] ;  /* 0x0000480004147984 */ /* 0x000e220000000a00 */
[----:B----4-:R-:W-:Y:S01]  /*b850*/  DFMA R24, R8, UR68, RZ ;  /* 0x0000004408187c2b */ /* 0x010fe200080000ff */
[----:B------:R-:W4:Y:S01]  /*b860*/  LDCU.64 UR64, c[0x3][0x900] ;  /* 0x00c12000ff4077ac */ /* 0x000f220008000a00 */
[----:B---3--:R-:W-:Y:S01]  /*b870*/  DFMA R22, R6, UR74, RZ ;  /* 0x0000004a06167c2b */ /* 0x008fe200080000ff */
[----:B------:R-:W3:Y:S05]  /*b880*/  LDCU.64 UR68, c[0x3][0x768] ;  /* 0x00c0ed00ff4477ac */ /* 0x000eea0008000a00 */
[----:B--2---:R-:W-:Y:S01]  /*b890*/  DFMA R28, R10, UR70, R24 ;  /* 0x000000460a1c7c2b */ /* 0x004fe20008000018 */
[----:B------:R-:W2:Y:S01]  /*b8a0*/  LDCU.64 UR74, c[0x3][0x8e0] ;  /* 0x00c11c00ff4a77ac */ /* 0x000ea20008000a00 */
[----:B------:R-:W-:Y:S01]  /*b8b0*/  LDS.64 R24, [R4+0x40] ;  /* 0x0000400004187984 */ /* 0x000fe20000000a00 */
[----:B------:R-:W2:Y:S01]  /*b8c0*/  LDCU.64 UR70, c[0x3][0x748] ;  /* 0x00c0e900ff4677ac */ /* 0x000ea20008000a00 */
[----:B-1----:R-:W-:-:S02]  /*b8d0*/  DFMA R42, R8, UR66, RZ ;  /* 0x00000042082a7c2b */ /* 0x002fc400080000ff */
[----:B------:R-:W-:Y:S01]  /*b8e0*/  DFMA R8, R8, UR4, RZ ;  /* 0x0000000408087c2b */ /* 0x000fe200080000ff */
[----:B------:R-:W1:Y:S01]  /*b8f0*/  LDCU.64 UR66, c[0x3][0x928] ;  /* 0x00c12500ff4277ac */ /* 0x000e620008000a00 */
[----:B----4-:R-:W-:Y:S01]  /*b900*/  DFMA R38, R12, UR64, R22 ;  /* 0x000000400c267c2b */ /* 0x010fe20008000016 */
[----:B------:R-:W4:Y:S01]  /*b910*/  LDS.64 R22, [R4+0x20] ;  /* 0x0000200004167984 */ /* 0x000f220000000a00 */
[----:B------:R-:W1:Y:S01]  /*b920*/  LDCU.64 UR64, c[0x3][0x908] ;  /* 0x00c12100ff4077ac */ /* 0x000e620008000a00 */
[----:B---3--:R-:W-:Y:S02]  /*b930*/  DFMA R40, R14, UR68, R28 ;  /* 0x000000440e287c2b */ /* 0x008fe4000800001c */
[C---:B------:R-:W-:Y:S01]  /*b940*/  DFMA R26, R6.reuse, UR8, RZ ;  /* 0x00000008061a7c2b */ /* 0x040fe200080000ff */
[----:B------:R-:W3:Y:S01]  /*b950*/  LDCU.64 UR68, c[0x3][0x770] ;  /* 0x00c0ee00ff4477ac */ /* 0x000ee20008000a00 */
[----:B--2---:R-:W-:Y:S02]  /*b960*/  DFMA R28, R6, UR74, RZ ;  /* 0x0000004a061c7c2b */ /* 0x004fe400080000ff */
[C---:B------:R-:W-:Y:S01]  /*b970*/  DFMA R6, R10.reuse, UR14, R8 ;  /* 0x0000000e0a067c2b */ /* 0x040fe20008000008 */
[----:B------:R-:W2:Y:S01]  /*b980*/  LDCU.64 UR74, c[0x3][0x790] ;  /* 0x00c0f200ff4a77ac */ /* 0x000ea20008000a00 */
[----:B------:R-:W-:Y:S01]  /*b990*/  DFMA R42, R10, UR70, R42 ;  /* 0x000000460a2a7c2b */ /* 0x000fe2000800002a */
[----:B------:R-:W-:Y:S01]  /*b9a0*/  LDS.64 R8, [R4+0x28] ;  /* 0x0000280004087984 */ /* 0x000fe20000000a00 */
[----:B------:R-:W-:Y:S01]  /*b9b0*/  DFMA R26, R12, UR18, R26 ;  /* 0x000000120c1a7c2b */ /* 0x000fe2000800001a */
[----:B------:R-:W4:Y:S02]  /*b9c0*/  LDCU.64 UR70, c[0x3][0x930] ;  /* 0x00c12600ff4677ac */ /* 0x000f240008000a00 */
[----:B------:R-:W4:Y:S01]  /*b9d0*/  LDS.64 R10, [R4+0x38] ;  /* 0x00003800040a7984 */ /* 0x000f220000000a00 */
[----:B------:R-:W-:Y:S01]  /*b9e0*/  DFMA R34, R16, UR50, R34 ;  /* 0x0000003210227c2b */ /* 0x000fe20008000022 */
[----:B------:R-:W4:Y:S01]  /*b9f0*/  LDCU.64 UR50, c[0x3][0x950] ;  /* 0x00c12a00ff3277ac */ /* 0x000f220008000a00 */
[----:B-1----:R-:W-:-:S02]  /*ba00*/  DFMA R44, R12, UR64, R28 ;  /* 0x000000400c2c7c2b */ /* 0x002fc4000800001c */
[----:B------:R-:W-:Y:S01]  /*ba10*/  DFMA R28, R14, UR20, R6 ;  /* 0x000000140e1c7c2b */ /* 0x000fe20008000006 */
[----:B------:R-:W1:Y:S01]  /*ba20*/  LDS.64 R12, [R4+0x30] ;  /* 0x00003000040c7984 */ /* 0x000e620000000a00 */
[----:B------:R-:W2:Y:S01]  /*ba30*/  LDCU.64 UR64, c[0x3][0x798] ;  /* 0x00c0f300ff4077ac */ /* 0x000ea20008000a00 */
[----:B0-----:R-:W-:Y:S02]  /*ba40*/  DADD R6, R18, R20 ;  /* 0x0000000012067229 */ /* 0x001fe40000000014 */
[----:B---3--:R-:W-:Y:S01]  /*ba50*/  DFMA R42, R14, UR68, R42 ;  /* 0x000000440e2a7c2b */ /* 0x008fe2000800002a */
[----:B------:R-:W0:Y:S01]  /*ba60*/  LDCU.64 UR68, c[0x3][0x7b8] ;  /* 0x00c0f700ff4477ac */ /* 0x000e220008000a00 */
[----:B------:R-:W-:Y:S01]  /*ba70*/  DADD R18, R18, -R20 ;  /* 0x0000000012127229 */ /* 0x000fe20000000814 */
[----:B------:R-:W3:Y:S03]  /*ba80*/  LDCU.64 UR60, c[0x3][0x7d8] ;  /* 0x00c0fb00ff3c77ac */ /* 0x000ee60008000a00 */
[----:B------:R-:W-:-:S02]  /*ba90*/  DFMA R36, R6, UR52, R36 ;  /* 0x0000003406247c2b */ /* 0x000fc40008000024 */
[----:B------:R-:W-:Y:S01]  /*baa0*/  DFMA R30, R6, UR48, R30 ;  /* 0x00000030061e7c2b */ /* 0x000fe2000800001e */
[----:B------:R-:W3:Y:S01]  /*bab0*/  LDCU.64 UR52, c[0x3][0x7c0] ;  /* 0x00c0f800ff3477ac */ /* 0x000ee20008000a00 */
[----:B------:R-:W-:Y:S01]  /*bac0*/  DFMA R38, R16, UR66, R38 ;  /* 0x0000004210267c2b */ /* 0x000fe20008000026 */
[----:B------:R-:W3:Y:S01]  /*bad0*/  LDCU.64 UR48, c[0x3][0x978] ;  /* 0x00c12f00ff3077ac */ /* 0x000ee20008000a00 */
[----:B------:R-:W1:Y:S01]  /*bae0*/  LDCU.64 UR66, c[0x3][0x958] ;  /* 0x00c12b00ff4277ac */ /* 0x000e620008000a00 */
[----:B------:R-:W-:Y:S02]  /*baf0*/  DFMA R32, R18, UR46, R32 ;  /* 0x0000002e12207c2b */ /* 0x000fe40008000020 */
[C---:B------:R-:W-:Y:S01]  /*bb00*/  DFMA R28, R6.reuse, UR26, R28 ;  /* 0x0000001a061c7c2b */ /* 0x040fe2000800001c */
[----:B------:R-:W1:Y:S01]  /*bb10*/  LDCU.64 UR46, c[0x3][0x7e0] ;  /* 0x00c0fc00ff2e77ac */ /* 0x000e620008000a00 */
[C---:B--2---:R-:W-:Y:S02]  /*bb20*/  DFMA R40, R6.reuse, UR74, R40 ;  /* 0x0000004a06287c2b */ /* 0x044fe40008000028 */
[----:B------:R-:W-:Y:S01]  /*bb30*/  DFMA R42, R6, UR64, R42 ;  /* 0x00000040062a7c2b */ /* 0x000fe2000800002a */
[----:B------:R-:W2:Y:S01]  /*bb40*/  LDCU.64 UR64, c[0x3][0x7e8] ;  /* 0x00c0fd00ff4077ac */ /* 0x000ea20008000a00 */
[----:B----4-:R-:W-:-:S02]  /*bb50*/  DADD R6, R22, R24 ;  /* 0x0000000016067229 */ /* 0x010fc40000000018 */
[C---:B------:R-:W-:Y:S01]  /*bb60*/  DFMA R34, R18.reuse, UR54, R34 ;  /* 0x0000003612227c2b */ /* 0x040fe20008000022 */
[----:B------:R-:W4:Y:S01]  /*bb70*/  LDCU.64 UR54, c[0x3][0x980] ;  /* 0x00c13000ff3677ac */ /* 0x000f220008000a00 */
[----:B------:R-:W-:Y:S02]  /*bb80*/  DFMA R38, R18, UR50, R38 ;  /* 0x0000003212267c2b */ /* 0x000fe40008000026 */
[----:B------:R-:W-:Y:S01]  /*bb90*/  DADD R22, R22, -R24 ;  /* 0x0000000016167229 */ /* 0x000fe20000000818 */
[----:B------:R-:W2:Y:S01]  /*bba0*/  LDCU.64 UR50, c[0x3][0x9a0] ;  /* 0x00c13400ff3277ac */ /* 0x000ea20008000a00 */
[C---:B------:R-:W-:Y:S02]  /*bbb0*/  DFMA R26, R16.reuse, UR32, R26 ;  /* 0x00000020101a7c2b */ /* 0x040fe4000800001a */
[----:B------:R-:W-:Y:S01]  /*bbc0*/  DFMA R44, R16, UR70, R44 ;  /* 0x00000046102c7c2b */ /* 0x000fe2000800002c */
[----:B------:R-:W2:Y:S01]  /*bbd0*/  LDCU.64 UR72, c[0x3][0x800] ;  /* 0x00c10000ff4877ac */ /* 0x000ea20008000a00 */
[----:B------:R-:W-:-:S02]  /*bbe0*/  DFMA R28, R6, UR28, R28 ;  /* 0x0000001c061c7c2b */ /* 0x000fc4000800001c */
[C---:B------:R-:W-:Y:S01]  /*bbf0*/  DFMA R30, R6.reuse, UR30, R30 ;  /* 0x0000001e061e7c2b */ /* 0x040fe2000800001e */
[----:B------:R-:W2:Y:S01]  /*bc00*/  LDCU.64 UR30, c[0x3][0x9c0] ;  /* 0x00c13800ff1e77ac */ /* 0x000ea20008000a00 */
[C---:B------:R-:W-:Y:S02]  /*bc10*/  DFMA R36, R6.reuse, UR56, R36 ;  /* 0x0000003806247c2b */ /* 0x040fe40008000024 */
[C---:B0-----:R-:W-:Y:S02]  /*bc20*/  DFMA R40, R6.reuse, UR68, R40 ;  /* 0x0000004406287c2b */ /* 0x041fe40008000028 */
[----:B---3--:R-:W-:Y:S01]  /*bc30*/  DFMA R42, R6, UR52, R42 ;  /* 0x00000034062a7c2b */ /* 0x008fe2000800002a */
[----:B------:R-:W0:Y:S01]  /*bc40*/  LDCU.64 UR52, c[0x3][0x810] ;  /* 0x00c10200ff3477ac */ /* 0x000e220008000a00 */
[----:B------:R-:W-:Y:S02]  /*bc50*/  DADD R6, R8, R10 ;  /* 0x0000000008067229 */ /* 0x000fe4000000000a */
[----:B------:R-:W-:Y:S01]  /*bc60*/  DFMA R38, R22, UR48, R38 ;  /* 0x0000003016267c2b */ /* 0x000fe20008000026 */
[----:B------:R-:W3:Y:S01]  /*bc70*/  LDCU.64 UR48, c[0x3][0x9a8] ;  /* 0x00c13500ff3077ac */ /* 0x000ee20008000a00 */
[----:B------:R-:W-:-:S02]  /*bc80*/  DFMA R26, R18, UR38, R26 ;  /* 0x00000026121a7c2b */ /* 0x000fc4000800001a */
[----:B-1----:R-:W-:Y:S02]  /*bc90*/  DFMA R44, R18, UR66, R44 ;  /* 0x00000042122c7c2b */ /* 0x002fe4000800002c */
[----:B------:R-:W-:Y:S01]  /*bca0*/  DFMA R32, R22, UR44, R32 ;  /* 0x0000002c16207c2b */ /* 0x000fe20008000020 */
[----:B------:R-:W1:Y:S01]  /*bcb0*/  LDCU.64 UR44, c[0x3][0x808] ;  /* 0x00c10100ff2c77ac */ /* 0x000e620008000a00 */
[C---:B------:R-:W-:Y:S02]  /*bcc0*/  DFMA R30, R6.reuse, UR36, R30 ;  /* 0x00000024061e7c2b */ /* 0x040fe4000800001e */
[----:B------:R-:W-:Y:S01]  /*bcd0*/  DFMA R40, R6, UR46, R40 ;  /* 0x0000002e06287c2b */ /* 0x000fe20008000028 */
[----:B------:R-:W0:Y:S01]  /*bce0*/  LDCU.64 UR36, c[0x3][0x9c8] ;  /* 0x00c13900ff2477ac */ /* 0x000e220008000a00 */
[----:B------:R-:W-:Y:S01]  /*bcf0*/  DADD R8, R8, -R10 ;  /* 0x0000000008087229 */ /* 0x000fe2000000080a */
[----:B------:R-:W0:Y:S01]  /*bd00*/  LDCU.64 UR46, c[0x3][0x9d0] ;  /* 0x00c13a00ff2e77ac */ /* 0x000e220008000a00 */
[----:B------:R-:W-:-:S02]  /*bd10*/  DFMA R26, R22, UR40, R26 ;  /* 0x00000028161a7c2b */ /* 0x000fc4000800001a */
[C---:B------:R-:W-:Y:S02]  /*bd20*/  DFMA R34, R22.reuse, UR58, R34 ;  /* 0x0000003a16227c2b */ /* 0x040fe40008000022 */
[----:B----4-:R-:W-:Y:S02]  /*bd30*/  DFMA R44, R22, UR54, R44 ;  /* 0x00000036162c7c2b */ /* 0x010fe4000800002c */
[----:B------:R-:W-:Y:S02]  /*bd40*/  DADD R10, R12, R12 ;  /* 0x000000000c0a7229 */ /* 0x000fe4000000000c */
[C---:B------:R-:W-:Y:S02]  /*bd50*/  DFMA R28, R6.reuse, UR6, R28 ;  /* 0x00000006061c7c2b */ /* 0x040fe4000800001c */
[C---:B------:R-:W-:Y:S02]  /*bd60*/  DFMA R36, R6.reuse, UR60, R36 ;  /* 0x0000003c06247c2b */ /* 0x040fe40008000024 */
[----:B--2---:R-:W-:-:S02]  /*bd70*/  DFMA R42, R6, UR64, R42 ;  /* 0x00000040062a7c2b */ /* 0x004fc4000800002a */
[----:B------:R-:W-:Y:S02]  /*bd80*/  DMUL R10, R10, 0.5 ;  /* 0x3fe000000a0a7828 */ /* 0x000fe40000000000 */
[----:B------:R-:W-:Y:S02]  /*bd90*/  DADD R12, R12, -R12 ;  /* 0x000000000c0c7229 */ /* 0x000fe4000000080c */
[C---:B------:R-:W-:Y:S02]  /*bda0*/  DFMA R26, R8.reuse, UR10, R26 ;  /* 0x0000000a081a7c2b */ /* 0x040fe4000800001a */
[C---:B------:R-:W-:Y:S02]  /*bdb0*/  DFMA R32, R8.reuse, UR24, R32 ;  /* 0x0000001808207c2b */ /* 0x040fe40008000020 */
[C---:B------:R-:W-:Y:S02]  /*bdc0*/  DFMA R34, R8.reuse, UR62, R34 ;  /* 0x0000003e08227c2b */ /* 0x040fe40008000022 */
[----:B------:R-:W-:-:S02]  /*bdd0*/  DFMA R38, R8, UR50, R38 ;  /* 0x0000003208267c2b */ /* 0x000fc40008000026 */
[----:B---3--:R-:W-:Y:S02]  /*bde0*/  DFMA R44, R8, UR48, R44 ;  /* 0x00000030082c7c2b */ /* 0x008fe4000800002c */
[C---:B------:R-:W-:Y:S02]  /*bdf0*/  DFMA R28, R10.reuse, UR12, R28 ;  /* 0x0000000c0a1c7c2b */ /* 0x040fe4000800001c */
[C---:B------:R-:W-:Y:S02]  /*be00*/  DFMA R30, R10.reuse, UR42, R30 ;  /* 0x0000002a0a1e7c2b */ /* 0x040fe4000800001e */
[C---:B------:R-:W-:Y:S02]  /*be10*/  DFMA R36, R10.reuse, UR72, R36 ;  /* 0x000000480a247c2b */ /* 0x040fe40008000024 */
[C---:B-1----:R-:W-:Y:S02]  /*be20*/  DFMA R40, R10.reuse, UR44, R40 ;  /* 0x0000002c0a287c2b */ /* 0x042fe40008000028 */
[----:B0-----:R-:W-:-:S02]  /*be30*/  DFMA R42, R10, UR52, R42 ;  /* 0x000000340a2a7c2b */ /* 0x001fc4000800002a */
        /* <DEDUP_REMOVED lines=39> */
[----:B------:R-:W3:Y:S01]  /*c0b0*/  LDS.64 R18, [R3+0x410] ;  /* 0x0004100003127984 */ /* 0x000ee20000000a00 */
[----:B------:R-:W3:Y:S01]  /*c0c0*/  LDCU.64 UR72, c[0x3][0x8c8] ;  /* 0x00c11900ff4877ac */ /* 0x000ee20008000a00 */
[----:B------:R-:W3:Y:S01]  /*c0d0*/  LDCU.64 UR62, c[0x3][0x740] ;  /* 0x00c0e800ff3e77ac */ /* 0x000ee20008000a00 */
[----:B------:R-:W3:Y:S01]  /*c0e0*/  LDCU.64 UR58, c[0x3][0x760] ;  /* 0x00c0ec00ff3a77ac */ /* 0x000ee20008000a00 */
[----:B------:R-:W3:Y:S01]  /*c0f0*/  LDCU.64 UR36, c[0x3][0x8f0] ;  /* 0x00c11e00ff2477ac */ /* 0x000ee20008000a00 */
[----:B------:R-:W3:Y:S01]  /*c100*/  LDCU.64 UR70, c[0x3][0x8d0] ;  /* 0x00c11a00ff4677ac */ /* 0x000ee20008000a00 */
[----:B------:R-:W3:Y:S01]  /*c110*/  LDCU.64 UR64, c[0x3][0x758] ;  /* 0x00c0eb00ff4077ac */ /* 0x000ee20008000a00 */
        /* <DEDUP_REMOVED lines=9> */
[----:B-----5:R-:W-:Y:S02]  /*c1b0*/  DFMA R6, R8, UR60, RZ ;  /* 0x0000003c08067c2b */ /* 0x020fe400080000ff */
[----:B------:R-:W-:Y:S01]  /*c1c0*/  DADD R10, R10, -R12 ;  /* 0x000000000a0a7229 */ /* 0x000fe2000000080c */
[----:B------:R-:W5:Y:S01]  /*c1d0*/  LDCU.64 UR56, c[0x3][0x940] ;  /* 0x00c12800ff3877ac */ /* 0x000f620008000a00 */
[C---:B--2---:R-:W-:Y:S01]  /*c1e0*/  DFMA R30, R14.reuse, UR52, R22 ;  /* 0x000000340e1e7c2b */ /* 0x044fe20008000016 */
[----:B------:R-:W-:Y:S01]  /*c1f0*/  LDS.64 R12, [R3+0x138] ;  /* 0x00013800030c7984 */ /* 0x000fe20000000a00 */
[----:B------:R-:W-:Y:S01]  /*c200*/  DFMA R24, R14, UR68, R20 ;  /* 0x000000440e187c2b */ /* 0x000fe20008000014 */
[----:B------:R-:W2:Y:S01]  /*c210*/  LDCU.64 UR68, c[0x3][0x920] ;  /* 0x00c12400ff4477ac */ /* 0x000ea20008000a00 */
[----:B---3--:R-:W-:-:S02]  /*c220*/  DFMA R20, R8, UR66, RZ ;  /* 0x0000004208147c2b */ /* 0x008fc400080000ff */
[----:B------:R-:W-:Y:S01]  /*c230*/  DFMA R22, R4, UR72, RZ ;  /* 0x0000004804167c2b */ /* 0x000fe200080000ff */
[----:B------:R-:W3:Y:S01]  /*c240*/  LDCU.64 UR72, c[0x3][0x8d8] ;  /* 0x00c11b00ff4877ac */ /* 0x000ee20008000a00 */
[----:B------:R-:W-:Y:S02]  /*c250*/  DFMA R8, R8, UR4, RZ ;  /* 0x0000000408087c2b */ /* 0x000fe400080000ff */
[C---:B0-----:R-:W-:Y:S01]  /*c260*/  DFMA R40, R14.reuse, UR74, R6 ;  /* 0x0000004a0e287c2b */ /* 0x041fe20008000006 */
[----:B------:R-:W0:Y:S01]  /*c270*/  LDCU.64 UR74, c[0x3][0x768] ;  /* 0x00c0ed00ff4a77ac */ /* 0x000e220008000a00 */
[----:B------:R-:W-:Y:S02]  /*c280*/  DFMA R36, R14, UR62, R20 ;  /* 0x0000003e0e247c2b */ /* 0x000fe40008000014 */
[----:B------:R-:W-:Y:S01]  /*c290*/  DADD R6, R16, R18 ;  /* 0x0000000010067229 */ /* 0x000fe20000000012 */
[----:B------:R-:W4:Y:S01]  /*c2a0*/  LDS.64 R20, [R3+0x3a8] ;  /* 0x0003a80003147984 */ /* 0x000f220000000a00 */
[----:B------:R-:W-:Y:S01]  /*c2b0*/  DFMA R26, R10, UR36, R22 ;  /* 0x000000240a1a7c2b */ /* 0x000fe20008000016 */
[----:B------:R-:W5:Y:S01]  /*c2c0*/  LDCU.64 UR52, c[0x3][0x788] ;  /* 0x00c0f100ff3477ac */ /* 0x000f620008000a00 */
[----:B------:R-:W-:-:S02]  /*c2d0*/  DFMA R22, R4, UR70, RZ ;  /* 0x0000004604167c2b */ /* 0x000fc400080000ff */
[----:B------:R-:W-:Y:S01]  /*c2e0*/  DADD R16, R16, -R18 ;  /* 0x0000000010107229 */ /* 0x000fe20000000812 */
[----:B------:R-:W5:Y:S01]  /*c2f0*/  LDCU.64 UR70, c[0x3][0x770] ;  /* 0x00c0ee00ff4677ac */ /* 0x000f620008000a00 */
[C---:B------:R-:W-:Y:S02]  /*c300*/  DFMA R32, R6.reuse, UR58, R30 ;  /* 0x0000003a06207c2b */ /* 0x040fe4000800001e */
[----:B------:R-:W-:Y:S01]  /*c310*/  DFMA R28, R6, UR64, R24 ;  /* 0x00000040061c7c2b */ /* 0x000fe20008000018 */
[----:B------:R-:W5:Y:S01]  /*c320*/  LDCU.64 UR58, c[0x3][0x8e0] ;  /* 0x00c11c00ff3a77ac */ /* 0x000f620008000a00 */
[----:B-1----:R-:W-:Y:S01]  /*c330*/  DFMA R30, R10, UR30, R22 ;  /* 0x0000001e0a1e7c2b */ /* 0x002fe20008000016 */
[----:B------:R-:W-:Y:S01]  /*c340*/  LDS.64 R24, [R3+0x340] ;  /* 0x0003400003187984 */ /* 0x000fe20000000a00 */
[C---:B---3--:R-:W-:Y:S01]  /*c350*/  DFMA R34, R4.reuse, UR72, RZ ;  /* 0x0000004804227c2b */ /* 0x048fe200080000ff */
[----:B------:R-:W1:Y:S01]  /*c360*/  LDCU.64 UR64, c[0x3][0x900] ;  /* 0x00c12000ff4077ac */ /* 0x000e620008000a00 */
[----:B------:R-:W-:Y:S01]  /*c370*/  DFMA R18, R4, UR8, RZ ;  /* 0x0000000804127c2b */ /* 0x000fe200080000ff */
[----:B------:R-:W3:Y:S01]  /*c380*/  LDS.64 R22, [R3+0x1a0] ;  /* 0x0001a00003167984 */ /* 0x000ee20000000a00 */
[----:B0-----:R-:W-:Y:S01]  /*c390*/  DFMA R36, R6, UR74, R36 ;  /* 0x0000004a06247c2b */ /* 0x001fe20008000024 */
[----:B------:R-:W0:Y:S01]  /*c3a0*/  LDCU.64 UR72, c[0x3][0x908] ;  /* 0x00c12100ff4877ac */ /* 0x000e220008000a00 */
[----:B------:R-:W-:-:S02]  /*c3b0*/  DFMA R26, R16, UR46, R26 ;  /* 0x0000002e101a7c2b */ /* 0x000fc4000800001a */
[----:B--2---:R-:W-:Y:S01]  /*c3c0*/  DFMA R30, R16, UR68, R30 ;  /* 0x00000044101e7c2b */ /* 0x004fe2000800001e */
[----:B------:R-:W2:Y:S01]  /*c3d0*/  LDCU.64 UR74, c[0x3][0x928] ;  /* 0x00c12500ff4a77ac */ /* 0x000ea20008000a00 */
[----:B------:R-:W-:Y:S02]  /*c3e0*/  DFMA R18, R10, UR18, R18 ;  /* 0x000000120a127c2b */ /* 0x000fe40008000012 */
[----:B-----5:R-:W-:Y:S01]  /*c3f0*/  DFMA R40, R6, UR70, R40 ;  /* 0x0000004606287c2b */ /* 0x020fe20008000028 */
[----:B------:R-:W5:Y:S01]  /*c400*/  LDCU.64 UR70, c[0x3][0x790] ;  /* 0x00c0f200ff4677ac */ /* 0x000f620008000a00 */
[----:B------:R-:W-:Y:S02]  /*c410*/  DFMA R38, R4, UR58, RZ ;  /* 0x0000003a04267c2b */ /* 0x000fe400080000ff */
[----:B------:R-:W-:Y:S01]  /*c420*/  DFMA R4, R14, UR14, R8 ;  /* 0x0000000e0e047c2b */ /* 0x000fe20008000008 */
[----:B------:R-:W5:Y:S01]  /*c430*/  LDCU.64 UR46, c[0x3][0x798] ;  /* 0x00c0f300ff2e77ac */ /* 0x000f620008000a00 */
[----:B------:R-:W-:Y:S01]  /*c440*/  LDS.64 R8, [R3+0x208] ;  /* 0x0002080003087984 */ /* 0x000fe20000000a00 */
[C---:B-1----:R-:W-:Y:S01]  /*c450*/  DFMA R34, R10.reuse, UR64, R34 ;  /* 0x000000400a227c2b */ /* 0x042fe20008000022 */
[----:B------:R-:W1:Y:S02]  /*c460*/  LDCU.64 UR64, c[0x3][0x930] ;  /* 0x00c12600ff4077ac */ /* 0x000e640008000a00 */
[----:B------:R-:W3:Y:S01]  /*c470*/  LDS.64 R14, [R3+0x2d8] ;  /* 0x0002d800030e7984 */ /* 0x000ee20000000a00 */
[----:B0-----:R-:W-:-:S02]  /*c480*/  DFMA R38, R10, UR72, R38 ;  /* 0x000000480a267c2b */ /* 0x001fc40008000026 */
[----:B------:R-:W-:Y:S01]  /*c490*/  DFMA R10, R6, UR20, R4 ;  /* 0x00000014060a7c2b */ /* 0x000fe20008000004 */
[----:B------:R-:W0:Y:S01]  /*c4a0*/  LDCU.64 UR66, c[0x3][0x948] ;  /* 0x00c12900ff4277ac */ /* 0x000e220008000a00 */
[----:B------:R-:W0:Y:S01]  /*c4b0*/  LDS.64 R6, [R3+0x270] ;  /* 0x0002700003067984 */ /* 0x000e220000000a00 */
[C-C-:B----4-:R-:W-:Y:S01]  /*c4c0*/  DADD R4, R12.reuse, R20.reuse ;  /* 0x000000000c047229 */ /* 0x150fe20000000014 */
[----:B------:R-:W4:Y:S01]  /*c4d0*/  LDCU.64 UR68, c[0x3][0x950] ;  /* 0x00c12a00ff4477ac */ /* 0x000f220008000a00 */
[----:B------:R-:W-:Y:S02]  /*c4e0*/  DADD R12, R12, -R20 ;  /* 0x000000000c0c7229 */ /* 0x000fe40000000814 */
[C---:B------:R-:W-:Y:S01]  /*c4f0*/  DFMA R18, R16.reuse, UR32, R18 ;  /* 0x0000002010127c2b */ /* 0x040fe20008000012 */
[----:B------:R-:W4:Y:S01]  /*c500*/  LDCU.64 UR72, c[0x3][0x958] ;  /* 0x00c12b00ff4877ac */ /* 0x000f220008000a00 */
[----:B--2---:R-:W-:Y:S02]  /*c510*/  DFMA R34, R16, UR74, R34 ;  /* 0x0000004a10227c2b */ /* 0x004fe40008000022 */
[----:B------:R-:W-:Y:S01]  /*c520*/  DFMA R32, R4, UR52, R32 ;  /* 0x0000003404207c2b */ /* 0x000fe20008000020 */
[----:B------:R-:W2:Y:S01]  /*c530*/  LDCU.64 UR50, c[0x3][0x7a8] ;  /* 0x00c0f500ff3277ac */ /* 0x000ea20008000a00 */
[----:B-1----:R-:W-:-:S02]  /*c540*/  DFMA R38, R16, UR64, R38 ;  /* 0x0000004010267c2b */ /* 0x002fc40008000026 */
[C---:B------:R-:W-:Y:S01]  /*c550*/  DFMA R28, R4.reuse, UR54, R28 ;  /* 0x00000036041c7c2b */ /* 0x040fe2000800001c */
[----:B------:R-:W1:Y:S01]  /*c560*/  LDCU.64 UR62, c[0x3][0x7b0] ;  /* 0x00c0f600ff3e77ac */ /* 0x000e620008000a00 */
[C---:B------:R-:W-:Y:S02]  /*c570*/  DFMA R10, R4.reuse, UR26, R10 ;  /* 0x0000001a040a7c2b */ /* 0x040fe4000800000a */
[C---:B-----5:R-:W-:Y:S01]  /*c580*/  DFMA R36, R4.reuse, UR70, R36 ;  /* 0x0000004604247c2b */ /* 0x060fe20008000024 */
[----:B------:R-:W5:Y:S01]  /*c590*/  LDCU.64 UR64, c[0x3][0x7b8] ;  /* 0x00c0f700ff4077ac */ /* 0x000f620008000a00 */
[----:B------:R-:W-:Y:S02]  /*c5a0*/  DFMA R40, R4, UR46, R40 ;  /* 0x0000002e04287c2b */ /* 0x000fe40008000028 */
[----:B---3--:R-:W-:Y:S01]  /*c5b0*/  DADD R4, R22, R24 ;  /* 0x0000000016047229 */ /* 0x008fe20000000018 */
[----:B------:R-:W3:Y:S01]  /*c5c0*/  LDCU.64 UR52, c[0x3][0x7c0] ;  /* 0x00c0f800ff3477ac */ /* 0x000ee20008000a00 */
[----:B------:R-:W-:-:S02]  /*c5d0*/  DFMA R26, R12, UR56, R26 ;  /* 0x000000380c1a7c2b */ /* 0x000fc4000800001a */
[----:B0-----:R-:W-:Y:S01]  /*c5e0*/  DFMA R30, R12, UR66, R30 ;  /* 0x000000420c1e7c2b */ /* 0x001fe2000800001e */
[----:B------:R-:W0:Y:S01]  /*c5f0*/  LDCU.64 UR44, c[0x3][0x968] ;  /* 0x00c12d00ff2c77ac */ /* 0x000e220008000a00 */
[----:B------:R-:W-:Y:S02]  /*c600*/  DADD R22, R22, -R24 ;  /* 0x0000000016167229 */ /* 0x000fe40000000818 */
[C---:B------:R-:W-:Y:S01]  /*c610*/  DFMA R18, R12.reuse, UR38, R18 ;  /* 0x000000260c127c2b */ /* 0x040fe20008000012 */
[----:B------:R-:W0:Y:S01]  /*c620*/  LDCU.64 UR42, c[0x3][0x7d0] ;  /* 0x00c0fa00ff2a77ac */ /* 0x000e220008000a00 */
[C---:B----4-:R-:W-:Y:S02]  /*c630*/  DFMA R34, R12.reuse, UR68, R34 ;  /* 0x000000440c227c2b */ /* 0x050fe40008000022 */
[----:B------:R-:W-:Y:S01]  /*c640*/  DFMA R38, R12, UR72, R38 ;  /* 0x000000480c267c2b */ /* 0x000fe20008000026 */
[----:B------:R-:W4:Y:S01]  /*c650*/  LDCU.64 UR36, c[0x3][0x7d8] ;  /* 0x00c0fb00ff2477ac */ /* 0x000f220008000a00 */
[----:B------:R-:W-:-:S02]  /*c660*/  DFMA R12, R4, UR28, R10 ;  /* 0x0000001c040c7c2b */ /* 0x000fc4000800000a */
[C---:B--2---:R-:W-:Y:S01]  /*c670*/  DFMA R28, R4.reuse, UR50, R28 ;  /* 0x00000032041c7c2b */ /* 0x044fe2000800001c */
[----:B------:R-:W2:Y:S01]  /*c680*/  LDCU.64 UR54, c[0x3][0x978] ;  /* 0x00c12f00ff3677ac */ /* 0x000ea20008000a00 */
[C---:B-1----:R-:W-:Y:S02]  /*c690*/  DFMA R32, R4.reuse, UR62, R32 ;  /* 0x0000003e04207c2b */ /* 0x042fe40008000020 */
[C---:B-----5:R-:W-:Y:S01]  /*c6a0*/  DFMA R36, R4.reuse, UR64, R36 ;  /* 0x0000004004247c2b */ /* 0x060fe20008000024 */
[----:B------:R-:W1:Y:S01]  /*c6b0*/  LDCU.64 UR60, c[0x3][0x970] ;  /* 0x00c12e00ff3c77ac */ /* 0x000e620008000a00 */
[----:B---3--:R-:W-:Y:S02]  /*c6c0*/  DFMA R40, R4, UR52, R40 ;  /* 0x0000003404287c2b */ /* 0x008fe40008000028 */
[----:B------:R-:W-:Y:S01]  /*c6d0*/  DADD R4, R8, R14 ;  /* 0x0000000008047229 */ /* 0x000fe2000000000e */
[----:B------:R-:W3:Y:S01]  /*c6e0*/  LDCU.64 UR66, c[0x3][0x980] ;  /* 0x00c13000ff4277ac */ /* 0x000ee20008000a00 */
[----:B0-----:R-:W-:-:S02]  /*c6f0*/  DFMA R26, R22, UR44, R26 ;  /* 0x0000002c161a7c2b */ /* 0x001fc4000800001a */
[----:B------:R-:W-:Y:S01]  /*c700*/  DFMA R18, R22, UR40, R18 ;  /* 0x0000002816127c2b */ /* 0x000fe20008000012 */
[----:B------:R-:W0:Y:S01]  /*c710*/  LDCU.64 UR24, c[0x3][0x990] ;  /* 0x00c13200ff1877ac */ /* 0x000e220008000a00 */
[----:B------:R-:W-:Y:S02]  /*c720*/  DADD R8, R8, -R14 ;  /* 0x0000000008087229 */ /* 0x000fe4000000080e */
[C---:B------:R-:W-:Y:S01]  /*c730*/  DFMA R28, R4.reuse, UR42, R28 ;  /* 0x0000002a041c7c2b */ /* 0x040fe2000800001c */
[----:B------:R-:W5:Y:S01]  /*c740*/  LDCU.64 UR30, c[0x3][0x998] ;  /* 0x00c13300ff1e77ac */ /* 0x000f620008000a00 */
[----:B----4-:R-:W-:Y:S02]  /*c750*/  DFMA R32, R4, UR36, R32 ;  /* 0x0000002404207c2b */ /* 0x010fe40008000020 */
[----:B--2---:R-:W-:Y:S01]  /*c760*/  DFMA R34, R22, UR54, R34 ;  /* 0x0000003616227c2b */ /* 0x004fe20008000022 */
[----:B------:R-:W2:Y:S01]  /*c770*/  LDCU.64 UR46, c[0x3][0x7e0] ;  /* 0x00c0fc00ff2e77ac */ /* 0x000ea20008000a00 */
[----:B------:R-:W-:-:S02]  /*c780*/  DADD R10, R6, R6 ;  /* 0x00000000060a7229 */ /* 0x000fc40000000006 */
[----:B-1----:R-:W-:Y:S01]  /*c790*/  DFMA R30, R22, UR60, R30 ;  /* 0x0000003c161e7c2b */ /* 0x002fe2000800001e */
[----:B------:R-:W1:Y:S01]  /*c7a0*/  LDCU.64 UR56, c[0x3][0x9a0] ;  /* 0x00c13400ff3877ac */ /* 0x000e620008000a00 */
[----:B------:R-:W-:Y:S02]  /*c7b0*/  DFMA R12, R4, UR6, R12 ;  /* 0x00000006040c7c2b */ /* 0x000fe4000800000c */
[----:B---3--:R-:W-:Y:S01]  /*c7c0*/  DFMA R38, R22, UR66, R38 ;  /* 0x0000004216267c2b */ /* 0x008fe20008000026 */
[----:B------:R-:W3:Y:S01]  /*c7d0*/  LDCU.64 UR62, c[0x3][0x7e8] ;  /* 0x00c0fd00ff3e77ac */ /* 0x000ee20008000a00 */
[----:B------:R-:W-:Y:S02]  /*c7e0*/  DADD R6, R6, -R6 ;  /* 0x0000000006067229 */ /* 0x000fe40000000806 */
[----:B------:R-:W-:Y:S01]  /*c7f0*/  DMUL R10, R10, 0.5 ;  /* 0x3fe000000a0a7828 */ /* 0x000fe20000000000 */
[----:B------:R-:W4:Y:S01]  /*c800*/  LDCU.64 UR44, c[0x3][0x9a8] ;  /* 0x00c13500ff2c77ac */ /* 0x000f220008000a00 */
[----:B------:R-:W-:-:S02]  /*c810*/  DFMA R18, R8, UR10, R18 ;  /* 0x0000000a08127c2b */ /* 0x000fc40008000012 */
[C---:B0-----:R-:W-:Y:S01]  /*c820*/  DFMA R26, R8.reuse, UR24, R26 ;  /* 0x00000018081a7c2b */ /* 0x041fe2000800001a */
[----:B------:R-:W0:Y:S01]  /*c830*/  LDCU.64 UR48, c[0x3][0x7f8] ;  /* 0x00c0ff00ff3077ac */ /* 0x000e220008000a00 */
[----:B-----5:R-:W-:Y:S02]  /*c840*/  DFMA R30, R8, UR30, R30 ;  /* 0x0000001e081e7c2b */ /* 0x020fe4000800001e */
        /* <DEDUP_REMOVED lines=8> */
[----:B----4-:R-:W-:Y:S01]  /*c8d0*/  DFMA R38, R8, UR44, R38 ;  /* 0x0000002c08267c2b */ /* 0x010fe20008000026 */
[----:B------:R-:W4:Y:S03]  /*c8e0*/  LDCU.64 UR52, c[0x3][0x810] ;  /* 0x00c10200ff3477ac */ /* 0x000f260008000a00 */
[----:B------:R-:W-:Y:S02]  /*c8f0*/  DADD R4, R12, R18 ;  /* 0x000000000c047229 */ /* 0x000fe40000000012 */
[----:B0-----:R-:W-:Y:S01]  /*c900*/  DFMA R28, R10, UR48, R28 ;  /* 0x000000300a1c7c2b */ /* 0x001fe2000800001c */
[----:B------:R-:W0:Y:S01]  /*c910*/  LDCU.64 UR54, c[0x3][0x9d0] ;  /* 0x00c13a00ff3677ac */ /* 0x000e220008000a00 */
[----:B------:R-:W-:-:S02]  /*c920*/  DADD R12, R12, -R18 ;  /* 0x000000000c0c7229 */ /* 0x000fc40000000812 */
[----:B--2---:R-:W-:Y:S01]  /*c930*/  DFMA R26, R6, UR34, R26 ;  /* 0x00000022061a7c2b */ /* 0x004fe2000800001a */
[----:B------:R-:W2:Y:S01]  /*c940*/  LDCU.64 UR36, c[0x3][0x9c0] ;  /* 0x00c13800ff2477ac */ /* 0x000ea20008000a00 */
[----:B------:R0:W-:Y:S01]  /*c950*/  STS.64 [R3], R4 ;  /* 0x0000000403007388 */ /* 0x0001e20000000a00 */
[C---:B-1----:R-:W-:Y:S01]  /*c960*/  DFMA R32, R10.reuse, UR58, R32 ;  /* 0x0000003a0a207c2b */ /* 0x042fe20008000020 */
[----:B------:R-:W1:Y:S02]  /*c970*/  LDCU.64 UR42, c[0x3][0x9c8] ;  /* 0x00c13900ff2a77ac */ /* 0x000e640008000a00 */
[----:B------:R1:W-:Y:S01]  /*c980*/  STS.64 [R3+0x3a8], R12 ;  /* 0x0003a80c03007388 */ /* 0x0003e20000000a00 */
[C---:B---3--:R-:W-:Y:S02]  /*c990*/  DFMA R36, R10.reuse, UR50, R36 ;  /* 0x000000320a247c2b */ /* 0x048fe40008000024 */
[----:B----4-:R-:W-:Y:S02]  /*c9a0*/  DFMA R40, R10, UR52, R40 ;  /* 0x000000340a287c2b */ /* 0x010fe40008000028 */
[----:B0-----:R-:W-:-:S02]  /*c9b0*/  DFMA R38, R6, UR54, R38 ;  /* 0x0000003606267c2b */ /* 0x001fc40008000026 */
[C---:B--2---:R-:W-:Y:S02]  /*c9c0*/  DFMA R30, R6.reuse, UR36, R30 ;  /* 0x00000024061e7c2b */ /* 0x044fe4000800001e */
[----:B-1----:R-:W-:-:S04]  /*c9d0*/  DFMA R34, R6, UR42, R34 ;  /* 0x0000002a06227c2b */ /* 0x002fc80008000022 */
        /* <DEDUP_REMOVED lines=16> */
.L_x_103:
[----:B------:R-:W-:Y:S05]  /*cae0*/  BSYNC.RECONVERGENT B0 ;  /* 0x0000000000007941 */ /* 0x000fea0003800200 */
.L_x_102:
        /* <DEDUP_REMOVED lines=26> */
[----:B0-----:R-:W-:Y:S01]  /*cc90*/  DFMA R22, R8, UR58, RZ ;  /* 0x0000003a08167c2b */ /* 0x001fe200080000ff */
[----:B------:R-:W0:Y:S01]  /*cca0*/  LDCU.64 UR50, c[0x3][0x940] ;  /* 0x00c12800ff3277ac */ /* 0x000e220008000a00 */
[----:B------:R-:W-:Y:S02]  /*ccb0*/  DADD R10, R10, -R12 ;  /* 0x000000000a0a7229 */ /* 0x000fe4000000080c */
[----:B--2---:R-:W-:Y:S01]  /*ccc0*/  DFMA R12, R4, UR66, RZ ;  /* 0x00000042040c7c2b */ /* 0x004fe200080000ff */
[----:B------:R-:W2:Y:S01]  /*ccd0*/  LDCU.64 UR66, c[0x3][0x8d8] ;  /* 0x00c11b00ff4277ac */ /* 0x000ea20008000a00 */
[----:B------:R-:W-:Y:S02]  /*cce0*/  DFMA R24, R14, UR60, R20 ;  /* 0x0000003c0e187c2b */ /* 0x000fe40008000014 */
[----:B---3--:R-:W-:Y:S01]  /*ccf0*/  DFMA R20, R8, UR56, RZ ;  /* 0x0000003808147c2b */ /* 0x008fe200080000ff */
[----:B------:R-:W3:Y:S01]  /*cd00*/  LDCU.64 UR60, c[0x3][0x748] ;  /* 0x00c0e900ff3c77ac */ /* 0x000ee20008000a00 */
[----:B-----5:R-:W-:Y:S01]  /*cd10*/  DFMA R30, R14, UR74, R22 ;  /* 0x0000004a0e1e7c2b */ /* 0x020fe20008000016 */
[----:B------:R-:W-:Y:S01]  /*cd20*/  LDS.64 R22, [R2+0x2f88] ;  /* 0x002f880002167984 */ /* 0x000fe20000000a00 */
[----:B------:R-:W5:Y:S01]  /*cd30*/  LDCU.64 UR74, c[0x3][0x768] ;  /* 0x00c0ed00ff4a77ac */ /* 0x000f620008000a00 */
[----:B------:R-:W-:-:S03]  /*cd40*/  DADD R6, R16, R18 ;  /* 0x0000000010067229 */ /* 0x000fc60000000012 */
[----:B------:R-:W-:Y:S01]  /*cd50*/  DFMA R26, R14, UR52, R20 ;  /* 0x000000340e1a7c2b */ /* 0x000fe20008000014 */
[----:B------:R-:W4:Y:S01]  /*cd60*/  LDCU.64 UR56, c[0x3][0x920] ;  /* 0x00c12400ff3877ac */ /* 0x000f220008000a00 */
[----:B------:R-:W0:Y:S01]  /*cd70*/  LDS.64 R20, [R2+0xfd8] ;  /* 0x000fd80002147984 */ /* 0x000e220000000a00 */
[----:B------:R-:W-:Y:S02]  /*cd80*/  DFMA R28, R8, UR72, RZ ;  /* 0x00000048081c7c2b */ /* 0x000fe400080000ff */
[----:B------:R-:W-:Y:S01]  /*cd90*/  DADD R16, R16, -R18 ;  /* 0x0000000010107229 */ /* 0x000fe20000000812 */
[----:B------:R-:W2:Y:S01]  /*cda0*/  LDCU.64 UR72, c[0x3][0x770] ;  /* 0x00c0ee00ff4877ac */ /* 0x000ea20008000a00 */
[----:B------:R-:W-:Y:S02]  /*cdb0*/  DFMA R12, R10, UR68, R12 ;  /* 0x000000440a0c7c2b */ /* 0x000fe4000800000c */
[----:B------:R-:W-:Y:S01]  /*cdc0*/  DFMA R18, R4, UR70, RZ ;  /* 0x0000004604127c2b */ /* 0x000fe200080000ff */
[----:B------:R-:W0:Y:S01]  /*cdd0*/  LDCU.64 UR48, c[0x3][0x7a8] ;  /* 0x00c0f500ff3077ac */ /* 0x000e220008000a00 */
[----:B---3--:R-:W-:-:S02]  /*cde0*/  DFMA R34, R14, UR60, R28 ;  /* 0x0000003c0e227c2b */ /* 0x008fc4000800001c */
[C---:B------:R-:W-:Y:S01]  /*cdf0*/  DFMA R28, R6.reuse, UR62, R24 ;  /* 0x0000003e061c7c2b */ /* 0x040fe20008000018 */
[----:B------:R-:W3:Y:S01]  /*ce00*/  LDCU.64 UR52, c[0x3][0x788] ;  /* 0x00c0f100ff3477ac */ /* 0x000ee20008000a00 */
[----:B-----5:R-:W-:Y:S02]  /*ce10*/  DFMA R38, R6, UR74, R30 ;  /* 0x0000004a06267c2b */ /* 0x020fe4000800001e */
[----:B-1----:R-:W-:Y:S01]  /*ce20*/  DFMA R24, R10, UR46, R18 ;  /* 0x0000002e0a187c2b */ /* 0x002fe20008000012 */
[----:B------:R-:W1:Y:S01]  /*ce30*/  LDCU.64 UR46, c[0x3][0x8e0] ;  /* 0x00c11c00ff2e77ac */ /* 0x000e620008000a00 */
[----:B------:R-:W-:Y:S01]  /*ce40*/  DFMA R30, R16, UR30, R12 ;  /* 0x0000001e101e7c2b */ /* 0x000fe2000800000c */
[----:B------:R-:W-:Y:S01]  /*ce50*/  LDS.64 R18, [R2+0x2a40] ;  /* 0x002a400002127984 */ /* 0x000fe20000000a00 */
[----:B------:R-:W-:Y:S01]  /*ce60*/  DFMA R8, R8, UR4, RZ ;  /* 0x0000000408087c2b */ /* 0x000fe200080000ff */
[----:B------:R-:W5:Y:S01]  /*ce70*/  LDCU.64 UR74, c[0x3][0x900] ;  /* 0x00c12000ff4a77ac */ /* 0x000f620008000a00 */
[C---:B------:R-:W-:Y:S01]  /*ce80*/  DFMA R32, R6.reuse, UR64, R26 ;  /* 0x0000004006207c2b */ /* 0x040fe2000800001a */
[----:B------:R-:W3:Y:S01]  /*ce90*/  LDS.64 R12, [R2+0x1520] ;  /* 0x00152000020c7984 */ /* 0x000ee20000000a00 */
[----:B--2---:R-:W-:Y:S01]  /*cea0*/  DFMA R42, R6, UR72, R34 ;  /* 0x00000048062a7c2b */ /* 0x004fe20008000022 */
[----:B------:R-:W2:Y:S01]  /*ceb0*/  LDCU.64 UR30, c[0x3][0x928] ;  /* 0x00c12500ff1e77ac */ /* 0x000ea20008000a00 */
[----:B----4-:R-:W-:-:S02]  /*cec0*/  DFMA R34, R16, UR56, R24 ;  /* 0x0000003810227c2b */ /* 0x010fc40008000018 */
[----:B------:R-:W-:Y:S01]  /*ced0*/  DFMA R36, R4, UR66, RZ ;  /* 0x0000004204247c2b */ /* 0x000fe200080000ff */
[----:B------:R-:W4:Y:S01]  /*cee0*/  LDCU.64 UR66, c[0x3][0x908] ;  /* 0x00c12100ff4277ac */ /* 0x000f220008000a00 */
[----:B------:R-:W-:Y:S02]  /*cef0*/  DFMA R26, R14, UR14, R8 ;  /* 0x0000000e0e1a7c2b */ /* 0x000fe40008000008 */
[C---:B------:R-:W-:Y:S01]  /*cf00*/  DFMA R24, R4.reuse, UR8, RZ ;  /* 0x0000000804187c2b */ /* 0x040fe200080000ff */
[----:B------:R-:W-:Y:S01]  /*cf10*/  LDS.64 R14, [R2+0x1a68] ;  /* 0x001a6800020e7984 */ /* 0x000fe20000000a00 */
[----:B------:R-:W2:Y:S01]  /*cf20*/  LDCU.64 UR56, c[0x3][0x790] ;  /* 0x00c0f200ff3877ac */ /* 0x000ea20008000a00 */
[----:B-1----:R-:W-:Y:S02]  /*cf30*/  DFMA R40, R4, UR46, RZ ;  /* 0x0000002e04287c2b */ /* 0x002fe400080000ff */
[----:B------:R-:W1:Y:S01]  /*cf40*/  LDS.64 R4, [R2+0x24f8] ;  /* 0x0024f80002047984 */ /* 0x000e620000000a00 */
[----:B------:R-:W-:Y:S01]  /*cf50*/  DFMA R26, R6, UR20, R26 ;  /* 0x00000014061a7c2b */ /* 0x000fe2000800001a */
[----:B------:R-:W3:Y:S01]  /*cf60*/  LDCU.64 UR60, c[0x3][0x7b0] ;  /* 0x00c0f600ff3c77ac */ /* 0x000ee20008000a00 */
[----:B-----5:R-:W-:Y:S01]  /*cf70*/  DFMA R36, R10, UR74, R36 ;  /* 0x0000004a0a247c2b */ /* 0x020fe20008000024 */
[----:B------:R5:W1:Y:S01]  /*cf80*/  LDS.64 R6, [R2+0x1fb0] ;  /* 0x001fb00002067984 */ /* 0x000a620000000a00 */
[C-C-:B0-----:R-:W-:Y:S01]  /*cf90*/  DADD R8, R20.reuse, R22.reuse ;  /* 0x0000000014087229 */ /* 0x141fe20000000016 */
[----:B------:R-:W0:Y:S01]  /*cfa0*/  LDCU.64 UR74, c[0x3][0x930] ;  /* 0x00c12600ff4a77ac */ /* 0x000e220008000a00 */
[----:B------:R-:W-:-:S02]  /*cfb0*/  DADD R20, R20, -R22 ;  /* 0x0000000014147229 */ /* 0x000fc40000000816 */
[C---:B------:R-:W-:Y:S01]  /*cfc0*/  DFMA R24, R10.reuse, UR18, R24 ;  /* 0x000000120a187c2b */ /* 0x040fe20008000018 */
[----:B------:R-:W1:Y:S01]  /*cfd0*/  LDCU.64 UR42, c[0x3][0x968] ;  /* 0x00c12d00ff2a77ac */ /* 0x000e620008000a00 */
[----:B----4-:R-:W-:Y:S02]  /*cfe0*/  DFMA R40, R10, UR66, R40 ;  /* 0x000000420a287c2b */ /* 0x010fe40008000028 */
[C---:B------:R-:W-:Y:S01]  /*cff0*/  DFMA R28, R8.reuse, UR54, R28 ;  /* 0x00000036081c7c2b */ /* 0x040fe2000800001c */
[----:B------:R-:W4:Y:S01]  /*d000*/  LDCU.64 UR54, c[0x3][0x798] ;  /* 0x00c0f300ff3677ac */ /* 0x000f220008000a00 */
[----:B--2---:R-:W-:Y:S02]  /*d010*/  DFMA R38, R8, UR56, R38 ;  /* 0x0000003808267c2b */ /* 0x004fe40008000026 */
[----:B------:R-:W-:Y:S01]  /*d020*/  DFMA R36, R16, UR30, R36 ;  /* 0x0000001e10247c2b */ /* 0x000fe20008000024 */
[----:B------:R-:W2:Y:S01]  /*d030*/  LDCU.64 UR66, c[0x3][0x7b8] ;  /* 0x00c0f700ff4277ac */ /* 0x000ea20008000a00 */
[----:B------:R-:W-:-:S02]  /*d040*/  DFMA R30, R20, UR50, R30 ;  /* 0x00000032141e7c2b */ /* 0x000fc4000800001e */
[C---:B---3--:R-:W-:Y:S01]  /*d050*/  DFMA R32, R8.reuse, UR52, R32 ;  /* 0x0000003408207c2b */ /* 0x048fe20008000020 */
[----:B------:R-:W3:Y:S01]  /*d060*/  LDCU.64 UR56, c[0x3][0x7c0] ;  /* 0x00c0f800ff3877ac */ /* 0x000ee20008000a00 */
[----:B------:R-:W-:Y:S02]  /*d070*/  DFMA R26, R8, UR26, R26 ;  /* 0x0000001a081a7c2b */ /* 0x000fe4000800001a */
[----:B0-----:R-:W-:Y:S01]  /*d080*/  DFMA R40, R16, UR74, R40 ;  /* 0x0000004a10287c2b */ /* 0x001fe20008000028 */
[----:B------:R-:W0:Y:S01]  /*d090*/  LDCU.64 UR30, c[0x3][0x958] ;  /* 0x00c12b00ff1e77ac */ /* 0x000e220008000a00 */
[C-C-:B-----5:R-:W-:Y:S02]  /*d0a0*/  DADD R2, R12.reuse, R18.reuse ;  /* 0x000000000c027229 */ /* 0x160fe40000000012 */
[----:B------:R-:W-:Y:S01]  /*d0b0*/  DADD R12, R12, -R18 ;  /* 0x000000000c0c7229 */ /* 0x000fe20000000812 */
[----:B------:R-:W5:Y:S01]  /*d0c0*/  LDCU.64 UR58, c[0x3][0x948] ;  /* 0x00c12900ff3a77ac */ /* 0x000f620008000a00 */
[----:B------:R-:W-:-:S02]  /*d0d0*/  DFMA R24, R16, UR32, R24 ;  /* 0x0000002010187c2b */ /* 0x000fc40008000018 */
[----:B----4-:R-:W-:Y:S01]  /*d0e0*/  DFMA R42, R8, UR54, R42 ;  /* 0x00000036082a7c2b */ /* 0x010fe2000800002a */
[----:B------:R-:W4:Y:S01]  /*d0f0*/  LDCU.64 UR46, c[0x3][0x950] ;  /* 0x00c12a00ff2e77ac */ /* 0x000f220008000a00 */
[C---:B------:R-:W-:Y:S02]  /*d100*/  DFMA R28, R2.reuse, UR48, R28 ;  /* 0x00000030021c7c2b */ /* 0x040fe4000800001c */
[C---:B------:R-:W-:Y:S01]  /*d110*/  DFMA R26, R2.reuse, UR28, R26 ;  /* 0x0000001c021a7c2b */ /* 0x040fe2000800001a */
[----:B------:R-:W4:Y:S01]  /*d120*/  LDCU.64 UR36, c[0x3][0x7d0] ;  /* 0x00c0fa00ff2477ac */ /* 0x000f220008000a00 */
[C---:B------:R-:W-:Y:S02]  /*d130*/  DFMA R32, R2.reuse, UR60, R32 ;  /* 0x0000003c02207c2b */ /* 0x040fe40008000020 */
[C---:B--2---:R-:W-:Y:S01]  /*d140*/  DFMA R38, R2.reuse, UR66, R38 ;  /* 0x0000004202267c2b */ /* 0x044fe20008000026 */
[----:B------:R-:W2:Y:S01]  /*d150*/  LDCU.64 UR50, c[0x3][0x980] ;  /* 0x00c13000ff3277ac */ /* 0x000ea20008000a00 */
[----:B---3--:R-:W-:-:S02]  /*d160*/  DFMA R42, R2, UR56, R42 ;  /* 0x00000038022a7c2b */ /* 0x008fc4000800002a */
[----:B0-----:R-:W-:Y:S01]  /*d170*/  DFMA R40, R20, UR30, R40 ;  /* 0x0000001e14287c2b */ /* 0x001fe20008000028 */
[----:B------:R-:W0:Y:S01]  /*d180*/  LDCU.64 UR48, c[0x3][0x7e8] ;  /* 0x00c0fd00ff3077ac */ /* 0x000e220008000a00 */
[----:B-1----:R-:W-:Y:S02]  /*d190*/  DADD R2, R14, R4 ;  /* 0x000000000e027229 */ /* 0x002fe40000000004 */
[----:B------:R-:W-:Y:S01]  /*d1a0*/  DFMA R30, R12, UR42, R30 ;  /* 0x0000002a0c1e7c2b */ /* 0x000fe2000800001e */
[----:B------:R-:W1:Y:S01]  /*d1b0*/  LDCU.64 UR62, c[0x3][0x970] ;  /* 0x00c12e00ff3e77ac */ /* 0x000e620008000a00 */
[C---:B-----5:R-:W-:Y:S02]  /*d1c0*/  DFMA R34, R20.reuse, UR58, R34 ;  /* 0x0000003a14227c2b */ /* 0x060fe40008000022 */
[C---:B----4-:R-:W-:Y:S01]  /*d1d0*/  DFMA R36, R20.reuse, UR46, R36 ;  /* 0x0000002e14247c2b */ /* 0x050fe20008000024 */
[----:B------:R-:W3:Y:S01]  /*d1e0*/  LDCU.64 UR52, c[0x3][0x978] ;  /* 0x00c12f00ff3477ac */ /* 0x000ee20008000a00 */
[----:B------:R-:W-:-:S02]  /*d1f0*/  DFMA R24, R20, UR38, R24 ;  /* 0x0000002614187c2b */ /* 0x000fc40008000018 */
[----:B------:R-:W-:Y:S01]  /*d200*/  DFMA R28, R2, UR36, R28 ;  /* 0x00000024021c7c2b */ /* 0x000fe2000800001c */
[----:B------:R-:W4:Y:S01]  /*d210*/  LDCU.64 UR24, c[0x3][0x990] ;  /* 0x00c13200ff1877ac */ /* 0x000f220008000a00 */
[----:B------:R-:W-:Y:S02]  /*d220*/  DADD R4, R14, -R4 ;  /* 0x000000000e047229 */ /* 0x000fe40000000804 */
[----:B--2---:R-:W-:Y:S01]  /*d230*/  DFMA R40, R12, UR50, R40 ;  /* 0x000000320c287c2b */ /* 0x004fe20008000028 */
[----:B------:R-:W2:Y:S01]  /*d240*/  LDCU.64 UR64, c[0x3][0x7d8] ;  /* 0x00c0fb00ff4077ac */ /* 0x000ea20008000a00 */
[----:B------:R-:W-:Y:S02]  /*d250*/  DADD R8, R6, R6 ;  /* 0x0000000006087229 */ /* 0x000fe40000000006 */
[----:B0-----:R-:W-:Y:S01]  /*d260*/  DFMA R42, R2, UR48, R42 ;  /* 0x00000030022a7c2b */ /* 0x001fe2000800002a */
[----:B------:R-:W0:Y:S01]  /*d270*/  LDCU.64 UR68, c[0x3][0x998] ;  /* 0x00c13300ff4477ac */ /* 0x000e220008000a00 */
[----:B------:R-:W-:-:S02]  /*d280*/  DFMA R24, R12, UR40, R24 ;  /* 0x000000280c187c2b */ /* 0x000fc40008000018 */
[----:B-1----:R-:W-:Y:S01]  /*d290*/  DFMA R34, R12, UR62, R34 ;  /* 0x0000003e0c227c2b */ /* 0x002fe20008000022 */
[----:B------:R-:W1:Y:S01]  /*d2a0*/  LDCU.64 UR54, c[0x3][0x7e0] ;  /* 0x00c0fc00ff3677ac */ /* 0x000e620008000a00 */
[----:B------:R-:W-:Y:S02]  /*d2b0*/  DMUL R8, R8, 0.5 ;  /* 0x3fe0000008087828 */ /* 0x000fe40000000000 */
[----:B---3--:R-:W-:Y:S01]  /*d2c0*/  DFMA R36, R12, UR52, R36 ;  /* 0x000000340c247c2b */ /* 0x008fe20008000024 */
[----:B------:R-:W3:Y:S01]  /*d2d0*/  LDCU.64 UR30, c[0x3][0x9a0] ;  /* 0x00c13400ff1e77ac */ /* 0x000ee20008000a00 */
[----:B------:R-:W-:Y:S02]  /*d2e0*/  DADD R6, R6, -R6 ;  /* 0x0000000006067229 */ /* 0x000fe40000000806 */
[----:B----4-:R-:W-:Y:S01]  /*d2f0*/  DFMA R30, R4, UR24, R30 ;  /* 0x00000018041e7c2b */ /* 0x010fe2000800001e */
[----:B------:R-:W4:Y:S01]  /*d300*/  LDCU.64 UR42, c[0x3][0x9a8] ;  /* 0x00c13500ff2a77ac */ /* 0x000f220008000a00 */
[----:B------:R-:W-:-:S02]  /*d310*/  DFMA R26, R2, UR6, R26 ;  /* 0x00000006021a7c2b */ /* 0x000fc4000800001a */
[----:B--2---:R-:W-:Y:S01]  /*d320*/  DFMA R32, R2, UR64, R32 ;  /* 0x0000004002207c2b */ /* 0x004fe20008000020 */
[----:B------:R-:W2:Y:S01]  /*d330*/  LDCU.64 UR44, c[0x3][0x7f8] ;  /* 0x00c0ff00ff2c77ac */ /* 0x000ea20008000a00 */
[C---:B------:R-:W-:Y:S02]  /*d340*/  DFMA R24, R4.reuse, UR10, R24 ;  /* 0x0000000a04187c2b */ /* 0x040fe40008000018 */
[----:B0-----:R-:W-:Y:S01]  /*d350*/  DFMA R34, R4, UR68, R34 ;  /* 0x0000004404227c2b */ /* 0x001fe20008000022 */
[----:B------:R-:W0:Y:S01]  /*d360*/  LDCU.64 UR34, c[0x3][0x9b8] ;  /* 0x00c13700ff2277ac */ /* 0x000e220008000a00 */
[----:B------:R-:W-:Y:S02]  /*d370*/  DFMA R26, R8, UR12, R26 ;  /* 0x0000000c081a7c2b */ /* 0x000fe4000800001a */
[----:B-1----:R-:W-:Y:S01]  /*d380*/  DFMA R38, R2, UR54, R38 ;  /* 0x0000003602267c2b */ /* 0x002fe20008000026 */
[----:B------:R-:W1:Y:S01]  /*d390*/  LDCU.64 UR70, c[0x3][0x800] ;  /* 0x00c10000ff4677ac */ /* 0x000e620008000a00 */
[----:B------:R-:W-:-:S02]  /*d3a0*/  DFMA R24, R6, UR16, R24 ;  /* 0x0000001006187c2b */ /* 0x000fc40008000018 */
[C---:B---3--:R-:W-:Y:S01]  /*d3b0*/  DFMA R36, R4.reuse, UR30, R36 ;  /* 0x0000001e04247c2b */ /* 0x048fe20008000024 */
[----:B------:R-:W3:Y:S01]  /*d3c0*/  LDCU.64 UR72, c[0x3][0x9c0] ;  /* 0x00c13800ff4877ac */ /* 0x000ee20008000a00 */
[----:B----4-:R-:W-:Y:S01]  /*d3d0*/  DFMA R40, R4, UR42, R40 ;  /* 0x0000002a04287c2b */ /* 0x010fe20008000028 */
[----:B------:R-:W4:Y:S01]  /*d3e0*/  LDCU.64 UR46, c[0x3][0x808] ;  /* 0x00c10100ff2e77ac */ /* 0x000f220008000a00 */
[----:B--2---:R-:W-:Y:S01]  /*d3f0*/  DFMA R28, R8, UR44, R28 ;  /* 0x0000002c081c7c2b */ /* 0x004fe2000800001c */
[----:B------:R-:W2:Y:S01]  /*d400*/  LDCU.64 UR50, c[0x3][0x810] ;  /* 0x00c10200ff3277ac */ /* 0x000ea20008000a00 */
[----:B0-----:R-:W-:Y:S01]  /*d410*/  DFMA R30, R6, UR34, R30 ;  /* 0x00000022061e7c2b */ /* 0x001fe2000800001e */
[----:B------:R-:W0:Y:S01]  /*d420*/  LDCU.64 UR36, c[0x3][0x9c8] ;  /* 0x00c13900ff2477ac */ /* 0x000e220008000a00 */
[----:B-1----:R-:W-:Y:S01]  /*d430*/  DFMA R32, R8, UR70, R32 ;  /* 0x0000004608207c2b */ /* 0x002fe20008000020 */
[----:B------:R-:W1:Y:S01]  /*d440*/  LDCU.64 UR48, c[0x3][0x9d0] ;  /* 0x00c13a00ff3077ac */ /* 0x000e620008000a00 */
[----:B---3--:R-:W-:-:S02]  /*d450*/  DFMA R34, R6, UR72, R34 ;  /* 0x0000004806227c2b */ /* 0x008fc40008000022 */
[C---:B----4-:R-:W-:Y:S02]  /*d460*/  DFMA R38, R8.reuse, UR46, R38 ;  /* 0x0000002e08267c2b */ /* 0x050fe40008000026 */
[----:B--2---:R-:W-:Y:S02]  /*d470*/  DFMA R42, R8, UR50, R42 ;  /* 0x00000032082a7c2b */ /* 0x004fe4000800002a */
[C---:B0-----:R-:W-:Y:S02]  /*d480*/  DFMA R36, R6.reuse, UR36, R36 ;  /* 0x0000002406247c2b */ /* 0x041fe40008000024 */
[----:B-1----:R-:W-:Y:S01]  /*d490*/  DFMA R40, R6, UR48, R40 ;  /* 0x0000003006287c2b */ /* 0x002fe20008000028 */
        /* <DEDUP_REMOVED lines=27> */
.L_x_104:
        /* <DEDUP_REMOVED lines=11> */
.L_x_421:


//--------------------- .text._Z32massMatrixMultiplyConstantKernelILi10ELi12ELi1EEvidPKdS1_S1_S1_S1_S1_S1_Pd --------------------------
	.section	.text._Z32massMatrixMultiplyConstantKernelILi10ELi12ELi1EEvidPKdS1_S1_S1_S1_S1_S1_Pd,"ax",@progbits
	.align	128
        .global         _Z32massMatrixMultiplyConstantKernelILi10ELi12ELi1EEvidPKdS1_S1_S1_S1_S1_S1_Pd
        .type           _Z32massMatrixMultiplyConstantKernelILi10ELi12ELi1EEvidPKdS1_S1_S1_S1_S1_S1_Pd,@function
        .size           _Z32massMatrixMultiplyConstantKernelILi10ELi12ELi1EEvidPKdS1_S1_S1_S1_S1_S1_Pd,(.L_x_422 - _Z32massMatrixMultiplyConstantKernelILi10ELi12ELi1EEvidPKdS1_S1_S1_S1_S1_S1_Pd)
        .other          _Z32massMatrixMultiplyConstantKernelILi10ELi12ELi1EEvidPKdS1_S1_S1_S1_S1_S1_Pd,@"STO_CUDA_ENTRY STV_DEFAULT"
_Z32massMatrixMultiplyConstantKernelILi10ELi12ELi1EEvidPKdS1_S1_S1_S1_S1_S1_Pd:
.text._Z32massMatrixMultiplyConstantKernelILi10ELi12ELi1EEvidPKdS1_S1_S1_S1_S1_S1_Pd:
        /* <DEDUP_REMOVED lines=19> */
[----:B------:R-:W-:Y:S01]  /*0130*/  ISETP.GE.U32.AND P2, PT, R15, 0x78, PT ;  /* 0x000000780f00780c */ /* 0x000fe20003f46070 */
[----:B------:R-:W-:Y:S01]  /*0140*/  VIADD R5, R9, 0x3f00 ;  /* 0x00003f0009057836 */ /* 0x000fe20000000000 */
[----:B0-----:R-:W-:Y:S01]  /*0150*/  PRMT R3, R15, 0x9910, RZ ;  /* 0x000099100f037816 */ /* 0x001fe200000000ff */
[----:B------:R-:W0:Y:S01]  /*0160*/  @P0 LDC.64 R18, c[0x0][0x3c0] ;  /* 0x0000f000ff120b82 */ /* 0x000e220000000a00 */
[----:B------:R-:W-:Y:S01]  /*0170*/  @P0 IMAD R43, R0, 0x3e8, R15 ;  /* 0x000003e8002b0824 */ /* 0x000fe200078e020f */
[----:B------:R-:W-:-:S02]  /*0180*/  SHF.R.U32.HI R2, RZ, 0x10, R4 ;  /* 0x00000010ff027819 */ /* 0x000fc40000011604 */
[----:B------:R-:W-:Y:S02]  /*0190*/  SHF.R.U32.HI R13, RZ, 0x10, R13 ;  /* 0x00000010ff0d7819 */ /* 0x000fe4000001160d */
[----:B------:R-:W-:Y:S01]  /*01a0*/  PRMT R4, R2, 0x9910, RZ ;  /* 0x0000991002047816 */ /* 0x000fe200000000ff */
[----:B------:R-:W-:Y:S01]  /*01b0*/  IMAD R2, R3, 0xcd, RZ ;  /* 0x000000cd03027824 */ /* 0x000fe200078e02ff */
[----:B------:R-:W-:Y:S01]  /*01c0*/  PRMT R10, R13, 0x9910, RZ ;  /* 0x000099100d0a7816 */ /* 0x000fe200000000ff */
[----:B------:R-:W-:-:S03]  /*01d0*/  VIADD R3, R9, 0x900 ;  /* 0x0000090009037836 */ /* 0x000fc60000000000 */
        /* <DEDUP_REMOVED lines=13> */
[----:B------:R-:W-:Y:S01]  /*02b0*/  IMAD R3, R8, 0x60, R11 ;  /* 0x0000006008037824 */ /* 0x000fe200078e020b */
[----:B------:R0:W5:Y:S01]  /*02c0*/  @P0 LDG.E.64.CONSTANT R24, desc[UR76][R18.64+0x640] ;  /* 0x0006404c12180981 */ /* 0x000162000c1e9b00 */
[----:B------:R-:W-:Y:S02]  /*02d0*/  LEA R5, R6, R5, 0x18 ;  /* 0x0000000506057211 */ /* 0x000fe400078ec0ff */
[--C-:B------:R-:W-:Y:S01]  /*02e0*/  IMAD R8, R8, 0x420, R3.reuse ;  /* 0x0000042008087824 */ /* 0x100fe200078e0203 */
[----:B------:R0:W5:Y:S01]  /*02f0*/  @P0 LDG.E.64.CONSTANT R26, desc[UR76][R18.64+0x960] ;  /* 0x0009604c121a0981 */ /* 0x000162000c1e9b00 */
[C---:B------:R-:W-:Y:S02]  /*0300*/  IMAD R2, R4.reuse, 0x8, R3 ;  /* 0x0000000804027824 */ /* 0x040fe400078e0203 */
[----:B------:R-:W-:Y:S01]  /*0310*/  IMAD R3, R4, 0x8, R8 ;  /* 0x0000000804037824 */ /* 0x000fe200078e0208 */
[----:B------:R0:W5:Y:S01]  /*0320*/  @P0 LDG.E.64.CONSTANT R28, desc[UR76][R18.64+0xc80] ;  /* 0x000c804c121c0981 */ /* 0x000162000c1e9b00 */
[----:B------:R-:W-:-:S02]  /*0330*/  IMAD R4, R10, 0xc, RZ ;  /* 0x0000000c0a047824 */ /* 0x000fc400078e02ff */
[----:B------:R-:W-:Y:S01]  /*0340*/  IMAD R41, R15, 0x8, R5 ;  /* 0x000000080f297824 */ /* 0x000fe200078e0205 */
        /* <DEDUP_REMOVED lines=15> */
[C-C-:B------:R-:W-:Y:S01]  /*0440*/  DADD R18, R22.reuse, R36.reuse ;  /* 0x0000000016127229 */ /* 0x140fe20000000024 */
        /* <DEDUP_REMOVED lines=25> */
[C---:B------:R-:W-:Y:S01]  /*05e0*/  DFMA R42, R18.reuse, UR10, R40 ;  /* 0x0000000a122a7c2b */ /* 0x040fe20008000028 */
[----:B------:R-:W4:Y:S05]  /*05f0*/  LDCU.128 UR12, c[0x3][0x730] ;  /* 0x00c0e600ff0c77ac */ /* 0x000f2a0008000c00 */
[----:B------:R-:W-:Y:S01]  /*0600*/  DFMA R50, R18, UR18, R46 ;  /* 0x0000001212327c2b */ /* 0x000fe2000800002e */
[----:B-1----:R-:W-:Y:S01]  /*0610*/  UMOV UR50, UR6 ;  /* 0x0000000600327c82 */ /* 0x002fe20008000000 */
[----:B------:R-:W-:Y:S01]  /*0620*/  UMOV UR51, UR7 ;  /* 0x0000000700337c82 */ /* 0x000fe20008000000 */
[----:B------:R-:W-:Y:S01]  /*0630*/  UMOV UR38, UR4 ;  /* 0x0000000400267c82 */ /* 0x000fe20008000000 */
[----:B------:R-:W-:Y:S01]  /*0640*/  UMOV UR39, UR5 ;  /* 0x0000000500277c82 */ /* 0x000fe20008000000 */
[----:B------:R-:W1:Y:S01]  /*0650*/  LDCU.128 UR4, c[0x3][0x720] ;  /* 0x00c0e400ff0477ac */ /* 0x000e620008000c00 */
[----:B------:R-:W2:Y:S01]  /*0660*/  LDCU.128 UR24, c[0x3][0x780] ;  /* 0x00c0f000ff1877ac */ /* 0x000ea20008000c00 */
[----:B---3--:R-:W-:Y:S01]  /*0670*/  DFMA R48, R20, UR68, RZ ;  /* 0x0000004414307c2b */ /* 0x008fe200080000ff */
[----:B------:R-:W3:Y:S01]  /*0680*/  LDCU.128 UR72, c[0x3][0x8e0] ;  /* 0x00c11c00ff4877ac */ /* 0x000ee20008000c00 */
[----:B------:R-:W4:Y:S06]  /*0690*/  LDCU.128 UR64, c[0x3][0x910] ;  /* 0x00c12200ff4077ac */ /* 0x000f2c0008000c00 */
[----:B------:R-:W-:Y:S01]  /*06a0*/  DFMA R48, R22, UR70, R48 ;  /* 0x0000004616307c2b */ /* 0x000fe20008000030 */
[----:B------:R-:W3:Y:S01]  /*06b0*/  LDCU.128 UR32, c[0x3][0x930] ;  /* 0x00c12600ff2077ac */ /* 0x000ee20008000c00 */
[----:B-1----:R-:W-:Y:S01]  /*06c0*/  UMOV UR54, UR6 ;  /* 0x0000000600367c82 */ /* 0x002fe20008000000 */
[----:B------:R-:W-:Y:S01]  /*06d0*/  UMOV UR55, UR7 ;  /* 0x0000000700377c82 */ /* 0x000fe20008000000 */
[----:B------:R-:W-:Y:S01]  /*06e0*/  UMOV UR52, UR4 ;  /* 0x0000000400347c82 */ /* 0x000fe20008000000 */
[----:B------:R-:W-:Y:S01]  /*06f0*/  UMOV UR53, UR5 ;  /* 0x0000000500357c82 */ /* 0x000fe20008000000 */
[----:B------:R-:W1:Y:S01]  /*0700*/  LDCU.128 UR4, c[0x3][0x7d0] ;  /* 0x00c0fa00ff0477ac */ /* 0x000e620008000c00 */
[----:B------:R-:W-:-:S02]  /*0710*/  DFMA R30, R16, UR54, RZ ;  /* 0x00000036101e7c2b */ /* 0x000fc400080000ff */
[----:B0-----:R-:W-:Y:S01]  /*0720*/  DFMA R16, R16, UR42, RZ ;  /* 0x0000002a10107c2b */ /* 0x001fe200080000ff */
[----:B------:R-:W0:Y:S01]  /*0730*/  LDCU.128 UR28, c[0x3][0x980] ;  /* 0x00c13000ff1c77ac */ /* 0x000e220008000c00 */
[----:B--2---:R-:W-:Y:S02]  /*0740*/  DFMA R46, R18, UR24, R44 ;  /* 0x00000018122e7c2b */ /* 0x004fe4000800002c */
[----:B----4-:R-:W-:Y:S01]  /*0750*/  DFMA R40, R20, UR64, RZ ;  /* 0x0000004014287c2b */ /* 0x010fe200080000ff */
[----:B------:R-:W2:Y:S01]  /*0760*/  LDCU.128 UR20, c[0x3][0x8f0] ;  /* 0x00c11e00ff1477ac */ /* 0x000ea20008000c00 */
[----:B------:R-:W-:Y:S02]  /*0770*/  DFMA R30, R18, UR12, R30 ;  /* 0x0000000c121e7c2b */ /* 0x000fe4000800001e */
[----:B---3--:R-:W-:Y:S01]  /*0780*/  DFMA R44, R20, UR34, RZ ;  /* 0x00000022142c7c2b */ /* 0x008fe200080000ff */
[----:B------:R-:W3:Y:S01]  /*0790*/  LDCU.128 UR8, c[0x3][0x940] ;  /* 0x00c12800ff0877ac */ /* 0x000ee20008000c00 */
[----:B------:R-:W-:-:S02]  /*07a0*/  DFMA R46, R36, UR26, R46 ;  /* 0x0000001a242e7c2b */ /* 0x000fc4000800002e */
[----:B------:R-:W-:Y:S01]  /*07b0*/  DFMA R40, R22, UR66, R40 ;  /* 0x0000004216287c2b */ /* 0x000fe20008000028 */
[----:B------:R-:W4:Y:S01]  /*07c0*/  LDCU.128 UR16, c[0x3][0x990] ;  /* 0x00c13200ff1077ac */ /* 0x000f220008000c00 */
[----:B------:R-:W-:Y:S02]  /*07d0*/  DFMA R30, R36, UR14, R30 ;  /* 0x0000000e241e7c2b */ /* 0x000fe4000800001e */
[----:B-1----:R-:W-:Y:S01]  /*07e0*/  DFMA R52, R18, UR4, R16 ;  /* 0x0000000412347c2b */ /* 0x002fe20008000010 */
[----:B------:R-:W-:Y:S01]  /*07f0*/  UMOV UR42, UR50 ;  /* 0x00000032002a7c82 */ /* 0x000fe20008000000 */
[C---:B------:R-:W-:Y:S01]  /*0800*/  DFMA R16, R20.reuse, UR60, RZ ;  /* 0x0000003c14107c2b */ /* 0x040fe200080000ff */
[----:B------:R-:W-:Y:S01]  /*0810*/  UMOV UR43, UR51 ;  /* 0x00000033002b7c82 */ /* 0x000fe20008000000 */
[----:B------:R-:W-:Y:S01]  /*0820*/  DFMA R18, R20, UR74, RZ ;  /* 0x0000004a14127c2b */ /* 0x000fe200080000ff */
[----:B------:R-:W-:Y:S01]  /*0830*/  UMOV UR12, UR38 ;  /* 0x00000026000c7c82 */ /* 0x000fe20008000000 */
[----:B------:R-:W-:Y:S01]  /*0840*/  UMOV UR13, UR39 ;  /* 0x00000027000d7c82 */ /* 0x000fe20008000000 */
[----:B------:R-:W-:Y:S01]  /*0850*/  UMOV UR24, UR36 ;  /* 0x0000002400187c82 */ /* 0x000fe20008000000 */
[----:B------:R-:W-:Y:S01]  /*0860*/  UMOV UR25, UR37 ;  /* 0x0000002500197c82 */ /* 0x000fe20008000000 */
[----:B------:R-:W-:Y:S01]  /*0870*/  UMOV UR74, UR48 ;  /* 0x00000030004a7c82 */ /* 0x000fe20008000000 */
[----:B------:R-:W-:Y:S01]  /*0880*/  UMOV UR75, UR49 ;  /* 0x00000031004b7c82 */ /* 0x000fe20008000000 */
[----:B------:R-:W-:Y:S01]  /*0890*/  DFMA R16, R22, UR62, R16 ;  /* 0x0000003e16107c2b */ /* 0x000fe20008000010 */
[----:B------:R-:W1:Y:S01]  /*08a0*/  LDCU.128 UR36, c[0x3][0x760] ;  /* 0x00c0ec00ff2477ac */ /* 0x000e620008000c00 */
[----:B0-----:R-:W-:-:S02]  /*08b0*/  DFMA R20, R20, UR30, RZ ;  /* 0x0000001e14147c2b */ /* 0x001fc400080000ff */
[C---:B------:R-:W-:Y:S01]  /*08c0*/  DFMA R38, R36.reuse, UR24, R38 ;  /* 0x0000001824267c2b */ /* 0x040fe20008000026 */
[----:B------:R-:W0:Y:S01]  /*08d0*/  LDCU.128 UR48, c[0x3][0x7b0] ;  /* 0x00c0f600ff3077ac */ /* 0x000e220008000c00 */
[----:B------:R-:W-:Y:S02]  /*08e0*/  DFMA R52, R36, UR6, R52 ;  /* 0x0000000624347c2b */ /* 0x000fe40008000034 */
[C---:B--2---:R-:W-:Y:S01]  /*08f0*/  DFMA R18, R22.reuse, UR20, R18 ;  /* 0x0000001416127c2b */ /* 0x044fe20008000012 */
[----:B------:R-:W2:Y:S01]  /*0900*/  LDCU.128 UR60, c[0x3][0x920] ;  /* 0x00c12400ff3c77ac */ /* 0x000ea20008000c00 */
[C---:B---3--:R-:W-:Y:S02]  /*0910*/  DFMA R44, R22.reuse, UR8, R44 ;  /* 0x00000008162c7c2b */ /* 0x048fe4000800002c */
[----:B----4-:R-:W-:Y:S01]  /*0920*/  DFMA R20, R22, UR16, R20 ;  /* 0x0000001016147c2b */ /* 0x010fe20008000014 */
[----:B------:R-:W3:Y:S01]  /*0930*/  LDCU.128 UR68, c[0x3][0x970] ;  /* 0x00c12e00ff4477ac */ /* 0x000ee20008000c00 */
[----:B------:R-:W-:-:S02]  /*0940*/  DFMA R38, R34, UR74, R38 ;  /* 0x0000004a22267c2b */ /* 0x000fc40008000026 */
[----:B------:R-:W-:Y:S01]  /*0950*/  DFMA R18, R24, UR22, R18 ;  /* 0x0000001618127c2b */ /* 0x000fe20008000012 */
[----:B------:R-:W-:Y:S01]  /*0960*/  UMOV UR46, UR52 ;  /* 0x00000034002e7c82 */ /* 0x000fe20008000000 */
[----:B------:R-:W-:Y:S01]  /*0970*/  UMOV UR47, UR53 ;  /* 0x00000035002f7c82 */ /* 0x000fe20008000000 */
[----:B------:R-:W4:Y:S01]  /*0980*/  LDCU.128 UR56, c[0x3][0x740] ;  /* 0x00c0e800ff3877ac */ /* 0x000f220008000c00 */
[----:B-1----:R-:W-:Y:S02]  /*0990*/  DFMA R42, R36, UR36, R42 ;  /* 0x00000024242a7c2b */ /* 0x002fe4000800002a */
[----:B------:R-:W-:Y:S01]  /*09a0*/  DFMA R44, R24, UR10, R44 ;  /* 0x0000000a182c7c2b */ /* 0x000fe2000800002c */
[----:B------:R-:W1:Y:S01]  /*09b0*/  LDCU.128 UR52, c[0x3][0x900] ;  /* 0x00c12000ff3477ac */ /* 0x000e620008000c00 */
[----:B0-----:R-:W-:Y:S02]  /*09c0*/  DFMA R50, R36, UR48, R50 ;  /* 0x0000003024327c2b */ /* 0x001fe40008000032 */
[C---:B------:R-:W-:Y:S01]  /*09d0*/  DFMA R20, R24.reuse, UR18, R20 ;  /* 0x0000001218147c2b */ /* 0x040fe20008000014 */
[----:B------:R-:W-:Y:S01]  /*09e0*/  UMOV UR34, UR12 ;  /* 0x0000000c00227c82 */ /* 0x000fe20008000000 */
[----:B------:R-:W-:Y:S01]  /*09f0*/  UMOV UR35, UR13 ;  /* 0x0000000d00237c82 */ /* 0x000fe20008000000 */
[----:B------:R-:W0:Y:S01]  /*0a00*/  LDCU.128 UR64, c[0x3][0x790] ;  /* 0x00c0f200ff4077ac */ /* 0x000e220008000c00 */
[----:B------:R-:W-:-:S02]  /*0a10*/  DFMA R16, R24, UR34, R16 ;  /* 0x0000002218107c2b */ /* 0x000fc40008000010 */
[C---:B--2---:R-:W-:Y:S01]  /*0a20*/  DFMA R40, R24.reuse, UR60, R40 ;  /* 0x0000003c18287c2b */ /* 0x044fe20008000028 */
[----:B------:R-:W2:Y:S01]  /*0a30*/  LDCU.128 UR12, c[0x3][0x7e0] ;  /* 0x00c0fc00ff0c77ac */ /* 0x000ea20008000c00 */
[----:B---3--:R-:W-:Y:S02]  /*0a40*/  DFMA R48, R24, UR68, R48 ;  /* 0x0000004418307c2b */ /* 0x008fe40008000030 */
[C---:B------:R-:W-:Y:S01]  /*0a50*/  DFMA R42, R34.reuse, UR38, R42 ;  /* 0x00000026222a7c2b */ /* 0x040fe2000800002a */
[----:B------:R-:W3:Y:S01]  /*0a60*/  LDCU.128 UR24, c[0x3][0x950] ;  /* 0x00c12a00ff1877ac */ /* 0x000ee20008000c00 */
[C---:B----4-:R-:W-:Y:S02]  /*0a70*/  DFMA R30, R34.reuse, UR56, R30 ;  /* 0x00000038221e7c2b */ /* 0x050fe4000800001e */
[----:B------:R-:W-:Y:S01]  /*0a80*/  DFMA R50, R34, UR50, R50 ;  /* 0x0000003222327c2b */ /* 0x000fe20008000032 */
[----:B------:R-:W4:Y:S01]  /*0a90*/  LDCU.128 UR4, c[0x3][0x9a0] ;  /* 0x00c13400ff0477ac */ /* 0x000f220008000c00 */
[----:B-1----:R-:W-:-:S02]  /*0aa0*/  DFMA R18, R26, UR52, R18 ;  /* 0x000000341a127c2b */ /* 0x002fc40008000012 */
[C---:B------:R-:W-:Y:S02]  /*0ab0*/  DFMA R16, R26.reuse, UR42, R16 ;  /* 0x0000002a1a107c2b */ /* 0x040fe40008000010 */
[----:B------:R-:W-:Y:S02]  /*0ac0*/  DFMA R40, R26, UR62, R40 ;  /* 0x0000003e1a287c2b */ /* 0x000fe40008000028 */
[----:B0-----:R-:W-:Y:S02]  /*0ad0*/  DFMA R46, R34, UR64, R46 ;  /* 0x00000040222e7c2b */ /* 0x001fe4000800002e */
[----:B------:R-:W-:Y:S02]  /*0ae0*/  DFMA R48, R26, UR70, R48 ;  /* 0x000000461a307c2b */ /* 0x000fe40008000030 */
[----:B--2---:R-:W-:Y:S02]  /*0af0*/  DFMA R52, R34, UR12, R52 ;  /* 0x0000000c22347c2b */ /* 0x004fe40008000034 */
[----:B------:R-:W-:-:S02]  /*0b00*/  DFMA R30, R32, UR58, R30 ;  /* 0x0000003a201e7c2b */ /* 0x000fc4000800001e */
[----:B---3--:R-:W-:Y:S02]  /*0b10*/  DFMA R44, R26, UR24, R44 ;  /* 0x000000181a2c7c2b */ /* 0x008fe4000800002c */
[----:B------:R-:W-:Y:S02]  /*0b20*/  DFMA R38, R32, UR46, R38 ;  /* 0x0000002e20267c2b */ /* 0x000fe40008000026 */
[----:B----4-:R-:W-:Y:S02]  /*0b30*/  DFMA R26, R26, UR4, R20 ;  /* 0x000000041a1a7c2b */ /* 0x010fe40008000014 */
[----:B------:R-:W-:Y:S02]  /*0b40*/  DFMA R20, R28, UR54, R18 ;  /* 0x000000361c147c2b */ /* 0x000fe40008000012 */
        /* <DEDUP_REMOVED lines=33> */
.L_x_106:
[----:B------:R-:W-:Y:S05]  /*0d60*/  BSYNC.RECONVERGENT B0 ;  /* 0x0000000000007941 */ /* 0x000fea0003800200 */
.L_x_105:
        /* <DEDUP_REMOVED lines=15> */
[----:B0-----:R-:W-:Y:S01]  /*0e60*/  UMOV UR56, UR14 ;  /* 0x0000000e00387c82 */ /* 0x001fe20008000000 */
[----:B------:R-:W-:Y:S01]  /*0e70*/  UMOV UR57, UR15 ;  /* 0x0000000f00397c82 */ /* 0x000fe20008000000 */
[----:B------:R-:W-:Y:S01]  /*0e80*/  UMOV UR60, UR12 ;  /* 0x0000000c003c7c82 */ /* 0x000fe20008000000 */
[----:B------:R-:W-:Y:S01]  /*0e90*/  UMOV UR61, UR13 ;  /* 0x0000000d003d7c82 */ /* 0x000fe20008000000 */
[----:B------:R-:W0:Y:S01]  /*0ea0*/  LDCU.128 UR12, c[0x3][0x750] ;  /* 0x00c0ea00ff0c77ac */ /* 0x000e220008000c00 */
[----:B------:R-:W3:Y:S01]  /*0eb0*/  LDCU.128 UR40, c[0x3][0x770] ;  /* 0x00c0ee00ff2877ac */ /* 0x000ee20008000c00 */
[----:B------:R-:W3:Y:S01]  /*0ec0*/  LDCU.128 UR36, c[0x3][0x7c0] ;  /* 0x00c0f800ff2477ac */ /* 0x000ee20008000c00 */
[----:B------:R-:W3:Y:S01]  /*0ed0*/  LDCU.128 UR28, c[0x3][0x730] ;  /* 0x00c0e600ff1c77ac */ /* 0x000ee20008000c00 */
[----:B------:R-:W3:Y:S01]  /*0ee0*/  LDCU.128 UR68, c[0x3][0x780] ;  /* 0x00c0f000ff4477ac */ /* 0x000ee20008000c00 */
        /* <DEDUP_REMOVED lines=8> */
[----:B--2---:R-:W-:Y:S01]  /*0f70*/  DFMA R36, R20, UR24, RZ ;  /* 0x0000001814247c2b */ /* 0x004fe200080000ff */
[----:B------:R-:W0:Y:S01]  /*0f80*/  LDCU.128 UR20, c[0x3][0x960] ;  /* 0x00c12c00ff1477ac */ /* 0x000e220008000c00 */
[----:B------:R-:W-:Y:S02]  /*0f90*/  DADD R22, R22, -R24 ;  /* 0x0000000016167229 */ /* 0x000fe40000000818 */
[----:B---3--:R-:W-:Y:S01]  /*0fa0*/  DFMA R32, R20, UR8, RZ ;  /* 0x0000000814207c2b */ /* 0x008fe200080000ff */
[----:B------:R-:W2:Y:S01]  /*0fb0*/  LDCU.128 UR16, c[0x3][0x910] ;  /* 0x00c12200ff1077ac */ /* 0x000ea20008000c00 */
[C---:B------:R-:W-:Y:S02]  /*0fc0*/  DFMA R42, R26.reuse, UR14, R34 ;  /* 0x0000000e1a2a7c2b */ /* 0x040fe40008000022 */
[----:B------:R-:W-:Y:S01]  /*0fd0*/  DFMA R50, R26, UR26, R36 ;  /* 0x0000001a1a327c2b */ /* 0x000fe20008000024 */
[----:B------:R-:W3:Y:S01]  /*0fe0*/  LDCU.128 UR64, c[0x3][0x940] ;  /* 0x00c12800ff4077ac */ /* 0x000ee20008000c00 */
[----:B------:R-:W-:-:S02]  /*0ff0*/  DFMA R34, R20, UR46, RZ ;  /* 0x0000002e14227c2b */ /* 0x000fc400080000ff */
[C---:B------:R-:W-:Y:S01]  /*1000*/  DFMA R36, R20.reuse, UR42, RZ ;  /* 0x0000002a14247c2b */ /* 0x040fe200080000ff */
[----:B------:R-:W-:Y:S01]  /*1010*/  UMOV UR46, UR56 ;  /* 0x00000038002e7c82 */ /* 0x000fe20008000000 */
[----:B------:R-:W-:Y:S01]  /*1020*/  DFMA R40, R20, UR38, RZ ;  /* 0x0000002614287c2b */ /* 0x000fe200080000ff */
[----:B------:R-:W-:Y:S01]  /*1030*/  UMOV UR47, UR57 ;  /* 0x00000039002f7c82 */ /* 0x000fe20008000000 */
[----:B------:R-:W-:Y:S01]  /*1040*/  DFMA R24, R16, UR4, RZ ;  /* 0x0000000410187c2b */ /* 0x000fe200080000ff */
[----:B------:R-:W3:Y:S01]  /*1050*/  LDS.64 R20, [R3+0x240] ;  /* 0x0002400003147984 */ /* 0x000ee20000000a00 */
[----:B------:R-:W2:Y:S01]  /*1060*/  LDCU.128 UR56, c[0x3][0x980] ;  /* 0x00c13000ff3877ac */ /* 0x000ea20008000c00 */
[C---:B------:R-:W-:Y:S02]  /*1070*/  DFMA R38, R26.reuse, UR28, R34 ;  /* 0x0000001c1a267c2b */ /* 0x040fe40008000022 */
[C---:B------:R-:W-:Y:S01]  /*1080*/  DFMA R32, R26.reuse, UR10, R32 ;  /* 0x0000000a1a207c2b */ /* 0x040fe20008000020 */
[----:B------:R-:W-:Y:S01]  /*1090*/  UMOV UR42, UR60 ;  /* 0x0000003c002a7c82 */ /* 0x000fe20008000000 */
[----:B------:R-:W-:Y:S01]  /*10a0*/  UMOV UR43, UR61 ;  /* 0x0000003d002b7c82 */ /* 0x000fe20008000000 */
[----:B------:R-:W3:Y:S01]  /*10b0*/  LDCU.128 UR60, c[0x3][0x8f0] ;  /* 0x00c11e00ff3c77ac */ /* 0x000ee20008000c00 */
[----:B------:R-:W-:-:S02]  /*10c0*/  DFMA R46, R26, UR68, R36 ;  /* 0x000000441a2e7c2b */ /* 0x000fc40008000024 */
[----:B-1----:R-:W-:Y:S01]  /*10d0*/  DFMA R54, R26, UR48, R40 ;  /* 0x000000301a367c2b */ /* 0x002fe20008000028 */
[----:B------:R-:W1:Y:S01]  /*10e0*/  LDCU.128 UR8, c[0x3][0x760] ;  /* 0x00c0ec00ff0877ac */ /* 0x000e620008000c00 */
[----:B------:R-:W-:Y:S01]  /*10f0*/  DFMA R34, R22, UR6, R24 ;  /* 0x0000000616227c2b */ /* 0x000fe20008000018 */
[----:B------:R-:W-:Y:S01]  /*1100*/  LDS.64 R26, [R3+0x1e0] ;  /* 0x0001e000031a7984 */ /* 0x000fe20000000a00 */
[C---:B------:R-:W-:Y:S01]  /*1110*/  DFMA R36, R16.reuse, UR34, RZ ;  /* 0x0000002210247c2b */ /* 0x040fe200080000ff */
[----:B------:R-:W1:Y:S01]  /*1120*/  LDCU.128 UR4, c[0x3][0x990] ;  /* 0x00c13200ff0477ac */ /* 0x000e620008000c00 */
[C---:B0-----:R-:W-:Y:S01]  /*1130*/  DFMA R48, R16.reuse, UR20, RZ ;  /* 0x0000001410307c2b */ /* 0x041fe200080000ff */
[----:B------:R-:W0:Y:S01]  /*1140*/  LDS.64 R24, [R3+0x180] ;  /* 0x0001800003187984 */ /* 0x000e220000000a00 */
[C---:B----4-:R-:W-:Y:S01]  /*1150*/  DFMA R44, R16.reuse, UR54, RZ ;  /* 0x00000036102c7c2b */ /* 0x050fe200080000ff */
[----:B------:R-:W4:Y:S01]  /*1160*/  LDCU.128 UR12, c[0x3][0x7b0] ;  /* 0x00c0f600ff0c77ac */ /* 0x000f220008000c00 */
[----:B--2---:R-:W-:-:S02]  /*1170*/  DFMA R40, R16, UR16, RZ ;  /* 0x0000001010287c2b */ /* 0x004fc400080000ff */
[----:B------:R-:W-:Y:S01]  /*1180*/  DFMA R52, R16, UR58, RZ ;  /* 0x0000003a10347c2b */ /* 0x000fe200080000ff */
[----:B------:R-:W2:Y:S01]  /*1190*/  LDCU.128 UR72, c[0x3][0x8d0] ;  /* 0x00c11a00ff4877ac */ /* 0x000ea20008000c00 */
[----:B------:R-:W-:Y:S02]  /*11a0*/  DADD R16, R28, R30 ;  /* 0x000000001c107229 */ /* 0x000fe4000000001e */
[C---:B------:R-:W-:Y:S01]  /*11b0*/  DFMA R48, R22.reuse, UR22, R48 ;  /* 0x0000001616307c2b */ /* 0x040fe20008000030 */
[----:B------:R-:W2:Y:S01]  /*11c0*/  LDCU.128 UR20, c[0x3][0x920] ;  /* 0x00c12400ff1477ac */ /* 0x000ea20008000c00 */
[C---:B---3--:R-:W-:Y:S02]  /*11d0*/  DFMA R36, R22.reuse, UR60, R36 ;  /* 0x0000003c16247c2b */ /* 0x048fe40008000024 */
[----:B------:R-:W-:Y:S01]  /*11e0*/  DFMA R44, R22, UR64, R44 ;  /* 0x00000040162c7c2b */ /* 0x000fe2000800002c */
[----:B------:R-:W3:Y:S01]  /*11f0*/  LDCU.128 UR24, c[0x3][0x970] ;  /* 0x00c12e00ff1877ac */ /* 0x000ee20008000c00 */
[----:B------:R-:W-:-:S02]  /*1200*/  DADD R28, R28, -R30 ;  /* 0x000000001c1c7229 */ /* 0x000fc4000000081e */
[----:B------:R-:W-:Y:S01]  /*1210*/  DFMA R40, R22, UR18, R40 ;  /* 0x0000001216287c2b */ /* 0x000fe20008000028 */
[----:B------:R-:W0:Y:S01]  /*1220*/  LDCU.128 UR16, c[0x3][0x740] ;  /* 0x00c0e800ff1077ac */ /* 0x000e220008000c00 */
[C---:B------:R-:W-:Y:S02]  /*1230*/  DFMA R46, R16.reuse, UR70, R46 ;  /* 0x00000046102e7c2b */ /* 0x040fe4000800002e */
[C---:B------:R-:W-:Y:S01]  /*1240*/  DFMA R54, R16.reuse, UR50, R54 ;  /* 0x0000003210367c2b */ /* 0x040fe20008000036 */
[----:B------:R-:W0:Y:S01]  /*1250*/  LDCU.128 UR68, c[0x3][0x790] ;  /* 0x00c0f200ff4477ac */ /* 0x000e220008000c00 */
[----:B------:R-:W-:Y:S02]  /*1260*/  DFMA R38, R16, UR30, R38 ;  /* 0x0000001e10267c2b */ /* 0x000fe40008000026 */
[C---:B------:R-:W-:Y:S01]  /*1270*/  DFMA R36, R28.reuse, UR62, R36 ;  /* 0x0000003e1c247c2b */ /* 0x040fe20008000024 */
[----:B------:R-:W0:Y:S01]  /*1280*/  LDCU.128 UR48, c[0x3][0x7e0] ;  /* 0x00c0fc00ff3077ac */ /* 0x000e220008000c00 */
[----:B------:R-:W-:-:S02]  /*1290*/  DFMA R44, R28, UR66, R44 ;  /* 0x000000421c2c7c2b */ /* 0x000fc4000800002c */
[----:B-1----:R-:W-:Y:S01]  /*12a0*/  DFMA R52, R22, UR4, R52 ;  /* 0x0000000416347c2b */ /* 0x002fe20008000034 */
[----:B------:R-:W1:Y:S01]  /*12b0*/  LDCU.128 UR28, c[0x3][0x900] ;  /* 0x00c12000ff1c77ac */ /* 0x000e620008000c00 */
[C---:B------:R-:W-:Y:S02]  /*12c0*/  DFMA R32, R16.reuse, UR42, R32 ;  /* 0x0000002a10207c2b */ /* 0x040fe40008000020 */
[C---:B------:R-:W-:Y:S01]  /*12d0*/  DFMA R42, R16.reuse, UR8, R42 ;  /* 0x00000008102a7c2b */ /* 0x040fe2000800002a */
[----:B------:R-:W1:Y:S01]  /*12e0*/  LDCU.128 UR64, c[0x3][0x950] ;  /* 0x00c12a00ff4077ac */ /* 0x000e620008000c00 */
[----:B----4-:R-:W-:Y:S02]  /*12f0*/  DFMA R50, R16, UR12, R50 ;  /* 0x0000000c10327c2b */ /* 0x010fe40008000032 */
[----:B------:R-:W-:Y:S01]  /*1300*/  DADD R16, R18, R20 ;  /* 0x0000000012107229 */ /* 0x000fe20000000014 */
[----:B------:R-:W4:Y:S01]  /*1310*/  LDCU.128 UR60, c[0x3][0x9a0] ;  /* 0x00c13400ff3c77ac */ /* 0x000f220008000c00 */
[----:B--2---:R-:W-:-:S02]  /*1320*/  DFMA R34, R28, UR72, R34 ;  /* 0x000000481c227c2b */ /* 0x004fc40008000022 */
[C---:B------:R-:W-:Y:S02]  /*1330*/  DFMA R40, R28.reuse, UR20, R40 ;  /* 0x000000141c287c2b */ /* 0x040fe40008000028 */
[C---:B---3--:R-:W-:Y:S02]  /*1340*/  DFMA R48, R28.reuse, UR24, R48 ;  /* 0x000000181c307c2b */ /* 0x048fe40008000030 */
[----:B------:R-:W-:Y:S02]  /*1350*/  DFMA R52, R28, UR6, R52 ;  /* 0x000000061c347c2b */ /* 0x000fe40008000034 */
[----:B------:R-:W-:Y:S02]  /*1360*/  DADD R18, R18, -R20 ;  /* 0x0000000012127229 */ /* 0x000fe40000000814 */
[C---:B------:R-:W-:Y:S02]  /*1370*/  DFMA R32, R16.reuse, UR46, R32 ;  /* 0x0000002e10207c2b */ /* 0x040fe40008000020 */
[----:B------:R-:W-:-:S02]  /*1380*/  DFMA R42, R16, UR10, R42 ;  /* 0x0000000a102a7c2b */ /* 0x000fc4000800002a */
[C---:B------:R-:W-:Y:S02]  /*1390*/  DFMA R50, R16.reuse, UR14, R50 ;  /* 0x0000000e10327c2b */ /* 0x040fe40008000032 */
[C---:B0-----:R-:W-:Y:S02]  /*13a0*/  DFMA R38, R16.reuse, UR16, R38 ;  /* 0x0000001010267c2b */ /* 0x041fe40008000026 */
[C---:B------:R-:W-:Y:S02]  /*13b0*/  DFMA R46, R16.reuse, UR68, R46 ;  /* 0x00000044102e7c2b */ /* 0x040fe4000800002e */
[----:B------:R-:W-:Y:S02]  /*13c0*/  DFMA R54, R16, UR48, R54 ;  /* 0x0000003010367c2b */ /* 0x000fe40008000036 */
[----:B------:R-:W-:Y:S02]  /*13d0*/  DADD R16, R24, R26 ;  /* 0x0000000018107229 */ /* 0x000fe4000000001a */
[----:B------:R-:W-:-:S02]  /*13e0*/  DFMA R34, R18, UR74, R34 ;  /* 0x0000004a12227c2b */ /* 0x000fc40008000022 */
[C---:B------:R-:W-:Y:S02]  /*13f0*/  DFMA R40, R18.reuse, UR22, R40 ;  /* 0x0000001612287c2b */ /* 0x040fe40008000028 */
[C---:B------:R-:W-:Y:S02]  /*1400*/  DFMA R48, R18.reuse, UR26, R48 ;  /* 0x0000001a12307c2b */ /* 0x040fe40008000030 */
[C---:B-1----:R-:W-:Y:S02]  /*1410*/  DFMA R36, R18.reuse, UR28, R36 ;  /* 0x0000001c12247c2b */ /* 0x042fe40008000024 */
[C---:B------:R-:W-:Y:S02]  /*1420*/  DFMA R44, R18.reuse, UR64, R44 ;  /* 0x00000040122c7c2b */ /* 0x040fe4000800002c */
[----:B----4-:R-:W-:Y:S02]  /*1430*/  DFMA R52, R18, UR60, R52 ;  /* 0x0000003c12347c2b */ /* 0x010fe40008000034 */
        /* <DEDUP_REMOVED lines=37> */
.L_x_108:
[----:B------:R-:W-:Y:S05]  /*1690*/  BSYNC.RECONVERGENT B0 ;  /* 0x0000000000007941 */ /* 0x000fea0003800200 */
.L_x_107:
[----:B------:R-:W-:Y:S01]  /*16a0*/  BAR.SYNC.DEFER_BLOCKING 0x0 ;  /* 0x0000000000007b1d */ /* 0x000fe20000010000 */
[C---:B------:R-:W-:Y:S01]  /*16b0*/  IMAD R15, R0.reuse, 0x2f40, R15 ;  /* 0x00002f40000f7824 */ /* 0x040fe200078e020f */
[----:B-12--5:R-:W-:Y:S02]  /*16c0*/  CS2R R32, SRZ ;  /* 0x0000000000207805 */ /* 0x026fe4000001ff00 */
[----:B0-----:R-:W-:Y:S02]  /*16d0*/  CS2R R40, SRZ ;  /* 0x0000000000287805 */ /* 0x001fe4000001ff00 */
[----:B------:R-:W0:Y:S02]  /*16e0*/  LDCU UR20, c[0x0][0x380] ;  /* 0x00007000ff1477ac */ /* 0x000e240008000800 */
[----:B------:R-:W1:Y:S01]  /*16f0*/  LDC.64 R174, c[0x0][0x390] ;  /* 0x0000e400ffae7b82 */ /* 0x000e620000000a00 */
[----:B------:R-:W-:Y:S01]  /*1700*/  CS2R R24, SRZ ;  /* 0x0000000000187805 */ /* 0x000fe2000001ff00 */
[----:B------:R-:W2:Y:S01]  /*1710*/  LDCU.128 UR40, c[0x3][0x7c0] ;  /* 0x00c0f800ff2877ac */ /* 0x000ea20008000c00 */
[----:B------:R-:W-:Y:S01]  /*1720*/  CS2R R228, SRZ ;  /* 0x0000000000e47805 */ /* 0x000fe2000001ff00 */
[----:B------:R-:W3:Y:S01]  /*1730*/  LDCU.128 UR12, c[0x3][0x720] ;  /* 0x00c0e400ff0c77ac */ /* 0x000ee20008000c00 */
[----:B------:R-:W-:Y:S01]  /*1740*/  CS2R R226, SRZ ;  /* 0x0000000000e27805 */ /* 0x000fe2000001ff00 */
[----:B------:R-:W4:Y:S01]  /*1750*/  LDCU.128 UR28, c[0x3][0x770] ;  /* 0x00c0ee00ff1c77ac */ /* 0x000f220008000c00 */
[----:B------:R-:W4:Y:S01]  /*1760*/  LDCU.128 UR4, c[0x3][0x700] ;  /* 0x00c0e000ff0477ac */ /* 0x000f220008000c00 */
[----:B------:R-:W-:Y:S01]  /*1770*/  LDS.128 R28, [R4] ;  /* 0x00000000041c7984 */ /* 0x000fe20000000c00 */
[----:B0-----:R-:W-:Y:S01]  /*1780*/  ISETP.GE.AND P2, PT, R0, UR20, PT ;  /* 0x0000001400007c0c */ /* 0x001fe2000bf46270 */
[----:B------:R-:W0:Y:S02]  /*1790*/  LDCU.128 UR20, c[0x3][0x750] ;  /* 0x00c0ea00ff1477ac */ /* 0x000e240008000c00 */
[----:B------:R-:W4:Y:S01]  /*17a0*/  LDS.128 R36, [R4+0x40] ;  /* 0x0000400004247984 */ /* 0x000f220000000c00 */
[----:B------:R-:W0:Y:S01]  /*17b0*/  LDCU.128 UR36, c[0x3][0x7a0] ;  /* 0x00c0f400ff2477ac */ /* 0x000e220008000c00 */
[----:B-1----:R-:W-:-:S02]  /*17c0*/  IMAD.WIDE R174, R15, 0x8, R174 ;  /* 0x000000080fae7825 */ /* 0x002fc400078e02ae */
[----:B------:R-:W-:Y:S01]  /*17d0*/  LDS.128 R16, [R4+0x10] ;  /* 0x0000100004107984 */ /* 0x000fe20000000c00 */
[----:B------:R-:W1:Y:S03]  /*17e0*/  LDCU.128 UR8, c[0x3][0x710] ;  /* 0x00c0e200ff0877ac */ /* 0x000e660008000c00 */
[----:B------:R-:W0:Y:S01]  /*17f0*/  LDS.128 R20, [R4+0x30] ;  /* 0x0000300004147984 */ /* 0x000e220000000c00 */
[----:B------:R-:W0:Y:S03]  /*1800*/  LDCU.128 UR16, c[0x3][0x8e0] ;  /* 0x00c11c00ff1077ac */ /* 0x000e260008000c00 */
[----:B------:R-:W4:Y:S01]  /*1810*/  @!P2 LDG.E.64.CONSTANT R32, desc[UR76][R174.64+0x3600] ;  /* 0x0036004cae20a981 */ /* 0x000f22000c1e9b00 */
[----:B------:R-:W0:Y:S03]  /*1820*/  LDCU.128 UR60, c[0x3][0x7d0] ;  /* 0x00c0fa00ff3c77ac */ /* 0x000e260008000c00 */
[----:B------:R-:W4:Y:S01]  /*1830*/  @!P2 LDG.E.64.CONSTANT R40, desc[UR76][R174.64+0xa200] ;  /* 0x00a2004cae28a981 */ /* 0x000f22000c1e9b00 */
[----:B------:R-:W0:Y:S03]  /*1840*/  LDCU.128 UR56, c[0x3][0x780] ;  /* 0x00c0f000ff3877ac */ /* 0x000e260008000c00 */
[----:B------:R-:W4:Y:S01]  /*1850*/  @!P2 LDG.E.64.CONSTANT R24, desc[UR76][R174.64] ;  /* 0x0000004cae18a981 */ /* 0x000f22000c1e9b00 */
[----:B------:R-:W0:Y:S03]  /*1860*/  LDCU.128 UR52, c[0x3][0x730] ;  /* 0x00c0e600ff3477ac */ /* 0x000e260008000c00 */
[----:B------:R-:W4:Y:S01]  /*1870*/  @!P2 LDG.E.64.CONSTANT R228, desc[UR76][R174.64+0x6c00] ;  /* 0x006c004caee4a981 */ /* 0x000f22000c1e9b00 */
[----:B--2---:R-:W-:Y:S01]  /*1880*/  UMOV UR64, UR42 ;  /* 0x0000002a00407c82 */ /* 0x004fe20008000000 */
[----:B------:R-:W-:-:S02]  /*1890*/  UMOV UR65, UR43 ;  /* 0x0000002b00417c82 */ /* 0x000fc40008000000 */
[----:B------:R-:W2:Y:S01]  /*18a0*/  @!P2 LDG.E.64.CONSTANT R226, desc[UR76][R174.64+0xd800] ;  /* 0x00d8004caee2a981 */ /* 0x000ea2000c1e9b00 */
[----:B------:R-:W-:Y:S01]  /*18b0*/  UMOV UR50, UR40 ;  /* 0x0000002800327c82 */ /* 0x000fe20008000000 */
[----:B------:R-:W-:Y:S01]  /*18c0*/  UMOV UR51, UR41 ;  /* 0x0000002900337c82 */ /* 0x000fe20008000000 */
[----:B------:R-:W0:Y:S01]  /*18d0*/  LDCU.128 UR40, c[0x3][0x960] ;  /* 0x00c12c00ff2877ac */ /* 0x000e220008000c00 */
[----:B---3--:R-:W-:Y:S02]  /*18e0*/  MOV.SPILL R62, UR15 ;  /* 0x0000000f003e7c02 */ /* 0x008fe40009000f00 */
[----:B------:R-:W-:Y:S01]  /*18f0*/  MOV.SPILL R63, UR14 ;  /* 0x0000000e003f7c02 */ /* 0x000fe20009000f00 */
[----:B-1----:R-:W-:Y:S01]  /*1900*/  UMOV UR48, UR8 ;  /* 0x0000000800307c82 */ /* 0x002fe20008000000 */
[----:B------:R-:W-:Y:S01]  /*1910*/  MOV.SPILL R64, UR13 ;  /* 0x0000000d00407c02 */ /* 0x000fe20009000f00 */
[----:B------:R-:W-:Y:S01]  /*1920*/  UMOV UR49, UR9 ;  /* 0x0000000900317c82 */ /* 0x000fe20008000000 */
[----:B------:R-:W-:Y:S01]  /*1930*/  MOV.SPILL R65, UR12 ;  /* 0x0000000c00417c02 */ /* 0x000fe20009000f00 */
[----:B------:R-:W-:Y:S01]  /*1940*/  UMOV UR72, UR10 ;  /* 0x0000000a00487c82 */ /* 0x000fe20008000000 */
[C-C-:B----4-:R-:W-:Y:S01]  /*1950*/  DADD R14, R28.reuse, R38.reuse ;  /* 0x000000001c0e7229 */ /* 0x150fe20000000026 */
[----:B------:R-:W-:Y:S01]  /*1960*/  MOV.SPILL R8, UR31 ;  /* 0x0000001f00087c02 */ /* 0x000fe20009000f00 */
[----:B------:R-:W-:Y:S01]  /*1970*/  DADD R28, R28, -R38 ;  /* 0x000000001c1c7229 */ /* 0x000fe20000000826 */
[----:B------:R-:W-:Y:S01]  /*1980*/  MOV.SPILL R10, UR30 ;  /* 0x0000001e000a7c02 */ /* 0x000fe20009000f00 */
[C-C-:B------:R-:W-:Y:S01]  /*1990*/  DADD R26, R30.reuse, R36.reuse ;  /* 0x000000001e1a7229 */ /* 0x140fe20000000024 */
[----:B------:R-:W-:Y:S01]  /*19a0*/  MOV.SPILL R60, UR29 ;  /* 0x0000001d003c7c02 */ /* 0x000fe20009000f00 */
[----:B------:R-:W-:Y:S01]  /*19b0*/  DADD R34, R30, -R36 ;  /* 0x000000001e227229 */ /* 0x000fe20000000824 */
[----:B------:R-:W-:Y:S01]  /*19c0*/  MOV.SPILL R61, UR28 ;  /* 0x0000001c003d7c02 */ /* 0x000fe20009000f00 */
[C---:B------:R-:W-:Y:S01]  /*19d0*/  DFMA R38, R14.reuse, UR14, RZ ;  /* 0x0000000e0e267c2b */ /* 0x040fe200080000ff */
[----:B------:R-:W1:Y:S01]  /*19e0*/  LDCU.128 UR12, c[0x3][0x760] ;  /* 0x00c0ec00ff0c77ac */ /* 0x000e620008000c00 */
[----:B------:R-:W-:-:S02]  /*19f0*/  DFMA R44, R14, UR30, RZ ;  /* 0x0000001e0e2c7c2b */ /* 0x000fc400080000ff */
[C---:B------:R-:W-:Y:S01]  /*1a00*/  DFMA R30, R14.reuse, UR4, RZ ;  /* 0x000000040e1e7c2b */ /* 0x040fe200080000ff */
[----:B------:R-:W3:Y:S01]  /*1a10*/  LDCU.128 UR28, c[0x3][0x7b0] ;  /* 0x00c0f600ff1c77ac */ /* 0x000ee20008000c00 */
[C---:B0-----:R-:W-:Y:S02]  /*1a20*/  DFMA R42, R14.reuse, UR20, RZ ;  /* 0x000000140e2a7c2b */ /* 0x041fe400080000ff */
[C---:B------:R-:W-:Y:S01]  /*1a30*/  DFMA R48, R14.reuse, UR36, RZ ;  /* 0x000000240e307c2b */ /* 0x040fe200080000ff */
[----:B------:R-:W-:Y:S01]  /*1a40*/  UMOV UR73, UR11 ;  /* 0x0000000b00497c82 */ /* 0x000fe20008000000 */
[----:B------:R-:W-:Y:S01]  /*1a50*/  DFMA R14, R14, UR64, RZ ;  /* 0x000000400e0e7c2b */ /* 0x000fe200080000ff */
[----:B------:R-:W0:Y:S01]  /*1a60*/  LDCU.128 UR8, c[0x3][0x8c0] ;  /* 0x00c11800ff0877ac */ /* 0x000e220008000c00 */
[----:B------:R-:W4:Y:S01]  /*1a70*/  LDCU.128 UR24, c[0x3][0x910] ;  /* 0x00c12200ff1877ac */ /* 0x000f220008000c00 */
[----:B------:R-:W4:Y:S01]  /*1a80*/  LDCU.128 UR32, c[0x3][0x930] ;  /* 0x00c12600ff2077ac */ /* 0x000f220008000c00 */
[----:B------:R-:W4:Y:S01]  /*1a90*/  LDCU.128 UR44, c[0x3][0x980] ;  /* 0x00c13000ff2c77ac */ /* 0x000f220008000c00 */
[----:B------:R-:W4:Y:S01]  /*1aa0*/  LDCU.128 UR64, c[0x3][0x8f0] ;  /* 0x00c11e00ff4077ac */ /* 0x000f220008000c00 */
[----:B------:R-:W-:-:S02]  /*1ab0*/  DFMA R36, R26, UR6, R30 ;  /* 0x000000061a247c2b */ /* 0x000fc4000800001e */
[C---:B------:R-:W-:Y:S01]  /*1ac0*/  DFMA R30, R28.reuse, UR18, RZ ;  /* 0x000000121c1e7c2b */ /* 0x040fe200080000ff */
[----:B------:R-:W4:Y:S01]  /*1ad0*/  LDCU.128 UR68, c[0x3][0x940] ;  /* 0x00c12800ff4477ac */ /* 0x000f220008000c00 */
[----:B------:R-:W-:Y:S02]  /*1ae0*/  DFMA R52, R28, UR40, RZ ;  /* 0x000000281c347c2b */ /* 0x000fe400080000ff */
[C---:B------:R-:W-:Y:S01]  /*1af0*/  DFMA R46, R26.reuse, UR22, R42 ;  /* 0x000000161a2e7c2b */ /* 0x040fe2000800002a */
[----:B-1----:R-:W-:Y:S01]  /*1b00*/  UMOV UR22, UR12 ;  /* 0x0000000c00167c82 */ /* 0x002fe20008000000 */
[----:B------:R-:W-:Y:S01]  /*1b10*/  UMOV UR23, UR13 ;  /* 0x0000000d00177c82 */ /* 0x000fe20008000000 */
[C---:B------:R-:W-:Y:S01]  /*1b20*/  DFMA R58, R26.reuse, UR60, R14 ;  /* 0x0000003c1a3a7c2b */ /* 0x040fe2000800000e */
[----:B------:R-:W-:Y:S01]  /*1b30*/  UMOV UR12, UR14 ;  /* 0x0000000e000c7c82 */ /* 0x000fe20008000000 */
[----:B------:R-:W-:Y:S01]  /*1b40*/  UMOV UR13, UR15 ;  /* 0x0000000f000d7c82 */ /* 0x000fe20008000000 */
[C---:B------:R-:W-:Y:S01]  /*1b50*/  DFMA R50, R26.reuse, UR56, R44 ;  /* 0x000000381a327c2b */ /* 0x040fe2000800002c */
[----:B---3--:R-:W-:Y:S01]  /*1b60*/  UMOV UR14, UR30 ;  /* 0x0000001e000e7c82 */ /* 0x008fe20008000000 */
        /* <DEDUP_REMOVED lines=8> */
[----:B------:R-:W-:Y:S01]  /*1bf0*/  DFMA R54, R26, UR38, R48 ;  /* 0x000000261a367c2b */ /* 0x000fe20008000030 */
[----:B------:R-:W1:Y:S01]  /*1c00*/  LDCU.128 UR28, c[0x3][0x8d0] ;  /* 0x00c11a00ff1c77ac */ /* 0x000e620008000c00 */
[----:B0-----:R-:W-:-:S02]  /*1c10*/  DFMA R26, R28, UR8, RZ ;  /* 0x000000081c1a7c2b */ /* 0x001fc400080000ff */
[C---:B----4-:R-:W-:Y:S01]  /*1c20*/  DFMA R44, R28.reuse, UR24, RZ ;  /* 0x000000181c2c7c2b */ /* 0x050fe200080000ff */
[----:B------:R-:W0:Y:S01]  /*1c30*/  LDCU.128 UR48, c[0x3][0x990] ;  /* 0x00c13200ff3077ac */ /* 0x000e220008000c00 */
[C---:B------:R-:W-:Y:S02]  /*1c40*/  DFMA R48, R28.reuse, UR34, RZ ;  /* 0x000000221c307c2b */ /* 0x040fe400080000ff */
[----:B------:R-:W-:Y:S01]  /*1c50*/  DFMA R56, R28, UR46, RZ ;  /* 0x0000002e1c387c2b */ /* 0x000fe200080000ff */
[----:B------:R-:W-:Y:S01]  /*1c60*/  UMOV UR46, UR14 ;  /* 0x0000000e002e7c82 */ /* 0x000fe20008000000 */
[C---:B------:R-:W-:Y:S01]  /*1c70*/  DFMA R42, R34.reuse, UR64, R30 ;  /* 0x00000040222a7c2b */ /* 0x040fe2000800001e */
[----:B------:R-:W-:Y:S01]  /*1c80*/  UMOV UR47, UR15 ;  /* 0x0000000f002f7c82 */ /* 0x000fe20008000000 */
[----:B------:R-:W-:Y:S01]  /*1c90*/  DFMA R52, R34, UR42, R52 ;  /* 0x0000002a22347c2b */ /* 0x000fe20008000034 */
[----:B------:R-:W3:Y:S01]  /*1ca0*/  LDS.128 R28, [R4+0x20] ;  /* 0x00002000041c7984 */ /* 0x000ee20000000c00 */
[----:B------:R-:W-:Y:S01]  /*1cb0*/  UMOV UR42, UR12 ;  /* 0x0000000c002a7c82 */ /* 0x000fe20008000000 */
[----:B------:R-:W-:Y:S01]  /*1cc0*/  UMOV UR43, UR13 ;  /* 0x0000000d002b7c82 */ /* 0x000fe20008000000 */
[----:B------:R-:W4:Y:S01]  /*1cd0*/  LDCU.128 UR12, c[0x3][0x920] ;  /* 0x00c12400ff0c77ac */ /* 0x000f220008000c00 */
[----:B------:R-:W-:-:S02]  /*1ce0*/  DADD R14, R16, R22 ;  /* 0x00000000100e7229 */ /* 0x000fc40000000016 */
[C---:B------:R-:W-:Y:S02]  /*1cf0*/  DFMA R26, R34.reuse, UR10, R26 ;  /* 0x0000000a221a7c2b */ /* 0x040fe4000800001a */
[C---:B------:R-:W-:Y:S02]  /*1d00*/  DFMA R44, R34.reuse, UR26, R44 ;  /* 0x0000001a222c7c2b */ /* 0x040fe4000800002c */
[----:B------:R-:W-:Y:S02]  /*1d10*/  DFMA R48, R34, UR68, R48 ;  /* 0x0000004422307c2b */ /* 0x000fe40008000030 */
[----:B------:R-:W-:Y:S02]  /*1d20*/  DADD R16, R16, -R22 ;  /* 0x0000000010107229 */ /* 0x000fe40000000816 */
[----:B------:R-:W-:Y:S01]  /*1d30*/  DFMA R38, R14, UR54, R38 ;  /* 0x000000360e267c2b */ /* 0x000fe20008000026 */
[----:B------:R-:W3:Y:S01]  /*1d40*/  LDCU.128 UR52, c[0x3][0x970] ;  /* 0x00c12e00ff3477ac */ /* 0x000ee20008000c00 */
[----:B0-----:R-:W-:Y:S01]  /*1d50*/  DFMA R56, R34, UR48, R56 ;  /* 0x0000003022387c2b */ /* 0x001fe20008000038 */
[----:B-1----:R-:W-:Y:S01]  /*1d60*/  UMOV UR74, UR28 ;  /* 0x0000001c004a7c82 */ /* 0x002fe20008000000 */
[----:B------:R-:W-:Y:S01]  /*1d70*/  UMOV UR75, UR29 ;  /* 0x0000001d004b7c82 */ /* 0x000fe20008000000 */
[----:B------:R-:W-:Y:S01]  /*1d80*/  UMOV UR38, UR30 ;  /* 0x0000001e00267c82 */ /* 0x000fe20008000000 */
[----:B------:R-:W-:Y:S01]  /*1d90*/  UMOV UR39, UR31 ;  /* 0x0000001f00277c82 */ /* 0x000fe20008000000 */
[----:B------:R-:W0:Y:S01]  /*1da0*/  LDCU.128 UR28, c[0x3][0x740] ;  /* 0x00c0e800ff1c77ac */ /* 0x000e220008000c00 */
[----:B------:R-:W-:Y:S01]  /*1db0*/  UMOV UR48, UR72 ;  /* 0x0000004800307c82 */ /* 0x000fe20008000000 */
[----:B------:R-:W-:Y:S01]  /*1dc0*/  UMOV UR49, UR73 ;  /* 0x0000004900317c82 */ /* 0x000fe20008000000 */
[----:B------:R-:W-:Y:S01]  /*1dd0*/  UMOV UR64, UR22 ;  /* 0x0000001600407c82 */ /* 0x000fe20008000000 */
[----:B------:R-:W-:Y:S01]  /*1de0*/  UMOV UR65, UR23 ;  /* 0x0000001700417c82 */ /* 0x000fe20008000000 */
[----:B----4-:R-:W-:Y:S01]  /*1df0*/  UMOV UR72, UR12 ;  /* 0x0000000c00487c82 */ /* 0x010fe20008000000 */
[----:B------:R-:W-:Y:S01]  /*1e00*/  UMOV UR73, UR13 ;  /* 0x0000000d00497c82 */ /* 0x000fe20008000000 */
[----:B------:R-:W-:-:S02]  /*1e10*/  DFMA R50, R14, UR58, R50 ;  /* 0x0000003a0e327c2b */ /* 0x000fc40008000032 */
[C---:B------:R-:W-:Y:S01]  /*1e20*/  DFMA R36, R14.reuse, UR56, R36 ;  /* 0x000000380e247c2b */ /* 0x040fe20008000024 */
[----:B------:R-:W1:Y:S01]  /*1e30*/  LDCU.128 UR56, c[0x3][0x900] ;  /* 0x00c12000ff3877ac */ /* 0x000e620008000c00 */
[C---:B------:R-:W-:Y:S02]  /*1e40*/  DFMA R46, R14.reuse, UR64, R46 ;  /* 0x000000400e2e7c2b */ /* 0x040fe4000800002e */
[C---:B------:R-:W-:Y:S02]  /*1e50*/  DFMA R54, R14.reuse, UR60, R54 ;  /* 0x0000003c0e367c2b */ /* 0x040fe40008000036 */
[----:B------:R-:W-:Y:S01]  /*1e60*/  DFMA R58, R14, UR62, R58 ;  /* 0x0000003e0e3a7c2b */ /* 0x000fe2000800003a */
[----:B------:R-:W4:Y:S01]  /*1e70*/  LDCU.128 UR60, c[0x3][0x790] ;  /* 0x00c0f200ff3c77ac */ /* 0x000f220008000c00 */
[C---:B------:R-:W-:Y:S02]  /*1e80*/  DFMA R42, R16.reuse, UR66, R42 ;  /* 0x00000042102a7c2b */ /* 0x040fe4000800002a */
[C---:B------:R-:W-:Y:S01]  /*1e90*/  DFMA R48, R16.reuse, UR70, R48 ;  /* 0x0000004610307c2b */ /* 0x040fe20008000030 */
[----:B------:R-:W1:Y:S01]  /*1ea0*/  LDCU.128 UR64, c[0x3][0x7e0] ;  /* 0x00c0fc00ff4077ac */ /* 0x000e620008000c00 */
[----:B------:R-:W-:-:S02]  /*1eb0*/  DFMA R26, R16, UR74, R26 ;  /* 0x0000004a101a7c2b */ /* 0x000fc4000800001a */
[----:B------:R-:W-:Y:S01]  /*1ec0*/  DFMA R44, R16, UR72, R44 ;  /* 0x00000048102c7c2b */ /* 0x000fe2000800002c */
[----:B------:R-:W1:Y:S01]  /*1ed0*/  LDCU.128 UR68, c[0x3][0x950] ;  /* 0x00c12a00ff4477ac */ /* 0x000e620008000c00 */
[----:B------:R-:W1:Y:S01]  /*1ee0*/  LDCU.128 UR72, c[0x3][0x9a0] ;  /* 0x00c13400ff4877ac */ /* 0x000e620008000c00 */
[----:B------:R-:W-:Y:S01]  /*1ef0*/  DADD R22, R18, R20 ;  /* 0x0000000012167229 */ /* 0x000fe20000000014 */
[----:B------:R-:W-:Y:S01]  /*1f00*/  CS2R R14, SRZ ;  /* 0x00000000000e7805 */ /* 0x000fe2000001ff00 */
[C---:B---3--:R-:W-:Y:S02]  /*1f10*/  DFMA R52, R16.reuse, UR52, R52 ;  /* 0x0000003410347c2b */ /* 0x048fe40008000034 */
[----:B------:R-:W-:Y:S01]  /*1f20*/  DFMA R56, R16, UR50, R56 ;  /* 0x0000003210387c2b */ /* 0x000fe20008000038 */
[----:B0-----:R-:W-:Y:S01]  /*1f30*/  UMOV UR26, UR28 ;  /* 0x0000001c001a7c82 */ /* 0x001fe20008000000 */
[----:B------:R-:W-:Y:S01]  /*1f40*/  DADD R18, R18, -R20 ;  /* 0x0000000012127229 */ /* 0x000fe20000000814 */
[----:B------:R-:W-:Y:S01]  /*1f50*/  UMOV UR27, UR29 ;  /* 0x0000001d001b7c82 */ /* 0x000fe20008000000 */
[----:B------:R-:W-:Y:S01]  /*1f60*/  R2UR.FILL UR29, R60 ;  /* 0x000000003c1d72ca */ /* 0x000fe200004e0000 */
[----:B------:R-:W-:Y:S01]  /*1f70*/  UMOV UR22, UR14 ;  /* 0x0000000e00167c82 */ /* 0x000fe20008000000 */
[----:B------:R-:W-:Y:S01]  /*1f80*/  R2UR.FILL UR28, R61 ;  /* 0x000000003d1c72ca */ /* 0x000fe200004e0000 */
[----:B------:R-:W-:Y:S01]  /*1f90*/  UMOV UR23, UR15 ;  /* 0x0000000f00177c82 */ /* 0x000fe20008000000 */
[----:B------:R-:W-:Y:S01]  /*1fa0*/  R2UR.FILL UR13, R64 ;  /* 0x00000000400d72ca */ /* 0x000fe200004e0000 */
[----:B------:R-:W3:Y:S01]  /*1fb0*/  @!P2 LDG.E.64.CONSTANT R14, desc[UR76][R174.64+0x14400] ;  /* 0x0144004cae0ea981 */ /* 0x000ee2000c1e9b00 */
[----:B------:R-:W-:Y:S01]  /*1fc0*/  R2UR.FILL UR12, R65 ;  /* 0x00000000410c72ca */ /* 0x000fe200004e0000 */
[----:B------:R-:W-:Y:S01]  /*1fd0*/  DADD R16, R28, R30 ;  /* 0x000000001c107229 */ /* 0x000fe2000000001e */
[----:B------:R-:W-:Y:S01]  /*1fe0*/  UMOV UR10, UR30 ;  /* 0x0000001e000a7c82 */ /* 0x000fe20008000000 */
[C---:B------:R-:W-:Y:S01]  /*1ff0*/  DFMA R36, R22.reuse, UR48, R36 ;  /* 0x0000003016247c2b */ /* 0x040fe20008000024 */
[----:B------:R-:W-:Y:S01]  /*2000*/  UMOV UR11, UR31 ;  /* 0x0000001f000b7c82 */ /* 0x000fe20008000000 */
[C---:B------:R-:W-:Y:S01]  /*2010*/  DFMA R46, R22.reuse, UR42, R46 ;  /* 0x0000002a162e7c2b */ /* 0x040fe2000800002e */
[----:B------:R-:W-:Y:S01]  /*2020*/  IMAD R12, R13, -0x420, R12 ;  /* 0xfffffbe00d0c7824 */ /* 0x000fe200078e020c */
[C---:B------:R-:W-:Y:S01]  /*2030*/  DFMA R54, R22.reuse, UR46, R54 ;  /* 0x0000002e16367c2b */ /* 0x040fe20008000036 */
[----:B------:R-:W-:Y:S01]  /*2040*/  IMAD R11, R148, 0x8, R11 ;  /* 0x00000008940b7824 */ /* 0x000fe200078e020b */
[C---:B------:R-:W-:Y:S01]  /*2050*/  DFMA R38, R22.reuse, UR26, R38 ;  /* 0x0000001a16267c2b */ /* 0x040fe20008000026 */
[----:B------:R-:W-:Y:S01]  /*2060*/  CS2R R214, SRZ ;  /* 0x0000000000d67805 */ /* 0x000fe2000001ff00 */
[C---:B----4-:R-:W-:Y:S01]  /*2070*/  DFMA R50, R22.reuse, UR60, R50 ;  /* 0x0000003c16327c2b */ /* 0x050fe20008000032 */
[----:B------:R-:W-:Y:S01]  /*2080*/  CS2R R222, SRZ ;  /* 0x0000000000de7805 */ /* 0x000fe2000001ff00 */
[----:B-1----:R-:W-:Y:S01]  /*2090*/  DFMA R58, R22, UR64, R58 ;  /* 0x00000040163a7c2b */ /* 0x002fe2000800003a */
        /* <DEDUP_REMOVED lines=12> */
[----:B------:R-:W-:Y:S01]  /*2160*/  DADD R28, R28, -R30 ;  /* 0x000000001c1c7229 */ /* 0x000fe2000000081e */
[----:B------:R-:W-:Y:S01]  /*2170*/  R2UR.FILL UR30, R10 ;  /* 0x000000000a1e72ca */ /* 0x000fe200004e0000 */
[C---:B------:R-:W-:Y:S01]  /*2180*/  DFMA R38, R16.reuse, UR10, R38 ;  /* 0x0000000a10267c2b */ /* 0x040fe20008000026 */
[----:B------:R-:W4:Y:S01]  /*2190*/  @!P2 LDG.E.64.CONSTANT R214, desc[UR76][R174.64+0x7080] ;  /* 0x0070804caed6a981 */ /* 0x000f22000c1e9b00 */
[C---:B------:R-:W-:Y:S01]  /*21a0*/  DFMA R50, R16.reuse, UR62, R50 ;  /* 0x0000003e10327c2b */ /* 0x040fe20008000032 */
[----:B------:R-:W-:Y:S01]  /*21b0*/  R2UR.FILL UR15, R62 ;  /* 0x000000003e0f72ca */ /* 0x000fe200004e0000 */
[C---:B------:R-:W-:Y:S01]  /*21c0*/  DFMA R54, R16.reuse, UR6, R54 ;  /* 0x0000000610367c2b */ /* 0x040fe20008000036 */
[----:B------:R-:W4:Y:S01]  /*21d0*/  @!P2 LDG.E.64.CONSTANT R222, desc[UR76][R174.64+0xdc80] ;  /* 0x00dc804caedea981 */ /* 0x000f22000c1e9b00 */
[C---:B------:R-:W-:Y:S01]  /*21e0*/  DFMA R36, R16.reuse, UR12, R36 ;  /* 0x0000000c10247c2b */ /* 0x040fe20008000024 */
[----:B------:R-:W-:Y:S01]  /*21f0*/  R2UR.FILL UR31, R8 ;  /* 0x00000000081f72ca */ /* 0x000fe200004e0000 */
[C---:B------:R-:W-:Y:S01]  /*2200*/  DFMA R46, R16.reuse, UR28, R46 ;  /* 0x0000001c102e7c2b */ /* 0x040fe2000800002e */
[----:B------:R-:W4:Y:S01]  /*2210*/  @!P2 LDG.E.64.CONSTANT R204, desc[UR76][R174.64+0x14880] ;  /* 0x0148804caecca981 */ /* 0x000f22000c1e9b00 */
[----:B------:R-:W-:Y:S01]  /*2220*/  DFMA R58, R16, UR66, R58 ;  /* 0x00000042103a7c2b */ /* 0x000fe2000800003a */
[----:B------:R-:W-:Y:S01]  /*2230*/  R2UR.FILL UR14, R63 ;  /* 0x000000003f0e72ca */ /* 0x000fe200004e0000 */
        /* <DEDUP_REMOVED lines=8> */
[C---:B------:R-:W-:Y:S01]  /*22c0*/  DFMA R52, R28.reuse, UR44, R52 ;  /* 0x0000002c1c347c2b */ /* 0x040fe20008000034 */
[----:B------:R-:W4:Y:S01]  /*22d0*/  @!P2 LDG.E.64.CONSTANT R216, desc[UR76][R174.64+0x3f00] ;  /* 0x003f004caed8a981 */ /* 0x000f22000c1e9b00 */
[----:B------:R-:W-:Y:S01]  /*22e0*/  DFMA R56, R28, UR74, R56 ;  /* 0x0000004a1c387c2b */ /* 0x000fe20008000038 */
[----:B------:R-:W-:Y:S01]  /*22f0*/  LEA R10, R6, R9, 0x18 ;  /* 0x00000009060a7211 */ /* 0x000fe200078ec0ff */
[----:B------:R-:W-:Y:S01]  /*2300*/  DADD R16, R36, R26 ;  /* 0x0000000024107229 */ /* 0x000fe2000000001a */
[----:B------:R-:W3:Y:S01]  /*2310*/  LDCU.64 UR6, c[0x0][0x388] ;  /* 0x00007100ff0677ac */ /* 0x000ee20008000a00 */
[----:B------:R-:W-:Y:S01]  /*2320*/  DADD R18, R38, R42 ;  /* 0x0000000026127229 */ /* 0x000fe2000000002a */
[----:B------:R-:W4:Y:S01]  /*2330*/  @!P2 LDG.E.64.CONSTANT R218, desc[UR76][R174.64+0x900] ;  /* 0x0009004caedaa981 */ /* 0x000f22000c1e9b00 */
[----:B------:R-:W-:Y:S01]  /*2340*/  DADD R20, R46, R44 ;  /* 0x000000002e147229 */ /* 0x000fe2000000002c */
[----:B------:R-:W1:Y:S01]  /*2350*/  LDCU.64 UR10, c[0x3][0x8c8] ;  /* 0x00c11900ff0a77ac */ /* 0x000e620008000a00 */
[----:B------:R-:W-:-:S02]  /*2360*/  DADD R22, R50, R48 ;  /* 0x0000000032167229 */ /* 0x000fc40000000030 */
[----:B------:R-:W-:Y:S01]  /*2370*/  DADD R28, R54, R52 ;  /* 0x00000000361c7229 */ /* 0x000fe20000000034 */
[----:B------:R-:W0:Y:S01]  /*2380*/  LDCU.64 UR74, c[0x3][0x710] ;  /* 0x00c0e200ff4a77ac */ /* 0x000e220008000a00 */
[----:B------:R-:W-:Y:S02]  /*2390*/  DADD R30, R58, R56 ;  /* 0x000000003a1e7229 */ /* 0x000fe40000000038 */
        /* <DEDUP_REMOVED lines=42> */
[----:B------:R-:W-:Y:S04]  /*2640*/  LDS.64 R202, [R45] ;  /* 0x000000002dca7984 */ /* 0x000fe80000000a00 */
[----:B------:R-:W1:Y:S04]  /*2650*/  LDS.128 R36, [R12] ;  /* 0x000000000c247984 */ /* 0x000e680000000c00 */
[----:B------:R-:W0:Y:S04]  /*2660*/  LDS.64 R200, [R45+0x8] ;  /* 0x000008002dc87984 */ /* 0x000e280000000a00 */
[----:B------:R-:W-:Y:S04]  /*2670*/  LDS.64 R198, [R45+0x10] ;  /* 0x000010002dc67984 */ /* 0x000fe80000000a00 */
[----:B------:R-:W2:Y:S04]  /*2680*/  LDS.128 R28, [R12+0x10] ;  /* 0x000010000c1c7984 */ /* 0x000ea80000000c00 */
[----:B------:R-:W-:Y:S04]  /*2690*/  LDS.64 R20, [R11] ;  /* 0x000000000b147984 */ /* 0x000fe80000000a00 */
[----:B------:R-:W2:Y:S04]  /*26a0*/  LDS.128 R88, [R42] ;  /* 0x000000002a587984 */ /* 0x000ea80000000c00 */
[----:B------:R-:W2:Y:S04]  /*26b0*/  LDS.64 R196, [R45+0x18] ;  /* 0x000018002dc47984 */ /* 0x000ea80000000a00 */
[----:B------:R-:W2:Y:S04]  /*26c0*/  LDS.64 R22, [R11+0x60] ;  /* 0x000060000b167984 */ /* 0x000ea80000000a00 */
[----:B------:R-:W-:Y:S04]  /*26d0*/  LDS.64 R194, [R45+0x20] ;  /* 0x000020002dc27984 */ /* 0x000fe80000000a00 */
[----:B------:R-:W2:Y:S01]  /*26e0*/  LDS.128 R16, [R12+0x20] ;  /* 0x000020000c107984 */ /* 0x000ea20000000c00 */
[----:B------:R-:W-:-:S03]  /*26f0*/  IMAD R5, R148, 0x8, R12 ;  /* 0x0000000894057824 */ /* 0x000fc600078e020c */
[----:B------:R-:W-:Y:S01]  /*2700*/  LDS.64 R26, [R11+0xc0] ;  /* 0x0000c0000b1a7984 */ /* 0x000fe20000000a00 */
[----:B-1----:R-:W-:-:S03]  /*2710*/  DFMA R36, R202, R36, RZ ;  /* 0x00000024ca24722b */ /* 0x002fc600000000ff */
[----:B------:R-:W1:Y:S04]  /*2720*/  LDS.128 R84, [R42+0x10] ;  /* 0x000010002a547984 */ /* 0x000e680000000c00 */
[----:B------:R-:W1:Y:S04]  /*2730*/  LDS.64 R192, [R45+0x28] ;  /* 0x000028002dc07984 */ /* 0x000e680000000a00 */
[----:B------:R-:W-:Y:S04]  /*2740*/  LDS.64 R186, [R5] ;  /* 0x0000000005ba7984 */ /* 0x000fe80000000a00 */
[----:B------:R-:W1:Y:S01]  /*2750*/  LDS.128 R128, [R10+0x3f00] ;  /* 0x003f00000a807984 */ /* 0x000e620000000c00 */
[----:B0-----:R-:W-:-:S03]  /*2760*/  DFMA R36, R200, R38, R36 ;  /* 0x00000026c824722b */ /* 0x001fc60000000024 */
[----:B------:R-:W0:Y:S04]  /*2770*/  LDS.64 R34, [R11+0x120] ;  /* 0x000120000b227984 */ /* 0x000e280000000a00 */
[----:B------:R-:W0:Y:S01]  /*2780*/  LDS.64 R184, [R5+0x480] ;  /* 0x0004800005b87984 */ /* 0x000e220000000a00 */
[----:B--2---:R-:W-:-:S03]  /*2790*/  DFMA R28, R198, R28, R36 ;  /* 0x0000001cc61c722b */ /* 0x004fc60000000024 */
[----:B------:R-:W-:Y:S04]  /*27a0*/  LDS.64 R46, [R11+0x180] ;  /* 0x000180000b2e7984 */ /* 0x000fe80000000a00 */
[----:B------:R-:W2:Y:S04]  /*27b0*/  LDS.128 R72, [R42+0x20] ;  /* 0x000020002a487984 */ /* 0x000ea80000000c00 */
[----:B------:R-:W-:Y:S04]  /*27c0*/  LDS.64 R180, [R5+0x900] ;  /* 0x0009000005b47984 */ /* 0x000fe80000000a00 */
[----:B------:R-:W2:Y:S01]  /*27d0*/  LDS.128 R136, [R10+0x3f10] ;  /* 0x003f10000a887984 */ /* 0x000ea20000000c00 */
[----:B------:R-:W-:-:S02]  /*27e0*/  DFMA R20, R88, R20, RZ ;  /* 0x000000145814722b */ /* 0x000fc400000000ff */
[----:B------:R-:W-:Y:S01]  /*27f0*/  DFMA R28, R196, R30, R28 ;  /* 0x0000001ec41c722b */ /* 0x000fe2000000001c */
[----:B------:R-:W2:Y:S04]  /*2800*/  LDS.64 R52, [R11+0x1e0] ;  /* 0x0001e0000b347984 */ /* 0x000ea80000000a00 */
[----:B------:R-:W2:Y:S01]  /*2810*/  LDS.64 R178, [R5+0xd80] ;  /* 0x000d800005b27984 */ /* 0x000ea20000000a00 */
[----:B------:R-:W-:Y:S02]  /*2820*/  DFMA R20, R22, R90, R20 ;  /* 0x0000005a1614722b */ /* 0x000fe40000000014 */
[----:B------:R-:W-:Y:S01]  /*2830*/  DFMA R16, R194, R16, R28 ;  /* 0x00000010c210722b */ /* 0x000fe2000000001c */
[----:B------:R-:W-:Y:S04]  /*2840*/  LDS.64 R54, [R11+0x240] ;  /* 0x000240000b367984 */ /* 0x000fe80000000a00 */
[----:B------:R-:W3:Y:S04]  /*2850*/  LDS.128 R68, [R42+0x30] ;  /* 0x000030002a447984 */ /* 0x000ee80000000c00 */
[----:B------:R-:W-:Y:S04]  /*2860*/  LDS.64 R176, [R5+0x1200] ;  /* 0x0012000005b07984 */ /* 0x000fe80000000a00 */
[----:B------:R-:W3:Y:S01]  /*2870*/  LDS.128 R124, [R10+0x3f20] ;  /* 0x003f20000a7c7984 */ /* 0x000ee20000000c00 */
[----:B-1----:R-:W-:-:S02]  /*2880*/  DFMA R20, R84, R26, R20 ;  /* 0x0000001a5414722b */ /* 0x002fc40000000014 */
[----:B------:R-:W-:Y:S01]  /*2890*/  DFMA R48, R192, R18, R16 ;  /* 0x00000012c030722b */ /* 0x000fe20000000010 */
[----:B------:R-:W-:Y:S01]  /*28a0*/  LDS.64 R190, [R45+0x30] ;  /* 0x000030002dbe7984 */ /* 0x000fe20000000a00 */
[----:B------:R-:W-:-:S03]  /*28b0*/  DFMA R16, R186, R128, RZ ;  /* 0x00000080ba10722b */ /* 0x000fc600000000ff */
[----:B------:R-:W1:Y:S04]  /*28c0*/  LDS.128 R36, [R12+0x30] ;  /* 0x000030000c247984 */ /* 0x000e680000000c00 */
[----:B------:R-:W1:Y:S04]  /*28d0*/  LDS.64 R56, [R11+0x2a0] ;  /* 0x0002a0000b387984 */ /* 0x000e680000000a00 */
[----:B------:R-:W1:Y:S01]  /*28e0*/  LDS.64 R172, [R5+0x1680] ;  /* 0x0016800005ac7984 */ /* 0x000e620000000a00 */
[----:B0-----:R-:W-:Y:S02]  /*28f0*/  DFMA R20, R34, R86, R20 ;  /* 0x000000562214722b */ /* 0x001fe40000000014 */
[----:B------:R-:W-:Y:S01]  /*2900*/  DFMA R16, R184, R130, R16 ;  /* 0x00000082b810722b */ /* 0x000fe20000000010 */
[----:B------:R-:W0:Y:S04]  /*2910*/  LDS.64 R188, [R45+0x38] ;  /* 0x000038002dbc7984 */ /* 0x000e280000000a00 */
[----:B------:R-:W-:Y:S04]  /*2920*/  LDS.64 R58, [R11+0x300] ;  /* 0x000300000b3a7984 */ /* 0x000fe80000000a00 */
[----:B------:R-:W0:Y:S04]  /*2930*/  LDS.128 R76, [R42+0x40] ;  /* 0x000040002a4c7984 */ /* 0x000e280000000c00 */
[----:B------:R-:W-:Y:S04]  /*2940*/  LDS.64 R170, [R5+0x1b00] ;  /* 0x001b000005aa7984 */ /* 0x000fe80000000a00 */
[----:B------:R-:W0:Y:S01]  /*2950*/  LDS.128 R100, [R10+0x3f30] ;  /* 0x003f30000a647984 */ /* 0x000e220000000c00 */
[----:B------:R-:W-:-:S02]  /*2960*/  CS2R R26, SRZ ;  /* 0x00000000001a7805 */ /* 0x000fc4000001ff00 */
[----:B------:R-:W-:Y:S01]  /*2970*/  CS2R R30, SRZ ;  /* 0x00000000001e7805 */ /* 0x000fe2000001ff00 */
[----:B--2---:R-:W-:Y:S01]  /*2980*/  DFMA R46, R72, R46, R20 ;  /* 0x0000002e482e722b */ /* 0x004fe20000000014 */
[----:B------:R-:W-:Y:S01]  /*2990*/  LDS.64 R182, [R45+0x40] ;  /* 0x000040002db67984 */ /* 0x000fe20000000a00 */
[----:B------:R-:W-:-:S03]  /*29a0*/  DFMA R16, R180, R136, R16 ;  /* 0x00000088b410722b */ /* 0x000fc60000000010 */
[----:B------:R-:W2:Y:S04]  /*29b0*/  LDS.128 R20, [R12+0x40] ;  /* 0x000040000c147984 */ /* 0x000ea80000000c00 */
[----:B------:R-:W2:Y:S04]  /*29c0*/  LDS.64 R60, [R11+0x360] ;  /* 0x000360000b3c7984 */ /* 0x000ea80000000a00 */
[----:B------:R-:W2:Y:S01]  /*29d0*/  LDS.64 R168, [R5+0x1f80] ;  /* 0x001f800005a87984 */ /* 0x000ea20000000a00 */
[----:B------:R-:W-:-:S03]  /*29e0*/  CS2R R34, SRZ ;  /* 0x0000000000227805 */ /* 0x000fc6000001ff00 */
[----:B------:R-:W4:Y:S04]  /*29f0*/  @!P2 LDG.E.64.CONSTANT R26, desc[UR76][R174.64+0x3a80] ;  /* 0x003a804cae1aa981 */ /* 0x000f28000c1e9b00 */
[----:B------:R-:W4:Y:S01]  /*2a00*/  @!P2 LDG.E.64.CONSTANT R30, desc[UR76][R174.64+0xa680] ;  /* 0x00a6804cae1ea981 */ /* 0x000f22000c1e9b00 */
[----:B------:R-:W-:Y:S02]  /*2a10*/  DFMA R46, R52, R74, R46 ;  /* 0x0000004a342e722b */ /* 0x000fe4000000002e */
[----:B------:R-:W-:Y:S01]  /*2a20*/  DFMA R28, R178, R138, R16 ;  /* 0x0000008ab21c722b */ /* 0x000fe20000000010 */
[----:B------:R-:W2:Y:S04]  /*2a30*/  LDS.64 R64, [R45+0x48] ;  /* 0x000048002d407984 */ /* 0x000ea80000000a00 */
[----:B------:R-:W-:Y:S04]  /*2a40*/  LDS.64 R52, [R11+0x3c0] ;  /* 0x0003c0000b347984 */ /* 0x000fe80000000a00 */
[----:B------:R-:W2:Y:S04]  /*2a50*/  LDS.128 R80, [R42+0x50] ;  /* 0x000050002a507984 */ /* 0x000ea80000000c00 */
[----:B------:R-:W-:Y:S04]  /*2a60*/  LDS.64 R166, [R5+0x2400] ;  /* 0x0024000005a67984 */ /* 0x000fe80000000a00 */
[----:B------:R-:W2:Y:S04]  /*2a70*/  LDS.128 R120, [R10+0x3f40] ;  /* 0x003f40000a787984 */ /* 0x000ea80000000c00 */
[----:B------:R-:W4:Y:S01]  /*2a80*/  @!P2 LDG.E.64.CONSTANT R34, desc[UR76][R174.64+0x480] ;  /* 0x0004804cae22a981 */ /* 0x000f22000c1e9b00 */
[----:B---3--:R-:W-:-:S02]  /*2a90*/  DFMA R46, R68, R54, R46 ;  /* 0x00000036442e722b */ /* 0x008fc4000000002e */
[----:B------:R-:W-:Y:S01]  /*2aa0*/  DFMA R28, R176, R124, R28 ;  /* 0x0000007cb01c722b */ /* 0x000fe2000000001c */
[----:B------:R-:W-:Y:S04]  /*2ab0*/  LDS.64 R160, [R45+0x50] ;  /* 0x000050002da07984 */ /* 0x000fe80000000a00 */
[----:B------:R-:W3:Y:S04]  /*2ac0*/  LDS.128 R16, [R12+0x50] ;  /* 0x000050000c107984 */ /* 0x000ee80000000c00 */
[----:B------:R-:W3:Y:S04]  /*2ad0*/  LDS.64 R206, [R11+0x420] ;  /* 0x000420000bce7984 */ /* 0x000ee80000000a00 */
[----:B------:R-:W3:Y:S01]  /*2ae0*/  LDS.64 R164, [R5+0x2880] ;  /* 0x0028800005a47984 */ /* 0x000ee20000000a00 */
[----:B-1----:R-:W-:-:S02]  /*2af0*/  DFMA R48, R190, R36, R48 ;  /* 0x00000024be30722b */ /* 0x002fc40000000030 */
[----:B------:R-:W-:Y:S01]  /*2b00*/  DFMA R46, R56, R70, R46 ;  /* 0x00000046382e722b */ /* 0x000fe2000000002e */
[----:B------:R-:W1:Y:S01]  /*2b10*/  LDS.64 R66, [R45+0x58] ;  /* 0x000058002d427984 */ /* 0x000e620000000a00 */
[----:B------:R-:W-:-:S03]  /*2b20*/  DFMA R36, R172, R126, R28 ;  /* 0x0000007eac24722b */ /* 0x000fc6000000001c */
[----:B------:R-:W-:Y:S04]  /*2b30*/  LDS.64 R162, [R5+0x2d00] ;  /* 0x002d000005a27984 */ /* 0x000fe80000000a00 */
[----:B------:R-:W1:Y:S01]  /*2b40*/  LDS.128 R140, [R10+0x3f50] ;  /* 0x003f50000a8c7984 */ /* 0x000e620000000c00 */
[----:B0-----:R-:W-:Y:S02]  /*2b50*/  DFMA R38, R188, R38, R48 ;  /* 0x00000026bc26722b */ /* 0x001fe40000000030 */
[----:B------:R-:W-:Y:S01]  /*2b60*/  DFMA R46, R76, R58, R46 ;  /* 0x0000003a4c2e722b */ /* 0x000fe2000000002e */
[----:B------:R-:W0:Y:S01]  /*2b70*/  LDS.64 R28, [R5+0x3180] ;  /* 0x00318000051c7984 */ /* 0x000e220000000a00 */
[----:B------:R-:W-:-:S04]  /*2b80*/  DFMA R36, R170, R100, R36 ;  /* 0x00000064aa24722b */ /* 0x000fc80000000024 */
[----:B--2---:R-:W-:Y:S02]  /*2b90*/  DFMA R20, R182, R20, R38 ;  /* 0x00000014b614722b */ /* 0x004fe40000000026 */
[----:B------:R-:W-:Y:S01]  /*2ba0*/  DFMA R46, R60, R78, R46 ;  /* 0x0000004e3c2e722b */ /* 0x000fe2000000002e */
[----:B------:R-:W-:Y:S01]  /*2bb0*/  VIADD R9, R9, 0x480 ;  /* 0x0000048009097836 */ /* 0x000fe20000000000 */
[----:B------:R-:W-:Y:S01]  /*2bc0*/  DFMA R36, R168, R102, R36 ;  /* 0x00000066a824722b */ /* 0x000fe20000000024 */
[----:B------:R-:W-:Y:S06]  /*2bd0*/  BAR.SYNC.DEFER_BLOCKING 0x0 ;  /* 0x0000000000007b1d */ /* 0x000fec0000010000 */
[----:B------:R-:W-:-:S02]  /*2be0*/  DFMA R20, R64, R22, R20 ;  /* 0x000000164014722b */ /* 0x000fc40000000014 */
[----:B------:R-:W-:Y:S02]  /*2bf0*/  DFMA R46, R80, R52, R46 ;  /* 0x00000034502e722b */ /* 0x000fe4000000002e */
[----:B------:R-:W-:-:S04]  /*2c00*/  DFMA R36, R166, R120, R36 ;  /* 0x00000078a624722b */ /* 0x000fc80000000024 */
[----:B---3--:R-:W-:Y:S02]  /*2c10*/  DFMA R16, R160, R16, R20 ;  /* 0x00000010a010722b */ /* 0x008fe40000000014 */
[----:B------:R-:W-:Y:S02]  /*2c20*/  DFMA R206, R206, R82, R46 ;  /* 0x00000052cece722b */ /* 0x000fe4000000002e */
[----:B------:R-:W-:-:S04]  /*2c30*/  DFMA R36, R164, R122, R36 ;  /* 0x0000007aa424722b */ /* 0x000fc80000000024 */
[----:B-1----:R-:W-:Y:S02]  /*2c40*/  DFMA R224, R66, R18, R16 ;  /* 0x0000001242e0722b */ /* 0x002fe40000000010 */
[----:B------:R-:W-:Y:S02]  /*2c50*/  DMUL R16, R206, R32 ;  /* 0x00000020ce107228 */ /* 0x000fe40000000000 */
[----:B------:R-:W-:Y:S02]  /*2c60*/  DFMA R36, R162, R140, R36 ;  /* 0x0000008ca224722b */ /* 0x000fe40000000024 */
[----:B------:R-:W-:Y:S01]  /*2c70*/  DMUL R40, R206, R40 ;  /* 0x00000028ce287228 */ /* 0x000fe20000000000 */
[----:B------:R-:W-:-:S03]  /*2c80*/  LEA R6, R6, R9, 0x18 ;  /* 0x0000000906067211 */ /* 0x000fc600078ec0ff */
[----:B------:R-:W-:Y:S02]  /*2c90*/  DFMA R16, R224, R24, R16 ;  /* 0x00000018e010722b */ /* 0x000fe40000000010 */
[----:B0-----:R-:W-:Y:S01]  /*2ca0*/  DFMA R210, R28, R142, R36 ;  /* 0x0000008e1cd2722b */ /* 0x001fe20000000024 */
[C---:B------:R-:W-:Y:S01]  /*2cb0*/  IMAD R9, R7.reuse, 0x480, R6 ;  /* 0x0000048007097824 */ /* 0x040fe200078e0206 */
[----:B------:R-:W-:Y:S01]  /*2cc0*/  DFMA R40, R224, R32, R40 ;  /* 0x00000020e028722b */ /* 0x000fe20000000028 */
[----:B------:R-:W-:-:S04]  /*2cd0*/  IMAD R6, R7, 0x480, R10 ;  /* 0x0000048007067824 */ /* 0x000fc800078e020a */
[C---:B------:R-:W-:Y:S01]  /*2ce0*/  IMAD R7, R13.reuse, 0x60, R6 ;  /* 0x000000600d077824 */ /* 0x040fe200078e0206 */
[C---:B------:R-:W-:Y:S01]  /*2cf0*/  DFMA R16, R210.reuse, R228, R16 ;  /* 0x000000e4d210722b */ /* 0x040fe20000000010 */
[C---:B------:R-:W-:Y:S01]  /*2d00*/  IMAD R6, R148.reuse, 0x8, R9 ;  /* 0x0000000894067824 */ /* 0x040fe200078e0209 */
[----:B------:R-:W-:Y:S01]  /*2d10*/  DFMA R40, R210, R226, R40 ;  /* 0x000000e2d228722b */ /* 0x000fe20000000028 */
[----:B------:R-:W-:Y:S02]  /*2d20*/  IMAD R8, R148, 0x8, R7 ;  /* 0x0000000894087824 */ /* 0x000fe400078e0207 */
[----:B------:R-:W-:-:S03]  /*2d30*/  IMAD R9, R13, 0x60, R6 ;  /* 0x000000600d097824 */ /* 0x000fc600078e0206 */
        /* <DEDUP_REMOVED lines=10> */
[----:B------:R-:W3:Y:S04]  /*2de0*/  LDS.64 R54, [R11+0x480] ;  /* 0x000480000b367984 */ /* 0x000ee80000000a00 */
[----:B------:R-:W-:Y:S04]  /*2df0*/  LDS.64 R32, [R13+0x60] ;  /* 0x000060000d207984 */ /* 0x000fe80000000a00 */
[----:B------:R-:W3:Y:S04]  /*2e00*/  LDS.64 R44, [R6+0x60] ;  /* 0x00006000062c7984 */ /* 0x000ee80000000a00 */
[----:B------:R-:W3:Y:S01]  /*2e10*/  LDS.128 R56, [R12+0x480] ;  /* 0x000480000c387984 */ /* 0x000ee20000000c00 */
[----:B------:R-:W-:-:S03]  /*2e20*/  DMUL R14, R14, UR6 ;  /* 0x000000060e0e7c28 */ /* 0x000fc60008000000 */
[----:B------:R-:W3:Y:S04]  /*2e30*/  LDS.64 R96, [R11+0x4e0] ;  /* 0x0004e0000b607984 */ /* 0x000ee80000000a00 */
        /* <DEDUP_REMOVED lines=16> */
[----:B---3--:R-:W-:-:S02]  /*2f40*/  DFMA R48, R88, R54, RZ ;  /* 0x000000365830722b */ /* 0x008fc400000000ff */
[----:B------:R-:W-:Y:S01]  /*2f50*/  DFMA R40, R32, R44, R40 ;  /* 0x0000002c2028722b */ /* 0x000fe20000000028 */
[----:B------:R-:W3:Y:S01]  /*2f60*/  LDS.64 R116, [R11+0x600] ;  /* 0x000600000b747984 */ /* 0x000ee20000000a00 */
[----:B------:R-:W-:-:S03]  /*2f70*/  DFMA R44, R202, R56, RZ ;  /* 0x00000038ca2c722b */ /* 0x000fc600000000ff */
[----:B------:R-:W3:Y:S01]  /*2f80*/  LDS.64 R54, [R11+0x660] ;  /* 0x000660000b367984 */ /* 0x000ee20000000a00 */
        /* <DEDUP_REMOVED lines=23> */
[----:B---3--:R-:W-:Y:S01]  /*3100*/  DFMA R38, R72, R116, R58 ;  /* 0x000000744826722b */ /* 0x008fe2000000003a */
[----:B------:R-:W3:Y:S03]  /*3110*/  LDS.64 R60, [R148+0x1e0] ;  /* 0x0001e000943c7984 */ /* 0x000ee60000000a00 */
[----:B------:R-:W-:Y:S01]  /*3120*/  DFMA R92, R184, R110, R92 ;  /* 0x0000006eb85c722b */ /* 0x000fe2000000005c */
[----:B------:R-:W3:Y:S01]  /*3130*/  LDS.128 R132, [R10+0x3f90] ;  /* 0x003f90000a847984 */ /* 0x000ee20000000c00 */
[----:B------:R-:W-:-:S02]  /*3140*/  DFMA R158, R192, R94, R118 ;  /* 0x0000005ec09e722b */ /* 0x000fc40000000076 */
[----:B------:R-:W-:Y:S01]  /*3150*/  DFMA R154, R54, R74, R38 ;  /* 0x0000004a369a722b */ /* 0x000fe20000000026 */
[----:B------:R-:W-:Y:S01]  /*3160*/  LDS.64 R58, [R13+0x1e0] ;  /* 0x0001e0000d3a7984 */ /* 0x000fe20000000a00 */
[----:B0-----:R-:W-:Y:S02]  /*3170*/  DFMA R116, R56, R104, R36 ;  /* 0x000000683874722b */ /* 0x001fe40000000024 */
[----:B------:R-:W-:Y:S01]  /*3180*/  DFMA R118, R180, R112, R92 ;  /* 0x00000070b476722b */ /* 0x000fe2000000005c */
[----:B------:R-:W0:Y:S04]  /*3190*/  LDS.64 R150, [R6+0x1e0] ;  /* 0x0001e00006967984 */ /* 0x000e280000000a00 */
[----:B------:R-:W4:Y:S01]  /*31a0*/  LDS.64 R104, [R11+0x7e0] ;  /* 0x0007e0000b687984 */ /* 0x000f220000000a00 */
[----:B------:R-:W-:-:S02]  /*31b0*/  DFMA R208, R68, R48, R154 ;  /* 0x0000003044d0722b */ /* 0x000fc4000000009a */
[----:B------:R-:W-:Y:S01]  /*31c0*/  DFMA R158, R190, R96, R158 ;  /* 0x00000060be9e722b */ /* 0x000fe2000000009e */
[----:B------:R-:W-:Y:S01]  /*31d0*/  LDS.64 R54, [R148+0x240] ;  /* 0x0002400094367984 */ /* 0x000fe20000000a00 */
[----:B------:R-:W-:Y:S02]  /*31e0*/  DFMA R96, R178, R114, R118 ;  /* 0x00000072b260722b */ /* 0x000fe40000000076 */
[----:B------:R-:W-:Y:S01]  /*31f0*/  DFMA R156, R62, R44, R116 ;  /* 0x0000002c3e9c722b */ /* 0x000fe20000000074 */
[----:B------:R-:W4:Y:S04]  /*3200*/  LDS.128 R36, [R7+0x30] ;  /* 0x0000300007247984 */ /* 0x000f280000000c00 */
[----:B------:R-:W4:Y:S04]  /*3210*/  LDS.64 R152, [R11+0x840] ;  /* 0x000840000b987984 */ /* 0x000f280000000a00 */
[----:B------:R-:W4:Y:S01]  /*3220*/  LDS.128 R116, [R10+0x3fa0] ;  /* 0x003fa0000a747984 */ /* 0x000f220000000c00 */
        /* <DEDUP_REMOVED lines=12> */
[----:B---3--:R-:W-:-:S03]  /*32f0*/  DFMA R156, R60, R106, R156 ;  /* 0x0000006a3c9c722b */ /* 0x008fc6000000009c */
[----:B------:R-:W-:Y:S01]  /*3300*/  LDS.64 R40, [R13+0x2a0] ;  /* 0x0002a0000d287984 */ /* 0x000fe20000000a00 */
[----:B------:R-:W-:-:S03]  /*3310*/  DFMA R16, R170, R132, R16 ;  /* 0x00000084aa10722b */ /* 0x000fc60000000010 */
[----:B------:R-:W3:Y:S01]  /*3320*/  LDS.64 R106, [R6+0x2a0] ;  /* 0x0002a000066a7984 */ /* 0x000ee20000000a00 */
[----:B0-----:R-:W-:Y:S02]  /*3330*/  DFMA R150, R58, R150, R156 ;  /* 0x000000963a96722b */ /* 0x001fe4000000009c */
[----:B----4-:R-:W-:Y:S01]  /*3340*/  DFMA R104, R104, R78, R208 ;  /* 0x0000004e6868722b */ /* 0x010fe200000000d0 */
        /* <DEDUP_REMOVED lines=24> */
[----:B---3--:R-:W-:Y:S02]  /*34d0*/  DFMA R104, R40, R106, R36 ;  /* 0x0000006a2868722b */ /* 0x008fe40000000024 */
        /* <DEDUP_REMOVED lines=1560> */
[----:B------:R-:W-:Y:S02]  /*9660*/  DADD R12, R10, -R20 ;  /* 0x000000000a0c7229 */ /* 0x000fe40000000814 */
[----:B------:R-:W-:-:S04]  /*9670*/  DADD R8, R8, R22 ;  /* 0x0000000008087229 */ /* 0x000fc80000000016 */
[----:B------:R-:W-:Y:S02]  /*9680*/  DFMA R14, R6, UR10, RZ ;  /* 0x0000000a060e7c2b */ /* 0x000fe400080000ff */
[----:B------:R-:W-:-:S06]  /*9690*/  DADD R10, R10, R20 ;  /* 0x000000000a0a7229 */ /* 0x000fcc0000000014 */
[----:B------:R-:W-:Y:S01]  /*96a0*/  DFMA R26, R12, UR54, R14 ;  /* 0x000000360c1a7c2b */ /* 0x000fe2000800000e */
[----:B------:R-:W1:Y:S01]  /*96b0*/  LDCU.64 UR54, c[0x3][0x8d8] ;  /* 0x00c11b00ff3677ac */ /* 0x000e620008000a00 */
[C---:B------:R-:W-:Y:S02]  /*96c0*/  DFMA R14, R8.reuse, UR74, RZ ;  /* 0x0000004a080e7c2b */ /* 0x040fe400080000ff */
[----:B------:R-:W-:Y:S01]  /*96d0*/  DFMA R20, R8, UR72, RZ ;  /* 0x0000004808147c2b */ /* 0x000fe200080000ff */
[----:B------:R-:W3:Y:S01]  /*96e0*/  LDCU.64 UR74, c[0x3][0x720] ;  /* 0x00c0e400ff4a77ac */ /* 0x000ee20008000a00 */
[----:B------:R-:W4:Y:S04]  /*96f0*/  LDCU.64 UR72, c[0x3][0x748] ;  /* 0x00c0e900ff4877ac */ /* 0x000f280008000a00 */
[C---:B------:R-:W-:Y:S01]  /*9700*/  DFMA R30, R10.reuse, UR66, R14 ;  /* 0x000000420a1e7c2b */ /* 0x040fe2000800000e */
[----:B------:R-:W0:Y:S01]  /*9710*/  LDCU.64 UR66, c[0x3][0x8e0] ;  /* 0x00c11c00ff4277ac */ /* 0x000e220008000a00 */
[----:B------:R-:W-:-:S02]  /*9720*/  DFMA R34, R10, UR68, R20 ;  /* 0x000000440a227c2b */ /* 0x000fc40008000014 */
[----:B------:R-:W2:Y:S01]  /*9730*/  LDS.128 R20, [R4+0x20] ;  /* 0x0000200004147984 */ /* 0x000ea20000000c00 */
[----:B-1----:R-:W-:Y:S01]  /*9740*/  DFMA R32, R6, UR54, RZ ;  /* 0x0000003606207c2b */ /* 0x002fe200080000ff */
[----:B------:R-:W1:Y:S01]  /*9750*/  LDCU.64 UR54, c[0x3][0x908] ;  /* 0x00c12100ff3677ac */ /* 0x000e620008000a00 */
[C---:B------:R-:W-:Y:S02]  /*9760*/  DFMA R14, R8.reuse, UR4, RZ ;  /* 0x00000004080e7c2b */ /* 0x040fe400080000ff */
[C---:B------:R-:W-:Y:S01]  /*9770*/  DFMA R24, R8.reuse, UR6, RZ ;  /* 0x0000000608187c2b */ /* 0x040fe200080000ff */
[----:B------:R-:W1:Y:S01]  /*9780*/  LDCU.64 UR68, c[0x3][0x900] ;  /* 0x00c12000ff4477ac */ /* 0x000e620008000a00 */
[----:B---3--:R-:W-:Y:S02]  /*9790*/  DFMA R8, R8, UR74, RZ ;  /* 0x0000004a08087c2b */ /* 0x008fe400080000ff */
[C---:B------:R-:W-:Y:S01]  /*97a0*/  DFMA R28, R6.reuse, UR46, RZ ;  /* 0x0000002e061c7c2b */ /* 0x040fe200080000ff */
[----:B------:R-:W3:Y:S01]  /*97b0*/  LDCU.64 UR74, c[0x3][0x768] ;  /* 0x00c0ed00ff4a77ac */ /* 0x000ee20008000a00 */
[----:B0-----:R-:W-:Y:S01]  /*97c0*/  DFMA R36, R6, UR66, RZ ;  /* 0x0000004206247c2b */ /* 0x001fe200080000ff */
[----:B------:R-:W0:Y:S03]  /*97d0*/  LDCU.64 UR66, c[0x3][0x770] ;  /* 0x00c0ee00ff4277ac */ /* 0x000e260008000a00 */
[----:B----4-:R-:W-:-:S02]  /*97e0*/  DFMA R38, R10, UR72, R8 ;  /* 0x000000480a267c2b */ /* 0x010fc40008000008 */
[----:B------:R-:W-:Y:S01]  /*97f0*/  DFMA R8, R6, UR8, RZ ;  /* 0x0000000806087c2b */ /* 0x000fe200080000ff */
[----:B------:R-:W4:Y:S01]  /*9800*/  LDCU.64 UR72, c[0x3][0x928] ;  /* 0x00c12500ff4877ac */ /* 0x000f220008000a00 */
[----:B--2---:R-:W-:Y:S02]  /*9810*/  DADD R6, R16, R42 ;  /* 0x0000000010067229 */ /* 0x004fe4000000002a */
[----:B-1----:R-:W-:Y:S01]  /*9820*/  DFMA R36, R12, UR54, R36 ;  /* 0x000000360c247c2b */ /* 0x002fe20008000024 */
[----:B------:R-:W1:Y:S01]  /*9830*/  LDCU.64 UR54, c[0x3][0x930] ;  /* 0x00c12600ff3677ac */ /* 0x000e620008000a00 */
[----:B------:R-:W-:Y:S02]  /*9840*/  DADD R16, R16, -R42 ;  /* 0x0000000010107229 */ /* 0x000fe4000000082a */
[C---:B------:R-:W-:Y:S01]  /*9850*/  DFMA R24, R10.reuse, UR12, R24 ;  /* 0x0000000c0a187c2b */ /* 0x040fe20008000018 */
[----:B------:R-:W2:Y:S01]  /*9860*/  LDCU.64 UR46, c[0x3][0x7d8] ;  /* 0x00c0fb00ff2e77ac */ /* 0x000ea20008000a00 */
[----:B------:R-:W-:-:S02]  /*9870*/  DFMA R14, R10, UR14, R14 ;  /* 0x0000000e0a0e7c2b */ /* 0x000fc4000800000e */
[----:B------:R-:W-:Y:S01]  /*9880*/  DFMA R30, R6, UR60, R30 ;  /* 0x0000003c061e7c2b */ /* 0x000fe2000800001e */
[----:B------:R-:W2:Y:S01]  /*9890*/  LDCU.64 UR60, c[0x3][0x950] ;  /* 0x00c12a00ff3c77ac */ /* 0x000ea20008000a00 */
[----:B------:R-:W-:Y:S02]  /*98a0*/  DFMA R26, R16, UR28, R26 ;  /* 0x0000001c101a7c2b */ /* 0x000fe4000800001a */
[C---:B------:R-:W-:Y:S01]  /*98b0*/  DFMA R10, R12.reuse, UR18, R8 ;  /* 0x000000120c0a7c2b */ /* 0x040fe20008000008 */
[----:B------:R-:W2:Y:S01]  /*98c0*/  LDCU.64 UR28, c[0x3][0x958] ;  /* 0x00c12b00ff1c77ac */ /* 0x000ea20008000a00 */
[----:B------:R-:W-:Y:S02]  /*98d0*/  DFMA R32, R12, UR68, R32 ;  /* 0x000000440c207c2b */ /* 0x000fe40008000020 */
[----:B------:R-:W-:Y:S01]  /*98e0*/  DFMA R24, R6, UR64, R24 ;  /* 0x0000004006187c2b */ /* 0x000fe20008000018 */
[----:B------:R-:W2:Y:S01]  /*98f0*/  LDCU.64 UR68, c[0x3][0x790] ;  /* 0x00c0f200ff4477ac */ /* 0x000ea20008000a00 */
[----:B------:R-:W-:-:S02]  /*9900*/  DADD R8, R18, R40 ;  /* 0x0000000012087229 */ /* 0x000fc40000000028 */
[----:B------:R-:W-:Y:S01]  /*9910*/  DFMA R28, R12, UR70, R28 ;  /* 0x000000460c1c7c2b */ /* 0x000fe2000800001c */
[----:B------:R-:W2:Y:S01]  /*9920*/  LDCU.64 UR64, c[0x3][0x798] ;  /* 0x00c0f300ff4077ac */ /* 0x000ea20008000a00 */
[----:B------:R-:W-:Y:S02]  /*9930*/  DADD R18, R18, -R40 ;  /* 0x0000000012127229 */ /* 0x000fe40000000828 */
[C---:B------:R-:W-:Y:S02]  /*9940*/  DFMA R14, R6.reuse, UR20, R14 ;  /* 0x00000014060e7c2b */ /* 0x040fe4000800000e */
[C---:B---3--:R-:W-:Y:S02]  /*9950*/  DFMA R34, R6.reuse, UR74, R34 ;  /* 0x0000004a06227c2b */ /* 0x048fe40008000022 */
[----:B0-----:R-:W-:Y:S01]  /*9960*/  DFMA R38, R6, UR66, R38 ;  /* 0x0000004206267c2b */ /* 0x001fe20008000026 */
[----:B------:R-:W0:Y:S01]  /*9970*/  LDCU.64 UR66, c[0x3][0x7b8] ;  /* 0x00c0f700ff4277ac */ /* 0x000e220008000a00 */
[----:B-1----:R-:W-:-:S02]  /*9980*/  DFMA R36, R16, UR54, R36 ;  /* 0x0000003610247c2b */ /* 0x002fc40008000024 */
[----:B------:R-:W-:Y:S01]  /*9990*/  DFMA R24, R8, UR50, R24 ;  /* 0x0000003208187c2b */ /* 0x000fe20008000018 */
[----:B------:R-:W1:Y:S01]  /*99a0*/  LDCU.64 UR54, c[0x3][0x978] ;  /* 0x00c12f00ff3677ac */ /* 0x000e620008000a00 */
[----:B------:R-:W-:Y:S02]  /*99b0*/  DADD R6, R20, R46 ;  /* 0x0000000014067229 */ /* 0x000fe4000000002e */
[C---:B------:R-:W-:Y:S01]  /*99c0*/  DFMA R10, R16.reuse, UR24, R10 ;  /* 0x00000018100a7c2b */ /* 0x040fe2000800000a */
[----:B------:R-:W3:Y:S01]  /*99d0*/  LDCU.64 UR50, c[0x3][0x7e0] ;  /* 0x00c0fc00ff3277ac */ /* 0x000ee20008000a00 */
[C---:B------:R-:W-:Y:S02]  /*99e0*/  DFMA R28, R16.reuse, UR56, R28 ;  /* 0x00000038101c7c2b */ /* 0x040fe4000800001c */
[----:B----4-:R-:W-:Y:S01]  /*99f0*/  DFMA R32, R16, UR72, R32 ;  /* 0x0000004810207c2b */ /* 0x010fe20008000020 */
[----:B------:R-:W4:Y:S01]  /*9a00*/  LDCU.64 UR56, c[0x3][0x7c0] ;  /* 0x00c0f800ff3877ac */ /* 0x000f220008000a00 */
[C---:B------:R-:W-:Y:S01]  /*9a10*/  DFMA R26, R18.reuse, UR44, R26 ;  /* 0x0000002c121a7c2b */ /* 0x040fe2000800001a */
[----:B------:R-:W3:Y:S01]  /*9a20*/  LDCU.64 UR44, c[0x3][0x980] ;  /* 0x00c13000ff2c77ac */ /* 0x000ee20008000a00 */
[----:B--2---:R-:W-:-:S02]  /*9a30*/  DFMA R36, R18, UR28, R36 ;  /* 0x0000001c12247c2b */ /* 0x004fc40008000024 */
[----:B------:R-:W-:Y:S01]  /*9a40*/  DFMA R24, R6, UR38, R24 ;  /* 0x0000002606187c2b */ /* 0x000fe20008000018 */
[----:B------:R-:W2:Y:S01]  /*9a50*/  LDCU.64 UR28, c[0x3][0x998] ;  /* 0x00c13300ff1c77ac */ /* 0x000ea20008000a00 */
[----:B------:R-:W-:Y:S02]  /*9a60*/  DFMA R14, R8, UR30, R14 ;  /* 0x0000001e080e7c2b */ /* 0x000fe4000800000e */
[C---:B------:R-:W-:Y:S01]  /*9a70*/  DFMA R10, R18.reuse, UR34, R10 ;  /* 0x00000022120a7c2b */ /* 0x040fe2000800000a */
[----:B------:R-:W2:Y:S01]  /*9a80*/  LDCU.64 UR38, c[0x3][0x9a0] ;  /* 0x00c13400ff2677ac */ /* 0x000ea20008000a00 */
[C---:B------:R-:W-:Y:S02]  /*9a90*/  DFMA R28, R18.reuse, UR58, R28 ;  /* 0x0000003a121c7c2b */ /* 0x040fe4000800001c */
[----:B------:R-:W-:Y:S01]  /*9aa0*/  DFMA R32, R18, UR60, R32 ;  /* 0x0000003c12207c2b */ /* 0x000fe20008000020 */
[----:B------:R-:W2:Y:S01]  /*9ab0*/  LDCU.64 UR58, c[0x3][0x7e8] ;  /* 0x00c0fd00ff3a77ac */ /* 0x000ea20008000a00 */
[----:B------:R-:W-:-:S02]  /*9ac0*/  DADD R20, R20, -R46 ;  /* 0x0000000014147229 */ /* 0x000fc4000000082e */
[C---:B------:R-:W-:Y:S01]  /*9ad0*/  DFMA R30, R8.reuse, UR62, R30 ;  /* 0x0000003e081e7c2b */ /* 0x040fe2000800001e */
[----:B------:R-:W2:Y:S01]  /*9ae0*/  LDCU.64 UR60, c[0x3][0x9a8] ;  /* 0x00c13500ff3c77ac */ /* 0x000ea20008000a00 */
[C---:B------:R-:W-:Y:S02]  /*9af0*/  DFMA R34, R8.reuse, UR68, R34 ;  /* 0x0000004408227c2b */ /* 0x040fe40008000022 */
[----:B------:R-:W-:Y:S02]  /*9b00*/  DFMA R38, R8, UR64, R38 ;  /* 0x0000004008267c2b */ /* 0x000fe40008000026 */
[C-C-:B------:R-:W-:Y:S02]  /*9b10*/  DADD R8, R22.reuse, R44.reuse ;  /* 0x0000000016087229 */ /* 0x140fe4000000002c */
[----:B------:R-:W-:Y:S02]  /*9b20*/  DADD R22, R22, -R44 ;  /* 0x0000000016167229 */ /* 0x000fe4000000082c */
[----:B------:R-:W-:-:S02]  /*9b30*/  DFMA R14, R6, UR36, R14 ;  /* 0x00000024060e7c2b */ /* 0x000fc4000800000e */
[----:B------:R-:W-:Y:S02]  /*9b40*/  DFMA R10, R20, UR40, R10 ;  /* 0x00000028140a7c2b */ /* 0x000fe4000800000a */
[C---:B------:R-:W-:Y:S02]  /*9b50*/  DFMA R30, R6.reuse, UR42, R30 ;  /* 0x0000002a061e7c2b */ /* 0x040fe4000800001e */
[----:B0-----:R-:W-:Y:S02]  /*9b60*/  DFMA R34, R6, UR66, R34 ;  /* 0x0000004206227c2b */ /* 0x001fe40008000022 */
[C---:B------:R-:W-:Y:S02]  /*9b70*/  DFMA R26, R20.reuse, UR26, R26 ;  /* 0x0000001a141a7c2b */ /* 0x040fe4000800001a */
[C---:B------:R-:W-:Y:S02]  /*9b80*/  DFMA R28, R20.reuse, UR52, R28 ;  /* 0x00000034141c7c2b */ /* 0x040fe4000800001c */
[----:B-1----:R-:W-:-:S02]  /*9b90*/  DFMA R32, R20, UR54, R32 ;  /* 0x0000003614207c2b */ /* 0x002fc40008000020 */
[----:B----4-:R-:W-:Y:S02]  /*9ba0*/  DFMA R38, R6, UR56, R38 ;  /* 0x0000003806267c2b */ /* 0x010fe40008000026 */
[----:B---3--:R-:W-:Y:S02]  /*9bb0*/  DFMA R36, R20, UR44, R36 ;  /* 0x0000002c14247c2b */ /* 0x008fe40008000024 */
[----:B------:R-:W-:Y:S02]  /*9bc0*/  DFMA R14, R8, UR22, R14 ;  /* 0x00000016080e7c2b */ /* 0x000fe4000800000e */
[----:B------:R-:W-:Y:S02]  /*9bd0*/  DFMA R10, R22, UR16, R10 ;  /* 0x00000010160a7c2b */ /* 0x000fe4000800000a */
[C---:B------:R-:W-:Y:S02]  /*9be0*/  DFMA R24, R8.reuse, UR48, R24 ;  /* 0x0000003008187c2b */ /* 0x040fe40008000018 */
[----:B------:R-:W-:-:S02]  /*9bf0*/  DFMA R30, R8, UR46, R30 ;  /* 0x0000002e081e7c2b */ /* 0x000fc4000800001e */
[----:B------:R-:W-:Y:S02]  /*9c00*/  DFMA R34, R8, UR50, R34 ;  /* 0x0000003208227c2b */ /* 0x000fe40008000022 */
[C---:B------:R-:W-:Y:S02]  /*9c10*/  DFMA R26, R22.reuse, UR32, R26 ;  /* 0x00000020161a7c2b */ /* 0x040fe4000800001a */
[C---:B--2---:R-:W-:Y:S02]  /*9c20*/  DFMA R28, R22.reuse, UR28, R28 ;  /* 0x0000001c161c7c2b */ /* 0x044fe4000800001c */
[----:B------:R-:W-:Y:S02]  /*9c30*/  DFMA R32, R22, UR38, R32 ;  /* 0x0000002616207c2b */ /* 0x000fe40008000020 */
[----:B------:R-:W-:Y:S02]  /*9c40*/  DFMA R38, R8, UR58, R38 ;  /* 0x0000003a08267c2b */ /* 0x000fe40008000026 */
[----:B------:R-:W-:Y:S01]  /*9c50*/  DFMA R36, R22, UR60, R36 ;  /* 0x0000003c16247c2b */ /* 0x000fe20008000024 */
[----:B------:R-:W-:Y:S01]  /*9c60*/  ISETP.GT.U32.AND P2, PT, R5, 0x77, PT ;  /* 0x000000770500780c */ /* 0x000fe20003f44070 */
[----:B------:R-:W-:-:S02]  /*9c70*/  DADD R6, R14, R10 ;  /* 0x000000000e067229 */ /* 0x000fc4000000000a */
[----:B------:R-:W-:Y:S02]  /*9c80*/  DADD R10, R14, -R10 ;  /* 0x000000000e0a7229 */ /* 0x000fe4000000080a */
[----:B------:R-:W-:Y:S02]  /*9c90*/  DADD R8, R24, R26 ;  /* 0x0000000018087229 */ /* 0x000fe4000000001a */
[----:B------:R-:W-:Y:S02]  /*9ca0*/  DADD R12, R30, R28 ;  /* 0x000000001e0c7229 */ /* 0x000fe4000000001c */
[----:B------:R-:W-:Y:S02]  /*9cb0*/  DADD R14, R34, R32 ;  /* 0x00000000220e7229 */ /* 0x000fe40000000020 */
[C-C-:B------:R-:W-:Y:S02]  /*9cc0*/  DADD R16, R38.reuse, R36.reuse ;  /* 0x0000000026107229 */ /* 0x140fe40000000024 */
[----:B------:R-:W-:-:S02]  /*9cd0*/  DADD R18, R38, -R36 ;  /* 0x0000000026127229 */ /* 0x000fc40000000824 */
[----:B------:R-:W-:Y:S02]  /*9ce0*/  DADD R24, R24, -R26 ;  /* 0x0000000018187229 */ /* 0x000fe4000000081a */
        /* <DEDUP_REMOVED lines=34> */
[----:B------:R-:W-:Y:S01]  /*9f10*/  LDS.64 R8, [R3+0x120] ;  /* 0x0001200003087984 */ /* 0x000fe20000000a00 */
[----:B------:R-:W1:Y:S04]  /*9f20*/  LDCU.64 UR50, c[0x3][0x780] ;  /* 0x00c0f000ff3277ac */ /* 0x000e680008000a00 */
[----:B0-----:R-:W-:Y:S01]  /*9f30*/  DFMA R22, R10, UR68, RZ ;  /* 0x000000440a167c2b */ /* 0x001fe200080000ff */
[----:B------:R-:W0:Y:S01]  /*9f40*/  LDCU.64 UR68, c[0x3][0x748] ;  /* 0x00c0e900ff4477ac */ /* 0x000e220008000a00 */
[----:B----4-:R-:W-:-:S02]  /*9f50*/  DADD R16, R12, R14 ;  /* 0x000000000c107229 */ /* 0x010fc4000000000e */
[----:B--2---:R-:W-:Y:S01]  /*9f60*/  DFMA R24, R10, UR72, RZ ;  /* 0x000000480a187c2b */ /* 0x004fe200080000ff */
[----:B------:R-:W2:Y:S01]  /*9f70*/  LDCU.64 UR72, c[0x3][0x8d8] ;  /* 0x00c11b00ff4877ac */ /* 0x000ea20008000a00 */
[----:B------:R-:W-:Y:S02]  /*9f80*/  DADD R12, R12, -R14 ;  /* 0x000000000c0c7229 */ /* 0x000fe4000000080e */
[----:B---3--:R-:W-:Y:S01]  /*9f90*/  DFMA R26, R10, UR46, RZ ;  /* 0x0000002e0a1a7c2b */ /* 0x008fe200080000ff */
[----:B------:R-:W3:Y:S01]  /*9fa0*/  LDS.64 R14, [R3+0x300] ;  /* 0x00030000030e7984 */ /* 0x000ee20000000a00 */
[C---:B------:R-:W-:Y:S01]  /*9fb0*/  DFMA R32, R16.reuse, UR28, R22 ;  /* 0x0000001c10207c2b */ /* 0x040fe20008000016 */
[----:B------:R-:W4:Y:S01]  /*9fc0*/  LDCU.64 UR44, c[0x3][0x940] ;  /* 0x00c12800ff2c77ac */ /* 0x000f220008000a00 */
[----:B-----5:R-:W-:Y:S02]  /*9fd0*/  DFMA R36, R16, UR58, R24 ;  /* 0x0000003a10247c2b */ /* 0x020fe40008000018 */
[----:B------:R-:W-:Y:S01]  /*9fe0*/  DFMA R22, R10, UR4, RZ ;  /* 0x000000040a167c2b */ /* 0x000fe200080000ff */
[----:B------:R-:W5:Y:S01]  /*9ff0*/  LDCU.64 UR58, c[0x3][0x8e0] ;  /* 0x00c11c00ff3a77ac */ /* 0x000f620008000a00 */
[----:B------:R-:W-:-:S02]  /*a000*/  DFMA R24, R6, UR10, RZ ;  /* 0x0000000a06187c2b */ /* 0x000fc400080000ff */
[----:B------:R-:W-:Y:S01]  /*a010*/  DFMA R10, R10, UR6, RZ ;  /* 0x000000060a0a7c2b */ /* 0x000fe200080000ff */
[----:B------:R-:W1:Y:S01]  /*a020*/  LDCU.64 UR66, c[0x3][0x920] ;  /* 0x00c12400ff4277ac */ /* 0x000e620008000a00 */
[----:B0-----:R-:W-:Y:S02]  /*a030*/  DFMA R40, R16, UR68, R26 ;  /* 0x0000004410287c2b */ /* 0x001fe4000800001a */
[----:B------:R-:W-:Y:S01]  /*a040*/  DFMA R30, R6, UR74, RZ ;  /* 0x0000004a061e7c2b */ /* 0x000fe200080000ff */
[----:B------:R-:W0:Y:S01]  /*a050*/  LDCU.64 UR68, c[0x3][0x900] ;  /* 0x00c12000ff4477ac */ /* 0x000e220008000a00 */
[----:B------:R-:W-:Y:S02]  /*a060*/  DFMA R28, R12, UR54, R24 ;  /* 0x000000360c1c7c2b */ /* 0x000fe40008000018 */
[C---:B------:R-:W-:Y:S01]  /*a070*/  DFMA R24, R16.reuse, UR14, R22 ;  /* 0x0000000e10187c2b */ /* 0x040fe20008000016 */
[----:B------:R-:W4:Y:S01]  /*a080*/  LDCU.64 UR54, c[0x3][0x908] ;  /* 0x00c12100ff3677ac */ /* 0x000f220008000a00 */
[----:B------:R-:W-:Y:S01]  /*a090*/  DFMA R26, R16, UR12, R10 ;  /* 0x0000000c101a7c2b */ /* 0x000fe2000800000a */
[----:B------:R-:W-:Y:S01]  /*a0a0*/  LDS.64 R10, [R3+0x180] ;  /* 0x00018000030a7984 */ /* 0x000fe20000000a00 */
[C---:B--2---:R-:W-:Y:S01]  /*a0b0*/  DFMA R34, R6.reuse, UR72, RZ ;  /* 0x0000004806227c2b */ /* 0x044fe200080000ff */
[----:B------:R-:W2:Y:S01]  /*a0c0*/  LDCU.64 UR74, c[0x3][0x768] ;  /* 0x00c0ed00ff4a77ac */ /* 0x000ea20008000a00 */
[C---:B------:R-:W-:Y:S01]  /*a0d0*/  DFMA R22, R6.reuse, UR8, RZ ;  /* 0x0000000806167c2b */ /* 0x040fe200080000ff */
[----:B------:R-:W1:Y:S01]  /*a0e0*/  LDS.64 R16, [R3+0x2a0] ;  /* 0x0002a00003107984 */ /* 0x000e620000000a00 */
[----:B-----5:R-:W-:Y:S01]  /*a0f0*/  DFMA R38, R6, UR58, RZ ;  /* 0x0000003a06267c2b */ /* 0x020fe200080000ff */
[----:B------:R-:W5:Y:S01]  /*a100*/  LDCU.64 UR58, c[0x3][0x770] ;  /* 0x00c0ee00ff3a77ac */ /* 0x000f620008000a00 */
[----:B------:R-:W-:-:S02]  /*a110*/  DADD R6, R18, R20 ;  /* 0x0000000012067229 */ /* 0x000fc40000000014 */
[C---:B------:R-:W-:Y:S01]  /*a120*/  DFMA R30, R12.reuse, UR70, R30 ;  /* 0x000000460c1e7c2b */ /* 0x040fe2000800001e */
[----:B------:R-:W1:Y:S01]  /*a130*/  LDCU.64 UR72, c[0x3][0x928] ;  /* 0x00c12500ff4877ac */ /* 0x000e620008000a00 */
[C---:B0-----:R-:W-:Y:S02]  /*a140*/  DFMA R34, R12.reuse, UR68, R34 ;  /* 0x000000440c227c2b */ /* 0x041fe40008000022 */
[C---:B------:R-:W-:Y:S01]  /*a150*/  DFMA R22, R12.reuse, UR18, R22 ;  /* 0x000000120c167c2b */ /* 0x040fe20008000016 */
[----:B------:R-:W0:Y:S01]  /*a160*/  LDCU.64 UR68, c[0x3][0x790] ;  /* 0x00c0f200ff4477ac */ /* 0x000e220008000a00 */
[----:B----4-:R-:W-:Y:S02]  /*a170*/  DFMA R38, R12, UR54, R38 ;  /* 0x000000360c267c2b */ /* 0x010fe40008000026 */
[----:B------:R-:W-:Y:S01]  /*a180*/  DADD R18, R18, -R20 ;  /* 0x0000000012127229 */ /* 0x000fe20000000814 */
[----:B------:R-:W-:Y:S01]  /*a190*/  LDS.64 R12, [R3+0x1e0] ;  /* 0x0001e000030c7984 */ /* 0x000fe20000000a00 */
[C---:B------:R-:W-:Y:S01]  /*a1a0*/  DFMA R32, R6.reuse, UR52, R32 ;  /* 0x0000003406207c2b */ /* 0x040fe20008000020 */
[----:B------:R-:W4:Y:S01]  /*a1b0*/  LDCU.64 UR52, c[0x3][0x798] ;  /* 0x00c0f300ff3477ac */ /* 0x000f220008000a00 */
[C---:B------:R-:W-:Y:S01]  /*a1c0*/  DFMA R26, R6.reuse, UR64, R26 ;  /* 0x00000040061a7c2b */ /* 0x040fe2000800001a */
[----:B------:R-:W4:Y:S01]  /*a1d0*/  LDS.64 R20, [R3+0x240] ;  /* 0x0002400003147984 */ /* 0x000f220000000a00 */
[C---:B------:R-:W-:Y:S01]  /*a1e0*/  DFMA R24, R6.reuse, UR20, R24 ;  /* 0x0000001406187c2b */ /* 0x040fe20008000018 */
[----:B------:R-:W4:Y:S01]  /*a1f0*/  LDCU.64 UR54, c[0x3][0x930] ;  /* 0x00c12600ff3677ac */ /* 0x000f220008000a00 */
[----:B--2---:R-:W-:-:S02]  /*a200*/  DFMA R36, R6, UR74, R36 ;  /* 0x0000004a06247c2b */ /* 0x004fc40008000024 */
[----:B-----5:R-:W-:Y:S01]  /*a210*/  DFMA R40, R6, UR58, R40 ;  /* 0x0000003a06287c2b */ /* 0x020fe20008000028 */
[----:B------:R-:W2:Y:S01]  /*a220*/  LDCU.64 UR42, c[0x3][0x7a8] ;  /* 0x00c0f500ff2a77ac */ /* 0x000ea20008000a00 */
[----:B------:R-:W-:Y:S02]  /*a230*/  DFMA R28, R18, UR56, R28 ;  /* 0x00000038121c7c2b */ /* 0x000fe4000800001c */
[C-C-:B---3--:R-:W-:Y:S01]  /*a240*/  DADD R6, R8.reuse, R14.reuse ;  /* 0x0000000008067229 */ /* 0x148fe2000000000e */
[----:B------:R-:W3:Y:S01]  /*a250*/  LDCU.64 UR38, c[0x3][0x7b0] ;  /* 0x00c0f600ff2677ac */ /* 0x000ee20008000a00 */
[----:B------:R-:W-:Y:S02]  /*a260*/  DADD R8, R8, -R14 ;  /* 0x0000000008087229 */ /* 0x000fe4000000080e */
[C---:B------:R-:W-:Y:S01]  /*a270*/  DFMA R22, R18.reuse, UR24, R22 ;  /* 0x0000001812167c2b */ /* 0x040fe20008000016 */
[----:B------:R-:W5:Y:S01]  /*a280*/  LDCU.64 UR56, c[0x3][0x958] ;  /* 0x00c12b00ff3877ac */ /* 0x000f620008000a00 */
[----:B-1----:R-:W-:-:S02]  /*a290*/  DFMA R30, R18, UR66, R30 ;  /* 0x00000042121e7c2b */ /* 0x002fc4000800001e */
[C---:B------:R-:W-:Y:S01]  /*a2a0*/  DFMA R32, R6.reuse, UR62, R32 ;  /* 0x0000003e06207c2b */ /* 0x040fe20008000020 */
[----:B------:R-:W1:Y:S01]  /*a2b0*/  LDCU.64 UR60, c[0x3][0x948] ;  /* 0x00c12900ff3c77ac */ /* 0x000e620008000a00 */
[C---:B------:R-:W-:Y:S02]  /*a2c0*/  DFMA R24, R6.reuse, UR30, R24 ;  /* 0x0000001e06187c2b */ /* 0x040fe40008000018 */
[C---:B------:R-:W-:Y:S01]  /*a2d0*/  DFMA R26, R6.reuse, UR50, R26 ;  /* 0x00000032061a7c2b */ /* 0x040fe2000800001a */
[----:B------:R-:W1:Y:S01]  /*a2e0*/  LDCU.64 UR64, c[0x3][0x950] ;  /* 0x00c12a00ff4077ac */ /* 0x000e620008000a00 */
[C---:B0-----:R-:W-:Y:S02]  /*a2f0*/  DFMA R36, R6.reuse, UR68, R36 ;  /* 0x0000004406247c2b */ /* 0x041fe40008000024 */
[----:B----4-:R-:W-:Y:S01]  /*a300*/  DFMA R40, R6, UR52, R40 ;  /* 0x0000003406287c2b */ /* 0x010fe20008000028 */
[----:B------:R-:W0:Y:S01]  /*a310*/  LDCU.64 UR58, c[0x3][0x7b8] ;  /* 0x00c0f700ff3a77ac */ /* 0x000e220008000a00 */
[----:B------:R-:W-:-:S02]  /*a320*/  DFMA R38, R18, UR54, R38 ;  /* 0x0000003612267c2b */ /* 0x000fc40008000026 */
[----:B------:R-:W-:Y:S01]  /*a330*/  DADD R6, R10, R16 ;  /* 0x000000000a067229 */ /* 0x000fe20000000010 */
[----:B------:R-:W4:Y:S01]  /*a340*/  LDCU.64 UR62, c[0x3][0x7c0] ;  /* 0x00c0f800ff3e77ac */ /* 0x000f220008000a00 */
[----:B------:R-:W-:Y:S02]  /*a350*/  DFMA R28, R8, UR44, R28 ;  /* 0x0000002c081c7c2b */ /* 0x000fe4000800001c */
[----:B------:R-:W-:Y:S01]  /*a360*/  DFMA R34, R18, UR72, R34 ;  /* 0x0000004812227c2b */ /* 0x000fe20008000022 */
[----:B------:R-:W4:Y:S01]  /*a370*/  LDCU.64 UR26, c[0x3][0x968] ;  /* 0x00c12d00ff1a77ac */ /* 0x000f220008000a00 */
[----:B-----5:R-:W-:Y:S02]  /*a380*/  DFMA R38, R8, UR56, R38 ;  /* 0x0000003808267c2b */ /* 0x020fe40008000026 */
[C---:B--2---:R-:W-:Y:S01]  /*a390*/  DFMA R26, R6.reuse, UR42, R26 ;  /* 0x0000002a061a7c2b */ /* 0x044fe2000800001a */
[----:B------:R-:W2:Y:S01]  /*a3a0*/  LDCU.64 UR28, c[0x3][0x970] ;  /* 0x00c12e00ff1c77ac */ /* 0x000ea20008000a00 */
[----:B---3--:R-:W-:-:S02]  /*a3b0*/  DFMA R32, R6, UR38, R32 ;  /* 0x0000002606207c2b */ /* 0x008fc40008000020 */
[C---:B------:R-:W-:Y:S01]  /*a3c0*/  DFMA R22, R8.reuse, UR34, R22 ;  /* 0x0000002208167c2b */ /* 0x040fe20008000016 */
[----:B------:R-:W3:Y:S01]  /*a3d0*/  LDCU.64 UR54, c[0x3][0x978] ;  /* 0x00c12f00ff3677ac */ /* 0x000ee20008000a00 */
[C---:B-1----:R-:W-:Y:S02]  /*a3e0*/  DFMA R30, R8.reuse, UR60, R30 ;  /* 0x0000003c081e7c2b */ /* 0x042fe4000800001e */
[----:B------:R-:W-:Y:S01]  /*a3f0*/  DFMA R34, R8, UR64, R34 ;  /* 0x0000004008227c2b */ /* 0x000fe20008000022 */
[----:B------:R-:W1:Y:S01]  /*a400*/  LDCU.64 UR44, c[0x3][0x980] ;  /* 0x00c13000ff2c77ac */ /* 0x000e620008000a00 */
[----:B------:R-:W-:Y:S02]  /*a410*/  DADD R10, R10, -R16 ;  /* 0x000000000a0a7229 */ /* 0x000fe40000000810 */
[C---:B------:R-:W-:Y:S01]  /*a420*/  DFMA R24, R6.reuse, UR36, R24 ;  /* 0x0000002406187c2b */ /* 0x040fe20008000018 */
[----:B------:R-:W5:Y:S01]  /*a430*/  LDCU.64 UR48, c[0x3][0x7d0] ;  /* 0x00c0fa00ff3077ac */ /* 0x000f620008000a00 */
[----:B0-----:R-:W-:-:S02]  /*a440*/  DFMA R36, R6, UR58, R36 ;  /* 0x0000003a06247c2b */ /* 0x001fc40008000024 */
[----:B----4-:R-:W-:Y:S01]  /*a450*/  DFMA R40, R6, UR62, R40 ;  /* 0x0000003e06287c2b */ /* 0x010fe20008000028 */
[----:B------:R-:W0:Y:S01]  /*a460*/  LDCU.64 UR32, c[0x3][0x990] ;  /* 0x00c13200ff2077ac */ /* 0x000e220008000a00 */
[C-C-:B------:R-:W-:Y:S02]  /*a470*/  DADD R6, R12.reuse, R20.reuse ;  /* 0x000000000c067229 */ /* 0x140fe40000000014 */
[----:B------:R-:W-:Y:S01]  /*a480*/  DADD R12, R12, -R20 ;  /* 0x000000000c0c7229 */ /* 0x000fe20000000814 */
[----:B------:R-:W4:Y:S01]  /*a490*/  LDCU.64 UR46, c[0x3][0x7d8] ;  /* 0x00c0fb00ff2e77ac */ /* 0x000f220008000a00 */
[C---:B------:R-:W-:Y:S02]  /*a4a0*/  DFMA R22, R10.reuse, UR40, R22 ;  /* 0x000000280a167c2b */ /* 0x040fe40008000016 */
[C---:B------:R-:W-:Y:S01]  /*a4b0*/  DFMA R28, R10.reuse, UR26, R28 ;  /* 0x0000001a0a1c7c2b */ /* 0x040fe2000800001c */
[----:B------:R-:W4:Y:S01]  /*a4c0*/  LDCU.64 UR50, c[0x3][0x7e0] ;  /* 0x00c0fc00ff3277ac */ /* 0x000f220008000a00 */
[----:B--2---:R-:W-:-:S02]  /*a4d0*/  DFMA R30, R10, UR28, R30 ;  /* 0x0000001c0a1e7c2b */ /* 0x004fc4000800001e */
[C---:B-1----:R-:W-:Y:S01]  /*a4e0*/  DFMA R38, R10.reuse, UR44, R38 ;  /* 0x0000002c0a267c2b */ /* 0x042fe20008000026 */
[----:B------:R-:W1:Y:S01]  /*a4f0*/  LDCU.64 UR52, c[0x3][0x7e8] ;  /* 0x00c0fd00ff3477ac */ /* 0x000e620008000a00 */
[----:B---3--:R-:W-:Y:S02]  /*a500*/  DFMA R34, R10, UR54, R34 ;  /* 0x000000360a227c2b */ /* 0x008fe40008000022 */
[C---:B------:R-:W-:Y:S01]  /*a510*/  DFMA R24, R6.reuse, UR22, R24 ;  /* 0x0000001606187c2b */ /* 0x040fe20008000018 */
[----:B------:R-:W2:Y:S01]  /*a520*/  LDCU.64 UR56, c[0x3][0x9a8] ;  /* 0x00c13500ff3877ac */ /* 0x000ea20008000a00 */
[----:B-----5:R-:W-:Y:S02]  /*a530*/  DFMA R26, R6, UR48, R26 ;  /* 0x00000030061a7c2b */ /* 0x020fe4000800001a */
[C---:B------:R-:W-:Y:S01]  /*a540*/  DFMA R22, R12.reuse, UR16, R22 ;  /* 0x000000100c167c2b */ /* 0x040fe20008000016 */
[----:B------:R-:W3:Y:S01]  /*a550*/  LDCU.64 UR38, c[0x3][0x998] ;  /* 0x00c13300ff2677ac */ /* 0x000ee20008000a00 */
[----:B0-----:R-:W-:-:S02]  /*a560*/  DFMA R28, R12, UR32, R28 ;  /* 0x000000200c1c7c2b */ /* 0x001fc4000800001c */
[C---:B----4-:R-:W-:Y:S01]  /*a570*/  DFMA R32, R6.reuse, UR46, R32 ;  /* 0x0000002e06207c2b */ /* 0x050fe20008000020 */
[----:B------:R-:W0:Y:S01]  /*a580*/  LDCU.64 UR42, c[0x3][0x9a0] ;  /* 0x00c13400ff2a77ac */ /* 0x000e220008000a00 */
[----:B------:R-:W-:-:S04]  /*a590*/  DFMA R36, R6, UR50, R36 ;  /* 0x0000003206247c2b */ /* 0x000fc80008000024 */
[----:B------:R-:W-:Y:S02]  /*a5a0*/  DADD R8, R26, R28 ;  /* 0x000000001a087229 */ /* 0x000fe4000000001c */
[----:B-1----:R-:W-:Y:S02]  /*a5b0*/  DFMA R40, R6, UR52, R40 ;  /* 0x0000003406287c2b */ /* 0x002fe40008000028 */
[----:B------:R-:W-:Y:S02]  /*a5c0*/  DADD R6, R24, R22 ;  /* 0x0000000018067229 */ /* 0x000fe40000000016 */
[----:B--2---:R-:W-:Y:S01]  /*a5d0*/  DFMA R38, R12, UR56, R38 ;  /* 0x000000380c267c2b */ /* 0x004fe20008000026 */
[----:B------:R1:W-:Y:S01]  /*a5e0*/  STS.64 [R3+0x60], R8 ;  /* 0x0000600803007388 */ /* 0x0003e20000000a00 */
[----:B------:R-:W-:Y:S02]  /*a5f0*/  DADD R22, R24, -R22 ;  /* 0x0000000018167229 */ /* 0x000fe40000000816 */
[----:B---3--:R-:W-:Y:S01]  /*a600*/  DFMA R30, R12, UR38, R30 ;  /* 0x000000260c1e7c2b */ /* 0x008fe2000800001e */
        /* <DEDUP_REMOVED lines=17> */
.L_x_110:
[----:B------:R-:W-:Y:S05]  /*a720*/  BSYNC.RECONVERGENT B0 ;  /* 0x0000000000007941 */ /* 0x000fea0003800200 */
.L_x_109:
[----:B------:R-:W-:Y:S06]  /*a730*/  BAR.SYNC.DEFER_BLOCKING 0x0 ;  /* 0x0000000000007b1d */ /* 0x000fec0000010000 */
[----:B------:R-:W-:Y:S05]  /*a740*/  @P1 EXIT ;  /* 0x000000000000194d */ /* 0x000fea0003800000 */
[----:B01----:R-:W-:Y:S01]  /*a750*/  LDS.64 R6, [R2] ;  /* 0x0000000002067984 */ /* 0x003fe20000000a00 */
[----:B------:R-:W0:Y:S03]  /*a760*/  LDCU.128 UR52, c[0x3][0x710] ;  /* 0x00c0e200ff3477ac */ /* 0x000e260008000c00 */
[----:B------:R-:W1:Y:S01]  /*a770*/  LDS.64 R8, [R2+0x3180] ;  /* 0x0031800002087984 */ /* 0x000e620000000a00 */
[----:B------:R-:W2:Y:S03]  /*a780*/  LDCU.64 UR38, c[0x3][0x720] ;  /* 0x00c0e400ff2677ac */ /* 0x000ea60008000a00 */
[----:B------:R-:W-:Y:S01]  /*a790*/  LDS.64 R12, [R2+0x480] ;  /* 0x00048000020c7984 */ /* 0x000fe20000000a00 */
[----:B------:R-:W3:Y:S03]  /*a7a0*/  LDCU.64 UR32, c[0x3][0x738] ;  /* 0x00c0e700ff2077ac */ /* 0x000ee60008000a00 */
[----:B------:R-:W4:Y:S01]  /*a7b0*/  LDS.64 R14, [R2+0x2d00] ;  /* 0x002d0000020e7984 */ /* 0x000f220000000a00 */
[----:B------:R-:W5:Y:S03]  /*a7c0*/  LDCU.128 UR48, c[0x3][0x740] ;  /* 0x00c0e800ff3077ac */ /* 0x000f660008000c00 */
[----:B------:R-:W-:Y:S01]  /*a7d0*/  LDS.64 R16, [R2+0x900] ;  /* 0x0009000002107984 */ /* 0x000fe20000000a00 */
[----:B------:R-:W5:Y:S03]  /*a7e0*/  LDCU.128 UR44, c[0x3][0x8d0] ;  /* 0x00c11a00ff2c77ac */ /* 0x000f660008000c00 */
[----:B------:R-:W5:Y:S01]  /*a7f0*/  LDS.64 R18, [R2+0x2880] ;  /* 0x0028800002127984 */ /* 0x000f620000000a00 */
[----:B------:R-:W5:Y:S01]  /*a800*/  LDCU.64 UR42, c[0x3][0x8e0] ;  /* 0x00c11c00ff2a77ac */ /* 0x000f620008000a00 */
[----:B------:R-:W5:Y:S01]  /*a810*/  LDCU.128 UR56, c[0x3][0x900] ;  /* 0x00c12000ff3877ac */ /* 0x000f620008000c00 */
[----:B------:R-:W5:Y:S01]  /*a820*/  LDCU.64 UR26, c[0x3][0x758] ;  /* 0x00c0eb00ff1a77ac */ /* 0x000f620008000a00 */
[----:B------:R-:W5:Y:S01]  /*a830*/  LDCU.64 UR28, c[0x3][0x918] ;  /* 0x00c12300ff1c77ac */ /* 0x000f620008000a00 */
[----:B------:R-:W5:Y:S01]  /*a840*/  LDCU.128 UR60, c[0x3][0x940] ;  /* 0x00c12800ff3c77ac */ /* 0x000f620008000c00 */
[----:B-1----:R-:W-:-:S02]  /*a850*/  DADD R10, R6, R8 ;  /* 0x00000000060a7229 */ /* 0x002fc40000000008 */
[----:B------:R-:W-:Y:S02]  /*a860*/  DADD R6, R6, -R8 ;  /* 0x0000000006067229 */ /* 0x000fe40000000808 */
[----:B----4-:R-:W-:-:S04]  /*a870*/  DADD R8, R12, R14 ;  /* 0x000000000c087229 */ /* 0x010fc8000000000e */
[----:B------:R-:W-:Y:S02]  /*a880*/  DFMA R20, R10, UR4, RZ ;  /* 0x000000040a147c2b */ /* 0x000fe400080000ff */
[----:B------:R-:W-:Y:S02]  /*a890*/  DADD R12, R12, -R14 ;  /* 0x000000000c0c7229 */ /* 0x000fe4000000080e */
[C---:B------:R-:W-:Y:S01]  /*a8a0*/  DFMA R22, R10.reuse, UR6, RZ ;  /* 0x000000060a167c2b */ /* 0x040fe200080000ff */
[----:B------:R-:W-:Y:S01]  /*a8b0*/  LDS.64 R14, [R2+0xd80] ;  /* 0x000d8000020e7984 */ /* 0x000fe20000000a00 */
[C---:B0-----:R-:W-:Y:S02]  /*a8c0*/  DFMA R26, R10.reuse, UR52, RZ ;  /* 0x000000340a1a7c2b */ /* 0x041fe400080000ff */
[C---:B------:R-:W-:Y:S01]  /*a8d0*/  DFMA R30, R10.reuse, UR54, RZ ;  /* 0x000000360a1e7c2b */ /* 0x040fe200080000ff */
[----:B------:R-:W0:Y:S01]  /*a8e0*/  LDCU.128 UR52, c[0x3][0x8f0] ;  /* 0x00c11e00ff3477ac */ /* 0x000e220008000c00 */
[----:B--2---:R-:W-:Y:S01]  /*a8f0*/  DFMA R34, R10, UR38, RZ ;  /* 0x000000260a227c2b */ /* 0x004fe200080000ff */
[----:B------:R-:W1:Y:S01]  /*a900*/  LDS.64 R10, [R2+0x2400] ;  /* 0x00240000020a7984 */ /* 0x000e620000000a00 */
[C---:B------:R-:W-:Y:S01]  /*a910*/  DFMA R24, R8.reuse, UR14, R20 ;  /* 0x0000000e08187c2b */ /* 0x040fe20008000014 */
[----:B------:R-:W2:Y:S01]  /*a920*/  LDCU.64 UR38, c[0x3][0x770] ;  /* 0x00c0ee00ff2677ac */ /* 0x000ea20008000a00 */
[C---:B------:R-:W-:Y:S01]  /*a930*/  DFMA R28, R8.reuse, UR12, R22 ;  /* 0x0000000c081c7c2b */ /* 0x040fe20008000016 */
[----:B------:R-:W-:Y:S01]  /*a940*/  LDS.64 R20, [R2+0x1f80] ;  /* 0x001f800002147984 */ /* 0x000fe20000000a00 */
[C---:B---3--:R-:W-:Y:S01]  /*a950*/  DFMA R32, R8.reuse, UR32, R26 ;  /* 0x0000002008207c2b */ /* 0x048fe2000800001a */
[----:B------:R-:W3:Y:S01]  /*a960*/  LDCU.64 UR32, c[0x3][0x7a8] ;  /* 0x00c0f500ff2077ac */ /* 0x000ee20008000a00 */
[----:B-----5:R-:W-:-:S02]  /*a970*/  DFMA R36, R8, UR48, R30 ;  /* 0x0000003008247c2b */ /* 0x020fc4000800001e */
[----:B------:R-:W-:Y:S01]  /*a980*/  DFMA R40, R8, UR50, R34 ;  /* 0x0000003208287c2b */ /* 0x000fe20008000022 */
[----:B------:R-:W4:Y:S01]  /*a990*/  LDCU.128 UR48, c[0x3][0x760] ;  /* 0x00c0ec00ff3077ac */ /* 0x000f220008000c00 */
[----:B------:R-:W5:Y:S01]  /*a9a0*/  LDS.64 R8, [R2+0x1200] ;  /* 0x0012000002087984 */ /* 0x000f620000000a00 */
[C---:B------:R-:W-:Y:S02]  /*a9b0*/  DFMA R30, R6.reuse, UR44, RZ ;  /* 0x0000002c061e7c2b */ /* 0x040fe400080000ff */
[C---:B------:R-:W-:Y:S01]  /*a9c0*/  DFMA R34, R6.reuse, UR46, RZ ;  /* 0x0000002e06227c2b */ /* 0x040fe200080000ff */
[----:B------:R-:W2:Y:S01]  /*a9d0*/  LDCU.128 UR44, c[0x3][0x920] ;  /* 0x00c12400ff2c77ac */ /* 0x000ea20008000c00 */
[C---:B------:R-:W-:Y:S02]  /*a9e0*/  DFMA R26, R6.reuse, UR10, RZ ;  /* 0x0000000a061a7c2b */ /* 0x040fe400080000ff */
[C---:B------:R-:W-:Y:S02]  /*a9f0*/  DFMA R22, R6.reuse, UR8, RZ ;  /* 0x0000000806167c2b */ /* 0x040fe400080000ff */
[----:B------:R-:W-:Y:S01]  /*aa00*/  DFMA R38, R6, UR42, RZ ;  /* 0x0000002a06267c2b */ /* 0x000fe200080000ff */
[----:B------:R-:W3:Y:S01]  /*aa10*/  LDCU.64 UR42, c[0x3][0x930] ;  /* 0x00c12600ff2a77ac */ /* 0x000ee20008000a00 */
[----:B------:R-:W-:-:S02]  /*aa20*/  DADD R6, R16, R18 ;  /* 0x0000000010067229 */ /* 0x000fc40000000012 */
[C---:B0-----:R-:W-:Y:S02]  /*aa30*/  DFMA R26, R12.reuse, UR52, R26 ;  /* 0x000000340c1a7c2b */ /* 0x041fe4000800001a */
[C---:B------:R-:W-:Y:S01]  /*aa40*/  DFMA R30, R12.reuse, UR54, R30 ;  /* 0x000000360c1e7c2b */ /* 0x040fe2000800001e */
[----:B------:R-:W0:Y:S01]  /*aa50*/  LDCU.128 UR52, c[0x3][0x780] ;  /* 0x00c0f000ff3477ac */ /* 0x000e220008000c00 */
[C---:B------:R-:W-:Y:S02]  /*aa60*/  DFMA R22, R12.reuse, UR18, R22 ;  /* 0x000000120c167c2b */ /* 0x040fe40008000016 */
[C---:B------:R-:W-:Y:S02]  /*aa70*/  DFMA R34, R12.reuse, UR56, R34 ;  /* 0x000000380c227c2b */ /* 0x040fe40008000022 */
[----:B------:R-:W-:Y:S01]  /*aa80*/  DFMA R38, R12, UR58, R38 ;  /* 0x0000003a0c267c2b */ /* 0x000fe20008000026 */
[----:B------:R-:W5:Y:S01]  /*aa90*/  LDCU.128 UR56, c[0x3][0x790] ;  /* 0x00c0f200ff3877ac */ /* 0x000f620008000c00 */
[----:B------:R-:W-:Y:S01]  /*aaa0*/  DADD R16, R16, -R18 ;  /* 0x0000000010107229 */ /* 0x000fe20000000812 */
[----:B------:R-:W-:Y:S01]  /*aab0*/  LDS.64 R12, [R2+0x1680] ;  /* 0x00168000020c7984 */ /* 0x000fe20000000a00 */
[----:B----4-:R-:W-:-:S02]  /*aac0*/  DFMA R32, R6, UR48, R32 ;  /* 0x0000003006207c2b */ /* 0x010fc40008000020 */
[C---:B------:R-:W-:Y:S01]  /*aad0*/  DFMA R36, R6.reuse, UR50, R36 ;  /* 0x0000003206247c2b */ /* 0x040fe20008000024 */
[----:B------:R4:W4:Y:S01]  /*aae0*/  LDS.64 R18, [R2+0x1b00] ;  /* 0x001b000002127984 */ /* 0x0009220000000a00 */
[----:B------:R-:W4:Y:S01]  /*aaf0*/  LDCU.128 UR48, c[0x3][0x950] ;  /* 0x00c12a00ff3077ac */ /* 0x000f220008000c00 */
[----:B------:R-:W-:Y:S02]  /*ab00*/  DFMA R24, R6, UR20, R24 ;  /* 0x0000001406187c2b */ /* 0x000fe40008000018 */
[C---:B--2---:R-:W-:Y:S02]  /*ab10*/  DFMA R30, R16.reuse, UR44, R30 ;  /* 0x0000002c101e7c2b */ /* 0x044fe4000800001e */
[----:B------:R-:W-:Y:S01]  /*ab20*/  DFMA R34, R16, UR46, R34 ;  /* 0x0000002e10227c2b */ /* 0x000fe20008000022 */
[----:B------:R-:W2:Y:S01]  /*ab30*/  LDCU.128 UR44, c[0x3][0x7b0] ;  /* 0x00c0f600ff2c77ac */ /* 0x000ea20008000c00 */
[C---:B------:R-:W-:Y:S02]  /*ab40*/  DFMA R28, R6.reuse, UR26, R28 ;  /* 0x0000001a061c7c2b */ /* 0x040fe4000800001c */
[----:B------:R-:W-:Y:S01]  /*ab50*/  DFMA R40, R6, UR38, R40 ;  /* 0x0000002606287c2b */ /* 0x000fe20008000028 */
[----:B------:R-:W2:Y:S01]  /*ab60*/  LDCU.64 UR26, c[0x3][0x968] ;  /* 0x00c12d00ff1a77ac */ /* 0x000ea20008000a00 */
[----:B-1----:R-:W-:-:S02]  /*ab70*/  DADD R6, R14, R10 ;  /* 0x000000000e067229 */ /* 0x002fc4000000000a */
[C---:B------:R-:W-:Y:S01]  /*ab80*/  DFMA R26, R16.reuse, UR28, R26 ;  /* 0x0000001c101a7c2b */ /* 0x040fe2000800001a */
[----:B------:R-:W1:Y:S01]  /*ab90*/  LDCU.64 UR28, c[0x3][0x7c0] ;  /* 0x00c0f800ff1c77ac */ /* 0x000e620008000a00 */
[----:B---3--:R-:W-:Y:S02]  /*aba0*/  DFMA R38, R16, UR42, R38 ;  /* 0x0000002a10267c2b */ /* 0x008fe40008000026 */
[----:B------:R-:W-:Y:S01]  /*abb0*/  DADD R10, R14, -R10 ;  /* 0x000000000e0a7229 */ /* 0x000fe2000000080a */
[----:B------:R-:W3:Y:S01]  /*abc0*/  LDCU.64 UR38, c[0x3][0x980] ;  /* 0x00c13000ff2677ac */ /* 0x000ee20008000a00 */
[C---:B0-----:R-:W-:Y:S02]  /*abd0*/  DFMA R28, R6.reuse, UR52, R28 ;  /* 0x00000034061c7c2b */ /* 0x041fe4000800001c */
[C---:B------:R-:W-:Y:S01]  /*abe0*/  DFMA R32, R6.reuse, UR54, R32 ;  /* 0x0000003606207c2b */ /* 0x040fe20008000020 */
[----:B------:R-:W0:Y:S01]  /*abf0*/  LDCU.128 UR52, c[0x3][0x970] ;  /* 0x00c12e00ff3477ac */ /* 0x000e220008000c00 */
[----:B-----5:R-:W-:-:S02]  /*ac00*/  DFMA R36, R6, UR56, R36 ;  /* 0x0000003806247c2b */ /* 0x020fc40008000024 */
[----:B----4-:R-:W-:Y:S02]  /*ac10*/  DADD R2, R8, R20 ;  /* 0x0000000008027229 */ /* 0x010fe40000000014 */
[----:B------:R-:W-:Y:S02]  /*ac20*/  DFMA R22, R16, UR24, R22 ;  /* 0x0000001810167c2b */ /* 0x000fe40008000016 */
[----:B------:R-:W-:Y:S01]  /*ac30*/  DFMA R40, R6, UR58, R40 ;  /* 0x0000003a06287c2b */ /* 0x000fe20008000028 */
[----:B------:R-:W4:Y:S01]  /*ac40*/  LDCU.128 UR56, c[0x3][0x7d0] ;  /* 0x00c0fa00ff3877ac */ /* 0x000f220008000c00 */
[C---:B------:R-:W-:Y:S02]  /*ac50*/  DFMA R26, R10.reuse, UR60, R26 ;  /* 0x0000003c0a1a7c2b */ /* 0x040fe4000800001a */
[C---:B------:R-:W-:Y:S01]  /*ac60*/  DFMA R30, R10.reuse, UR62, R30 ;  /* 0x0000003e0a1e7c2b */ /* 0x040fe2000800001e */
[----:B------:R-:W5:Y:S01]  /*ac70*/  LDCU.128 UR60, c[0x3][0x9a0] ;  /* 0x00c13400ff3c77ac */ /* 0x000f620008000c00 */
[----:B------:R-:W-:-:S02]  /*ac80*/  DFMA R34, R10, UR48, R34 ;  /* 0x000000300a227c2b */ /* 0x000fc40008000022 */
[----:B------:R-:W-:Y:S01]  /*ac90*/  DFMA R38, R10, UR50, R38 ;  /* 0x000000320a267c2b */ /* 0x000fe20008000026 */
[----:B------:R-:W5:Y:S01]  /*aca0*/  LDCU.128 UR48, c[0x3][0x7e0] ;  /* 0x00c0fc00ff3077ac */ /* 0x000f620008000c00 */
[C---:B--2---:R-:W-:Y:S02]  /*acb0*/  DFMA R32, R2.reuse, UR44, R32 ;  /* 0x0000002c02207c2b */ /* 0x044fe40008000020 */
[----:B------:R-:W-:Y:S01]  /*acc0*/  DFMA R36, R2, UR46, R36 ;  /* 0x0000002e02247c2b */ /* 0x000fe20008000024 */
[----:B------:R-:W2:Y:S01]  /*acd0*/  LDCU.128 UR44, c[0x3][0x990] ;  /* 0x00c13200ff2c77ac */ /* 0x000ea20008000c00 */
[----:B------:R-:W-:Y:S02]  /*ace0*/  DFMA R24, R6, UR30, R24 ;  /* 0x0000001e06187c2b */ /* 0x000fe40008000018 */
[----:B------:R-:W-:Y:S02]  /*acf0*/  DADD R8, R8, -R20 ;  /* 0x0000000008087229 */ /* 0x000fe40000000814 */
[----:B------:R-:W-:-:S02]  /*ad00*/  DFMA R22, R10, UR34, R22 ;  /* 0x000000220a167c2b */ /* 0x000fc40008000016 */
[C---:B------:R-:W-:Y:S02]  /*ad10*/  DFMA R28, R2.reuse, UR32, R28 ;  /* 0x00000020021c7c2b */ /* 0x040fe4000800001c */
[C---:B------:R-:W-:Y:S02]  /*ad20*/  DFMA R24, R2.reuse, UR36, R24 ;  /* 0x0000002402187c2b */ /* 0x040fe40008000018 */
[----:B-1----:R-:W-:Y:S02]  /*ad30*/  DFMA R40, R2, UR28, R40 ;  /* 0x0000001c02287c2b */ /* 0x002fe40008000028 */
[C-C-:B------:R-:W-:Y:S02]  /*ad40*/  DADD R2, R12.reuse, R18.reuse ;  /* 0x000000000c027229 */ /* 0x140fe40000000012 */
[----:B------:R-:W-:Y:S02]  /*ad50*/  DADD R12, R12, -R18 ;  /* 0x000000000c0c7229 */ /* 0x000fe40000000812 */
[----:B0-----:R-:W-:-:S02]  /*ad60*/  DFMA R30, R8, UR52, R30 ;  /* 0x00000034081e7c2b */ /* 0x001fc4000800001e */
[C---:B------:R-:W-:Y:S02]  /*ad70*/  DFMA R34, R8.reuse, UR54, R34 ;  /* 0x0000003608227c2b */ /* 0x040fe40008000022 */
[C---:B------:R-:W-:Y:S02]  /*ad80*/  DFMA R26, R8.reuse, UR26, R26 ;  /* 0x0000001a081a7c2b */ /* 0x040fe4000800001a */
[C---:B---3--:R-:W-:Y:S02]  /*ad90*/  DFMA R38, R8.reuse, UR38, R38 ;  /* 0x0000002608267c2b */ /* 0x048fe40008000026 */
[----:B------:R-:W-:Y:S02]  /*ada0*/  DFMA R22, R8, UR40, R22 ;  /* 0x0000002808167c2b */ /* 0x000fe40008000016 */
[C---:B----4-:R-:W-:Y:S02]  /*adb0*/  DFMA R28, R2.reuse, UR56, R28 ;  /* 0x00000038021c7c2b */ /* 0x050fe4000800001c */
[----:B------:R-:W-:-:S02]  /*adc0*/  DFMA R32, R2, UR58, R32 ;  /* 0x0000003a02207c2b */ /* 0x000fc40008000020 */
[C---:B-----5:R-:W-:Y:S02]  /*add0*/  DFMA R36, R2.reuse, UR48, R36 ;  /* 0x0000003002247c2b */ /* 0x060fe40008000024 */
[----:B------:R-:W-:Y:S02]  /*ade0*/  DFMA R40, R2, UR50, R40 ;  /* 0x0000003202287c2b */ /* 0x000fe40008000028 */
[C---:B--2---:R-:W-:Y:S02]  /*adf0*/  DFMA R26, R12.reuse, UR44, R26 ;  /* 0x0000002c0c1a7c2b */ /* 0x044fe4000800001a */
[C---:B------:R-:W-:Y:S02]  /*ae00*/  DFMA R30, R12.reuse, UR46, R30 ;  /* 0x0000002e0c1e7c2b */ /* 0x040fe4000800001e */
[C---:B------:R-:W-:Y:S02]  /*ae10*/  DFMA R34, R12.reuse, UR60, R34 ;  /* 0x0000003c0c227c2b */ /* 0x040fe40008000022 */
[----:B------:R-:W-:-:S02]  /*ae20*/  DFMA R38, R12, UR62, R38 ;  /* 0x0000003e0c267c2b */ /* 0x000fc40008000026 */
[----:B------:R-:W-:Y:S02]  /*ae30*/  DFMA R24, R2, UR22, R24 ;  /* 0x0000001602187c2b */ /* 0x000fe40008000018 */
        /* <DEDUP_REMOVED lines=27> */
.L_x_111:
        /* <DEDUP_REMOVED lines=9> */
.L_x_422:


//--------------------- .text._Z32massMatrixMultiplyConstantKernelILi10ELi11ELi1EEvidPKdS1_S1_S1_S1_S1_S1_Pd --------------------------
	.section	.text._Z32massMatrixMultiplyConstantKernelILi10ELi11ELi1EEvidPKdS1_S1_S1_S1_S1_S1_Pd,"ax",@progbits
	.align	128
        .global         _Z32massMatrixMultiplyConstantKernelILi10ELi11ELi1EEvidPKdS1_S1_S1_S1_S1_S1_Pd
        .type           _Z32massMatrixMultiplyConstantKernelILi10ELi11ELi1EEvidPKdS1_S1_S1_S1_S1_S1_Pd,@function
        .size           _Z32massMatrixMultiplyConstantKernelILi10ELi11ELi1EEvidPKdS1_S1_S1_S1_S1_S1_Pd,(.L_x_423 - _Z32massMatrixMultiplyConstantKernelILi10ELi11ELi1EEvidPKdS1_S1_S1_S1_S1_S1_Pd)
        .other          _Z32massMatrixMultiplyConstantKernelILi10ELi11ELi1EEvidPKdS1_S1_S1_S1_S1_S1_Pd,@"STO_CUDA_ENTRY STV_DEFAULT"
_Z32massMatrixMultiplyConstantKernelILi10ELi11ELi1EEvidPKdS1_S1_S1_S1_S1_S1_Pd:
.text._Z32massMatrixMultiplyConstantKernelILi10ELi11ELi1EEvidPKdS1_S1_S1_S1_S1_S1_Pd:
        /* <DEDUP_REMOVED lines=97> */
[----:B0-----:R-:W-:Y:S01]  /*0610*/  UMOV UR54, UR6 ;  /* 0x0000000600367c82 */ /* 0x001fe20008000000 */
[----:B------:R-:W-:Y:S01]  /*0620*/  UMOV UR55, UR7 ;  /* 0x0000000700377c82 */ /* 0x000fe20008000000 */
[----:B------:R-:W-:Y:S01]  /*0630*/  UMOV UR42, UR4 ;  /* 0x00000004002a7c82 */ /* 0x000fe20008000000 */
[----:B------:R-:W-:Y:S01]  /*0640*/  UMOV UR43, UR5 ;  /* 0x00000005002b7c82 */ /* 0x000fe20008000000 */
[----:B------:R-:W0:Y:S01]  /*0650*/  LDCU.128 UR4, c[0x3][0x720] ;  /* 0x00c0e400ff0477ac */ /* 0x000e220008000c00 */
[----:B------:R-:W2:Y:S01]  /*0660*/  LDCU.128 UR24, c[0x3][0x780] ;  /* 0x00c0f000ff1877ac */ /* 0x000ea20008000c00 */
[----:B---3--:R-:W-:Y:S01]  /*0670*/  DFMA R48, R18, UR72, RZ ;  /* 0x0000004812307c2b */ /* 0x008fe200080000ff */
[----:B------:R-:W3:Y:S01]  /*0680*/  LDCU.128 UR36, c[0x3][0x8e0] ;  /* 0x00c11c00ff2477ac */ /* 0x000ee20008000c00 */
[----:B------:R-:W4:Y:S06]  /*0690*/  LDCU.128 UR68, c[0x3][0x910] ;  /* 0x00c12200ff4477ac */ /* 0x000f2c0008000c00 */
[----:B------:R-:W-:Y:S01]  /*06a0*/  DFMA R48, R20, UR74, R48 ;  /* 0x0000004a14307c2b */ /* 0x000fe20008000030 */
[----:B------:R-:W3:Y:S01]  /*06b0*/  LDCU.128 UR32, c[0x3][0x930] ;  /* 0x00c12600ff2077ac */ /* 0x000ee20008000c00 */
[----:B0-----:R-:W-:Y:S01]  /*06c0*/  UMOV UR58, UR6 ;  /* 0x00000006003a7c82 */ /* 0x001fe20008000000 */
[----:B------:R-:W-:Y:S01]  /*06d0*/  UMOV UR59, UR7 ;  /* 0x00000007003b7c82 */ /* 0x000fe20008000000 */
[----:B------:R-:W-:Y:S01]  /*06e0*/  UMOV UR56, UR4 ;  /* 0x0000000400387c82 */ /* 0x000fe20008000000 */
[----:B------:R-:W-:Y:S01]  /*06f0*/  UMOV UR57, UR5 ;  /* 0x0000000500397c82 */ /* 0x000fe20008000000 */
[----:B------:R-:W0:Y:S01]  /*0700*/  LDCU.128 UR4, c[0x3][0x7d0] ;  /* 0x00c0fa00ff0477ac */ /* 0x000e220008000c00 */
[----:B------:R-:W-:-:S02]  /*0710*/  DFMA R28, R14, UR58, RZ ;  /* 0x0000003a0e1c7c2b */ /* 0x000fc400080000ff */
[----:B-1----:R-:W-:Y:S01]  /*0720*/  DFMA R14, R14, UR46, RZ ;  /* 0x0000002e0e0e7c2b */ /* 0x002fe200080000ff */
[----:B------:R-:W1:Y:S01]  /*0730*/  LDCU.128 UR28, c[0x3][0x980] ;  /* 0x00c13000ff1c77ac */ /* 0x000e620008000c00 */
        /* <DEDUP_REMOVED lines=10> */
[----:B0-----:R-:W-:Y:S01]  /*07e0*/  DFMA R52, R16, UR4, R14 ;  /* 0x0000000410347c2b */ /* 0x001fe2000800000e */
        /* <DEDUP_REMOVED lines=12> */
[----:B-1----:R-:W-:-:S02]  /*08b0*/  DFMA R18, R18, UR30, RZ ;  /* 0x0000001e12127c2b */ /* 0x002fc400080000ff */
[C---:B------:R-:W-:Y:S01]  /*08c0*/  DFMA R52, R36.reuse, UR6, R52 ;  /* 0x0000000624347c2b */ /* 0x040fe20008000034 */
[----:B------:R-:W1:Y:S01]  /*08d0*/  LDCU.128 UR52, c[0x3][0x7b0] ;  /* 0x00c0f600ff3477ac */ /* 0x000e620008000c00 */
[----:B------:R-:W-:Y:S02]  /*08e0*/  DFMA R38, R36, UR24, R38 ;  /* 0x0000001824267c2b */ /* 0x000fe40008000026 */
[C---:B---3--:R-:W-:Y:S01]  /*08f0*/  DFMA R16, R20.reuse, UR20, R16 ;  /* 0x0000001414107c2b */ /* 0x048fe20008000010 */
[----:B------:R-:W3:Y:S01]  /*0900*/  LDCU.128 UR64, c[0x3][0x920] ;  /* 0x00c12400ff4077ac */ /* 0x000ee20008000c00 */
[C---:B--2---:R-:W-:Y:S02]  /*0910*/  DFMA R18, R20.reuse, UR16, R18 ;  /* 0x0000001014127c2b */ /* 0x044fe40008000012 */
[----:B----4-:R-:W-:Y:S01]  /*0920*/  DFMA R44, R20, UR8, R44 ;  /* 0x00000008142c7c2b */ /* 0x010fe2000800002c */
[----:B------:R-:W2:Y:S01]  /*0930*/  LDCU.128 UR72, c[0x3][0x970] ;  /* 0x00c12e00ff4877ac */ /* 0x000ea20008000c00 */
[----:B------:R-:W-:-:S02]  /*0940*/  DFMA R38, R32, UR38, R38 ;  /* 0x0000002620267c2b */ /* 0x000fc40008000026 */
[C---:B------:R-:W-:Y:S01]  /*0950*/  DFMA R16, R22.reuse, UR22, R16 ;  /* 0x0000001616107c2b */ /* 0x040fe20008000010 */
[----:B------:R-:W-:Y:S01]  /*0960*/  UMOV UR34, UR12 ;  /* 0x0000000c00227c82 */ /* 0x000fe20008000000 */
[----:B------:R-:W-:Y:S01]  /*0970*/  UMOV UR35, UR13 ;  /* 0x0000000d00237c82 */ /* 0x000fe20008000000 */
[----:B------:R-:W-:Y:S01]  /*0980*/  UMOV UR50, UR56 ;  /* 0x0000003800327c82 */ /* 0x000fe20008000000 */
[----:B------:R-:W-:Y:S01]  /*0990*/  UMOV UR51, UR57 ;  /* 0x0000003900337c82 */ /* 0x000fe20008000000 */
[----:B------:R-:W4:Y:S01]  /*09a0*/  LDCU.128 UR12, c[0x3][0x7e0] ;  /* 0x00c0fc00ff0c77ac */ /* 0x000f220008000c00 */
[----:B------:R-:W-:Y:S02]  /*09b0*/  DFMA R18, R22, UR18, R18 ;  /* 0x0000001216127c2b */ /* 0x000fe40008000012 */
[C---:B0-----:R-:W-:Y:S01]  /*09c0*/  DFMA R42, R36.reuse, UR40, R42 ;  /* 0x00000028242a7c2b */ /* 0x041fe2000800002a */
[----:B------:R-:W0:Y:S01]  /*09d0*/  LDCU.128 UR4, c[0x3][0x9a0] ;  /* 0x00c13400ff0477ac */ /* 0x000e220008000c00 */
[----:B-1----:R-:W-:-:S02]  /*09e0*/  DFMA R50, R36, UR52, R50 ;  /* 0x0000003424327c2b */ /* 0x002fc40008000032 */
[C---:B------:R-:W-:Y:S01]  /*09f0*/  DFMA R44, R22.reuse, UR10, R44 ;  /* 0x0000000a162c7c2b */ /* 0x040fe2000800002c */
[----:B------:R-:W1:Y:S01]  /*0a00*/  LDCU.128 UR60, c[0x3][0x740] ;  /* 0x00c0e800ff3c77ac */ /* 0x000e620008000c00 */
[C---:B------:R-:W-:Y:S02]  /*0a10*/  DFMA R14, R22.reuse, UR34, R14 ;  /* 0x00000022160e7c2b */ /* 0x040fe4000800000e */
[C---:B---3--:R-:W-:Y:S01]  /*0a20*/  DFMA R40, R22.reuse, UR64, R40 ;  /* 0x0000004016287c2b */ /* 0x048fe20008000028 */
[----:B------:R-:W3:Y:S01]  /*0a30*/  LDCU.128 UR56, c[0x3][0x900] ;  /* 0x00c12000ff3877ac */ /* 0x000ee20008000c00 */
[----:B--2---:R-:W-:Y:S02]  /*0a40*/  DFMA R48, R22, UR72, R48 ;  /* 0x0000004816307c2b */ /* 0x004fe40008000030 */
[C---:B------:R-:W-:Y:S01]  /*0a50*/  DFMA R42, R32.reuse, UR42, R42 ;  /* 0x0000002a202a7c2b */ /* 0x040fe2000800002a */
[----:B------:R-:W2:Y:S01]  /*0a60*/  LDCU.128 UR68, c[0x3][0x790] ;  /* 0x00c0f200ff4477ac */ /* 0x000ea20008000c00 */
[----:B------:R-:W-:-:S02]  /*0a70*/  DFMA R50, R32, UR54, R50 ;  /* 0x0000003620327c2b */ /* 0x000fc40008000032 */
[----:B----4-:R-:W-:Y:S01]  /*0a80*/  DFMA R52, R32, UR12, R52 ;  /* 0x0000000c20347c2b */ /* 0x010fe20008000034 */
[----:B------:R-:W4:Y:S01]  /*0a90*/  LDCU.128 UR24, c[0x3][0x950] ;  /* 0x00c12a00ff1877ac */ /* 0x000f220008000c00 */
[C---:B------:R-:W-:Y:S02]  /*0aa0*/  DFMA R14, R24.reuse, UR46, R14 ;  /* 0x0000002e180e7c2b */ /* 0x040fe4000800000e */
[C---:B0-----:R-:W-:Y:S02]  /*0ab0*/  DFMA R18, R24.reuse, UR4, R18 ;  /* 0x0000000418127c2b */ /* 0x041fe40008000012 */
[----:B------:R-:W-:Y:S02]  /*0ac0*/  DFMA R40, R24, UR66, R40 ;  /* 0x0000004218287c2b */ /* 0x000fe40008000028 */
[----:B-1----:R-:W-:Y:S02]  /*0ad0*/  DFMA R28, R32, UR60, R28 ;  /* 0x0000003c201c7c2b */ /* 0x002fe4000800001c */
[----:B------:R-:W-:-:S02]  /*0ae0*/  DFMA R48, R24, UR74, R48 ;  /* 0x0000004a18307c2b */ /* 0x000fc40008000030 */
[----:B---3--:R-:W-:Y:S02]  /*0af0*/  DFMA R16, R24, UR56, R16 ;  /* 0x0000003818107c2b */ /* 0x008fe40008000010 */
[----:B------:R-:W-:Y:S02]  /*0b00*/  DFMA R52, R30, UR14, R52 ;  /* 0x0000000e1e347c2b */ /* 0x000fe40008000034 */
[----:B--2---:R-:W-:Y:S02]  /*0b10*/  DFMA R46, R32, UR68, R46 ;  /* 0x00000044202e7c2b */ /* 0x004fe4000800002e */
[----:B------:R-:W-:Y:S02]  /*0b20*/  DFMA R20, R26, UR6, R18 ;  /* 0x000000061a147c2b */ /* 0x000fe40008000012 */
[----:B----4-:R-:W-:Y:S02]  /*0b30*/  DFMA R44, R24, UR24, R44 ;  /* 0x00000018182c7c2b */ /* 0x010fe4000800002c */
        /* <DEDUP_REMOVED lines=10> */
[----:B------:R-:W-:Y:S02]  /*0be0*/  DADD R52, R52, -R20 ;  /* 0x0000000034347229 */ /* 0x000fe40000000814 */
[----:B------:R-:W-:Y:S02]  /*0bf0*/  DADD R16, R38, R14 ;  /* 0x0000000026107229 */ /* 0x000fe4000000000e */
[----:B------:R-:W-:-:S02]  /*0c00*/  DADD R20, R28, R18 ;  /* 0x000000001c147229 */ /* 0x000fc40000000012 */
        /* <DEDUP_REMOVED lines=19> */
.L_x_113:
[----:B------:R-:W-:Y:S05]  /*0d40*/  BSYNC.RECONVERGENT B0 ;  /* 0x0000000000007941 */ /* 0x000fea0003800200 */
.L_x_112:
        /* <DEDUP_REMOVED lines=32> */
[C---:B--2---:R-:W-:Y:S01]  /*0f50*/  DFMA R36, R18.reuse, UR16, RZ ;  /* 0x0000001012247c2b */ /* 0x044fe200080000ff */
[----:B------:R-:W0:Y:S01]  /*0f60*/  LDCU.128 UR28, c[0x3][0x960] ;  /* 0x00c12c00ff1c77ac */ /* 0x000e220008000c00 */
[----:B---3--:R-:W-:Y:S02]  /*0f70*/  DFMA R30, R18, UR8, RZ ;  /* 0x00000008121e7c2b */ /* 0x008fe400080000ff */
[----:B------:R-:W-:Y:S01]  /*0f80*/  DADD R20, R20, -R22 ;  /* 0x0000000014147229 */ /* 0x000fe20000000816 */
        /* <DEDUP_REMOVED lines=11> */
[C---:B------:R-:W-:Y:S01]  /*1040*/  DFMA R30, R24.reuse, UR10, R30 ;  /* 0x0000000a181e7c2b */ /* 0x040fe2000800001e */
[----:B------:R-:W-:Y:S01]  /*1050*/  UMOV UR46, UR20 ;  /* 0x00000014002e7c82 */ /* 0x000fe20008000000 */
[----:B------:R-:W-:Y:S01]  /*1060*/  UMOV UR47, UR21 ;  /* 0x00000015002f7c82 */ /* 0x000fe20008000000 */
[----:B------:R-:W3:Y:S01]  /*1070*/  LDCU.128 UR8, c[0x3][0x8f0] ;  /* 0x00c11e00ff0877ac */ /* 0x000ee20008000c00 */
[----:B------:R-:W-:-:S02]  /*1080*/  DFMA R38, R24, UR60, R32 ;  /* 0x0000003c18267c2b */ /* 0x000fc40008000020 */
[C---:B------:R-:W-:Y:S01]  /*1090*/  DFMA R46, R24.reuse, UR64, R36 ;  /* 0x00000040182e7c2b */ /* 0x040fe20008000024 */
[----:B------:R-:W3:Y:S01]  /*10a0*/  LDCU.128 UR20, c[0x3][0x940] ;  /* 0x00c12800ff1477ac */ /* 0x000ee20008000c00 */
[----:B-1----:R-:W-:Y:S02]  /*10b0*/  DFMA R54, R24, UR72, R40 ;  /* 0x0000004818367c2b */ /* 0x002fe40008000028 */
[----:B------:R-:W-:Y:S01]  /*10c0*/  DFMA R32, R20, UR6, R22 ;  /* 0x0000000614207c2b */ /* 0x000fe20008000016 */
[----:B------:R-:W-:Y:S01]  /*10d0*/  LDS.64 R24, [R3+0x1b8] ;  /* 0x0001b80003187984 */ /* 0x000fe20000000a00 */
[C---:B------:R-:W-:Y:S01]  /*10e0*/  DFMA R36, R14.reuse, UR38, RZ ;  /* 0x000000260e247c2b */ /* 0x040fe200080000ff */
[----:B------:R-:W1:Y:S01]  /*10f0*/  LDCU.128 UR4, c[0x3][0x990] ;  /* 0x00c13200ff0477ac */ /* 0x000e620008000c00 */
[C---:B----4-:R-:W-:Y:S01]  /*1100*/  DFMA R40, R14.reuse, UR52, RZ ;  /* 0x000000340e287c2b */ /* 0x050fe200080000ff */
[----:B------:R-:W4:Y:S01]  /*1110*/  LDS.64 R22, [R3+0x160] ;  /* 0x0001600003167984 */ /* 0x000f220000000a00 */
[C---:B0-----:R-:W-:Y:S01]  /*1120*/  DFMA R48, R14.reuse, UR28, RZ ;  /* 0x0000001c0e307c2b */ /* 0x041fe200080000ff */
[----:B------:R-:W0:Y:S01]  /*1130*/  LDCU.128 UR16, c[0x3][0x760] ;  /* 0x00c0ec00ff1077ac */ /* 0x000e220008000c00 */
[----:B--2---:R-:W-:-:S02]  /*1140*/  DFMA R44, R14, UR34, RZ ;  /* 0x000000220e2c7c2b */ /* 0x004fc400080000ff */
[----:B---3--:R-:W-:Y:S01]  /*1150*/  DFMA R52, R14, UR26, RZ ;  /* 0x0000001a0e347c2b */ /* 0x008fe200080000ff */
[----:B------:R-:W2:Y:S01]  /*1160*/  LDCU.128 UR12, c[0x3][0x7b0] ;  /* 0x00c0f600ff0c77ac */ /* 0x000ea20008000c00 */
[----:B------:R-:W-:Y:S02]  /*1170*/  DADD R14, R26, R28 ;  /* 0x000000001a0e7229 */ /* 0x000fe4000000001c */
[C---:B------:R-:W-:Y:S01]  /*1180*/  DFMA R40, R20.reuse, UR54, R40 ;  /* 0x0000003614287c2b */ /* 0x040fe20008000028 */
[----:B------:R-:W3:Y:S01]  /*1190*/  LDCU.128 UR56, c[0x3][0x8d0] ;  /* 0x00c11a00ff3877ac */ /* 0x000ee20008000c00 */
[C---:B------:R-:W-:Y:S02]  /*11a0*/  DFMA R48, R20.reuse, UR30, R48 ;  /* 0x0000001e14307c2b */ /* 0x040fe40008000030 */
[----:B------:R-:W-:Y:S01]  /*11b0*/  DFMA R36, R20, UR8, R36 ;  /* 0x0000000814247c2b */ /* 0x000fe20008000024 */
[----:B------:R-:W3:Y:S01]  /*11c0*/  LDCU.128 UR28, c[0x3][0x920] ;  /* 0x00c12400ff1c77ac */ /* 0x000ee20008000c00 */
[----:B------:R-:W-:-:S02]  /*11d0*/  DADD R26, R26, -R28 ;  /* 0x000000001a1a7229 */ /* 0x000fc4000000081c */
[----:B------:R-:W-:Y:S01]  /*11e0*/  DFMA R44, R20, UR20, R44 ;  /* 0x00000014142c7c2b */ /* 0x000fe2000800002c */
[----:B------:R-:W3:Y:S01]  /*11f0*/  LDCU.128 UR52, c[0x3][0x970] ;  /* 0x00c12e00ff3477ac */ /* 0x000ee20008000c00 */
[C---:B------:R-:W-:Y:S02]  /*1200*/  DFMA R46, R14.reuse, UR66, R46 ;  /* 0x000000420e2e7c2b */ /* 0x040fe4000800002e */
[C---:B------:R-:W-:Y:S01]  /*1210*/  DFMA R54, R14.reuse, UR74, R54 ;  /* 0x0000004a0e367c2b */ /* 0x040fe20008000036 */
[----:B------:R-:W4:Y:S01]  /*1220*/  LDCU.128 UR68, c[0x3][0x740] ;  /* 0x00c0e800ff4477ac */ /* 0x000f220008000c00 */
[----:B------:R-:W-:Y:S02]  /*1230*/  DFMA R38, R14, UR62, R38 ;  /* 0x0000003e0e267c2b */ /* 0x000fe40008000026 */
[C---:B------:R-:W-:Y:S01]  /*1240*/  DFMA R36, R26.reuse, UR10, R36 ;  /* 0x0000000a1a247c2b */ /* 0x040fe20008000024 */
[----:B------:R-:W4:Y:S01]  /*1250*/  LDCU.128 UR64, c[0x3][0x790] ;  /* 0x00c0f200ff4077ac */ /* 0x000f220008000c00 */
[----:B------:R-:W-:-:S02]  /*1260*/  DFMA R44, R26, UR22, R44 ;  /* 0x000000161a2c7c2b */ /* 0x000fc4000800002c */
[----:B-1----:R-:W-:Y:S01]  /*1270*/  DFMA R52, R20, UR4, R52 ;  /* 0x0000000414347c2b */ /* 0x002fe20008000034 */
[----:B------:R-:W1:Y:S01]  /*1280*/  LDCU.128 UR72, c[0x3][0x7e0] ;  /* 0x00c0fc00ff4877ac */ /* 0x000e620008000c00 */
[C---:B------:R-:W-:Y:S02]  /*1290*/  DFMA R30, R14.reuse, UR46, R30 ;  /* 0x0000002e0e1e7c2b */ /* 0x040fe4000800001e */
[C---:B0-----:R-:W-:Y:S01]  /*12a0*/  DFMA R42, R14.reuse, UR16, R42 ;  /* 0x000000100e2a7c2b */ /* 0x041fe2000800002a */
[----:B------:R-:W0:Y:S01]  /*12b0*/  LDCU.128 UR60, c[0x3][0x900] ;  /* 0x00c12000ff3c77ac */ /* 0x000e220008000c00 */
[----:B--2---:R-:W-:Y:S02]  /*12c0*/  DFMA R50, R14, UR12, R50 ;  /* 0x0000000c0e327c2b */ /* 0x004fe40008000032 */
[----:B------:R-:W-:Y:S01]  /*12d0*/  DADD R14, R16, R18 ;  /* 0x00000000100e7229 */ /* 0x000fe20000000012 */
[----:B------:R-:W2:Y:S01]  /*12e0*/  LDCU.128 UR8, c[0x3][0x950] ;  /* 0x00c12a00ff0877ac */ /* 0x000ea20008000c00 */
[----:B---3--:R-:W-:-:S02]  /*12f0*/  DFMA R32, R26, UR56, R32 ;  /* 0x000000381a207c2b */ /* 0x008fc40008000020 */
[C---:B------:R-:W-:Y:S01]  /*1300*/  DFMA R40, R26.reuse, UR28, R40 ;  /* 0x0000001c1a287c2b */ /* 0x040fe20008000028 */
[----:B------:R-:W3:Y:S01]  /*1310*/  LDCU.128 UR20, c[0x3][0x9a0] ;  /* 0x00c13400ff1477ac */ /* 0x000ee20008000c00 */
[----:B------:R-:W-:Y:S02]  /*1320*/  DFMA R48, R26, UR52, R48 ;  /* 0x000000341a307c2b */ /* 0x000fe40008000030 */
[----:B------:R-:W-:Y:S02]  /*1330*/  DADD R16, R16, -R18 ;  /* 0x0000000010107229 */ /* 0x000fe40000000812 */
[----:B------:R-:W-:Y:S02]  /*1340*/  DFMA R52, R26, UR6, R52 ;  /* 0x000000061a347c2b */ /* 0x000fe40008000034 */
[C---:B------:R-:W-:Y:S02]  /*1350*/  DFMA R30, R14.reuse, UR50, R30 ;  /* 0x000000320e1e7c2b */ /* 0x040fe4000800001e */
[----:B------:R-:W-:-:S02]  /*1360*/  DFMA R42, R14, UR18, R42 ;  /* 0x000000120e2a7c2b */ /* 0x000fc4000800002a */
[C---:B------:R-:W-:Y:S02]  /*1370*/  DFMA R50, R14.reuse, UR14, R50 ;  /* 0x0000000e0e327c2b */ /* 0x040fe40008000032 */
[C---:B----4-:R-:W-:Y:S02]  /*1380*/  DFMA R38, R14.reuse, UR68, R38 ;  /* 0x000000440e267c2b */ /* 0x050fe40008000026 */
[C---:B------:R-:W-:Y:S02]  /*1390*/  DFMA R46, R14.reuse, UR64, R46 ;  /* 0x000000400e2e7c2b */ /* 0x040fe4000800002e */
[----:B-1----:R-:W-:Y:S02]  /*13a0*/  DFMA R54, R14, UR72, R54 ;  /* 0x000000480e367c2b */ /* 0x002fe40008000036 */
[----:B------:R-:W-:Y:S02]  /*13b0*/  DADD R14, R22, R24 ;  /* 0x00000000160e7229 */ /* 0x000fe40000000018 */
[----:B------:R-:W-:-:S02]  /*13c0*/  DFMA R32, R16, UR58, R32 ;  /* 0x0000003a10207c2b */ /* 0x000fc40008000020 */
[C---:B------:R-:W-:Y:S02]  /*13d0*/  DFMA R40, R16.reuse, UR30, R40 ;  /* 0x0000001e10287c2b */ /* 0x040fe40008000028 */
[C---:B------:R-:W-:Y:S02]  /*13e0*/  DFMA R48, R16.reuse, UR54, R48 ;  /* 0x0000003610307c2b */ /* 0x040fe40008000030 */
[C---:B0-----:R-:W-:Y:S02]  /*13f0*/  DFMA R36, R16.reuse, UR60, R36 ;  /* 0x0000003c10247c2b */ /* 0x041fe40008000024 */
[----:B--2---:R-:W-:Y:S02]  /*1400*/  DFMA R44, R16, UR8, R44 ;  /* 0x00000008102c7c2b */ /* 0x004fe4000800002c */
[----:B------:R-:W-:Y:S02]  /*1410*/  DADD R22, R22, -R24 ;  /* 0x0000000016167229 */ /* 0x000fe40000000818 */
[----:B---3--:R-:W-:-:S02]  /*1420*/  DFMA R52, R16, UR20, R52 ;  /* 0x0000001410347c2b */ /* 0x008fc40008000034 */
        /* <DEDUP_REMOVED lines=34> */
.L_x_115:
[----:B------:R-:W-:Y:S05]  /*1650*/  BSYNC.RECONVERGENT B0 ;  /* 0x0000000000007941 */ /* 0x000fea0003800200 */
.L_x_114:
[----:B------:R-:W-:Y:S01]  /*1660*/  BAR.SYNC.DEFER_BLOCKING 0x0 ;  /* 0x0000000000007b1d */ /* 0x000fe20000010000 */
[----:B------:R-:W-:Y:S01]  /*1670*/  IMAD R13, R0, 0x2465, R13 ;  /* 0x00002465000d7824 */ /* 0x000fe200078e020d */
[----:B01----:R-:W-:Y:S02]  /*1680*/  CS2R R40, SRZ ;  /* 0x0000000000287805 */ /* 0x003fe4000001ff00 */
[----:B------:R-:W-:Y:S02]  /*1690*/  CS2R R42, SRZ ;  /* 0x00000000002a7805 */ /* 0x000fe4000001ff00 */
[----:B------:R-:W0:Y:S02]  /*16a0*/  LDCU.128 UR4, c[0x3][0x710] ;  /* 0x00c0e200ff0477ac */ /* 0x000e240008000c00 */
[----:B-----5:R-:W1:Y:S01]  /*16b0*/  LDC.64 R32, c[0x0][0x390] ;  /* 0x0000e400ff207b82 */ /* 0x020e620000000a00 */
[----:B------:R-:W2:Y:S01]  /*16c0*/  LDCU.128 UR16, c[0x3][0x8d0] ;  /* 0x00c11a00ff1077ac */ /* 0x000ea20008000c00 */
[----:B------:R-:W3:Y:S01]  /*16d0*/  LDCU.128 UR48, c[0x3][0x770] ;  /* 0x00c0ee00ff3077ac */ /* 0x000ee20008000c00 */
[----:B------:R-:W4:Y:S01]  /*16e0*/  LDCU.128 UR52, c[0x3][0x720] ;  /* 0x00c0e400ff3477ac */ /* 0x000f220008000c00 */
[----:B------:R-:W-:Y:S01]  /*16f0*/  CS2R R38, SRZ ;  /* 0x0000000000267805 */ /* 0x000fe2000001ff00 */
[----:B------:R-:W4:Y:S01]  /*1700*/  LDCU.128 UR8, c[0x3][0x700] ;  /* 0x00c0e000ff0877ac */ /* 0x000f220008000c00 */
[----:B------:R-:W-:Y:S01]  /*1710*/  LDS.64 R14, [R4] ;  /* 0x00000000040e7984 */ /* 0x000fe20000000a00 */
[----:B0-----:R-:W-:Y:S01]  /*1720*/  UMOV UR30, UR4 ;  /* 0x00000004001e7c82 */ /* 0x001fe20008000000 */
[----:B------:R-:W-:-:S02]  /*1730*/  UMOV UR31, UR5 ;  /* 0x00000005001f7c82 */ /* 0x000fc40008000000 */
[----:B------:R-:W0:Y:S01]  /*1740*/  LDS.64 R16, [R4+0x48] ;  /* 0x0000480004107984 */ /* 0x000e220000000a00 */
[----:B--2---:R-:W-:Y:S01]  /*1750*/  UMOV UR4, UR16 ;  /* 0x0000001000047c82 */ /* 0x004fe20008000000 */
[----:B------:R-:W2:Y:S01]  /*1760*/  LDCU UR16, c[0x0][0x380] ;  /* 0x00007000ff1077ac */ /* 0x000ea20008000800 */
[----:B-1----:R-:W-:Y:S01]  /*1770*/  IMAD.WIDE R32, R13, 0x8, R32 ;  /* 0x000000080d207825 */ /* 0x002fe200078e0220 */
[----:B------:R-:W-:Y:S01]  /*1780*/  LDS.64 R18, [R4+0x8] ;  /* 0x0000080004127984 */ /* 0x000fe20000000a00 */
[----:B------:R-:W-:Y:S01]  /*1790*/  UMOV UR28, UR6 ;  /* 0x00000006001c7c82 */ /* 0x000fe20008000000 */
[----:B------:R-:W-:Y:S02]  /*17a0*/  UMOV UR29, UR7 ;  /* 0x00000007001d7c82 */ /* 0x000fe40008000000 */
[----:B------:R-:W1:Y:S01]  /*17b0*/  LDS.64 R20, [R4+0x40] ;  /* 0x0000400004147984 */ /* 0x000e620000000a00 */
[----:B------:R-:W-:Y:S01]  /*17c0*/  UMOV UR6, UR18 ;  /* 0x0000001200067c82 */ /* 0x000fe20008000000 */
[----:B------:R-:W-:Y:S01]  /*17d0*/  UMOV UR7, UR19 ;  /* 0x0000001300077c82 */ /* 0x000fe20008000000 */
[----:B------:R-:W-:Y:S01]  /*17e0*/  UMOV UR5, UR17 ;  /* 0x0000001100057c82 */ /* 0x000fe20008000000 */
[----:B---3--:R-:W-:Y:S01]  /*17f0*/  MOV.SPILL R65, UR51 ;  /* 0x0000003300417c02 */ /* 0x008fe20009000f00 */
[----:B------:R-:W3:Y:S01]  /*1800*/  LDCU.128 UR24, c[0x3][0x7a0] ;  /* 0x00c0f400ff1877ac */ /* 0x000ee20008000c00 */
[----:B------:R-:W-:Y:S01]  /*1810*/  MOV.SPILL R66, UR50 ;  /* 0x0000003200427c02 */ /* 0x000fe20009000f00 */
[----:B------:R-:W3:Y:S01]  /*1820*/  LDCU.128 UR44, c[0x3][0x7c0] ;  /* 0x00c0f800ff2c77ac */ /* 0x000ee20008000c00 */
[----:B------:R-:W-:-:S02]  /*1830*/  CS2R R200, SRZ ;  /* 0x0000000000c87805 */ /* 0x000fc4000001ff00 */
[----:B------:R-:W-:Y:S02]  /*1840*/  CS2R R178, SRZ ;  /* 0x0000000000b27805 */ /* 0x000fe4000001ff00 */
[----:B--2---:R-:W-:Y:S01]  /*1850*/  ISETP.GE.AND P2, PT, R0, UR16, PT ;  /* 0x0000001000007c0c */ /* 0x004fe2000bf46270 */
[----:B------:R-:W2:Y:S01]  /*1860*/  LDCU.128 UR16, c[0x3][0x750] ;  /* 0x00c0ea00ff1077ac */ /* 0x000ea20008000c00 */
[----:B------:R-:W-:Y:S01]  /*1870*/  MOV.SPILL R67, UR49 ;  /* 0x0000003100437c02 */ /* 0x000fe20009000f00 */
[----:B------:R-:W-:Y:S01]  /*1880*/  LDS.64 R22, [R4+0x10] ;  /* 0x0000100004167984 */ /* 0x000fe20000000a00 */
[----:B------:R-:W-:Y:S01]  /*1890*/  MOV.SPILL R68, UR48 ;  /* 0x0000003000447c02 */ /* 0x000fe20009000f00 */
[----:B------:R-:W3:Y:S02]  /*18a0*/  LDCU.128 UR60, c[0x3][0x7d0] ;  /* 0x00c0fa00ff3c77ac */ /* 0x000ee40008000c00 */
[----:B------:R-:W3:Y:S01]  /*18b0*/  LDS.64 R24, [R4+0x38] ;  /* 0x0000380004187984 */ /* 0x000ee20000000a00 */
[----:B------:R-:W3:Y:S05]  /*18c0*/  LDCU.128 UR32, c[0x3][0x980] ;  /* 0x00c13000ff2077ac */ /* 0x000eea0008000c00 */
[----:B------:R-:W3:Y:S01]  /*18d0*/  @!P2 LDG.E.64.CONSTANT R40, desc[UR76][R32.64+0x2998] ;  /* 0x0029984c2028a981 */ /* 0x000ee2000c1e9b00 */
[----:B------:R-:W3:Y:S03]  /*18e0*/  LDCU.128 UR12, c[0x3][0x8c0] ;  /* 0x00c11800ff0c77ac */ /* 0x000ee60008000c00 */
[----:B------:R-:W3:Y:S01]  /*18f0*/  @!P2 LDG.E.64.CONSTANT R42, desc[UR76][R32.64+0x7cc8] ;  /* 0x007cc84c202aa981 */ /* 0x000ee2000c1e9b00 */
[----:B------:R-:W3:Y:S01]  /*1900*/  LDCU.128 UR56, c[0x3][0x730] ;  /* 0x00c0e600ff3877ac */ /* 0x000ee20008000c00 */
[----:B0-----:R-:W-:-:S02]  /*1910*/  DADD R12, R14, R16 ;  /* 0x000000000e0c7229 */ /* 0x001fc40000000010 */
[----:B------:R-:W3:Y:S01]  /*1920*/  @!P2 LDG.E.64.CONSTANT R38, desc[UR76][R32.64] ;  /* 0x0000004c2026a981 */ /* 0x000ee2000c1e9b00 */
[----:B----4-:R-:W-:Y:S01]  /*1930*/  MOV.SPILL R71, UR53 ;  /* 0x0000003500477c02 */ /* 0x010fe20009000f00 */
[----:B------:R-:W0:Y:S01]  /*1940*/  LDCU.128 UR40, c[0x3][0x8e0] ;  /* 0x00c11c00ff2877ac */ /* 0x000e220008000c00 */
[----:B------:R-:W-:Y:S01]  /*1950*/  MOV.SPILL R72, UR52 ;  /* 0x0000003400487c02 */ /* 0x000fe20009000f00 */
[----:B------:R-:W4:Y:S01]  /*1960*/  @!P2 LDG.E.64.CONSTANT R200, desc[UR76][R32.64+0x5330] ;  /* 0x0053304c20c8a981 */ /* 0x000f22000c1e9b00 */
[----:B------:R-:W0:Y:S01]  /*1970*/  LDCU.128 UR72, c[0x3][0x780] ;  /* 0x00c0f000ff4877ac */ /* 0x000e220008000c00 */
[----:B------:R-:W-:Y:S02]  /*1980*/  DFMA R44, R12, UR50, RZ ;  /* 0x000000320c2c7c2b */ /* 0x000fe400080000ff */
[----:B------:R-:W4:Y:S01]  /*1990*/  @!P2 LDG.E.64.CONSTANT R178, desc[UR76][R32.64+0xa660] ;  /* 0x00a6604c20b2a981 */ /* 0x000f22000c1e9b00 */
[----:B------:R-:W-:Y:S01]  /*19a0*/  UMOV UR50, UR28 ;  /* 0x0000001c00327c82 */ /* 0x000fe20008000000 */
[----:B------:R-:W-:Y:S01]  /*19b0*/  UMOV UR51, UR29 ;  /* 0x0000001d00337c82 */ /* 0x000fe20008000000 */
[----:B------:R-:W-:Y:S01]  /*19c0*/  MOV.SPILL R64, UR50 ;  /* 0x0000003200407c02 */ /* 0x000fe20009000f00 */
[----:B------:R-:W0:Y:S01]  /*19d0*/  LDCU.128 UR20, c[0x3][0x910] ;  /* 0x00c12200ff1477ac */ /* 0x000e220008000c00 */
[----:B------:R-:W-:Y:S01]  /*19e0*/  MOV.SPILL R10, UR51 ;  /* 0x00000033000a7c02 */ /* 0x000fe20009000f00 */
[----:B------:R-:W0:Y:S01]  /*19f0*/  LDCU.128 UR48, c[0x3][0x760] ;  /* 0x00c0ec00ff3077ac */ /* 0x000e220008000c00 */
[----:B------:R-:W-:-:S02]  /*1a00*/  DADD R14, R14, -R16 ;  /* 0x000000000e0e7229 */ /* 0x000fc40000000810 */
[----:B-1----:R-:W-:Y:S01]  /*1a10*/  DADD R16, R18, R20 ;  /* 0x0000000012107229 */ /* 0x002fe20000000014 */
[----:B------:R-:W1:Y:S01]  /*1a20*/  LDCU.128 UR64, c[0x3][0x8f0] ;  /* 0x00c11e00ff4077ac */ /* 0x000e620008000c00 */
[----:B--2---:R-:W-:Y:S01]  /*1a30*/  DFMA R30, R12, UR16, RZ ;  /* 0x000000100c1e7c2b */ /* 0x004fe200080000ff */
[----:B------:R-:W2:Y:S01]  /*1a40*/  LDCU.128 UR36, c[0x3][0x930] ;  /* 0x00c12600ff2477ac */ /* 0x000ea20008000c00 */
[----:B------:R-:W1:Y:S06]  /*1a50*/  LDCU.128 UR68, c[0x3][0x940] ;  /* 0x00c12800ff4477ac */ /* 0x000e6c0008000c00 */
[----:B------:R-:W-:Y:S01]  /*1a60*/  DFMA R48, R16, UR18, R30 ;  /* 0x0000001210307c2b */ /* 0x000fe2000800001e */
[----:B0-----:R-:W-:Y:S01]  /*1a70*/  UMOV UR18, UR50 ;  /* 0x0000003200127c82 */ /* 0x001fe20008000000 */
[----:B------:R-:W-:Y:S01]  /*1a80*/  UMOV UR19, UR51 ;  /* 0x0000003300137c82 */ /* 0x000fe20008000000 */
[----:B------:R-:W-:Y:S01]  /*1a90*/  UMOV UR52, UR48 ;  /* 0x0000003000347c82 */ /* 0x000fe20008000000 */
[----:B------:R-:W-:Y:S01]  /*1aa0*/  UMOV UR53, UR49 ;  /* 0x0000003100357c82 */ /* 0x000fe20008000000 */
[----:B------:R-:W0:Y:S01]  /*1ab0*/  LDCU.128 UR48, c[0x3][0x7b0] ;  /* 0x00c0f600ff3077ac */ /* 0x000e220008000c00 */
[----:B------:R-:W-:-:S02]  /*1ac0*/  DADD R18, R18, -R20 ;  /* 0x0000000012127229 */ /* 0x000fc40000000814 */
[C---:B------:R-:W-:Y:S02]  /*1ad0*/  DFMA R20, R12.reuse, UR8, RZ ;  /* 0x000000080c147c2b */ /* 0x040fe400080000ff */
[C---:B------:R-:W-:Y:S02]  /*1ae0*/  DFMA R26, R12.reuse, UR54, RZ ;  /* 0x000000360c1a7c2b */ /* 0x040fe400080000ff */
[C---:B---3--:R-:W-:Y:S02]  /*1af0*/  DFMA R46, R12.reuse, UR24, RZ ;  /* 0x000000180c2e7c2b */ /* 0x048fe400080000ff */
[----:B------:R-:W-:Y:S02]  /*1b00*/  DFMA R12, R12, UR46, RZ ;  /* 0x0000002e0c0c7c2b */ /* 0x000fe400080000ff */
[----:B------:R-:W-:-:S06]  /*1b10*/  DFMA R60, R14, UR34, RZ ;  /* 0x000000220e3c7c2b */ /* 0x000fcc00080000ff */
[C---:B------:R-:W-:Y:S01]  /*1b20*/  DFMA R62, R16.reuse, UR60, R12 ;  /* 0x0000003c103e7c2b */ /* 0x040fe2000800000c */
[----:B0-----:R-:W-:Y:S01]  /*1b30*/  UMOV UR60, UR48 ;  /* 0x00000030003c7c82 */ /* 0x001fe20008000000 */
[----:B------:R-:W-:Y:S01]  /*1b40*/  UMOV UR61, UR49 ;  /* 0x00000031003d7c82 */ /* 0x000fe20008000000 */
[----:B------:R-:W-:Y:S01]  /*1b50*/  UMOV UR34, UR50 ;  /* 0x0000003200227c82 */ /* 0x000fe20008000000 */
[----:B------:R-:W-:Y:S01]  /*1b60*/  UMOV UR35, UR51 ;  /* 0x0000003300237c82 */ /* 0x000fe20008000000 */
[----:B------:R-:W0:Y:S01]  /*1b70*/  LDCU.128 UR48, c[0x3][0x740] ;  /* 0x00c0e800ff3077ac */ /* 0x000e220008000c00 */
[----:B------:R-:W-:Y:S02]  /*1b80*/  MOV.SPILL R69, UR55 ;  /* 0x0000003700457c02 */ /* 0x000fe40009000f00 */
[----:B------:R-:W-:Y:S01]  /*1b90*/  MOV.SPILL R70, UR54 ;  /* 0x0000003600467c02 */ /* 0x000fe20009000f00 */
[----:B------:R-:W-:Y:S01]  /*1ba0*/  UMOV UR54, UR30 ;  /* 0x0000001e00367c82 */ /* 0x000fe20008000000 */
[----:B------:R-:W-:Y:S01]  /*1bb0*/  UMOV UR55, UR31 ;  /* 0x0000001f00377c82 */ /* 0x000fe20008000000 */
[----:B------:R-:W3:Y:S01]  /*1bc0*/  LDCU.128 UR28, c[0x3][0x960] ;  /* 0x00c12c00ff1c77ac */ /* 0x000ee20008000c00 */
[----:B------:R-:W-:-:S02]  /*1bd0*/  DFMA R28, R16, UR10, R20 ;  /* 0x0000000a101c7c2b */ /* 0x000fc40008000014 */
[----:B------:R-:W-:Y:S01]  /*1be0*/  DFMA R12, R14, UR12, RZ ;  /* 0x0000000c0e0c7c2b */ /* 0x000fe200080000ff */
[----:B------:R-:W-:Y:S01]  /*1bf0*/  LDS.64 R20, [R4+0x30] ;  /* 0x0000300004147984 */ /* 0x000fe20000000a00 */
[C---:B------:R-:W-:Y:S02]  /*1c00*/  DFMA R36, R16.reuse, UR56, R26 ;  /* 0x0000003810247c2b */ /* 0x040fe4000800001a */
[C---:B------:R-:W-:Y:S01]  /*1c10*/  DFMA R54, R16.reuse, UR72, R44 ;  /* 0x0000004810367c2b */ /* 0x040fe2000800002c */
[----:B0-----:R-:W-:Y:S01]  /*1c20*/  UMOV UR10, UR50 ;  /* 0x00000032000a7c82 */ /* 0x001fe20008000000 */
[----:B------:R-:W-:Y:S01]  /*1c30*/  UMOV UR11, UR51 ;  /* 0x00000033000b7c82 */ /* 0x000fe20008000000 */
[----:B------:R-:W-:Y:S02]  /*1c40*/  R2UR.FILL UR51, R10 ;  /* 0x000000000a3372ca */ /* 0x000fe400004e0000 */
[----:B------:R-:W-:Y:S01]  /*1c50*/  R2UR.FILL UR50, R64 ;  /* 0x00000000403272ca */ /* 0x000fe200004e0000 */
[----:B------:R-:W-:-:S02]  /*1c60*/  DFMA R58, R16, UR26, R46 ;  /* 0x0000001a103a7c2b */ /* 0x000fc4000800002e */
[C---:B------:R-:W-:Y:S01]  /*1c70*/  DFMA R26, R14.reuse, UR42, RZ ;  /* 0x0000002a0e1a7c2b */ /* 0x040fe200080000ff */
[----:B------:R-:W0:Y:S01]  /*1c80*/  LDS.64 R16, [R4+0x18] ;  /* 0x0000180004107984 */ /* 0x000e220000000a00 */
[----:B------:R-:W-:Y:S02]  /*1c90*/  DFMA R46, R14, UR20, RZ ;  /* 0x000000140e2e7c2b */ /* 0x000fe400080000ff */
[----:B------:R-:W-:Y:S02]  /*1ca0*/  DFMA R30, R18, UR14, R12 ;  /* 0x0000000e121e7c2b */ /* 0x000fe4000800000c */
[----:B------:R-:W-:Y:S01]  /*1cb0*/  DADD R12, R22, R24 ;  /* 0x00000000160c7229 */ /* 0x000fe20000000018 */
[----:B------:R-:W-:Y:S01]  /*1cc0*/  UMOV UR56, UR4 ;  /* 0x0000000400387c82 */ /* 0x000fe20008000000 */
[----:B--2---:R-:W-:Y:S01]  /*1cd0*/  DFMA R52, R14, UR38, RZ ;  /* 0x000000260e347c2b */ /* 0x004fe200080000ff */
[----:B------:R-:W-:Y:S01]  /*1ce0*/  UMOV UR57, UR5 ;  /* 0x0000000500397c82 */ /* 0x000fe20008000000 */
[----:B-1----:R-:W-:Y:S01]  /*1cf0*/  DFMA R44, R18, UR64, R26 ;  /* 0x00000040122c7c2b */ /* 0x002fe2000800001a */
[----:B------:R-:W-:Y:S01]  /*1d00*/  UMOV UR72, UR50 ;  /* 0x0000003200487c82 */ /* 0x000fe20008000000 */
[----:B---3--:R-:W-:Y:S01]  /*1d10*/  DFMA R56, R14, UR28, RZ ;  /* 0x0000001c0e387c2b */ /* 0x008fe200080000ff */
[----:B------:R-:W-:Y:S01]  /*1d20*/  UMOV UR73, UR51 ;  /* 0x0000003300497c82 */ /* 0x000fe20008000000 */
[----:B------:R-:W-:Y:S01]  /*1d30*/  DFMA R50, R18, UR22, R46 ;  /* 0x0000001612327c2b */ /* 0x000fe2000800002e */
[----:B------:R-:W-:Y:S01]  /*1d40*/  UMOV UR22, UR48 ;  /* 0x0000003000167c82 */ /* 0x000fe20008000000 */
[----:B------:R-:W-:Y:S01]  /*1d50*/  UMOV UR23, UR49 ;  /* 0x0000003100177c82 */ /* 0x000fe20008000000 */
[----:B------:R-:W-:Y:S01]  /*1d60*/  LDS.64 R14, [R4+0x20] ;  /* 0x00002000040e7984 */ /* 0x000fe20000000a00 */
[----:B------:R-:W1:Y:S01]  /*1d70*/  LDCU.128 UR48, c[0x3][0x920] ;  /* 0x00c12400ff3077ac */ /* 0x000e620008000c00 */
[----:B------:R-:W-:-:S02]  /*1d80*/  DFMA R54, R12, UR74, R54 ;  /* 0x0000004a0c367c2b */ /* 0x000fc40008000036 */
[----:B------:R-:W2:Y:S01]  /*1d90*/  LDS.64 R26, [R4+0x28] ;  /* 0x00002800041a7984 */ /* 0x000ea20000000a00 */
[----:B------:R-:W-:Y:S01]  /*1da0*/  DFMA R36, R12, UR58, R36 ;  /* 0x0000003a0c247c2b */ /* 0x000fe20008000024 */
[----:B------:R-:W-:Y:S01]  /*1db0*/  UMOV UR74, UR56 ;  /* 0x00000038004a7c82 */ /* 0x000fe20008000000 */
[----:B------:R-:W-:Y:S01]  /*1dc0*/  UMOV UR75, UR57 ;  /* 0x00000039004b7c82 */ /* 0x000fe20008000000 */
[----:B------:R-:W3:Y:S01]  /*1dd0*/  LDCU.128 UR56, c[0x3][0x970] ;  /* 0x00c12e00ff3877ac */ /* 0x000ee20008000c00 */
[----:B------:R-:W-:Y:S01]  /*1de0*/  UMOV UR26, UR6 ;  /* 0x00000006001a7c82 */ /* 0x000fe20008000000 */
[----:B------:R-:W-:Y:S01]  /*1df0*/  UMOV UR27, UR7 ;  /* 0x00000007001b7c82 */ /* 0x000fe20008000000 */
[----:B------:R-:W0:Y:S01]  /*1e00*/  LDCU.128 UR4, c[0x3][0x990] ;  /* 0x00c13200ff0477ac */ /* 0x000e220008000c00 */
[----:B------:R-:W-:Y:S02]  /*1e10*/  DADD R22, R22, -R24 ;  /* 0x0000000016167229 */ /* 0x000fe40000000818 */
[----:B------:R-:W-:-:S02]  /*1e20*/  DFMA R52, R18, UR68, R52 ;  /* 0x0000004412347c2b */ /* 0x000fc40008000034 */
[----:B------:R-:W-:Y:S02]  /*1e30*/  DFMA R56, R18, UR30, R56 ;  /* 0x0000001e12387c2b */ /* 0x000fe40008000038 */
[C---:B------:R-:W-:Y:S02]  /*1e40*/  DFMA R28, R12.reuse, UR54, R28 ;  /* 0x000000360c1c7c2b */ /* 0x040fe4000800001c */
[C---:B------:R-:W-:Y:S01]  /*1e50*/  DFMA R48, R12.reuse, UR52, R48 ;  /* 0x000000340c307c2b */ /* 0x040fe20008000030 */
[----:B------:R-:W0:Y:S01]  /*1e60*/  LDCU.128 UR52, c[0x3][0x900] ;  /* 0x00c12000ff3477ac */ /* 0x000e220008000c00 */
[----:B------:R-:W-:Y:S01]  /*1e70*/  CS2R R46, SRZ ;  /* 0x00000000002e7805 */ /* 0x000fe2000001ff00 */
[C---:B------:R-:W-:Y:S01]  /*1e80*/  DFMA R58, R12.reuse, UR60, R58 ;  /* 0x0000003c0c3a7c2b */ /* 0x040fe2000800003a */
[----:B-1----:R-:W-:Y:S01]  /*1e90*/  UMOV UR68, UR48 ;  /* 0x0000003000447c82 */ /* 0x002fe20008000000 */
[----:B------:R-:W-:Y:S01]  /*1ea0*/  UMOV UR69, UR49 ;  /* 0x0000003100457c82 */ /* 0x000fe20008000000 */
[----:B------:R-:W-:Y:S01]  /*1eb0*/  DFMA R62, R12, UR62, R62 ;  /* 0x0000003e0c3e7c2b */ /* 0x000fe2000800003e */
[----:B------:R-:W1:Y:S01]  /*1ec0*/  LDCU.128 UR60, c[0x3][0x790] ;  /* 0x00c0f200ff3c77ac */ /* 0x000e620008000c00 */
[C---:B------:R-:W-:Y:S01]  /*1ed0*/  DFMA R44, R22.reuse, UR66, R44 ;  /* 0x00000042162c7c2b */ /* 0x040fe2000800002c */
[----:B------:R-:W4:Y:S01]  /*1ee0*/  @!P2 LDG.E.64.CONSTANT R46, desc[UR76][R32.64+0xf990] ;  /* 0x00f9904c202ea981 */ /* 0x000f22000c1e9b00 */
[C---:B------:R-:W-:Y:S01]  /*1ef0*/  DFMA R52, R22.reuse, UR70, R52 ;  /* 0x0000004616347c2b */ /* 0x040fe20008000034 */
[----:B------:R-:W2:Y:S01]  /*1f00*/  LDCU.128 UR64, c[0x3][0x7e0] ;  /* 0x00c0fc00ff4077ac */ /* 0x000ea20008000c00 */
[----:B------:R-:W-:-:S02]  /*1f10*/  DFMA R50, R22, UR68, R50 ;  /* 0x0000004416327c2b */ /* 0x000fc40008000032 */
[C---:B---3--:R-:W-:Y:S01]  /*1f20*/  DFMA R56, R22.reuse, UR56, R56 ;  /* 0x0000003816387c2b */ /* 0x048fe20008000038 */
[----:B------:R-:W3:Y:S01]  /*1f30*/  LDCU.128 UR68, c[0x3][0x950] ;  /* 0x00c12a00ff4477ac */ /* 0x000ee20008000c00 */
[----:B------:R-:W-:Y:S01]  /*1f40*/  DFMA R30, R22, UR74, R30 ;  /* 0x0000004a161e7c2b */ /* 0x000fe2000800001e */
[----:B------:R-:W-:Y:S01]  /*1f50*/  UMOV UR56, UR72 ;  /* 0x0000004800387c82 */ /* 0x000fe20008000000 */
[----:B------:R-:W-:Y:S01]  /*1f60*/  UMOV UR57, UR73 ;  /* 0x0000004900397c82 */ /* 0x000fe20008000000 */
[----:B------:R-:W3:Y:S01]  /*1f70*/  LDCU.128 UR72, c[0x3][0x9a0] ;  /* 0x00c13400ff4877ac */ /* 0x000ee20008000c00 */
[----:B0-----:R-:W-:Y:S02]  /*1f80*/  DFMA R60, R18, UR4, R60 ;  /* 0x00000004123c7c2b */ /* 0x001fe4000800003c */
[C-C-:B------:R-:W-:Y:S02]  /*1f90*/  DADD R12, R16.reuse, R20.reuse ;  /* 0x00000000100c7229 */ /* 0x140fe40000000014 */
[----:B------:R-:W-:Y:S01]  /*1fa0*/  DADD R16, R16, -R20 ;  /* 0x0000000010107229 */ /* 0x000fe20000000814 */
[----:B------:R-:W-:Y:S01]  /*1fb0*/  UMOV UR14, UR52 ;  /* 0x00000034000e7c82 */ /* 0x000fe20008000000 */
[----:B------:R-:W-:-:S02]  /*1fc0*/  UMOV UR15, UR53 ;  /* 0x00000035000f7c82 */ /* 0x000fc40008000000 */
[----:B------:R-:W-:Y:S01]  /*1fd0*/  DFMA R60, R22, UR6, R60 ;  /* 0x00000006163c7c2b */ /* 0x000fe2000800003c */
[----:B------:R-:W-:Y:S01]  /*1fe0*/  R2UR.FILL UR49, R67 ;  /* 0x00000000433172ca */ /* 0x000fe200004e0000 */
[----:B------:R-:W-:Y:S01]  /*1ff0*/  UMOV UR30, UR18 ;  /* 0x00000012001e7c82 */ /* 0x000fe20008000000 */
[----:B------:R-:W-:Y:S01]  /*2000*/  R2UR.FILL UR48, R68 ;  /* 0x00000000443072ca */ /* 0x000fe200004e0000 */
[----:B------:R-:W-:Y:S01]  /*2010*/  UMOV UR31, UR19 ;  /* 0x00000013001f7c82 */ /* 0x000fe20008000000 */
[----:B------:R-:W-:Y:S02]  /*2020*/  R2UR.FILL UR53, R71 ;  /* 0x00000000473572ca */ /* 0x000fe400004e0000 */
        /* <DEDUP_REMOVED lines=8> */
[C---:B------:R-:W-:Y:S01]  /*20b0*/  IMAD R8, R35.reuse, 0x8, R8 ;  /* 0x0000000823087824 */ /* 0x040fe200078e0208 */
[C---:B------:R-:W-:Y:S01]  /*20c0*/  DFMA R36, R12.reuse, UR22, R36 ;  /* 0x000000160c247c2b */ /* 0x040fe20008000024 */
[----:B------:R-:W-:Y:S01]  /*20d0*/  IMAD R9, R34, -0x370, R9 ;  /* 0xfffffc9022097824 */ /* 0x000fe200078e0209 */
[C---:B-1----:R-:W-:Y:S01]  /*20e0*/  DFMA R54, R12.reuse, UR60, R54 ;  /* 0x0000003c0c367c2b */ /* 0x042fe20008000036 */
[----:B------:R-:W-:Y:S01]  /*20f0*/  CS2R R208, SRZ ;  /* 0x0000000000d07805 */ /* 0x000fe2000001ff00 */
[----:B--2---:R-:W-:Y:S01]  /*2100*/  DFMA R62, R12, UR64, R62 ;  /* 0x000000400c3e7c2b */ /* 0x004fe2000800003e */
[----:B------:R-:W-:Y:S01]  /*2110*/  CS2R R176, SRZ ;  /* 0x0000000000b07805 */ /* 0x000fe2000001ff00 */
[----:B------:R-:W-:Y:S01]  /*2120*/  DADD R12, R14, R26 ;  /* 0x000000000e0c7229 */ /* 0x000fe2000000001a */
        /* <DEDUP_REMOVED lines=9> */
[----:B---3--:R-:W-:Y:S01]  /*21c0*/  DFMA R52, R16, UR68, R52 ;  /* 0x0000004410347c2b */ /* 0x008fe20008000034 */
[----:B------:R-:W-:Y:S01]  /*21d0*/  CS2R R212, SRZ ;  /* 0x0000000000d47805 */ /* 0x000fe2000001ff00 */
[----:B------:R-:W-:Y:S01]  /*21e0*/  DADD R14, R14, -R26 ;  /* 0x000000000e0e7229 */ /* 0x000fe2000000081a */
        /* <DEDUP_REMOVED lines=10> */
[----:B------:R-:W2:Y:S01]  /*2290*/  @!P2 LDG.E.64.CONSTANT R208, desc[UR76][R32.64+0xaa28] ;  /* 0x00aa284c20d0a981 */ /* 0x000ea2000c1e9b00 */
[----:B------:R-:W-:Y:S01]  /*22a0*/  DFMA R58, R12, UR44, R58 ;  /* 0x0000002c0c3a7c2b */ /* 0x000fe2000800003a */
[----:B------:R-:W-:Y:S01]  /*22b0*/  R2UR.FILL UR54, R70 ;  /* 0x00000000463672ca */ /* 0x000fe200004e0000 */
[C---:B------:R-:W-:Y:S01]  /*22c0*/  DFMA R30, R14.reuse, UR40, R30 ;  /* 0x000000280e1e7c2b */ /* 0x040fe2000800001e */
[----:B------:R-:W3:Y:S01]  /*22d0*/  @!P2 LDG.E.64.CONSTANT R176, desc[UR76][R32.64+0x56f8] ;  /* 0x0056f84c20b0a981 */ /* 0x000ee2000c1e9b00 */
[C---:B------:R-:W-:Y:S01]  /*22e0*/  DFMA R44, R14.reuse, UR4, R44 ;  /* 0x000000040e2c7c2b */ /* 0x040fe2000800002c */
[----:B------:R-:W0:Y:S01]  /*22f0*/  LDCU.64 UR64, c[0x3][0x8f0] ;  /* 0x00c11e00ff4077ac */ /* 0x000e220008000a00 */
[----:B------:R-:W-:-:S02]  /*2300*/  DFMA R52, R14, UR70, R52 ;  /* 0x000000460e347c2b */ /* 0x000fc40008000034 */
[----:B------:R-:W-:Y:S01]  /*2310*/  DFMA R62, R12, UR66, R62 ;  /* 0x000000420c3e7c2b */ /* 0x000fe2000800003e */
[----:B------:R-:W-:Y:S01]  /*2320*/  CS2R R26, SRZ ;  /* 0x00000000001a7805 */ /* 0x000fe2000001ff00 */
[C---:B------:R-:W-:Y:S01]  /*2330*/  DFMA R50, R14.reuse, UR36, R50 ;  /* 0x000000240e327c2b */ /* 0x040fe20008000032 */
[----:B------:R-:W3:Y:S01]  /*2340*/  @!P2 LDG.E.64.CONSTANT R92, desc[UR76][R32.64+0xfd58] ;  /* 0x00fd584c205ca981 */ /* 0x000ee2000c1e9b00 */
[C---:B------:R-:W-:Y:S01]  /*2350*/  DFMA R56, R14.reuse, UR32, R56 ;  /* 0x000000200e387c2b */ /* 0x040fe20008000038 */
[----:B------:R-:W1:Y:S01]  /*2360*/  LDCU.64 UR4, c[0x0][0x388] ;  /* 0x00007100ff0477ac */ /* 0x000e620008000a00 */
[----:B------:R-:W-:Y:S01]  /*2370*/  DFMA R60, R14, UR74, R60 ;  /* 0x0000004a0e3c7c2b */ /* 0x000fe2000800003c */
[----:B------:R-:W2:Y:S01]  /*2380*/  @!P2 LDG.E.64.CONSTANT R26, desc[UR76][R32.64+0x8090] ;  /* 0x0080904c201aa981 */ /* 0x000ea2000c1e9b00 */
[----:B------:R-:W-:Y:S01]  /*2390*/  DADD R12, R28, R30 ;  /* 0x000000001c0c7229 */ /* 0x000fe2000000001e */
        /* <DEDUP_REMOVED lines=20> */
[----:B------:R-:W0:Y:S02]  /*24e0*/  LDCU.64 UR6, c[0x3][0x730] ;  /* 0x00c0e600ff0677ac */ /* 0x000e240008000a00 */
[----:B------:R1:W-:Y:S01]  /*24f0*/  STS.64 [R4], R12 ;  /* 0x0000000c04007388 */ /* 0x0003e20000000a00 */
        /* <DEDUP_REMOVED lines=22> */
[----:B-1----:R-:W-:-:S02]  /*2660*/  IMAD R13, R34, 0x58, R5 ;  /* 0x00000058220d7824 */ /* 0x002fc400078e0205 */
        /* <DEDUP_REMOVED lines=9> */
[----:B------:R-:W0:Y:S04]  /*2700*/  LDS.64 R16, [R8] ;  /* 0x0000000008107984 */ /* 0x000e280000000a00 */
[----:B------:R-:W-:Y:S04]  /*2710*/  LDS.64 R172, [R44] ;  /* 0x000000002cac7984 */ /* 0x000fe80000000a00 */
[----:B------:R-:W1:Y:S04]  /*2720*/  LDS.64 R14, [R9] ;  /* 0x00000000090e7984 */ /* 0x000e680000000a00 */
        /* <DEDUP_REMOVED lines=9> */
[----:B------:R-:W1:Y:S01]  /*27c0*/  LDS.64 R36, [R8+0x108] ;  /* 0x0001080008247984 */ /* 0x000e620000000a00 */
[----:B------:R-:W-:-:S03]  /*27d0*/  LEA R12, R6, R11, 0x18 ;  /* 0x0000000b060c7211 */ /* 0x000fc600078ec0ff */
[----:B------:R-:W-:Y:S01]  /*27e0*/  LDS.64 R160, [R44+0x18] ;  /* 0x000018002ca07984 */ /* 0x000fe20000000a00 */
[----:B------:R-:W-:-:S03]  /*27f0*/  IMAD R5, R35, 0x8, R9 ;  /* 0x0000000823057824 */ /* 0x000fc600078e0209 */
[----:B------:R-:W1:Y:S04]  /*2800*/  LDS.64 R28, [R9+0x18] ;  /* 0x00001800091c7984 */ /* 0x000e680000000a00 */
[----:B------:R-:W-:Y:S04]  /*2810*/  LDS.64 R154, [R13+0x20] ;  /* 0x000020000d9a7984 */ /* 0x000fe80000000a00 */
[----:B------:R-:W4:Y:S04]  /*2820*/  LDS.64 R50, [R8+0x160] ;  /* 0x0001600008327984 */ /* 0x000f280000000a00 */
[----:B------:R-:W-:Y:S04]  /*2830*/  LDS.64 R146, [R5] ;  /* 0x0000000005927984 */ /* 0x000fe80000000a00 */
[----:B------:R-:W4:Y:S04]  /*2840*/  LDS.64 R224, [R12+0x3128] ;  /* 0x003128000ce07984 */ /* 0x000f280000000a00 */
[----:B------:R-:W-:Y:S04]  /*2850*/  LDS.64 R156, [R44+0x20] ;  /* 0x000020002c9c7984 */ /* 0x000fe80000000a00 */
[----:B------:R-:W4:Y:S01]  /*2860*/  LDS.64 R48, [R9+0x20] ;  /* 0x0000200009307984 */ /* 0x000f220000000a00 */
[----:B0-----:R-:W-:-:S02]  /*2870*/  DFMA R16, R170, R16, RZ ;  /* 0x00000010aa10722b */ /* 0x001fc400000000ff */
[----:B-1----:R-:W-:Y:S01]  /*2880*/  DFMA R14, R172, R14, RZ ;  /* 0x0000000eac0e722b */ /* 0x002fe200000000ff */
[----:B------:R-:W-:Y:S04]  /*2890*/  LDS.64 R144, [R5+0x3c8] ;  /* 0x0003c80005907984 */ /* 0x000fe80000000a00 */
[----:B------:R-:W0:Y:S01]  /*28a0*/  LDS.128 R96, [R12+0x3130] ;  /* 0x003130000c607984 */ /* 0x000e220000000c00 */
[----:B------:R-:W-:Y:S02]  /*28b0*/  DFMA R16, R166, R20, R16 ;  /* 0x00000014a610722b */ /* 0x000fe40000000010 */
[----:B------:R-:W-:Y:S01]  /*28c0*/  DFMA R14, R168, R18, R14 ;  /* 0x00000012a80e722b */ /* 0x000fe2000000000e */
[----:B------:R-:W1:Y:S04]  /*28d0*/  LDS.64 R136, [R5+0x790] ;  /* 0x0007900005887984 */ /* 0x000e680000000a00 */
[----:B------:R-:W-:Y:S01]  /*28e0*/  LDS.64 R150, [R13+0x28] ;  /* 0x000028000d967984 */ /* 0x000fe20000000a00 */
[----:B------:R-:W-:-:S02]  /*28f0*/  DFMA R16, R162, R24, R16 ;  /* 0x00000018a210722b */ /* 0x000fc40000000010 */
[----:B------:R-:W-:Y:S01]  /*2900*/  DFMA R22, R164, R22, R14 ;  /* 0x00000016a416722b */ /* 0x000fe2000000000e */
[----:B------:R-:W1:Y:S04]  /*2910*/  LDS.64 R52, [R8+0x1b8] ;  /* 0x0001b80008347984 */ /* 0x000e680000000a00 */
[----:B------:R-:W-:Y:S04]  /*2920*/  LDS.64 R56, [R5+0xb58] ;  /* 0x000b580005387984 */ /* 0x000fe80000000a00 */
[----:B------:R-:W1:Y:S01]  /*2930*/  LDS.128 R104, [R12+0x3140] ;  /* 0x003140000c687984 */ /* 0x000e620000000c00 */
[----:B------:R-:W-:-:S02]  /*2940*/  DFMA R16, R158, R36, R16 ;  /* 0x000000249e10722b */ /* 0x000fc40000000010 */
[----:B------:R-:W-:Y:S01]  /*2950*/  DFMA R22, R160, R28, R22 ;  /* 0x0000001ca016722b */ /* 0x000fe20000000016 */
[----:B------:R-:W-:Y:S01]  /*2960*/  LDS.64 R152, [R44+0x28] ;  /* 0x000028002c987984 */ /* 0x000fe20000000a00 */
[----:B------:R-:W-:-:S03]  /*2970*/  CS2R R14, SRZ ;  /* 0x00000000000e7805 */ /* 0x000fc6000001ff00 */
[----:B------:R-:W1:Y:S04]  /*2980*/  LDS.64 R58, [R9+0x28] ;  /* 0x00002800093a7984 */ /* 0x000e680000000a00 */
[----:B------:R-:W-:Y:S04]  /*2990*/  LDS.64 R142, [R13+0x30] ;  /* 0x000030000d8e7984 */ /* 0x000fe80000000a00 */
[----:B------:R-:W1:Y:S04]  /*29a0*/  LDS.64 R64, [R8+0x210] ;  /* 0x0002100008407984 */ /* 0x000e680000000a00 */
[----:B------:R-:W1:Y:S01]  /*29b0*/  LDS.64 R20, [R5+0xf20] ;  /* 0x000f200005147984 */ /* 0x000e620000000a00 */
[----:B----4-:R-:W-:-:S02]  /*29c0*/  DFMA R50, R154, R50, R16 ;  /* 0x000000329a32722b */ /* 0x010fc40000000010 */
[----:B------:R-:W-:Y:S01]  /*29d0*/  DFMA R16, R146, R224, RZ ;  /* 0x000000e09210722b */ /* 0x000fe200000000ff */
[----:B------:R-:W4:Y:S01]  /*29e0*/  @!P2 LDG.E.64.CONSTANT R14, desc[UR76][R32.64+0x2d60] ;  /* 0x002d604c200ea981 */ /* 0x000f22000c1e9b00 */
[----:B------:R-:W-:Y:S01]  /*29f0*/  DFMA R54, R156, R48, R22 ;  /* 0x000000309c36722b */ /* 0x000fe20000000016 */
[----:B------:R-:W-:Y:S02]  /*2a00*/  CS2R R30, SRZ ;  /* 0x00000000001e7805 */ /* 0x000fe4000001ff00 */
[----:B------:R-:W-:Y:S04]  /*2a10*/  LDS.64 R148, [R44+0x30] ;  /* 0x000030002c947984 */ /* 0x000fe80000000a00 */
[----:B------:R-:W2:Y:S04]  /*2a20*/  LDS.64 R62, [R9+0x30] ;  /* 0x00003000093e7984 */ /* 0x000ea80000000a00 */
[----:B------:R-:W-:Y:S04]  /*2a30*/  LDS.64 R22, [R13+0x38] ;  /* 0x000038000d167984 */ /* 0x000fe80000000a00 */
[----:B------:R-:W2:Y:S04]  /*2a40*/  LDS.64 R68, [R8+0x268] ;  /* 0x0002680008447984 */ /* 0x000ea80000000a00 */
[----:B------:R-:W-:Y:S04]  /*2a50*/  LDS.64 R48, [R5+0x12e8] ;  /* 0x0012e80005307984 */ /* 0x000fe80000000a00 */
[----:B------:R-:W2:Y:S01]  /*2a60*/  LDS.128 R128, [R12+0x3150] ;  /* 0x003150000c807984 */ /* 0x000ea20000000c00 */
[----:B0-----:R-:W-:-:S03]  /*2a70*/  DFMA R18, R144, R96, R16 ;  /* 0x000000609012722b */ /* 0x001fc60000000010 */
[----:B------:R-:W3:Y:S04]  /*2a80*/  @!P2 LDG.E.64.CONSTANT R30, desc[UR76][R32.64+0x3c8] ;  /* 0x0003c84c201ea981 */ /* 0x000ee8000c1e9b00 */
[----:B------:R-:W-:Y:S04]  /*2a90*/  LDS.64 R138, [R44+0x38] ;  /* 0x000038002c8a7984 */ /* 0x000fe80000000a00 */
[----:B------:R-:W0:Y:S04]  /*2aa0*/  LDS.64 R66, [R9+0x38] ;  /* 0x0000380009427984 */ /* 0x000e280000000a00 */
[----:B------:R-:W-:Y:S04]  /*2ab0*/  LDS.64 R24, [R13+0x40] ;  /* 0x000040000d187984 */ /* 0x000fe80000000a00 */
[----:B------:R-:W0:Y:S04]  /*2ac0*/  LDS.64 R74, [R8+0x2c0] ;  /* 0x0002c000084a7984 */ /* 0x000e280000000a00 */
[----:B------:R-:W0:Y:S01]  /*2ad0*/  LDS.64 R82, [R5+0x16b0] ;  /* 0x0016b00005527984 */ /* 0x000e220000000a00 */
[----:B-1----:R-:W-:-:S03]  /*2ae0*/  DFMA R18, R136, R98, R18 ;  /* 0x000000628812722b */ /* 0x002fc60000000012 */
        /* <DEDUP_REMOVED lines=15> */
[----:B------:R-:W-:Y:S01]  /*2be0*/  LDS.64 R86, [R44+0x50] ;  /* 0x000050002c567984 */ /* 0x000fe20000000a00 */
[----:B------:R-:W-:-:S03]  /*2bf0*/  DFMA R50, R20, R106, R50 ;  /* 0x0000006a1432722b */ /* 0x000fc60000000032 */
[----:B------:R-:W1:Y:S04]  /*2c00*/  LDS.64 R188, [R9+0x50] ;  /* 0x0000500009bc7984 */ /* 0x000e680000000a00 */
[----:B------:R-:W-:Y:S04]  /*2c10*/  LDS.64 R84, [R5+0x2208] ;  /* 0x0022080005547984 */ /* 0x000fe80000000a00 */
[----:B------:R-:W1:Y:S01]  /*2c20*/  LDS.128 R100, [R12+0x3170] ;  /* 0x003170000c647984 */ /* 0x000e620000000c00 */
[----:B--2---:R-:W-:Y:S02]  /*2c30*/  DFMA R54, R148, R62, R54 ;  /* 0x0000003e9436722b */ /* 0x004fe40000000036 */
[----:B------:R-:W-:Y:S01]  /*2c40*/  DFMA R60, R22, R68, R60 ;  /* 0x00000044163c722b */ /* 0x000fe2000000003c */
[----:B------:R-:W2:Y:S01]  /*2c50*/  LDS.64 R78, [R5+0x25d0] ;  /* 0x0025d000054e7984 */ /* 0x000ea20000000a00 */
[----:B------:R-:W-:-:S04]  /*2c60*/  DFMA R50, R48, R128, R50 ;  /* 0x000000803032722b */ /* 0x000fc80000000032 */
[----:B0-----:R-:W-:Y:S02]  /*2c70*/  DFMA R54, R138, R66, R54 ;  /* 0x000000428a36722b */ /* 0x001fe40000000036 */
[----:B------:R-:W-:Y:S01]  /*2c80*/  DFMA R60, R24, R74, R60 ;  /* 0x0000004a183c722b */ /* 0x000fe2000000003c */
[----:B------:R-:W-:Y:S01]  /*2c90*/  VIADD R11, R11, 0x3c8 ;  /* 0x000003c80b0b7836 */ /* 0x000fe20000000000 */
[----:B------:R-:W-:Y:S01]  /*2ca0*/  DFMA R50, R82, R130, R50 ;  /* 0x000000825232722b */ /* 0x000fe20000000032 */
[----:B------:R-:W-:Y:S06]  /*2cb0*/  BAR.SYNC.DEFER_BLOCKING 0x0 ;  /* 0x0000000000007b1d */ /* 0x000fec0000010000 */
[----:B-1----:R-:W-:-:S02]  /*2cc0*/  DFMA R54, R16, R70, R54 ;  /* 0x000000461036722b */ /* 0x002fc40000000036 */
[----:B------:R-:W-:Y:S02]  /*2cd0*/  DFMA R60, R140, R80, R60 ;  /* 0x000000508c3c722b */ /* 0x000fe4000000003c */
[----:B------:R-:W-:-:S04]  /*2ce0*/  DFMA R50, R28, R132, R50 ;  /* 0x000000841c32722b */ /* 0x000fc80000000032 */
[----:B------:R-:W-:Y:S02]  /*2cf0*/  DFMA R54, R36, R76, R54 ;  /* 0x0000004c2436722b */ /* 0x000fe40000000036 */
[----:B------:R-:W-:Y:S02]  /*2d00*/  DFMA R190, R52, R190, R60 ;  /* 0x000000be34be722b */ /* 0x000fe4000000003c */
[----:B------:R-:W-:-:S04]  /*2d10*/  DFMA R50, R18, R134, R50 ;  /* 0x000000861232722b */ /* 0x000fc80000000032 */
[----:B------:R-:W-:Y:S02]  /*2d20*/  DFMA R188, R86, R188, R54 ;  /* 0x000000bc56bc722b */ /* 0x000fe40000000036 */
[----:B------:R-:W-:Y:S02]  /*2d30*/  DMUL R54, R190, R40 ;  /* 0x00000028be367228 */ /* 0x000fe40000000000 */
[----:B------:R-:W-:Y:S02]  /*2d40*/  DFMA R50, R84, R100, R50 ;  /* 0x000000645432722b */ /* 0x000fe40000000032 */
[----:B------:R-:W-:Y:S01]  /*2d50*/  DMUL R42, R190, R42 ;  /* 0x0000002abe2a7228 */ /* 0x000fe20000000000 */
[----:B------:R-:W-:-:S03]  /*2d60*/  LEA R6, R6, R11, 0x18 ;  /* 0x0000000b06067211 */ /* 0x000fc600078ec0ff */
[----:B------:R-:W-:Y:S02]  /*2d70*/  DFMA R38, R188, R38, R54 ;  /* 0x00000026bc26722b */ /* 0x000fe40000000036 */
[----:B--2---:R-:W-:Y:S01]  /*2d80*/  DFMA R226, R78, R102, R50 ;  /* 0x000000664ee2722b */ /* 0x004fe20000000032 */
        /* <DEDUP_REMOVED lines=15> */
[----:B------:R-:W0:Y:S04]  /*2e80*/  LDS.64 R40, [R6] ;  /* 0x0000000006287984 */ /* 0x000e280000000a00 */
[----:B------:R-:W1:Y:S04]  /*2e90*/  LDS.64 R60, [R9+0x3c8] ;  /* 0x0003c800093c7984 */ /* 0x000e680000000a00 */
[----:B------:R-:W-:Y:S04]  /*2ea0*/  LDS.64 R66, [R13] ;  /* 0x000000000d427984 */ /* 0x000fe80000000a00 */
[----:B------:R-:W2:Y:S04]  /*2eb0*/  LDS.64 R50, [R7] ;  /* 0x0000000007327984 */ /* 0x000ea80000000a00 */
[----:B------:R-:W2:Y:S04]  /*2ec0*/  LDS.64 R70, [R9+0x3d0] ;  /* 0x0003d00009467984 */ /* 0x000ea80000000a00 */
[----:B------:R-:W2:Y:S04]  /*2ed0*/  LDS.64 R64, [R8+0x3c8] ;  /* 0x0003c80008407984 */ /* 0x000ea80000000a00 */
[----:B------:R-:W2:Y:S04]  /*2ee0*/  LDS.64 R76, [R9+0x3d8] ;  /* 0x0003d800094c7984 */ /* 0x000ea80000000a00 */
[----:B------:R-:W-:Y:S04]  /*2ef0*/  LDS.64 R44, [R94+0x58] ;  /* 0x000058005e2c7984 */ /* 0x000fe80000000a00 */
[----:B------:R-:W2:Y:S04]  /*2f00*/  LDS.64 R34, [R6+0x8] ;  /* 0x0000080006227984 */ /* 0x000ea80000000a00 */
[----:B------:R-:W2:Y:S04]  /*2f10*/  LDS.64 R74, [R8+0x420] ;  /* 0x00042000084a7984 */ /* 0x000ea80000000a00 */
[----:B------:R-:W2:Y:S04]  /*2f20*/  LDS.64 R88, [R9+0x3e0] ;  /* 0x0003e00009587984 */ /* 0x000ea80000000a00 */
[----:B------:R-:W-:Y:S04]  /*2f30*/  LDS.64 R38, [R13+0x58] ;  /* 0x000058000d267984 */ /* 0x000fe80000000a00 */
[----:B------:R-:W2:Y:S04]  /*2f40*/  LDS.64 R42, [R7+0x58] ;  /* 0x00005800072a7984 */ /* 0x000ea80000000a00 */
[----:B------:R-:W4:Y:S01]  /*2f50*/  LDS.64 R80, [R8+0x478] ;  /* 0x0004780008507984 */ /* 0x000f220000000a00 */
[----:B------:R-:W-:-:S02]  /*2f60*/  DMUL R46, R46, UR4 ;  /* 0x000000042e2e7c28 */ /* 0x000fc40008000000 */
[----:B0-----:R-:W-:Y:S01]  /*2f70*/  DMUL R40, R72, R40 ;  /* 0x0000002848287228 */ /* 0x001fe20000000000 */
[----:B------:R-:W0:Y:S04]  /*2f80*/  LDS.64 R116, [R9+0x3e8] ;  /* 0x0003e80009747984 */ /* 0x000e280000000a00 */
[----:B------:R-:W-:Y:S04]  /*2f90*/  LDS.64 R58, [R94+0xb0] ;  /* 0x0000b0005e3a7984 */ /* 0x000fe80000000a00 */
[----:B------:R-:W0:Y:S04]  /*2fa0*/  LDS.64 R54, [R6+0x10] ;  /* 0x0000100006367984 */ /* 0x000e280000000a00 */
[----:B------:R-:W0:Y:S01]  /*2fb0*/  LDS.64 R90, [R8+0x4d0] ;  /* 0x0004d000085a7984 */ /* 0x000e220000000a00 */
[----:B------:R-:W-:-:S02]  /*2fc0*/  DFMA R40, R146, R46, R40 ;  /* 0x0000002e9228722b */ /* 0x000fc40000000028 */
[----:B-1----:R-:W-:Y:S01]  /*2fd0*/  DFMA R60, R172, R60, RZ ;  /* 0x0000003cac3c722b */ /* 0x002fe200000000ff */
[----:B------:R-:W-:Y:S04]  /*2fe0*/  LDS.64 R62, [R13+0xb0] ;  /* 0x0000b0000d3e7984 */ /* 0x000fe80000000a00 */
[----:B------:R-:W1:Y:S04]  /*2ff0*/  LDS.64 R46, [R7+0xb0] ;  /* 0x0000b000072e7984 */ /* 0x000e680000000a00 */
[----:B------:R-:W1:Y:S04]  /*3000*/  LDS.64 R118, [R8+0x528] ;  /* 0x0005280008767984 */ /* 0x000e680000000a00 */
[----:B------:R-:W1:Y:S01]  /*3010*/  LDS.64 R120, [R9+0x3f0] ;  /* 0x0003f00009787984 */ /* 0x000e620000000a00 */
[----:B--2---:R-:W-:-:S02]  /*3020*/  DFMA R40, R66, R50, R40 ;  /* 0x000000324228722b */ /* 0x004fc40000000028 */
[----:B------:R-:W-:Y:S01]  /*3030*/  DFMA R60, R168, R70, R60 ;  /* 0x00000046a83c722b */ /* 0x000fe2000000003c */
[----:B------:R-:W-:Y:S01]  /*3040*/  LDS.64 R68, [R94+0x108] ;  /* 0x000108005e447984 */ /* 0x000fe20000000a00 */
[----:B------:R-:W-:-:S03]  /*3050*/  DFMA R64, R170, R64, RZ ;  /* 0x00000040aa40722b */ /* 0x000fc600000000ff */
[----:B------:R-:W2:Y:S04]  /*3060*/  LDS.64 R50, [R6+0x18] ;  /* 0x0000180006327984 */ /* 0x000ea80000000a00 */
[----:B------:R-:W2:Y:S01]  /*3070*/  LDS.128 R108, [R12+0x3180] ;  /* 0x003180000c6c7984 */ /* 0x000ea20000000c00 */
[----:B------:R-:W-:Y:S02]  /*3080*/  DFMA R60, R164, R76, R60 ;  /* 0x0000004ca43c722b */ /* 0x000fe4000000003c */
[----:B------:R-:W-:Y:S01]  /*3090*/  DFMA R34, R44, R34, R40 ;  /* 0x000000222c22722b */ /* 0x000fe20000000028 */
[----:B------:R-:W3:Y:S01]  /*30a0*/  LDS.64 R122, [R8+0x580] ;  /* 0x00058000087a7984 */ /* 0x000ee20000000a00 */
[----:B------:R-:W-:-:S03]  /*30b0*/  DFMA R64, R166, R74, R64 ;  /* 0x0000004aa640722b */ /* 0x000fc60000000040 */
[----:B------:R-:W3:Y:S01]  /*30c0*/  LDS.128 R112, [R12+0x3190] ;  /* 0x003190000c707984 */ /* 0x000ee20000000c00 */
[----:B------:R-:W-:Y:S02]  /*30d0*/  DFMA R60, R160, R88, R60 ;  /* 0x00000058a03c722b */ /* 0x000fe4000000003c */
[----:B------:R-:W-:Y:S01]  /*30e0*/  DFMA R34, R38, R42, R34 ;  /* 0x0000002a2622722b */ /* 0x000fe20000000022 */
[----:B------:R-:W3:Y:S01]  /*30f0*/  LDS.64 R124, [R9+0x3f8] ;  /* 0x0003f800097c7984 */ /* 0x000ee20000000a00 */
[----:B----4-:R-:W-:-:S03]  /*3100*/  DFMA R64, R162, R80, R64 ;  /* 0x00000050a240722b */ /* 0x010fc60000000040 */
[----:B------:R-:W4:Y:S01]  /*3110*/  LDS.64 R180, [R8+0x5d8] ;  /* 0x0005d80008b47984 */ /* 0x000f220000000a00 */
[----:B0-----:R-:W-:Y:S02]  /*3120*/  DFMA R116, R156, R116, R60 ;  /* 0x000000749c74722b */ /* 0x001fe4000000003c */
[----:B------:R-:W-:Y:S01]  /*3130*/  DFMA R34, R58, R54, R34 ;  /* 0x000000363a22722b */ /* 0x000fe20000000022 */
[----:B------:R-:W-:Y:S01]  /*3140*/  LDS.64 R60, [R8+0x630] ;  /* 0x00063000083c7984 */ /* 0x000fe20000000a00 */
[----:B------:R-:W-:-:S03]  /*3150*/  DFMA R64, R158, R90, R64 ;  /* 0x0000005a9e40722b */ /* 0x000fc60000000040 */
[----:B------:R-:W-:Y:S03]  /*3160*/  LDS.64 R186, [R9+0x400] ;  /* 0x0004000009ba7984 */ /* 0x000fe60000000a00 */
[----:B-1----:R-:W-:Y:S01]  /*3170*/  DFMA R34, R62, R46, R34 ;  /* 0x0000002e3e22722b */ /* 0x002fe20000000022 */
[----:B------:R-:W-:Y:S01]  /*3180*/  LDS.64 R182, [R8+0x688] ;  /* 0x0006880008b67984 */ /* 0x000fe20000000a00 */
[----:B------:R-:W-:Y:S02]  /*3190*/  DFMA R64, R154, R118, R64 ;  /* 0x000000769a40722b */ /* 0x000fe40000000040 */
[----:B------:R-:W-:Y:S01]  /*31a0*/  DFMA R126, R152, R120, R116 ;  /* 0x00000078987e722b */ /* 0x000fe20000000074 */
[----:B------:R-:W-:Y:S04]  /*31b0*/  LDS.64 R74, [R13+0x108] ;  /* 0x000108000d4a7984 */ /* 0x000fe80000000a00 */
[----:B------:R-:W0:Y:S01]  /*31c0*/  LDS.128 R116, [R12+0x31a0] ;  /* 0x0031a0000c747984 */ /* 0x000e220000000c00 */
[----:B--2---:R-:W-:-:S02]  /*31d0*/  DFMA R54, R68, R50, R34 ;  /* 0x000000324436722b */ /* 0x004fc40000000022 */
[----:B------:R-:W-:Y:S01]  /*31e0*/  DFMA R34, R146, R108, RZ ;  /* 0x0000006c9222722b */ /* 0x000fe200000000ff */
[----:B------:R-:W-:Y:S01]  /*31f0*/  LDS.64 R90, [R7+0x108] ;  /* 0x00010800075a7984 */ /* 0x000fe20000000a00 */
[----:B---3--:R-:W-:-:S03]  /*3200*/  DFMA R88, R150, R122, R64 ;  /* 0x0000007a9658722b */ /* 0x008fc60000000040 */
[----:B------:R-:W-:Y:S03]  /*3210*/  LDS.64 R40, [R9+0x408] ;  /* 0x0004080009287984 */ /* 0x000fe60000000a00 */
[----:B------:R-:W-:Y:S01]  /*3220*/  DFMA R64, R144, R110, R34 ;  /* 0x0000006e9040722b */ /* 0x000fe20000000022 */
[----:B------:R-:W1:Y:S04]  /*3230*/  LDS.128 R120, [R12+0x31b0] ;  /* 0x0031b0000c787984 */ /* 0x000e680000000c00 */
[----:B------:R-:W2:Y:S03]  /*3240*/  LDS.64 R50, [R8+0x6e0] ;  /* 0x0006e00008327984 */ /* 0x000ea60000000a00 */
[----:B------:R-:W-:Y:S01]  /*3250*/  DFMA R194, R136, R112, R64 ;  /* 0x0000007088c2722b */ /* 0x000fe20000000040 */
[----:B------:R-:W-:Y:S01]  /*3260*/  LDS.64 R80, [R94+0x160] ;  /* 0x000160005e507984 */ /* 0x000fe20000000a00 */
[----:B------:R-:W-:-:S03]  /*3270*/  DFMA R196, R148, R124, R126 ;  /* 0x0000007c94c4722b */ /* 0x000fc6000000007e */
[----:B------:R-:W3:Y:S03]  /*3280*/  LDS.64 R174, [R6+0x20] ;  /* 0x0000200006ae7984 */ /* 0x000ee60000000a00 */
[----:B------:R-:W-:Y:S01]  /*3290*/  DFMA R194, R56, R114, R194 ;  /* 0x0000007238c2722b */ /* 0x000fe200000000c2 */
[----:B------:R-:W3:Y:S04]  /*32a0*/  LDS.64 R42, [R9+0x410] ;  /* 0x00041000092a7984 */ /* 0x000ee80000000a00 */
[----:B------:R-:W3:Y:S04]  /*32b0*/  LDS.64 R192, [R8+0x738] ;  /* 0x0007380008c07984 */ /* 0x000ee80000000a00 */
[----:B------:R-:W3:Y:S01]  /*32c0*/  LDS.128 R124, [R12+0x31c0] ;  /* 0x0031c0000c7c7984 */ /* 0x000ee20000000c00 */
[----:B----4-:R-:W-:-:S02]  /*32d0*/  DFMA R202, R142, R180, R88 ;  /* 0x000000b48eca722b */ /* 0x010fc40000000058 */
[----:B0-----:R-:W-:Y:S01]  /*32e0*/  DFMA R194, R20, R116, R194 ;  /* 0x0000007414c2722b */ /* 0x001fe200000000c2 */
[----:B------:R-:W-:Y:S04]  /*32f0*/  LDS.64 R76, [R13+0x160] ;  /* 0x000160000d4c7984 */ /* 0x000fe80000000a00 */
[----:B------:R-:W0:Y:S04]  /*3300*/  LDS.64 R46, [R7+0x160] ;  /* 0x00016000072e7984 */ /* 0x000e280000000a00 */
[----:B------:R-:W4:Y:S01]  /*3310*/  LDS.64 R238, [R9+0x418] ;  /* 0x0004180009ee7984 */ /* 0x000f220000000a00 */
[----:B------:R-:W-:-:S02]  /*3320*/  DFMA R60, R22, R60, R202 ;  /* 0x0000003c163c722b */ /* 0x000fc400000000ca */
[----:B------:R-:W-:Y:S01]  /*3330*/  DFMA R194, R48, R118, R194 ;  /* 0x0000007630c2722b */ /* 0x000fe200000000c2 */
[----:B------:R-:W-:Y:S04]  /*3340*/  LDS.64 R70, [R94+0x1b8] ;  /* 0x0001b8005e467984 */ /* 0x000fe80000000a00 */
[----:B------:R-:W4:Y:S04]  /*3350*/  LDS.64 R34, [R6+0x28] ;  /* 0x0000280006227984 */ /* 0x000f280000000a00 */
[----:B------:R-:W4:Y:S01]  /*3360*/  LDS.64 R216, [R12+0x31d0] ;  /* 0x0031d0000cd87984 */ /* 0x000f220000000a00 */
[----:B------:R-:W-:-:S02]  /*3370*/  DFMA R186, R138, R186, R196 ;  /* 0x000000ba8aba722b */ /* 0x000fc400000000c4 */
[----:B------:R-:W-:Y:S01]  /*3380*/  DFMA R60, R24, R182, R60 ;  /* 0x000000b6183c722b */ /* 0x000fe2000000003c */
[----:B------:R-:W-:Y:S01]  /*3390*/  LDS.64 R64, [R13+0x1b8] ;  /* 0x0001b8000d407984 */ /* 0x000fe20000000a00 */
[----:B-1----:R-:W-:-:S03]  /*33a0*/  DFMA R194, R82, R120, R194 ;  /* 0x0000007852c2722b */ /* 0x002fc600000000c2 */
[----:B------:R-:W1:Y:S01]  /*33b0*/  LDS.64 R88, [R7+0x1b8] ;  /* 0x0001b80007587984 */ /* 0x000e620000000a00 */
[----:B------:R-:W-:Y:S02]  /*33c0*/  DFMA R54, R74, R90, R54 ;  /* 0x0000005a4a36722b */ /* 0x000fe40000000036 */
[----:B------:R-:W-:Y:S01]  /*33d0*/  DFMA R40, R16, R40, R186 ;  /* 0x000000281028722b */ /* 0x000fe200000000ba */
[----:B------:R-:W-:Y:S01]  /*33e0*/  CS2R R180, SRZ ;  /* 0x0000000000b47805 */ /* 0x000fe2000001ff00 */
[----:B--2---:R-:W-:Y:S01]  /*33f0*/  DFMA R50, R140, R50, R60 ;  /* 0x000000328c32722b */ /* 0x004fe2000000003c */
[----:B------:R-:W-:Y:S01]  /*3400*/  LDS.64 R90, [R6+0x30] ;  /* 0x00003000065a7984 */ /* 0x000fe20000000a00 */
[----:B------:R-:W-:Y:S02]  /*3410*/  DFMA R194, R28, R122, R194 ;  /* 0x0000007a1cc2722b */ /* 0x000fe400000000c2 */
[----:B---3--:R-:W-:Y:S01]  /*3420*/  DFMA R54, R80, R174, R54 ;  /* 0x000000ae5036722b */ /* 0x008fe20000000036 */
[----:B------:R-:W2:Y:S01]  /*3430*/  @!P2 LDG.E.64.CONSTANT R180, desc[UR76][R32.64+0x5ac0] ;  /* 0x005ac04c20b4a981 */ /* 0x000ea2000c1e9b00 */
[----:B------:R-:W-:-:S02]  /*3440*/  DFMA R40, R36, R42, R40 ;  /* 0x0000002a2428722b */ /* 0x000fc40000000028 */
[----:B------:R-:W-:Y:S01]  /*3450*/  DFMA R192, R52, R192, R50 ;  /* 0x000000c034c0722b */ /* 0x000fe20000000032 */
[----:B------:R-:W3:Y:S01]  /*3460*/  LDS.64 R60, [R94+0x210] ;  /* 0x000210005e3c7984 */ /* 0x000ee20000000a00 */
[----:B------:R-:W-:Y:S02]  /*3470*/  DFMA R194, R18, R124, R194 ;  /* 0x0000007c12c2722b */ /* 0x000fe400000000c2 */
[----:B0-----:R-:W-:Y:S01]  /*3480*/  DFMA R46, R76, R46, R54 ;  /* 0x0000002e4c2e722b */ /* 0x001fe20000000036 */
[----:B------:R-:W-:Y:S01]  /*3490*/  LDS.64 R204, [R7+0x210] ;  /* 0x0002100007cc7984 */ /* 0x000fe20000000a00 */
[----:B----4-:R-:W-:Y:S02]  /*34a0*/  DFMA R238, R86, R238, R40 ;  /* 0x000000ee56ee722b */ /* 0x010fe40000000028 */
[----:B------:R-:W-:Y:S01]  /*34b0*/  DMUL R26, R192, R26 ;  /* 0x0000001ac01a7228 */ /* 0x000fe20000000000 */
[----:B------:R-:W0:Y:S01]  /*34c0*/  LDS.64 R54, [R13+0x210] ;  /* 0x000210000d367984 */ /* 0x000e220000000a00 */
[----:B------:R-:W-:-:S02]  /*34d0*/  DFMA R194, R84, R126, R194 ;  /* 0x0000007e54c2722b */ /* 0x000fc400000000c2 */
[----:B------:R-:W-:Y:S01]  /*34e0*/  DMUL R40, R192, R14 ;  /* 0x0000000ec0287228 */ /* 0x000fe20000000000 */
[----:B------:R-:W-:Y:S01]  /*34f0*/  LDS.64 R50, [R94+0x268] ;  /* 0x000268005e327984 */ /* 0x000fe20000000a00 */
[----:B------:R-:W-:Y:S02]  /*3500*/  DFMA R34, R70, R34, R46 ;  /* 0x000000224622722b */ /* 0x000fe4000000002e */
[----:B------:R-:W-:Y:S01]  /*3510*/  DFMA R182, R238, R14, R26 ;  /* 0x0000000eeeb6722b */ /* 0x000fe2000000001a */
[----:B------:R-:W4:Y:S01]  /*3520*/  LDS.64 R202, [R6+0x38] ;  /* 0x0000380006ca7984 */ /* 0x000f220000000a00 */
[----:B------:R-:W-:Y:S02]  /*3530*/  DFMA R240, R78, R216, R194 ;  /* 0x000000d84ef0722b */ /* 0x000fe400000000c2 */
[----:B------:R-:W-:Y:S01]  /*3540*/  DFMA R174, R238, R30, R40 ;  /* 0x0000001eeeae722b */ /* 0x000fe20000000028 */
[----:B------:R-:W-:Y:S04]  /*3550*/  LDS.64 R42, [R94+0x2c0] ;  /* 0x0002c0005e2a7984 */ /* 0x000fe80000000a00 */
[----:B------:R-:W-:Y:S01]  /*3560*/  LDS.64 R26, [R94+0x370] ;  /* 0x000370005e1a7984 */ /* 0x000fe20000000a00 */
[----:B-1----:R-:W-:-:S02]  /*3570*/  DFMA R88, R64, R88, R34 ;  /* 0x000000584058722b */ /* 0x002fc40000000022 */
[C---:B------:R-:W-:Y:S01]  /*3580*/  DFMA R222, R240.reuse, R208, R182 ;  /* 0x000000d0f0de722b */ /* 0x040fe200000000b6 */
[----:B------:R-:W-:Y:S04]  /*3590*/  LDS.64 R34, [R94+0x318] ;  /* 0x000318005e227984 */ /* 0x000fe80000000a00 */
[----:B------:R-:W-:Y:S04]  /*35a0*/  LDS.64 R46, [R13+0x268] ;  /* 0x000268000d2e7984 */ /* 0x000fe80000000a00 */
[----:B------:R-:W-:Y:S04]  /*35b0*/  LDS.64 R40, [R13+0x2c0] ;  /* 0x0002c0000d287984 */ /* 0x000fe80000000a00 */
[----:B------:R-:W-:Y:S04]  /*35c0*/  LDS.64 R30, [R13+0x318] ;  /* 0x000318000d1e7984 */ /* 0x000fe80000000a00 */
[----:B------:R-:W-:Y:S04]  /*35d0*/  LDS.64 R14, [R13+0x370] ;  /* 0x000370000d0e7984 */ /* 0x000fe80000000a00 */
[----:B------:R-:W1:Y:S04]  /*35e0*/  LDS.64 R194, [R7+0x268] ;  /* 0x0002680007c27984 */ /* 0x000e680000000a00 */
[----:B------:R-:W-:Y:S04]  /*35f0*/  LDS.64 R210, [R6+0x40] ;  /* 0x0000400006d27984 */ /* 0x000fe80000000a00 */
[----:B------:R-:W-:Y:S04]  /*3600*/  LDS.64 R196, [R7+0x2c0] ;  /* 0x0002c00007c47984 */ /* 0x000fe80000000a00 */
[----:B------:R-:W-:Y:S04]  /*3610*/  LDS.64 R246, [R6+0x48] ;  /* 0x0000480006f67984 */ /* 0x000fe80000000a00 */
        /* <DEDUP_REMOVED lines=8> */
[----:B---3--:R-:W-:Y:S01]  /*36a0*/  DFMA R88, R60, R90, R88 ;  /* 0x0000005a3c58722b */ /* 0x008fe20000000058 */
[----:B------:R-:W-:-:S06]  /*36b0*/  CS2R R186, SRZ ;  /* 0x0000000000ba7805 */ /* 0x000fcc000001ff00 */
[----:B------:R-:W3:Y:S01]  /*36c0*/  @!P2 LDG.E.64.CONSTANT R186, desc[UR76][R32.64+0x10120] ;  /* 0x0101204c20baa981 */ /* 0x000ee2000c1e9b00 */
[----:B0-----:R-:W-:-:S03]  /*36d0*/  DFMA R206, R54, R204, R88 ;  /* 0x000000cc36ce722b */ /* 0x001fc60000000058 */
[----:B------:R-:W0:Y:S04]  /*36e0*/  LDS.64 R94, [R6] ;  /* 0x00000000065e7984 */ /* 0x000e280000000a00 */
[----:B------:R-:W0:Y:S04]  /*36f0*/  LDS.64 R174, [R9+0x790] ;  /* 0x0007900009ae7984 */ /* 0x000e280000000a00 */
[----:B------:R-:W0:Y:S04]  /*3700*/  LDS.64 R90, [R9+0x798] ;  /* 0x00079800095a7984 */ /* 0x000e280000000a00 */
[----:B------:R-:W0:Y:S01]  /*3710*/  LDS.64 R88, [R8+0x790] ;  /* 0x0007900008587984 */ /* 0x000e220000000a00 */
[----:B----4-:R-:W-:-:S03]  /*3720*/  DFMA R218, R50, R202, R206 ;  /* 0x000000ca32da722b */ /* 0x010fc600000000ce */
[----:B------:R-:W4:Y:S04]  /*3730*/  LDS.64 R204, [R7] ;  /* 0x0000000007cc7984 */ /* 0x000f280000000a00 */
[----:B------:R-:W4:Y:S01]  /*3740*/  LDS.64 R202, [R9+0x7a0] ;  /* 0x0007a00009ca7984 */ /* 0x000f220000000a00 */
[----:B------:R-:W-:-:S03]  /*3750*/  DMUL R190, R190, R178 ;  /* 0x000000b2bebe7228 */ /* 0x000fc60000000000 */
[----:B------:R-:W4:Y:S01]  /*3760*/  LDS.64 R206, [R8+0x7e8] ;  /* 0x0007e80008ce7984 */ /* 0x000f220000000a00 */
[----:B------:R-:W-:Y:S02]  /*3770*/  DMUL R92, R92, UR4 ;  /* 0x000000045c5c7c28 */ /* 0x000fe40008000000 */
[----:B-1----:R-:W-:Y:S01]  /*3780*/  DFMA R178, R46, R194, R218 ;  /* 0x000000c22eb2722b */ /* 0x002fe200000000da */
[----:B------:R-:W-:Y:S01]  /*3790*/  LDS.64 R232, [R8+0x948] ;  /* 0x0009480008e87984 */ /* 0x000fe20000000a00 */
[----:B------:R-:W-:-:S03]  /*37a0*/  DFMA R200, R188, R200, R190 ;  /* 0x000000c8bcc8722b */ /* 0x000fc600000000be */
[----:B------:R-:W-:Y:S04]  /*37b0*/  LDS.64 R194, [R8+0x840] ;  /* 0x0008400008c27984 */ /* 0x000fe80000000a00 */
[----:B------:R-:W1:Y:S01]  /*37c0*/  LDS.64 R188, [R9+0x7a8] ;  /* 0x0007a80009bc7984 */ /* 0x000e620000000a00 */
[----:B0-----:R-:W-:-:S03]  /*37d0*/  DMUL R94, R72, R94 ;  /* 0x0000005e485e7228 */ /* 0x001fc60000000000 */
[----:B------:R-:W-:Y:S01]  /*37e0*/  LDS.64 R234, [R9+0x7c0] ;  /* 0x0007c00009ea7984 */ /* 0x000fe20000000a00 */
[----:B------:R-:W-:-:S03]  /*37f0*/  DFMA R190, R172, R174, RZ ;  /* 0x000000aeacbe722b */ /* 0x000fc600000000ff */
[----:B------:R-:W-:Y:S04]  /*3800*/  LDS.64 R236, [R6+0x10] ;  /* 0x0000100006ec7984 */ /* 0x000fe80000000a00 */
[----:B------:R-:W0:Y:S01]  /*3810*/  LDS.64 R174, [R6+0x8] ;  /* 0x0000080006ae7984 */ /* 0x000e220000000a00 */
[----:B------:R-:W-:Y:S02]  /*3820*/  DFMA R94, R144, R92, R94 ;  /* 0x0000005c905e722b */ /* 0x000fe4000000005e */
[----:B------:R-:W-:Y:S02]  /*3830*/  DFMA R210, R42, R210, R178 ;  /* 0x000000d22ad2722b */ /* 0x000fe400000000b2 */
[----:B------:R-:W-:Y:S02]  /*3840*/  DFMA R92, R168, R90, R190 ;  /* 0x0000005aa85c722b */ /* 0x000fe400000000be */
[----:B------:R-:W-:Y:S01]  /*3850*/  DFMA R178, R170, R88, RZ ;  /* 0x00000058aab2722b */ /* 0x000fe200000000ff */
[----:B------:R-:W0:Y:S04]  /*3860*/  LDS.64 R190, [R8+0x898] ;  /* 0x0008980008be7984 */ /* 0x000e280000000a00 */
[----:B------:R-:W0:Y:S04]  /*3870*/  LDS.64 R88, [R9+0x7b0] ;  /* 0x0007b00009587984 */ /* 0x000e280000000a00 */
[----:B------:R-:W0:Y:S01]  /*3880*/  LDS.64 R90, [R7+0x58] ;  /* 0x00005800075a7984 */ /* 0x000e220000000a00 */
[----:B----4-:R-:W-:-:S02]  /*3890*/  DFMA R204, R66, R204, R94 ;  /* 0x000000cc42cc722b */ /* 0x010fc4000000005e */
[----:B------:R-:W-:Y:S01]  /*38a0*/  DFMA R202, R164, R202, R92 ;  /* 0x000000caa4ca722b */ /* 0x000fe2000000005c */
[----:B------:R-:W4:Y:S04]  /*38b0*/  LDS.64 R94, [R8+0x8f0] ;  /* 0x0008f000085e7984 */ /* 0x000f280000000a00 */
[----:B------:R-:W4:Y:S01]  /*38c0*/  LDS.64 R92, [R9+0x7b8] ;  /* 0x0007b800095c7984 */ /* 0x000f220000000a00 */
[----:B------:R-:W-:Y:S02]  /*38d0*/  DFMA R206, R166, R206, R178 ;  /* 0x000000cea6ce722b */ /* 0x000fe400000000b2 */
[----:B-1----:R-:W-:Y:S01]  /*38e0*/  DFMA R202, R160, R188, R202 ;  /* 0x000000bca0ca722b */ /* 0x002fe200000000ca */
[----:B------:R-:W1:Y:S05]  /*38f0*/  LDS.64 R188, [R12+0x31d8] ;  /* 0x0031d8000cbc7984 */ /* 0x000e6a0000000a00 */
[----:B------:R-:W-:-:S02]  /*3900*/  DFMA R194, R162, R194, R206 ;  /* 0x000000c2a2c2722b */ /* 0x000fc400000000ce */
[----:B0-----:R-:W-:-:S06]  /*3910*/  DFMA R174, R44, R174, R204 ;  /* 0x000000ae2cae722b */ /* 0x001fcc00000000cc */
[----:B------:R-:W-:Y:S02]  /*3920*/  DFMA R190, R158, R190, R194 ;  /* 0x000000be9ebe722b */ /* 0x000fe400000000c2 */
[----:B------:R-:W-:Y:S01]  /*3930*/  DMUL R192, R192, R208 ;  /* 0x000000d0c0c07228 */ /* 0x000fe20000000000 */
[----:B------:R-:W-:Y:S01]  /*3940*/  CS2R R178, SRZ ;  /* 0x0000000000b27805 */ /* 0x000fe2000001ff00 */
[----:B------:R-:W-:Y:S01]  /*3950*/  DFMA R202, R156, R88, R202 ;  /* 0x000000589cca722b */ /* 0x000fe200000000ca */
[----:B------:R-:W-:Y:S01]  /*3960*/  LDS.64 R208, [R8+0x9a0] ;  /* 0x0009a00008d07984 */ /* 0x000fe20000000a00 */
[----:B------:R-:W-:-:S03]  /*3970*/  DFMA R174, R38, R90, R174 ;  /* 0x0000005a26ae722b */ /* 0x000fc600000000ae */
[----:B------:R-:W3:Y:S04]  /*3980*/  @!P2 LDG.E.64.CONSTANT R178, desc[UR76][R32.64+0xd788] ;  /* 0x00d7884c20b2a981 */ /* 0x000ee8000c1e9b00 */
[----:B------:R-:W0:Y:S01]  /*3990*/  LDS.128 R88, [R12+0x31e0] ;  /* 0x0031e0000c587984 */ /* 0x000e220000000c00 */
        /* <DEDUP_REMOVED lines=8> */
[----:B------:R-:W-:Y:S04]  /*3a20*/  LDS.64 R176, [R8+0x9f8] ;  /* 0x0009f80008b07984 */ /* 0x000fe80000000a00 */
[----:B------:R-:W4:Y:S01]  /*3a30*/  LDS.128 R92, [R12+0x31f0] ;  /* 0x0031f0000c5c7984 */ /* 0x000f220000000c00 */
[----:B------:R-:W-:Y:S02]  /*3a40*/  DFMA R246, R34, R246, R196 ;  /* 0x000000f622f6722b */ /* 0x000fe400000000c4 */
[----:B------:R-:W-:Y:S01]  /*3a50*/  DFMA R226, R226, R198, R200 ;  /* 0x000000c6e2e2722b */ /* 0x000fe200000000c8 */
[----:B------:R-:W4:Y:S01]  /*3a60*/  LDS.64 R196, [R9+0x7c8] ;  /* 0x0007c80009c47984 */ /* 0x000f220000000a00 */
[----:B------:R-:W-:-:S03]  /*3a70*/  DFMA R236, R58, R236, R174 ;  /* 0x000000ec3aec722b */ /* 0x000fc600000000ae */
[----:B------:R-:W4:Y:S03]  /*3a80*/  LDS.64 R174, [R8+0xa50] ;  /* 0x000a500008ae7984 */ /* 0x000f260000000a00 */
[----:B------:R-:W-:Y:S01]  /*3a90*/  DFMA R202, R226, R106, RZ ;  /* 0x0000006ae2ca722b */ /* 0x000fe200000000ff */
[----:B------:R-:W-:Y:S01]  /*3aa0*/  LDS.64 R192, [R9+0x7d0] ;  /* 0x0007d00009c07984 */ /* 0x000fe20000000a00 */
[----:B------:R-:W-:Y:S02]  /*3ab0*/  DFMA R222, R96, R226, RZ ;  /* 0x000000e260de722b */ /* 0x000fe400000000ff */
[----:B------:R-:W-:Y:S02]  /*3ac0*/  DFMA R198, R226, R98, RZ ;  /* 0x00000062e2c6722b */ /* 0x000fe400000000ff */
[----:B------:R-:W-:Y:S01]  /*3ad0*/  DFMA R200, R104, R226, RZ ;  /* 0x000000e268c8722b */ /* 0x000fe200000000ff */
[----:B------:R-:W2:Y:S01]  /*3ae0*/  LDS.128 R96, [R12+0x3200] ;  /* 0x003200000c607984 */ /* 0x000ea20000000c00 */
[----:B-1----:R-:W-:-:S03]  /*3af0*/  DFMA R106, R146, R188, RZ ;  /* 0x000000bc926a722b */ /* 0x002fc600000000ff */
[----:B------:R-:W1:Y:S05]  /*3b00*/  LDS.64 R104, [R8+0xaa8] ;  /* 0x000aa80008687984 */ /* 0x000e6a0000000a00 */
[----:B0-----:R-:W-:Y:S02]  /*3b10*/  DFMA R106, R144, R88, R106 ;  /* 0x00000058906a722b */ /* 0x001fe4000000006a */
[----:B------:R-:W-:-:S06]  /*3b20*/  DFMA R232, R142, R208, R232 ;  /* 0x000000d08ee8722b */ /* 0x000fcc00000000e8 */
[----:B------:R-:W-:Y:S02]  /*3b30*/  DFMA R106, R136, R90, R106 ;  /* 0x0000005a886a722b */ /* 0x000fe4000000006a */
[----:B------:R-:W-:Y:S02]  /*3b40*/  DFMA R218, R128, R226, RZ ;  /* 0x000000e280da722b */ /* 0x000fe400000000ff */
[----:B------:R-:W-:Y:S02]  /*3b50*/  DFMA R220, R226, R130, RZ ;  /* 0x00000082e2dc722b */ /* 0x000fe400000000ff */
[----:B------:R-:W-:Y:S01]  /*3b60*/  DFMA R204, R132, R226, RZ ;  /* 0x000000e284cc722b */ /* 0x000fe200000000ff */
[----:B------:R-:W-:Y:S01]  /*3b70*/  LDS.64 R130, [R9+0x7d8] ;  /* 0x0007d80009827984 */ /* 0x000fe20000000a00 */
[----:B------:R-:W-:Y:S02]  /*3b80*/  DFMA R206, R226, R134, RZ ;  /* 0x00000086e2ce722b */ /* 0x000fe400000000ff */
[-C--:B------:R-:W-:Y:S01]  /*3b90*/  DFMA R224, R224, R226.reuse, RZ ;  /* 0x000000e2e0e0722b */ /* 0x080fe200000000ff */
[----:B------:R-:W-:Y:S01]  /*3ba0*/  LDS.64 R132, [R6+0x20] ;  /* 0x0000200006847984 */ /* 0x000fe20000000a00 */
[----:B------:R-:W-:-:S02]  /*3bb0*/  DFMA R210, R100, R226, RZ ;  /* 0x000000e264d2722b */ /* 0x000fc400000000ff */
[----:B----4-:R-:W-:Y:S01]  /*3bc0*/  DFMA R106, R56, R92, R106 ;  /* 0x0000005c386a722b */ /* 0x010fe2000000006a */
[----:B------:R-:W-:Y:S01]  /*3bd0*/  LDS.64 R134, [R6+0x28] ;  /* 0x0000280006867984 */ /* 0x000fe20000000a00 */
[----:B------:R-:W-:Y:S02]  /*3be0*/  DFMA R226, R226, R102, RZ ;  /* 0x00000066e2e2722b */ /* 0x000fe400000000ff */
[----:B------:R-:W-:Y:S01]  /*3bf0*/  DFMA R176, R22, R176, R232 ;  /* 0x000000b016b0722b */ /* 0x000fe200000000e8 */
[----:B------:R-:W0:Y:S01]  /*3c00*/  LDS.128 R100, [R12+0x3210] ;  /* 0x003210000c647984 */ /* 0x000e220000000c00 */
[----:B------:R-:W-:Y:S02]  /*3c10*/  DFMA R196, R138, R196, R234 ;  /* 0x000000c48ac4722b */ /* 0x000fe400000000ea */
[----:B------:R-:W-:Y:S01]  /*3c20*/  DFMA R128, R62, R194, R236 ;  /* 0x000000c23e80722b */ /* 0x000fe200000000ec */
[----:B------:R-:W4:Y:S01]  /*3c30*/  LDS.64 R234, [R7+0x108] ;  /* 0x0001080007ea7984 */ /* 0x000f220000000a00 */
[----:B------:R-:W-:-:S02]  /*3c40*/  DFMA R106, R20, R94, R106 ;  /* 0x0000005e146a722b */ /* 0x000fc4000000006a */
[----:B------:R-:W-:Y:S01]  /*3c50*/  DFMA R176, R24, R174, R176 ;  /* 0x000000ae18b0722b */ /* 0x000fe200000000b0 */
[----:B------:R-:W4:Y:S01]  /*3c60*/  LDS.64 R236, [R8+0xb00] ;  /* 0x000b000008ec7984 */ /* 0x000f220000000a00 */
[----:B------:R-:W-:-:S03]  /*3c70*/  DFMA R208, R240, R242, R238 ;  /* 0x000000f2f0d0722b */ /* 0x000fc600000000ee */
[----:B------:R-:W4:Y:S01]  /*3c80*/  LDS.64 R238, [R9+0x7e0] ;  /* 0x0007e00009ee7984 */ /* 0x000f220000000a00 */
[----:B--2---:R-:W-:Y:S02]  /*3c90*/  DFMA R242, R48, R96, R106 ;  /* 0x0000006030f2722b */ /* 0x004fe4000000006a */
[----:B-1----:R-:W-:Y:S01]  /*3ca0*/  DFMA R240, R140, R104, R176 ;  /* 0x000000688cf0722b */ /* 0x002fe200000000b0 */
[----:B------:R-:W-:Y:S04]  /*3cb0*/  LDS.64 R232, [R7+0x160] ;  /* 0x0001600007e87984 */ /* 0x000fe80000000a00 */
[----:B------:R-:W1:Y:S01]  /*3cc0*/  LDS.128 R104, [R12+0x3220] ;  /* 0x003220000c687984 */ /* 0x000e620000000c00 */
[----:B------:R-:W-:Y:S01]  /*3cd0*/  DFMA R128, R68, R190, R128 ;  /* 0x000000be4480722b */ /* 0x000fe20000000080 */
[----:B------:R-:W-:Y:S01]  /*3ce0*/  CS2R R190, SRZ ;  /* 0x0000000000be7805 */ /* 0x000fe2000001ff00 */
[----:B------:R-:W-:Y:S01]  /*3cf0*/  DFMA R242, R82, R98, R242 ;  /* 0x0000006252f2722b */ /* 0x000fe200000000f2 */
[----:B------:R-:W-:Y:S01]  /*3d00*/  CS2R R194, SRZ ;  /* 0x0000000000c27805 */ /* 0x000fe2000001ff00 */
[----:B------:R-:W-:-:S03]  /*3d10*/  DFMA R192, R16, R192, R196 ;  /* 0x000000c010c0722b */ /* 0x000fc600000000c4 */
[----:B------:R-:W2:Y:S01]  /*3d20*/  @!P2 LDG.E.64.CONSTANT R190, desc[UR76][R32.64+0x34f0] ;  /* 0x0034f04c20bea981 */ /* 0x000ea2000c1e9b00 */
[----:B------:R-:W-:-:S03]  /*3d30*/  CS2R R196, SRZ ;  /* 0x0000000000c47805 */ /* 0x000fc6000001ff00 */
[----:B------:R-:W2:Y:S01]  /*3d40*/  @!P2 LDG.E.64.CONSTANT R194, desc[UR76][R32.64+0x8820] ;  /* 0x0088204c20c2a981 */ /* 0x000ea2000c1e9b00 */
[----:B------:R-:W-:-:S03]  /*3d50*/  CS2R R174, SRZ ;  /* 0x0000000000ae7805 */ /* 0x000fc6000001ff00 */
[----:B------:R-:W2:Y:S01]  /*3d60*/  @!P2 LDG.E.64.CONSTANT R196, desc[UR76][R32.64+0xb58] ;  /* 0x000b584c20c4a981 */ /* 0x000ea2000c1e9b00 */
[----:B0-----:R-:W-:-:S03]  /*3d70*/  DFMA R242, R28, R100, R242 ;  /* 0x000000641cf2722b */ /* 0x001fc600000000f2 */
[----:B------:R-:W2:Y:S01]  /*3d80*/  @!P2 LDG.E.64.CONSTANT R174, desc[UR76][R32.64+0x5e88] ;  /* 0x005e884c20aea981 */ /* 0x000ea2000c1e9b00 */
[----:B------:R-:W-:Y:S02]  /*3d90*/  DFMA R130, R36, R130, R192 ;  /* 0x000000822482722b */ /* 0x000fe400000000c0 */
[----:B----4-:R-:W-:Y:S02]  /*3da0*/  DFMA R128, R74, R234, R128 ;  /* 0x000000ea4a80722b */ /* 0x010fe40000000080 */
[----:B------:R-:W-:Y:S02]  /*3db0*/  DFMA R192, R52, R236, R240 ;  /* 0x000000ec34c0722b */ /* 0x000fe400000000f0 */
[----:B------:R-:W-:Y:S02]  /*3dc0*/  DFMA R242, R18, R102, R242 ;  /* 0x0000006612f2722b */ /* 0x000fe400000000f2 */
[----:B------:R-:W-:Y:S01]  /*3dd0*/  DFMA R244, R30, R244, R246 ;  /* 0x000000f41ef4722b */ /* 0x000fe200000000f6 */
[----:B------:R-:W-:Y:S01]  /*3de0*/  CS2R R176, SRZ ;  /* 0x0000000000b07805 */ /* 0x000fe2000001ff00 */
[----:B------:R-:W-:Y:S01]  /*3df0*/  DFMA R128, R80, R132, R128 ;  /* 0x000000845080722b */ /* 0x000fe20000000080 */
[----:B------:R-:W-:Y:S01]  /*3e00*/  LDS.64 R240, [R6+0x30] ;  /* 0x0000300006f07984 */ /* 0x000fe20000000a00 */
[----:B------:R-:W-:-:S02]  /*3e10*/  DFMA R132, R86, R238, R130 ;  /* 0x000000ee5684722b */ /* 0x000fc40000000082 */
[----:B------:R-:W-:Y:S01]  /*3e20*/  DMUL R234, R192, R214 ;  /* 0x000000d6c0ea7228 */ /* 0x000fe20000000000 */
[----:B------:R-:W4:Y:S01]  /*3e30*/  @!P2 LDG.E.64.CONSTANT R176, desc[UR76][R32.64+0xb1b8] ;  /* 0x00b1b84c20b0a981 */ /* 0x000f22000c1e9b00 */
[----:B-1----:R-:W-:Y:S02]  /*3e40*/  DFMA R130, R84, R104, R242 ;  /* 0x000000685482722b */ /* 0x002fe400000000f2 */
[----:B------:R-:W-:Y:S01]  /*3e50*/  DFMA R230, R26, R230, R244 ;  /* 0x000000e61ae6722b */ /* 0x000fe200000000f4 */
[----:B------:R-:W0:Y:S01]  /*3e60*/  LDS.64 R242, [R7+0x1b8] ;  /* 0x0001b80007f27984 */ /* 0x000e220000000a00 */
[----:B------:R-:W-:Y:S02]  /*3e70*/  DMUL R212, R192, R212 ;  /* 0x000000d4c0d47228 */ /* 0x000fe40000000000 */
[----:B------:R-:W-:Y:S01]  /*3e80*/  DFMA R232, R76, R232, R128 ;  /* 0x000000e84ce8722b */ /* 0x000fe20000000080 */
        /* <DEDUP_REMOVED lines=8> */
[C---:B------:R-:W-:Y:S01]  /*3f10*/  DFMA R250, R130.reuse, R180, R228 ;  /* 0x000000b482fa722b */ /* 0x040fe200000000e4 */
[----:B------:R-:W-:Y:S04]  /*3f20*/  LDS.64 R232, [R7+0x268] ;  /* 0x0002680007e87984 */ /* 0x000fe80000000a00 */
[----:B------:R-:W-:Y:S04]  /*3f30*/  LDS.64 R230, [R6+0x40] ;  /* 0x0000400006e67984 */ /* 0x000fe80000000a00 */
        /* <DEDUP_REMOVED lines=8> */
[----:B------:R-:W-:Y:S01]  /*3fc0*/  BAR.SYNC.DEFER_BLOCKING 0x0 ;  /* 0x0000000000007b1d */ /* 0x000fe20000010000 */
[----:B------:R-:W-:-:S05]  /*3fd0*/  CS2R R128, SRZ ;  /* 0x0000000000807805 */ /* 0x000fca000001ff00 */
[C---:B------:R-:W-:Y:S01]  /*3fe0*/  DFMA R222, R208.reuse, R110, R222 ;  /* 0x0000006ed0de722b */ /* 0x040fe200000000de */
[----:B------:R-:W4:Y:S04]  /*3ff0*/  @!P2 LDG.E.64.CONSTANT R128, desc[UR76][R32.64+0x104e8] ;  /* 0x0104e84c2080a981 */ /* 0x000f28000c1e9b00 */
[----:B------:R-:W1:Y:S04]  /*4000*/  LDS.64 R234, [R6] ;  /* 0x0000000006ea7984 */ /* 0x000e680000000a00 */
[----:B------:R-:W1:Y:S01]  /*4010*/  LDS.64 R110, [R7] ;  /* 0x00000000076e7984 */ /* 0x000e620000000a00 */
[----:B------:R-:W-:-:S02]  /*4020*/  DFMA R200, R208, R114, R200 ;  /* 0x00000072d0c8722b */ /* 0x000fc400000000c8 */
[----:B0-----:R-:W-:Y:S01]  /*4030*/  DFMA R242, R64, R242, R244 ;  /* 0x000000f240f2722b */ /* 0x001fe200000000f4 */
[----:B------:R-:W0:Y:S07]  /*4040*/  LDS.64 R114, [R6+0x8] ;  /* 0x0000080006727984 */ /* 0x000e2e0000000a00 */
[----:B------:R-:W-:Y:S02]  /*4050*/  DFMA R240, R60, R240, R242 ;  /* 0x000000f03cf0722b */ /* 0x000fe400000000f2 */
[----:B------:R-:W-:-:S02]  /*4060*/  DFMA R220, R120, R208, R220 ;  /* 0x000000d078dc722b */ /* 0x000fc400000000dc */
[----:B---3--:R-:W-:Y:S01]  /*4070*/  DMUL R186, R186, UR4 ;  /* 0x00000004baba7c28 */ /* 0x008fe20008000000 */
[----:B------:R-:W3:Y:S01]  /*4080*/  LDS.64 R120, [R9+0xb58] ;  /* 0x000b580009787984 */ /* 0x000ee20000000a00 */
[----:B------:R-:W-:Y:S02]  /*4090*/  DFMA R198, R112, R208, R198 ;  /* 0x000000d070c6722b */ /* 0x000fe400000000c6 */
[----:B-1----:R-:W-:Y:S01]  /*40a0*/  DFMA R238, R54, R238, R240 ;  /* 0x000000ee36ee722b */ /* 0x002fe200000000f0 */
[----:B------:R-:W1:Y:S01]  /*40b0*/  LDS.64 R112, [R7+0x58] ;  /* 0x0000580007707984 */ /* 0x000e620000000a00 */
[----:B------:R-:W-:-:S03]  /*40c0*/  DFMA R202, R116, R208, R202 ;  /* 0x000000d074ca722b */ /* 0x000fc600000000ca */
[----:B------:R-:W-:Y:S03]  /*40d0*/  LDS.64 R116, [R6+0x10] ;  /* 0x0000100006747984 */ /* 0x000fe60000000a00 */
[----:B------:R-:W-:Y:S02]  /*40e0*/  DFMA R236, R50, R236, R238 ;  /* 0x000000ec32ec722b */ /* 0x000fe400000000ee */
[----:B------:R-:W-:-:S08]  /*40f0*/  DMUL R234, R72, R234 ;  /* 0x000000ea48ea7228 */ /* 0x000fd00000000000 */
[----:B------:R-:W-:Y:S01]  /*4100*/  DFMA R234, R136, R186, R234 ;  /* 0x000000ba88ea722b */ /* 0x000fe200000000ea */
[----:B------:R-:W1:Y:S01]  /*4110*/  LDS.64 R186, [R9+0xb60] ;  /* 0x000b600009ba7984 */ /* 0x000e620000000a00 */
[----:B------:R-:W-:Y:S02]  /*4120*/  DFMA R218, R208, R118, R218 ;  /* 0x00000076d0da722b */ /* 0x000fe400000000da */
[----:B------:R-:W-:Y:S01]  /*4130*/  DFMA R236, R46, R232, R236 ;  /* 0x000000e82eec722b */ /* 0x000fe200000000ec */
[----:B------:R-:W1:Y:S03]  /*4140*/  LDS.64 R118, [R8+0xb58] ;  /* 0x000b580008767984 */ /* 0x000e660000000a00 */
[----:B------:R-:W-:Y:S01]  /*4150*/  DFMA R234, R66, R110, R234 ;  /* 0x0000006e42ea722b */ /* 0x000fe200000000ea */
[----:B------:R-:W1:Y:S01]  /*4160*/  LDS.64 R232, [R7+0xb0] ;  /* 0x0000b00007e87984 */ /* 0x000e620000000a00 */
[----:B------:R-:W-:-:S02]  /*4170*/  DFMA R204, R208, R122, R204 ;  /* 0x0000007ad0cc722b */ /* 0x000fc400000000cc */
[----:B------:R-:W-:Y:S01]  /*4180*/  DFMA R206, R124, R208, R206 ;  /* 0x000000d07cce722b */ /* 0x000fe200000000ce */
[----:B------:R-:W1:Y:S01]  /*4190*/  LDS.64 R122, [R8+0xbb0] ;  /* 0x000bb000087a7984 */ /* 0x000e620000000a00 */
[----:B------:R-:W-:Y:S02]  /*41a0*/  DFMA R110, R42, R230, R236 ;  /* 0x000000e62a6e722b */ /* 0x000fe400000000ec */
[----:B0-----:R-:W-:Y:S01]  /*41b0*/  DFMA R234, R44, R114, R234 ;  /* 0x000000722cea722b */ /* 0x001fe200000000ea */
[----:B------:R-:W0:Y:S04]  /*41c0*/  LDS.64 R124, [R9+0xb68] ;  /* 0x000b6800097c7984 */ /* 0x000e280000000a00 */
[----:B------:R-:W0:Y:S01]  /*41d0*/  LDS.64 R114, [R6+0x18] ;  /* 0x0000180006727984 */ /* 0x000e220000000a00 */
[----:B------:R-:W-:-:S02]  /*41e0*/  DADD R224, R224, R246 ;  /* 0x00000000e0e07229 */ /* 0x000fc400000000f6 */
[----:B------:R-:W-:Y:S01]  /*41f0*/  DFMA R210, R208, R126, R210 ;  /* 0x0000007ed0d2722b */ /* 0x000fe200000000d2 */
[----:B------:R-:W0:Y:S01]  /*4200*/  LDS.64 R230, [R8+0xc08] ;  /* 0x000c080008e67984 */ /* 0x000e220000000a00 */
[----:B------:R-:W-:-:S03]  /*4210*/  DFMA R110, R40, R228, R110 ;  /* 0x000000e4286e722b */ /* 0x000fc6000000006e */
[----:B------:R-:W0:Y:S01]  /*4220*/  LDS.64 R126, [R9+0xb70] ;  /* 0x000b7000097e7984 */ /* 0x000e220000000a00 */
[-C--:B------:R-:W-:Y:S02]  /*4230*/  DFMA R224, R108, R208.reuse, R224 ;  /* 0x000000d06ce0722b */ /* 0x080fe400000000e0 */
[----:B------:R-:W-:Y:S01]  /*4240*/  DFMA R216, R216, R208, R226 ;  /* 0x000000d0d8d8722b */ /* 0x000fe200000000e2 */
[----:B------:R-:W-:Y:S01]  /*4250*/  LDS.64 R228, [R7+0x108] ;  /* 0x0001080007e47984 */ /* 0x000fe20000000a00 */
[----:B------:R-:W-:Y:S02]  /*4260*/  DFMA R110, R34, R212, R110 ;  /* 0x000000d4226e722b */ /* 0x000fe4000000006e */
[----:B---3--:R-:W-:Y:S01]  /*4270*/  DFMA R108, R172, R120, RZ ;  /* 0x00000078ac6c722b */ /* 0x008fe200000000ff */
[----:B------:R-:W3:Y:S01]  /*4280*/  LDS.64 R208, [R8+0xc60] ;  /* 0x000c600008d07984 */ /* 0x000ee20000000a00 */
[----:B-1----:R-:W-:-:S03]  /*4290*/  DFMA R112, R38, R112, R234 ;  /* 0x000000702670722b */ /* 0x002fc600000000ea */
[----:B------:R-:W1:Y:S01]  /*42a0*/  LDS.64 R120, [R8+0xcb8] ;  /* 0x000cb80008787984 */ /* 0x000e620000000a00 */
[----:B------:R-:W-:Y:S02]  /*42b0*/  DFMA R226, R30, R214, R110 ;  /* 0x000000d61ee2722b */ /* 0x000fe4000000006e */
[----:B------:R-:W-:Y:S01]  /*42c0*/  DFMA R236, R168, R186, R108 ;  /* 0x000000baa8ec722b */ /* 0x000fe2000000006c */
[----:B------:R-:W1:Y:S01]  /*42d0*/  LDS.64 R212, [R9+0xb78] ;  /* 0x000b780009d47984 */ /* 0x000e620000000a00 */
[----:B------:R-:W-:-:S03]  /*42e0*/  DFMA R112, R58, R116, R112 ;  /* 0x000000743a70722b */ /* 0x000fc60000000070 */
[----:B------:R-:W1:Y:S04]  /*42f0*/  LDS.128 R108, [R12+0x3230] ;  /* 0x003230000c6c7984 */ /* 0x000e680000000c00 */
[----:B------:R-:W1:Y:S01]  /*4300*/  LDS.64 R116, [R6+0x20] ;  /* 0x0000200006747984 */ /* 0x000e620000000a00 */
[----:B------:R-:W-:Y:S02]  /*4310*/  DFMA R118, R170, R118, RZ ;  /* 0x00000076aa76722b */ /* 0x000fe400000000ff */
[----:B------:R-:W-:Y:S01]  /*4320*/  DFMA R112, R62, R232, R112 ;  /* 0x000000e83e70722b */ /* 0x000fe20000000070 */
[----:B------:R-:W1:Y:S04]  /*4330*/  LDS.64 R214, [R9+0xb80] ;  /* 0x000b800009d67984 */ /* 0x000e680000000a00 */
[----:B------:R-:W1:Y:S01]  /*4340*/  LDS.64 R234, [R8+0xd10] ;  /* 0x000d100008ea7984 */ /* 0x000e620000000a00 */
[----:B------:R-:W-:-:S02]  /*4350*/  DFMA R186, R166, R122, R118 ;  /* 0x0000007aa6ba722b */ /* 0x000fc40000000076 */
[----:B0-----:R-:W-:Y:S01]  /*4360*/  DFMA R124, R164, R124, R236 ;  /* 0x0000007ca47c722b */ /* 0x001fe200000000ec */
[----:B------:R-:W0:Y:S01]  /*4370*/  LDS.64 R232, [R7+0x160] ;  /* 0x0001600007e87984 */ /* 0x000e220000000a00 */
[----:B------:R-:W-:Y:S02]  /*4380*/  DMUL R118, R192, R184 ;  /* 0x000000b8c0767228 */ /* 0x000fe40000000000 */
[----:B------:R-:W-:Y:S01]  /*4390*/  DFMA R236, R68, R114, R112 ;  /* 0x0000007244ec722b */ /* 0x000fe20000000070 */
[----:B------:R-:W0:Y:S04]  /*43a0*/  LDS.64 R122, [R9+0xb88] ;  /* 0x000b8800097a7984 */ /* 0x000e280000000a00 */
[----:B------:R-:W0:Y:S04]  /*43b0*/  LDS.64 R192, [R8+0xd68] ;  /* 0x000d680008c07984 */ /* 0x000e280000000a00 */
[----:B------:R-:W0:Y:S01]  /*43c0*/  LDS.128 R112, [R12+0x3240] ;  /* 0x003240000c707984 */ /* 0x000e220000000c00 */
[----:B------:R-:W-:-:S02]  /*43d0*/  DFMA R186, R162, R230, R186 ;  /* 0x000000e6a2ba722b */ /* 0x000fc400000000ba */
[----:B------:R-:W-:Y:S01]  /*43e0*/  DFMA R230, R160, R126, R124 ;  /* 0x0000007ea0e6722b */ /* 0x000fe2000000007c */
[----:B------:R-:W-:Y:S04]  /*43f0*/  LDS.64 R184, [R6+0x28] ;  /* 0x0000280006b87984 */ /* 0x000fe80000000a00 */
[----:B------:R-:W0:Y:S04]  /*4400*/  LDS.64 R126, [R9+0xb90] ;  /* 0x000b9000097e7984 */ /* 0x000e280000000a00 */
[----:B------:R-:W0:Y:S01]  /*4410*/  LDS.64 R124, [R8+0xdc0] ;  /* 0x000dc000087c7984 */ /* 0x000e220000000a00 */
[----:B---3--:R-:W-:-:S02]  /*4420*/  DFMA R186, R158, R208, R186 ;  /* 0x000000d09eba722b */ /* 0x008fc400000000ba */
[----:B------:R-:W-:Y:S01]  /*4430*/  DFMA R244, R132, R180, R118 ;  /* 0x000000b484f4722b */ /* 0x000fe20000000076 */
[----:B------:R-:W-:Y:S01]  /*4440*/  LDS.64 R208, [R7+0x1b8] ;  /* 0x0001b80007d07984 */ /* 0x000fe20000000a00 */
[----:B------:R-:W-:Y:S02]  /*4450*/  DFMA R226, R26, R134, R226 ;  /* 0x000000861ae2722b */ /* 0x000fe400000000e2 */
[----:B------:R-:W-:Y:S01]  /*4460*/  DFMA R228, R74, R228, R236 ;  /* 0x000000e44ae4722b */ /* 0x000fe200000000ec */
[----:B------:R-:W3:Y:S04]  /*4470*/  LDS.64 R180, [R9+0xb98] ;  /* 0x000b980009b47984 */ /* 0x000ee80000000a00 */
[----:B------:R-:W3:Y:S01]  /*4480*/  LDS.64 R134, [R8+0xe18] ;  /* 0x000e180008867984 */ /* 0x000ee20000000a00 */
[----:B-1----:R-:W-:-:S02]  /*4490*/  DFMA R132, R154, R120, R186 ;  /* 0x000000789a84722b */ /* 0x002fc400000000ba */
[----:B------:R-:W-:Y:S02]  /*44a0*/  DFMA R212, R156, R212, R230 ;  /* 0x000000d49cd4722b */ /* 0x000fe400000000e6 */
[----:B------:R-:W-:Y:S02]  /*44b0*/  DFMA R120, R146, R108, RZ ;  /* 0x0000006c9278722b */ /* 0x000fe400000000ff */
[----:B------:R-:W-:Y:S01]  /*44c0*/  DFMA R228, R80, R116, R228 ;  /* 0x0000007450e4722b */ /* 0x000fe200000000e4 */
[----:B------:R-:W1:Y:S01]  /*44d0*/  LDS.128 R116, [R12+0x3250] ;  /* 0x003250000c747984 */ /* 0x000e620000000c00 */
[----:B------:R-:W-:Y:S02]  /*44e0*/  DFMA R244, R130, R178, R244 ;  /* 0x000000b282f4722b */ /* 0x000fe400000000f4 */
[----:B------:R-:W-:Y:S01]  /*44f0*/  DFMA R212, R152, R214, R212 ;  /* 0x000000d698d4722b */ /* 0x000fe200000000d4 */
[----:B------:R-:W1:Y:S01]  /*4500*/  LDS.64 R130, [R9+0xba0] ;  /* 0x000ba00009827984 */ /* 0x000e620000000a00 */
[----:B------:R-:W-:-:S02]  /*4510*/  DFMA R132, R150, R234, R132 ;  /* 0x000000ea9684722b */ /* 0x000fc40000000084 */
[----:B------:R-:W-:Y:S01]  /*4520*/  DFMA R120, R144, R110, R120 ;  /* 0x0000006e9078722b */ /* 0x000fe20000000078 */
[----:B------:R-:W-:Y:S01]  /*4530*/  LDS.64 R178, [R8+0xe70] ;  /* 0x000e700008b27984 */ /* 0x000fe20000000a00 */
[----:B0-----:R-:W-:Y:S02]  /*4540*/  DFMA R228, R76, R232, R228 ;  /* 0x000000e84ce4722b */ /* 0x001fe400000000e4 */
[----:B------:R-:W-:Y:S02]  /*4550*/  DFMA R230, R148, R122, R212 ;  /* 0x0000007a94e6722b */ /* 0x000fe400000000d4 */
[----:B------:R-:W-:Y:S02]  /*4560*/  DFMA R232, R142, R192, R132 ;  /* 0x000000c08ee8722b */ /* 0x000fe40000000084 */
[----:B------:R-:W-:Y:S02]  /*4570*/  DFMA R234, R136, R112, R120 ;  /* 0x0000007088ea722b */ /* 0x000fe40000000078 */
[----:B------:R-:W0:Y:S02]  /*4580*/  LDS.128 R120, [R12+0x3260] ;  /* 0x003260000c787984 */ /* 0x000e240000000c00 */
[----:B------:R-:W-:-:S02]  /*4590*/  DFMA R126, R138, R126, R230 ;  /* 0x0000007e8a7e722b */ /* 0x000fc400000000e6 */
[----:B------:R-:W-:Y:S01]  /*45a0*/  DFMA R124, R22, R124, R232 ;  /* 0x0000007c167c722b */ /* 0x000fe200000000e8 */
[----:B------:R-:W2:Y:S01]  /*45b0*/  LDS.64 R230, [R8+0xec8] ;  /* 0x000ec80008e67984 */ /* 0x000ea20000000a00 */
[----:B------:R-:W-:-:S04]  /*45c0*/  DFMA R236, R56, R114, R234 ;  /* 0x0000007238ec722b */ /* 0x000fc800000000ea */
[----:B---3--:R-:W-:Y:S01]  /*45d0*/  DFMA R232, R16, R180, R126 ;  /* 0x000000b410e8722b */ /* 0x008fe2000000007e */
[----:B------:R-:W3:Y:S01]  /*45e0*/  LDS.64 R180, [R9+0xba8] ;  /* 0x000ba80009b47984 */ /* 0x000ee20000000a00 */
[----:B------:R-:W-:-:S03]  /*45f0*/  DFMA R234, R24, R134, R124 ;  /* 0x0000008618ea722b */ /* 0x000fc6000000007c */
[----:B------:R-:W3:Y:S01]  /*4600*/  LDS.128 R124, [R12+0x3270] ;  /* 0x003270000c7c7984 */ /* 0x000ee20000000c00 */
[----:B------:R-:W-:-:S03]  /*4610*/  CS2R R186, SRZ ;  /* 0x0000000000ba7805 */ /* 0x000fc6000001ff00 */
[----:B------:R-:W3:Y:S01]  /*4620*/  LDS.64 R134, [R6+0x30] ;  /* 0x0000300006867984 */ /* 0x000ee20000000a00 */
[----:B-1----:R-:W-:-:S03]  /*4630*/  DFMA R236, R20, R116, R236 ;  /* 0x0000007414ec722b */ /* 0x002fc600000000ec */
[----:B------:R-:W4:Y:S01]  /*4640*/  @!P2 LDG.E.64.CONSTANT R186, desc[UR76][R32.64+0x38b8] ;  /* 0x0038b84c20baa981 */ /* 0x000f22000c1e9b00 */
[----:B------:R-:W-:Y:S02]  /*4650*/  CS2R R212, SRZ ;  /* 0x0000000000d47805 */ /* 0x000fe4000001ff00 */
[----:B------:R-:W-:Y:S01]  /*4660*/  CS2R R214, SRZ ;  /* 0x0000000000d67805 */ /* 0x000fe2000001ff00 */
[----:B------:R-:W-:Y:S02]  /*4670*/  DFMA R228, R70, R184, R228 ;  /* 0x000000b846e4722b */ /* 0x000fe400000000e4 */
[----:B------:R-:W-:Y:S02]  /*4680*/  DFMA R232, R36, R130, R232 ;  /* 0x0000008224e8722b */ /* 0x000fe400000000e8 */
[----:B------:R-:W-:Y:S01]  /*4690*/  DFMA R236, R48, R118, R236 ;  /* 0x0000007630ec722b */ /* 0x000fe200000000ec */
[----:B------:R-:W1:Y:S01]  /*46a0*/  LDS.64 R130, [R12+0x3280] ;  /* 0x003280000c827984 */ /* 0x000e620000000a00 */
[----:B------:R-:W-:-:S03]  /*46b0*/  CS2R R192, SRZ ;  /* 0x0000000000c07805 */ /* 0x000fc6000001ff00 */
[----:B------:R-:W4:Y:S01]  /*46c0*/  @!P2 LDG.E.64.CONSTANT R212, desc[UR76][R32.64+0x8be8] ;  /* 0x008be84c20d4a981 */ /* 0x000f22000c1e9b00 */
[----:B------:R-:W-:-:S03]  /*46d0*/  CS2R R132, SRZ ;  /* 0x0000000000847805 */ /* 0x000fc6000001ff00 */
[----:B------:R-:W4:Y:S01]  /*46e0*/  @!P2 LDG.E.64.CONSTANT R214, desc[UR76][R32.64+0xf20] ;  /* 0x000f204c20d6a981 */ /* 0x000f22000c1e9b00 */
[----:B------:R-:W-:Y:S02]  /*46f0*/  DFMA R208, R64, R208, R228 ;  /* 0x000000d040d0722b */ /* 0x000fe400000000e4 */
[----:B0-----:R-:W-:Y:S01]  /*4700*/  DFMA R236, R82, R120, R236 ;  /* 0x0000007852ec722b */ /* 0x001fe200000000ec */
[----:B------:R-:W0:Y:S01]  /*4710*/  LDS.64 R228, [R7+0x210] ;  /* 0x0002100007e47984 */ /* 0x000e220000000a00 */
[----:B------:R-:W-:-:S03]  /*4720*/  DFMA R178, R140, R178, R234 ;  /* 0x000000b28cb2722b */ /* 0x000fc600000000ea */
[----:B------:R-:W4:Y:S04]  /*4730*/  @!P2 LDG.E.64.CONSTANT R192, desc[UR76][R32.64+0xdb50] ;  /* 0x00db504c20c0a981 */ /* 0x000f28000c1e9b00 */
[----:B------:R-:W4:Y:S01]  /*4740*/  @!P2 LDG.E.64.CONSTANT R132, desc[UR76][R32.64+0x6250] ;  /* 0x0062504c2084a981 */ /* 0x000f22000c1e9b00 */
[----:B------:R-:W-:Y:S02]  /*4750*/  DFMA R236, R28, R122, R236 ;  /* 0x0000007a1cec722b */ /* 0x000fe400000000ec */
[----:B--2---:R-:W-:Y:S02]  /*4760*/  DFMA R178, R52, R230, R178 ;  /* 0x000000e634b2722b */ /* 0x004fe400000000b2 */
[----:B---3--:R-:W-:Y:S01]  /*4770*/  DFMA R180, R86, R180, R232 ;  /* 0x000000b456b4722b */ /* 0x008fe200000000e8 */
[----:B------:R-:W-:-:S03]  /*4780*/  CS2R R184, SRZ ;  /* 0x0000000000b87805 */ /* 0x000fc6000001ff00 */
[----:B------:R-:W-:Y:S02]  /*4790*/  DFMA R232, R18, R124, R236 ;  /* 0x0000007c12e8722b */ /* 0x000fe400000000ec */
[----:B------:R-:W-:Y:S01]  /*47a0*/  DMUL R234, R178, R190 ;  /* 0x000000beb2ea7228 */ /* 0x000fe20000000000 */
[----:B------:R-:W2:Y:S01]  /*47b0*/  @!P2 LDG.E.64.CONSTANT R184, desc[UR76][R32.64+0xb580] ;  /* 0x00b5804c20b8a981 */ /* 0x000ea2000c1e9b00 */
[----:B------:R-:W-:Y:S02]  /*47c0*/  DFMA R230, R60, R134, R208 ;  /* 0x000000863ce6722b */ /* 0x000fe400000000d0 */
[----:B------:R-:W-:Y:S01]  /*47d0*/  DMUL R240, R178, R194 ;  /* 0x000000c2b2f07228 */ /* 0x000fe20000000000 */
[----:B------:R-:W-:Y:S01]  /*47e0*/  LDS.64 R236, [R7+0x268] ;  /* 0x0002680007ec7984 */ /* 0x000fe20000000a00 */
[----:B------:R-:W-:Y:S02]  /*47f0*/  DFMA R208, R84, R126, R232 ;  /* 0x0000007e54d0722b */ /* 0x000fe400000000e8 */
[----:B------:R-:W-:Y:S01]  /*4800*/  DFMA R196, R180, R196, R234 ;  /* 0x000000c4b4c4722b */ /* 0x000fe200000000ea */
[----:B------:R-:W3:Y:S01]  /*4810*/  LDS.64 R194, [R6+0x38] ;  /* 0x0000380006c27984 */ /* 0x000ee20000000a00 */
[----:B------:R-:W-:-:S02]  /*4820*/  DFMA R238, R14, R182, R226 ;  /* 0x000000b60eee722b */ /* 0x000fc400000000e2 */
[----:B------:R-:W-:Y:S01]  /*4830*/  DFMA R240, R180, R190, R240 ;  /* 0x000000beb4f0722b */ /* 0x000fe200000000f0 */
[----:B------:R-:W-:Y:S01]  /*4840*/  LDS.64 R234, [R7+0x2c0] ;  /* 0x0002c00007ea7984 */ /* 0x000fe20000000a00 */
[----:B-1----:R-:W-:-:S03]  /*4850*/  DFMA R208, R78, R130, R208 ;  /* 0x000000824ed0722b */ /* 0x002fc600000000d0 */
[----:B------:R-:W-:Y:S01]  /*4860*/  LDS.64 R232, [R6+0x48] ;  /* 0x0000480006e87984 */ /* 0x000fe20000000a00 */
[----:B0-----:R-:W-:-:S03]  /*4870*/  DFMA R190, R54, R228, R230 ;  /* 0x000000e436be722b */ /* 0x001fc600000000e6 */
[----:B------:R-:W-:Y:S01]  /*4880*/  LDS.64 R226, [R6+0x50] ;  /* 0x0000500006e27984 */ /* 0x000fe20000000a00 */
[----:B------:R-:W-:-:S03]  /*4890*/  DFMA R242, R208, R174, R196 ;  /* 0x000000aed0f2722b */ /* 0x000fc600000000c4 */
[----:B------:R-:W0:Y:S04]  /*48a0*/  LDS.64 R196, [R6+0x40] ;  /* 0x0000400006c47984 */ /* 0x000e280000000a00 */
[----:B------:R-:W-:Y:S04]  /*48b0*/  LDS.64 R228, [R7+0x318] ;  /* 0x0003180007e47984 */ /* 0x000fe80000000a00 */
[----:B------:R-:W-:Y:S01]  /*48c0*/  LDS.64 R182, [R7+0x370] ;  /* 0x0003700007b67984 */ /* 0x000fe20000000a00 */
[----:B------:R-:W-:Y:S06]  /*48d0*/  BAR.SYNC.DEFER_BLOCKING 0x0 ;  /* 0x0000000000007b1d */ /* 0x000fec0000010000 */
[----:B----4-:R-:W-:Y:S01]  /*48e0*/  DFMA R240, R208, R176, R240 ;  /* 0x000000b0d0f0722b */ /* 0x010fe200000000f0 */
[----:B------:R-:W-:Y:S06]  /*48f0*/  STS.64 [R10], R242 ;  /* 0x000000f20a007388 */ /* 0x000fec0000000a00 */
[----:B------:R-:W-:Y:S01]  /*4900*/  STS.64 [R11], R240 ;  /* 0x000000f00b007388 */ /* 0x000fe20000000a00 */
[----:B------:R-:W-:Y:S01]  /*4910*/  BAR.SYNC.DEFER_BLOCKING 0x0 ;  /* 0x0000000000007b1d */ /* 0x000fe20000010000 */
[----:B------:R-:W-:-:S06]  /*4920*/  CS2R R134, SRZ ;  /* 0x0000000000867805 */ /* 0x000fcc000001ff00 */
[----:B------:R-:W4:Y:S01]  /*4930*/  @!P2 LDG.E.64.CONSTANT R134, desc[UR76][R32.64+0x108b0] ;  /* 0x0108b04c2086a981 */ /* 0x000f22000c1e9b00 */
[----:B------:R-:W-:-:S03]  /*4940*/  DFMA R188, R188, R244, R224 ;  /* 0x000000f4bcbc722b */ /* 0x000fc600000000e0 */
[----:B------:R-:W1:Y:S04]  /*4950*/  LDS.64 R230, [R6] ;  /* 0x0000000006e67984 */ /* 0x000e680000000a00 */
[----:B------:R-:W1:Y:S01]  /*4960*/  LDS.64 R224, [R7] ;  /* 0x0000000007e07984 */ /* 0x000e620000000a00 */
[----:B---3--:R-:W-:Y:S02]  /*4970*/  DFMA R194, R50, R194, R190 ;  /* 0x000000c232c2722b */ /* 0x008fe400000000be */
[----:B------:R-:W-:Y:S01]  /*4980*/  DFMA R190, R244, R90, R198 ;  /* 0x0000005af4be722b */ /* 0x000fe200000000c6 */
[----:B------:R-:W-:Y:S04]  /*4990*/  LDS.64 R242, [R7+0x1b8] ;  /* 0x0001b80007f27984 */ /* 0x000fe80000000a00 */
[----:B------:R-:W3:Y:S01]  /*49a0*/  LDS.64 R90, [R6+0x8] ;  /* 0x00000800065a7984 */ /* 0x000ee20000000a00 */
[----:B------:R-:W-:-:S02]  /*49b0*/  DFMA R236, R46, R236, R194 ;  /* 0x000000ec2eec722b */ /* 0x000fc400000000c2 */
[----:B------:R-:W-:Y:S01]  /*49c0*/  DFMA R194, R92, R244, R200 ;  /* 0x000000f45cc2722b */ /* 0x000fe200000000c8 */
[----:B------:R-:W-:Y:S01]  /*49d0*/  LDS.64 R240, [R6+0x30] ;  /* 0x0000300006f07984 */ /* 0x000fe20000000a00 */
[----:B------:R-:W-:Y:S02]  /*49e0*/  DFMA R198, R244, R94, R202 ;  /* 0x0000005ef4c6722b */ /* 0x000fe400000000ca */
[----:B------:R-:W-:Y:S01]  /*49f0*/  DMUL R128, R128, UR4 ;  /* 0x0000000480807c28 */ /* 0x000fe20008000000 */
[----:B------:R-:W3:Y:S04]  /*4a00*/  LDS.64 R94, [R7+0x58] ;  /* 0x00005800075e7984 */ /* 0x000ee80000000a00 */
[----:B------:R-:W3:Y:S01]  /*4a10*/  LDS.64 R92, [R9+0xf20] ;  /* 0x000f2000095c7984 */ /* 0x000ee20000000a00 */
[----:B------:R-:W-:-:S02]  /*4a20*/  DFMA R200, R96, R244, R218 ;  /* 0x000000f460c8722b */ /* 0x000fc400000000da */
[----:B------:R-:W-:Y:S01]  /*4a30*/  DFMA R202, R244, R98, R220 ;  /* 0x00000062f4ca722b */ /* 0x000fe200000000dc */
[----:B------:R-:W-:Y:S01]  /*4a40*/  LDS.64 R218, [R6+0x10] ;  /* 0x0000100006da7984 */ /* 0x000fe20000000a00 */
[----:B0-----:R-:W-:-:S03]  /*4a50*/  DFMA R236, R42, R196, R236 ;  /* 0x000000c42aec722b */ /* 0x001fc600000000ec */
[----:B------:R-:W0:Y:S04]  /*4a60*/  LDS.64 R98, [R8+0xf20] ;  /* 0x000f200008627984 */ /* 0x000e280000000a00 */
[----:B------:R-:W0:Y:S01]  /*4a70*/  LDS.64 R96, [R9+0xf28] ;  /* 0x000f280009607984 */ /* 0x000e220000000a00 */
[----:B-1----:R-:W-:-:S03]  /*4a80*/  DMUL R230, R72, R230 ;  /* 0x000000e648e67228 */ /* 0x002fc60000000000 */
[----:B------:R-:W1:Y:S05]  /*4a90*/  LDS.64 R220, [R8+0xf78] ;  /* 0x000f780008dc7984 */ /* 0x000e6a0000000a00 */
[----:B------:R-:W-:Y:S02]  /*4aa0*/  DFMA R128, R56, R128, R230 ;  /* 0x000000803880722b */ /* 0x000fe400000000e6 */
[----:B------:R-:W-:Y:S01]  /*4ab0*/  DFMA R234, R40, R234, R236 ;  /* 0x000000ea28ea722b */ /* 0x000fe200000000ec */
[----:B------:R-:W1:Y:S05]  /*4ac0*/  LDS.64 R230, [R7+0xb0] ;  /* 0x0000b00007e67984 */ /* 0x000e6a0000000a00 */
[----:B------:R-:W-:Y:S01]  /*4ad0*/  DFMA R128, R66, R224, R128 ;  /* 0x000000e04280722b */ /* 0x000fe20000000080 */
[----:B------:R-:W1:Y:S01]  /*4ae0*/  LDS.64 R224, [R9+0xf30] ;  /* 0x000f300009e07984 */ /* 0x000e620000000a00 */
[----:B------:R-:W-:-:S02]  /*4af0*/  DADD R222, R222, R238 ;  /* 0x00000000dede7229 */ /* 0x000fc400000000ee */
[-C--:B------:R-:W-:Y:S02]  /*4b00*/  DFMA R204, R100, R244.reuse, R204 ;  /* 0x000000f464cc722b */ /* 0x080fe400000000cc */
[----:B------:R-:W-:Y:S01]  /*4b10*/  DFMA R210, R104, R244, R210 ;  /* 0x000000f468d2722b */ /* 0x000fe200000000d2 */
[----:B------:R-:W1:Y:S01]  /*4b20*/  LDS.64 R100, [R8+0xfd0] ;  /* 0x000fd00008647984 */ /* 0x000e620000000a00 */
[----:B------:R-:W-:-:S03]  /*4b30*/  DFMA R232, R34, R232, R234 ;  /* 0x000000e822e8722b */ /* 0x000fc600000000ea */
[----:B------:R-:W1:Y:S01]  /*4b40*/  LDS.64 R104, [R9+0xf38] ;  /* 0x000f380009687984 */ /* 0x000e620000000a00 */
[----:B------:R-:W-:Y:S01]  /*4b50*/  DFMA R206, R244, R102, R206 ;  /* 0x00000066f4ce722b */ /* 0x000fe200000000ce */
[----:B------:R-:W-:Y:S01]  /*4b60*/  CS2R R196, SRZ ;  /* 0x0000000000c47805 */ /* 0x000fe2000001ff00 */
[----:B---3--:R-:W-:Y:S01]  /*4b70*/  DFMA R90, R44, R90, R128 ;  /* 0x0000005a2c5a722b */ /* 0x008fe20000000080 */
[----:B------:R-:W3:Y:S01]  /*4b80*/  LDS.64 R102, [R8+0x1028] ;  /* 0x0010280008667984 */ /* 0x000ee20000000a00 */
[----:B------:R-:W-:Y:S02]  /*4b90*/  DFMA R216, R244, R106, R216 ;  /* 0x0000006af4d8722b */ /* 0x000fe400000000d8 */
[----:B------:R-:W-:Y:S01]  /*4ba0*/  DFMA R232, R30, R228, R232 ;  /* 0x000000e41ee8722b */ /* 0x000fe200000000e8 */
[----:B------:R-:W-:Y:S01]  /*4bb0*/  LDS.64 R128, [R12+0x3288] ;  /* 0x003288000c807984 */ /* 0x000fe20000000a00 */
[----:B------:R-:W-:-:S03]  /*4bc0*/  DFMA R244, R88, R244, R222 ;  /* 0x000000f458f4722b */ /* 0x000fc600000000de */
[----:B------:R-:W3:Y:S04]  /*4bd0*/  LDS.64 R228, [R6+0x18] ;  /* 0x0000180006e47984 */ /* 0x000ee80000000a00 */
[----:B------:R-:W3:Y:S01]  /*4be0*/  LDS.64 R222, [R9+0xf40] ;  /* 0x000f400009de7984 */ /* 0x000ee20000000a00 */
[----:B------:R-:W-:Y:S02]  /*4bf0*/  DFMA R94, R38, R94, R90 ;  /* 0x0000005e265e722b */ /* 0x000fe4000000005a */
[----:B------:R-:W-:Y:S01]  /*4c00*/  DFMA R92, R172, R92, RZ ;  /* 0x0000005cac5c722b */ /* 0x000fe200000000ff */
[----:B------:R-:W4:Y:S04]  /*4c10*/  @!P2 LDG.E.64.CONSTANT R196, desc[UR76][R32.64+0xdf18] ;  /* 0x00df184c20c4a981 */ /* 0x000f28000c1e9b00 */
[----:B------:R-:W3:Y:S04]  /*4c20*/  LDS.64 R106, [R8+0x1080] ;  /* 0x00108000086a7984 */ /* 0x000ee80000000a00 */
[----:B------:R-:W3:Y:S01]  /*4c30*/  LDS.128 R88, [R12+0x3290] ;  /* 0x003290000c587984 */ /* 0x000ee20000000c00 */
[----:B------:R-:W-:-:S02]  /*4c40*/  DFMA R232, R26, R226, R232 ;  /* 0x000000e21ae8722b */ /* 0x000fc400000000e8 */
[----:B------:R-:W-:Y:S01]  /*4c50*/  DMUL R226, R178, R176 ;  /* 0x000000b0b2e27228 */ /* 0x000fe20000000000 */
[----:B------:R-:W-:Y:S01]  /*4c60*/  LDS.64 R234, [R8+0x1130] ;  /* 0x0011300008ea7984 */ /* 0x000fe20000000a00 */
[----:B0-----:R-:W-:Y:S02]  /*4c70*/  DFMA R98, R170, R98, RZ ;  /* 0x00000062aa62722b */ /* 0x001fe400000000ff */
[----:B------:R-:W-:Y:S01]  /*4c80*/  DFMA R94, R58, R218, R94 ;  /* 0x000000da3a5e722b */ /* 0x000fe2000000005e */
[----:B------:R-:W-:Y:S01]  /*4c90*/  LDS.64 R176, [R8+0x10d8] ;  /* 0x0010d80008b07984 */ /* 0x000fe20000000a00 */
[----:B------:R-:W-:-:S03]  /*4ca0*/  DFMA R92, R168, R96, R92 ;  /* 0x00000060a85c722b */ /* 0x000fc6000000005c */
[----:B------:R-:W0:Y:S01]  /*4cb0*/  LDS.64 R178, [R9+0xf48] ;  /* 0x000f480009b27984 */ /* 0x000e220000000a00 */
[----:B-1----:R-:W-:Y:S02]  /*4cc0*/  DFMA R220, R166, R220, R98 ;  /* 0x000000dca6dc722b */ /* 0x002fe40000000062 */
[----:B------:R-:W-:Y:S01]  /*4cd0*/  DFMA R226, R180, R174, R226 ;  /* 0x000000aeb4e2722b */ /* 0x000fe200000000e2 */
[----:B------:R-:W-:Y:S01]  /*4ce0*/  LDS.64 R238, [R7+0x210] ;  /* 0x0002100007ee7984 */ /* 0x000fe20000000a00 */
[----:B------:R-:W-:Y:S02]  /*4cf0*/  DFMA R96, R62, R230, R94 ;  /* 0x000000e63e60722b */ /* 0x000fe4000000005e */
[----:B------:R-:W-:Y:S01]  /*4d00*/  DFMA R98, R164, R224, R92 ;  /* 0x000000e0a462722b */ /* 0x000fe2000000005c */
[----:B------:R-:W1:Y:S04]  /*4d10*/  LDS.64 R174, [R7+0x108] ;  /* 0x0001080007ae7984 */ /* 0x000e680000000a00 */
[----:B------:R-:W1:Y:S04]  /*4d20*/  LDS.128 R92, [R12+0x32a0] ;  /* 0x0032a0000c5c7984 */ /* 0x000e680000000c00 */
[----:B------:R-:W1:Y:S01]  /*4d30*/  LDS.64 R230, [R9+0xf50] ;  /* 0x000f500009e67984 */ /* 0x000e620000000a00 */
[----:B------:R-:W-:-:S02]  /*4d40*/  DFMA R218, R14, R182, R232 ;  /* 0x000000b60eda722b */ /* 0x000fc400000000e8 */
[----:B------:R-:W-:Y:S01]  /*4d50*/  DFMA R100, R162, R100, R220 ;  /* 0x00000064a264722b */ /* 0x000fe200000000dc */
[----:B------:R-:W-:Y:S01]  /*4d60*/  LDS.64 R182, [R8+0x1188] ;  /* 0x0011880008b67984 */ /* 0x000fe20000000a00 */
[----:B------:R-:W-:-:S03]  /*4d70*/  DFMA R98, R160, R104, R98 ;  /* 0x00000068a062722b */ /* 0x000fc60000000062 */
[----:B------:R-:W1:Y:S04]  /*4d80*/  LDS.64 R220, [R6+0x20] ;  /* 0x0000200006dc7984 */ /* 0x000e680000000a00 */
[----:B------:R-:W1:Y:S01]  /*4d90*/  LDS.64 R180, [R9+0xf58] ;  /* 0x000f580009b47984 */ /* 0x000e620000000a00 */
[----:B---3--:R-:W-:Y:S02]  /*4da0*/  DFMA R232, R158, R102, R100 ;  /* 0x000000669ee8722b */ /* 0x008fe40000000064 */
[----:B------:R-:W-:Y:S01]  /*4db0*/  DFMA R100, R68, R228, R96 ;  /* 0x000000e44464722b */ /* 0x000fe20000000060 */
[----:B------:R-:W3:Y:S01]  /*4dc0*/  LDS.64 R224, [R8+0x11e0] ;  /* 0x0011e00008e07984 */ /* 0x000ee20000000a00 */
[----:B------:R-:W-:Y:S02]  /*4dd0*/  DFMA R102, R146, R128, RZ ;  /* 0x000000809266722b */ /* 0x000fe400000000ff */
[----:B------:R-:W-:Y:S01]  /*4de0*/  DFMA R222, R156, R222, R98 ;  /* 0x000000de9cde722b */ /* 0x000fe20000000062 */
[----:B------:R-:W3:Y:S04]  /*4df0*/  LDS.64 R104, [R9+0xf60] ;  /* 0x000f600009687984 */ /* 0x000ee80000000a00 */
[----:B------:R-:W3:Y:S01]  /*4e00*/  LDS.128 R96, [R12+0x32b0] ;  /* 0x0032b0000c607984 */ /* 0x000ee20000000c00 */
[----:B------:R-:W-:-:S02]  /*4e10*/  DFMA R232, R154, R106, R232 ;  /* 0x0000006a9ae8722b */ /* 0x000fc400000000e8 */
[----:B------:R-:W-:Y:S01]  /*4e20*/  DFMA R106, R144, R88, R102 ;  /* 0x00000058906a722b */ /* 0x000fe20000000066 */
[----:B------:R-:W3:Y:S01]  /*4e30*/  LDS.64 R228, [R7+0x160] ;  /* 0x0001600007e47984 */ /* 0x000ee20000000a00 */
[----:B0-----:R-:W-:-:S03]  /*4e40*/  DFMA R178, R152, R178, R222 ;  /* 0x000000b298b2722b */ /* 0x001fc600000000de */
[----:B------:R-:W0:Y:S01]  /*4e50*/  LDS.64 R222, [R9+0xf68] ;  /* 0x000f680009de7984 */ /* 0x000e220000000a00 */
[----:B------:R-:W-:Y:S02]  /*4e60*/  DFMA R102, R150, R176, R232 ;  /* 0x000000b09666722b */ /* 0x000fe400000000e8 */
[----:B------:R-:W-:Y:S01]  /*4e70*/  DFMA R106, R136, R90, R106 ;  /* 0x0000005a886a722b */ /* 0x000fe2000000006a */
[----:B------:R-:W0:Y:S01]  /*4e80*/  LDS.64 R176, [R8+0x1238] ;  /* 0x0012380008b07984 */ /* 0x000e220000000a00 */
[----:B-1----:R-:W-:-:S04]  /*4e90*/  DFMA R174, R74, R174, R100 ;  /* 0x000000ae4aae722b */ /* 0x002fc80000000064 */
[----:B------:R-:W-:Y:S02]  /*4ea0*/  DFMA R234, R142, R234, R102 ;  /* 0x000000ea8eea722b */ /* 0x000fe40000000066 */
[----:B------:R-:W-:Y:S01]  /*4eb0*/  DFMA R106, R56, R92, R106 ;  /* 0x0000005c386a722b */ /* 0x000fe2000000006a */
[----:B------:R-:W1:Y:S01]  /*4ec0*/  LDS.128 R100, [R12+0x32c0] ;  /* 0x0032c0000c647984 */ /* 0x000e620000000c00 */
[----:B------:R-:W-:Y:S02]  /*4ed0*/  DFMA R230, R148, R230, R178 ;  /* 0x000000e694e6722b */ /* 0x000fe400000000b2 */
[----:B------:R-:W-:Y:S02]  /*4ee0*/  DFMA R232, R80, R220, R174 ;  /* 0x000000dc50e8722b */ /* 0x000fe400000000ae */
[----:B------:R-:W-:Y:S01]  /*4ef0*/  DFMA R234, R22, R182, R234 ;  /* 0x000000b616ea722b */ /* 0x000fe200000000ea */
[----:B------:R-:W1:Y:S01]  /*4f00*/  LDS.64 R220, [R8+0x1290] ;  /* 0x0012900008dc7984 */ /* 0x000e620000000a00 */
[----:B------:R-:W-:-:S02]  /*4f10*/  DFMA R106, R20, R94, R106 ;  /* 0x0000005e146a722b */ /* 0x000fc4000000006a */
[----:B------:R-:W-:Y:S02]  /*4f20*/  DFMA R180, R138, R180, R230 ;  /* 0x000000b48ab4722b */ /* 0x000fe400000000e6 */
[----:B------:R-:W2:Y:S02]  /*4f30*/  LDS.64 R230, [R9+0xf70] ;  /* 0x000f700009e67984 */ /* 0x000ea40000000a00 */
[----:B---3--:R-:W-:Y:S02]  /*4f40*/  DFMA R234, R24, R224, R234 ;  /* 0x000000e018ea722b */ /* 0x008fe400000000ea */
[----:B------:R-:W3:Y:S02]  /*4f50*/  LDS.64 R224, [R6+0x28] ;  /* 0x0000280006e07984 */ /* 0x000ee40000000a00 */
[----:B------:R-:W-:Y:S02]  /*4f60*/  DFMA R180, R16, R104, R180 ;  /* 0x0000006810b4722b */ /* 0x000fe400000000b4 */
[----:B------:R-:W-:Y:S01]  /*4f70*/  DFMA R236, R48, R96, R106 ;  /* 0x0000006030ec722b */ /* 0x000fe2000000006a */
[----:B------:R-:W3:Y:S01]  /*4f80*/  LDS.128 R104, [R12+0x32d0] ;  /* 0x0032d0000c687984 */ /* 0x000ee20000000c00 */
[----:B------:R-:W-:-:S06]  /*4f90*/  CS2R R178, SRZ ;  /* 0x0000000000b27805 */ /* 0x000fcc000001ff00 */
[----:B------:R-:W-:Y:S01]  /*4fa0*/  DFMA R236, R82, R98, R236 ;  /* 0x0000006252ec722b */ /* 0x000fe200000000ec */
[----:B------:R-:W4:Y:S01]  /*4fb0*/  @!P2 LDG.E.64.CONSTANT R178, desc[UR76][R32.64+0x8fb0] ;  /* 0x008fb04c20b2a981 */ /* 0x000f22000c1e9b00 */
[----:B------:R-:W-:Y:S01]  /*4fc0*/  DFMA R228, R76, R228, R232 ;  /* 0x000000e44ce4722b */ /* 0x000fe200000000e8 */
[----:B------:R-:W-:Y:S01]  /*4fd0*/  CS2R R174, SRZ ;  /* 0x0000000000ae7805 */ /* 0x000fe2000001ff00 */
[----:B0-----:R-:W-:Y:S02]  /*4fe0*/  DFMA R232, R36, R222, R180 ;  /* 0x000000de24e8722b */ /* 0x001fe400000000b4 */
[----:B------:R-:W-:-:S03]  /*4ff0*/  DFMA R222, R140, R176, R234 ;  /* 0x000000b08cde722b */ /* 0x000fc600000000ea */
[----:B------:R-:W4:Y:S01]  /*5000*/  @!P2 LDG.E.64.CONSTANT R174, desc[UR76][R32.64+0x3c80] ;  /* 0x003c804c20aea981 */ /* 0x000f22000c1e9b00 */
[----:B-1----:R-:W-:Y:S01]  /*5010*/  DFMA R234, R28, R100, R236 ;  /* 0x000000641cea722b */ /* 0x002fe200000000ec */
[----:B------:R-:W-:Y:S02]  /*5020*/  CS2R R182, SRZ ;  /* 0x0000000000b67805 */ /* 0x000fe4000001ff00 */
[----:B------:R-:W-:Y:S01]  /*5030*/  CS2R R180, SRZ ;  /* 0x0000000000b47805 */ /* 0x000fe2000001ff00 */
[----:B------:R-:W-:Y:S01]  /*5040*/  DFMA R208, R208, R192, R226 ;  /* 0x000000c0d0d0722b */ /* 0x000fe200000000e2 */
[----:B------:R-:W0:Y:S01]  /*5050*/  LDS.64 R236, [R6+0x38] ;  /* 0x0000380006ec7984 */ /* 0x000e220000000a00 */
[----:B------:R-:W-:-:S03]  /*5060*/  DFMA R222, R52, R220, R222 ;  /* 0x000000dc34de722b */ /* 0x000fc600000000de */
[----:B------:R-:W4:Y:S01]  /*5070*/  @!P2 LDG.E.64.CONSTANT R182, desc[UR76][R32.64+0x12e8] ;  /* 0x0012e84c20b6a981 */ /* 0x000f22000c1e9b00 */
[----:B------:R-:W-:Y:S02]  /*5080*/  DFMA R234, R18, R102, R234 ;  /* 0x0000006612ea722b */ /* 0x000fe400000000ea */
[----:B--2---:R-:W-:Y:S01]  /*5090*/  DFMA R220, R86, R230, R232 ;  /* 0x000000e656dc722b */ /* 0x004fe200000000e8 */
[----:B------:R-:W2:Y:S01]  /*50a0*/  @!P2 LDG.E.64.CONSTANT R180, desc[UR76][R32.64+0xb948] ;  /* 0x00b9484c20b4a981 */ /* 0x000ea2000c1e9b00 */
[----:B---3--:R-:W-:-:S03]  /*50b0*/  DFMA R224, R70, R224, R228 ;  /* 0x000000e046e0722b */ /* 0x008fc600000000e4 */
[----:B------:R-:W-:Y:S01]  /*50c0*/  LDS.64 R232, [R6+0x40] ;  /* 0x0000400006e87984 */ /* 0x000fe20000000a00 */
[----:B------:R-:W-:Y:S01]  /*50d0*/  DMUL R228, R222, R186 ;  /* 0x000000badee47228 */ /* 0x000fe20000000000 */
[----:B------:R-:W-:Y:S02]  /*50e0*/  CS2R R176, SRZ ;  /* 0x0000000000b07805 */ /* 0x000fe4000001ff00 */
[----:B------:R-:W-:Y:S01]  /*50f0*/  LDS.64 R226, [R6+0x48] ;  /* 0x0000480006e27984 */ /* 0x000fe20000000a00 */
[----:B------:R-:W-:Y:S02]  /*5100*/  DFMA R234, R84, R104, R234 ;  /* 0x0000006854ea722b */ /* 0x000fe400000000ea */
[----:B------:R-:W-:Y:S01]  /*5110*/  DMUL R246, R222, R212 ;  /* 0x000000d4def67228 */ /* 0x000fe20000000000 */
[----:B------:R-:W-:Y:S01]  /*5120*/  LDS.64 R192, [R7+0x370] ;  /* 0x0003700007c07984 */ /* 0x000fe20000000a00 */
[----:B------:R-:W-:Y:S02]  /*5130*/  DFMA R214, R220, R214, R228 ;  /* 0x000000d6dcd6722b */ /* 0x000fe400000000e4 */
[----:B------:R-:W-:Y:S01]  /*5140*/  DFMA R242, R64, R242, R224 ;  /* 0x000000f240f2722b */ /* 0x000fe200000000e0 */
[----:B------:R-:W-:Y:S01]  /*5150*/  LDS.64 R228, [R7+0x318] ;  /* 0x0003180007e47984 */ /* 0x000fe20000000a00 */
[----:B------:R-:W-:-:S03]  /*5160*/  DFMA R212, R78, R106, R234 ;  /* 0x0000006a4ed4722b */ /* 0x000fc600000000ea */
[----:B------:R-:W-:Y:S04]  /*5170*/  LDS.64 R234, [R7+0x268] ;  /* 0x0002680007ea7984 */ /* 0x000fe80000000a00 */
[----:B------:R-:W-:Y:S01]  /*5180*/  LDS.64 R224, [R7+0x2c0] ;  /* 0x0002c00007e07984 */ /* 0x000fe20000000a00 */
[----:B------:R-:W-:-:S03]  /*5190*/  DFMA R248, R212, R132, R214 ;  /* 0x00000084d4f8722b */ /* 0x000fc600000000d6 */
[----:B------:R-:W-:Y:S01]  /*51a0*/  LDS.64 R214, [R6+0x50] ;  /* 0x0000500006d67984 */ /* 0x000fe20000000a00 */
[----:B------:R-:W-:Y:S06]  /*51b0*/  BAR.SYNC.DEFER_BLOCKING 0x0 ;  /* 0x0000000000007b1d */ /* 0x000fec0000010000 */
[----:B------:R-:W3:Y:S01]  /*51c0*/  @!P2 LDG.E.64.CONSTANT R176, desc[UR76][R32.64+0x6618] ;  /* 0x0066184c20b0a981 */ /* 0x000ee2000c1e9b00 */
[----:B------:R-:W-:-:S08]  /*51d0*/  DFMA R246, R220, R186, R246 ;  /* 0x000000badcf6722b */ /* 0x000fd000000000f6 */
[----:B------:R-:W-:Y:S01]  /*51e0*/  DFMA R246, R212, R184, R246 ;  /* 0x000000b8d4f6722b */ /* 0x000fe200000000f6 */
[----:B------:R-:W-:Y:S06]  /*51f0*/  STS.64 [R10], R248 ;  /* 0x000000f80a007388 */ /* 0x000fec0000000a00 */
[----:B------:R-:W-:Y:S01]  /*5200*/  STS.64 [R11], R246 ;  /* 0x000000f60b007388 */ /* 0x000fe20000000a00 */
[----:B------:R-:W-:Y:S06]  /*5210*/  BAR.SYNC.DEFER_BLOCKING 0x0 ;  /* 0x0000000000007b1d */ /* 0x000fec0000010000 */
[----:B------:R-:W-:-:S02]  /*5220*/  DADD R218, R190, R218 ;  /* 0x00000000beda7229 */ /* 0x000fc400000000da */
[----:B------:R-:W-:Y:S01]  /*5230*/  DFMA R190, R208, R110, R244 ;  /* 0x0000006ed0be722b */ /* 0x000fe200000000f4 */
[----:B------:R-:W1:Y:S04]  /*5240*/  LDS.64 R230, [R6] ;  /* 0x0000000006e67984 */ /* 0x000e680000000a00 */
[----:B------:R-:W1:Y:S01]  /*5250*/  LDS.64 R110, [R7] ;  /* 0x00000000076e7984 */ /* 0x000e620000000a00 */
[----:B------:R-:W-:Y:S01]  /*5260*/  DFMA R188, R108, R208, R188 ;  /* 0x000000d06cbc722b */ /* 0x000fe200000000bc */
[----:B------:R-:W-:Y:S02]  /*5270*/  CS2R R186, SRZ ;  /* 0x0000000000ba7805 */ /* 0x000fe4000001ff00 */
[----:B------:R-:W1:Y:S01]  /*5280*/  LDS.64 R108, [R6+0x8] ;  /* 0x00000800066c7984 */ /* 0x000e620000000a00 */
[----:B------:R-:W-:-:S03]  /*5290*/  DFMA R240, R60, R240, R242 ;  /* 0x000000f03cf0722b */ /* 0x000fc600000000f2 */
[----:B------:R-:W3:Y:S01]  /*52a0*/  @!P2 LDG.E.64.CONSTANT R186, desc[UR76][R32.64+0x10c78] ;  /* 0x010c784c20baa981 */ /* 0x000ee2000c1e9b00 */
[----:B------:R-:W-:-:S03]  /*52b0*/  DFMA R194, R208, R114, R194 ;  /* 0x00000072d0c2722b */ /* 0x000fc600000000c2 */
[----:B------:R-:W1:Y:S01]  /*52c0*/  LDS.64 R114, [R7+0x58] ;  /* 0x0000580007727984 */ /* 0x000e620000000a00 */
[----:B------:R-:W-:Y:S02]  /*52d0*/  DFMA R238, R54, R238, R240 ;  /* 0x000000ee36ee722b */ /* 0x000fe400000000f0 */
[----:B------:R-:W-:Y:S01]  /*52e0*/  DFMA R200, R208, R118, R200 ;  /* 0x00000076d0c8722b */ /* 0x000fe200000000c8 */
[----:B------:R-:W-:Y:S01]  /*52f0*/  LDS.64 R240, [R7+0x1b8] ;  /* 0x0001b80007f07984 */ /* 0x000fe20000000a00 */
[----:B----4-:R-:W-:Y:S02]  /*5300*/  DMUL R134, R134, UR4 ;  /* 0x0000000486867c28 */ /* 0x010fe40008000000 */
[----:B------:R-:W-:Y:S01]  /*5310*/  DFMA R202, R120, R208, R202 ;  /* 0x000000d078ca722b */ /* 0x000fe200000000ca */
[----:B------:R-:W4:Y:S04]  /*5320*/  LDS.64 R118, [R8+0x12e8] ;  /* 0x0012e80008767984 */ /* 0x000f280000000a00 */
[----:B------:R-:W4:Y:S01]  /*5330*/  LDS.64 R120, [R9+0x12e8] ;  /* 0x0012e80009787984 */ /* 0x000f220000000a00 */
[----:B------:R-:W-:-:S02]  /*5340*/  DFMA R204, R208, R122, R204 ;  /* 0x0000007ad0cc722b */ /* 0x000fc400000000cc */
[----:B0-----:R-:W-:Y:S02]  /*5350*/  DFMA R236, R50, R236, R238 ;  /* 0x000000ec32ec722b */ /* 0x001fe400000000ee */
[----:B------:R-:W-:Y:S02]  /*5360*/  DMUL R122, R222, R184 ;  /* 0x000000b8de7a7228 */ /* 0x000fe40000000000 */
[----:B------:R-:W-:Y:S01]  /*5370*/  DFMA R198, R116, R208, R198 ;  /* 0x000000d074c6722b */ /* 0x000fe200000000c6 */
[----:B------:R-:W-:Y:S01]  /*5380*/  LDS.64 R222, [R8+0x1340] ;  /* 0x0013400008de7984 */ /* 0x000fe20000000a00 */
[----:B-1----:R-:W-:-:S03]  /*5390*/  DMUL R230, R72, R230 ;  /* 0x000000e648e67228 */ /* 0x002fc60000000000 */
[----:B------:R-:W0:Y:S05]  /*53a0*/  LDS.64 R116, [R6+0x10] ;  /* 0x0000100006747984 */ /* 0x000e2a0000000a00 */
[----:B------:R-:W-:Y:S01]  /*53b0*/  DFMA R238, R20, R134, R230 ;  /* 0x0000008614ee722b */ /* 0x000fe200000000e6 */
[----:B------:R-:W1:Y:S01]  /*53c0*/  LDS.64 R134, [R9+0x12f0] ;  /* 0x0012f00009867984 */ /* 0x000e620000000a00 */
[----:B------:R-:W-:Y:S02]  /*53d0*/  DFMA R122, R220, R132, R122 ;  /* 0x00000084dc7a722b */ /* 0x000fe4000000007a */
[----:B------:R-:W-:Y:S01]  /*53e0*/  DFMA R236, R46, R234, R236 ;  /* 0x000000ea2eec722b */ /* 0x000fe200000000ec */
[----:B------:R-:W1:Y:S03]  /*53f0*/  LDS.64 R230, [R7+0xb0] ;  /* 0x0000b00007e67984 */ /* 0x000e660000000a00 */
[----:B------:R-:W-:Y:S01]  /*5400*/  DFMA R220, R66, R110, R238 ;  /* 0x0000006e42dc722b */ /* 0x000fe200000000ee */
[----:B------:R-:W1:Y:S04]  /*5410*/  LDS.64 R234, [R8+0x1398] ;  /* 0x0013980008ea7984 */ /* 0x000e680000000a00 */
[----:B------:R-:W1:Y:S01]  /*5420*/  LDS.64 R110, [R9+0x12f8] ;  /* 0x0012f800096e7984 */ /* 0x000e620000000a00 */
[----:B------:R-:W-:-:S02]  /*5430*/  DFMA R132, R124, R208, R206 ;  /* 0x000000d07c84722b */ /* 0x000fc400000000ce */
[----:B------:R-:W-:Y:S01]  /*5440*/  DFMA R108, R44, R108, R220 ;  /* 0x0000006c2c6c722b */ /* 0x000fe200000000dc */
[----:B------:R-:W1:Y:S01]  /*5450*/  LDS.64 R124, [R6+0x18] ;  /* 0x00001800067c7984 */ /* 0x000e620000000a00 */
[----:B------:R-:W-:Y:S02]  /*5460*/  DFMA R232, R42, R232, R236 ;  /* 0x000000e82ae8722b */ /* 0x000fe400000000ec */
[----:B------:R-:W-:Y:S01]  /*5470*/  DFMA R220, R208, R126, R210 ;  /* 0x0000007ed0dc722b */ /* 0x000fe200000000d2 */
[----:B------:R-:W-:Y:S04]  /*5480*/  LDS.64 R206, [R8+0x13f0] ;  /* 0x0013f00008ce7984 */ /* 0x000fe80000000a00 */
[----:B------:R-:W1:Y:S01]  /*5490*/  LDS.64 R210, [R9+0x1300] ;  /* 0x0013000009d27984 */ /* 0x000e620000000a00 */
[----:B------:R-:W-:-:S02]  /*54a0*/  DFMA R108, R38, R114, R108 ;  /* 0x00000072266c722b */ /* 0x000fc4000000006c */
[----:B------:R-:W-:Y:S01]  /*54b0*/  DFMA R224, R40, R224, R232 ;  /* 0x000000e028e0722b */ /* 0x000fe200000000e8 */
[----:B------:R-:W1:Y:S04]  /*54c0*/  LDS.64 R126, [R7+0x108] ;  /* 0x00010800077e7984 */ /* 0x000e680000000a00 */
[----:B------:R-:W1:Y:S04]  /*54d0*/  LDS.64 R114, [R9+0x1308] ;  /* 0x0013080009727984 */ /* 0x000e680000000a00 */
[----:B------:R-:W1:Y:S01]  /*54e0*/  LDS.64 R232, [R8+0x1448] ;  /* 0x0014480008e87984 */ /* 0x000e620000000a00 */
[----:B------:R-:W-:-:S02]  /*54f0*/  DFMA R216, R130, R208, R216 ;  /* 0x000000d082d8722b */ /* 0x000fc400000000d8 */
[----:B----4-:R-:W-:Y:S02]  /*5500*/  DFMA R236, R170, R118, RZ ;  /* 0x00000076aaec722b */ /* 0x010fe400000000ff */
[----:B------:R-:W-:Y:S01]  /*5510*/  DFMA R130, R172, R120, RZ ;  /* 0x00000078ac82722b */ /* 0x000fe200000000ff */
[----:B------:R-:W-:Y:S04]  /*5520*/  LDS.64 R118, [R8+0x14a0] ;  /* 0x0014a00008767984 */ /* 0x000fe80000000a00 */
[----:B------:R-:W4:Y:S01]  /*5530*/  LDS.64 R120, [R9+0x1310] ;  /* 0x0013100009787984 */ /* 0x000f220000000a00 */
[----:B------:R-:W-:Y:S01]  /*5540*/  CS2R R184, SRZ ;  /* 0x0000000000b87805 */ /* 0x000fe2000001ff00 */
[----:B0-----:R-:W-:Y:S02]  /*5550*/  DFMA R108, R58, R116, R108 ;  /* 0x000000743a6c722b */ /* 0x001fe4000000006c */
[----:B------:R-:W-:Y:S01]  /*5560*/  DFMA R236, R166, R222, R236 ;  /* 0x000000dea6ec722b */ /* 0x000fe200000000ec */
[----:B------:R-:W0:Y:S01]  /*5570*/  LDS.64 R116, [R6+0x20] ;  /* 0x0000200006747984 */ /* 0x000e220000000a00 */
[----:B-1----:R-:W-:-:S03]  /*5580*/  DFMA R130, R168, R134, R130 ;  /* 0x00000086a882722b */ /* 0x002fc60000000082 */
[----:B------:R-:W1:Y:S01]  /*5590*/  LDS.64 R222, [R8+0x14f8] ;  /* 0x0014f80008de7984 */ /* 0x000e620000000a00 */
[----:B------:R-:W-:-:S03]  /*55a0*/  DFMA R230, R62, R230, R108 ;  /* 0x000000e63ee6722b */ /* 0x000fc6000000006c */
[----:B------:R-:W3:Y:S01]  /*55b0*/  @!P2 LDG.E.64.CONSTANT R184, desc[UR76][R32.64+0xe2e0] ;  /* 0x00e2e04c20b8a981 */ /* 0x000ee2000c1e9b00 */
[----:B------:R-:W-:Y:S02]  /*55c0*/  DFMA R234, R162, R234, R236 ;  /* 0x000000eaa2ea722b */ /* 0x000fe400000000ec */
[----:B------:R-:W-:Y:S01]  /*55d0*/  DFMA R224, R34, R226, R224 ;  /* 0x000000e222e0722b */ /* 0x000fe200000000e0 */
[----:B------:R-:W-:Y:S01]  /*55e0*/  LDS.64 R236, [R9+0x1320] ;  /* 0x0013200009ec7984 */ /* 0x000fe20000000a00 */
[----:B------:R-:W-:-:S03]  /*55f0*/  DFMA R130, R164, R110, R130 ;  /* 0x0000006ea482722b */ /* 0x000fc60000000082 */
[----:B------:R-:W1:Y:S04]  /*5600*/  LDS.64 R226, [R9+0x1318] ;  /* 0x0013180009e27984 */ /* 0x000e680000000a00 */
[----:B------:R-:W1:Y:S01]  /*5610*/  LDS.128 R108, [R12+0x32e0] ;  /* 0x0032e0000c6c7984 */ /* 0x000e620000000c00 */
[----:B------:R-:W-:Y:S02]  /*5620*/  DFMA R124, R68, R124, R230 ;  /* 0x0000007c447c722b */ /* 0x000fe400000000e6 */
[----:B------:R-:W-:Y:S01]  /*5630*/  DFMA R224, R30, R228, R224 ;  /* 0x000000e41ee0722b */ /* 0x000fe200000000e0 */
[----:B------:R-:W-:Y:S01]  /*5640*/  LDS.64 R230, [R6+0x28] ;  /* 0x0000280006e67984 */ /* 0x000fe20000000a00 */
[----:B------:R-:W-:Y:S02]  /*5650*/  DFMA R130, R160, R210, R130 ;  /* 0x000000d2a082722b */ /* 0x000fe40000000082 */
[----:B------:R-:W-:Y:S01]  /*5660*/  DFMA R206, R158, R206, R234 ;  /* 0x000000ce9ece722b */ /* 0x000fe200000000ea */
[----:B------:R-:W1:Y:S01]  /*5670*/  LDS.64 R234, [R7+0x160] ;  /* 0x0001600007ea7984 */ /* 0x000e620000000a00 */
[----:B------:R-:W-:-:S02]  /*5680*/  DFMA R124, R74, R126, R124 ;  /* 0x0000007e4a7c722b */ /* 0x000fc4000000007c */
[----:B------:R-:W-:Y:S02]  /*5690*/  DFMA R214, R26, R214, R224 ;  /* 0x000000d61ad6722b */ /* 0x000fe400000000e0 */
[----:B------:R-:W-:Y:S02]  /*56a0*/  DFMA R126, R156, R114, R130 ;  /* 0x000000729c7e722b */ /* 0x000fe40000000082 */
[----:B------:R-:W-:Y:S02]  /*56b0*/  DFMA R232, R154, R232, R206 ;  /* 0x000000e89ae8722b */ /* 0x000fe400000000ce */
[----:B------:R-:W-:Y:S02]  /*56c0*/  DFMA R218, R112, R208, R218 ;  /* 0x000000d070da722b */ /* 0x000fe400000000da */
[----:B------:R-:W-:Y:S01]  /*56d0*/  DFMA R224, R212, R196, R122 ;  /* 0x000000c4d4e0722b */ /* 0x000fe2000000007a */
[----:B------:R-:W-:Y:S04]  /*56e0*/  LDS.128 R112, [R12+0x32f0] ;  /* 0x0032f0000c707984 */ /* 0x000fe80000000c00 */
[----:B------:R-:W1:Y:S01]  /*56f0*/  LDS.64 R122, [R8+0x1550] ;  /* 0x00155000087a7984 */ /* 0x000e620000000a00 */
[----:B----4-:R-:W-:-:S02]  /*5700*/  DFMA R120, R152, R120, R126 ;  /* 0x000000789878722b */ /* 0x010fc4000000007e */
[----:B------:R-:W-:Y:S01]  /*5710*/  DFMA R118, R150, R118, R232 ;  /* 0x000000769676722b */ /* 0x000fe200000000e8 */
[----:B------:R-:W-:Y:S04]  /*5720*/  LDS.64 R126, [R8+0x15a8] ;  /* 0x0015a800087e7984 */ /* 0x000fe80000000a00 */
[----:B------:R-:W4:Y:S01]  /*5730*/  LDS.64 R232, [R9+0x1328] ;  /* 0x0013280009e87984 */ /* 0x000f220000000a00 */
[----:B0-----:R-:W-:Y:S02]  /*5740*/  DFMA R228, R80, R116, R124 ;  /* 0x0000007450e4722b */ /* 0x001fe4000000007c */
[----:B-1----:R-:W-:Y:S01]  /*5750*/  DFMA R222, R142, R222, R118 ;  /* 0x000000de8ede722b */ /* 0x002fe20000000076 */
[----:B------:R-:W0:Y:S04]  /*5760*/  LDS.64 R208, [R9+0x1330] ;  /* 0x0013300009d07984 */ /* 0x000e280000000a00 */
[----:B------:R-:W1:Y:S04]  /*5770*/  LDS.64 R212, [R8+0x1600] ;  /* 0x0016000008d47984 */ /* 0x000e680000000a00 */
[----:B------:R-:W1:Y:S01]  /*5780*/  LDS.128 R116, [R12+0x3300] ;  /* 0x003300000c747984 */ /* 0x000e620000000c00 */
[----:B------:R-:W-:-:S02]  /*5790*/  DFMA R226, R148, R226, R120 ;  /* 0x000000e294e2722b */ /* 0x000fc40000000078 */
[----:B------:R-:W-:Y:S01]  /*57a0*/  DFMA R124, R146, R108, RZ ;  /* 0x0000006c927c722b */ /* 0x000fe200000000ff */
[----:B------:R-:W-:Y:S02]  /*57b0*/  CS2R R130, SRZ ;  /* 0x0000000000827805 */ /* 0x000fe4000001ff00 */
[----:B------:R-:W-:Y:S01]  /*57c0*/  CS2R R210, SRZ ;  /* 0x0000000000d27805 */ /* 0x000fe2000001ff00 */
[----:B------:R-:W-:Y:S01]  /*57d0*/  DFMA R234, R76, R234, R228 ;  /* 0x000000ea4cea722b */ /* 0x000fe200000000e4 */
[----:B------:R-:W1:Y:S01]  /*57e0*/  LDS.64 R228, [R8+0x1658] ;  /* 0x0016580008e47984 */ /* 0x000e620000000a00 */
[----:B------:R-:W-:Y:S02]  /*57f0*/  DFMA R236, R138, R236, R226 ;  /* 0x000000ec8aec722b */ /* 0x000fe400000000e2 */
[----:B------:R-:W-:Y:S01]  /*5800*/  DFMA R124, R144, R110, R124 ;  /* 0x0000006e907c722b */ /* 0x000fe2000000007c */
[----:B------:R-:W1:Y:S01]  /*5810*/  LDS.64 R226, [R9+0x1338] ;  /* 0x0013380009e27984 */ /* 0x000e620000000a00 */
[----:B------:R-:W-:-:S03]  /*5820*/  CS2R R206, SRZ ;  /* 0x0000000000ce7805 */ /* 0x000fc6000001ff00 */
[----:B------:R-:W3:Y:S04]  /*5830*/  @!P2 LDG.E.64.CONSTANT R130, desc[UR76][R32.64+0x4048] ;  /* 0x0040484c2082a981 */ /* 0x000ee8000c1e9b00 */
[----:B------:R-:W3:Y:S01]  /*5840*/  @!P2 LDG.E.64.CONSTANT R210, desc[UR76][R32.64+0x9378] ;  /* 0x0093784c20d2a981 */ /* 0x000ee2000c1e9b00 */
[----:B------:R-:W-:Y:S02]  /*5850*/  DFMA R222, R22, R122, R222 ;  /* 0x0000007a16de722b */ /* 0x000fe400000000de */
[----:B------:R-:W-:Y:S01]  /*5860*/  DFMA R124, R136, R112, R124 ;  /* 0x00000070887c722b */ /* 0x000fe2000000007c */
[----:B------:R-:W2:Y:S01]  /*5870*/  LDS.128 R120, [R12+0x3310] ;  /* 0x003310000c787984 */ /* 0x000ea20000000c00 */
[----:B------:R-:W-:-:S03]  /*5880*/  CS2R R134, SRZ ;  /* 0x0000000000867805 */ /* 0x000fc6000001ff00 */
[----:B------:R-:W3:Y:S01]  /*5890*/  @!P2 LDG.E.64.CONSTANT R206, desc[UR76][R32.64+0x16b0] ;  /* 0x0016b04c20cea981 */ /* 0x000ee2000c1e9b00 */
[----:B------:R-:W-:Y:S01]  /*58a0*/  CS2R R196, SRZ ;  /* 0x0000000000c47805 */ /* 0x000fe2000001ff00 */
[----:B----4-:R-:W-:Y:S02]  /*58b0*/  DFMA R232, R16, R232, R236 ;  /* 0x000000e810e8722b */ /* 0x010fe400000000ec */
[----:B------:R-:W-:Y:S01]  /*58c0*/  DFMA R126, R24, R126, R222 ;  /* 0x0000007e187e722b */ /* 0x000fe200000000de */
[----:B------:R-:W4:Y:S01]  /*58d0*/  @!P2 LDG.E.64.CONSTANT R134, desc[UR76][R32.64+0x69e0] ;  /* 0x0069e04c2086a981 */ /* 0x000f22000c1e9b00 */
[----:B------:R-:W-:-:S03]  /*58e0*/  DFMA R124, R56, R114, R124 ;  /* 0x00000072387c722b */ /* 0x000fc6000000007c */
[----:B------:R-:W4:Y:S01]  /*58f0*/  @!P2 LDG.E.64.CONSTANT R196, desc[UR76][R32.64+0xbd10] ;  /* 0x00bd104c20c4a981 */ /* 0x000f22000c1e9b00 */
[----:B------:R-:W-:Y:S02]  /*5900*/  DFMA R222, R14, R192, R214 ;  /* 0x000000c00ede722b */ /* 0x000fe400000000d6 */
[----:B0-----:R-:W-:Y:S01]  /*5910*/  DFMA R192, R36, R208, R232 ;  /* 0x000000d024c0722b */ /* 0x001fe200000000e8 */
[----:B------:R-:W0:Y:S01]  /*5920*/  LDS.64 R214, [R6+0x30] ;  /* 0x0000300006d67984 */ /* 0x000e220000000a00 */
[----:B-1----:R-:W-:Y:S02]  /*5930*/  DFMA R212, R140, R212, R126 ;  /* 0x000000d48cd4722b */ /* 0x002fe4000000007e */
[----:B------:R-:W-:Y:S01]  /*5940*/  DFMA R232, R20, R116, R124 ;  /* 0x0000007414e8722b */ /* 0x000fe2000000007c */
[----:B------:R-:W-:Y:S04]  /*5950*/  LDS.64 R236, [R7+0x210] ;  /* 0x0002100007ec7984 */ /* 0x000fe80000000a00 */
[----:B------:R-:W1:Y:S01]  /*5960*/  LDS.128 R124, [R12+0x3320] ;  /* 0x003320000c7c7984 */ /* 0x000e620000000c00 */
[----:B------:R-:W-:-:S02]  /*5970*/  DFMA R230, R70, R230, R234 ;  /* 0x000000e646e6722b */ /* 0x000fc400000000ea */
[----:B------:R-:W-:Y:S02]  /*5980*/  DFMA R228, R52, R228, R212 ;  /* 0x000000e434e4722b */ /* 0x000fe400000000d4 */
[----:B------:R-:W-:Y:S01]  /*5990*/  DFMA R226, R86, R226, R192 ;  /* 0x000000e256e2722b */ /* 0x000fe200000000c0 */
[----:B------:R-:W1:Y:S01]  /*59a0*/  LDS.64 R212, [R6+0x38] ;  /* 0x0000380006d47984 */ /* 0x000e620000000a00 */
[----:B------:R-:W-:-:S03]  /*59b0*/  DFMA R232, R48, R118, R232 ;  /* 0x0000007630e8722b */ /* 0x000fc600000000e8 */
[----:B------:R-:W1:Y:S01]  /*59c0*/  LDS.64 R192, [R12+0x3330] ;  /* 0x003330000cc07984 */ /* 0x000e620000000a00 */
[----:B------:R-:W-:-:S03]  /*59d0*/  DFMA R240, R64, R240, R230 ;  /* 0x000000f040f0722b */ /* 0x000fc600000000e6 */
[----:B------:R-:W3:Y:S01]  /*59e0*/  LDS.64 R230, [R7+0x268] ;  /* 0x0002680007e67984 */ /* 0x000ee20000000a00 */
[----:B--2---:R-:W-:-:S08]  /*59f0*/  DFMA R232, R82, R120, R232 ;  /* 0x0000007852e8722b */ /* 0x004fd000000000e8 */
[----:B------:R-:W-:Y:S02]  /*5a00*/  DFMA R238, R28, R122, R232 ;  /* 0x0000007a1cee722b */ /* 0x000fe400000000e8 */
[----:B------:R-:W-:Y:S02]  /*5a10*/  DMUL R178, R228, R178 ;  /* 0x000000b2e4b27228 */ /* 0x000fe40000000000 */
[----:B0-----:R-:W-:-:S04]  /*5a20*/  DFMA R240, R60, R214, R240 ;  /* 0x000000d63cf0722b */ /* 0x001fc800000000f0 */
[----:B-1----:R-:W-:Y:S01]  /*5a30*/  DFMA R238, R18, R124, R238 ;  /* 0x0000007c12ee722b */ /* 0x002fe200000000ee */
[----:B------:R-:W0:Y:S01]  /*5a40*/  LDS.64 R214, [R6+0x40] ;  /* 0x0000400006d67984 */ /* 0x000e220000000a00 */
[----:B------:R-:W-:Y:S02]  /*5a50*/  DFMA R234, R226, R174, R178 ;  /* 0x000000aee2ea722b */ /* 0x000fe400000000b2 */
[----:B------:R-:W-:-:S04]  /*5a60*/  DFMA R236, R54, R236, R240 ;  /* 0x000000ec36ec722b */ /* 0x000fc800000000f0 */
[----:B------:R-:W-:Y:S02]  /*5a70*/  DFMA R178, R84, R126, R238 ;  /* 0x0000007e54b2722b */ /* 0x000fe400000000ee */
[----:B------:R-:W-:Y:S02]  /*5a80*/  DMUL R232, R228, R174 ;  /* 0x000000aee4e87228 */ /* 0x000fe40000000000 */
[----:B------:R-:W-:Y:S01]  /*5a90*/  DFMA R236, R50, R212, R236 ;  /* 0x000000d432ec722b */ /* 0x000fe200000000ec */
[----:B------:R-:W1:Y:S03]  /*5aa0*/  LDS.64 R174, [R7+0x2c0] ;  /* 0x0002c00007ae7984 */ /* 0x000e660000000a00 */
[----:B------:R-:W-:Y:S01]  /*5ab0*/  DFMA R178, R78, R192, R178 ;  /* 0x000000c04eb2722b */ /* 0x000fe200000000b2 */
[----:B------:R-:W2:Y:S01]  /*5ac0*/  LDS.64 R212, [R6+0x48] ;  /* 0x0000480006d47984 */ /* 0x000ea20000000a00 */
[----:B------:R-:W-:-:S02]  /*5ad0*/  DFMA R232, R226, R182, R232 ;  /* 0x000000b6e2e8722b */ /* 0x000fc400000000e8 */
[----:B------:R-:W-:Y:S02]  /*5ae0*/  DADD R182, R194, R222 ;  /* 0x00000000c2b67229 */ /* 0x000fe400000000de */
[----:B---3--:R-:W-:Y:S02]  /*5af0*/  DFMA R194, R46, R230, R236 ;  /* 0x000000e62ec2722b */ /* 0x008fe400000000ec */
[C---:B------:R-:W-:Y:S01]  /*5b00*/  DFMA R238, R178.reuse, R180, R234 ;  /* 0x000000b4b2ee722b */ /* 0x040fe200000000ea */
[----:B------:R-:W3:Y:S04]  /*5b10*/  LDS.64 R236, [R7+0x318] ;  /* 0x0003180007ec7984 */ /* 0x000ee80000000a00 */
[----:B------:R-:W-:Y:S04]  /*5b20*/  LDS.64 R234, [R6+0x50] ;  /* 0x0000500006ea7984 */ /* 0x000fe80000000a00 */
[----:B------:R-:W-:Y:S01]  /*5b30*/  LDS.64 R230, [R7+0x370] ;  /* 0x0003700007e67984 */ /* 0x000fe20000000a00 */
[----:B------:R-:W-:Y:S01]  /*5b40*/  CS2R R208, SRZ ;  /* 0x0000000000d07805 */ /* 0x000fe2000001ff00 */
[----:B------:R-:W-:Y:S01]  /*5b50*/  DFMA R222, R178, R176, R232 ;  /* 0x000000b0b2de722b */ /* 0x000fe200000000e8 */
[----:B------:R-:W-:Y:S06]  /*5b60*/  BAR.SYNC.DEFER_BLOCKING 0x0 ;  /* 0x0000000000007b1d */ /* 0x000fec0000010000 */
[----:B------:R-:W4:Y:S04]  /*5b70*/  @!P2 LDG.E.64.CONSTANT R208, desc[UR76][R32.64+0x11040] ;  /* 0x0110404c20d0a981 */ /* 0x000f28000c1e9b00 */
[----:B------:R-:W-:Y:S04]  /*5b80*/  STS.64 [R10], R222 ;  /* 0x000000de0a007388 */ /* 0x000fe80000000a00 */
[----:B------:R-:W-:Y:S01]  /*5b90*/  STS.64 [R11], R238 ;  /* 0x000000ee0b007388 */ /* 0x000fe20000000a00 */
[----:B------:R-:W-:Y:S06]  /*5ba0*/  BAR.SYNC.DEFER_BLOCKING 0x0 ;  /* 0x0000000000007b1d */ /* 0x000fec0000010000 */
[----:B------:R-:W-:-:S02]  /*5bb0*/  DFMA R190, R88, R224, R190 ;  /* 0x000000e058be722b */ /* 0x000fc400000000be */
[----:B------:R-:W-:Y:S01]  /*5bc0*/  DFMA R188, R128, R224, R188 ;  /* 0x000000e080bc722b */ /* 0x000fe200000000bc */
[----:B------:R-:W3:Y:S01]  /*5bd0*/  LDS.64 R232, [R6] ;  /* 0x0000000006e87984 */ /* 0x000ee20000000a00 */
[----:B0-----:R-:W-:Y:S02]  /*5be0*/  DFMA R194, R42, R214, R194 ;  /* 0x000000d62ac2722b */ /* 0x001fe400000000c2 */
[C---:B------:R-:W-:Y:S01]  /*5bf0*/  DFMA R128, R224.reuse, R90, R218 ;  /* 0x0000005ae080722b */ /* 0x040fe200000000da */
[----:B------:R-:W0:Y:S04]  /*5c00*/  LDS.64 R88, [R9+0x16b0] ;  /* 0x0016b00009587984 */ /* 0x000e280000000a00 */
[----:B------:R-:W0:Y:S01]  /*5c10*/  LDS.64 R90, [R7] ;  /* 0x00000000075a7984 */ /* 0x000e220000000a00 */
[----:B------:R-:W-:-:S02]  /*5c20*/  DFMA R198, R224, R94, R198 ;  /* 0x0000005ee0c6722b */ /* 0x000fc400000000c6 */
[----:B------:R-:W-:Y:S01]  /*5c30*/  DFMA R218, R96, R224, R200 ;  /* 0x000000e060da722b */ /* 0x000fe200000000c8 */
[----:B------:R-:W0:Y:S01]  /*5c40*/  LDS.64 R94, [R8+0x16b0] ;  /* 0x0016b000085e7984 */ /* 0x000e220000000a00 */
[----:B-1----:R-:W-:-:S03]  /*5c50*/  DFMA R214, R40, R174, R194 ;  /* 0x000000ae28d6722b */ /* 0x002fc600000000c2 */
[----:B------:R-:W1:Y:S01]  /*5c60*/  LDS.64 R96, [R9+0x16b8] ;  /* 0x0016b80009607984 */ /* 0x000e620000000a00 */
[----:B------:R-:W-:Y:S02]  /*5c70*/  DFMA R174, R224, R98, R202 ;  /* 0x00000062e0ae722b */ /* 0x000fe400000000ca */
[----:B------:R-:W-:Y:S01]  /*5c80*/  DFMA R194, R100, R224, R204 ;  /* 0x000000e064c2722b */ /* 0x000fe200000000cc */
[----:B------:R-:W1:Y:S01]  /*5c90*/  LDS.64 R200, [R6+0x8] ;  /* 0x0000080006c87984 */ /* 0x000e620000000a00 */
[----:B--2---:R-:W-:-:S03]  /*5ca0*/  DFMA R202, R34, R212, R214 ;  /* 0x000000d422ca722b */ /* 0x004fc600000000d6 */
[----:B------:R-:W2:Y:S04]  /*5cb0*/  LDS.64 R100, [R8+0x1708] ;  /* 0x0017080008647984 */ /* 0x000ea80000000a00 */
[----:B------:R-:W2:Y:S01]  /*5cc0*/  LDS.64 R98, [R9+0x16c0] ;  /* 0x0016c00009627984 */ /* 0x000ea20000000a00 */
[----:B------:R-:W-:Y:S02]  /*5cd0*/  DFMA R212, R224, R102, R132 ;  /* 0x00000066e0d4722b */ /* 0x000fe40000000084 */
[----:B------:R-:W-:Y:S01]  /*5ce0*/  DFMA R220, R104, R224, R220 ;  /* 0x000000e068dc722b */ /* 0x000fe200000000dc */
[----:B------:R-:W2:Y:S01]  /*5cf0*/  LDS.64 R102, [R7+0x58] ;  /* 0x0000580007667984 */ /* 0x000ea20000000a00 */
[----:B---3--:R-:W-:Y:S02]  /*5d00*/  DFMA R236, R30, R236, R202 ;  /* 0x000000ec1eec722b */ /* 0x008fe400000000ca */
[----:B------:R-:W-:Y:S01]  /*5d10*/  DFMA R214, R224, R106, R216 ;  /* 0x0000006ae0d6722b */ /* 0x000fe200000000d8 */
[----:B------:R-:W3:Y:S01]  /*5d20*/  LDS.64 R104, [R8+0x1760] ;  /* 0x0017600008687984 */ /* 0x000ee20000000a00 */
[----:B------:R-:W-:-:S02]  /*5d30*/  DMUL R202, R186, UR4 ;  /* 0x00000004baca7c28 */ /* 0x000fc40008000000 */
[----:B------:R-:W-:Y:S01]  /*5d40*/  DMUL R232, R72, R232 ;  /* 0x000000e848e87228 */ /* 0x000fe20000000000 */
[----:B------:R-:W3:Y:S01]  /*5d50*/  LDS.64 R106, [R9+0x16c8] ;  /* 0x0016c800096a7984 */ /* 0x000ee20000000a00 */
[----:B------:R-:W-:Y:S02]  /*5d60*/  DMUL R216, R228, R180 ;  /* 0x000000b4e4d87228 */ /* 0x000fe40000000000 */
[----:B------:R-:W-:Y:S01]  /*5d70*/  DFMA R224, R92, R224, R182 ;  /* 0x000000e05ce0722b */ /* 0x000fe200000000b6 */
[----:B------:R-:W3:Y:S03]  /*5d80*/  LDS.64 R186, [R6+0x10] ;  /* 0x0000100006ba7984 */ /* 0x000ee60000000a00 */
[----:B------:R-:W-:Y:S01]  /*5d90*/  DFMA R232, R48, R202, R232 ;  /* 0x000000ca30e8722b */ /* 0x000fe200000000e8 */
[----:B------:R-:W3:Y:S04]  /*5da0*/  LDS.64 R132, [R8+0x17b8] ;  /* 0x0017b80008847984 */ /* 0x000ee80000000a00 */
[----:B------:R-:W3:Y:S01]  /*5db0*/  LDS.64 R182, [R12+0x3338] ;  /* 0x003338000cb67984 */ /* 0x000ee20000000a00 */
[----:B------:R-:W-:-:S03]  /*5dc0*/  DFMA R92, R26, R234, R236 ;  /* 0x000000ea1a5c722b */ /* 0x000fc600000000ec */
[----:B------:R-:W3:Y:S01]  /*5dd0*/  LDS.64 R180, [R9+0x16d0] ;  /* 0x0016d00009b47984 */ /* 0x000ee20000000a00 */
[----:B0-----:R-:W-:Y:S02]  /*5de0*/  DFMA R236, R172, R88, RZ ;  /* 0x00000058acec722b */ /* 0x001fe400000000ff */
[----:B------:R-:W-:Y:S01]  /*5df0*/  DFMA R216, R226, R176, R216 ;  /* 0x000000b0e2d8722b */ /* 0x000fe200000000d8 */
[----:B------:R-:W0:Y:S01]  /*5e00*/  LDS.64 R202, [R7+0xb0] ;  /* 0x0000b00007ca7984 */ /* 0x000e220000000a00 */
[----:B------:R-:W-:-:S03]  /*5e10*/  DFMA R226, R66, R90, R232 ;  /* 0x0000005a42e2722b */ /* 0x000fc600000000e8 */
[----:B------:R-:W0:Y:S04]  /*5e20*/  LDS.64 R176, [R8+0x1810] ;  /* 0x0018100008b07984 */ /* 0x000e280000000a00 */
[----:B------:R-:W0:Y:S01]  /*5e30*/  LDS.128 R88, [R12+0x3340] ;  /* 0x003340000c587984 */ /* 0x000e220000000c00 */
[----:B------:R-:W-:Y:S01]  /*5e40*/  DFMA R234, R170, R94, RZ ;  /* 0x0000005eaaea722b */ /* 0x000fe200000000ff */
[----:B------:R-:W-:Y:S01]  /*5e50*/  CS2R R222, SRZ ;  /* 0x0000000000de7805 */ /* 0x000fe2000001ff00 */
[----:B-1----:R-:W-:Y:S01]  /*5e60*/  DFMA R94, R168, R96, R236 ;  /* 0x00000060a85e722b */ /* 0x002fe200000000ec */
[----:B------:R-:W-:Y:S04]  /*5e70*/  LDS.64 R228, [R8+0x1868] ;  /* 0x0018680008e47984 */ /* 0x000fe80000000a00 */
[----:B------:R-:W1:Y:S01]  /*5e80*/  LDS.64 R236, [R6+0x18] ;  /* 0x0000180006ec7984 */ /* 0x000e620000000a00 */
[----:B------:R-:W-:-:S03]  /*5e90*/  DFMA R96, R44, R200, R226 ;  /* 0x000000c82c60722b */ /* 0x000fc600000000e2 */
[----:B------:R-:W4:Y:S01]  /*5ea0*/  @!P2 LDG.E.64.CONSTANT R222, desc[UR76][R32.64+0xe6a8] ;  /* 0x00e6a84c20dea981 */ /* 0x000f22000c1e9b00 */
[----:B--2---:R-:W-:Y:S02]  /*5eb0*/  DFMA R100, R166, R100, R234 ;  /* 0x00000064a664722b */ /* 0x004fe400000000ea */
[----:B------:R-:W-:Y:S01]  /*5ec0*/  DFMA R98, R164, R98, R94 ;  /* 0x00000062a462722b */ /* 0x000fe2000000005e */
[----:B------:R-:W-:Y:S01]  /*5ed0*/  LDS.64 R200, [R8+0x18c0] ;  /* 0x0018c00008c87984 */ /* 0x000fe20000000a00 */
[----:B------:R-:W-:-:S03]  /*5ee0*/  DFMA R226, R14, R230, R92 ;  /* 0x000000e60ee2722b */ /* 0x000fc6000000005c */
[----:B------:R-:W2:Y:S01]  /*5ef0*/  LDS.128 R92, [R12+0x3350] ;  /* 0x003350000c5c7984 */ /* 0x000ea20000000c00 */
[----:B------:R-:W-:Y:S02]  /*5f00*/  DFMA R96, R38, R102, R96 ;  /* 0x000000662660722b */ /* 0x000fe40000000060 */
[----:B---3--:R-:W-:Y:S01]  /*5f10*/  DFMA R100, R162, R104, R100 ;  /* 0x00000068a264722b */ /* 0x008fe20000000064 */
[----:B------:R-:W3:Y:S01]  /*5f20*/  LDS.64 R204, [R9+0x16d8] ;  /* 0x0016d80009cc7984 */ /* 0x000ee20000000a00 */
[----:B------:R-:W-:-:S03]  /*5f30*/  DFMA R98, R160, R106, R98 ;  /* 0x0000006aa062722b */ /* 0x000fc60000000062 */
[----:B------:R-:W3:Y:S01]  /*5f40*/  LDS.64 R104, [R8+0x1918] ;  /* 0x0019180008687984 */ /* 0x000ee20000000a00 */
[----:B------:R-:W-:Y:S02]  /*5f50*/  DFMA R186, R58, R186, R96 ;  /* 0x000000ba3aba722b */ /* 0x000fe40000000060 */
[----:B------:R-:W-:Y:S01]  /*5f60*/  DFMA R132, R158, R132, R100 ;  /* 0x000000849e84722b */ /* 0x000fe20000000064 */
[----:B------:R-:W3:Y:S01]  /*5f70*/  LDS.64 R232, [R9+0x16e0] ;  /* 0x0016e00009e87984 */ /* 0x000ee20000000a00 */
[----:B------:R-:W-:Y:S02]  /*5f80*/  DFMA R100, R146, R182, RZ ;  /* 0x000000b69264722b */ /* 0x000fe400000000ff */
[----:B------:R-:W-:Y:S01]  /*5f90*/  DFMA R180, R156, R180, R98 ;  /* 0x000000b49cb4722b */ /* 0x000fe20000000062 */
[----:B------:R-:W-:Y:S04]  /*5fa0*/  LDS.64 R238, [R9+0x16e8] ;  /* 0x0016e80009ee7984 */ /* 0x000fe80000000a00 */
[----:B------:R-:W3:Y:S01]  /*5fb0*/  LDS.128 R96, [R12+0x3360] ;  /* 0x003360000c607984 */ /* 0x000ee20000000c00 */
[----:B0-----:R-:W-:-:S02]  /*5fc0*/  DFMA R186, R62, R202, R186 ;  /* 0x000000ca3eba722b */ /* 0x001fc400000000ba */
[----:B------:R-:W-:Y:S01]  /*5fd0*/  DFMA R176, R154, R176, R132 ;  /* 0x000000b09ab0722b */ /* 0x000fe20000000084 */
[----:B------:R-:W-:Y:S01]  /*5fe0*/  LDS.64 R234, [R7+0x108] ;  /* 0x0001080007ea7984 */ /* 0x000fe20000000a00 */
[----:B------:R-:W-:-:S03]  /*5ff0*/  DFMA R100, R144, R88, R100 ;  /* 0x000000589064722b */ /* 0x000fc60000000064 */
[----:B------:R-:W0:Y:S01]  /*6000*/  LDS.64 R132, [R8+0x1970] ;  /* 0x0019700008847984 */ /* 0x000e220000000a00 */
[----:B-1----:R-:W-:Y:S02]  /*6010*/  DFMA R236, R68, R236, R186 ;  /* 0x000000ec44ec722b */ /* 0x002fe400000000ba */
[----:B------:R-:W-:Y:S01]  /*6020*/  DFMA R230, R178, R184, R216 ;  /* 0x000000b8b2e6722b */ /* 0x000fe200000000d8 */
[----:B------:R-:W1:Y:S01]  /*6030*/  LDS.64 R186, [R9+0x16f0] ;  /* 0x0016f00009ba7984 */ /* 0x000e620000000a00 */
[----:B------:R-:W-:Y:S02]  /*6040*/  DFMA R106, R136, R90, R100 ;  /* 0x0000005a886a722b */ /* 0x000fe40000000064 */
[----:B------:R-:W-:Y:S01]  /*6050*/  DFMA R176, R150, R228, R176 ;  /* 0x000000e496b0722b */ /* 0x000fe200000000b0 */
[----:B------:R-:W1:Y:S04]  /*6060*/  LDS.64 R178, [R8+0x19c8] ;  /* 0x0019c80008b27984 */ /* 0x000e680000000a00 */
[----:B------:R-:W1:Y:S01]  /*6070*/  LDS.128 R100, [R12+0x3370] ;  /* 0x003370000c647984 */ /* 0x000e620000000c00 */
[----:B--2---:R-:W-:-:S02]  /*6080*/  DFMA R106, R56, R92, R106 ;  /* 0x0000005c386a722b */ /* 0x004fc4000000006a */
[----:B------:R-:W-:Y:S01]  /*6090*/  DFMA R200, R142, R200, R176 ;  /* 0x000000c88ec8722b */ /* 0x000fe200000000b0 */
[----:B------:R-:W2:Y:S04]  /*60a0*/  LDS.64 R184, [R9+0x16f8] ;  /* 0x0016f80009b87984 */ /* 0x000ea80000000a00 */
[----:B------:R-:W2:Y:S01]  /*60b0*/  LDS.64 R228, [R8+0x1a20] ;  /* 0x001a200008e47984 */ /* 0x000ea20000000a00 */
[----:B---3--:R-:W-:Y:S02]  /*60c0*/  DFMA R180, R152, R204, R180 ;  /* 0x000000cc98b4722b */ /* 0x008fe400000000b4 */
[----:B------:R-:W-:Y:S01]  /*60d0*/  DFMA R200, R22, R104, R200 ;  /* 0x0000006816c8722b */ /* 0x000fe200000000c8 */
[----:B------:R-:W3:Y:S01]  /*60e0*/  LDS.64 R204, [R9+0x1700] ;  /* 0x0017000009cc7984 */ /* 0x000ee20000000a00 */
[----:B------:R-:W-:-:S03]  /*60f0*/  DFMA R216, R20, R94, R106 ;  /* 0x0000005e14d8722b */ /* 0x000fc6000000006a */
[----:B------:R-:W3:Y:S01]  /*6100*/  LDS.128 R104, [R12+0x3380] ;  /* 0x003380000c687984 */ /* 0x000ee20000000c00 */
[----:B------:R-:W-:Y:S02]  /*6110*/  DADD R226, R198, R226 ;  /* 0x00000000c6e27229 */ /* 0x000fe400000000e2 */
[----:B------:R-:W-:Y:S01]  /*6120*/  DFMA R232, R148, R232, R180 ;  /* 0x000000e894e8722b */ /* 0x000fe200000000b4 */
[----:B------:R-:W3:Y:S01]  /*6130*/  LDS.64 R198, [R6+0x20] ;  /* 0x0000200006c67984 */ /* 0x000ee20000000a00 */
[----:B------:R-:W-:-:S06]  /*6140*/  DFMA R216, R48, R96, R216 ;  /* 0x0000006030d8722b */ /* 0x000fcc00000000d8 */
[----:B------:R-:W-:Y:S02]  /*6150*/  DFMA R238, R138, R238, R232 ;  /* 0x000000ee8aee722b */ /* 0x000fe400000000e8 */
[----:B0-----:R-:W-:Y:S01]  /*6160*/  DFMA R132, R24, R132, R200 ;  /* 0x000000841884722b */ /* 0x001fe200000000c8 */
[----:B------:R-:W0:Y:S01]  /*6170*/  LDS.64 R232, [R7+0x160] ;  /* 0x0001600007e87984 */ /* 0x000e220000000a00 */
[----:B------:R-:W-:Y:S02]  /*6180*/  DFMA R216, R82, R98, R216 ;  /* 0x0000006252d8722b */ /* 0x000fe400000000d8 */
[----:B------:R-:W-:Y:S02]  /*6190*/  DFMA R234, R74, R234, R236 ;  /* 0x000000ea4aea722b */ /* 0x000fe400000000ec */
[----:B-1----:R-:W-:Y:S02]  /*61a0*/  DFMA R236, R16, R186, R238 ;  /* 0x000000ba10ec722b */ /* 0x002fe400000000ee */
[----:B------:R-:W-:Y:S01]  /*61b0*/  DFMA R186, R140, R178, R132 ;  /* 0x000000b28cba722b */ /* 0x000fe20000000084 */
[----:B------:R-:W-:Y:S01]  /*61c0*/  CS2R R176, SRZ ;  /* 0x0000000000b07805 */ /* 0x000fe2000001ff00 */
[----:B------:R-:W-:Y:S01]  /*61d0*/  DFMA R200, R230, R110, R190 ;  /* 0x0000006ee6c8722b */ /* 0x000fe200000000be */
[----:B------:R-:W-:Y:S01]  /*61e0*/  CS2R R180, SRZ ;  /* 0x0000000000b47805 */ /* 0x000fe2000001ff00 */
[----:B------:R-:W-:Y:S01]  /*61f0*/  DFMA R216, R28, R100, R216 ;  /* 0x000000641cd8722b */ /* 0x000fe200000000d8 */
[----:B------:R-:W-:Y:S01]  /*6200*/  LDS.64 R238, [R7+0x1b8] ;  /* 0x0001b80007ee7984 */ /* 0x000fe20000000a00 */
[----:B--2---:R-:W-:-:S03]  /*6210*/  DFMA R236, R36, R184, R236 ;  /* 0x000000b824ec722b */ /* 0x004fc600000000ec */
[----:B------:R-:W2:Y:S01]  /*6220*/  @!P2 LDG.E.64.CONSTANT R176, desc[UR76][R32.64+0x9740] ;  /* 0x0097404c20b0a981 */ /* 0x000ea2000c1e9b00 */
[----:B------:R-:W-:Y:S02]  /*6230*/  DFMA R228, R52, R228, R186 ;  /* 0x000000e434e4722b */ /* 0x000fe400000000ba */
[----:B------:R-:W-:Y:S01]  /*6240*/  DFMA R216, R18, R102, R216 ;  /* 0x0000006612d8722b */ /* 0x000fe200000000d8 */
[----:B------:R-:W2:Y:S01]  /*6250*/  @!P2 LDG.E.64.CONSTANT R180, desc[UR76][R32.64+0x4410] ;  /* 0x0044104c20b4a981 */ /* 0x000ea2000c1e9b00 */
[-C--:B------:R-:W-:Y:S02]  /*6260*/  DFMA R184, R108, R230.reuse, R188 ;  /* 0x000000e66cb8722b */ /* 0x080fe400000000bc */
[----:B------:R-:W-:Y:S01]  /*6270*/  DFMA R186, R112, R230, R128 ;  /* 0x000000e670ba722b */ /* 0x000fe20000000080 */
[----:B------:R-:W-:Y:S01]  /*6280*/  LDS.64 R190, [R6+0x38] ;  /* 0x0000380006be7984 */ /* 0x000fe20000000a00 */
[----:B---3--:R-:W-:Y:S02]  /*6290*/  DFMA R112, R86, R204, R236 ;  /* 0x000000cc5670722b */ /* 0x008fe400000000ec */
[C---:B------:R-:W-:Y:S01]  /*62a0*/  DMUL R108, R228.reuse, R130 ;  /* 0x00000082e46c7228 */ /* 0x040fe20000000000 */
[----:B------:R-:W-:Y:S01]  /*62b0*/  LDS.64 R128, [R7+0x2c0] ;  /* 0x0002c00007807984 */ /* 0x000fe20000000a00 */
[----:B------:R-:W-:-:S02]  /*62c0*/  DMUL R110, R228, R210 ;  /* 0x000000d2e46e7228 */ /* 0x000fc40000000000 */
[----:B------:R-:W-:Y:S01]  /*62d0*/  DFMA R216, R84, R104, R216 ;  /* 0x0000006854d8722b */ /* 0x000fe200000000d8 */
[----:B------:R-:W1:Y:S01]  /*62e0*/  LDS.64 R210, [R6+0x28] ;  /* 0x0000280006d27984 */ /* 0x000e620000000a00 */
[----:B------:R-:W-:Y:S02]  /*62f0*/  DFMA R234, R80, R198, R234 ;  /* 0x000000c650ea722b */ /* 0x000fe400000000ea */
[----:B------:R-:W-:Y:S02]  /*6300*/  DFMA R198, R230, R114, R224 ;  /* 0x00000072e6c6722b */ /* 0x000fe400000000e0 */
[C---:B------:R-:W-:Y:S01]  /*6310*/  DFMA R108, R112.reuse, R206, R108 ;  /* 0x000000ce706c722b */ /* 0x040fe2000000006c */
[----:B------:R-:W-:Y:S01]  /*6320*/  LDS.64 R224, [R7+0x370] ;  /* 0x0003700007e07984 */ /* 0x000fe20000000a00 */
[----:B------:R-:W-:Y:S02]  /*6330*/  DFMA R110, R112, R130, R110 ;  /* 0x00000082706e722b */ /* 0x000fe4000000006e */
[----:B------:R-:W-:Y:S01]  /*6340*/  DFMA R114, R78, R106, R216 ;  /* 0x0000006a4e72722b */ /* 0x000fe200000000d8 */
[----:B------:R-:W-:Y:S01]  /*6350*/  LDS.64 R130, [R7+0x268] ;  /* 0x0002680007827984 */ /* 0x000fe20000000a00 */
[----:B------:R-:W-:-:S02]  /*6360*/  DFMA R218, R230, R118, R218 ;  /* 0x00000076e6da722b */ /* 0x000fc400000000da */
[----:B0-----:R-:W-:Y:S01]  /*6370*/  DFMA R232, R76, R232, R234 ;  /* 0x000000e84ce8722b */ /* 0x001fe200000000ea */
[----:B------:R-:W-:Y:S03]  /*6380*/  LDS.64 R216, [R7+0x210] ;  /* 0x0002100007d87984 */ /* 0x000fe60000000a00 */
[C---:B----4-:R-:W-:Y:S01]  /*6390*/  DFMA R240, R114.reuse, R134, R108 ;  /* 0x0000008672f0722b */ /* 0x050fe2000000006c */
[----:B------:R-:W0:Y:S01]  /*63a0*/  LDS.64 R234, [R6+0x30] ;  /* 0x0000300006ea7984 */ /* 0x000e220000000a00 */
[----:B------:R-:W-:-:S03]  /*63b0*/  DFMA R242, R114, R196, R110 ;  /* 0x000000c472f2722b */ /* 0x000fc6000000006e */
[----:B------:R-:W-:Y:S04]  /*63c0*/  LDS.64 R206, [R6+0x40] ;  /* 0x0000400006ce7984 */ /* 0x000fe80000000a00 */
[----:B------:R-:W-:Y:S04]  /*63d0*/  LDS.64 R108, [R6+0x48] ;  /* 0x00004800066c7984 */ /* 0x000fe80000000a00 */
[----:B------:R-:W-:Y:S04]  /*63e0*/  LDS.64 R110, [R7+0x318] ;  /* 0x00031800076e7984 */ /* 0x000fe80000000a00 */
[----:B------:R-:W-:Y:S01]  /*63f0*/  LDS.64 R118, [R6+0x50] ;  /* 0x0000500006767984 */ /* 0x000fe20000000a00 */
[----:B------:R-:W-:Y:S01]  /*6400*/  BAR.SYNC.DEFER_BLOCKING 0x0 ;  /* 0x0000000000007b1d */ /* 0x000fe20000010000 */
[----:B------:R-:W-:-:S06]  /*6410*/  CS2R R202, SRZ ;  /* 0x0000000000ca7805 */ /* 0x000fcc000001ff00 */
[----:B------:R-:W3:Y:S01]  /*6420*/  @!P2 LDG.E.64.CONSTANT R202, desc[UR76][R32.64+0x1a78] ;  /* 0x001a784c20caa981 */ /* 0x000ee2000c1e9b00 */
[----:B------:R-:W-:Y:S02]  /*6430*/  CS2R R132, SRZ ;  /* 0x0000000000847805 */ /* 0x000fe4000001ff00 */
[----:B------:R-:W-:-:S04]  /*6440*/  CS2R R178, SRZ ;  /* 0x0000000000b27805 */ /* 0x000fc8000001ff00 */
[----:B------:R-:W4:Y:S04]  /*6450*/  @!P2 LDG.E.64.CONSTANT R132, desc[UR76][R32.64+0x6da8] ;  /* 0x006da84c2084a981 */ /* 0x000f28000c1e9b00 */
[----:B------:R-:W4:Y:S04]  /*6460*/  @!P2 LDG.E.64.CONSTANT R178, desc[UR76][R32.64+0xc0d8] ;  /* 0x00c0d84c20b2a981 */ /* 0x000f28000c1e9b00 */
[----:B------:R-:W-:Y:S04]  /*6470*/  STS.64 [R10], R240 ;  /* 0x000000f00a007388 */ /* 0x000fe80000000a00 */
[----:B------:R-:W-:Y:S01]  /*6480*/  STS.64 [R11], R242 ;  /* 0x000000f20b007388 */ /* 0x000fe20000000a00 */
[----:B------:R-:W-:Y:S06]  /*6490*/  BAR.SYNC.DEFER_BLOCKING 0x0 ;  /* 0x0000000000007b1d */ /* 0x000fec0000010000 */
[----:B------:R-:W-:-:S02]  /*64a0*/  DFMA R204, R120, R230, R174 ;  /* 0x000000e678cc722b */ /* 0x000fc400000000ae */
[----:B-1----:R-:W-:Y:S01]  /*64b0*/  DFMA R210, R70, R210, R232 ;  /* 0x000000d246d2722b */ /* 0x002fe200000000e8 */
[----:B------:R-:W1:Y:S04]  /*64c0*/  LDS.64 R236, [R6] ;  /* 0x0000000006ec7984 */ /* 0x000e680000000a00 */
[----:B------:R-:W1:Y:S03]  /*64d0*/  LDS.64 R120, [R7] ;  /* 0x0000000007787984 */ /* 0x000e660000000a00 */
[----:B------:R-:W-:Y:S01]  /*64e0*/  DFMA R174, R64, R238, R210 ;  /* 0x000000ee40ae722b */ /* 0x000fe200000000d2 */
[----:B------:R-:W1:Y:S01]  /*64f0*/  LDS.64 R238, [R6+0x8] ;  /* 0x0000080006ee7984 */ /* 0x000e620000000a00 */
[----:B------:R-:W-:-:S03]  /*6500*/  DMUL R208, R208, UR4 ;  /* 0x00000004d0d07c28 */ /* 0x000fc60008000000 */
[----:B------:R-:W-:Y:S03]  /*6510*/  LDS.64 R232, [R6+0x10] ;  /* 0x0000100006e87984 */ /* 0x000fe60000000a00 */
[----:B0-----:R-:W-:Y:S01]  /*6520*/  DFMA R174, R60, R234, R174 ;  /* 0x000000ea3cae722b */ /* 0x001fe200000000ae */
[----:B------:R-:W0:Y:S01]  /*6530*/  LDS.64 R234, [R7+0x58] ;  /* 0x0000580007ea7984 */ /* 0x000e220000000a00 */
[----:B------:R-:W-:-:S06]  /*6540*/  CS2R R188, SRZ ;  /* 0x0000000000bc7805 */ /* 0x000fcc000001ff00 */
[----:B------:R-:W-:Y:S02]  /*6550*/  DFMA R216, R54, R216, R174 ;  /* 0x000000d836d8722b */ /* 0x000fe400000000ae */
[----:B------:R-:W0:Y:S04]  /*6560*/  LDS.64 R174, [R7+0xb0] ;  /* 0x0000b00007ae7984 */ /* 0x000e280000000a00 */
[----:B------:R-:W4:Y:S01]  /*6570*/  @!P2 LDG.E.64.CONSTANT R188, desc[UR76][R32.64+0x11408] ;  /* 0x0114084c20bca981 */ /* 0x000f22000c1e9b00 */
[----:B-1----:R-:W-:-:S08]  /*6580*/  DMUL R236, R72, R236 ;  /* 0x000000ec48ec7228 */ /* 0x002fd00000000000 */
[----:B------:R-:W-:-:S08]  /*6590*/  DFMA R208, R82, R208, R236 ;  /* 0x000000d052d0722b */ /* 0x000fd000000000ec */
[----:B------:R-:W-:Y:S01]  /*65a0*/  DFMA R208, R66, R120, R208 ;  /* 0x0000007842d0722b */ /* 0x000fe200000000d0 */
[----:B------:R-:W1:Y:S01]  /*65b0*/  LDS.64 R120, [R6+0x18] ;  /* 0x0000180006787984 */ /* 0x000e620000000a00 */
[----:B------:R-:W-:Y:S02]  /*65c0*/  DFMA R210, R230, R122, R194 ;  /* 0x0000007ae6d2722b */ /* 0x000fe400000000c2 */
[----:B------:R-:W-:Y:S01]  /*65d0*/  DFMA R190, R50, R190, R216 ;  /* 0x000000be32be722b */ /* 0x000fe200000000d8 */
[----:B------:R-:W1:Y:S03]  /*65e0*/  LDS.64 R122, [R7+0x108] ;  /* 0x00010800077a7984 */ /* 0x000e660000000a00 */
[----:B------:R-:W-:Y:S02]  /*65f0*/  DFMA R208, R44, R238, R208 ;  /* 0x000000ee2cd0722b */ /* 0x000fe400000000d0 */
[----:B------:R-:W-:Y:S01]  /*6600*/  DFMA R216, R124, R230, R212 ;  /* 0x000000e67cd8722b */ /* 0x000fe200000000d4 */
[----:B------:R-:W1:Y:S01]  /*6610*/  LDS.64 R194, [R9+0x1a78] ;  /* 0x001a780009c27984 */ /* 0x000e620000000a00 */
[----:B------:R-:W-:-:S03]  /*6620*/  DFMA R236, R46, R130, R190 ;  /* 0x000000822eec722b */ /* 0x000fc600000000be */
[----:B------:R-:W1:Y:S01]  /*6630*/  LDS.64 R124, [R6+0x20] ;  /* 0x00002000067c7984 */ /* 0x000e620000000a00 */
[----:B0-----:R-:W-:Y:S02]  /*6640*/  DFMA R234, R38, R234, R208 ;  /* 0x000000ea26ea722b */ /* 0x001fe400000000d0 */
[----:B------:R-:W-:Y:S01]  /*6650*/  DFMA R208, R230, R126, R220 ;  /* 0x0000007ee6d0722b */ /* 0x000fe200000000dc */
[----:B------:R-:W-:Y:S01]  /*6660*/  LDS.64 R190, [R8+0x1a78] ;  /* 0x001a780008be7984 */ /* 0x000fe20000000a00 */
[----:B------:R-:W-:-:S03]  /*6670*/  DFMA R236, R42, R206, R236 ;  /* 0x000000ce2aec722b */ /* 0x000fc600000000ec */
[----:B------:R-:W0:Y:S01]  /*6680*/  LDS.64 R220, [R9+0x1a80] ;  /* 0x001a800009dc7984 */ /* 0x000e220000000a00 */
[----:B------:R-:W-:-:S03]  /*6690*/  DFMA R234, R58, R232, R234 ;  /* 0x000000e83aea722b */ /* 0x000fc600000000ea */
[----:B------:R-:W0:Y:S04]  /*66a0*/  LDS.64 R206, [R7+0x160] ;  /* 0x0001600007ce7984 */ /* 0x000e280000000a00 */
[----:B------:R-:W0:Y:S01]  /*66b0*/  LDS.64 R126, [R9+0x1a88] ;  /* 0x001a8800097e7984 */ /* 0x000e220000000a00 */
[----:B------:R-:W-:-:S03]  /*66c0*/  DFMA R234, R62, R174, R234 ;  /* 0x000000ae3eea722b */ /* 0x000fc600000000ea */
[----:B------:R-:W0:Y:S01]  /*66d0*/  LDS.64 R212, [R8+0x1ad0] ;  /* 0x001ad00008d47984 */ /* 0x000e220000000a00 */
[----:B------:R-:W-:Y:S02]  /*66e0*/  DFMA R214, R192, R230, R214 ;  /* 0x000000e6c0d6722b */ /* 0x000fe400000000d6 */
[----:B------:R-:W-:Y:S01]  /*66f0*/  DFMA R236, R40, R128, R236 ;  /* 0x0000008028ec722b */ /* 0x000fe200000000ec */
[----:B------:R-:W-:Y:S01]  /*6700*/  LDS.64 R192, [R8+0x1b28] ;  /* 0x001b280008c07984 */ /* 0x000fe20000000a00 */
[----:B-1----:R-:W-:-:S03]  /*6710*/  DFMA R120, R68, R120, R234 ;  /* 0x000000784478722b */ /* 0x002fc600000000ea */
[----:B------:R-:W1:Y:S01]  /*6720*/  LDS.64 R128, [R9+0x1a90] ;  /* 0x001a900009807984 */ /* 0x000e620000000a00 */
[----:B------:R-:W-:-:S03]  /*6730*/  DFMA R226, R116, R230, R226 ;  /* 0x000000e674e2722b */ /* 0x000fc600000000e2 */
[----:B------:R-:W1:Y:S01]  /*6740*/  LDS.64 R174, [R6+0x28] ;  /* 0x0000280006ae7984 */ /* 0x000e620000000a00 */
[----:B------:R-:W-:-:S03]  /*6750*/  DFMA R122, R74, R122, R120 ;  /* 0x0000007a4a7a722b */ /* 0x000fc60000000078 */
[----:B------:R-:W1:Y:S04]  /*6760*/  LDS.64 R232, [R8+0x1b80] ;  /* 0x001b800008e87984 */ /* 0x000e680000000a00 */
[----:B------:R-:W1:Y:S01]  /*6770*/  LDS.64 R230, [R9+0x1a98] ;  /* 0x001a980009e67984 */ /* 0x000e620000000a00 */
[----:B------:R-:W-:Y:S02]  /*6780*/  DFMA R236, R34, R108, R236 ;  /* 0x0000006c22ec722b */ /* 0x000fe400000000ec */
[----:B------:R-:W-:Y:S01]  /*6790*/  DFMA R194, R172, R194, RZ ;  /* 0x000000c2acc2722b */ /* 0x000fe200000000ff */
[----:B------:R-:W1:Y:S01]  /*67a0*/  LDS.64 R234, [R7+0x1b8] ;  /* 0x0001b80007ea7984 */ /* 0x000e620000000a00 */
[----:B------:R-:W-:Y:S01]  /*67b0*/  DFMA R108, R80, R124, R122 ;  /* 0x0000007c506c722b */ /* 0x000fe2000000007a */
[----:B------:R-:W-:-:S02]  /*67c0*/  CS2R R130, SRZ ;  /* 0x0000000000827805 */ /* 0x000fc4000001ff00 */
[----:B------:R-:W1:Y:S04]  /*67d0*/  LDS.64 R116, [R8+0x1bd8] ;  /* 0x001bd80008747984 */ /* 0x000e680000000a00 */
[----:B------:R-:W1:Y:S01]  /*67e0*/  LDS.64 R120, [R9+0x1aa0] ;  /* 0x001aa00009787984 */ /* 0x000e620000000a00 */
[----:B0-----:R-:W-:Y:S02]  /*67f0*/  DFMA R194, R168, R220, R194 ;  /* 0x000000dca8c2722b */ /* 0x001fe400000000c2 */
[----:B------:R-:W-:Y:S01]  /*6800*/  DFMA R190, R170, R190, RZ ;  /* 0x000000beaabe722b */ /* 0x000fe200000000ff */
[----:B------:R-:W4:Y:S01]  /*6810*/  @!P2 LDG.E.64.CONSTANT R130, desc[UR76][R32.64+0xea70] ;  /* 0x00ea704c2082a981 */ /* 0x000f22000c1e9b00 */
[----:B------:R-:W-:Y:S02]  /*6820*/  DMUL R196, R228, R196 ;  /* 0x000000c4e4c47228 */ /* 0x000fe40000000000 */
[----:B------:R-:W-:Y:S01]  /*6830*/  DFMA R236, R30, R110, R236 ;  /* 0x0000006e1eec722b */ /* 0x000fe200000000ec */
[----:B------:R-:W0:Y:S01]  /*6840*/  LDS.64 R124, [R8+0x1c30] ;  /* 0x001c3000087c7984 */ /* 0x000e220000000a00 */
[----:B------:R-:W-:-:S03]  /*6850*/  DFMA R206, R76, R206, R108 ;  /* 0x000000ce4cce722b */ /* 0x000fc6000000006c */
[----:B------:R-:W0:Y:S04]  /*6860*/  LDS.64 R122, [R9+0x1aa8] ;  /* 0x001aa800097a7984 */ /* 0x000e280000000a00 */
[----:B------:R-:W0:Y:S01]  /*6870*/  LDS.128 R108, [R12+0x3390] ;  /* 0x003390000c6c7984 */ /* 0x000e220000000c00 */
[----:B------:R-:W-:Y:S02]  /*6880*/  DFMA R194, R164, R126, R194 ;  /* 0x0000007ea4c2722b */ /* 0x000fe400000000c2 */
[----:B------:R-:W-:Y:S01]  /*6890*/  DFMA R190, R166, R212, R190 ;  /* 0x000000d4a6be722b */ /* 0x000fe200000000be */
[----:B------:R-:W0:Y:S01]  /*68a0*/  LDS.64 R126, [R8+0x1c88] ;  /* 0x001c8800087e7984 */ /* 0x000e220000000a00 */
[----:B------:R-:W-:-:S03]  /*68b0*/  DFMA R196, R112, R134, R196 ;  /* 0x0000008670c4722b */ /* 0x000fc600000000c4 */
[----:B------:R-:W0:Y:S01]  /*68c0*/  LDS.64 R134, [R9+0x1ab0] ;  /* 0x001ab00009867984 */ /* 0x000e220000000a00 */
[----:B-1----:R-:W-:Y:S02]  /*68d0*/  DFMA R128, R160, R128, R194 ;  /* 0x00000080a080722b */ /* 0x002fe400000000c2 */
        /* <DEDUP_REMOVED lines=10> */
[----:B------:R-:W2:Y:S01]  /*6980*/  LDS.64 R232, [R8+0x1d38] ;  /* 0x001d380008e87984 */ /* 0x000ea20000000a00 */
[----:B------:R-:W-:-:S02]  /*6990*/  DFMA R234, R64, R234, R174 ;  /* 0x000000ea40ea722b */ /* 0x000fc400000000ae */
[----:B------:R-:W-:Y:S01]  /*69a0*/  DFMA R174, R154, R116, R190 ;  /* 0x000000749aae722b */ /* 0x000fe200000000be */
[----:B------:R-:W-:Y:S01]  /*69b0*/  LDS.64 R236, [R6+0x30] ;  /* 0x0000300006ec7984 */ /* 0x000fe20000000a00 */
[----:B------:R-:W-:-:S03]  /*69c0*/  DFMA R120, R152, R120, R128 ;  /* 0x000000789878722b */ /* 0x000fc60000000080 */
[----:B------:R-:W2:Y:S03]  /*69d0*/  LDS.128 R116, [R12+0x33b0] ;  /* 0x0033b0000c747984 */ /* 0x000ea60000000c00 */
[----:B0-----:R-:W-:Y:S01]  /*69e0*/  DFMA R124, R150, R124, R174 ;  /* 0x0000007c967c722b */ /* 0x001fe200000000ae */
[----:B------:R-:W0:Y:S01]  /*69f0*/  LDS.64 R230, [R9+0x1ab8] ;  /* 0x001ab80009e67984 */ /* 0x000e220000000a00 */
[----:B------:R-:W-:Y:S02]  /*6a00*/  DFMA R122, R148, R122, R120 ;  /* 0x0000007a947a722b */ /* 0x000fe40000000078 */
[----:B------:R-:W-:Y:S01]  /*6a10*/  DFMA R120, R146, R108, RZ ;  /* 0x0000006c9278722b */ /* 0x000fe200000000ff */
[----:B------:R-:W0:Y:S03]  /*6a20*/  LDS.64 R212, [R9+0x1ac0] ;  /* 0x001ac00009d47984 */ /* 0x000e260000000a00 */
[----:B------:R-:W-:-:S02]  /*6a30*/  DFMA R126, R142, R126, R124 ;  /* 0x0000007e8e7e722b */ /* 0x000fc4000000007c */
[----:B------:R-:W-:Y:S02]  /*6a40*/  DFMA R124, R138, R134, R122 ;  /* 0x000000868a7c722b */ /* 0x000fe4000000007a */
[----:B------:R-:W-:Y:S02]  /*6a50*/  DFMA R134, R144, R110, R120 ;  /* 0x0000006e9086722b */ /* 0x000fe40000000078 */
[----:B------:R-:W0:Y:S01]  /*6a60*/  LDS.128 R120, [R12+0x33c0] ;  /* 0x0033c0000c787984 */ /* 0x000e220000000c00 */
[----:B------:R-:W-:Y:S02]  /*6a70*/  CS2R R192, SRZ ;  /* 0x0000000000c07805 */ /* 0x000fe4000001ff00 */
[----:B------:R-:W-:Y:S01]  /*6a80*/  CS2R R190, SRZ ;  /* 0x0000000000be7805 */ /* 0x000fe2000001ff00 */
[----:B-1----:R-:W-:Y:S02]  /*6a90*/  DFMA R196, R22, R196, R126 ;  /* 0x000000c416c4722b */ /* 0x002fe4000000007e */
[----:B------:R-:W-:Y:S01]  /*6aa0*/  DFMA R126, R136, R112, R134 ;  /* 0x00000070887e722b */ /* 0x000fe20000000086 */
[----:B------:R-:W4:Y:S04]  /*6ab0*/  @!P2 LDG.E.64.CONSTANT R192, desc[UR76][R32.64+0x47d8] ;  /* 0x0047d84c20c0a981 */ /* 0x000f28000c1e9b00 */
[----:B------:R-:W1:Y:S01]  /*6ac0*/  LDS.64 R134, [R9+0x1ac8] ;  /* 0x001ac80009867984 */ /* 0x000e620000000a00 */
[----:B------:R-:W-:-:S03]  /*6ad0*/  CS2R R194, SRZ ;  /* 0x0000000000c27805 */ /* 0x000fc6000001ff00 */
[----:B------:R-:W4:Y:S01]  /*6ae0*/  @!P2 LDG.E.64.CONSTANT R190, desc[UR76][R32.64+0x9b08] ;  /* 0x009b084c20bea981 */ /* 0x000f22000c1e9b00 */
[----:B------:R-:W-:-:S03]  /*6af0*/  DFMA R126, R56, R114, R126 ;  /* 0x00000072387e722b */ /* 0x000fc6000000007e */
[----:B------:R-:W4:Y:S01]  /*6b00*/  @!P2 LDG.E.64.CONSTANT R194, desc[UR76][R32.64+0x1e40] ;  /* 0x001e404c20c2a981 */ /* 0x000f22000c1e9b00 */
[----:B--2---:R-:W-:Y:S01]  /*6b10*/  DFMA R232, R24, R232, R196 ;  /* 0x000000e818e8722b */ /* 0x004fe200000000c4 */
[----:B------:R-:W-:-:S03]  /*6b20*/  CS2R R128, SRZ ;  /* 0x0000000000807805 */ /* 0x000fc6000001ff00 */
[----:B------:R-:W-:Y:S02]  /*6b30*/  DFMA R238, R20, R116, R126 ;  /* 0x0000007414ee722b */ /* 0x000fe4000000007e */
[----:B------:R-:W-:Y:S01]  /*6b40*/  DFMA R236, R60, R236, R234 ;  /* 0x000000ec3cec722b */ /* 0x000fe200000000ea */
[----:B------:R-:W2:Y:S01]  /*6b50*/  @!P2 LDG.E.64.CONSTANT R128, desc[UR76][R32.64+0xc4a0] ;  /* 0x00c4a04c2080a981 */ /* 0x000ea2000c1e9b00 */
[----:B0-----:R-:W-:Y:S02]  /*6b60*/  DFMA R196, R16, R230, R124 ;  /* 0x000000e610c4722b */ /* 0x001fe4000000007c */
[----:B------:R-:W-:Y:S01]  /*6b70*/  DFMA R234, R140, R206, R232 ;  /* 0x000000ce8cea722b */ /* 0x000fe200000000e8 */
[----:B------:R-:W0:Y:S01]  /*6b80*/  LDS.64 R230, [R7+0x210] ;  /* 0x0002100007e67984 */ /* 0x000e220000000a00 */
[----:B------:R-:W-:Y:S01]  /*6b90*/  DFMA R206, R48, R118, R238 ;  /* 0x0000007630ce722b */ /* 0x000fe200000000ee */
[----:B------:R-:W-:Y:S02]  /*6ba0*/  CS2R R174, SRZ ;  /* 0x0000000000ae7805 */ /* 0x000fe4000001ff00 */
[----:B------:R-:W3:Y:S01]  /*6bb0*/  LDS.128 R124, [R12+0x33d0] ;  /* 0x0033d0000c7c7984 */ /* 0x000ee20000000c00 */
[----:B------:R-:W-:-:S02]  /*6bc0*/  DFMA R232, R36, R212, R196 ;  /* 0x000000d424e8722b */ /* 0x000fc400000000c4 */
[----:B------:R-:W-:Y:S01]  /*6bd0*/  DFMA R220, R52, R220, R234 ;  /* 0x000000dc34dc722b */ /* 0x000fe200000000ea */
[----:B------:R-:W3:Y:S01]  /*6be0*/  LDS.64 R196, [R6+0x38] ;  /* 0x0000380006c47984 */ /* 0x000ee20000000a00 */
[----:B------:R-:W-:-:S03]  /*6bf0*/  DFMA R234, R82, R120, R206 ;  /* 0x0000007852ea722b */ /* 0x000fc600000000ce */
[----:B------:R-:W2:Y:S04]  /*6c00*/  @!P2 LDG.E.64.CONSTANT R174, desc[UR76][R32.64+0x7170] ;  /* 0x0071704c20aea981 */ /* 0x000ea8000c1e9b00 */
[----:B------:R-:W-:Y:S01]  /*6c10*/  LDS.64 R206, [R12+0x33e0] ;  /* 0x0033e0000cce7984 */ /* 0x000fe20000000a00 */
[----:B-1----:R-:W-:Y:S02]  /*6c20*/  DFMA R134, R86, R134, R232 ;  /* 0x000000865686722b */ /* 0x002fe400000000e8 */
[----:B------:R-:W-:Y:S01]  /*6c30*/  DFMA R232, R28, R122, R234 ;  /* 0x0000007a1ce8722b */ /* 0x000fe200000000ea */
[----:B------:R-:W1:Y:S01]  /*6c40*/  LDS.64 R234, [R7+0x268] ;  /* 0x0002680007ea7984 */ /* 0x000e620000000a00 */
[C---:B------:R-:W-:Y:S02]  /*6c50*/  DMUL R176, R220.reuse, R176 ;  /* 0x000000b0dcb07228 */ /* 0x040fe40000000000 */
[----:B------:R-:W-:-:S06]  /*6c60*/  DMUL R238, R220, R180 ;  /* 0x000000b4dcee7228 */ /* 0x000fcc0000000000 */
[----:B------:R-:W-:Y:S02]  /*6c70*/  DFMA R240, R134, R180, R176 ;  /* 0x000000b486f0722b */ /* 0x000fe400000000b0 */
[----:B0-----:R-:W-:Y:S02]  /*6c80*/  DFMA R180, R54, R230, R236 ;  /* 0x000000e636b4722b */ /* 0x001fe400000000ec */
[----:B---3--:R-:W-:Y:S01]  /*6c90*/  DFMA R238, R134, R202, R238 ;  /* 0x000000ca86ee722b */ /* 0x008fe200000000ee */
[----:B------:R-:W-:Y:S01]  /*6ca0*/  LDS.64 R230, [R7+0x318] ;  /* 0x0003180007e67984 */ /* 0x000fe20000000a00 */
[----:B------:R-:W-:Y:S02]  /*6cb0*/  DFMA R176, R18, R124, R232 ;  /* 0x0000007c12b0722b */ /* 0x000fe400000000e8 */
[----:B------:R-:W-:Y:S01]  /*6cc0*/  DFMA R236, R14, R224, R228 ;  /* 0x000000e00eec722b */ /* 0x000fe200000000e4 */
[----:B------:R-:W0:Y:S01]  /*6cd0*/  LDS.64 R232, [R6+0x40] ;  /* 0x0000400006e87984 */ /* 0x000e220000000a00 */
[----:B------:R-:W-:-:S03]  /*6ce0*/  DFMA R180, R50, R196, R180 ;  /* 0x000000c432b4722b */ /* 0x000fc600000000b4 */
[----:B------:R-:W3:Y:S01]  /*6cf0*/  LDS.64 R196, [R7+0x2c0] ;  /* 0x0002c00007c47984 */ /* 0x000ee20000000a00 */
[----:B------:R-:W-:-:S03]  /*6d00*/  DFMA R176, R84, R126, R176 ;  /* 0x0000007e54b0722b */ /* 0x000fc600000000b0 */
[----:B------:R-:W3:Y:S04]  /*6d10*/  LDS.64 R202, [R6+0x48] ;  /* 0x0000480006ca7984 */ /* 0x000ee80000000a00 */
[----:B------:R-:W-:Y:S01]  /*6d20*/  LDS.64 R224, [R6+0x50] ;  /* 0x0000500006e07984 */ /* 0x000fe20000000a00 */
[----:B-1----:R-:W-:-:S03]  /*6d30*/  DFMA R234, R46, R234, R180 ;  /* 0x000000ea2eea722b */ /* 0x002fc600000000b4 */
[----:B------:R-:W-:Y:S01]  /*6d40*/  LDS.64 R180, [R7+0x370] ;  /* 0x0003700007b47984 */ /* 0x000fe20000000a00 */
[----:B------:R-:W-:-:S08]  /*6d50*/  DFMA R176, R78, R206, R176 ;  /* 0x000000ce4eb0722b */ /* 0x000fd000000000b0 */
[C---:B----4-:R-:W-:Y:S01]  /*6d60*/  DFMA R238, R176.reuse, R132, R238 ;  /* 0x00000084b0ee722b */ /* 0x050fe200000000ee */
[----:B------:R-:W-:Y:S06]  /*6d70*/  BAR.SYNC.DEFER_BLOCKING 0x0 ;  /* 0x0000000000007b1d */ /* 0x000fec0000010000 */
[----:B------:R-:W-:Y:S01]  /*6d80*/  DFMA R240, R176, R178, R240 ;  /* 0x000000b2b0f0722b */ /* 0x000fe200000000f0 */
[----:B------:R-:W-:-:S06]  /*6d90*/  CS2R R212, SRZ ;  /* 0x0000000000d47805 */ /* 0x000fcc000001ff00 */
[----:B------:R-:W4:Y:S04]  /*6da0*/  @!P2 LDG.E.64.CONSTANT R212, desc[UR76][R32.64+0x117d0] ;  /* 0x0117d04c20d4a981 */ /* 0x000f28000c1e9b00 */
[----:B------:R-:W-:Y:S04]  /*6db0*/  STS.64 [R10], R238 ;  /* 0x000000ee0a007388 */ /* 0x000fe80000000a00 */
[----:B------:R-:W-:Y:S01]  /*6dc0*/  STS.64 [R11], R240 ;  /* 0x000000f00b007388 */ /* 0x000fe20000000a00 */
[----:B------:R-:W-:Y:S06]  /*6dd0*/  BAR.SYNC.DEFER_BLOCKING 0x0 ;  /* 0x0000000000007b1d */ /* 0x000fec0000010000 */
[----:B------:R-:W-:-:S02]  /*6de0*/  DADD R218, R218, R236 ;  /* 0x00000000dada7229 */ /* 0x000fc400000000ec */
[----:B0-----:R-:W-:Y:S02]  /*6df0*/  DFMA R236, R42, R232, R234 ;  /* 0x000000e82aec722b */ /* 0x001fe400000000ea */
[-C--:B------:R-:W-:Y:S01]  /*6e00*/  DFMA R182, R182, R222.reuse, R184 ;  /* 0x000000deb6b6722b */ /* 0x080fe200000000b8 */
[----:B------:R-:W0:Y:S04]  /*6e10*/  LDS.64 R228, [R6] ;  /* 0x0000000006e47984 */ /* 0x000e280000000a00 */
[----:B------:R-:W1:Y:S01]  /*6e20*/  LDS.64 R232, [R9+0x1e40] ;  /* 0x001e400009e87984 */ /* 0x000e620000000a00 */
[----:B------:R-:W-:Y:S02]  /*6e30*/  DFMA R184, R88, R222, R200 ;  /* 0x000000de58b8722b */ /* 0x000fe400000000c8 */
[----:B------:R-:W-:Y:S01]  /*6e40*/  DFMA R186, R222, R90, R186 ;  /* 0x0000005adeba722b */ /* 0x000fe200000000ba */
[----:B------:R-:W1:Y:S04]  /*6e50*/  LDS.64 R88, [R8+0x1e40] ;  /* 0x001e400008587984 */ /* 0x000e680000000a00 */
[----:B------:R-:W1:Y:S04]  /*6e60*/  LDS.64 R90, [R9+0x1e48] ;  /* 0x001e4800095a7984 */ /* 0x000e680000000a00 */
[----:B------:R-:W1:Y:S01]  /*6e70*/  LDS.64 R234, [R7] ;  /* 0x0000000007ea7984 */ /* 0x000e620000000a00 */
[----:B---3--:R-:W-:-:S02]  /*6e80*/  DFMA R200, R40, R196, R236 ;  /* 0x000000c428c8722b */ /* 0x008fc400000000ec */
[----:B------:R-:W-:Y:S01]  /*6e90*/  DFMA R196, R92, R222, R198 ;  /* 0x000000de5cc4722b */ /* 0x000fe200000000c6 */
[----:B------:R-:W3:Y:S01]  /*6ea0*/  LDS.64 R92, [R8+0x1e98] ;  /* 0x001e9800085c7984 */ /* 0x000ee20000000a00 */
[----:B------:R-:W-:-:S04]  /*6eb0*/  DFMA R198, R222, R94, R226 ;  /* 0x0000005edec6722b */ /* 0x000fc800000000e2 */
[----:B------:R-:W-:Y:S01]  /*6ec0*/  DFMA R200, R34, R202, R200 ;  /* 0x000000ca22c8722b */ /* 0x000fe200000000c8 */
[----:B------:R-:W-:Y:S01]  /*6ed0*/  LDS.64 R94, [R6+0x8] ;  /* 0x00000800065e7984 */ /* 0x000fe20000000a00 */
[----:B------:R-:W-:Y:S02]  /*6ee0*/  DFMA R202, R100, R222, R210 ;  /* 0x000000de64ca722b */ /* 0x000fe400000000d2 */
[C---:B------:R-:W-:Y:S01]  /*6ef0*/  DFMA R226, R222.reuse, R98, R204 ;  /* 0x00000062dee2722b */ /* 0x040fe200000000cc */
[----:B------:R-:W3:Y:S04]  /*6f00*/  LDS.64 R100, [R9+0x1e50] ;  /* 0x001e500009647984 */ /* 0x000ee80000000a00 */
[----:B------:R-:W3:Y:S01]  /*6f10*/  LDS.64 R98, [R8+0x1ef0] ;  /* 0x001ef00008627984 */ /* 0x000ee20000000a00 */
[----:B------:R-:W-:-:S02]  /*6f20*/  DFMA R204, R222, R102, R216 ;  /* 0x00000066decc722b */ /* 0x000fc400000000d8 */
[----:B------:R-:W-:Y:S01]  /*6f30*/  DMUL R188, R188, UR4 ;  /* 0x00000004bcbc7c28 */ /* 0x000fe20008000000 */
[----:B------:R-:W3:Y:S01]  /*6f40*/  LDS.64 R102, [R9+0x1e58] ;  /* 0x001e580009667984 */ /* 0x000ee20000000a00 */
[----:B0-----:R-:W-:Y:S02]  /*6f50*/  DMUL R228, R72, R228 ;  /* 0x000000e448e47228 */ /* 0x001fe40000000000 */
[----:B------:R-:W-:Y:S02]  /*6f60*/  DFMA R230, R30, R230, R200 ;  /* 0x000000e61ee6722b */ /* 0x000fe400000000c8 */
[----:B------:R-:W-:Y:S02]  /*6f70*/  DFMA R200, R96, R222, R218 ;  /* 0x000000de60c8722b */ /* 0x000fe400000000da */
[----:B------:R-:W-:Y:S01]  /*6f80*/  DFMA R210, R222, R106, R214 ;  /* 0x0000006aded2722b */ /* 0x000fe200000000d6 */
[----:B------:R-:W0:Y:S01]  /*6f90*/  LDS.64 R96, [R7+0x58] ;  /* 0x0000580007607984 */ /* 0x000e220000000a00 */
[----:B------:R-:W-:-:S02]  /*6fa0*/  DMUL R218, R220, R178 ;  /* 0x000000b2dcda7228 */ /* 0x000fc40000000000 */
[----:B------:R-:W-:Y:S01]  /*6fb0*/  DFMA R188, R28, R188, R228 ;  /* 0x000000bc1cbc722b */ /* 0x000fe200000000e4 */
[----:B------:R-:W0:Y:S01]  /*6fc0*/  LDS.64 R106, [R9+0x1e60] ;  /* 0x001e6000096a7984 */ /* 0x000e220000000a00 */
[----:B-1----:R-:W-:Y:S02]  /*6fd0*/  DFMA R232, R172, R232, RZ ;  /* 0x000000e8ace8722b */ /* 0x002fe400000000ff */
[----:B------:R-:W-:Y:S01]  /*6fe0*/  DFMA R208, R104, R222, R208 ;  /* 0x000000de68d0722b */ /* 0x000fe200000000d0 */
[----:B------:R-:W1:Y:S04]  /*6ff0*/  LDS.64 R178, [R12+0x33e8] ;  /* 0x0033e8000cb27984 */ /* 0x000e680000000a00 */
[----:B------:R-:W1:Y:S01]  /*7000*/  LDS.64 R104, [R8+0x1f48] ;  /* 0x001f480008687984 */ /* 0x000e620000000a00 */
[----:B------:R-:W-:-:S02]  /*7010*/  DFMA R218, R134, R132, R218 ;  /* 0x0000008486da722b */ /* 0x000fc400000000da */
[----:B------:R-:W-:Y:S01]  /*7020*/  DFMA R132, R170, R88, RZ ;  /* 0x00000058aa84722b */ /* 0x000fe200000000ff */
[----:B------:R-:W-:Y:S01]  /*7030*/  LDS.64 R214, [R9+0x1e68] ;  /* 0x001e680009d67984 */ /* 0x000fe20000000a00 */
[----:B------:R-:W-:Y:S02]  /*7040*/  DFMA R232, R168, R90, R232 ;  /* 0x0000005aa8e8722b */ /* 0x000fe400000000e8 */
[----:B------:R-:W-:Y:S01]  /*7050*/  DFMA R216, R66, R234, R188 ;  /* 0x000000ea42d8722b */ /* 0x000fe200000000bc */
[----:B------:R-:W1:Y:S04]  /*7060*/  LDS.128 R88, [R12+0x33f0] ;  /* 0x0033f0000c587984 */ /* 0x000e680000000c00 */
[----:B------:R-:W1:Y:S01]  /*7070*/  LDS.64 R188, [R8+0x1fa0] ;  /* 0x001fa00008bc7984 */ /* 0x000e620000000a00 */
[----:B---3--:R-:W-:-:S03]  /*7080*/  DFMA R92, R166, R92, R132 ;  /* 0x0000005ca65c722b */ /* 0x008fc60000000084 */
[----:B------:R-:W3:Y:S04]  /*7090*/  LDS.64 R222, [R8+0x1ff8] ;  /* 0x001ff80008de7984 */ /* 0x000ee80000000a00 */
[----:B------:R-:W3:Y:S01]  /*70a0*/  LDS.64 R220, [R6+0x10] ;  /* 0x0000100006dc7984 */ /* 0x000ee20000000a00 */
[----:B------:R-:W-:Y:S02]  /*70b0*/  DFMA R224, R26, R224, R230 ;  /* 0x000000e01ae0722b */ /* 0x000fe400000000e6 */
[----:B------:R-:W-:Y:S01]  /*70c0*/  DFMA R232, R164, R100, R232 ;  /* 0x00000064a4e8722b */ /* 0x000fe200000000e8 */
[----:B------:R-:W3:Y:S01]  /*70d0*/  LDS.64 R230, [R9+0x1e70] ;  /* 0x001e700009e67984 */ /* 0x000ee20000000a00 */
[----:B------:R-:W-:Y:S02]  /*70e0*/  DFMA R216, R44, R94, R216 ;  /* 0x0000005e2cd8722b */ /* 0x000fe400000000d8 */
[----:B------:R-:W-:Y:S01]  /*70f0*/  DFMA R98, R162, R98, R92 ;  /* 0x00000062a262722b */ /* 0x000fe2000000005c */
[----:B------:R-:W-:Y:S04]  /*7100*/  LDS.64 R228, [R8+0x2050] ;  /* 0x0020500008e47984 */ /* 0x000fe80000000a00 */
[----:B------:R-:W3:Y:S04]  /*7110*/  LDS.128 R92, [R12+0x3400] ;  /* 0x003400000c5c7984 */ /* 0x000ee80000000c00 */
[----:B------:R-:W3:Y:S01]  /*7120*/  LDS.64 R100, [R7+0xb0] ;  /* 0x0000b00007647984 */ /* 0x000ee20000000a00 */
[----:B------:R-:W-:-:S02]  /*7130*/  DFMA R232, R160, R102, R232 ;  /* 0x00000066a0e8722b */ /* 0x000fc400000000e8 */
[----:B------:R-:W-:Y:S01]  /*7140*/  DFMA R102, R14, R180, R224 ;  /* 0x000000b40e66722b */ /* 0x000fe200000000e0 */
[----:B------:R-:W3:Y:S01]  /*7150*/  LDS.64 R224, [R9+0x1e78] ;  /* 0x001e780009e07984 */ /* 0x000ee20000000a00 */
[----:B0-----:R-:W-:-:S04]  /*7160*/  DFMA R234, R38, R96, R216 ;  /* 0x0000006026ea722b */ /* 0x001fc800000000d8 */
[----:B------:R-:W-:Y:S02]  /*7170*/  DFMA R106, R156, R106, R232 ;  /* 0x0000006a9c6a722b */ /* 0x000fe400000000e8 */
[----:B-1----:R-:W-:Y:S02]  /*7180*/  DFMA R232, R146, R178, RZ ;  /* 0x000000b292e8722b */ /* 0x002fe400000000ff */
[----:B------:R-:W-:Y:S01]  /*7190*/  DFMA R216, R158, R104, R98 ;  /* 0x000000689ed8722b */ /* 0x000fe20000000062 */
[----:B------:R-:W0:Y:S04]  /*71a0*/  LDS.64 R104, [R8+0x20a8] ;  /* 0x0020a80008687984 */ /* 0x000e280000000a00 */
[----:B------:R-:W1:Y:S01]  /*71b0*/  LDS.128 R96, [R12+0x3410] ;  /* 0x003410000c607984 */ /* 0x000e620000000c00 */
[----:B------:R-:W-:-:S02]  /*71c0*/  DFMA R232, R144, R88, R232 ;  /* 0x0000005890e8722b */ /* 0x000fc400000000e8 */
[----:B------:R-:W-:Y:S02]  /*71d0*/  DFMA R188, R154, R188, R216 ;  /* 0x000000bc9abc722b */ /* 0x000fe400000000d8 */
[----:B------:R-:W-:Y:S01]  /*71e0*/  DFMA R106, R152, R214, R106 ;  /* 0x000000d6986a722b */ /* 0x000fe2000000006a */
[----:B------:R-:W-:Y:S01]  /*71f0*/  CS2R R250, SRZ ;  /* 0x0000000000fa7805 */ /* 0x000fe2000001ff00 */
[----:B------:R-:W-:Y:S01]  /*7200*/  DFMA R218, R176, R130, R218 ;  /* 0x00000082b0da722b */ /* 0x000fe200000000da */
[----:B------:R-:W-:Y:S01]  /*7210*/  CS2R R134, SRZ ;  /* 0x0000000000867805 */ /* 0x000fe2000001ff00 */
[----:B------:R-:W-:Y:S01]  /*7220*/  DFMA R232, R136, R90, R232 ;  /* 0x0000005a88e8722b */ /* 0x000fe200000000e8 */
[----:B------:R-:W1:Y:S01]  /*7230*/  LDS.64 R130, [R8+0x2100] ;  /* 0x0021000008827984 */ /* 0x000e620000000a00 */
[----:B---3--:R-:W-:Y:S02]  /*7240*/  DFMA R188, R150, R222, R188 ;  /* 0x000000de96bc722b */ /* 0x008fe400000000bc */
[----:B------:R-:W-:Y:S01]  /*7250*/  DFMA R220, R58, R220, R234 ;  /* 0x000000dc3adc722b */ /* 0x000fe200000000ea */
[----:B------:R-:W3:Y:S01]  /*7260*/  @!P2 LDG.E.64.CONSTANT R250, desc[UR76][R32.64+0x4ba0] ;  /* 0x004ba04c20faa981 */ /* 0x000ee2000c1e9b00 */
[----:B------:R-:W-:-:S02]  /*7270*/  DFMA R230, R148, R230, R106 ;  /* 0x000000e694e6722b */ /* 0x000fc4000000006a */
[----:B------:R-:W-:Y:S01]  /*7280*/  DFMA R106, R56, R92, R232 ;  /* 0x0000005c386a722b */ /* 0x000fe200000000e8 */
[----:B------:R-:W3:Y:S01]  /*7290*/  @!P2 LDG.E.64.CONSTANT R134, desc[UR76][R32.64+0x9ed0] ;  /* 0x009ed04c2086a981 */ /* 0x000ee2000c1e9b00 */
[----:B------:R-:W-:Y:S01]  /*72a0*/  DFMA R238, R142, R228, R188 ;  /* 0x000000e48eee722b */ /* 0x000fe200000000bc */
[----:B------:R-:W-:Y:S01]  /*72b0*/  CS2R R132, SRZ ;  /* 0x0000000000847805 */ /* 0x000fe2000001ff00 */
[----:B------:R-:W-:Y:S01]  /*72c0*/  DADD R216, R226, R102 ;  /* 0x00000000e2d87229 */ /* 0x000fe20000000066 */
[----:B------:R-:W1:Y:S01]  /*72d0*/  LDS.64 R234, [R6+0x18] ;  /* 0x0000180006ea7984 */ /* 0x000e620000000a00 */
[----:B------:R-:W-:-:S03]  /*72e0*/  DFMA R220, R62, R100, R220 ;  /* 0x000000643edc722b */ /* 0x000fc600000000dc */
[----:B------:R-:W1:Y:S04]  /*72f0*/  LDS.64 R228, [R9+0x1e80] ;  /* 0x001e800009e47984 */ /* 0x000e680000000a00 */
[----:B------:R-:W1:Y:S04]  /*7300*/  LDS.64 R232, [R8+0x2158] ;  /* 0x0021580008e87984 */ /* 0x000e680000000a00 */
[----:B------:R-:W2:Y:S01]  /*7310*/  LDS.128 R100, [R12+0x3420] ;  /* 0x003420000c647984 */ /* 0x000ea20000000c00 */
[----:B------:R-:W-:Y:S02]  /*7320*/  DFMA R236, R138, R224, R230 ;  /* 0x000000e08aec722b */ /* 0x000fe400000000e6 */
[----:B------:R-:W-:Y:S01]  /*7330*/  DFMA R106, R20, R94, R106 ;  /* 0x0000005e146a722b */ /* 0x000fe2000000006a */
[----:B------:R-:W3:Y:S04]  /*7340*/  @!P2 LDG.E.64.CONSTANT R132, desc[UR76][R32.64+0x2208] ;  /* 0x0022084c2084a981 */ /* 0x000ee8000c1e9b00 */
[----:B------:R-:W2:Y:S04]  /*7350*/  LDS.64 R222, [R7+0x108] ;  /* 0x0001080007de7984 */ /* 0x000ea80000000a00 */
[----:B------:R-:W2:Y:S04]  /*7360*/  LDS.64 R224, [R9+0x1e88] ;  /* 0x001e880009e07984 */ /* 0x000ea80000000a00 */
[----:B------:R-:W2:Y:S01]  /*7370*/  LDS.64 R226, [R8+0x21b0] ;  /* 0x0021b00008e27984 */ /* 0x000ea20000000a00 */
[----:B0-----:R-:W-:-:S02]  /*7380*/  DFMA R238, R22, R104, R238 ;  /* 0x0000006816ee722b */ /* 0x001fc400000000ee */
[----:B-1----:R-:W-:Y:S01]  /*7390*/  DFMA R240, R48, R96, R106 ;  /* 0x0000006030f0722b */ /* 0x002fe2000000006a */
[----:B------:R-:W0:Y:S04]  /*73a0*/  LDS.64 R188, [R6+0x20] ;  /* 0x0000200006bc7984 */ /* 0x000e280000000a00 */
[----:B------:R-:W1:Y:S01]  /*73b0*/  LDS.64 R214, [R9+0x1e90] ;  /* 0x001e900009d67984 */ /* 0x000e620000000a00 */
[----:B------:R-:W-:-:S03]  /*73c0*/  CS2R R180, SRZ ;  /* 0x0000000000b47805 */ /* 0x000fc6000001ff00 */
[----:B------:R-:W1:Y:S01]  /*73d0*/  LDS.128 R104, [R12+0x3430] ;  /* 0x003430000c687984 */ /* 0x000e620000000c00 */
[----:B------:R-:W-:-:S03]  /*73e0*/  CS2R R176, SRZ ;  /* 0x0000000000b07805 */ /* 0x000fc6000001ff00 */
[----:B------:R-:W3:Y:S04]  /*73f0*/  @!P2 LDG.E.64.CONSTANT R180, desc[UR76][R32.64+0x7538] ;  /* 0x0075384c20b4a981 */ /* 0x000ee8000c1e9b00 */
[----:B------:R-:W3:Y:S01]  /*7400*/  @!P2 LDG.E.64.CONSTANT R176, desc[UR76][R32.64+0xc868] ;  /* 0x00c8684c20b0a981 */ /* 0x000ee2000c1e9b00 */
[----:B------:R-:W-:Y:S02]  /*7410*/  DFMA R130, R24, R130, R238 ;  /* 0x000000821882722b */ /* 0x000fe400000000ee */
[----:B------:R-:W-:Y:S01]  /*7420*/  DFMA R240, R82, R98, R240 ;  /* 0x0000006252f0722b */ /* 0x000fe200000000f0 */
[----:B------:R-:W1:Y:S01]  /*7430*/  LDS.64 R230, [R7+0x160] ;  /* 0x0001600007e67984 */ /* 0x000e620000000a00 */
[----:B------:R-:W-:Y:S02]  /*7440*/  DFMA R220, R68, R234, R220 ;  /* 0x000000ea44dc722b */ /* 0x000fe400000000dc */
[----:B------:R-:W-:Y:S01]  /*7450*/  DFMA R228, R16, R228, R236 ;  /* 0x000000e410e4722b */ /* 0x000fe200000000ec */
[----:B------:R-:W-:Y:S01]  /*7460*/  LDS.64 R238, [R7+0x318] ;  /* 0x0003180007ee7984 */ /* 0x000fe20000000a00 */
[----:B------:R-:W-:-:S02]  /*7470*/  DFMA R130, R140, R232, R130 ;  /* 0x000000e88c82722b */ /* 0x000fc40000000082 */
[----:B--2---:R-:W-:Y:S02]  /*7480*/  DFMA R240, R28, R100, R240 ;  /* 0x000000641cf0722b */ /* 0x004fe400000000f0 */
[----:B------:R-:W-:Y:S02]  /*7490*/  DFMA R220, R74, R222, R220 ;  /* 0x000000de4adc722b */ /* 0x000fe400000000dc */
[----:B------:R-:W-:Y:S01]  /*74a0*/  DFMA R182, R108, R218, R182 ;  /* 0x000000da6cb6722b */ /* 0x000fe200000000b6 */
[----:B------:R-:W-:Y:S01]  /*74b0*/  LDS.64 R222, [R6+0x40] ;  /* 0x0000400006de7984 */ /* 0x000fe20000000a00 */
[----:B------:R-:W-:Y:S02]  /*74c0*/  DFMA R224, R36, R224, R228 ;  /* 0x000000e024e0722b */ /* 0x000fe400000000e4 */
[----:B------:R-:W-:Y:S01]  /*74d0*/  DFMA R240, R18, R102, R240 ;  /* 0x0000006612f0722b */ /* 0x000fe200000000f0 */
[----:B------:R-:W-:Y:S01]  /*74e0*/  LDS.64 R228, [R6+0x30] ;  /* 0x0000300006e47984 */ /* 0x000fe20000000a00 */
[----:B------:R-:W-:-:S02]  /*74f0*/  DFMA R130, R52, R226, R130 ;  /* 0x000000e23482722b */ /* 0x000fc40000000082 */
[----:B------:R-:W-:Y:S01]  /*7500*/  DFMA R186, R112, R218, R186 ;  /* 0x000000da70ba722b */ /* 0x000fe200000000ba */
[----:B------:R-:W2:Y:S01]  /*7510*/  LDS.64 R226, [R6+0x28] ;  /* 0x0000280006e27984 */ /* 0x000ea20000000a00 */
[----:B0-----:R-:W-:Y:S02]  /*7520*/  DFMA R220, R80, R188, R220 ;  /* 0x000000bc50dc722b */ /* 0x001fe400000000dc */
[----:B-1----:R-:W-:Y:S02]  /*7530*/  DFMA R188, R86, R214, R224 ;  /* 0x000000d656bc722b */ /* 0x002fe400000000e0 */
[C---:B------:R-:W-:Y:S01]  /*7540*/  DMUL R108, R130.reuse, R192 ;  /* 0x000000c0826c7228 */ /* 0x040fe20000000000 */
[----:B------:R-:W0:Y:S01]  /*7550*/  LDS.64 R224, [R7+0x1b8] ;  /* 0x0001b80007e07984 */ /* 0x000e220000000a00 */
[----:B------:R-:W-:Y:S02]  /*7560*/  DMUL R112, R130, R190 ;  /* 0x000000be82707228 */ /* 0x000fe40000000000 */
[----:B------:R-:W-:Y:S01]  /*7570*/  DFMA R240, R84, R104, R240 ;  /* 0x0000006854f0722b */ /* 0x000fe200000000f0 */
[----:B------:R-:W-:Y:S01]  /*7580*/  LDS.64 R214, [R6+0x48] ;  /* 0x0000480006d67984 */ /* 0x000fe20000000a00 */
[----:B------:R-:W-:-:S02]  /*7590*/  DFMA R184, R218, R110, R184 ;  /* 0x0000006edab8722b */ /* 0x000fc400000000b8 */
[C---:B------:R-:W-:Y:S02]  /*75a0*/  DFMA R110, R188.reuse, R194, R108 ;  /* 0x000000c2bc6e722b */ /* 0x040fe4000000006c */
[----:B------:R-:W-:Y:S01]  /*75b0*/  DFMA R192, R188, R192, R112 ;  /* 0x000000c0bcc0722b */ /* 0x000fe20000000070 */
[----:B------:R-:W-:Y:S01]  /*75c0*/  LDS.64 R108, [R6+0x38] ;  /* 0x00003800066c7984 */ /* 0x000fe20000000a00 */
[----:B------:R-:W-:Y:S02]  /*75d0*/  DFMA R194, R78, R106, R240 ;  /* 0x0000006a4ec2722b */ /* 0x000fe400000000f0 */
[----:B------:R-:W-:Y:S01]  /*75e0*/  DFMA R190, R218, R114, R196 ;  /* 0x00000072dabe722b */ /* 0x000fe200000000c4 */
[----:B------:R-:W-:Y:S01]  /*75f0*/  LDS.64 R112, [R7+0x268] ;  /* 0x0002680007707984 */ /* 0x000fe20000000a00 */
[----:B------:R-:W-:-:S03]  /*7600*/  DFMA R230, R76, R230, R220 ;  /* 0x000000e64ce6722b */ /* 0x000fc600000000dc */
[----:B------:R-:W1:Y:S01]  /*7610*/  LDS.64 R114, [R7+0x210] ;  /* 0x0002100007727984 */ /* 0x000e620000000a00 */
[----:B------:R-:W-:-:S03]  /*7620*/  DFMA R234, R194, R128, R192 ;  /* 0x00000080c2ea722b */ /* 0x000fc600000000c0 */
        /* <DEDUP_REMOVED lines=8> */
[----:B------:R-:W-:-:S02]  /*76b0*/  DFMA R198, R116, R218, R198 ;  /* 0x000000da74c6722b */ /* 0x000fc400000000c6 */
[----:B--2---:R-:W-:Y:S02]  /*76c0*/  DFMA R230, R70, R226, R230 ;  /* 0x000000e246e6722b */ /* 0x004fe400000000e6 */
[----:B------:R-:W-:Y:S01]  /*76d0*/  DFMA R200, R218, R118, R200 ;  /* 0x00000076dac8722b */ /* 0x000fe200000000c8 */
[----:B------:R-:W2:Y:S04]  /*76e0*/  LDS.64 R110, [R6] ;  /* 0x00000000066e7984 */ /* 0x000ea80000000a00 */
[----:B------:R-:W4:Y:S04]  /*76f0*/  LDS.64 R116, [R9+0x2208] ;  /* 0x0022080009747984 */ /* 0x000f280000000a00 */
[----:B------:R-:W4:Y:S04]  /*7700*/  LDS.64 R226, [R8+0x2208] ;  /* 0x0022080008e27984 */ /* 0x000f280000000a00 */
[----:B------:R-:W4:Y:S01]  /*7710*/  LDS.64 R118, [R9+0x2210] ;  /* 0x0022100009767984 */ /* 0x000f220000000a00 */
[----:B0-----:R-:W-:-:S02]  /*7720*/  DFMA R230, R64, R224, R230 ;  /* 0x000000e040e6722b */ /* 0x001fc400000000e6 */
[----:B------:R-:W-:Y:S01]  /*7730*/  DFMA R202, R218, R122, R202 ;  /* 0x0000007adaca722b */ /* 0x000fe200000000ca */
[----:B------:R-:W0:Y:S04]  /*7740*/  LDS.64 R224, [R8+0x2260] ;  /* 0x0022600008e07984 */ /* 0x000e280000000a00 */
[----:B------:R-:W0:Y:S01]  /*7750*/  LDS.64 R122, [R9+0x2218] ;  /* 0x00221800097a7984 */ /* 0x000e220000000a00 */
[----:B------:R-:W-:Y:S02]  /*7760*/  DFMA R204, R124, R218, R204 ;  /* 0x000000da7ccc722b */ /* 0x000fe400000000cc */
[----:B------:R-:W-:Y:S01]  /*7770*/  DFMA R208, R218, R126, R208 ;  /* 0x0000007edad0722b */ /* 0x000fe200000000d0 */
[----:B------:R-:W0:Y:S01]  /*7780*/  LDS.64 R124, [R8+0x22b8] ;  /* 0x0022b800087c7984 */ /* 0x000e220000000a00 */
[----:B------:R-:W-:-:S03]  /*7790*/  DFMA R230, R60, R228, R230 ;  /* 0x000000e43ce6722b */ /* 0x000fc600000000e6 */
[----:B------:R-:W0:Y:S04]  /*77a0*/  LDS.64 R126, [R7] ;  /* 0x00000000077e7984 */ /* 0x000e280000000a00 */
[----:B------:R-:W0:Y:S01]  /*77b0*/  LDS.64 R228, [R9+0x2220] ;  /* 0x0022200009e47984 */ /* 0x000e220000000a00 */
[-C--:B------:R-:W-:Y:S02]  /*77c0*/  DFMA R206, R206, R218.reuse, R210 ;  /* 0x000000dacece722b */ /* 0x080fe400000000d2 */
[----:B------:R-:W-:Y:S01]  /*77d0*/  DFMA R210, R120, R218, R216 ;  /* 0x000000da78d2722b */ /* 0x000fe200000000d8 */
[----:B------:R-:W-:Y:S01]  /*77e0*/  LDS.64 R242, [R6+0x10] ;  /* 0x0000100006f27984 */ /* 0x000fe20000000a00 */
[----:B-1----:R-:W-:Y:S02]  /*77f0*/  DFMA R114, R54, R114, R230 ;  /* 0x000000723672722b */ /* 0x002fe400000000e6 */
[----:B--2---:R-:W-:Y:S01]  /*7800*/  DMUL R232, R72, R110 ;  /* 0x0000006e48e87228 */ /* 0x004fe20000000000 */
[----:B------:R-:W1:Y:S01]  /*7810*/  LDS.64 R120, [R8+0x2310] ;  /* 0x0023100008787984 */ /* 0x000e620000000a00 */
[----:B----4-:R-:W-:-:S02]  /*7820*/  DMUL R218, R212, UR4 ;  /* 0x00000004d4da7c28 */ /* 0x010fc40008000000 */
[----:B------:R-:W-:Y:S01]  /*7830*/  DFMA R110, R172, R116, RZ ;  /* 0x00000074ac6e722b */ /* 0x000fe200000000ff */
[----:B------:R-:W2:Y:S01]  /*7840*/  LDS.64 R212, [R9+0x2228] ;  /* 0x0022280009d47984 */ /* 0x000ea20000000a00 */
[----:B------:R-:W-:Y:S02]  /*7850*/  DFMA R230, R50, R108, R114 ;  /* 0x0000006c32e6722b */ /* 0x000fe40000000072 */
[----:B------:R-:W-:Y:S01]  /*7860*/  DFMA R226, R170, R226, RZ ;  /* 0x000000e2aae2722b */ /* 0x000fe200000000ff */
[----:B------:R-:W4:Y:S03]  /*7870*/  LDS.64 R216, [R6+0x8] ;  /* 0x0000080006d87984 */ /* 0x000f260000000a00 */
[----:B------:R-:W-:Y:S01]  /*7880*/  DFMA R118, R168, R118, R110 ;  /* 0x00000076a876722b */ /* 0x000fe2000000006e */
[----:B------:R-:W4:Y:S04]  /*7890*/  LDS.64 R116, [R8+0x2368] ;  /* 0x0023680008747984 */ /* 0x000f280000000a00 */
        /* <DEDUP_REMOVED lines=9> */
[----:B------:R-:W-:Y:S02]  /*7930*/  DFMA R118, R66, R126, R114 ;  /* 0x0000007e4276722b */ /* 0x000fe40000000072 */
[----:B------:R-:W-:Y:S01]  /*7940*/  DFMA R124, R160, R228, R224 ;  /* 0x000000e4a07c722b */ /* 0x000fe200000000e0 */
[----:B------:R-:W0:Y:S04]  /*7950*/  LDS.128 R112, [R12+0x3450] ;  /* 0x003450000c707984 */ /* 0x000e280000000c00 */
[----:B------:R-:W0:Y:S01]  /*7960*/  LDS.64 R228, [R7+0x58] ;  /* 0x0000580007e47984 */ /* 0x000e220000000a00 */
[----:B------:R-:W-:-:S03]  /*7970*/  DFMA R230, R42, R222, R230 ;  /* 0x000000de2ae6722b */ /* 0x000fc600000000e6 */
[----:B------:R-:W0:Y:S04]  /*7980*/  LDS.64 R126, [R9+0x2238] ;  /* 0x00223800097e7984 */ /* 0x000e280000000a00 */
[----:B------:R-:W0:Y:S01]  /*7990*/  LDS.64 R222, [R8+0x2470] ;  /* 0x0024700008de7984 */ /* 0x000e220000000a00 */
[----:B-1----:R-:W-:Y:S02]  /*79a0*/  DFMA R232, R158, R120, R232 ;  /* 0x000000789ee8722b */ /* 0x002fe400000000e8 */
[----:B--2---:R-:W-:Y:S01]  /*79b0*/  DFMA R212, R156, R212, R124 ;  /* 0x000000d49cd4722b */ /* 0x004fe2000000007c */
[----:B------:R-:W1:Y:S04]  /*79c0*/  LDS.64 R224, [R9+0x2240] ;  /* 0x0022400009e07984 */ /* 0x000e680000000a00 */
[----:B------:R-:W2:Y:S01]  /*79d0*/  LDS.64 R124, [R8+0x24c8] ;  /* 0x0024c800087c7984 */ /* 0x000ea20000000a00 */
[----:B----4-:R-:W-:-:S02]  /*79e0*/  DFMA R120, R44, R216, R118 ;  /* 0x000000d82c78722b */ /* 0x010fc40000000076 */
[----:B------:R-:W-:Y:S01]  /*79f0*/  DFMA R232, R154, R116, R232 ;  /* 0x000000749ae8722b */ /* 0x000fe200000000e8 */
[----:B------:R-:W-:Y:S01]  /*7a00*/  LDS.64 R240, [R7+0xb0] ;  /* 0x0000b00007f07984 */ /* 0x000fe20000000a00 */
[----:B------:R-:W-:-:S03]  /*7a10*/  DFMA R216, R146, R108, RZ ;  /* 0x0000006c92d8722b */ /* 0x000fc600000000ff */
[----:B------:R-:W4:Y:S03]  /*7a20*/  LDS.128 R116, [R12+0x3460] ;  /* 0x003460000c747984 */ /* 0x000f260000000c00 */
[----:B0-----:R-:W-:Y:S01]  /*7a30*/  DFMA R218, R150, R218, R232 ;  /* 0x000000da96da722b */ /* 0x001fe200000000e8 */
[----:B------:R-:W-:Y:S01]  /*7a40*/  LDS.64 R236, [R6+0x18] ;  /* 0x0000180006ec7984 */ /* 0x000fe20000000a00 */
[----:B------:R-:W-:Y:S02]  /*7a50*/  DFMA R212, R152, R122, R212 ;  /* 0x0000007a98d4722b */ /* 0x000fe400000000d4 */
[----:B------:R-:W-:Y:S01]  /*7a60*/  DFMA R122, R144, R110, R216 ;  /* 0x0000006e907a722b */ /* 0x000fe200000000d8 */
[----:B------:R-:W0:Y:S03]  /*7a70*/  LDS.64 R232, [R9+0x2248] ;  /* 0x0022480009e87984 */ /* 0x000e260000000a00 */
[----:B------:R-:W-:Y:S01]  /*7a80*/  DFMA R226, R142, R226, R218 ;  /* 0x000000e28ee2722b */ /* 0x000fe200000000da */
[----:B------:R-:W-:Y:S03]  /*7a90*/  LDS.64 R246, [R6+0x20] ;  /* 0x0000200006f67984 */ /* 0x000fe60000000a00 */
[----:B------:R-:W-:Y:S01]  /*7aa0*/  DFMA R218, R136, R112, R122 ;  /* 0x0000007088da722b */ /* 0x000fe2000000007a */
[----:B------:R-:W-:Y:S01]  /*7ab0*/  LDS.64 R244, [R7+0x160] ;  /* 0x0001600007f47984 */ /* 0x000fe20000000a00 */
[----:B------:R-:W-:-:S03]  /*7ac0*/  DFMA R228, R38, R228, R120 ;  /* 0x000000e426e4722b */ /* 0x000fc60000000078 */
[----:B------:R-:W0:Y:S01]  /*7ad0*/  LDS.128 R120, [R12+0x3470] ;  /* 0x003470000c787984 */ /* 0x000e220000000c00 */
        /* <DEDUP_REMOVED lines=8> */
[----:B-1----:R-:W-:Y:S02]  /*7b60*/  DFMA R224, R138, R224, R126 ;  /* 0x000000e08ae0722b */ /* 0x002fe4000000007e */
[----:B--2---:R-:W-:Y:S01]  /*7b70*/  DFMA R218, R24, R124, R222 ;  /* 0x0000007c18da722b */ /* 0x004fe200000000de */
[----:B------:R-:W1:Y:S04]  /*7b80*/  LDS.64 R228, [R9+0x2250] ;  /* 0x0022500009e47984 */ /* 0x000e680000000a00 */
[----:B------:R-:W2:Y:S01]  /*7b90*/  LDS.128 R124, [R12+0x3480] ;  /* 0x003480000c7c7984 */ /* 0x000ea20000000c00 */
[----:B----4-:R-:W-:-:S03]  /*7ba0*/  DFMA R234, R20, R116, R234 ;  /* 0x0000007414ea722b */ /* 0x010fc600000000ea */
[----:B------:R-:W4:Y:S04]  /*7bb0*/  LDS.64 R222, [R9+0x2258] ;  /* 0x0022580009de7984 */ /* 0x000f280000000a00 */
[----:B------:R-:W3:Y:S01]  /*7bc0*/  LDS.64 R220, [R7+0x108] ;  /* 0x0001080007dc7984 */ /* 0x000ee20000000a00 */
[----:B------:R-:W-:Y:S02]  /*7bd0*/  DFMA R234, R48, R118, R234 ;  /* 0x0000007630ea722b */ /* 0x000fe400000000ea */
[----:B0-----:R-:W-:Y:S02]  /*7be0*/  DFMA R224, R16, R232, R224 ;  /* 0x000000e810e0722b */ /* 0x001fe400000000e0 */
[----:B------:R-:W-:Y:S01]  /*7bf0*/  DFMA R240, R62, R240, R242 ;  /* 0x000000f03ef0722b */ /* 0x000fe200000000f2 */
[----:B------:R-:W-:Y:S01]  /*7c00*/  LDS.64 R232, [R7+0x268] ;  /* 0x0002680007e87984 */ /* 0x000fe20000000a00 */
[----:B------:R-:W-:-:S03]  /*7c10*/  DFMA R214, R34, R214, R216 ;  /* 0x000000d622d6722b */ /* 0x000fc600000000d8 */
[----:B------:R-:W-:Y:S01]  /*7c20*/  LDS.64 R242, [R7+0x1b8] ;  /* 0x0001b80007f27984 */ /* 0x000fe20000000a00 */
[----:B------:R-:W-:Y:S02]  /*7c30*/  DFMA R234, R82, R120, R234 ;  /* 0x0000007852ea722b */ /* 0x000fe400000000ea */
[----:B------:R-:W-:-:S06]  /*7c40*/  DFMA R218, R140, R230, R218 ;  /* 0x000000e68cda722b */ /* 0x000fcc00000000da */
[----:B------:R-:W-:Y:S01]  /*7c50*/  DFMA R234, R28, R122, R234 ;  /* 0x0000007a1cea722b */ /* 0x000fe200000000ea */
[----:B------:R-:W-:Y:S01]  /*7c60*/  LDS.64 R230, [R6+0x40] ;  /* 0x0000400006e67984 */ /* 0x000fe20000000a00 */
[----:B------:R-:W-:Y:S02]  /*7c70*/  DFMA R236, R68, R236, R240 ;  /* 0x000000ec44ec722b */ /* 0x000fe400000000f0 */
[----:B-1----:R-:W-:Y:S01]  /*7c80*/  DFMA R224, R36, R228, R224 ;  /* 0x000000e424e0722b */ /* 0x002fe200000000e0 */
[----:B------:R-:W-:Y:S01]  /*7c90*/  LDS.64 R240, [R6+0x30] ;  /* 0x0000300006f07984 */ /* 0x000fe20000000a00 */
[----:B------:R-:W-:Y:S02]  /*7ca0*/  DFMA R218, R52, R226, R218 ;  /* 0x000000e234da722b */ /* 0x000fe400000000da */
[----:B--2---:R-:W-:Y:S01]  /*7cb0*/  DFMA R234, R18, R124, R234 ;  /* 0x0000007c12ea722b */ /* 0x004fe200000000ea */
[----:B------:R-:W-:Y:S03]  /*7cc0*/  LDS.64 R228, [R7+0x2c0] ;  /* 0x0002c00007e47984 */ /* 0x000fe60000000a00 */
[----:B----4-:R-:W-:Y:S01]  /*7cd0*/  DFMA R216, R86, R222, R224 ;  /* 0x000000de56d8722b */ /* 0x010fe200000000e0 */
[----:B------:R-:W-:Y:S01]  /*7ce0*/  LDS.64 R226, [R6+0x48] ;  /* 0x0000480006e27984 */ /* 0x000fe20000000a00 */
[----:B---3--:R-:W-:-:S02]  /*7cf0*/  DMUL R222, R218, R250 ;  /* 0x000000fadade7228 */ /* 0x008fc40000000000 */
[----:B------:R-:W-:Y:S01]  /*7d00*/  DFMA R220, R74, R220, R236 ;  /* 0x000000dc4adc722b */ /* 0x000fe200000000ec */
[----:B------:R-:W-:Y:S01]  /*7d10*/  LDS.64 R224, [R7+0x370] ;  /* 0x0003700007e07984 */ /* 0x000fe20000000a00 */
[----:B------:R-:W-:Y:S02]  /*7d20*/  DFMA R234, R84, R126, R234 ;  /* 0x0000007e54ea722b */ /* 0x000fe400000000ea */
[----:B------:R-:W-:Y:S01]  /*7d30*/  DMUL R134, R218, R134 ;  /* 0x00000086da867228 */ /* 0x000fe20000000000 */
[----:B------:R-:W-:Y:S01]  /*7d40*/  LDS.64 R236, [R7+0x210] ;  /* 0x0002100007ec7984 */ /* 0x000fe20000000a00 */
[----:B------:R-:W-:Y:S02]  /*7d50*/  DFMA R238, R30, R238, R214 ;  /* 0x000000ee1eee722b */ /* 0x000fe400000000d6 */
[----:B------:R-:W-:Y:S02]  /*7d60*/  DFMA R246, R80, R246, R220 ;  /* 0x000000f650f6722b */ /* 0x000fe400000000dc */
[----:B------:R-:W-:Y:S01]  /*7d70*/  DFMA R132, R216, R132, R222 ;  /* 0x00000084d884722b */ /* 0x000fe200000000de */
[----:B------:R-:W-:Y:S01]  /*7d80*/  LDS.64 R220, [R7+0x318] ;  /* 0x0003180007dc7984 */ /* 0x000fe20000000a00 */
[----:B------:R-:W-:-:S02]  /*7d90*/  DFMA R214, R78, R212, R234 ;  /* 0x000000d44ed6722b */ /* 0x000fc400000000ea */
[----:B------:R-:W-:Y:S01]  /*7da0*/  DFMA R250, R216, R250, R134 ;  /* 0x000000fad8fa722b */ /* 0x000fe20000000086 */
        /* <DEDUP_REMOVED lines=9> */
[----:B0-----:R-:W-:-:S06]  /*7e40*/  CS2R R132, SRZ ;  /* 0x0000000000847805 */ /* 0x001fcc000001ff00 */
[----:B------:R-:W2:Y:S04]  /*7e50*/  @!P2 LDG.E.64.CONSTANT R132, desc[UR76][R32.64+0x11b98] ;  /* 0x011b984c2084a981 */ /* 0x000ea8000c1e9b00 */
[----:B------:R-:W0:Y:S02]  /*7e60*/  LDS.64 R248, [R9+0x25d0] ;  /* 0x0025d00009f87984 */ /* 0x000e240000000a00 */
[----:B0-----:R-:W-:Y:S02]  /*7e70*/  DFMA R248, R172, R248, RZ ;  /* 0x000000f8acf8722b */ /* 0x001fe400000000ff */
[----:B------:R-:W0:Y:S06]  /*7e80*/  LDS.64 R172, [R9+0x25d8] ;  /* 0x0025d80009ac7984 */ /* 0x000e2c0000000a00 */
[----:B0-----:R-:W-:-:S02]  /*7e90*/  DFMA R168, R168, R172, R248 ;  /* 0x000000aca8a8722b */ /* 0x001fc400000000f8 */
        /* <DEDUP_REMOVED lines=13> */
[----:B------:R-:W3:Y:S04]  /*7f70*/  @!P2 LDG.E.64.CONSTANT R166, desc[UR76][R32.64+0x25d0] ;  /* 0x0025d04c20a6a981 */ /* 0x000ee8000c1e9b00 */
[----:B------:R-:W4:Y:S01]  /*7f80*/  @!P2 LDG.E.64.CONSTANT R162, desc[UR76][R32.64+0x7900] ;  /* 0x0079004c20a2a981 */ /* 0x000f22000c1e9b00 */
[----:B0-----:R-:W-:Y:S01]  /*7f90*/  DFMA R172, R160, R164, R168 ;  /* 0x000000a4a0ac722b */ /* 0x001fe200000000a8 */
[----:B------:R-:W-:-:S06]  /*7fa0*/  CS2R R164, SRZ ;  /* 0x0000000000a47805 */ /* 0x000fcc000001ff00 */
[----:B------:R-:W3:Y:S01]  /*7fb0*/  @!P2 LDG.E.64.CONSTANT R164, desc[UR76][R32.64+0x4f68] ;  /* 0x004f684c20a4a981 */ /* 0x000ee2000c1e9b00 */
[----:B------:R-:W-:-:S06]  /*7fc0*/  CS2R R160, SRZ ;  /* 0x0000000000a07805 */ /* 0x000fcc000001ff00 */
[----:B------:R-:W4:Y:S01]  /*7fd0*/  @!P2 LDG.E.64.CONSTANT R160, desc[UR76][R32.64+0xa298] ;  /* 0x00a2984c20a0a981 */ /* 0x000f22000c1e9b00 */
[----:B------:R-:W-:-:S06]  /*7fe0*/  CS2R R158, SRZ ;  /* 0x00000000009e7805 */ /* 0x000fcc000001ff00 */
[----:B------:R-:W4:Y:S01]  /*7ff0*/  @!P2 LDG.E.64.CONSTANT R158, desc[UR76][R32.64+0xcc30] ;  /* 0x00cc304c209ea981 */ /* 0x000f22000c1e9b00 */
[----:B------:R-:W-:-:S03]  /*8000*/  DFMA R244, R76, R244, R246 ;  /* 0x000000f44cf4722b */ /* 0x000fc600000000f6 */
[----:B------:R-:W0:Y:S01]  /*8010*/  LDS.64 R246, [R9+0x25f0] ;  /* 0x0025f00009f67984 */ /* 0x000e220000000a00 */
[----:B------:R-:W-:-:S03]  /*8020*/  DMUL R168, R130, R128 ;  /* 0x0000008082a87228 */ /* 0x000fc60000000000 */
[----:B------:R-:W1:Y:S04]  /*8030*/  LDS.64 R130, [R8+0x2730] ;  /* 0x0027300008827984 */ /* 0x000e680000000a00 */
[----:B------:R-:W1:Y:S01]  /*8040*/  LDS.64 R128, [R6] ;  /* 0x0000000006807984 */ /* 0x000e620000000a00 */
[----:B0-----:R-:W-:Y:S02]  /*8050*/  DFMA R172, R156, R246, R172 ;  /* 0x000000f69cac722b */ /* 0x001fe400000000ac */
[----:B------:R-:W-:Y:S01]  /*8060*/  DFMA R156, R70, R134, R244 ;  /* 0x00000086469c722b */ /* 0x000fe200000000f4 */
[----:B------:R-:W0:Y:S04]  /*8070*/  LDS.64 R246, [R9+0x25f8] ;  /* 0x0025f80009f67984 */ /* 0x000e280000000a00 */
[----:B------:R-:W0:Y:S01]  /*8080*/  LDS.64 R134, [R8+0x2788] ;  /* 0x0027880008867984 */ /* 0x000e220000000a00 */
[----:B-1----:R-:W-:-:S02]  /*8090*/  DFMA R248, R154, R130, R248 ;  /* 0x000000829af8722b */ /* 0x002fc400000000f8 */
[----:B------:R-:W-:Y:S01]  /*80a0*/  DMUL R128, R72, R128 ;  /* 0x0000008048807228 */ /* 0x000fe20000000000 */
[----:B------:R-:W1:Y:S01]  /*80b0*/  LDS.64 R244, [R9+0x2600] ;  /* 0x0026000009f47984 */ /* 0x000e620000000a00 */
[----:B--2---:R-:W-:-:S03]  /*80c0*/  DMUL R132, R132, UR4 ;  /* 0x0000000484847c28 */ /* 0x004fc60008000000 */
[----:B------:R-:W2:Y:S01]  /*80d0*/  LDS.64 R130, [R7] ;  /* 0x0000000007827984 */ /* 0x000ea20000000a00 */
[----:B------:R-:W-:-:S04]  /*80e0*/  CS2R R154, SRZ ;  /* 0x00000000009a7805 */ /* 0x000fc8000001ff00 */
[----:B------:R-:W-:Y:S01]  /*80f0*/  DFMA R132, R84, R132, R128 ;  /* 0x000000845484722b */ /* 0x000fe20000000080 */
[----:B------:R-:W2:Y:S04]  /*8100*/  LDS.64 R128, [R6+0x8] ;  /* 0x0000080006807984 */ /* 0x000ea80000000a00 */
[----:B------:R-:W4:Y:S01]  /*8110*/  @!P2 LDG.E.64.CONSTANT R154, desc[UR76][R32.64+0x11f60] ;  /* 0x011f604c209aa981 */ /* 0x000f22000c1e9b00 */
[----:B0-----:R-:W-:-:S03]  /*8120*/  DFMA R172, R152, R246, R172 ;  /* 0x000000f698ac722b */ /* 0x001fc600000000ac */
[----:B------:R-:W-:Y:S01]  /*8130*/  LDS.64 R246, [R8+0x27e0] ;  /* 0x0027e00008f67984 */ /* 0x000fe20000000a00 */
[----:B------:R-:W-:-:S03]  /*8140*/  DFMA R150, R150, R134, R248 ;  /* 0x000000869696722b */ /* 0x000fc600000000f8 */
[----:B------:R-:W0:Y:S01]  /*8150*/  LDS.64 R134, [R7+0x58] ;  /* 0x0000580007867984 */ /* 0x000e220000000a00 */
[----:B-1----:R-:W-:-:S03]  /*8160*/  DFMA R244, R148, R244, R172 ;  /* 0x000000f494f4722b */ /* 0x002fc600000000ac */
[----:B------:R-:W1:Y:S01]  /*8170*/  LDS.64 R172, [R9+0x2608] ;  /* 0x0026080009ac7984 */ /* 0x000e620000000a00 */
[----:B--2---:R-:W-:-:S03]  /*8180*/  DFMA R130, R66, R130, R132 ;  /* 0x000000824282722b */ /* 0x004fc60000000084 */
[----:B------:R-:W2:Y:S04]  /*8190*/  LDS.64 R132, [R6+0x10] ;  /* 0x0000100006847984 */ /* 0x000ea80000000a00 */
[----:B------:R-:W2:Y:S01]  /*81a0*/  LDS.64 R148, [R12+0x3498] ;  /* 0x003498000c947984 */ /* 0x000ea20000000a00 */
[----:B------:R-:W-:-:S03]  /*81b0*/  DFMA R152, R44, R128, R130 ;  /* 0x000000802c98722b */ /* 0x000fc60000000082 */
[----:B------:R-:W2:Y:S01]  /*81c0*/  LDS.128 R128, [R12+0x34a0] ;  /* 0x0034a0000c807984 */ /* 0x000ea20000000c00 */
[----:B------:R-:W-:-:S03]  /*81d0*/  DFMA R156, R64, R242, R156 ;  /* 0x000000f2409c722b */ /* 0x000fc6000000009c */
[----:B------:R-:W-:Y:S01]  /*81e0*/  LDS.64 R242, [R6+0x18] ;  /* 0x0000180006f27984 */ /* 0x000fe20000000a00 */
[----:B------:R-:W-:-:S03]  /*81f0*/  CS2R R170, SRZ ;  /* 0x0000000000aa7805 */ /* 0x000fc6000001ff00 */
[----:B------:R-:W-:Y:S01]  /*8200*/  LDS.64 R248, [R6+0x28] ;  /* 0x0000280006f87984 */ /* 0x000fe20000000a00 */
[----:B0-----:R-:W-:-:S03]  /*8210*/  DFMA R134, R38, R134, R152 ;  /* 0x000000862686722b */ /* 0x001fc60000000098 */
[----:B------:R-:W4:Y:S01]  /*8220*/  @!P2 LDG.E.64.CONSTANT R170, desc[UR76][R32.64+0xee38] ;  /* 0x00ee384c20aaa981 */ /* 0x000f22000c1e9b00 */
[----:B------:R-:W-:Y:S02]  /*8230*/  DFMA R150, R142, R246, R150 ;  /* 0x000000f68e96722b */ /* 0x000fe40000000096 */
[----:B-1----:R-:W-:Y:S01]  /*8240*/  DFMA R142, R138, R172, R244 ;  /* 0x000000ac8a8e722b */ /* 0x002fe200000000f4 */
[----:B------:R-:W-:Y:S01]  /*8250*/  LDS.64 R152, [R7+0xb0] ;  /* 0x0000b00007987984 */ /* 0x000fe20000000a00 */
[----:B--2---:R-:W-:-:S03]  /*8260*/  DFMA R244, R58, R132, R134 ;  /* 0x000000843af4722b */ /* 0x004fc60000000086 */
[----:B------:R-:W-:Y:S01]  /*8270*/  LDS.64 R172, [R8+0x2838] ;  /* 0x0028380008ac7984 */ /* 0x000fe20000000a00 */
[----:B------:R-:W-:-:S03]  /*8280*/  DFMA R146, R146, R148, RZ ;  /* 0x000000949292722b */ /* 0x000fc600000000ff */
[----:B------:R-:W0:Y:S01]  /*8290*/  LDS.128 R132, [R12+0x34b0] ;  /* 0x0034b0000c847984 */ /* 0x000e220000000c00 */
[----:B------:R-:W-:-:S03]  /*82a0*/  DFMA R156, R60, R240, R156 ;  /* 0x000000f03c9c722b */ /* 0x000fc6000000009c */
[----:B------:R-:W-:Y:S01]  /*82b0*/  LDS.64 R240, [R8+0x2940] ;  /* 0x0029400008f07984 */ /* 0x000fe20000000a00 */
[----:B------:R-:W-:-:S03]  /*82c0*/  DFMA R144, R144, R128, R146 ;  /* 0x000000809090722b */ /* 0x000fc60000000092 */
[----:B------:R-:W-:Y:S04]  /*82d0*/  LDS.64 R246, [R7+0x160] ;  /* 0x0001600007f67984 */ /* 0x000fe80000000a00 */
[----:B------:R-:W-:Y:S01]  /*82e0*/  LDS.64 R146, [R8+0x2890] ;  /* 0x0028900008927984 */ /* 0x000fe20000000a00 */
[----:B------:R-:W-:-:S03]  /*82f0*/  DFMA R144, R136, R130, R144 ;  /* 0x000000828890722b */ /* 0x000fc60000000090 */
[----:B------:R-:W1:Y:S05]  /*8300*/  LDS.128 R136, [R12+0x34c0] ;  /* 0x0034c0000c887984 */ /* 0x000e6a0000000c00 */
[----:B0-----:R-:W-:Y:S01]  /*8310*/  DFMA R144, R56, R132, R144 ;  /* 0x000000843890722b */ /* 0x001fe20000000090 */
[----:B------:R-:W0:Y:S07]  /*8320*/  LDS.64 R56, [R7+0x108] ;  /* 0x0001080007387984 */ /* 0x000e2e0000000a00 */
[----:B------:R-:W-:-:S02]  /*8330*/  DFMA R144, R20, R134, R144 ;  /* 0x000000861490722b */ /* 0x000fc40000000090 */
[----:B------:R-:W-:-:S06]  /*8340*/  DFMA R172, R22, R172, R150 ;  /* 0x000000ac16ac722b */ /* 0x000fcc0000000096 */
[----:B-1----:R-:W-:Y:S01]  /*8350*/  DFMA R48, R48, R136, R144 ;  /* 0x000000883030722b */ /* 0x002fe20000000090 */
[----:B------:R-:W1:Y:S01]  /*8360*/  LDS.128 R20, [R12+0x34d0] ;  /* 0x0034d0000c147984 */ /* 0x000e620000000c00 */
[----:B------:R-:W-:Y:S02]  /*8370*/  DFMA R244, R62, R152, R244 ;  /* 0x000000983ef4722b */ /* 0x000fe400000000f4 */
[----:B------:R-:W-:Y:S01]  /*8380*/  DFMA R172, R24, R146, R172 ;  /* 0x0000009218ac722b */ /* 0x000fe200000000ac */
[----:B------:R-:W-:Y:S01]  /*8390*/  CS2R R152, SRZ ;  /* 0x0000000000987805 */ /* 0x000fe2000001ff00 */
[----:B------:R-:W2:Y:S02]  /*83a0*/  LDS.64 R24, [R9+0x2610] ;  /* 0x0026100009187984 */ /* 0x000ea40000000a00 */
[----:B------:R-:W-:Y:S01]  /*83b0*/  DFMA R48, R82, R138, R48 ;  /* 0x0000008a5230722b */ /* 0x000fe20000000030 */
[----:B------:R-:W-:Y:S01]  /*83c0*/  CS2R R150, SRZ ;  /* 0x0000000000967805 */ /* 0x000fe2000001ff00 */
[----:B------:R-:W2:Y:S01]  /*83d0*/  LDS.64 R82, [R8+0x28e8] ;  /* 0x0028e80008527984 */ /* 0x000ea20000000a00 */
[----:B------:R-:W-:-:S03]  /*83e0*/  DFMA R242, R68, R242, R244 ;  /* 0x000000f244f2722b */ /* 0x000fc600000000f4 */
[----:B------:R-:W4:Y:S04]  /*83f0*/  @!P2 LDG.E.64.CONSTANT R152, desc[UR76][R32.64+0xf200] ;  /* 0x00f2004c2098a981 */ /* 0x000f28000c1e9b00 */
[----:B------:R0:W4:Y:S04]  /*8400*/  @!P2 LDG.E.64.CONSTANT R150, desc[UR76][R32.64+0xf5c8] ;  /* 0x00f5c84c2096a981 */ /* 0x000128000c1e9b00 */
[----:B------:R-:W-:Y:S04]  /*8410*/  LDS.64 R244, [R9+0x2620] ;  /* 0x0026200009f47984 */ /* 0x000fe80000000a00 */
[----:B------:R-:W-:Y:S04]  /*8420*/  LDS.128 R144, [R12+0x34e0] ;  /* 0x0034e0000c907984 */ /* 0x000fe80000000c00 */
[----:B0-----:R-:W0:Y:S01]  /*8430*/  LDS.64 R32, [R9+0x2618] ;  /* 0x0026180009207984 */ /* 0x001e220000000a00 */
[----:B------:R-:W-:-:S03]  /*8440*/  DFMA R242, R74, R56, R242 ;  /* 0x000000384af2722b */ /* 0x000fc600000000f2 */
[----:B------:R-:W3:Y:S01]  /*8450*/  LDS.64 R56, [R6+0x20] ;  /* 0x0000200006387984 */ /* 0x000ee20000000a00 */
[----:B-1----:R-:W-:-:S03]  /*8460*/  DFMA R48, R28, R20, R48 ;  /* 0x000000141c30722b */ /* 0x002fc60000000030 */
[----:B------:R-:W-:Y:S01]  /*8470*/  LDS.64 R28, [R7+0x2c0] ;  /* 0x0002c000071c7984 */ /* 0x000fe20000000a00 */
[----:B--2---:R-:W-:-:S03]  /*8480*/  DFMA R24, R16, R24, R142 ;  /* 0x000000181018722b */ /* 0x004fc6000000008e */
[----:B------:R-:W-:Y:S01]  /*8490*/  LDS.64 R16, [R6+0x50] ;  /* 0x0000500006107984 */ /* 0x000fe20000000a00 */
[----:B------:R-:W-:Y:S02]  /*84a0*/  DFMA R82, R140, R82, R172 ;  /* 0x000000528c52722b */ /* 0x000fe400000000ac */
[----:B------:R-:W-:Y:S01]  /*84b0*/  DFMA R48, R18, R22, R48 ;  /* 0x000000161230722b */ /* 0x000fe20000000030 */
[----:B------:R-:W-:Y:S05]  /*84c0*/  LDS.64 R18, [R7+0x318] ;  /* 0x0003180007127984 */ /* 0x000fea0000000a00 */
[----:B------:R-:W-:Y:S02]  /*84d0*/  DFMA R240, R52, R240, R82 ;  /* 0x000000f034f0722b */ /* 0x000fe40000000052 */
[----:B------:R-:W-:Y:S04]  /*84e0*/  LDS.64 R82, [R7+0x1b8] ;  /* 0x0001b80007527984 */ /* 0x000fe80000000a00 */
[----:B------:R-:W-:Y:S01]  /*84f0*/  LDS.64 R52, [R7+0x210] ;  /* 0x0002100007347984 */ /* 0x000fe20000000a00 */
[----:B0-----:R-:W-:-:S02]  /*8500*/  DFMA R24, R36, R32, R24 ;  /* 0x000000202418722b */ /* 0x001fc40000000018 */
[----:B------:R-:W-:Y:S01]  /*8510*/  DFMA R8, R84, R144, R48 ;  /* 0x000000905408722b */ /* 0x000fe20000000030 */
[----:B------:R-:W-:Y:S01]  /*8520*/  LDS.64 R36, [R7+0x268] ;  /* 0x0002680007247984 */ /* 0x000fe20000000a00 */
[----:B---3--:R-:W-:-:S03]  /*8530*/  DFMA R56, R80, R56, R242 ;  /* 0x000000385038722b */ /* 0x008fc600000000f2 */
[----:B------:R-:W-:Y:S01]  /*8540*/  LDS.64 R48, [R6+0x38] ;  /* 0x0000380006307984 */ /* 0x000fe20000000a00 */
[----:B------:R-:W-:Y:S02]  /*8550*/  DFMA R244, R86, R244, R24 ;  /* 0x000000f456f4722b */ /* 0x000fe40000000018 */
[----:B------:R-:W-:Y:S01]  /*8560*/  DMUL R12, R240, R164 ;  /* 0x000000a4f00c7228 */ /* 0x000fe20000000000 */
[----:B------:R-:W-:Y:S01]  /*8570*/  LDS.64 R32, [R6+0x40] ;  /* 0x0000400006207984 */ /* 0x000fe20000000a00 */
[----:B------:R-:W-:Y:S02]  /*8580*/  DFMA R56, R76, R246, R56 ;  /* 0x000000f64c38722b */ /* 0x000fe40000000038 */
[----:B------:R-:W-:Y:S01]  /*8590*/  DFMA R8, R78, R146, R8 ;  /* 0x000000924e08722b */ /* 0x000fe20000000008 */
[----:B------:R-:W-:Y:S03]  /*85a0*/  LDS.64 R24, [R6+0x48] ;  /* 0x0000480006187984 */ /* 0x000fe60000000a00 */
[----:B------:R-:W-:-:S02]  /*85b0*/  DFMA R12, R244, R166, R12 ;  /* 0x000000a6f40c722b */ /* 0x000fc4000000000c */
[----:B------:R-:W-:Y:S02]  /*85c0*/  DFMA R248, R70, R248, R56 ;  /* 0x000000f846f8722b */ /* 0x000fe40000000038 */
[----:B------:R-:W-:Y:S04]  /*85d0*/  LDS.64 R56, [R6+0x30] ;  /* 0x0000300006387984 */ /* 0x000fe80000000a00 */
[----:B----4-:R-:W-:Y:S02]  /*85e0*/  DFMA R84, R8, R162, R12 ;  /* 0x000000a20854722b */ /* 0x010fe4000000000c */
[----:B------:R-:W-:Y:S01]  /*85f0*/  LDS.64 R12, [R7+0x370] ;  /* 0x00037000070c7984 */ /* 0x000fe20000000a00 */
[----:B------:R-:W-:Y:S01]  /*8600*/  DMUL R160, R240, R160 ;  /* 0x000000a0f0a07228 */ /* 0x000fe20000000000 */
[----:B------:R-:W-:Y:S07]  /*8610*/  BAR.SYNC.DEFER_BLOCKING 0x0 ;  /* 0x0000000000007b1d */ /* 0x000fee0000010000 */
[----:B------:R-:W-:-:S08]  /*8620*/  DFMA R160, R244, R164, R160 ;  /* 0x000000a4f4a0722b */ /* 0x000fd000000000a0 */
[----:B------:R-:W-:Y:S01]  /*8630*/  DFMA R160, R8, R158, R160 ;  /* 0x0000009e08a0722b */ /* 0x000fe200000000a0 */
[----:B------:R-:W-:Y:S06]  /*8640*/  STS.64 [R10], R84 ;  /* 0x000000540a007388 */ /* 0x000fec0000000a00 */
[----:B------:R-:W-:Y:S01]  /*8650*/  STS.64 [R11], R160 ;  /* 0x000000a00b007388 */ /* 0x000fe20000000a00 */
[----:B------:R-:W-:Y:S06]  /*8660*/  BAR.SYNC.DEFER_BLOCKING 0x0 ;  /* 0x0000000000007b1d */ /* 0x000fec0000010000 */
[----:B------:R-:W0:Y:S04]  /*8670*/  LDS.64 R86, [R6] ;  /* 0x0000000006567984 */ /* 0x000e280000000a00 */
[----:B------:R-:W1:Y:S01]  /*8680*/  LDS.64 R140, [R7] ;  /* 0x00000000078c7984 */ /* 0x000e620000000a00 */
[----:B------:R-:W-:-:S03]  /*8690*/  DFMA R156, R54, R236, R156 ;  /* 0x000000ec369c722b */ /* 0x000fc6000000009c */
[----:B------:R-:W2:Y:S01]  /*86a0*/  LDS.64 R142, [R6+0x8] ;  /* 0x00000800068e7984 */ /* 0x000ea20000000a00 */
[----:B------:R-:W-:Y:S01]  /*86b0*/  DMUL R154, R154, UR4 ;  /* 0x000000049a9a7c28 */ /* 0x000fe20008000000 */
[----:B------:R-:W3:Y:S02]  /*86c0*/  LDCU.64 UR4, c[0x3][0x8c8] ;  /* 0x00c11900ff0477ac */ /* 0x000ee40008000a00 */
[----:B------:R-:W-:Y:S01]  /*86d0*/  LDS.64 R10, [R6+0x18] ;  /* 0x00001800060a7984 */ /* 0x000fe20000000a00 */
[----:B------:R-:W-:-:S03]  /*86e0*/  DFMA R234, R50, R234, R156 ;  /* 0x000000ea32ea722b */ /* 0x000fc6000000009c */
[----:B------:R-:W4:Y:S04]  /*86f0*/  LDS.64 R156, [R7+0x58] ;  /* 0x00005800079c7984 */ /* 0x000f280000000a00 */
[----:B------:R-:W-:Y:S01]  /*8700*/  LDS.64 R84, [R6+0x20] ;  /* 0x0000200006547984 */ /* 0x000fe20000000a00 */
[----:B0-----:R-:W-:-:S03]  /*8710*/  DMUL R86, R72, R86 ;  /* 0x0000005648567228 */ /* 0x001fc60000000000 */
[----:B------:R-:W0:Y:S05]  /*8720*/  LDS.64 R72, [R6+0x10] ;  /* 0x0000100006487984 */ /* 0x000e2a0000000a00 */
[----:B------:R-:W-:Y:S01]  /*8730*/  DFMA R86, R78, R154, R86 ;  /* 0x0000009a4e56722b */ /* 0x000fe20000000056 */
[----:B------:R-:W3:Y:S07]  /*8740*/  LDS.64 R78, [R7+0xb0] ;  /* 0x0000b000074e7984 */ /* 0x000eee0000000a00 */
[----:B-1----:R-:W-:Y:S01]  /*8750*/  DFMA R86, R66, R140, R86 ;  /* 0x0000008c4256722b */ /* 0x002fe20000000056 */
[----:B------:R-:W1:Y:S07]  /*8760*/  LDS.64 R66, [R7+0x108] ;  /* 0x0001080007427984 */ /* 0x000e6e0000000a00 */
[----:B--2---:R-:W-:Y:S01]  /*8770*/  DFMA R86, R44, R142, R86 ;  /* 0x0000008e2c56722b */ /* 0x004fe20000000056 */
[----:B------:R-:W-:Y:S07]  /*8780*/  LDS.64 R44, [R7+0x1b8] ;  /* 0x0001b800072c7984 */ /* 0x000fee0000000a00 */
[----:B----4-:R-:W-:Y:S01]  /*8790*/  DFMA R86, R38, R156, R86 ;  /* 0x0000009c2656722b */ /* 0x010fe20000000056 */
[----:B------:R-:W-:Y:S07]  /*87a0*/  LDS.64 R38, [R6+0x30] ;  /* 0x0000300006267984 */ /* 0x000fee0000000a00 */
[----:B0-----:R-:W-:Y:S01]  /*87b0*/  DFMA R72, R58, R72, R86 ;  /* 0x000000483a48722b */ /* 0x001fe20000000056 */
[----:B------:R-:W0:Y:S07]  /*87c0*/  LDS.64 R58, [R7+0x160] ;  /* 0x00016000073a7984 */ /* 0x000e2e0000000a00 */
[----:B---3--:R-:W-:Y:S01]  /*87d0*/  DFMA R72, R62, R78, R72 ;  /* 0x0000004e3e48722b */ /* 0x008fe20000000048 */
[----:B------:R-:W2:Y:S07]  /*87e0*/  LDS.64 R62, [R6+0x28] ;  /* 0x00002800063e7984 */ /* 0x000eae0000000a00 */
[----:B------:R-:W-:-:S08]  /*87f0*/  DFMA R10, R68, R10, R72 ;  /* 0x0000000a440a722b */ /* 0x000fd00000000048 */
[----:B-1----:R-:W-:Y:S02]  /*8800*/  DFMA R10, R74, R66, R10 ;  /* 0x000000424a0a722b */ /* 0x002fe4000000000a */
[----:B------:R-:W-:Y:S01]  /*8810*/  DFMA R82, R64, R82, R248 ;  /* 0x000000524052722b */ /* 0x000fe200000000f8 */
[----:B------:R-:W-:Y:S05]  /*8820*/  LDS.64 R66, [R7+0x268] ;  /* 0x0002680007427984 */ /* 0x000fea0000000a00 */
[----:B------:R-:W-:Y:S02]  /*8830*/  DFMA R84, R80, R84, R10 ;  /* 0x000000545054722b */ /* 0x000fe4000000000a */
[----:B------:R-:W1:Y:S06]  /*8840*/  LDS.64 R10, [R7+0x210] ;  /* 0x00021000070a7984 */ /* 0x000e6c0000000a00 */
[----:B0-----:R-:W-:Y:S01]  /*8850*/  DFMA R84, R76, R58, R84 ;  /* 0x0000003a4c54722b */ /* 0x001fe20000000054 */
[----:B------:R-:W0:Y:S01]  /*8860*/  LDS.64 R58, [R6+0x38] ;  /* 0x00003800063a7984 */ /* 0x000e220000000a00 */
[----:B------:R-:W-:-:S06]  /*8870*/  DFMA R56, R60, R56, R82 ;  /* 0x000000383c38722b */ /* 0x000fcc0000000052 */
[----:B--2---:R-:W-:Y:S02]  /*8880*/  DFMA R62, R70, R62, R84 ;  /* 0x0000003e463e722b */ /* 0x004fe40000000054 */
[----:B------:R-:W-:Y:S02]  /*8890*/  DFMA R52, R54, R52, R56 ;  /* 0x000000343634722b */ /* 0x000fe40000000038 */
[----:B------:R-:W2:Y:S04]  /*88a0*/  LDS.64 R56, [R6+0x40] ;  /* 0x0000400006387984 */ /* 0x000ea80000000a00 */
[----:B------:R-:W-:Y:S02]  /*88b0*/  DFMA R44, R64, R44, R62 ;  /* 0x0000002c402c722b */ /* 0x000fe4000000003e */
[----:B------:R-:W-:-:S06]  /*88c0*/  DFMA R48, R50, R48, R52 ;  /* 0x000000303230722b */ /* 0x000fcc0000000034 */
[----:B------:R-:W-:Y:S02]  /*88d0*/  DFMA R38, R60, R38, R44 ;  /* 0x000000263c26722b */ /* 0x000fe4000000002c */
[----:B------:R-:W3:Y:S01]  /*88e0*/  LDS.64 R44, [R7+0x2c0] ;  /* 0x0002c000072c7984 */ /* 0x000ee20000000a00 */
[C---:B------:R-:W-:Y:S02]  /*88f0*/  DFMA R36, R46.reuse, R36, R48 ;  /* 0x000000242e24722b */ /* 0x040fe40000000030 */
[----:B------:R-:W-:-:S03]  /*8900*/  DFMA R232, R46, R232, R234 ;  /* 0x000000e82ee8722b */ /* 0x000fc600000000ea */
[----:B-1----:R-:W-:Y:S02]  /*8910*/  DFMA R10, R54, R10, R38 ;  /* 0x0000000a360a722b */ /* 0x002fe40000000026 */
[----:B------:R-:W1:Y:S01]  /*8920*/  LDS.64 R38, [R6+0x48] ;  /* 0x0000480006267984 */ /* 0x000e620000000a00 */
[C---:B------:R-:W-:Y:S02]  /*8930*/  DFMA R32, R42.reuse, R32, R36 ;  /* 0x000000202a20722b */ /* 0x040fe40000000024 */
[----:B------:R-:W-:Y:S01]  /*8940*/  DFMA R230, R42, R230, R232 ;  /* 0x000000e62ae6722b */ /* 0x000fe200000000e8 */
[----:B------:R-:W4:Y:S02]  /*8950*/  LDS.64 R36, [R7+0x318] ;  /* 0x0003180007247984 */ /* 0x000f240000000a00 */
[----:B0-----:R-:W-:-:S03]  /*8960*/  DFMA R10, R50, R58, R10 ;  /* 0x0000003a320a722b */ /* 0x001fc6000000000a */
[C---:B------:R-:W-:Y:S02]  /*8970*/  DFMA R28, R40.reuse, R28, R32 ;  /* 0x0000001c281c722b */ /* 0x040fe40000000020 */
[----:B------:R-:W-:Y:S01]  /*8980*/  DFMA R228, R40, R228, R230 ;  /* 0x000000e428e4722b */ /* 0x000fe200000000e6 */
[----:B------:R-:W0:Y:S02]  /*8990*/  LDS.64 R32, [R6+0x50] ;  /* 0x0000500006207984 */ /* 0x000e240000000a00 */
[----:B------:R-:W-:-:S03]  /*89a0*/  DFMA R10, R46, R66, R10 ;  /* 0x000000422e0a722b */ /* 0x000fc6000000000a */
[C---:B------:R-:W-:Y:S02]  /*89b0*/  DFMA R24, R34.reuse, R24, R28 ;  /* 0x000000182218722b */ /* 0x040fe4000000001c */
[----:B------:R-:W-:Y:S01]  /*89c0*/  DFMA R226, R34, R226, R228 ;  /* 0x000000e222e2722b */ /* 0x000fe200000000e4 */
[----:B------:R-:W0:Y:S02]  /*89d0*/  LDS.64 R28, [R7+0x370] ;  /* 0x00037000071c7984 */ /* 0x000e240000000a00 */
[----:B--2---:R-:W-:Y:S01]  /*89e0*/  DFMA R10, R42, R56, R10 ;  /* 0x000000382a0a722b */ /* 0x004fe2000000000a */
[----:B------:R-:W-:Y:S06]  /*89f0*/  BAR.SYNC.DEFER_BLOCKING 0x0 ;  /* 0x0000000000007b1d */ /* 0x000fec0000010000 */
[----:B------:R-:W-:-:S02]  /*8a00*/  DFMA R196, R26, R196, R238 ;  /* 0x000000c41ac4722b */ /* 0x000fc400000000ee */
[----:B------:R-:W-:Y:S02]  /*8a10*/  DFMA R168, R188, R174, R168 ;  /* 0x000000aebca8722b */ /* 0x000fe400000000a8 */
[----:B------:R-:W-:Y:S02]  /*8a20*/  DFMA R220, R30, R220, R226 ;  /* 0x000000dc1edc722b */ /* 0x000fe400000000e2 */
[----:B------:R-:W-:Y:S02]  /*8a30*/  DMUL R176, R218, R176 ;  /* 0x000000b0dab07228 */ /* 0x000fe40000000000 */
[----:B---3--:R-:W-:Y:S02]  /*8a40*/  DFMA R10, R40, R44, R10 ;  /* 0x0000002c280a722b */ /* 0x008fe4000000000a */
[----:B------:R-:W-:Y:S02]  /*8a50*/  DFMA R192, R14, R192, R196 ;  /* 0x000000c00ec0722b */ /* 0x000fe400000000c4 */
[----:B------:R-:W-:-:S02]  /*8a60*/  DFMA R170, R194, R170, R168 ;  /* 0x000000aac2aa722b */ /* 0x000fc400000000a8 */
[----:B------:R-:W-:Y:S02]  /*8a70*/  DFMA R220, R26, R222, R220 ;  /* 0x000000de1adc722b */ /* 0x000fe400000000dc */
[----:B------:R-:W-:Y:S02]  /*8a80*/  DFMA R176, R216, R180, R176 ;  /* 0x000000b4d8b0722b */ /* 0x000fe400000000b0 */
[----:B------:R-:W-:Y:S02]  /*8a90*/  DFMA R18, R30, R18, R24 ;  /* 0x000000121e12722b */ /* 0x000fe40000000018 */
[----:B------:R-:W-:Y:S02]  /*8aa0*/  DMUL R158, R240, R158 ;  /* 0x0000009ef09e7228 */ /* 0x000fe40000000000 */
[----:B-1----:R-:W-:Y:S02]  /*8ab0*/  DFMA R10, R34, R38, R10 ;  /* 0x00000026220a722b */ /* 0x002fe4000000000a */
[----:B------:R-:W-:-:S02]  /*8ac0*/  DADD R192, R202, R192 ;  /* 0x00000000cac07229 */ /* 0x000fc400000000c0 */
[----:B------:R-:W-:Y:S02]  /*8ad0*/  DFMA R204, R170, R102, R204 ;  /* 0x00000066aacc722b */ /* 0x000fe400000000cc */
[----:B------:R-:W-:Y:S02]  /*8ae0*/  DFMA R208, R104, R170, R208 ;  /* 0x000000aa68d0722b */ /* 0x000fe400000000d0 */
[----:B------:R-:W-:Y:S02]  /*8af0*/  DFMA R206, R170, R106, R206 ;  /* 0x0000006aaace722b */ /* 0x000fe400000000ce */
[----:B------:R-:W-:Y:S02]  /*8b00*/  DFMA R220, R14, R224, R220 ;  /* 0x000000e00edc722b */ /* 0x000fe400000000dc */
[----:B------:R-:W-:Y:S02]  /*8b10*/  DFMA R152, R214, R152, R176 ;  /* 0x00000098d698722b */ /* 0x000fe400000000b0 */
[----:B------:R-:W-:-:S02]  /*8b20*/  DFMA R16, R26, R16, R18 ;  /* 0x000000101a10722b */ /* 0x000fc40000000012 */
[----:B------:R-:W-:Y:S02]  /*8b30*/  DFMA R158, R244, R162, R158 ;  /* 0x000000a2f49e722b */ /* 0x000fe4000000009e */
[----:B----4-:R-:W-:Y:S02]  /*8b40*/  DFMA R10, R30, R36, R10 ;  /* 0x000000241e0a722b */ /* 0x010fe4000000000a */
        /* <DEDUP_REMOVED lines=13> */
[----:B0-----:R-:W-:Y:S02]  /*8c20*/  DFMA R10, R26, R32, R10 ;  /* 0x000000201a0a722b */ /* 0x001fe4000000000a */
        /* <DEDUP_REMOVED lines=12> */
[-C--:B------:R-:W-:Y:S02]  /*8cf0*/  DFMA R148, R148, R150.reuse, R182 ;  /* 0x000000969494722b */ /* 0x080fe400000000b6 */
        /* <DEDUP_REMOVED lines=29> */
[----:B------:R-:W-:Y:S01]  /*8ed0*/  LDS.64 R24, [R4+0x30] ;  /* 0x0000300004187984 */ /* 0x000fe20000000a00 */
[----:B-1----:R-:W-:-:S02]  /*8ee0*/  DADD R10, R6, -R8 ;  /* 0x00000000060a7229 */ /* 0x002fc40000000808 */
[----:B------:R-:W-:Y:S01]  /*8ef0*/  DADD R6, R6, R8 ;  /* 0x0000000006067229 */ /* 0x000fe20000000008 */
[----:B------:R-:W-:Y:S01]  /*8f00*/  LDS.64 R8, [R4+0x10] ;  /* 0x0000100004087984 */ /* 0x000fe20000000a00 */
[C-C-:B--2---:R-:W-:Y:S02]  /*8f10*/  DADD R16, R12.reuse, -R14.reuse ;  /* 0x000000000c107229 */ /* 0x144fe4000000080e */
[----:B------:R-:W-:Y:S02]  /*8f20*/  DADD R12, R12, R14 ;  /* 0x000000000c0c7229 */ /* 0x000fe4000000000e */
[----:B------:R-:W-:Y:S01]  /*8f30*/  DFMA R18, R10, UR4, RZ ;  /* 0x000000040a127c2b */ /* 0x000fe200080000ff */
[----:B------:R-:W1:Y:S07]  /*8f40*/  LDS.64 R14, [R4+0x40] ;  /* 0x00004000040e7984 */ /* 0x000e6e0000000a00 */
[----:B------:R-:W-:Y:S01]  /*8f50*/  DFMA R30, R16, UR64, R18 ;  /* 0x00000040101e7c2b */ /* 0x000fe20008000012 */
[----:B------:R-:W2:Y:S01]  /*8f60*/  LDCU.64 UR64, c[0x3][0x8d8] ;  /* 0x00c11b00ff4077ac */ /* 0x000ea20008000a00 */
[C---:B------:R-:W-:Y:S01]  /*8f70*/  DFMA R18, R6.reuse, UR74, RZ ;  /* 0x0000004a06127c2b */ /* 0x040fe200080000ff */
[----:B------:R-:W3:Y:S01]  /*8f80*/  LDCU.64 UR74, c[0x3][0x720] ;  /* 0x00c0e400ff4a77ac */ /* 0x000ee20008000a00 */
[----:B------:R-:W-:Y:S01]  /*8f90*/  DFMA R22, R6, UR72, RZ ;  /* 0x0000004806167c2b */ /* 0x000fe200080000ff */
[----:B------:R-:W4:Y:S05]  /*8fa0*/  LDCU.64 UR72, c[0x3][0x748] ;  /* 0x00c0e900ff4877ac */ /* 0x000f2a0008000a00 */
[----:B------:R-:W-:-:S02]  /*8fb0*/  DFMA R34, R12, UR68, R18 ;  /* 0x000000440c227c2b */ /* 0x000fc40008000012 */
[----:B------:R-:W0:Y:S01]  /*8fc0*/  LDS.64 R18, [R4+0x18] ;  /* 0x0000180004127984 */ /* 0x000e220000000a00 */
[----:B------:R-:W1:Y:S01]  /*8fd0*/  LDCU.64 UR68, c[0x3][0x8e0] ;  /* 0x00c11c00ff4477ac */ /* 0x000e620008000a00 */
[----:B------:R-:W-:Y:S02]  /*8fe0*/  DFMA R38, R12, UR58, R22 ;  /* 0x0000003a0c267c2b */ /* 0x000fe40008000016 */
[C---:B------:R-:W-:Y:S01]  /*8ff0*/  DFMA R26, R6.reuse, UR8, RZ ;  /* 0x00000008061a7c2b */ /* 0x040fe200080000ff */
[----:B------:R-:W0:Y:S01]  /*9000*/  LDS.64 R22, [R4+0x20] ;  /* 0x0000200004167984 */ /* 0x000e220000000a00 */
[C---:B------:R-:W-:Y:S01]  /*9010*/  DFMA R28, R6.reuse, UR10, RZ ;  /* 0x0000000a061c7c2b */ /* 0x040fe200080000ff */
[----:B------:R-:W1:Y:S01]  /*9020*/  LDCU.64 UR58, c[0x3][0x900] ;  /* 0x00c12000ff3a77ac */ /* 0x000e620008000a00 */
[----:B---3--:R-:W-:Y:S01]  /*9030*/  DFMA R6, R6, UR74, RZ ;  /* 0x0000004a06067c2b */ /* 0x008fe200080000ff */
[----:B------:R-:W3:Y:S03]  /*9040*/  LDCU.64 UR74, c[0x3][0x768] ;  /* 0x00c0ed00ff4a77ac */ /* 0x000ee60008000a00 */
[----:B------:R-:W-:-:S02]  /*9050*/  DFMA R26, R12, UR54, R26 ;  /* 0x000000360c1a7c2b */ /* 0x000fc4000800001a */
[----:B------:R-:W-:Y:S02]  /*9060*/  DFMA R28, R12, UR6, R28 ;  /* 0x000000060c1c7c2b */ /* 0x000fe4000800001c */
[----:B------:R-:W-:Y:S01]  /*9070*/  DFMA R32, R10, UR36, RZ ;  /* 0x000000240a207c2b */ /* 0x000fe200080000ff */
[----:B------:R-:W0:Y:S01]  /*9080*/  LDCU.64 UR36, c[0x3][0x7d8] ;  /* 0x00c0fb00ff2477ac */ /* 0x000e220008000a00 */
[----:B----4-:R-:W-:Y:S02]  /*9090*/  DFMA R42, R12, UR72, R6 ;  /* 0x000000480c2a7c2b */ /* 0x010fe40008000006 */
[C---:B--2---:R-:W-:Y:S01]  /*90a0*/  DFMA R36, R10.reuse, UR64, RZ ;  /* 0x000000400a247c2b */ /* 0x044fe200080000ff */
[----:B------:R-:W2:Y:S01]  /*90b0*/  LDCU.64 UR72, c[0x3][0x770] ;  /* 0x00c0ee00ff4877ac */ /* 0x000ea20008000a00 */
[C---:B------:R-:W-:Y:S02]  /*90c0*/  DFMA R12, R10.reuse, UR12, RZ ;  /* 0x0000000c0a0c7c2b */ /* 0x040fe400080000ff */
[----:B-1----:R-:W-:Y:S01]  /*90d0*/  DFMA R40, R10, UR68, RZ ;  /* 0x000000440a287c2b */ /* 0x002fe200080000ff */
[----:B------:R-:W1:Y:S01]  /*90e0*/  LDCU.64 UR64, c[0x3][0x908] ;  /* 0x00c12100ff4077ac */ /* 0x000e620008000a00 */
[----:B------:R-:W4:Y:S01]  /*90f0*/  LDS.64 R10, [R4+0x28] ;  /* 0x00002800040a7984 */ /* 0x000f220000000a00 */
[----:B------:R-:W-:-:S02]  /*9100*/  DADD R6, R8, R14 ;  /* 0x0000000008067229 */ /* 0x000fc4000000000e */
[----:B------:R-:W-:Y:S01]  /*9110*/  DFMA R36, R16, UR58, R36 ;  /* 0x0000003a10247c2b */ /* 0x000fe20008000024 */
[----:B------:R-:W1:Y:S01]  /*9120*/  LDCU.64 UR58, c[0x3][0x930] ;  /* 0x00c12600ff3a77ac */ /* 0x000e620008000a00 */
[----:B------:R-:W-:Y:S01]  /*9130*/  DADD R8, R8, -R14 ;  /* 0x0000000008087229 */ /* 0x000fe2000000080e */
[----:B------:R-:W4:Y:S03]  /*9140*/  LDCU.64 UR68, c[0x3][0x928] ;  /* 0x00c12500ff4477ac */ /* 0x000f260008000a00 */
[C---:B------:R-:W-:Y:S02]  /*9150*/  DFMA R28, R6.reuse, UR26, R28 ;  /* 0x0000001a061c7c2b */ /* 0x040fe4000800001c */
[----:B------:R-:W-:Y:S01]  /*9160*/  DFMA R34, R6, UR52, R34 ;  /* 0x0000003406227c2b */ /* 0x000fe20008000022 */
[----:B------:R-:W4:Y:S01]  /*9170*/  LDCU.64 UR26, c[0x3][0x790] ;  /* 0x00c0f200ff1a77ac */ /* 0x000f220008000a00 */
[----:B------:R-:W4:Y:S01]  /*9180*/  LDCU.64 UR52, c[0x3][0x798] ;  /* 0x00c0f300ff3477ac */ /* 0x000f220008000a00 */
[----:B------:R-:W-:-:S02]  /*9190*/  DFMA R30, R8, UR44, R30 ;  /* 0x0000002c081e7c2b */ /* 0x000fc4000800001e */
[C---:B------:R-:W-:Y:S01]  /*91a0*/  DFMA R26, R6.reuse, UR16, R26 ;  /* 0x00000010061a7c2b */ /* 0x040fe2000800001a */
[----:B------:R-:W4:Y:S01]  /*91b0*/  LDCU.64 UR44, c[0x3][0x958] ;  /* 0x00c12b00ff2c77ac */ /* 0x000f220008000a00 */
[C---:B---3--:R-:W-:Y:S02]  /*91c0*/  DFMA R38, R6.reuse, UR74, R38 ;  /* 0x0000004a06267c2b */ /* 0x048fe40008000026 */
[----:B--2---:R-:W-:Y:S02]  /*91d0*/  DFMA R42, R6, UR72, R42 ;  /* 0x00000048062a7c2b */ /* 0x004fe4000800002a */
[----:B0-----:R-:W-:Y:S02]  /*91e0*/  DADD R6, R18, R20 ;  /* 0x0000000012067229 */ /* 0x001fe40000000014 */
[C---:B------:R-:W-:Y:S01]  /*91f0*/  DFMA R32, R16.reuse, UR70, R32 ;  /* 0x0000004610207c2b */ /* 0x040fe20008000020 */
[----:B------:R-:W0:Y:S01]  /*9200*/  LDCU.64 UR70, c[0x3][0x950] ;  /* 0x00c12a00ff4677ac */ /* 0x000e220008000a00 */
[----:B-1----:R-:W-:-:S02]  /*9210*/  DFMA R40, R16, UR64, R40 ;  /* 0x0000004010287c2b */ /* 0x002fc40008000028 */
[----:B------:R-:W-:Y:S01]  /*9220*/  DADD R18, R18, -R20 ;  /* 0x0000000012127229 */ /* 0x000fe20000000814 */
[----:B------:R-:W1:Y:S01]  /*9230*/  LDCU.64 UR64, c[0x3][0x998] ;  /* 0x00c13300ff4077ac */ /* 0x000e620008000a00 */
[----:B------:R-:W-:Y:S02]  /*9240*/  DFMA R12, R16, UR42, R12 ;  /* 0x0000002a100c7c2b */ /* 0x000fe4000800000c */
[C---:B------:R-:W-:Y:S02]  /*9250*/  DFMA R26, R6.reuse, UR50, R26 ;  /* 0x00000032061a7c2b */ /* 0x040fe4000800001a */
[C---:B------:R-:W-:Y:S01]  /*9260*/  DFMA R28, R6.reuse, UR56, R28 ;  /* 0x00000038061c7c2b */ /* 0x040fe2000800001c */
[----:B------:R-:W2:Y:S01]  /*9270*/  LDCU.64 UR56, c[0x3][0x7c0] ;  /* 0x00c0f800ff3877ac */ /* 0x000ea20008000a00 */
[C---:B------:R-:W-:Y:S02]  /*9280*/  DFMA R34, R6.reuse, UR62, R34 ;  /* 0x0000003e06227c2b */ /* 0x040fe40008000022 */
[C---:B----4-:R-:W-:Y:S01]  /*9290*/  DFMA R38, R6.reuse, UR26, R38 ;  /* 0x0000001a06267c2b */ /* 0x050fe20008000026 */
[----:B------:R-:W3:Y:S01]  /*92a0*/  LDCU.64 UR26, c[0x3][0x978] ;  /* 0x00c12f00ff1a77ac */ /* 0x000ee20008000a00 */
[----:B------:R-:W-:-:S02]  /*92b0*/  DFMA R42, R6, UR52, R42 ;  /* 0x00000034062a7c2b */ /* 0x000fc4000800002a */
[----:B------:R-:W-:Y:S01]  /*92c0*/  DFMA R40, R8, UR58, R40 ;  /* 0x0000003a08287c2b */ /* 0x000fe20008000028 */
[----:B------:R-:W4:Y:S01]  /*92d0*/  LDCU.64 UR58, c[0x3][0x7b8] ;  /* 0x00c0f700ff3a77ac */ /* 0x000f220008000a00 */
[----:B------:R-:W-:Y:S02]  /*92e0*/  DADD R6, R22, R24 ;  /* 0x0000000016067229 */ /* 0x000fe40000000018 */
[----:B------:R-:W-:Y:S01]  /*92f0*/  DFMA R30, R18, UR48, R30 ;  /* 0x00000030121e7c2b */ /* 0x000fe2000800001e */
[----:B------:R-:W1:Y:S01]  /*9300*/  LDCU.64 UR48, c[0x3][0x980] ;  /* 0x00c13000ff3077ac */ /* 0x000e620008000a00 */
[C---:B------:R-:W-:Y:S02]  /*9310*/  DFMA R12, R8.reuse, UR20, R12 ;  /* 0x00000014080c7c2b */ /* 0x040fe4000800000c */
[C---:B------:R-:W-:Y:S01]  /*9320*/  DFMA R32, R8.reuse, UR66, R32 ;  /* 0x0000004208207c2b */ /* 0x040fe20008000020 */
[----:B------:R-:W1:Y:S01]  /*9330*/  LDCU.64 UR52, c[0x3][0x9a8] ;  /* 0x00c13500ff3477ac */ /* 0x000e620008000a00 */
[----:B------:R-:W-:-:S02]  /*9340*/  DFMA R36, R8, UR68, R36 ;  /* 0x0000004408247c2b */ /* 0x000fc40008000024 */
[----:B------:R-:W-:Y:S01]  /*9350*/  DFMA R40, R18, UR44, R40 ;  /* 0x0000002c12287c2b */ /* 0x000fe20008000028 */
[----:B------:R-:W1:Y:S01]  /*9360*/  LDCU.64 UR44, c[0x3][0x7e0] ;  /* 0x00c0fc00ff2c77ac */ /* 0x000e620008000a00 */
[C---:B------:R-:W-:Y:S02]  /*9370*/  DFMA R28, R6.reuse, UR34, R28 ;  /* 0x00000022061c7c2b */ /* 0x040fe4000800001c */
[----:B------:R-:W-:Y:S01]  /*9380*/  DFMA R34, R6, UR32, R34 ;  /* 0x0000002006227c2b */ /* 0x000fe20008000022 */
[----:B------:R-:W1:Y:S01]  /*9390*/  LDCU.64 UR34, c[0x3][0x7e8] ;  /* 0x00c0fd00ff2277ac */ /* 0x000e620008000a00 */
[C---:B------:R-:W-:Y:S01]  /*93a0*/  DFMA R12, R18.reuse, UR38, R12 ;  /* 0x00000026120c7c2b */ /* 0x040fe2000800000c */
[----:B------:R-:W1:Y:S01]  /*93b0*/  LDCU.64 UR32, c[0x3][0x9a0] ;  /* 0x00c13400ff2077ac */ /* 0x000e620008000a00 */
[C---:B------:R-:W-:Y:S02]  /*93c0*/  DFMA R32, R18.reuse, UR60, R32 ;  /* 0x0000003c12207c2b */ /* 0x040fe40008000020 */
[----:B0-----:R-:W-:-:S02]  /*93d0*/  DFMA R36, R18, UR70, R36 ;  /* 0x0000004612247c2b */ /* 0x001fc40008000024 */
[----:B------:R-:W-:Y:S02]  /*93e0*/  DADD R22, R22, -R24 ;  /* 0x0000000016167229 */ /* 0x000fe40000000818 */
[----:B------:R-:W-:Y:S02]  /*93f0*/  DADD R8, R10, R10 ;  /* 0x000000000a087229 */ /* 0x000fe4000000000a */
[C---:B------:R-:W-:Y:S02]  /*9400*/  DFMA R26, R6.reuse, UR24, R26 ;  /* 0x00000018061a7c2b */ /* 0x040fe4000800001a */
[C---:B----4-:R-:W-:Y:S02]  /*9410*/  DFMA R38, R6.reuse, UR58, R38 ;  /* 0x0000003a06267c2b */ /* 0x050fe40008000026 */
[----:B--2---:R-:W-:Y:S02]  /*9420*/  DFMA R42, R6, UR56, R42 ;  /* 0x00000038062a7c2b */ /* 0x004fe4000800002a */
[----:B------:R-:W-:-:S02]  /*9430*/  DMUL R8, R8, 0.5 ;  /* 0x3fe0000008087828 */ /* 0x000fc40000000000 */
[----:B------:R-:W-:Y:S02]  /*9440*/  DADD R10, R10, -R10 ;  /* 0x000000000a0a7229 */ /* 0x000fe4000000080a */
[C---:B------:R-:W-:Y:S02]  /*9450*/  DFMA R12, R22.reuse, UR28, R12 ;  /* 0x0000001c160c7c2b */ /* 0x040fe4000800000c */
[C---:B------:R-:W-:Y:S02]  /*9460*/  DFMA R30, R22.reuse, UR18, R30 ;  /* 0x00000012161e7c2b */ /* 0x040fe4000800001e */
[C---:B------:R-:W-:Y:S02]  /*9470*/  DFMA R32, R22.reuse, UR22, R32 ;  /* 0x0000001616207c2b */ /* 0x040fe40008000020 */
[C---:B---3--:R-:W-:Y:S02]  /*9480*/  DFMA R36, R22.reuse, UR26, R36 ;  /* 0x0000001a16247c2b */ /* 0x048fe40008000024 */
[----:B-1----:R-:W-:-:S02]  /*9490*/  DFMA R40, R22, UR48, R40 ;  /* 0x0000003016287c2b */ /* 0x002fc40008000028 */
        /* <DEDUP_REMOVED lines=61> */
[----:B------:R-:W-:Y:S01]  /*9870*/  DADD R12, R12, -R14 ;  /* 0x000000000c0c7229 */ /* 0x000fe2000000080e */
[----:B------:R-:W4:Y:S01]  /*9880*/  LDS.64 R14, [R3+0x268] ;  /* 0x00026800030e7984 */ /* 0x000f220000000a00 */
[----:B------:R-:W-:Y:S01]  /*9890*/  DFMA R28, R10, UR10, RZ ;  /* 0x0000000a0a1c7c2b */ /* 0x000fe200080000ff */
[----:B------:R-:W2:Y:S01]  /*98a0*/  LDCU.64 UR34, c[0x3][0x940] ;  /* 0x00c12800ff2277ac */ /* 0x000ea20008000a00 */
[C---:B---3--:R-:W-:Y:S02]  /*98b0*/  DFMA R34, R16.reuse, UR22, R22 ;  /* 0x0000001610227c2b */ /* 0x048fe40008000016 */
[----:B-----5:R-:W-:Y:S01]  /*98c0*/  DFMA R38, R16, UR72, R24 ;  /* 0x0000004810267c2b */ /* 0x020fe20008000018 */
[----:B------:R-:W3:Y:S01]  /*98d0*/  LDCU.64 UR72, c[0x3][0x8d8] ;  /* 0x00c11b00ff4877ac */ /* 0x000ee20008000a00 */
[----:B------:R-:W-:-:S02]  /*98e0*/  DFMA R24, R10, UR68, RZ ;  /* 0x000000440a187c2b */ /* 0x000fc400080000ff */
[----:B------:R-:W-:Y:S01]  /*98f0*/  DFMA R22, R6, UR4, RZ ;  /* 0x0000000406167c2b */ /* 0x000fe200080000ff */
[----:B------:R-:W5:Y:S01]  /*9900*/  LDCU.64 UR68, c[0x3][0x8e0] ;  /* 0x00c11c00ff4477ac */ /* 0x000f620008000a00 */
[----:B------:R-:W-:Y:S02]  /*9910*/  DFMA R28, R16, UR6, R28 ;  /* 0x00000006101c7c2b */ /* 0x000fe4000800001c */
[----:B------:R-:W-:Y:S01]  /*9920*/  DFMA R32, R6, UR74, RZ ;  /* 0x0000004a06207c2b */ /* 0x000fe200080000ff */
[----:B------:R-:W1:Y:S01]  /*9930*/  LDCU.64 UR74, c[0x3][0x768] ;  /* 0x00c0ed00ff4a77ac */ /* 0x000e620008000a00 */
[----:B0-----:R-:W-:Y:S02]  /*9940*/  DFMA R42, R16, UR58, R24 ;  /* 0x0000003a102a7c2b */ /* 0x001fe40008000018 */
[----:B------:R-:W-:Y:S01]  /*9950*/  DFMA R24, R10, UR8, RZ ;  /* 0x000000080a187c2b */ /* 0x000fe200080000ff */
[----:B------:R-:W0:Y:S01]  /*9960*/  LDCU.64 UR58, c[0x3][0x900] ;  /* 0x00c12000ff3a77ac */ /* 0x000e220008000a00 */
[C---:B------:R-:W-:Y:S01]  /*9970*/  DFMA R30, R12.reuse, UR64, R22 ;  /* 0x000000400c1e7c2b */ /* 0x040fe20008000016 */
[----:B------:R-:W-:Y:S01]  /*9980*/  LDS.64 R10, [R3+0x160] ;  /* 0x00016000030a7984 */ /* 0x000fe20000000a00 */
[----:B------:R-:W-:Y:S01]  /*9990*/  DFMA R32, R12, UR70, R32 ;  /* 0x000000460c207c2b */ /* 0x000fe20008000020 */
[----:B------:R-:W2:Y:S02]  /*99a0*/  LDCU.64 UR64, c[0x3][0x908] ;  /* 0x00c12100ff4077ac */ /* 0x000ea40008000a00 */
[----:B------:R-:W4:Y:S01]  /*99b0*/  LDS.64 R22, [R3+0x210] ;  /* 0x0002100003167984 */ /* 0x000f220000000a00 */
[----:B------:R-:W-:Y:S01]  /*99c0*/  DFMA R26, R16, UR54, R24 ;  /* 0x00000036101a7c2b */ /* 0x000fe20008000018 */
[----:B------:R-:W4:Y:S01]  /*99d0*/  LDCU.64 UR32, c[0x3][0x7a8] ;  /* 0x00c0f500ff2077ac */ /* 0x000f220008000a00 */
[C---:B---3--:R-:W-:Y:S01]  /*99e0*/  DFMA R36, R6.reuse, UR72, RZ ;  /* 0x0000004806247c2b */ /* 0x048fe200080000ff */
[----:B------:R-:W3:Y:S01]  /*99f0*/  LDS.64 R16, [R3+0x1b8] ;  /* 0x0001b80003107984 */ /* 0x000ee20000000a00 */
[C---:B------:R-:W-:Y:S01]  /*9a00*/  DFMA R24, R6.reuse, UR12, RZ ;  /* 0x0000000c06187c2b */ /* 0x040fe200080000ff */
[----:B------:R-:W1:Y:S01]  /*9a10*/  LDCU.64 UR72, c[0x3][0x770] ;  /* 0x00c0ee00ff4877ac */ /* 0x000e620008000a00 */
[----:B-----5:R-:W-:-:S02]  /*9a20*/  DFMA R40, R6, UR68, RZ ;  /* 0x0000004406287c2b */ /* 0x020fc400080000ff */
[C-C-:B------:R-:W-:Y:S01]  /*9a30*/  DADD R6, R18.reuse, R20.reuse ;  /* 0x0000000012067229 */ /* 0x140fe20000000014 */
[----:B------:R-:W5:Y:S01]  /*9a40*/  LDCU.64 UR68, c[0x3][0x928] ;  /* 0x00c12500ff4477ac */ /* 0x000f620008000a00 */
[----:B------:R-:W-:Y:S02]  /*9a50*/  DADD R18, R18, -R20 ;  /* 0x0000000012127229 */ /* 0x000fe40000000814 */
[C---:B0-----:R-:W-:Y:S01]  /*9a60*/  DFMA R36, R12.reuse, UR58, R36 ;  /* 0x0000003a0c247c2b */ /* 0x041fe20008000024 */
[----:B------:R-:W0:Y:S01]  /*9a70*/  LDCU.64 UR58, c[0x3][0x930] ;  /* 0x00c12600ff3a77ac */ /* 0x000e220008000a00 */
[C---:B------:R-:W-:Y:S02]  /*9a80*/  DFMA R24, R12.reuse, UR42, R24 ;  /* 0x0000002a0c187c2b */ /* 0x040fe40008000018 */
[----:B--2---:R-:W-:Y:S01]  /*9a90*/  DFMA R40, R12, UR64, R40 ;  /* 0x000000400c287c2b */ /* 0x004fe20008000028 */
[----:B------:R-:W2:Y:S01]  /*9aa0*/  LDCU.64 UR64, c[0x3][0x790] ;  /* 0x00c0f200ff4077ac */ /* 0x000ea20008000a00 */
[----:B------:R-:W-:-:S02]  /*9ab0*/  DFMA R34, R6, UR48, R34 ;  /* 0x0000003006227c2b */ /* 0x000fc40008000022 */
[C---:B------:R-:W-:Y:S01]  /*9ac0*/  DFMA R28, R6.reuse, UR52, R28 ;  /* 0x00000034061c7c2b */ /* 0x040fe2000800001c */
[----:B------:R-:W5:Y:S01]  /*9ad0*/  LDCU.64 UR48, c[0x3][0x798] ;  /* 0x00c0f300ff3077ac */ /* 0x000f620008000a00 */
[C---:B------:R-:W-:Y:S02]  /*9ae0*/  DFMA R26, R6.reuse, UR16, R26 ;  /* 0x00000010061a7c2b */ /* 0x040fe4000800001a */
[C---:B-1----:R-:W-:Y:S01]  /*9af0*/  DFMA R38, R6.reuse, UR74, R38 ;  /* 0x0000004a06267c2b */ /* 0x042fe20008000026 */
[----:B------:R-:W1:Y:S01]  /*9b00*/  LDCU.64 UR30, c[0x3][0x7b0] ;  /* 0x00c0f600ff1e77ac */ /* 0x000e620008000a00 */
[----:B------:R-:W-:Y:S02]  /*9b10*/  DFMA R42, R6, UR72, R42 ;  /* 0x00000048062a7c2b */ /* 0x000fe4000800002a */
[----:B----4-:R-:W-:Y:S01]  /*9b20*/  DADD R6, R8, R14 ;  /* 0x0000000008067229 */ /* 0x010fe2000000000e */
[----:B------:R-:W4:Y:S01]  /*9b30*/  LDCU.64 UR52, c[0x3][0x950] ;  /* 0x00c12a00ff3477ac */ /* 0x000f220008000a00 */
[----:B------:R-:W-:-:S02]  /*9b40*/  DFMA R32, R18, UR66, R32 ;  /* 0x0000004212207c2b */ /* 0x000fc40008000020 */
[----:B------:R-:W-:Y:S01]  /*9b50*/  DFMA R30, R18, UR56, R30 ;  /* 0x00000038121e7c2b */ /* 0x000fe2000800001e */
[----:B------:R-:W3:Y:S01]  /*9b60*/  LDCU.64 UR60, c[0x3][0x948] ;  /* 0x00c12900ff3c77ac */ /* 0x000ee20008000a00 */
[----:B------:R-:W-:Y:S02]  /*9b70*/  DADD R8, R8, -R14 ;  /* 0x0000000008087229 */ /* 0x000fe4000000080e */
[C---:B------:R-:W-:Y:S01]  /*9b80*/  DFMA R26, R6.reuse, UR50, R26 ;  /* 0x00000032061a7c2b */ /* 0x040fe2000800001a */
[----:B------:R-:W3:Y:S01]  /*9b90*/  LDCU.64 UR66, c[0x3][0x958] ;  /* 0x00c12b00ff4277ac */ /* 0x000ee20008000a00 */
[C---:B------:R-:W-:Y:S02]  /*9ba0*/  DFMA R28, R6.reuse, UR44, R28 ;  /* 0x0000002c061c7c2b */ /* 0x040fe4000800001c */
[C---:B------:R-:W-:Y:S01]  /*9bb0*/  DFMA R34, R6.reuse, UR62, R34 ;  /* 0x0000003e06227c2b */ /* 0x040fe20008000022 */
[----:B------:R-:W3:Y:S01]  /*9bc0*/  LDCU.64 UR18, c[0x3][0x968] ;  /* 0x00c12d00ff1277ac */ /* 0x000ee20008000a00 */
[----:B--2---:R-:W-:-:S02]  /*9bd0*/  DFMA R38, R6, UR64, R38 ;  /* 0x0000004006267c2b */ /* 0x004fc40008000026 */
[----:B-----5:R-:W-:Y:S01]  /*9be0*/  DFMA R42, R6, UR48, R42 ;  /* 0x00000030062a7c2b */ /* 0x020fe2000800002a */
[----:B------:R-:W2:Y:S01]  /*9bf0*/  LDCU.64 UR22, c[0x3][0x970] ;  /* 0x00c12e00ff1677ac */ /* 0x000ea20008000a00 */
[C---:B------:R-:W-:Y:S02]  /*9c00*/  DFMA R36, R18.reuse, UR68, R36 ;  /* 0x0000004412247c2b */ /* 0x040fe40008000024 */
[----:B0-----:R-:W-:Y:S01]  /*9c10*/  DFMA R40, R18, UR58, R40 ;  /* 0x0000003a12287c2b */ /* 0x001fe20008000028 */
[----:B------:R-:W0:Y:S01]  /*9c20*/  LDCU.64 UR70, c[0x3][0x7b8] ;  /* 0x00c0f700ff4677ac */ /* 0x000e220008000a00 */
[----:B------:R-:W-:Y:S02]  /*9c30*/  DADD R6, R10, R22 ;  /* 0x000000000a067229 */ /* 0x000fe40000000016 */
[----:B------:R-:W-:Y:S01]  /*9c40*/  DFMA R30, R8, UR34, R30 ;  /* 0x00000022081e7c2b */ /* 0x000fe2000800001e */
[----:B------:R-:W5:Y:S01]  /*9c50*/  LDCU.64 UR56, c[0x3][0x978] ;  /* 0x00c12f00ff3877ac */ /* 0x000f620008000a00 */
[----:B------:R-:W-:-:S02]  /*9c60*/  DFMA R24, R18, UR20, R24 ;  /* 0x0000001412187c2b */ /* 0x000fc40008000018 */
[----:B----4-:R-:W-:Y:S01]  /*9c70*/  DFMA R36, R8, UR52, R36 ;  /* 0x0000003408247c2b */ /* 0x010fe20008000024 */
[----:B------:R-:W4:Y:S01]  /*9c80*/  LDCU.64 UR58, c[0x3][0x7c0] ;  /* 0x00c0f800ff3a77ac */ /* 0x000f220008000a00 */
[C---:B------:R-:W-:Y:S02]  /*9c90*/  DFMA R28, R6.reuse, UR32, R28 ;  /* 0x00000020061c7c2b */ /* 0x040fe4000800001c */
[----:B-1----:R-:W-:Y:S01]  /*9ca0*/  DFMA R34, R6, UR30, R34 ;  /* 0x0000001e06227c2b */ /* 0x002fe20008000022 */
[----:B------:R-:W1:Y:S01]  /*9cb0*/  LDCU.64 UR34, c[0x3][0x980] ;  /* 0x00c13000ff2277ac */ /* 0x000e620008000a00 */
[C---:B------:R-:W-:Y:S02]  /*9cc0*/  DFMA R24, R8.reuse, UR38, R24 ;  /* 0x0000002608187c2b */ /* 0x040fe40008000018 */
[C---:B---3--:R-:W-:Y:S01]  /*9cd0*/  DFMA R32, R8.reuse, UR60, R32 ;  /* 0x0000003c08207c2b */ /* 0x048fe20008000020 */
[----:B------:R-:W3:Y:S01]  /*9ce0*/  LDCU.64 UR40, c[0x3][0x7d0] ;  /* 0x00c0fa00ff2877ac */ /* 0x000ee20008000a00 */
[----:B------:R-:W-:-:S02]  /*9cf0*/  DFMA R40, R8, UR66, R40 ;  /* 0x0000004208287c2b */ /* 0x000fc40008000028 */
[----:B------:R-:W-:Y:S01]  /*9d00*/  DADD R10, R10, -R22 ;  /* 0x000000000a0a7229 */ /* 0x000fe20000000816 */
[----:B------:R-:W3:Y:S01]  /*9d10*/  LDCU.64 UR26, c[0x3][0x990] ;  /* 0x00c13200ff1a77ac */ /* 0x000ee20008000a00 */
[----:B------:R-:W-:Y:S02]  /*9d20*/  DADD R8, R16, R16 ;  /* 0x0000000010087229 */ /* 0x000fe40000000010 */
[C---:B------:R-:W-:Y:S01]  /*9d30*/  DFMA R26, R6.reuse, UR24, R26 ;  /* 0x00000018061a7c2b */ /* 0x040fe2000800001a */
[----:B------:R-:W3:Y:S01]  /*9d40*/  LDCU.64 UR36, c[0x3][0x7d8] ;  /* 0x00c0fb00ff2477ac */ /* 0x000ee20008000a00 */
[C---:B0-----:R-:W-:Y:S02]  /*9d50*/  DFMA R38, R6.reuse, UR70, R38 ;  /* 0x0000004606267c2b */ /* 0x041fe40008000026 */
[----:B----4-:R-:W-:Y:S01]  /*9d60*/  DFMA R42, R6, UR58, R42 ;  /* 0x0000003a062a7c2b */ /* 0x010fe2000800002a */
[----:B------:R-:W0:Y:S01]  /*9d70*/  LDCU.64 UR44, c[0x3][0x7e0] ;  /* 0x00c0fc00ff2c77ac */ /* 0x000e220008000a00 */
[----:B------:R-:W-:-:S02]  /*9d80*/  DADD R16, R16, -R16 ;  /* 0x0000000010107229 */ /* 0x000fc40000000810 */
[----:B------:R-:W-:Y:S01]  /*9d90*/  DMUL R8, R8, 0.5 ;  /* 0x3fe0000008087828 */ /* 0x000fe20000000000 */
[----:B------:R-:W4:Y:S01]  /*9da0*/  LDCU.64 UR48, c[0x3][0x7e8] ;  /* 0x00c0fd00ff3077ac */ /* 0x000f220008000a00 */
[C---:B------:R-:W-:Y:S02]  /*9db0*/  DFMA R24, R10.reuse, UR28, R24 ;  /* 0x0000001c0a187c2b */ /* 0x040fe40008000018 */
[C---:B------:R-:W-:Y:S01]  /*9dc0*/  DFMA R30, R10.reuse, UR18, R30 ;  /* 0x000000120a1e7c2b */ /* 0x040fe2000800001e */
[----:B------:R-:W4:Y:S01]  /*9dd0*/  LDCU.64 UR52, c[0x3][0x9a8] ;  /* 0x00c13500ff3477ac */ /* 0x000f220008000a00 */
[C---:B--2---:R-:W-:Y:S02]  /*9de0*/  DFMA R32, R10.reuse, UR22, R32 ;  /* 0x000000160a207c2b */ /* 0x044fe40008000020 */
[C---:B-1----:R-:W-:Y:S01]  /*9df0*/  DFMA R40, R10.reuse, UR34, R40 ;  /* 0x000000220a287c2b */ /* 0x042fe20008000028 */
[----:B------:R-:W1:Y:S01]  /*9e00*/  LDCU.64 UR30, c[0x3][0x998] ;  /* 0x00c13300ff1e77ac */ /* 0x000e620008000a00 */
[----:B-----5:R-:W-:-:S02]  /*9e10*/  DFMA R36, R10, UR56, R36 ;  /* 0x000000380a247c2b */ /* 0x020fc40008000024 */
[C---:B------:R-:W-:Y:S01]  /*9e20*/  DFMA R26, R8.reuse, UR46, R26 ;  /* 0x0000002e081a7c2b */ /* 0x040fe2000800001a */
[----:B------:R-:W2:Y:S01]  /*9e30*/  LDCU.64 UR32, c[0x3][0x9a0] ;  /* 0x00c13400ff2077ac */ /* 0x000ea20008000a00 */
[C---:B---3--:R-:W-:Y:S02]  /*9e40*/  DFMA R28, R8.reuse, UR40, R28 ;  /* 0x00000028081c7c2b */ /* 0x048fe4000800001c */
[C---:B------:R-:W-:Y:S02]  /*9e50*/  DFMA R34, R8.reuse, UR36, R34 ;  /* 0x0000002408227c2b */ /* 0x040fe40008000022 */
[C---:B0-----:R-:W-:Y:S02]  /*9e60*/  DFMA R38, R8.reuse, UR44, R38 ;  /* 0x0000002c08267c2b */ /* 0x041fe40008000026 */
[----:B----4-:R-:W-:Y:S02]  /*9e70*/  DFMA R42, R8, UR48, R42 ;  /* 0x00000030082a7c2b */ /* 0x010fe4000800002a */
[----:B------:R-:W-:-:S02]  /*9e80*/  DFMA R24, R16, UR14, R24 ;  /* 0x0000000e10187c2b */ /* 0x000fc40008000018 */
[C---:B------:R-:W-:Y:S02]  /*9e90*/  DFMA R40, R16.reuse, UR52, R40 ;  /* 0x0000003410287c2b */ /* 0x040fe40008000028 */
[C---:B------:R-:W-:Y:S02]  /*9ea0*/  DFMA R30, R16.reuse, UR26, R30 ;  /* 0x0000001a101e7c2b */ /* 0x040fe4000800001e */
[----:B-1----:R-:W-:Y:S02]  /*9eb0*/  DFMA R32, R16, UR30, R32 ;  /* 0x0000001e10207c2b */ /* 0x002fe40008000020 */
[----:B------:R-:W-:Y:S02]  /*9ec0*/  DADD R6, R26, R24 ;  /* 0x000000001a067229 */ /* 0x000fe40000000018 */
[----:B--2---:R-:W-:Y:S02]  /*9ed0*/  DFMA R36, R16, UR32, R36 ;  /* 0x0000002010247c2b */ /* 0x004fe40008000024 */
        /* <DEDUP_REMOVED lines=19> */
.L_x_117:
[----:B------:R-:W-:Y:S05]  /*a010*/  BSYNC.RECONVERGENT B0 ;  /* 0x0000000000007941 */ /* 0x000fea0003800200 */
.L_x_116:
        /* <DEDUP_REMOVED lines=13> */
[----:B------:R-:W5:Y:S03]  /*a0f0*/  LDCU.64 UR40, c[0x3][0x8e0] ;  /* 0x00c11c00ff2877ac */ /* 0x000f660008000a00 */
[----:B------:R-:W-:Y:S01]  /*a100*/  LDS.64 R20, [R2+0x1a78] ;  /* 0x001a780002147984 */ /* 0x000fe20000000a00 */
[----:B------:R-:W5:Y:S01]  /*a110*/  LDCU.128 UR64, c[0x3][0x900] ;  /* 0x00c12000ff4077ac */ /* 0x000f620008000c00 */
[----:B------:R-:W5:Y:S01]  /*a120*/  LDCU.64 UR18, c[0x3][0x758] ;  /* 0x00c0eb00ff1277ac */ /* 0x000f620008000a00 */
[----:B------:R-:W5:Y:S01]  /*a130*/  LDCU.64 UR22, c[0x3][0x918] ;  /* 0x00c12300ff1677ac */ /* 0x000f620008000a00 */
[----:B------:R-:W5:Y:S01]  /*a140*/  LDCU.128 UR68, c[0x3][0x940] ;  /* 0x00c12800ff4477ac */ /* 0x000f620008000c00 */
[----:B------:R-:W5:Y:S01]  /*a150*/  LDCU.64 UR26, c[0x3][0x7a8] ;  /* 0x00c0f500ff1a77ac */ /* 0x000f620008000a00 */
[----:B-1----:R-:W-:-:S02]  /*a160*/  DADD R10, R6, R8 ;  /* 0x00000000060a7229 */ /* 0x002fc40000000008 */
[----:B------:R-:W-:Y:S02]  /*a170*/  DADD R6, R6, -R8 ;  /* 0x0000000006067229 */ /* 0x000fe40000000808 */
[----:B----4-:R-:W-:-:S04]  /*a180*/  DADD R8, R12, R14 ;  /* 0x000000000c087229 */ /* 0x010fc8000000000e */
[C---:B0-----:R-:W-:Y:S02]  /*a190*/  DFMA R30, R10.reuse, UR32, RZ ;  /* 0x000000200a1e7c2b */ /* 0x041fe400080000ff */
[C---:B------:R-:W-:Y:S01]  /*a1a0*/  DFMA R32, R10.reuse, UR34, RZ ;  /* 0x000000220a207c2b */ /* 0x040fe200080000ff */
[----:B------:R-:W0:Y:S01]  /*a1b0*/  LDCU.128 UR32, c[0x3][0x8d0] ;  /* 0x00c11a00ff2077ac */ /* 0x000e220008000c00 */
[C---:B------:R-:W-:Y:S02]  /*a1c0*/  DFMA R22, R10.reuse, UR8, RZ ;  /* 0x000000080a167c2b */ /* 0x040fe400080000ff */
[----:B------:R-:W-:Y:S02]  /*a1d0*/  DFMA R26, R10, UR10, RZ ;  /* 0x0000000a0a1a7c2b */ /* 0x000fe400080000ff */
[----:B------:R-:W-:Y:S02]  /*a1e0*/  DADD R12, R12, -R14 ;  /* 0x000000000c0c7229 */ /* 0x000fe4000000080e */
[----:B--2---:R-:W-:Y:S01]  /*a1f0*/  DFMA R10, R10, UR36, RZ ;  /* 0x000000240a0a7c2b */ /* 0x004fe200080000ff */
[----:B------:R-:W1:Y:S01]  /*a200*/  LDS.64 R14, [R2+0xb58] ;  /* 0x000b5800020e7984 */ /* 0x000e620000000a00 */
[C---:B------:R-:W-:Y:S01]  /*a210*/  DFMA R24, R8.reuse, UR54, R22 ;  /* 0x0000003608187c2b */ /* 0x040fe20008000016 */
[----:B------:R-:W2:Y:S01]  /*a220*/  LDCU.64 UR36, c[0x3][0x930] ;  /* 0x00c12600ff2477ac */ /* 0x000ea20008000a00 */
[----:B------:R-:W-:-:S02]  /*a230*/  DFMA R28, R8, UR6, R26 ;  /* 0x00000006081c7c2b */ /* 0x000fc4000800001a */
[C---:B---3--:R-:W-:Y:S01]  /*a240*/  DFMA R34, R8.reuse, UR30, R30 ;  /* 0x0000001e08227c2b */ /* 0x048fe2000800001e */
[----:B------:R-:W3:Y:S01]  /*a250*/  LDCU.64 UR30, c[0x3][0x770] ;  /* 0x00c0ee00ff1e77ac */ /* 0x000ee20008000a00 */
[C---:B-----5:R-:W-:Y:S02]  /*a260*/  DFMA R38, R8.reuse, UR56, R32 ;  /* 0x0000003808267c2b */ /* 0x060fe40008000020 */
[----:B------:R-:W-:Y:S01]  /*a270*/  DFMA R42, R8, UR58, R10 ;  /* 0x0000003a082a7c2b */ /* 0x000fe2000800000a */
[----:B------:R-:W4:Y:S01]  /*a280*/  LDCU.128 UR56, c[0x3][0x760] ;  /* 0x00c0ec00ff3877ac */ /* 0x000f220008000c00 */
[----:B------:R-:W-:Y:S01]  /*a290*/  LDS.64 R8, [R2+0xf20] ;  /* 0x000f200002087984 */ /* 0x000fe20000000a00 */
[C---:B------:R-:W-:Y:S02]  /*a2a0*/  DFMA R26, R6.reuse, UR4, RZ ;  /* 0x00000004061a7c2b */ /* 0x040fe400080000ff */
[C---:B------:R-:W-:Y:S01]  /*a2b0*/  DFMA R22, R6.reuse, UR12, RZ ;  /* 0x0000000c06167c2b */ /* 0x040fe200080000ff */
[----:B------:R-:W5:Y:S01]  /*a2c0*/  LDS.64 R10, [R2+0x16b0] ;  /* 0x0016b000020a7984 */ /* 0x000f620000000a00 */
[----:B0-----:R-:W-:-:S02]  /*a2d0*/  DFMA R32, R6, UR32, RZ ;  /* 0x0000002006207c2b */ /* 0x001fc400080000ff */
[----:B------:R-:W-:Y:S01]  /*a2e0*/  DFMA R36, R6, UR34, RZ ;  /* 0x0000002206247c2b */ /* 0x000fe200080000ff */
[----:B------:R-:W0:Y:S01]  /*a2f0*/  LDCU.128 UR32, c[0x3][0x920] ;  /* 0x00c12400ff2077ac */ /* 0x000e220008000c00 */
[C---:B------:R-:W-:Y:S02]  /*a300*/  DFMA R30, R12.reuse, UR60, R26 ;  /* 0x0000003c0c1e7c2b */ /* 0x040fe4000800001a */
[----:B------:R-:W-:Y:S02]  /*a310*/  DFMA R26, R12, UR42, R22 ;  /* 0x0000002a0c1a7c2b */ /* 0x000fe40008000016 */
[----:B------:R1:W5:Y:S01]  /*a320*/  LDS.64 R22, [R2+0x12e8] ;  /* 0x0012e80002167984 */ /* 0x0003620000000a00 */
[----:B------:R-:W-:Y:S02]  /*a330*/  DFMA R40, R6, UR40, RZ ;  /* 0x0000002806287c2b */ /* 0x000fe400080000ff */
[----:B------:R-:W-:Y:S01]  /*a340*/  DFMA R32, R12, UR62, R32 ;  /* 0x0000003e0c207c2b */ /* 0x000fe20008000020 */
[----:B------:R-:W2:Y:S01]  /*a350*/  LDCU.128 UR60, c[0x3][0x780] ;  /* 0x00c0f000ff3c77ac */ /* 0x000ea20008000c00 */
[----:B------:R-:W-:-:S02]  /*a360*/  DADD R6, R16, R18 ;  /* 0x0000000010067229 */ /* 0x000fc40000000012 */
[C---:B------:R-:W-:Y:S02]  /*a370*/  DFMA R36, R12.reuse, UR64, R36 ;  /* 0x000000400c247c2b */ /* 0x040fe40008000024 */
[----:B------:R-:W-:Y:S01]  /*a380*/  DFMA R40, R12, UR66, R40 ;  /* 0x000000420c287c2b */ /* 0x000fe20008000028 */
[----:B------:R-:W2:Y:S01]  /*a390*/  LDCU.128 UR64, c[0x3][0x790] ;  /* 0x00c0f200ff4077ac */ /* 0x000ea20008000c00 */
[----:B------:R-:W-:Y:S02]  /*a3a0*/  DADD R16, R16, -R18 ;  /* 0x0000000010107229 */ /* 0x000fe40000000812 */
[C---:B----4-:R-:W-:Y:S02]  /*a3b0*/  DFMA R34, R6.reuse, UR56, R34 ;  /* 0x0000003806227c2b */ /* 0x050fe40008000022 */
[C---:B------:R-:W-:Y:S01]  /*a3c0*/  DFMA R38, R6.reuse, UR58, R38 ;  /* 0x0000003a06267c2b */ /* 0x040fe20008000026 */
[----:B------:R-:W4:Y:S01]  /*a3d0*/  LDCU.128 UR56, c[0x3][0x950] ;  /* 0x00c12a00ff3877ac */ /* 0x000f220008000c00 */
[----:B------:R-:W-:-:S02]  /*a3e0*/  DFMA R24, R6, UR16, R24 ;  /* 0x0000001006187c2b */ /* 0x000fc40008000018 */
[C---:B0-----:R-:W-:Y:S02]  /*a3f0*/  DFMA R32, R16.reuse, UR32, R32 ;  /* 0x0000002010207c2b */ /* 0x041fe40008000020 */
[----:B------:R-:W-:Y:S01]  /*a400*/  DFMA R36, R16, UR34, R36 ;  /* 0x0000002210247c2b */ /* 0x000fe20008000024 */
[----:B------:R-:W0:Y:S01]  /*a410*/  LDCU.128 UR32, c[0x3][0x7b0] ;  /* 0x00c0f600ff2077ac */ /* 0x000e220008000c00 */
[C---:B------:R-:W-:Y:S02]  /*a420*/  DFMA R28, R6.reuse, UR18, R28 ;  /* 0x00000012061c7c2b */ /* 0x040fe4000800001c */
[----:B---3--:R-:W-:Y:S01]  /*a430*/  DFMA R42, R6, UR30, R42 ;  /* 0x0000001e062a7c2b */ /* 0x008fe2000800002a */
[----:B------:R-:W3:Y:S01]  /*a440*/  LDCU.64 UR18, c[0x3][0x968] ;  /* 0x00c12d00ff1277ac */ /* 0x000ee20008000a00 */
[----:B-1----:R-:W-:Y:S02]  /*a450*/  DADD R2, R14, R20 ;  /* 0x000000000e027229 */ /* 0x002fe40000000014 */
[C---:B------:R-:W-:Y:S01]  /*a460*/  DFMA R30, R16.reuse, UR22, R30 ;  /* 0x00000016101e7c2b */ /* 0x040fe2000800001e */
[----:B------:R-:W1:Y:S01]  /*a470*/  LDCU.64 UR22, c[0x3][0x7c0] ;  /* 0x00c0f800ff1677ac */ /* 0x000e620008000a00 */
[----:B--2---:R-:W-:-:S02]  /*a480*/  DFMA R40, R16, UR36, R40 ;  /* 0x0000002410287c2b */ /* 0x004fc40008000028 */
[----:B------:R-:W-:Y:S01]  /*a490*/  DADD R14, R14, -R20 ;  /* 0x000000000e0e7229 */ /* 0x000fe20000000814 */
[----:B------:R-:W2:Y:S01]  /*a4a0*/  LDCU.64 UR30, c[0x3][0x980] ;  /* 0x00c13000ff1e77ac */ /* 0x000ea20008000a00 */
[C---:B------:R-:W-:Y:S02]  /*a4b0*/  DFMA R28, R2.reuse, UR60, R28 ;  /* 0x0000003c021c7c2b */ /* 0x040fe4000800001c */
[C---:B------:R-:W-:Y:S01]  /*a4c0*/  DFMA R34, R2.reuse, UR62, R34 ;  /* 0x0000003e02227c2b */ /* 0x040fe20008000022 */
[----:B------:R-:W3:Y:S01]  /*a4d0*/  LDCU.128 UR60, c[0x3][0x970] ;  /* 0x00c12e00ff3c77ac */ /* 0x000ee20008000c00 */
[C---:B------:R-:W-:Y:S02]  /*a4e0*/  DFMA R24, R2.reuse, UR50, R24 ;  /* 0x0000003202187c2b */ /* 0x040fe40008000018 */
[C---:B------:R-:W-:Y:S02]  /*a4f0*/  DFMA R38, R2.reuse, UR64, R38 ;  /* 0x0000004002267c2b */ /* 0x040fe40008000026 */
[----:B------:R-:W-:Y:S01]  /*a500*/  DFMA R42, R2, UR66, R42 ;  /* 0x00000042022a7c2b */ /* 0x000fe2000800002a */
[----:B------:R-:W2:Y:S01]  /*a510*/  LDCU.128 UR64, c[0x3][0x7d0] ;  /* 0x00c0fa00ff4077ac */ /* 0x000ea20008000c00 */
[----:B-----5:R-:W-:-:S02]  /*a520*/  DADD R2, R8, R10 ;  /* 0x0000000008027229 */ /* 0x020fc4000000000a */
[----:B------:R-:W-:Y:S02]  /*a530*/  DFMA R26, R16, UR20, R26 ;  /* 0x00000014101a7c2b */ /* 0x000fe4000800001a */
[C---:B------:R-:W-:Y:S02]  /*a540*/  DFMA R30, R14.reuse, UR68, R30 ;  /* 0x000000440e1e7c2b */ /* 0x040fe4000800001e */
[C---:B------:R-:W-:Y:S01]  /*a550*/  DFMA R32, R14.reuse, UR70, R32 ;  /* 0x000000460e207c2b */ /* 0x040fe20008000020 */
[----:B------:R-:W5:Y:S01]  /*a560*/  LDCU.128 UR68, c[0x3][0x9a0] ;  /* 0x00c13400ff4477ac */ /* 0x000f620008000c00 */
[C---:B----4-:R-:W-:Y:S02]  /*a570*/  DFMA R36, R14.reuse, UR56, R36 ;  /* 0x000000380e247c2b */ /* 0x050fe40008000024 */
[----:B------:R-:W-:Y:S01]  /*a580*/  DFMA R40, R14, UR58, R40 ;  /* 0x0000003a0e287c2b */ /* 0x000fe20008000028 */
[----:B------:R-:W4:Y:S01]  /*a590*/  LDCU.128 UR56, c[0x3][0x7e0] ;  /* 0x00c0fc00ff3877ac */ /* 0x000f220008000c00 */
[----:B0-----:R-:W-:-:S02]  /*a5a0*/  DFMA R34, R2, UR32, R34 ;  /* 0x0000002002227c2b */ /* 0x001fc40008000022 */
[----:B------:R-:W-:Y:S01]  /*a5b0*/  DFMA R38, R2, UR34, R38 ;  /* 0x0000002202267c2b */ /* 0x000fe20008000026 */
[----:B------:R-:W0:Y:S01]  /*a5c0*/  LDCU.128 UR32, c[0x3][0x990] ;  /* 0x00c13200ff2077ac */ /* 0x000e220008000c00 */
[----:B------:R-:W-:Y:S02]  /*a5d0*/  DADD R8, R8, -R10 ;  /* 0x0000000008087229 */ /* 0x000fe4000000080a */
[----:B------:R-:W-:Y:S02]  /*a5e0*/  DADD R6, R22, R22 ;  /* 0x0000000016067229 */ /* 0x000fe40000000016 */
[----:B------:R-:W-:Y:S02]  /*a5f0*/  DFMA R26, R14, UR38, R26 ;  /* 0x000000260e1a7c2b */ /* 0x000fe4000800001a */
[C---:B------:R-:W-:Y:S02]  /*a600*/  DFMA R28, R2.reuse, UR26, R28 ;  /* 0x0000001a021c7c2b */ /* 0x040fe4000800001c */
[----:B-1----:R-:W-:-:S02]  /*a610*/  DFMA R42, R2, UR22, R42 ;  /* 0x00000016022a7c2b */ /* 0x002fc4000800002a */
[----:B------:R-:W-:Y:S02]  /*a620*/  DMUL R6, R6, 0.5 ;  /* 0x3fe0000006067828 */ /* 0x000fe40000000000 */
[C---:B---3--:R-:W-:Y:S02]  /*a630*/  DFMA R32, R8.reuse, UR60, R32 ;  /* 0x0000003c08207c2b */ /* 0x048fe40008000020 */
[----:B------:R-:W-:Y:S02]  /*a640*/  DFMA R36, R8, UR62, R36 ;  /* 0x0000003e08247c2b */ /* 0x000fe40008000024 */
[----:B------:R-:W-:Y:S02]  /*a650*/  DADD R22, R22, -R22 ;  /* 0x0000000016167229 */ /* 0x000fe40000000816 */
[C---:B------:R-:W-:Y:S02]  /*a660*/  DFMA R30, R8.reuse, UR18, R30 ;  /* 0x00000012081e7c2b */ /* 0x040fe4000800001e */
[----:B--2---:R-:W-:-:S02]  /*a670*/  DFMA R40, R8, UR30, R40 ;  /* 0x0000001e08287c2b */ /* 0x004fc40008000028 */
[----:B------:R-:W-:Y:S02]  /*a680*/  DFMA R24, R2, UR24, R24 ;  /* 0x0000001802187c2b */ /* 0x000fe40008000018 */
[----:B------:R-:W-:Y:S02]  /*a690*/  DFMA R26, R8, UR28, R26 ;  /* 0x0000001c081a7c2b */ /* 0x000fe4000800001a */
[C---:B------:R-:W-:Y:S02]  /*a6a0*/  DFMA R28, R6.reuse, UR64, R28 ;  /* 0x00000040061c7c2b */ /* 0x040fe4000800001c */
[C---:B------:R-:W-:Y:S02]  /*a6b0*/  DFMA R34, R6.reuse, UR66, R34 ;  /* 0x0000004206227c2b */ /* 0x040fe40008000022 */
[C---:B----4-:R-:W-:Y:S02]  /*a6c0*/  DFMA R38, R6.reuse, UR56, R38 ;  /* 0x0000003806267c2b */ /* 0x050fe40008000026 */
[----:B------:R-:W-:-:S02]  /*a6d0*/  DFMA R42, R6, UR58, R42 ;  /* 0x0000003a062a7c2b */ /* 0x000fc4000800002a */
[C---:B0-----:R-:W-:Y:S02]  /*a6e0*/  DFMA R30, R22.reuse, UR32, R30 ;  /* 0x00000020161e7c2b */ /* 0x041fe4000800001e */
[C---:B------:R-:W-:Y:S02]  /*a6f0*/  DFMA R32, R22.reuse, UR34, R32 ;  /* 0x0000002216207c2b */ /* 0x040fe40008000020 */
[C---:B-----5:R-:W-:Y:S02]  /*a700*/  DFMA R36, R22.reuse, UR68, R36 ;  /* 0x0000004416247c2b */ /* 0x060fe40008000024 */
[----:B------:R-:W-:Y:S02]  /*a710*/  DFMA R40, R22, UR70, R40 ;  /* 0x0000004616287c2b */ /* 0x000fe40008000028 */
        /* <DEDUP_REMOVED lines=28> */
.L_x_118:
        /* <DEDUP_REMOVED lines=10> */
.L_x_423:


//--------------------- .text._Z32massMatrixMultiplyConstantKernelILi10ELi10ELi1EEvidPKdS1_S1_S1_S1_S1_S1_Pd --------------------------
	.section	.text._Z32massMatrixMultiplyConstantKernelILi10ELi10ELi1EEvidPKdS1_S1_S1_S1_S1_S1_Pd,"ax",@progbits
	.align	128
        .global         _Z32massMatrixMultiplyConstantKernelILi10ELi10ELi1EEvidPKdS1_S1_S1_S1_S1_S1_Pd
        .type           _Z32massMatrixMultiplyConstantKernelILi10ELi10ELi1EEvidPKdS1_S1_S1_S1_S1_S1_Pd,@function
        .size           _Z32massMatrixMultiplyConstantKernelILi10ELi10ELi1EEvidPKdS1_S1_S1_S1_S1_S1_Pd,(.L_x_424 - _Z32massMatrixMultiplyConstantKernelILi10ELi10ELi1EEvidPKdS1_S1_S1_S1_S1_S1_Pd)
        .other          _Z32massMatrixMultiplyConstantKernelILi10ELi10ELi1EEvidPKdS1_S1_S1_S1_S1_S1_Pd,@"STO_CUDA_ENTRY STV_DEFAULT"
_Z32massMatrixMultiplyConstantKernelILi10ELi10ELi1EEvidPKdS1_S1_S1_S1_S1_S1_Pd:
.text._Z32massMatrixMultiplyConstantKernelILi10ELi10ELi1EEvidPKdS1_S1_S1_S1_S1_S1_Pd:
[----:B------:R-:W-:Y:S01]  /*0000*/  LDC R1, c[0x0][0x37c] ;  /* 0x0000df00ff017b82 */ /* 0x000fe20000000800 */
[----:B------:R-:W0:Y:S07]  /*0010*/  S2R R5, SR_TID.Y ;  /* 0x0000000000057919 */ /* 0x000e2e0000002200 */
[----:B------:R-:W0:Y:S01]  /*0020*/  S2UR UR4, SR_CTAID.X ;  /* 0x00000000000479c3 */ /* 0x000e220000002500 */
[----:B------:R-:W1:Y:S01]  /*0030*/  LDCU UR72, c[0x0][0x380] ;  /* 0x00007000ff4877ac */ /* 0x000e620008000800 */
[----:B------:R-:W2:Y:S01]  /*0040*/  S2R R49, SR_TID.X ;  /* 0x0000000000317919 */ /* 0x000ea20000002100 */
[----:B------:R-:W3:Y:S05]  /*0050*/  LDCU.64 UR76, c[0x0][0x358] ;  /* 0x00006b00ff4c77ac */ /* 0x000eea0008000a00 */
[----:B------:R-:W2:Y:S01]  /*0060*/  LDC.64 R2, c[0x0][0x3a8] ;  /* 0x0000ea00ff027b82 */ /* 0x000ea20000000a00 */
[----:B------:R-:W4:Y:S01]  /*0070*/  S2R R6, SR_CgaCtaId ;  /* 0x0000000000067919 */ /* 0x000f220000008800 */
[----:B------:R-:W-:-:S06]  /*0080*/  MOV R21, 0x400 ;  /* 0x0000040000157802 */ /* 0x000fcc0000000f00 */
[----:B------:R-:W4:Y:S01]  /*0090*/  LDC.64 R46, c[0x0][0x390] ;  /* 0x0000e400ff2e7b82 */ /* 0x000f220000000a00 */
[----:B0-----:R-:W-:Y:S02]  /*00a0*/  VIADD R0, R5, UR4 ;  /* 0x0000000405007c36 */ /* 0x001fe40008000000 */
[----:B--2---:R-:W-:-:S03]  /*00b0*/  IMAD.WIDE.U32 R2, R49, 0x8, R2 ;  /* 0x0000000831027825 */ /* 0x004fc600078e0002 */
[----:B-1----:R-:W-:-:S04]  /*00c0*/  ISETP.GE.AND P0, PT, R0, UR72, PT ;  /* 0x0000004800007c0c */ /* 0x002fc8000bf06270 */
[C---:B------:R-:W-:Y:S01]  /*00d0*/  ISETP.LT.U32.AND P0, PT, R49.reuse, 0x64, !P0 ;  /* 0x000000643100780c */ /* 0x040fe20004701070 */
[----:B---3--:R-:W2:Y:S01]  /*00e0*/  LDG.E.64.CONSTANT R2, desc[UR76][R2.64] ;  /* 0x0000004c02027981 */ /* 0x008ea2000c1e9b00 */
[----:B------:R-:W-:Y:S01]  /*00f0*/  LOP3.LUT R4, R49, 0xffff, RZ, 0xc0, !PT ;  /* 0x0000ffff31047812 */ /* 0x000fe200078ec0ff */
[----:B------:R-:W-:Y:S01]  /*0100*/  VIADD R7, R21, 0x2580 ;  /* 0x0000258015077836 */ /* 0x000fe20000000000 */
[----:B------:R-:W-:-:S03]  /*0110*/  PRMT R20, R49, 0x9910, RZ ;  /* 0x0000991031147816 */ /* 0x000fc600000000ff */
[----:B------:R-:W-:Y:S01]  /*0120*/  IMAD R29, R4, 0x199a, RZ ;  /* 0x0000199a041d7824 */ /* 0x000fe200078e02ff */
[----:B----4-:R-:W-:Y:S01]  /*0130*/  LEA R4, R6, R7, 0x18 ;  /* 0x0000000706047211 */ /* 0x010fe200078ec0ff */
[----:B------:R-:W-:-:S03]  /*0140*/  IMAD R20, R20, 0xcd, RZ ;  /* 0x000000cd14147824 */ /* 0x000fc600078e02ff */
[----:B------:R-:W-:Y:S01]  /*0150*/  SHF.R.U32.HI R29, RZ, 0x10, R29 ;  /* 0x00000010ff1d7819 */ /* 0x000fe2000001161d */
[----:B------:R-:W0:Y:S01]  /*0160*/  @P0 LDC.64 R8, c[0x0][0x3c0] ;  /* 0x0000f000ff080b82 */ /* 0x000e220000000a00 */
[----:B------:R-:W-:Y:S02]  /*0170*/  @P0 IMAD R7, R0, 0x3e8, R49 ;  /* 0x000003e800070824 */ /* 0x000fe400078e0231 */
[----:B------:R-:W-:Y:S01]  /*0180*/  PRMT R28, R29, 0x9910, RZ ;  /* 0x000099101d1c7816 */ /* 0x000fe200000000ff */
[----:B------:R-:W-:Y:S02]  /*0190*/  IMAD R35, R49, 0x8, R4 ;  /* 0x0000000831237824 */ /* 0x000fe400078e0204 */
[----:B0-----:R-:W-:-:S04]  /*01a0*/  @P0 IMAD.WIDE R8, R7, 0x8, R8 ;  /* 0x0000000807080825 */ /* 0x001fc800078e0208 */
        /* <DEDUP_REMOVED lines=11> */
[----:B------:R-:W-:Y:S01]  /*0260*/  ISETP.GT.U32.AND P1, PT, R49, 0x63, PT ;  /* 0x000000633100780c */ /* 0x000fe20003f24070 */
[----:B------:R-:W-:Y:S01]  /*0270*/  IMAD.MOV R7, RZ, RZ, -R7 ;  /* 0x000000ffff077224 */ /* 0x000fe200078e0a07 */
[----:B------:R-:W-:-:S04]  /*0280*/  LOP3.LUT R20, R20, 0xffff, RZ, 0xc0, !PT ;  /* 0x0000ffff14147812 */ /* 0x000fc800078ec0ff */
[----:B------:R-:W-:Y:S01]  /*0290*/  PRMT R28, R7, 0x7710, RZ ;  /* 0x00007710071c7816 */ /* 0x000fe200000000ff */
[----:B------:R-:W-:Y:S01]  /*02a0*/  BSSY.RECONVERGENT B0, `(.L_x_119) ;  /* 0x000007a000007945 */ /* 0x000fe20003800200 */
[----:B------:R-:W-:Y:S02]  /*02b0*/  ISETP.GE.U32.AND P2, PT, R49, 0x64, PT ;  /* 0x000000643100780c */ /* 0x000fe40003f46070 */
[----:B------:R-:W-:Y:S01]  /*02c0*/  ISETP.GE.AND P3, PT, R0, UR72, PT ;  /* 0x0000004800007c0c */ /* 0x000fe2000bf66270 */
[----:B--2---:R1:W-:Y:S02]  /*02d0*/  STS.64 [R35], R2 ;  /* 0x0000000223007388 */ /* 0x0043e40000000a00 */
[----:B-1----:R-:W-:-:S05]  /*02e0*/  VIADD R3, R21, 0x640 ;  /* 0x0000064015037836 */ /* 0x002fca0000000000 */
[----:B------:R-:W-:Y:S02]  /*02f0*/  LEA R2, R6, R3, 0x18 ;  /* 0x0000000306027211 */ /* 0x000fe400078ec0ff */
[----:B------:R-:W-:-:S03]  /*0300*/  SHF.R.U32.HI R3, RZ, 0xb, R20 ;  /* 0x0000000bff037819 */ /* 0x000fc60000011614 */
[----:B------:R-:W-:Y:S01]  /*0310*/  IMAD R7, R5, 0x1f40, R2 ;  /* 0x00001f4005077824 */ /* 0x000fe200078e0202 */
[----:B------:R-:W-:Y:S01]  /*0320*/  LOP3.LUT R20, R3, 0xffff, RZ, 0xc0, !PT ;  /* 0x0000ffff03147812 */ /* 0x000fe200078ec0ff */
[--C-:B------:R-:W-:Y:S02]  /*0330*/  IMAD.IADD R2, R28, 0x1, R49.reuse ;  /* 0x000000011c027824 */ /* 0x100fe400078e0231 */
[----:B------:R-:W-:Y:S02]  /*0340*/  IMAD R49, R0, 0x1b58, R49 ;  /* 0x00001b5800317824 */ /* 0x000fe400078e0231 */
[----:B------:R-:W-:Y:S01]  /*0350*/  IMAD R3, R20, 0x50, R7 ;  /* 0x0000005014037824 */ /* 0x000fe200078e0207 */
        /* <DEDUP_REMOVED lines=25> */
[C---:B---3--:R-:W-:Y:S01]  /*04f0*/  DFMA R40, R8.reuse, UR34, RZ ;  /* 0x0000002208287c2b */ /* 0x048fe200080000ff */
[----:B------:R-:W3:Y:S01]  /*0500*/  LDCU.128 UR24, c[0x3][0x8e0] ;  /* 0x00c11c00ff1877ac */ /* 0x000ee20008000c00 */
[----:B----4-:R-:W-:Y:S01]  /*0510*/  DFMA R8, R8, UR4, RZ ;  /* 0x0000000408087c2b */ /* 0x010fe200080000ff */
[----:B------:R-:W4:Y:S01]  /*0520*/  LDCU.128 UR44, c[0x3][0x910] ;  /* 0x00c12200ff2c77ac */ /* 0x000f220008000c00 */
[C---:B------:R-:W-:Y:S01]  /*0530*/  DFMA R38, R32.reuse, UR62, R38 ;  /* 0x0000003e20267c2b */ /* 0x040fe20008000026 */
[----:B------:R-:W4:Y:S05]  /*0540*/  LDCU.128 UR48, c[0x3][0x930] ;  /* 0x00c12600ff3077ac */ /* 0x000f2a0008000c00 */
[----:B------:R-:W-:Y:S01]  /*0550*/  DFMA R44, R32, UR6, R8 ;  /* 0x00000006202c7c2b */ /* 0x000fe20008000008 */
[----:B------:R-:W4:Y:S01]  /*0560*/  LDCU.128 UR52, c[0x3][0x960] ;  /* 0x00c12c00ff3477ac */ /* 0x000f220008000c00 */
[----:B0-----:R-:W-:-:S02]  /*0570*/  DFMA R8, R10, UR68, RZ ;  /* 0x000000440a087c2b */ /* 0x001fc400080000ff */
[C---:B-1----:R-:W-:Y:S01]  /*0580*/  DFMA R36, R32.reuse, UR28, R36 ;  /* 0x0000001c20247c2b */ /* 0x042fe20008000024 */
[----:B------:R-:W0:Y:S01]  /*0590*/  LDCU.128 UR36, c[0x3][0x8f0] ;  /* 0x00c11e00ff2477ac */ /* 0x000e220008000c00 */
[----:B--2---:R-:W-:Y:S02]  /*05a0*/  DFMA R42, R32, UR40, R40 ;  /* 0x00000028202a7c2b */ /* 0x004fe40008000028 */
[----:B---3--:R-:W-:Y:S01]  /*05b0*/  DFMA R22, R10, UR26, RZ ;  /* 0x0000001a0a167c2b */ /* 0x008fe200080000ff */
[----:B------:R-:W1:Y:S01]  /*05c0*/  LDCU.128 UR60, c[0x3][0x940] ;  /* 0x00c12800ff3c77ac */ /* 0x000e620008000c00 */
[----:B------:R-:W-:Y:S02]  /*05d0*/  DFMA R8, R12, UR70, R8 ;  /* 0x000000460c087c2b */ /* 0x000fe40008000008 */
[----:B----4-:R-:W-:Y:S01]  /*05e0*/  DFMA R32, R10, UR44, RZ ;  /* 0x0000002c0a207c2b */ /* 0x010fe200080000ff */
[----:B------:R-:W2:Y:S01]  /*05f0*/  LDCU.128 UR12, c[0x3][0x710] ;  /* 0x00c0e200ff0c77ac */ /* 0x000ea20008000c00 */
[----:B------:R-:W-:-:S02]  /*0600*/  DFMA R36, R30, UR30, R36 ;  /* 0x0000001e1e247c2b */ /* 0x000fc40008000024 */
[----:B------:R-:W-:Y:S01]  /*0610*/  DFMA R40, R10, UR50, RZ ;  /* 0x000000320a287c2b */ /* 0x000fe200080000ff */
[----:B------:R-:W3:Y:S01]  /*0620*/  LDCU.128 UR4, c[0x3][0x7b0] ;  /* 0x00c0f600ff0477ac */ /* 0x000ee20008000c00 */
[----:B------:R-:W-:Y:S02]  /*0630*/  DFMA R42, R30, UR42, R42 ;  /* 0x0000002a1e2a7c2b */ /* 0x000fe4000800002a */
[----:B------:R-:W-:Y:S01]  /*0640*/  DFMA R10, R10, UR52, RZ ;  /* 0x000000340a0a7c2b */ /* 0x000fe200080000ff */
[----:B------:R-:W4:Y:S01]  /*0650*/  LDCU.128 UR68, c[0x3][0x970] ;  /* 0x00c12e00ff4477ac */ /* 0x000f220008000c00 */
[C---:B------:R-:W-:Y:S02]  /*0660*/  DFMA R32, R12.reuse, UR46, R32 ;  /* 0x0000002e0c207c2b */ /* 0x040fe40008000020 */
[C---:B0-----:R-:W-:Y:S01]  /*0670*/  DFMA R22, R12.reuse, UR36, R22 ;  /* 0x000000240c167c2b */ /* 0x041fe20008000016 */
[----:B------:R-:W0:Y:S01]  /*0680*/  LDCU.128 UR16, c[0x3][0x8d0] ;  /* 0x00c11a00ff1077ac */ /* 0x000e220008000c00 */
[C---:B-1----:R-:W-:Y:S01]  /*0690*/  DFMA R40, R12.reuse, UR60, R40 ;  /* 0x0000003c0c287c2b */ /* 0x042fe20008000028 */
[----:B------:R-:W1:Y:S01]  /*06a0*/  LDCU.128 UR64, c[0x3][0x760] ;  /* 0x00c0ec00ff4077ac */ /* 0x000e620008000c00 */
[----:B------:R-:W-:-:S02]  /*06b0*/  DFMA R10, R12, UR54, R10 ;  /* 0x000000360c0a7c2b */ /* 0x000fc4000800000a */
[----:B--2---:R-:W-:Y:S01]  /*06c0*/  DFMA R34, R30, UR12, R34 ;  /* 0x0000000c1e227c2b */ /* 0x004fe20008000022 */
[----:B------:R-:W2:Y:S01]  /*06d0*/  LDCU.128 UR8, c[0x3][0x920] ;  /* 0x00c12400ff0877ac */ /* 0x000ea20008000c00 */
[----:B------:R-:W-:Y:S02]  /*06e0*/  DFMA R22, R14, UR38, R22 ;  /* 0x000000260e167c2b */ /* 0x000fe40008000016 */
[----:B---3--:R-:W-:Y:S01]  /*06f0*/  DFMA R44, R30, UR4, R44 ;  /* 0x000000041e2c7c2b */ /* 0x008fe2000800002c */
[----:B------:R-:W3:Y:S01]  /*0700*/  LDCU.128 UR56, c[0x3][0x740] ;  /* 0x00c0e800ff3877ac */ /* 0x000ee20008000c00 */
[C---:B------:R-:W-:Y:S02]  /*0710*/  DFMA R40, R14.reuse, UR62, R40 ;  /* 0x0000003e0e287c2b */ /* 0x040fe40008000028 */
[----:B----4-:R-:W-:Y:S01]  /*0720*/  DFMA R10, R14, UR68, R10 ;  /* 0x000000440e0a7c2b */ /* 0x010fe2000800000a */
        /* <DEDUP_REMOVED lines=9> */
[----:B------:R-:W2:Y:S01]  /*07c0*/  LDCU.64 UR4, c[0x3][0x7c0] ;  /* 0x00c0f800ff0477ac */ /* 0x000ea20008000a00 */
[----:B------:R-:W-:-:S02]  /*07d0*/  DFMA R8, R16, UR18, R8 ;  /* 0x0000001210087c2b */ /* 0x000fc40008000008 */
[C---:B------:R-:W-:Y:S01]  /*07e0*/  DFMA R38, R26.reuse, UR66, R38 ;  /* 0x000000421a267c2b */ /* 0x040fe20008000026 */
[----:B------:R-:W2:Y:S01]  /*07f0*/  LDCU.64 UR12, c[0x3][0x980] ;  /* 0x00c13000ff0c77ac */ /* 0x000ea20008000a00 */
[C---:B---3--:R-:W-:Y:S02]  /*0800*/  DFMA R36, R26.reuse, UR56, R36 ;  /* 0x000000381a247c2b */ /* 0x048fe40008000024 */
[----:B----4-:R-:W-:Y:S02]  /*0810*/  DFMA R42, R26, UR44, R42 ;  /* 0x0000002c1a2a7c2b */ /* 0x010fe4000800002a */
[C---:B------:R-:W-:Y:S02]  /*0820*/  DFMA R32, R16.reuse, UR10, R32 ;  /* 0x0000000a10207c2b */ /* 0x040fe40008000020 */
[----:B0-----:R-:W-:Y:S02]  /*0830*/  DFMA R22, R16, UR28, R22 ;  /* 0x0000001c10167c2b */ /* 0x001fe40008000016 */
[----:B------:R-:W-:-:S02]  /*0840*/  DFMA R34, R24, UR20, R34 ;  /* 0x0000001418227c2b */ /* 0x000fc40008000022 */
[----:B-1----:R-:W-:Y:S02]  /*0850*/  DFMA R40, R16, UR40, R40 ;  /* 0x0000002810287c2b */ /* 0x002fe40008000028 */
[C---:B------:R-:W-:Y:S02]  /*0860*/  DFMA R36, R24.reuse, UR58, R36 ;  /* 0x0000003a18247c2b */ /* 0x040fe40008000024 */
[C---:B--2---:R-:W-:Y:S02]  /*0870*/  DFMA R44, R24.reuse, UR4, R44 ;  /* 0x00000004182c7c2b */ /* 0x044fe4000800002c */
[----:B------:R-:W-:Y:S02]  /*0880*/  DFMA R38, R24, UR32, R38 ;  /* 0x0000002018267c2b */ /* 0x000fe40008000026 */
[----:B------:R-:W-:Y:S02]  /*0890*/  DFMA R10, R18, UR12, R10 ;  /* 0x0000000c120a7c2b */ /* 0x000fe4000800000a */
[----:B------:R-:W-:-:S02]  /*08a0*/  DFMA R42, R24, UR46, R42 ;  /* 0x0000002e182a7c2b */ /* 0x000fc4000800002a */
[C---:B------:R-:W-:Y:S01]  /*08b0*/  DFMA R8, R18.reuse, UR24, R8 ;  /* 0x0000001812087c2b */ /* 0x040fe20008000008 */
[----:B------:R-:W-:Y:S01]  /*08c0*/  IMAD R25, R2, 0x8, R3 ;  /* 0x0000000802197824 */ /* 0x000fe200078e0203 */
        /* <DEDUP_REMOVED lines=23> */
.L_x_120:
[----:B------:R-:W-:Y:S05]  /*0a40*/  BSYNC.RECONVERGENT B0 ;  /* 0x0000000000007941 */ /* 0x000fea0003800200 */
.L_x_119:
[----:B------:R-:W-:Y:S01]  /*0a50*/  BAR.SYNC.DEFER_BLOCKING 0x0 ;  /* 0x0000000000007b1d */ /* 0x000fe20000010000 */
[----:B0----5:R-:W-:Y:S01]  /*0a60*/  IMAD.WIDE R16, R49, 0x8, R46 ;  /* 0x0000000831107825 */ /* 0x021fe200078e022e */
[----:B------:R-:W-:Y:S02]  /*0a70*/  CS2R R22, SRZ ;  /* 0x0000000000167805 */ /* 0x000fe4000001ff00 */
[----:B------:R-:W-:Y:S01]  /*0a80*/  CS2R R32, SRZ ;  /* 0x0000000000207805 */ /* 0x000fe2000001ff00 */
[----:B------:R-:W-:Y:S01]  /*0a90*/  IMAD R9, R29, 0x320, R7 ;  /* 0x000003201d097824 */ /* 0x000fe200078e0207 */
[----:B------:R-:W-:Y:S04]  /*0aa0*/  BSSY.RECONVERGENT B0, `(.L_x_121) ;  /* 0x0000078000007945 */ /* 0x000fe80003800200 */
[----:B------:R-:W-:Y:S05]  /*0ab0*/  @P2 BRA `(.L_x_122) ;  /* 0x0000000400d82947 */ /* 0x000fea0003800000 */
[----:B------:R-:W-:Y:S01]  /*0ac0*/  IMAD R3, R20, 0x2d0, R3 ;  /* 0x000002d014037824 */ /* 0x000fe200078e0203 */
[----:B------:R-:W0:Y:S03]  /*0ad0*/  LDCU.128 UR4, c[0x3][0x700] ;  /* 0x00c0e000ff0477ac */ /* 0x000e260008000c00 */
[----:B------:R-:W-:Y:S01]  /*0ae0*/  IMAD R3, R2, 0x8, R3 ;  /* 0x0000000802037824 */ /* 0x000fe200078e0203 */
[----:B------:R-:W1:Y:S04]  /*0af0*/  LDCU.128 UR24, c[0x3][0x720] ;  /* 0x00c0e400ff1877ac */ /* 0x000e680008000c00 */
[----:B------:R-:W-:Y:S01]  /*0b00*/  LDS.64 R10, [R3] ;  /* 0x00000000030a7984 */ /* 0x000fe20000000a00 */
[----:B------:R-:W2:Y:S03]  /*0b10*/  LDCU.128 UR32, c[0x3][0x750] ;  /* 0x00c0ea00ff2077ac */ /* 0x000ea60008000c00 */
[----:B------:R-:W3:Y:S01]  /*0b20*/  LDS.64 R12, [R3+0x2d0] ;  /* 0x0002d000030c7984 */ /* 0x000ee20000000a00 */
[----:B------:R-:W4:Y:S03]  /*0b30*/  LDCU.128 UR20, c[0x3][0x770] ;  /* 0x00c0ee00ff1477ac */ /* 0x000f260008000c00 */
[----:B------:R-:W-:Y:S01]  /*0b40*/  LDS.64 R18, [R3+0x50] ;  /* 0x0000500003127984 */ /* 0x000fe20000000a00 */
[----:B------:R-:W5:Y:S03]  /*0b50*/  LDCU.128 UR44, c[0x3][0x7a0] ;  /* 0x00c0f400ff2c77ac */ /* 0x000f660008000c00 */
[----:B------:R-:W0:Y:S01]  /*0b60*/  LDS.64 R24, [R3+0x280] ;  /* 0x0002800003187984 */ /* 0x000e220000000a00 */
[----:B------:R-:W5:Y:S03]  /*0b70*/  LDCU.128 UR48, c[0x3][0x730] ;  /* 0x00c0e600ff3077ac */ /* 0x000f660008000c00 */
[----:B------:R-:W-:Y:S01]  /*0b80*/  LDS.64 R26, [R3+0xa0] ;  /* 0x0000a000031a7984 */ /* 0x000fe20000000a00 */
[----:B------:R-:W5:Y:S03]  /*0b90*/  LDCU.128 UR52, c[0x3][0x780] ;  /* 0x00c0f000ff3477ac */ /* 0x000f660008000c00 */
[----:B------:R-:W5:Y:S01]  /*0ba0*/  LDS.64 R30, [R3+0x230] ;  /* 0x00023000031e7984 */ /* 0x000f620000000a00 */
[----:B------:R-:W5:Y:S01]  /*0bb0*/  LDCU.128 UR28, c[0x3][0x8c0] ;  /* 0x00c11800ff1c77ac */ /* 0x000f620008000c00 */
[----:B------:R-:W5:Y:S01]  /*0bc0*/  LDCU.128 UR16, c[0x3][0x8e0] ;  /* 0x00c11c00ff1077ac */ /* 0x000f620008000c00 */
[----:B------:R-:W5:Y:S01]  /*0bd0*/  LDCU.128 UR40, c[0x3][0x910] ;  /* 0x00c12200ff2877ac */ /* 0x000f620008000c00 */
[----:B------:R-:W5:Y:S01]  /*0be0*/  LDCU.128 UR12, c[0x3][0x930] ;  /* 0x00c12600ff0c77ac */ /* 0x000f620008000c00 */
[----:B------:R-:W5:Y:S01]  /*0bf0*/  LDCU.128 UR56, c[0x3][0x960] ;  /* 0x00c12c00ff3877ac */ /* 0x000f620008000c00 */
[----:B------:R-:W5:Y:S01]  /*0c00*/  LDCU.128 UR8, c[0x3][0x8f0] ;  /* 0x00c11e00ff0877ac */ /* 0x000f620008000c00 */
[C-C-:B---3--:R-:W-:Y:S01]  /*0c10*/  DADD R14, R10.reuse, R12.reuse ;  /* 0x000000000a0e7229 */ /* 0x148fe2000000000c */
[----:B------:R-:W3:Y:S01]  /*0c20*/  LDCU.128 UR36, c[0x3][0x710] ;  /* 0x00c0e200ff2477ac */ /* 0x000ee20008000c00 */
[----:B------:R-:W-:-:S02]  /*0c30*/  DADD R10, R10, -R12 ;  /* 0x000000000a0a7229 */ /* 0x000fc4000000080c */
[----:B0-----:R-:W-:-:S04]  /*0c40*/  DADD R12, R18, R24 ;  /* 0x00000000120c7229 */ /* 0x001fc80000000018 */
[----:B------:R-:W-:Y:S02]  /*0c50*/  DFMA R34, R14, UR4, RZ ;  /* 0x000000040e227c2b */ /* 0x000fe400080000ff */
[----:B------:R-:W-:Y:S02]  /*0c60*/  DADD R18, R18, -R24 ;  /* 0x0000000012127229 */ /* 0x000fe40000000818 */
[C---:B-1----:R-:W-:Y:S01]  /*0c70*/  DFMA R40, R14.reuse, UR26, RZ ;  /* 0x0000001a0e287c2b */ /* 0x042fe200080000ff */
[----:B------:R-:W-:Y:S01]  /*0c80*/  LDS.64 R24, [R3+0xf0] ;  /* 0x0000f00003187984 */ /* 0x000fe20000000a00 */
[C---:B--2---:R-:W-:Y:S02]  /*0c90*/  DFMA R42, R14.reuse, UR32, RZ ;  /* 0x000000200e2a7c2b */ /* 0x044fe400080000ff */
[C---:B----4-:R-:W-:Y:S02]  /*0ca0*/  DFMA R44, R14.reuse, UR22, RZ ;  /* 0x000000160e2c7c2b */ /* 0x050fe400080000ff */
[----:B-----5:R-:W-:Y:S01]  /*0cb0*/  DFMA R48, R14, UR44, RZ ;  /* 0x0000002c0e307c2b */ /* 0x020fe200080000ff */
[----:B------:R-:W0:Y:S01]  /*0cc0*/  LDS.64 R14, [R3+0x1e0] ;  /* 0x0001e000030e7984 */ /* 0x000e220000000a00 */
[C---:B------:R-:W-:Y:S01]  /*0cd0*/  DFMA R38, R12.reuse, UR6, R34 ;  /* 0x000000060c267c2b */ /* 0x040fe20008000022 */
[----:B------:R-:W1:Y:S01]  /*0ce0*/  LDCU.128 UR4, c[0x3][0x940] ;  /* 0x00c12800ff0477ac */ /* 0x000e620008000c00 */
[C---:B------:R-:W-:Y:S01]  /*0cf0*/  DFMA R46, R12.reuse, UR34, R42 ;  /* 0x000000220c2e7c2b */ /* 0x040fe2000800002a */
[----:B------:R-:W-:Y:S01]  /*0d00*/  LDS.64 R34, [R3+0x190] ;  /* 0x0001900003227984 */ /* 0x000fe20000000a00 */
[C---:B------:R-:W-:Y:S01]  /*0d10*/  DFMA R42, R12.reuse, UR48, R40 ;  /* 0x000000300c2a7c2b */ /* 0x040fe20008000028 */
[----:B------:R-:W2:Y:S01]  /*0d20*/  LDCU.128 UR32, c[0x3][0x760] ;  /* 0x00c0ec00ff2077ac */ /* 0x000ea20008000c00 */
[----:B------:R-:W-:-:S02]  /*0d30*/  DFMA R50, R12, UR52, R44 ;  /* 0x000000340c327c2b */ /* 0x000fc4000800002c */
[----:B------:R-:W-:Y:S01]  /*0d40*/  DFMA R54, R12, UR46, R48 ;  /* 0x0000002e0c367c2b */ /* 0x000fe20008000030 */
[----:B------:R-:W4:Y:S01]  /*0d50*/  LDCU.128 UR44, c[0x3][0x8d0] ;  /* 0x00c11a00ff2c77ac */ /* 0x000f220008000c00 */
[----:B------:R-:W5:Y:S01]  /*0d60*/  LDS.64 R12, [R3+0x140] ;  /* 0x00014000030c7984 */ /* 0x000f620000000a00 */
[C---:B------:R-:W-:Y:S02]  /*0d70*/  DFMA R36, R10.reuse, UR28, RZ ;  /* 0x0000001c0a247c2b */ /* 0x040fe400080000ff */
[C---:B------:R-:W-:Y:S02]  /*0d80*/  DFMA R44, R10.reuse, UR40, RZ ;  /* 0x000000280a2c7c2b */ /* 0x040fe400080000ff */
[C---:B------:R-:W-:Y:S01]  /*0d90*/  DFMA R40, R10.reuse, UR18, RZ ;  /* 0x000000120a287c2b */ /* 0x040fe200080000ff */
[----:B------:R-:W5:Y:S01]  /*0da0*/  LDCU.64 UR18, c[0x3][0x980] ;  /* 0x00c13000ff1277ac */ /* 0x000f620008000a00 */
[C---:B------:R-:W-:Y:S02]  /*0db0*/  DFMA R48, R10.reuse, UR14, RZ ;  /* 0x0000000e0a307c2b */ /* 0x040fe400080000ff */
[----:B------:R-:W-:Y:S01]  /*0dc0*/  DFMA R52, R10, UR56, RZ ;  /* 0x000000380a347c2b */ /* 0x000fe200080000ff */
[----:B------:R-:W5:Y:S01]  /*0dd0*/  LDCU.64 UR14, c[0x3][0x7c0] ;  /* 0x00c0f800ff0e77ac */ /* 0x000f620008000a00 */
[----:B------:R-:W-:-:S02]  /*0de0*/  DFMA R36, R18, UR30, R36 ;  /* 0x0000001e12247c2b */ /* 0x000fc40008000024 */
[----:B------:R-:W-:Y:S01]  /*0df0*/  DADD R10, R26, R30 ;  /* 0x000000001a0a7229 */ /* 0x000fe2000000001e */
[----:B------:R-:W4:Y:S01]  /*0e00*/  LDCU.128 UR28, c[0x3][0x7b0] ;  /* 0x00c0f600ff1c77ac */ /* 0x000f220008000c00 */
[C---:B------:R-:W-:Y:S02]  /*0e10*/  DFMA R44, R18.reuse, UR42, R44 ;  /* 0x0000002a122c7c2b */ /* 0x040fe4000800002c */
[C---:B------:R-:W-:Y:S01]  /*0e20*/  DFMA R40, R18.reuse, UR8, R40 ;  /* 0x0000000812287c2b */ /* 0x040fe20008000028 */
[----:B------:R-:W0:Y:S01]  /*0e30*/  LDCU.128 UR40, c[0x3][0x920] ;  /* 0x00c12400ff2877ac */ /* 0x000e220008000c00 */
[C---:B-1----:R-:W-:Y:S02]  /*0e40*/  DFMA R48, R18.reuse, UR4, R48 ;  /* 0x0000000412307c2b */ /* 0x042fe40008000030 */
[----:B------:R-:W-:Y:S01]  /*0e50*/  DFMA R52, R18, UR58, R52 ;  /* 0x0000003a12347c2b */ /* 0x000fe20008000034 */
[----:B------:R-:W1:Y:S01]  /*0e60*/  LDCU.128 UR56, c[0x3][0x970] ;  /* 0x00c12e00ff3877ac */ /* 0x000e620008000c00 */
[----:B------:R-:W-:-:S02]  /*0e70*/  DADD R26, R26, -R30 ;  /* 0x000000001a1a7229 */ /* 0x000fc4000000081e */
[C---:B------:R-:W-:Y:S01]  /*0e80*/  DFMA R42, R10.reuse, UR50, R42 ;  /* 0x000000320a2a7c2b */ /* 0x040fe2000800002a */
[----:B------:R-:W5:Y:S01]  /*0e90*/  LDCU.128 UR48, c[0x3][0x740] ;  /* 0x00c0e800ff3077ac */ /* 0x000f620008000c00 */
[C---:B------:R-:W-:Y:S02]  /*0ea0*/  DFMA R50, R10.reuse, UR54, R50 ;  /* 0x000000360a327c2b */ /* 0x040fe40008000032 */
[----:B---3--:R-:W-:Y:S01]  /*0eb0*/  DFMA R38, R10, UR36, R38 ;  /* 0x000000240a267c2b */ /* 0x008fe20008000026 */
[----:B------:R-:W3:Y:S01]  /*0ec0*/  LDCU.128 UR52, c[0x3][0x790] ;  /* 0x00c0f200ff3477ac */ /* 0x000ee20008000c00 */
[C---:B------:R-:W-:Y:S02]  /*0ed0*/  DFMA R40, R26.reuse, UR10, R40 ;  /* 0x0000000a1a287c2b */ /* 0x040fe40008000028 */
[----:B------:R-:W-:Y:S01]  /*0ee0*/  DFMA R48, R26, UR6, R48 ;  /* 0x000000061a307c2b */ /* 0x000fe20008000030 */
[----:B------:R-:W3:Y:S01]  /*0ef0*/  LDCU.128 UR4, c[0x3][0x900] ;  /* 0x00c12000ff0477ac */ /* 0x000ee20008000c00 */
[----:B--2---:R-:W-:-:S02]  /*0f00*/  DFMA R46, R10, UR32, R46 ;  /* 0x000000200a2e7c2b */ /* 0x004fc4000800002e */
[----:B----4-:R-:W-:Y:S01]  /*0f10*/  DFMA R54, R10, UR28, R54 ;  /* 0x0000001c0a367c2b */ /* 0x010fe20008000036 */
[----:B------:R-:W2:Y:S01]  /*0f20*/  LDCU.128 UR8, c[0x3][0x950] ;  /* 0x00c12a00ff0877ac */ /* 0x000ea20008000c00 */
[----:B0-----:R-:W-:Y:S02]  /*0f30*/  DADD R10, R24, R14 ;  /* 0x00000000180a7229 */ /* 0x001fe4000000000e */
[C---:B------:R-:W-:Y:S02]  /*0f40*/  DFMA R36, R26.reuse, UR44, R36 ;  /* 0x0000002c1a247c2b */ /* 0x040fe40008000024 */
[C---:B------:R-:W-:Y:S02]  /*0f50*/  DFMA R44, R26.reuse, UR40, R44 ;  /* 0x000000281a2c7c2b */ /* 0x040fe4000800002c */
[----:B-1----:R-:W-:Y:S02]  /*0f60*/  DFMA R52, R26, UR56, R52 ;  /* 0x000000381a347c2b */ /* 0x002fe40008000034 */
[----:B------:R-:W-:-:S02]  /*0f70*/  DADD R14, R24, -R14 ;  /* 0x00000000180e7229 */ /* 0x000fc4000000080e */
[C---:B------:R-:W-:Y:S02]  /*0f80*/  DFMA R38, R10.reuse, UR38, R38 ;  /* 0x000000260a267c2b */ /* 0x040fe40008000026 */
[C---:B------:R-:W-:Y:S02]  /*0f90*/  DFMA R46, R10.reuse, UR34, R46 ;  /* 0x000000220a2e7c2b */ /* 0x040fe4000800002e */
[C---:B-----5:R-:W-:Y:S02]  /*0fa0*/  DFMA R42, R10.reuse, UR48, R42 ;  /* 0x000000300a2a7c2b */ /* 0x060fe4000800002a */
[C---:B---3--:R-:W-:Y:S02]  /*0fb0*/  DFMA R50, R10.reuse, UR52, R50 ;  /* 0x000000340a327c2b */ /* 0x048fe40008000032 */
[----:B------:R-:W-:Y:S02]  /*0fc0*/  DFMA R54, R10, UR30, R54 ;  /* 0x0000001e0a367c2b */ /* 0x000fe40008000036 */
[----:B------:R-:W-:-:S02]  /*0fd0*/  DADD R10, R12, R34 ;  /* 0x000000000c0a7229 */ /* 0x000fc40000000022 */
[----:B------:R-:W-:Y:S02]  /*0fe0*/  DADD R12, R12, -R34 ;  /* 0x000000000c0c7229 */ /* 0x000fe40000000822 */
[C---:B------:R-:W-:Y:S02]  /*0ff0*/  DFMA R36, R14.reuse, UR46, R36 ;  /* 0x0000002e0e247c2b */ /* 0x040fe40008000024 */
[C---:B------:R-:W-:Y:S02]  /*1000*/  DFMA R44, R14.reuse, UR42, R44 ;  /* 0x0000002a0e2c7c2b */ /* 0x040fe4000800002c */
[C---:B------:R-:W-:Y:S02]  /*1010*/  DFMA R52, R14.reuse, UR58, R52 ;  /* 0x0000003a0e347c2b */ /* 0x040fe40008000034 */
[C---:B------:R-:W-:Y:S02]  /*1020*/  DFMA R40, R14.reuse, UR4, R40 ;  /* 0x000000040e287c2b */ /* 0x040fe40008000028 */
[----:B--2---:R-:W-:-:S02]  /*1030*/  DFMA R48, R14, UR8, R48 ;  /* 0x000000080e307c2b */ /* 0x004fc40008000030 */
        /* <DEDUP_REMOVED lines=14> */
[----:B------:R0:W-:Y:S01]  /*1120*/  STS.64 [R3+0x140], R24 ;  /* 0x0001401803007388 */ /* 0x0001e20000000a00 */
[----:B------:R-:W-:Y:S02]  /*1130*/  DADD R18, R50, R48 ;  /* 0x0000000032127229 */ /* 0x000fe40000000030 */
[----:B------:R-:W-:Y:S01]  /*1140*/  DADD R52, R54, -R52 ;  /* 0x0000000036347229 */ /* 0x000fe20000000834 */
        /* <DEDUP_REMOVED lines=13> */
.L_x_122:
[----:B------:R-:W-:Y:S05]  /*1220*/  BSYNC.RECONVERGENT B0 ;  /* 0x0000000000007941 */ /* 0x000fea0003800200 */
.L_x_121:
[----:B------:R-:W-:Y:S01]  /*1230*/  BAR.SYNC.DEFER_BLOCKING 0x0 ;  /* 0x0000000000007b1d */ /* 0x000fe20000010000 */
[----:B------:R-:W-:Y:S01]  /*1240*/  CS2R R42, SRZ ;  /* 0x00000000002a7805 */ /* 0x000fe2000001ff00 */
[----:B0-----:R-:W-:-:S04]  /*1250*/  IMAD R3, R2, 0x50, R9 ;  /* 0x0000005002037824 */ /* 0x001fc800078e0209 */
[----:B------:R-:W2:Y:S04]  /*1260*/  @!P3 LDG.E.64.CONSTANT R22, desc[UR76][R16.64+0x1f40] ;  /* 0x001f404c1016b981 */ /* 0x000ea8000c1e9b00 */
[----:B------:R-:W3:Y:S01]  /*1270*/  @!P3 LDG.E.64.CONSTANT R32, desc[UR76][R16.64+0x5dc0] ;  /* 0x005dc04c1020b981 */ /* 0x000ee2000c1e9b00 */
[----:B------:R-:W-:Y:S02]  /*1280*/  CS2R R188, SRZ ;  /* 0x0000000000bc7805 */ /* 0x000fe4000001ff00 */
[----:B------:R-:W-:Y:S01]  /*1290*/  CS2R R154, SRZ ;  /* 0x00000000009a7805 */ /* 0x000fe2000001ff00 */
[----:B------:R-:W0:Y:S01]  /*12a0*/  LDCU.128 UR16, c[0x3][0x7a0] ;  /* 0x00c0f400ff1077ac */ /* 0x000e220008000c00 */
[----:B------:R-:W4:Y:S01]  /*12b0*/  @!P3 LDG.E.64.CONSTANT R42, desc[UR76][R16.64] ;  /* 0x0000004c102ab981 */ /* 0x000f22000c1e9b00 */
[----:B------:R-:W1:Y:S03]  /*12c0*/  LDCU.128 UR8, c[0x3][0x700] ;  /* 0x00c0e000ff0877ac */ /* 0x000e660008000c00 */
[----:B------:R-:W5:Y:S01]  /*12d0*/  @!P3 LDG.E.64.CONSTANT R188, desc[UR76][R16.64+0x3e80] ;  /* 0x003e804c10bcb981 */ /* 0x000f62000c1e9b00 */
[----:B------:R-:W0:Y:S03]  /*12e0*/  LDCU.128 UR4, c[0x3][0x710] ;  /* 0x00c0e200ff0477ac */ /* 0x000e260008000c00 */
[----:B------:R-:W5:Y:S01]  /*12f0*/  @!P3 LDG.E.64.CONSTANT R154, desc[UR76][R16.64+0x7d00] ;  /* 0x007d004c109ab981 */ /* 0x000f62000c1e9b00 */
[----:B------:R-:W1:Y:S03]  /*1300*/  LDCU.128 UR24, c[0x3][0x720] ;  /* 0x00c0e400ff1877ac */ /* 0x000e660008000c00 */
[----:B------:R-:W-:Y:S01]  /*1310*/  LDS.128 R12, [R3] ;  /* 0x00000000030c7984 */ /* 0x000fe20000000c00 */
[----:B------:R-:W1:Y:S03]  /*1320*/  LDCU.128 UR20, c[0x3][0x750] ;  /* 0x00c0ea00ff1477ac */ /* 0x000e660008000c00 */
[----:B------:R-:W1:Y:S01]  /*1330*/  LDS.128 R36, [R3+0x40] ;  /* 0x0000400003247984 */ /* 0x000e620000000c00 */
[----:B------:R-:W1:Y:S03]  /*1340*/  LDCU.128 UR32, c[0x3][0x770] ;  /* 0x00c0ee00ff2077ac */ /* 0x000e660008000c00 */
[----:B------:R-:W-:Y:S01]  /*1350*/  LDS.128 R24, [R3+0x10] ;  /* 0x0000100003187984 */ /* 0x000fe20000000c00 */
[----:B------:R-:W1:Y:S03]  /*1360*/  LDCU.128 UR48, c[0x3][0x8c0] ;  /* 0x00c11800ff3077ac */ /* 0x000e660008000c00 */
[----:B------:R-:W1:Y:S01]  /*1370*/  LDS.128 R56, [R3+0x30] ;  /* 0x0000300003387984 */ /* 0x000e620000000c00 */
[----:B------:R-:W1:Y:S01]  /*1380*/  LDCU.128 UR72, c[0x3][0x730] ;  /* 0x00c0e600ff4877ac */ /* 0x000e620008000c00 */
[----:B------:R-:W1:Y:S01]  /*1390*/  LDCU.128 UR28, c[0x3][0x8e0] ;  /* 0x00c11c00ff1c77ac */ /* 0x000e620008000c00 */
[----:B0-----:R-:W-:Y:S01]  /*13a0*/  UMOV UR44, UR6 ;  /* 0x00000006002c7c82 */ /* 0x001fe20008000000 */
[----:B------:R-:W-:Y:S01]  /*13b0*/  UMOV UR45, UR7 ;  /* 0x00000007002d7c82 */ /* 0x000fe20008000000 */
[----:B------:R-:W-:Y:S01]  /*13c0*/  UMOV UR52, UR4 ;  /* 0x0000000400347c82 */ /* 0x000fe20008000000 */
[----:B------:R-:W-:Y:S01]  /*13d0*/  UMOV UR53, UR5 ;  /* 0x0000000500357c82 */ /* 0x000fe20008000000 */
[----:B------:R-:W0:Y:S01]  /*13e0*/  LDCU.128 UR4, c[0x3][0x780] ;  /* 0x00c0f000ff0477ac */ /* 0x000e220008000c00 */
[----:B------:R-:W0:Y:S01]  /*13f0*/  LDCU.128 UR40, c[0x3][0x8f0] ;  /* 0x00c11e00ff2877ac */ /* 0x000e220008000c00 */
[----:B------:R-:W0:Y:S01]  /*1400*/  LDCU.128 UR12, c[0x3][0x910] ;  /* 0x00c12200ff0c77ac */ /* 0x000e220008000c00 */
[----:B------:R-:W0:Y:S01]  /*1410*/  LDCU.128 UR36, c[0x3][0x930] ;  /* 0x00c12600ff2477ac */ /* 0x000e220008000c00 */
[----:B------:R-:W0:Y:S01]  /*1420*/  LDCU.128 UR60, c[0x3][0x920] ;  /* 0x00c12400ff3c77ac */ /* 0x000e220008000c00 */
[----:B-1----:R-:W-:-:S02]  /*1430*/  DADD R10, R12, R38 ;  /* 0x000000000c0a7229 */ /* 0x002fc40000000026 */
[----:B------:R-:W-:Y:S01]  /*1440*/  DADD R18, R14, R36 ;  /* 0x000000000e127229 */ /* 0x000fe20000000024 */
[----:B------:R-:W1:Y:S01]  /*1450*/  LDCU.128 UR56, c[0x3][0x7b0] ;  /* 0x00c0f600ff3877ac */ /* 0x000e620008000c00 */
[----:B------:R-:W1:Y:S04]  /*1460*/  LDCU.128 UR64, c[0x3][0x970] ;  /* 0x00c12e00ff4077ac */ /* 0x000e680008000c00 */
[C---:B------:R-:W-:Y:S02]  /*1470*/  DFMA R44, R10.reuse, UR16, RZ ;  /* 0x000000100a2c7c2b */ /* 0x040fe400080000ff */
[----:B------:R-:W-:Y:S01]  /*1480*/  DFMA R30, R10, UR8, RZ ;  /* 0x000000080a1e7c2b */ /* 0x000fe200080000ff */
[----:B------:R-:W1:Y:S01]  /*1490*/  LDCU.128 UR68, c[0x3][0x740] ;  /* 0x00c0e800ff4477ac */ /* 0x000e620008000c00 */
[----:B------:R-:W-:-:S02]  /*14a0*/  DADD R12, R12, -R38 ;  /* 0x000000000c0c7229 */ /* 0x000fc40000000826 */
[C---:B------:R-:W-:Y:S02]  /*14b0*/  DFMA R34, R10.reuse, UR26, RZ ;  /* 0x0000001a0a227c2b */ /* 0x040fe400080000ff */
[----:B------:R-:W-:Y:S02]  /*14c0*/  DFMA R38, R10, UR20, RZ ;  /* 0x000000140a267c2b */ /* 0x000fe400080000ff */
[C---:B------:R-:W-:Y:S01]  /*14d0*/  DFMA R54, R18.reuse, UR18, R44 ;  /* 0x0000001212367c2b */ /* 0x040fe2000800002c */
[C-C-:B------:R-:W-:Y:S01]  /*14e0*/  IMAD R160, R29.reuse, 0x50, R4.reuse ;  /* 0x000000501da07824 */ /* 0x140fe200078e0204 */
[----:B------:R-:W1:Y:S01]  /*14f0*/  LDS.128 R44, [R3+0x20] ;  /* 0x00002000032c7984 */ /* 0x000e620000000c00 */
[----:B------:R-:W-:Y:S01]  /*1500*/  DFMA R30, R18, UR10, R30 ;  /* 0x0000000a121e7c2b */ /* 0x000fe2000800001e */
[----:B------:R-:W0:Y:S01]  /*1510*/  LDCU.128 UR8, c[0x3][0x960] ;  /* 0x00c12c00ff0877ac */ /* 0x000e220008000c00 */
[----:B------:R-:W-:Y:S02]  /*1520*/  DFMA R40, R10, UR34, RZ ;  /* 0x000000220a287c2b */ /* 0x000fe400080000ff */
[----:B------:R-:W-:Y:S01]  /*1530*/  DADD R14, R14, -R36 ;  /* 0x000000000e0e7229 */ /* 0x000fe20000000824 */
[C---:B------:R-:W-:Y:S01]  /*1540*/  IMAD R7, R2.reuse, 0x8, R7 ;  /* 0x0000000802077824 */ /* 0x040fe200078e0207 */
[----:B------:R-:W-:Y:S01]  /*1550*/  DFMA R10, R12, UR48, RZ ;  /* 0x000000300c0a7c2b */ /* 0x000fe200080000ff */
[----:B------:R-:W-:Y:S01]  /*1560*/  IMAD R75, R2, 0x8, R4 ;  /* 0x00000008024b7824 */ /* 0x000fe200078e0204 */
[C---:B------:R-:W-:Y:S01]  /*1570*/  DFMA R36, R18.reuse, UR72, R34 ;  /* 0x0000004812247c2b */ /* 0x040fe20008000022 */
[----:B------:R-:W-:Y:S01]  /*1580*/  IMAD R9, R29, -0x2d0, R9 ;  /* 0xfffffd301d097824 */ /* 0x000fe200078e0209 */
[----:B------:R-:W-:Y:S01]  /*1590*/  DFMA R48, R18, UR22, R38 ;  /* 0x0000001612307c2b */ /* 0x000fe20008000026 */
[----:B------:R-:W-:Y:S01]  /*15a0*/  UMOV UR22, UR44 ;  /* 0x0000002c00167c82 */ /* 0x000fe20008000000 */
[----:B------:R-:W-:Y:S01]  /*15b0*/  UMOV UR23, UR45 ;  /* 0x0000002d00177c82 */ /* 0x000fe20008000000 */
[----:B------:R-:W-:Y:S01]  /*15c0*/  DFMA R34, R12, UR30, RZ ;  /* 0x0000001e0c227c2b */ /* 0x000fe200080000ff */
[----:B------:R-:W1:Y:S01]  /*15d0*/  LDCU.128 UR44, c[0x3][0x940] ;  /* 0x00c12800ff2c77ac */ /* 0x000e620008000c00 */
[----:B0-----:R-:W-:-:S02]  /*15e0*/  DFMA R52, R18, UR4, R40 ;  /* 0x0000000412347c2b */ /* 0x001fc40008000028 */
[----:B------:R-:W-:Y:S01]  /*15f0*/  DFMA R18, R14, UR50, R10 ;  /* 0x000000320e127c2b */ /* 0x000fe2000800000a */
[----:B------:R-:W-:Y:S01]  /*1600*/  UMOV UR4, UR52 ;  /* 0x0000003400047c82 */ /* 0x000fe20008000000 */
[----:B------:R-:W-:Y:S01]  /*1610*/  DADD R10, R24, R58 ;  /* 0x00000000180a7229 */ /* 0x000fe2000000003a */
[----:B------:R-:W-:Y:S01]  /*1620*/  UMOV UR5, UR53 ;  /* 0x0000003500057c82 */ /* 0x000fe20008000000 */
[----:B------:R-:W-:Y:S01]  /*1630*/  DFMA R34, R14, UR40, R34 ;  /* 0x000000280e227c2b */ /* 0x000fe20008000022 */
[----:B------:R-:W0:Y:S01]  /*1640*/  LDCU.128 UR48, c[0x3][0x8d0] ;  /* 0x00c11a00ff3077ac */ /* 0x000e220008000c00 */
[----:B------:R-:W-:Y:S01]  /*1650*/  DADD R24, R24, -R58 ;  /* 0x0000000018187229 */ /* 0x000fe2000000083a */
[----:B------:R-:W0:Y:S01]  /*1660*/  LDCU.128 UR52, c[0x3][0x760] ;  /* 0x00c0ec00ff3477ac */ /* 0x000e220008000c00 */
[C---:B------:R-:W-:Y:S02]  /*1670*/  DFMA R40, R12.reuse, UR12, RZ ;  /* 0x0000000c0c287c2b */ /* 0x040fe400080000ff */
[C---:B------:R-:W-:Y:S01]  /*1680*/  DFMA R50, R12.reuse, UR38, RZ ;  /* 0x000000260c327c2b */ /* 0x040fe200080000ff */
[----:B------:R-:W-:Y:S01]  /*1690*/  CS2R R88, SRZ ;  /* 0x0000000000587805 */ /* 0x000fe2000001ff00 */
[----:B------:R-:W-:Y:S01]  /*16a0*/  DFMA R12, R12, UR8, RZ ;  /* 0x000000080c0c7c2b */ /* 0x000fe200080000ff */
[----:B------:R-:W-:Y:S01]  /*16b0*/  CS2R R166, SRZ ;  /* 0x0000000000a67805 */ /* 0x000fe2000001ff00 */
[C---:B------:R-:W-:Y:S01]  /*16c0*/  DFMA R52, R10.reuse, UR6, R52 ;  /* 0x000000060a347c2b */ /* 0x040fe20008000034 */
[----:B------:R-:W-:Y:S01]  /*16d0*/  LEA R124, R6, R21, 0x18 ;  /* 0x00000015067c7211 */ /* 0x000fe200078ec0ff */
[C---:B------:R-:W-:Y:S01]  /*16e0*/  DFMA R30, R10.reuse, UR4, R30 ;  /* 0x000000040a1e7c2b */ /* 0x040fe2000800001e */
[----:B------:R-:W0:Y:S01]  /*16f0*/  LDCU.128 UR4, c[0x3][0x900] ;  /* 0x00c12000ff0477ac */ /* 0x000e220008000c00 */
[----:B------:R-:W-:Y:S01]  /*1700*/  DFMA R36, R10, UR74, R36 ;  /* 0x0000004a0a247c2b */ /* 0x000fe20008000024 */
[----:B------:R-:W-:Y:S01]  /*1710*/  CS2R R38, SRZ ;  /* 0x0000000000267805 */ /* 0x000fe2000001ff00 */
[----:B------:R-:W-:Y:S01]  /*1720*/  DFMA R34, R24, UR42, R34 ;  /* 0x0000002a18227c2b */ /* 0x000fe20008000022 */
[----:B------:R-:W0:Y:S01]  /*1730*/  LDCU.128 UR72, c[0x3][0x790] ;  /* 0x00c0f200ff4877ac */ /* 0x000e220008000c00 */
[C---:B------:R-:W-:Y:S01]  /*1740*/  DFMA R40, R14.reuse, UR14, R40 ;  /* 0x0000000e0e287c2b */ /* 0x040fe20008000028 */
[----:B------:R-:W-:Y:S01]  /*1750*/  IMAD R4, R2, 0x8, R9 ;  /* 0x0000000802047824 */ /* 0x000fe200078e0209 */
[C---:B-1----:R-:W-:Y:S01]  /*1760*/  DFMA R50, R14.reuse, UR44, R50 ;  /* 0x0000002c0e327c2b */ /* 0x042fe20008000032 */
[----:B------:R-:W1:Y:S01]  /*1770*/  LDCU.128 UR40, c[0x3][0x950] ;  /* 0x00c12a00ff2877ac */ /* 0x000e620008000c00 */
[----:B------:R-:W-:Y:S01]  /*1780*/  DFMA R14, R14, UR10, R12 ;  /* 0x0000000a0e0e7c2b */ /* 0x000fe2000800000c */
[----:B------:R-:W5:Y:S01]  /*1790*/  @!P3 LDG.E.64.CONSTANT R38, desc[UR76][R16.64+0xbb80] ;  /* 0x00bb804c1026b981 */ /* 0x000f62000c1e9b00 */
[C-C-:B------:R-:W-:Y:S01]  /*17a0*/  DADD R12, R26.reuse, R56.reuse ;  /* 0x000000001a0c7229 */ /* 0x140fe20000000038 */
[----:B------:R-:W1:Y:S01]  /*17b0*/  LDCU.64 UR10, c[0x3][0x7c0] ;  /* 0x00c0f800ff0a77ac */ /* 0x000e620008000a00 */
[----:B------:R-:W-:Y:S01]  /*17c0*/  DADD R26, R26, -R56 ;  /* 0x000000001a1a7229 */ /* 0x000fe20000000838 */
[----:B------:R-:W5:Y:S01]  /*17d0*/  @!P3 LDG.E.64.CONSTANT R88, desc[UR76][R16.64+0x41a0] ;  /* 0x0041a04c1058b981 */ /* 0x000f62000c1e9b00 */
[----:B0-----:R-:W-:Y:S01]  /*17e0*/  DFMA R48, R10, UR52, R48 ;  /* 0x000000340a307c2b */ /* 0x001fe20008000030 */
[----:B------:R-:W0:Y:S01]  /*17f0*/  LDCU.64 UR14, c[0x3][0x980] ;  /* 0x00c13000ff0e77ac */ /* 0x000e220008000a00 */
[C---:B------:R-:W-:Y:S01]  /*1800*/  DFMA R50, R24.reuse, UR46, R50 ;  /* 0x0000002e18327c2b */ /* 0x040fe20008000032 */
[----:B------:R-:W5:Y:S01]  /*1810*/  @!P3 LDG.E.64.CONSTANT R166, desc[UR76][R16.64+0x8020] ;  /* 0x0080204c10a6b981 */ /* 0x000f62000c1e9b00 */
[C---:B------:R-:W-:Y:S01]  /*1820*/  DFMA R18, R24.reuse, UR48, R18 ;  /* 0x0000003018127c2b */ /* 0x040fe20008000012 */
[----:B------:R-:W-:Y:S01]  /*1830*/  CS2R R164, SRZ ;  /* 0x0000000000a47805 */ /* 0x000fe2000001ff00 */
[----:B------:R-:W-:Y:S01]  /*1840*/  DFMA R40, R24, UR60, R40 ;  /* 0x0000003c18287c2b */ /* 0x000fe20008000028 */
[----:B------:R-:W-:Y:S01]  /*1850*/  CS2R R194, SRZ ;  /* 0x0000000000c27805 */ /* 0x000fe2000001ff00 */
[----:B------:R-:W-:Y:S01]  /*1860*/  DFMA R54, R10, UR56, R54 ;  /* 0x000000380a367c2b */ /* 0x000fe20008000036 */
[----:B------:R-:W-:Y:S01]  /*1870*/  VIADD R21, R21, 0x320 ;  /* 0x0000032015157836 */ /* 0x000fe20000000000 */
[----:B------:R-:W-:Y:S01]  /*1880*/  DFMA R14, R24, UR64, R14 ;  /* 0x00000040180e7c2b */ /* 0x000fe2000800000e */
[----:B------:R-:W5:Y:S01]  /*1890*/  @!P3 LDG.E.64.CONSTANT R164, desc[UR76][R16.64+0xbea0] ;  /* 0x00bea04c10a4b981 */ /* 0x000f62000c1e9b00 */
[----:B------:R-:W-:Y:S01]  /*18a0*/  DADD R10, R44, R46 ;  /* 0x000000002c0a7229 */ /* 0x000fe2000000002e */
[----:B------:R-:W-:Y:S01]  /*18b0*/  CS2R R196, SRZ ;  /* 0x0000000000c47805 */ /* 0x000fe2000001ff00 */
[----:B------:R-:W-:Y:S01]  /*18c0*/  DFMA R36, R12, UR68, R36 ;  /* 0x000000440c247c2b */ /* 0x000fe20008000024 */
[----:B------:R-:W5:Y:S01]  /*18d0*/  @!P3 LDG.E.64.CONSTANT R194, desc[UR76][R16.64+0x2580] ;  /* 0x0025804c10c2b981 */ /* 0x000f62000c1e9b00 */
[----:B------:R-:W-:Y:S01]  /*18e0*/  DADD R44, R44, -R46 ;  /* 0x000000002c2c7229 */ /* 0x000fe2000000082e */
[----:B------:R-:W-:Y:S01]  /*18f0*/  CS2R R200, SRZ ;  /* 0x0000000000c87805 */ /* 0x000fe2000001ff00 */
[----:B------:R-:W-:Y:S01]  /*1900*/  DFMA R34, R26, UR4, R34 ;  /* 0x000000041a227c2b */ /* 0x000fe20008000022 */
        /* <DEDUP_REMOVED lines=8> */
[----:B------:R-:W5:Y:S01]  /*1990*/  LDCU.128 UR44, c[0x3][0x730] ;  /* 0x00c0e600ff2c77ac */ /* 0x000f620008000c00 */
[----:B------:R-:W-:-:S02]  /*19a0*/  DFMA R40, R26, UR62, R40 ;  /* 0x0000003e1a287c2b */ /* 0x000fc40008000028 */
[----:B-1----:R-:W-:Y:S01]  /*19b0*/  DFMA R50, R26, UR40, R50 ;  /* 0x000000281a327c2b */ /* 0x002fe20008000032 */
[----:B------:R-:W1:Y:S01]  /*19c0*/  LDCU.64 UR18, c[0x3][0x918] ;  /* 0x00c12300ff1277ac */ /* 0x000e620008000a00 */
[----:B------:R-:W-:Y:S01]  /*19d0*/  DFMA R54, R12, UR58, R54 ;  /* 0x0000003a0c367c2b */ /* 0x000fe20008000036 */
[----:B------:R-:W-:Y:S01]  /*19e0*/  CS2R R24, SRZ ;  /* 0x0000000000187805 */ /* 0x000fe2000001ff00 */
[----:B------:R-:W-:Y:S01]  /*19f0*/  DFMA R14, R26, UR66, R14 ;  /* 0x000000421a0e7c2b */ /* 0x000fe2000800000e */
[----:B------:R-:W-:Y:S01]  /*1a00*/  LEA R6, R6, R21, 0x18 ;  /* 0x0000001506067211 */ /* 0x000fe200078ec0ff */
[----:B------:R-:W-:Y:S01]  /*1a10*/  DFMA R36, R10, UR70, R36 ;  /* 0x000000460a247c2b */ /* 0x000fe20008000024 */
[----:B------:R-:W1:Y:S01]  /*1a20*/  S2UR UR5, SR_CgaCtaId ;  /* 0x00000000000579c3 */ /* 0x000e620000008800 */
[----:B------:R-:W-:Y:S01]  /*1a30*/  DFMA R34, R44, UR6, R34 ;  /* 0x000000062c227c2b */ /* 0x000fe20008000022 */
[----:B------:R-:W5:Y:S01]  /*1a40*/  @!P3 LDG.E.64.CONSTANT R24, desc[UR76][R16.64+0x60e0] ;  /* 0x0060e04c1018b981 */ /* 0x000f62000c1e9b00 */
[C---:B------:R-:W-:Y:S01]  /*1a50*/  DFMA R52, R10.reuse, UR74, R52 ;  /* 0x0000004a0a347c2b */ /* 0x040fe20008000034 */
[----:B------:R-:W-:Y:S01]  /*1a60*/  UMOV UR4, 0x400 ;  /* 0x0000040000047882 */ /* 0x000fe20000000000 */
[C---:B------:R-:W-:Y:S01]  /*1a70*/  DFMA R30, R10.reuse, UR24, R30 ;  /* 0x000000180a1e7c2b */ /* 0x040fe2000800001e */
[----:B------:R-:W5:Y:S01]  /*1a80*/  @!P3 LDG.E.64.CONSTANT R196, desc[UR76][R16.64+0x6400] ;  /* 0x0064004c10c4b981 */ /* 0x000f62000c1e9b00 */
[----:B------:R-:W-:Y:S01]  /*1a90*/  DFMA R48, R10, UR32, R48 ;  /* 0x000000200a307c2b */ /* 0x000fe20008000030 */
[----:B------:R-:W5:Y:S01]  /*1aa0*/  LDCU.128 UR48, c[0x3][0x710] ;  /* 0x00c0e200ff3077ac */ /* 0x000f620008000c00 */
[C---:B------:R-:W-:Y:S01]  /*1ab0*/  DFMA R18, R44.reuse, UR28, R18 ;  /* 0x0000001c2c127c2b */ /* 0x040fe20008000012 */
[----:B------:R-:W5:Y:S01]  /*1ac0*/  @!P3 LDG.E.64.CONSTANT R200, desc[UR76][R16.64+0x640] ;  /* 0x0006404c10c8b981 */ /* 0x000f62000c1e9b00 */
[C---:B------:R-:W-:Y:S01]  /*1ad0*/  DFMA R40, R44.reuse, UR36, R40 ;  /* 0x000000242c287c2b */ /* 0x040fe20008000028 */
[----:B------:R-:W5:Y:S01]  /*1ae0*/  LDCU.64 UR22, c[0x3][0x720] ;  /* 0x00c0e400ff1677ac */ /* 0x000f620008000a00 */
[----:B------:R-:W-:Y:S01]  /*1af0*/  DFMA R50, R44, UR42, R50 ;  /* 0x0000002a2c327c2b */ /* 0x000fe20008000032 */
[----:B------:R-:W5:Y:S01]  /*1b00*/  @!P3 LDG.E.64.CONSTANT R206, desc[UR76][R16.64+0x9c40] ;  /* 0x009c404c10ceb981 */ /* 0x000f62000c1e9b00 */
[----:B------:R-:W-:Y:S01]  /*1b10*/  DFMA R54, R10, UR10, R54 ;  /* 0x0000000a0a367c2b */ /* 0x000fe20008000036 */
[----:B------:R-:W5:Y:S01]  /*1b20*/  LDCU.128 UR52, c[0x3][0x740] ;  /* 0x00c0e800ff3477ac */ /* 0x000f620008000c00 */
[----:B0-----:R-:W-:Y:S01]  /*1b30*/  DFMA R14, R44, UR14, R14 ;  /* 0x0000000e2c0e7c2b */ /* 0x001fe2000800000e */
[----:B------:R-:W5:Y:S01]  /*1b40*/  @!P3 LDG.E.64.CONSTANT R202, desc[UR76][R16.64+0x9f60] ;  /* 0x009f604c10cab981 */ /* 0x000f62000c1e9b00 */
[C-C-:B------:R-:W-:Y:S01]  /*1b50*/  DADD R12, R36.reuse, R34.reuse ;  /* 0x00000000240c7229 */ /* 0x140fe20000000022 */
[----:B------:R-:W-:Y:S01]  /*1b60*/  IMAD R21, R5, 0x320, R6 ;  /* 0x0000032005157824 */ /* 0x000fe200078e0206 */
[----:B------:R-:W-:Y:S01]  /*1b70*/  DADD R34, R36, -R34 ;  /* 0x0000000024227229 */ /* 0x000fe20000000822 */
[----:B------:R-:W0:Y:S01]  /*1b80*/  LDCU.64 UR6, c[0x0][0x388] ;  /* 0x00007100ff0677ac */ /* 0x000e220008000a00 */
[----:B------:R-:W-:Y:S01]  /*1b90*/  DADD R10, R30, R18 ;  /* 0x000000001e0a7229 */ /* 0x000fe20000000012 */
[----:B------:R-:W5:Y:S01]  /*1ba0*/  @!P3 LDG.E.64.CONSTANT R220, desc[UR76][R16.64+0x8340] ;  /* 0x0083404c10dcb981 */ /* 0x000f62000c1e9b00 */
[----:B------:R-:W-:Y:S01]  /*1bb0*/  DADD R26, R48, R40 ;  /* 0x00000000301a7229 */ /* 0x000fe20000000028 */
[----:B-1----:R-:W-:Y:S01]  /*1bc0*/  ULEA UR4, UR5, UR4, 0x18 ;  /* 0x0000000405047291 */ /* 0x002fe2000f8ec0ff */
[----:B------:R-:W-:Y:S01]  /*1bd0*/  DADD R36, R52, R50 ;  /* 0x0000000034247229 */ /* 0x000fe20000000032 */
[----:B------:R-:W5:Y:S01]  /*1be0*/  @!P3 LDG.E.64.CONSTANT R190, desc[UR76][R16.64+0xc1c0] ;  /* 0x00c1c04c10beb981 */ /* 0x000f62000c1e9b00 */
[----:B------:R-:W-:Y:S01]  /*1bf0*/  DADD R30, R30, -R18 ;  /* 0x000000001e1e7229 */ /* 0x000fe20000000812 */
[----:B------:R-:W1:Y:S01]  /*1c00*/  LDCU.128 UR40, c[0x3][0x700] ;  /* 0x00c0e000ff2877ac */ /* 0x000e620008000c00 */
[----:B------:R-:W-:-:S02]  /*1c10*/  DADD R44, R54, R14 ;  /* 0x00000000362c7229 */ /* 0x000fc4000000000e */
[----:B------:R-:W-:Y:S01]  /*1c20*/  DADD R46, R54, -R14 ;  /* 0x00000000362e7229 */ /* 0x000fe2000000080e */
[----:B------:R-:W1:Y:S01]  /*1c30*/  LDCU.64 UR10, c[0x3][0x8c8] ;  /* 0x00c11900ff0a77ac */ /* 0x000e620008000a00 */
[----:B------:R-:W-:Y:S02]  /*1c40*/  DADD R40, R48, -R40 ;  /* 0x0000000030287229 */ /* 0x000fe40000000828 */
[----:B------:R-:W-:Y:S01]  /*1c50*/  DADD R50, R52, -R50 ;  /* 0x0000000034327229 */ /* 0x000fe20000000832 */
[----:B------:R-:W-:Y:S01]  /*1c60*/  STS.64 [R3], R10 ;  /* 0x0000000a03007388 */ /* 0x000fe20000000a00 */
[----:B------:R-:W1:Y:S03]  /*1c70*/  LDCU.128 UR60, c[0x3][0x8d0] ;  /* 0x00c11a00ff3c77ac */ /* 0x000e660008000c00 */
[----:B------:R-:W-:Y:S01]  /*1c80*/  STS.128 [R3+0x20], R44 ;  /* 0x0000202c03007388 */ /* 0x000fe20000000c00 */
[----:B------:R-:W1:Y:S03]  /*1c90*/  LDCU.64 UR24, c[0x3][0x8e0] ;  /* 0x00c11c00ff1877ac */ /* 0x000e660008000a00 */
[----:B------:R-:W-:Y:S01]  /*1ca0*/  STS.64 [R3+0x48], R30 ;  /* 0x0000481e03007388 */ /* 0x000fe20000000a00 */
[----:B------:R-:W1:Y:S03]  /*1cb0*/  LDCU.128 UR56, c[0x3][0x900] ;  /* 0x00c12000ff3877ac */ /* 0x000e660008000c00 */
[----:B------:R-:W-:Y:S01]  /*1cc0*/  STS.64 [R3+0x8], R12 ;  /* 0x0000080c03007388 */ /* 0x000fe20000000a00 */
[----:B------:R-:W1:Y:S03]  /*1cd0*/  LDCU.64 UR28, c[0x3][0x770] ;  /* 0x00c0ee00ff1c77ac */ /* 0x000e660008000a00 */
[----:B------:R-:W-:Y:S01]  /*1ce0*/  STS.64 [R3+0x40], R34 ;  /* 0x0000402203007388 */ /* 0x000fe20000000a00 */
[----:B------:R-:W1:Y:S03]  /*1cf0*/  LDCU.128 UR68, c[0x3][0x920] ;  /* 0x00c12400ff4477ac */ /* 0x000e660008000c00 */
[----:B------:R-:W-:Y:S01]  /*1d00*/  STS.64 [R3+0x10], R26 ;  /* 0x0000101a03007388 */ /* 0x000fe20000000a00 */
[----:B------:R-:W1:Y:S03]  /*1d10*/  LDCU.128 UR64, c[0x3][0x950] ;  /* 0x00c12a00ff4077ac */ /* 0x000e660008000c00 */
[----:B------:R-:W-:Y:S01]  /*1d20*/  STS.64 [R3+0x38], R40 ;  /* 0x0000382803007388 */ /* 0x000fe20000000a00 */
[----:B------:R-:W1:Y:S03]  /*1d30*/  LDCU.64 UR14, c[0x3][0x7a8] ;  /* 0x00c0f500ff0e77ac */ /* 0x000e660008000a00 */
[----:B------:R-:W-:Y:S04]  /*1d40*/  STS.64 [R3+0x18], R36 ;  /* 0x0000182403007388 */ /* 0x000fe80000000a00 */
[----:B------:R-:W-:Y:S01]  /*1d50*/  STS.64 [R3+0x30], R50 ;  /* 0x0000303203007388 */ /* 0x000fe20000000a00 */
[----:B------:R-:W-:Y:S01]  /*1d60*/  BAR.SYNC.DEFER_BLOCKING 0x0 ;  /* 0x0000000000007b1d */ /* 0x000fe20000010000 */
[----:B------:R-:W-:Y:S01]  /*1d70*/  CS2R R14, SRZ ;  /* 0x00000000000e7805 */ /* 0x000fe2000001ff00 */
[----:B------:R-:W-:Y:S01]  /*1d80*/  IMAD R49, R2, 0x48, R75 ;  /* 0x0000004802317824 */ /* 0x000fe200078e024b */
[----:B------:R-:W-:-:S04]  /*1d90*/  CS2R R18, SRZ ;  /* 0x0000000000127805 */ /* 0x000fc8000001ff00 */
[----:B------:R-:W5:Y:S04]  /*1da0*/  @!P3 LDG.E.64.CONSTANT R14, desc[UR76][R16.64+0x2260] ;  /* 0x0022604c100eb981 */ /* 0x000f68000c1e9b00 */
[----:B------:R-:W5:Y:S04]  /*1db0*/  @!P3 LDG.E.64.CONSTANT R18, desc[UR76][R16.64+0x320] ;  /* 0x0003204c1012b981 */ /* 0x000f68000c1e9b00 */
[----:B------:R-:W-:Y:S04]  /*1dc0*/  LDS.64 R10, [R7] ;  /* 0x00000000070a7984 */ /* 0x000fe80000000a00 */
[----:B------:R-:W0:Y:S04]  /*1dd0*/  LDS.128 R132, [R160] ;  /* 0x00000000a0847984 */ /* 0x000e280000000c00 */
[----:B------:R-:W-:Y:S04]  /*1de0*/  LDS.64 R186, [R49] ;  /* 0x0000000031ba7984 */ /* 0x000fe80000000a00 */
[----:B------:R-:W1:Y:S04]  /*1df0*/  LDS.128 R52, [R9] ;  /* 0x0000000009347984 */ /* 0x000e680000000c00 */
[----:B------:R-:W2:Y:S04]  /*1e00*/  LDS.64 R12, [R7+0x50] ;  /* 0x00005000070c7984 */ /* 0x000ea80000000a00 */
[----:B------:R-:W3:Y:S04]  /*1e10*/  LDS.64 R184, [R49+0x8] ;  /* 0x0000080031b87984 */ /* 0x000ee80000000a00 */
[----:B------:R-:W-:Y:S04]  /*1e20*/  LDS.64 R26, [R7+0xa0] ;  /* 0x0000a000071a7984 */ /* 0x000fe80000000a00 */
[----:B------:R-:W4:Y:S04]  /*1e30*/  LDS.128 R148, [R160+0x10] ;  /* 0x00001000a0947984 */ /* 0x000f280000000c00 */
[----:B------:R-:W-:Y:S04]  /*1e40*/  LDS.64 R182, [R49+0x10] ;  /* 0x0000100031b67984 */ /* 0x000fe80000000a00 */
[----:B------:R-:W4:Y:S04]  /*1e50*/  LDS.128 R56, [R9+0x10] ;  /* 0x0000100009387984 */ /* 0x000f280000000c00 */
[----:B------:R-:W4:Y:S04]  /*1e60*/  LDS.64 R30, [R7+0xf0] ;  /* 0x0000f000071e7984 */ /* 0x000f280000000a00 */
[----:B------:R-:W-:Y:S04]  /*1e70*/  LDS.64 R174, [R4] ;  /* 0x0000000004ae7984 */ /* 0x000fe80000000a00 */
[----:B------:R-:W4:Y:S04]  /*1e80*/  LDS.128 R108, [R124+0x2580] ;  /* 0x002580007c6c7984 */ /* 0x000f280000000c00 */
[----:B------:R-:W4:Y:S01]  /*1e90*/  LDS.64 R172, [R4+0x320] ;  /* 0x0003200004ac7984 */ /* 0x000f220000000a00 */
[----:B0-----:R-:W-:-:S03]  /*1ea0*/  DFMA R10, R132, R10, RZ ;  /* 0x0000000a840a722b */ /* 0x001fc600000000ff */
[----:B------:R-:W-:Y:S04]  /*1eb0*/  LDS.64 R34, [R7+0x140] ;  /* 0x0001400007227984 */ /* 0x000fe80000000a00 */
[----:B------:R-:W0:Y:S04]  /*1ec0*/  LDS.128 R136, [R160+0x20] ;  /* 0x00002000a0887984 */ /* 0x000e280000000c00 */
[----:B------:R-:W0:Y:S04]  /*1ed0*/  LDS.64 R180, [R49+0x18] ;  /* 0x0000180031b47984 */ /* 0x000e280000000a00 */
[----:B------:R-:W-:Y:S04]  /*1ee0*/  LDS.64 R170, [R4+0x640] ;  /* 0x0006400004aa7984 */ /* 0x000fe80000000a00 */
[----:B------:R-:W0:Y:S01]  /*1ef0*/  LDS.128 R128, [R124+0x2590] ;  /* 0x002590007c807984 */ /* 0x000e220000000c00 */
[----:B-1----:R-:W-:-:S02]  /*1f00*/  DFMA R52, R186, R52, RZ ;  /* 0x00000034ba34722b */ /* 0x002fc400000000ff */
[----:B--2---:R-:W-:Y:S01]  /*1f10*/  DFMA R12, R12, R134, R10 ;  /* 0x000000860c0c722b */ /* 0x004fe2000000000a */
[----:B------:R-:W-:Y:S04]  /*1f20*/  LDS.64 R178, [R49+0x20] ;  /* 0x0000200031b27984 */ /* 0x000fe80000000a00 */
[----:B------:R-:W1:Y:S04]  /*1f30*/  LDS.128 R44, [R9+0x20] ;  /* 0x00002000092c7984 */ /* 0x000e680000000c00 */
[----:B------:R-:W2:Y:S04]  /*1f40*/  LDS.64 R62, [R7+0x190] ;  /* 0x00019000073e7984 */ /* 0x000ea80000000a00 */
[----:B------:R-:W2:Y:S01]  /*1f50*/  LDS.64 R168, [R4+0x960] ;  /* 0x0009600004a87984 */ /* 0x000ea20000000a00 */
[----:B---3--:R-:W-:-:S02]  /*1f60*/  DFMA R10, R184, R54, R52 ;  /* 0x00000036b80a722b */ /* 0x008fc40000000034 */
[----:B----4-:R-:W-:Y:S01]  /*1f70*/  DFMA R26, R148, R26, R12 ;  /* 0x0000001a941a722b */ /* 0x010fe2000000000c */
[----:B------:R-:W3:Y:S04]  /*1f80*/  LDS.64 R176, [R49+0x28] ;  /* 0x0000280031b07984 */ /* 0x000ee80000000a00 */
[----:B------:R-:W-:Y:S04]  /*1f90*/  LDS.64 R64, [R7+0x1e0] ;  /* 0x0001e00007407984 */ /* 0x000fe80000000a00 */
[----:B------:R-:W4:Y:S04]  /*1fa0*/  LDS.128 R112, [R160+0x30] ;  /* 0x00003000a0707984 */ /* 0x000f280000000c00 */
[----:B------:R-:W-:Y:S04]  /*1fb0*/  LDS.64 R12, [R4+0xc80] ;  /* 0x000c8000040c7984 */ /* 0x000fe80000000a00 */
[----:B------:R-:W4:Y:S01]  /*1fc0*/  LDS.128 R120, [R124+0x25a0] ;  /* 0x0025a0007c787984 */ /* 0x000f220000000c00 */
[----:B------:R-:W-:-:S02]  /*1fd0*/  DFMA R56, R182, R56, R10 ;  /* 0x00000038b638722b */ /* 0x000fc4000000000a */
[----:B------:R-:W-:Y:S01]  /*1fe0*/  DFMA R30, R30, R150, R26 ;  /* 0x000000961e1e722b */ /* 0x000fe2000000001a */
[----:B------:R-:W-:Y:S01]  /*1ff0*/  LDS.64 R50, [R49+0x30] ;  /* 0x0000300031327984 */ /* 0x000fe20000000a00 */
[----:B------:R-:W-:-:S03]  /*2000*/  DFMA R26, R174, R108, RZ ;  /* 0x0000006cae1a722b */ /* 0x000fc600000000ff */
[----:B------:R-:W4:Y:S04]  /*2010*/  LDS.128 R52, [R9+0x30] ;  /* 0x0000300009347984 */ /* 0x000f280000000c00 */
[----:B------:R-:W4:Y:S04]  /*2020*/  LDS.64 R66, [R7+0x230] ;  /* 0x0002300007427984 */ /* 0x000f280000000a00 */
[----:B------:R-:W4:Y:S01]  /*2030*/  LDS.64 R10, [R4+0xfa0] ;  /* 0x000fa000040a7984 */ /* 0x000f220000000a00 */
[----:B------:R-:W-:-:S03]  /*2040*/  DFMA R26, R172, R110, R26 ;  /* 0x0000006eac1a722b */ /* 0x000fc6000000001a */
[----:B------:R-:W4:Y:S04]  /*2050*/  LDS.64 R40, [R49+0x38] ;  /* 0x0000380031287984 */ /* 0x000f280000000a00 */
[----:B------:R-:W-:Y:S04]  /*2060*/  LDS.64 R72, [R7+0x280] ;  /* 0x0002800007487984 */ /* 0x000fe80000000a00 */
[----:B------:R-:W4:Y:S04]  /*2070*/  LDS.128 R144, [R160+0x40] ;  /* 0x00004000a0907984 */ /* 0x000f280000000c00 */
[----:B------:R-:W-:Y:S04]  /*2080*/  LDS.64 R36, [R4+0x12c0] ;  /* 0x0012c00004247984 */ /* 0x000fe80000000a00 */
[----:B------:R-:W4:Y:S01]  /*2090*/  LDS.128 R104, [R124+0x25b0] ;  /* 0x0025b0007c687984 */ /* 0x000f220000000c00 */
[----:B0-----:R-:W-:-:S02]  /*20a0*/  DFMA R60, R136, R34, R30 ;  /* 0x00000022883c722b */ /* 0x001fc4000000001e */
[----:B------:R-:W-:Y:S01]  /*20b0*/  DFMA R58, R180, R58, R56 ;  /* 0x0000003ab43a722b */ /* 0x000fe20000000038 */
[----:B------:R-:W-:Y:S01]  /*20c0*/  LDS.64 R30, [R49+0x40] ;  /* 0x00004000311e7984 */ /* 0x000fe20000000a00 */
[----:B------:R-:W-:-:S03]  /*20d0*/  DFMA R56, R170, R128, R26 ;  /* 0x00000080aa38722b */ /* 0x000fc6000000001a */
[----:B------:R-:W0:Y:S04]  /*20e0*/  LDS.128 R208, [R9+0x40] ;  /* 0x0000400009d07984 */ /* 0x000e280000000c00 */
[----:B------:R-:W0:Y:S04]  /*20f0*/  LDS.64 R152, [R7+0x2d0] ;  /* 0x0002d00007987984 */ /* 0x000e280000000a00 */
[----:B------:R-:W0:Y:S01]  /*2100*/  LDS.64 R34, [R4+0x15e0] ;  /* 0x0015e00004227984 */ /* 0x000e220000000a00 */
[----:B-1----:R-:W-:Y:S02]  /*2110*/  DFMA R44, R178, R44, R58 ;  /* 0x0000002cb22c722b */ /* 0x002fe4000000003a */
[----:B--2---:R-:W-:Y:S01]  /*2120*/  DFMA R60, R62, R138, R60 ;  /* 0x0000008a3e3c722b */ /* 0x004fe2000000003c */
[----:B------:R-:W1:Y:S01]  /*2130*/  LDS.64 R70, [R49+0x48] ;  /* 0x0000480031467984 */ /* 0x000e620000000a00 */
[----:B------:R-:W-:-:S03]  /*2140*/  DFMA R56, R168, R130, R56 ;  /* 0x00000082a838722b */ /* 0x000fc60000000038 */
[----:B------:R-:W-:Y:S04]  /*2150*/  LDS.64 R26, [R4+0x1900] ;  /* 0x00190000041a7984 */ /* 0x000fe80000000a00 */
[----:B------:R-:W2:Y:S01]  /*2160*/  LDS.128 R92, [R124+0x25c0] ;  /* 0x0025c0007c5c7984 */ /* 0x000ea20000000c00 */
[----:B---3--:R-:W-:Y:S02]  /*2170*/  DFMA R44, R176, R46, R44 ;  /* 0x0000002eb02c722b */ /* 0x008fe4000000002c */
[----:B----4-:R-:W-:Y:S01]  /*2180*/  DFMA R60, R112, R64, R60 ;  /* 0x00000040703c722b */ /* 0x010fe2000000003c */
[----:B------:R-:W3:Y:S01]  /*2190*/  LDS.64 R68, [R4+0x1c20] ;  /* 0x001c200004447984 */ /* 0x000ee20000000a00 */
[----:B------:R-:W-:-:S04]  /*21a0*/  DFMA R56, R12, R120, R56 ;  /* 0x000000780c38722b */ /* 0x000fc80000000038 */
[----:B------:R-:W-:Y:S01]  /*21b0*/  DFMA R44, R50, R52, R44 ;  /* 0x00000034322c722b */ /* 0x000fe2000000002c */
[----:B------:R-:W-:Y:S06]  /*21c0*/  BAR.SYNC.DEFER_BLOCKING 0x0 ;  /* 0x0000000000007b1d */ /* 0x000fec0000010000 */
[----:B------:R-:W-:Y:S02]  /*21d0*/  DFMA R60, R66, R114, R60 ;  /* 0x00000072423c722b */ /* 0x000fe4000000003c */
[----:B------:R-:W-:Y:S02]  /*21e0*/  DFMA R56, R10, R122, R56 ;  /* 0x0000007a0a38722b */ /* 0x000fe40000000038 */
[----:B------:R-:W-:-:S04]  /*21f0*/  DFMA R44, R40, R54, R44 ;  /* 0x00000036282c722b */ /* 0x000fc8000000002c */
[----:B------:R-:W-:Y:S02]  /*2200*/  DFMA R60, R144, R72, R60 ;  /* 0x00000048903c722b */ /* 0x000fe4000000003c */
[----:B------:R-:W-:Y:S02]  /*2210*/  DFMA R56, R36, R104, R56 ;  /* 0x000000682438722b */ /* 0x000fe40000000038 */
[----:B0-----:R-:W-:-:S04]  /*2220*/  DFMA R44, R30, R208, R44 ;  /* 0x000000d01e2c722b */ /* 0x001fc8000000002c */
[----:B------:R-:W-:Y:S02]  /*2230*/  DFMA R152, R152, R146, R60 ;  /* 0x000000929898722b */ /* 0x000fe4000000003c */
[----:B------:R-:W-:Y:S02]  /*2240*/  DFMA R56, R34, R106, R56 ;  /* 0x0000006a2238722b */ /* 0x000fe40000000038 */
[----:B-1----:R-:W-:-:S04]  /*2250*/  DFMA R210, R70, R210, R44 ;  /* 0x000000d246d2722b */ /* 0x002fc8000000002c */
[----:B------:R-:W-:Y:S02]  /*2260*/  DMUL R44, R152, R22 ;  /* 0x00000016982c7228 */ /* 0x000fe40000000000 */
[----:B--2---:R-:W-:Y:S02]  /*2270*/  DFMA R56, R26, R92, R56 ;  /* 0x0000005c1a38722b */ /* 0x004fe40000000038 */
[----:B------:R-:W-:Y:S01]  /*2280*/  DMUL R32, R152, R32 ;  /* 0x0000002098207228 */ /* 0x000fe20000000000 */
[----:B------:R-:W-:-:S03]  /*2290*/  IMAD R6, R5, 0x320, R124 ;  /* 0x0000032005067824 */ /* 0x000fc600078e027c */
[----:B------:R-:W-:Y:S02]  /*22a0*/  DFMA R42, R210, R42, R44 ;  /* 0x0000002ad22a722b */ /* 0x000fe4000000002c */
[----:B---3--:R-:W-:Y:S02]  /*22b0*/  DFMA R204, R68, R94, R56 ;  /* 0x0000005e44cc722b */ /* 0x008fe40000000038 */
[----:B------:R-:W-:Y:S01]  /*22c0*/  DFMA R32, R210, R22, R32 ;  /* 0x00000016d220722b */ /* 0x000fe20000000020 */
[----:B------:R-:W-:Y:S02]  /*22d0*/  IMAD R5, R29, 0x50, R6 ;  /* 0x000000501d057824 */ /* 0x000fe400078e0206 */
[----:B------:R-:W-:-:S03]  /*22e0*/  IMAD R6, R2, 0x8, R21 ;  /* 0x0000000802067824 */ /* 0x000fc600078e0215 */
[C---:B-----5:R-:W-:Y:S01]  /*22f0*/  DFMA R42, R204.reuse, R188, R42 ;  /* 0x000000bccc2a722b */ /* 0x060fe2000000002a */
[----:B------:R-:W-:Y:S01]  /*2300*/  IMAD R65, R2, 0x8, R5 ;  /* 0x0000000802417824 */ /* 0x000fe200078e0205 */
[----:B------:R-:W-:Y:S01]  /*2310*/  DFMA R32, R204, R154, R32 ;  /* 0x0000009acc20722b */ /* 0x000fe20000000020 */
[----:B------:R-:W-:-:S04]  /*2320*/  IMAD R8, R29, 0x50, R6 ;  /* 0x000000501d087824 */ /* 0x000fc800078e0206 */
[----:B------:R-:W-:Y:S04]  /*2330*/  STS.64 [R65], R42 ;  /* 0x0000002a41007388 */ /* 0x000fe80000000a00 */
[----:B------:R-:W-:Y:S01]  /*2340*/  STS.64 [R8], R32 ;  /* 0x0000002008007388 */ /* 0x000fe20000000a00 */
[----:B------:R-:W-:Y:S06]  /*2350*/  BAR.SYNC.DEFER_BLOCKING 0x0 ;  /* 0x0000000000007b1d */ /* 0x000fec0000010000 */
[----:B------:R-:W0:Y:S04]  /*2360*/  LDS.64 R52, [R7+0x320] ;  /* 0x0003200007347984 */ /* 0x000e280000000a00 */
[----:B------:R-:W1:Y:S04]  /*2370*/  LDS.64 R60, [R7+0x370] ;  /* 0x00037000073c7984 */ /* 0x000e680000000a00 */
[----:B------:R-:W2:Y:S04]  /*2380*/  LDS.128 R56, [R9+0x320] ;  /* 0x0003200009387984 */ /* 0x000ea80000000c00 */
[----:B------:R-:W3:Y:S04]  /*2390*/  LDS.64 R62, [R7+0x3c0] ;  /* 0x0003c000073e7984 */ /* 0x000ee80000000a00 */
[----:B------:R-:W-:Y:S04]  /*23a0*/  LDS.64 R54, [R75] ;  /* 0x000000004b367984 */ /* 0x000fe80000000a00 */
[----:B------:R-:W4:Y:S04]  /*23b0*/  LDS.128 R44, [R5] ;  /* 0x00000000052c7984 */ /* 0x000f280000000c00 */
[----:B------:R-:W5:Y:S04]  /*23c0*/  LDS.64 R42, [R7+0x410] ;  /* 0x00041000072a7984 */ /* 0x000f680000000a00 */
[----:B------:R-:W5:Y:S04]  /*23d0*/  LDS.128 R116, [R124+0x25d0] ;  /* 0x0025d0007c747984 */ /* 0x000f680000000c00 */
[----:B------:R-:W5:Y:S04]  /*23e0*/  LDS.128 R20, [R9+0x330] ;  /* 0x0003300009147984 */ /* 0x000f680000000c00 */
[----:B------:R-:W5:Y:S01]  /*23f0*/  LDS.64 R64, [R7+0x460] ;  /* 0x0004600007407984 */ /* 0x000f620000000a00 */
[----:B------:R-:W-:Y:S01]  /*2400*/  IMAD R160, R29, -0x48, R160 ;  /* 0xffffffb81da07824 */ /* 0x000fe200078e02a0 */
[----:B0-----:R-:W-:-:S02]  /*2410*/  DFMA R28, R132, R52, RZ ;  /* 0x00000034841c722b */ /* 0x001fc400000000ff */
[----:B------:R-:W0:Y:S04]  /*2420*/  LDS.64 R140, [R7+0x4b0] ;  /* 0x0004b000078c7984 */ /* 0x000e280000000a00 */
[----:B------:R-:W0:Y:S02]  /*2430*/  LDS.128 R96, [R124+0x25e0] ;  /* 0x0025e0007c607984 */ /* 0x000e240000000c00 */
[----:B-1----:R-:W-:Y:S02]  /*2440*/  DFMA R60, R60, R134, R28 ;  /* 0x000000863c3c722b */ /* 0x002fe4000000001c */
[----:B------:R-:W1:Y:S04]  /*2450*/  LDS.128 R84, [R9+0x340] ;  /* 0x0003400009547984 */ /* 0x000e680000000c00 */
[----:B------:R-:W1:Y:S01]  /*2460*/  LDS.64 R28, [R7+0x500] ;  /* 0x00050000071c7984 */ /* 0x000e620000000a00 */
[----:B--2---:R-:W-:-:S02]  /*2470*/  DFMA R56, R186, R56, RZ ;  /* 0x00000038ba38722b */ /* 0x004fc400000000ff */
[----:B---3--:R-:W-:Y:S01]  /*2480*/  DFMA R60, R148, R62, R60 ;  /* 0x0000003e943c722b */ /* 0x008fe2000000003c */
[----:B------:R-:W-:Y:S04]  /*2490*/  LDS.64 R66, [R160] ;  /* 0x00000000a0427984 */ /* 0x000fe80000000a00 */
[----:B------:R-:W2:Y:S01]  /*24a0*/  LDS.64 R52, [R6] ;  /* 0x0000000006347984 */ /* 0x000ea20000000a00 */
[----:B------:R-:W-:-:S03]  /*24b0*/  IMAD R90, R2, -0x48, R49 ;  /* 0xffffffb8025a7824 */ /* 0x000fc600078e0231 */
[----:B------:R-:W3:Y:S01]  /*24c0*/  LDS.128 R124, [R124+0x25f0] ;  /* 0x0025f0007c7c7984 */ /* 0x000ee20000000c00 */
[----:B------:R-:W-:Y:S01]  /*24d0*/  DMUL R38, R38, UR6 ;  /* 0x0000000626267c28 */ /* 0x000fe20008000000 */
[----:B------:R-:W-:Y:S01]  /*24e0*/  CS2R R208, SRZ ;  /* 0x0000000000d07805 */ /* 0x000fe2000001ff00 */
[----:B------:R-:W-:Y:S01]  /*24f0*/  DFMA R58, R184, R58, R56 ;  /* 0x0000003ab83a722b */ /* 0x000fe20000000038 */
[----:B------:R-:W-:Y:S01]  /*2500*/  LDS.128 R72, [R9+0x350] ;  /* 0x0003500009487984 */ /* 0x000fe20000000c00 */
[----:B----4-:R-:W-:Y:S02]  /*2510*/  DMUL R44, R54, R44 ;  /* 0x0000002c362c7228 */ /* 0x010fe40000000000 */
[----:B-----5:R-:W-:Y:S01]  /*2520*/  DFMA R42, R42, R150, R60 ;  /* 0x000000962a2a722b */ /* 0x020fe2000000003c */
[----:B------:R-:W-:Y:S01]  /*2530*/  LDS.64 R56, [R90+0x50] ;  /* 0x000050005a387984 */ /* 0x000fe20000000a00 */
[----:B------:R-:W-:-:S03]  /*2540*/  DFMA R48, R174, R116, RZ ;  /* 0x00000074ae30722b */ /* 0x000fc600000000ff */
[----:B------:R-:W4:Y:S01]  /*2550*/  LDS.64 R32, [R7+0x550] ;  /* 0x0005500007207984 */ /* 0x000f220000000a00 */
[----:B------:R-:W-:-:S03]  /*2560*/  DFMA R58, R182, R20, R58 ;  /* 0x00000014b63a722b */ /* 0x000fc6000000003a */
[----:B------:R-:W5:Y:S01]  /*2570*/  @!P3 LDG.E.64.CONSTANT R208, desc[UR76][R16.64+0x44c0] ;  /* 0x0044c04c10d0b981 */ /* 0x000f62000c1e9b00 */
[----:B------:R-:W-:Y:S02]  /*2580*/  DFMA R44, R174, R38, R44 ;  /* 0x00000026ae2c722b */ /* 0x000fe4000000002c */
[----:B------:R-:W-:Y:S01]  /*2590*/  DFMA R64, R136, R64, R42 ;  /* 0x000000408840722b */ /* 0x000fe2000000002a */
[----:B------:R-:W-:Y:S01]  /*25a0*/  LDS.64 R62, [R160+0x50] ;  /* 0x00005000a03e7984 */ /* 0x000fe20000000a00 */
[----:B------:R-:W-:-:S03]  /*25b0*/  DFMA R48, R172, R118, R48 ;  /* 0x00000076ac30722b */ /* 0x000fc60000000030 */
[----:B------:R-:W-:Y:S04]  /*25c0*/  LDS.64 R20, [R6+0x50] ;  /* 0x0000500006147984 */ /* 0x000fe80000000a00 */
[----:B------:R-:W4:Y:S04]  /*25d0*/  LDS.64 R38, [R7+0x5a0] ;  /* 0x0005a00007267984 */ /* 0x000f280000000a00 */
[----:B------:R-:W4:Y:S01]  /*25e0*/  LDS.128 R100, [UR4+0x2600] ;  /* 0x00260004ff647984 */ /* 0x000f220008000c00 */
[----:B0-----:R-:W-:Y:S02]  /*25f0*/  DFMA R140, R140, R138, R64 ;  /* 0x0000008a8c8c722b */ /* 0x001fe40000000040 */
[----:B------:R-:W-:Y:S01]  /*2600*/  DFMA R58, R180, R22, R58 ;  /* 0x00000016b43a722b */ /* 0x000fe2000000003a */
[----:B------:R-:W-:Y:S01]  /*2610*/  LDS.64 R60, [R90+0xa0] ;  /* 0x0000a0005a3c7984 */ /* 0x000fe20000000a00 */
[----:B------:R-:W-:-:S03]  /*2620*/  DFMA R48, R170, R96, R48 ;  /* 0x00000060aa30722b */ /* 0x000fc60000000030 */
[----:B------:R-:W0:Y:S04]  /*2630*/  LDS.128 R76, [R5+0x10] ;  /* 0x00001000054c7984 */ /* 0x000e280000000c00 */
[----:B------:R-:W0:Y:S04]  /*2640*/  LDS.128 R80, [R9+0x360] ;  /* 0x0003600009507984 */ /* 0x000e280000000c00 */
[----:B------:R-:W0:Y:S01]  /*2650*/  LDS.64 R212, [R7+0x5f0] ;  /* 0x0005f00007d47984 */ /* 0x000e220000000a00 */
[----:B-1----:R-:W-:Y:S02]  /*2660*/  DFMA R58, R178, R84, R58 ;  /* 0x00000054b23a722b */ /* 0x002fe4000000003a */
[----:B------:R-:W-:Y:S01]  /*2670*/  DFMA R28, R112, R28, R140 ;  /* 0x0000001c701c722b */ /* 0x000fe2000000008c */
[----:B------:R-:W-:Y:S01]  /*2680*/  LDS.64 R22, [R160+0xa0] ;  /* 0x0000a000a0167984 */ /* 0x000fe20000000a00 */
[----:B------:R-:W-:-:S03]  /*2690*/  DFMA R48, R168, R98, R48 ;  /* 0x00000062a830722b */ /* 0x000fc60000000030 */
[----:B------:R-:W1:Y:S04]  /*26a0*/  LDS.64 R42, [R6+0xa0] ;  /* 0x0000a000062a7984 */ /* 0x000e680000000a00 */
[----:B------:R-:W1:Y:S01]  /*26b0*/  LDS.128 R140, [UR4+0x2610] ;  /* 0x00261004ff8c7984 */ /* 0x000e620008000c00 */
[----:B--2---:R-:W-:Y:S02]  /*26c0*/  DFMA R52, R66, R52, R44 ;  /* 0x000000344234722b */ /* 0x004fe4000000002c */
[----:B------:R-:W-:Y:S01]  /*26d0*/  DFMA R58, R176, R86, R58 ;  /* 0x00000056b03a722b */ /* 0x000fe2000000003a */
[----:B------:R-:W2:Y:S01]  /*26e0*/  LDS.64 R44, [R90+0xf0] ;  /* 0x0000f0005a2c7984 */ /* 0x000ea20000000a00 */
[----:B---3--:R-:W-:Y:S02]  /*26f0*/  DFMA R48, R12, R124, R48 ;  /* 0x0000007c0c30722b */ /* 0x008fe40000000030 */
[----:B----4-:R-:W-:Y:S01]  /*2700*/  DFMA R28, R32, R114, R28 ;  /* 0x00000072201c722b */ /* 0x010fe2000000001c */
[----:B------:R-:W-:Y:S01]  /*2710*/  LDS.64 R64, [R160+0xf0] ;  /* 0x0000f000a0407984 */ /* 0x000fe20000000a00 */
[----:B------:R-:W-:-:S02]  /*2720*/  DFMA R52, R56, R46, R52 ;  /* 0x0000002e3834722b */ /* 0x000fc40000000034 */
[----:B------:R-:W-:Y:S01]  /*2730*/  DFMA R58, R50, R72, R58 ;  /* 0x00000048323a722b */ /* 0x000fe2000000003a */
[----:B------:R-:W3:Y:S01]  /*2740*/  LDS.64 R46, [R6+0xf0] ;  /* 0x0000f000062e7984 */ /* 0x000ee20000000a00 */
        /* <DEDUP_REMOVED lines=8> */
[----:B0-----:R-:W-:Y:S02]  /*27d0*/  DFMA R20, R60, R76, R20 ;  /* 0x0000004c3c14722b */ /* 0x001fe40000000014 */
[----:B------:R-:W-:Y:S01]  /*27e0*/  DFMA R58, R30, R80, R58 ;  /* 0x000000501e3a722b */ /* 0x000fe2000000003a */
[----:B------:R-:W-:Y:S01]  /*27f0*/  LDS.64 R38, [R160+0x1e0] ;  /* 0x0001e000a0267984 */ /* 0x000fe20000000a00 */
[----:B------:R-:W-:Y:S02]  /*2800*/  DFMA R212, R212, R146, R28 ;  /* 0x00000092d4d4722b */ /* 0x000fe4000000001c */
[----:B------:R-:W-:Y:S01]  /*2810*/  DFMA R48, R34, R102, R48 ;  /* 0x000000662230722b */ /* 0x000fe20000000030 */
[----:B------:R-:W-:Y:S03]  /*2820*/  LDS.64 R214, [R6+0x190] ;  /* 0x0001900006d67984 */ /* 0x000fe60000000a00 */
[----:B------:R-:W-:Y:S01]  /*2830*/  DFMA R198, R70, R82, R58 ;  /* 0x0000005246c6722b */ /* 0x000fe2000000003a */
[----:B------:R-:W-:Y:S01]  /*2840*/  LDS.64 R162, [R6+0x1e0] ;  /* 0x0001e00006a27984 */ /* 0x000fe20000000a00 */
[----:B-1----:R-:W-:-:S02]  /*2850*/  DFMA R20, R22, R42, R20 ;  /* 0x0000002a1614722b */ /* 0x002fc40000000014 */
[C---:B------:R-:W-:Y:S01]  /*2860*/  DMUL R28, R212.reuse, R14 ;  /* 0x0000000ed41c7228 */ /* 0x040fe20000000000 */
[----:B------:R-:W-:Y:S01]  /*2870*/  LDS.64 R58, [R90+0x140] ;  /* 0x000140005a3a7984 */ /* 0x000fe20000000a00 */
[----:B------:R-:W-:Y:S02]  /*2880*/  DMUL R24, R212, R24 ;  /* 0x00000018d4187228 */ /* 0x000fe40000000000 */
[----:B------:R-:W-:Y:S01]  /*2890*/  DFMA R224, R26, R140, R48 ;  /* 0x0000008c1ae0722b */ /* 0x000fe20000000030 */
[----:B------:R-:W-:Y:S01]  /*28a0*/  LDS.64 R42, [R90+0x1e0] ;  /* 0x0001e0005a2a7984 */ /* 0x000fe20000000a00 */
[----:B--2---:R-:W-:Y:S02]  /*28b0*/  DFMA R20, R44, R78, R20 ;  /* 0x0000004e2c14722b */ /* 0x004fe40000000014 */
[C---:B------:R-:W-:Y:S01]  /*28c0*/  DFMA R80, R198.reuse, R18, R28 ;  /* 0x00000012c650722b */ /* 0x040fe2000000001c */
[----:B------:R-:W-:Y:S01]  /*28d0*/  LDS.64 R48, [R90+0x190] ;  /* 0x000190005a307984 */ /* 0x000fe20000000a00 */
[----:B------:R-:W-:-:S02]  /*28e0*/  DFMA R82, R198, R14, R24 ;  /* 0x0000000ec652722b */ /* 0x000fc40000000018 */
[----:B------:R-:W-:Y:S01]  /*28f0*/  DFMA R224, R68, R142, R224 ;  /* 0x0000008e44e0722b */ /* 0x000fe200000000e0 */
[----:B------:R-:W-:Y:S01]  /*2900*/  LDS.64 R24, [R90+0x280] ;  /* 0x000280005a187984 */ /* 0x000fe20000000a00 */
[----:B---3--:R-:W-:-:S03]  /*2910*/  DFMA R72, R64, R46, R20 ;  /* 0x0000002e4048722b */ /* 0x008fc60000000014 */
[----:B------:R-:W-:Y:S03]  /*2920*/  LDS.64 R18, [R90+0x2d0] ;  /* 0x0002d0005a127984 */ /* 0x000fe60000000a00 */
[C---:B------:R-:W-:Y:S01]  /*2930*/  DFMA R222, R224.reuse, R88, R80 ;  /* 0x00000058e0de722b */ /* 0x040fe20000000050 */
[----:B------:R-:W0:Y:S01]  /*2940*/  LDS.128 R76, [R5+0x20] ;  /* 0x00002000054c7984 */ /* 0x000e220000000c00 */
[----:B------:R-:W-:-:S03]  /*2950*/  DFMA R228, R224, R166, R82 ;  /* 0x000000a6e0e4722b */ /* 0x000fc60000000052 */
[----:B------:R-:W1:Y:S04]  /*2960*/  LDS.64 R46, [R160+0x190] ;  /* 0x00019000a02e7984 */ /* 0x000e680000000a00 */
[----:B------:R-:W-:Y:S04]  /*2970*/  LDS.64 R28, [R160+0x230] ;  /* 0x00023000a01c7984 */ /* 0x000fe80000000a00 */
[----:B------:R-:W-:Y:S04]  /*2980*/  LDS.64 R20, [R160+0x280] ;  /* 0x00028000a0147984 */ /* 0x000fe80000000a00 */
[----:B------:R-:W-:Y:S04]  /*2990*/  LDS.64 R14, [R160+0x2d0] ;  /* 0x0002d000a00e7984 */ /* 0x000fe80000000a00 */
[----:B------:R-:W-:Y:S04]  /*29a0*/  LDS.64 R216, [R6+0x230] ;  /* 0x0002300006d87984 */ /* 0x000fe80000000a00 */
[----:B------:R-:W-:Y:S04]  /*29b0*/  LDS.64 R90, [R6+0x280] ;  /* 0x00028000065a7984 */ /* 0x000fe80000000a00 */
[----:B------:R-:W-:Y:S04]  /*29c0*/  LDS.64 R192, [R6+0x2d0] ;  /* 0x0002d00006c07984 */ /* 0x000fe80000000a00 */
[----:B------:R-:W2:Y:S04]  /*29d0*/  LDS.128 R80, [R5+0x30] ;  /* 0x0000300005507984 */ /* 0x000ea80000000c00 */
[----:B------:R-:W-:Y:S01]  /*29e0*/  LDS.128 R156, [R5+0x40] ;  /* 0x00004000059c7984 */ /* 0x000fe20000000c00 */
[----:B------:R-:W-:Y:S01]  /*29f0*/  IMAD R161, R2, 0x8, R5 ;  /* 0x0000000802a17824 */ /* 0x000fe200078e0205 */
[----:B------:R-:W-:Y:S06]  /*2a00*/  BAR.SYNC.DEFER_BLOCKING 0x0 ;  /* 0x0000000000007b1d */ /* 0x000fec0000010000 */
[----:B------:R-:W-:Y:S04]  /*2a10*/  STS.64 [R161], R222 ;  /* 0x000000dea1007388 */ /* 0x000fe80000000a00 */
[----:B------:R3:W-:Y:S01]  /*2a20*/  STS.64 [R8], R228 ;  /* 0x000000e408007388 */ /* 0x0007e20000000a00 */
[----:B------:R-:W-:Y:S06]  /*2a30*/  BAR.SYNC.DEFER_BLOCKING 0x0 ;  /* 0x0000000000007b1d */ /* 0x000fec0000010000 */
[----:B0-----:R-:W-:Y:S01]  /*2a40*/  DFMA R72, R58, R76, R72 ;  /* 0x0000004c3a48722b */ /* 0x001fe20000000048 */
[----:B------:R-:W0:Y:S07]  /*2a50*/  LDS.128 R84, [R9+0x640] ;  /* 0x0006400009547984 */ /* 0x000e2e0000000c00 */
[----:B------:R-:W-:-:S02]  /*2a60*/  DFMA R76, R52, R74, R72 ;  /* 0x0000004a344c722b */ /* 0x000fc40000000048 */
[----:B------:R-:W-:Y:S04]  /*2a70*/  LDS.128 R72, [R9+0x650] ;  /* 0x0006500009487984 */ /* 0x000fe80000000c00 */
[----:B------:R-:W4:Y:S02]  /*2a80*/  LDS.64 R218, [R7+0x640] ;  /* 0x0006400007da7984 */ /* 0x000f240000000a00 */
[----:B------:R-:W-:Y:S02]  /*2a90*/  DFMA R76, R48, R78, R76 ;  /* 0x0000004e304c722b */ /* 0x000fe4000000004c */
[----:B------:R-:W4:Y:S04]  /*2aa0*/  LDS.64 R226, [R7+0x690] ;  /* 0x0006900007e27984 */ /* 0x000f280000000a00 */
[----:B------:R-:W-:Y:S02]  /*2ab0*/  LDS.64 R222, [R7+0x6e0] ;  /* 0x0006e00007de7984 */ /* 0x000fe40000000a00 */
[----:B-1----:R-:W-:-:S02]  /*2ac0*/  DFMA R214, R46, R214, R76 ;  /* 0x000000d62ed6722b */ /* 0x002fc4000000004c */
[----:B------:R-:W1:Y:S01]  /*2ad0*/  LDS.128 R76, [R9+0x660] ;  /* 0x00066000094c7984 */ /* 0x000e620000000c00 */
[----:B---3--:R-:W-:-:S03]  /*2ae0*/  DMUL R228, R152, R154 ;  /* 0x0000009a98e47228 */ /* 0x008fc60000000000 */
[----:B------:R-:W-:Y:S02]  /*2af0*/  LDS.128 R152, [UR4+0x2620] ;  /* 0x00262004ff987984 */ /* 0x000fe40008000c00 */
[----:B--2---:R-:W-:Y:S02]  /*2b00*/  DFMA R80, R42, R80, R214 ;  /* 0x000000502a50722b */ /* 0x004fe400000000d6 */
[----:B------:R-:W2:Y:S01]  /*2b10*/  LDS.64 R214, [R7+0x730] ;  /* 0x0007300007d67984 */ /* 0x000ea20000000a00 */
[----:B------:R-:W-:-:S03]  /*2b20*/  DMUL R164, R164, UR6 ;  /* 0x00000006a4a47c28 */ /* 0x000fc60008000000 */
[----:B------:R-:W-:Y:S04]  /*2b30*/  LDS.64 R242, [R7+0x910] ;  /* 0x0009100007f27984 */ /* 0x000fe80000000a00 */
[----:B------:R-:W-:Y:S01]  /*2b40*/  LDS.64 R240, [R6+0x1e0] ;  /* 0x0001e00006f07984 */ /* 0x000fe20000000a00 */
[----:B0-----:R-:W-:-:S03]  /*2b50*/  DFMA R160, R186, R84, RZ ;  /* 0x00000054baa0722b */ /* 0x001fc600000000ff */
[----:B------:R-:W-:Y:S01]  /*2b60*/  LDS.64 R236, [R6+0x230] ;  /* 0x0002300006ec7984 */ /* 0x000fe20000000a00 */
[----:B------:R-:W-:-:S03]  /*2b70*/  DFMA R84, R38, R162, R80 ;  /* 0x000000a22654722b */ /* 0x000fc60000000050 */
[----:B------:R-:W0:Y:S01]  /*2b80*/  LDS.64 R80, [R7+0x780] ;  /* 0x0007800007507984 */ /* 0x000e220000000a00 */
[----:B------:R-:W-:-:S03]  /*2b90*/  DFMA R86, R184, R86, R160 ;  /* 0x00000056b856722b */ /* 0x000fc600000000a0 */
[----:B------:R-:W3:Y:S01]  /*2ba0*/  LDS.128 R160, [R5] ;  /* 0x0000000005a07984 */ /* 0x000ee20000000c00 */
[----:B----4-:R-:W-:Y:S02]  /*2bb0*/  DFMA R218, R132, R218, RZ ;  /* 0x000000da84da722b */ /* 0x010fe400000000ff */
[----:B------:R-:W-:Y:S01]  /*2bc0*/  DFMA R230, R32, R82, R84 ;  /* 0x0000005220e6722b */ /* 0x000fe20000000054 */
[----:B------:R-:W4:Y:S01]  /*2bd0*/  LDS.64 R82, [R7+0x7d0] ;  /* 0x0007d00007527984 */ /* 0x000f220000000a00 */
[----:B------:R-:W-:Y:S02]  /*2be0*/  DFMA R72, R182, R72, R86 ;  /* 0x00000048b648722b */ /* 0x000fe40000000056 */
[----:B------:R-:W-:Y:S01]  /*2bf0*/  DFMA R210, R210, R188, R228 ;  /* 0x000000bcd2d2722b */ /* 0x000fe200000000e4 */
[----:B------:R-:W4:Y:S01]  /*2c00*/  LDS.128 R84, [R9+0x670] ;  /* 0x0006700009547984 */ /* 0x000f220000000c00 */
[----:B------:R-:W-:Y:S02]  /*2c10*/  DFMA R226, R226, R134, R218 ;  /* 0x00000086e2e2722b */ /* 0x000fe400000000da */
[----:B------:R-:W-:-:S02]  /*2c20*/  DFMA R230, R28, R216, R230 ;  /* 0x000000d81ce6722b */ /* 0x000fc400000000e6 */
[----:B------:R-:W-:Y:S01]  /*2c30*/  DFMA R188, R180, R74, R72 ;  /* 0x0000004ab4bc722b */ /* 0x000fe20000000048 */
[----:B------:R-:W4:Y:S04]  /*2c40*/  LDS.64 R216, [R7+0x820] ;  /* 0x0008200007d87984 */ /* 0x000f280000000a00 */
[----:B------:R-:W4:Y:S03]  /*2c50*/  LDS.128 R72, [UR4+0x2630] ;  /* 0x00263004ff487984 */ /* 0x000f260008000c00 */
[----:B-1----:R-:W-:Y:S02]  /*2c60*/  DFMA R188, R178, R76, R188 ;  /* 0x0000004cb2bc722b */ /* 0x002fe400000000bc */
[----:B------:R-:W-:Y:S01]  /*2c70*/  DFMA R76, R148, R222, R226 ;  /* 0x000000de944c722b */ /* 0x000fe200000000e2 */
[----:B------:R-:W1:Y:S01]  /*2c80*/  LDS.64 R222, [R7+0x870] ;  /* 0x0008700007de7984 */ /* 0x000e620000000a00 */
[----:B------:R-:W-:-:S02]  /*2c90*/  DFMA R156, R24, R156, R230 ;  /* 0x0000009c189c722b */ /* 0x000fc400000000e6 */
[----:B------:R-:W-:-:S04]  /*2ca0*/  DMUL R230, R212, R166 ;  /* 0x000000a6d4e67228 */ /* 0x000fc80000000000 */
[----:B--2---:R-:W-:Y:S01]  /*2cb0*/  DFMA R232, R214, R150, R76 ;  /* 0x00000096d6e8722b */ /* 0x004fe2000000004c */
[----:B------:R-:W2:Y:S01]  /*2cc0*/  LDS.64 R212, [R7+0x8c0] ;  /* 0x0008c00007d47984 */ /* 0x000ea20000000a00 */
[----:B------:R-:W-:-:S03]  /*2cd0*/  DFMA R166, R176, R78, R188 ;  /* 0x0000004eb0a6722b */ /* 0x000fc600000000bc */
[----:B------:R-:W2:Y:S01]  /*2ce0*/  LDS.128 R76, [UR4+0x2640] ;  /* 0x00264004ff4c7984 */ /* 0x000ea20008000c00 */
[----:B------:R-:W-:Y:S02]  /*2cf0*/  CS2R R218, SRZ ;  /* 0x0000000000da7805 */ /* 0x000fe4000001ff00 */
[----:B0-----:R-:W-:Y:S02]  /*2d00*/  DFMA R232, R136, R80, R232 ;  /* 0x0000005088e8722b */ /* 0x001fe400000000e8 */
[----:B------:R-:W-:Y:S02]  /*2d10*/  DFMA R80, R174, R152, RZ ;  /* 0x00000098ae50722b */ /* 0x000fe400000000ff */
[----:B------:R-:W5:Y:S01]  /*2d20*/  @!P3 LDG.E.64.CONSTANT R218, desc[UR76][R16.64+0x28a0] ;  /* 0x0028a04c10dab981 */ /* 0x000f62000c1e9b00 */
[----:B---3--:R-:W-:Y:S01]  /*2d30*/  DMUL R214, R54, R160 ;  /* 0x000000a036d67228 */ /* 0x008fe20000000000 */
[----:B------:R-:W-:Y:S02]  /*2d40*/  CS2R R228, SRZ ;  /* 0x0000000000e47805 */ /* 0x000fe4000001ff00 */
[----:B------:R-:W-:Y:S01]  /*2d50*/  CS2R R226, SRZ ;  /* 0x0000000000e27805 */ /* 0x000fe2000001ff00 */
[----:B------:R-:W-:-:S02]  /*2d60*/  DFMA R160, R198, R88, R230 ;  /* 0x00000058c6a0722b */ /* 0x000fc400000000e6 */
[----:B----4-:R-:W-:Y:S02]  /*2d70*/  DFMA R232, R82, R138, R232 ;  /* 0x0000008a52e8722b */ /* 0x010fe400000000e8 */
[C---:B------:R-:W-:Y:S01]  /*2d80*/  DFMA R230, R172.reuse, R154, R80 ;  /* 0x0000009aace6722b */ /* 0x040fe20000000050 */
[----:B------:R-:W3:Y:S04]  /*2d90*/  @!P3 LDG.E.64.CONSTANT R228, desc[UR76][R16.64+0x960] ;  /* 0x0009604c10e4b981 */ /* 0x000ee8000c1e9b00 */
[----:B------:R-:W0:Y:S01]  /*2da0*/  LDS.128 R80, [UR4+0x2650] ;  /* 0x00265004ff507984 */ /* 0x000e220008000c00 */
[----:B------:R-:W-:-:S03]  /*2db0*/  DFMA R88, R172, R164, R214 ;  /* 0x000000a4ac58722b */ /* 0x000fc600000000d6 */
[----:B------:R-:W4:Y:S01]  /*2dc0*/  @!P3 LDG.E.64.CONSTANT R226, desc[UR76][R16.64+0x6720] ;  /* 0x0067204c10e2b981 */ /* 0x000f22000c1e9b00 */
[----:B------:R-:W-:Y:S01]  /*2dd0*/  CS2R R188, SRZ ;  /* 0x0000000000bc7805 */ /* 0x000fe2000001ff00 */
[----:B------:R-:W-:Y:S02]  /*2de0*/  DFMA R84, R50, R84, R166 ;  /* 0x000000543254722b */ /* 0x000fe400000000a6 */
[----:B------:R-:W0:Y:S01]  /*2df0*/  LDS.64 R214, [R6] ;  /* 0x0000000006d67984 */ /* 0x000e220000000a00 */
[----:B------:R-:W-:Y:S02]  /*2e00*/  DFMA R232, R112, R216, R232 ;  /* 0x000000d870e8722b */ /* 0x000fe400000000e8 */
[----:B------:R-:W-:Y:S01]  /*2e10*/  DFMA R216, R170, R72, R230 ;  /* 0x00000048aad8722b */ /* 0x000fe200000000e6 */
[----:B------:R-:W0:Y:S04]  /*2e20*/  LDS.128 R164, [R9+0x680] ;  /* 0x0006800009a47984 */ /* 0x000e280000000c00 */
[----:B------:R-:W3:Y:S01]  /*2e30*/  @!P3 LDG.E.64.CONSTANT R188, desc[UR76][R16.64+0x47e0] ;  /* 0x0047e04c10bcb981 */ /* 0x000ee2000c1e9b00 */
[----:B------:R-:W-:-:S02]  /*2e40*/  DFMA R230, R40, R86, R84 ;  /* 0x0000005628e6722b */ /* 0x000fc40000000054 */
[----:B-1----:R-:W-:Y:S01]  /*2e50*/  DFMA R232, R222, R114, R232 ;  /* 0x00000072dee8722b */ /* 0x002fe200000000e8 */
[----:B------:R-:W1:Y:S01]  /*2e60*/  LDS.128 R84, [UR4+0x2660] ;  /* 0x00266004ff547984 */ /* 0x000e620008000c00 */
[----:B------:R-:W-:Y:S01]  /*2e70*/  DFMA R222, R168, R74, R216 ;  /* 0x0000004aa8de722b */ /* 0x000fe200000000d8 */
[----:B------:R-:W-:-:S05]  /*2e80*/  CS2R R198, SRZ ;  /* 0x0000000000c67805 */ /* 0x000fca000001ff00 */
[----:B--2---:R-:W-:Y:S01]  /*2e90*/  DFMA R212, R144, R212, R232 ;  /* 0x000000d490d4722b */ /* 0x004fe200000000e8 */
[----:B------:R-:W2:Y:S01]  /*2ea0*/  @!P3 LDG.E.64.CONSTANT R198, desc[UR76][R16.64+0x8660] ;  /* 0x0086604c10c6b981 */ /* 0x000ea2000c1e9b00 */
[----:B------:R-:W-:-:S03]  /*2eb0*/  DFMA R232, R12, R76, R222 ;  /* 0x0000004c0ce8722b */ /* 0x000fc600000000de */
[----:B------:R-:W5:Y:S05]  /*2ec0*/  LDS.64 R222, [R6+0x50] ;  /* 0x0000500006de7984 */ /* 0x000f6a0000000a00 */
[----:B------:R-:W-:Y:S02]  /*2ed0*/  DFMA R234, R10, R78, R232 ;  /* 0x0000004e0aea722b */ /* 0x000fe400000000e8 */
[----:B------:R-:W-:-:S06]  /*2ee0*/  DFMA R232, R20, R90, R156 ;  /* 0x0000005a14e8722b */ /* 0x000fcc000000009c */
[----:B0-----:R-:W-:Y:S02]  /*2ef0*/  DFMA R234, R36, R80, R234 ;  /* 0x0000005024ea722b */ /* 0x001fe400000000ea */
[----:B------:R-:W-:Y:S02]  /*2f00*/  DFMA R242, R242, R146, R212 ;  /* 0x00000092f2f2722b */ /* 0x000fe400000000d4 */
[----:B------:R-:W-:Y:S01]  /*2f10*/  DFMA R156, R66, R214, R88 ;  /* 0x000000d6429c722b */ /* 0x000fe20000000058 */
[----:B------:R-:W-:Y:S01]  /*2f20*/  LDS.64 R212, [R6+0xa0] ;  /* 0x0000a00006d47984 */ /* 0x000fe20000000a00 */
[----:B------:R-:W-:Y:S02]  /*2f30*/  DFMA R164, R30, R164, R230 ;  /* 0x000000a41ea4722b */ /* 0x000fe400000000e6 */
[----:B------:R-:W-:Y:S01]  /*2f40*/  DFMA R230, R34, R82, R234 ;  /* 0x0000005222e6722b */ /* 0x000fe200000000ea */
[----:B------:R-:W0:Y:S03]  /*2f50*/  LDS.128 R88, [R5+0x10] ;  /* 0x0000100005587984 */ /* 0x000e260000000c00 */
[----:B------:R-:W-:-:S02]  /*2f60*/  DFMA R162, R56, R162, R156 ;  /* 0x000000a238a2722b */ /* 0x000fc4000000009c */
[----:B------:R-:W-:Y:S01]  /*2f70*/  DMUL R156, R242, R194 ;  /* 0x000000c2f29c7228 */ /* 0x000fe20000000000 */
[----:B------:R-:W-:Y:S01]  /*2f80*/  LDS.64 R234, [R6+0x190] ;  /* 0x0001900006ea7984 */ /* 0x000fe20000000a00 */
[----:B------:R-:W-:Y:S02]  /*2f90*/  DFMA R238, R70, R166, R164 ;  /* 0x000000a646ee722b */ /* 0x000fe400000000a4 */
[----:B-1----:R-:W-:Y:S02]  /*2fa0*/  DFMA R230, R26, R84, R230 ;  /* 0x000000541ae6722b */ /* 0x002fe400000000e6 */
[----:B------:R-:W-:-:S04]  /*2fb0*/  DMUL R164, R242, R196 ;  /* 0x000000c4f2a47228 */ /* 0x000fc80000000000 */
[----:B------:R-:W-:Y:S02]  /*2fc0*/  DFMA R156, R238, R200, R156 ;  /* 0x000000c8ee9c722b */ /* 0x000fe4000000009c */
[----:B------:R-:W-:Y:S01]  /*2fd0*/  DFMA R230, R68, R86, R230 ;  /* 0x0000005644e6722b */ /* 0x000fe200000000e6 */
[----:B------:R-:W1:Y:S01]  /*2fe0*/  LDS.64 R200, [R6+0xf0] ;  /* 0x0000f00006c87984 */ /* 0x000e620000000a00 */
[----:B------:R-:W-:Y:S02]  /*2ff0*/  DFMA R204, R204, R206, R210 ;  /* 0x000000cecccc722b */ /* 0x000fe400000000d2 */
[----:B------:R-:W-:Y:S01]  /*3000*/  DFMA R224, R224, R202, R160 ;  /* 0x000000cae0e0722b */ /* 0x000fe200000000a0 */
[----:B------:R-:W-:Y:S01]  /*3010*/  LDS.64 R210, [R6+0x140] ;  /* 0x0001400006d27984 */ /* 0x000fe20000000a00 */
[----:B------:R-:W-:Y:S02]  /*3020*/  DFMA R196, R18, R158, R232 ;  /* 0x0000009e12c4722b */ /* 0x000fe400000000e8 */
[----:B-----5:R-:W-:Y:S01]  /*3030*/  DFMA R202, R62, R222, R162 ;  /* 0x000000de3eca722b */ /* 0x020fe200000000a2 */
[----:B------:R-:W-:Y:S01]  /*3040*/  LDS.64 R232, [R6+0x280] ;  /* 0x0002800006e87984 */ /* 0x000fe20000000a00 */
[----:B------:R-:W-:-:S02]  /*3050*/  DFMA R194, R238, R194, R164 ;  /* 0x000000c2eec2722b */ /* 0x000fc400000000a4 */
[----:B------:R-:W-:Y:S01]  /*3060*/  DFMA R206, R230, R208, R156 ;  /* 0x000000d0e6ce722b */ /* 0x000fe2000000009c */
[----:B------:R-:W-:Y:S01]  /*3070*/  LDS.64 R222, [R6+0x2d0] ;  /* 0x0002d00006de7984 */ /* 0x000fe20000000a00 */
[----:B------:R-:W-:-:S03]  /*3080*/  CS2R R216, SRZ ;  /* 0x0000000000d87805 */ /* 0x000fc6000001ff00 */
[----:B------:R-:W5:Y:S04]  /*3090*/  LDS.128 R164, [R5+0x20] ;  /* 0x0000200005a47984 */ /* 0x000f680000000c00 */
[----:B------:R-:W-:Y:S04]  /*30a0*/  LDS.128 R156, [R5+0x30] ;  /* 0x00003000059c7984 */ /* 0x000fe80000000c00 */
[----:B------:R-:W-:Y:S04]  /*30b0*/  LDS.128 R160, [R5+0x40] ;  /* 0x0000400005a07984 */ /* 0x000fe80000000c00 */
[----:B------:R-:W2:Y:S01]  /*30c0*/  @!P3 LDG.E.64.CONSTANT R216, desc[UR76][R16.64+0xa280] ;  /* 0x00a2804c10d8b981 */ /* 0x000ea2000c1e9b00 */
[----:B------:R-:W-:Y:S01]  /*30d0*/  DFMA R246, R230, R220, R194 ;  /* 0x000000dce6f6722b */ /* 0x000fe200000000c2 */
[----:B------:R-:W-:Y:S01]  /*30e0*/  IMAD R249, R2, 0x8, R5 ;  /* 0x0000000802f97824 */ /* 0x000fe200078e0205 */
[----:B------:R-:W-:Y:S01]  /*30f0*/  BAR.SYNC.DEFER_BLOCKING 0x0 ;  /* 0x0000000000007b1d */ /* 0x000fe20000010000 */
[----:B------:R-:W-:-:S06]  /*3100*/  CS2R R214, SRZ ;  /* 0x0000000000d67805 */ /* 0x000fcc000001ff00 */
[----:B------:R-:W2:Y:S04]  /*3110*/  @!P3 LDG.E.64.CONSTANT R214, desc[UR76][R16.64+0xc4e0] ;  /* 0x00c4e04c10d6b981 */ /* 0x000ea8000c1e9b00 */
[----:B------:R1:W-:Y:S04]  /*3120*/  STS.64 [R249], R206 ;  /* 0x000000cef9007388 */ /* 0x0003e80000000a00 */
[----:B------:R-:W-:Y:S01]  /*3130*/  STS.64 [R8], R246 ;  /* 0x000000f608007388 */ /* 0x000fe20000000a00 */
[----:B0-----:R-:W-:Y:S02]  /*3140*/  DFMA R88, R60, R88, R202 ;  /* 0x000000583c58722b */ /* 0x001fe400000000ca */
[----:B------:R-:W-:-:S06]  /*3150*/  DFMA R244, R204, R110, RZ ;  /* 0x0000006eccf4722b */ /* 0x000fcc00000000ff */
[----:B------:R-:W-:Y:S02]  /*3160*/  DFMA R194, R22, R212, R88 ;  /* 0x000000d416c2722b */ /* 0x000fe40000000058 */
[----:B------:R-:W-:Y:S01]  /*3170*/  DFMA R88, R108, R204, RZ ;  /* 0x000000cc6c58722b */ /* 0x000fe200000000ff */
[----:B------:R-:W-:Y:S06]  /*3180*/  BAR.SYNC.DEFER_BLOCKING 0x0 ;  /* 0x0000000000007b1d */ /* 0x000fec0000010000 */
[----:B------:R-:W-:Y:S02]  /*3190*/  DFMA R192, R14, R192, R196 ;  /* 0x000000c00ec0722b */ /* 0x000fe400000000c4 */
[----:B------:R-:W-:-:S02]  /*31a0*/  DFMA R196, R128, R204, RZ ;  /* 0x000000cc80c4722b */ /* 0x000fc400000000ff */
[----:B------:R-:W-:Y:S01]  /*31b0*/  DFMA R130, R204, R130, RZ ;  /* 0x00000082cc82722b */ /* 0x000fe200000000ff */
[----:B------:R-:W0:Y:S03]  /*31c0*/  LDS.128 R108, [R5] ;  /* 0x00000000056c7984 */ /* 0x000e260000000c00 */
[----:B------:R-:W-:Y:S02]  /*31d0*/  DADD R88, R88, R192 ;  /* 0x0000000058587229 */ /* 0x000fe400000000c0 */
[----:B------:R-:W-:Y:S02]  /*31e0*/  DFMA R196, R96, R224, R196 ;  /* 0x000000e060c4722b */ /* 0x000fe400000000c4 */
[----:B------:R-:W-:Y:S02]  /*31f0*/  DFMA R192, R224, R118, R244 ;  /* 0x00000076e0c0722b */ /* 0x000fe400000000f4 */
[----:B------:R-:W-:Y:S01]  /*3200*/  DFMA R96, R44, R90, R194 ;  /* 0x0000005a2c60722b */ /* 0x000fe200000000c2 */
[----:B------:R-:W0:Y:S04]  /*3210*/  LDS.64 R118, [R6] ;  /* 0x0000000006767984 */ /* 0x000e280000000a00 */
[----:B------:R-:W0:Y:S01]  /*3220*/  LDS.64 R90, [R7+0x960] ;  /* 0x00096000075a7984 */ /* 0x000e220000000a00 */
[----:B------:R-:W-:-:S02]  /*3230*/  DFMA R202, R120, R204, RZ ;  /* 0x000000cc78ca722b */ /* 0x000fc400000000ff */
[----:B------:R-:W-:Y:S02]  /*3240*/  DFMA R194, R224, R98, R130 ;  /* 0x00000062e0c2722b */ /* 0x000fe40000000082 */
[----:B------:R-:W-:Y:S02]  /*3250*/  DFMA R120, R92, R204, RZ ;  /* 0x000000cc5c78722b */ /* 0x000fe400000000ff */
[----:B------:R-:W-:Y:S02]  /*3260*/  DFMA R212, R204, R94, RZ ;  /* 0x0000005eccd4722b */ /* 0x000fe400000000ff */
[----:B-1----:R-:W-:Y:S01]  /*3270*/  DFMA R98, R64, R200, R96 ;  /* 0x000000c84062722b */ /* 0x002fe20000000060 */
[----:B------:R-:W1:Y:S01]  /*3280*/  LDS.128 R92, [R9+0x960] ;  /* 0x00096000095c7984 */ /* 0x000e620000000c00 */
[----:B------:R-:W-:-:S03]  /*3290*/  DFMA R122, R204, R122, RZ ;  /* 0x0000007acc7a722b */ /* 0x000fc600000000ff */
[----:B------:R-:W1:Y:S01]  /*32a0*/  LDS.64 R96, [R7+0x9b0] ;  /* 0x0009b00007607984 */ /* 0x000e620000000a00 */
[----:B------:R-:W-:Y:S02]  /*32b0*/  DFMA R104, R104, R204, RZ ;  /* 0x000000cc6868722b */ /* 0x000fe400000000ff */
[----:B------:R-:W-:Y:S02]  /*32c0*/  DFMA R206, R204, R106, RZ ;  /* 0x0000006accce722b */ /* 0x000fe400000000ff */
[----:B------:R-:W-:Y:S02]  /*32d0*/  DFMA R204, R224, R126, R122 ;  /* 0x0000007ee0cc722b */ /* 0x000fe4000000007a */
[----:B-----5:R-:W-:Y:S01]  /*32e0*/  DFMA R164, R58, R164, R98 ;  /* 0x000000a43aa4722b */ /* 0x020fe20000000062 */
[----:B------:R-:W5:Y:S04]  /*32f0*/  LDS.64 R126, [R6+0x50] ;  /* 0x00005000067e7984 */ /* 0x000f680000000a00 */
[----:B------:R-:W5:Y:S01]  /*3300*/  LDS.64 R98, [R7+0xa00] ;  /* 0x000a000007627984 */ /* 0x000f620000000a00 */
[----:B------:R-:W-:-:S02]  /*3310*/  DFMA R202, R124, R224, R202 ;  /* 0x000000e07cca722b */ /* 0x000fc400000000ca */
[----:B------:R-:W-:Y:S01]  /*3320*/  DFMA R200, R100, R224, R104 ;  /* 0x000000e064c8722b */ /* 0x000fe20000000068 */
[----:B------:R-:W-:Y:S01]  /*3330*/  LDS.64 R122, [R7+0xa50] ;  /* 0x000a5000077a7984 */ /* 0x000fe20000000a00 */
[----:B------:R-:W-:Y:S02]  /*3340*/  DMUL R124, R190, UR6 ;  /* 0x00000006be7c7c28 */ /* 0x000fe40008000000 */
[----:B0-----:R-:W-:Y:S01]  /*3350*/  DMUL R108, R54, R108 ;  /* 0x0000006c366c7228 */ /* 0x001fe20000000000 */
[----:B------:R-:W0:Y:S01]  /*3360*/  LDS.128 R104, [R9+0x970] ;  /* 0x0009700009687984 */ /* 0x000e220000000c00 */
[----:B------:R-:W-:-:S03]  /*3370*/  DFMA R206, R224, R102, R206 ;  /* 0x00000066e0ce722b */ /* 0x000fc600000000ce */
[----:B------:R-:W0:Y:S03]  /*3380*/  LDS.128 R100, [R5+0x10] ;  /* 0x0000100005647984 */ /* 0x000e260000000c00 */
[----:B------:R-:W-:Y:S02]  /*3390*/  DFMA R124, R170, R124, R108 ;  /* 0x0000007caa7c722b */ /* 0x000fe4000000006c */
[----:B------:R-:W0:Y:S01]  /*33a0*/  LDS.64 R108, [R7+0xaa0] ;  /* 0x000aa000076c7984 */ /* 0x000e220000000a00 */
[----:B------:R-:W-:Y:S02]  /*33b0*/  DFMA R164, R52, R210, R164 ;  /* 0x000000d234a4722b */ /* 0x000fe400000000a4 */
[----:B------:R-:W-:Y:S02]  /*33c0*/  DFMA R210, R140, R224, R120 ;  /* 0x000000e08cd2722b */ /* 0x000fe40000000078 */
[----:B------:R-:W-:Y:S01]  /*33d0*/  DFMA R212, R224, R142, R212 ;  /* 0x0000008ee0d4722b */ /* 0x000fe200000000d4 */
[----:B------:R-:W0:Y:S01]  /*33e0*/  LDS.64 R120, [R6+0xa0] ;  /* 0x0000a00006787984 */ /* 0x000e220000000a00 */
[----:B------:R-:W-:-:S02]  /*33f0*/  DFMA R128, R66, R118, R124 ;  /* 0x000000764280722b */ /* 0x000fc4000000007c */
[----:B------:R-:W-:Y:S02]  /*3400*/  DFMA R224, R116, R224, R88 ;  /* 0x000000e074e0722b */ /* 0x000fe40000000058 */
[----:B------:R-:W-:Y:S01]  /*3410*/  DFMA R130, R132, R90, RZ ;  /* 0x0000005a8482722b */ /* 0x000fe200000000ff */
[----:B------:R-:W-:Y:S04]  /*3420*/  LDS.128 R116, [R9+0x980] ;  /* 0x0009800009747984 */ /* 0x000fe80000000c00 */
[----:B------:R-:W0:Y:S01]  /*3430*/  LDS.128 R88, [UR4+0x2670] ;  /* 0x00267004ff587984 */ /* 0x000e220008000c00 */
[----:B-1----:R-:W-:Y:S02]  /*3440*/  DFMA R92, R186, R92, RZ ;  /* 0x0000005cba5c722b */ /* 0x002fe400000000ff */
[----:B------:R-:W-:-:S02]  /*3450*/  DFMA R110, R56, R110, R128 ;  /* 0x0000006e386e722b */ /* 0x000fc40000000080 */
[----:B------:R-:W-:Y:S01]  /*3460*/  DFMA R96, R96, R134, R130 ;  /* 0x000000866060722b */ /* 0x000fe20000000082 */
[----:B------:R-:W1:Y:S03]  /*3470*/  LDS.64 R128, [R7+0xaf0] ;  /* 0x000af00007807984 */ /* 0x000e660000000a00 */
[----:B------:R-:W-:Y:S02]  /*3480*/  DFMA R92, R184, R94, R92 ;  /* 0x0000005eb85c722b */ /* 0x000fe4000000005c */
[----:B-----5:R-:W-:Y:S02]  /*3490*/  DFMA R110, R62, R126, R110 ;  /* 0x0000007e3e6e722b */ /* 0x020fe4000000006e */
[----:B------:R-:W-:Y:S01]  /*34a0*/  DFMA R94, R148, R98, R96 ;  /* 0x00000062945e722b */ /* 0x000fe20000000060 */
[----:B------:R-:W5:Y:S04]  /*34b0*/  LDS.64 R126, [R7+0xb40] ;  /* 0x000b4000077e7984 */ /* 0x000f680000000a00 */
[----:B------:R-:W5:Y:S01]  /*34c0*/  LDS.128 R96, [UR4+0x2680] ;  /* 0x00268004ff607984 */ /* 0x000f620008000c00 */
[----:B0-----:R-:W-:-:S02]  /*34d0*/  DFMA R92, R182, R104, R92 ;  /* 0x00000068b65c722b */ /* 0x001fc4000000005c */
[----:B------:R-:W-:Y:S01]  /*34e0*/  DFMA R94, R122, R150, R94 ;  /* 0x000000967a5e722b */ /* 0x000fe2000000005e */
[----:B------:R-:W-:Y:S01]  /*34f0*/  LDS.64 R104, [R7+0xb90] ;  /* 0x000b900007687984 */ /* 0x000fe20000000a00 */
[----:B------:R-:W-:-:S04]  /*3500*/  DFMA R100, R60, R100, R110 ;  /* 0x000000643c64722b */ /* 0x000fc8000000006e */
[----:B------:R-:W-:Y:S02]  /*3510*/  DFMA R106, R180, R106, R92 ;  /* 0x0000006ab46a722b */ /* 0x000fe4000000005c */
[----:B------:R-:W-:Y:S02]  /*3520*/  DFMA R122, R136, R108, R94 ;  /* 0x0000006c887a722b */ /* 0x000fe4000000005e */
[----:B------:R-:W0:Y:S01]  /*3530*/  LDS.128 R92, [R9+0x990] ;  /* 0x00099000095c7984 */ /* 0x000e220000000c00 */
[----:B------:R-:W-:-:S03]  /*3540*/  DFMA R130, R22, R120, R100 ;  /* 0x000000781682722b */ /* 0x000fc60000000064 */
[----:B------:R-:W0:Y:S01]  /*3550*/  LDS.128 R108, [UR4+0x2690] ;  /* 0x00269004ff6c7984 */ /* 0x000e220008000c00 */
[----:B------:R-:W-:-:S03]  /*3560*/  DFMA R164, R48, R166, R164 ;  /* 0x000000a630a4722b */ /* 0x000fc600000000a4 */
[----:B------:R-:W0:Y:S01]  /*3570*/  LDS.64 R120, [R7+0xbe0] ;  /* 0x000be00007787984 */ /* 0x000e220000000a00 */
[----:B------:R-:W-:Y:S02]  /*3580*/  DFMA R100, R174, R88, RZ ;  /* 0x00000058ae64722b */ /* 0x000fe400000000ff */
[----:B-1----:R-:W-:-:S06]  /*3590*/  DFMA R122, R128, R138, R122 ;  /* 0x0000008a807a722b */ /* 0x002fcc000000007a */
[----:B------:R-:W-:Y:S02]  /*35a0*/  DFMA R100, R172, R90, R100 ;  /* 0x0000005aac64722b */ /* 0x000fe40000000064 */
[----:B------:R-:W-:Y:S02]  /*35b0*/  DFMA R116, R178, R116, R106 ;  /* 0x00000074b274722b */ /* 0x000fe4000000006a */
[----:B------:R-:W-:Y:S02]  /*35c0*/  DFMA R124, R46, R234, R164 ;  /* 0x000000ea2e7c722b */ /* 0x000fe400000000a4 */
[----:B-----5:R-:W-:Y:S02]  /*35d0*/  DFMA R128, R112, R126, R122 ;  /* 0x0000007e7080722b */ /* 0x020fe4000000007a */
[----:B------:R-:W-:Y:S02]  /*35e0*/  DFMA R130, R44, R102, R130 ;  /* 0x000000662c82722b */ /* 0x000fe40000000082 */
[----:B------:R-:W-:Y:S01]  /*35f0*/  DFMA R122, R170, R96, R100 ;  /* 0x00000060aa7a722b */ /* 0x000fe20000000064 */
[----:B------:R-:W1:Y:S01]  /*3600*/  LDS.128 R100, [UR4+0x26a0] ;  /* 0x0026a004ff647984 */ /* 0x000e620008000c00 */
[----:B------:R-:W-:-:S02]  /*3610*/  DFMA R124, R42, R156, R124 ;  /* 0x0000009c2a7c722b */ /* 0x000fc4000000007c */
[----:B------:R-:W-:Y:S01]  /*3620*/  DFMA R106, R176, R118, R116 ;  /* 0x00000076b06a722b */ /* 0x000fe20000000074 */
[----:B------:R-:W5:Y:S04]  /*3630*/  LDS.64 R156, [R7+0xc30] ;  /* 0x000c3000079c7984 */ /* 0x000f680000000a00 */
[----:B------:R-:W4:Y:S01]  /*3640*/  LDS.128 R116, [R9+0x9a0] ;  /* 0x0009a00009747984 */ /* 0x000f220000000c00 */
[----:B------:R-:W-:Y:S02]  /*3650*/  DFMA R126, R168, R98, R122 ;  /* 0x00000062a87e722b */ /* 0x000fe4000000007a */
[----:B0-----:R-:W-:Y:S02]  /*3660*/  DFMA R122, R50, R92, R106 ;  /* 0x0000005c327a722b */ /* 0x001fe4000000006a */
[----:B------:R-:W-:Y:S01]  /*3670*/  DFMA R128, R104, R114, R128 ;  /* 0x000000726880722b */ /* 0x000fe20000000080 */
[----:B------:R-:W-:Y:S04]  /*3680*/  LDS.64 R92, [R6+0xf0] ;  /* 0x0000f000065c7984 */ /* 0x000fe80000000a00 */
[----:B------:R-:W0:Y:S01]  /*3690*/  LDS.128 R104, [UR4+0x26b0] ;  /* 0x0026b004ff687984 */ /* 0x000e220008000c00 */
[----:B------:R-:W-:-:S02]  /*36a0*/  DFMA R126, R12, R108, R126 ;  /* 0x0000006c0c7e722b */ /* 0x000fc4000000007e */
[----:B------:R-:W-:Y:S02]  /*36b0*/  DFMA R94, R40, R94, R122 ;  /* 0x0000005e285e722b */ /* 0x000fe4000000007a */
[----:B------:R-:W-:Y:S01]  /*36c0*/  DFMA R128, R144, R120, R128 ;  /* 0x000000789080722b */ /* 0x000fe20000000080 */
[----:B------:R-:W3:Y:S03]  /*36d0*/  LDS.128 R120, [R5+0x20] ;  /* 0x0000200005787984 */ /* 0x000ee60000000c00 */
[----:B------:R-:W-:-:S08]  /*36e0*/  DFMA R126, R10, R110, R126 ;  /* 0x0000006e0a7e722b */ /* 0x000fd0000000007e */
[----:B-1----:R-:W-:Y:S02]  /*36f0*/  DFMA R126, R36, R100, R126 ;  /* 0x00000064247e722b */ /* 0x002fe4000000007e */
[----:B-----5:R-:W-:Y:S02]  /*3700*/  DFMA R156, R156, R146, R128 ;  /* 0x000000929c9c722b */ /* 0x020fe40000000080 */
[----:B------:R-:W-:Y:S01]  /*3710*/  DMUL R242, R242, R220 ;  /* 0x000000dcf2f27228 */ /* 0x000fe20000000000 */
[----:B------:R-:W1:Y:S01]  /*3720*/  LDS.64 R128, [R6+0x140] ;  /* 0x0001400006807984 */ /* 0x000e620000000a00 */
[----:B----4-:R-:W-:Y:S02]  /*3730*/  DFMA R94, R30, R116, R94 ;  /* 0x000000741e5e722b */ /* 0x010fe4000000005e */
[----:B------:R-:W-:Y:S02]  /*3740*/  DFMA R126, R34, R102, R126 ;  /* 0x00000066227e722b */ /* 0x000fe4000000007e */
[----:B------:R-:W-:-:S04]  /*3750*/  DMUL R116, R156, R218 ;  /* 0x000000da9c747228 */ /* 0x000fc80000000000 */
[----:B------:R-:W-:Y:S02]  /*3760*/  DFMA R220, R70, R118, R94 ;  /* 0x0000007646dc722b */ /* 0x000fe4000000005e */
[----:B0-----:R-:W-:Y:S02]  /*3770*/  DFMA R94, R26, R104, R126 ;  /* 0x000000681a5e722b */ /* 0x001fe4000000007e */
[----:B------:R-:W-:Y:S01]  /*3780*/  DFMA R130, R64, R92, R130 ;  /* 0x0000005c4082722b */ /* 0x000fe20000000082 */
[----:B------:R-:W0:Y:S01]  /*3790*/  LDS.64 R126, [R6+0x190] ;  /* 0x00019000067e7984 */ /* 0x000e220000000a00 */
[----:B------:R-:W-:Y:S02]  /*37a0*/  DMUL R226, R156, R226 ;  /* 0x000000e29ce27228 */ /* 0x000fe40000000000 */
[----:B---3--:R-:W-:Y:S02]  /*37b0*/  DFMA R92, R220, R228, R116 ;  /* 0x000000e4dc5c722b */ /* 0x008fe40000000074 */
[----:B------:R-:W-:Y:S01]  /*37c0*/  DFMA R228, R68, R106, R94 ;  /* 0x0000006a44e4722b */ /* 0x000fe2000000005e */
[----:B------:R-:W3:Y:S01]  /*37d0*/  LDS.128 R116, [R5+0x30] ;  /* 0x0000300005747984 */ /* 0x000ee20000000c00 */
[----:B------:R-:W-:-:S02]  /*37e0*/  DFMA R238, R238, R208, R242 ;  /* 0x000000d0eeee722b */ /* 0x000fc400000000f2 */
[----:B------:R-:W-:Y:S01]  /*37f0*/  DFMA R120, R58, R120, R130 ;  /* 0x000000783a78722b */ /* 0x000fe20000000082 */
[----:B------:R-:W-:Y:S01]  /*3800*/  LDS.64 R208, [R6+0x2d0] ;  /* 0x0002d00006d07984 */ /* 0x000fe20000000a00 */
[----:B------:R-:W-:Y:S02]  /*3810*/  DFMA R240, R38, R240, R124 ;  /* 0x000000f026f0722b */ /* 0x000fe4000000007c */
[----:B------:R-:W-:Y:S01]  /*3820*/  DFMA R130, R220, R218, R226 ;  /* 0x000000dadc82722b */ /* 0x000fe200000000e2 */
[----:B------:R-:W4:Y:S01]  /*3830*/  LDS.64 R124, [R6+0x1e0] ;  /* 0x0001e000067c7984 */ /* 0x000f220000000a00 */
[----:B------:R-:W-:-:S03]  /*3840*/  DFMA R242, R228, R188, R92 ;  /* 0x000000bce4f2722b */ /* 0x000fc6000000005c */
[----:B------:R-:W-:Y:S04]  /*3850*/  LDS.64 R218, [R6+0x230] ;  /* 0x0002300006da7984 */ /* 0x000fe80000000a00 */
[----:B------:R-:W-:Y:S04]  /*3860*/  LDS.64 R226, [R6+0x280] ;  /* 0x0002800006e27984 */ /* 0x000fe80000000a00 */
[----:B------:R-:W-:Y:S01]  /*3870*/  LDS.128 R92, [R5+0x40] ;  /* 0x00004000055c7984 */ /* 0x000fe20000000c00 */
[----:B------:R-:W-:Y:S01]  /*3880*/  DFMA R158, R32, R158, R240 ;  /* 0x0000009e209e722b */ /* 0x000fe200000000f0 */
[----:B------:R-:W-:Y:S01]  /*3890*/  IMAD R245, R2, 0x8, R5 ;  /* 0x0000000802f57824 */ /* 0x000fe200078e0205 */
[----:B------:R-:W-:Y:S06]  /*38a0*/  BAR.SYNC.DEFER_BLOCKING 0x0 ;  /* 0x0000000000007b1d */ /* 0x000fec0000010000 */
[----:B--2---:R-:W-:Y:S01]  /*38b0*/  DFMA R240, R228, R198, R130 ;  /* 0x000000c6e4f0722b */ /* 0x004fe20000000082 */
[----:B------:R2:W-:Y:S06]  /*38c0*/  STS.64 [R245], R242 ;  /* 0x000000f2f5007388 */ /* 0x0005ec0000000a00 */
[----:B------:R-:W-:Y:S01]  /*38d0*/  STS.64 [R8], R240 ;  /* 0x000000f008007388 */ /* 0x000fe20000000a00 */
[----:B------:R-:W-:Y:S01]  /*38e0*/  BAR.SYNC.DEFER_BLOCKING 0x0 ;  /* 0x0000000000007b1d */ /* 0x000fe20000010000 */
[----:B------:R-:W-:-:S02]  /*38f0*/  CS2R R234, SRZ ;  /* 0x0000000000ea7805 */ /* 0x000fc4000001ff00 */
[----:B------:R-:W-:-:S03]  /*3900*/  CS2R R164, SRZ ;  /* 0x0000000000a47805 */ /* 0x000fc6000001ff00 */
[----:B-1----:R-:W-:Y:S01]  /*3910*/  DFMA R120, R52, R128, R120 ;  /* 0x000000803478722b */ /* 0x002fe20000000078 */
[----:B------:R-:W5:Y:S01]  /*3920*/  @!P3 LDG.E.64.CONSTANT R234, desc[UR76][R16.64+0x2bc0] ;  /* 0x002bc04c10eab981 */ /* 0x000f62000c1e9b00 */
[----:B------:R-:W-:Y:S01]  /*3930*/  DFMA R158, R28, R236, R158 ;  /* 0x000000ec1c9e722b */ /* 0x000fe2000000009e */
[----:B------:R-:W-:Y:S02]  /*3940*/  CS2R R166, SRZ ;  /* 0x0000000000a67805 */ /* 0x000fe4000001ff00 */
[----:B------:R-:W5:Y:S03]  /*3950*/  @!P3 LDG.E.64.CONSTANT R164, desc[UR76][R16.64+0xc80] ;  /* 0x000c804c10a4b981 */ /* 0x000f66000c1e9b00 */
[----:B------:R-:W-:Y:S01]  /*3960*/  DFMA R120, R48, R122, R120 ;  /* 0x0000007a3078722b */ /* 0x000fe20000000078 */
[----:B------:R-:W-:Y:S01]  /*3970*/  CS2R R190, SRZ ;  /* 0x0000000000be7805 */ /* 0x000fe2000001ff00 */
[----:B------:R-:W5:Y:S01]  /*3980*/  @!P3 LDG.E.64.CONSTANT R166, desc[UR76][R16.64+0xa5a0] ;  /* 0x00a5a04c10a6b981 */ /* 0x000f62000c1e9b00 */
[----:B------:R-:W-:-:S04]  /*3990*/  DFMA R160, R24, R160, R158 ;  /* 0x000000a018a0722b */ /* 0x000fc8000000009e */
[----:B------:R-:W5:Y:S04]  /*39a0*/  @!P3 LDG.E.64.CONSTANT R190, desc[UR76][R16.64+0x4b00] ;  /* 0x004b004c10beb981 */ /* 0x000f68000c1e9b00 */
[----:B------:R-:W1:Y:S04]  /*39b0*/  LDS.128 R128, [R5] ;  /* 0x0000000005807984 */ /* 0x000e680000000c00 */
[----:B------:R-:W1:Y:S01]  /*39c0*/  LDS.128 R140, [R9+0xc80] ;  /* 0x000c8000098c7984 */ /* 0x000e620000000c00 */
[----:B0-----:R-:W-:Y:S02]  /*39d0*/  DFMA R120, R46, R126, R120 ;  /* 0x0000007e2e78722b */ /* 0x001fe40000000078 */
[----:B------:R-:W-:Y:S01]  /*39e0*/  DFMA R126, R20, R232, R160 ;  /* 0x000000e8147e722b */ /* 0x000fe200000000a0 */
[----:B------:R-:W0:Y:S01]  /*39f0*/  LDS.64 R158, [R7+0xc80] ;  /* 0x000c8000079e7984 */ /* 0x000e220000000a00 */
[----:B------:R-:W-:-:S03]  /*3a00*/  DFMA R232, R230, R216, R238 ;  /* 0x000000d8e6e8722b */ /* 0x000fc600000000ee */
[----:B------:R-:W0:Y:S01]  /*3a10*/  LDS.64 R238, [R6] ;  /* 0x0000000006ee7984 */ /* 0x000e220000000a00 */
[----:B---3--:R-:W-:-:S03]  /*3a20*/  DFMA R116, R42, R116, R120 ;  /* 0x000000742a74722b */ /* 0x008fc60000000078 */
[----:B------:R-:W3:Y:S04]  /*3a30*/  LDS.128 R120, [R9+0xc90] ;  /* 0x000c900009787984 */ /* 0x000ee80000000c00 */
[----:B------:R-:W3:Y:S01]  /*3a40*/  LDS.64 R236, [R7+0xcd0] ;  /* 0x000cd00007ec7984 */ /* 0x000ee20000000a00 */
[----:B------:R-:W-:Y:S02]  /*3a50*/  DFMA R126, R18, R162, R126 ;  /* 0x000000a2127e722b */ /* 0x000fe4000000007e */
[----:B----4-:R-:W-:Y:S01]  /*3a60*/  DFMA R116, R38, R124, R116 ;  /* 0x0000007c2674722b */ /* 0x010fe20000000074 */
[----:B------:R-:W4:Y:S01]  /*3a70*/  LDS.64 R160, [R7+0xd20] ;  /* 0x000d200007a07984 */ /* 0x000f220000000a00 */
[----:B------:R-:W-:-:S03]  /*3a80*/  DMUL R214, R214, UR6 ;  /* 0x00000006d6d67c28 */ /* 0x000fc60008000000 */
[----:B------:R-:W-:Y:S01]  /*3a90*/  LDS.64 R162, [R7+0xd70] ;  /* 0x000d700007a27984 */ /* 0x000fe20000000a00 */
[----:B------:R-:W-:Y:S02]  /*3aa0*/  DFMA R230, R14, R222, R126 ;  /* 0x000000de0ee6722b */ /* 0x000fe4000000007e */
[----:B------:R-:W-:Y:S01]  /*3ab0*/  DFMA R118, R32, R118, R116 ;  /* 0x000000762076722b */ /* 0x000fe20000000074 */
[----:B------:R-:W4:Y:S01]  /*3ac0*/  LDS.128 R124, [R9+0xca0] ;  /* 0x000ca000097c7984 */ /* 0x000f220000000c00 */
[----:B--2---:R-:W-:-:S03]  /*3ad0*/  CS2R R244, SRZ ;  /* 0x0000000000f47805 */ /* 0x004fc6000001ff00 */
[----:B------:R-:W-:Y:S01]  /*3ae0*/  LDS.64 R222, [R7+0xf00] ;  /* 0x000f000007de7984 */ /* 0x000fe20000000a00 */
[----:B-1----:R-:W-:-:S03]  /*3af0*/  DMUL R116, R54, R128 ;  /* 0x0000008036747228 */ /* 0x002fc60000000000 */
[----:B------:R-:W2:Y:S01]  /*3b00*/  @!P3 LDG.E.64.CONSTANT R244, desc[UR76][R16.64+0xc800] ;  /* 0x00c8004c10f4b981 */ /* 0x000ea2000c1e9b00 */
[----:B------:R-:W-:-:S03]  /*3b10*/  DFMA R140, R186, R140, RZ ;  /* 0x0000008cba8c722b */ /* 0x000fc600000000ff */
[----:B------:R-:W1:Y:S01]  /*3b20*/  LDS.64 R128, [R7+0xdc0] ;  /* 0x000dc00007807984 */ /* 0x000e620000000a00 */
[----:B------:R-:W-:-:S03]  /*3b30*/  DFMA R116, R168, R214, R116 ;  /* 0x000000d6a874722b */ /* 0x000fc60000000074 */
[----:B------:R-:W-:Y:S01]  /*3b40*/  LDS.64 R250, [R6+0x140] ;  /* 0x0001400006fa7984 */ /* 0x000fe20000000a00 */
[----:B0-----:R-:W-:Y:S02]  /*3b50*/  DFMA R158, R132, R158, RZ ;  /* 0x0000009e849e722b */ /* 0x001fe400000000ff */
[----:B------:R-:W-:Y:S01]  /*3b60*/  DFMA R140, R184, R142, R140 ;  /* 0x0000008eb88c722b */ /* 0x000fe2000000008c */
[----:B------:R-:W0:Y:S01]  /*3b70*/  LDS.64 R214, [R7+0xe10] ;  /* 0x000e100007d67984 */ /* 0x000e220000000a00 */
[----:B------:R-:W-:Y:S02]  /*3b80*/  DFMA R216, R28, R218, R118 ;  /* 0x000000da1cd8722b */ /* 0x000fe40000000076 */
[----:B------:R-:W-:Y:S01]  /*3b90*/  DFMA R238, R66, R238, R116 ;  /* 0x000000ee42ee722b */ /* 0x000fe20000000074 */
[----:B------:R-:W-:Y:S04]  /*3ba0*/  LDS.64 R248, [R6+0x190] ;  /* 0x0001900006f87984 */ /* 0x000fe80000000a00 */
[----:B------:R-:W0:Y:S01]  /*3bb0*/  LDS.128 R116, [UR4+0x26c0] ;  /* 0x0026c004ff747984 */ /* 0x000e220008000c00 */
[----:B---3--:R-:W-:-:S02]  /*3bc0*/  DFMA R120, R182, R120, R140 ;  /* 0x00000078b678722b */ /* 0x008fc4000000008c */
[----:B------:R-:W-:Y:S01]  /*3bd0*/  DFMA R158, R236, R134, R158 ;  /* 0x00000086ec9e722b */ /* 0x000fe2000000009e */
[----:B------:R-:W-:Y:S01]  /*3be0*/  LDS.128 R140, [R9+0xcb0] ;  /* 0x000cb000098c7984 */ /* 0x000fe20000000c00 */
[----:B------:R-:W-:-:S03]  /*3bf0*/  DMUL R218, R156, R198 ;  /* 0x000000c69cda7228 */ /* 0x000fc60000000000 */
[----:B------:R-:W-:Y:S01]  /*3c00*/  LDS.64 R198, [R6+0x50] ;  /* 0x0000500006c67984 */ /* 0x000fe20000000a00 */
[----:B------:R-:W-:Y:S02]  /*3c10*/  DFMA R156, R180, R122, R120 ;  /* 0x0000007ab49c722b */ /* 0x000fe40000000078 */
[----:B----4-:R-:W-:Y:S01]  /*3c20*/  DFMA R158, R148, R160, R158 ;  /* 0x000000a0949e722b */ /* 0x010fe2000000009e */
[----:B------:R-:W3:Y:S01]  /*3c30*/  LDS.128 R120, [UR4+0x26d0] ;  /* 0x0026d004ff787984 */ /* 0x000ee20008000c00 */
[----:B------:R-:W-:-:S03]  /*3c40*/  DFMA R218, R220, R188, R218 ;  /* 0x000000bcdcda722b */ /* 0x000fc600000000da */
[----:B------:R-:W-:Y:S01]  /*3c50*/  LDS.64 R160, [R7+0xe60] ;  /* 0x000e600007a07984 */ /* 0x000fe20000000a00 */
[----:B------:R-:W-:Y:S02]  /*3c60*/  DFMA R124, R178, R124, R156 ;  /* 0x0000007cb27c722b */ /* 0x000fe4000000009c */
[----:B------:R-:W-:Y:S01]  /*3c70*/  DFMA R158, R162, R150, R158 ;  /* 0x00000096a29e722b */ /* 0x000fe2000000009e */
[----:B------:R-:W-:Y:S04]  /*3c80*/  LDS.64 R242, [R6+0x1e0] ;  /* 0x0001e00006f27984 */ /* 0x000fe80000000a00 */
[----:B------:R-:W-:Y:S01]  /*3c90*/  LDS.64 R162, [R7+0xeb0] ;  /* 0x000eb00007a27984 */ /* 0x000fe20000000a00 */
[----:B------:R-:W-:Y:S02]  /*3ca0*/  DFMA R236, R176, R126, R124 ;  /* 0x0000007eb0ec722b */ /* 0x000fe4000000007c */
[----:B-1----:R-:W-:Y:S01]  /*3cb0*/  DFMA R128, R136, R128, R158 ;  /* 0x000000808880722b */ /* 0x002fe2000000009e */
[----:B------:R-:W1:Y:S01]  /*3cc0*/  LDS.128 R124, [UR4+0x26e0] ;  /* 0x0026e004ff7c7984 */ /* 0x000e620008000c00 */
[----:B------:R-:W-:-:S03]  /*3cd0*/  DFMA R130, R56, R130, R238 ;  /* 0x000000823882722b */ /* 0x000fc600000000ee */
[----:B------:R-:W4:Y:S03]  /*3ce0*/  LDS.128 R156, [R5+0x10] ;  /* 0x00001000059c7984 */ /* 0x000f260000000c00 */
[----:B0-----:R-:W-:Y:S02]  /*3cf0*/  DFMA R214, R214, R138, R128 ;  /* 0x0000008ad6d6722b */ /* 0x001fe40000000080 */
[----:B------:R-:W-:-:S08]  /*3d00*/  DFMA R128, R174, R116, RZ ;  /* 0x00000074ae80722b */ /* 0x000fd000000000ff */
[----:B------:R-:W-:-:S08]  /*3d10*/  DFMA R220, R172, R118, R128 ;  /* 0x00000076acdc722b */ /* 0x000fd00000000080 */
[----:B---3--:R-:W-:Y:S02]  /*3d20*/  DFMA R220, R170, R120, R220 ;  /* 0x00000078aadc722b */ /* 0x008fe400000000dc */
[----:B------:R-:W-:Y:S01]  /*3d30*/  DFMA R140, R50, R140, R236 ;  /* 0x0000008c328c722b */ /* 0x000fe200000000ec */
[----:B------:R-:W-:-:S05]  /*3d40*/  CS2R R236, SRZ ;  /* 0x0000000000ec7805 */ /* 0x000fca000001ff00 */
[----:B------:R-:W-:Y:S01]  /*3d50*/  DFMA R220, R168, R122, R220 ;  /* 0x0000007aa8dc722b */ /* 0x000fe200000000dc */
[----:B------:R-:W3:Y:S07]  /*3d60*/  @!P3 LDG.E.64.CONSTANT R236, desc[UR76][R16.64+0x6a40] ;  /* 0x006a404c10ecb981 */ /* 0x000eee000c1e9b00 */
[----:B-1----:R-:W-:-:S08]  /*3d70*/  DFMA R220, R12, R124, R220 ;  /* 0x0000007c0cdc722b */ /* 0x002fd000000000dc */
[----:B------:R-:W-:Y:S01]  /*3d80*/  DFMA R240, R10, R126, R220 ;  /* 0x0000007e0af0722b */ /* 0x000fe200000000dc */
[----:B------:R-:W-:-:S06]  /*3d90*/  CS2R R220, SRZ ;  /* 0x0000000000dc7805 */ /* 0x000fcc000001ff00 */
[----:B------:R-:W2:Y:S01]  /*3da0*/  @!P3 LDG.E.64.CONSTANT R220, desc[UR76][R16.64+0x8980] ;  /* 0x0089804c10dcb981 */ /* 0x000ea2000c1e9b00 */
[----:B------:R-:W-:Y:S02]  /*3db0*/  DFMA R160, R112, R160, R214 ;  /* 0x000000a070a0722b */ /* 0x000fe400000000d6 */
[----:B------:R-:W-:Y:S01]  /*3dc0*/  DFMA R238, R62, R198, R130 ;  /* 0x000000c63eee722b */ /* 0x000fe20000000082 */
[----:B------:R-:W-:Y:S04]  /*3dd0*/  LDS.64 R214, [R6+0xa0] ;  /* 0x0000a00006d67984 */ /* 0x000fe80000000a00 */
[----:B------:R-:W0:Y:S01]  /*3de0*/  LDS.128 R128, [UR4+0x26f0] ;  /* 0x0026f004ff807984 */ /* 0x000e220008000c00 */
[----:B------:R-:W-:Y:S02]  /*3df0*/  DFMA R188, R40, R142, R140 ;  /* 0x0000008e28bc722b */ /* 0x000fe4000000008c */
[----:B------:R-:W-:Y:S01]  /*3e00*/  DFMA R140, R162, R114, R160 ;  /* 0x00000072a28c722b */ /* 0x000fe200000000a0 */
[----:B------:R-:W1:Y:S04]  /*3e10*/  LDS.64 R198, [R7+0xf50] ;  /* 0x000f500007c67984 */ /* 0x000e680000000a00 */
[----:B------:R-:W1:Y:S03]  /*3e20*/  LDS.128 R160, [R9+0xcc0] ;  /* 0x000cc00009a07984 */ /* 0x000e660000000c00 */
[----:B------:R-:W-:-:S02]  /*3e30*/  DFMA R222, R144, R222, R140 ;  /* 0x000000de90de722b */ /* 0x000fc4000000008c */
[----:B------:R-:W1:Y:S01]  /*3e40*/  LDS.128 R140, [UR4+0x2700] ;  /* 0x00270004ff8c7984 */ /* 0x000e620008000c00 */
[----:B----4-:R-:W-:-:S03]  /*3e50*/  DFMA R238, R60, R156, R238 ;  /* 0x0000009c3cee722b */ /* 0x010fc600000000ee */
[----:B------:R-:W4:Y:S01]  /*3e60*/  LDS.64 R156, [R6+0xf0] ;  /* 0x0000f000069c7984 */ /* 0x000f220000000a00 */
[----:B0-----:R-:W-:-:S04]  /*3e70*/  DFMA R240, R36, R128, R240 ;  /* 0x0000008024f0722b */ /* 0x001fc800000000f0 */
[----:B------:R-:W-:Y:S02]  /*3e80*/  DFMA R214, R22, R214, R238 ;  /* 0x000000d616d6722b */ /* 0x000fe400000000ee */
[----:B-1----:R-:W-:Y:S02]  /*3e90*/  DFMA R222, R198, R146, R222 ;  /* 0x00000092c6de722b */ /* 0x002fe400000000de */
[----:B------:R-:W-:Y:S02]  /*3ea0*/  DFMA R160, R30, R160, R188 ;  /* 0x000000a01ea0722b */ /* 0x000fe400000000bc */
[----:B------:R-:W-:Y:S02]  /*3eb0*/  DFMA R240, R34, R130, R240 ;  /* 0x0000008222f0722b */ /* 0x000fe400000000f0 */
[----:B------:R-:W-:-:S04]  /*3ec0*/  DFMA R158, R44, R158, R214 ;  /* 0x0000009e2c9e722b */ /* 0x000fc800000000d6 */
[----:B------:R-:W-:Y:S02]  /*3ed0*/  DFMA R214, R70, R162, R160 ;  /* 0x000000a246d6722b */ /* 0x000fe400000000a0 */
[----:B------:R-:W-:Y:S02]  /*3ee0*/  DFMA R240, R26, R140, R240 ;  /* 0x0000008c1af0722b */ /* 0x000fe400000000f0 */
[----:B------:R-:W-:Y:S01]  /*3ef0*/  DFMA R188, R24, R92, R216 ;  /* 0x0000005c18bc722b */ /* 0x000fe200000000d8 */
[----:B------:R-:W-:Y:S05]  /*3f00*/  LDS.64 R92, [R6+0x280] ;  /* 0x00028000065c7984 */ /* 0x000fea0000000a00 */
[----:B------:R-:W-:-:S02]  /*3f10*/  DFMA R216, R68, R142, R240 ;  /* 0x0000008e44d8722b */ /* 0x000fc400000000f0 */
[----:B------:R-:W-:Y:S01]  /*3f20*/  LDS.64 R240, [R6+0x230] ;  /* 0x0002300006f07984 */ /* 0x000fe20000000a00 */
[----:B------:R-:W-:Y:S01]  /*3f30*/  IMAD R252, R2, 0x8, R5 ;  /* 0x0000000802fc7824 */ /* 0x000fe200078e0205 */
[----:B------:R-:W-:Y:S01]  /*3f40*/  DADD R246, R192, R230 ;  /* 0x00000000c0f67229 */ /* 0x000fe200000000e6 */
[----:B------:R-:W-:-:S06]  /*3f50*/  CS2R R230, SRZ ;  /* 0x0000000000e67805 */ /* 0x000fcc000001ff00 */
[----:B------:R-:W2:Y:S01]  /*3f60*/  @!P3 LDG.E.64.CONSTANT R230, desc[UR76][R16.64+0xfa0] ;  /* 0x000fa04c10e6b981 */ /* 0x000ea2000c1e9b00 */
[----:B-----5:R-:W-:-:S08]  /*3f70*/  DMUL R160, R222, R234 ;  /* 0x000000eadea07228 */ /* 0x020fd00000000000 */
[----:B------:R-:W-:Y:S02]  /*3f80*/  DFMA R160, R214, R164, R160 ;  /* 0x000000a4d6a0722b */ /* 0x000fe400000000a0 */
[----:B------:R-:W-:Y:S02]  /*3f90*/  DFMA R198, R228, R166, R218 ;  /* 0x000000a6e4c6722b */ /* 0x000fe400000000da */
[----:B----4-:R-:W-:Y:S01]  /*3fa0*/  DFMA R228, R64, R156, R158 ;  /* 0x0000009c40e4722b */ /* 0x010fe2000000009e */
[----:B------:R-:W-:Y:S03]  /*3fb0*/  LDS.64 R218, [R6+0x2d0] ;  /* 0x0002d00006da7984 */ /* 0x000fe60000000a00 */
[----:B------:R-:W-:Y:S01]  /*3fc0*/  DFMA R238, R216, R190, R160 ;  /* 0x000000bed8ee722b */ /* 0x000fe200000000a0 */
[----:B------:R-:W0:Y:S04]  /*3fd0*/  LDS.128 R156, [R5+0x20] ;  /* 0x00002000059c7984 */ /* 0x000e280000000c00 */
[----:B------:R-:W1:Y:S04]  /*3fe0*/  LDS.128 R160, [R5+0x30] ;  /* 0x0000300005a07984 */ /* 0x000e680000000c00 */
[----:B------:R-:W-:Y:S01]  /*3ff0*/  LDS.128 R164, [R5+0x40] ;  /* 0x0000400005a47984 */ /* 0x000fe20000000c00 */
[----:B------:R-:W-:Y:S06]  /*4000*/  BAR.SYNC.DEFER_BLOCKING 0x0 ;  /* 0x0000000000007b1d */ /* 0x000fec0000010000 */
[----:B------:R4:W-:Y:S02]  /*4010*/  STS.64 [R252], R238 ;  /* 0x000000eefc007388 */ /* 0x0009e40000000a00 */
[----:B----4-:R-:W-:Y:S01]  /*4020*/  DFMA R238, R152, R232, R224 ;  /* 0x000000e898ee722b */ /* 0x010fe200000000e0 */
[----:B------:R-:W-:-:S06]  /*4030*/  CS2R R224, SRZ ;  /* 0x0000000000e07805 */ /* 0x000fcc000001ff00 */
[----:B------:R-:W4:Y:S01]  /*4040*/  @!P3 LDG.E.64.CONSTANT R224, desc[UR76][R16.64+0x2ee0] ;  /* 0x002ee04c10e0b981 */ /* 0x000f22000c1e9b00 */
[----:B------:R-:W-:Y:S02]  /*4050*/  DFMA R152, R72, R232, R196 ;  /* 0x000000e84898722b */ /* 0x000fe400000000c4 */
[----:B------:R-:W-:Y:S01]  /*4060*/  DFMA R72, R20, R226, R188 ;  /* 0x000000e21448722b */ /* 0x000fe200000000bc */
[----:B------:R-:W-:Y:S02]  /*4070*/  CS2R R226, SRZ ;  /* 0x0000000000e27805 */ /* 0x000fe4000001ff00 */
[----:B------:R-:W-:Y:S01]  /*4080*/  CS2R R188, SRZ ;  /* 0x0000000000bc7805 */ /* 0x000fe2000001ff00 */
[----:B0-----:R-:W-:Y:S01]  /*4090*/  DFMA R156, R58, R156, R228 ;  /* 0x0000009c3a9c722b */ /* 0x001fe200000000e4 */
[----:B------:R-:W-:Y:S02]  /*40a0*/  CS2R R228, SRZ ;  /* 0x0000000000e47805 */ /* 0x000fe4000001ff00 */
[----:B------:R-:W5:Y:S04]  /*40b0*/  @!P3 LDG.E.64.CONSTANT R226, desc[UR76][R16.64+0xa8c0] ;  /* 0x00a8c04c10e2b981 */ /* 0x000f68000c1e9b00 */
[----:B------:R-:W5:Y:S04]  /*40c0*/  @!P3 LDG.E.64.CONSTANT R188, desc[UR76][R16.64+0x4e20] ;  /* 0x004e204c10bcb981 */ /* 0x000f68000c1e9b00 */
[----:B------:R-:W5:Y:S01]  /*40d0*/  @!P3 LDG.E.64.CONSTANT R228, desc[UR76][R16.64+0x6d60] ;  /* 0x006d604c10e4b981 */ /* 0x000f62000c1e9b00 */
[----:B------:R-:W-:-:S06]  /*40e0*/  CS2R R192, SRZ ;  /* 0x0000000000c07805 */ /* 0x000fcc000001ff00 */
[----:B------:R-:W5:Y:S01]  /*40f0*/  @!P3 LDG.E.64.CONSTANT R192, desc[UR76][R16.64+0x8ca0] ;  /* 0x008ca04c10c0b981 */ /* 0x000f62000c1e9b00 */
[----:B------:R-:W-:Y:S02]  /*4100*/  DFMA R250, R52, R250, R156 ;  /* 0x000000fa34fa722b */ /* 0x000fe4000000009c */
[----:B---3--:R-:W-:-:S08]  /*4110*/  DMUL R156, R222, R236 ;  /* 0x000000ecde9c7228 */ /* 0x008fd00000000000 */
[----:B------:R-:W-:-:S08]  /*4120*/  DFMA R156, R214, R234, R156 ;  /* 0x000000ead69c722b */ /* 0x000fd0000000009c */
[----:B--2---:R-:W-:-:S07]  /*4130*/  DFMA R156, R216, R220, R156 ;  /* 0x000000dcd89c722b */ /* 0x004fce000000009c */
[----:B------:R-:W-:Y:S01]  /*4140*/  STS.64 [R8], R156 ;  /* 0x0000009c08007388 */ /* 0x000fe20000000a00 */
[----:B------:R-:W-:Y:S02]  /*4150*/  DFMA R234, R76, R232, R202 ;  /* 0x000000e84cea722b */ /* 0x000fe400000000ca */
[----:B------:R-:W-:Y:S02]  /*4160*/  DFMA R194, R232, R74, R194 ;  /* 0x0000004ae8c2722b */ /* 0x000fe400000000c2 */
[----:B------:R-:W-:Y:S01]  /*4170*/  DFMA R76, R18, R94, R72 ;  /* 0x0000005e124c722b */ /* 0x000fe20000000048 */
[----:B------:R-:W-:Y:S01]  /*4180*/  BAR.SYNC.DEFER_BLOCKING 0x0 ;  /* 0x0000000000007b1d */ /* 0x000fe20000010000 */
[----:B------:R-:W-:-:S05]  /*4190*/  CS2R R196, SRZ ;  /* 0x0000000000c47805 */ /* 0x000fca000001ff00 */
[----:B------:R-:W-:Y:S01]  /*41a0*/  DFMA R158, R48, R158, R250 ;  /* 0x0000009e309e722b */ /* 0x000fe200000000fa */
[----:B------:R-:W2:Y:S01]  /*41b0*/  @!P3 LDG.E.64.CONSTANT R196, desc[UR76][R16.64+0xcb20] ;  /* 0x00cb204c10c4b981 */ /* 0x000ea2000c1e9b00 */
[----:B------:R-:W-:-:S03]  /*41c0*/  DFMA R94, R80, R232, R200 ;  /* 0x000000e8505e722b */ /* 0x000fc600000000c8 */
[----:B------:R-:W0:Y:S03]  /*41d0*/  LDS.128 R72, [R5] ;  /* 0x0000000005487984 */ /* 0x000e260000000c00 */
[----:B------:R-:W-:Y:S01]  /*41e0*/  DFMA R248, R46, R248, R158 ;  /* 0x000000f82ef8722b */ /* 0x000fe2000000009e */
[----:B------:R-:W-:Y:S01]  /*41f0*/  LDS.64 R80, [R6] ;  /* 0x0000000006507984 */ /* 0x000fe20000000a00 */
[----:B------:R-:W-:Y:S02]  /*4200*/  DFMA R76, R14, R208, R76 ;  /* 0x000000d00e4c722b */ /* 0x000fe4000000004c */
[----:B------:R-:W-:Y:S01]  /*4210*/  DFMA R204, R232, R78, R204 ;  /* 0x0000004ee8cc722b */ /* 0x000fe200000000cc */
[----:B------:R-:W-:Y:S03]  /*4220*/  LDS.64 R208, [R6+0xa0] ;  /* 0x0000a00006d07984 */ /* 0x000fe60000000a00 */
[----:B-1----:R-:W-:-:S02]  /*4230*/  DFMA R160, R42, R160, R248 ;  /* 0x000000a02aa0722b */ /* 0x002fc400000000f8 */
[----:B------:R-:W-:Y:S02]  /*4240*/  DFMA R206, R232, R82, R206 ;  /* 0x00000052e8ce722b */ /* 0x000fe400000000ce */
[----:B------:R-:W-:Y:S01]  /*4250*/  DADD R200, R152, R76 ;  /* 0x0000000098c87229 */ /* 0x000fe2000000004c */
[----:B------:R-:W-:Y:S03]  /*4260*/  LDS.64 R82, [R6+0x50] ;  /* 0x0000500006527984 */ /* 0x000fe60000000a00 */
[----:B------:R-:W-:Y:S01]  /*4270*/  DFMA R160, R38, R242, R160 ;  /* 0x000000f226a0722b */ /* 0x000fe200000000a0 */
[----:B------:R-:W1:Y:S01]  /*4280*/  LDS.128 R76, [R9+0xfa0] ;  /* 0x000fa000094c7984 */ /* 0x000e620000000c00 */
[----:B------:R-:W-:Y:S02]  /*4290*/  DFMA R236, R232, R154, R246 ;  /* 0x0000009ae8ec722b */ /* 0x000fe400000000f6 */
[C---:B------:R-:W-:Y:S01]  /*42a0*/  DFMA R242, R198.reuse, R98, R194 ;  /* 0x00000062c6f2722b */ /* 0x040fe200000000c2 */
[----:B------:R-:W-:Y:S01]  /*42b0*/  LDS.64 R154, [R7+0xff0] ;  /* 0x000ff000079a7984 */ /* 0x000fe20000000a00 */
[----:B------:R-:W-:-:S02]  /*42c0*/  DFMA R98, R198, R110, R204 ;  /* 0x0000006ec662722b */ /* 0x000fc400000000cc */
[----:B------:R-:W-:Y:S01]  /*42d0*/  DFMA R162, R32, R162, R160 ;  /* 0x000000a220a2722b */ /* 0x000fe200000000a0 */
[----:B------:R-:W3:Y:S01]  /*42e0*/  LDS.64 R110, [R7+0xfa0] ;  /* 0x000fa000076e7984 */ /* 0x000ee20000000a00 */
[----:B------:R-:W-:Y:S02]  /*42f0*/  DMUL R244, R244, UR6 ;  /* 0x00000006f4f47c28 */ /* 0x000fe40008000000 */
[----:B------:R-:W-:Y:S01]  /*4300*/  DFMA R210, R84, R232, R210 ;  /* 0x000000e854d2722b */ /* 0x000fe200000000d2 */
[----:B------:R-:W-:Y:S01]  /*4310*/  LDS.64 R152, [R7+0x1040] ;  /* 0x0010400007987984 */ /* 0x000fe20000000a00 */
[----:B------:R-:W-:-:S03]  /*4320*/  DFMA R202, R232, R86, R212 ;  /* 0x00000056e8ca722b */ /* 0x000fc600000000d4 */
[----:B------:R-:W3:Y:S01]  /*4330*/  LDS.128 R84, [R5+0x10] ;  /* 0x0000100005547984 */ /* 0x000ee20000000c00 */
[----:B0-----:R-:W-:Y:S02]  /*4340*/  DMUL R72, R54, R72 ;  /* 0x0000004836487228 */ /* 0x001fe40000000000 */
[----:B------:R-:W-:Y:S02]  /*4350*/  DFMA R238, R88, R198, R238 ;  /* 0x000000c658ee722b */ /* 0x000fe400000000ee */
[----:B------:R-:W-:Y:S02]  /*4360*/  DFMA R236, R198, R90, R236 ;  /* 0x0000005ac6ec722b */ /* 0x000fe400000000ec */
[----:B------:R-:W-:Y:S01]  /*4370*/  DFMA R234, R108, R198, R234 ;  /* 0x000000c66cea722b */ /* 0x000fe200000000ea */
[----:B------:R-:W0:Y:S01]  /*4380*/  LDS.128 R88, [R9+0xfb0] ;  /* 0x000fb00009587984 */ /* 0x000e220000000c00 */
[----:B------:R-:W-:Y:S02]  /*4390*/  DFMA R162, R28, R240, R162 ;  /* 0x000000f01ca2722b */ /* 0x000fe400000000a2 */
[----:B------:R-:W-:-:S02]  /*43a0*/  DFMA R72, R12, R244, R72 ;  /* 0x000000f40c48722b */ /* 0x000fc40000000048 */
[----:B-1----:R-:W-:Y:S01]  /*43b0*/  DFMA R76, R186, R76, RZ ;  /* 0x0000004cba4c722b */ /* 0x002fe200000000ff */
[----:B------:R-:W-:-:S03]  /*43c0*/  CS2R R194, SRZ ;  /* 0x0000000000c27805 */ /* 0x000fc6000001ff00 */
[----:B------:R-:W-:Y:S01]  /*43d0*/  DFMA R108, R24, R164, R162 ;  /* 0x000000a4186c722b */ /* 0x000fe200000000a2 */
[----:B------:R-:W-:Y:S01]  /*43e0*/  CS2R R204, SRZ ;  /* 0x0000000000cc7805 */ /* 0x000fe2000001ff00 */
[----:B------:R-:W-:Y:S01]  /*43f0*/  DFMA R72, R66, R80, R72 ;  /* 0x000000504248722b */ /* 0x000fe20000000048 */
[----:B------:R-:W-:Y:S01]  /*4400*/  CS2R R156, SRZ ;  /* 0x00000000009c7805 */ /* 0x000fe2000001ff00 */
[----:B------:R-:W-:Y:S01]  /*4410*/  DFMA R160, R100, R198, R94 ;  /* 0x000000c664a0722b */ /* 0x000fe2000000005e */
[----:B------:R-:W2:Y:S01]  /*4420*/  @!P3 LDG.E.64.CONSTANT R194, desc[UR76][R16.64+0x3200] ;  /* 0x0032004c10c2b981 */ /* 0x000ea2000c1e9b00 */
[----:B------:R-:W-:Y:S02]  /*4430*/  DFMA R162, R198, R102, R206 ;  /* 0x00000066c6a2722b */ /* 0x000fe400000000ce */
[----:B------:R-:W-:Y:S01]  /*4440*/  DFMA R108, R20, R92, R108 ;  /* 0x0000005c146c722b */ /* 0x000fe2000000006c */
[----:B------:R-:W-:Y:S01]  /*4450*/  LDS.64 R206, [R7+0x1090] ;  /* 0x0010900007ce7984 */ /* 0x000fe20000000a00 */
[----:B------:R-:W-:-:S03]  /*4460*/  DFMA R80, R56, R74, R72 ;  /* 0x0000004a3850722b */ /* 0x000fc60000000048 */
[----:B------:R-:W1:Y:S04]  /*4470*/  LDS.128 R92, [R9+0xfc0] ;  /* 0x000fc000095c7984 */ /* 0x000e680000000c00 */
[----:B------:R-:W1:Y:S01]  /*4480*/  LDS.128 R72, [UR4+0x2710] ;  /* 0x00271004ff487984 */ /* 0x000e620008000c00 */
[----:B------:R-:W-:Y:S02]  /*4490*/  DFMA R240, R104, R198, R210 ;  /* 0x000000c668f0722b */ /* 0x000fe400000000d2 */
[----:B------:R-:W-:Y:S01]  /*44a0*/  DFMA R82, R62, R82, R80 ;  /* 0x000000523e52722b */ /* 0x000fe20000000050 */
[----:B------:R-:W1:Y:S01]  /*44b0*/  LDS.64 R104, [R7+0x10e0] ;  /* 0x0010e00007687984 */ /* 0x000e620000000a00 */
[----:B------:R-:W-:Y:S02]  /*44c0*/  DFMA R108, R18, R166, R108 ;  /* 0x000000a6126c722b */ /* 0x000fe4000000006c */
[----:B------:R-:W-:Y:S01]  /*44d0*/  DFMA R166, R184, R78, R76 ;  /* 0x0000004eb8a6722b */ /* 0x000fe2000000004c */
[----:B------:R-:W1:Y:S01]  /*44e0*/  LDS.128 R100, [R9+0xfd0] ;  /* 0x000fd00009647984 */ /* 0x000e620000000c00 */
[----:B---3--:R-:W-:-:S02]  /*44f0*/  DFMA R78, R132, R110, RZ ;  /* 0x0000006e844e722b */ /* 0x008fc400000000ff */
[----:B------:R-:W-:Y:S01]  /*4500*/  DFMA R76, R60, R84, R82 ;  /* 0x000000543c4c722b */ /* 0x000fe20000000052 */
[----:B------:R-:W3:Y:S04]  /*4510*/  LDS.64 R110, [R7+0x1130] ;  /* 0x00113000076e7984 */ /* 0x000ee80000000a00 */
[----:B------:R-:W3:Y:S01]  /*4520*/  LDS.128 R80, [UR4+0x2720] ;  /* 0x00272004ff507984 */ /* 0x000ee20008000c00 */
[----:B0-----:R-:W-:Y:S02]  /*4530*/  DFMA R88, R182, R88, R166 ;  /* 0x00000058b658722b */ /* 0x001fe400000000a6 */
[----:B------:R-:W-:Y:S01]  /*4540*/  DFMA R78, R154, R134, R78 ;  /* 0x000000869a4e722b */ /* 0x000fe2000000004e */
[----:B------:R-:W0:Y:S01]  /*4550*/  LDS.64 R84, [R7+0x1180] ;  /* 0x0011800007547984 */ /* 0x000e220000000a00 */
[----:B------:R-:W-:Y:S01]  /*4560*/  CS2R R164, SRZ ;  /* 0x0000000000a47805 */ /* 0x000fe2000001ff00 */
[----:B------:R-:W-:-:S02]  /*4570*/  DFMA R208, R22, R208, R76 ;  /* 0x000000d016d0722b */ /* 0x000fc4000000004c */
[----:B------:R-:W2:Y:S01]  /*4580*/  @!P3 LDG.E.64.CONSTANT R204, desc[UR76][R16.64+0x7080] ;  /* 0x0070804c10ccb981 */ /* 0x000ea2000c1e9b00 */
[----:B------:R-:W-:Y:S02]  /*4590*/  DFMA R90, R180, R90, R88 ;  /* 0x0000005ab45a722b */ /* 0x000fe40000000058 */
[----:B------:R-:W-:Y:S01]  /*45a0*/  DFMA R88, R148, R152, R78 ;  /* 0x000000989458722b */ /* 0x000fe2000000004e */
[----:B------:R-:W2:Y:S04]  /*45b0*/  @!P3 LDG.E.64.CONSTANT R164, desc[UR76][R16.64+0x12c0] ;  /* 0x0012c04c10a4b981 */ /* 0x000ea8000c1e9b00 */
[----:B------:R-:W0:Y:S04]  /*45c0*/  LDS.64 R152, [R7+0x11d0] ;  /* 0x0011d00007987984 */ /* 0x000e280000000a00 */
[----:B------:R-:W4:Y:S01]  /*45d0*/  LDS.128 R76, [UR4+0x2730] ;  /* 0x00273004ff4c7984 */ /* 0x000f220008000c00 */
[----:B-1----:R-:W-:-:S02]  /*45e0*/  DFMA R90, R178, R92, R90 ;  /* 0x0000005cb25a722b */ /* 0x002fc4000000005a */
[----:B------:R-:W-:Y:S01]  /*45f0*/  DFMA R206, R206, R150, R88 ;  /* 0x00000096cece722b */ /* 0x000fe20000000058 */
[----:B------:R-:W2:Y:S01]  /*4600*/  @!P3 LDG.E.64.CONSTANT R156, desc[UR76][R16.64+0x5140] ;  /* 0x0051404c109cb981 */ /* 0x000ea2000c1e9b00 */
[----:B------:R-:W-:Y:S01]  /*4610*/  DFMA R88, R174, R72, RZ ;  /* 0x00000048ae58722b */ /* 0x000fe200000000ff */
[----:B------:R-:W-:Y:S02]  /*4620*/  CS2R R158, SRZ ;  /* 0x00000000009e7805 */ /* 0x000fe4000001ff00 */
[----:B------:R-:W-:Y:S01]  /*4630*/  LDS.64 R210, [R7+0x1270] ;  /* 0x0012700007d27984 */ /* 0x000fe20000000a00 */
[----:B------:R-:W-:Y:S02]  /*4640*/  DFMA R154, R176, R94, R90 ;  /* 0x0000005eb09a722b */ /* 0x000fe4000000005a */
[----:B------:R-:W-:Y:S01]  /*4650*/  DFMA R94, R136, R104, R206 ;  /* 0x00000068885e722b */ /* 0x000fe200000000ce */
[----:B------:R-:W2:Y:S01]  /*4660*/  @!P3 LDG.E.64.CONSTANT R158, desc[UR76][R16.64+0x8fc0] ;  /* 0x008fc04c109eb981 */ /* 0x000ea2000c1e9b00 */
[----:B------:R-:W-:-:S03]  /*4670*/  DFMA R92, R172, R74, R88 ;  /* 0x0000004aac5c722b */ /* 0x000fc60000000058 */
[----:B------:R-:W1:Y:S01]  /*4680*/  LDS.64 R206, [R7+0x1220] ;  /* 0x0012200007ce7984 */ /* 0x000e620000000a00 */
[----:B------:R-:W-:-:S03]  /*4690*/  DFMA R104, R44, R86, R208 ;  /* 0x000000562c68722b */ /* 0x000fc600000000d0 */
[----:B------:R-:W1:Y:S01]  /*46a0*/  LDS.128 R88, [UR4+0x2740] ;  /* 0x00274004ff587984 */ /* 0x000e620008000c00 */
[----:B------:R-:W-:Y:S02]  /*46b0*/  DFMA R86, R50, R100, R154 ;  /* 0x000000643256722b */ /* 0x000fe4000000009a */
[----:B---3--:R-:W-:Y:S01]  /*46c0*/  DFMA R100, R110, R138, R94 ;  /* 0x0000008a6e64722b */ /* 0x008fe2000000005e */
[----:B------:R-:W-:Y:S01]  /*46d0*/  LDS.64 R232, [R6+0x280] ;  /* 0x0002800006e87984 */ /* 0x000fe20000000a00 */
[----:B------:R-:W-:-:S03]  /*46e0*/  DFMA R110, R170, R80, R92 ;  /* 0x00000050aa6e722b */ /* 0x000fc6000000005c */
[----:B------:R-:W3:Y:S01]  /*46f0*/  LDS.128 R92, [R9+0xfe0] ;  /* 0x000fe000095c7984 */ /* 0x000ee20000000c00 */
[----:B------:R-:W-:Y:S02]  /*4700*/  DFMA R102, R40, R102, R86 ;  /* 0x000000662866722b */ /* 0x000fe40000000056 */
[----:B0-----:R-:W-:Y:S02]  /*4710*/  DFMA R208, R112, R84, R100 ;  /* 0x0000005470d0722b */ /* 0x001fe40000000064 */
[----:B------:R-:W-:Y:S01]  /*4720*/  DFMA R110, R168, R82, R110 ;  /* 0x00000052a86e722b */ /* 0x000fe2000000006e */
[----:B------:R-:W0:Y:S04]  /*4730*/  LDS.64 R100, [R6+0xf0] ;  /* 0x0000f00006647984 */ /* 0x000e280000000a00 */
[----:B------:R-:W5:Y:S01]  /*4740*/  LDS.128 R84, [UR4+0x2750] ;  /* 0x00275004ff547984 */ /* 0x000f620008000c00 */
[----:B------:R-:W-:-:S02]  /*4750*/  DFMA R208, R152, R114, R208 ;  /* 0x0000007298d0722b */ /* 0x000fc400000000d0 */
[----:B----4-:R-:W-:Y:S01]  /*4760*/  DFMA R110, R12, R76, R110 ;  /* 0x0000004c0c6e722b */ /* 0x010fe2000000006e */
[----:B------:R-:W4:Y:S07]  /*4770*/  LDS.128 R152, [R5+0x20] ;  /* 0x0000200005987984 */ /* 0x000f2e0000000c00 */
[----:B------:R-:W-:Y:S02]  /*4780*/  DFMA R212, R10, R78, R110 ;  /* 0x0000004e0ad4722b */ /* 0x000fe4000000006e */
[----:B------:R-:W4:Y:S01]  /*4790*/  LDS.64 R110, [R6+0x140] ;  /* 0x00014000066e7984 */ /* 0x000f220000000a00 */
[----:B-1----:R-:W-:-:S05]  /*47a0*/  DFMA R206, R144, R206, R208 ;  /* 0x000000ce90ce722b */ /* 0x002fca00000000d0 */
[----:B------:R-:W-:-:S03]  /*47b0*/  DFMA R212, R36, R88, R212 ;  /* 0x0000005824d4722b */ /* 0x000fc600000000d4 */
[----:B------:R-:W-:Y:S02]  /*47c0*/  DFMA R210, R210, R146, R206 ;  /* 0x00000092d2d2722b */ /* 0x000fe400000000ce */
[----:B---3--:R-:W-:-:S03]  /*47d0*/  DFMA R92, R30, R92, R102 ;  /* 0x0000005c1e5c722b */ /* 0x008fc60000000066 */
[----:B------:R-:W-:Y:S01]  /*47e0*/  DFMA R212, R34, R90, R212 ;  /* 0x0000005a22d4722b */ /* 0x000fe200000000d4 */
[----:B------:R-:W-:Y:S01]  /*47f0*/  CS2R R166, SRZ ;  /* 0x0000000000a67805 */ /* 0x000fe2000001ff00 */
[----:B------:R-:W-:Y:S02]  /*4800*/  DMUL R220, R222, R220 ;  /* 0x000000dcdedc7228 */ /* 0x000fe40000000000 */
[----:B0-----:R-:W-:Y:S02]  /*4810*/  DFMA R100, R64, R100, R104 ;  /* 0x000000644064722b */ /* 0x001fe40000000068 */
[----:B------:R-:W-:Y:S01]  /*4820*/  DFMA R208, R70, R94, R92 ;  /* 0x0000005e46d0722b */ /* 0x000fe2000000005c */
[----:B------:R-:W3:Y:S01]  /*4830*/  @!P3 LDG.E.64.CONSTANT R166, desc[UR76][R16.64+0xabe0] ;  /* 0x00abe04c10a6b981 */ /* 0x000ee2000c1e9b00 */
[----:B------:R-:W-:Y:S02]  /*4840*/  DMUL R92, R210, R224 ;  /* 0x000000e0d25c7228 */ /* 0x000fe40000000000 */
[----:B-----5:R-:W-:Y:S01]  /*4850*/  DFMA R206, R26, R84, R212 ;  /* 0x000000541ace722b */ /* 0x020fe200000000d4 */
[----:B------:R-:W0:Y:S01]  /*4860*/  LDS.64 R104, [R6+0x190] ;  /* 0x0001900006687984 */ /* 0x000e220000000a00 */
[----:B------:R-:W-:-:S02]  /*4870*/  DFMA R220, R214, R190, R220 ;  /* 0x000000bed6dc722b */ /* 0x000fc400000000dc */
[----:B----4-:R-:W-:Y:S01]  /*4880*/  DFMA R152, R58, R152, R100 ;  /* 0x000000983a98722b */ /* 0x010fe20000000064 */
[----:B------:R-:W-:Y:S01]  /*4890*/  LDS.64 R190, [R6+0x230] ;  /* 0x0002300006be7984 */ /* 0x000fe20000000a00 */
[----:B------:R-:W-:Y:S02]  /*48a0*/  DFMA R92, R208, R230, R92 ;  /* 0x000000e6d05c722b */ /* 0x000fe4000000005c */
[----:B------:R-:W-:Y:S01]  /*48b0*/  DFMA R206, R68, R86, R206 ;  /* 0x0000005644ce722b */ /* 0x000fe200000000ce */
[----:B------:R-:W1:Y:S01]  /*48c0*/  LDS.128 R100, [R5+0x30] ;  /* 0x0000300005647984 */ /* 0x000e620000000c00 */
[----:B------:R-:W-:Y:S02]  /*48d0*/  DFMA R246, R216, R226, R220 ;  /* 0x000000e2d8f6722b */ /* 0x000fe400000000dc */
[----:B------:R-:W-:Y:S01]  /*48e0*/  DFMA R214, R52, R110, R152 ;  /* 0x0000006e34d6722b */ /* 0x000fe20000000098 */
[----:B------:R-:W-:Y:S03]  /*48f0*/  LDS.64 R212, [R6+0x2d0] ;  /* 0x0002d00006d47984 */ /* 0x000fe60000000a00 */
[----:B------:R-:W-:Y:S01]  /*4900*/  DFMA R216, R206, R188, R92 ;  /* 0x000000bcced8722b */ /* 0x000fe2000000005c */
[----:B------:R-:W4:Y:S01]  /*4910*/  LDS.64 R152, [R6+0x1e0] ;  /* 0x0001e00006987984 */ /* 0x000f220000000a00 */
[----:B------:R-:W-:-:S03]  /*4920*/  DMUL R228, R210, R228 ;  /* 0x000000e4d2e47228 */ /* 0x000fc60000000000 */
[----:B------:R-:W-:Y:S05]  /*4930*/  LDS.128 R92, [R5+0x40] ;  /* 0x00004000055c7984 */ /* 0x000fea0000000c00 */
[----:B------:R-:W-:Y:S01]  /*4940*/  DFMA R228, R208, R224, R228 ;  /* 0x000000e0d0e4722b */ /* 0x000fe200000000e4 */
[----:B------:R-:W-:Y:S01]  /*4950*/  IMAD R221, R2, 0x8, R5 ;  /* 0x0000000802dd7824 */ /* 0x000fe200078e0205 */
[----:B------:R-:W-:Y:S06]  /*4960*/  BAR.SYNC.DEFER_BLOCKING 0x0 ;  /* 0x0000000000007b1d */ /* 0x000fec0000010000 */
[----:B------:R-:W-:Y:S01]  /*4970*/  DFMA R228, R206, R192, R228 ;  /* 0x000000c0cee4722b */ /* 0x000fe200000000e4 */
[----:B------:R5:W-:Y:S06]  /*4980*/  STS.64 [R221], R216 ;  /* 0x000000d8dd007388 */ /* 0x000bec0000000a00 */
[----:B------:R1:W-:Y:S01]  /*4990*/  STS.64 [R8], R228 ;  /* 0x000000e408007388 */ /* 0x0003e20000000a00 */
[----:B------:R-:W-:Y:S06]  /*49a0*/  BAR.SYNC.DEFER_BLOCKING 0x0 ;  /* 0x0000000000007b1d */ /* 0x000fec0000010000 */
[----:B------:R-:W-:-:S02]  /*49b0*/  DFMA R218, R14, R218, R108 ;  /* 0x000000da0eda722b */ /* 0x000fc4000000006c */
[----:B------:R-:W-:Y:S02]  /*49c0*/  DFMA R200, R96, R198, R200 ;  /* 0x000000c660c8722b */ /* 0x000fe400000000c8 */
[----:B------:R-:W-:-:S04]  /*49d0*/  DFMA R154, R48, R154, R214 ;  /* 0x0000009a309a722b */ /* 0x000fc800000000d6 */
[----:B------:R-:W-:Y:S01]  /*49e0*/  DADD R248, R242, R218 ;  /* 0x00000000f2f87229 */ /* 0x000fe200000000da */
[----:B------:R-:W4:Y:S04]  /*49f0*/  LDS.128 R108, [R9+0x12c0] ;  /* 0x0012c000096c7984 */ /* 0x000f280000000c00 */
[----:B------:R-:W4:Y:S04]  /*4a00*/  LDS.64 R244, [R7+0x12c0] ;  /* 0x0012c00007f47984 */ /* 0x000f280000000a00 */
[----:B------:R-:W4:Y:S01]  /*4a10*/  LDS.64 R242, [R7+0x1310] ;  /* 0x0013100007f27984 */ /* 0x000f220000000a00 */
[----:B------:R-:W-:-:S02]  /*4a20*/  DFMA R202, R198, R106, R202 ;  /* 0x0000006ac6ca722b */ /* 0x000fc400000000ca */
[----:B------:R-:W-:Y:S02]  /*4a30*/  DFMA R218, R120, R246, R200 ;  /* 0x000000f678da722b */ /* 0x000fe400000000c8 */
[----:B0-----:R-:W-:Y:S01]  /*4a40*/  DFMA R154, R46, R104, R154 ;  /* 0x000000682e9a722b */ /* 0x001fe2000000009a */
[----:B------:R-:W-:Y:S01]  /*4a50*/  LDS.64 R120, [R7+0x1360] ;  /* 0x0013600007787984 */ /* 0x000fe20000000a00 */
[----:B------:R-:W-:Y:S02]  /*4a60*/  DFMA R222, R116, R246, R238 ;  /* 0x000000f674de722b */ /* 0x000fe400000000ee */
[C---:B-----5:R-:W-:Y:S01]  /*4a70*/  DFMA R220, R246.reuse, R118, R236 ;  /* 0x00000076f6dc722b */ /* 0x060fe200000000ec */
[----:B------:R-:W0:Y:S04]  /*4a80*/  LDS.128 R104, [R5] ;  /* 0x0000000005687984 */ /* 0x000e280000000c00 */
[----:B------:R-:W5:Y:S01]  /*4a90*/  LDS.128 R116, [R9+0x12d0] ;  /* 0x0012d00009747984 */ /* 0x000f620000000c00 */
[----:B------:R-:W-:-:S03]  /*4aa0*/  DFMA R226, R246, R130, R162 ;  /* 0x00000082f6e2722b */ /* 0x000fc600000000a2 */
[----:B------:R-:W5:Y:S01]  /*4ab0*/  LDS.64 R130, [R7+0x13b0] ;  /* 0x0013b00007827984 */ /* 0x000f620000000a00 */
[----:B-1----:R-:W-:Y:S02]  /*4ac0*/  DFMA R100, R42, R100, R154 ;  /* 0x000000642a64722b */ /* 0x002fe4000000009a */
[----:B------:R-:W-:Y:S02]  /*4ad0*/  DFMA R228, R128, R246, R160 ;  /* 0x000000f680e4722b */ /* 0x000fe400000000a0 */
[----:B------:R-:W-:Y:S01]  /*4ae0*/  DFMA R214, R246, R126, R98 ;  /* 0x0000007ef6d6722b */ /* 0x000fe20000000062 */
[----:B------:R-:W1:Y:S04]  /*4af0*/  LDS.64 R128, [R7+0x1400] ;  /* 0x0014000007807984 */ /* 0x000e680000000a00 */
[----:B------:R-:W1:Y:S01]  /*4b00*/  LDS.128 R96, [UR4+0x2760] ;  /* 0x00276004ff607984 */ /* 0x000e620008000c00 */
[----:B------:R-:W-:-:S02]  /*4b10*/  DFMA R230, R124, R246, R234 ;  /* 0x000000f67ce6722b */ /* 0x000fc400000000ea */
[----:B----4-:R-:W-:Y:S02]  /*4b20*/  DFMA R100, R38, R152, R100 ;  /* 0x000000982664722b */ /* 0x010fe40000000064 */
[----:B------:R-:W-:Y:S01]  /*4b30*/  DFMA R124, R186, R108, RZ ;  /* 0x0000006cba7c722b */ /* 0x000fe200000000ff */
[----:B------:R-:W4:Y:S01]  /*4b40*/  LDS.64 R108, [R6] ;  /* 0x00000000066c7984 */ /* 0x000f220000000a00 */
[----:B------:R-:W-:Y:S02]  /*4b50*/  DFMA R244, R132, R244, RZ ;  /* 0x000000f484f4722b */ /* 0x000fe400000000ff */
[----:B------:R-:W-:Y:S02]  /*4b60*/  DFMA R216, R246, R142, R202 ;  /* 0x0000008ef6d8722b */ /* 0x000fe400000000ca */
[----:B------:R-:W-:Y:S02]  /*4b70*/  DFMA R224, R140, R246, R240 ;  /* 0x000000f68ce0722b */ /* 0x000fe400000000f0 */
[----:B------:R-:W-:Y:S01]  /*4b80*/  DFMA R142, R184, R110, R124 ;  /* 0x0000006eb88e722b */ /* 0x000fe2000000007c */
[----:B------:R-:W-:Y:S01]  /*4b90*/  CS2R R154, SRZ ;  /* 0x00000000009a7805 */ /* 0x000fe2000001ff00 */
[----:B------:R-:W-:Y:S01]  /*4ba0*/  DFMA R140, R32, R102, R100 ;  /* 0x00000066208c722b */ /* 0x000fe20000000064 */
[----:B------:R-:W4:Y:S01]  /*4bb0*/  LDS.128 R124, [R9+0x12e0] ;  /* 0x0012e000097c7984 */ /* 0x000f220000000c00 */
[----:B------:R-:W-:-:S03]  /*4bc0*/  DFMA R242, R242, R134, R244 ;  /* 0x00000086f2f2722b */ /* 0x000fc600000000f4 */
[----:B------:R-:W4:Y:S04]  /*4bd0*/  LDS.64 R110, [R7+0x1450] ;  /* 0x00145000076e7984 */ /* 0x000f280000000a00 */
[----:B------:R-:W4:Y:S01]  /*4be0*/  LDS.128 R100, [UR4+0x2770] ;  /* 0x00277004ff647984 */ /* 0x000f220008000c00 */
[----:B------:R-:W-:Y:S01]  /*4bf0*/  DFMA R234, R246, R122, R248 ;  /* 0x0000007af6ea722b */ /* 0x000fe200000000f8 */
[----:B------:R-:W-:Y:S01]  /*4c00*/  CS2R R152, SRZ ;  /* 0x0000000000987805 */ /* 0x000fe2000001ff00 */
[----:B0-----:R-:W-:Y:S01]  /*4c10*/  DMUL R122, R54, R104 ;  /* 0x00000068367a7228 */ /* 0x001fe20000000000 */
[----:B------:R-:W3:Y:S01]  /*4c20*/  @!P3 LDG.E.64.CONSTANT R154, desc[UR76][R16.64+0x3520] ;  /* 0x0035204c109ab981 */ /* 0x000ee2000c1e9b00 */
[----:B------:R-:W-:Y:S01]  /*4c30*/  DFMA R120, R148, R120, R242 ;  /* 0x000000789478722b */ /* 0x000fe200000000f2 */
[----:B------:R-:W-:-:S02]  /*4c40*/  CS2R R198, SRZ ;  /* 0x0000000000c67805 */ /* 0x000fc4000001ff00 */
[----:B------:R-:W-:Y:S01]  /*4c50*/  CS2R R200, SRZ ;  /* 0x0000000000c87805 */ /* 0x000fe2000001ff00 */
[----:B------:R-:W0:Y:S01]  /*4c60*/  LDS.64 R104, [R7+0x14a0] ;  /* 0x0014a00007687984 */ /* 0x000e220000000a00 */
[----:B-----5:R-:W-:Y:S02]  /*4c70*/  DFMA R142, R182, R116, R142 ;  /* 0x00000074b68e722b */ /* 0x020fe4000000008e */
[----:B------:R-:W-:Y:S01]  /*4c80*/  DFMA R140, R28, R190, R140 ;  /* 0x000000be1c8c722b */ /* 0x000fe2000000008c */
[----:B------:R-:W5:Y:S01]  /*4c90*/  @!P3 LDG.E.64.CONSTANT R152, desc[UR76][R16.64+0x73a0] ;  /* 0x0073a04c1098b981 */ /* 0x000f62000c1e9b00 */
[----:B------:R-:W-:Y:S01]  /*4ca0*/  DFMA R190, R130, R150, R120 ;  /* 0x0000009682be722b */ /* 0x000fe20000000078 */
[----:B------:R-:W-:Y:S02]  /*4cb0*/  CS2R R202, SRZ ;  /* 0x0000000000ca7805 */ /* 0x000fe4000001ff00 */
[----:B------:R-:W5:Y:S01]  /*4cc0*/  @!P3 LDG.E.64.CONSTANT R198, desc[UR76][R16.64+0x15e0] ;  /* 0x0015e04c10c6b981 */ /* 0x000f62000c1e9b00 */
[----:B------:R-:W-:Y:S01]  /*4cd0*/  CS2R R160, SRZ ;  /* 0x0000000000a07805 */ /* 0x000fe2000001ff00 */
[----:B--2---:R-:W-:-:S02]  /*4ce0*/  DMUL R196, R196, UR6 ;  /* 0x00000006c4c47c28 */ /* 0x004fc40008000000 */
[----:B------:R-:W2:Y:S01]  /*4cf0*/  @!P3 LDG.E.64.CONSTANT R200, desc[UR76][R16.64+0xce40] ;  /* 0x00ce404c10c8b981 */ /* 0x000ea2000c1e9b00 */
[----:B------:R-:W-:-:S03]  /*4d00*/  DFMA R142, R180, R118, R142 ;  /* 0x00000076b48e722b */ /* 0x000fc6000000008e */
[----:B------:R-:W0:Y:S01]  /*4d10*/  LDS.128 R116, [UR4+0x2780] ;  /* 0x00278004ff747984 */ /* 0x000e220008000c00 */
[----:B-1----:R-:W-:-:S03]  /*4d20*/  DFMA R128, R136, R128, R190 ;  /* 0x000000808880722b */ /* 0x002fc600000000be */
[----:B------:R-:W2:Y:S01]  /*4d30*/  @!P3 LDG.E.64.CONSTANT R202, desc[UR76][R16.64+0xaf00] ;  /* 0x00af004c10cab981 */ /* 0x000ea2000c1e9b00 */
[----:B------:R-:W-:-:S03]  /*4d40*/  DFMA R190, R174, R96, RZ ;  /* 0x00000060aebe722b */ /* 0x000fc600000000ff */
[----:B------:R-:W2:Y:S01]  /*4d50*/  @!P3 LDG.E.64.CONSTANT R160, desc[UR76][R16.64+0x5460] ;  /* 0x0054604c10a0b981 */ /* 0x000ea2000c1e9b00 */
[----:B------:R-:W-:-:S03]  /*4d60*/  DFMA R196, R10, R196, R122 ;  /* 0x000000c40ac4722b */ /* 0x000fc6000000007a */
[----:B------:R-:W1:Y:S01]  /*4d70*/  LDS.64 R130, [R7+0x14f0] ;  /* 0x0014f00007827984 */ /* 0x000e620000000a00 */
[----:B------:R-:W-:-:S03]  /*4d80*/  DFMA R190, R172, R98, R190 ;  /* 0x00000062acbe722b */ /* 0x000fc600000000be */
[----:B------:R-:W1:Y:S01]  /*4d90*/  LDS.128 R120, [R9+0x12f0] ;  /* 0x0012f00009787984 */ /* 0x000e620000000c00 */
[----:B----4-:R-:W-:Y:S01]  /*4da0*/  DFMA R108, R66, R108, R196 ;  /* 0x0000006c426c722b */ /* 0x010fe200000000c4 */
[----:B------:R-:W-:Y:S01]  /*4db0*/  CS2R R162, SRZ ;  /* 0x0000000000a27805 */ /* 0x000fe2000001ff00 */
[----:B------:R-:W-:Y:S01]  /*4dc0*/  DFMA R124, R178, R124, R142 ;  /* 0x0000007cb27c722b */ /* 0x000fe2000000008e */
[----:B------:R-:W-:Y:S01]  /*4dd0*/  LDS.64 R196, [R6+0x50] ;  /* 0x0000500006c47984 */ /* 0x000fe20000000a00 */
[----:B------:R-:W-:Y:S02]  /*4de0*/  DFMA R128, R110, R138, R128 ;  /* 0x0000008a6e80722b */ /* 0x000fe40000000080 */
[----:B------:R-:W-:Y:S01]  /*4df0*/  DFMA R190, R170, R100, R190 ;  /* 0x00000064aabe722b */ /* 0x000fe200000000be */
[----:B------:R-:W4:Y:S01]  /*4e00*/  @!P3 LDG.E.64.CONSTANT R162, desc[UR76][R16.64+0x92e0] ;  /* 0x0092e04c10a2b981 */ /* 0x000f22000c1e9b00 */
[----:B------:R-:W-:Y:S02]  /*4e10*/  DFMA R140, R24, R92, R140 ;  /* 0x0000005c188c722b */ /* 0x000fe4000000008c */
[----:B------:R-:W-:Y:S01]  /*4e20*/  DFMA R142, R56, R106, R108 ;  /* 0x0000006a388e722b */ /* 0x000fe2000000006c */
[----:B------:R-:W1:Y:S04]  /*4e30*/  LDS.64 R92, [R7+0x1540] ;  /* 0x00154000075c7984 */ /* 0x000e680000000a00 */
[----:B------:R-:W1:Y:S01]  /*4e40*/  LDS.128 R108, [UR4+0x2790] ;  /* 0x00279004ff6c7984 */ /* 0x000e620008000c00 */
[----:B------:R-:W-:-:S02]  /*4e50*/  DFMA R236, R176, R126, R124 ;  /* 0x0000007eb0ec722b */ /* 0x000fc4000000007c */
[----:B0-----:R-:W-:Y:S01]  /*4e60*/  DFMA R128, R112, R104, R128 ;  /* 0x000000687080722b */ /* 0x001fe20000000080 */
[----:B------:R-:W0:Y:S01]  /*4e70*/  LDS.128 R124, [R9+0x1300] ;  /* 0x00130000097c7984 */ /* 0x000e220000000c00 */
[----:B------:R-:W-:-:S03]  /*4e80*/  DFMA R104, R168, R102, R190 ;  /* 0x00000066a868722b */ /* 0x000fc600000000be */
[----:B------:R-:W0:Y:S05]  /*4e90*/  LDS.64 R190, [R7+0x1590] ;  /* 0x0015900007be7984 */ /* 0x000e2a0000000a00 */
[----:B------:R-:W-:Y:S02]  /*4ea0*/  DFMA R238, R12, R116, R104 ;  /* 0x000000740cee722b */ /* 0x000fe40000000068 */
[----:B------:R-:W0:Y:S01]  /*4eb0*/  LDS.128 R104, [UR4+0x27a0] ;  /* 0x0027a004ff687984 */ /* 0x000e220008000c00 */
[----:B-1----:R-:W-:-:S03]  /*4ec0*/  DFMA R240, R130, R114, R128 ;  /* 0x0000007282f0722b */ /* 0x002fc60000000080 */
[----:B------:R-:W1:Y:S01]  /*4ed0*/  LDS.128 R128, [R5+0x10] ;  /* 0x0000100005807984 */ /* 0x000e620000000c00 */
[----:B------:R-:W-:-:S03]  /*4ee0*/  DFMA R236, R50, R120, R236 ;  /* 0x0000007832ec722b */ /* 0x000fc600000000ec */
[----:B------:R-:W1:Y:S01]  /*4ef0*/  LDS.64 R120, [R6+0xa0] ;  /* 0x0000a00006787984 */ /* 0x000e620000000a00 */
[----:B------:R-:W-:-:S04]  /*4f00*/  DFMA R238, R10, R118, R238 ;  /* 0x000000760aee722b */ /* 0x000fc800000000ee */
[----:B------:R-:W-:Y:S02]  /*4f10*/  DFMA R122, R40, R122, R236 ;  /* 0x0000007a287a722b */ /* 0x000fe400000000ec */
[----:B------:R-:W-:Y:S02]  /*4f20*/  DFMA R92, R144, R92, R240 ;  /* 0x0000005c905c722b */ /* 0x000fe400000000f0 */
[----:B------:R-:W-:-:S04]  /*4f30*/  DFMA R238, R36, R108, R238 ;  /* 0x0000006c24ee722b */ /* 0x000fc800000000ee */
[----:B0-----:R-:W-:Y:S02]  /*4f40*/  DFMA R122, R30, R124, R122 ;  /* 0x0000007c1e7a722b */ /* 0x001fe4000000007a */
[----:B------:R-:W-:Y:S02]  /*4f50*/  DFMA R190, R190, R146, R92 ;  /* 0x00000092bebe722b */ /* 0x000fe4000000005c */
[----:B------:R-:W-:Y:S01]  /*4f60*/  DFMA R238, R34, R110, R238 ;  /* 0x0000006e22ee722b */ /* 0x000fe200000000ee */
[----:B------:R-:W0:Y:S01]  /*4f70*/  LDS.64 R92, [R6+0xf0] ;  /* 0x0000f000065c7984 */ /* 0x000e220000000a00 */
[----:B------:R-:W-:Y:S02]  /*4f80*/  DMUL R236, R210, R192 ;  /* 0x000000c0d2ec7228 */ /* 0x000fe40000000000 */
[----:B------:R-:W-:Y:S01]  /*4f90*/  DFMA R192, R70, R126, R122 ;  /* 0x0000007e46c0722b */ /* 0x000fe2000000007a */
[----:B------:R-:W-:Y:S01]  /*4fa0*/  LDS.64 R210, [R6+0x190] ;  /* 0x0001900006d27984 */ /* 0x000fe20000000a00 */
[----:B------:R-:W-:-:S02]  /*4fb0*/  DFMA R142, R62, R196, R142 ;  /* 0x000000c43e8e722b */ /* 0x000fc4000000008e */
[----:B------:R-:W-:Y:S01]  /*4fc0*/  DMUL R122, R190, R194 ;  /* 0x000000c2be7a7228 */ /* 0x000fe20000000000 */
[----:B------:R-:W-:Y:S01]  /*4fd0*/  LDS.128 R124, [R5+0x30] ;  /* 0x00003000057c7984 */ /* 0x000fe20000000c00 */
[----:B------:R-:W-:Y:S02]  /*4fe0*/  DFMA R196, R26, R104, R238 ;  /* 0x000000681ac4722b */ /* 0x000fe400000000ee */
[----:B------:R-:W-:Y:S02]  /*4ff0*/  DMUL R204, R190, R204 ;  /* 0x000000ccbecc7228 */ /* 0x000fe40000000000 */
[----:B-1----:R-:W-:Y:S02]  /*5000*/  DFMA R128, R60, R128, R142 ;  /* 0x000000803c80722b */ /* 0x002fe4000000008e */
        /* <DEDUP_REMOVED lines=9> */
[----:B------:R-:W-:-:S03]  /*50a0*/  DFMA R240, R196, R156, R122 ;  /* 0x0000009cc4f0722b */ /* 0x000fc6000000007a */
[----:B------:R-:W-:Y:S04]  /*50b0*/  LDS.64 R194, [R6+0x230] ;  /* 0x0002300006c27984 */ /* 0x000fe80000000a00 */
[----:B------:R-:W-:Y:S04]  /*50c0*/  LDS.64 R188, [R6+0x280] ;  /* 0x0002800006bc7984 */ /* 0x000fe80000000a00 */
[----:B------:R-:W-:Y:S04]  /*50d0*/  LDS.64 R204, [R6+0x2d0] ;  /* 0x0002d00006cc7984 */ /* 0x000fe80000000a00 */
[----:B------:R-:W-:Y:S01]  /*50e0*/  LDS.128 R120, [R5+0x40] ;  /* 0x0000400005787984 */ /* 0x000fe20000000c00 */
[----:B------:R-:W-:Y:S01]  /*50f0*/  DFMA R94, R18, R94, R232 ;  /* 0x0000005e125e722b */ /* 0x000fe200000000e8 */
[----:B------:R-:W-:Y:S01]  /*5100*/  IMAD R245, R2, 0x8, R5 ;  /* 0x0000000802f57824 */ /* 0x000fe200078e0205 */
[----:B------:R-:W-:Y:S06]  /*5110*/  BAR.SYNC.DEFER_BLOCKING 0x0 ;  /* 0x0000000000007b1d */ /* 0x000fec0000010000 */
[----:B------:R-:W-:-:S02]  /*5120*/  DFMA R232, R196, R158, R238 ;  /* 0x0000009ec4e8722b */ /* 0x000fc400000000ee */
[----:B------:R-:W-:Y:S01]  /*5130*/  DFMA R128, R44, R130, R128 ;  /* 0x000000822c80722b */ /* 0x000fe20000000080 */
[----:B------:R-:W-:Y:S04]  /*5140*/  STS.64 [R245], R240 ;  /* 0x000000f0f5007388 */ /* 0x000fe80000000a00 */
[----:B------:R3:W-:Y:S01]  /*5150*/  STS.64 [R8], R232 ;  /* 0x000000e808007388 */ /* 0x0007e20000000a00 */
[----:B------:R-:W-:Y:S06]  /*5160*/  BAR.SYNC.DEFER_BLOCKING 0x0 ;  /* 0x0000000000007b1d */ /* 0x000fec0000010000 */
[----:B0-----:R-:W-:-:S08]  /*5170*/  DFMA R92, R64, R92, R128 ;  /* 0x0000005c405c722b */ /* 0x001fd00000000080 */
[----:B-1----:R-:W-:Y:S01]  /*5180*/  DFMA R92, R58, R140, R92 ;  /* 0x0000008c3a5c722b */ /* 0x002fe2000000005c */
[----:B------:R-:W0:Y:S04]  /*5190*/  LDS.128 R128, [R9+0x15e0] ;  /* 0x0015e00009807984 */ /* 0x000e280000000c00 */
[----:B------:R-:W1:Y:S04]  /*51a0*/  LDS.64 R242, [R7+0x15e0] ;  /* 0x0015e00007f27984 */ /* 0x000e680000000a00 */
[----:B------:R-:W1:Y:S01]  /*51b0*/  LDS.64 R140, [R7+0x1630] ;  /* 0x00163000078c7984 */ /* 0x000e620000000a00 */
[----:B------:R-:W-:-:S02]  /*51c0*/  DFMA R212, R14, R212, R94 ;  /* 0x000000d40ed4722b */ /* 0x000fc4000000005e */
[----:B------:R-:W-:Y:S01]  /*51d0*/  DFMA R208, R52, R208, R92 ;  /* 0x000000d034d0722b */ /* 0x000fe2000000005c */
[----:B------:R-:W-:Y:S01]  /*51e0*/  LDS.64 R240, [R7+0x1680] ;  /* 0x0016800007f07984 */ /* 0x000fe20000000a00 */
[----:B---3--:R-:W-:-:S03]  /*51f0*/  DFMA R236, R206, R166, R236 ;  /* 0x000000a6ceec722b */ /* 0x008fc600000000ec */
[----:B------:R-:W3:Y:S01]  /*5200*/  LDS.128 R92, [R9+0x15f0] ;  /* 0x0015f000095c7984 */ /* 0x000ee20000000c00 */
[----:B------:R-:W-:-:S03]  /*5210*/  DMUL R158, R190, R158 ;  /* 0x0000009ebe9e7228 */ /* 0x000fc60000000000 */
[----:B------:R-:W-:Y:S01]  /*5220*/  LDS.64 R244, [R6+0xa0] ;  /* 0x0000a00006f47984 */ /* 0x000fe20000000a00 */
[----:B------:R-:W-:-:S03]  /*5230*/  DFMA R206, R80, R236, R218 ;  /* 0x000000ec50ce722b */ /* 0x000fc600000000da */
[----:B------:R-:W3:Y:S01]  /*5240*/  LDS.64 R80, [R7+0x16d0] ;  /* 0x0016d00007507984 */ /* 0x000ee20000000a00 */
[----:B------:R-:W-:Y:S02]  /*5250*/  DADD R238, R230, R212 ;  /* 0x00000000e6ee7229 */ /* 0x000fe400000000d4 */
[----:B------:R-:W-:Y:S02]  /*5260*/  DFMA R142, R48, R142, R208 ;  /* 0x0000008e308e722b */ /* 0x000fe400000000d0 */
[----:B------:R-:W-:Y:S02]  /*5270*/  DFMA R232, R236, R78, R214 ;  /* 0x0000004eece8722b */ /* 0x000fe400000000d6 */
[----:B------:R-:W-:Y:S01]  /*5280*/  DFMA R208, R88, R236, R228 ;  /* 0x000000ec58d0722b */ /* 0x000fe200000000e4 */
[----:B------:R-:W-:Y:S01]  /*5290*/  LDS.64 R78, [R7+0x1720] ;  /* 0x00172000074e7984 */ /* 0x000fe20000000a00 */
[----:B------:R-:W-:Y:S02]  /*52a0*/  DFMA R212, R236, R90, R226 ;  /* 0x0000005aecd4722b */ /* 0x000fe400000000e2 */
[----:B------:R-:W-:Y:S01]  /*52b0*/  DFMA R222, R72, R236, R222 ;  /* 0x000000ec48de722b */ /* 0x000fe200000000de */
[----:B------:R-:W3:Y:S01]  /*52c0*/  LDS.128 R88, [R9+0x1600] ;  /* 0x0016000009587984 */ /* 0x000ee20000000c00 */
[----:B------:R-:W-:-:S03]  /*52d0*/  DFMA R220, R236, R74, R220 ;  /* 0x0000004aecdc722b */ /* 0x000fc600000000dc */
[----:B------:R-:W3:Y:S01]  /*52e0*/  LDS.128 R72, [UR4+0x27b0] ;  /* 0x0027b004ff487984 */ /* 0x000ee20008000c00 */
[----:B------:R-:W-:Y:S02]  /*52f0*/  DFMA R218, R236, R82, R234 ;  /* 0x00000052ecda722b */ /* 0x000fe400000000ea */
[----:B------:R-:W-:Y:S02]  /*5300*/  DFMA R142, R46, R210, R142 ;  /* 0x000000d22e8e722b */ /* 0x000fe4000000008e */
[----:B0-----:R-:W-:Y:S02]  /*5310*/  DFMA R128, R186, R128, RZ ;  /* 0x00000080ba80722b */ /* 0x001fe400000000ff */
[----:B-1----:R-:W-:Y:S02]  /*5320*/  DFMA R82, R132, R242, RZ ;  /* 0x000000f28452722b */ /* 0x002fe400000000ff */
[----:B------:R-:W-:Y:S02]  /*5330*/  DFMA R214, R84, R236, R224 ;  /* 0x000000ec54d6722b */ /* 0x000fe400000000e0 */
[----:B------:R-:W-:Y:S01]  /*5340*/  DFMA R216, R236, R86, R216 ;  /* 0x00000056ecd8722b */ /* 0x000fe200000000d8 */
[----:B------:R-:W-:Y:S01]  /*5350*/  CS2R R226, SRZ ;  /* 0x0000000000e27805 */ /* 0x000fe2000001ff00 */
[----:B------:R-:W-:Y:S01]  /*5360*/  DFMA R142, R42, R124, R142 ;  /* 0x0000007c2a8e722b */ /* 0x000fe2000000008e */
[----:B------:R-:W-:Y:S01]  /*5370*/  LDS.128 R84, [UR4+0x27c0] ;  /* 0x0027c004ff547984 */ /* 0x000fe20008000c00 */
[----:B------:R-:W-:-:S02]  /*5380*/  DFMA R128, R184, R130, R128 ;  /* 0x00000082b880722b */ /* 0x000fc40000000080 */
[----:B------:R-:W-:Y:S01]  /*5390*/  DFMA R82, R140, R134, R82 ;  /* 0x000000868c52722b */ /* 0x000fe20000000052 */
[----:B------:R-:W0:Y:S01]  /*53a0*/  LDS.64 R124, [R7+0x1770] ;  /* 0x00177000077c7984 */ /* 0x000e220000000a00 */
[----:B------:R-:W-:Y:S02]  /*53b0*/  CS2R R210, SRZ ;  /* 0x0000000000d27805 */ /* 0x000fe4000001ff00 */
[----:B------:R-:W-:Y:S01]  /*53c0*/  DFMA R130, R38, R164, R142 ;  /* 0x000000a42682722b */ /* 0x000fe2000000008e */
[----:B------:R-:W4:Y:S01]  /*53d0*/  @!P3 LDG.E.64.CONSTANT R226, desc[UR76][R16.64+0x3840] ;  /* 0x0038404c10e2b981 */ /* 0x000f22000c1e9b00 */
[----:B---3--:R-:W-:Y:S02]  /*53e0*/  DFMA R92, R182, R92, R128 ;  /* 0x0000005cb65c722b */ /* 0x008fe40000000080 */
[----:B------:R-:W-:Y:S01]  /*53f0*/  DFMA R82, R148, R240, R82 ;  /* 0x000000f09452722b */ /* 0x000fe20000000052 */
[----:B------:R-:W1:Y:S01]  /*5400*/  LDS.128 R140, [R9+0x1610] ;  /* 0x00161000098c7984 */ /* 0x000e620000000c00 */
[----:B------:R-:W-:-:S02]  /*5410*/  CS2R R230, SRZ ;  /* 0x0000000000e67805 */ /* 0x000fc4000001ff00 */
[----:B------:R-:W-:Y:S01]  /*5420*/  CS2R R228, SRZ ;  /* 0x0000000000e47805 */ /* 0x000fe2000001ff00 */
[----:B------:R-:W3:Y:S01]  /*5430*/  @!P3 LDG.E.64.CONSTANT R210, desc[UR76][R16.64+0x76c0] ;  /* 0x0076c04c10d2b981 */ /* 0x000ee2000c1e9b00 */
[----:B------:R-:W-:Y:S02]  /*5440*/  DFMA R92, R180, R94, R92 ;  /* 0x0000005eb45c722b */ /* 0x000fe4000000005c */
[----:B------:R-:W-:Y:S01]  /*5450*/  DFMA R94, R80, R150, R82 ;  /* 0x00000096505e722b */ /* 0x000fe20000000052 */
[----:B------:R-:W1:Y:S04]  /*5460*/  LDS.64 R128, [R7+0x17c0] ;  /* 0x0017c00007807984 */ /* 0x000e680000000a00 */
[----:B------:R-:W1:Y:S01]  /*5470*/  LDS.128 R80, [UR4+0x27d0] ;  /* 0x0027d004ff507984 */ /* 0x000e620008000c00 */
[----:B------:R-:W-:-:S02]  /*5480*/  DFMA R88, R178, R88, R92 ;  /* 0x00000058b258722b */ /* 0x000fc4000000005c */
[----:B------:R-:W-:Y:S01]  /*5490*/  DFMA R94, R136, R78, R94 ;  /* 0x0000004e885e722b */ /* 0x000fe2000000005e */
[----:B------:R-:W3:Y:S01]  /*54a0*/  @!P3 LDG.E.64.CONSTANT R230, desc[UR76][R16.64+0xd160] ;  /* 0x00d1604c10e6b981 */ /* 0x000ee2000c1e9b00 */
[----:B------:R-:W-:-:S03]  /*54b0*/  DFMA R130, R32, R126, R130 ;  /* 0x0000007e2082722b */ /* 0x000fc60000000082 */
[----:B------:R-:W3:Y:S01]  /*54c0*/  @!P3 LDG.E.64.CONSTANT R228, desc[UR76][R16.64+0x1900] ;  /* 0x0019004c10e4b981 */ /* 0x000ee2000c1e9b00 */
[----:B------:R-:W-:Y:S01]  /*54d0*/  DFMA R78, R174, R72, RZ ;  /* 0x00000048ae4e722b */ /* 0x000fe200000000ff */
[----:B------:R-:W-:Y:S02]  /*54e0*/  CS2R R164, SRZ ;  /* 0x0000000000a47805 */ /* 0x000fe4000001ff00 */
[----:B------:R-:W5:Y:S01]  /*54f0*/  LDS.64 R126, [R7+0x1810] ;  /* 0x00181000077e7984 */ /* 0x000f620000000a00 */
[----:B------:R-:W-:-:S03]  /*5500*/  DFMA R90, R176, R90, R88 ;  /* 0x0000005ab05a722b */ /* 0x000fc60000000058 */
[----:B------:R-:W3:Y:S01]  /*5510*/  @!P3 LDG.E.64.CONSTANT R164, desc[UR76][R16.64+0x5780] ;  /* 0x0057804c10a4b981 */ /* 0x000ee2000c1e9b00 */
[----:B------:R-:W-:Y:S02]  /*5520*/  DFMA R88, R172, R74, R78 ;  /* 0x0000004aac58722b */ /* 0x000fe4000000004e */
[----:B------:R-:W-:Y:S01]  /*5530*/  DFMA R234, R76, R236, R238 ;  /* 0x000000ec4cea722b */ /* 0x000fe200000000ee */
[----:B------:R-:W5:Y:S04]  /*5540*/  LDS.64 R224, [R7+0x1860] ;  /* 0x0018600007e07984 */ /* 0x000f680000000a00 */
[----:B------:R-:W5:Y:S01]  /*5550*/  LDS.128 R76, [UR4+0x27e0] ;  /* 0x0027e004ff4c7984 */ /* 0x000f620008000c00 */
[----:B0-----:R-:W-:Y:S02]  /*5560*/  DFMA R238, R124, R138, R94 ;  /* 0x0000008a7cee722b */ /* 0x001fe4000000005e */
[----:B------:R-:W-:Y:S01]  /*5570*/  DFMA R88, R170, R84, R88 ;  /* 0x00000054aa58722b */ /* 0x000fe20000000058 */
[----:B------:R-:W0:Y:S04]  /*5580*/  LDS.128 R92, [R9+0x1620] ;  /* 0x00162000095c7984 */ /* 0x000e280000000c00 */
[----:B------:R-:W0:Y:S01]  /*5590*/  LDS.64 R124, [R7+0x18b0] ;  /* 0x0018b000077c7984 */ /* 0x000e220000000a00 */
[----:B------:R-:W-:Y:S01]  /*55a0*/  CS2R R166, SRZ ;  /* 0x0000000000a67805 */ /* 0x000fe2000001ff00 */
[----:B-1----:R-:W-:-:S02]  /*55b0*/  DFMA R140, R50, R140, R90 ;  /* 0x0000008c328c722b */ /* 0x002fc4000000005a */
[----:B------:R-:W-:Y:S01]  /*55c0*/  DFMA R236, R168, R86, R88 ;  /* 0x00000056a8ec722b */ /* 0x000fe20000000058 */
[----:B------:R-:W-:Y:S04]  /*55d0*/  LDS.64 R242, [R6] ;  /* 0x0000000006f27984 */ /* 0x000fe80000000a00 */
[----:B------:R-:W1:Y:S04]  /*55e0*/  LDS.128 R88, [UR4+0x27f0] ;  /* 0x0027f004ff587984 */ /* 0x000e680008000c00 */
[----:B------:R-:W3:Y:S01]  /*55f0*/  @!P3 LDG.E.64.CONSTANT R166, desc[UR76][R16.64+0x9600] ;  /* 0x0096004c10a6b981 */ /* 0x000ee2000c1e9b00 */
[----:B------:R-:W-:-:S02]  /*5600*/  DFMA R194, R28, R194, R130 ;  /* 0x000000c21cc2722b */ /* 0x000fc40000000082 */
[----:B------:R-:W-:Y:S01]  /*5610*/  DFMA R238, R112, R128, R238 ;  /* 0x0000008070ee722b */ /* 0x000fe200000000ee */
[----:B------:R-:W-:Y:S01]  /*5620*/  LDS.64 R240, [R6+0xf0] ;  /* 0x0000f00006f07984 */ /* 0x000fe20000000a00 */
[----:B------:R-:W-:-:S03]  /*5630*/  DFMA R236, R12, R80, R236 ;  /* 0x000000500cec722b */ /* 0x000fc600000000ec */
[----:B------:R-:W2:Y:S03]  /*5640*/  LDS.128 R128, [R5] ;  /* 0x0000000005807984 */ /* 0x000ea60000000c00 */
[----:B-----5:R-:W-:Y:S02]  /*5650*/  DFMA R126, R126, R114, R238 ;  /* 0x000000727e7e722b */ /* 0x020fe400000000ee */
        /* <DEDUP_REMOVED lines=8> */
[----:B------:R-:W-:Y:S02]  /*56e0*/  DFMA R120, R20, R188, R120 ;  /* 0x000000bc1478722b */ /* 0x000fe40000000078 */
[----:B0-----:R-:W-:Y:S02]  /*56f0*/  DFMA R92, R30, R92, R140 ;  /* 0x0000005c1e5c722b */ /* 0x001fe4000000008c */
[----:B------:R-:W-:Y:S01]  /*5700*/  DFMA R188, R124, R146, R126 ;  /* 0x000000927cbc722b */ /* 0x000fe2000000007e */
[----:B------:R-:W-:Y:S01]  /*5710*/  LDS.128 R140, [R5+0x10] ;  /* 0x00001000058c7984 */ /* 0x000fe20000000c00 */
[----:B------:R-:W-:Y:S02]  /*5720*/  DFMA R236, R34, R78, R236 ;  /* 0x0000004e22ec722b */ /* 0x000fe400000000ec */
[----:B------:R-:W-:Y:S01]  /*5730*/  DFMA R158, R192, R156, R158 ;  /* 0x0000009cc09e722b */ /* 0x000fe2000000009e */
[----:B------:R-:W-:Y:S01]  /*5740*/  LDS.128 R124, [R5+0x20] ;  /* 0x00002000057c7984 */ /* 0x000fe20000000c00 */
[----:B------:R-:W-:-:S02]  /*5750*/  DFMA R190, R70, R94, R92 ;  /* 0x0000005e46be722b */ /* 0x000fc4000000005c */
[----:B------:R-:W-:Y:S01]  /*5760*/  DMUL R92, R188, R154 ;  /* 0x0000009abc5c7228 */ /* 0x000fe20000000000 */
[----:B------:R-:W-:Y:S01]  /*5770*/  LDS.64 R156, [R6+0x1e0] ;  /* 0x0001e000069c7984 */ /* 0x000fe20000000a00 */
[----:B-1----:R-:W-:Y:S02]  /*5780*/  DFMA R192, R26, R88, R236 ;  /* 0x000000581ac0722b */ /* 0x002fe400000000ec */
[----:B------:R-:W-:Y:S01]  /*5790*/  DMUL R94, R188, R152 ;  /* 0x00000098bc5e7228 */ /* 0x000fe20000000000 */
[----:B------:R-:W-:Y:S01]  /*57a0*/  LDS.64 R236, [R6+0x190] ;  /* 0x0001900006ec7984 */ /* 0x000fe20000000a00 */
[----:B--2---:R-:W-:Y:S02]  /*57b0*/  DMUL R200, R200, UR6 ;  /* 0x00000006c8c87c28 */ /* 0x004fe40008000000 */
[----:B------:R-:W-:Y:S02]  /*57c0*/  DFMA R92, R190, R198, R92 ;  /* 0x000000c6be5c722b */ /* 0x000fe4000000005c */
[----:B------:R-:W-:-:S02]  /*57d0*/  DFMA R192, R68, R90, R192 ;  /* 0x0000005a44c0722b */ /* 0x000fc400000000c0 */
[----:B------:R-:W-:Y:S02]  /*57e0*/  DMUL R128, R54, R128 ;  /* 0x0000008036807228 */ /* 0x000fe40000000000 */
[----:B------:R-:W-:Y:S02]  /*57f0*/  DFMA R158, R196, R202, R158 ;  /* 0x000000cac49e722b */ /* 0x000fe4000000009e */
[----:B------:R-:W-:Y:S01]  /*5800*/  DFMA R152, R18, R122, R120 ;  /* 0x0000007a1298722b */ /* 0x000fe20000000078 */
[----:B------:R-:W-:Y:S01]  /*5810*/  LDS.64 R196, [R6+0x280] ;  /* 0x0002800006c47984 */ /* 0x000fe20000000a00 */
[----:B------:R-:W-:Y:S02]  /*5820*/  DFMA R154, R190, R154, R94 ;  /* 0x0000009abe9a722b */ /* 0x000fe4000000005e */
[----:B------:R-:W-:Y:S01]  /*5830*/  DFMA R200, R36, R200, R128 ;  /* 0x000000c824c8722b */ /* 0x000fe20000000080 */
[----:B------:R-:W-:Y:S01]  /*5840*/  LDS.128 R120, [R5+0x30] ;  /* 0x0000300005787984 */ /* 0x000fe20000000c00 */
[----:B------:R-:W-:-:S03]  /*5850*/  DFMA R202, R192, R160, R92 ;  /* 0x000000a0c0ca722b */ /* 0x000fc6000000005c */
[----:B------:R-:W0:Y:S04]  /*5860*/  LDS.64 R128, [R6+0x50] ;  /* 0x0000500006807984 */ /* 0x000e280000000a00 */
[----:B------:R-:W-:Y:S01]  /*5870*/  LDS.128 R92, [R5+0x40] ;  /* 0x00004000055c7984 */ /* 0x000fe20000000c00 */
[----:B------:R-:W-:Y:S01]  /*5880*/  DFMA R200, R66, R242, R200 ;  /* 0x000000f242c8722b */ /* 0x000fe200000000c8 */
[----:B------:R-:W-:Y:S01]  /*5890*/  IMAD R247, R2, 0x8, R5 ;  /* 0x0000000802f77824 */ /* 0x000fe200078e0205 */
[----:B------:R-:W-:Y:S06]  /*58a0*/  BAR.SYNC.DEFER_BLOCKING 0x0 ;  /* 0x0000000000007b1d */ /* 0x000fec0000010000 */
[----:B----4-:R-:W-:Y:S01]  /*58b0*/  DFMA R242, R192, R162, R154 ;  /* 0x000000a2c0f2722b */ /* 0x010fe2000000009a */
[----:B------:R1:W-:Y:S06]  /*58c0*/  STS.64 [R247], R202 ;  /* 0x000000caf7007388 */ /* 0x0003ec0000000a00 */
[----:B------:R-:W-:Y:S01]  /*58d0*/  STS.64 [R8], R242 ;  /* 0x000000f208007388 */ /* 0x000fe20000000a00 */
[----:B------:R-:W-:Y:S06]  /*58e0*/  BAR.SYNC.DEFER_BLOCKING 0x0 ;  /* 0x0000000000007b1d */ /* 0x000fec0000010000 */
[----:B------:R-:W-:-:S02]  /*58f0*/  DFMA R204, R14, R204, R152 ;  /* 0x000000cc0ecc722b */ /* 0x000fc40000000098 */
[----:B------:R-:W-:Y:S01]  /*5900*/  DFMA R130, R56, R130, R200 ;  /* 0x000000823882722b */ /* 0x000fe200000000c8 */
[----:B------:R-:W2:Y:S01]  /*5910*/  LDS.128 R152, [R9+0x1900] ;  /* 0x0019000009987984 */ /* 0x000ea20000000c00 */
[----:B------:R-:W-:-:S06]  /*5920*/  DFMA R198, R96, R158, R222 ;  /* 0x0000009e60c6722b */ /* 0x000fcc00000000de */
[----:B0-----:R-:W-:Y:S01]  /*5930*/  DFMA R96, R62, R128, R130 ;  /* 0x000000803e60722b */ /* 0x001fe20000000082 */
[----:B------:R-:W0:Y:S04]  /*5940*/  LDS.64 R222, [R7+0x1900] ;  /* 0x0019000007de7984 */ /* 0x000e280000000a00 */
[----:B------:R-:W4:Y:S01]  /*5950*/  LDS.128 R128, [R9+0x1910] ;  /* 0x0019100009807984 */ /* 0x000f220000000c00 */
[----:B------:R-:W-:Y:S02]  /*5960*/  DFMA R200, R158, R98, R220 ;  /* 0x000000629ec8722b */ /* 0x000fe400000000dc */
[----:B------:R-:W-:Y:S01]  /*5970*/  DFMA R96, R60, R140, R96 ;  /* 0x0000008c3c60722b */ /* 0x000fe20000000060 */
[----:B------:R-:W5:Y:S01]  /*5980*/  LDS.64 R220, [R7+0x1950] ;  /* 0x0019500007dc7984 */ /* 0x000f620000000a00 */
[----:B-1----:R-:W-:-:S03]  /*5990*/  DFMA R202, R100, R158, R206 ;  /* 0x0000009e64ca722b */ /* 0x002fc600000000ce */
[----:B------:R-:W1:Y:S03]  /*59a0*/  LDS.64 R100, [R7+0x19a0] ;  /* 0x0019a00007647984 */ /* 0x000e660000000a00 */
[----:B------:R-:W-:Y:S01]  /*59b0*/  DFMA R96, R22, R244, R96 ;  /* 0x000000f41660722b */ /* 0x000fe20000000060 */
[----:B------:R-:W-:Y:S01]  /*59c0*/  LDS.64 R250, [R6+0x50] ;  /* 0x0000500006fa7984 */ /* 0x000fe20000000a00 */
[----:B------:R-:W-:-:S03]  /*59d0*/  DFMA R206, R116, R158, R234 ;  /* 0x0000009e74ce722b */ /* 0x000fc600000000ea */
[----:B------:R-:W-:Y:S03]  /*59e0*/  LDS.64 R116, [R7+0x1a40] ;  /* 0x001a400007747984 */ /* 0x000fe60000000a00 */
[----:B------:R-:W-:Y:S01]  /*59f0*/  DFMA R96, R44, R142, R96 ;  /* 0x0000008e2c60722b */ /* 0x000fe20000000060 */
[----:B------:R-:W-:Y:S04]  /*5a00*/  LDS.64 R244, [R6] ;  /* 0x0000000006f47984 */ /* 0x000fe80000000a00 */
[----:B------:R-:W1:Y:S01]  /*5a10*/  LDS.128 R140, [R9+0x1920] ;  /* 0x00192000098c7984 */ /* 0x000e620000000c00 */
[----:B------:R-:W-:Y:S02]  /*5a20*/  DFMA R208, R108, R158, R208 ;  /* 0x0000009e6cd0722b */ /* 0x000fe400000000d0 */
[----:B------:R-:W-:Y:S01]  /*5a30*/  DFMA R212, R158, R110, R212 ;  /* 0x0000006e9ed4722b */ /* 0x000fe200000000d4 */
[----:B------:R-:W-:Y:S01]  /*5a40*/  LDS.64 R242, [R6+0xa0] ;  /* 0x0000a00006f27984 */ /* 0x000fe20000000a00 */
[----:B--2---:R-:W-:-:S03]  /*5a50*/  DFMA R98, R186, R152, RZ ;  /* 0x00000098ba62722b */ /* 0x004fc600000000ff */
[----:B------:R-:W-:Y:S04]  /*5a60*/  LDS.128 R108, [UR4+0x2810] ;  /* 0x00281004ff6c7984 */ /* 0x000fe80008000c00 */
[----:B------:R-:W2:Y:S01]  /*5a70*/  LDS.64 R152, [R7+0x19f0] ;  /* 0x0019f00007987984 */ /* 0x000ea20000000a00 */
[----:B------:R-:W-:Y:S02]  /*5a80*/  DFMA R240, R64, R240, R96 ;  /* 0x000000f040f0722b */ /* 0x000fe40000000060 */
[----:B------:R-:W-:Y:S01]  /*5a90*/  DFMA R154, R184, R154, R98 ;  /* 0x0000009ab89a722b */ /* 0x000fe20000000062 */
[----:B------:R-:W-:Y:S04]  /*5aa0*/  LDS.64 R234, [R6+0x1e0] ;  /* 0x0001e00006ea7984 */ /* 0x000fe80000000a00 */
[----:B------:R-:W2:Y:S01]  /*5ab0*/  LDS.128 R96, [UR4+0x2800] ;  /* 0x00280004ff607984 */ /* 0x000ea20008000c00 */
[----:B0-----:R-:W-:-:S02]  /*5ac0*/  DFMA R222, R132, R222, RZ ;  /* 0x000000de84de722b */ /* 0x001fc400000000ff */
[----:B----4-:R-:W-:Y:S02]  /*5ad0*/  DFMA R128, R182, R128, R154 ;  /* 0x00000080b680722b */ /* 0x010fe4000000009a */
[----:B------:R-:W0:Y:S01]  /*5ae0*/  LDS.64 R154, [R7+0x1a90] ;  /* 0x001a9000079a7984 */ /* 0x000e220000000a00 */
[----:B------:R-:W-:Y:S02]  /*5af0*/  DADD R232, R232, R204 ;  /* 0x00000000e8e87229 */ /* 0x000fe400000000cc */
[----:B------:R-:W-:Y:S02]  /*5b00*/  DFMA R204, R158, R102, R218 ;  /* 0x000000669ecc722b */ /* 0x000fe400000000da */
[----:B-----5:R-:W-:Y:S01]  /*5b10*/  DFMA R102, R220, R134, R222 ;  /* 0x00000086dc66722b */ /* 0x020fe200000000de */
[----:B------:R-:W-:Y:S04]  /*5b20*/  LDS.64 R218, [R7+0x1b30] ;  /* 0x001b300007da7984 */ /* 0x000fe80000000a00 */
[----:B------:R-:W4:Y:S01]  /*5b30*/  LDS.64 R220, [R7+0x1ae0] ;  /* 0x001ae00007dc7984 */ /* 0x000f220000000a00 */
[----:B------:R-:W-:-:S02]  /*5b40*/  DFMA R222, R180, R130, R128 ;  /* 0x00000082b4de722b */ /* 0x000fc40000000080 */
[----:B-1----:R-:W-:Y:S01]  /*5b50*/  DFMA R100, R148, R100, R102 ;  /* 0x000000649464722b */ /* 0x002fe20000000066 */
[----:B------:R-:W1:Y:S01]  /*5b60*/  LDS.128 R128, [R9+0x1930] ;  /* 0x0019300009807984 */ /* 0x000e620000000c00 */
[----:B------:R-:W-:Y:S02]  /*5b70*/  DFMA R124, R58, R124, R240 ;  /* 0x0000007c3a7c722b */ /* 0x000fe400000000f0 */
[----:B------:R-:W-:Y:S01]  /*5b80*/  DFMA R216, R158, R106, R216 ;  /* 0x0000006a9ed8722b */ /* 0x000fe200000000d8 */
[----:B------:R-:W-:Y:S01]  /*5b90*/  LDS.64 R240, [R6+0xf0] ;  /* 0x0000f00006f07984 */ /* 0x000fe20000000a00 */
[----:B------:R-:W-:Y:S02]  /*5ba0*/  DFMA R140, R178, R140, R222 ;  /* 0x0000008cb28c722b */ /* 0x000fe400000000de */
[----:B------:R-:W-:Y:S01]  /*5bb0*/  DFMA R214, R104, R158, R214 ;  /* 0x0000009e68d6722b */ /* 0x000fe200000000d6 */
[----:B------:R-:W-:Y:S01]  /*5bc0*/  LDS.64 R222, [R7+0x1bd0] ;  /* 0x001bd00007de7984 */ /* 0x000fe20000000a00 */
[----:B--2---:R-:W-:-:S03]  /*5bd0*/  DFMA R152, R152, R150, R100 ;  /* 0x000000969898722b */ /* 0x004fc60000000064 */
[----:B------:R-:W2:Y:S01]  /*5be0*/  LDS.128 R100, [UR4+0x2820] ;  /* 0x00282004ff647984 */ /* 0x000ea20008000c00 */
[----:B------:R-:W-:Y:S02]  /*5bf0*/  DFMA R104, R52, R238, R124 ;  /* 0x000000ee3468722b */ /* 0x000fe4000000007c */
[----:B------:R-:W-:Y:S01]  /*5c00*/  DFMA R106, R174, R96, RZ ;  /* 0x00000060ae6a722b */ /* 0x000fe200000000ff */
[----:B------:R-:W-:Y:S01]  /*5c10*/  LDS.64 R238, [R6+0x140] ;  /* 0x0001400006ee7984 */ /* 0x000fe20000000a00 */
[----:B------:R-:W-:Y:S02]  /*5c20*/  DFMA R152, R136, R116, R152 ;  /* 0x000000748898722b */ /* 0x000fe40000000098 */
[----:B------:R-:W-:Y:S01]  /*5c30*/  DFMA R142, R176, R142, R140 ;  /* 0x0000008eb08e722b */ /* 0x000fe2000000008c */
[----:B------:R-:W5:Y:S01]  /*5c40*/  LDS.64 R116, [R7+0x1b80] ;  /* 0x001b800007747984 */ /* 0x000f620000000a00 */
[----:B------:R-:W-:Y:S02]  /*5c50*/  DFMA R104, R48, R126, R104 ;  /* 0x0000007e3068722b */ /* 0x000fe40000000068 */
[----:B------:R-:W-:Y:S01]  /*5c60*/  DFMA R106, R172, R98, R106 ;  /* 0x00000062ac6a722b */ /* 0x000fe2000000006a */
[----:B------:R-:W5:Y:S01]  /*5c70*/  LDS.128 R124, [UR4+0x2830] ;  /* 0x00283004ff7c7984 */ /* 0x000f620008000c00 */
[----:B0-----:R-:W-:-:S03]  /*5c80*/  DFMA R140, R154, R138, R152 ;  /* 0x0000008a9a8c722b */ /* 0x001fc60000000098 */
[----:B------:R-:W0:Y:S05]  /*5c90*/  LDS.128 R152, [R9+0x1940] ;  /* 0x0019400009987984 */ /* 0x000e2a0000000c00 */
[----:B----4-:R-:W-:Y:S02]  /*5ca0*/  DFMA R220, R112, R220, R140 ;  /* 0x000000dc70dc722b */ /* 0x010fe4000000008c */
[----:B------:R-:W-:Y:S02]  /*5cb0*/  DFMA R140, R170, R108, R106 ;  /* 0x0000006caa8c722b */ /* 0x000fe4000000006a */
[----:B-1----:R-:W-:-:S04]  /*5cc0*/  DFMA R128, R50, R128, R142 ;  /* 0x000000803280722b */ /* 0x002fc8000000008e */
[----:B------:R-:W-:Y:S02]  /*5cd0*/  DFMA R218, R218, R114, R220 ;  /* 0x00000072dada722b */ /* 0x000fe400000000dc */
[----:B------:R-:W-:Y:S02]  /*5ce0*/  DFMA R220, R168, R110, R140 ;  /* 0x0000006ea8dc722b */ /* 0x000fe4000000008c */
[----:B------:R-:W1:Y:S01]  /*5cf0*/  LDS.128 R140, [UR4+0x2840] ;  /* 0x00284004ff8c7984 */ /* 0x000e620008000c00 */
[----:B------:R-:W-:-:S03]  /*5d00*/  DFMA R236, R46, R236, R104 ;  /* 0x000000ec2eec722b */ /* 0x000fc60000000068 */
[----:B------:R-:W4:Y:S02]  /*5d10*/  LDS.128 R104, [R5] ;  /* 0x0000000005687984 */ /* 0x000f240000000c00 */
[----:B--2---:R-:W-:Y:S02]  /*5d20*/  DFMA R220, R12, R100, R220 ;  /* 0x000000640cdc722b */ /* 0x004fe400000000dc */
[----:B------:R-:W-:-:S06]  /*5d30*/  DFMA R128, R40, R130, R128 ;  /* 0x000000822880722b */ /* 0x000fcc0000000080 */
[----:B------:R-:W-:Y:S02]  /*5d40*/  DFMA R220, R10, R102, R220 ;  /* 0x000000660adc722b */ /* 0x000fe400000000dc */
[----:B-----5:R-:W-:-:S06]  /*5d50*/  DFMA R130, R144, R116, R218 ;  /* 0x000000749082722b */ /* 0x020fcc00000000da */
[----:B------:R-:W-:Y:S02]  /*5d60*/  DFMA R116, R36, R124, R220 ;  /* 0x0000007c2474722b */ /* 0x000fe400000000dc */
[----:B0-----:R-:W-:Y:S02]  /*5d70*/  DFMA R128, R30, R152, R128 ;  /* 0x000000981e80722b */ /* 0x001fe40000000080 */
[----:B------:R-:W-:-:S04]  /*5d80*/  DFMA R220, R222, R146, R130 ;  /* 0x00000092dedc722b */ /* 0x000fc80000000082 */
[----:B------:R-:W-:Y:S02]  /*5d90*/  DFMA R116, R34, R126, R116 ;  /* 0x0000007e2274722b */ /* 0x000fe40000000074 */
[----:B------:R-:W-:Y:S02]  /*5da0*/  DFMA R218, R158, R118, R232 ;  /* 0x000000769eda722b */ /* 0x000fe400000000e8 */
[----:B------:R-:W-:Y:S01]  /*5db0*/  DFMA R120, R42, R120, R236 ;  /* 0x000000782a78722b */ /* 0x000fe200000000ec */
[----:B------:R-:W-:Y:S01]  /*5dc0*/  LDS.64 R232, [R6+0x230] ;  /* 0x0002300006e87984 */ /* 0x000fe20000000a00 */
[----:B------:R-:W-:Y:S02]  /*5dd0*/  DFMA R222, R70, R154, R128 ;  /* 0x0000009a46de722b */ /* 0x000fe40000000080 */
[C---:B------:R-:W-:Y:S01]  /*5de0*/  DMUL R118, R220.reuse, R226 ;  /* 0x000000e2dc767228 */ /* 0x040fe20000000000 */
[----:B------:R-:W-:Y:S01]  /*5df0*/  LDS.64 R236, [R6+0x190] ;  /* 0x0001900006ec7984 */ /* 0x000fe20000000a00 */
[----:B---3--:R-:W-:-:S02]  /*5e00*/  DMUL R210, R220, R210 ;  /* 0x000000d2dcd27228 */ /* 0x008fc40000000000 */
[----:B-1----:R-:W-:Y:S01]  /*5e10*/  DFMA R116, R26, R140, R116 ;  /* 0x0000008c1a74722b */ /* 0x002fe20000000074 */
[----:B------:R-:W-:Y:S01]  /*5e20*/  LDS.128 R128, [R5+0x30] ;  /* 0x0000300005807984 */ /* 0x000fe20000000c00 */
[----:B------:R-:W-:Y:S02]  /*5e30*/  DFMA R120, R38, R156, R120 ;  /* 0x0000009c2678722b */ /* 0x000fe40000000078 */
[----:B------:R-:W-:Y:S01]  /*5e40*/  DMUL R230, R230, UR6 ;  /* 0x00000006e6e67c28 */ /* 0x000fe20008000000 */
[----:B------:R-:W-:Y:S01]  /*5e50*/  LDS.128 R152, [R5+0x40] ;  /* 0x0000400005987984 */ /* 0x000fe20000000c00 */
[C---:B------:R-:W-:Y:S02]  /*5e60*/  DFMA R118, R222.reuse, R228, R118 ;  /* 0x000000e4de76722b */ /* 0x040fe40000000076 */
[----:B------:R-:W-:Y:S01]  /*5e70*/  DFMA R246, R222, R226, R210 ;  /* 0x000000e2def6722b */ /* 0x000fe200000000d2 */
[----:B------:R-:W-:Y:S01]  /*5e80*/  LDS.64 R228, [R6+0x2d0] ;  /* 0x0002d00006e47984 */ /* 0x000fe20000000a00 */
[----:B----4-:R-:W-:-:S02]  /*5e90*/  DMUL R104, R54, R104 ;  /* 0x0000006836687228 */ /* 0x010fc40000000000 */
[----:B------:R-:W-:Y:S02]  /*5ea0*/  DFMA R226, R68, R142, R116 ;  /* 0x0000008e44e2722b */ /* 0x000fe40000000074 */
[----:B------:R-:W-:Y:S01]  /*5eb0*/  DFMA R248, R32, R122, R120 ;  /* 0x0000007a20f8722b */ /* 0x000fe20000000078 */
[----:B------:R-:W-:Y:S03]  /*5ec0*/  LDS.128 R120, [R5+0x20] ;  /* 0x0000200005787984 */ /* 0x000fe60000000c00 */
[----:B------:R-:W-:Y:S02]  /*5ed0*/  DFMA R104, R34, R230, R104 ;  /* 0x000000e62268722b */ /* 0x000fe40000000068 */
[C---:B------:R-:W-:Y:S01]  /*5ee0*/  DFMA R158, R226.reuse, R164, R118 ;  /* 0x000000a4e29e722b */ /* 0x040fe20000000076 */
[----:B------:R-:W-:Y:S04]  /*5ef0*/  LDS.64 R230, [R6+0x280] ;  /* 0x0002800006e67984 */ /* 0x000fe80000000a00 */
[----:B------:R-:W-:Y:S01]  /*5f00*/  LDS.128 R116, [R5+0x10] ;  /* 0x0000100005747984 */ /* 0x000fe20000000c00 */
[----:B------:R-:W-:Y:S01]  /*5f10*/  DFMA R246, R226, R166, R246 ;  /* 0x000000a6e2f6722b */ /* 0x000fe200000000f6 */
[----:B------:R-:W-:Y:S01]  /*5f20*/  IMAD R210, R2, 0x8, R5 ;  /* 0x0000000802d27824 */ /* 0x000fe200078e0205 */
[----:B------:R-:W-:Y:S06]  /*5f30*/  BAR.SYNC.DEFER_BLOCKING 0x0 ;  /* 0x0000000000007b1d */ /* 0x000fec0000010000 */
[----:B------:R-:W-:Y:S04]  /*5f40*/  STS.64 [R210], R158 ;  /* 0x0000009ed2007388 */ /* 0x000fe80000000a00 */
[----:B------:R-:W-:Y:S01]  /*5f50*/  STS.64 [R8], R246 ;  /* 0x000000f608007388 */ /* 0x000fe20000000a00 */
[----:B------:R-:W-:Y:S06]  /*5f60*/  BAR.SYNC.DEFER_BLOCKING 0x0 ;  /* 0x0000000000007b1d */ /* 0x000fec0000010000 */
[----:B------:R-:W0:Y:S01]  /*5f70*/  LDS.128 R156, [R9+0x1c20] ;  /* 0x001c2000099c7984 */ /* 0x000e220000000c00 */
[----:B------:R-:W-:-:S03]  /*5f80*/  DFMA R104, R66, R244, R104 ;  /* 0x000000f44268722b */ /* 0x000fc60000000068 */
[----:B------:R-:W1:Y:S01]  /*5f90*/  LDS.64 R244, [R7+0x1c20] ;  /* 0x001c200007f47984 */ /* 0x000e620000000a00 */
[----:B0-----:R-:W-:-:S03]  /*5fa0*/  DFMA R246, R186, R156, RZ ;  /* 0x0000009cbaf6722b */ /* 0x001fc600000000ff */
[----:B------:R-:W0:Y:S01]  /*5fb0*/  LDS.64 R186, [R7+0x1c70] ;  /* 0x001c700007ba7984 */ /* 0x000e220000000a00 */
[----:B------:R-:W-:-:S06]  /*5fc0*/  CS2R R156, SRZ ;  /* 0x00000000009c7805 */ /* 0x000fcc000001ff00 */
[----:B------:R-:W2:Y:S01]  /*5fd0*/  @!P3 LDG.E.64.CONSTANT R156, desc[UR76][R16.64+0xd480] ;  /* 0x00d4804c109cb981 */ /* 0x000ea2000c1e9b00 */
[----:B-1----:R-:W-:Y:S02]  /*5fe0*/  DFMA R244, R132, R244, RZ ;  /* 0x000000f484f4722b */ /* 0x002fe400000000ff */
[----:B------:R-:W-:Y:S01]  /*5ff0*/  DFMA R158, R184, R158, R246 ;  /* 0x0000009eb89e722b */ /* 0x000fe200000000f6 */
[----:B------:R-:W-:Y:S05]  /*6000*/  LDS.64 R184, [R7+0x1cc0] ;  /* 0x001cc00007b87984 */ /* 0x000fea0000000a00 */
[----:B0-----:R-:W-:Y:S01]  /*6010*/  DFMA R186, R186, R134, R244 ;  /* 0x00000086baba722b */ /* 0x001fe200000000f4 */
[----:B------:R-:W0:Y:S01]  /*6020*/  LDS.128 R132, [R9+0x1c30] ;  /* 0x001c300009847984 */ /* 0x000e220000000c00 */
[----:B------:R-:W-:-:S02]  /*6030*/  CS2R R244, SRZ ;  /* 0x0000000000f47805 */ /* 0x000fc4000001ff00 */
[----:B------:R-:W-:-:S04]  /*6040*/  CS2R R246, SRZ ;  /* 0x0000000000f67805 */ /* 0x000fc8000001ff00 */
[----:B------:R-:W3:Y:S04]  /*6050*/  @!P3 LDG.E.64.CONSTANT R244, desc[UR76][R16.64+0x3b60] ;  /* 0x003b604c10f4b981 */ /* 0x000ee8000c1e9b00 */
[----:B------:R-:W4:Y:S01]  /*6060*/  @!P3 LDG.E.64.CONSTANT R246, desc[UR76][R16.64+0x1c20] ;  /* 0x001c204c10f6b981 */ /* 0x000f22000c1e9b00 */
[----:B0-----:R-:W-:Y:S02]  /*6070*/  DFMA R158, R182, R132, R158 ;  /* 0x00000084b69e722b */ /* 0x001fe4000000009e */
[----:B------:R-:W-:-:S06]  /*6080*/  DFMA R132, R148, R184, R186 ;  /* 0x000000b89484722b */ /* 0x000fcc00000000ba */
[----:B------:R-:W-:Y:S01]  /*6090*/  DFMA R148, R180, R134, R158 ;  /* 0x00000086b494722b */ /* 0x000fe2000000009e */
[----:B------:R-:W0:Y:S01]  /*60a0*/  LDS.64 R134, [R7+0x1d10] ;  /* 0x001d100007867984 */ /* 0x000e220000000a00 */
[----:B------:R-:W-:Y:S02]  /*60b0*/  CS2R R182, SRZ ;  /* 0x0000000000b67805 */ /* 0x000fe4000001ff00 */
[----:B------:R-:W-:Y:S02]  /*60c0*/  CS2R R186, SRZ ;  /* 0x0000000000ba7805 */ /* 0x000fe4000001ff00 */
[----:B------:R-:W-:Y:S02]  /*60d0*/  CS2R R180, SRZ ;  /* 0x0000000000b47805 */ /* 0x000fe4000001ff00 */
[----:B------:R-:W-:Y:S01]  /*60e0*/  CS2R R184, SRZ ;  /* 0x0000000000b87805 */ /* 0x000fe2000001ff00 */
[----:B------:R-:W-:Y:S04]  /*60f0*/  LDS.64 R158, [R7+0x1db0] ;  /* 0x001db000079e7984 */ /* 0x000fe80000000a00 */
[----:B------:R-:W5:Y:S04]  /*6100*/  @!P3 LDG.E.64.CONSTANT R182, desc[UR76][R16.64+0x5aa0] ;  /* 0x005aa04c10b6b981 */ /* 0x000f68000c1e9b00 */
[----:B------:R-:W5:Y:S04]  /*6110*/  @!P3 LDG.E.64.CONSTANT R186, desc[UR76][R16.64+0x79e0] ;  /* 0x0079e04c10bab981 */ /* 0x000f68000c1e9b00 */
[----:B------:R-:W5:Y:S04]  /*6120*/  @!P3 LDG.E.64.CONSTANT R180, desc[UR76][R16.64+0x9920] ;  /* 0x0099204c10b4b981 */ /* 0x000f68000c1e9b00 */
[----:B------:R-:W5:Y:S01]  /*6130*/  @!P3 LDG.E.64.CONSTANT R184, desc[UR76][R16.64+0xd7a0] ;  /* 0x00d7a04c10b8b981 */ /* 0x000f62000c1e9b00 */
[----:B0-----:R-:W-:-:S03]  /*6140*/  DFMA R150, R134, R150, R132 ;  /* 0x000000968696722b */ /* 0x001fc60000000084 */
[----:B------:R-:W0:Y:S02]  /*6150*/  LDS.128 R132, [R9+0x1c40] ;  /* 0x001c400009847984 */ /* 0x000e240000000c00 */
[----:B0-----:R-:W-:Y:S02]  /*6160*/  DFMA R132, R178, R132, R148 ;  /* 0x00000084b284722b */ /* 0x001fe40000000094 */
[----:B------:R-:W0:Y:S06]  /*6170*/  LDS.64 R148, [R7+0x1d60] ;  /* 0x001d600007947984 */ /* 0x000e2c0000000a00 */
[----:B------:R-:W-:-:S02]  /*6180*/  DFMA R134, R176, R134, R132 ;  /* 0x00000086b086722b */ /* 0x000fc40000000084 */
[----:B------:R-:W-:Y:S01]  /*6190*/  LDS.64 R132, [R7+0x1e50] ;  /* 0x001e500007847984 */ /* 0x000fe20000000a00 */
[----:B0-----:R-:W-:Y:S02]  /*61a0*/  DFMA R136, R136, R148, R150 ;  /* 0x000000948888722b */ /* 0x001fe40000000096 */
[----:B------:R-:W-:Y:S01]  /*61b0*/  DFMA R148, R56, R106, R104 ;  /* 0x0000006a3894722b */ /* 0x000fe20000000068 */
[----:B------:R-:W-:Y:S04]  /*61c0*/  LDS.64 R150, [R7+0x1e00] ;  /* 0x001e000007967984 */ /* 0x000fe80000000a00 */
[----:B------:R-:W0:Y:S01]  /*61d0*/  LDS.128 R104, [R9+0x1c50] ;  /* 0x001c500009687984 */ /* 0x000e220000000c00 */
[----:B------:R-:W-:Y:S02]  /*61e0*/  DFMA R136, R158, R138, R136 ;  /* 0x0000008a9e88722b */ /* 0x000fe40000000088 */
[----:B------:R-:W-:-:S08]  /*61f0*/  DFMA R148, R62, R250, R148 ;  /* 0x000000fa3e94722b */ /* 0x000fd00000000094 */
[----:B------:R-:W-:Y:S02]  /*6200*/  DFMA R116, R60, R116, R148 ;  /* 0x000000743c74722b */ /* 0x000fe40000000094 */
[----:B------:R-:W-:Y:S01]  /*6210*/  LDS.64 R148, [R6] ;  /* 0x0000000006947984 */ /* 0x000fe20000000a00 */
[----:B0-----:R-:W-:Y:S02]  /*6220*/  DFMA R104, R50, R104, R134 ;  /* 0x000000683268722b */ /* 0x001fe40000000086 */
[----:B------:R-:W-:-:S03]  /*6230*/  DFMA R150, R112, R150, R136 ;  /* 0x000000967096722b */ /* 0x000fc60000000088 */
[----:B------:R-:W-:Y:S01]  /*6240*/  DFMA R242, R22, R242, R116 ;  /* 0x000000f216f2722b */ /* 0x000fe20000000074 */
[----:B------:R-:W-:Y:S02]  /*6250*/  LDS.128 R136, [UR4+0x2870] ;  /* 0x00287004ff887984 */ /* 0x000fe40008000c00 */
[----:B------:R-:W-:Y:S02]  /*6260*/  DFMA R178, R40, R106, R104 ;  /* 0x0000006a28b2722b */ /* 0x000fe40000000068 */
[----:B------:R-:W-:Y:S04]  /*6270*/  LDS.64 R116, [R7+0x1ea0] ;  /* 0x001ea00007747984 */ /* 0x000fe80000000a00 */
[----:B------:R-:W0:Y:S01]  /*6280*/  LDS.128 R104, [UR4+0x2850] ;  /* 0x00285004ff687984 */ /* 0x000e220008000c00 */
[----:B------:R-:W-:-:S03]  /*6290*/  DFMA R150, R132, R114, R150 ;  /* 0x000000728496722b */ /* 0x000fc60000000096 */
[----:B------:R-:W1:Y:S04]  /*62a0*/  LDS.128 R112, [R5] ;  /* 0x0000000005707984 */ /* 0x000e680000000c00 */
[----:B------:R-:W1:Y:S01]  /*62b0*/  LDS.128 R132, [UR4+0x2860] ;  /* 0x00286004ff847984 */ /* 0x000e620008000c00 */
[----:B------:R-:W-:Y:S02]  /*62c0*/  CS2R R176, SRZ ;  /* 0x0000000000b07805 */ /* 0x000fe4000001ff00 */
[----:B------:R-:W-:Y:S02]  /*62d0*/  CS2R R40, SRZ ;  /* 0x0000000000287805 */ /* 0x000fe4000001ff00 */
[----:B------:R-:W-:Y:S02]  /*62e0*/  CS2R R50, SRZ ;  /* 0x0000000000327805 */ /* 0x000fe4000001ff00 */
[----:B------:R-:W5:Y:S04]  /*62f0*/  @!P3 LDG.E.64.CONSTANT R176, desc[UR76][R16.64+0xb220] ;  /* 0x00b2204c10b0b981 */ /* 0x000f68000c1e9b00 */
[----:B------:R-:W5:Y:S04]  /*6300*/  @!P3 LDG.E.64.CONSTANT R40, desc[UR76][R16.64+0xb540] ;  /* 0x00b5404c1028b981 */ /* 0x000f68000c1e9b00 */
[----:B------:R1:W5:Y:S01]  /*6310*/  @!P3 LDG.E.64.CONSTANT R50, desc[UR76][R16.64+0xb860] ;  /* 0x00b8604c1032b981 */ /* 0x000362000c1e9b00 */
[----:B--2---:R-:W-:-:S02]  /*6320*/  DMUL R156, R156, UR6 ;  /* 0x000000069c9c7c28 */ /* 0x004fc40008000000 */
[----:B0-----:R-:W-:Y:S02]  /*6330*/  DFMA R174, R174, R104, RZ ;  /* 0x00000068aeae722b */ /* 0x001fe400000000ff */
[----:B-1----:R-:W-:-:S06]  /*6340*/  DMUL R112, R54, R112 ;  /* 0x0000007036707228 */ /* 0x002fcc0000000000 */
[----:B------:R-:W-:Y:S02]  /*6350*/  DFMA R174, R172, R106, R174 ;  /* 0x0000006aacae722b */ /* 0x000fe400000000ae */
[----:B------:R-:W-:Y:S01]  /*6360*/  DFMA R16, R44, R118, R242 ;  /* 0x000000762c10722b */ /* 0x000fe200000000f2 */
[----:B------:R-:W-:Y:S01]  /*6370*/  LDS.64 R172, [R6+0xa0] ;  /* 0x0000a00006ac7984 */ /* 0x000fe20000000a00 */
[----:B------:R-:W-:Y:S02]  /*6380*/  DFMA R112, R26, R156, R112 ;  /* 0x0000009c1a70722b */ /* 0x000fe40000000070 */
[----:B------:R-:W-:Y:S01]  /*6390*/  DFMA R144, R144, R116, R150 ;  /* 0x000000749090722b */ /* 0x000fe20000000096 */
[----:B------:R-:W-:Y:S01]  /*63a0*/  LDS.128 R156, [UR4+0x2890] ;  /* 0x00289004ff9c7984 */ /* 0x000fe20008000c00 */
[----:B------:R-:W-:-:S03]  /*63b0*/  DFMA R174, R170, R132, R174 ;  /* 0x00000084aaae722b */ /* 0x000fc600000000ae */
[----:B------:R-:W0:Y:S01]  /*63c0*/  LDS.128 R116, [UR4+0x2880] ;  /* 0x00288004ff747984 */ /* 0x000e220008000c00 */
[----:B------:R-:W-:Y:S01]  /*63d0*/  DFMA R112, R66, R148, R112 ;  /* 0x000000944270722b */ /* 0x000fe20000000070 */
[----:B------:R-:W1:Y:S02]  /*63e0*/  LDCU.64 UR4, c[0x3][0x8c0] ;  /* 0x00c11800ff0477ac */ /* 0x000e640008000a00 */
[----:B------:R-:W-:Y:S01]  /*63f0*/  LDS.128 R148, [R5+0x10] ;  /* 0x0000100005947984 */ /* 0x000fe20000000c00 */
[----:B------:R-:W-:-:S03]  /*6400*/  DFMA R174, R168, R134, R174 ;  /* 0x00000086a8ae722b */ /* 0x000fc600000000ae */
[----:B------:R-:W2:Y:S04]  /*6410*/  LDS.64 R168, [R6+0x50] ;  /* 0x0000500006a87984 */ /* 0x000ea80000000a00 */
[----:B------:R-:W-:Y:S01]  /*6420*/  LDS.64 R170, [R7+0x1ef0] ;  /* 0x001ef00007aa7984 */ /* 0x000fe20000000a00 */
[----:B------:R-:W-:Y:S02]  /*6430*/  DFMA R174, R12, R136, R174 ;  /* 0x000000880cae722b */ /* 0x000fe400000000ae */
[----:B------:R-:W-:Y:S01]  /*6440*/  DFMA R12, R56, R114, R112 ;  /* 0x00000072380c722b */ /* 0x000fe20000000070 */
[----:B------:R-:W3:Y:S05]  /*6450*/  LDS.128 R112, [R9+0x1c60] ;  /* 0x001c600009707984 */ /* 0x000eea0000000c00 */
[----:B------:R-:W-:Y:S01]  /*6460*/  DFMA R174, R10, R138, R174 ;  /* 0x0000008a0aae722b */ /* 0x000fe200000000ae */
[----:B------:R-:W1:Y:S01]  /*6470*/  LDS.64 R10, [R6+0xf0] ;  /* 0x0000f000060a7984 */ /* 0x000e620000000a00 */
[----:B------:R-:W-:-:S02]  /*6480*/  DFMA R224, R28, R224, R248 ;  /* 0x000000e01ce0722b */ /* 0x000fc400000000f8 */
[----:B------:R-:W-:-:S06]  /*6490*/  DFMA R16, R64, R240, R16 ;  /* 0x000000f04010722b */ /* 0x000fcc0000000010 */
[----:B------:R-:W-:Y:S02]  /*64a0*/  DFMA R92, R24, R92, R224 ;  /* 0x0000005c185c722b */ /* 0x000fe400000000e0 */
[----:B0-----:R-:W-:Y:S02]  /*64b0*/  DFMA R174, R36, R116, R174 ;  /* 0x0000007424ae722b */ /* 0x001fe400000000ae */
[----:B--2---:R-:W-:Y:S01]  /*64c0*/  DFMA R12, R62, R168, R12 ;  /* 0x000000a83e0c722b */ /* 0x004fe2000000000c */
[----:B------:R-:W-:Y:S01]  /*64d0*/  LDS.64 R36, [R6+0x1e0] ;  /* 0x0001e00006247984 */ /* 0x000fe20000000a00 */
[----:B------:R-:W-:-:S04]  /*64e0*/  DFMA R16, R58, R120, R16 ;  /* 0x000000783a10722b */ /* 0x000fc80000000010 */
[----:B------:R-:W-:Y:S01]  /*64f0*/  DFMA R174, R34, R118, R174 ;  /* 0x0000007622ae722b */ /* 0x000fe200000000ae */
[----:B------:R-:W-:Y:S01]  /*6500*/  LDS.64 R168, [R6+0x190] ;  /* 0x0001900006a87984 */ /* 0x000fe20000000a00 */
[----:B------:R-:W-:-:S03]  /*6510*/  DFMA R148, R60, R148, R12 ;  /* 0x000000943c94722b */ /* 0x000fc6000000000c */
[----:B------:R-:W-:Y:S01]  /*6520*/  LDS.64 R34, [R6+0x230] ;  /* 0x0002300006227984 */ /* 0x000fe20000000a00 */
[----:B---3--:R-:W-:Y:S02]  /*6530*/  DFMA R112, R30, R112, R178 ;  /* 0x000000701e70722b */ /* 0x008fe400000000b2 */
[----:B------:R-:W-:Y:S02]  /*6540*/  DFMA R12, R170, R146, R144 ;  /* 0x00000092aa0c722b */ /* 0x000fe40000000090 */
[----:B------:R-:W-:Y:S01]  /*6550*/  DFMA R92, R20, R196, R92 ;  /* 0x000000c4145c722b */ /* 0x000fe2000000005c */
[----:B------:R-:W-:Y:S01]  /*6560*/  LDS.64 R170, [R6+0x140] ;  /* 0x0001400006aa7984 */ /* 0x000fe20000000a00 */
[----:B------:R-:W-:Y:S02]  /*6570*/  DFMA R148, R22, R172, R148 ;  /* 0x000000ac1694722b */ /* 0x000fe40000000094 */
[----:B------:R-:W-:Y:S02]  /*6580*/  DFMA R16, R52, R238, R16 ;  /* 0x000000ee3410722b */ /* 0x000fe40000000010 */
[----:B------:R-:W-:-:S02]  /*6590*/  DFMA R70, R70, R114, R112 ;  /* 0x000000724646722b */ /* 0x000fc40000000070 */
[----:B------:R-:W-:Y:S01]  /*65a0*/  DMUL R30, R12, R244 ;  /* 0x000000f40c1e7228 */ /* 0x000fe20000000000 */
[----:B------:R-:W-:Y:S01]  /*65b0*/  LDS.128 R112, [R5+0x30] ;  /* 0x0000300005707984 */ /* 0x000fe20000000c00 */
[----:B------:R-:W-:Y:S02]  /*65c0*/  DFMA R174, R26, R156, R174 ;  /* 0x0000009c1aae722b */ /* 0x000fe400000000ae */
[----:B------:R-:W-:Y:S01]  /*65d0*/  DFMA R92, R18, R94, R92 ;  /* 0x0000005e125c722b */ /* 0x000fe2000000005c */
[----:B------:R-:W-:Y:S01]  /*65e0*/  LDS.64 R26, [R6+0x2d0] ;  /* 0x0002d000061a7984 */ /* 0x000fe20000000a00 */
[----:B------:R-:W-:Y:S02]  /*65f0*/  DFMA R148, R44, R150, R148 ;  /* 0x000000962c94722b */ /* 0x000fe40000000094 */
[----:B------:R-:W-:Y:S02]  /*6600*/  DFMA R172, R48, R122, R16 ;  /* 0x0000007a30ac722b */ /* 0x000fe40000000010 */
[----:B----4-:R-:W-:Y:S01]  /*6610*/  DFMA R30, R70, R246, R30 ;  /* 0x000000f6461e722b */ /* 0x010fe2000000001e */
[----:B------:R-:W-:Y:S01]  /*6620*/  LDS.128 R120, [R5+0x40] ;  /* 0x0000400005787984 */ /* 0x000fe20000000c00 */
[----:B------:R-:W-:-:S02]  /*6630*/  DFMA R16, R68, R158, R174 ;  /* 0x0000009e4410722b */ /* 0x000fc400000000ae */
[----:B-1----:R-:W-:Y:S02]  /*6640*/  DFMA R174, R64, R10, R148 ;  /* 0x0000000a40ae722b */ /* 0x002fe40000000094 */
[----:B------:R-:W-:Y:S01]  /*6650*/  DFMA R194, R14, R194, R92 ;  /* 0x000000c20ec2722b */ /* 0x000fe2000000005c */
[----:B------:R-:W-:Y:S03]  /*6660*/  LDS.128 R92, [R5+0x20] ;  /* 0x00002000055c7984 */ /* 0x000fe60000000c00 */
[----:B-----5:R-:W-:Y:S01]  /*6670*/  DFMA R10, R16, R182, R30 ;  /* 0x000000b6100a722b */ /* 0x020fe2000000001e */
        /* <DEDUP_REMOVED lines=15> */
[----:B0-----:R-:W-:-:S03]  /*6770*/  DMUL R144, R54, R144 ;  /* 0x0000009036907228 */ /* 0x001fc60000000000 */
[----:B------:R-:W-:Y:S05]  /*6780*/  LDS.64 R54, [R6+0x140] ;  /* 0x0001400006367984 */ /* 0x000fea0000000a00 */
[----:B------:R-:W-:Y:S01]  /*6790*/  DFMA R144, R68, R184, R144 ;  /* 0x000000b84490722b */ /* 0x000fe20000000090 */
[----:B------:R-:W0:Y:S07]  /*67a0*/  LDS.64 R68, [R6+0xa0] ;  /* 0x0000a00006447984 */ /* 0x000e2e0000000a00 */
[----:B-1----:R-:W-:-:S08]  /*67b0*/  DFMA R144, R66, R178, R144 ;  /* 0x000000b24290722b */ /* 0x002fd00000000090 */
[----:B------:R-:W-:Y:S01]  /*67c0*/  DFMA R144, R56, R146, R144 ;  /* 0x000000923890722b */ /* 0x000fe20000000090 */
[----:B------:R-:W1:Y:S07]  /*67d0*/  LDS.64 R56, [R6+0xf0] ;  /* 0x0000f00006387984 */ /* 0x000e6e0000000a00 */
[----:B--2---:R-:W-:-:S08]  /*67e0*/  DFMA R144, R62, R196, R144 ;  /* 0x000000c43e90722b */ /* 0x004fd00000000090 */
[----:B----4-:R-:W-:Y:S01]  /*67f0*/  DFMA R144, R60, R148, R144 ;  /* 0x000000943c90722b */ /* 0x010fe20000000090 */
[----:B------:R-:W-:Y:S07]  /*6800*/  LDS.128 R60, [R5+0x30] ;  /* 0x00003000053c7984 */ /* 0x000fee0000000c00 */
[----:B0-----:R-:W-:Y:S01]  /*6810*/  DFMA R68, R22, R68, R144 ;  /* 0x000000441644722b */ /* 0x001fe20000000090 */
[----:B------:R-:W0:Y:S07]  /*6820*/  LDS.64 R22, [R6+0x190] ;  /* 0x0001900006167984 */ /* 0x000e2e0000000a00 */
[----:B------:R-:W-:-:S02]  /*6830*/  DFMA R68, R44, R150, R68 ;  /* 0x000000962c44722b */ /* 0x000fc40000000044 */
[----:B------:R-:W-:Y:S01]  /*6840*/  DFMA R92, R58, R92, R174 ;  /* 0x0000005c3a5c722b */ /* 0x000fe200000000ae */
[----:B------:R-:W2:Y:S05]  /*6850*/  LDS.64 R44, [R6+0x1e0] ;  /* 0x0001e000062c7984 */ /* 0x000eaa0000000a00 */
[----:B-1----:R-:W-:Y:S02]  /*6860*/  DFMA R56, R64, R56, R68 ;  /* 0x000000384038722b */ /* 0x002fe40000000044 */
[----:B------:R-:W-:-:S06]  /*6870*/  DFMA R92, R52, R170, R92 ;  /* 0x000000aa345c722b */ /* 0x000fcc000000005c */
[----:B------:R-:W-:Y:S02]  /*6880*/  DFMA R8, R58, R8, R56 ;  /* 0x000000083a08722b */ /* 0x000fe40000000038 */
[----:B------:R-:W-:Y:S02]  /*6890*/  DFMA R172, R46, R236, R172 ;  /* 0x000000ec2eac722b */ /* 0x000fe400000000ac */
[----:B------:R-:W-:-:S04]  /*68a0*/  DFMA R92, R48, R94, R92 ;  /* 0x0000005e305c722b */ /* 0x000fc8000000005c */
[----:B------:R-:W-:Y:S02]  /*68b0*/  DFMA R8, R52, R54, R8 ;  /* 0x000000363408722b */ /* 0x000fe40000000008 */
[----:B------:R-:W-:Y:S02]  /*68c0*/  DFMA R128, R42, R128, R172 ;  /* 0x000000802a80722b */ /* 0x000fe400000000ac */
[----:B------:R-:W-:-:S04]  /*68d0*/  DFMA R92, R46, R168, R92 ;  /* 0x000000a82e5c722b */ /* 0x000fc8000000005c */
[----:B------:R-:W-:Y:S01]  /*68e0*/  DFMA R8, R48, R10, R8 ;  /* 0x0000000a3008722b */ /* 0x000fe20000000008 */
[----:B------:R-:W1:Y:S01]  /*68f0*/  LDS.64 R48, [R6+0x230] ;  /* 0x0002300006307984 */ /* 0x000e620000000a00 */
[----:B------:R-:W-:Y:S02]  /*6900*/  DFMA R128, R38, R234, R128 ;  /* 0x000000ea2680722b */ /* 0x000fe40000000080 */
[----:B------:R-:W-:-:S04]  /*6910*/  DFMA R92, R42, R112, R92 ;  /* 0x000000702a5c722b */ /* 0x000fc8000000005c */
[----:B0-----:R-:W-:Y:S02]  /*6920*/  DFMA R22, R46, R22, R8 ;  /* 0x000000162e16722b */ /* 0x001fe40000000008 */
[----:B------:R-:W0:Y:S01]  /*6930*/  LDS.128 R8, [R5+0x40] ;  /* 0x0000400005087984 */ /* 0x000e220000000c00 */
[----:B------:R-:W-:Y:S02]  /*6940*/  DFMA R128, R32, R130, R128 ;  /* 0x000000822080722b */ /* 0x000fe40000000080 */
[----:B------:R-:W-:-:S03]  /*6950*/  DFMA R36, R38, R36, R92 ;  /* 0x000000242624722b */ /* 0x000fc6000000005c */
[----:B------:R-:W-:Y:S01]  /*6960*/  DFMA R22, R42, R60, R22 ;  /* 0x0000003c2a16722b */ /* 0x000fe20000000016 */
[----:B------:R-:W4:Y:S02]  /*6970*/  LDS.64 R42, [R6+0x280] ;  /* 0x00028000062a7984 */ /* 0x000f240000000a00 */
[----:B------:R-:W-:Y:S02]  /*6980*/  DFMA R128, R28, R232, R128 ;  /* 0x000000e81c80722b */ /* 0x000fe40000000080 */
[----:B------:R-:W-:Y:S01]  /*6990*/  DFMA R36, R32, R114, R36 ;  /* 0x000000722024722b */ /* 0x000fe20000000024 */
[----:B------:R-:W5:Y:S02]  /*69a0*/  LDS.64 R6, [R6+0x2d0] ;  /* 0x0002d00006067984 */ /* 0x000f640000000a00 */
[----:B--2---:R-:W-:Y:S02]  /*69b0*/  DFMA R22, R38, R44, R22 ;  /* 0x0000002c2616722b */ /* 0x004fe40000000016 */
[----:B------:R-:W-:-:S02]  /*69c0*/  DMUL R162, R188, R162 ;  /* 0x000000a2bca27228 */ /* 0x000fc40000000000 */
[----:B------:R-:W-:Y:S02]  /*69d0*/  DFMA R128, R24, R152, R128 ;  /* 0x000000981880722b */ /* 0x000fe40000000080 */
[----:B------:R-:W-:Y:S02]  /*69e0*/  DFMA R34, R28, R34, R36 ;  /* 0x000000221c22722b */ /* 0x000fe40000000024 */
[----:B------:R-:W-:Y:S02]  /*69f0*/  DFMA R22, R32, R62, R22 ;  /* 0x0000003e2016722b */ /* 0x000fe40000000016 */
[----:B------:R-:W-:Y:S02]  /*6a00*/  DFMA R162, R190, R160, R162 ;  /* 0x000000a0bea2722b */ /* 0x000fe400000000a2 */
[----:B------:R-:W-:Y:S02]  /*6a10*/  DFMA R128, R20, R230, R128 ;  /* 0x000000e61480722b */ /* 0x000fe40000000080 */
[----:B------:R-:W-:-:S02]  /*6a20*/  DMUL R166, R220, R166 ;  /* 0x000000a6dca67228 */ /* 0x000fc40000000000 */
[----:B------:R-:W-:Y:S02]  /*6a30*/  DFMA R34, R24, R120, R34 ;  /* 0x000000781822722b */ /* 0x000fe40000000022 */
[----:B-1----:R-:W-:Y:S02]  /*6a40*/  DFMA R22, R28, R48, R22 ;  /* 0x000000301c16722b */ /* 0x002fe40000000016 */
[----:B------:R-:W-:Y:S02]  /*6a50*/  DFMA R176, R192, R176, R162 ;  /* 0x000000b0c0b0722b */ /* 0x000fe400000000a2 */
[----:B------:R-:W-:Y:S02]  /*6a60*/  DFMA R128, R18, R154, R128 ;  /* 0x0000009a1280722b */ /* 0x000fe40000000080 */
[----:B------:R-:W-:Y:S02]  /*6a70*/  DFMA R166, R222, R164, R166 ;  /* 0x000000a4dea6722b */ /* 0x000fe400000000a6 */
[----:B------:R-:W-:-:S02]  /*6a80*/  DFMA R30, R20, R30, R34 ;  /* 0x0000001e141e722b */ /* 0x000fc40000000022 */
[----:B------:R-:W-:Y:S02]  /*6a90*/  DMUL R12, R12, R180 ;  /* 0x000000b40c0c7228 */ /* 0x000fe40000000000 */
[----:B0-----:R-:W-:Y:S02]  /*6aa0*/  DFMA R8, R24, R8, R22 ;  /* 0x000000081808722b */ /* 0x001fe40000000016 */
[----:B------:R-:W-:Y:S02]  /*6ab0*/  DADD R208, R208, R194 ;  /* 0x00000000d0d07229 */ /* 0x000fe400000000c2 */
[----:B------:R-:W-:Y:S02]  /*6ac0*/  DFMA R212, R176, R78, R212 ;  /* 0x0000004eb0d4722b */ /* 0x000fe400000000d4 */
[----:B------:R-:W-:Y:S02]  /*6ad0*/  DFMA R128, R14, R228, R128 ;  /* 0x000000e40e80722b */ /* 0x000fe40000000080 */
[----:B------:R-:W-:-:S02]  /*6ae0*/  DFMA R214, R88, R176, R214 ;  /* 0x000000b058d6722b */ /* 0x000fc400000000d6 */
[----:B------:R-:W-:Y:S02]  /*6af0*/  DFMA R216, R176, R90, R216 ;  /* 0x0000005ab0d8722b */ /* 0x000fe400000000d8 */
[----:B------:R-:W-:Y:S02]  /*6b00*/  DFMA R40, R226, R40, R166 ;  /* 0x00000028e228722b */ /* 0x000fe400000000a6 */
[----:B------:R-:W-:Y:S02]  /*6b10*/  DFMA R30, R18, R122, R30 ;  /* 0x0000007a121e722b */ /* 0x000fe4000000001e */
        /* <DEDUP_REMOVED lines=26> */
[----:B-----5:R-:W-:Y:S02]  /*6cc0*/  DFMA R6, R14, R6, R8 ;  /* 0x000000060e06722b */ /* 0x020fe40000000008 */
        /* <DEDUP_REMOVED lines=20> */
[----:B------:R-:W-:Y:S01]  /*6e10*/  BSSY.RECONVERGENT B0, `(.L_x_123) ;  /* 0x00000d6000007945 */ /* 0x000fe20003800200 */
[----:B------:R-:W-:Y:S08]  /*6e20*/  BAR.SYNC.DEFER_BLOCKING 0x0 ;  /* 0x0000000000007b1d */ /* 0x000ff00000010000 */
[----:B------:R-:W-:Y:S06]  /*6e30*/  BAR.SYNC.DEFER_BLOCKING 0x0 ;  /* 0x0000000000007b1d */ /* 0x000fec0000010000 */
[----:B------:R-:W-:Y:S04]  /*6e40*/  LDS.128 R8, [R3] ;  /* 0x0000000003087984 */ /* 0x000fe80000000c00 */
[----:B------:R-:W0:Y:S04]  /*6e50*/  LDS.128 R28, [R3+0x40] ;  /* 0x00004000031c7984 */ /* 0x000e280000000c00 */
[----:B------:R-:W-:Y:S04]  /*6e60*/  LDS.128 R16, [R3+0x10] ;  /* 0x0000100003107984 */ /* 0x000fe80000000c00 */
[----:B------:R-:W1:Y:S01]  /*6e70*/  LDS.128 R40, [R3+0x30] ;  /* 0x0000300003287984 */ /* 0x000e620000000c00 */
[----:B0-----:R-:W-:-:S02]  /*6e80*/  DADD R6, R8, R30 ;  /* 0x0000000008067229 */ /* 0x001fc4000000001e */
[----:B------:R-:W-:-:S06]  /*6e90*/  DADD R12, R10, R28 ;  /* 0x000000000a0c7229 */ /* 0x000fcc000000001c */
[C---:B------:R-:W-:Y:S02]  /*6ea0*/  DFMA R20, R6.reuse, UR42, RZ ;  /* 0x0000002a06147c2b */ /* 0x040fe400080000ff */
[C---:B------:R-:W-:Y:S02]  /*6eb0*/  DFMA R22, R6.reuse, UR48, RZ ;  /* 0x0000003006167c2b */ /* 0x040fe400080000ff */
[C---:B------:R-:W-:Y:S01]  /*6ec0*/  DFMA R24, R6.reuse, UR50, RZ ;  /* 0x0000003206187c2b */ /* 0x040fe200080000ff */
[----:B------:R-:W0:Y:S01]  /*6ed0*/  LDCU.128 UR48, c[0x3][0x8f0] ;  /* 0x00c11e00ff3077ac */ /* 0x000e220008000c00 */
[C---:B------:R-:W-:Y:S02]  /*6ee0*/  DFMA R14, R6.reuse, UR40, RZ ;  /* 0x00000028060e7c2b */ /* 0x040fe400080000ff */
[----:B------:R-:W-:Y:S01]  /*6ef0*/  DFMA R6, R6, UR22, RZ ;  /* 0x0000001606067c2b */ /* 0x000fe200080000ff */
[----:B------:R-:W2:Y:S01]  /*6f00*/  LDCU.64 UR22, c[0x3][0x968] ;  /* 0x00c12d00ff1677ac */ /* 0x000ea20008000a00 */
[----:B------:R-:W-:-:S02]  /*6f10*/  DADD R8, R8, -R30 ;  /* 0x0000000008087229 */ /* 0x000fc4000000081e */
[C---:B------:R-:W-:Y:S02]  /*6f20*/  DFMA R30, R12.reuse, UR46, R22 ;  /* 0x0000002e0c1e7c2b */ /* 0x040fe40008000016 */
[C---:B------:R-:W-:Y:S02]  /*6f30*/  DFMA R26, R12.reuse, UR44, R20 ;  /* 0x0000002c0c1a7c2b */ /* 0x040fe40008000014 */
[C---:B------:R-:W-:Y:S02]  /*6f40*/  DFMA R34, R12.reuse, UR52, R24 ;  /* 0x000000340c227c2b */ /* 0x040fe40008000018 */
[C---:B------:R-:W-:Y:S02]  /*6f50*/  DFMA R22, R12.reuse, UR26, R14 ;  /* 0x0000001a0c167c2b */ /* 0x040fe4000800000e */
[----:B------:R-:W-:Y:S01]  /*6f60*/  DFMA R36, R12, UR54, R6 ;  /* 0x000000360c247c2b */ /* 0x000fe20008000006 */
[----:B------:R-:W4:Y:S01]  /*6f70*/  LDCU.128 UR52, c[0x3][0x760] ;  /* 0x00c0ec00ff3477ac */ /* 0x000f220008000c00 */
[----:B------:R-:W5:Y:S01]  /*6f80*/  LDS.128 R12, [R3+0x20] ;  /* 0x00002000030c7984 */ /* 0x000f620000000c00 */
[----:B------:R-:W-:-:S02]  /*6f90*/  DADD R10, R10, -R28 ;  /* 0x000000000a0a7229 */ /* 0x000fc4000000081c */
[C---:B------:R-:W-:Y:S02]  /*6fa0*/  DFMA R24, R8.reuse, UR10, RZ ;  /* 0x0000000a08187c2b */ /* 0x040fe400080000ff */
[C---:B------:R-:W-:Y:S02]  /*6fb0*/  DFMA R28, R8.reuse, UR60, RZ ;  /* 0x0000003c081c7c2b */ /* 0x040fe400080000ff */
[C---:B------:R-:W-:Y:S01]  /*6fc0*/  DFMA R32, R8.reuse, UR62, RZ ;  /* 0x0000003e08207c2b */ /* 0x040fe200080000ff */
[----:B------:R-:W2:Y:S01]  /*6fd0*/  LDCU.128 UR60, c[0x3][0x780] ;  /* 0x00c0f000ff3c77ac */ /* 0x000ea20008000c00 */
[C---:B------:R-:W-:Y:S02]  /*6fe0*/  DFMA R20, R8.reuse, UR4, RZ ;  /* 0x0000000408147c2b */ /* 0x040fe400080000ff */
[----:B------:R-:W-:Y:S01]  /*6ff0*/  DFMA R8, R8, UR24, RZ ;  /* 0x0000001808087c2b */ /* 0x000fe200080000ff */
[----:B------:R-:W3:Y:S01]  /*7000*/  LDCU.64 UR24, c[0x3][0x930] ;  /* 0x00c12600ff1877ac */ /* 0x000ee20008000a00 */
[----:B0-----:R-:W-:-:S02]  /*7010*/  DFMA R24, R10, UR48, R24 ;  /* 0x000000300a187c2b */ /* 0x001fc40008000018 */
[C---:B------:R-:W-:Y:S02]  /*7020*/  DFMA R28, R10.reuse, UR50, R28 ;  /* 0x000000320a1c7c2b */ /* 0x040fe4000800001c */
[C---:B------:R-:W-:Y:S02]  /*7030*/  DFMA R32, R10.reuse, UR56, R32 ;  /* 0x000000380a207c2b */ /* 0x040fe40008000020 */
[C---:B------:R-:W-:Y:S02]  /*7040*/  DFMA R20, R10.reuse, UR30, R20 ;  /* 0x0000001e0a147c2b */ /* 0x040fe40008000014 */
[----:B------:R-:W-:Y:S01]  /*7050*/  DFMA R10, R10, UR58, R8 ;  /* 0x0000003a0a0a7c2b */ /* 0x000fe20008000008 */
[----:B------:R-:W0:Y:S01]  /*7060*/  LDCU.128 UR56, c[0x3][0x790] ;  /* 0x00c0f200ff3877ac */ /* 0x000e220008000c00 */
[C-C-:B-1----:R-:W-:Y:S02]  /*7070*/  DADD R6, R16.reuse, R42.reuse ;  /* 0x0000000010067229 */ /* 0x142fe4000000002a */
[----:B------:R-:W-:-:S02]  /*7080*/  DADD R16, R16, -R42 ;  /* 0x0000000010107229 */ /* 0x000fc4000000082a */
[----:B------:R-:W-:-:S04]  /*7090*/  DADD R8, R18, R40 ;  /* 0x0000000012087229 */ /* 0x000fc80000000028 */
[C---:B----4-:R-:W-:Y:S02]  /*70a0*/  DFMA R30, R6.reuse, UR52, R30 ;  /* 0x00000034061e7c2b */ /* 0x050fe4000800001e */
[C---:B------:R-:W-:Y:S01]  /*70b0*/  DFMA R34, R6.reuse, UR54, R34 ;  /* 0x0000003606227c2b */ /* 0x040fe20008000022 */
[----:B------:R-:W1:Y:S01]  /*70c0*/  LDCU.128 UR52, c[0x3][0x940] ;  /* 0x00c12800ff3477ac */ /* 0x000e620008000c00 */
[----:B------:R-:W-:Y:S02]  /*70d0*/  DFMA R36, R6, UR28, R36 ;  /* 0x0000001c06247c2b */ /* 0x000fe40008000024 */
[C---:B------:R-:W-:Y:S01]  /*70e0*/  DFMA R24, R16.reuse, UR18, R24 ;  /* 0x0000001210187c2b */ /* 0x040fe20008000018 */
[----:B------:R-:W4:Y:S01]  /*70f0*/  LDCU.64 UR18, c[0x3][0x7c0] ;  /* 0x00c0f800ff1277ac */ /* 0x000f220008000a00 */
[C---:B---3--:R-:W-:Y:S02]  /*7100*/  DFMA R10, R16.reuse, UR24, R10 ;  /* 0x00000018100a7c2b */ /* 0x048fe4000800000a */
[C---:B------:R-:W-:Y:S01]  /*7110*/  DFMA R28, R16.reuse, UR68, R28 ;  /* 0x00000044101c7c2b */ /* 0x040fe2000800001c */
[----:B------:R-:W3:Y:S01]  /*7120*/  LDCU.64 UR24, c[0x3][0x980] ;  /* 0x00c13000ff1877ac */ /* 0x000ee20008000a00 */
[----:B------:R-:W-:-:S02]  /*7130*/  DFMA R32, R16, UR70, R32 ;  /* 0x0000004610207c2b */ /* 0x000fc40008000020 */
[C---:B0-----:R-:W-:Y:S01]  /*7140*/  DFMA R34, R8.reuse, UR56, R34 ;  /* 0x0000003808227c2b */ /* 0x041fe20008000022 */
[----:B------:R-:W0:Y:S01]  /*7150*/  LDCU.128 UR68, c[0x3][0x7b0] ;  /* 0x00c0f600ff4477ac */ /* 0x000e220008000c00 */
[----:B------:R-:W-:Y:S02]  /*7160*/  DFMA R36, R8, UR58, R36 ;  /* 0x0000003a08247c2b */ /* 0x000fe40008000024 */
[----:B------:R-:W-:Y:S01]  /*7170*/  DADD R18, R18, -R40 ;  /* 0x0000000012127229 */ /* 0x000fe20000000828 */
[----:B------:R-:W0:Y:S01]  /*7180*/  LDCU.128 UR56, c[0x3][0x970] ;  /* 0x00c12e00ff3877ac */ /* 0x000e220008000c00 */
[C---:B------:R-:W-:Y:S02]  /*7190*/  DFMA R26, R6.reuse, UR6, R26 ;  /* 0x00000006061a7c2b */ /* 0x040fe4000800001a */
[----:B------:R-:W-:Y:S02]  /*71a0*/  DFMA R22, R6, UR20, R22 ;  /* 0x0000001406167c2b */ /* 0x000fe40008000016 */
[----:B------:R-:W-:-:S02]  /*71b0*/  DFMA R20, R16, UR12, R20 ;  /* 0x0000000c10147c2b */ /* 0x000fc40008000014 */
[C-C-:B-----5:R-:W-:Y:S02]  /*71c0*/  DADD R6, R12.reuse, R14.reuse ;  /* 0x000000000c067229 */ /* 0x160fe4000000000e */
[----:B------:R-:W-:Y:S02]  /*71d0*/  DADD R12, R12, -R14 ;  /* 0x000000000c0c7229 */ /* 0x000fe4000000080e */
[----:B------:R-:W-:Y:S02]  /*71e0*/  DFMA R10, R18, UR66, R10 ;  /* 0x00000042120a7c2b */ /* 0x000fe4000800000a */
[C---:B--2---:R-:W-:Y:S02]  /*71f0*/  DFMA R26, R8.reuse, UR60, R26 ;  /* 0x0000003c081a7c2b */ /* 0x044fe4000800001a */
[C---:B------:R-:W-:Y:S02]  /*7200*/  DFMA R30, R8.reuse, UR62, R30 ;  /* 0x0000003e081e7c2b */ /* 0x040fe4000800001e */
[----:B------:R-:W-:-:S02]  /*7210*/  DFMA R22, R8, UR34, R22 ;  /* 0x0000002208167c2b */ /* 0x000fc40008000016 */
[C---:B-1----:R-:W-:Y:S02]  /*7220*/  DFMA R24, R18.reuse, UR52, R24 ;  /* 0x0000003412187c2b */ /* 0x042fe40008000018 */
[C---:B------:R-:W-:Y:S02]  /*7230*/  DFMA R28, R18.reuse, UR54, R28 ;  /* 0x00000036121c7c2b */ /* 0x040fe4000800001c */
[C---:B------:R-:W-:Y:S02]  /*7240*/  DFMA R32, R18.reuse, UR64, R32 ;  /* 0x0000004012207c2b */ /* 0x040fe40008000020 */
[----:B------:R-:W-:Y:S02]  /*7250*/  DFMA R20, R18, UR38, R20 ;  /* 0x0000002612147c2b */ /* 0x000fe40008000014 */
[----:B----4-:R-:W-:Y:S02]  /*7260*/  DFMA R36, R6, UR18, R36 ;  /* 0x0000001206247c2b */ /* 0x010fe40008000024 */
[----:B---3--:R-:W-:-:S02]  /*7270*/  DFMA R10, R12, UR24, R10 ;  /* 0x000000180c0a7c2b */ /* 0x008fc4000800000a */
[C---:B0-----:R-:W-:Y:S02]  /*7280*/  DFMA R30, R6.reuse, UR68, R30 ;  /* 0x00000044061e7c2b */ /* 0x041fe4000800001e */
[C---:B------:R-:W-:Y:S02]  /*7290*/  DFMA R34, R6.reuse, UR70, R34 ;  /* 0x0000004606227c2b */ /* 0x040fe40008000022 */
[C---:B------:R-:W-:Y:S02]  /*72a0*/  DFMA R26, R6.reuse, UR14, R26 ;  /* 0x0000000e061a7c2b */ /* 0x040fe4000800001a */
[----:B------:R-:W-:Y:S02]  /*72b0*/  DFMA R22, R6, UR16, R22 ;  /* 0x0000001006167c2b */ /* 0x000fe40008000016 */
[C---:B------:R-:W-:Y:S02]  /*72c0*/  DFMA R24, R12.reuse, UR22, R24 ;  /* 0x000000160c187c2b */ /* 0x040fe40008000018 */
[----:B------:R-:W-:-:S02]  /*72d0*/  DFMA R28, R12, UR56, R28 ;  /* 0x000000380c1c7c2b */ /* 0x000fc4000800001c */
[C---:B------:R-:W-:Y:S02]  /*72e0*/  DFMA R32, R12.reuse, UR58, R32 ;  /* 0x0000003a0c207c2b */ /* 0x040fe40008000020 */
[----:B------:R-:W-:Y:S02]  /*72f0*/  DFMA R20, R12, UR8, R20 ;  /* 0x000000080c147c2b */ /* 0x000fe40008000014 */
[C-C-:B------:R-:W-:Y:S02]  /*7300*/  DADD R16, R36.reuse, R10.reuse ;  /* 0x0000000024107229 */ /* 0x140fe4000000000a */
[----:B------:R-:W-:Y:S02]  /*7310*/  DADD R18, R36, -R10 ;  /* 0x0000000024127229 */ /* 0x000fe4000000080a */
[----:B------:R-:W-:Y:S02]  /*7320*/  DADD R8, R26, R24 ;  /* 0x000000001a087229 */ /* 0x000fe40000000018 */
[----:B------:R-:W-:-:S02]  /*7330*/  DADD R10, R30, R28 ;  /* 0x000000001e0a7229 */ /* 0x000fc4000000001c */
[----:B------:R-:W-:Y:S02]  /*7340*/  DADD R12, R34, R32 ;  /* 0x00000000220c7229 */ /* 0x000fe40000000020 */
[----:B------:R-:W-:Y:S02]  /*7350*/  DADD R6, R22, R20 ;  /* 0x0000000016067229 */ /* 0x000fe40000000014 */
[----:B------:R-:W-:Y:S02]  /*7360*/  DADD R24, R26, -R24 ;  /* 0x000000001a187229 */ /* 0x000fe40000000818 */
[----:B------:R-:W-:Y:S02]  /*7370*/  DADD R28, R30, -R28 ;  /* 0x000000001e1c7229 */ /* 0x000fe4000000081c */
[----:B------:R-:W-:Y:S02]  /*7380*/  DADD R32, R34, -R32 ;  /* 0x0000000022207229 */ /* 0x000fe40000000820 */
[----:B------:R-:W-:Y:S01]  /*7390*/  DADD R20, R22, -R20 ;  /* 0x0000000016147229 */ /* 0x000fe20000000814 */
[----:B------:R0:W-:Y:S04]  /*73a0*/  STS.128 [R3+0x20], R16 ;  /* 0x0000201003007388 */ /* 0x0001e80000000c00 */
[----:B------:R0:W-:Y:S04]  /*73b0*/  STS.64 [R3+0x8], R8 ;  /* 0x0000080803007388 */ /* 0x0001e80000000a00 */
[----:B------:R0:W-:Y:S04]  /*73c0*/  STS.64 [R3+0x40], R24 ;  /* 0x0000401803007388 */ /* 0x0001e80000000a00 */
[----:B------:R0:W-:Y:S04]  /*73d0*/  STS.64 [R3+0x10], R10 ;  /* 0x0000100a03007388 */ /* 0x0001e80000000a00 */
[----:B------:R0:W-:Y:S04]  /*73e0*/  STS.64 [R3+0x38], R28 ;  /* 0x0000381c03007388 */ /* 0x0001e80000000a00 */
[----:B------:R0:W-:Y:S04]  /*73f0*/  STS.64 [R3+0x18], R12 ;  /* 0x0000180c03007388 */ /* 0x0001e80000000a00 */
[----:B------:R0:W-:Y:S04]  /*7400*/  STS.64 [R3+0x30], R32 ;  /* 0x0000302003007388 */ /* 0x0001e80000000a00 */
[----:B------:R0:W-:Y:S04]  /*7410*/  STS.64 [R3], R6 ;  /* 0x0000000603007388 */ /* 0x0001e80000000a00 */
[----:B------:R0:W-:Y:S01]  /*7420*/  STS.64 [R3+0x48], R20 ;  /* 0x0000481403007388 */ /* 0x0001e20000000a00 */
[----:B------:R-:W-:Y:S06]  /*7430*/  BAR.SYNC.DEFER_BLOCKING 0x0 ;  /* 0x0000000000007b1d */ /* 0x000fec0000010000 */
[----:B------:R-:W-:Y:S05]  /*7440*/  @P1 BRA `(.L_x_124) ;  /* 0x0000000400c81947 */ /* 0x000fea0003800000 */
[----:B------:R-:W-:Y:S01]  /*7450*/  IMAD R5, R2, -0x48, R3 ;  /* 0xffffffb802057824 */ /* 0x000fe200078e0203 */
[----:B------:R-:W1:Y:S04]  /*7460*/  LDCU.128 UR52, c[0x3][0x710] ;  /* 0x00c0e200ff3477ac */ /* 0x000e680008000c00 */
[----:B0-----:R-:W-:Y:S01]  /*7470*/  LDS.64 R2, [R5] ;  /* 0x0000000005027984 */ /* 0x001fe20000000a00 */
[----:B------:R-:W0:Y:S03]  /*7480*/  LDCU.64 UR24, c[0x3][0x720] ;  /* 0x00c0e400ff1877ac */ /* 0x000e260008000a00 */
[----:B------:R-:W2:Y:S01]  /*7490*/  LDS.64 R6, [R5+0x2d0] ;  /* 0x0002d00005067984 */ /* 0x000ea20000000a00 */
[----:B------:R-:W3:Y:S03]  /*74a0*/  LDCU.64 UR18, c[0x3][0x738] ;  /* 0x00c0e700ff1277ac */ /* 0x000ee60008000a00 */
[----:B------:R-:W-:Y:S01]  /*74b0*/  LDS.64 R10, [R5+0x50] ;  /* 0x00005000050a7984 */ /* 0x000fe20000000a00 */
[----:B------:R-:W4:Y:S03]  /*74c0*/  LDCU.128 UR56, c[0x3][0x740] ;  /* 0x00c0e800ff3877ac */ /* 0x000f260008000c00 */
[----:B------:R-:W5:Y:S01]  /*74d0*/  LDS.64 R12, [R5+0x280] ;  /* 0x00028000050c7984 */ /* 0x000f620000000a00 */
[----:B------:R-:W3:Y:S03]  /*74e0*/  LDCU.64 UR28, c[0x3][0x8e0] ;  /* 0x00c11c00ff1c77ac */ /* 0x000ee60008000a00 */
[----:B------:R-:W-:Y:S01]  /*74f0*/  LDS.64 R14, [R5+0xa0] ;  /* 0x0000a000050e7984 */ /* 0x000fe20000000a00 */
[----:B------:R-:W4:Y:S03]  /*7500*/  LDCU.128 UR60, c[0x3][0x8d0] ;  /* 0x00c11a00ff3c77ac */ /* 0x000f260008000c00 */
[----:B------:R-:W4:Y:S01]  /*7510*/  LDS.64 R16, [R5+0x230] ;  /* 0x0002300005107984 */ /* 0x000f220000000a00 */
[----:B------:R-:W4:Y:S03]  /*7520*/  LDCU.64 UR22, c[0x3][0x8f8] ;  /* 0x00c11f00ff1677ac */ /* 0x000f260008000a00 */
[----:B------:R-:W-:Y:S01]  /*7530*/  LDS.64 R18, [R5+0xf0] ;  /* 0x0000f00005127984 */ /* 0x000fe20000000a00 */
[----:B------:R-:W4:Y:S03]  /*7540*/  LDCU.64 UR14, c[0x3][0x918] ;  /* 0x00c12300ff0e77ac */ /* 0x000f260008000a00 */
[----:B------:R-:W4:Y:S01]  /*7550*/  LDS.64 R20, [R5+0x1e0] ;  /* 0x0001e00005147984 */ /* 0x000f220000000a00 */
[----:B------:R-:W4:Y:S01]  /*7560*/  LDCU.128 UR64, c[0x3][0x950] ;  /* 0x00c12a00ff4077ac */ /* 0x000f220008000c00 */
[----:B------:R-:W4:Y:S01]  /*7570*/  LDCU.128 UR68, c[0x3][0x7b0] ;  /* 0x00c0f600ff4477ac */ /* 0x000f220008000c00 */
[----:B--2---:R-:W-:-:S02]  /*7580*/  DADD R8, R2, R6 ;  /* 0x0000000002087229 */ /* 0x004fc40000000006 */
[----:B------:R-:W-:-:S06]  /*7590*/  DADD R2, R2, -R6 ;  /* 0x0000000002027229 */ /* 0x000fcc0000000806 */
[C---:B-1----:R-:W-:Y:S02]  /*75a0*/  DFMA R28, R8.reuse, UR52, RZ ;  /* 0x00000034081c7c2b */ /* 0x042fe400080000ff */
[C---:B------:R-:W-:Y:S01]  /*75b0*/  DFMA R32, R8.reuse, UR54, RZ ;  /* 0x0000003608207c2b */ /* 0x040fe200080000ff */
[----:B------:R-:W1:Y:S01]  /*75c0*/  LDCU.128 UR52, c[0x3][0x900] ;  /* 0x00c12000ff3477ac */ /* 0x000e620008000c00 */
[C---:B------:R-:W-:Y:S02]  /*75d0*/  DFMA R22, R8.reuse, UR40, RZ ;  /* 0x0000002808167c2b */ /* 0x040fe400080000ff */
[----:B------:R-:W-:Y:S02]  /*75e0*/  DFMA R24, R8, UR42, RZ ;  /* 0x0000002a08187c2b */ /* 0x000fe400080000ff */
[--C-:B-----5:R-:W-:Y:S02]  /*75f0*/  DADD R6, R10, R12.reuse ;  /* 0x000000000a067229 */ /* 0x120fe4000000000c */
[----:B0-----:R-:W-:Y:S01]  /*7600*/  DFMA R8, R8, UR24, RZ ;  /* 0x0000001808087c2b */ /* 0x001fe200080000ff */
[----:B------:R-:W0:Y:S01]  /*7610*/  LDCU.64 UR24, c[0x3][0x770] ;  /* 0x00c0ee00ff1877ac */ /* 0x000e220008000a00 */
[----:B------:R-:W-:-:S02]  /*7620*/  DADD R10, R10, -R12 ;  /* 0x000000000a0a7229 */ /* 0x000fc4000000080c */
[----:B---3--:R-:W-:Y:S02]  /*7630*/  DFMA R36, R2, UR28, RZ ;  /* 0x0000001c02247c2b */ /* 0x008fe400080000ff */
[C---:B------:R-:W-:Y:S02]  /*7640*/  DFMA R22, R6.reuse, UR26, R22 ;  /* 0x0000001a06167c2b */ /* 0x040fe40008000016 */
[C---:B------:R-:W-:Y:S02]  /*7650*/  DFMA R26, R6.reuse, UR44, R24 ;  /* 0x0000002c061a7c2b */ /* 0x040fe40008000018 */
[C---:B------:R-:W-:Y:S01]  /*7660*/  DFMA R30, R6.reuse, UR18, R28 ;  /* 0x00000012061e7c2b */ /* 0x040fe2000800001c */
[----:B------:R-:W2:Y:S01]  /*7670*/  LDCU.64 UR18, c[0x3][0x7a8] ;  /* 0x00c0f500ff1277ac */ /* 0x000ea20008000a00 */
[C---:B----4-:R-:W-:Y:S02]  /*7680*/  DFMA R34, R6.reuse, UR56, R32 ;  /* 0x0000003806227c2b */ /* 0x050fe40008000020 */
[----:B------:R-:W-:Y:S01]  /*7690*/  DFMA R38, R6, UR58, R8 ;  /* 0x0000003a06267c2b */ /* 0x000fe20008000008 */
[----:B------:R-:W3:Y:S01]  /*76a0*/  LDCU.128 UR56, c[0x3][0x760] ;  /* 0x00c0ec00ff3877ac */ /* 0x000ee20008000c00 */
[----:B------:R-:W-:Y:S01]  /*76b0*/  LDS.64 R6, [R5+0x140] ;  /* 0x0001400005067984 */ /* 0x000fe20000000a00 */
[----:B------:R-:W-:-:S02]  /*76c0*/  DFMA R28, R2, UR60, RZ ;  /* 0x0000003c021c7c2b */ /* 0x000fc400080000ff */
[C---:B------:R-:W-:Y:S01]  /*76d0*/  DFMA R32, R2.reuse, UR62, RZ ;  /* 0x0000003e02207c2b */ /* 0x040fe200080000ff */
[----:B------:R-:W4:Y:S01]  /*76e0*/  LDS.64 R8, [R5+0x190] ;  /* 0x0001900005087984 */ /* 0x000f220000000a00 */
[----:B------:R-:W5:Y:S01]  /*76f0*/  LDCU.128 UR60, c[0x3][0x920] ;  /* 0x00c12400ff3c77ac */ /* 0x000f620008000c00 */
[C---:B------:R-:W-:Y:S02]  /*7700*/  DFMA R12, R2.reuse, UR4, RZ ;  /* 0x00000004020c7c2b */ /* 0x040fe400080000ff */
[----:B------:R-:W-:Y:S02]  /*7710*/  DFMA R24, R2, UR10, RZ ;  /* 0x0000000a02187c2b */ /* 0x000fe400080000ff */
[C---:B------:R-:W-:Y:S01]  /*7720*/  DFMA R28, R10.reuse, UR22, R28 ;  /* 0x000000160a1c7c2b */ /* 0x040fe2000800001c */
[----:B------:R-:W2:Y:S01]  /*7730*/  LDCU.64 UR22, c[0x3][0x930] ;  /* 0x00c12600ff1677ac */ /* 0x000ea20008000a00 */
[C---:B-1----:R-:W-:Y:S02]  /*7740*/  DFMA R32, R10.reuse, UR52, R32 ;  /* 0x000000340a207c2b */ /* 0x042fe40008000020 */
[----:B------:R-:W-:Y:S01]  /*7750*/  DFMA R36, R10, UR54, R36 ;  /* 0x000000360a247c2b */ /* 0x000fe20008000024 */
[----:B------:R-:W1:Y:S01]  /*7760*/  LDCU.128 UR52, c[0x3][0x780] ;  /* 0x00c0f000ff3477ac */ /* 0x000e620008000c00 */
[----:B------:R-:W-:-:S02]  /*7770*/  DADD R2, R14, R16 ;  /* 0x000000000e027229 */ /* 0x000fc40000000010 */
[----:B------:R-:W-:Y:S02]  /*7780*/  DADD R14, R14, -R16 ;  /* 0x000000000e0e7229 */ /* 0x000fe40000000810 */
[C---:B------:R-:W-:Y:S02]  /*7790*/  DFMA R24, R10.reuse, UR48, R24 ;  /* 0x000000300a187c2b */ /* 0x040fe40008000018 */
[----:B------:R-:W-:Y:S02]  /*77a0*/  DFMA R12, R10, UR30, R12 ;  /* 0x0000001e0a0c7c2b */ /* 0x000fe4000800000c */
[C---:B---3--:R-:W-:Y:S02]  /*77b0*/  DFMA R30, R2.reuse, UR56, R30 ;  /* 0x00000038021e7c2b */ /* 0x048fe4000800001e */
[C---:B------:R-:W-:Y:S01]  /*77c0*/  DFMA R34, R2.reuse, UR58, R34 ;  /* 0x0000003a02227c2b */ /* 0x040fe20008000022 */
[----:B------:R-:W3:Y:S01]  /*77d0*/  LDCU.128 UR56, c[0x3][0x790] ;  /* 0x00c0f200ff3877ac */ /* 0x000ee20008000c00 */
[----:B------:R-:W-:-:S02]  /*77e0*/  DFMA R22, R2, UR20, R22 ;  /* 0x0000001402167c2b */ /* 0x000fc40008000016 */
[C---:B------:R-:W-:Y:S02]  /*77f0*/  DFMA R26, R2.reuse, UR6, R26 ;  /* 0x00000006021a7c2b */ /* 0x040fe4000800001a */
[----:B0-----:R-:W-:Y:S01]  /*7800*/  DFMA R38, R2, UR24, R38 ;  /* 0x0000001802267c2b */ /* 0x001fe20008000026 */
[----:B------:R-:W0:Y:S01]  /*7810*/  LDCU.64 UR24, c[0x3][0x7c0] ;  /* 0x00c0f800ff1877ac */ /* 0x000e220008000a00 */
[C---:B-----5:R-:W-:Y:S02]  /*7820*/  DFMA R28, R14.reuse, UR60, R28 ;  /* 0x0000003c0e1c7c2b */ /* 0x060fe4000800001c */
[----:B------:R-:W-:Y:S01]  /*7830*/  DFMA R32, R14, UR62, R32 ;  /* 0x0000003e0e207c2b */ /* 0x000fe20008000020 */
[----:B------:R-:W5:Y:S01]  /*7840*/  LDCU.128 UR60, c[0x3][0x940] ;  /* 0x00c12800ff3c77ac */ /* 0x000f620008000c00 */
[----:B------:R-:W-:Y:S02]  /*7850*/  DADD R2, R18, R20 ;  /* 0x0000000012027229 */ /* 0x000fe40000000014 */
[C---:B------:R-:W-:Y:S01]  /*7860*/  DFMA R24, R14.reuse, UR14, R24 ;  /* 0x0000000e0e187c2b */ /* 0x040fe20008000018 */
[----:B------:R-:W0:Y:S01]  /*7870*/  LDCU.64 UR14, c[0x3][0x968] ;  /* 0x00c12d00ff0e77ac */ /* 0x000e220008000a00 */
[----:B--2---:R-:W-:-:S02]  /*7880*/  DFMA R36, R14, UR22, R36 ;  /* 0x000000160e247c2b */ /* 0x004fc40008000024 */
[----:B------:R-:W-:Y:S01]  /*7890*/  DFMA R12, R14, UR12, R12 ;  /* 0x0000000c0e0c7c2b */ /* 0x000fe2000800000c */
[----:B------:R-:W2:Y:S01]  /*78a0*/  LDCU.64 UR22, c[0x3][0x980] ;  /* 0x00c13000ff1677ac */ /* 0x000ea20008000a00 */
[C---:B-1----:R-:W-:Y:S02]  /*78b0*/  DFMA R26, R2.reuse, UR52, R26 ;  /* 0x00000034021a7c2b */ /* 0x042fe4000800001a */
[----:B------:R-:W-:Y:S01]  /*78c0*/  DFMA R30, R2, UR54, R30 ;  /* 0x00000036021e7c2b */ /* 0x000fe2000800001e */
[----:B------:R-:W1:Y:S01]  /*78d0*/  LDCU.128 UR52, c[0x3][0x970] ;  /* 0x00c12e00ff3477ac */ /* 0x000e620008000c00 */
[----:B------:R-:W-:Y:S02]  /*78e0*/  DADD R18, R18, -R20 ;  /* 0x0000000012127229 */ /* 0x000fe40000000814 */
[C---:B------:R-:W-:Y:S02]  /*78f0*/  DFMA R22, R2.reuse, UR34, R22 ;  /* 0x0000002202167c2b */ /* 0x040fe40008000016 */
[----:B---3--:R-:W-:-:S02]  /*7900*/  DFMA R34, R2, UR56, R34 ;  /* 0x0000003802227c2b */ /* 0x008fc40008000022 */
[----:B------:R-:W-:Y:S02]  /*7910*/  DFMA R38, R2, UR58, R38 ;  /* 0x0000003a02267c2b */ /* 0x000fe40008000026 */
[C-C-:B----4-:R-:W-:Y:S02]  /*7920*/  DADD R2, R6.reuse, R8.reuse ;  /* 0x0000000006027229 */ /* 0x150fe40000000008 */
[----:B------:R-:W-:Y:S02]  /*7930*/  DADD R6, R6, -R8 ;  /* 0x0000000006067229 */ /* 0x000fe40000000808 */
[C---:B-----5:R-:W-:Y:S02]  /*7940*/  DFMA R24, R18.reuse, UR60, R24 ;  /* 0x0000003c12187c2b */ /* 0x060fe40008000018 */
        /* <DEDUP_REMOVED lines=8> */
[----:B0-----:R-:W-:Y:S02]  /*79d0*/  DFMA R38, R2, UR24, R38 ;  /* 0x0000001802267c2b */ /* 0x001fe40008000026 */
[C---:B--2---:R-:W-:Y:S02]  /*79e0*/  DFMA R36, R6.reuse, UR22, R36 ;  /* 0x0000001606247c2b */ /* 0x044fe40008000024 */
[C---:B------:R-:W-:Y:S02]  /*79f0*/  DFMA R12, R6.reuse, UR8, R12 ;  /* 0x00000008060c7c2b */ /* 0x040fe4000800000c */
[C---:B------:R-:W-:Y:S02]  /*7a00*/  DFMA R24, R6.reuse, UR14, R24 ;  /* 0x0000000e06187c2b */ /* 0x040fe40008000018 */
[C---:B-1----:R-:W-:Y:S02]  /*7a10*/  DFMA R28, R6.reuse, UR52, R28 ;  /* 0x00000034061c7c2b */ /* 0x042fe4000800001c */
[----:B------:R-:W-:-:S02]  /*7a20*/  DFMA R32, R6, UR54, R32 ;  /* 0x0000003606207c2b */ /* 0x000fc40008000020 */
[----:B------:R-:W-:Y:S02]  /*7a30*/  DADD R14, R38, R36 ;  /* 0x00000000260e7229 */ /* 0x000fe40000000024 */
[----:B------:R-:W-:Y:S02]  /*7a40*/  DADD R2, R22, R12 ;  /* 0x0000000016027229 */ /* 0x000fe4000000000c */
        /* <DEDUP_REMOVED lines=18> */
.L_x_124:
[----:B------:R-:W-:Y:S05]  /*7b70*/  BSYNC.RECONVERGENT B0 ;  /* 0x0000000000007941 */ /* 0x000fea0003800200 */
.L_x_123:
        /* <DEDUP_REMOVED lines=11> */
[----:B------:R-:W5:Y:S03]  /*7c30*/  LDCU.64 UR32, c[0x3][0x8e0] ;  /* 0x00c11c00ff2077ac */ /* 0x000f660008000a00 */
[----:B------:R-:W5:Y:S01]  /*7c40*/  LDS.64 R16, [R4+0x15e0] ;  /* 0x0015e00004107984 */ /* 0x000f620000000a00 */
[----:B------:R-:W5:Y:S03]  /*7c50*/  LDCU.64 UR28, c[0x3][0x8f8] ;  /* 0x00c11f00ff1c77ac */ /* 0x000f660008000a00 */
[----:B------:R-:W-:Y:S01]  /*7c60*/  LDS.64 R18, [R4+0x960] ;  /* 0x0009600004127984 */ /* 0x000fe20000000a00 */
[----:B------:R-:W5:Y:S03]  /*7c70*/  LDCU.128 UR60, c[0x3][0x900] ;  /* 0x00c12000ff3c77ac */ /* 0x000f660008000c00 */
[----:B------:R-:W5:Y:S01]  /*7c80*/  LDS.64 R20, [R4+0x12c0] ;  /* 0x0012c00004147984 */ /* 0x000f620000000a00 */
[----:B------:R-:W5:Y:S01]  /*7c90*/  LDCU.64 UR18, c[0x3][0x918] ;  /* 0x00c12300ff1277ac */ /* 0x000f620008000a00 */
[----:B------:R-:W5:Y:S01]  /*7ca0*/  LDCU.128 UR68, c[0x3][0x780] ;  /* 0x00c0f000ff4477ac */ /* 0x000f620008000c00 */
[----:B------:R-:W5:Y:S01]  /*7cb0*/  LDCU.128 UR64, c[0x3][0x790] ;  /* 0x00c0f200ff4077ac */ /* 0x000f620008000c00 */
[----:B------:R-:W5:Y:S01]  /*7cc0*/  LDCU.64 UR14, c[0x3][0x7a8] ;  /* 0x00c0f500ff0e77ac */ /* 0x000f620008000a00 */
[----:B-1----:R-:W-:-:S02]  /*7cd0*/  DADD R8, R2, R6 ;  /* 0x0000000002087229 */ /* 0x002fc40000000006 */
[----:B------:R-:W-:-:S06]  /*7ce0*/  DADD R2, R2, -R6 ;  /* 0x0000000002027229 */ /* 0x000fcc0000000806 */
[C---:B0-----:R-:W-:Y:S02]  /*7cf0*/  DFMA R28, R8.reuse, UR56, RZ ;  /* 0x00000038081c7c2b */ /* 0x041fe400080000ff */
[C---:B------:R-:W-:Y:S01]  /*7d00*/  DFMA R32, R8.reuse, UR58, RZ ;  /* 0x0000003a08207c2b */ /* 0x040fe200080000ff */
[----:B------:R-:W0:Y:S01]  /*7d10*/  LDCU.128 UR56, c[0x3][0x8d0] ;  /* 0x00c11a00ff3877ac */ /* 0x000e220008000c00 */
[C---:B------:R-:W-:Y:S02]  /*7d20*/  DFMA R22, R8.reuse, UR40, RZ ;  /* 0x0000002808167c2b */ /* 0x040fe400080000ff */
[----:B------:R-:W-:Y:S02]  /*7d30*/  DFMA R24, R8, UR42, RZ ;  /* 0x0000002a08187c2b */ /* 0x000fe400080000ff */
[--C-:B----4-:R-:W-:Y:S02]  /*7d40*/  DADD R6, R10, R12.reuse ;  /* 0x000000000a067229 */ /* 0x110fe4000000000c */
[----:B--2---:R-:W-:Y:S01]  /*7d50*/  DFMA R8, R8, UR24, RZ ;  /* 0x0000001808087c2b */ /* 0x004fe200080000ff */
[----:B------:R-:W1:Y:S01]  /*7d60*/  LDCU.64 UR24, c[0x3][0x770] ;  /* 0x00c0ee00ff1877ac */ /* 0x000e620008000a00 */
[----:B------:R-:W-:-:S02]  /*7d70*/  DADD R10, R10, -R12 ;  /* 0x000000000a0a7229 */ /* 0x000fc4000000080c */
[----:B------:R-:W-:Y:S02]  /*7d80*/  DFMA R12, R2, UR4, RZ ;  /* 0x00000004020c7c2b */ /* 0x000fe400080000ff */
[C---:B------:R-:W-:Y:S02]  /*7d90*/  DFMA R22, R6.reuse, UR26, R22 ;  /* 0x0000001a06167c2b */ /* 0x040fe40008000016 */
[C---:B------:R-:W-:Y:S02]  /*7da0*/  DFMA R26, R6.reuse, UR44, R24 ;  /* 0x0000002c061a7c2b */ /* 0x040fe40008000018 */
[C---:B---3--:R-:W-:Y:S01]  /*7db0*/  DFMA R30, R6.reuse, UR22, R28 ;  /* 0x00000016061e7c2b */ /* 0x048fe2000800001c */
[----:B------:R-:W2:Y:S01]  /*7dc0*/  LDCU.64 UR22, c[0x3][0x968] ;  /* 0x00c12d00ff1677ac */ /* 0x000ea20008000a00 */
[C---:B-----5:R-:W-:Y:S02]  /*7dd0*/  DFMA R34, R6.reuse, UR52, R32 ;  /* 0x0000003406227c2b */ /* 0x060fe40008000020 */
[----:B------:R-:W-:Y:S01]  /*7de0*/  DFMA R38, R6, UR54, R8 ;  /* 0x0000003606267c2b */ /* 0x000fe20008000008 */
[----:B------:R-:W3:Y:S01]  /*7df0*/  LDCU.128 UR52, c[0x3][0x760] ;  /* 0x00c0ec00ff3477ac */ /* 0x000ee20008000c00 */
[----:B------:R-:W-:Y:S01]  /*7e00*/  LDS.64 R6, [R4+0xc80] ;  /* 0x000c800004067984 */ /* 0x000fe20000000a00 */
[----:B0-----:R-:W-:-:S02]  /*7e10*/  DFMA R28, R2, UR56, RZ ;  /* 0x00000038021c7c2b */ /* 0x001fc400080000ff */
[C---:B------:R-:W-:Y:S01]  /*7e20*/  DFMA R32, R2.reuse, UR58, RZ ;  /* 0x0000003a02207c2b */ /* 0x040fe200080000ff */
[----:B------:R-:W0:Y:S01]  /*7e30*/  LDS.64 R8, [R4+0xfa0] ;  /* 0x000fa00004087984 */ /* 0x000e220000000a00 */
[C---:B------:R-:W-:Y:S01]  /*7e40*/  DFMA R24, R2.reuse, UR10, RZ ;  /* 0x0000000a02187c2b */ /* 0x040fe200080000ff */
[----:B------:R-:W4:Y:S01]  /*7e50*/  LDCU.128 UR56, c[0x3][0x920] ;  /* 0x00c12400ff3877ac */ /* 0x000f220008000c00 */
[----:B------:R-:W-:Y:S02]  /*7e60*/  DFMA R36, R2, UR32, RZ ;  /* 0x0000002002247c2b */ /* 0x000fe400080000ff */
[----:B------:R-:W-:Y:S02]  /*7e70*/  DADD R2, R14, R16 ;  /* 0x000000000e027229 */ /* 0x000fe40000000010 */
[C---:B------:R-:W-:Y:S01]  /*7e80*/  DFMA R28, R10.reuse, UR28, R28 ;  /* 0x0000001c0a1c7c2b */ /* 0x040fe2000800001c */
[----:B------:R-:W5:Y:S01]  /*7e90*/  LDCU.64 UR28, c[0x3][0x930] ;  /* 0x00c12600ff1c77ac */ /* 0x000f620008000a00 */
[----:B------:R-:W-:-:S02]  /*7ea0*/  DFMA R24, R10, UR48, R24 ;  /* 0x000000300a187c2b */ /* 0x000fc40008000018 */
[----:B------:R-:W-:Y:S02]  /*7eb0*/  DFMA R32, R10, UR60, R32 ;  /* 0x0000003c0a207c2b */ /* 0x000fe40008000020 */
[C---:B---3--:R-:W-:Y:S02]  /*7ec0*/  DFMA R30, R2.reuse, UR52, R30 ;  /* 0x00000034021e7c2b */ /* 0x048fe4000800001e */
[C---:B------:R-:W-:Y:S01]  /*7ed0*/  DFMA R34, R2.reuse, UR54, R34 ;  /* 0x0000003602227c2b */ /* 0x040fe20008000022 */
[----:B------:R-:W3:Y:S01]  /*7ee0*/  LDCU.128 UR52, c[0x3][0x940] ;  /* 0x00c12800ff3477ac */ /* 0x000ee20008000c00 */
[C---:B------:R-:W-:Y:S02]  /*7ef0*/  DFMA R22, R2.reuse, UR20, R22 ;  /* 0x0000001402167c2b */ /* 0x040fe40008000016 */
[C---:B------:R-:W-:Y:S02]  /*7f00*/  DFMA R26, R2.reuse, UR6, R26 ;  /* 0x00000006021a7c2b */ /* 0x040fe4000800001a */
[----:B-1----:R-:W-:Y:S01]  /*7f10*/  DFMA R38, R2, UR24, R38 ;  /* 0x0000001802267c2b */ /* 0x002fe20008000026 */
[----:B------:R-:W1:Y:S01]  /*7f20*/  LDCU.64 UR24, c[0x3][0x980] ;  /* 0x00c13000ff1877ac */ /* 0x000e620008000a00 */
[----:B------:R-:W-:-:S02]  /*7f30*/  DFMA R36, R10, UR62, R36 ;  /* 0x0000003e0a247c2b */ /* 0x000fc40008000024 */
[----:B------:R-:W-:Y:S01]  /*7f40*/  DADD R14, R14, -R16 ;  /* 0x000000000e0e7229 */ /* 0x000fe20000000810 */
[----:B------:R-:W2:Y:S01]  /*7f50*/  LDCU.128 UR60, c[0x3][0x950] ;  /* 0x00c12a00ff3c77ac */ /* 0x000ea20008000c00 */
[----:B------:R-:W-:Y:S02]  /*7f60*/  DADD R2, R18, R20 ;  /* 0x0000000012027229 */ /* 0x000fe40000000014 */
[----:B------:R-:W-:Y:S02]  /*7f70*/  DFMA R12, R10, UR30, R12 ;  /* 0x0000001e0a0c7c2b */ /* 0x000fe4000800000c */
[----:B------:R-:W-:Y:S02]  /*7f80*/  DADD R18, R18, -R20 ;  /* 0x0000000012127229 */ /* 0x000fe40000000814 */
[C---:B----4-:R-:W-:Y:S02]  /*7f90*/  DFMA R28, R14.reuse, UR56, R28 ;  /* 0x000000380e1c7c2b */ /* 0x050fe4000800001c */
[C---:B------:R-:W-:Y:S01]  /*7fa0*/  DFMA R32, R14.reuse, UR58, R32 ;  /* 0x0000003a0e207c2b */ /* 0x040fe20008000020 */
[----:B------:R-:W4:Y:S01]  /*7fb0*/  LDCU.128 UR56, c[0x3][0x7b0] ;  /* 0x00c0f600ff3877ac */ /* 0x000f220008000c00 */
[----:B------:R-:W-:-:S02]  /*7fc0*/  DFMA R24, R14, UR18, R24 ;  /* 0x000000120e187c2b */ /* 0x000fc40008000018 */
[C---:B------:R-:W-:Y:S01]  /*7fd0*/  DFMA R26, R2.reuse, UR68, R26 ;  /* 0x00000044021a7c2b */ /* 0x040fe2000800001a */
[----:B------:R-:W1:Y:S01]  /*7fe0*/  LDCU.64 UR18, c[0x3][0x7c0] ;  /* 0x00c0f800ff1277ac */ /* 0x000e620008000a00 */
[----:B------:R-:W-:Y:S02]  /*7ff0*/  DFMA R30, R2, UR70, R30 ;  /* 0x00000046021e7c2b */ /* 0x000fe4000800001e */
[C---:B-----5:R-:W-:Y:S01]  /*8000*/  DFMA R36, R14.reuse, UR28, R36 ;  /* 0x0000001c0e247c2b */ /* 0x060fe20008000024 */
[----:B------:R-:W5:Y:S01]  /*8010*/  LDCU.128 UR68, c[0x3][0x970] ;  /* 0x00c12e00ff4477ac */ /* 0x000f620008000c00 */
[----:B------:R-:W-:Y:S02]  /*8020*/  DFMA R12, R14, UR12, R12 ;  /* 0x0000000c0e0c7c2b */ /* 0x000fe4000800000c */
[C---:B------:R-:W-:Y:S02]  /*8030*/  DFMA R22, R2.reuse, UR34, R22 ;  /* 0x0000002202167c2b */ /* 0x040fe40008000016 */
[----:B------:R-:W-:-:S02]  /*8040*/  DFMA R34, R2, UR64, R34 ;  /* 0x0000004002227c2b */ /* 0x000fc40008000022 */
[----:B------:R-:W-:Y:S02]  /*8050*/  DFMA R38, R2, UR66, R38 ;  /* 0x0000004202267c2b */ /* 0x000fe40008000026 */
[C-C-:B0-----:R-:W-:Y:S02]  /*8060*/  DADD R2, R6.reuse, R8.reuse ;  /* 0x0000000006027229 */ /* 0x141fe40000000008 */
[----:B------:R-:W-:Y:S02]  /*8070*/  DADD R6, R6, -R8 ;  /* 0x0000000006067229 */ /* 0x000fe40000000808 */
[C---:B---3--:R-:W-:Y:S02]  /*8080*/  DFMA R24, R18.reuse, UR52, R24 ;  /* 0x0000003412187c2b */ /* 0x048fe40008000018 */
[C---:B------:R-:W-:Y:S02]  /*8090*/  DFMA R28, R18.reuse, UR54, R28 ;  /* 0x00000036121c7c2b */ /* 0x040fe4000800001c */
[----:B--2---:R-:W-:-:S02]  /*80a0*/  DFMA R32, R18, UR60, R32 ;  /* 0x0000003c12207c2b */ /* 0x004fc40008000020 */
[C---:B------:R-:W-:Y:S02]  /*80b0*/  DFMA R36, R18.reuse, UR62, R36 ;  /* 0x0000003e12247c2b */ /* 0x040fe40008000024 */
[----:B------:R-:W-:Y:S02]  /*80c0*/  DFMA R12, R18, UR38, R12 ;  /* 0x00000026120c7c2b */ /* 0x000fe4000800000c */
[C---:B----4-:R-:W-:Y:S02]  /*80d0*/  DFMA R30, R2.reuse, UR56, R30 ;  /* 0x00000038021e7c2b */ /* 0x050fe4000800001e */
[C---:B------:R-:W-:Y:S02]  /*80e0*/  DFMA R34, R2.reuse, UR58, R34 ;  /* 0x0000003a02227c2b */ /* 0x040fe40008000022 */
[C---:B------:R-:W-:Y:S02]  /*80f0*/  DFMA R26, R2.reuse, UR14, R26 ;  /* 0x0000000e021a7c2b */ /* 0x040fe4000800001a */
[----:B-1----:R-:W-:-:S02]  /*8100*/  DFMA R38, R2, UR18, R38 ;  /* 0x0000001202267c2b */ /* 0x002fc40008000026 */
[C---:B-----5:R-:W-:Y:S02]  /*8110*/  DFMA R28, R6.reuse, UR68, R28 ;  /* 0x00000044061c7c2b */ /* 0x060fe4000800001c */
[C---:B------:R-:W-:Y:S02]  /*8120*/  DFMA R32, R6.reuse, UR70, R32 ;  /* 0x0000004606207c2b */ /* 0x040fe40008000020 */
[C---:B------:R-:W-:Y:S02]  /*8130*/  DFMA R24, R6.reuse, UR22, R24 ;  /* 0x0000001606187c2b */ /* 0x040fe40008000018 */
[----:B------:R-:W-:Y:S02]  /*8140*/  DFMA R36, R6, UR24, R36 ;  /* 0x0000001806247c2b */ /* 0x000fe40008000024 */
        /* <DEDUP_REMOVED lines=29> */
.L_x_125:
        /* <DEDUP_REMOVED lines=14> */
.L_x_424:


//--------------------- .text._Z32massMatrixMultiplyConstantKernelILi9ELi13ELi1EEvidPKdS1_S1_S1_S1_S1_S1_Pd --------------------------
	.section	.text._Z32massMatrixMultiplyConstantKernelILi9ELi13ELi1EEvidPKdS1_S1_S1_S1_S1_S1_Pd,"ax",@progbits
	.align	128
        .global         _Z32massMatrixMultiplyConstantKernelILi9ELi13ELi1EEvidPKdS1_S1_S1_S1_S1_S1_Pd
        .type           _Z32massMatrixMultiplyConstantKernelILi9ELi13ELi1EEvidPKdS1_S1_S1_S1_S1_S1_Pd,@function
        .size           _Z32massMatrixMultiplyConstantKernelILi9ELi13ELi1EEvidPKdS1_S1_S1_S1_S1_S1_Pd,(.L_x_425 - _Z32massMatrixMultiplyConstantKernelILi9ELi13ELi1EEvidPKdS1_S1_S1_S1_S1_S1_Pd)
        .other          _Z32massMatrixMultiplyConstantKernelILi9ELi13ELi1EEvidPKdS1_S1_S1_S1_S1_S1_Pd,@"STO_CUDA_ENTRY STV_DEFAULT"
_Z32massMatrixMultiplyConstantKernelILi9ELi13ELi1EEvidPKdS1_S1_S1_S1_S1_S1_Pd:
.text._Z32massMatrixMultiplyConstantKernelILi9ELi13ELi1EEvidPKdS1_S1_S1_S1_S1_S1_Pd:
        /* <DEDUP_REMOVED lines=79> */
[----:B-1----:R-:W-:Y:S01]  /*04f0*/  UMOV UR48, UR6 ;  /* 0x0000000600307c82 */ /* 0x002fe20008000000 */
[----:B------:R-:W-:Y:S01]  /*0500*/  UMOV UR49, UR7 ;  /* 0x0000000700317c82 */ /* 0x000fe20008000000 */
[----:B------:R-:W-:Y:S01]  /*0510*/  UMOV UR68, UR4 ;  /* 0x0000000400447c82 */ /* 0x000fe20008000000 */
[----:B------:R-:W-:Y:S01]  /*0520*/  UMOV UR69, UR5 ;  /* 0x0000000500457c82 */ /* 0x000fe20008000000 */
[----:B------:R-:W1:Y:S01]  /*0530*/  LDCU.128 UR4, c[0x3][0x720] ;  /* 0x00c0e400ff0477ac */ /* 0x000e620008000c00 */
[C---:B0-----:R-:W-:Y:S02]  /*0540*/  DFMA R36, R14.reuse, UR36, RZ ;  /* 0x000000240e247c2b */ /* 0x041fe400080000ff */
[C---:B--2---:R-:W-:Y:S01]  /*0550*/  DFMA R40, R14.reuse, UR40, RZ ;  /* 0x000000280e287c2b */ /* 0x044fe200080000ff */
[----:B------:R-:W0:Y:S01]  /*0560*/  LDCU.128 UR24, c[0x3][0x7c0] ;  /* 0x00c0f800ff1877ac */ /* 0x000e220008000c00 */
[----:B---3--:R-:W-:Y:S01]  /*0570*/  DFMA R34, R14, UR44, RZ ;  /* 0x0000002c0e227c2b */ /* 0x008fe200080000ff */
[----:B------:R-:W2:Y:S03]  /*0580*/  LDCU.128 UR60, c[0x3][0x7f0] ;  /* 0x00c0fe00ff3c77ac */ /* 0x000ea60008000c00 */
[----:B------:R-:W-:-:S02]  /*0590*/  DFMA R38, R16, UR38, R36 ;  /* 0x0000002610267c2b */ /* 0x000fc40008000024 */
[----:B------:R-:W-:Y:S01]  /*05a0*/  DFMA R46, R16, UR42, R40 ;  /* 0x0000002a102e7c2b */ /* 0x000fe20008000028 */
[----:B------:R-:W3:Y:S01]  /*05b0*/  LDCU.128 UR8, c[0x3][0x730] ;  /* 0x00c0e600ff0877ac */ /* 0x000ee20008000c00 */
[----:B----4-:R-:W-:Y:S02]  /*05c0*/  DFMA R40, R14, UR18, RZ ;  /* 0x000000120e287c2b */ /* 0x010fe400080000ff */
[----:B------:R-:W-:Y:S01]  /*05d0*/  DFMA R34, R16, UR46, R34 ;  /* 0x0000002e10227c2b */ /* 0x000fe20008000022 */
[----:B------:R-:W4:Y:S01]  /*05e0*/  LDCU.128 UR28, c[0x3][0x780] ;  /* 0x00c0f000ff1c77ac */ /* 0x000f220008000c00 */
[----:B------:R-:W3:Y:S01]  /*05f0*/  LDCU.128 UR20, c[0x3][0x930] ;  /* 0x00c12600ff1477ac */ /* 0x000ee20008000c00 */
[C---:B0-----:R-:W-:Y:S01]  /*0600*/  DFMA R44, R14.reuse, UR26, RZ ;  /* 0x0000001a0e2c7c2b */ /* 0x041fe200080000ff */
[----:B-1----:R-:W-:Y:S01]  /*0610*/  UMOV UR70, UR6 ;  /* 0x0000000600467c82 */ /* 0x002fe20008000000 */
[----:B------:R-:W-:Y:S01]  /*0620*/  UMOV UR71, UR7 ;  /* 0x0000000700477c82 */ /* 0x000fe20008000000 */
[----:B------:R-:W-:Y:S01]  /*0630*/  UMOV UR50, UR4 ;  /* 0x0000000400327c82 */ /* 0x000fe20008000000 */
[----:B------:R-:W-:Y:S01]  /*0640*/  UMOV UR51, UR5 ;  /* 0x0000000500337c82 */ /* 0x000fe20008000000 */
[----:B------:R-:W0:Y:S01]  /*0650*/  LDCU.128 UR32, c[0x3][0x7d0] ;  /* 0x00c0fa00ff2077ac */ /* 0x000e220008000c00 */
[----:B------:R-:W-:-:S02]  /*0660*/  DFMA R28, R14, UR70, RZ ;  /* 0x000000460e1c7c2b */ /* 0x000fc400080000ff */
[----:B--2---:R-:W-:Y:S01]  /*0670*/  DFMA R48, R14, UR60, RZ ;  /* 0x0000003c0e307c2b */ /* 0x004fe200080000ff */
[----:B------:R-:W1:Y:S01]  /*0680*/  LDCU.128 UR52, c[0x3][0x8c0] ;  /* 0x00c11800ff3477ac */ /* 0x000e620008000c00 */
[C---:B----4-:R-:W-:Y:S01]  /*0690*/  DFMA R42, R16.reuse, UR28, R40 ;  /* 0x0000001c102a7c2b */ /* 0x050fe20008000028 */
[----:B------:R-:W2:Y:S03]  /*06a0*/  LDCU.128 UR4, c[0x3][0x8e0] ;  /* 0x00c11c00ff0477ac */ /* 0x000ea60008000c00 */
[----:B---3--:R-:W-:Y:S02]  /*06b0*/  DFMA R28, R16, UR8, R28 ;  /* 0x00000008101c7c2b */ /* 0x008fe4000800001c */
[----:B------:R-:W-:Y:S01]  /*06c0*/  DFMA R40, R18, UR22, RZ ;  /* 0x0000001612287c2b */ /* 0x000fe200080000ff */
[----:B------:R-:W3:Y:S01]  /*06d0*/  LDCU.128 UR56, c[0x3][0x910] ;  /* 0x00c12200ff3877ac */ /* 0x000ee20008000c00 */
[----:B------:R-:W-:-:S02]  /*06e0*/  DFMA R52, R16, UR62, R48 ;  /* 0x0000003e10347c2b */ /* 0x000fc40008000030 */
[C---:B------:R-:W-:Y:S01]  /*06f0*/  DFMA R42, R32.reuse, UR30, R42 ;  /* 0x0000001e202a7c2b */ /* 0x040fe2000800002a */
[----:B------:R-:W4:Y:S01]  /*0700*/  LDCU.128 UR64, c[0x3][0x960] ;  /* 0x00c12c00ff4077ac */ /* 0x000f220008000c00 */
[----:B------:R-:W-:Y:S02]  /*0710*/  DFMA R28, R32, UR10, R28 ;  /* 0x0000000a201c7c2b */ /* 0x000fe4000800001c */
[----:B0-----:R-:W-:Y:S01]  /*0720*/  DFMA R50, R16, UR32, R44 ;  /* 0x0000002010327c2b */ /* 0x001fe2000800002c */
[----:B------:R-:W0:Y:S01]  /*0730*/  LDCU.128 UR36, c[0x3][0x980] ;  /* 0x00c13000ff2477ac */ /* 0x000e220008000c00 */
[C---:B-1----:R-:W-:Y:S01]  /*0740*/  DFMA R14, R18.reuse, UR52, RZ ;  /* 0x00000034120e7c2b */ /* 0x042fe200080000ff */
[----:B------:R-:W1:Y:S01]  /*0750*/  LDCU.128 UR40, c[0x3][0x9b0] ;  /* 0x00c13600ff2877ac */ /* 0x000e620008000c00 */
[----:B--2---:R-:W-:Y:S01]  /*0760*/  DFMA R16, R18, UR6, RZ ;  /* 0x0000000612107c2b */ /* 0x004fe200080000ff */
[----:B------:R-:W2:Y:S03]  /*0770*/  LDCU.128 UR44, c[0x3][0x940] ;  /* 0x00c12800ff2c77ac */ /* 0x000ea60008000c00 */
[----:B------:R-:W-:-:S02]  /*0780*/  DFMA R50, R32, UR34, R50 ;  /* 0x0000002220327c2b */ /* 0x000fc40008000032 */
[C---:B---3--:R-:W-:Y:S01]  /*0790*/  DFMA R36, R18.reuse, UR56, RZ ;  /* 0x0000003812247c2b */ /* 0x048fe200080000ff */
[----:B------:R-:W-:Y:S01]  /*07a0*/  UMOV UR18, UR50 ;  /* 0x0000003200127c82 */ /* 0x000fe20008000000 */
[----:B------:R-:W-:Y:S01]  /*07b0*/  UMOV UR19, UR51 ;  /* 0x0000003300137c82 */ /* 0x000fe20008000000 */
[----:B------:R-:W-:Y:S01]  /*07c0*/  UMOV UR26, UR48 ;  /* 0x00000030001a7c82 */ /* 0x000fe20008000000 */
[----:B------:R-:W-:Y:S01]  /*07d0*/  UMOV UR27, UR49 ;  /* 0x00000031001b7c82 */ /* 0x000fe20008000000 */
[----:B------:R-:W3:Y:S01]  /*07e0*/  LDCU.128 UR12, c[0x3][0x8f0] ;  /* 0x00c11e00ff0c77ac */ /* 0x000ee20008000c00 */
[C---:B----4-:R-:W-:Y:S02]  /*07f0*/  DFMA R44, R18.reuse, UR64, RZ ;  /* 0x00000040122c7c2b */ /* 0x050fe400080000ff */
[----:B0-----:R-:W-:Y:S01]  /*0800*/  DFMA R48, R18, UR38, RZ ;  /* 0x0000002612307c2b */ /* 0x001fe200080000ff */
[----:B------:R-:W0:Y:S01]  /*0810*/  LDCU.128 UR48, c[0x3][0x990] ;  /* 0x00c13200ff3077ac */ /* 0x000e220008000c00 */
[----:B------:R-:W-:-:S02]  /*0820*/  DFMA R14, R20, UR54, R14 ;  /* 0x00000036140e7c2b */ /* 0x000fc4000800000e */
[----:B-1----:R-:W-:Y:S01]  /*0830*/  DFMA R18, R18, UR40, RZ ;  /* 0x0000002812127c2b */ /* 0x002fe200080000ff */
[----:B------:R-:W1:Y:S01]  /*0840*/  LDCU.128 UR8, c[0x3][0x9c0] ;  /* 0x00c13800ff0877ac */ /* 0x000e620008000c00 */
[C---:B------:R-:W-:Y:S02]  /*0850*/  DFMA R36, R20.reuse, UR58, R36 ;  /* 0x0000003a14247c2b */ /* 0x040fe40008000024 */
[C---:B--2---:R-:W-:Y:S01]  /*0860*/  DFMA R40, R20.reuse, UR44, R40 ;  /* 0x0000002c14287c2b */ /* 0x044fe20008000028 */
[----:B------:R-:W2:Y:S01]  /*0870*/  LDCU.128 UR60, c[0x3][0x800] ;  /* 0x00c10000ff3c77ac */ /* 0x000ea20008000c00 */
[C---:B------:R-:W-:Y:S01]  /*0880*/  DFMA R44, R20.reuse, UR66, R44 ;  /* 0x00000042142c7c2b */ /* 0x040fe2000800002c */
[----:B------:R-:W-:Y:S01]  /*0890*/  UMOV UR6, UR68 ;  /* 0x0000004400067c82 */ /* 0x000fe20008000000 */
[----:B------:R-:W-:Y:S01]  /*08a0*/  UMOV UR7, UR69 ;  /* 0x0000004500077c82 */ /* 0x000fe20008000000 */
[----:B---3--:R-:W-:Y:S01]  /*08b0*/  DFMA R16, R20, UR12, R16 ;  /* 0x0000000c14107c2b */ /* 0x008fe20008000010 */
[----:B------:R-:W3:Y:S02]  /*08c0*/  LDCU.128 UR72, c[0x3][0x710] ;  /* 0x00c0e200ff4877ac */ /* 0x000ee40008000c00 */
[----:B------:R-:W-:-:S02]  /*08d0*/  DFMA R40, R22, UR46, R40 ;  /* 0x0000002e16287c2b */ /* 0x000fc40008000028 */
[C---:B0-----:R-:W-:Y:S01]  /*08e0*/  DFMA R48, R20.reuse, UR48, R48 ;  /* 0x0000003014307c2b */ /* 0x041fe20008000030 */
[----:B------:R-:W0:Y:S01]  /*08f0*/  LDCU.128 UR52, c[0x3][0x760] ;  /* 0x00c0ec00ff3477ac */ /* 0x000e220008000c00 */
[----:B------:R-:W-:Y:S02]  /*0900*/  DFMA R20, R20, UR42, R18 ;  /* 0x0000002a14147c2b */ /* 0x000fe40008000012 */
[C---:B------:R-:W-:Y:S01]  /*0910*/  DFMA R18, R22.reuse, UR14, R16 ;  /* 0x0000000e16127c2b */ /* 0x040fe20008000010 */
[----:B------:R-:W4:Y:S01]  /*0920*/  LDCU.128 UR56, c[0x3][0x7b0] ;  /* 0x00c0f600ff3877ac */ /* 0x000f220008000c00 */
[C---:B------:R-:W-:Y:S02]  /*0930*/  DFMA R16, R22.reuse, UR6, R14 ;  /* 0x0000000616107c2b */ /* 0x040fe4000800000e */
[C---:B------:R-:W-:Y:S01]  /*0940*/  DFMA R48, R22.reuse, UR50, R48 ;  /* 0x0000003216307c2b */ /* 0x040fe20008000030 */
[----:B------:R-:W4:Y:S01]  /*0950*/  LDCU.128 UR64, c[0x3][0x920] ;  /* 0x00c12400ff4077ac */ /* 0x000f220008000c00 */
[----:B-1----:R-:W-:-:S02]  /*0960*/  DFMA R20, R22, UR8, R20 ;  /* 0x0000000816147c2b */ /* 0x002fc40008000014 */
[----:B--2---:R-:W-:Y:S01]  /*0970*/  DFMA R52, R32, UR60, R52 ;  /* 0x0000003c20347c2b */ /* 0x004fe20008000034 */
[----:B------:R-:W1:Y:S01]  /*0980*/  LDCU.128 UR68, c[0x3][0x970] ;  /* 0x00c12e00ff4477ac */ /* 0x000e620008000c00 */
[----:B------:R-:W-:Y:S02]  /*0990*/  DADD R14, R26, R26 ;  /* 0x000000001a0e7229 */ /* 0x000fe4000000001a */
[----:B---3--:R-:W-:Y:S01]  /*09a0*/  DFMA R34, R32, UR72, R34 ;  /* 0x0000004820227c2b */ /* 0x008fe20008000022 */
[----:B------:R-:W2:Y:S01]  /*09b0*/  LDCU.128 UR32, c[0x3][0x740] ;  /* 0x00c0e800ff2077ac */ /* 0x000ea20008000c00 */
[----:B------:R-:W-:Y:S02]  /*09c0*/  DFMA R20, R24, UR10, R20 ;  /* 0x0000000a18147c2b */ /* 0x000fe40008000014 */
[----:B0-----:R-:W-:Y:S01]  /*09d0*/  DFMA R38, R32, UR52, R38 ;  /* 0x0000003420267c2b */ /* 0x001fe20008000026 */
[----:B------:R-:W0:Y:S01]  /*09e0*/  LDCU.128 UR44, c[0x3][0x900] ;  /* 0x00c12000ff2c77ac */ /* 0x000e220008000c00 */
[----:B------:R-:W-:-:S02]  /*09f0*/  DFMA R52, R30, UR62, R52 ;  /* 0x0000003e1e347c2b */ /* 0x000fc40008000034 */
[----:B----4-:R-:W-:Y:S01]  /*0a00*/  DFMA R46, R32, UR56, R46 ;  /* 0x00000038202e7c2b */ /* 0x010fe2000800002e */
[----:B------:R-:W3:Y:S01]  /*0a10*/  LDCU.128 UR28, c[0x3][0x790] ;  /* 0x00c0f200ff1c77ac */ /* 0x000ee20008000c00 */
[----:B------:R-:W-:Y:S02]  /*0a20*/  DMUL R14, R14, 0.5 ;  /* 0x3fe000000e0e7828 */ /* 0x000fe40000000000 */
[----:B------:R-:W-:Y:S01]  /*0a30*/  DFMA R36, R22, UR64, R36 ;  /* 0x0000004016247c2b */ /* 0x000fe20008000024 */
[----:B------:R-:W4:Y:S01]  /*0a40*/  LDCU.128 UR12, c[0x3][0x7e0] ;  /* 0x00c0fc00ff0c77ac */ /* 0x000f220008000c00 */
[----:B------:R-:W-:Y:S02]  /*0a50*/  DADD R26, R26, -R26 ;  /* 0x000000001a1a7229 */ /* 0x000fe4000000081a */
[----:B-1----:R-:W-:Y:S01]  /*0a60*/  DFMA R44, R22, UR68, R44 ;  /* 0x00000044162c7c2b */ /* 0x002fe2000800002c */
[----:B------:R-:W1:Y:S01]  /*0a70*/  LDCU.128 UR40, c[0x3][0x950] ;  /* 0x00c12a00ff2877ac */ /* 0x000e620008000c00 */
[----:B------:R-:W-:-:S02]  /*0a80*/  DFMA R34, R30, UR74, R34 ;  /* 0x0000004a1e227c2b */ /* 0x000fc40008000022 */
[C---:B--2---:R-:W-:Y:S01]  /*0a90*/  DFMA R28, R30.reuse, UR32, R28 ;  /* 0x000000201e1c7c2b */ /* 0x044fe2000800001c */
[----:B------:R-:W2:Y:S01]  /*0aa0*/  LDCU.128 UR48, c[0x3][0x9a0] ;  /* 0x00c13400ff3077ac */ /* 0x000ea20008000c00 */
[----:B------:R-:W-:Y:S02]  /*0ab0*/  DFMA R38, R30, UR54, R38 ;  /* 0x000000361e267c2b */ /* 0x000fe40008000026 */
[----:B0-----:R-:W-:Y:S01]  /*0ac0*/  DFMA R18, R24, UR44, R18 ;  /* 0x0000002c18127c2b */ /* 0x001fe20008000012 */
[----:B------:R-:W0:Y:S01]  /*0ad0*/  LDCU.64 UR6, c[0x3][0x810] ;  /* 0x00c10200ff0677ac */ /* 0x000e220008000a00 */
[C---:B------:R-:W-:Y:S02]  /*0ae0*/  DFMA R46, R30.reuse, UR58, R46 ;  /* 0x0000003a1e2e7c2b */ /* 0x040fe4000800002e */
[----:B---3--:R-:W-:Y:S01]  /*0af0*/  DFMA R42, R30, UR28, R42 ;  /* 0x0000001c1e2a7c2b */ /* 0x008fe2000800002a */
[----:B------:R-:W3:Y:S01]  /*0b00*/  LDCU.64 UR8, c[0x3][0x9d0] ;  /* 0x00c13a00ff0877ac */ /* 0x000ee20008000a00 */
[----:B------:R-:W-:-:S02]  /*0b10*/  DFMA R16, R24, UR26, R16 ;  /* 0x0000001a18107c2b */ /* 0x000fc40008000010 */
[----:B----4-:R-:W-:Y:S02]  /*0b20*/  DFMA R50, R30, UR12, R50 ;  /* 0x0000000c1e327c2b */ /* 0x010fe40008000032 */
[C---:B------:R-:W-:Y:S02]  /*0b30*/  DFMA R36, R24.reuse, UR66, R36 ;  /* 0x0000004218247c2b */ /* 0x040fe40008000024 */
[C---:B------:R-:W-:Y:S02]  /*0b40*/  DFMA R44, R24.reuse, UR70, R44 ;  /* 0x00000046182c7c2b */ /* 0x040fe4000800002c */
[C---:B-1----:R-:W-:Y:S02]  /*0b50*/  DFMA R40, R24.reuse, UR40, R40 ;  /* 0x0000002818287c2b */ /* 0x042fe40008000028 */
[----:B--2---:R-:W-:Y:S02]  /*0b60*/  DFMA R48, R24, UR48, R48 ;  /* 0x0000003018307c2b */ /* 0x004fe40008000030 */
[----:B------:R-:W-:-:S02]  /*0b70*/  DFMA R28, R14, UR34, R28 ;  /* 0x000000220e1c7c2b */ /* 0x000fc4000800001c */
[----:B0-----:R-:W-:Y:S02]  /*0b80*/  DFMA R52, R14, UR6, R52 ;  /* 0x000000060e347c2b */ /* 0x001fe40008000034 */
[C---:B------:R-:W-:Y:S02]  /*0b90*/  DFMA R18, R26.reuse, UR46, R18 ;  /* 0x0000002e1a127c2b */ /* 0x040fe40008000012 */
[----:B---3--:R-:W-:Y:S02]  /*0ba0*/  DFMA R20, R26, UR8, R20 ;  /* 0x000000081a147c2b */ /* 0x008fe40008000014 */
        /* <DEDUP_REMOVED lines=10> */
[----:B------:R-:W-:Y:S02]  /*0c50*/  DADD R52, R52, -R20 ;  /* 0x0000000034347229 */ /* 0x000fe40000000814 */
[C-C-:B------:R-:W-:Y:S02]  /*0c60*/  DADD R20, R28.reuse, R18.reuse ;  /* 0x000000001c147229 */ /* 0x140fe40000000012 */
[----:B------:R-:W-:Y:S02]  /*0c70*/  DADD R18, R28, -R18 ;  /* 0x000000001c127229 */ /* 0x000fe40000000812 */
[----:B------:R-:W-:Y:S01]  /*0c80*/  DADD R14, R34, R16 ;  /* 0x00000000220e7229 */ /* 0x000fe20000000010 */
[----:B------:R1:W-:Y:S01]  /*0c90*/  STS.64 [R2+0x1fb0], R52 ;  /* 0x001fb03402007388 */ /* 0x0003e20000000a00 */
        /* <DEDUP_REMOVED lines=21> */
.L_x_127:
[----:B------:R-:W-:Y:S05]  /*0df0*/  BSYNC.RECONVERGENT B0 ;  /* 0x0000000000007941 */ /* 0x000fea0003800200 */
.L_x_126:
        /* <DEDUP_REMOVED lines=24> */
[C-C-:B-1----:R-:W-:Y:S01]  /*0f80*/  DADD R18, R14.reuse, R16.reuse ;  /* 0x000000000e127229 */ /* 0x142fe20000000010 */
[----:B------:R-:W1:Y:S01]  /*0f90*/  LDCU.128 UR48, c[0x3][0x960] ;  /* 0x00c12c00ff3077ac */ /* 0x000e620008000c00 */
[----:B------:R-:W-:Y:S01]  /*0fa0*/  DADD R14, R14, -R16 ;  /* 0x000000000e0e7229 */ /* 0x000fe20000000810 */
[----:B------:R-:W-:Y:S01]  /*0fb0*/  LDS.64 R16, [R3+0x138] ;  /* 0x0001380003107984 */ /* 0x000fe20000000a00 */
[----:B------:R-:W1:Y:S01]  /*0fc0*/  LDCU.128 UR68, c[0x3][0x730] ;  /* 0x00c0e600ff4477ac */ /* 0x000e620008000c00 */
[----:B----4-:R-:W-:Y:S01]  /*0fd0*/  DADD R24, R20, R22 ;  /* 0x0000000014187229 */ /* 0x010fe20000000016 */
[----:B------:R-:W4:Y:S02]  /*0fe0*/  LDCU.128 UR64, c[0x3][0x780] ;  /* 0x00c0f000ff4077ac */ /* 0x000f240008000c00 */
[----:B--2---:R-:W-:-:S02]  /*0ff0*/  DFMA R30, R18, UR4, RZ ;  /* 0x00000004121e7c2b */ /* 0x004fc400080000ff */
[C---:B---3--:R-:W-:Y:S01]  /*1000*/  DFMA R32, R18.reuse, UR12, RZ ;  /* 0x0000000c12207c2b */ /* 0x048fe200080000ff */
[----:B------:R-:W2:Y:S01]  /*1010*/  LDCU.128 UR36, c[0x3][0x8e0] ;  /* 0x00c11c00ff2477ac */ /* 0x000ea20008000c00 */
[C---:B------:R-:W-:Y:S02]  /*1020*/  DFMA R34, R18.reuse, UR20, RZ ;  /* 0x0000001412227c2b */ /* 0x040fe400080000ff */
[----:B0-----:R-:W-:Y:S01]  /*1030*/  DFMA R40, R18, UR46, RZ ;  /* 0x0000002e12287c2b */ /* 0x001fe200080000ff */
[----:B------:R-:W-:Y:S01]  /*1040*/  UMOV UR46, UR32 ;  /* 0x00000020002e7c82 */ /* 0x000fe20008000000 */
[C---:B------:R-:W-:Y:S01]  /*1050*/  DFMA R30, R24.reuse, UR6, R30 ;  /* 0x00000006181e7c2b */ /* 0x040fe2000800001e */
[----:B------:R-:W0:Y:S01]  /*1060*/  LDCU.128 UR4, c[0x3][0x7d0] ;  /* 0x00c0fa00ff0477ac */ /* 0x000e220008000c00 */
[----:B------:R-:W-:Y:S02]  /*1070*/  DFMA R38, R24, UR14, R32 ;  /* 0x0000000e18267c2b */ /* 0x000fe40008000020 */
[C---:B------:R-:W-:Y:S01]  /*1080*/  DFMA R32, R18.reuse, UR74, RZ ;  /* 0x0000004a12207c2b */ /* 0x040fe200080000ff */
[----:B------:R-:W-:Y:S01]  /*1090*/  UMOV UR74, UR34 ;  /* 0x00000022004a7c82 */ /* 0x000fe20008000000 */
[C---:B------:R-:W-:Y:S01]  /*10a0*/  DFMA R44, R18.reuse, UR42, RZ ;  /* 0x0000002a122c7c2b */ /* 0x040fe200080000ff */
[----:B------:R-:W-:Y:S01]  /*10b0*/  UMOV UR75, UR35 ;  /* 0x00000023004b7c82 */ /* 0x000fe20008000000 */
[----:B------:R-:W-:Y:S01]  /*10c0*/  DFMA R48, R18, UR8, RZ ;  /* 0x0000000812307c2b */ /* 0x000fe200080000ff */
[----:B------:R-:W-:Y:S01]  /*10d0*/  UMOV UR47, UR33 ;  /* 0x00000021002f7c82 */ /* 0x000fe20008000000 */
[----:B------:R-:W3:Y:S01]  /*10e0*/  LDS.64 R18, [R3+0x208] ;  /* 0x0002080003127984 */ /* 0x000ee20000000a00 */
[----:B------:R-:W-:Y:S01]  /*10f0*/  DFMA R46, R24, UR22, R34 ;  /* 0x00000016182e7c2b */ /* 0x000fe20008000022 */
[----:B------:R-:W2:Y:S01]  /*1100*/  LDCU.128 UR20, c[0x3][0x980] ;  /* 0x00c13000ff1477ac */ /* 0x000ea20008000c00 */
[----:B------:R-:W-:-:S02]  /*1110*/  DADD R20, R20, -R22 ;  /* 0x0000000014147229 */ /* 0x000fc40000000816 */
[----:B------:R-:W-:Y:S01]  /*1120*/  DFMA R22, R14, UR52, RZ ;  /* 0x000000340e167c2b */ /* 0x000fe200080000ff */
[----:B------:R-:W2:Y:S01]  /*1130*/  LDCU.128 UR28, c[0x3][0x930] ;  /* 0x00c12600ff1c77ac */ /* 0x000ea20008000c00 */
[C---:B------:R-:W-:Y:S02]  /*1140*/  DFMA R54, R24.reuse, UR10, R48 ;  /* 0x0000000a18367c2b */ /* 0x040fe40008000030 */
[----:B0-----:R-:W-:Y:S01]  /*1150*/  DFMA R50, R24, UR4, R44 ;  /* 0x0000000418327c2b */ /* 0x001fe2000800002c */
[----:B------:R-:W0:Y:S01]  /*1160*/  LDCU.128 UR32, c[0x3][0x9b0] ;  /* 0x00c13600ff2077ac */ /* 0x000e220008000c00 */
[C---:B------:R-:W-:Y:S02]  /*1170*/  DFMA R36, R14.reuse, UR24, RZ ;  /* 0x000000180e247c2b */ /* 0x040fe400080000ff */
[----:B-1----:R-:W-:Y:S01]  /*1180*/  DFMA R44, R14, UR48, RZ ;  /* 0x000000300e2c7c2b */ /* 0x002fe200080000ff */
[----:B------:R-:W1:Y:S01]  /*1190*/  LDCU.128 UR8, c[0x3][0x990] ;  /* 0x00c13200ff0877ac */ /* 0x000e620008000c00 */
[----:B------:R-:W-:-:S02]  /*11a0*/  DFMA R34, R24, UR68, R32 ;  /* 0x0000004418227c2b */ /* 0x000fc40008000020 */
[----:B----4-:R-:W-:Y:S01]  /*11b0*/  DFMA R42, R24, UR64, R40 ;  /* 0x00000040182a7c2b */ /* 0x010fe20008000028 */
[----:B------:R-:W4:Y:S01]  /*11c0*/  LDCU.128 UR60, c[0x3][0x710] ;  /* 0x00c0e200ff3c77ac */ /* 0x000f220008000c00 */
[C---:B------:R-:W-:Y:S01]  /*11d0*/  DFMA R24, R20.reuse, UR54, R22 ;  /* 0x0000003614187c2b */ /* 0x040fe20008000016 */
[----:B------:R-:W3:Y:S01]  /*11e0*/  LDS.64 R22, [R3+0x1a0] ;  /* 0x0001a00003167984 */ /* 0x000ee20000000a00 */
[C---:B------:R-:W-:Y:S01]  /*11f0*/  DFMA R36, R20.reuse, UR26, R36 ;  /* 0x0000001a14247c2b */ /* 0x040fe20008000024 */
[----:B------:R-:W4:Y:S01]  /*1200*/  LDCU.128 UR56, c[0x3][0x760] ;  /* 0x00c0ec00ff3877ac */ /* 0x000f220008000c00 */
[----:B------:R-:W-:Y:S02]  /*1210*/  DFMA R44, R20, UR50, R44 ;  /* 0x00000032142c7c2b */ /* 0x000fe4000800002c */
[C---:B--2---:R-:W-:Y:S01]  /*1220*/  DFMA R48, R14.reuse, UR22, RZ ;  /* 0x000000160e307c2b */ /* 0x044fe200080000ff */
[----:B------:R-:W2:Y:S01]  /*1230*/  LDCU.128 UR24, c[0x3][0x7b0] ;  /* 0x00c0f600ff1877ac */ /* 0x000ea20008000c00 */
[----:B------:R-:W-:-:S02]  /*1240*/  DFMA R32, R14, UR38, RZ ;  /* 0x000000260e207c2b */ /* 0x000fc400080000ff */
[C---:B------:R-:W-:Y:S01]  /*1250*/  DFMA R40, R14.reuse, UR30, RZ ;  /* 0x0000001e0e287c2b */ /* 0x040fe200080000ff */
[----:B------:R-:W2:Y:S01]  /*1260*/  LDCU.128 UR48, c[0x3][0x800] ;  /* 0x00c10000ff3077ac */ /* 0x000ea20008000c00 */
[----:B0-----:R-:W-:Y:S02]  /*1270*/  DFMA R52, R14, UR32, RZ ;  /* 0x000000200e347c2b */ /* 0x001fe400080000ff */
[----:B------:R-:W-:Y:S01]  /*1280*/  DADD R14, R26, R28 ;  /* 0x000000001a0e7229 */ /* 0x000fe2000000001c */
[----:B------:R-:W0:Y:S01]  /*1290*/  LDCU.128 UR16, c[0x3][0x8f0] ;  /* 0x00c11e00ff1077ac */ /* 0x000e220008000c00 */
[----:B-1----:R-:W-:Y:S02]  /*12a0*/  DFMA R48, R20, UR8, R48 ;  /* 0x0000000814307c2b */ /* 0x002fe40008000030 */
[----:B------:R-:W-:Y:S01]  /*12b0*/  DADD R26, R26, -R28 ;  /* 0x000000001a1a7229 */ /* 0x000fe2000000081c */
[----:B------:R-:W1:Y:S01]  /*12c0*/  LDCU.128 UR12, c[0x3][0x940] ;  /* 0x00c12800ff0c77ac */ /* 0x000e620008000c00 */
[----:B------:R-:W-:-:S02]  /*12d0*/  DFMA R52, R20, UR34, R52 ;  /* 0x0000002214347c2b */ /* 0x000fc40008000034 */
[C---:B------:R-:W-:Y:S01]  /*12e0*/  DFMA R50, R14.reuse, UR6, R50 ;  /* 0x000000060e327c2b */ /* 0x040fe20008000032 */
[----:B------:R-:W3:Y:S01]  /*12f0*/  LDCU.128 UR4, c[0x3][0x740] ;  /* 0x00c0e800ff0477ac */ /* 0x000ee20008000c00 */
[----:B------:R-:W-:Y:S02]  /*1300*/  DFMA R34, R14, UR70, R34 ;  /* 0x000000460e227c2b */ /* 0x000fe40008000022 */
[----:B------:R-:W-:Y:S01]  /*1310*/  DFMA R48, R26, UR10, R48 ;  /* 0x0000000a1a307c2b */ /* 0x000fe20008000030 */
[----:B------:R-:W3:Y:S01]  /*1320*/  LDCU.128 UR8, c[0x3][0x7e0] ;  /* 0x00c0fc00ff0877ac */ /* 0x000ee20008000c00 */
[C---:B------:R-:W-:Y:S02]  /*1330*/  DFMA R42, R14.reuse, UR66, R42 ;  /* 0x000000420e2a7c2b */ /* 0x040fe4000800002a */
[C---:B----4-:R-:W-:Y:S01]  /*1340*/  DFMA R30, R14.reuse, UR60, R30 ;  /* 0x0000003c0e1e7c2b */ /* 0x050fe2000800001e */
[----:B------:R-:W4:Y:S01]  /*1350*/  LDCU.128 UR52, c[0x3][0x920] ;  /* 0x00c12400ff3477ac */ /* 0x000f220008000c00 */
[----:B------:R-:W-:-:S02]  /*1360*/  DFMA R38, R14, UR56, R38 ;  /* 0x000000380e267c2b */ /* 0x000fc40008000026 */
[C---:B--2---:R-:W-:Y:S01]  /*1370*/  DFMA R46, R14.reuse, UR24, R46 ;  /* 0x000000180e2e7c2b */ /* 0x044fe2000800002e */
[----:B------:R-:W2:Y:S01]  /*1380*/  LDCU.128 UR32, c[0x3][0x970] ;  /* 0x00c12e00ff2077ac */ /* 0x000ea20008000c00 */
[----:B------:R-:W-:Y:S02]  /*1390*/  DFMA R54, R14, UR48, R54 ;  /* 0x000000300e367c2b */ /* 0x000fe40008000036 */
[C---:B0-----:R-:W-:Y:S01]  /*13a0*/  DFMA R32, R20.reuse, UR16, R32 ;  /* 0x0000001014207c2b */ /* 0x041fe20008000020 */
[----:B------:R-:W0:Y:S01]  /*13b0*/  LDCU.128 UR64, c[0x3][0x9c0] ;  /* 0x00c13800ff4077ac */ /* 0x000e220008000c00 */
[----:B-1----:R-:W-:Y:S02]  /*13c0*/  DFMA R40, R20, UR12, R40 ;  /* 0x0000000c14287c2b */ /* 0x002fe40008000028 */
[C-C-:B---3--:R-:W-:Y:S01]  /*13d0*/  DADD R14, R16.reuse, R18.reuse ;  /* 0x00000000100e7229 */ /* 0x148fe20000000012 */
[----:B------:R-:W1:Y:S01]  /*13e0*/  LDCU.128 UR68, c[0x3][0x900] ;  /* 0x00c12000ff4477ac */ /* 0x000e620008000c00 */
[----:B------:R-:W-:-:S02]  /*13f0*/  DADD R16, R16, -R18 ;  /* 0x0000000010107229 */ /* 0x000fc40000000812 */
[C---:B------:R-:W-:Y:S01]  /*1400*/  DFMA R32, R26.reuse, UR18, R32 ;  /* 0x000000121a207c2b */ /* 0x040fe20008000020 */
[----:B------:R-:W3:Y:S01]  /*1410*/  LDCU.128 UR16, c[0x3][0x790] ;  /* 0x00c0f200ff1077ac */ /* 0x000ee20008000c00 */
[----:B------:R-:W-:Y:S02]  /*1420*/  DFMA R40, R26, UR14, R40 ;  /* 0x0000000e1a287c2b */ /* 0x000fe40008000028 */
[C---:B------:R-:W-:Y:S01]  /*1430*/  DFMA R30, R14.reuse, UR62, R30 ;  /* 0x0000003e0e1e7c2b */ /* 0x040fe2000800001e */
[----:B------:R-:W1:Y:S01]  /*1440*/  LDCU.128 UR12, c[0x3][0x950] ;  /* 0x00c12a00ff0c77ac */ /* 0x000e620008000c00 */
[C---:B------:R-:W-:Y:S02]  /*1450*/  DFMA R34, R14.reuse, UR4, R34 ;  /* 0x000000040e227c2b */ /* 0x040fe40008000022 */
[----:B------:R-:W-:Y:S01]  /*1460*/  DFMA R50, R14, UR8, R50 ;  /* 0x000000080e327c2b */ /* 0x000fe20008000032 */
[----:B------:R-:W1:Y:S01]  /*1470*/  LDCU.128 UR60, c[0x3][0x9a0] ;  /* 0x00c13400ff3c77ac */ /* 0x000e620008000c00 */
[----:B------:R-:W-:-:S02]  /*1480*/  DFMA R24, R26, UR46, R24 ;  /* 0x0000002e1a187c2b */ /* 0x000fc40008000018 */
[C---:B----4-:R-:W-:Y:S01]  /*1490*/  DFMA R36, R26.reuse, UR52, R36 ;  /* 0x000000341a247c2b */ /* 0x050fe20008000024 */
[----:B------:R-:W4:Y:S01]  /*14a0*/  LDCU.64 UR4, c[0x3][0x810] ;  /* 0x00c10200ff0477ac */ /* 0x000f220008000a00 */
[----:B--2---:R-:W-:Y:S02]  /*14b0*/  DFMA R44, R26, UR32, R44 ;  /* 0x000000201a2c7c2b */ /* 0x004fe4000800002c */
[----:B------:R-:W-:Y:S01]  /*14c0*/  DADD R18, R22, R22 ;  /* 0x0000000016127229 */ /* 0x000fe20000000016 */
[----:B------:R-:W2:Y:S01]  /*14d0*/  LDCU.64 UR8, c[0x3][0x9d0] ;  /* 0x00c13a00ff0877ac */ /* 0x000ea20008000a00 */
[----:B0-----:R-:W-:Y:S02]  /*14e0*/  DFMA R52, R26, UR64, R52 ;  /* 0x000000401a347c2b */ /* 0x001fe40008000034 */
[C---:B------:R-:W-:Y:S02]  /*14f0*/  DFMA R38, R14.reuse, UR58, R38 ;  /* 0x0000003a0e267c2b */ /* 0x040fe40008000026 */
[----:B------:R-:W-:-:S02]  /*1500*/  DFMA R46, R14, UR26, R46 ;  /* 0x0000001a0e2e7c2b */ /* 0x000fc4000800002e */
[----:B---3--:R-:W-:Y:S02]  /*1510*/  DFMA R42, R14, UR16, R42 ;  /* 0x000000100e2a7c2b */ /* 0x008fe4000800002a */
[----:B------:R-:W-:Y:S02]  /*1520*/  DFMA R24, R16, UR74, R24 ;  /* 0x0000004a10187c2b */ /* 0x000fe40008000018 */
[----:B------:R-:W-:Y:S02]  /*1530*/  DMUL R18, R18, 0.5 ;  /* 0x3fe0000012127828 */ /* 0x000fe40000000000 */
[C---:B------:R-:W-:Y:S02]  /*1540*/  DFMA R36, R16.reuse, UR54, R36 ;  /* 0x0000003610247c2b */ /* 0x040fe40008000024 */
[C---:B------:R-:W-:Y:S02]  /*1550*/  DFMA R44, R16.reuse, UR34, R44 ;  /* 0x00000022102c7c2b */ /* 0x040fe4000800002c */
[----:B-1----:R-:W-:-:S02]  /*1560*/  DFMA R32, R16, UR68, R32 ;  /* 0x0000004410207c2b */ /* 0x002fc40008000020 */
[C---:B------:R-:W-:Y:S02]  /*1570*/  DFMA R40, R16.reuse, UR12, R40 ;  /* 0x0000000c10287c2b */ /* 0x040fe40008000028 */
[----:B------:R-:W-:Y:S02]  /*1580*/  DFMA R48, R16, UR60, R48 ;  /* 0x0000003c10307c2b */ /* 0x000fe40008000030 */
[----:B------:R-:W-:Y:S02]  /*1590*/  DADD R22, R22, -R22 ;  /* 0x0000000016167229 */ /* 0x000fe40000000816 */
[----:B------:R-:W-:Y:S02]  /*15a0*/  DFMA R54, R14, UR50, R54 ;  /* 0x000000320e367c2b */ /* 0x000fe40008000036 */
        /* <DEDUP_REMOVED lines=13> */
[----:B----4-:R-:W-:-:S02]  /*1680*/  DFMA R54, R18, UR4, R54 ;  /* 0x0000000412367c2b */ /* 0x010fc40008000036 */
[----:B--2---:R-:W-:Y:S02]  /*1690*/  DFMA R52, R22, UR8, R52 ;  /* 0x0000000816347c2b */ /* 0x004fe40008000034 */
        /* <DEDUP_REMOVED lines=26> */
.L_x_129:
[----:B------:R-:W-:Y:S05]  /*1840*/  BSYNC.RECONVERGENT B0 ;  /* 0x0000000000007941 */ /* 0x000fea0003800200 */
.L_x_128:
[----:B------:R-:W-:Y:S01]  /*1850*/  BAR.SYNC.DEFER_BLOCKING 0x0 ;  /* 0x0000000000007b1d */ /* 0x000fe20000010000 */
[----:B------:R-:W-:Y:S01]  /*1860*/  IMAD R9, R0, 0x3c13, R9 ;  /* 0x00003c1300097824 */ /* 0x000fe200078e0209 */
[----:B------:R-:W-:Y:S02]  /*1870*/  CS2R R46, SRZ ;  /* 0x00000000002e7805 */ /* 0x000fe4000001ff00 */
[----:B-12---:R-:W-:Y:S02]  /*1880*/  CS2R R40, SRZ ;  /* 0x0000000000287805 */ /* 0x006fe4000001ff00 */
[----:B------:R-:W-:Y:S01]  /*1890*/  CS2R R48, SRZ ;  /* 0x0000000000307805 */ /* 0x000fe2000001ff00 */
[----:B------:R-:W1:Y:S01]  /*18a0*/  LDCU.128 UR20, c[0x3][0x770] ;  /* 0x00c0ee00ff1477ac */ /* 0x000e620008000c00 */
[----:B------:R-:W2:Y:S01]  /*18b0*/  LDC.64 R58, c[0x0][0x390] ;  /* 0x0000e400ff3a7b82 */ /* 0x000ea20000000a00 */
[----:B------:R-:W3:Y:S01]  /*18c0*/  LDCU.128 UR24, c[0x3][0x7c0] ;  /* 0x00c0f800ff1877ac */ /* 0x000ee20008000c00 */
[----:B------:R-:W4:Y:S01]  /*18d0*/  LDCU.128 UR8, c[0x3][0x710] ;  /* 0x00c0e200ff0877ac */ /* 0x000f220008000c00 */
[----:B------:R-:W1:Y:S01]  /*18e0*/  LDCU.128 UR16, c[0x3][0x8d0] ;  /* 0x00c11a00ff1077ac */ /* 0x000e620008000c00 */
[----:B------:R-:W1:Y:S01]  /*18f0*/  LDCU.128 UR48, c[0x3][0x780] ;  /* 0x00c0f000ff3077ac */ /* 0x000e620008000c00 */
[----:B0-----:R-:W-:Y:S01]  /*1900*/  LDS.64 R14, [R4] ;  /* 0x00000000040e7984 */ /* 0x001fe20000000a00 */
[----:B------:R-:W0:Y:S03]  /*1910*/  LDCU.128 UR44, c[0x3][0x7d0] ;  /* 0x00c0fa00ff2c77ac */ /* 0x000e260008000c00 */
[----:B------:R-:W0:Y:S01]  /*1920*/  LDS.64 R16, [R4+0x40] ;  /* 0x0000400004107984 */ /* 0x000e220000000a00 */
[----:B------:R-:W0:Y:S01]  /*1930*/  LDCU.128 UR4, c[0x3][0x700] ;  /* 0x00c0e000ff0477ac */ /* 0x000e220008000c00 */
[----:B--2---:R-:W-:-:S02]  /*1940*/  IMAD.WIDE R58, R9, 0x8, R58 ;  /* 0x00000008093a7825 */ /* 0x004fc400078e023a */
[----:B-----5:R-:W-:Y:S01]  /*1950*/  LDS.64 R20, [R4+0x8] ;  /* 0x0000080004147984 */ /* 0x020fe20000000a00 */
[----:B----4-:R-:W-:Y:S01]  /*1960*/  MOV.SPILL R73, UR9 ;  /* 0x0000000900497c02 */ /* 0x010fe20009000f00 */
[----:B------:R-:W2:Y:S01]  /*1970*/  LDCU.128 UR28, c[0x3][0x750] ;  /* 0x00c0ea00ff1c77ac */ /* 0x000ea20008000c00 */
[----:B------:R-:W-:Y:S01]  /*1980*/  MOV.SPILL R74, UR8 ;  /* 0x00000008004a7c02 */ /* 0x000fe20009000f00 */
[----:B------:R-:W4:Y:S01]  /*1990*/  LDS.64 R22, [R4+0x38] ;  /* 0x0000380004167984 */ /* 0x000f220000000a00 */
[----:B------:R-:W-:Y:S01]  /*19a0*/  MOV.SPILL R71, UR11 ;  /* 0x0000000b00477c02 */ /* 0x000fe20009000f00 */
[----:B---3--:R-:W-:Y:S01]  /*19b0*/  UMOV UR32, UR26 ;  /* 0x0000001a00207c82 */ /* 0x008fe20008000000 */
[----:B------:R-:W-:Y:S01]  /*19c0*/  UMOV UR33, UR27 ;  /* 0x0000001b00217c82 */ /* 0x000fe20008000000 */
[----:B------:R-:W-:Y:S01]  /*19d0*/  LDS.64 R24, [R4+0x10] ;  /* 0x0000100004187984 */ /* 0x000fe20000000a00 */
[----:B------:R-:W3:Y:S01]  /*19e0*/  LDCU UR52, c[0x0][0x380] ;  /* 0x00007000ff3477ac */ /* 0x000ee20008000800 */
[----:B------:R-:W-:-:S02]  /*19f0*/  MOV.SPILL R72, UR10 ;  /* 0x0000000a00487c02 */ /* 0x000fc40009000f00 */
[----:B------:R-:W2:Y:S01]  /*1a00*/  LDS.64 R26, [R4+0x30] ;  /* 0x00003000041a7984 */ /* 0x000ea20000000a00 */
[----:B------:R-:W2:Y:S01]  /*1a10*/  LDCU.128 UR12, c[0x3][0x8c0] ;  /* 0x00c11800ff0c77ac */ /* 0x000ea20008000c00 */
[----:B-1----:R-:W-:Y:S01]  /*1a20*/  UMOV UR56, UR16 ;  /* 0x0000001000387c82 */ /* 0x002fe20008000000 */
[----:B------:R-:W-:Y:S01]  /*1a30*/  UMOV UR57, UR17 ;  /* 0x0000001100397c82 */ /* 0x000fe20008000000 */
[----:B------:R-:W-:Y:S01]  /*1a40*/  UMOV UR8, UR18 ;  /* 0x0000001200087c82 */ /* 0x000fe20008000000 */
[----:B------:R-:W-:Y:S01]  /*1a50*/  UMOV UR9, UR19 ;  /* 0x0000001300097c82 */ /* 0x000fe20008000000 */
[----:B------:R-:W1:Y:S01]  /*1a60*/  LDCU.128 UR16, c[0x3][0x720] ;  /* 0x00c0e400ff1077ac */ /* 0x000e620008000c00 */
[----:B------:R-:W4:Y:S01]  /*1a70*/  LDCU.128 UR64, c[0x3][0x980] ;  /* 0x00c13000ff4077ac */ /* 0x000f220008000c00 */
[----:B---3--:R-:W-:Y:S01]  /*1a80*/  ISETP.GE.AND P2, PT, R0, UR52, PT ;  /* 0x0000003400007c0c */ /* 0x008fe2000bf46270 */
[----:B------:R-:W3:Y:S01]  /*1a90*/  LDCU.128 UR40, c[0x3][0x730] ;  /* 0x00c0e600ff2877ac */ /* 0x000ee20008000c00 */
[----:B------:R-:W-:Y:S01]  /*1aa0*/  UMOV UR10, UR24 ;  /* 0x00000018000a7c82 */ /* 0x000fe20008000000 */
[----:B------:R-:W-:Y:S01]  /*1ab0*/  UMOV UR11, UR25 ;  /* 0x00000019000b7c82 */ /* 0x000fe20008000000 */
[----:B------:R-:W3:Y:S01]  /*1ac0*/  LDCU.128 UR36, c[0x3][0x7a0] ;  /* 0x00c0f400ff2477ac */ /* 0x000ee20008000c00 */
[----:B0-----:R-:W-:-:S02]  /*1ad0*/  DADD R18, R14, R16 ;  /* 0x000000000e127229 */ /* 0x001fc40000000010 */
[----:B------:R-:W-:Y:S01]  /*1ae0*/  DADD R14, R14, -R16 ;  /* 0x000000000e0e7229 */ /* 0x000fe20000000810 */
[----:B-1----:R-:W-:Y:S01]  /*1af0*/  MOV.SPILL R11, UR19 ;  /* 0x00000013000b7c02 */ /* 0x002fe20009000f00 */
[----:B------:R-:W0:Y:S01]  /*1b00*/  LDCU.128 UR52, c[0x3][0x7f0] ;  /* 0x00c0fe00ff3477ac */ /* 0x000e220008000c00 */
[----:B------:R-:W-:-:S03]  /*1b10*/  MOV.SPILL R68, UR18 ;  /* 0x0000001200447c02 */ /* 0x000fc60009000f00 */
[----:B------:R-:W3:Y:S01]  /*1b20*/  @!P2 LDG.E.64.CONSTANT R46, desc[UR76][R58.64+0x44a8] ;  /* 0x0044a84c3a2ea981 */ /* 0x000ee2000c1e9b00 */
[----:B------:R-:W-:Y:S01]  /*1b30*/  MOV.SPILL R69, UR17 ;  /* 0x0000001100457c02 */ /* 0x000fe20009000f00 */
[----:B----4-:R-:W-:Y:S01]  /*1b40*/  DADD R16, R20, R22 ;  /* 0x0000000014107229 */ /* 0x010fe20000000016 */
[----:B------:R-:W-:Y:S01]  /*1b50*/  MOV.SPILL R70, UR16 ;  /* 0x0000001000467c02 */ /* 0x000fe20009000f00 */
[C---:B------:R-:W-:Y:S01]  /*1b60*/  DFMA R32, R18.reuse, UR22, RZ ;  /* 0x0000001612207c2b */ /* 0x040fe200080000ff */
[----:B------:R-:W-:Y:S01]  /*1b70*/  UMOV UR16, UR64 ;  /* 0x0000004000107c82 */ /* 0x000fe20008000000 */
[----:B------:R-:W-:Y:S01]  /*1b80*/  DFMA R34, R18, UR32, RZ ;  /* 0x0000002012227c2b */ /* 0x000fe200080000ff */
[----:B------:R-:W-:Y:S01]  /*1b90*/  UMOV UR17, UR65 ;  /* 0x0000004100117c82 */ /* 0x000fe20008000000 */
[----:B------:R-:W-:Y:S01]  /*1ba0*/  CS2R R198, SRZ ;  /* 0x0000000000c67805 */ /* 0x000fe2000001ff00 */
[----:B------:R-:W1:Y:S01]  /*1bb0*/  LDCU.128 UR60, c[0x3][0x8f0] ;  /* 0x00c11e00ff3c77ac */ /* 0x000e620008000c00 */
[----:B--2---:R-:W-:Y:S01]  /*1bc0*/  DADD R30, R24, R26 ;  /* 0x00000000181e7229 */ /* 0x004fe2000000001a */
[----:B------:R-:W2:Y:S01]  /*1bd0*/  @!P2 LDG.E.64.CONSTANT R40, desc[UR76][R58.64+0xcdf8] ;  /* 0x00cdf84c3a28a981 */ /* 0x000ea2000c1e9b00 */
[C---:B------:R-:W-:Y:S01]  /*1be0*/  DFMA R32, R16.reuse, UR48, R32 ;  /* 0x0000003010207c2b */ /* 0x040fe20008000020 */
[----:B------:R-:W4:Y:S01]  /*1bf0*/  LDCU.128 UR24, c[0x3][0x8e0] ;  /* 0x00c11c00ff1877ac */ /* 0x000f220008000c00 */
[----:B------:R-:W-:Y:S01]  /*1c00*/  DFMA R34, R16, UR44, R34 ;  /* 0x0000002c10227c2b */ /* 0x000fe20008000022 */
[----:B------:R-:W2:Y:S01]  /*1c10*/  @!P2 LDG.E.64.CONSTANT R48, desc[UR76][R58.64] ;  /* 0x0000004c3a30a981 */ /* 0x000ea2000c1e9b00 */
[----:B------:R-:W-:Y:S01]  /*1c20*/  DFMA R44, R18, UR28, RZ ;  /* 0x0000001c122c7c2b */ /* 0x000fe200080000ff */
[----:B------:R-:W1:Y:S01]  /*1c30*/  LDCU.128 UR68, c[0x3][0x990] ;  /* 0x00c13200ff4477ac */ /* 0x000e620008000c00 */
[----:B------:R-:W-:Y:S01]  /*1c40*/  DADD R20, R20, -R22 ;  /* 0x0000000014147229 */ /* 0x000fe20000000816 */
[----:B------:R-:W2:Y:S01]  /*1c50*/  @!P2 LDG.E.64.CONSTANT R198, desc[UR76][R58.64+0x112a0] ;  /* 0x0112a04c3ac6a981 */ /* 0x000ea2000c1e9b00 */
[----:B------:R-:W-:Y:S01]  /*1c60*/  DFMA R56, R30, UR50, R32 ;  /* 0x000000321e387c2b */ /* 0x000fe20008000020 */
[----:B------:R-:W0:Y:S01]  /*1c70*/  LDCU.128 UR48, c[0x3][0x960] ;  /* 0x00c12c00ff3077ac */ /* 0x000e220008000c00 */
[----:B------:R-:W-:Y:S01]  /*1c80*/  DFMA R32, R18, UR4, RZ ;  /* 0x0000000412207c2b */ /* 0x000fe200080000ff */
[----:B------:R-:W-:Y:S01]  /*1c90*/  LDS.64 R22, [R4+0x28] ;  /* 0x0000280004167984 */ /* 0x000fe20000000a00 */
[----:B------:R-:W-:Y:S01]  /*1ca0*/  DFMA R64, R30, UR46, R34 ;  /* 0x0000002e1e407c2b */ /* 0x000fe20008000022 */
[----:B------:R-:W4:Y:S01]  /*1cb0*/  LDCU.128 UR44, c[0x3][0x930] ;  /* 0x00c12600ff2c77ac */ /* 0x000f220008000c00 */
[----:B------:R-:W-:-:S02]  /*1cc0*/  DFMA R34, R14, UR12, RZ ;  /* 0x0000000c0e227c2b */ /* 0x000fc400080000ff */
[----:B------:R-:W-:Y:S01]  /*1cd0*/  DFMA R28, R18, UR18, RZ ;  /* 0x00000012121c7c2b */ /* 0x000fe200080000ff */
        /* <DEDUP_REMOVED lines=8> */
[----:B------:R-:W-:Y:S01]  /*1d60*/  DFMA R34, R20, UR14, R34 ;  /* 0x0000000e14227c2b */ /* 0x000fe20008000022 */
[----:B------:R-:W1:Y:S01]  /*1d70*/  LDCU.128 UR8, c[0x3][0x7b0] ;  /* 0x00c0f600ff0877ac */ /* 0x000e620008000c00 */
[----:B------:R-:W-:Y:S01]  /*1d80*/  DFMA R62, R14, UR18, RZ ;  /* 0x000000120e3e7c2b */ /* 0x000fe200080000ff */
[----:B------:R-:W-:Y:S01]  /*1d90*/  LDS.64 R32, [R4+0x20] ;  /* 0x0000200004207984 */ /* 0x000fe20000000a00 */
[----:B---3--:R-:W-:Y:S01]  /*1da0*/  DFMA R28, R16, UR40, R28 ;  /* 0x00000028101c7c2b */ /* 0x008fe2000800001c */
[----:B------:R-:W-:Y:S01]  /*1db0*/  UMOV UR14, UR16 ;  /* 0x00000010000e7c82 */ /* 0x000fe20008000000 */
[----:B------:R-:W-:Y:S01]  /*1dc0*/  UMOV UR15, UR17 ;  /* 0x00000011000f7c82 */ /* 0x000fe20008000000 */
[----:B------:R-:W3:Y:S01]  /*1dd0*/  LDCU.128 UR16, c[0x3][0x800] ;  /* 0x00c10000ff1077ac */ /* 0x000ee20008000c00 */
[----:B------:R-:W3:Y:S04]  /*1de0*/  LDCU.128 UR64, c[0x3][0x940] ;  /* 0x00c12800ff4077ac */ /* 0x000ee80008000c00 */
[----:B------:R-:W-:Y:S01]  /*1df0*/  DFMA R42, R30, UR42, R28 ;  /* 0x0000002a1e2a7c2b */ /* 0x000fe2000800001c */
[----:B------:R-:W-:Y:S01]  /*1e00*/  CS2R R28, SRZ ;  /* 0x00000000001c7805 */ /* 0x000fe2000001ff00 */
[C---:B----4-:R-:W-:Y:S01]  /*1e10*/  DFMA R52, R14.reuse, UR46, RZ ;  /* 0x0000002e0e347c2b */ /* 0x050fe200080000ff */
[----:B------:R-:W4:Y:S01]  /*1e20*/  LDCU.128 UR40, c[0x3][0x910] ;  /* 0x00c12200ff2877ac */ /* 0x000f220008000c00 */
[----:B0-----:R-:W-:-:S02]  /*1e30*/  DFMA R60, R14, UR48, RZ ;  /* 0x000000300e3c7c2b */ /* 0x001fc400080000ff */
[C---:B------:R-:W-:Y:S02]  /*1e40*/  DFMA R54, R18.reuse, UR36, RZ ;  /* 0x0000002412367c2b */ /* 0x040fe400080000ff */
[----:B------:R-:W-:Y:S01]  /*1e50*/  DFMA R66, R18, UR52, RZ ;  /* 0x0000003412427c2b */ /* 0x000fe200080000ff */
[----:B-1----:R-:W-:Y:S01]  /*1e60*/  UMOV UR72, UR10 ;  /* 0x0000000a00487c82 */ /* 0x002fe20008000000 */
[----:B------:R-:W0:Y:S01]  /*1e70*/  LDS.64 R18, [R4+0x18] ;  /* 0x0000180004127984 */ /* 0x000e220000000a00 */
[----:B------:R-:W-:Y:S01]  /*1e80*/  UMOV UR73, UR11 ;  /* 0x0000000b00497c82 */ /* 0x000fe20008000000 */
[----:B------:R-:W-:Y:S01]  /*1e90*/  UMOV UR10, UR8 ;  /* 0x00000008000a7c82 */ /* 0x000fe20008000000 */
[----:B------:R-:W-:Y:S01]  /*1ea0*/  UMOV UR11, UR9 ;  /* 0x00000009000b7c82 */ /* 0x000fe20008000000 */
[----:B------:R-:W2:Y:S01]  /*1eb0*/  @!P2 LDG.E.64.CONSTANT R28, desc[UR76][R58.64+0x8950] ;  /* 0x0089504c3a1ca981 */ /* 0x000ea2000c1e9b00 */
[----:B---3--:R-:W-:Y:S01]  /*1ec0*/  UMOV UR8, UR18 ;  /* 0x0000001200087c82 */ /* 0x008fe20008000000 */
[----:B------:R-:W-:Y:S01]  /*1ed0*/  UMOV UR9, UR19 ;  /* 0x0000001300097c82 */ /* 0x000fe20008000000 */
[----:B------:R-:W-:Y:S01]  /*1ee0*/  UMOV UR52, UR56 ;  /* 0x0000003800347c82 */ /* 0x000fe20008000000 */
[----:B------:R-:W-:Y:S01]  /*1ef0*/  UMOV UR53, UR57 ;  /* 0x0000003900357c82 */ /* 0x000fe20008000000 */
[----:B------:R-:W1:Y:S01]  /*1f00*/  LDCU.128 UR56, c[0x3][0x9b0] ;  /* 0x00c13600ff3877ac */ /* 0x000e620008000c00 */
[----:B------:R-:W-:-:S02]  /*1f10*/  DFMA R52, R20, UR64, R52 ;  /* 0x0000004014347c2b */ /* 0x000fc40008000034 */
[----:B------:R-:W-:Y:S01]  /*1f20*/  DFMA R60, R20, UR50, R60 ;  /* 0x00000032143c7c2b */ /* 0x000fe2000800003c */
[----:B------:R-:W-:Y:S01]  /*1f30*/  UMOV UR64, UR10 ;  /* 0x0000000a00407c82 */ /* 0x000fe20008000000 */
[----:B------:R-:W-:Y:S01]  /*1f40*/  UMOV UR65, UR11 ;  /* 0x0000000b00417c82 */ /* 0x000fe20008000000 */
[----:B------:R-:W-:Y:S01]  /*1f50*/  UMOV UR50, UR8 ;  /* 0x0000000800327c82 */ /* 0x000fe20008000000 */
[----:B------:R-:W-:Y:S01]  /*1f60*/  UMOV UR51, UR9 ;  /* 0x0000000900337c82 */ /* 0x000fe20008000000 */
[----:B------:R-:W3:Y:S01]  /*1f70*/  LDCU.128 UR8, c[0x3][0x970] ;  /* 0x00c12e00ff0877ac */ /* 0x000ee20008000c00 */
[C---:B------:R-:W-:Y:S02]  /*1f80*/  DFMA R38, R14.reuse, UR26, RZ ;  /* 0x0000001a0e267c2b */ /* 0x040fe400080000ff */
[C---:B----4-:R-:W-:Y:S01]  /*1f90*/  DFMA R50, R14.reuse, UR40, RZ ;  /* 0x000000280e327c2b */ /* 0x050fe200080000ff */
[----:B------:R-:W4:Y:S01]  /*1fa0*/  LDCU.128 UR32, c[0x3][0x760] ;  /* 0x00c0ec00ff2077ac */ /* 0x000f220008000c00 */
[----:B-1----:R-:W-:Y:S01]  /*1fb0*/  DFMA R14, R14, UR56, RZ ;  /* 0x000000380e0e7c2b */ /* 0x002fe200080000ff */
[----:B------:R-:W-:Y:S01]  /*1fc0*/  UMOV UR56, UR72 ;  /* 0x0000004800387c82 */ /* 0x000fe20008000000 */
[----:B------:R-:W-:Y:S01]  /*1fd0*/  UMOV UR57, UR73 ;  /* 0x0000004900397c82 */ /* 0x000fe20008000000 */
[----:B---3--:R-:W-:Y:S01]  /*1fe0*/  UMOV UR72, UR8 ;  /* 0x0000000800487c82 */ /* 0x008fe20008000000 */
[----:B------:R-:W-:Y:S01]  /*1ff0*/  UMOV UR73, UR9 ;  /* 0x0000000900497c82 */ /* 0x000fe20008000000 */
[----:B------:R-:W-:-:S02]  /*2000*/  R2UR.FILL UR9, R73 ;  /* 0x00000000490972ca */ /* 0x000fc400004e0000 */
[----:B------:R-:W-:Y:S01]  /*2010*/  R2UR.FILL UR8, R74 ;  /* 0x000000004a0872ca */ /* 0x000fe200004e0000 */
[----:B------:R-:W-:Y:S01]  /*2020*/  DFMA R54, R16, UR38, R54 ;  /* 0x0000002610367c2b */ /* 0x000fe20008000036 */
[----:B------:R-:W-:Y:S01]  /*2030*/  UMOV UR38, UR10 ;  /* 0x0000000a00267c82 */ /* 0x000fe20008000000 */
[----:B------:R-:W-:Y:S01]  /*2040*/  UMOV UR39, UR11 ;  /* 0x0000000b00277c82 */ /* 0x000fe20008000000 */
[C---:B------:R-:W-:Y:S01]  /*2050*/  DFMA R38, R20.reuse, UR60, R38 ;  /* 0x0000003c14267c2b */ /* 0x040fe20008000026 */
[----:B------:R-:W-:Y:S01]  /*2060*/  R2UR.FILL UR11, R71 ;  /* 0x00000000470b72ca */ /* 0x000fe200004e0000 */
[----:B------:R-:W-:Y:S01]  /*2070*/  UMOV UR60, UR16 ;  /* 0x00000010003c7c82 */ /* 0x000fe20008000000 */
[----:B------:R-:W-:Y:S01]  /*2080*/  R2UR.FILL UR10, R72 ;  /* 0x00000000480a72ca */ /* 0x000fe200004e0000 */
[----:B------:R-:W-:Y:S01]  /*2090*/  UMOV UR61, UR17 ;  /* 0x00000011003d7c82 */ /* 0x000fe20008000000 */
[----:B------:R-:W1:Y:S01]  /*20a0*/  LDCU.128 UR16, c[0x3][0x920] ;  /* 0x00c12400ff1077ac */ /* 0x000e620008000c00 */
[----:B------:R-:W-:-:S02]  /*20b0*/  DFMA R50, R20, UR42, R50 ;  /* 0x0000002a14327c2b */ /* 0x000fc40008000032 */
[C---:B------:R-:W-:Y:S02]  /*20c0*/  DFMA R62, R20.reuse, UR68, R62 ;  /* 0x00000044143e7c2b */ /* 0x040fe4000800003e */
[----:B------:R-:W-:Y:S02]  /*20d0*/  DFMA R20, R20, UR58, R14 ;  /* 0x0000003a14147c2b */ /* 0x000fe4000800000e */
[----:B------:R-:W-:Y:S02]  /*20e0*/  DFMA R36, R30, UR8, R36 ;  /* 0x000000081e247c2b */ /* 0x000fe40008000024 */
[----:B0-----:R-:W-:Y:S01]  /*20f0*/  DADD R14, R18, R22 ;  /* 0x00000000120e7229 */ /* 0x001fe20000000016 */
[----:B------:R-:W-:Y:S01]  /*2100*/  UMOV UR68, UR52 ;  /* 0x0000003400447c82 */ /* 0x000fe20008000000 */
[----:B------:R-:W-:Y:S01]  /*2110*/  DFMA R66, R16, UR54, R66 ;  /* 0x0000003610427c2b */ /* 0x000fe20008000042 */
[----:B------:R-:W-:Y:S01]  /*2120*/  UMOV UR69, UR53 ;  /* 0x0000003500457c82 */ /* 0x000fe20008000000 */
[----:B------:R-:W-:Y:S01]  /*2130*/  DADD R24, R24, -R26 ;  /* 0x0000000018187229 */ /* 0x000fe2000000081a */
[----:B------:R-:W0:Y:S03]  /*2140*/  LDCU.128 UR52, c[0x3][0x9c0] ;  /* 0x00c13800ff3477ac */ /* 0x000e260008000c00 */
[----:B------:R-:W-:Y:S01]  /*2150*/  DFMA R36, R14, UR10, R36 ;  /* 0x0000000a0e247c2b */ /* 0x000fe20008000024 */
[----:B------:R-:W3:Y:S01]  /*2160*/  LDCU.128 UR8, c[0x3][0x9a0] ;  /* 0x00c13400ff0877ac */ /* 0x000ee20008000c00 */
[C---:B----4-:R-:W-:Y:S01]  /*2170*/  DFMA R44, R30.reuse, UR32, R44 ;  /* 0x000000201e2c7c2b */ /* 0x050fe2000800002c */
[----:B-1----:R-:W-:Y:S01]  /*2180*/  UMOV UR74, UR16 ;  /* 0x00000010004a7c82 */ /* 0x002fe20008000000 */
[----:B------:R-:W-:Y:S01]  /*2190*/  UMOV UR75, UR17 ;  /* 0x00000011004b7c82 */ /* 0x000fe20008000000 */
[----:B------:R-:W-:Y:S01]  /*21a0*/  UMOV UR32, UR56 ;  /* 0x0000003800207c82 */ /* 0x000fe20008000000 */
[----:B------:R-:W-:Y:S01]  /*21b0*/  UMOV UR33, UR57 ;  /* 0x0000003900217c82 */ /* 0x000fe20008000000 */
        /* <DEDUP_REMOVED lines=8> */
[----:B------:R-:W-:Y:S02]  /*2240*/  DFMA R60, R24, UR72, R60 ;  /* 0x00000048183c7c2b */ /* 0x000fe4000800003c */
[----:B------:R-:W-:Y:S01]  /*2250*/  DFMA R66, R30, UR60, R66 ;  /* 0x0000003c1e427c2b */ /* 0x000fe20008000042 */
[----:B------:R-:W4:Y:S01]  /*2260*/  LDCU.128 UR72, c[0x3][0x950] ;  /* 0x00c12a00ff4877ac */ /* 0x000f220008000c00 */
[----:B------:R-:W-:-:S02]  /*2270*/  DFMA R38, R24, UR62, R38 ;  /* 0x0000003e18267c2b */ /* 0x000fc40008000026 */
[----:B------:R-:W-:Y:S01]  /*2280*/  DADD R18, R18, -R22 ;  /* 0x0000000012127229 */ /* 0x000fe20000000816 */
[----:B------:R-:W4:Y:S01]  /*2290*/  LDCU.128 UR60, c[0x3][0x790] ;  /* 0x00c0f200ff3c77ac */ /* 0x000f220008000c00 */
[----:B0-----:R-:W-:Y:S02]  /*22a0*/  DFMA R24, R24, UR52, R20 ;  /* 0x0000003418187c2b */ /* 0x001fe40008000014 */
[----:B------:R-:W-:Y:S01]  /*22b0*/  DADD R16, R32, R32 ;  /* 0x0000000020107229 */ /* 0x000fe20000000020 */
[----:B------:R-:W-:-:S03]  /*22c0*/  R2UR.FILL UR17, R69 ;  /* 0x00000000451172ca */ /* 0x000fc600004e0000 */
[C---:B------:R-:W-:Y:S01]  /*22d0*/  DFMA R34, R18.reuse, UR6, R34 ;  /* 0x0000000612227c2b */ /* 0x040fe20008000022 */
[----:B------:R-:W0:Y:S01]  /*22e0*/  LDCU.64 UR6, c[0x3][0x810] ;  /* 0x00c10200ff0677ac */ /* 0x000e220008000a00 */
[----:B---3--:R-:W-:Y:S01]  /*22f0*/  DFMA R62, R18, UR8, R62 ;  /* 0x00000008123e7c2b */ /* 0x008fe2000800003e */
[----:B------:R-:W3:Y:S01]  /*2300*/  LDCU.64 UR8, c[0x3][0x9d0] ;  /* 0x00c13a00ff0877ac */ /* 0x000ee20008000a00 */
[C---:B------:R-:W-:Y:S01]  /*2310*/  DFMA R20, R14.reuse, UR32, R54 ;  /* 0x000000200e147c2b */ /* 0x040fe20008000036 */
[----:B------:R-:W-:Y:S02]  /*2320*/  R2UR.FILL UR16, R70 ;  /* 0x00000000461072ca */ /* 0x000fe400004e0000 */
[----:B------:R-:W-:Y:S01]  /*2330*/  CS2R R54, SRZ ;  /* 0x0000000000367805 */ /* 0x000fe2000001ff00 */
[----:B------:R-:W-:Y:S01]  /*2340*/  UMOV UR42, UR18 ;  /* 0x00000012002a7c82 */ /* 0x000fe20008000000 */
[----:B------:R-:W-:Y:S01]  /*2350*/  UMOV UR43, UR19 ;  /* 0x00000013002b7c82 */ /* 0x000fe20008000000 */
[C---:B------:R-:W-:Y:S01]  /*2360*/  DFMA R44, R14.reuse, UR34, R44 ;  /* 0x000000220e2c7c2b */ /* 0x040fe2000800002c */
[----:B------:R-:W-:Y:S01]  /*2370*/  IMAD R12, R13, -0x4e0, R12 ;  /* 0xfffffb200d0c7824 */ /* 0x000fe200078e020c */
[C---:B-1----:R-:W-:Y:S01]  /*2380*/  DFMA R42, R14.reuse, UR56, R42 ;  /* 0x000000380e2a7c2b */ /* 0x042fe2000800002a */
[----:B------:R-:W2:Y:S01]  /*2390*/  @!P2 LDG.E.64.CONSTANT R54, desc[UR76][R58.64+0x19bf0] ;  /* 0x019bf04c3a36a981 */ /* 0x000ea2000c1e9b00 */
[----:B----4-:R-:W-:Y:S01]  /*23a0*/  DFMA R64, R14, UR64, R64 ;  /* 0x000000400e407c2b */ /* 0x010fe20008000040 */
[----:B------:R-:W-:Y:S01]  /*23b0*/  IMAD R10, R196, 0x8, R10 ;  /* 0x00000008c40a7824 */ /* 0x000fe200078e020a */
        /* <DEDUP_REMOVED lines=10> */
[----:B------:R-:W-:-:S02]  /*2460*/  DADD R32, R32, -R32 ;  /* 0x0000000020207229 */ /* 0x000fc40000000820 */
[C---:B------:R-:W-:Y:S02]  /*2470*/  DFMA R56, R14.reuse, UR60, R56 ;  /* 0x0000003c0e387c2b */ /* 0x040fe40008000038 */
[----:B------:R-:W-:Y:S01]  /*2480*/  DFMA R66, R14, UR50, R66 ;  /* 0x000000320e427c2b */ /* 0x000fe20008000042 */
[----:B------:R-:W-:Y:S01]  /*2490*/  R2UR.FILL UR19, R11 ;  /* 0x000000000b1372ca */ /* 0x000fe200004e0000 */
        /* <DEDUP_REMOVED lines=9> */
[----:B------:R-:W1:Y:S01]  /*2530*/  LDCU.64 UR68, c[0x3][0x8f0] ;  /* 0x00c11e00ff4477ac */ /* 0x000e620008000a00 */
[----:B------:R-:W-:Y:S01]  /*2540*/  DFMA R44, R16, UR20, R44 ;  /* 0x00000014102c7c2b */ /* 0x000fe2000800002c */
[----:B------:R-:W4:Y:S01]  /*2550*/  @!P2 LDG.E.64.CONSTANT R202, desc[UR76][R58.64+0x1a138] ;  /* 0x01a1384c3acaa981 */ /* 0x000f22000c1e9b00 */
[C---:B------:R-:W-:Y:S01]  /*2560*/  DFMA R38, R32.reuse, UR70, R38 ;  /* 0x0000004620267c2b */ /* 0x040fe20008000026 */
[----:B------:R-:W1:Y:S01]  /*2570*/  LDCU.64 UR60, c[0x3][0x758] ;  /* 0x00c0eb00ff3c77ac */ /* 0x000e620008000a00 */
        /* <DEDUP_REMOVED lines=8> */
[----:B------:R-:W-:-:S02]  /*2600*/  DFMA R62, R32, UR10, R62 ;  /* 0x0000000a203e7c2b */ /* 0x000fc4000800003e */
[C---:B------:R-:W-:Y:S01]  /*2610*/  DFMA R56, R16.reuse, UR62, R56 ;  /* 0x0000003e10387c2b */ /* 0x040fe20008000038 */
[----:B------:R-:W1:Y:S01]  /*2620*/  LDCU.64 UR52, c[0x3][0x788] ;  /* 0x00c0f100ff3477ac */ /* 0x000e620008000a00 */
[----:B0-----:R-:W-:Y:S02]  /*2630*/  DFMA R66, R16, UR6, R66 ;  /* 0x0000000610427c2b */ /* 0x001fe40008000042 */
[----:B---3--:R-:W-:Y:S01]  /*2640*/  DFMA R32, R32, UR8, R18 ;  /* 0x0000000820207c2b */ /* 0x008fe20008000012 */
[----:B------:R-:W-:Y:S01]  /*2650*/  LEA R11, R7, R8, 0x18 ;  /* 0x00000008070b7211 */ /* 0x000fe200078ec0ff */
[----:B------:R-:W-:Y:S01]  /*2660*/  DADD R14, R36, R34 ;  /* 0x00000000240e7229 */ /* 0x000fe20000000022 */
[----:B------:R-:W0:Y:S01]  /*2670*/  LDCU.64 UR6, c[0x0][0x388] ;  /* 0x00007100ff0677ac */ /* 0x000e220008000a00 */
[----:B------:R-:W-:Y:S02]  /*2680*/  DADD R16, R42, R38 ;  /* 0x000000002a107229 */ /* 0x000fe40000000026 */
[----:B------:R-:W-:Y:S01]  /*2690*/  DADD R18, R44, R50 ;  /* 0x000000002c127229 */ /* 0x000fe20000000032 */
[----:B------:R-:W3:Y:S01]  /*26a0*/  LDCU.64 UR16, c[0x3][0x708] ;  /* 0x00c0e100ff1077ac */ /* 0x000ee20008000a00 */
[----:B------:R-:W-:-:S02]  /*26b0*/  DADD R26, R24, R60 ;  /* 0x00000000181a7229 */ /* 0x000fc4000000003c */
[----:B------:R-:W-:Y:S01]  /*26c0*/  DADD R30, R64, R62 ;  /* 0x00000000401e7229 */ /* 0x000fe2000000003e */
[----:B------:R-:W1:Y:S01]  /*26d0*/  LDCU.64 UR54, c[0x3][0x8c8] ;  /* 0x00c11900ff3677ac */ /* 0x000e620008000a00 */
[----:B------:R-:W-:Y:S02]  /*26e0*/  DADD R34, R36, -R34 ;  /* 0x0000000024227229 */ /* 0x000fe40000000822 */
[----:B------:R-:W-:Y:S01]  /*26f0*/  DADD R38, R42, -R38 ;  /* 0x000000002a267229 */ /* 0x000fe20000000826 */
[----:B------:R-:W1:Y:S01]  /*2700*/  LDCU.64 UR70, c[0x3][0x710] ;  /* 0x00c0e200ff4677ac */ /* 0x000e620008000a00 */
[----:B------:R-:W-:Y:S02]  /*2710*/  DADD R44, R44, -R50 ;  /* 0x000000002c2c7229 */ /* 0x000fe40000000832 */
[C-C-:B------:R-:W-:Y:S01]  /*2720*/  DADD R20, R56.reuse, R52.reuse ;  /* 0x0000000038147229 */ /* 0x140fe20000000034 */
        /* <DEDUP_REMOVED lines=36> */
[----:B------:R-:W-:-:S03]  /*2970*/  IMAD R50, R13, 0x68, R5 ;  /* 0x000000680d327824 */ /* 0x000fc600078e0205 */
[----:B------:R-:W-:Y:S04]  /*2980*/  LDS.64 R192, [R53] ;  /* 0x0000000035c07984 */ /* 0x000fe80000000a00 */
[----:B------:R-:W0:Y:S04]  /*2990*/  LDS.64 R14, [R12] ;  /* 0x000000000c0e7984 */ /* 0x000e280000000a00 */
[----:B------:R-:W-:Y:S04]  /*29a0*/  LDS.64 R188, [R53+0x8] ;  /* 0x0000080035bc7984 */ /* 0x000fe80000000a00 */
[----:B------:R-:W3:Y:S04]  /*29b0*/  LDS.64 R18, [R12+0x8] ;  /* 0x000008000c127984 */ /* 0x000ee80000000a00 */
        /* <DEDUP_REMOVED lines=20> */
[----:B---3--:R-:W-:-:S03]  /*2b00*/  DFMA R14, R188, R18, R14 ;  /* 0x00000012bc0e722b */ /* 0x008fc6000000000e */
[----:B------:R-:W-:Y:S04]  /*2b10*/  LDS.64 R174, [R50+0x20] ;  /* 0x0000200032ae7984 */ /* 0x000fe80000000a00 */
[----:B------:R-:W3:Y:S04]  /*2b20*/  LDS.64 R34, [R10+0x1a0] ;  /* 0x0001a0000a227984 */ /* 0x000ee80000000a00 */
[----:B------:R-:W-:Y:S04]  /*2b30*/  LDS.64 R172, [R53+0x28] ;  /* 0x0000280035ac7984 */ /* 0x000fe80000000a00 */
[----:B------:R-:W3:Y:S04]  /*2b40*/  LDS.64 R18, [R12+0x28] ;  /* 0x000028000c127984 */ /* 0x000ee80000000a00 */
[----:B------:R-:W3:Y:S01]  /*2b50*/  LDS.64 R152, [R5+0xa90] ;  /* 0x000a900005987984 */ /* 0x000ee20000000a00 */
[----:B-1----:R-:W-:-:S03]  /*2b60*/  DFMA R16, R190, R16, RZ ;  /* 0x00000010be10722b */ /* 0x002fc600000000ff */
[----:B------:R-:W-:Y:S01]  /*2b70*/  LDS.64 R170, [R50+0x28] ;  /* 0x0000280032aa7984 */ /* 0x000fe20000000a00 */
[----:B------:R-:W-:-:S03]  /*2b80*/  DFMA R14, R184, R22, R14 ;  /* 0x00000016b80e722b */ /* 0x000fc6000000000e */
[----:B------:R-:W1:Y:S04]  /*2b90*/  LDS.64 R36, [R10+0x208] ;  /* 0x000208000a247984 */ /* 0x000e680000000a00 */
[----:B------:R-:W-:Y:S04]  /*2ba0*/  LDS.64 R150, [R5+0xfd8] ;  /* 0x000fd80005967984 */ /* 0x000fe80000000a00 */
[----:B------:R-:W1:Y:S01]  /*2bb0*/  LDS.128 R92, [R11+0x4f50] ;  /* 0x004f50000b5c7984 */ /* 0x000e620000000c00 */
        /* <DEDUP_REMOVED lines=9> */
[----:B------:R-:W2:Y:S04]  /*2c50*/  LDS.64 R20, [R12+0x30] ;  /* 0x000030000c147984 */ /* 0x000ea80000000a00 */
[----:B------:R-:W-:Y:S04]  /*2c60*/  LDS.64 R162, [R50+0x38] ;  /* 0x0000380032a27984 */ /* 0x000fe80000000a00 */
[----:B------:R-:W4:Y:S04]  /*2c70*/  LDS.64 R24, [R10+0x2d8] ;  /* 0x0002d8000a187984 */ /* 0x000f280000000a00 */
[----:B------:R-:W-:Y:S04]  /*2c80*/  LDS.64 R148, [R5+0x1a68] ;  /* 0x001a680005947984 */ /* 0x000fe80000000a00 */
[----:B------:R-:W4:Y:S01]  /*2c90*/  LDS.128 R88, [R11+0x4f60] ;  /* 0x004f60000b587984 */ /* 0x000f220000000c00 */
[----:B0-----:R-:W-:-:S02]  /*2ca0*/  DFMA R16, R178, R30, R16 ;  /* 0x0000001eb210722b */ /* 0x001fc40000000010 */
[----:B------:R-:W-:Y:S01]  /*2cb0*/  DFMA R14, R154, R100, R14 ;  /* 0x000000649a0e722b */ /* 0x000fe2000000000e */
[----:B------:R-:W-:Y:S04]  /*2cc0*/  LDS.64 R164, [R53+0x38] ;  /* 0x0000380035a47984 */ /* 0x000fe80000000a00 */
[----:B------:R-:W0:Y:S04]  /*2cd0*/  LDS.64 R38, [R12+0x38] ;  /* 0x000038000c267984 */ /* 0x000e280000000a00 */
[----:B------:R-:W-:Y:S04]  /*2ce0*/  LDS.64 R156, [R50+0x40] ;  /* 0x00004000329c7984 */ /* 0x000fe80000000a00 */
[----:B------:R-:W0:Y:S04]  /*2cf0*/  LDS.64 R60, [R10+0x340] ;  /* 0x000340000a3c7984 */ /* 0x000e280000000a00 */
[----:B------:R-:W0:Y:S01]  /*2d00*/  LDS.64 R146, [R5+0x1fb0] ;  /* 0x001fb00005927984 */ /* 0x000e220000000a00 */
        /* <DEDUP_REMOVED lines=9> */
[----:B-1----:R-:W-:-:S02]  /*2da0*/  DFMA R16, R170, R36, R16 ;  /* 0x00000024aa10722b */ /* 0x002fc40000000010 */
[----:B------:R-:W-:Y:S01]  /*2db0*/  DFMA R14, R150, R92, R14 ;  /* 0x0000005c960e722b */ /* 0x000fe2000000000e */
[----:B------:R-:W-:Y:S04]  /*2dc0*/  LDS.64 R142, [R53+0x48] ;  /* 0x00004800358e7984 */ /* 0x000fe80000000a00 */
[----:B------:R-:W1:Y:S04]  /*2dd0*/  LDS.64 R64, [R12+0x48] ;  /* 0x000048000c407984 */ /* 0x000e680000000a00 */
[----:B------:R-:W-:Y:S04]  /*2de0*/  LDS.64 R140, [R50+0x50] ;  /* 0x00005000328c7984 */ /* 0x000fe80000000a00 */
[----:B------:R-:W1:Y:S04]  /*2df0*/  LDS.64 R68, [R10+0x410] ;  /* 0x000410000a447984 */ /* 0x000e680000000a00 */
[----:B------:R-:W1:Y:S01]  /*2e00*/  LDS.64 R34, [R5+0x2a40] ;  /* 0x002a400005227984 */ /* 0x000e620000000a00 */
        /* <DEDUP_REMOVED lines=8> */
[----:B------:R-:W-:-:S02]  /*2e90*/  DFMA R18, R168, R20, R18 ;  /* 0x00000014a812722b */ /* 0x000fc40000000012 */
[----:B----4-:R-:W-:Y:S01]  /*2ea0*/  DFMA R22, R162, R24, R22 ;  /* 0x00000018a216722b */ /* 0x010fe20000000016 */
[----:B------:R-:W-:Y:S01]  /*2eb0*/  LDS.64 R26, [R53+0x58] ;  /* 0x00005800351a7984 */ /* 0x000fe20000000a00 */
[----:B------:R-:W-:-:S03]  /*2ec0*/  DFMA R14, R148, R88, R14 ;  /* 0x00000058940e722b */ /* 0x000fc6000000000e */
[----:B------:R-:W4:Y:S04]  /*2ed0*/  LDS.64 R70, [R12+0x58] ;  /* 0x000058000c467984 */ /* 0x000f280000000a00 */
[----:B------:R-:W-:Y:S04]  /*2ee0*/  LDS.64 R24, [R50+0x60] ;  /* 0x0000600032187984 */ /* 0x000fe80000000a00 */
[----:B------:R-:W4:Y:S04]  /*2ef0*/  LDS.64 R76, [R10+0x4e0] ;  /* 0x0004e0000a4c7984 */ /* 0x000f280000000a00 */
[----:B------:R-:W4:Y:S01]  /*2f00*/  LDS.64 R20, [R5+0x34d0] ;  /* 0x0034d00005147984 */ /* 0x000f220000000a00 */
[----:B0-----:R-:W-:-:S02]  /*2f10*/  DFMA R18, R164, R38, R18 ;  /* 0x00000026a412722b */ /* 0x001fc40000000012 */
[----:B------:R-:W-:Y:S01]  /*2f20*/  DFMA R22, R156, R60, R22 ;  /* 0x0000003c9c16722b */ /* 0x000fe20000000016 */
[----:B------:R-:W-:Y:S01]  /*2f30*/  LDS.64 R144, [R53+0x60] ;  /* 0x0000600035907984 */ /* 0x000fe20000000a00 */
[----:B------:R-:W-:-:S03]  /*2f40*/  DFMA R14, R146, R90, R14 ;  /* 0x0000005a920e722b */ /* 0x000fc6000000000e */
[----:B------:R-:W0:Y:S04]  /*2f50*/  LDS.64 R74, [R12+0x60] ;  /* 0x000060000c4a7984 */ /* 0x000e280000000a00 */
[----:B------:R-:W-:Y:S04]  /*2f60*/  LDS.64 R38, [R5+0x3a18] ;  /* 0x003a180005267984 */ /* 0x000fe80000000a00 */
[----:B------:R-:W0:Y:S01]  /*2f70*/  LDS.128 R108, [R11+0x4f90] ;  /* 0x004f90000b6c7984 */ /* 0x000e220000000c00 */
[----:B---3--:R-:W-:Y:S02]  /*2f80*/  DFMA R42, R158, R42, R18 ;  /* 0x0000002a9e2a722b */ /* 0x008fe40000000012 */
[----:B------:R-:W-:-:S02]  /*2f90*/  DFMA R22, R136, R62, R22 ;  /* 0x0000003e8816722b */ /* 0x000fc40000000016 */
[----:B------:R-:W-:Y:S01]  /*2fa0*/  DFMA R18, R32, R96, R14 ;  /* 0x000000602012722b */ /* 0x000fe2000000000e */
[----:B------:R-:W3:Y:S03]  /*2fb0*/  LDS.64 R62, [R5+0x3f60] ;  /* 0x003f6000053e7984 */ /* 0x000ee60000000a00 */
[----:B-1----:R-:W-:Y:S02]  /*2fc0*/  DFMA R42, R142, R64, R42 ;  /* 0x000000408e2a722b */ /* 0x002fe4000000002a */
[----:B------:R-:W-:Y:S02]  /*2fd0*/  DFMA R68, R140, R68, R22 ;  /* 0x000000448c44722b */ /* 0x000fe40000000016 */
[----:B------:R-:W-:Y:S01]  /*2fe0*/  DFMA R22, R34, R98, R18 ;  /* 0x000000622216722b */ /* 0x000fe20000000012 */
[----:B------:R-:W-:-:S03]  /*2ff0*/  CS2R R36, SRZ ;  /* 0x0000000000247805 */ /* 0x000fc6000001ff00 */
[----:B--2---:R-:W-:Y:S02]  /*3000*/  DFMA R42, R16, R66, R42 ;  /* 0x00000042102a722b */ /* 0x004fe4000000002a */
[----:B------:R-:W-:Y:S01]  /*3010*/  DFMA R68, R44, R72, R68 ;  /* 0x000000482c44722b */ /* 0x000fe20000000044 */
[----:B------:R-:W2:Y:S01]  /*3020*/  @!P2 LDG.E.64.CONSTANT R36, desc[UR76][R58.64+0x49f0] ;  /* 0x0049f04c3a24a981 */ /* 0x000ea2000c1e9b00 */
[----:B------:R-:W-:-:S04]  /*3030*/  DFMA R22, R30, R104, R22 ;  /* 0x000000681e16722b */ /* 0x000fc80000000016 */
[----:B----4-:R-:W-:Y:S02]  /*3040*/  DFMA R70, R26, R70, R42 ;  /* 0x000000461a46722b */ /* 0x010fe4000000002a */
[----:B------:R-:W-:Y:S02]  /*3050*/  DFMA R42, R24, R76, R68 ;  /* 0x0000004c182a722b */ /* 0x000fe40000000044 */
[----:B------:R-:W-:Y:S01]  /*3060*/  DFMA R60, R20, R106, R22 ;  /* 0x0000006a143c722b */ /* 0x000fe20000000016 */
[----:B------:R-:W-:Y:S01]  /*3070*/  CS2R R14, SRZ ;  /* 0x00000000000e7805 */ /* 0x000fe2000001ff00 */
[----:B------:R-:W-:Y:S02]  /*3080*/  VIADD R8, R8, 0x548 ;  /* 0x0000054808087836 */ /* 0x000fe40000000000 */
[----:B0-----:R-:W-:Y:S01]  /*3090*/  DFMA R22, R144, R74, R70 ;  /* 0x0000004a9016722b */ /* 0x001fe20000000046 */
[----:B------:R-:W-:Y:S01]  /*30a0*/  BAR.SYNC.DEFER_BLOCKING 0x0 ;  /* 0x0000000000007b1d */ /* 0x000fe20000010000 */
[----:B------:R-:W-:-:S02]  /*30b0*/  CS2R R18, SRZ ;  /* 0x0000000000127805 */ /* 0x000fc4000001ff00 */
[----:B------:R-:W-:-:S03]  /*30c0*/  LEA R7, R7, R8, 0x18 ;  /* 0x0000000807077211 */ /* 0x000fc600078ec0ff */
[----:B------:R-:W-:Y:S02]  /*30d0*/  DMUL R64, R42, R46 ;  /* 0x0000002e2a407228 */ /* 0x000fe40000000000 */
[----:B------:R-:W-:Y:S01]  /*30e0*/  DFMA R60, R38, R108, R60 ;  /* 0x0000006c263c722b */ /* 0x000fe2000000003c */
[----:B------:R-:W4:Y:S01]  /*30f0*/  @!P2 LDG.E.64.CONSTANT R14, desc[UR76][R58.64+0x117e8] ;  /* 0x0117e84c3a0ea981 */ /* 0x000f22000c1e9b00 */
[----:B------:R-:W-:Y:S01]  /*3100*/  DMUL R40, R42, R40 ;  /* 0x000000282a287228 */ /* 0x000fe20000000000 */
[C---:B------:R-:W-:Y:S02]  /*3110*/  IMAD R9, R6.reuse, 0x548, R7 ;  /* 0x0000054806097824 */ /* 0x040fe400078e0207 */
[----:B------:R-:W4:Y:S01]  /*3120*/  @!P2 LDG.E.64.CONSTANT R18, desc[UR76][R58.64+0x8e98] ;  /* 0x008e984c3a12a981 */ /* 0x000f22000c1e9b00 */
        /* <DEDUP_REMOVED lines=95> */
[----:B------:R-:W4:Y:S04]  /*3720*/  LDS.64 R232, [R12+0x590] ;  /* 0x000590000ce87984 */ /* 0x000f280000000a00 */
[----:B------:R-:W4:Y:S01]  /*3730*/  LDS.128 R124, [R11+0x4fd0] ;  /* 0x004fd0000b7c7984 */ /* 0x000f220000000c00 */
        /* <DEDUP_REMOVED lines=26> */
[----:B----4-:R-:W-:-:S03]  /*38e0*/  DFMA R232, R142, R232, R210 ;  /* 0x000000e88ee8722b */ /* 0x010fc600000000d2 */
[----:B------:R-:W-:Y:S01]  /*38f0*/  LDS.64 R60, [R13+0x340] ;  /* 0x000340000d3c7984 */ /* 0x000fe20000000a00 */
[----:B------:R-:W-:-:S03]  /*3900*/  DFMA R230, R146, R124, R230 ;  /* 0x0000007c92e6722b */ /* 0x000fc600000000e6 */
[----:B------:R-:W4:Y:S01]  /*3910*/  LDS.64 R218, [R6+0x340] ;  /* 0x0003400006da7984 */ /* 0x000f220000000a00 */
        /* <DEDUP_REMOVED lines=22> */
[----:B----4-:R-:W-:Y:S02]  /*3a80*/  DFMA R218, R60, R218, R204 ;  /* 0x000000da3cda722b */ /* 0x010fe400000000cc */
        /* <DEDUP_REMOVED lines=1979> */
[----:B------:R-:W-:Y:S02]  /*b640*/  DADD R12, R12, -R14 ;  /* 0x000000000c0c7229 */ /* 0x000fe4000000080e */
[----:B------:R-:W-:Y:S02]  /*b650*/  DFMA R20, R8, UR16, RZ ;  /* 0x0000001008147c2b */ /* 0x000fe400080000ff */
[----:B------:R-:W-:Y:S01]  /*b660*/  DFMA R14, R6, UR54, RZ ;  /* 0x00000036060e7c2b */ /* 0x000fe200080000ff */
[----:B------:R-:W1:Y:S01]  /*b670*/  LDCU.64 UR54, c[0x3][0x948] ;  /* 0x00c12900ff3677ac */ /* 0x000e620008000a00 */
[----:B------:R-:W-:Y:S01]  /*b680*/  DFMA R24, R8, UR70, RZ ;  /* 0x0000004608187c2b */ /* 0x000fe200080000ff */
[----:B------:R-:W2:Y:S03]  /*b690*/  LDCU.64 UR70, c[0x3][0x740] ;  /* 0x00c0e800ff4677ac */ /* 0x000ea60008000a00 */
[----:B------:R-:W-:-:S02]  /*b6a0*/  DFMA R20, R10, UR56, R20 ;  /* 0x000000380a147c2b */ /* 0x000fc40008000014 */
[----:B------:R-:W-:Y:S01]  /*b6b0*/  DFMA R22, R12, UR68, R14 ;  /* 0x000000440c167c2b */ /* 0x000fe2000800000e */
[----:B------:R-:W4:Y:S01]  /*b6c0*/  LDCU.64 UR68, c[0x3][0x718] ;  /* 0x00c0e300ff4477ac */ /* 0x000f220008000a00 */
[----:B------:R-:W-:Y:S02]  /*b6d0*/  DFMA R26, R10, UR74, R24 ;  /* 0x0000004a0a1a7c2b */ /* 0x000fe40008000018 */
[--C-:B---3--:R-:W-:Y:S01]  /*b6e0*/  DADD R14, R16, R18.reuse ;  /* 0x00000000100e7229 */ /* 0x108fe20000000012 */
[----:B------:R-:W3:Y:S01]  /*b6f0*/  LDCU.64 UR74, c[0x3][0x8d8] ;  /* 0x00c11b00ff4a77ac */ /* 0x000ee20008000a00 */
[----:B------:R-:W-:Y:S02]  /*b700*/  DFMA R24, R6, UR62, RZ ;  /* 0x0000003e06187c2b */ /* 0x000fe400080000ff */
[----:B------:R-:W-:Y:S01]  /*b710*/  DADD R16, R16, -R18 ;  /* 0x0000000010107229 */ /* 0x000fe20000000812 */
[----:B------:R-:W0:Y:S01]  /*b720*/  LDCU.64 UR56, c[0x3][0x7b0] ;  /* 0x00c0f600ff3877ac */ /* 0x000e220008000a00 */
[----:B------:R-:W-:Y:S02]  /*b730*/  LDS.64 R18, [R4+0x18] ;  /* 0x0000180004127984 */ /* 0x000fe40000000a00 */
[----:B------:R-:W-:Y:S01]  /*b740*/  DFMA R30, R14, UR60, R20 ;  /* 0x0000003c0e1e7c2b */ /* 0x000fe20008000014 */
[----:B------:R-:W0:Y:S01]  /*b750*/  LDCU.64 UR60, c[0x3][0x7d8] ;  /* 0x00c0fb00ff3c77ac */ /* 0x000e220008000a00 */
[----:B------:R-:W-:Y:S01]  /*b760*/  DFMA R34, R12, UR64, R24 ;  /* 0x000000400c227c2b */ /* 0x000fe20008000018 */
[----:B------:R-:W1:Y:S01]  /*b770*/  LDS.64 R20, [R4+0x48] ;  /* 0x0000480004147984 */ /* 0x000e620000000a00 */
[----:B------:R-:W0:Y:S01]  /*b780*/  LDCU.64 UR64, c[0x3][0x900] ;  /* 0x00c12000ff4077ac */ /* 0x000e220008000a00 */
[----:B------:R-:W-:Y:S01]  /*b790*/  DFMA R32, R16, UR66, R22 ;  /* 0x0000004210207c2b */ /* 0x000fe20008000016 */
[----:B------:R-:W0:Y:S01]  /*b7a0*/  LDCU.64 UR66, c[0x3][0x720] ;  /* 0x00c0e400ff4277ac */ /* 0x000e220008000a00 */
[----:B----4-:R-:W-:-:S02]  /*b7b0*/  DFMA R24, R8, UR68, RZ ;  /* 0x0000004408187c2b */ /* 0x010fc400080000ff */
[----:B---3--:R-:W-:Y:S01]  /*b7c0*/  DFMA R22, R6, UR74, RZ ;  /* 0x0000004a06167c2b */ /* 0x008fe200080000ff */
[----:B------:R-:W3:Y:S01]  /*b7d0*/  LDCU.64 UR68, c[0x3][0x768] ;  /* 0x00c0ed00ff4477ac */ /* 0x000ee20008000a00 */
[----:B------:R-:W4:Y:S04]  /*b7e0*/  LDCU.64 UR74, c[0x3][0x8e0] ;  /* 0x00c11c00ff4a77ac */ /* 0x000f280008000a00 */
[----:B--2---:R-:W-:Y:S02]  /*b7f0*/  DFMA R28, R10, UR70, R24 ;  /* 0x000000460a1c7c2b */ /* 0x004fe40008000018 */
[----:B------:R-:W-:Y:S01]  /*b800*/  LDS.64 R24, [R4+0x40] ;  /* 0x0000400004187984 */ /* 0x000fe20000000a00 */
[----:B------:R-:W2:Y:S01]  /*b810*/  LDCU.64 UR70, c[0x3][0x748] ;  /* 0x00c0e900ff4677ac */ /* 0x000ea20008000a00 */
[----:B0-----:R-:W-:-:S02]  /*b820*/  DFMA R38, R12, UR64, R22 ;  /* 0x000000400c267c2b */ /* 0x001fc40008000016 */
[----:B------:R-:W0:Y:S01]  /*b830*/  LDS.64 R22, [R4+0x20] ;  /* 0x0000200004167984 */ /* 0x000e220000000a00 */
[----:B------:R-:W1:Y:S01]  /*b840*/  LDCU.64 UR64, c[0x3][0x908] ;  /* 0x00c12100ff4077ac */ /* 0x000e620008000a00 */
[C---:B------:R-:W-:Y:S02]  /*b850*/  DFMA R42, R8.reuse, UR66, RZ ;  /* 0x00000042082a7c2b */ /* 0x040fe400080000ff */
[----:B------:R-:W-:Y:S01]  /*b860*/  DFMA R8, R8, UR4, RZ ;  /* 0x0000000408087c2b */ /* 0x000fe200080000ff */
[----:B------:R-:W0:Y:S01]  /*b870*/  LDCU.64 UR66, c[0x3][0x928] ;  /* 0x00c12500ff4277ac */ /* 0x000e220008000a00 */
[C---:B------:R-:W-:Y:S02]  /*b880*/  DFMA R36, R14.reuse, UR72, R26 ;  /* 0x000000480e247c2b */ /* 0x040fe4000800001a */
[----:B---3--:R-:W-:Y:S01]  /*b890*/  DFMA R40, R14, UR68, R28 ;  /* 0x000000440e287c2b */ /* 0x008fe2000800001c */
[----:B------:R-:W3:Y:S01]  /*b8a0*/  LDCU.64 UR68, c[0x3][0x770] ;  /* 0x00c0ee00ff4477ac */ /* 0x000ee20008000a00 */
[----:B------:R-:W-:-:S02]  /*b8b0*/  DFMA R26, R6, UR12, RZ ;  /* 0x0000000c061a7c2b */ /* 0x000fc400080000ff */
[----:B----4-:R-:W-:Y:S01]  /*b8c0*/  DFMA R28, R6, UR74, RZ ;  /* 0x0000004a061c7c2b */ /* 0x010fe200080000ff */
[----:B------:R-:W4:Y:S01]  /*b8d0*/  LDCU.64 UR74, c[0x3][0x790] ;  /* 0x00c0f200ff4a77ac */ /* 0x000f220008000a00 */
[C---:B------:R-:W-:Y:S02]  /*b8e0*/  DFMA R6, R10.reuse, UR18, R8 ;  /* 0x000000120a067c2b */ /* 0x040fe40008000008 */
[----:B--2---:R-:W-:Y:S01]  /*b8f0*/  DFMA R42, R10, UR70, R42 ;  /* 0x000000460a2a7c2b */ /* 0x004fe2000800002a */
[----:B------:R-:W-:Y:S01]  /*b900*/  LDS.64 R8, [R4+0x28] ;  /* 0x0000280004087984 */ /* 0x000fe20000000a00 */
[C---:B------:R-:W-:Y:S01]  /*b910*/  DFMA R26, R12.reuse, UR26, R26 ;  /* 0x0000001a0c1a7c2b */ /* 0x040fe2000800001a */
[----:B------:R-:W2:Y:S01]  /*b920*/  LDCU.64 UR70, c[0x3][0x930] ;  /* 0x00c12600ff4677ac */ /* 0x000ea20008000a00 */
[----:B-1----:R-:W-:Y:S01]  /*b930*/  DFMA R44, R12, UR64, R28 ;  /* 0x000000400c2c7c2b */ /* 0x002fe2000800001c */
[----:B------:R-:W1:Y:S01]  /*b940*/  LDS.64 R10, [R4+0x38] ;  /* 0x00003800040a7984 */ /* 0x000e620000000a00 */
[----:B------:R-:W-:Y:S01]  /*b950*/  DFMA R28, R14, UR28, R6 ;  /* 0x0000001c0e1c7c2b */ /* 0x000fe20008000006 */
[----:B------:R-:W2:Y:S01]  /*b960*/  LDCU.64 UR64, c[0x3][0x798] ;  /* 0x00c0f300ff4077ac */ /* 0x000ea20008000a00 */
[----:B------:R-:W-:Y:S01]  /*b970*/  DADD R6, R18, R20 ;  /* 0x0000000012067229 */ /* 0x000fe20000000014 */
[----:B------:R-:W1:Y:S01]  /*b980*/  LDS.64 R12, [R4+0x30] ;  /* 0x00003000040c7984 */ /* 0x000e620000000a00 */
[----:B---3--:R-:W-:Y:S01]  /*b990*/  DFMA R42, R14, UR68, R42 ;  /* 0x000000440e2a7c2b */ /* 0x008fe2000800002a */
[----:B------:R-:W3:Y:S05]  /*b9a0*/  LDCU.64 UR68, c[0x3][0x7b8] ;  /* 0x00c0f700ff4477ac */ /* 0x000eea0008000a00 */
[----:B------:R-:W-:Y:S01]  /*b9b0*/  DFMA R30, R6, UR44, R30 ;  /* 0x0000002c061e7c2b */ /* 0x000fe2000800001e */
[----:B------:R-:W3:Y:S01]  /*b9c0*/  LDCU.64 UR44, c[0x3][0x7c0] ;  /* 0x00c0f800ff2c77ac */ /* 0x000ee20008000a00 */
[----:B------:R-:W-:-:S02]  /*b9d0*/  DADD R18, R18, -R20 ;  /* 0x0000000012127229 */ /* 0x000fc40000000814 */
[C---:B------:R-:W-:Y:S01]  /*b9e0*/  DFMA R28, R6.reuse, UR22, R28 ;  /* 0x00000016061c7c2b */ /* 0x040fe2000800001c */
[----:B------:R-:W1:Y:S01]  /*b9f0*/  LDCU.64 UR62, c[0x3][0x998] ;  /* 0x00c13300ff3e77ac */ /* 0x000e620008000a00 */
[C---:B------:R-:W-:Y:S02]  /*ba00*/  DFMA R36, R6.reuse, UR52, R36 ;  /* 0x0000003406247c2b */ /* 0x040fe40008000024 */
[C---:B----4-:R-:W-:Y:S01]  /*ba10*/  DFMA R40, R6.reuse, UR74, R40 ;  /* 0x0000004a06287c2b */ /* 0x050fe20008000028 */
[----:B------:R-:W4:Y:S01]  /*ba20*/  LDCU.64 UR52, c[0x3][0x978] ;  /* 0x00c12f00ff3477ac */ /* 0x000f220008000a00 */
[----:B--2---:R-:W-:Y:S02]  /*ba30*/  DFMA R42, R6, UR64, R42 ;  /* 0x00000040062a7c2b */ /* 0x004fe4000800002a */
[----:B------:R-:W-:Y:S01]  /*ba40*/  DFMA R34, R16, UR50, R34 ;  /* 0x0000003210227c2b */ /* 0x000fe20008000022 */
[----:B------:R-:W2:Y:S01]  /*ba50*/  LDCU.64 UR50, c[0x3][0x950] ;  /* 0x00c12a00ff3277ac */ /* 0x000ea20008000a00 */
[----:B0-----:R-:W-:-:S02]  /*ba60*/  DADD R6, R22, R24 ;  /* 0x0000000016067229 */ /* 0x001fc40000000018 */
[----:B------:R-:W-:Y:S01]  /*ba70*/  DFMA R38, R16, UR66, R38 ;  /* 0x0000004210267c2b */ /* 0x000fe20008000026 */
[----:B------:R-:W0:Y:S01]  /*ba80*/  LDCU.64 UR66, c[0x3][0x958] ;  /* 0x00c12b00ff4277ac */ /* 0x000e220008000a00 */
[----:B------:R-:W-:Y:S01]  /*ba90*/  DFMA R32, R18, UR42, R32 ;  /* 0x0000002a12207c2b */ /* 0x000fe20008000020 */
[----:B------:R-:W4:Y:S03]  /*baa0*/  LDCU.64 UR42, c[0x3][0x7e0] ;  /* 0x00c0fc00ff2a77ac */ /* 0x000f260008000a00 */
[----:B---3--:R-:W-:Y:S01]  /*bab0*/  DFMA R42, R6, UR44, R42 ;  /* 0x0000002c062a7c2b */ /* 0x008fe2000800002a */
[----:B------:R-:W3:Y:S01]  /*bac0*/  LDCU.64 UR44, c[0x3][0x7e8] ;  /* 0x00c0fd00ff2c77ac */ /* 0x000ee20008000a00 */
[----:B------:R-:W-:Y:S02]  /*bad0*/  DFMA R34, R18, UR54, R34 ;  /* 0x0000003612227c2b */ /* 0x000fe40008000022 */
[C---:B------:R-:W-:Y:S01]  /*bae0*/  DFMA R26, R16.reuse, UR40, R26 ;  /* 0x00000028101a7c2b */ /* 0x040fe2000800001a */
[----:B------:R-:W3:Y:S01]  /*baf0*/  LDCU.64 UR54, c[0x3][0x980] ;  /* 0x00c13000ff3677ac */ /* 0x000ee20008000a00 */
[----:B------:R-:W-:-:S02]  /*bb00*/  DFMA R44, R16, UR70, R44 ;  /* 0x00000046102c7c2b */ /* 0x000fc4000800002c */
[C---:B------:R-:W-:Y:S01]  /*bb10*/  DFMA R28, R6.reuse, UR36, R28 ;  /* 0x00000024061c7c2b */ /* 0x040fe2000800001c */
[----:B------:R-:W3:Y:S01]  /*bb20*/  LDCU.64 UR72, c[0x3][0x800] ;  /* 0x00c10000ff4877ac */ /* 0x000ee20008000a00 */
[C---:B------:R-:W-:Y:S02]  /*bb30*/  DFMA R30, R6.reuse, UR24, R30 ;  /* 0x00000018061e7c2b */ /* 0x040fe4000800001e */
[C---:B------:R-:W-:Y:S01]  /*bb40*/  DFMA R36, R6.reuse, UR56, R36 ;  /* 0x0000003806247c2b */ /* 0x040fe20008000024 */
[----:B------:R-:W3:Y:S01]  /*bb50*/  LDCU.64 UR24, c[0x3][0x9a0] ;  /* 0x00c13400ff1877ac */ /* 0x000ee20008000a00 */
[----:B------:R-:W-:Y:S02]  /*bb60*/  DFMA R40, R6, UR68, R40 ;  /* 0x0000004406287c2b */ /* 0x000fe40008000028 */
[----:B------:R-:W-:Y:S02]  /*bb70*/  DADD R22, R22, -R24 ;  /* 0x0000000016167229 */ /* 0x000fe40000000818 */
[----:B-1----:R-:W-:-:S02]  /*bb80*/  DADD R6, R8, R10 ;  /* 0x0000000008067229 */ /* 0x002fc4000000000a */
[C---:B--2---:R-:W-:Y:S01]  /*bb90*/  DFMA R38, R18.reuse, UR50, R38 ;  /* 0x0000003212267c2b */ /* 0x044fe20008000026 */
[----:B------:R-:W1:Y:S01]  /*bba0*/  LDCU.64 UR50, c[0x3][0x9a8] ;  /* 0x00c13500ff3277ac */ /* 0x000e620008000a00 */
[C---:B------:R-:W-:Y:S02]  /*bbb0*/  DFMA R26, R18.reuse, UR46, R26 ;  /* 0x0000002e121a7c2b */ /* 0x040fe4000800001a */
[----:B0-----:R-:W-:Y:S02]  /*bbc0*/  DFMA R44, R18, UR66, R44 ;  /* 0x00000042122c7c2b */ /* 0x001fe4000800002c */
[----:B------:R-:W-:Y:S01]  /*bbd0*/  DFMA R32, R22, UR38, R32 ;  /* 0x0000002616207c2b */ /* 0x000fe20008000020 */
[----:B------:R-:W0:Y:S01]  /*bbe0*/  LDCU.64 UR38, c[0x3][0x808] ;  /* 0x00c10100ff2677ac */ /* 0x000e220008000a00 */
[C---:B------:R-:W-:Y:S02]  /*bbf0*/  DFMA R30, R6.reuse, UR32, R30 ;  /* 0x00000020061e7c2b */ /* 0x040fe4000800001e */
[----:B----4-:R-:W-:Y:S01]  /*bc00*/  DFMA R40, R6, UR42, R40 ;  /* 0x0000002a06287c2b */ /* 0x010fe20008000028 */
[----:B------:R-:W2:Y:S01]  /*bc10*/  LDCU.64 UR32, c[0x3][0x9c0] ;  /* 0x00c13800ff2077ac */ /* 0x000ea20008000a00 */
[----:B------:R-:W-:-:S02]  /*bc20*/  DFMA R38, R22, UR52, R38 ;  /* 0x0000003416267c2b */ /* 0x000fc40008000026 */
[----:B---3--:R-:W-:Y:S01]  /*bc30*/  DFMA R42, R6, UR44, R42 ;  /* 0x0000002c062a7c2b */ /* 0x008fe2000800002a */
[----:B------:R-:W3:Y:S01]  /*bc40*/  LDCU.64 UR42, c[0x3][0x9c8] ;  /* 0x00c13900ff2a77ac */ /* 0x000ee20008000a00 */
[----:B------:R-:W-:Y:S02]  /*bc50*/  DADD R8, R8, -R10 ;  /* 0x0000000008087229 */ /* 0x000fe4000000080a */
[C---:B------:R-:W-:Y:S01]  /*bc60*/  DFMA R26, R22.reuse, UR48, R26 ;  /* 0x00000030161a7c2b */ /* 0x040fe2000800001a */
[----:B------:R-:W4:Y:S01]  /*bc70*/  LDCU.64 UR52, c[0x3][0x810] ;  /* 0x00c10200ff3477ac */ /* 0x000f220008000a00 */
[----:B------:R-:W-:Y:S02]  /*bc80*/  DFMA R34, R22, UR58, R34 ;  /* 0x0000003a16227c2b */ /* 0x000fe40008000022 */
[----:B------:R-:W-:Y:S01]  /*bc90*/  DADD R10, R12, R12 ;  /* 0x000000000c0a7229 */ /* 0x000fe2000000000c */
[----:B------:R-:W4:Y:S01]  /*bca0*/  LDCU.64 UR44, c[0x3][0x9d0] ;  /* 0x00c13a00ff2c77ac */ /* 0x000f220008000a00 */
[----:B------:R-:W-:-:S02]  /*bcb0*/  DFMA R44, R22, UR54, R44 ;  /* 0x00000036162c7c2b */ /* 0x000fc4000800002c */
[C---:B------:R-:W-:Y:S02]  /*bcc0*/  DFMA R28, R6.reuse, UR6, R28 ;  /* 0x00000006061c7c2b */ /* 0x040fe4000800001c */
[----:B------:R-:W-:Y:S02]  /*bcd0*/  DFMA R36, R6, UR60, R36 ;  /* 0x0000003c06247c2b */ /* 0x000fe40008000024 */
[----:B------:R-:W-:Y:S02]  /*bce0*/  DMUL R10, R10, 0.5 ;  /* 0x3fe000000a0a7828 */ /* 0x000fe40000000000 */
[----:B------:R-:W-:Y:S02]  /*bcf0*/  DADD R12, R12, -R12 ;  /* 0x000000000c0c7229 */ /* 0x000fe4000000080c */
[C---:B------:R-:W-:Y:S02]  /*bd00*/  DFMA R26, R8.reuse, UR8, R26 ;  /* 0x00000008081a7c2b */ /* 0x040fe4000800001a */
[----:B------:R-:W-:-:S02]  /*bd10*/  DFMA R32, R8, UR20, R32 ;  /* 0x0000001408207c2b */ /* 0x000fc40008000020 */
[C---:B------:R-:W-:Y:S02]  /*bd20*/  DFMA R34, R8.reuse, UR62, R34 ;  /* 0x0000003e08227c2b */ /* 0x040fe40008000022 */
[C---:B------:R-:W-:Y:S02]  /*bd30*/  DFMA R38, R8.reuse, UR24, R38 ;  /* 0x0000001808267c2b */ /* 0x040fe40008000026 */
[----:B-1----:R-:W-:Y:S02]  /*bd40*/  DFMA R44, R8, UR50, R44 ;  /* 0x00000032082c7c2b */ /* 0x002fe4000800002c */
[C---:B------:R-:W-:Y:S02]  /*bd50*/  DFMA R28, R10.reuse, UR10, R28 ;  /* 0x0000000a0a1c7c2b */ /* 0x040fe4000800001c */
[C---:B------:R-:W-:Y:S02]  /*bd60*/  DFMA R30, R10.reuse, UR34, R30 ;  /* 0x000000220a1e7c2b */ /* 0x040fe4000800001e */
[----:B------:R-:W-:-:S02]  /*bd70*/  DFMA R36, R10, UR72, R36 ;  /* 0x000000480a247c2b */ /* 0x000fc40008000024 */
[----:B0-----:R-:W-:Y:S02]  /*bd80*/  DFMA R40, R10, UR38, R40 ;  /* 0x000000260a287c2b */ /* 0x001fe40008000028 */
[C---:B------:R-:W-:Y:S02]  /*bd90*/  DFMA R26, R12.reuse, UR14, R26 ;  /* 0x0000000e0c1a7c2b */ /* 0x040fe4000800001a */
[C---:B------:R-:W-:Y:S02]  /*bda0*/  DFMA R32, R12.reuse, UR30, R32 ;  /* 0x0000001e0c207c2b */ /* 0x040fe40008000020 */
[C---:B--2---:R-:W-:Y:S02]  /*bdb0*/  DFMA R34, R12.reuse, UR32, R34 ;  /* 0x000000200c227c2b */ /* 0x044fe40008000022 */
[----:B---3--:R-:W-:Y:S02]  /*bdc0*/  DFMA R38, R12, UR42, R38 ;  /* 0x0000002a0c267c2b */ /* 0x008fe40008000026 */
[----:B----4-:R-:W-:-:S02]  /*bdd0*/  DFMA R42, R10, UR52, R42 ;  /* 0x000000340a2a7c2b */ /* 0x010fc4000800002a */
[----:B------:R-:W-:Y:S01]  /*bde0*/  DFMA R44, R12, UR44, R44 ;  /* 0x0000002c0c2c7c2b */ /* 0x000fe2000800002c */
[----:B------:R-:W-:Y:S01]  /*bdf0*/  ISETP.GT.U32.AND P2, PT, R5, 0x74, PT ;  /* 0x000000740500780c */ /* 0x000fe20003f44070 */
        /* <DEDUP_REMOVED lines=173> */
[----:B---3--:R-:W-:Y:S02]  /*c8d0*/  DFMA R36, R10, UR50, R36 ;  /* 0x000000320a247c2b */ /* 0x008fe40008000024 */
[C---:B----4-:R-:W-:Y:S02]  /*c8e0*/  DFMA R30, R6.reuse, UR32, R30 ;  /* 0x00000020061e7c2b */ /* 0x050fe4000800001e */
[----:B0-----:R-:W-:-:S02]  /*c8f0*/  DFMA R34, R6, UR34, R34 ;  /* 0x0000002206227c2b */ /* 0x001fc40008000022 */
[----:B--2---:R-:W-:-:S04]  /*c900*/  DFMA R40, R10, UR52, R40 ;  /* 0x000000340a287c2b */ /* 0x004fc80008000028 */
[----:B------:R-:W-:Y:S02]  /*c910*/  DADD R8, R32, R30 ;  /* 0x0000000020087229 */ /* 0x000fe4000000001e */
[----:B-1----:R-:W-:Y:S02]  /*c920*/  DFMA R38, R6, UR54, R38 ;  /* 0x0000003606267c2b */ /* 0x002fe40008000026 */
        /* <DEDUP_REMOVED lines=13> */
.L_x_131:
[----:B------:R-:W-:Y:S05]  /*ca00*/  BSYNC.RECONVERGENT B0 ;  /* 0x0000000000007941 */ /* 0x000fea0003800200 */
.L_x_130:
        /* <DEDUP_REMOVED lines=161> */
[----:B------:R-:W-:Y:S02]  /*d420*/  DADD R40, R42, -R40 ;  /* 0x000000002a287229 */ /* 0x000fe40000000828 */
[----:B------:R-:W-:-:S02]  /*d430*/  DADD R36, R38, -R36 ;  /* 0x0000000026247229 */ /* 0x000fc40000000824 */
        /* <DEDUP_REMOVED lines=17> */
.L_x_132:
        /* <DEDUP_REMOVED lines=11> */
.L_x_425:


//--------------------- .text._Z32massMatrixMultiplyConstantKernelILi9ELi12ELi1EEvidPKdS1_S1_S1_S1_S1_S1_Pd --------------------------
	.section	.text._Z32massMatrixMultiplyConstantKernelILi9ELi12ELi1EEvidPKdS1_S1_S1_S1_S1_S1_Pd,"ax",@progbits
	.align	128
        .global         _Z32massMatrixMultiplyConstantKernelILi9ELi12ELi1EEvidPKdS1_S1_S1_S1_S1_S1_Pd
        .type           _Z32massMatrixMultiplyConstantKernelILi9ELi12ELi1EEvidPKdS1_S1_S1_S1_S1_S1_Pd,@function
        .size           _Z32massMatrixMultiplyConstantKernelILi9ELi12ELi1EEvidPKdS1_S1_S1_S1_S1_S1_Pd,(.L_x_426 - _Z32massMatrixMultiplyConstantKernelILi9ELi12ELi1EEvidPKdS1_S1_S1_S1_S1_S1_Pd)
        .other          _Z32massMatrixMultiplyConstantKernelILi9ELi12ELi1EEvidPKdS1_S1_S1_S1_S1_S1_Pd,@"STO_CUDA_ENTRY STV_DEFAULT"
_Z32massMatrixMultiplyConstantKernelILi9ELi12ELi1EEvidPKdS1_S1_S1_S1_S1_S1_Pd:
.text._Z32massMatrixMultiplyConstantKernelILi9ELi12ELi1EEvidPKdS1_S1_S1_S1_S1_S1_Pd:
        /* <DEDUP_REMOVED lines=70> */
[C-C-:B------:R-:W-:Y:S01]  /*0460*/  DADD R34, R24.reuse, R32.reuse ;  /* 0x0000000018227229 */ /* 0x140fe20000000020 */
[----:B------:R-:W2:Y:S01]  /*0470*/  LDCU.128 UR44, c[0x3][0x770] ;  /* 0x00c0ee00ff2c77ac */ /* 0x000ea20008000c00 */
[----:B------:R-:W-:Y:S02]  /*0480*/  DADD R24, R24, -R32 ;  /* 0x0000000018187229 */ /* 0x000fe40000000820 */
[C-C-:B------:R-:W-:Y:S01]  /*0490*/  DADD R32, R26.reuse, R30.reuse ;  /* 0x000000001a207229 */ /* 0x140fe2000000001e */
[----:B------:R-:W3:Y:S01]  /*04a0*/  LDCU.128 UR16, c[0x3][0x700] ;  /* 0x00c0e000ff1077ac */ /* 0x000ee20008000c00 */
[----:B------:R-:W-:-:S02]  /*04b0*/  DADD R26, R26, -R30 ;  /* 0x000000001a1a7229 */ /* 0x000fc4000000081e */
        /* <DEDUP_REMOVED lines=10> */
[C---:B---3--:R-:W-:Y:S01]  /*0560*/  DFMA R36, R16.reuse, UR16, RZ ;  /* 0x0000001010247c2b */ /* 0x048fe200080000ff */
[----:B------:R-:W2:Y:S01]  /*0570*/  LDCU.128 UR72, c[0x3][0x730] ;  /* 0x00c0e600ff4877ac */ /* 0x000ea20008000c00 */
[----:B----4-:R-:W-:Y:S01]  /*0580*/  DFMA R38, R16, UR12, RZ ;  /* 0x0000000c10267c2b */ /* 0x010fe200080000ff */
[----:B------:R-:W3:Y:S05]  /*0590*/  LDCU.128 UR52, c[0x3][0x780] ;  /* 0x00c0f000ff3477ac */ /* 0x000eea0008000c00 */
[----:B------:R-:W-:Y:S01]  /*05a0*/  DFMA R36, R18, UR18, R36 ;  /* 0x0000001212247c2b */ /* 0x000fe20008000024 */
[----:B------:R-:W4:Y:S01]  /*05b0*/  LDCU.128 UR56, c[0x3][0x7d0] ;  /* 0x00c0fa00ff3877ac */ /* 0x000f220008000c00 */
[C---:B-1----:R-:W-:Y:S01]  /*05c0*/  DFMA R44, R16.reuse, UR4, RZ ;  /* 0x00000004102c7c2b */ /* 0x042fe200080000ff */
[----:B------:R-:W-:Y:S01]  /*05d0*/  UMOV UR34, UR24 ;  /* 0x0000001800227c82 */ /* 0x000fe20008000000 */
[----:B------:R-:W-:Y:S01]  /*05e0*/  UMOV UR35, UR25 ;  /* 0x0000001900237c82 */ /* 0x000fe20008000000 */
[----:B------:R-:W1:Y:S01]  /*05f0*/  LDCU.128 UR8, c[0x3][0x8c0] ;  /* 0x00c11800ff0877ac */ /* 0x000e620008000c00 */
[----:B0-----:R-:W-:-:S02]  /*0600*/  DFMA R46, R16, UR50, RZ ;  /* 0x00000032102e7c2b */ /* 0x001fc400080000ff */
[C---:B------:R-:W-:Y:S01]  /*0610*/  DFMA R40, R18.reuse, UR14, R38 ;  /* 0x0000000e12287c2b */ /* 0x040fe20008000026 */
[----:B------:R-:W0:Y:S01]  /*0620*/  LDCU.128 UR28, c[0x3][0x8e0] ;  /* 0x00c11c00ff1c77ac */ /* 0x000e220008000c00 */
[C---:B------:R-:W-:Y:S02]  /*0630*/  DFMA R48, R18.reuse, UR6, R44 ;  /* 0x0000000612307c2b */ /* 0x040fe4000800002c */
[C---:B--2---:R-:W-:Y:S01]  /*0640*/  DFMA R30, R18.reuse, UR72, R30 ;  /* 0x00000048121e7c2b */ /* 0x044fe2000800001e */
[----:B------:R-:W2:Y:S01]  /*0650*/  LDCU.128 UR20, c[0x3][0x910] ;  /* 0x00c12200ff1477ac */ /* 0x000ea20008000c00 */
[C---:B---3--:R-:W-:Y:S01]  /*0660*/  DFMA R44, R18.reuse, UR52, R42 ;  /* 0x00000034122c7c2b */ /* 0x048fe2000800002a */
[----:B------:R-:W3:Y:S01]  /*0670*/  LDCU.128 UR60, c[0x3][0x930] ;  /* 0x00c12600ff3c77ac */ /* 0x000ee20008000c00 */
[----:B----4-:R-:W-:-:S04]  /*0680*/  DFMA R50, R18, UR56, R46 ;  /* 0x0000003812327c2b */ /* 0x010fc8000800002e */
[C---:B------:R-:W-:Y:S01]  /*0690*/  DFMA R30, R34.reuse, UR74, R30 ;  /* 0x0000004a221e7c2b */ /* 0x040fe2000800001e */
[----:B------:R-:W4:Y:S01]  /*06a0*/  LDCU.128 UR24, c[0x3][0x960] ;  /* 0x00c12c00ff1877ac */ /* 0x000f220008000c00 */
[----:B------:R-:W-:Y:S02]  /*06b0*/  DFMA R44, R34, UR54, R44 ;  /* 0x00000036222c7c2b */ /* 0x000fe4000800002c */
[C---:B-1----:R-:W-:Y:S01]  /*06c0*/  DFMA R16, R20.reuse, UR8, RZ ;  /* 0x0000000814107c2b */ /* 0x042fe200080000ff */
[----:B------:R-:W-:Y:S01]  /*06d0*/  UMOV UR46, UR64 ;  /* 0x00000040002e7c82 */ /* 0x000fe20008000000 */
[----:B------:R-:W-:Y:S01]  /*06e0*/  UMOV UR47, UR65 ;  /* 0x00000041002f7c82 */ /* 0x000fe20008000000 */
[----:B------:R-:W1:Y:S01]  /*06f0*/  LDCU.128 UR64, c[0x3][0x980] ;  /* 0x00c13000ff4077ac */ /* 0x000e620008000c00 */
[----:B0-----:R-:W-:Y:S02]  /*0700*/  DFMA R18, R20, UR30, RZ ;  /* 0x0000001e14127c2b */ /* 0x001fe400080000ff */
[----:B------:R-:W-:Y:S01]  /*0710*/  DFMA R50, R34, UR58, R50 ;  /* 0x0000003a22327c2b */ /* 0x000fe20008000032 */
[----:B------:R-:W0:Y:S01]  /*0720*/  LDCU.128 UR40, c[0x3][0x8f0] ;  /* 0x00c11e00ff2877ac */ /* 0x000e220008000c00 */
[----:B--2---:R-:W-:-:S02]  /*0730*/  DFMA R38, R20, UR20, RZ ;  /* 0x0000001414267c2b */ /* 0x004fc400080000ff */
[----:B------:R-:W-:Y:S01]  /*0740*/  DFMA R16, R22, UR10, R16 ;  /* 0x0000000a16107c2b */ /* 0x000fe20008000010 */
[----:B------:R-:W2:Y:S01]  /*0750*/  LDCU.128 UR68, c[0x3][0x940] ;  /* 0x00c12800ff4477ac */ /* 0x000ea20008000c00 */
[----:B---3--:R-:W-:Y:S02]  /*0760*/  DFMA R42, R20, UR62, RZ ;  /* 0x0000003e142a7c2b */ /* 0x008fe400080000ff */
[----:B------:R-:W-:Y:S01]  /*0770*/  DFMA R36, R34, UR46, R36 ;  /* 0x0000002e22247c2b */ /* 0x000fe20008000024 */
[----:B------:R-:W3:Y:S01]  /*0780*/  LDCU.128 UR4, c[0x3][0x990] ;  /* 0x00c13200ff0477ac */ /* 0x000ee20008000c00 */
[----:B----4-:R-:W-:Y:S02]  /*0790*/  DFMA R46, R20, UR24, RZ ;  /* 0x00000018142e7c2b */ /* 0x010fe400080000ff */
[----:B------:R-:W-:Y:S01]  /*07a0*/  DFMA R38, R22, UR22, R38 ;  /* 0x0000001616267c2b */ /* 0x000fe20008000026 */
[----:B------:R-:W4:Y:S01]  /*07b0*/  LDCU.128 UR36, c[0x3][0x8d0] ;  /* 0x00c11a00ff2477ac */ /* 0x000f220008000c00 */
[----:B-1----:R-:W-:Y:S01]  /*07c0*/  DFMA R20, R20, UR66, RZ ;  /* 0x0000004214147c2b */ /* 0x002fe200080000ff */
[----:B------:R-:W1:Y:S03]  /*07d0*/  LDCU.128 UR8, c[0x3][0x760] ;  /* 0x00c0ec00ff0877ac */ /* 0x000e660008000c00 */
[----:B------:R-:W-:-:S02]  /*07e0*/  DFMA R46, R22, UR26, R46 ;  /* 0x0000001a162e7c2b */ /* 0x000fc4000800002e */
[----:B0-----:R-:W-:Y:S01]  /*07f0*/  DFMA R18, R22, UR40, R18 ;  /* 0x0000002816127c2b */ /* 0x001fe20008000012 */
[----:B------:R-:W0:Y:S01]  /*0800*/  LDCU.128 UR12, c[0x3][0x7b0] ;  /* 0x00c0f600ff0c77ac */ /* 0x000e220008000c00 */
[----:B------:R-:W-:Y:S02]  /*0810*/  DFMA R36, R32, UR34, R36 ;  /* 0x0000002220247c2b */ /* 0x000fe40008000024 */
[C---:B--2---:R-:W-:Y:S01]  /*0820*/  DFMA R42, R22.reuse, UR68, R42 ;  /* 0x00000044162a7c2b */ /* 0x044fe2000800002a */
[----:B------:R-:W2:Y:S01]  /*0830*/  LDCU.128 UR20, c[0x3][0x920] ;  /* 0x00c12400ff1477ac */ /* 0x000ea20008000c00 */
[----:B---3--:R-:W-:Y:S01]  /*0840*/  DFMA R22, R22, UR4, R20 ;  /* 0x0000000416167c2b */ /* 0x008fe20008000014 */
[----:B------:R-:W3:Y:S01]  /*0850*/  LDCU.128 UR24, c[0x3][0x970] ;  /* 0x00c12e00ff1877ac */ /* 0x000ee20008000c00 */
[----:B------:R-:W-:-:S04]  /*0860*/  DFMA R20, R24, UR42, R18 ;  /* 0x0000002a18147c2b */ /* 0x000fc80008000012 */
[C---:B------:R-:W-:Y:S01]  /*0870*/  DFMA R42, R24.reuse, UR70, R42 ;  /* 0x00000046182a7c2b */ /* 0x040fe2000800002a */
[----:B------:R-:W3:Y:S01]  /*0880*/  LDCU.128 UR16, c[0x3][0x740] ;  /* 0x00c0e800ff1077ac */ /* 0x000ee20008000c00 */
[----:B----4-:R-:W-:Y:S02]  /*0890*/  DFMA R18, R24, UR36, R16 ;  /* 0x0000002418127c2b */ /* 0x010fe40008000010 */
[----:B------:R-:W-:Y:S01]  /*08a0*/  DADD R16, R28, R28 ;  /* 0x000000001c107229 */ /* 0x000fe2000000001c */
[----:B------:R-:W4:Y:S01]  /*08b0*/  LDCU.128 UR56, c[0x3][0x900] ;  /* 0x00c12000ff3877ac */ /* 0x000f220008000c00 */
[C---:B-1----:R-:W-:Y:S02]  /*08c0*/  DFMA R40, R34.reuse, UR8, R40 ;  /* 0x0000000822287c2b */ /* 0x042fe40008000028 */
[----:B0-----:R-:W-:Y:S01]  /*08d0*/  DFMA R48, R34, UR12, R48 ;  /* 0x0000000c22307c2b */ /* 0x001fe20008000030 */
[----:B------:R-:W0:Y:S01]  /*08e0*/  LDCU.128 UR72, c[0x3][0x790] ;  /* 0x00c0f200ff4877ac */ /* 0x000e220008000c00 */
[----:B------:R-:W-:-:S02]  /*08f0*/  DFMA R22, R24, UR6, R22 ;  /* 0x0000000618167c2b */ /* 0x000fc40008000016 */
[----:B--2---:R-:W-:Y:S01]  /*0900*/  DFMA R38, R24, UR20, R38 ;  /* 0x0000001418267c2b */ /* 0x004fe20008000026 */
[----:B------:R-:W1:Y:S01]  /*0910*/  LDCU.128 UR52, c[0x3][0x7e0] ;  /* 0x00c0fc00ff3477ac */ /* 0x000e620008000c00 */
[----:B------:R-:W-:Y:S02]  /*0920*/  DMUL R16, R16, 0.5 ;  /* 0x3fe0000010107828 */ /* 0x000fe40000000000 */
[----:B---3--:R-:W-:Y:S01]  /*0930*/  DFMA R46, R24, UR24, R46 ;  /* 0x00000018182e7c2b */ /* 0x008fe2000800002e */
[----:B------:R-:W2:Y:S01]  /*0940*/  LDCU.128 UR40, c[0x3][0x950] ;  /* 0x00c12a00ff2877ac */ /* 0x000ea20008000c00 */
[----:B------:R-:W-:Y:S02]  /*0950*/  DADD R28, R28, -R28 ;  /* 0x000000001c1c7229 */ /* 0x000fe4000000081c */
[C---:B------:R-:W-:Y:S01]  /*0960*/  DFMA R30, R32.reuse, UR16, R30 ;  /* 0x00000010201e7c2b */ /* 0x040fe2000800001e */
[----:B------:R-:W3:Y:S01]  /*0970*/  LDCU.128 UR68, c[0x3][0x9a0] ;  /* 0x00c13400ff4477ac */ /* 0x000ee20008000c00 */
[----:B------:R-:W-:-:S02]  /*0980*/  DFMA R40, R32, UR10, R40 ;  /* 0x0000000a20287c2b */ /* 0x000fc40008000028 */
[----:B----4-:R-:W-:Y:S02]  /*0990*/  DFMA R20, R26, UR56, R20 ;  /* 0x000000381a147c2b */ /* 0x010fe40008000014 */
[C---:B------:R-:W-:Y:S02]  /*09a0*/  DFMA R48, R32.reuse, UR14, R48 ;  /* 0x0000000e20307c2b */ /* 0x040fe40008000030 */
[----:B0-----:R-:W-:Y:S02]  /*09b0*/  DFMA R44, R32, UR72, R44 ;  /* 0x00000048202c7c2b */ /* 0x001fe4000800002c */
[----:B------:R-:W-:Y:S02]  /*09c0*/  DFMA R18, R26, UR38, R18 ;  /* 0x000000261a127c2b */ /* 0x000fe40008000012 */
[----:B-1----:R-:W-:Y:S02]  /*09d0*/  DFMA R50, R32, UR52, R50 ;  /* 0x0000003420327c2b */ /* 0x002fe40008000032 */
[----:B------:R-:W-:-:S02]  /*09e0*/  DFMA R38, R26, UR22, R38 ;  /* 0x000000161a267c2b */ /* 0x000fc40008000026 */
[C---:B------:R-:W-:Y:S02]  /*09f0*/  DFMA R46, R26.reuse, UR26, R46 ;  /* 0x0000001a1a2e7c2b */ /* 0x040fe4000800002e */
[C---:B--2---:R-:W-:Y:S02]  /*0a00*/  DFMA R42, R26.reuse, UR40, R42 ;  /* 0x000000281a2a7c2b */ /* 0x044fe4000800002a */
[----:B---3--:R-:W-:Y:S02]  /*0a10*/  DFMA R22, R26, UR68, R22 ;  /* 0x000000441a167c2b */ /* 0x008fe40008000016 */
[----:B------:R-:W-:Y:S02]  /*0a20*/  DFMA R30, R16, UR18, R30 ;  /* 0x00000012101e7c2b */ /* 0x000fe4000800001e */
[----:B------:R-:W-:Y:S02]  /*0a30*/  DFMA R20, R28, UR58, R20 ;  /* 0x0000003a1c147c2b */ /* 0x000fe40008000014 */
        /* <DEDUP_REMOVED lines=34> */
.L_x_134:
[----:B------:R-:W-:Y:S05]  /*0c60*/  BSYNC.RECONVERGENT B0 ;  /* 0x0000000000007941 */ /* 0x000fea0003800200 */
.L_x_133:
        /* <DEDUP_REMOVED lines=31> */
[C---:B--2---:R-:W-:Y:S02]  /*0e60*/  DFMA R36, R20.reuse, UR8, RZ ;  /* 0x0000000814247c2b */ /* 0x044fe400080000ff */
[----:B---3--:R-:W-:Y:S01]  /*0e70*/  DFMA R32, R20, UR20, RZ ;  /* 0x0000001414207c2b */ /* 0x008fe200080000ff */
[----:B------:R-:W2:Y:S01]  /*0e80*/  LDCU.128 UR16, c[0x3][0x8f0] ;  /* 0x00c11e00ff1077ac */ /* 0x000ea20008000c00 */
[----:B------:R-:W-:Y:S02]  /*0e90*/  DFMA R40, R26, UR26, R34 ;  /* 0x0000001a1a287c2b */ /* 0x000fe40008000022 */
[C---:B------:R-:W-:Y:S01]  /*0ea0*/  DFMA R34, R20.reuse, UR54, RZ ;  /* 0x0000003614227c2b */ /* 0x040fe200080000ff */
[----:B------:R-:W3:Y:S01]  /*0eb0*/  LDCU.128 UR24, c[0x3][0x940] ;  /* 0x00c12800ff1877ac */ /* 0x000ee20008000c00 */
[----:B------:R-:W-:-:S02]  /*0ec0*/  DFMA R38, R20, UR50, RZ ;  /* 0x0000003214267c2b */ /* 0x000fc400080000ff */
[----:B------:R-:W-:Y:S01]  /*0ed0*/  DFMA R42, R20, UR46, RZ ;  /* 0x0000002e142a7c2b */ /* 0x000fe200080000ff */
[----:B------:R-:W3:Y:S01]  /*0ee0*/  LDCU.128 UR12, c[0x3][0x710] ;  /* 0x00c0e200ff0c77ac */ /* 0x000ee20008000c00 */
[----:B------:R-:W-:Y:S01]  /*0ef0*/  DFMA R24, R16, UR4, RZ ;  /* 0x0000000410187c2b */ /* 0x000fe200080000ff */
[----:B------:R-:W3:Y:S01]  /*0f00*/  LDS.64 R20, [R3+0x1e0] ;  /* 0x0001e00003147984 */ /* 0x000ee20000000a00 */
[C---:B------:R-:W-:Y:S01]  /*0f10*/  DFMA R48, R26.reuse, UR10, R36 ;  /* 0x0000000a1a307c2b */ /* 0x040fe20008000024 */
[----:B------:R-:W3:Y:S01]  /*0f20*/  LDCU.128 UR8, c[0x3][0x990] ;  /* 0x00c13200ff0877ac */ /* 0x000ee20008000c00 */
[C---:B------:R-:W-:Y:S02]  /*0f30*/  DFMA R32, R26.reuse, UR22, R32 ;  /* 0x000000161a207c2b */ /* 0x040fe40008000020 */
[C---:B------:R-:W-:Y:S01]  /*0f40*/  DFMA R36, R26.reuse, UR68, R34 ;  /* 0x000000441a247c2b */ /* 0x040fe20008000022 */
[----:B------:R-:W3:Y:S01]  /*0f50*/  LDCU.128 UR20, c[0x3][0x7b0] ;  /* 0x00c0f600ff1477ac */ /* 0x000ee20008000c00 */
[----:B------:R-:W-:-:S02]  /*0f60*/  DFMA R44, R26, UR60, R38 ;  /* 0x0000003c1a2c7c2b */ /* 0x000fc40008000026 */
[----:B------:R-:W-:Y:S01]  /*0f70*/  DFMA R52, R26, UR72, R42 ;  /* 0x000000481a347c2b */ /* 0x000fe2000800002a */
[----:B------:R-:W3:Y:S01]  /*0f80*/  LDCU.128 UR64, c[0x3][0x8d0] ;  /* 0x00c11a00ff4077ac */ /* 0x000ee20008000c00 */
[----:B------:R-:W-:Y:S01]  /*0f90*/  DFMA R26, R22, UR6, R24 ;  /* 0x00000006161a7c2b */ /* 0x000fe20008000018 */
[----:B------:R-:W3:Y:S01]  /*0fa0*/  LDS.64 R24, [R3+0x180] ;  /* 0x0001800003187984 */ /* 0x000ee20000000a00 */
[C---:B-1----:R-:W-:Y:S01]  /*0fb0*/  DFMA R38, R16.reuse, UR56, RZ ;  /* 0x0000003810267c2b */ /* 0x042fe200080000ff */
[----:B------:R-:W1:Y:S01]  /*0fc0*/  LDCU.128 UR4, c[0x3][0x760] ;  /* 0x00c0ec00ff0477ac */ /* 0x000e620008000c00 */
[C---:B----4-:R-:W-:Y:S02]  /*0fd0*/  DFMA R46, R16.reuse, UR32, RZ ;  /* 0x00000020102e7c2b */ /* 0x050fe400080000ff */
[C---:B------:R-:W-:Y:S02]  /*0fe0*/  DFMA R34, R16.reuse, UR42, RZ ;  /* 0x0000002a10227c2b */ /* 0x040fe400080000ff */
[----:B------:R-:W-:-:S02]  /*0ff0*/  DFMA R42, R16, UR38, RZ ;  /* 0x00000026102a7c2b */ /* 0x000fc400080000ff */
[----:B0-----:R-:W-:Y:S02]  /*1000*/  DFMA R50, R16, UR30, RZ ;  /* 0x0000001e10327c2b */ /* 0x001fe400080000ff */
[----:B------:R-:W-:Y:S02]  /*1010*/  DADD R16, R28, R30 ;  /* 0x000000001c107229 */ /* 0x000fe4000000001e */
[C---:B------:R-:W-:Y:S01]  /*1020*/  DFMA R38, R22.reuse, UR58, R38 ;  /* 0x0000003a16267c2b */ /* 0x040fe20008000026 */
[----:B------:R-:W0:Y:S01]  /*1030*/  LDCU.128 UR56, c[0x3][0x920] ;  /* 0x00c12400ff3877ac */ /* 0x000e220008000c00 */
[C---:B------:R-:W-:Y:S02]  /*1040*/  DFMA R46, R22.reuse, UR34, R46 ;  /* 0x00000022162e7c2b */ /* 0x040fe4000800002e */
[C---:B--2---:R-:W-:Y:S01]  /*1050*/  DFMA R34, R22.reuse, UR16, R34 ;  /* 0x0000001016227c2b */ /* 0x044fe20008000022 */
[----:B------:R-:W2:Y:S01]  /*1060*/  LDCU.128 UR32, c[0x3][0x970] ;  /* 0x00c12e00ff2077ac */ /* 0x000ea20008000c00 */
[----:B---3--:R-:W-:-:S02]  /*1070*/  DFMA R42, R22, UR24, R42 ;  /* 0x00000018162a7c2b */ /* 0x008fc4000800002a */
[----:B------:R-:W-:Y:S02]  /*1080*/  DFMA R50, R22, UR8, R50 ;  /* 0x0000000816327c2b */ /* 0x000fe40008000032 */
[----:B------:R-:W-:Y:S02]  /*1090*/  DADD R28, R28, -R30 ;  /* 0x000000001c1c7229 */ /* 0x000fe4000000081e */
        /* <DEDUP_REMOVED lines=8> */
[----:B------:R-:W-:Y:S02]  /*1120*/  DFMA R50, R28, UR10, R50 ;  /* 0x0000000a1c327c2b */ /* 0x000fe40008000032 */
[C---:B------:R-:W-:Y:S01]  /*1130*/  DFMA R32, R16.reuse, UR12, R32 ;  /* 0x0000000c10207c2b */ /* 0x040fe20008000020 */
[----:B------:R-:W4:Y:S01]  /*1140*/  LDCU.128 UR24, c[0x3][0x7e0] ;  /* 0x00c0fc00ff1877ac */ /* 0x000f220008000c00 */
[C---:B-1----:R-:W-:Y:S02]  /*1150*/  DFMA R40, R16.reuse, UR4, R40 ;  /* 0x0000000410287c2b */ /* 0x042fe40008000028 */
[----:B------:R-:W-:Y:S01]  /*1160*/  DFMA R48, R16, UR20, R48 ;  /* 0x0000001410307c2b */ /* 0x000fe20008000030 */
[----:B------:R-:W1:Y:S01]  /*1170*/  LDCU.128 UR16, c[0x3][0x950] ;  /* 0x00c12a00ff1077ac */ /* 0x000e620008000c00 */
[----:B------:R-:W-:-:S02]  /*1180*/  DADD R16, R18, R20 ;  /* 0x0000000012107229 */ /* 0x000fc40000000014 */
[----:B------:R-:W-:Y:S01]  /*1190*/  DADD R18, R18, -R20 ;  /* 0x0000000012127229 */ /* 0x000fe20000000814 */
[----:B------:R-:W1:Y:S01]  /*11a0*/  LDCU.128 UR8, c[0x3][0x9a0] ;  /* 0x00c13400ff0877ac */ /* 0x000e620008000c00 */
[C---:B------:R-:W-:Y:S02]  /*11b0*/  DFMA R26, R28.reuse, UR64, R26 ;  /* 0x000000401c1a7c2b */ /* 0x040fe4000800001a */
[C---:B0-----:R-:W-:Y:S02]  /*11c0*/  DFMA R38, R28.reuse, UR56, R38 ;  /* 0x000000381c267c2b */ /* 0x041fe40008000026 */
[----:B--2---:R-:W-:Y:S02]  /*11d0*/  DFMA R46, R28, UR32, R46 ;  /* 0x000000201c2e7c2b */ /* 0x004fe4000800002e */
[----:B------:R-:W-:Y:S02]  /*11e0*/  DADD R20, R24, R24 ;  /* 0x0000000018147229 */ /* 0x000fe40000000018 */
[----:B------:R-:W-:-:S02]  /*11f0*/  DFMA R32, R16, UR14, R32 ;  /* 0x0000000e10207c2b */ /* 0x000fc40008000020 */
[C---:B------:R-:W-:Y:S02]  /*1200*/  DFMA R40, R16.reuse, UR6, R40 ;  /* 0x0000000610287c2b */ /* 0x040fe40008000028 */
[C---:B------:R-:W-:Y:S02]  /*1210*/  DFMA R48, R16.reuse, UR22, R48 ;  /* 0x0000001610307c2b */ /* 0x040fe40008000030 */
[C---:B---3--:R-:W-:Y:S02]  /*1220*/  DFMA R36, R16.reuse, UR68, R36 ;  /* 0x0000004410247c2b */ /* 0x048fe40008000024 */
[C---:B----4-:R-:W-:Y:S02]  /*1230*/  DFMA R44, R16.reuse, UR72, R44 ;  /* 0x00000048102c7c2b */ /* 0x050fe4000800002c */
[----:B------:R-:W-:Y:S02]  /*1240*/  DFMA R52, R16, UR24, R52 ;  /* 0x0000001810347c2b */ /* 0x000fe40008000034 */
[----:B------:R-:W-:-:S02]  /*1250*/  DFMA R26, R18, UR66, R26 ;  /* 0x00000042121a7c2b */ /* 0x000fc4000800001a */
[----:B------:R-:W-:Y:S02]  /*1260*/  DFMA R38, R18, UR58, R38 ;  /* 0x0000003a12267c2b */ /* 0x000fe40008000026 */
[----:B------:R-:W-:Y:S02]  /*1270*/  DMUL R20, R20, 0.5 ;  /* 0x3fe0000014147828 */ /* 0x000fe40000000000 */
[C---:B------:R-:W-:Y:S02]  /*1280*/  DFMA R46, R18.reuse, UR34, R46 ;  /* 0x00000022122e7c2b */ /* 0x040fe4000800002e */
[C---:B------:R-:W-:Y:S02]  /*1290*/  DFMA R34, R18.reuse, UR60, R34 ;  /* 0x0000003c12227c2b */ /* 0x040fe40008000022 */
        /* <DEDUP_REMOVED lines=39> */
.L_x_136:
[----:B------:R-:W-:Y:S05]  /*1510*/  BSYNC.RECONVERGENT B0 ;  /* 0x0000000000007941 */ /* 0x000fea0003800200 */
.L_x_135:
[----:B------:R-:W-:Y:S01]  /*1520*/  BAR.SYNC.DEFER_BLOCKING 0x0 ;  /* 0x0000000000007b1d */ /* 0x000fe20000010000 */
[----:B------:R-:W-:Y:S01]  /*1530*/  IMAD R15, R0, 0x2f40, R15 ;  /* 0x00002f40000f7824 */ /* 0x000fe200078e020f */
[----:B-12--5:R-:W-:Y:S02]  /*1540*/  CS2R R24, SRZ ;  /* 0x0000000000187805 */ /* 0x026fe4000001ff00 */
[----:B------:R-:W-:Y:S02]  /*1550*/  CS2R R32, SRZ ;  /* 0x0000000000207805 */ /* 0x000fe4000001ff00 */
[----:B------:R-:W1:Y:S02]  /*1560*/  LDCU.128 UR8, c[0x3][0x710] ;  /* 0x00c0e200ff0877ac */ /* 0x000e640008000c00 */
[----:B------:R-:W2:Y:S01]  /*1570*/  LDC.64 R174, c[0x0][0x390] ;  /* 0x0000e400ffae7b82 */ /* 0x000ea20000000a00 */
[----:B------:R-:W3:Y:S01]  /*1580*/  LDCU.128 UR68, c[0x3][0x8f0] ;  /* 0x00c11e00ff4477ac */ /* 0x000ee20008000c00 */
[----:B------:R-:W4:Y:S01]  /*1590*/  LDCU.128 UR52, c[0x3][0x770] ;  /* 0x00c0ee00ff3477ac */ /* 0x000f220008000c00 */
[----:B------:R-:W4:Y:S01]  /*15a0*/  LDCU.128 UR12, c[0x3][0x700] ;  /* 0x00c0e000ff0c77ac */ /* 0x000f220008000c00 */
[----:B------:R-:W4:Y:S01]  /*15b0*/  LDCU.128 UR56, c[0x3][0x720] ;  /* 0x00c0e400ff3877ac */ /* 0x000f220008000c00 */
[----:B------:R-:W-:Y:S01]  /*15c0*/  LDS.64 R26, [R4+0x40] ;  /* 0x00004000041a7984 */ /* 0x000fe20000000a00 */
[----:B-1----:R-:W-:Y:S01]  /*15d0*/  UMOV UR4, UR10 ;  /* 0x0000000a00047c82 */ /* 0x002fe20008000000 */
[----:B------:R-:W-:-:S02]  /*15e0*/  UMOV UR5, UR11 ;  /* 0x0000000b00057c82 */ /* 0x000fc40008000000 */
[----:B0-----:R-:W0:Y:S01]  /*15f0*/  LDS.128 R16, [R4] ;  /* 0x0000000004107984 */ /* 0x001e220000000c00 */
[----:B---3--:R-:W-:Y:S01]  /*1600*/  MOV.SPILL R58, UR71 ;  /* 0x00000047003a7c02 */ /* 0x008fe20009000f00 */
[----:B------:R-:W1:Y:S01]  /*1610*/  LDCU.128 UR20, c[0x3][0x750] ;  /* 0x00c0ea00ff1477ac */ /* 0x000e620008000c00 */
[----:B------:R-:W-:Y:S01]  /*1620*/  MOV.SPILL R59, UR70 ;  /* 0x00000046003b7c02 */ /* 0x000fe20009000f00 */
[----:B------:R-:W3:Y:S01]  /*1630*/  LDS.128 R28, [R4+0x30] ;  /* 0x00003000041c7984 */ /* 0x000ee20000000c00 */
[----:B------:R-:W-:Y:S01]  /*1640*/  MOV.SPILL R60, UR69 ;  /* 0x00000045003c7c02 */ /* 0x000fe20009000f00 */
[----:B------:R-:W-:Y:S01]  /*1650*/  UMOV UR70, UR4 ;  /* 0x0000000400467c82 */ /* 0x000fe20008000000 */
[----:B------:R-:W-:Y:S01]  /*1660*/  UMOV UR71, UR5 ;  /* 0x0000000500477c82 */ /* 0x000fe20008000000 */
[----:B------:R-:W1:Y:S01]  /*1670*/  LDCU.128 UR28, c[0x3][0x7a0] ;  /* 0x00c0f400ff1c77ac */ /* 0x000e620008000c00 */
[----:B------:R-:W-:Y:S01]  /*1680*/  MOV.SPILL R61, UR68 ;  /* 0x00000044003d7c02 */ /* 0x000fe20009000f00 */
[----:B--2---:R-:W-:Y:S01]  /*1690*/  IMAD.WIDE R174, R15, 0x8, R174 ;  /* 0x000000080fae7825 */ /* 0x004fe200078e02ae */
[----:B------:R-:W-:Y:S01]  /*16a0*/  MOV.SPILL R8, UR71 ;  /* 0x0000004700087c02 */ /* 0x000fe20009000f00 */
[----:B------:R-:W2:Y:S01]  /*16b0*/  LDCU.128 UR60, c[0x3][0x7c0] ;  /* 0x00c0f800ff3c77ac */ /* 0x000ea20008000c00 */
[----:B------:R-:W-:Y:S01]  /*16c0*/  MOV.SPILL R10, UR70 ;  /* 0x00000046000a7c02 */ /* 0x000fe20009000f00 */
[----:B------:R-:W2:Y:S01]  /*16d0*/  LDCU.128 UR64, c[0x3][0x780] ;  /* 0x00c0f000ff4077ac */ /* 0x000ea20008000c00 */
[----:B------:R-:W2:Y:S01]  /*16e0*/  LDCU.128 UR44, c[0x3][0x730] ;  /* 0x00c0e600ff2c77ac */ /* 0x000ea20008000c00 */
[----:B------:R-:W2:Y:S01]  /*16f0*/  LDCU.128 UR72, c[0x3][0x7d0] ;  /* 0x00c0fa00ff4877ac */ /* 0x000ea20008000c00 */
[----:B------:R-:W2:Y:S01]  /*1700*/  LDCU.128 UR16, c[0x3][0x8c0] ;  /* 0x00c11800ff1077ac */ /* 0x000ea20008000c00 */
[----:B------:R-:W2:Y:S01]  /*1710*/  LDCU.128 UR48, c[0x3][0x8e0] ;  /* 0x00c11c00ff3077ac */ /* 0x000ea20008000c00 */
[----:B------:R-:W2:Y:S01]  /*1720*/  LDCU.128 UR24, c[0x3][0x910] ;  /* 0x00c12200ff1877ac */ /* 0x000ea20008000c00 */
[----:B------:R-:W-:-:S02]  /*1730*/  CS2R R228, SRZ ;  /* 0x0000000000e47805 */ /* 0x000fc4000001ff00 */
[----:B------:R-:W-:Y:S01]  /*1740*/  CS2R R226, SRZ ;  /* 0x0000000000e27805 */ /* 0x000fe2000001ff00 */
[----:B------:R-:W2:Y:S01]  /*1750*/  LDS.128 R20, [R4+0x10] ;  /* 0x0000100004147984 */ /* 0x000ea20000000c00 */
[----:B------:R-:W2:Y:S01]  /*1760*/  LDCU.128 UR68, c[0x3][0x760] ;  /* 0x00c0ec00ff4477ac */ /* 0x000ea20008000c00 */
[----:B0-----:R-:W-:Y:S02]  /*1770*/  DADD R34, R16, R26 ;  /* 0x0000000010227229 */ /* 0x001fe4000000001a */
[----:B---3--:R-:W-:Y:S01]  /*1780*/  DADD R36, R30, R18 ;  /* 0x000000001e247229 */ /* 0x008fe20000000012 */
[----:B------:R-:W-:Y:S01]  /*1790*/  UMOV UR6, UR8 ;  /* 0x0000000800067c82 */ /* 0x000fe20008000000 */
[----:B------:R-:W0:Y:S04]  /*17a0*/  LDCU.128 UR40, c[0x3][0x930] ;  /* 0x00c12600ff2877ac */ /* 0x000e280008000c00 */
[----:B----4-:R-:W-:Y:S01]  /*17b0*/  DFMA R44, R34, UR54, RZ ;  /* 0x00000036222c7c2b */ /* 0x010fe200080000ff */
[----:B------:R-:W3:Y:S01]  /*17c0*/  LDCU UR8, c[0x0][0x380] ;  /* 0x00007000ff0877ac */ /* 0x000ee20008000800 */
[----:B------:R-:W-:-:S02]  /*17d0*/  DADD R26, R16, -R26 ;  /* 0x00000000101a7229 */ /* 0x000fc4000000081a */
[----:B------:R-:W-:Y:S01]  /*17e0*/  DADD R30, -R30, R18 ;  /* 0x000000001e1e7229 */ /* 0x000fe20000000112 */
[----:B------:R-:W4:Y:S01]  /*17f0*/  LDCU.128 UR32, c[0x3][0x960] ;  /* 0x00c12c00ff2077ac */ /* 0x000f220008000c00 */
[C---:B------:R-:W-:Y:S02]  /*1800*/  DFMA R16, R34.reuse, UR12, RZ ;  /* 0x0000000c22107c2b */ /* 0x040fe400080000ff */
[C---:B------:R-:W-:Y:S01]  /*1810*/  DFMA R18, R34.reuse, UR58, RZ ;  /* 0x0000003a22127c2b */ /* 0x040fe200080000ff */
[----:B------:R-:W4:Y:S01]  /*1820*/  LDCU.128 UR36, c[0x3][0x980] ;  /* 0x00c13000ff2477ac */ /* 0x000f220008000c00 */
[C---:B-1----:R-:W-:Y:S02]  /*1830*/  DFMA R40, R34.reuse, UR20, RZ ;  /* 0x0000001422287c2b */ /* 0x042fe400080000ff */
[C---:B------:R-:W-:Y:S01]  /*1840*/  DFMA R48, R34.reuse, UR28, RZ ;  /* 0x0000001c22307c2b */ /* 0x040fe200080000ff */
[----:B------:R-:W-:Y:S01]  /*1850*/  UMOV UR7, UR9 ;  /* 0x0000000900077c82 */ /* 0x000fe20008000000 */
[----:B--2---:R-:W-:Y:S01]  /*1860*/  DFMA R34, R34, UR62, RZ ;  /* 0x0000003e22227c2b */ /* 0x004fe200080000ff */
[----:B------:R-:W-:Y:S01]  /*1870*/  UMOV UR62, UR70 ;  /* 0x00000046003e7c82 */ /* 0x000fe20008000000 */
[C---:B------:R-:W-:Y:S01]  /*1880*/  DFMA R50, R36.reuse, UR64, R44 ;  /* 0x0000004024327c2b */ /* 0x040fe2000800002c */
[----:B------:R-:W-:Y:S01]  /*1890*/  UMOV UR64, UR68 ;  /* 0x0000004400407c82 */ /* 0x000fe20008000000 */
[----:B------:R-:W-:Y:S01]  /*18a0*/  UMOV UR65, UR69 ;  /* 0x0000004500417c82 */ /* 0x000fe20008000000 */
[----:B------:R-:W-:Y:S01]  /*18b0*/  UMOV UR63, UR71 ;  /* 0x00000047003f7c82 */ /* 0x000fe20008000000 */
[----:B------:R-:W1:Y:S01]  /*18c0*/  LDCU.128 UR68, c[0x3][0x7b0] ;  /* 0x00c0f600ff4477ac */ /* 0x000e620008000c00 */
[C---:B------:R-:W-:Y:S01]  /*18d0*/  DFMA R54, R36.reuse, UR30, R48 ;  /* 0x0000001e24367c2b */ /* 0x040fe20008000030 */
[----:B---3--:R-:W-:Y:S01]  /*18e0*/  ISETP.GE.AND P2, PT, R0, UR8, PT ;  /* 0x0000000800007c0c */ /* 0x008fe2000bf46270 */
[C---:B------:R-:W-:Y:S01]  /*18f0*/  DFMA R38, R36.reuse, UR14, R16 ;  /* 0x0000000e24267c2b */ /* 0x040fe20008000010 */
[----:B------:R-:W-:Y:S01]  /*1900*/  CS2R R14, SRZ ;  /* 0x00000000000e7805 */ /* 0x000fe2000001ff00 */
[C---:B------:R-:W-:Y:S01]  /*1910*/  DFMA R42, R36.reuse, UR44, R18 ;  /* 0x0000002c242a7c2b */ /* 0x040fe20008000012 */
[----:B------:R-:W-:Y:S01]  /*1920*/  MOV.SPILL R62, UR59 ;  /* 0x0000003b003e7c02 */ /* 0x000fe20009000f00 */
[C---:B------:R-:W-:Y:S01]  /*1930*/  DFMA R46, R36.reuse, UR22, R40 ;  /* 0x00000016242e7c2b */ /* 0x040fe20008000028 */
[----:B------:R-:W-:Y:S01]  /*1940*/  MOV.SPILL R63, UR58 ;  /* 0x0000003a003f7c02 */ /* 0x000fe20009000f00 */
[----:B-1----:R-:W-:Y:S01]  /*1950*/  UMOV UR30, UR70 ;  /* 0x00000046001e7c82 */ /* 0x002fe20008000000 */
[----:B------:R-:W-:Y:S01]  /*1960*/  UMOV UR31, UR71 ;  /* 0x00000047001f7c82 */ /* 0x000fe20008000000 */
[----:B------:R-:W-:Y:S01]  /*1970*/  R2UR.FILL UR71, R8 ;  /* 0x00000000084772ca */ /* 0x000fe200004e0000 */
[----:B------:R-:W-:Y:S01]  /*1980*/  DFMA R56, R36, UR72, R34 ;  /* 0x0000004824387c2b */ /* 0x000fe20008000022 */
[----:B------:R-:W-:Y:S01]  /*1990*/  R2UR.FILL UR70, R10 ;  /* 0x000000000a4672ca */ /* 0x000fe200004e0000 */
[C---:B------:R-:W-:Y:S01]  /*19a0*/  DFMA R36, R26.reuse, UR16, RZ ;  /* 0x000000101a247c2b */ /* 0x040fe200080000ff */
[----:B------:R-:W2:Y:S01]  /*19b0*/  @!P2 LDG.E.64.CONSTANT R24, desc[UR76][R174.64+0x3600] ;  /* 0x0036004cae18a981 */ /* 0x000ea2000c1e9b00 */
[----:B------:R-:W-:-:S02]  /*19c0*/  DFMA R40, R26, UR50, RZ ;  /* 0x000000321a287c2b */ /* 0x000fc400080000ff */
[C---:B------:R-:W-:Y:S02]  /*19d0*/  DFMA R44, R26.reuse, UR24, RZ ;  /* 0x000000181a2c7c2b */ /* 0x040fe400080000ff */
[C---:B0-----:R-:W-:Y:S02]  /*19e0*/  DFMA R48, R26.reuse, UR42, RZ ;  /* 0x0000002a1a307c2b */ /* 0x041fe400080000ff */
[C---:B----4-:R-:W-:Y:S01]  /*19f0*/  DFMA R52, R26.reuse, UR32, RZ ;  /* 0x000000201a347c2b */ /* 0x050fe200080000ff */
[----:B------:R-:W-:Y:S01]  /*1a00*/  UMOV UR72, UR68 ;  /* 0x0000004400487c82 */ /* 0x000fe20008000000 */
[----:B------:R-:W-:Y:S01]  /*1a10*/  DFMA R26, R26, UR38, RZ ;  /* 0x000000261a1a7c2b */ /* 0x000fe200080000ff */
[----:B------:R-:W-:Y:S01]  /*1a20*/  UMOV UR73, UR69 ;  /* 0x0000004500497c82 */ /* 0x000fe20008000000 */
[----:B------:R-:W-:Y:S01]  /*1a30*/  UMOV UR38, UR70 ;  /* 0x0000004600267c82 */ /* 0x000fe20008000000 */
[----:B------:R-:W-:Y:S01]  /*1a40*/  UMOV UR39, UR71 ;  /* 0x0000004700277c82 */ /* 0x000fe20008000000 */
[----:B------:R-:W0:Y:S01]  /*1a50*/  LDCU.128 UR68, c[0x3][0x8d0] ;  /* 0x00c11a00ff4477ac */ /* 0x000e220008000c00 */
[----:B------:R-:W3:Y:S01]  /*1a60*/  @!P2 LDG.E.64.CONSTANT R32, desc[UR76][R174.64+0xa200] ;  /* 0x00a2004cae20a981 */ /* 0x000ee2000c1e9b00 */
[----:B------:R-:W-:Y:S01]  /*1a70*/  MOV.SPILL R64, UR57 ;  /* 0x0000003900407c02 */ /* 0x000fe20009000f00 */
[----:B------:R-:W1:Y:S02]  /*1a80*/  LDCU.128 UR8, c[0x3][0x940] ;  /* 0x00c12800ff0877ac */ /* 0x000e640008000c00 */
[----:B------:R-:W4:Y:S01]  /*1a90*/  @!P2 LDG.E.64.CONSTANT R14, desc[UR76][R174.64] ;  /* 0x0000004cae0ea981 */ /* 0x000f22000c1e9b00 */
[----:B------:R-:W-:Y:S01]  /*1aa0*/  MOV.SPILL R65, UR56 ;  /* 0x0000003800417c02 */ /* 0x000fe20009000f00 */
[----:B------:R-:W-:-:S02]  /*1ab0*/  UMOV UR58, UR6 ;  /* 0x00000006003a7c82 */ /* 0x000fc40008000000 */
[----:B------:R-:W4:Y:S01]  /*1ac0*/  @!P2 LDG.E.64.CONSTANT R228, desc[UR76][R174.64+0x6c00] ;  /* 0x006c004caee4a981 */ /* 0x000f22000c1e9b00 */
[----:B------:R-:W-:Y:S01]  /*1ad0*/  UMOV UR59, UR7 ;  /* 0x00000007003b7c82 */ /* 0x000fe20008000000 */
[----:B------:R-:W1:Y:S02]  /*1ae0*/  LDCU.128 UR4, c[0x3][0x990] ;  /* 0x00c13200ff0477ac */ /* 0x000e640008000c00 */
[----:B------:R-:W4:Y:S04]  /*1af0*/  @!P2 LDG.E.64.CONSTANT R226, desc[UR76][R174.64+0xd800] ;  /* 0x00d8004caee2a981 */ /* 0x000f28000c1e9b00 */
[----:B------:R-:W1:Y:S01]  /*1b00*/  LDS.128 R16, [R4+0x20] ;  /* 0x0000200004107984 */ /* 0x000e620000000c00 */
[----:B0-----:R-:W-:Y:S01]  /*1b10*/  UMOV UR14, UR68 ;  /* 0x00000044000e7c82 */ /* 0x001fe20008000000 */
[----:B------:R-:W-:Y:S01]  /*1b20*/  UMOV UR15, UR69 ;  /* 0x00000045000f7c82 */ /* 0x000fe20008000000 */
[----:B------:R-:W-:-:S02]  /*1b30*/  R2UR.FILL UR69, R60 ;  /* 0x000000003c4572ca */ /* 0x000fc400004e0000 */
[----:B------:R-:W-:-:S13]  /*1b40*/  R2UR.FILL UR68, R61 ;  /* 0x000000003d4472ca */ /* 0x000fda00004e0000 */
[C---:B------:R-:W-:Y:S01]  /*1b50*/  DFMA R40, R30.reuse, UR68, R40 ;  /* 0x000000441e287c2b */ /* 0x040fe20008000028 */
[----:B------:R-:W-:Y:S01]  /*1b60*/  UMOV UR68, UR58 ;  /* 0x0000003a00447c82 */ /* 0x000fe20008000000 */
[----:B------:R-:W-:Y:S01]  /*1b70*/  UMOV UR69, UR59 ;  /* 0x0000003b00457c82 */ /* 0x000fe20008000000 */
[----:B------:R-:W0:Y:S01]  /*1b80*/  LDCU.128 UR56, c[0x3][0x740] ;  /* 0x00c0e800ff3877ac */ /* 0x000e220008000c00 */
[C---:B-1----:R-:W-:Y:S02]  /*1b90*/  DFMA R48, R30.reuse, UR8, R48 ;  /* 0x000000081e307c2b */ /* 0x042fe40008000030 */
[----:B------:R-:W-:Y:S01]  /*1ba0*/  DFMA R44, R30, UR26, R44 ;  /* 0x0000001a1e2c7c2b */ /* 0x000fe2000800002c */
[----:B------:R-:W-:Y:S01]  /*1bb0*/  UMOV UR8, UR14 ;  /* 0x0000000e00087c82 */ /* 0x000fe20008000000 */
[----:B------:R-:W-:Y:S01]  /*1bc0*/  UMOV UR9, UR15 ;  /* 0x0000000f00097c82 */ /* 0x000fe20008000000 */
[----:B------:R-:W-:Y:S01]  /*1bd0*/  DADD R34, R20, R28 ;  /* 0x0000000014227229 */ /* 0x000fe2000000001c */
[----:B------:R-:W-:Y:S01]  /*1be0*/  UMOV UR22, UR70 ;  /* 0x0000004600167c82 */ /* 0x000fe20008000000 */
[----:B------:R-:W-:Y:S01]  /*1bf0*/  UMOV UR23, UR71 ;  /* 0x0000004700177c82 */ /* 0x000fe20008000000 */
[----:B------:R-:W-:Y:S01]  /*1c00*/  R2UR.FILL UR71, R58 ;  /* 0x000000003a4772ca */ /* 0x000fe200004e0000 */
[----:B0-----:R-:W-:Y:S01]  /*1c10*/  UMOV UR26, UR56 ;  /* 0x00000038001a7c82 */ /* 0x001fe20008000000 */
[----:B------:R-:W-:Y:S01]  /*1c20*/  UMOV UR27, UR57 ;  /* 0x00000039001b7c82 */ /* 0x000fe20008000000 */
[----:B------:R-:W-:Y:S01]  /*1c30*/  UMOV UR14, UR58 ;  /* 0x0000003a000e7c82 */ /* 0x000fe20008000000 */
[----:B------:R-:W-:Y:S01]  /*1c40*/  UMOV UR15, UR59 ;  /* 0x0000003b000f7c82 */ /* 0x000fe20008000000 */
[----:B------:R-:W0:Y:S01]  /*1c50*/  LDCU.128 UR56, c[0x3][0x920] ;  /* 0x00c12400ff3877ac */ /* 0x000e220008000c00 */
[----:B------:R-:W-:Y:S01]  /*1c60*/  R2UR.FILL UR70, R59 ;  /* 0x000000003b4672ca */ /* 0x000fe200004e0000 */
[----:B------:R-:W-:-:S02]  /*1c70*/  DFMA R36, R30, UR18, R36 ;  /* 0x000000121e247c2b */ /* 0x000fc40008000024 */
[----:B------:R-:W-:Y:S01]  /*1c80*/  DFMA R52, R30, UR34, R52 ;  /* 0x000000221e347c2b */ /* 0x000fe20008000034 */
[----:B------:R-:W-:Y:S01]  /*1c90*/  IMAD R12, R13, -0x420, R12 ;  /* 0xfffffbe00d0c7824 */ /* 0x000fe200078e020c */
[----:B------:R-:W-:Y:S01]  /*1ca0*/  DFMA R42, R34, UR46, R42 ;  /* 0x0000002e222a7c2b */ /* 0x000fe2000800002a */
[----:B------:R-:W1:Y:S01]  /*1cb0*/  LDCU.128 UR44, c[0x3][0x970] ;  /* 0x00c12e00ff2c77ac */ /* 0x000e620008000c00 */
[----:B------:R-:W-:Y:S02]  /*1cc0*/  DFMA R30, R30, UR4, R26 ;  /* 0x000000041e1e7c2b */ /* 0x000fe4000800001a */
[----:B------:R-:W-:Y:S01]  /*1cd0*/  DADD R20, R20, -R28 ;  /* 0x0000000014147229 */ /* 0x000fe2000000081c */
[----:B------:R-:W-:Y:S01]  /*1ce0*/  IMAD R11, R148, 0x8, R11 ;  /* 0x00000008940b7824 */ /* 0x000fe200078e020b */
[C---:B------:R-:W-:Y:S01]  /*1cf0*/  DFMA R50, R34.reuse, UR66, R50 ;  /* 0x0000004222327c2b */ /* 0x040fe20008000032 */
[----:B------:R-:W-:Y:S01]  /*1d00*/  LEA R10, R6, R9, 0x18 ;  /* 0x00000009060a7211 */ /* 0x000fe200078ec0ff */
[C---:B------:R-:W-:Y:S01]  /*1d10*/  DFMA R38, R34.reuse, UR68, R38 ;  /* 0x0000004422267c2b */ /* 0x040fe20008000026 */
[----:B------:R-:W-:Y:S01]  /*1d20*/  CS2R R214, SRZ ;  /* 0x0000000000d67805 */ /* 0x000fe2000001ff00 */
[C---:B------:R-:W-:Y:S01]  /*1d30*/  DFMA R46, R34.reuse, UR64, R46 ;  /* 0x00000040222e7c2b */ /* 0x040fe2000800002e */
[----:B------:R-:W1:Y:S01]  /*1d40*/  LDCU.128 UR64, c[0x3][0x900] ;  /* 0x00c12000ff4077ac */ /* 0x000e620008000c00 */
[C---:B------:R-:W-:Y:S01]  /*1d50*/  DFMA R54, R34.reuse, UR72, R54 ;  /* 0x0000004822367c2b */ /* 0x040fe20008000036 */
[----:B0-----:R-:W-:Y:S01]  /*1d60*/  UMOV UR4, UR56 ;  /* 0x0000003800047c82 */ /* 0x001fe20008000000 */
[----:B------:R-:W-:Y:S01]  /*1d70*/  UMOV UR5, UR57 ;  /* 0x0000003900057c82 */ /* 0x000fe20008000000 */
[----:B------:R-:W-:Y:S01]  /*1d80*/  DFMA R56, R34, UR74, R56 ;  /* 0x0000004a22387c2b */ /* 0x000fe20008000038 */
[----:B------:R-:W0:Y:S01]  /*1d90*/  LDCU.128 UR72, c[0x3][0x7e0] ;  /* 0x00c0fc00ff4877ac */ /* 0x000e220008000c00 */
[C---:B------:R-:W-:Y:S01]  /*1da0*/  DFMA R28, R20.reuse, UR70, R40 ;  /* 0x00000046141c7c2b */ /* 0x040fe20008000028 */
[----:B------:R-:W-:Y:S01]  /*1db0*/  CS2R R222, SRZ ;  /* 0x0000000000de7805 */ /* 0x000fe2000001ff00 */
[C---:B------:R-:W-:Y:S01]  /*1dc0*/  DFMA R48, R20.reuse, UR10, R48 ;  /* 0x0000000a14307c2b */ /* 0x040fe20008000030 */
[----:B------:R-:W0:Y:S01]  /*1dd0*/  LDCU.128 UR68, c[0x3][0x790] ;  /* 0x00c0f200ff4477ac */ /* 0x000e220008000c00 */
[C---:B------:R-:W-:Y:S01]  /*1de0*/  DFMA R36, R20.reuse, UR8, R36 ;  /* 0x0000000814247c2b */ /* 0x040fe20008000024 */
[----:B------:R-:W4:Y:S01]  /*1df0*/  @!P2 LDG.E.64.CONSTANT R214, desc[UR76][R174.64+0x7080] ;  /* 0x0070804caed6a981 */ /* 0x000f22000c1e9b00 */
[C---:B------:R-:W-:Y:S01]  /*1e00*/  DFMA R44, R20.reuse, UR4, R44 ;  /* 0x00000004142c7c2b */ /* 0x040fe2000800002c */
[----:B------:R-:W0:Y:S01]  /*1e10*/  LDCU.128 UR8, c[0x3][0x950] ;  /* 0x00c12a00ff0877ac */ /* 0x000e220008000c00 */
[----:B------:R-:W-:-:S02]  /*1e20*/  DFMA R30, R20, UR6, R30 ;  /* 0x00000006141e7c2b */ /* 0x000fc4000800001e */
[----:B------:R-:W-:Y:S01]  /*1e30*/  DADD R26, R18, R22 ;  /* 0x00000000121a7229 */ /* 0x000fe20000000016 */
[----:B------:R-:W0:Y:S01]  /*1e40*/  LDCU.128 UR4, c[0x3][0x9a0] ;  /* 0x00c13400ff0477ac */ /* 0x000e220008000c00 */
[----:B-1----:R-:W-:Y:S01]  /*1e50*/  DFMA R52, R20, UR44, R52 ;  /* 0x0000002c14347c2b */ /* 0x002fe20008000034 */
[----:B------:R-:W-:Y:S01]  /*1e60*/  CS2R R40, SRZ ;  /* 0x0000000000287805 */ /* 0x000fe2000001ff00 */
[----:B------:R-:W-:Y:S01]  /*1e70*/  DADD R18, -R18, R22 ;  /* 0x0000000012127229 */ /* 0x000fe20000000116 */
[----:B------:R-:W-:Y:S01]  /*1e80*/  R2UR.FILL UR57, R64 ;  /* 0x00000000403972ca */ /* 0x000fe200004e0000 */
[----:B------:R-:W-:Y:S01]  /*1e90*/  DADD R20, R16, R16 ;  /* 0x0000000010147229 */ /* 0x000fe20000000010 */
[----:B------:R-:W-:Y:S01]  /*1ea0*/  R2UR.FILL UR56, R65 ;  /* 0x00000000413872ca */ /* 0x000fe200004e0000 */
[----:B------:R-:W-:Y:S01]  /*1eb0*/  UMOV UR18, UR58 ;  /* 0x0000003a00127c82 */ /* 0x000fe20008000000 */
[----:B------:R-:W-:Y:S01]  /*1ec0*/  UMOV UR19, UR59 ;  /* 0x0000003b00137c82 */ /* 0x000fe20008000000 */
[----:B------:R-:W4:Y:S01]  /*1ed0*/  @!P2 LDG.E.64.CONSTANT R40, desc[UR76][R174.64+0x14400] ;  /* 0x0144004cae28a981 */ /* 0x000f22000c1e9b00 */
[C---:B------:R-:W-:Y:S01]  /*1ee0*/  DFMA R38, R26.reuse, UR38, R38 ;  /* 0x000000261a267c2b */ /* 0x040fe20008000026 */
[----:B------:R-:W-:Y:S01]  /*1ef0*/  VIADD R9, R9, 0x480 ;  /* 0x0000048009097836 */ /* 0x000fe20000000000 */
[C---:B------:R-:W-:Y:S01]  /*1f00*/  DFMA R46, R26.reuse, UR62, R46 ;  /* 0x0000003e1a2e7c2b */ /* 0x040fe2000800002e */
[----:B------:R-:W4:Y:S01]  /*1f10*/  @!P2 LDG.E.64.CONSTANT R222, desc[UR76][R174.64+0xdc80] ;  /* 0x00dc804caedea981 */ /* 0x000f22000c1e9b00 */
[C---:B------:R-:W-:Y:S01]  /*1f20*/  DFMA R54, R26.reuse, UR30, R54 ;  /* 0x0000001e1a367c2b */ /* 0x040fe20008000036 */
[----:B------:R-:W-:Y:S01]  /*1f30*/  CS2R R204, SRZ ;  /* 0x0000000000cc7805 */ /* 0x000fe2000001ff00 */
[C---:B------:R-:W-:Y:S01]  /*1f40*/  DFMA R42, R26.reuse, UR26, R42 ;  /* 0x0000001a1a2a7c2b */ /* 0x040fe2000800002a */
[----:B------:R-:W-:Y:S01]  /*1f50*/  CS2R R212, SRZ ;  /* 0x0000000000d47805 */ /* 0x000fe2000001ff00 */
[C---:B0-----:R-:W-:Y:S01]  /*1f60*/  DFMA R50, R26.reuse, UR68, R50 ;  /* 0x000000441a327c2b */ /* 0x041fe20008000032 */
[----:B------:R-:W-:Y:S01]  /*1f70*/  CS2R R220, SRZ ;  /* 0x0000000000dc7805 */ /* 0x000fe2000001ff00 */
[----:B------:R-:W-:Y:S01]  /*1f80*/  DFMA R56, R26, UR72, R56 ;  /* 0x000000481a387c2b */ /* 0x000fe20008000038 */
[----:B------:R-:W-:Y:S01]  /*1f90*/  CS2R R216, SRZ ;  /* 0x0000000000d87805 */ /* 0x000fe2000001ff00 */
[C---:B------:R-:W-:Y:S01]  /*1fa0*/  DFMA R36, R18.reuse, UR22, R36 ;  /* 0x0000001612247c2b */ /* 0x040fe20008000024 */
[----:B------:R-:W-:Y:S01]  /*1fb0*/  CS2R R218, SRZ ;  /* 0x0000000000da7805 */ /* 0x000fe2000001ff00 */
[----:B------:R-:W-:Y:S01]  /*1fc0*/  DFMA R44, R18, UR18, R44 ;  /* 0x00000012122c7c2b */ /* 0x000fe2000800002c */
[----:B------:R-:W0:Y:S01]  /*1fd0*/  LDCU.64 UR44, c[0x3][0x8f0] ;  /* 0x00c11e00ff2c77ac */ /* 0x000e220008000a00 */
[----:B------:R-:W-:-:S02]  /*1fe0*/  DMUL R20, R20, 0.5 ;  /* 0x3fe0000014147828 */ /* 0x000fc40000000000 */
[C---:B------:R-:W-:Y:S01]  /*1ff0*/  DFMA R52, R18.reuse, UR46, R52 ;  /* 0x0000002e12347c2b */ /* 0x040fe20008000034 */
[----:B------:R-:W1:Y:S01]  /*2000*/  LDCU.64 UR34, c[0x3][0x7b0] ;  /* 0x00c0f600ff2277ac */ /* 0x000e620008000a00 */
[C---:B------:R-:W-:Y:S02]  /*2010*/  DFMA R28, R18.reuse, UR64, R28 ;  /* 0x00000040121c7c2b */ /* 0x040fe4000800001c */
[C---:B------:R-:W-:Y:S02]  /*2020*/  DFMA R48, R18.reuse, UR8, R48 ;  /* 0x0000000812307c2b */ /* 0x040fe40008000030 */
[----:B------:R-:W-:Y:S02]  /*2030*/  DFMA R30, R18, UR4, R30 ;  /* 0x00000004121e7c2b */ /* 0x000fe4000800001e */
[----:B------:R-:W-:Y:S01]  /*2040*/  DADD R16, R16, -R16 ;  /* 0x0000000010107229 */ /* 0x000fe20000000810 */
[----:B------:R-:W-:Y:S01]  /*2050*/  LEA R6, R6, R9, 0x18 ;  /* 0x0000000906067211 */ /* 0x000fe200078ec0ff */
[C---:B------:R-:W-:Y:S01]  /*2060*/  DFMA R42, R20.reuse, UR14, R42 ;  /* 0x0000000e142a7c2b */ /* 0x040fe2000800002a */
[----:B------:R-:W4:Y:S01]  /*2070*/  @!P2 LDG.E.64.CONSTANT R204, desc[UR76][R174.64+0x14880] ;  /* 0x0148804caecca981 */ /* 0x000f22000c1e9b00 */
[C---:B------:R-:W-:Y:S01]  /*2080*/  DFMA R50, R20.reuse, UR70, R50 ;  /* 0x0000004614327c2b */ /* 0x040fe20008000032 */
[----:B------:R-:W0:Y:S01]  /*2090*/  LDCU.64 UR4, c[0x0][0x388] ;  /* 0x00007100ff0477ac */ /* 0x000e220008000a00 */
[C---:B------:R-:W-:Y:S01]  /*20a0*/  DFMA R54, R20.reuse, UR60, R54 ;  /* 0x0000003c14367c2b */ /* 0x040fe20008000036 */
[----:B------:R-:W-:Y:S01]  /*20b0*/  R2UR.FILL UR59, R62 ;  /* 0x000000003e3b72ca */ /* 0x000fe200004e0000 */
[C---:B------:R-:W-:Y:S01]  /*20c0*/  DFMA R38, R20.reuse, UR56, R38 ;  /* 0x0000003814267c2b */ /* 0x040fe20008000026 */
[----:B------:R-:W-:Y:S01]  /*20d0*/  R2UR.FILL UR58, R63 ;  /* 0x000000003f3a72ca */ /* 0x000fe200004e0000 */
[C---:B------:R-:W-:Y:S01]  /*20e0*/  DFMA R46, R20.reuse, UR52, R46 ;  /* 0x00000034142e7c2b */ /* 0x040fe2000800002e */
[----:B------:R-:W4:Y:S01]  /*20f0*/  @!P2 LDG.E.64.CONSTANT R212, desc[UR76][R174.64+0x10e00] ;  /* 0x010e004caed4a981 */ /* 0x000f22000c1e9b00 */
[----:B------:R-:W-:Y:S01]  /*2100*/  DFMA R56, R20, UR74, R56 ;  /* 0x0000004a14387c2b */ /* 0x000fe20008000038 */
        /* <DEDUP_REMOVED lines=11> */
[----:B------:R-:W-:Y:S01]  /*21c0*/  DFMA R30, R16, UR6, R30 ;  /* 0x00000006101e7c2b */ /* 0x000fe2000800001e */
[----:B------:R-:W-:Y:S01]  /*21d0*/  IMAD R9, R7, 0x480, R6 ;  /* 0x0000048007097824 */ /* 0x000fe200078e0206 */
[----:B------:R-:W-:Y:S01]  /*21e0*/  DADD R16, R38, R36 ;  /* 0x0000000026107229 */ /* 0x000fe20000000024 */
[----:B------:R-:W1:Y:S01]  /*21f0*/  LDCU.64 UR6, c[0x3][0x8c8] ;  /* 0x00c11900ff0677ac */ /* 0x000e620008000a00 */
        /* <DEDUP_REMOVED lines=45> */
[----:B------:R-:W1:Y:S02]  /*24d0*/  LDCU.64 UR26, c[0x3][0x990] ;  /* 0x00c13200ff1a77ac */ /* 0x000e640008000a00 */
[----:B------:R-:W-:Y:S04]  /*24e0*/  LDS.64 R202, [R45] ;  /* 0x000000002dca7984 */ /* 0x000fe80000000a00 */
[----:B------:R-:W0:Y:S04]  /*24f0*/  LDS.128 R36, [R12] ;  /* 0x000000000c247984 */ /* 0x000e280000000c00 */
[----:B------:R-:W1:Y:S04]  /*2500*/  LDS.64 R200, [R45+0x8] ;  /* 0x000008002dc87984 */ /* 0x000e680000000a00 */
[----:B------:R-:W-:Y:S04]  /*2510*/  LDS.64 R198, [R45+0x10] ;  /* 0x000010002dc67984 */ /* 0x000fe80000000a00 */
[----:B------:R-:W2:Y:S04]  /*2520*/  LDS.128 R28, [R12+0x10] ;  /* 0x000010000c1c7984 */ /* 0x000ea80000000c00 */
[----:B------:R-:W-:Y:S04]  /*2530*/  LDS.64 R20, [R11] ;  /* 0x000000000b147984 */ /* 0x000fe80000000a00 */
[----:B------:R-:W3:Y:S04]  /*2540*/  LDS.128 R88, [R42] ;  /* 0x000000002a587984 */ /* 0x000ee80000000c00 */
[----:B------:R-:W3:Y:S04]  /*2550*/  LDS.64 R196, [R45+0x18] ;  /* 0x000018002dc47984 */ /* 0x000ee80000000a00 */
[----:B------:R-:W3:Y:S04]  /*2560*/  LDS.64 R22, [R11+0x60] ;  /* 0x000060000b167984 */ /* 0x000ee80000000a00 */
[----:B------:R-:W-:Y:S04]  /*2570*/  LDS.64 R194, [R45+0x20] ;  /* 0x000020002dc27984 */ /* 0x000fe80000000a00 */
[----:B------:R-:W3:Y:S01]  /*2580*/  LDS.128 R16, [R12+0x20] ;  /* 0x000020000c107984 */ /* 0x000ee20000000c00 */
[----:B------:R-:W-:-:S03]  /*2590*/  IMAD R5, R148, 0x8, R12 ;  /* 0x0000000894057824 */ /* 0x000fc600078e020c */
[----:B------:R-:W-:Y:S01]  /*25a0*/  LDS.64 R26, [R11+0xc0] ;  /* 0x0000c0000b1a7984 */ /* 0x000fe20000000a00 */
[----:B0-----:R-:W-:-:S03]  /*25b0*/  DFMA R36, R202, R36, RZ ;  /* 0x00000024ca24722b */ /* 0x001fc600000000ff */
[----:B------:R-:W0:Y:S04]  /*25c0*/  LDS.128 R84, [R42+0x10] ;  /* 0x000010002a547984 */ /* 0x000e280000000c00 */
[----:B------:R-:W0:Y:S04]  /*25d0*/  LDS.64 R192, [R45+0x28] ;  /* 0x000028002dc07984 */ /* 0x000e280000000a00 */
[----:B------:R-:W-:Y:S04]  /*25e0*/  LDS.64 R186, [R5] ;  /* 0x0000000005ba7984 */ /* 0x000fe80000000a00 */
[----:B------:R-:W0:Y:S01]  /*25f0*/  LDS.128 R128, [R10+0x3f00] ;  /* 0x003f00000a807984 */ /* 0x000e220000000c00 */
[----:B-1----:R-:W-:-:S03]  /*2600*/  DFMA R36, R200, R38, R36 ;  /* 0x00000026c824722b */ /* 0x002fc60000000024 */
[----:B------:R-:W1:Y:S04]  /*2610*/  LDS.64 R34, [R11+0x120] ;  /* 0x000120000b227984 */ /* 0x000e680000000a00 */
[----:B------:R-:W1:Y:S01]  /*2620*/  LDS.64 R184, [R5+0x480] ;  /* 0x0004800005b87984 */ /* 0x000e620000000a00 */
[----:B--2---:R-:W-:-:S03]  /*2630*/  DFMA R28, R198, R28, R36 ;  /* 0x0000001cc61c722b */ /* 0x004fc60000000024 */
[----:B------:R-:W-:Y:S04]  /*2640*/  LDS.64 R46, [R11+0x180] ;  /* 0x000180000b2e7984 */ /* 0x000fe80000000a00 */
[----:B------:R-:W2:Y:S04]  /*2650*/  LDS.128 R72, [R42+0x20] ;  /* 0x000020002a487984 */ /* 0x000ea80000000c00 */
[----:B------:R-:W-:Y:S04]  /*2660*/  LDS.64 R180, [R5+0x900] ;  /* 0x0009000005b47984 */ /* 0x000fe80000000a00 */
[----:B------:R-:W2:Y:S01]  /*2670*/  LDS.128 R136, [R10+0x3f10] ;  /* 0x003f10000a887984 */ /* 0x000ea20000000c00 */
[----:B---3--:R-:W-:-:S02]  /*2680*/  DFMA R20, R88, R20, RZ ;  /* 0x000000145814722b */ /* 0x008fc400000000ff */
[----:B------:R-:W-:Y:S01]  /*2690*/  DFMA R28, R196, R30, R28 ;  /* 0x0000001ec41c722b */ /* 0x000fe2000000001c */
[----:B------:R-:W3:Y:S04]  /*26a0*/  LDS.64 R52, [R11+0x1e0] ;  /* 0x0001e0000b347984 */ /* 0x000ee80000000a00 */
[----:B------:R-:W3:Y:S01]  /*26b0*/  LDS.64 R178, [R5+0xd80] ;  /* 0x000d800005b27984 */ /* 0x000ee20000000a00 */
[----:B------:R-:W-:Y:S02]  /*26c0*/  DFMA R20, R22, R90, R20 ;  /* 0x0000005a1614722b */ /* 0x000fe40000000014 */
[----:B------:R-:W-:Y:S01]  /*26d0*/  DFMA R16, R194, R16, R28 ;  /* 0x00000010c210722b */ /* 0x000fe2000000001c */
[----:B------:R-:W-:Y:S04]  /*26e0*/  LDS.64 R54, [R11+0x240] ;  /* 0x000240000b367984 */ /* 0x000fe80000000a00 */
[----:B------:R-:W3:Y:S04]  /*26f0*/  LDS.128 R68, [R42+0x30] ;  /* 0x000030002a447984 */ /* 0x000ee80000000c00 */
[----:B------:R-:W-:Y:S04]  /*2700*/  LDS.64 R176, [R5+0x1200] ;  /* 0x0012000005b07984 */ /* 0x000fe80000000a00 */
[----:B------:R-:W3:Y:S01]  /*2710*/  LDS.128 R124, [R10+0x3f20] ;  /* 0x003f20000a7c7984 */ /* 0x000ee20000000c00 */
[----:B0-----:R-:W-:-:S02]  /*2720*/  DFMA R20, R84, R26, R20 ;  /* 0x0000001a5414722b */ /* 0x001fc40000000014 */
[----:B------:R-:W-:Y:S01]  /*2730*/  DFMA R48, R192, R18, R16 ;  /* 0x00000012c030722b */ /* 0x000fe20000000010 */
[----:B------:R-:W-:Y:S01]  /*2740*/  LDS.64 R190, [R45+0x30] ;  /* 0x000030002dbe7984 */ /* 0x000fe20000000a00 */
[----:B------:R-:W-:-:S03]  /*2750*/  DFMA R16, R186, R128, RZ ;  /* 0x00000080ba10722b */ /* 0x000fc600000000ff */
[----:B------:R-:W0:Y:S04]  /*2760*/  LDS.128 R36, [R12+0x30] ;  /* 0x000030000c247984 */ /* 0x000e280000000c00 */
[----:B------:R-:W0:Y:S04]  /*2770*/  LDS.64 R56, [R11+0x2a0] ;  /* 0x0002a0000b387984 */ /* 0x000e280000000a00 */
[----:B------:R-:W0:Y:S01]  /*2780*/  LDS.64 R172, [R5+0x1680] ;  /* 0x0016800005ac7984 */ /* 0x000e220000000a00 */
[----:B-1----:R-:W-:Y:S02]  /*2790*/  DFMA R20, R34, R86, R20 ;  /* 0x000000562214722b */ /* 0x002fe40000000014 */
[----:B------:R-:W-:Y:S01]  /*27a0*/  DFMA R16, R184, R130, R16 ;  /* 0x00000082b810722b */ /* 0x000fe20000000010 */
[----:B------:R-:W1:Y:S04]  /*27b0*/  LDS.64 R188, [R45+0x38] ;  /* 0x000038002dbc7984 */ /* 0x000e680000000a00 */
[----:B------:R-:W-:Y:S04]  /*27c0*/  LDS.64 R58, [R11+0x300] ;  /* 0x000300000b3a7984 */ /* 0x000fe80000000a00 */
[----:B------:R-:W1:Y:S04]  /*27d0*/  LDS.128 R76, [R42+0x40] ;  /* 0x000040002a4c7984 */ /* 0x000e680000000c00 */
[----:B------:R-:W-:Y:S04]  /*27e0*/  LDS.64 R170, [R5+0x1b00] ;  /* 0x001b000005aa7984 */ /* 0x000fe80000000a00 */
[----:B------:R-:W1:Y:S01]  /*27f0*/  LDS.128 R100, [R10+0x3f30] ;  /* 0x003f30000a647984 */ /* 0x000e620000000c00 */
        /* <DEDUP_REMOVED lines=11> */
[----:B---3--:R-:W-:Y:S02]  /*28b0*/  DFMA R46, R52, R74, R46 ;  /* 0x0000004a342e722b */ /* 0x008fe4000000002e */
[----:B------:R-:W-:Y:S01]  /*28c0*/  DFMA R28, R178, R138, R16 ;  /* 0x0000008ab21c722b */ /* 0x000fe20000000010 */
[----:B------:R-:W3:Y:S04]  /*28d0*/  LDS.64 R64, [R45+0x48] ;  /* 0x000048002d407984 */ /* 0x000ee80000000a00 */
[----:B------:R-:W-:Y:S04]  /*28e0*/  LDS.64 R52, [R11+0x3c0] ;  /* 0x0003c0000b347984 */ /* 0x000fe80000000a00 */
[----:B------:R-:W3:Y:S04]  /*28f0*/  LDS.128 R80, [R42+0x50] ;  /* 0x000050002a507984 */ /* 0x000ee80000000c00 */
[----:B------:R-:W-:Y:S04]  /*2900*/  LDS.64 R166, [R5+0x2400] ;  /* 0x0024000005a67984 */ /* 0x000fe80000000a00 */
[----:B------:R-:W3:Y:S04]  /*2910*/  LDS.128 R120, [R10+0x3f40] ;  /* 0x003f40000a787984 */ /* 0x000ee80000000c00 */
[----:B------:R-:W4:Y:S01]  /*2920*/  @!P2 LDG.E.64.CONSTANT R34, desc[UR76][R174.64+0x480] ;  /* 0x0004804cae22a981 */ /* 0x000f22000c1e9b00 */
[----:B------:R-:W-:-:S02]  /*2930*/  DFMA R46, R68, R54, R46 ;  /* 0x00000036442e722b */ /* 0x000fc4000000002e */
[----:B------:R-:W-:Y:S01]  /*2940*/  DFMA R28, R176, R124, R28 ;  /* 0x0000007cb01c722b */ /* 0x000fe2000000001c */
[----:B------:R-:W-:Y:S04]  /*2950*/  LDS.64 R160, [R45+0x50] ;  /* 0x000050002da07984 */ /* 0x000fe80000000a00 */
[----:B------:R-:W3:Y:S04]  /*2960*/  LDS.128 R16, [R12+0x50] ;  /* 0x000050000c107984 */ /* 0x000ee80000000c00 */
[----:B------:R-:W3:Y:S04]  /*2970*/  LDS.64 R206, [R11+0x420] ;  /* 0x000420000bce7984 */ /* 0x000ee80000000a00 */
[----:B------:R-:W3:Y:S01]  /*2980*/  LDS.64 R164, [R5+0x2880] ;  /* 0x0028800005a47984 */ /* 0x000ee20000000a00 */
[----:B0-----:R-:W-:-:S02]  /*2990*/  DFMA R48, R190, R36, R48 ;  /* 0x00000024be30722b */ /* 0x001fc40000000030 */
[----:B------:R-:W-:Y:S01]  /*29a0*/  DFMA R46, R56, R70, R46 ;  /* 0x00000046382e722b */ /* 0x000fe2000000002e */
[----:B------:R-:W0:Y:S01]  /*29b0*/  LDS.64 R66, [R45+0x58] ;  /* 0x000058002d427984 */ /* 0x000e220000000a00 */
[----:B------:R-:W-:-:S03]  /*29c0*/  DFMA R36, R172, R126, R28 ;  /* 0x0000007eac24722b */ /* 0x000fc6000000001c */
[----:B------:R-:W-:Y:S04]  /*29d0*/  LDS.64 R162, [R5+0x2d00] ;  /* 0x002d000005a27984 */ /* 0x000fe80000000a00 */
[----:B------:R-:W4:Y:S01]  /*29e0*/  LDS.128 R140, [R10+0x3f50] ;  /* 0x003f50000a8c7984 */ /* 0x000f220000000c00 */
[----:B-1----:R-:W-:Y:S02]  /*29f0*/  DFMA R38, R188, R38, R48 ;  /* 0x00000026bc26722b */ /* 0x002fe40000000030 */
[----:B------:R-:W-:Y:S01]  /*2a00*/  DFMA R46, R76, R58, R46 ;  /* 0x0000003a4c2e722b */ /* 0x000fe2000000002e */
[----:B------:R-:W1:Y:S01]  /*2a10*/  LDS.64 R28, [R5+0x3180] ;  /* 0x00318000051c7984 */ /* 0x000e620000000a00 */
[----:B------:R-:W-:-:S04]  /*2a20*/  DFMA R36, R170, R100, R36 ;  /* 0x00000064aa24722b */ /* 0x000fc80000000024 */
[----:B--2---:R-:W-:Y:S02]  /*2a30*/  DFMA R20, R182, R20, R38 ;  /* 0x00000014b614722b */ /* 0x004fe40000000026 */
[----:B------:R-:W-:Y:S01]  /*2a40*/  DFMA R46, R60, R78, R46 ;  /* 0x0000004e3c2e722b */ /* 0x000fe2000000002e */
[----:B------:R-:W-:Y:S06]  /*2a50*/  BAR.SYNC.DEFER_BLOCKING 0x0 ;  /* 0x0000000000007b1d */ /* 0x000fec0000010000 */
[----:B------:R-:W-:Y:S02]  /*2a60*/  DFMA R36, R168, R102, R36 ;  /* 0x00000066a824722b */ /* 0x000fe40000000024 */
[----:B---3--:R-:W-:-:S02]  /*2a70*/  DFMA R20, R64, R22, R20 ;  /* 0x000000164014722b */ /* 0x008fc40000000014 */
[----:B------:R-:W-:-:S04]  /*2a80*/  DFMA R46, R80, R52, R46 ;  /* 0x00000034502e722b */ /* 0x000fc8000000002e */
[----:B------:R-:W-:Y:S02]  /*2a90*/  DFMA R36, R166, R120, R36 ;  /* 0x00000078a624722b */ /* 0x000fe40000000024 */
[----:B------:R-:W-:Y:S02]  /*2aa0*/  DFMA R16, R160, R16, R20 ;  /* 0x00000010a010722b */ /* 0x000fe40000000014 */
[----:B------:R-:W-:-:S04]  /*2ab0*/  DFMA R206, R206, R82, R46 ;  /* 0x00000052cece722b */ /* 0x000fc8000000002e */
[----:B------:R-:W-:Y:S02]  /*2ac0*/  DFMA R36, R164, R122, R36 ;  /* 0x0000007aa424722b */ /* 0x000fe40000000024 */
[----:B0-----:R-:W-:Y:S02]  /*2ad0*/  DFMA R224, R66, R18, R16 ;  /* 0x0000001242e0722b */ /* 0x001fe40000000010 */
[C---:B------:R-:W-:Y:S02]  /*2ae0*/  DMUL R16, R206.reuse, R24 ;  /* 0x00000018ce107228 */ /* 0x040fe40000000000 */
[----:B------:R-:W-:Y:S02]  /*2af0*/  DMUL R32, R206, R32 ;  /* 0x00000020ce207228 */ /* 0x000fe40000000000 */
[----:B----4-:R-:W-:Y:S01]  /*2b00*/  DFMA R36, R162, R140, R36 ;  /* 0x0000008ca224722b */ /* 0x010fe20000000024 */
        /* <DEDUP_REMOVED lines=38> */
[----:B------:R-:W2:Y:S04]  /*2d70*/  LDS.64 R22, [R6+0x120] ;  /* 0x0001200006167984 */ /* 0x000ea80000000a00 */
[----:B------:R-:W2:Y:S04]  /*2d80*/  LDS.64 R60, [R11+0x5a0] ;  /* 0x0005a0000b3c7984 */ /* 0x000ea80000000a00 */
[----:B------:R-:W2:Y:S04]  /*2d90*/  LDS.128 R92, [R12+0x4a0] ;  /* 0x0004a0000c5c7984 */ /* 0x000ea80000000c00 */
[----:B------:R-:W2:Y:S01]  /*2da0*/  LDS.128 R108, [R10+0x3f60] ;  /* 0x003f60000a6c7984 */ /* 0x000ea20000000c00 */
[----:B---3--:R-:W-:-:S02]  /*2db0*/  DFMA R48, R88, R54, RZ ;  /* 0x000000365830722b */ /* 0x008fc400000000ff */
[----:B----4-:R-:W-:Y:S01]  /*2dc0*/  DFMA R40, R32, R44, R40 ;  /* 0x0000002c2028722b */ /* 0x010fe20000000028 */
[----:B------:R-:W3:Y:S01]  /*2dd0*/  LDS.64 R116, [R11+0x600] ;  /* 0x000600000b747984 */ /* 0x000ee20000000a00 */
        /* <DEDUP_REMOVED lines=30> */
[----:B----4-:R-:W-:Y:S01]  /*2fc0*/  DFMA R154, R54, R74, R38 ;  /* 0x0000004a369a722b */ /* 0x010fe20000000026 */
        /* <DEDUP_REMOVED lines=1650> */
[----:B------:R-:W-:Y:S02]  /*96f0*/  DFMA R10, R12, UR50, R8 ;  /* 0x000000320c0a7c2b */ /* 0x000fe40008000008 */
[----:B------:R-:W-:Y:S01]  /*9700*/  DFMA R26, R16, UR40, R26 ;  /* 0x00000028101a7c2b */ /* 0x000fe2000800001a */
[----:B------:R-:W2:Y:S01]  /*9710*/  LDCU.64 UR40, c[0x3][0x958] ;  /* 0x00c12b00ff2877ac */ /* 0x000ea20008000a00 */
[----:B------:R-:W-:Y:S02]  /*9720*/  DFMA R32, R12, UR68, R32 ;  /* 0x000000440c207c2b */ /* 0x000fe40008000020 */
[----:B------:R-:W-:Y:S01]  /*9730*/  DFMA R24, R6, UR64, R24 ;  /* 0x0000004006187c2b */ /* 0x000fe20008000018 */
[----:B------:R-:W2:Y:S01]  /*9740*/  LDCU.64 UR68, c[0x3][0x790] ;  /* 0x00c0f200ff4477ac */ /* 0x000ea20008000a00 */
[----:B------:R-:W-:Y:S02]  /*9750*/  DADD R8, R18, R40 ;  /* 0x0000000012087229 */ /* 0x000fe40000000028 */
[----:B0-----:R-:W-:Y:S01]  /*9760*/  DFMA R38, R6, UR66, R38 ;  /* 0x0000004206267c2b */ /* 0x001fe20008000026 */
[----:B------:R-:W0:Y:S01]  /*9770*/  LDCU.64 UR66, c[0x3][0x950] ;  /* 0x00c12a00ff4277ac */ /* 0x000e220008000a00 */
[----:B------:R-:W-:-:S02]  /*9780*/  DFMA R28, R12, UR70, R28 ;  /* 0x000000460c1c7c2b */ /* 0x000fc4000800001c */
[----:B------:R-:W-:Y:S01]  /*9790*/  DADD R18, R18, -R40 ;  /* 0x0000000012127229 */ /* 0x000fe20000000828 */
[----:B------:R-:W0:Y:S01]  /*97a0*/  LDCU.64 UR64, c[0x3][0x798] ;  /* 0x00c0f300ff4077ac */ /* 0x000e220008000a00 */
[C---:B------:R-:W-:Y:S02]  /*97b0*/  DFMA R30, R6.reuse, UR60, R30 ;  /* 0x0000003c061e7c2b */ /* 0x040fe4000800001e */
[C---:B------:R-:W-:Y:S01]  /*97c0*/  DFMA R14, R6.reuse, UR20, R14 ;  /* 0x00000014060e7c2b */ /* 0x040fe2000800000e */
[----:B------:R-:W0:Y:S01]  /*97d0*/  LDCU.64 UR60, c[0x3][0x998] ;  /* 0x00c13300ff3c77ac */ /* 0x000e220008000a00 */
[----:B---3--:R-:W-:Y:S02]  /*97e0*/  DFMA R34, R6, UR74, R34 ;  /* 0x0000004a06227c2b */ /* 0x008fe40008000022 */
[----:B-1----:R-:W-:Y:S01]  /*97f0*/  DFMA R36, R16, UR44, R36 ;  /* 0x0000002c10247c2b */ /* 0x002fe20008000024 */
[----:B------:R-:W1:Y:S01]  /*9800*/  LDCU.64 UR44, c[0x3][0x7b8] ;  /* 0x00c0f700ff2c77ac */ /* 0x000e620008000a00 */
[----:B------:R-:W-:-:S02]  /*9810*/  DFMA R24, R8, UR10, R24 ;  /* 0x0000000a08187c2b */ /* 0x000fc40008000018 */
[----:B------:R-:W-:Y:S01]  /*9820*/  DADD R6, R20, R46 ;  /* 0x0000000014067229 */ /* 0x000fe2000000002e */
[----:B------:R-:W3:Y:S01]  /*9830*/  LDCU.64 UR10, c[0x3][0x978] ;  /* 0x00c12f00ff0a77ac */ /* 0x000ee20008000a00 */
[C---:B------:R-:W-:Y:S02]  /*9840*/  DFMA R10, R16.reuse, UR24, R10 ;  /* 0x00000018100a7c2b */ /* 0x040fe4000800000a */
[----:B------:R-:W-:Y:S01]  /*9850*/  DFMA R28, R16, UR52, R28 ;  /* 0x00000034101c7c2b */ /* 0x000fe2000800001c */
[----:B------:R-:W3:Y:S01]  /*9860*/  LDCU.64 UR52, c[0x3][0x7c0] ;  /* 0x00c0f800ff3477ac */ /* 0x000ee20008000a00 */
[----:B------:R-:W-:Y:S02]  /*9870*/  DFMA R30, R8, UR62, R30 ;  /* 0x0000003e081e7c2b */ /* 0x000fe4000800001e */
[----:B------:R-:W-:Y:S01]  /*9880*/  DFMA R26, R18, UR48, R26 ;  /* 0x00000030121a7c2b */ /* 0x000fe2000800001a */
[----:B------:R-:W3:Y:S01]  /*9890*/  LDCU.64 UR48, c[0x3][0x980] ;  /* 0x00c13000ff3077ac */ /* 0x000ee20008000a00 */
[----:B----4-:R-:W-:-:S02]  /*98a0*/  DFMA R32, R16, UR72, R32 ;  /* 0x0000004810207c2b */ /* 0x010fc40008000020 */
[----:B--2---:R-:W-:Y:S01]  /*98b0*/  DFMA R36, R18, UR40, R36 ;  /* 0x0000002812247c2b */ /* 0x004fe20008000024 */
[----:B------:R-:W2:Y:S01]  /*98c0*/  LDCU.64 UR40, c[0x3][0x7e0] ;  /* 0x00c0fc00ff2877ac */ /* 0x000ea20008000a00 */
[----:B------:R-:W-:Y:S02]  /*98d0*/  DFMA R24, R6, UR30, R24 ;  /* 0x0000001e06187c2b */ /* 0x000fe40008000018 */
[----:B------:R-:W-:Y:S01]  /*98e0*/  DFMA R14, R8, UR54, R14 ;  /* 0x00000036080e7c2b */ /* 0x000fe2000800000e */
[----:B------:R-:W4:Y:S01]  /*98f0*/  LDCU.64 UR30, c[0x3][0x9a0] ;  /* 0x00c13400ff1e77ac */ /* 0x000f220008000a00 */
[C---:B------:R-:W-:Y:S02]  /*9900*/  DFMA R10, R18.reuse, UR42, R10 ;  /* 0x0000002a120a7c2b */ /* 0x040fe4000800000a */
[----:B------:R-:W-:Y:S01]  /*9910*/  DFMA R28, R18, UR56, R28 ;  /* 0x00000038121c7c2b */ /* 0x000fe2000800001c */
[----:B------:R-:W4:Y:S01]  /*9920*/  LDCU.64 UR56, c[0x3][0x7e8] ;  /* 0x00c0fd00ff3877ac */ /* 0x000f220008000a00 */
[----:B------:R-:W-:-:S02]  /*9930*/  DADD R20, R20, -R46 ;  /* 0x0000000014147229 */ /* 0x000fc4000000082e */
[----:B------:R-:W-:Y:S01]  /*9940*/  DFMA R30, R6, UR34, R30 ;  /* 0x00000022061e7c2b */ /* 0x000fe2000800001e */
[----:B------:R-:W4:Y:S01]  /*9950*/  LDCU.64 UR34, c[0x3][0x9a8] ;  /* 0x00c13500ff2277ac */ /* 0x000f220008000a00 */
[----:B------:R-:W-:Y:S02]  /*9960*/  DFMA R34, R8, UR68, R34 ;  /* 0x0000004408227c2b */ /* 0x000fe40008000022 */
[----:B0-----:R-:W-:Y:S02]  /*9970*/  DFMA R32, R18, UR66, R32 ;  /* 0x0000004212207c2b */ /* 0x001fe40008000020 */
[----:B------:R-:W-:Y:S02]  /*9980*/  DFMA R38, R8, UR64, R38 ;  /* 0x0000004008267c2b */ /* 0x000fe40008000026 */
[C-C-:B------:R-:W-:Y:S02]  /*9990*/  DADD R8, R22.reuse, R44.reuse ;  /* 0x0000000016087229 */ /* 0x140fe4000000002c */
[----:B------:R-:W-:-:S02]  /*99a0*/  DADD R22, R22, -R44 ;  /* 0x0000000016167229 */ /* 0x000fc4000000082c */
[----:B------:R-:W-:Y:S02]  /*99b0*/  DFMA R14, R6, UR28, R14 ;  /* 0x0000001c060e7c2b */ /* 0x000fe4000800000e */
[----:B------:R-:W-:Y:S02]  /*99c0*/  DFMA R10, R20, UR32, R10 ;  /* 0x00000020140a7c2b */ /* 0x000fe4000800000a */
[----:B-1----:R-:W-:Y:S02]  /*99d0*/  DFMA R34, R6, UR44, R34 ;  /* 0x0000002c06227c2b */ /* 0x002fe40008000022 */
[C---:B------:R-:W-:Y:S02]  /*99e0*/  DFMA R26, R20.reuse, UR8, R26 ;  /* 0x00000008141a7c2b */ /* 0x040fe4000800001a */
[C---:B------:R-:W-:Y:S02]  /*99f0*/  DFMA R28, R20.reuse, UR46, R28 ;  /* 0x0000002e141c7c2b */ /* 0x040fe4000800001c */
[----:B---3--:R-:W-:-:S02]  /*9a00*/  DFMA R32, R20, UR10, R32 ;  /* 0x0000000a14207c2b */ /* 0x008fc40008000020 */
[----:B------:R-:W-:Y:S02]  /*9a10*/  DFMA R38, R6, UR52, R38 ;  /* 0x0000003406267c2b */ /* 0x000fe40008000026 */
[----:B------:R-:W-:Y:S02]  /*9a20*/  DFMA R36, R20, UR48, R36 ;  /* 0x0000003014247c2b */ /* 0x000fe40008000024 */
[----:B------:R-:W-:Y:S02]  /*9a30*/  DFMA R14, R8, UR22, R14 ;  /* 0x00000016080e7c2b */ /* 0x000fe4000800000e */
[----:B------:R-:W-:Y:S02]  /*9a40*/  DFMA R10, R22, UR18, R10 ;  /* 0x00000012160a7c2b */ /* 0x000fe4000800000a */
[C---:B------:R-:W-:Y:S02]  /*9a50*/  DFMA R24, R8.reuse, UR38, R24 ;  /* 0x0000002608187c2b */ /* 0x040fe40008000018 */
[----:B------:R-:W-:-:S02]  /*9a60*/  DFMA R30, R8, UR36, R30 ;  /* 0x00000024081e7c2b */ /* 0x000fc4000800001e */
[----:B--2---:R-:W-:Y:S02]  /*9a70*/  DFMA R34, R8, UR40, R34 ;  /* 0x0000002808227c2b */ /* 0x004fe40008000022 */
[C---:B------:R-:W-:Y:S02]  /*9a80*/  DFMA R26, R22.reuse, UR26, R26 ;  /* 0x0000001a161a7c2b */ /* 0x040fe4000800001a */
[C---:B------:R-:W-:Y:S02]  /*9a90*/  DFMA R28, R22.reuse, UR60, R28 ;  /* 0x0000003c161c7c2b */ /* 0x040fe4000800001c */
[----:B----4-:R-:W-:Y:S02]  /*9aa0*/  DFMA R32, R22, UR30, R32 ;  /* 0x0000001e16207c2b */ /* 0x010fe40008000020 */
        /* <DEDUP_REMOVED lines=61> */
[----:B------:R-:W4:Y:S01]  /*9e80*/  LDCU.64 UR66, c[0x3][0x920] ;  /* 0x00c12400ff4277ac */ /* 0x000f220008000a00 */
[----:B0-----:R-:W-:Y:S02]  /*9e90*/  DFMA R40, R16, UR68, R26 ;  /* 0x0000004410287c2b */ /* 0x001fe4000800001a */
[----:B------:R-:W-:Y:S01]  /*9ea0*/  DFMA R30, R6, UR74, RZ ;  /* 0x0000004a061e7c2b */ /* 0x000fe200080000ff */
[----:B------:R-:W0:Y:S01]  /*9eb0*/  LDCU.64 UR68, c[0x3][0x900] ;  /* 0x00c12000ff4477ac */ /* 0x000e220008000a00 */
[----:B------:R-:W-:Y:S02]  /*9ec0*/  DFMA R28, R12, UR48, R24 ;  /* 0x000000300c1c7c2b */ /* 0x000fe40008000018 */
[C---:B------:R-:W-:Y:S01]  /*9ed0*/  DFMA R24, R16.reuse, UR58, R22 ;  /* 0x0000003a10187c2b */ /* 0x040fe20008000016 */
[----:B------:R-:W1:Y:S01]  /*9ee0*/  LDCU.64 UR48, c[0x3][0x908] ;  /* 0x00c12100ff3077ac */ /* 0x000e620008000a00 */
[----:B------:R-:W-:Y:S01]  /*9ef0*/  DFMA R26, R16, UR14, R10 ;  /* 0x0000000e101a7c2b */ /* 0x000fe2000800000a */
[----:B------:R-:W-:Y:S01]  /*9f00*/  LDS.64 R10, [R3+0x180] ;  /* 0x00018000030a7984 */ /* 0x000fe20000000a00 */
[C---:B--2---:R-:W-:Y:S01]  /*9f10*/  DFMA R34, R6.reuse, UR72, RZ ;  /* 0x0000004806227c2b */ /* 0x044fe200080000ff */
[----:B------:R-:W2:Y:S01]  /*9f20*/  LDCU.64 UR74, c[0x3][0x768] ;  /* 0x00c0ed00ff4a77ac */ /* 0x000ea20008000a00 */
[C---:B------:R-:W-:Y:S01]  /*9f30*/  DFMA R22, R6.reuse, UR16, RZ ;  /* 0x0000001006167c2b */ /* 0x040fe200080000ff */
[----:B------:R-:W4:Y:S01]  /*9f40*/  LDS.64 R16, [R3+0x2a0] ;  /* 0x0002a00003107984 */ /* 0x000f220000000a00 */
[----:B-----5:R-:W-:Y:S01]  /*9f50*/  DFMA R38, R6, UR56, RZ ;  /* 0x0000003806267c2b */ /* 0x020fe200080000ff */
[----:B------:R-:W5:Y:S01]  /*9f60*/  LDCU.64 UR56, c[0x3][0x770] ;  /* 0x00c0ee00ff3877ac */ /* 0x000f620008000a00 */
[----:B------:R-:W-:-:S02]  /*9f70*/  DADD R6, R18, R20 ;  /* 0x0000000012067229 */ /* 0x000fc40000000014 */
[C---:B------:R-:W-:Y:S01]  /*9f80*/  DFMA R30, R12.reuse, UR70, R30 ;  /* 0x000000460c1e7c2b */ /* 0x040fe2000800001e */
[----:B------:R-:W4:Y:S01]  /*9f90*/  LDCU.64 UR72, c[0x3][0x928] ;  /* 0x00c12500ff4877ac */ /* 0x000f220008000a00 */
[C---:B0-----:R-:W-:Y:S02]  /*9fa0*/  DFMA R34, R12.reuse, UR68, R34 ;  /* 0x000000440c227c2b */ /* 0x041fe40008000022 */
[C---:B------:R-:W-:Y:S01]  /*9fb0*/  DFMA R22, R12.reuse, UR50, R22 ;  /* 0x000000320c167c2b */ /* 0x040fe20008000016 */
[----:B------:R-:W0:Y:S01]  /*9fc0*/  LDCU.64 UR68, c[0x3][0x790] ;  /* 0x00c0f200ff4477ac */ /* 0x000e220008000a00 */
[----:B-1----:R-:W-:Y:S02]  /*9fd0*/  DFMA R38, R12, UR48, R38 ;  /* 0x000000300c267c2b */ /* 0x002fe40008000026 */
[----:B------:R-:W-:Y:S01]  /*9fe0*/  DADD R18, R18, -R20 ;  /* 0x0000000012127229 */ /* 0x000fe20000000814 */
[----:B------:R-:W-:Y:S01]  /*9ff0*/  LDS.64 R12, [R3+0x1e0] ;  /* 0x0001e000030c7984 */ /* 0x000fe20000000a00 */
[C---:B------:R-:W-:Y:S01]  /*a000*/  DFMA R32, R6.reuse, UR46, R32 ;  /* 0x0000002e06207c2b */ /* 0x040fe20008000020 */
[----:B------:R-:W1:Y:S01]  /*a010*/  LDCU.64 UR46, c[0x3][0x798] ;  /* 0x00c0f300ff2e77ac */ /* 0x000e620008000a00 */
[C---:B------:R-:W-:Y:S01]  /*a020*/  DFMA R26, R6.reuse, UR64, R26 ;  /* 0x00000040061a7c2b */ /* 0x040fe2000800001a */
[----:B------:R-:W4:Y:S01]  /*a030*/  LDS.64 R20, [R3+0x240] ;  /* 0x0002400003147984 */ /* 0x000f220000000a00 */
[C---:B------:R-:W-:Y:S01]  /*a040*/  DFMA R24, R6.reuse, UR20, R24 ;  /* 0x0000001406187c2b */ /* 0x040fe20008000018 */
[----:B------:R-:W1:Y:S01]  /*a050*/  LDCU.64 UR48, c[0x3][0x930] ;  /* 0x00c12600ff3077ac */ /* 0x000e620008000a00 */
[----:B--2---:R-:W-:-:S02]  /*a060*/  DFMA R36, R6, UR74, R36 ;  /* 0x0000004a06247c2b */ /* 0x004fc40008000024 */
[----:B-----5:R-:W-:Y:S01]  /*a070*/  DFMA R40, R6, UR56, R40 ;  /* 0x0000003806287c2b */ /* 0x020fe20008000028 */
[----:B------:R-:W2:Y:S01]  /*a080*/  LDCU.64 UR34, c[0x3][0x7a8] ;  /* 0x00c0f500ff2277ac */ /* 0x000ea20008000a00 */
[----:B---3--:R-:W-:Y:S02]  /*a090*/  DADD R6, R8, R14 ;  /* 0x0000000008067229 */ /* 0x008fe4000000000e */
[----:B------:R-:W-:Y:S01]  /*a0a0*/  DFMA R28, R18, UR52, R28 ;  /* 0x00000034121c7c2b */ /* 0x000fe2000800001c */
[----:B------:R-:W3:Y:S01]  /*a0b0*/  LDCU.64 UR30, c[0x3][0x7b0] ;  /* 0x00c0f600ff1e77ac */ /* 0x000ee20008000a00 */
[----:B------:R-:W-:Y:S02]  /*a0c0*/  DADD R8, R8, -R14 ;  /* 0x0000000008087229 */ /* 0x000fe4000000080e */
[----:B------:R-:W-:Y:S01]  /*a0d0*/  DFMA R22, R18, UR24, R22 ;  /* 0x0000001812167c2b */ /* 0x000fe20008000016 */
[----:B------:R-:W5:Y:S01]  /*a0e0*/  LDCU.64 UR52, c[0x3][0x958] ;  /* 0x00c12b00ff3477ac */ /* 0x000f620008000a00 */
[----:B------:R-:W-:-:S02]  /*a0f0*/  DFMA R32, R6, UR62, R32 ;  /* 0x0000003e06207c2b */ /* 0x000fc40008000020 */
[C---:B------:R-:W-:Y:S01]  /*a100*/  DFMA R24, R6.reuse, UR54, R24 ;  /* 0x0000003606187c2b */ /* 0x040fe20008000018 */
[----:B------:R-:W5:Y:S01]  /*a110*/  LDCU.64 UR60, c[0x3][0x948] ;  /* 0x00c12900ff3c77ac */ /* 0x000f620008000a00 */
[C---:B------:R-:W-:Y:S02]  /*a120*/  DFMA R26, R6.reuse, UR44, R26 ;  /* 0x0000002c061a7c2b */ /* 0x040fe4000800001a */
[C---:B0-----:R-:W-:Y:S01]  /*a130*/  DFMA R36, R6.reuse, UR68, R36 ;  /* 0x0000004406247c2b */ /* 0x041fe20008000024 */
[----:B------:R-:W0:Y:S01]  /*a140*/  LDCU.64 UR64, c[0x3][0x950] ;  /* 0x00c12a00ff4077ac */ /* 0x000e220008000a00 */
[----:B-1----:R-:W-:Y:S02]  /*a150*/  DFMA R40, R6, UR46, R40 ;  /* 0x0000002e06287c2b */ /* 0x002fe40008000028 */
[----:B------:R-:W-:Y:S01]  /*a160*/  DFMA R38, R18, UR48, R38 ;  /* 0x0000003012267c2b */ /* 0x000fe20008000026 */
[----:B------:R-:W1:Y:S01]  /*a170*/  LDCU.64 UR56, c[0x3][0x7b8] ;  /* 0x00c0f700ff3877ac */ /* 0x000e620008000a00 */
[----:B----4-:R-:W-:-:S02]  /*a180*/  DADD R6, R10, R16 ;  /* 0x000000000a067229 */ /* 0x010fc40000000010 */
[----:B------:R-:W-:Y:S01]  /*a190*/  DFMA R28, R8, UR36, R28 ;  /* 0x00000024081c7c2b */ /* 0x000fe2000800001c */
[----:B------:R-:W4:Y:S01]  /*a1a0*/  LDCU.64 UR62, c[0x3][0x7c0] ;  /* 0x00c0f800ff3e77ac */ /* 0x000f220008000a00 */
[C---:B------:R-:W-:Y:S02]  /*a1b0*/  DFMA R30, R18.reuse, UR66, R30 ;  /* 0x00000042121e7c2b */ /* 0x040fe4000800001e */
[----:B------:R-:W-:Y:S01]  /*a1c0*/  DFMA R34, R18, UR72, R34 ;  /* 0x0000004812227c2b */ /* 0x000fe20008000022 */
[----:B------:R-:W4:Y:S01]  /*a1d0*/  LDCU.64 UR8, c[0x3][0x968] ;  /* 0x00c12d00ff0877ac */ /* 0x000f220008000a00 */
[C---:B--2---:R-:W-:Y:S02]  /*a1e0*/  DFMA R26, R6.reuse, UR34, R26 ;  /* 0x00000022061a7c2b */ /* 0x044fe4000800001a */
[----:B---3--:R-:W-:Y:S01]  /*a1f0*/  DFMA R32, R6, UR30, R32 ;  /* 0x0000001e06207c2b */ /* 0x008fe20008000020 */
[----:B------:R-:W2:Y:S01]  /*a200*/  LDCU.64 UR10, c[0x3][0x970] ;  /* 0x00c12e00ff0a77ac */ /* 0x000ea20008000a00 */
[----:B-----5:R-:W-:-:S02]  /*a210*/  DFMA R38, R8, UR52, R38 ;  /* 0x0000003408267c2b */ /* 0x020fc40008000026 */
[C---:B------:R-:W-:Y:S01]  /*a220*/  DFMA R22, R8.reuse, UR42, R22 ;  /* 0x0000002a08167c2b */ /* 0x040fe20008000016 */
[----:B------:R-:W3:Y:S01]  /*a230*/  LDCU.64 UR48, c[0x3][0x978] ;  /* 0x00c12f00ff3077ac */ /* 0x000ee20008000a00 */
[C---:B------:R-:W-:Y:S02]  /*a240*/  DFMA R30, R8.reuse, UR60, R30 ;  /* 0x0000003c081e7c2b */ /* 0x040fe4000800001e */
[----:B0-----:R-:W-:Y:S01]  /*a250*/  DFMA R34, R8, UR64, R34 ;  /* 0x0000004008227c2b */ /* 0x001fe20008000022 */
[----:B------:R-:W0:Y:S01]  /*a260*/  LDCU.64 UR36, c[0x3][0x980] ;  /* 0x00c13000ff2477ac */ /* 0x000e220008000a00 */
[----:B------:R-:W-:Y:S02]  /*a270*/  DADD R10, R10, -R16 ;  /* 0x000000000a0a7229 */ /* 0x000fe40000000810 */
[C---:B------:R-:W-:Y:S01]  /*a280*/  DFMA R24, R6.reuse, UR28, R24 ;  /* 0x0000001c06187c2b */ /* 0x040fe20008000018 */
[----:B------:R-:W5:Y:S01]  /*a290*/  LDCU.64 UR40, c[0x3][0x7d0] ;  /* 0x00c0fa00ff2877ac */ /* 0x000f620008000a00 */
[----:B-1----:R-:W-:-:S02]  /*a2a0*/  DFMA R36, R6, UR56, R36 ;  /* 0x0000003806247c2b */ /* 0x002fc40008000024 */
[----:B----4-:R-:W-:Y:S01]  /*a2b0*/  DFMA R40, R6, UR62, R40 ;  /* 0x0000003e06287c2b */ /* 0x010fe20008000028 */
[----:B------:R-:W1:Y:S01]  /*a2c0*/  LDCU.64 UR26, c[0x3][0x990] ;  /* 0x00c13200ff1a77ac */ /* 0x000e620008000a00 */
[C-C-:B------:R-:W-:Y:S02]  /*a2d0*/  DADD R6, R12.reuse, R20.reuse ;  /* 0x000000000c067229 */ /* 0x140fe40000000014 */
[----:B------:R-:W-:Y:S01]  /*a2e0*/  DADD R12, R12, -R20 ;  /* 0x000000000c0c7229 */ /* 0x000fe20000000814 */
[----:B------:R-:W4:Y:S01]  /*a2f0*/  LDCU.64 UR38, c[0x3][0x7d8] ;  /* 0x00c0fb00ff2677ac */ /* 0x000f220008000a00 */
[C---:B------:R-:W-:Y:S02]  /*a300*/  DFMA R22, R10.reuse, UR32, R22 ;  /* 0x000000200a167c2b */ /* 0x040fe40008000016 */
[C---:B------:R-:W-:Y:S01]  /*a310*/  DFMA R28, R10.reuse, UR8, R28 ;  /* 0x000000080a1c7c2b */ /* 0x040fe2000800001c */
[----:B------:R-:W4:Y:S01]  /*a320*/  LDCU.64 UR44, c[0x3][0x7e0] ;  /* 0x00c0fc00ff2c77ac */ /* 0x000f220008000a00 */
[----:B--2---:R-:W-:-:S02]  /*a330*/  DFMA R30, R10, UR10, R30 ;  /* 0x0000000a0a1e7c2b */ /* 0x004fc4000800001e */
[C---:B---3--:R-:W-:Y:S01]  /*a340*/  DFMA R34, R10.reuse, UR48, R34 ;  /* 0x000000300a227c2b */ /* 0x048fe20008000022 */
[----:B------:R-:W2:Y:S01]  /*a350*/  LDCU.64 UR30, c[0x3][0x998] ;  /* 0x00c13300ff1e77ac */ /* 0x000ea20008000a00 */
[----:B0-----:R-:W-:Y:S02]  /*a360*/  DFMA R38, R10, UR36, R38 ;  /* 0x000000240a267c2b */ /* 0x001fe40008000026 */
[C---:B------:R-:W-:Y:S01]  /*a370*/  DFMA R24, R6.reuse, UR22, R24 ;  /* 0x0000001606187c2b */ /* 0x040fe20008000018 */
[----:B------:R-:W0:Y:S01]  /*a380*/  LDCU.64 UR34, c[0x3][0x9a0] ;  /* 0x00c13400ff2277ac */ /* 0x000e220008000a00 */
[----:B-----5:R-:W-:Y:S02]  /*a390*/  DFMA R26, R6, UR40, R26 ;  /* 0x00000028061a7c2b */ /* 0x020fe4000800001a */
[C---:B------:R-:W-:Y:S01]  /*a3a0*/  DFMA R22, R12.reuse, UR18, R22 ;  /* 0x000000120c167c2b */ /* 0x040fe20008000016 */
[----:B------:R-:W3:Y:S01]  /*a3b0*/  LDCU.64 UR46, c[0x3][0x7e8] ;  /* 0x00c0fd00ff2e77ac */ /* 0x000ee20008000a00 */
[----:B-1----:R-:W-:-:S02]  /*a3c0*/  DFMA R28, R12, UR26, R28 ;  /* 0x0000001a0c1c7c2b */ /* 0x002fc4000800001c */
[C---:B----4-:R-:W-:Y:S01]  /*a3d0*/  DFMA R32, R6.reuse, UR38, R32 ;  /* 0x0000002606207c2b */ /* 0x050fe20008000020 */
[----:B------:R-:W1:Y:S01]  /*a3e0*/  LDCU.64 UR52, c[0x3][0x9a8] ;  /* 0x00c13500ff3477ac */ /* 0x000e620008000a00 */
[----:B------:R-:W-:-:S04]  /*a3f0*/  DFMA R36, R6, UR44, R36 ;  /* 0x0000002c06247c2b */ /* 0x000fc80008000024 */
[----:B------:R-:W-:Y:S02]  /*a400*/  DADD R8, R26, R28 ;  /* 0x000000001a087229 */ /* 0x000fe4000000001c */
[----:B--2---:R-:W-:Y:S02]  /*a410*/  DFMA R30, R12, UR30, R30 ;  /* 0x0000001e0c1e7c2b */ /* 0x004fe4000800001e */
[----:B------:R-:W-:Y:S02]  /*a420*/  DADD R26, R26, -R28 ;  /* 0x000000001a1a7229 */ /* 0x000fe4000000081c */
[----:B0-----:R-:W-:Y:S01]  /*a430*/  DFMA R34, R12, UR34, R34 ;  /* 0x000000220c227c2b */ /* 0x001fe20008000022 */
[----:B------:R2:W-:Y:S01]  /*a440*/  STS.64 [R3+0x60], R8 ;  /* 0x0000600803007388 */ /* 0x0005e20000000a00 */
[----:B---3--:R-:W-:Y:S02]  /*a450*/  DFMA R40, R6, UR46, R40 ;  /* 0x0000002e06287c2b */ /* 0x008fe40008000028 */
[----:B------:R-:W-:Y:S01]  /*a460*/  DADD R6, R24, R22 ;  /* 0x0000000018067229 */ /* 0x000fe20000000016 */
[----:B------:R2:W-:Y:S01]  /*a470*/  STS.64 [R3+0x2a0], R26 ;  /* 0x0002a01a03007388 */ /* 0x0005e20000000a00 */
[----:B-1----:R-:W-:-:S02]  /*a480*/  DFMA R38, R12, UR52, R38 ;  /* 0x000000340c267c2b */ /* 0x002fc40008000026 */
[----:B------:R-:W-:Y:S02]  /*a490*/  DADD R10, R32, R30 ;  /* 0x00000000200a7229 */ /* 0x000fe4000000001e */
[----:B------:R-:W-:Y:S01]  /*a4a0*/  DADD R12, R36, R34 ;  /* 0x00000000240c7229 */ /* 0x000fe20000000022 */
[----:B------:R2:W-:Y:S01]  /*a4b0*/  STS.64 [R3], R6 ;  /* 0x0000000603007388 */ /* 0x0005e20000000a00 */
        /* <DEDUP_REMOVED lines=10> */
.L_x_138:
[----:B------:R-:W-:Y:S05]  /*a560*/  BSYNC.RECONVERGENT B0 ;  /* 0x0000000000007941 */ /* 0x000fea0003800200 */
.L_x_137:
[----:B------:R-:W-:Y:S06]  /*a570*/  BAR.SYNC.DEFER_BLOCKING 0x0 ;  /* 0x0000000000007b1d */ /* 0x000fec0000010000 */
[----:B------:R-:W-:Y:S05]  /*a580*/  @P1 EXIT ;  /* 0x000000000000194d */ /* 0x000fea0003800000 */
[----:B0-2---:R-:W-:Y:S01]  /*a590*/  LDS.64 R6, [R2] ;  /* 0x0000000002067984 */ /* 0x005fe20000000a00 */
        /* <DEDUP_REMOVED lines=118> */
[----:B------:R-:W-:Y:S02]  /*ad00*/  DADD R38, R40, -R38 ;  /* 0x0000000028267229 */ /* 0x000fe40000000826 */
[----:B------:R-:W-:-:S02]  /*ad10*/  DADD R34, R36, -R34 ;  /* 0x0000000024227229 */ /* 0x000fc40000000822 */
        /* <DEDUP_REMOVED lines=15> */
.L_x_139:
        /* <DEDUP_REMOVED lines=15> */
.L_x_426:


//--------------------- .text._Z32massMatrixMultiplyConstantKernelILi9ELi11ELi1EEvidPKdS1_S1_S1_S1_S1_S1_Pd --------------------------
	.section	.text._Z32massMatrixMultiplyConstantKernelILi9ELi11ELi1EEvidPKdS1_S1_S1_S1_S1_S1_Pd,"ax",@progbits
	.align	128
        .global         _Z32massMatrixMultiplyConstantKernelILi9ELi11ELi1EEvidPKdS1_S1_S1_S1_S1_S1_Pd
        .type           _Z32massMatrixMultiplyConstantKernelILi9ELi11ELi1EEvidPKdS1_S1_S1_S1_S1_S1_Pd,@function
        .size           _Z32massMatrixMultiplyConstantKernelILi9ELi11ELi1EEvidPKdS1_S1_S1_S1_S1_S1_Pd,(.L_x_427 - _Z32massMatrixMultiplyConstantKernelILi9ELi11ELi1EEvidPKdS1_S1_S1_S1_S1_S1_Pd)
        .other          _Z32massMatrixMultiplyConstantKernelILi9ELi11ELi1EEvidPKdS1_S1_S1_S1_S1_S1_Pd,@"STO_CUDA_ENTRY STV_DEFAULT"
_Z32massMatrixMultiplyConstantKernelILi9ELi11ELi1EEvidPKdS1_S1_S1_S1_S1_S1_Pd:
.text._Z32massMatrixMultiplyConstantKernelILi9ELi11ELi1EEvidPKdS1_S1_S1_S1_S1_S1_Pd:
        /* <DEDUP_REMOVED lines=35> */
[----:B-1----:R-:W-:Y:S01]  /*0230*/  LEA R8, R6, R3, 0x18 ;  /* 0x0000000306087211 */ /* 0x002fe200078ec0ff */
[----:B------:R-:W0:Y:S01]  /*0240*/  LDC.64 R32, c[0x0][0x390] ;  /* 0x0000e400ff207b82 */ /* 0x000e220000000a00 */
        /* <DEDUP_REMOVED lines=26> */
[----:B--2---:R-:W-:Y:S01]  /*03f0*/  IMAD R9, R34, 0x3c8, R8 ;  /* 0x000003c822097824 */ /* 0x004fe200078e0208 */
[----:B------:R-:W-:Y:S06]  /*0400*/  BAR.SYNC.DEFER_BLOCKING 0x0 ;  /* 0x0000000000007b1d */ /* 0x000fec0000010000 */
[----:B01----:R-:W-:Y:S05]  /*0410*/  @P1 BRA `(.L_x_141) ;  /* 0x00000008000c1947 */ /* 0x003fea0003800000 */
[----:B------:R-:W0:Y:S01]  /*0420*/  LDCU.128 UR4, c[0x3][0x710] ;  /* 0x00c0e200ff0477ac */ /* 0x000e220008000c00 */
[----:B-----5:R-:W-:Y:S02]  /*0430*/  DADD R14, R18, R38 ;  /* 0x00000000120e7229 */ /* 0x020fe40000000026 */
        /* <DEDUP_REMOVED lines=11> */
[----:B0-----:R-:W-:Y:S01]  /*04f0*/  UMOV UR48, UR6 ;  /* 0x0000000600307c82 */ /* 0x001fe20008000000 */
[----:B------:R-:W-:Y:S01]  /*0500*/  UMOV UR49, UR7 ;  /* 0x0000000700317c82 */ /* 0x000fe20008000000 */
[----:B------:R-:W-:Y:S01]  /*0510*/  UMOV UR64, UR4 ;  /* 0x0000000400407c82 */ /* 0x000fe20008000000 */
[----:B------:R-:W-:Y:S01]  /*0520*/  UMOV UR65, UR5 ;  /* 0x0000000500417c82 */ /* 0x000fe20008000000 */
[----:B------:R-:W0:Y:S01]  /*0530*/  LDCU.128 UR4, c[0x3][0x750] ;  /* 0x00c0ea00ff0477ac */ /* 0x000e220008000c00 */
[C---:B-1----:R-:W-:Y:S02]  /*0540*/  DFMA R38, R14.reuse, UR20, RZ ;  /* 0x000000140e267c2b */ /* 0x042fe400080000ff */
[C---:B--2---:R-:W-:Y:S01]  /*0550*/  DFMA R28, R14.reuse, UR46, RZ ;  /* 0x0000002e0e1c7c2b */ /* 0x044fe200080000ff */
[----:B------:R-:W1:Y:S01]  /*0560*/  LDCU.128 UR36, c[0x3][0x7c0] ;  /* 0x00c0f800ff2477ac */ /* 0x000e620008000c00 */
[----:B---3--:R-:W-:Y:S01]  /*0570*/  DFMA R46, R14, UR8, RZ ;  /* 0x000000080e2e7c2b */ /* 0x008fe200080000ff */
[----:B------:R-:W2:Y:S03]  /*0580*/  LDCU.128 UR56, c[0x3][0x730] ;  /* 0x00c0e600ff3877ac */ /* 0x000ea60008000c00 */
[----:B------:R-:W-:-:S02]  /*0590*/  DFMA R38, R16, UR22, R38 ;  /* 0x0000001610267c2b */ /* 0x000fc40008000026 */
[----:B----4-:R-:W-:Y:S01]  /*05a0*/  DFMA R44, R14, UR42, RZ ;  /* 0x0000002a0e2c7c2b */ /* 0x010fe200080000ff */
[----:B------:R-:W3:Y:S01]  /*05b0*/  LDCU.128 UR72, c[0x3][0x780] ;  /* 0x00c0f000ff4877ac */ /* 0x000ee20008000c00 */
[----:B------:R-:W-:Y:S01]  /*05c0*/  DFMA R50, R16, UR10, R46 ;  /* 0x0000000a10327c2b */ /* 0x000fe2000800002e */
[----:B------:R-:W4:Y:S01]  /*05d0*/  LDCU.128 UR16, c[0x3][0x7d0] ;  /* 0x00c0fa00ff1077ac */ /* 0x000f220008000c00 */
[C---:B0-----:R-:W-:Y:S01]  /*05e0*/  DFMA R40, R14.reuse, UR4, RZ ;  /* 0x000000040e287c2b */ /* 0x041fe200080000ff */
[----:B------:R-:W0:Y:S01]  /*05f0*/  LDCU.128 UR32, c[0x3][0x8e0] ;  /* 0x00c11c00ff2077ac */ /* 0x000e220008000c00 */
[----:B-1----:R-:W-:Y:S01]  /*0600*/  DFMA R48, R14, UR38, RZ ;  /* 0x000000260e307c2b */ /* 0x002fe200080000ff */
[----:B------:R-:W-:Y:S01]  /*0610*/  UMOV UR46, UR48 ;  /* 0x00000030002e7c82 */ /* 0x000fe20008000000 */
[----:B------:R-:W-:Y:S01]  /*0620*/  UMOV UR47, UR49 ;  /* 0x00000031002f7c82 */ /* 0x000fe20008000000 */
[----:B------:R-:W1:Y:S03]  /*0630*/  LDCU.128 UR24, c[0x3][0x910] ;  /* 0x00c12200ff1877ac */ /* 0x000e660008000c00 */
[----:B------:R-:W-:-:S02]  /*0640*/  DFMA R42, R16, UR6, R40 ;  /* 0x00000006102a7c2b */ /* 0x000fc40008000028 */
[C---:B--2---:R-:W-:Y:S01]  /*0650*/  DFMA R28, R16.reuse, UR56, R28 ;  /* 0x00000038101c7c2b */ /* 0x044fe2000800001c */
[----:B------:R-:W2:Y:S01]  /*0660*/  LDCU.128 UR28, c[0x3][0x930] ;  /* 0x00c12600ff1c77ac */ /* 0x000ea20008000c00 */
[C---:B---3--:R-:W-:Y:S01]  /*0670*/  DFMA R46, R16.reuse, UR72, R44 ;  /* 0x00000048102e7c2b */ /* 0x048fe2000800002c */
[----:B------:R-:W3:Y:S01]  /*0680*/  LDCU.128 UR48, c[0x3][0x960] ;  /* 0x00c12c00ff3077ac */ /* 0x000ee20008000c00 */
[----:B----4-:R-:W-:-:S04]  /*0690*/  DFMA R52, R16, UR16, R48 ;  /* 0x0000001010347c2b */ /* 0x010fc80008000030 */
[----:B------:R-:W-:Y:S01]  /*06a0*/  DFMA R28, R36, UR58, R28 ;  /* 0x0000003a241c7c2b */ /* 0x000fe2000800001c */
[----:B------:R-:W4:Y:S01]  /*06b0*/  LDCU.128 UR60, c[0x3][0x8c0] ;  /* 0x00c11800ff3c77ac */ /* 0x000f220008000c00 */
[----:B0-----:R-:W-:Y:S02]  /*06c0*/  DFMA R16, R18, UR34, RZ ;  /* 0x0000002212107c2b */ /* 0x001fe400080000ff */
[C---:B------:R-:W-:Y:S01]  /*06d0*/  DFMA R46, R36.reuse, UR74, R46 ;  /* 0x0000004a242e7c2b */ /* 0x040fe2000800002e */
[----:B------:R-:W0:Y:S01]  /*06e0*/  LDCU.128 UR20, c[0x3][0x980] ;  /* 0x00c13000ff1477ac */ /* 0x000e220008000c00 */
[----:B------:R-:W-:Y:S02]  /*06f0*/  DFMA R52, R36, UR18, R52 ;  /* 0x0000001224347c2b */ /* 0x000fe40008000034 */
[C---:B-1----:R-:W-:Y:S01]  /*0700*/  DFMA R40, R18.reuse, UR24, RZ ;  /* 0x0000001812287c2b */ /* 0x042fe200080000ff */
[----:B------:R-:W1:Y:S01]  /*0710*/  LDCU.128 UR12, c[0x3][0x8f0] ;  /* 0x00c11e00ff0c77ac */ /* 0x000e620008000c00 */
[C---:B--2---:R-:W-:Y:S01]  /*0720*/  DFMA R44, R18.reuse, UR30, RZ ;  /* 0x0000001e122c7c2b */ /* 0x044fe200080000ff */
[----:B------:R-:W2:Y:S01]  /*0730*/  LDCU.128 UR4, c[0x3][0x940] ;  /* 0x00c12800ff0477ac */ /* 0x000ea20008000c00 */
[----:B---3--:R-:W-:Y:S01]  /*0740*/  DFMA R48, R18, UR48, RZ ;  /* 0x0000003012307c2b */ /* 0x008fe200080000ff */
[----:B------:R-:W3:Y:S03]  /*0750*/  LDCU.128 UR8, c[0x3][0x990] ;  /* 0x00c13200ff0877ac */ /* 0x000ee60008000c00 */
[----:B------:R-:W-:-:S02]  /*0760*/  DFMA R40, R20, UR26, R40 ;  /* 0x0000001a14287c2b */ /* 0x000fc40008000028 */
[C---:B----4-:R-:W-:Y:S01]  /*0770*/  DFMA R14, R18.reuse, UR60, RZ ;  /* 0x0000003c120e7c2b */ /* 0x050fe200080000ff */
[----:B------:R-:W4:Y:S01]  /*0780*/  LDCU.128 UR52, c[0x3][0x8d0] ;  /* 0x00c11a00ff3477ac */ /* 0x000f220008000c00 */
[----:B0-----:R-:W-:Y:S01]  /*0790*/  DFMA R18, R18, UR22, RZ ;  /* 0x0000001612127c2b */ /* 0x001fe200080000ff */
[----:B------:R-:W-:Y:S01]  /*07a0*/  UMOV UR42, UR64 ;  /* 0x00000040002a7c82 */ /* 0x000fe20008000000 */
[----:B------:R-:W-:Y:S01]  /*07b0*/  UMOV UR43, UR65 ;  /* 0x00000041002b7c82 */ /* 0x000fe20008000000 */
[C---:B-1----:R-:W-:Y:S01]  /*07c0*/  DFMA R16, R20.reuse, UR12, R16 ;  /* 0x0000000c14107c2b */ /* 0x042fe20008000010 */
[----:B------:R-:W0:Y:S01]  /*07d0*/  LDCU.128 UR68, c[0x3][0x760] ;  /* 0x00c0ec00ff4477ac */ /* 0x000e220008000c00 */
[C---:B------:R-:W-:Y:S02]  /*07e0*/  DFMA R48, R20.reuse, UR50, R48 ;  /* 0x0000003214307c2b */ /* 0x040fe40008000030 */
[C---:B--2---:R-:W-:Y:S01]  /*07f0*/  DFMA R44, R20.reuse, UR4, R44 ;  /* 0x00000004142c7c2b */ /* 0x044fe2000800002c */
[----:B------:R-:W1:Y:S01]  /*0800*/  LDCU.128 UR64, c[0x3][0x7b0] ;  /* 0x00c0f600ff4077ac */ /* 0x000e620008000c00 */
[----:B------:R-:W-:-:S02]  /*0810*/  DFMA R14, R20, UR62, R14 ;  /* 0x0000003e140e7c2b */ /* 0x000fc4000800000e */
[----:B---3--:R-:W-:Y:S01]  /*0820*/  DFMA R20, R20, UR8, R18 ;  /* 0x0000000814147c2b */ /* 0x008fe20008000012 */
[----:B------:R-:W2:Y:S01]  /*0830*/  LDCU.128 UR24, c[0x3][0x920] ;  /* 0x00c12400ff1877ac */ /* 0x000ea20008000c00 */
[C---:B------:R-:W-:Y:S02]  /*0840*/  DFMA R18, R22.reuse, UR14, R16 ;  /* 0x0000000e16127c2b */ /* 0x040fe40008000010 */
[C---:B------:R-:W-:Y:S01]  /*0850*/  DFMA R44, R22.reuse, UR6, R44 ;  /* 0x00000006162c7c2b */ /* 0x040fe2000800002c */
[----:B------:R-:W3:Y:S01]  /*0860*/  LDCU.128 UR48, c[0x3][0x970] ;  /* 0x00c12e00ff3077ac */ /* 0x000ee20008000c00 */
[C---:B----4-:R-:W-:Y:S02]  /*0870*/  DFMA R16, R22.reuse, UR52, R14 ;  /* 0x0000003416107c2b */ /* 0x050fe4000800000e */
[----:B------:R-:W-:Y:S01]  /*0880*/  DFMA R20, R22, UR10, R20 ;  /* 0x0000000a16147c2b */ /* 0x000fe20008000014 */
[----:B------:R-:W4:Y:S01]  /*0890*/  LDCU.128 UR72, c[0x3][0x7e0] ;  /* 0x00c0fc00ff4877ac */ /* 0x000f220008000c00 */
[----:B------:R-:W-:-:S02]  /*08a0*/  DADD R14, R26, R26 ;  /* 0x000000001a0e7229 */ /* 0x000fc4000000001a */
[C---:B------:R-:W-:Y:S01]  /*08b0*/  DFMA R38, R36.reuse, UR42, R38 ;  /* 0x0000002a24267c2b */ /* 0x040fe20008000026 */
[----:B------:R-:W4:Y:S01]  /*08c0*/  LDCU.128 UR12, c[0x3][0x9a0] ;  /* 0x00c13400ff0c77ac */ /* 0x000f220008000c00 */
[C---:B0-----:R-:W-:Y:S02]  /*08d0*/  DFMA R42, R36.reuse, UR68, R42 ;  /* 0x00000044242a7c2b */ /* 0x041fe4000800002a */
[----:B-1----:R-:W-:Y:S01]  /*08e0*/  DFMA R50, R36, UR64, R50 ;  /* 0x0000004024327c2b */ /* 0x002fe20008000032 */
[----:B------:R-:W0:Y:S01]  /*08f0*/  LDCU.128 UR60, c[0x3][0x740] ;  /* 0x00c0e800ff3c77ac */ /* 0x000e220008000c00 */
[----:B------:R-:W-:Y:S02]  /*0900*/  DMUL R14, R14, 0.5 ;  /* 0x3fe000000e0e7828 */ /* 0x000fe40000000000 */
[----:B--2---:R-:W-:Y:S01]  /*0910*/  DFMA R40, R22, UR24, R40 ;  /* 0x0000001816287c2b */ /* 0x004fe20008000028 */
[----:B------:R-:W1:Y:S01]  /*0920*/  LDCU.128 UR56, c[0x3][0x790] ;  /* 0x00c0f200ff3877ac */ /* 0x000e620008000c00 */
[----:B------:R-:W-:-:S02]  /*0930*/  DADD R26, R26, -R26 ;  /* 0x000000001a1a7229 */ /* 0x000fc4000000081a */
[----:B---3--:R-:W-:Y:S01]  /*0940*/  DFMA R48, R22, UR48, R48 ;  /* 0x0000003016307c2b */ /* 0x008fe20008000030 */
[----:B------:R-:W2:Y:S01]  /*0950*/  LDCU.128 UR16, c[0x3][0x900] ;  /* 0x00c12000ff1077ac */ /* 0x000ea20008000c00 */
[C---:B------:R-:W-:Y:S02]  /*0960*/  DFMA R38, R30.reuse, UR46, R38 ;  /* 0x0000002e1e267c2b */ /* 0x040fe40008000026 */
[C---:B----4-:R-:W-:Y:S01]  /*0970*/  DFMA R52, R30.reuse, UR72, R52 ;  /* 0x000000481e347c2b */ /* 0x050fe20008000034 */
[----:B------:R-:W3:Y:S01]  /*0980*/  LDCU.128 UR4, c[0x3][0x950] ;  /* 0x00c12a00ff0477ac */ /* 0x000ee20008000c00 */
[----:B------:R-:W-:Y:S02]  /*0990*/  DFMA R42, R30, UR70, R42 ;  /* 0x000000461e2a7c2b */ /* 0x000fe4000800002a */
[----:B------:R-:W-:Y:S02]  /*09a0*/  DFMA R20, R24, UR12, R20 ;  /* 0x0000000c18147c2b */ /* 0x000fe40008000014 */
[----:B------:R-:W-:-:S02]  /*09b0*/  DFMA R50, R30, UR66, R50 ;  /* 0x000000421e327c2b */ /* 0x000fc40008000032 */
[----:B0-----:R-:W-:Y:S02]  /*09c0*/  DFMA R28, R30, UR60, R28 ;  /* 0x0000003c1e1c7c2b */ /* 0x001fe4000800001c */
[----:B------:R-:W-:Y:S02]  /*09d0*/  DFMA R16, R24, UR54, R16 ;  /* 0x0000003618107c2b */ /* 0x000fe40008000010 */
[----:B-1----:R-:W-:Y:S02]  /*09e0*/  DFMA R46, R30, UR56, R46 ;  /* 0x000000381e2e7c2b */ /* 0x002fe4000800002e */
[C---:B------:R-:W-:Y:S02]  /*09f0*/  DFMA R40, R24.reuse, UR26, R40 ;  /* 0x0000001a18287c2b */ /* 0x040fe40008000028 */
[C---:B------:R-:W-:Y:S02]  /*0a00*/  DFMA R48, R24.reuse, UR50, R48 ;  /* 0x0000003218307c2b */ /* 0x040fe40008000030 */
[----:B--2---:R-:W-:-:S02]  /*0a10*/  DFMA R18, R24, UR16, R18 ;  /* 0x0000001018127c2b */ /* 0x004fc40008000012 */
[----:B---3--:R-:W-:Y:S02]  /*0a20*/  DFMA R44, R24, UR4, R44 ;  /* 0x00000004182c7c2b */ /* 0x008fe4000800002c */
[----:B------:R-:W-:Y:S02]  /*0a30*/  DFMA R52, R14, UR74, R52 ;  /* 0x0000004a0e347c2b */ /* 0x000fe40008000034 */
[----:B------:R-:W-:Y:S02]  /*0a40*/  DFMA R20, R26, UR14, R20 ;  /* 0x0000000e1a147c2b */ /* 0x000fe40008000014 */
        /* <DEDUP_REMOVED lines=32> */
.L_x_141:
[----:B------:R-:W-:Y:S05]  /*0c50*/  BSYNC.RECONVERGENT B0 ;  /* 0x0000000000007941 */ /* 0x000fea0003800200 */
.L_x_140:
        /* <DEDUP_REMOVED lines=54> */
[C---:B------:R-:W-:Y:S02]  /*0fc0*/  DFMA R48, R14.reuse, UR32, RZ ;  /* 0x000000200e307c2b */ /* 0x040fe400080000ff */
[C---:B------:R-:W-:Y:S02]  /*0fd0*/  DFMA R36, R14.reuse, UR42, RZ ;  /* 0x0000002a0e247c2b */ /* 0x040fe400080000ff */
[----:B----4-:R-:W-:-:S02]  /*0fe0*/  DFMA R44, R14, UR38, RZ ;  /* 0x000000260e2c7c2b */ /* 0x010fc400080000ff */
[----:B0-----:R-:W-:Y:S02]  /*0ff0*/  DFMA R52, R14, UR30, RZ ;  /* 0x0000001e0e347c2b */ /* 0x001fe400080000ff */
[----:B------:R-:W-:Y:S02]  /*1000*/  DADD R14, R26, R28 ;  /* 0x000000001a0e7229 */ /* 0x000fe4000000001c */
[C---:B------:R-:W-:Y:S01]  /*1010*/  DFMA R40, R20.reuse, UR58, R40 ;  /* 0x0000003a14287c2b */ /* 0x040fe20008000028 */
[----:B------:R-:W0:Y:S01]  /*1020*/  LDCU.128 UR56, c[0x3][0x920] ;  /* 0x00c12400ff3877ac */ /* 0x000e220008000c00 */
[C---:B------:R-:W-:Y:S02]  /*1030*/  DFMA R48, R20.reuse, UR34, R48 ;  /* 0x0000002214307c2b */ /* 0x040fe40008000030 */
[----:B--2---:R-:W-:Y:S01]  /*1040*/  DFMA R36, R20, UR16, R36 ;  /* 0x0000001014247c2b */ /* 0x004fe20008000024 */
[----:B------:R-:W2:Y:S01]  /*1050*/  LDCU.128 UR32, c[0x3][0x970] ;  /* 0x00c12e00ff2077ac */ /* 0x000ea20008000c00 */
[----:B------:R-:W-:-:S02]  /*1060*/  DADD R26, R26, -R28 ;  /* 0x000000001a1a7229 */ /* 0x000fc4000000081c */
[C---:B---3--:R-:W-:Y:S02]  /*1070*/  DFMA R44, R20.reuse, UR24, R44 ;  /* 0x00000018142c7c2b */ /* 0x048fe4000800002c */
[----:B------:R-:W-:Y:S02]  /*1080*/  DFMA R52, R20, UR8, R52 ;  /* 0x0000000814347c2b */ /* 0x000fe40008000034 */
        /* <DEDUP_REMOVED lines=25> */
[----:B----4-:R-:W-:Y:S02]  /*1220*/  DFMA R46, R14, UR72, R46 ;  /* 0x000000480e2e7c2b */ /* 0x010fe4000800002e */
[C---:B------:R-:W-:Y:S02]  /*1230*/  DFMA R24, R16.reuse, UR66, R24 ;  /* 0x0000004210187c2b */ /* 0x040fe40008000018 */
[----:B------:R-:W-:-:S02]  /*1240*/  DFMA R40, R16, UR58, R40 ;  /* 0x0000003a10287c2b */ /* 0x000fc40008000028 */
[----:B------:R-:W-:Y:S02]  /*1250*/  DMUL R18, R18, 0.5 ;  /* 0x3fe0000012127828 */ /* 0x000fe40000000000 */
[C---:B------:R-:W-:Y:S02]  /*1260*/  DFMA R48, R16.reuse, UR34, R48 ;  /* 0x0000002210307c2b */ /* 0x040fe40008000030 */
[C---:B------:R-:W-:Y:S02]  /*1270*/  DFMA R36, R16.reuse, UR60, R36 ;  /* 0x0000003c10247c2b */ /* 0x040fe40008000024 */
[----:B------:R-:W-:Y:S02]  /*1280*/  DFMA R44, R16, UR16, R44 ;  /* 0x00000010102c7c2b */ /* 0x000fe4000800002c */
[----:B------:R-:W-:Y:S02]  /*1290*/  DADD R22, R22, -R22 ;  /* 0x0000000016167229 */ /* 0x000fe40000000816 */
[----:B-1----:R-:W-:-:S02]  /*12a0*/  DFMA R54, R14, UR24, R54 ;  /* 0x000000180e367c2b */ /* 0x002fc40008000036 */
[----:B------:R-:W-:Y:S02]  /*12b0*/  DFMA R52, R16, UR8, R52 ;  /* 0x0000000810347c2b */ /* 0x000fe40008000034 */
        /* <DEDUP_REMOVED lines=34> */
.L_x_143:
[----:B------:R-:W-:Y:S05]  /*14e0*/  BSYNC.RECONVERGENT B0 ;  /* 0x0000000000007941 */ /* 0x000fea0003800200 */
.L_x_142:
[----:B------:R-:W-:Y:S01]  /*14f0*/  BAR.SYNC.DEFER_BLOCKING 0x0 ;  /* 0x0000000000007b1d */ /* 0x000fe20000010000 */
[----:B------:R-:W-:Y:S01]  /*1500*/  IMAD R13, R0, 0x2465, R13 ;  /* 0x00002465000d7824 */ /* 0x000fe200078e020d */
[----:B01----:R-:W-:Y:S02]  /*1510*/  CS2R R40, SRZ ;  /* 0x0000000000287805 */ /* 0x003fe4000001ff00 */
[----:B------:R-:W-:Y:S02]  /*1520*/  CS2R R42, SRZ ;  /* 0x00000000002a7805 */ /* 0x000fe4000001ff00 */
[----:B-----5:R-:W-:Y:S01]  /*1530*/  CS2R R38, SRZ ;  /* 0x0000000000267805 */ /* 0x020fe2000001ff00 */
[----:B------:R-:W-:Y:S01]  /*1540*/  IMAD.WIDE R32, R13, 0x8, R32 ;  /* 0x000000080d207825 */ /* 0x000fe200078e0220 */
[----:B------:R-:W0:Y:S01]  /*1550*/  LDCU.128 UR68, c[0x3][0x8f0] ;  /* 0x00c11e00ff4477ac */ /* 0x000e220008000c00 */
[----:B------:R-:W1:Y:S01]  /*1560*/  LDCU.128 UR8, c[0x3][0x710] ;  /* 0x00c0e200ff0877ac */ /* 0x000e620008000c00 */
[----:B------:R-:W2:Y:S01]  /*1570*/  LDCU.128 UR12, c[0x3][0x700] ;  /* 0x00c0e000ff0c77ac */ /* 0x000ea20008000c00 */
[----:B------:R-:W3:Y:S01]  /*1580*/  LDCU.128 UR56, c[0x3][0x720] ;  /* 0x00c0e400ff3877ac */ /* 0x000ee20008000c00 */
[----:B------:R-:W4:Y:S01]  /*1590*/  LDCU.128 UR60, c[0x3][0x730] ;  /* 0x00c0e600ff3c77ac */ /* 0x000f220008000c00 */
[----:B------:R-:W-:Y:S01]  /*15a0*/  LDS.64 R14, [R4] ;  /* 0x00000000040e7984 */ /* 0x000fe20000000a00 */
[----:B0-----:R-:W-:Y:S01]  /*15b0*/  MOV.SPILL R10, UR71 ;  /* 0x00000047000a7c02 */ /* 0x001fe20009000f00 */
[----:B------:R-:W0:Y:S01]  /*15c0*/  LDCU.128 UR20, c[0x3][0x750] ;  /* 0x00c0ea00ff1477ac */ /* 0x000e220008000c00 */
[----:B------:R-:W-:Y:S01]  /*15d0*/  MOV.SPILL R52, UR70 ;  /* 0x0000004600347c02 */ /* 0x000fe20009000f00 */
[----:B------:R-:W2:Y:S01]  /*15e0*/  LDS.64 R16, [R4+0x40] ;  /* 0x0000400004107984 */ /* 0x000ea20000000a00 */
[----:B------:R-:W-:Y:S01]  /*15f0*/  MOV.SPILL R53, UR69 ;  /* 0x0000004500357c02 */ /* 0x000fe20009000f00 */
[----:B-1----:R-:W-:Y:S01]  /*1600*/  UMOV UR4, UR8 ;  /* 0x0000000800047c82 */ /* 0x002fe20008000000 */
[----:B------:R-:W-:Y:S01]  /*1610*/  MOV.SPILL R54, UR68 ;  /* 0x0000004400367c02 */ /* 0x000fe20009000f00 */
[----:B------:R-:W-:Y:S01]  /*1620*/  LDS.64 R18, [R4+0x8] ;  /* 0x0000080004127984 */ /* 0x000fe20000000a00 */
[----:B------:R-:W1:Y:S03]  /*1630*/  LDCU.128 UR68, c[0x3][0x760] ;  /* 0x00c0ec00ff4477ac */ /* 0x000e660008000c00 */
[----:B------:R-:W4:Y:S01]  /*1640*/  LDS.64 R20, [R4+0x38] ;  /* 0x0000380004147984 */ /* 0x000f220000000a00 */
[----:B------:R-:W3:Y:S01]  /*1650*/  LDCU UR8, c[0x0][0x380] ;  /* 0x00007000ff0877ac */ /* 0x000ee20008000800 */
[----:B------:R-:W0:Y:S01]  /*1660*/  LDCU.128 UR52, c[0x3][0x770] ;  /* 0x00c0ee00ff3477ac */ /* 0x000e220008000c00 */
[----:B------:R-:W0:Y:S01]  /*1670*/  LDCU.128 UR28, c[0x3][0x7a0] ;  /* 0x00c0f400ff1c77ac */ /* 0x000e220008000c00 */
[----:B------:R-:W0:Y:S01]  /*1680*/  LDCU.128 UR48, c[0x3][0x7c0] ;  /* 0x00c0f800ff3077ac */ /* 0x000e220008000c00 */
[----:B------:R-:W0:Y:S01]  /*1690*/  LDCU.128 UR44, c[0x3][0x8e0] ;  /* 0x00c11c00ff2c77ac */ /* 0x000e220008000c00 */
[----:B------:R-:W-:-:S02]  /*16a0*/  CS2R R200, SRZ ;  /* 0x0000000000c87805 */ /* 0x000fc4000001ff00 */
[----:B---3--:R-:W-:Y:S02]  /*16b0*/  ISETP.GE.AND P2, PT, R0, UR8, PT ;  /* 0x0000000800007c0c */ /* 0x008fe4000bf46270 */
[----:B------:R-:W-:Y:S01]  /*16c0*/  CS2R R178, SRZ ;  /* 0x0000000000b27805 */ /* 0x000fe2000001ff00 */
[----:B------:R-:W3:Y:S01]  /*16d0*/  LDCU.128 UR72, c[0x3][0x7d0] ;  /* 0x00c0fa00ff4877ac */ /* 0x000ee20008000c00 */
[----:B------:R-:W-:Y:S01]  /*16e0*/  LDS.64 R22, [R4+0x10] ;  /* 0x0000100004167984 */ /* 0x000fe20000000a00 */
[----:B------:R-:W-:Y:S01]  /*16f0*/  UMOV UR6, UR10 ;  /* 0x0000000a00067c82 */ /* 0x000fe20008000000 */
[----:B------:R-:W-:Y:S01]  /*1700*/  UMOV UR7, UR11 ;  /* 0x0000000b00077c82 */ /* 0x000fe20008000000 */
[----:B------:R-:W-:Y:S01]  /*1710*/  UMOV UR5, UR9 ;  /* 0x0000000900057c82 */ /* 0x000fe20008000000 */
[----:B------:R-:W-:Y:S01]  /*1720*/  MOV.SPILL R64, UR59 ;  /* 0x0000003b00407c02 */ /* 0x000fe20009000f00 */
[----:B------:R-:W3:Y:S01]  /*1730*/  LDCU.128 UR64, c[0x3][0x780] ;  /* 0x00c0f000ff4077ac */ /* 0x000ee20008000c00 */
[----:B------:R-:W3:Y:S01]  /*1740*/  LDS.64 R24, [R4+0x30] ;  /* 0x0000300004187984 */ /* 0x000ee20000000a00 */
[C-C-:B--2---:R-:W-:Y:S01]  /*1750*/  DADD R12, R14.reuse, R16.reuse ;  /* 0x000000000e0c7229 */ /* 0x144fe20000000010 */
[----:B------:R-:W-:Y:S01]  /*1760*/  MOV.SPILL R65, UR58 ;  /* 0x0000003a00417c02 */ /* 0x000fe20009000f00 */
[----:B------:R-:W-:Y:S01]  /*1770*/  DADD R14, R14, -R16 ;  /* 0x000000000e0e7229 */ /* 0x000fe20000000810 */
[----:B------:R-:W2:Y:S01]  /*1780*/  @!P2 LDG.E.64.CONSTANT R40, desc[UR76][R32.64+0x2998] ;  /* 0x0029984c2028a981 */ /* 0x000ea2000c1e9b00 */
[----:B------:R-:W-:Y:S01]  /*1790*/  MOV.SPILL R66, UR57 ;  /* 0x0000003900427c02 */ /* 0x000fe20009000f00 */
[----:B------:R-:W3:Y:S02]  /*17a0*/  LDCU.128 UR24, c[0x3][0x910] ;  /* 0x00c12200ff1877ac */ /* 0x000ee40008000c00 */
[----:B------:R-:W2:Y:S01]  /*17b0*/  @!P2 LDG.E.64.CONSTANT R42, desc[UR76][R32.64+0x7cc8] ;  /* 0x007cc84c202aa981 */ /* 0x000ea2000c1e9b00 */
[C-C-:B----4-:R-:W-:Y:S01]  /*17c0*/  DADD R16, R18.reuse, R20.reuse ;  /* 0x0000000012107229 */ /* 0x150fe20000000014 */
[----:B------:R-:W-:Y:S01]  /*17d0*/  MOV.SPILL R67, UR56 ;  /* 0x0000003800437c02 */ /* 0x000fe20009000f00 */
[----:B------:R-:W-:Y:S01]  /*17e0*/  DADD R18, R18, -R20 ;  /* 0x0000000012127229 */ /* 0x000fe20000000814 */
[----:B------:R-:W4:Y:S01]  /*17f0*/  @!P2 LDG.E.64.CONSTANT R38, desc[UR76][R32.64] ;  /* 0x0000004c2026a981 */ /* 0x000f22000c1e9b00 */
[C---:B------:R-:W-:Y:S01]  /*1800*/  DFMA R20, R12.reuse, UR12, RZ ;  /* 0x0000000c0c147c2b */ /* 0x040fe200080000ff */
[----:B------:R-:W3:Y:S01]  /*1810*/  LDCU.128 UR36, c[0x3][0x980] ;  /* 0x00c13000ff2477ac */ /* 0x000ee20008000c00 */
[----:B------:R-:W-:Y:S01]  /*1820*/  DFMA R26, R12, UR58, RZ ;  /* 0x0000003a0c1a7c2b */ /* 0x000fe200080000ff */
[----:B------:R-:W4:Y:S01]  /*1830*/  @!P2 LDG.E.64.CONSTANT R200, desc[UR76][R32.64+0x5330] ;  /* 0x0053304c20c8a981 */ /* 0x000f22000c1e9b00 */
[----:B------:R-:W3:Y:S03]  /*1840*/  LDCU.128 UR16, c[0x3][0x8c0] ;  /* 0x00c11800ff1077ac */ /* 0x000ee60008000c00 */
[----:B------:R-:W4:Y:S01]  /*1850*/  @!P2 LDG.E.64.CONSTANT R178, desc[UR76][R32.64+0xa660] ;  /* 0x00a6604c20b2a981 */ /* 0x000f22000c1e9b00 */
[C---:B------:R-:W-:Y:S01]  /*1860*/  DFMA R28, R16.reuse, UR14, R20 ;  /* 0x0000000e101c7c2b */ /* 0x040fe20008000014 */
[----:B-1----:R-:W-:Y:S01]  /*1870*/  UMOV UR14, UR70 ;  /* 0x00000046000e7c82 */ /* 0x002fe20008000000 */
[----:B------:R-:W-:Y:S01]  /*1880*/  DFMA R36, R16, UR60, R26 ;  /* 0x0000003c10247c2b */ /* 0x000fe2000800001a */
[----:B------:R-:W-:Y:S01]  /*1890*/  UMOV UR15, UR71 ;  /* 0x00000047000f7c82 */ /* 0x000fe20008000000 */
[----:B------:R-:W-:Y:S01]  /*18a0*/  UMOV UR60, UR68 ;  /* 0x00000044003c7c82 */ /* 0x000fe20008000000 */
[----:B------:R-:W-:Y:S01]  /*18b0*/  UMOV UR61, UR69 ;  /* 0x00000045003d7c82 */ /* 0x000fe20008000000 */
[----:B------:R-:W1:Y:S01]  /*18c0*/  LDCU.128 UR68, c[0x3][0x7b0] ;  /* 0x00c0f600ff4477ac */ /* 0x000e620008000c00 */
[C---:B0-----:R-:W-:Y:S01]  /*18d0*/  DFMA R30, R12.reuse, UR20, RZ ;  /* 0x000000140c1e7c2b */ /* 0x041fe200080000ff */
[----:B------:R-:W-:Y:S01]  /*18e0*/  LDS.64 R20, [R4+0x18] ;  /* 0x0000180004147984 */ /* 0x000fe20000000a00 */
[C---:B------:R-:W-:Y:S01]  /*18f0*/  DFMA R44, R12.reuse, UR54, RZ ;  /* 0x000000360c2c7c2b */ /* 0x040fe200080000ff */
[----:B------:R-:W0:Y:S01]  /*1900*/  LDCU.128 UR40, c[0x3][0x930] ;  /* 0x00c12600ff2877ac */ /* 0x000e220008000c00 */
[C---:B------:R-:W-:Y:S01]  /*1910*/  DFMA R46, R12.reuse, UR28, RZ ;  /* 0x0000001c0c2e7c2b */ /* 0x040fe200080000ff */
[----:B------:R-:W0:Y:S01]  /*1920*/  LDS.64 R26, [R4+0x28] ;  /* 0x00002800041a7984 */ /* 0x000e220000000a00 */
[----:B------:R-:W-:Y:S01]  /*1930*/  DFMA R12, R12, UR50, RZ ;  /* 0x000000320c0c7c2b */ /* 0x000fe200080000ff */
[----:B------:R-:W0:Y:S01]  /*1940*/  LDCU.128 UR32, c[0x3][0x960] ;  /* 0x00c12c00ff2077ac */ /* 0x000e220008000c00 */
[C---:B------:R-:W-:Y:S01]  /*1950*/  DFMA R48, R16.reuse, UR22, R30 ;  /* 0x0000001610307c2b */ /* 0x040fe2000800001e */
[----:B------:R-:W0:Y:S05]  /*1960*/  LDCU.128 UR8, c[0x3][0x940] ;  /* 0x00c12800ff0877ac */ /* 0x000e2a0008000c00 */
[----:B---3--:R-:W-:Y:S01]  /*1970*/  DFMA R60, R16, UR72, R12 ;  /* 0x00000048103c7c2b */ /* 0x008fe2000800000c */
[----:B-1----:R-:W-:Y:S01]  /*1980*/  UMOV UR72, UR68 ;  /* 0x0000004400487c82 */ /* 0x002fe20008000000 */
[----:B------:R-:W-:Y:S01]  /*1990*/  UMOV UR73, UR69 ;  /* 0x0000004500497c82 */ /* 0x000fe20008000000 */
[----:B------:R-:W-:-:S02]  /*19a0*/  R2UR.FILL UR69, R53 ;  /* 0x00000000354572ca */ /* 0x000fc400004e0000 */
[----:B------:R-:W-:Y:S01]  /*19b0*/  R2UR.FILL UR68, R54 ;  /* 0x00000000364472ca */ /* 0x000fe200004e0000 */
[----:B------:R-:W-:Y:S01]  /*19c0*/  DFMA R30, R14, UR46, RZ ;  /* 0x0000002e0e1e7c2b */ /* 0x000fe200080000ff */
[----:B------:R-:W-:Y:S01]  /*19d0*/  UMOV UR58, UR6 ;  /* 0x00000006003a7c82 */ /* 0x000fe20008000000 */
[----:B------:R-:W-:Y:S01]  /*19e0*/  UMOV UR59, UR7 ;  /* 0x00000007003b7c82 */ /* 0x000fe20008000000 */
[----:B------:R-:W-:Y:S01]  /*19f0*/  UMOV UR56, UR4 ;  /* 0x0000000400387c82 */ /* 0x000fe20008000000 */
[----:B------:R-:W-:Y:S01]  /*1a00*/  UMOV UR57, UR5 ;  /* 0x0000000500397c82 */ /* 0x000fe20008000000 */
[----:B------:R-:W-:Y:S01]  /*1a10*/  MOV.SPILL R62, UR59 ;  /* 0x0000003b003e7c02 */ /* 0x000fe20009000f00 */
[----:B------:R-:W-:Y:S01]  /*1a20*/  DFMA R50, R16, UR64, R44 ;  /* 0x0000004010327c2b */ /* 0x000fe2000800002c */
[----:B------:R-:W-:-:S05]  /*1a30*/  MOV.SPILL R63, UR58 ;  /* 0x0000003a003f7c02 */ /* 0x000fca0009000f00 */
[----:B------:R-:W-:Y:S01]  /*1a40*/  DFMA R30, R18, UR68, R30 ;  /* 0x00000044121e7c2b */ /* 0x000fe2000800001e */
[----:B------:R-:W-:Y:S01]  /*1a50*/  UMOV UR68, UR56 ;  /* 0x0000003800447c82 */ /* 0x000fe20008000000 */
[----:B------:R-:W-:Y:S01]  /*1a60*/  UMOV UR69, UR57 ;  /* 0x0000003900457c82 */ /* 0x000fe20008000000 */
[----:B------:R-:W1:Y:S01]  /*1a70*/  LDCU.128 UR56, c[0x3][0x8d0] ;  /* 0x00c11a00ff3877ac */ /* 0x000e620008000c00 */
[C---:B------:R-:W-:Y:S02]  /*1a80*/  DFMA R44, R14.reuse, UR24, RZ ;  /* 0x000000180e2c7c2b */ /* 0x040fe400080000ff */
[----:B------:R-:W-:Y:S01]  /*1a90*/  DFMA R58, R14, UR38, RZ ;  /* 0x000000260e3a7c2b */ /* 0x000fe200080000ff */
[----:B------:R-:W-:Y:S01]  /*1aa0*/  UMOV UR38, UR14 ;  /* 0x0000000e00267c82 */ /* 0x000fe20008000000 */
[----:B------:R-:W-:Y:S01]  /*1ab0*/  UMOV UR39, UR15 ;  /* 0x0000000f00277c82 */ /* 0x000fe20008000000 */
[----:B------:R-:W-:Y:S01]  /*1ac0*/  DFMA R56, R16, UR30, R46 ;  /* 0x0000001e10387c2b */ /* 0x000fe2000800002e */
[----:B------:R-:W3:Y:S01]  /*1ad0*/  LDCU.128 UR4, c[0x3][0x990] ;  /* 0x00c13200ff0477ac */ /* 0x000ee20008000c00 */
[----:B-1----:R-:W-:Y:S01]  /*1ae0*/  UMOV UR22, UR58 ;  /* 0x0000003a00167c82 */ /* 0x002fe20008000000 */
[----:B------:R-:W-:Y:S01]  /*1af0*/  UMOV UR23, UR59 ;  /* 0x0000003b00177c82 */ /* 0x000fe20008000000 */
[----:B------:R-:W-:Y:S01]  /*1b00*/  R2UR.FILL UR59, R62 ;  /* 0x000000003e3b72ca */ /* 0x000fe200004e0000 */
[----:B------:R-:W-:Y:S01]  /*1b10*/  DFMA R44, R18, UR26, R44 ;  /* 0x0000001a122c7c2b */ /* 0x000fe2000800002c */
[----:B------:R-:W-:Y:S01]  /*1b20*/  R2UR.FILL UR58, R63 ;  /* 0x000000003f3a72ca */ /* 0x000fe200004e0000 */
[----:B------:R-:W-:Y:S01]  /*1b30*/  UMOV UR14, UR56 ;  /* 0x00000038000e7c82 */ /* 0x000fe20008000000 */
[----:B------:R-:W-:Y:S01]  /*1b40*/  UMOV UR15, UR57 ;  /* 0x00000039000f7c82 */ /* 0x000fe20008000000 */
[----:B------:R-:W-:Y:S01]  /*1b50*/  DFMA R12, R14, UR16, RZ ;  /* 0x000000100e0c7c2b */ /* 0x000fe200080000ff */
[----:B------:R-:W1:Y:S07]  /*1b60*/  LDS.64 R16, [R4+0x20] ;  /* 0x0000200004107984 */ /* 0x000e6e0000000a00 */
[----:B------:R-:W-:-:S02]  /*1b70*/  UMOV UR27, UR59 ;  /* 0x0000003b001b7c82 */ /* 0x000fc40008000000 */
[----:B------:R-:W-:Y:S01]  /*1b80*/  UMOV UR26, UR58 ;  /* 0x0000003a001a7c82 */ /* 0x000fe20008000000 */
[----:B------:R-:W3:Y:S01]  /*1b90*/  LDCU.128 UR56, c[0x3][0x920] ;  /* 0x00c12400ff3877ac */ /* 0x000ee20008000c00 */
[C---:B0-----:R-:W-:Y:S02]  /*1ba0*/  DFMA R46, R14.reuse, UR42, RZ ;  /* 0x0000002a0e2e7c2b */ /* 0x041fe400080000ff */
[----:B------:R-:W-:Y:S01]  /*1bb0*/  DFMA R54, R14, UR32, RZ ;  /* 0x000000200e367c2b */ /* 0x000fe200080000ff */
[----:B------:R-:W-:Y:S01]  /*1bc0*/  UMOV UR30, UR70 ;  /* 0x00000046001e7c82 */ /* 0x000fe20008000000 */
[----:B------:R-:W-:Y:S01]  /*1bd0*/  R2UR.FILL UR70, R52 ;  /* 0x00000000344672ca */ /* 0x000fe200004e0000 */
[----:B------:R-:W-:-:S03]  /*1be0*/  DFMA R14, R18, UR18, R12 ;  /* 0x00000012120e7c2b */ /* 0x000fc6000800000c */
[----:B------:R-:W-:Y:S01]  /*1bf0*/  DFMA R52, R18, UR8, R46 ;  /* 0x0000000812347c2b */ /* 0x000fe2000800002e */
[----:B------:R-:W-:Y:S01]  /*1c00*/  UMOV UR31, UR71 ;  /* 0x00000047001f7c82 */ /* 0x000fe20008000000 */
[----:B---3--:R-:W-:Y:S01]  /*1c10*/  UMOV UR8, UR56 ;  /* 0x0000003800087c82 */ /* 0x008fe20008000000 */
[----:B------:R-:W-:Y:S01]  /*1c20*/  UMOV UR9, UR57 ;  /* 0x0000003900097c82 */ /* 0x000fe20008000000 */
[----:B------:R-:W-:Y:S01]  /*1c30*/  UMOV UR18, UR58 ;  /* 0x0000003a00127c82 */ /* 0x000fe20008000000 */
[----:B------:R-:W-:Y:S01]  /*1c40*/  UMOV UR19, UR59 ;  /* 0x0000003b00137c82 */ /* 0x000fe20008000000 */
[----:B------:R-:W0:Y:S01]  /*1c50*/  LDCU.128 UR56, c[0x3][0x970] ;  /* 0x00c12e00ff3877ac */ /* 0x000e220008000c00 */
[----:B------:R-:W-:Y:S01]  /*1c60*/  R2UR.FILL UR71, R10 ;  /* 0x000000000a4772ca */ /* 0x000fe200004e0000 */
[C-C-:B------:R-:W-:Y:S02]  /*1c70*/  DADD R12, R22.reuse, R24.reuse ;  /* 0x00000000160c7229 */ /* 0x140fe40000000018 */
[----:B------:R-:W-:-:S02]  /*1c80*/  DADD R22, R22, -R24 ;  /* 0x0000000016167229 */ /* 0x000fc40000000818 */
[C---:B------:R-:W-:Y:S02]  /*1c90*/  DFMA R54, R18.reuse, UR34, R54 ;  /* 0x0000002212367c2b */ /* 0x040fe40008000036 */
[----:B------:R-:W-:Y:S01]  /*1ca0*/  DFMA R58, R18, UR4, R58 ;  /* 0x00000004123a7c2b */ /* 0x000fe2000800003a */
[----:B------:R-:W-:Y:S01]  /*1cb0*/  CS2R R46, SRZ ;  /* 0x00000000002e7805 */ /* 0x000fe2000001ff00 */
[C---:B------:R-:W-:Y:S02]  /*1cc0*/  DFMA R36, R12.reuse, UR62, R36 ;  /* 0x0000003e0c247c2b */ /* 0x040fe40008000024 */
[C---:B------:R-:W-:Y:S01]  /*1cd0*/  DFMA R50, R12.reuse, UR66, R50 ;  /* 0x000000420c327c2b */ /* 0x040fe20008000032 */
[----:B------:R-:W3:Y:S01]  /*1ce0*/  LDCU.128 UR64, c[0x3][0x740] ;  /* 0x00c0e800ff4077ac */ /* 0x000ee20008000c00 */
[C---:B------:R-:W-:Y:S01]  /*1cf0*/  DFMA R48, R12.reuse, UR60, R48 ;  /* 0x0000003c0c307c2b */ /* 0x040fe20008000030 */
[----:B------:R-:W4:Y:S01]  /*1d00*/  @!P2 LDG.E.64.CONSTANT R46, desc[UR76][R32.64+0xf990] ;  /* 0x00f9904c202ea981 */ /* 0x000f22000c1e9b00 */
[C---:B------:R-:W-:Y:S01]  /*1d10*/  DFMA R56, R12.reuse, UR72, R56 ;  /* 0x000000480c387c2b */ /* 0x040fe20008000038 */
[----:B------:R-:W3:Y:S01]  /*1d20*/  LDCU.128 UR60, c[0x3][0x790] ;  /* 0x00c0f200ff3c77ac */ /* 0x000ee20008000c00 */
[----:B------:R-:W-:Y:S01]  /*1d30*/  DFMA R60, R12, UR74, R60 ;  /* 0x0000004a0c3c7c2b */ /* 0x000fe2000800003c */
[----:B0-----:R-:W-:Y:S01]  /*1d40*/  UMOV UR4, UR56 ;  /* 0x0000003800047c82 */ /* 0x001fe20008000000 */
[----:B------:R-:W-:Y:S01]  /*1d50*/  UMOV UR5, UR57 ;  /* 0x0000003900057c82 */ /* 0x000fe20008000000 */
[C---:B------:R-:W-:Y:S01]  /*1d60*/  DFMA R52, R22.reuse, UR10, R52 ;  /* 0x0000000a16347c2b */ /* 0x040fe20008000034 */
[----:B------:R-:W0:Y:S01]  /*1d70*/  LDCU.128 UR72, c[0x3][0x900] ;  /* 0x00c12000ff4877ac */ /* 0x000e220008000c00 */
[----:B------:R-:W-:-:S02]  /*1d80*/  DFMA R44, R22, UR8, R44 ;  /* 0x00000008162c7c2b */ /* 0x000fc4000800002c */
[----:B------:R-:W-:Y:S01]  /*1d90*/  DFMA R28, R12, UR68, R28 ;  /* 0x000000440c1c7c2b */ /* 0x000fe2000800001c */
[----:B------:R-:W0:Y:S01]  /*1da0*/  LDCU.128 UR8, c[0x3][0x950] ;  /* 0x00c12a00ff0877ac */ /* 0x000e220008000c00 */
[C---:B------:R-:W-:Y:S02]  /*1db0*/  DFMA R30, R22.reuse, UR70, R30 ;  /* 0x00000046161e7c2b */ /* 0x040fe4000800001e */
[C---:B------:R-:W-:Y:S01]  /*1dc0*/  DFMA R54, R22.reuse, UR4, R54 ;  /* 0x0000000416367c2b */ /* 0x040fe20008000036 */
[----:B------:R-:W0:Y:S01]  /*1dd0*/  LDCU.128 UR68, c[0x3][0x7e0] ;  /* 0x00c0fc00ff4477ac */ /* 0x000e220008000c00 */
[----:B------:R-:W-:Y:S01]  /*1de0*/  DFMA R58, R22, UR6, R58 ;  /* 0x00000006163a7c2b */ /* 0x000fe2000800003a */
[----:B------:R-:W0:Y:S01]  /*1df0*/  LDCU.128 UR4, c[0x3][0x9a0] ;  /* 0x00c13400ff0477ac */ /* 0x000e220008000c00 */
[C-C-:B------:R-:W-:Y:S01]  /*1e00*/  DADD R12, R20.reuse, R26.reuse ;  /* 0x00000000140c7229 */ /* 0x140fe2000000001a */
[----:B------:R-:W-:Y:S01]  /*1e10*/  UMOV UR34, UR14 ;  /* 0x0000000e00227c82 */ /* 0x000fe20008000000 */
[----:B------:R-:W-:Y:S01]  /*1e20*/  UMOV UR35, UR15 ;  /* 0x0000000f00237c82 */ /* 0x000fe20008000000 */
[----:B------:R-:W-:-:S02]  /*1e30*/  DADD R20, R20, -R26 ;  /* 0x0000000014147229 */ /* 0x000fc4000000081a */
[----:B------:R-:W-:Y:S01]  /*1e40*/  DFMA R18, R22, UR34, R14 ;  /* 0x0000002216127c2b */ /* 0x000fe2000800000e */
[----:B------:R-:W-:Y:S01]  /*1e50*/  R2UR.FILL UR57, R66 ;  /* 0x00000000423972ca */ /* 0x000fe200004e0000 */
[----:B-1----:R-:W-:Y:S01]  /*1e60*/  DADD R14, R16, R16 ;  /* 0x00000000100e7229 */ /* 0x002fe20000000010 */
[----:B------:R-:W-:Y:S01]  /*1e70*/  R2UR.FILL UR56, R67 ;  /* 0x00000000433872ca */ /* 0x000fe200004e0000 */
[----:B------:R-:W-:Y:S01]  /*1e80*/  UMOV UR14, UR58 ;  /* 0x0000003a000e7c82 */ /* 0x000fe20008000000 */
[----:B------:R-:W-:Y:S01]  /*1e90*/  UMOV UR15, UR59 ;  /* 0x0000003b000f7c82 */ /* 0x000fe20008000000 */
[C---:B------:R-:W-:Y:S02]  /*1ea0*/  DFMA R28, R12.reuse, UR26, R28 ;  /* 0x0000001a0c1c7c2b */ /* 0x040fe4000800001c */
[C---:B------:R-:W-:Y:S02]  /*1eb0*/  DFMA R48, R12.reuse, UR38, R48 ;  /* 0x000000260c307c2b */ /* 0x040fe40008000030 */
[----:B------:R-:W-:-:S02]  /*1ec0*/  DFMA R56, R12, UR30, R56 ;  /* 0x0000001e0c387c2b */ /* 0x000fc40008000038 */
[C---:B---3--:R-:W-:Y:S02]  /*1ed0*/  DFMA R36, R12.reuse, UR64, R36 ;  /* 0x000000400c247c2b */ /* 0x048fe40008000024 */
[C---:B------:R-:W-:Y:S02]  /*1ee0*/  DFMA R50, R12.reuse, UR60, R50 ;  /* 0x0000003c0c327c2b */ /* 0x040fe40008000032 */
[----:B0-----:R-:W-:Y:S01]  /*1ef0*/  DFMA R60, R12, UR68, R60 ;  /* 0x000000440c3c7c2b */ /* 0x001fe2000800003c */
[C---:B------:R-:W-:Y:S01]  /*1f00*/  IMAD R72, R35.reuse, 0x8, R5 ;  /* 0x0000000823487824 */ /* 0x040fe200078e0205 */
[C---:B------:R-:W-:Y:S01]  /*1f10*/  DFMA R18, R20.reuse, UR22, R18 ;  /* 0x0000001614127c2b */ /* 0x040fe20008000012 */
[----:B------:R-:W-:Y:S01]  /*1f20*/  IMAD R8, R35, 0x8, R8 ;  /* 0x0000000823087824 */ /* 0x000fe200078e0208 */
[----:B------:R-:W-:Y:S01]  /*1f30*/  DFMA R44, R20, UR18, R44 ;  /* 0x00000012142c7c2b */ /* 0x000fe2000800002c */
[----:B------:R-:W-:Y:S01]  /*1f40*/  IMAD R9, R34, -0x370, R9 ;  /* 0xfffffc9022097824 */ /* 0x000fe200078e0209 */
[----:B------:R-:W-:Y:S01]  /*1f50*/  DMUL R14, R14, 0.5 ;  /* 0x3fe000000e0e7828 */ /* 0x000fe20000000000 */
[----:B------:R-:W-:Y:S01]  /*1f60*/  CS2R R26, SRZ ;  /* 0x00000000001a7805 */ /* 0x000fe2000001ff00 */
[C---:B------:R-:W-:Y:S01]  /*1f70*/  DFMA R54, R20.reuse, UR14, R54 ;  /* 0x0000000e14367c2b */ /* 0x040fe20008000036 */
[----:B------:R-:W-:Y:S01]  /*1f80*/  CS2R R208, SRZ ;  /* 0x0000000000d07805 */ /* 0x000fe2000001ff00 */
[C---:B------:R-:W-:Y:S01]  /*1f90*/  DFMA R30, R20.reuse, UR72, R30 ;  /* 0x00000048141e7c2b */ /* 0x040fe2000800001e */
[----:B------:R-:W-:Y:S01]  /*1fa0*/  CS2R R176, SRZ ;  /* 0x0000000000b07805 */ /* 0x000fe2000001ff00 */
[----:B------:R-:W-:Y:S01]  /*1fb0*/  DFMA R52, R20, UR8, R52 ;  /* 0x0000000814347c2b */ /* 0x000fe20008000034 */
[----:B------:R-:W3:Y:S01]  /*1fc0*/  @!P2 LDG.E.64.CONSTANT R26, desc[UR76][R32.64+0x8090] ;  /* 0x0080904c201aa981 */ /* 0x000ee2000c1e9b00 */
[----:B------:R-:W-:-:S02]  /*1fd0*/  DADD R16, R16, -R16 ;  /* 0x0000000010107229 */ /* 0x000fc40000000810 */
        /* <DEDUP_REMOVED lines=9> */
[----:B------:R-:W3:Y:S01]  /*2070*/  @!P2 LDG.E.64.CONSTANT R176, desc[UR76][R32.64+0x56f8] ;  /* 0x0056f84c20b0a981 */ /* 0x000ee2000c1e9b00 */
[----:B------:R-:W-:Y:S01]  /*2080*/  DFMA R56, R14, UR48, R56 ;  /* 0x000000300e387c2b */ /* 0x000fe20008000038 */
[----:B------:R-:W0:Y:S01]  /*2090*/  LDCU.64 UR4, c[0x0][0x388] ;  /* 0x00007100ff0477ac */ /* 0x000e220008000a00 */
[C---:B------:R-:W-:Y:S01]  /*20a0*/  DFMA R18, R16.reuse, UR44, R18 ;  /* 0x0000002c10127c2b */ /* 0x040fe20008000012 */
[----:B------:R-:W3:Y:S01]  /*20b0*/  @!P2 LDG.E.64.CONSTANT R92, desc[UR76][R32.64+0xfd58] ;  /* 0x00fd584c205ca981 */ /* 0x000ee2000c1e9b00 */
[C---:B------:R-:W-:Y:S01]  /*20c0*/  DFMA R30, R16.reuse, UR74, R30 ;  /* 0x0000004a101e7c2b */ /* 0x040fe2000800001e */
[----:B------:R-:W-:Y:S01]  /*20d0*/  CS2R R198, SRZ ;  /* 0x0000000000c67805 */ /* 0x000fe2000001ff00 */
[C---:B------:R-:W-:Y:S01]  /*20e0*/  DFMA R52, R16.reuse, UR10, R52 ;  /* 0x0000000a10347c2b */ /* 0x040fe20008000034 */
[----:B------:R-:W-:Y:S01]  /*20f0*/  CS2R R242, SRZ ;  /* 0x0000000000f27805 */ /* 0x000fe2000001ff00 */
[C---:B------:R-:W-:Y:S01]  /*2100*/  DFMA R44, R16.reuse, UR40, R44 ;  /* 0x00000028102c7c2b */ /* 0x040fe2000800002c */
[----:B------:R-:W-:Y:S01]  /*2110*/  CS2R R214, SRZ ;  /* 0x0000000000d67805 */ /* 0x000fe2000001ff00 */
[----:B------:R-:W-:Y:S01]  /*2120*/  DFMA R54, R16, UR36, R54 ;  /* 0x0000002410367c2b */ /* 0x000fe20008000036 */
[----:B------:R-:W3:Y:S01]  /*2130*/  @!P2 LDG.E.64.CONSTANT R198, desc[UR76][R32.64+0xcff8] ;  /* 0x00cff84c20c6a981 */ /* 0x000ee2000c1e9b00 */
[----:B------:R-:W-:Y:S01]  /*2140*/  DFMA R60, R14, UR70, R60 ;  /* 0x000000460e3c7c2b */ /* 0x000fe2000800003c */
[----:B------:R-:W-:Y:S01]  /*2150*/  CS2R R228, SRZ ;  /* 0x0000000000e47805 */ /* 0x000fe2000001ff00 */
[----:B------:R-:W-:Y:S01]  /*2160*/  DFMA R58, R16, UR6, R58 ;  /* 0x00000006103a7c2b */ /* 0x000fe2000800003a */
[----:B------:R-:W3:Y:S01]  /*2170*/  @!P2 LDG.E.64.CONSTANT R242, desc[UR76][R32.64+0xd3c0] ;  /* 0x00d3c04c20f2a981 */ /* 0x000ee2000c1e9b00 */
[----:B------:R-:W-:Y:S01]  /*2180*/  DADD R12, R28, R18 ;  /* 0x000000001c0c7229 */ /* 0x000fe20000000012 */
[----:B------:R-:W-:Y:S01]  /*2190*/  CS2R R212, SRZ ;  /* 0x0000000000d47805 */ /* 0x000fe2000001ff00 */
[----:B------:R-:W-:Y:S01]  /*21a0*/  DADD R14, R36, R30 ;  /* 0x00000000240e7229 */ /* 0x000fe2000000001e */
[----:B------:R-:W3:Y:S01]  /*21b0*/  @!P2 LDG.E.64.CONSTANT R214, desc[UR76][R32.64+0x3128] ;  /* 0x0031284c20d6a981 */ /* 0x000ee2000c1e9b00 */
[----:B------:R-:W-:Y:S01]  /*21c0*/  DADD R16, R48, R44 ;  /* 0x0000000030107229 */ /* 0x000fe2000000002c */
[----:B------:R-:W-:Y:S01]  /*21d0*/  CS2R R184, SRZ ;  /* 0x0000000000b87805 */ /* 0x000fe2000001ff00 */
[----:B------:R-:W-:Y:S01]  /*21e0*/  DADD R20, R50, R52 ;  /* 0x0000000032147229 */ /* 0x000fe20000000034 */
[----:B------:R-:W3:Y:S01]  /*21f0*/  @!P2 LDG.E.64.CONSTANT R228, desc[UR76][R32.64+0x790] ;  /* 0x0007904c20e4a981 */ /* 0x000ee2000c1e9b00 */
[----:B------:R-:W-:Y:S01]  /*2200*/  DADD R22, R56, R54 ;  /* 0x0000000038167229 */ /* 0x000fe20000000036 */
[----:B------:R-:W1:Y:S01]  /*2210*/  LDCU.64 UR64, c[0x3][0x8f0] ;  /* 0x00c11e00ff4077ac */ /* 0x000e620008000a00 */
[----:B------:R-:W-:-:S02]  /*2220*/  DADD R18, R28, -R18 ;  /* 0x000000001c127229 */ /* 0x000fc40000000812 */
[----:B------:R-:W-:Y:S01]  /*2230*/  DADD R58, R60, -R58 ;  /* 0x000000003c3a7229 */ /* 0x000fe2000000083a */
[----:B------:R0:W-:Y:S01]  /*2240*/  STS.64 [R4], R12 ;  /* 0x0000000c04007388 */ /* 0x0001e20000000a00 */
[----:B------:R-:W-:Y:S01]  /*2250*/  DADD R30, R36, -R30 ;  /* 0x00000000241e7229 */ /* 0x000fe2000000081e */
[----:B------:R-:W1:Y:S01]  /*2260*/  LDCU.64 UR74, c[0x3][0x710] ;  /* 0x00c0e200ff4a77ac */ /* 0x000e620008000a00 */
[----:B------:R-:W-:Y:S01]  /*2270*/  DADD R48, R48, -R44 ;  /* 0x0000000030307229 */ /* 0x000fe2000000082c */
[----:B------:R-:W-:Y:S01]  /*2280*/  STS.64 [R4+0x8], R14 ;  /* 0x0000080e04007388 */ /* 0x000fe20000000a00 */
[----:B------:R-:W-:Y:S01]  /*2290*/  DADD R50, R50, -R52 ;  /* 0x0000000032327229 */ /* 0x000fe20000000834 */
[----:B------:R-:W1:Y:S01]  /*22a0*/  LDCU.64 UR68, c[0x3][0x738] ;  /* 0x00c0e700ff4477ac */ /* 0x000e620008000a00 */
[----:B------:R-:W-:Y:S01]  /*22b0*/  DADD R54, R56, -R54 ;  /* 0x0000000038367229 */ /* 0x000fe20000000836 */
        /* <DEDUP_REMOVED lines=19> */
[----:B0-----:R-:W-:-:S02]  /*23f0*/  IMAD R13, R34, 0x58, R5 ;  /* 0x00000058220d7824 */ /* 0x001fc400078e0205 */
[----:B------:R-:W-:-:S03]  /*2400*/  IMAD R44, R35, 0x50, R72 ;  /* 0x00000050232c7824 */ /* 0x000fc600078e0248 */
[----:B------:R-:W0:Y:S01]  /*2410*/  LDCU.64 UR52, c[0x3][0x780] ;  /* 0x00c0f000ff3477ac */ /* 0x000e220008000a00 */
[----:B------:R-:W3:Y:S01]  /*2420*/  @!P2 LDG.E.64.CONSTANT R212, desc[UR76][R32.64+0x8458] ;  /* 0x0084584c20d4a981 */ /* 0x000ee2000c1e9b00 */
[----:B------:R-:W0:Y:S03]  /*2430*/  LDCU.64 UR62, c[0x3][0x788] ;  /* 0x00c0f100ff3e77ac */ /* 0x000e260008000a00 */
[----:B------:R-:W3:Y:S01]  /*2440*/  @!P2 LDG.E.64.CONSTANT R184, desc[UR76][R32.64+0xadf0] ;  /* 0x00adf04c20b8a981 */ /* 0x000ee2000c1e9b00 */
[----:B------:R-:W0:Y:S01]  /*2450*/  LDCU.64 UR44, c[0x3][0x940] ;  /* 0x00c12800ff2c77ac */ /* 0x000e220008000a00 */
[----:B------:R-:W0:Y:S01]  /*2460*/  LDCU.64 UR66, c[0x3][0x920] ;  /* 0x00c12400ff4277ac */ /* 0x000e220008000a00 */
[----:B------:R-:W0:Y:S01]  /*2470*/  LDCU.64 UR30, c[0x3][0x7b0] ;  /* 0x00c0f600ff1e77ac */ /* 0x000e220008000a00 */
[----:B------:R-:W-:Y:S01]  /*2480*/  LDS.64 R170, [R13] ;  /* 0x000000000daa7984 */ /* 0x000fe20000000a00 */
[----:B------:R-:W0:Y:S03]  /*2490*/  LDCU.64 UR34, c[0x3][0x7a8] ;  /* 0x00c0f500ff2277ac */ /* 0x000e260008000a00 */
[----:B------:R-:W1:Y:S01]  /*24a0*/  LDS.64 R16, [R8] ;  /* 0x0000000008107984 */ /* 0x000e620000000a00 */
[----:B------:R-:W0:Y:S03]  /*24b0*/  LDCU.64 UR60, c[0x3][0x948] ;  /* 0x00c12900ff3c77ac */ /* 0x000e260008000a00 */
[----:B------:R-:W-:Y:S01]  /*24c0*/  LDS.64 R172, [R44] ;  /* 0x000000002cac7984 */ /* 0x000fe20000000a00 */
[----:B------:R-:W0:Y:S03]  /*24d0*/  LDCU.64 UR8, c[0x3][0x968] ;  /* 0x00c12d00ff0877ac */ /* 0x000e260008000a00 */
[----:B------:R-:W2:Y:S01]  /*24e0*/  LDS.64 R14, [R9] ;  /* 0x00000000090e7984 */ /* 0x000ea20000000a00 */
[----:B------:R-:W0:Y:S03]  /*24f0*/  LDCU.64 UR10, c[0x3][0x970] ;  /* 0x00c12e00ff0a77ac */ /* 0x000e260008000a00 */
[----:B------:R-:W-:Y:S01]  /*2500*/  LDS.64 R166, [R13+0x8] ;  /* 0x000008000da67984 */ /* 0x000fe20000000a00 */
[----:B------:R-:W0:Y:S03]  /*2510*/  LDCU.64 UR18, c[0x3][0x988] ;  /* 0x00c13100ff1277ac */ /* 0x000e260008000a00 */
[----:B------:R-:W0:Y:S01]  /*2520*/  LDS.64 R20, [R8+0x58] ;  /* 0x0000580008147984 */ /* 0x000e220000000a00 */
[----:B------:R-:W3:Y:S03]  /*2530*/  LDCU.64 UR38, c[0x3][0x7d0] ;  /* 0x00c0fa00ff2677ac */ /* 0x000ee60008000a00 */
[----:B------:R-:W-:Y:S01]  /*2540*/  LDS.64 R168, [R44+0x8] ;  /* 0x000008002ca87984 */ /* 0x000fe20000000a00 */
[----:B------:R-:W3:Y:S03]  /*2550*/  LDCU.64 UR26, c[0x3][0x990] ;  /* 0x00c13200ff1a77ac */ /* 0x000ee60008000a00 */
[----:B------:R-:W0:Y:S04]  /*2560*/  LDS.64 R18, [R9+0x8] ;  /* 0x0000080009127984 */ /* 0x000e280000000a00 */
[----:B------:R-:W-:Y:S04]  /*2570*/  LDS.64 R162, [R13+0x10] ;  /* 0x000010000da27984 */ /* 0x000fe80000000a00 */
[----:B------:R-:W0:Y:S04]  /*2580*/  LDS.64 R24, [R8+0xb0] ;  /* 0x0000b00008187984 */ /* 0x000e280000000a00 */
[----:B------:R-:W-:Y:S04]  /*2590*/  LDS.64 R164, [R44+0x10] ;  /* 0x000010002ca47984 */ /* 0x000fe80000000a00 */
[----:B------:R-:W0:Y:S04]  /*25a0*/  LDS.64 R22, [R9+0x10] ;  /* 0x0000100009167984 */ /* 0x000e280000000a00 */
[----:B------:R-:W-:Y:S04]  /*25b0*/  LDS.64 R158, [R13+0x18] ;  /* 0x000018000d9e7984 */ /* 0x000fe80000000a00 */
[----:B------:R-:W0:Y:S01]  /*25c0*/  LDS.64 R36, [R8+0x108] ;  /* 0x0001080008247984 */ /* 0x000e220000000a00 */
[----:B------:R-:W-:-:S03]  /*25d0*/  LEA R12, R6, R11, 0x18 ;  /* 0x0000000b060c7211 */ /* 0x000fc600078ec0ff */
[----:B------:R-:W-:Y:S01]  /*25e0*/  LDS.64 R160, [R44+0x18] ;  /* 0x000018002ca07984 */ /* 0x000fe20000000a00 */
[----:B------:R-:W-:-:S03]  /*25f0*/  IMAD R5, R35, 0x8, R9 ;  /* 0x0000000823057824 */ /* 0x000fc600078e0209 */
[----:B------:R-:W0:Y:S04]  /*2600*/  LDS.64 R28, [R9+0x18] ;  /* 0x00001800091c7984 */ /* 0x000e280000000a00 */
[----:B------:R-:W-:Y:S04]  /*2610*/  LDS.64 R154, [R13+0x20] ;  /* 0x000020000d9a7984 */ /* 0x000fe80000000a00 */
[----:B------:R-:W0:Y:S04]  /*2620*/  LDS.64 R50, [R8+0x160] ;  /* 0x0001600008327984 */ /* 0x000e280000000a00 */
[----:B------:R-:W-:Y:S04]  /*2630*/  LDS.64 R146, [R5] ;  /* 0x0000000005927984 */ /* 0x000fe80000000a00 */
[----:B------:R-:W4:Y:S04]  /*2640*/  LDS.64 R224, [R12+0x3128] ;  /* 0x003128000ce07984 */ /* 0x000f280000000a00 */
[----:B------:R-:W-:Y:S04]  /*2650*/  LDS.64 R156, [R44+0x20] ;  /* 0x000020002c9c7984 */ /* 0x000fe80000000a00 */
[----:B------:R-:W4:Y:S01]  /*2660*/  LDS.64 R48, [R9+0x20] ;  /* 0x0000200009307984 */ /* 0x000f220000000a00 */
[----:B-1----:R-:W-:-:S02]  /*2670*/  DFMA R16, R170, R16, RZ ;  /* 0x00000010aa10722b */ /* 0x002fc400000000ff */
[----:B--2---:R-:W-:Y:S01]  /*2680*/  DFMA R14, R172, R14, RZ ;  /* 0x0000000eac0e722b */ /* 0x004fe200000000ff */
[----:B------:R-:W-:Y:S04]  /*2690*/  LDS.64 R144, [R5+0x3c8] ;  /* 0x0003c80005907984 */ /* 0x000fe80000000a00 */
[----:B------:R-:W1:Y:S01]  /*26a0*/  LDS.128 R96, [R12+0x3130] ;  /* 0x003130000c607984 */ /* 0x000e620000000c00 */
[----:B0-----:R-:W-:Y:S02]  /*26b0*/  DFMA R16, R166, R20, R16 ;  /* 0x00000014a610722b */ /* 0x001fe40000000010 */
[----:B------:R-:W-:Y:S01]  /*26c0*/  DFMA R14, R168, R18, R14 ;  /* 0x00000012a80e722b */ /* 0x000fe2000000000e */
[----:B------:R-:W0:Y:S04]  /*26d0*/  LDS.64 R136, [R5+0x790] ;  /* 0x0007900005887984 */ /* 0x000e280000000a00 */
[----:B------:R-:W-:Y:S01]  /*26e0*/  LDS.64 R150, [R13+0x28] ;  /* 0x000028000d967984 */ /* 0x000fe20000000a00 */
[----:B------:R-:W-:-:S02]  /*26f0*/  DFMA R16, R162, R24, R16 ;  /* 0x00000018a210722b */ /* 0x000fc40000000010 */
[----:B------:R-:W-:Y:S01]  /*2700*/  DFMA R22, R164, R22, R14 ;  /* 0x00000016a416722b */ /* 0x000fe2000000000e */
[----:B------:R-:W2:Y:S04]  /*2710*/  LDS.64 R52, [R8+0x1b8] ;  /* 0x0001b80008347984 */ /* 0x000ea80000000a00 */
[----:B------:R-:W-:Y:S04]  /*2720*/  LDS.64 R56, [R5+0xb58] ;  /* 0x000b580005387984 */ /* 0x000fe80000000a00 */
[----:B------:R-:W2:Y:S01]  /*2730*/  LDS.128 R104, [R12+0x3140] ;  /* 0x003140000c687984 */ /* 0x000ea20000000c00 */
[----:B------:R-:W-:-:S02]  /*2740*/  DFMA R16, R158, R36, R16 ;  /* 0x000000249e10722b */ /* 0x000fc40000000010 */
[----:B------:R-:W-:Y:S01]  /*2750*/  DFMA R22, R160, R28, R22 ;  /* 0x0000001ca016722b */ /* 0x000fe20000000016 */
[----:B------:R-:W-:Y:S01]  /*2760*/  LDS.64 R152, [R44+0x28] ;  /* 0x000028002c987984 */ /* 0x000fe20000000a00 */
[----:B------:R-:W-:-:S03]  /*2770*/  CS2R R14, SRZ ;  /* 0x00000000000e7805 */ /* 0x000fc6000001ff00 */
[----:B------:R-:W2:Y:S04]  /*2780*/  LDS.64 R58, [R9+0x28] ;  /* 0x00002800093a7984 */ /* 0x000ea80000000a00 */
[----:B------:R-:W-:Y:S04]  /*2790*/  LDS.64 R142, [R13+0x30] ;  /* 0x000030000d8e7984 */ /* 0x000fe80000000a00 */
[----:B------:R-:W2:Y:S04]  /*27a0*/  LDS.64 R64, [R8+0x210] ;  /* 0x0002100008407984 */ /* 0x000ea80000000a00 */
[----:B------:R-:W2:Y:S01]  /*27b0*/  LDS.64 R20, [R5+0xf20] ;  /* 0x000f200005147984 */ /* 0x000ea20000000a00 */
[----:B------:R-:W-:-:S02]  /*27c0*/  DFMA R50, R154, R50, R16 ;  /* 0x000000329a32722b */ /* 0x000fc40000000010 */
[----:B----4-:R-:W-:Y:S01]  /*27d0*/  DFMA R16, R146, R224, RZ ;  /* 0x000000e09210722b */ /* 0x010fe200000000ff */
        /* <DEDUP_REMOVED lines=9> */
[----:B-1----:R-:W-:-:S03]  /*2870*/  DFMA R18, R144, R96, R16 ;  /* 0x000000609012722b */ /* 0x002fc60000000010 */
[----:B------:R-:W4:Y:S04]  /*2880*/  @!P2 LDG.E.64.CONSTANT R30, desc[UR76][R32.64+0x3c8] ;  /* 0x0003c84c201ea981 */ /* 0x000f28000c1e9b00 */
[----:B------:R-:W-:Y:S04]  /*2890*/  LDS.64 R138, [R44+0x38] ;  /* 0x000038002c8a7984 */ /* 0x000fe80000000a00 */
[----:B------:R-:W1:Y:S04]  /*28a0*/  LDS.64 R66, [R9+0x38] ;  /* 0x0000380009427984 */ /* 0x000e680000000a00 */
[----:B------:R-:W-:Y:S04]  /*28b0*/  LDS.64 R24, [R13+0x40] ;  /* 0x000040000d187984 */ /* 0x000fe80000000a00 */
[----:B------:R-:W1:Y:S04]  /*28c0*/  LDS.64 R74, [R8+0x2c0] ;  /* 0x0002c000084a7984 */ /* 0x000e680000000a00 */
[----:B------:R-:W1:Y:S01]  /*28d0*/  LDS.64 R82, [R5+0x16b0] ;  /* 0x0016b00005527984 */ /* 0x000e620000000a00 */
[----:B0-----:R-:W-:-:S03]  /*28e0*/  DFMA R18, R136, R98, R18 ;  /* 0x000000628812722b */ /* 0x001fc60000000012 */
[----:B------:R-:W-:Y:S04]  /*28f0*/  LDS.64 R16, [R44+0x40] ;  /* 0x000040002c107984 */ /* 0x000fe80000000a00 */
[----:B------:R-:W0:Y:S04]  /*2900*/  LDS.64 R70, [R9+0x40] ;  /* 0x0000400009467984 */ /* 0x000e280000000a00 */
[----:B------:R-:W-:Y:S04]  /*2910*/  LDS.64 R140, [R13+0x48] ;  /* 0x000048000d8c7984 */ /* 0x000fe80000000a00 */
[----:B------:R-:W0:Y:S04]  /*2920*/  LDS.64 R80, [R8+0x318] ;  /* 0x0003180008507984 */ /* 0x000e280000000a00 */
[----:B------:R-:W-:Y:S04]  /*2930*/  LDS.64 R28, [R5+0x1a78] ;  /* 0x001a7800051c7984 */ /* 0x000fe80000000a00 */
[----:B------:R-:W0:Y:S01]  /*2940*/  LDS.128 R132, [R12+0x3160] ;  /* 0x003160000c847984 */ /* 0x000e220000000c00 */
        /* <DEDUP_REMOVED lines=13> */
[----:B------:R-:W3:Y:S01]  /*2a20*/  LDS.128 R100, [R12+0x3170] ;  /* 0x003170000c647984 */ /* 0x000ee20000000c00 */
[----:B------:R-:W-:Y:S02]  /*2a30*/  DFMA R54, R148, R62, R54 ;  /* 0x0000003e9436722b */ /* 0x000fe40000000036 */
[----:B------:R-:W-:Y:S01]  /*2a40*/  DFMA R60, R22, R68, R60 ;  /* 0x00000044163c722b */ /* 0x000fe2000000003c */
[----:B------:R-:W3:Y:S01]  /*2a50*/  LDS.64 R78, [R5+0x25d0] ;  /* 0x0025d000054e7984 */ /* 0x000ee20000000a00 */
[----:B------:R-:W-:-:S04]  /*2a60*/  DFMA R50, R48, R128, R50 ;  /* 0x000000803032722b */ /* 0x000fc80000000032 */
[----:B-1----:R-:W-:Y:S02]  /*2a70*/  DFMA R54, R138, R66, R54 ;  /* 0x000000428a36722b */ /* 0x002fe40000000036 */
[----:B------:R-:W-:Y:S01]  /*2a80*/  DFMA R60, R24, R74, R60 ;  /* 0x0000004a183c722b */ /* 0x000fe2000000003c */
[----:B------:R-:W-:Y:S01]  /*2a90*/  VIADD R11, R11, 0x3c8 ;  /* 0x000003c80b0b7836 */ /* 0x000fe20000000000 */
[----:B------:R-:W-:Y:S01]  /*2aa0*/  DFMA R50, R82, R130, R50 ;  /* 0x000000825232722b */ /* 0x000fe20000000032 */
[----:B------:R-:W-:Y:S06]  /*2ab0*/  BAR.SYNC.DEFER_BLOCKING 0x0 ;  /* 0x0000000000007b1d */ /* 0x000fec0000010000 */
[----:B0-----:R-:W-:-:S02]  /*2ac0*/  DFMA R54, R16, R70, R54 ;  /* 0x000000461036722b */ /* 0x001fc40000000036 */
[----:B------:R-:W-:Y:S02]  /*2ad0*/  DFMA R60, R140, R80, R60 ;  /* 0x000000508c3c722b */ /* 0x000fe4000000003c */
[----:B------:R-:W-:-:S04]  /*2ae0*/  DFMA R50, R28, R132, R50 ;  /* 0x000000841c32722b */ /* 0x000fc80000000032 */
[----:B--2---:R-:W-:Y:S02]  /*2af0*/  DFMA R54, R36, R76, R54 ;  /* 0x0000004c2436722b */ /* 0x004fe40000000036 */
[----:B------:R-:W-:Y:S02]  /*2b00*/  DFMA R190, R52, R190, R60 ;  /* 0x000000be34be722b */ /* 0x000fe4000000003c */
[----:B------:R-:W-:-:S04]  /*2b10*/  DFMA R50, R18, R134, R50 ;  /* 0x000000861232722b */ /* 0x000fc80000000032 */
[----:B------:R-:W-:Y:S02]  /*2b20*/  DFMA R188, R86, R188, R54 ;  /* 0x000000bc56bc722b */ /* 0x000fe40000000036 */
[----:B------:R-:W-:Y:S02]  /*2b30*/  DMUL R54, R190, R40 ;  /* 0x00000028be367228 */ /* 0x000fe40000000000 */
[----:B---3--:R-:W-:Y:S02]  /*2b40*/  DFMA R50, R84, R100, R50 ;  /* 0x000000645432722b */ /* 0x008fe40000000032 */
[----:B------:R-:W-:Y:S01]  /*2b50*/  DMUL R42, R190, R42 ;  /* 0x0000002abe2a7228 */ /* 0x000fe20000000000 */
[----:B------:R-:W-:-:S03]  /*2b60*/  LEA R6, R6, R11, 0x18 ;  /* 0x0000000b06067211 */ /* 0x000fc600078ec0ff */
[----:B------:R-:W-:Y:S02]  /*2b70*/  DFMA R38, R188, R38, R54 ;  /* 0x00000026bc26722b */ /* 0x000fe40000000036 */
[----:B------:R-:W-:Y:S01]  /*2b80*/  DFMA R226, R78, R102, R50 ;  /* 0x000000664ee2722b */ /* 0x000fe20000000032 */
        /* <DEDUP_REMOVED lines=19> */
[----:B------:R-:W3:Y:S04]  /*2cc0*/  LDS.64 R70, [R9+0x3d0] ;  /* 0x0003d00009467984 */ /* 0x000ee80000000a00 */
[----:B------:R-:W3:Y:S04]  /*2cd0*/  LDS.64 R64, [R8+0x3c8] ;  /* 0x0003c80008407984 */ /* 0x000ee80000000a00 */
[----:B------:R-:W3:Y:S04]  /*2ce0*/  LDS.64 R76, [R9+0x3d8] ;  /* 0x0003d800094c7984 */ /* 0x000ee80000000a00 */
[----:B------:R-:W-:Y:S04]  /*2cf0*/  LDS.64 R44, [R94+0x58] ;  /* 0x000058005e2c7984 */ /* 0x000fe80000000a00 */
[----:B------:R-:W3:Y:S04]  /*2d00*/  LDS.64 R34, [R6+0x8] ;  /* 0x0000080006227984 */ /* 0x000ee80000000a00 */
[----:B------:R-:W3:Y:S04]  /*2d10*/  LDS.64 R74, [R8+0x420] ;  /* 0x00042000084a7984 */ /* 0x000ee80000000a00 */
[----:B------:R-:W3:Y:S04]  /*2d20*/  LDS.64 R88, [R9+0x3e0] ;  /* 0x0003e00009587984 */ /* 0x000ee80000000a00 */
[----:B------:R-:W-:Y:S04]  /*2d30*/  LDS.64 R38, [R13+0x58] ;  /* 0x000058000d267984 */ /* 0x000fe80000000a00 */
[----:B------:R-:W3:Y:S04]  /*2d40*/  LDS.64 R42, [R7+0x58] ;  /* 0x00005800072a7984 */ /* 0x000ee80000000a00 */
[----:B------:R-:W3:Y:S01]  /*2d50*/  LDS.64 R80, [R8+0x478] ;  /* 0x0004780008507984 */ /* 0x000ee20000000a00 */
        /* <DEDUP_REMOVED lines=13> */
[----:B---3--:R-:W-:Y:S01]  /*2e30*/  DFMA R60, R168, R70, R60 ;  /* 0x00000046a83c722b */ /* 0x008fe2000000003c */
[----:B------:R-:W-:Y:S01]  /*2e40*/  LDS.64 R68, [R94+0x108] ;  /* 0x000108005e447984 */ /* 0x000fe20000000a00 */
[----:B------:R-:W-:-:S03]  /*2e50*/  DFMA R64, R170, R64, RZ ;  /* 0x00000040aa40722b */ /* 0x000fc600000000ff */
[----:B------:R-:W2:Y:S04]  /*2e60*/  LDS.64 R50, [R6+0x18] ;  /* 0x0000180006327984 */ /* 0x000ea80000000a00 */
[----:B------:R-:W3:Y:S01]  /*2e70*/  LDS.128 R108, [R12+0x3180] ;  /* 0x003180000c6c7984 */ /* 0x000ee20000000c00 */
[----:B------:R-:W-:Y:S02]  /*2e80*/  DFMA R60, R164, R76, R60 ;  /* 0x0000004ca43c722b */ /* 0x000fe4000000003c */
[----:B------:R-:W-:Y:S01]  /*2e90*/  DFMA R34, R44, R34, R40 ;  /* 0x000000222c22722b */ /* 0x000fe20000000028 */
[----:B------:R-:W4:Y:S01]  /*2ea0*/  LDS.64 R122, [R8+0x580] ;  /* 0x00058000087a7984 */ /* 0x000f220000000a00 */
[----:B------:R-:W-:-:S03]  /*2eb0*/  DFMA R64, R166, R74, R64 ;  /* 0x0000004aa640722b */ /* 0x000fc60000000040 */
[----:B------:R-:W4:Y:S01]  /*2ec0*/  LDS.128 R112, [R12+0x3190] ;  /* 0x003190000c707984 */ /* 0x000f220000000c00 */
[----:B------:R-:W-:Y:S02]  /*2ed0*/  DFMA R60, R160, R88, R60 ;  /* 0x00000058a03c722b */ /* 0x000fe4000000003c */
[----:B------:R-:W-:Y:S01]  /*2ee0*/  DFMA R34, R38, R42, R34 ;  /* 0x0000002a2622722b */ /* 0x000fe20000000022 */
[----:B------:R-:W4:Y:S01]  /*2ef0*/  LDS.64 R124, [R9+0x3f8] ;  /* 0x0003f800097c7984 */ /* 0x000f220000000a00 */
[----:B------:R-:W-:-:S03]  /*2f00*/  DFMA R64, R162, R80, R64 ;  /* 0x00000050a240722b */ /* 0x000fc60000000040 */
        /* <DEDUP_REMOVED lines=13> */
[----:B---3--:R-:W-:Y:S01]  /*2fe0*/  DFMA R34, R146, R108, RZ ;  /* 0x0000006c9222722b */ /* 0x008fe200000000ff */
[----:B------:R-:W-:Y:S01]  /*2ff0*/  LDS.64 R90, [R7+0x108] ;  /* 0x00010800075a7984 */ /* 0x000fe20000000a00 */
[----:B----4-:R-:W-:-:S03]  /*3000*/  DFMA R88, R150, R122, R64 ;  /* 0x0000007a9658722b */ /* 0x010fc60000000040 */
        /* <DEDUP_REMOVED lines=9> */
[----:B------:R-:W4:Y:S04]  /*30a0*/  LDS.64 R42, [R9+0x410] ;  /* 0x00041000092a7984 */ /* 0x000f280000000a00 */
[----:B------:R-:W4:Y:S04]  /*30b0*/  LDS.64 R192, [R8+0x738] ;  /* 0x0007380008c07984 */ /* 0x000f280000000a00 */
[----:B------:R-:W4:Y:S01]  /*30c0*/  LDS.128 R124, [R12+0x31c0] ;  /* 0x0031c0000c7c7984 */ /* 0x000f220000000c00 */
[----:B------:R-:W-:-:S02]  /*30d0*/  DFMA R202, R142, R180, R88 ;  /* 0x000000b48eca722b */ /* 0x000fc40000000058 */
[----:B0-----:R-:W-:Y:S01]  /*30e0*/  DFMA R194, R20, R116, R194 ;  /* 0x0000007414c2722b */ /* 0x001fe200000000c2 */
[----:B------:R-:W-:Y:S04]  /*30f0*/  LDS.64 R76, [R13+0x160] ;  /* 0x000160000d4c7984 */ /* 0x000fe80000000a00 */
[----:B------:R-:W0:Y:S04]  /*3100*/  LDS.64 R46, [R7+0x160] ;  /* 0x00016000072e7984 */ /* 0x000e280000000a00 */
[----:B------:R-:W0:Y:S01]  /*3110*/  LDS.64 R238, [R9+0x418] ;  /* 0x0004180009ee7984 */ /* 0x000e220000000a00 */
[----:B------:R-:W-:-:S02]  /*3120*/  DFMA R60, R22, R60, R202 ;  /* 0x0000003c163c722b */ /* 0x000fc400000000ca */
[----:B------:R-:W-:Y:S01]  /*3130*/  DFMA R194, R48, R118, R194 ;  /* 0x0000007630c2722b */ /* 0x000fe200000000c2 */
[----:B------:R-:W-:Y:S04]  /*3140*/  LDS.64 R70, [R94+0x1b8] ;  /* 0x0001b8005e467984 */ /* 0x000fe80000000a00 */
[----:B------:R-:W0:Y:S04]  /*3150*/  LDS.64 R34, [R6+0x28] ;  /* 0x0000280006227984 */ /* 0x000e280000000a00 */
[----:B------:R-:W0:Y:S01]  /*3160*/  LDS.64 R216, [R12+0x31d0] ;  /* 0x0031d0000cd87984 */ /* 0x000e220000000a00 */
        /* <DEDUP_REMOVED lines=13> */
[----:B----4-:R-:W-:-:S02]  /*3240*/  DFMA R40, R36, R42, R40 ;  /* 0x0000002a2428722b */ /* 0x010fc40000000028 */
[----:B------:R-:W-:Y:S01]  /*3250*/  DFMA R192, R52, R192, R50 ;  /* 0x000000c034c0722b */ /* 0x000fe20000000032 */
[----:B------:R-:W3:Y:S01]  /*3260*/  LDS.64 R60, [R94+0x210] ;  /* 0x000210005e3c7984 */ /* 0x000ee20000000a00 */
[----:B------:R-:W-:Y:S02]  /*3270*/  DFMA R194, R18, R124, R194 ;  /* 0x0000007c12c2722b */ /* 0x000fe400000000c2 */
[----:B0-----:R-:W-:Y:S01]  /*3280*/  DFMA R46, R76, R46, R54 ;  /* 0x0000002e4c2e722b */ /* 0x001fe20000000036 */
[----:B------:R-:W-:Y:S01]  /*3290*/  LDS.64 R204, [R7+0x210] ;  /* 0x0002100007cc7984 */ /* 0x000fe20000000a00 */
[----:B------:R-:W-:Y:S02]  /*32a0*/  DFMA R238, R86, R238, R40 ;  /* 0x000000ee56ee722b */ /* 0x000fe40000000028 */
        /* <DEDUP_REMOVED lines=1519> */
[C---:B------:R-:W-:Y:S02]  /*91a0*/  DFMA R12, R18.reuse, UR42, R12 ;  /* 0x0000002a120c7c2b */ /* 0x040fe4000800000c */
[C---:B------:R-:W-:Y:S01]  /*91b0*/  DFMA R32, R18.reuse, UR60, R32 ;  /* 0x0000003c12207c2b */ /* 0x040fe20008000020 */
[----:B------:R-:W1:Y:S01]  /*91c0*/  LDCU.64 UR34, c[0x3][0x7e8] ;  /* 0x00c0fd00ff2277ac */ /* 0x000e620008000a00 */
[----:B0-----:R-:W-:-:S02]  /*91d0*/  DFMA R36, R18, UR70, R36 ;  /* 0x0000004612247c2b */ /* 0x001fc40008000024 */
[----:B------:R-:W-:Y:S02]  /*91e0*/  DADD R22, R22, -R24 ;  /* 0x0000000016167229 */ /* 0x000fe40000000818 */
[----:B------:R-:W-:Y:S02]  /*91f0*/  DADD R8, R10, R10 ;  /* 0x000000000a087229 */ /* 0x000fe4000000000a */
[C---:B------:R-:W-:Y:S02]  /*9200*/  DFMA R26, R6.reuse, UR28, R26 ;  /* 0x0000001c061a7c2b */ /* 0x040fe4000800001a */
[----:B----4-:R-:W-:Y:S02]  /*9210*/  DFMA R38, R6, UR56, R38 ;  /* 0x0000003806267c2b */ /* 0x010fe40008000026 */
[----:B------:R-:W-:Y:S02]  /*9220*/  DADD R10, R10, -R10 ;  /* 0x000000000a0a7229 */ /* 0x000fe4000000080a */
[----:B------:R-:W-:-:S02]  /*9230*/  DMUL R8, R8, 0.5 ;  /* 0x3fe0000008087828 */ /* 0x000fc40000000000 */
[C---:B------:R-:W-:Y:S02]  /*9240*/  DFMA R12, R22.reuse, UR32, R12 ;  /* 0x00000020160c7c2b */ /* 0x040fe4000800000c */
[C---:B------:R-:W-:Y:S02]  /*9250*/  DFMA R30, R22.reuse, UR8, R30 ;  /* 0x00000008161e7c2b */ /* 0x040fe4000800001e */
[C---:B------:R-:W-:Y:S02]  /*9260*/  DFMA R32, R22.reuse, UR10, R32 ;  /* 0x0000000a16207c2b */ /* 0x040fe40008000020 */
[----:B---3--:R-:W-:Y:S02]  /*9270*/  DFMA R36, R22, UR22, R36 ;  /* 0x0000001616247c2b */ /* 0x008fe40008000024 */
[----:B--2---:R-:W-:Y:S02]  /*9280*/  DFMA R42, R6, UR52, R42 ;  /* 0x00000034062a7c2b */ /* 0x004fe4000800002a */
[----:B-1----:R-:W-:-:S02]  /*9290*/  DFMA R40, R22, UR44, R40 ;  /* 0x0000002c16287c2b */ /* 0x002fc40008000028 */
[C---:B------:R-:W-:Y:S02]  /*92a0*/  DFMA R26, R8.reuse, UR50, R26 ;  /* 0x00000032081a7c2b */ /* 0x040fe4000800001a */
[C---:B------:R-:W-:Y:S02]  /*92b0*/  DFMA R28, R8.reuse, UR38, R28 ;  /* 0x00000026081c7c2b */ /* 0x040fe4000800001c */
[C---:B------:R-:W-:Y:S02]  /*92c0*/  DFMA R34, R8.reuse, UR36, R34 ;  /* 0x0000002408227c2b */ /* 0x040fe40008000022 */
[----:B------:R-:W-:Y:S02]  /*92d0*/  DFMA R38, R8, UR40, R38 ;  /* 0x0000002808267c2b */ /* 0x000fe40008000026 */
        /* <DEDUP_REMOVED lines=112> */
[----:B------:R-:W-:Y:S02]  /*99e0*/  DADD R6, R10, R22 ;  /* 0x000000000a067229 */ /* 0x000fe40000000016 */
[C---:B------:R-:W-:Y:S01]  /*99f0*/  DFMA R36, R18.reuse, UR68, R36 ;  /* 0x0000004412247c2b */ /* 0x040fe20008000024 */
[----:B------:R-:W5:Y:S01]  /*9a00*/  LDCU.64 UR70, c[0x3][0x7b8] ;  /* 0x00c0f700ff4677ac */ /* 0x000f620008000a00 */
[----:B0-----:R-:W-:Y:S02]  /*9a10*/  DFMA R40, R18, UR56, R40 ;  /* 0x0000003812287c2b */ /* 0x001fe40008000028 */
[----:B------:R-:W-:Y:S01]  /*9a20*/  DFMA R30, R8, UR34, R30 ;  /* 0x00000022081e7c2b */ /* 0x000fe2000800001e */
[----:B------:R-:W0:Y:S01]  /*9a30*/  LDCU.64 UR52, c[0x3][0x978] ;  /* 0x00c12f00ff3477ac */ /* 0x000e220008000a00 */
[----:B------:R-:W-:-:S02]  /*9a40*/  DFMA R24, R18, UR24, R24 ;  /* 0x0000001812187c2b */ /* 0x000fc40008000018 */
[C---:B------:R-:W-:Y:S01]  /*9a50*/  DFMA R28, R6.reuse, UR30, R28 ;  /* 0x0000001e061c7c2b */ /* 0x040fe2000800001c */
[----:B------:R-:W0:Y:S01]  /*9a60*/  LDCU.64 UR56, c[0x3][0x7c0] ;  /* 0x00c0f800ff3877ac */ /* 0x000e220008000a00 */
[----:B-1----:R-:W-:Y:S02]  /*9a70*/  DFMA R34, R6, UR26, R34 ;  /* 0x0000001a06227c2b */ /* 0x002fe40008000022 */
[C---:B----4-:R-:W-:Y:S01]  /*9a80*/  DFMA R36, R8.reuse, UR48, R36 ;  /* 0x0000003008247c2b */ /* 0x050fe20008000024 */
[----:B------:R-:W1:Y:S01]  /*9a90*/  LDCU.64 UR34, c[0x3][0x980] ;  /* 0x00c13000ff2277ac */ /* 0x000e620008000a00 */
[C---:B------:R-:W-:Y:S02]  /*9aa0*/  DFMA R24, R8.reuse, UR42, R24 ;  /* 0x0000002a08187c2b */ /* 0x040fe40008000018 */
[C---:B---3--:R-:W-:Y:S01]  /*9ab0*/  DFMA R32, R8.reuse, UR60, R32 ;  /* 0x0000003c08207c2b */ /* 0x048fe20008000020 */
[----:B------:R-:W3:Y:S01]  /*9ac0*/  LDCU.64 UR38, c[0x3][0x7d0] ;  /* 0x00c0fa00ff2677ac */ /* 0x000ee20008000a00 */
[----:B------:R-:W-:-:S02]  /*9ad0*/  DFMA R40, R8, UR66, R40 ;  /* 0x0000004208287c2b */ /* 0x000fc40008000028 */
[----:B------:R-:W-:Y:S01]  /*9ae0*/  DADD R10, R10, -R22 ;  /* 0x000000000a0a7229 */ /* 0x000fe20000000816 */
[----:B------:R-:W4:Y:S01]  /*9af0*/  LDCU.64 UR22, c[0x3][0x990] ;  /* 0x00c13200ff1677ac */ /* 0x000f220008000a00 */
[----:B------:R-:W-:Y:S02]  /*9b00*/  DADD R8, R16, R16 ;  /* 0x0000000010087229 */ /* 0x000fe40000000010 */
[C---:B------:R-:W-:Y:S01]  /*9b10*/  DFMA R26, R6.reuse, UR28, R26 ;  /* 0x0000001c061a7c2b */ /* 0x040fe2000800001a */
[----:B------:R-:W4:Y:S01]  /*9b20*/  LDCU.64 UR36, c[0x3][0x7d8] ;  /* 0x00c0fb00ff2477ac */ /* 0x000f220008000a00 */
[----:B-----5:R-:W-:Y:S02]  /*9b30*/  DFMA R38, R6, UR70, R38 ;  /* 0x0000004606267c2b */ /* 0x020fe40008000026 */
[----:B------:R-:W-:Y:S01]  /*9b40*/  DADD R16, R16, -R16 ;  /* 0x0000000010107229 */ /* 0x000fe20000000810 */
[----:B------:R-:W5:Y:S01]  /*9b50*/  LDCU.64 UR40, c[0x3][0x7e0] ;  /* 0x00c0fc00ff2877ac */ /* 0x000f620008000a00 */
[----:B------:R-:W-:-:S02]  /*9b60*/  DMUL R8, R8, 0.5 ;  /* 0x3fe0000008087828 */ /* 0x000fc40000000000 */
[C---:B------:R-:W-:Y:S01]  /*9b70*/  DFMA R24, R10.reuse, UR32, R24 ;  /* 0x000000200a187c2b */ /* 0x040fe20008000018 */
[----:B------:R-:W5:Y:S01]  /*9b80*/  LDCU.64 UR26, c[0x3][0x998] ;  /* 0x00c13300ff1a77ac */ /* 0x000f620008000a00 */
[C---:B------:R-:W-:Y:S02]  /*9b90*/  DFMA R30, R10.reuse, UR8, R30 ;  /* 0x000000080a1e7c2b */ /* 0x040fe4000800001e */
[C---:B--2---:R-:W-:Y:S01]  /*9ba0*/  DFMA R32, R10.reuse, UR10, R32 ;  /* 0x0000000a0a207c2b */ /* 0x044fe20008000020 */
[----:B------:R-:W2:Y:S01]  /*9bb0*/  LDCU.64 UR30, c[0x3][0x9a0] ;  /* 0x00c13400ff1e77ac */ /* 0x000ea20008000a00 */
[----:B0-----:R-:W-:Y:S02]  /*9bc0*/  DFMA R36, R10, UR52, R36 ;  /* 0x000000340a247c2b */ /* 0x001fe40008000024 */
[----:B------:R-:W-:Y:S01]  /*9bd0*/  DFMA R42, R6, UR56, R42 ;  /* 0x00000038062a7c2b */ /* 0x000fe2000800002a */
[----:B------:R-:W0:Y:S01]  /*9be0*/  LDCU.64 UR44, c[0x3][0x7e8] ;  /* 0x00c0fd00ff2c77ac */ /* 0x000e220008000a00 */
[----:B-1----:R-:W-:-:S02]  /*9bf0*/  DFMA R40, R10, UR34, R40 ;  /* 0x000000220a287c2b */ /* 0x002fc40008000028 */
[C---:B------:R-:W-:Y:S01]  /*9c00*/  DFMA R26, R8.reuse, UR50, R26 ;  /* 0x00000032081a7c2b */ /* 0x040fe2000800001a */
[----:B------:R-:W1:Y:S01]  /*9c10*/  LDCU.64 UR48, c[0x3][0x9a8] ;  /* 0x00c13500ff3077ac */ /* 0x000e620008000a00 */
[C---:B---3--:R-:W-:Y:S02]  /*9c20*/  DFMA R28, R8.reuse, UR38, R28 ;  /* 0x00000026081c7c2b */ /* 0x048fe4000800001c */
[C---:B----4-:R-:W-:Y:S02]  /*9c30*/  DFMA R34, R8.reuse, UR36, R34 ;  /* 0x0000002408227c2b */ /* 0x050fe40008000022 */
[----:B-----5:R-:W-:Y:S02]  /*9c40*/  DFMA R38, R8, UR40, R38 ;  /* 0x0000002808267c2b */ /* 0x020fe40008000026 */
[C---:B------:R-:W-:Y:S02]  /*9c50*/  DFMA R24, R16.reuse, UR18, R24 ;  /* 0x0000001210187c2b */ /* 0x040fe40008000018 */
[----:B------:R-:W-:-:S02]  /*9c60*/  DFMA R30, R16, UR22, R30 ;  /* 0x00000016101e7c2b */ /* 0x000fc4000800001e */
[C---:B------:R-:W-:Y:S02]  /*9c70*/  DFMA R32, R16.reuse, UR26, R32 ;  /* 0x0000001a10207c2b */ /* 0x040fe40008000020 */
[----:B--2---:R-:W-:Y:S02]  /*9c80*/  DFMA R36, R16, UR30, R36 ;  /* 0x0000001e10247c2b */ /* 0x004fe40008000024 */
[----:B0-----:R-:W-:Y:S02]  /*9c90*/  DFMA R42, R8, UR44, R42 ;  /* 0x0000002c082a7c2b */ /* 0x001fe4000800002a */
[----:B------:R-:W-:Y:S02]  /*9ca0*/  DADD R6, R26, R24 ;  /* 0x000000001a067229 */ /* 0x000fe40000000018 */
[----:B-1----:R-:W-:Y:S02]  /*9cb0*/  DFMA R40, R16, UR48, R40 ;  /* 0x0000003010287c2b */ /* 0x002fe40008000028 */
        /* <DEDUP_REMOVED lines=17> */
.L_x_145:
[----:B------:R-:W-:Y:S05]  /*9dd0*/  BSYNC.RECONVERGENT B0 ;  /* 0x0000000000007941 */ /* 0x000fea0003800200 */
.L_x_144:
        /* <DEDUP_REMOVED lines=138> */
.L_x_146:
        /* <DEDUP_REMOVED lines=16> */
.L_x_427:


//--------------------- .text._Z32massMatrixMultiplyConstantKernelILi9ELi10ELi1EEvidPKdS1_S1_S1_S1_S1_S1_Pd --------------------------
	.section	.text._Z32massMatrixMultiplyConstantKernelILi9ELi10ELi1EEvidPKdS1_S1_S1_S1_S1_S1_Pd,"ax",@progbits
	.align	128
        .global         _Z32massMatrixMultiplyConstantKernelILi9ELi10ELi1EEvidPKdS1_S1_S1_S1_S1_S1_Pd
        .type           _Z32massMatrixMultiplyConstantKernelILi9ELi10ELi1EEvidPKdS1_S1_S1_S1_S1_S1_Pd,@function
        .size           _Z32massMatrixMultiplyConstantKernelILi9ELi10ELi1EEvidPKdS1_S1_S1_S1_S1_S1_Pd,(.L_x_428 - _Z32massMatrixMultiplyConstantKernelILi9ELi10ELi1EEvidPKdS1_S1_S1_S1_S1_S1_Pd)
        .other          _Z32massMatrixMultiplyConstantKernelILi9ELi10ELi1EEvidPKdS1_S1_S1_S1_S1_S1_Pd,@"STO_CUDA_ENTRY STV_DEFAULT"
_Z32massMatrixMultiplyConstantKernelILi9ELi10ELi1EEvidPKdS1_S1_S1_S1_S1_S1_Pd:
.text._Z32massMatrixMultiplyConstantKernelILi9ELi10ELi1EEvidPKdS1_S1_S1_S1_S1_S1_Pd:
[----:B------:R-:W-:Y:S01]  /*0000*/  LDC R1, c[0x0][0x37c] ;  /* 0x0000df00ff017b82 */ /* 0x000fe20000000800 */
[----:B------:R-:W0:Y:S07]  /*0010*/  S2R R7, SR_TID.Y ;  /* 0x0000000000077919 */ /* 0x000e2e0000002200 */
[----:B------:R-:W0:Y:S01]  /*0020*/  S2UR UR7, SR_CTAID.X ;  /* 0x00000000000779c3 */ /* 0x000e220000002500 */
[----:B------:R-:W1:Y:S01]  /*0030*/  LDCU UR6, c[0x0][0x380] ;  /* 0x00007000ff0677ac */ /* 0x000e620008000800 */
[----:B------:R-:W2:Y:S01]  /*0040*/  S2R R5, SR_TID.X ;  /* 0x0000000000057919 */ /* 0x000ea20000002100 */
[----:B------:R-:W3:Y:S05]  /*0050*/  LDCU.64 UR4, c[0x0][0x358] ;  /* 0x00006b00ff0477ac */ /* 0x000eea0008000a00 */
[----:B------:R-:W2:Y:S08]  /*0060*/  LDC.64 R2, c[0x0][0x3a8] ;  /* 0x0000ea00ff027b82 */ /* 0x000eb00000000a00 */
[----:B------:R-:W4:Y:S01]  /*0070*/  LDC.64 R52, c[0x0][0x390] ;  /* 0x0000e400ff347b82 */ /* 0x000f220000000a00 */
[----:B0-----:R-:W-:-:S02]  /*0080*/  VIADD R0, R7, UR7 ;  /* 0x0000000707007c36 */ /* 0x001fc40008000000 */
[----:B--2---:R-:W-:-:S03]  /*0090*/  IMAD.WIDE.U32 R2, R5, 0x8, R2 ;  /* 0x0000000805027825 */ /* 0x004fc600078e0002 */
[----:B-1----:R-:W-:-:S04]  /*00a0*/  ISETP.GE.AND P0, PT, R0, UR6, PT ;  /* 0x0000000600007c0c */ /* 0x002fc8000bf06270 */
[----:B------:R-:W-:Y:S01]  /*00b0*/  ISETP.LT.U32.AND P0, PT, R5, 0x51, !P0 ;  /* 0x000000510500780c */ /* 0x000fe20004701070 */
[C---:B------:R-:W-:Y:S01]  /*00c0*/  IMAD R168, R0.reuse, 0x1b58, R5 ;  /* 0x00001b5800a87824 */ /* 0x040fe200078e0205 */
[----:B------:R-:W-:Y:S01]  /*00d0*/  ISETP.GE.AND P1, PT, R0, UR6, PT ;  /* 0x0000000600007c0c */ /* 0x000fe2000bf26270 */
[----:B---3--:R0:W2:Y:S01]  /*00e0*/  LDG.E.64.CONSTANT R14, desc[UR4][R2.64] ;  /* 0x00000004020e7981 */ /* 0x0080a2000c1e9b00 */
[----:B------:R-:W-:Y:S02]  /*00f0*/  CS2R R36, SRZ ;  /* 0x0000000000247805 */ /* 0x000fe4000001ff00 */
[----:B------:R-:W-:Y:S02]  /*0100*/  CS2R R12, SRZ ;  /* 0x00000000000c7805 */ /* 0x000fe4000001ff00 */
[----:B------:R-:W-:Y:S01]  /*0110*/  CS2R R38, SRZ ;  /* 0x0000000000267805 */ /* 0x000fe2000001ff00 */
[----:B----4-:R-:W-:-:S04]  /*0120*/  IMAD.WIDE R52, R168, 0x8, R52 ;  /* 0x00000008a8347825 */ /* 0x010fc800078e0234 */
[----:B------:R-:W1:Y:S01]  /*0130*/  @P0 LDC.64 R16, c[0x0][0x3c0] ;  /* 0x0000f000ff100b82 */ /* 0x000e620000000a00 */
[----:B------:R-:W-:Y:S01]  /*0140*/  @P0 IMAD R41, R0, 0x2d9, R5 ;  /* 0x000002d900290824 */ /* 0x000fe200078e0205 */
[----:B------:R3:W5:Y:S04]  /*0150*/  @!P1 LDG.E.64.CONSTANT R36, desc[UR4][R52.64] ;  /* 0x0000000434249981 */ /* 0x000768000c1e9b00 */
[----:B------:R3:W5:Y:S04]  /*0160*/  @!P1 LDG.E.64.CONSTANT R12, desc[UR4][R52.64+0x1f40] ;  /* 0x001f4004340c9981 */ /* 0x000768000c1e9b00 */
[----:B------:R3:W5:Y:S01]  /*0170*/  @!P1 LDG.E.64.CONSTANT R38, desc[UR4][R52.64+0x5dc0] ;  /* 0x005dc00434269981 */ /* 0x000762000c1e9b00 */
[----:B------:R-:W-:-:S02]  /*0180*/  LOP3.LUT R6, R5, 0xffff, RZ, 0xc0, !PT ;  /* 0x0000ffff05067812 */ /* 0x000fc400078ec0ff */
[C---:B0-----:R-:W-:Y:S01]  /*0190*/  PRMT R3, R5.reuse, 0x9910, RZ ;  /* 0x0000991005037816 */ /* 0x041fe200000000ff */
[----:B------:R-:W0:Y:S01]  /*01a0*/  S2R R9, SR_CgaCtaId ;  /* 0x0000000000097919 */ /* 0x000e220000008800 */
[----:B------:R-:W-:Y:S01]  /*01b0*/  MOV R10, 0x400 ;  /* 0x00000400000a7802 */ /* 0x000fe20000000f00 */
[C---:B------:R-:W-:Y:S01]  /*01c0*/  IMAD R2, R6.reuse, 0x1c72, RZ ;  /* 0x00001c7206027824 */ /* 0x040fe200078e02ff */
[----:B------:R-:W-:Y:S01]  /*01d0*/  ISETP.GT.U32.AND P2, PT, R5, 0x50, PT ;  /* 0x000000500500780c */ /* 0x000fe20003f44070 */
[----:B------:R-:W-:Y:S01]  /*01e0*/  IMAD R49, R6, 0x199a, RZ ;  /* 0x0000199a06317824 */ /* 0x000fe200078e02ff */
[----:B------:R-:W-:Y:S01]  /*01f0*/  BSSY.RECONVERGENT B0, `(.L_x_147) ;  /* 0x0000098000007945 */ /* 0x000fe20003800200 */
[----:B------:R-:W-:Y:S01]  /*0200*/  VIADD R6, R10, 0x2580 ;  /* 0x000025800a067836 */ /* 0x000fe20000000000 */
[----:B------:R-:W-:Y:S02]  /*0210*/  SHF.R.U32.HI R2, RZ, 0x10, R2 ;  /* 0x00000010ff027819 */ /* 0x000fe40000011602 */
[----:B------:R-:W-:Y:S01]  /*0220*/  SHF.R.U32.HI R49, RZ, 0x10, R49 ;  /* 0x00000010ff317819 */ /* 0x000fe20000011631 */
[----:B-1----:R-:W-:Y:S01]  /*0230*/  @P0 IMAD.WIDE R16, R41, 0x8, R16 ;  /* 0x0000000829100825 */ /* 0x002fe200078e0210 */
[----:B------:R-:W-:-:S02]  /*0240*/  PRMT R4, R2, 0x9910, RZ ;  /* 0x0000991002047816 */ /* 0x000fc400000000ff */
[----:B------:R-:W-:Y:S01]  /*0250*/  PRMT R42, R49, 0x9910, RZ ;  /* 0x00009910312a7816 */ /* 0x000fe200000000ff */
[----:B------:R-:W-:Y:S01]  /*0260*/  IMAD R2, R3, 0x39, RZ ;  /* 0x0000003903027824 */ /* 0x000fe200078e02ff */
[----:B------:R3:W5:Y:S01]  /*0270*/  @P0 LDG.E.64.CONSTANT R18, desc[UR4][R16.64] ;  /* 0x0000000410120981 */ /* 0x000762000c1e9b00 */
[----:B------:R-:W-:Y:S01]  /*0280*/  IMAD.MOV.U32 R3, RZ, RZ, R4 ;  /* 0x000000ffff037224 */ /* 0x000fe200078e0004 */
[----:B------:R-:W-:Y:S01]  /*0290*/  ISETP.GE.U32.AND P3, PT, R5, 0x5a, PT ;  /* 0x0000005a0500780c */ /* 0x000fe20003f66070 */
[----:B------:R-:W-:Y:S01]  /*02a0*/  VIADD R4, R10, 0x640 ;  /* 0x000006400a047836 */ /* 0x000fe20000000000 */
[----:B------:R3:W5:Y:S01]  /*02b0*/  @P0 LDG.E.64.CONSTANT R20, desc[UR4][R16.64+0x288] ;  /* 0x0002880410140981 */ /* 0x000762000c1e9b00 */
[----:B------:R-:W-:Y:S01]  /*02c0*/  LOP3.LUT R8, R2, 0xffff, RZ, 0xc0, !PT ;  /* 0x0000ffff02087812 */ /* 0x000fe200078ec0ff */
[----:B------:R-:W-:Y:S02]  /*02d0*/  IMAD R2, R3, 0x9, RZ ;  /* 0x0000000903027824 */ /* 0x000fe400078e02ff */
[----:B------:R3:W5:Y:S01]  /*02e0*/  @P0 LDG.E.64.CONSTANT R22, desc[UR4][R16.64+0x510] ;  /* 0x0005100410160981 */ /* 0x000762000c1e9b00 */
[----:B------:R-:W-:Y:S01]  /*02f0*/  SHF.R.U32.HI R3, RZ, 0x9, R8 ;  /* 0x00000009ff037819 */ /* 0x000fe20000011608 */
[----:B------:R-:W-:-:S02]  /*0300*/  IMAD.MOV R2, RZ, RZ, -R2 ;  /* 0x000000ffff027224 */ /* 0x000fc400078e0a02 */
[----:B------:R3:W5:Y:S01]  /*0310*/  @P0 LDG.E.64.CONSTANT R24, desc[UR4][R16.64+0x798] ;  /* 0x0007980410180981 */ /* 0x000762000c1e9b00 */
[----:B------:R-:W-:Y:S02]  /*0320*/  LOP3.LUT R3, R3, 0xffff, RZ, 0xc0, !PT ;  /* 0x0000ffff03037812 */ /* 0x000fe400078ec0ff */
[----:B------:R-:W-:Y:S01]  /*0330*/  PRMT R2, R2, 0x7710, RZ ;  /* 0x0000771002027816 */ /* 0x000fe200000000ff */
[----:B------:R3:W5:Y:S01]  /*0340*/  @P0 LDG.E.64.CONSTANT R26, desc[UR4][R16.64+0xa20] ;  /* 0x000a2004101a0981 */ /* 0x000762000c1e9b00 */
[C---:B0-----:R-:W-:Y:S02]  /*0350*/  LEA R4, R9.reuse, R4, 0x18 ;  /* 0x0000000409047211 */ /* 0x041fe400078ec0ff */
[----:B------:R-:W-:Y:S01]  /*0360*/  LEA R6, R9, R6, 0x18 ;  /* 0x0000000609067211 */ /* 0x000fe200078ec0ff */
[----:B------:R3:W5:Y:S01]  /*0370*/  @P0 LDG.E.64.CONSTANT R28, desc[UR4][R16.64+0xca8] ;  /* 0x000ca804101c0981 */ /* 0x000762000c1e9b00 */
[----:B------:R-:W-:Y:S02]  /*0380*/  IMAD.IADD R2, R2, 0x1, R5 ;  /* 0x0000000102027824 */ /* 0x000fe400078e0205 */
[----:B------:R-:W-:Y:S01]  /*0390*/  IMAD R8, R7, 0x1f40, R4 ;  /* 0x00001f4007087824 */ /* 0x000fe200078e0204 */
[----:B------:R3:W5:Y:S01]  /*03a0*/  @P0 LDG.E.64.CONSTANT R30, desc[UR4][R16.64+0xf30] ;  /* 0x000f3004101e0981 */ /* 0x000762000c1e9b00 */
[----:B------:R-:W-:Y:S01]  /*03b0*/  IMAD R11, R5, 0x8, R6 ;  /* 0x00000008050b7824 */ /* 0x000fe200078e0206 */
[----:B------:R-:W-:Y:S01]  /*03c0*/  LOP3.LUT R40, R2, 0xffff, RZ, 0xc0, !PT ;  /* 0x0000ffff02287812 */ /* 0x000fe200078ec0ff */
[C---:B------:R-:W-:Y:S01]  /*03d0*/  IMAD R4, R3.reuse, 0x50, R8 ;  /* 0x0000005003047824 */ /* 0x040fe200078e0208 */
[----:B------:R3:W5:Y:S03]  /*03e0*/  @P0 LDG.E.64.CONSTANT R32, desc[UR4][R16.64+0x11b8] ;  /* 0x0011b80410200981 */ /* 0x000766000c1e9b00 */
[--C-:B------:R-:W-:Y:S01]  /*03f0*/  IMAD R3, R3, 0x2d0, R4.reuse ;  /* 0x000002d003037824 */ /* 0x100fe200078e0204 */
[----:B------:R3:W5:Y:S01]  /*0400*/  @P0 LDG.E.64.CONSTANT R34, desc[UR4][R16.64+0x1440] ;  /* 0x0014400410220981 */ /* 0x000762000c1e9b00 */
[----:B------:R-:W-:-:S02]  /*0410*/  IMAD R2, R40, 0x8, R4 ;  /* 0x0000000828027824 */ /* 0x000fc400078e0204 */
[----:B------:R-:W-:Y:S02]  /*0420*/  IMAD R4, R42, 0xa, RZ ;  /* 0x0000000a2a047824 */ /* 0x000fe400078e02ff */
[----:B------:R-:W-:Y:S02]  /*0430*/  IMAD R3, R40, 0x8, R3 ;  /* 0x0000000828037824 */ /* 0x000fe400078e0203 */
[----:B------:R-:W-:-:S05]  /*0440*/  IMAD.MOV R4, RZ, RZ, -R4 ;  /* 0x000000ffff047224 */ /* 0x000fca00078e0a04 */
[----:B------:R-:W-:-:S05]  /*0450*/  PRMT R48, R4, 0x7710, RZ ;  /* 0x0000771004307816 */ /* 0x000fca00000000ff */
[----:B------:R-:W-:-:S05]  /*0460*/  IMAD.IADD R48, R48, 0x1, R5 ;  /* 0x0000000130307824 */ /* 0x000fca00078e0205 */
[----:B------:R-:W-:Y:S01]  /*0470*/  LOP3.LUT R48, R48, 0xffff, RZ, 0xc0, !PT ;  /* 0x0000ffff30307812 */ /* 0x000fe200078ec0ff */
[----:B--2---:R0:W-:Y:S02]  /*0480*/  STS.64 [R11], R14 ;  /* 0x0000000e0b007388 */ /* 0x0041e40000000a00 */
[----:B0-----:R-:W-:Y:S01]  /*0490*/  IMAD R11, R49, 0x320, R8 ;  /* 0x00000320310b7824 */ /* 0x001fe200078e0208 */
[----:B------:R-:W-:Y:S06]  /*04a0*/  BAR.SYNC.DEFER_BLOCKING 0x0 ;  /* 0x0000000000007b1d */ /* 0x000fec0000010000 */
[----:B---3--:R-:W-:Y:S05]  /*04b0*/  @P2 BRA `(.L_x_148) ;  /* 0x0000000400ac2947 */ /* 0x008fea0003800000 */
        /* <DEDUP_REMOVED lines=8> */
[----:B------:R-:W-:Y:S01]  /*0540*/  DADD R30, R24, R28 ;  /* 0x00000000181e7229 */ /* 0x000fe2000000001c */
[----:B------:R-:W3:Y:S01]  /*0550*/  LDCU.128 UR36, c[0x3][0x770] ;  /* 0x00c0ee00ff2477ac */ /* 0x000ee20008000c00 */
[----:B------:R-:W-:-:S02]  /*0560*/  DADD R18, R18, -R34 ;  /* 0x0000000012127229 */ /* 0x000fc40000000822 */
[----:B------:R-:W-:Y:S01]  /*0570*/  DADD R24, R24, -R28 ;  /* 0x0000000018187229 */ /* 0x000fe2000000081c */
[----:B------:R-:W4:Y:S01]  /*0580*/  LDCU.128 UR32, c[0x3][0x7a0] ;  /* 0x00c0f400ff2077ac */ /* 0x000f220008000c00 */
[C---:B0-----:R-:W-:Y:S01]  /*0590*/  DFMA R28, R14.reuse, UR48, RZ ;  /* 0x000000300e1c7c2b */ /* 0x041fe200080000ff */
[----:B------:R-:W0:Y:S01]  /*05a0*/  LDCU.128 UR64, c[0x3][0x8c0] ;  /* 0x00c11800ff4077ac */ /* 0x000e220008000c00 */
[C---:B-1----:R-:W-:Y:S01]  /*05b0*/  DFMA R34, R14.reuse, UR46, RZ ;  /* 0x0000002e0e227c2b */ /* 0x042fe200080000ff */
[----:B------:R-:W1:Y:S01]  /*05c0*/  LDCU.128 UR8, c[0x3][0x780] ;  /* 0x00c0f000ff0877ac */ /* 0x000e620008000c00 */
[----:B--2---:R-:W-:Y:S01]  /*05d0*/  DFMA R40, R14, UR52, RZ ;  /* 0x000000340e287c2b */ /* 0x004fe200080000ff */
[----:B------:R-:W2:Y:S03]  /*05e0*/  LDCU.128 UR20, c[0x3][0x930] ;  /* 0x00c12600ff1477ac */ /* 0x000ea60008000c00 */
        /* <DEDUP_REMOVED lines=10> */
[----:B-1----:R-:W-:Y:S01]  /*0690*/  DFMA R46, R16, UR8, R44 ;  /* 0x00000008102e7c2b */ /* 0x002fe2000800002c */
[----:B------:R-:W0:Y:S01]  /*06a0*/  LDCU.128 UR56, c[0x3][0x940] ;  /* 0x00c12800ff3877ac */ /* 0x000e220008000c00 */
[----:B--2---:R-:W-:Y:S02]  /*06b0*/  DFMA R44, R18, UR22, RZ ;  /* 0x00000016122c7c2b */ /* 0x004fe400080000ff */
[----:B---3--:R-:W-:Y:S01]  /*06c0*/  DFMA R34, R16, UR12, R34 ;  /* 0x0000000c10227c2b */ /* 0x008fe20008000022 */
        /* <DEDUP_REMOVED lines=10> */
[C---:B0-----:R-:W-:Y:S01]  /*0770*/  DFMA R44, R20.reuse, UR56, R44 ;  /* 0x00000038142c7c2b */ /* 0x041fe2000800002c */
[----:B------:R-:W0:Y:S01]  /*0780*/  LDCU.128 UR40, c[0x3][0x710] ;  /* 0x00c0e200ff2877ac */ /* 0x000e220008000c00 */
[C---:B------:R-:W-:Y:S02]  /*0790*/  DFMA R40, R20.reuse, UR70, R40 ;  /* 0x0000004614287c2b */ /* 0x040fe40008000028 */
[C---:B-1----:R-:W-:Y:S01]  /*07a0*/  DFMA R16, R20.reuse, UR60, R16 ;  /* 0x0000003c14107c2b */ /* 0x042fe20008000010 */
[----:B------:R-:W1:Y:S01]  /*07b0*/  LDCU.128 UR52, c[0x3][0x760] ;  /* 0x00c0ec00ff3477ac */ /* 0x000e620008000c00 */
[----:B------:R-:W-:-:S02]  /*07c0*/  DFMA R20, R20, UR18, R18 ;  /* 0x0000001214147c2b */ /* 0x000fc40008000012 */
[----:B------:R-:W-:Y:S01]  /*07d0*/  DFMA R44, R22, UR58, R44 ;  /* 0x0000003a162c7c2b */ /* 0x000fe2000800002c */
[----:B------:R-:W1:Y:S01]  /*07e0*/  LDCU.128 UR48, c[0x3][0x920] ;  /* 0x00c12400ff3077ac */ /* 0x000e620008000c00 */
[----:B---3--:R-:W-:Y:S01]  /*07f0*/  DFMA R50, R32, UR32, R50 ;  /* 0x0000002020327c2b */ /* 0x008fe20008000032 */
[----:B------:R-:W3:Y:S01]  /*0800*/  LDCU.128 UR12, c[0x3][0x740] ;  /* 0x00c0e800ff0c77ac */ /* 0x000ee20008000c00 */
[C---:B------:R-:W-:Y:S02]  /*0810*/  DFMA R18, R22.reuse, UR62, R16 ;  /* 0x0000003e16127c2b */ /* 0x040fe40008000010 */
[C---:B--2---:R-:W-:Y:S01]  /*0820*/  DFMA R16, R22.reuse, UR24, R14 ;  /* 0x0000001816107c2b */ /* 0x044fe2000800000e */
[----:B------:R-:W2:Y:S01]  /*0830*/  LDCU.128 UR8, c[0x3][0x790] ;  /* 0x00c0f200ff0877ac */ /* 0x000ea20008000c00 */
[----:B----4-:R-:W-:Y:S02]  /*0840*/  DFMA R20, R22, UR64, R20 ;  /* 0x0000004016147c2b */ /* 0x010fe40008000014 */
[----:B------:R-:W-:Y:S01]  /*0850*/  DADD R14, R26, R26 ;  /* 0x000000001a0e7229 */ /* 0x000fe2000000001a */
[----:B------:R-:W4:Y:S01]  /*0860*/  LDCU.128 UR16, c[0x3][0x900] ;  /* 0x00c12000ff1077ac */ /* 0x000f220008000c00 */
[----:B0-----:R-:W-:-:S02]  /*0870*/  DFMA R28, R32, UR40, R28 ;  /* 0x00000028201c7c2b */ /* 0x001fc4000800001c */
[----:B-1----:R-:W-:Y:S01]  /*0880*/  DFMA R42, R32, UR52, R42 ;  /* 0x00000034202a7c2b */ /* 0x002fe2000800002a */
[----:B------:R-:W0:Y:S01]  /*0890*/  LDCU.128 UR56, c[0x3][0x950] ;  /* 0x00c12a00ff3877ac */ /* 0x000e220008000c00 */
[----:B------:R-:W-:Y:S02]  /*08a0*/  DFMA R50, R30, UR34, R50 ;  /* 0x000000221e327c2b */ /* 0x000fe40008000032 */
[----:B------:R-:W-:Y:S01]  /*08b0*/  DFMA R40, R22, UR48, R40 ;  /* 0x0000003016287c2b */ /* 0x000fe20008000028 */
[----:B------:R-:W1:Y:S01]  /*08c0*/  LDCU.64 UR22, c[0x3][0x7c0] ;  /* 0x00c0f800ff1677ac */ /* 0x000e620008000a00 */
[----:B------:R-:W-:Y:S02]  /*08d0*/  DMUL R14, R14, 0.5 ;  /* 0x3fe000000e0e7828 */ /* 0x000fe40000000000 */
[----:B------:R-:W-:Y:S01]  /*08e0*/  DFMA R20, R24, UR66, R20 ;  /* 0x0000004218147c2b */ /* 0x000fe20008000014 */
[----:B------:R-:W1:Y:S01]  /*08f0*/  LDCU.64 UR24, c[0x3][0x980] ;  /* 0x00c13000ff1877ac */ /* 0x000e620008000a00 */
[----:B------:R-:W-:-:S02]  /*0900*/  DADD R26, R26, -R26 ;  /* 0x000000001a1a7229 */ /* 0x000fc4000000081a */
[C---:B------:R-:W-:Y:S02]  /*0910*/  DFMA R28, R30.reuse, UR42, R28 ;  /* 0x0000002a1e1c7c2b */ /* 0x040fe4000800001c */
[C---:B------:R-:W-:Y:S02]  /*0920*/  DFMA R42, R30.reuse, UR54, R42 ;  /* 0x000000361e2a7c2b */ /* 0x040fe4000800002a */
[C---:B---3--:R-:W-:Y:S02]  /*0930*/  DFMA R34, R30.reuse, UR12, R34 ;  /* 0x0000000c1e227c2b */ /* 0x048fe40008000022 */
[----:B--2---:R-:W-:Y:S02]  /*0940*/  DFMA R46, R30, UR8, R46 ;  /* 0x000000081e2e7c2b */ /* 0x004fe4000800002e */
[C---:B------:R-:W-:Y:S02]  /*0950*/  DFMA R16, R24.reuse, UR26, R16 ;  /* 0x0000001a18107c2b */ /* 0x040fe40008000010 */
[----:B------:R-:W-:-:S02]  /*0960*/  DFMA R40, R24, UR50, R40 ;  /* 0x0000003218287c2b */ /* 0x000fc40008000028 */
[C---:B----4-:R-:W-:Y:S02]  /*0970*/  DFMA R18, R24.reuse, UR16, R18 ;  /* 0x0000001018127c2b */ /* 0x050fe40008000012 */
[----:B0-----:R-:W-:Y:S02]  /*0980*/  DFMA R44, R24, UR56, R44 ;  /* 0x00000038182c7c2b */ /* 0x001fe4000800002c */
[----:B-1----:R-:W-:Y:S02]  /*0990*/  DFMA R50, R14, UR22, R50 ;  /* 0x000000160e327c2b */ /* 0x002fe40008000032 */
        /* <DEDUP_REMOVED lines=19> */
[----:B------:R0:W-:Y:S01]  /*0ad0*/  STS.64 [R2], R14 ;  /* 0x0000000e02007388 */ /* 0x0001e20000000a00 */
        /* <DEDUP_REMOVED lines=9> */
.L_x_148:
[----:B------:R-:W-:Y:S05]  /*0b70*/  BSYNC.RECONVERGENT B0 ;  /* 0x0000000000007941 */ /* 0x000fea0003800200 */
.L_x_147:
        /* <DEDUP_REMOVED lines=11> */
[----:B------:R-:W2:Y:S03]  /*0c30*/  LDCU.128 UR28, c[0x3][0x770] ;  /* 0x00c0ee00ff1c77ac */ /* 0x000ea60008000c00 */
[----:B------:R-:W-:Y:S01]  /*0c40*/  LDS.64 R24, [R3+0xa0] ;  /* 0x0000a00003187984 */ /* 0x000fe20000000a00 */
[----:B------:R-:W2:Y:S03]  /*0c50*/  LDCU.128 UR64, c[0x3][0x7a0] ;  /* 0x00c0f400ff4077ac */ /* 0x000ea60008000c00 */
[----:B------:R-:W2:Y:S01]  /*0c60*/  LDS.64 R26, [R3+0x1e0] ;  /* 0x0001e000031a7984 */ /* 0x000ea20000000a00 */
[----:B------:R-:W2:Y:S03]  /*0c70*/  LDCU.128 UR24, c[0x3][0x730] ;  /* 0x00c0e600ff1877ac */ /* 0x000ea60008000c00 */
[----:B------:R-:W-:Y:S01]  /*0c80*/  LDS.64 R28, [R3+0x190] ;  /* 0x00019000031c7984 */ /* 0x000fe20000000a00 */
        /* <DEDUP_REMOVED lines=15> */
[----:B---3--:R-:W-:-:S02]  /*0d80*/  DFMA R34, R18, UR12, RZ ;  /* 0x0000000c12227c2b */ /* 0x008fc400080000ff */
[C---:B--2---:R-:W-:Y:S02]  /*0d90*/  DFMA R32, R18.reuse, UR18, RZ ;  /* 0x0000001212207c2b */ /* 0x044fe400080000ff */
[C---:B------:R-:W-:Y:S02]  /*0da0*/  DFMA R40, R18.reuse, UR30, RZ ;  /* 0x0000001e12287c2b */ /* 0x040fe400080000ff */
[----:B------:R-:W-:Y:S02]  /*0db0*/  DFMA R18, R18, UR64, RZ ;  /* 0x0000004012127c2b */ /* 0x000fe400080000ff */
[C---:B------:R-:W-:Y:S01]  /*0dc0*/  DFMA R42, R16.reuse, UR14, R34 ;  /* 0x0000000e102a7c2b */ /* 0x040fe20008000022 */
[----:B------:R-:W2:Y:S01]  /*0dd0*/  LDCU.128 UR12, c[0x3][0x7b0] ;  /* 0x00c0f600ff0c77ac */ /* 0x000ea20008000c00 */
[C---:B------:R-:W-:Y:S02]  /*0de0*/  DFMA R30, R16.reuse, UR10, R30 ;  /* 0x0000000a101e7c2b */ /* 0x040fe4000800001e */
[C---:B------:R-:W-:Y:S01]  /*0df0*/  DFMA R34, R16.reuse, UR24, R32 ;  /* 0x0000001810227c2b */ /* 0x040fe20008000020 */
[----:B------:R-:W3:Y:S01]  /*0e00*/  LDCU.128 UR8, c[0x3][0x760] ;  /* 0x00c0ec00ff0877ac */ /* 0x000ee20008000c00 */
[----:B------:R-:W-:-:S02]  /*0e10*/  DFMA R46, R16, UR36, R40 ;  /* 0x00000024102e7c2b */ /* 0x000fc40008000028 */
[----:B------:R-:W-:Y:S01]  /*0e20*/  DFMA R54, R16, UR66, R18 ;  /* 0x0000004210367c2b */ /* 0x000fe20008000012 */
[----:B------:R-:W2:Y:S01]  /*0e30*/  LDS.64 R16, [R3+0x140] ;  /* 0x0001400003107984 */ /* 0x000ea20000000a00 */
[C---:B------:R-:W-:Y:S02]  /*0e40*/  DFMA R18, R14.reuse, UR52, RZ ;  /* 0x000000340e127c2b */ /* 0x040fe400080000ff */
[C---:B------:R-:W-:Y:S02]  /*0e50*/  DFMA R40, R14.reuse, UR56, RZ ;  /* 0x000000380e287c2b */ /* 0x040fe400080000ff */
[C---:B------:R-:W-:Y:S02]  /*0e60*/  DFMA R32, R14.reuse, UR22, RZ ;  /* 0x000000160e207c2b */ /* 0x040fe400080000ff */
[C---:B------:R-:W-:Y:S02]  /*0e70*/  DFMA R44, R14.reuse, UR42, RZ ;  /* 0x0000002a0e2c7c2b */ /* 0x040fe400080000ff */
[----:B-1----:R-:W-:-:S02]  /*0e80*/  DFMA R50, R14, UR60, RZ ;  /* 0x0000003c0e327c2b */ /* 0x002fc400080000ff */
[----:B------:R-:W-:Y:S01]  /*0e90*/  DFMA R18, R20, UR54, R18 ;  /* 0x0000003614127c2b */ /* 0x000fe20008000012 */
[----:B------:R-:W1:Y:S01]  /*0ea0*/  LDCU.128 UR52, c[0x3][0x8d0] ;  /* 0x00c11a00ff3477ac */ /* 0x000e620008000c00 */
[----:B------:R-:W-:Y:S02]  /*0eb0*/  DADD R14, R24, R26 ;  /* 0x00000000180e7229 */ /* 0x000fe4000000001a */
[C---:B------:R-:W-:Y:S01]  /*0ec0*/  DFMA R40, R20.reuse, UR58, R40 ;  /* 0x0000003a14287c2b */ /* 0x040fe20008000028 */
[----:B------:R-:W1:Y:S01]  /*0ed0*/  LDCU.128 UR56, c[0x3][0x920] ;  /* 0x00c12400ff3877ac */ /* 0x000e620008000c00 */
[C---:B------:R-:W-:Y:S02]  /*0ee0*/  DFMA R32, R20.reuse, UR32, R32 ;  /* 0x0000002014207c2b */ /* 0x040fe40008000020 */
[C---:B----4-:R-:W-:Y:S02]  /*0ef0*/  DFMA R44, R20.reuse, UR44, R44 ;  /* 0x0000002c142c7c2b */ /* 0x050fe4000800002c */
[----:B------:R-:W-:Y:S01]  /*0f00*/  DFMA R50, R20, UR62, R50 ;  /* 0x0000003e14327c2b */ /* 0x000fe20008000032 */
[----:B------:R-:W4:Y:S01]  /*0f10*/  LDCU.128 UR60, c[0x3][0x970] ;  /* 0x00c12e00ff3c77ac */ /* 0x000f220008000c00 */
[----:B------:R-:W-:-:S02]  /*0f20*/  DADD R24, R24, -R26 ;  /* 0x0000000018187229 */ /* 0x000fc4000000081a */
[C---:B------:R-:W-:Y:S01]  /*0f30*/  DFMA R34, R14.reuse, UR26, R34 ;  /* 0x0000001a0e227c2b */ /* 0x040fe20008000022 */
[----:B------:R-:W4:Y:S01]  /*0f40*/  LDCU.128 UR24, c[0x3][0x740] ;  /* 0x00c0e800ff1877ac */ /* 0x000f220008000c00 */
[C---:B------:R-:W-:Y:S02]  /*0f50*/  DFMA R46, R14.reuse, UR38, R46 ;  /* 0x000000260e2e7c2b */ /* 0x040fe4000800002e */
[C---:B0-----:R-:W-:Y:S01]  /*0f60*/  DFMA R30, R14.reuse, UR48, R30 ;  /* 0x000000300e1e7c2b */ /* 0x041fe2000800001e */
[----:B------:R-:W0:Y:S01]  /*0f70*/  LDCU.128 UR36, c[0x3][0x900] ;  /* 0x00c12000ff2477ac */ /* 0x000e220008000c00 */
[C---:B---3--:R-:W-:Y:S02]  /*0f80*/  DFMA R42, R14.reuse, UR8, R42 ;  /* 0x000000080e2a7c2b */ /* 0x048fe4000800002a */
[----:B--2---:R-:W-:Y:S01]  /*0f90*/  DFMA R54, R14, UR12, R54 ;  /* 0x0000000c0e367c2b */ /* 0x004fe20008000036 */
[----:B------:R-:W2:Y:S01]  /*0fa0*/  LDCU.64 UR8, c[0x3][0x7c0] ;  /* 0x00c0f800ff0877ac */ /* 0x000ea20008000a00 */
[----:B------:R-:W-:-:S02]  /*0fb0*/  DFMA R32, R24, UR34, R32 ;  /* 0x0000002218207c2b */ /* 0x000fc40008000020 */
[----:B------:R-:W-:Y:S01]  /*0fc0*/  DADD R14, R22, R28 ;  /* 0x00000000160e7229 */ /* 0x000fe2000000001c */
[----:B------:R-:W3:Y:S01]  /*0fd0*/  LDCU.128 UR32, c[0x3][0x790] ;  /* 0x00c0f200ff2077ac */ /* 0x000ee20008000c00 */
[C---:B------:R-:W-:Y:S02]  /*0fe0*/  DFMA R44, R24.reuse, UR46, R44 ;  /* 0x0000002e182c7c2b */ /* 0x040fe4000800002c */
[C---:B-1----:R-:W-:Y:S01]  /*0ff0*/  DFMA R20, R24.reuse, UR52, R18 ;  /* 0x0000003418147c2b */ /* 0x042fe20008000012 */
[----:B------:R-:W1:Y:S01]  /*1000*/  LDCU.128 UR44, c[0x3][0x950] ;  /* 0x00c12a00ff2c77ac */ /* 0x000e620008000c00 */
[----:B------:R-:W-:Y:S02]  /*1010*/  DFMA R40, R24, UR56, R40 ;  /* 0x0000003818287c2b */ /* 0x000fe40008000028 */
[----:B------:R-:W-:Y:S01]  /*1020*/  DFMA R42, R14, UR10, R42 ;  /* 0x0000000a0e2a7c2b */ /* 0x000fe2000800002a */
[----:B------:R-:W2:Y:S01]  /*1030*/  LDCU.64 UR10, c[0x3][0x980] ;  /* 0x00c13000ff0a77ac */ /* 0x000ea20008000a00 */
[----:B----4-:R-:W-:-:S02]  /*1040*/  DFMA R50, R24, UR60, R50 ;  /* 0x0000003c18327c2b */ /* 0x010fc40008000032 */
[----:B------:R-:W-:Y:S02]  /*1050*/  DADD R22, R22, -R28 ;  /* 0x0000000016167229 */ /* 0x000fe4000000081c */
[----:B------:R-:W-:Y:S02]  /*1060*/  DADD R18, R16, R16 ;  /* 0x0000000010127229 */ /* 0x000fe40000000010 */
[C---:B------:R-:W-:Y:S02]  /*1070*/  DFMA R30, R14.reuse, UR50, R30 ;  /* 0x000000320e1e7c2b */ /* 0x040fe4000800001e */
[C---:B------:R-:W-:Y:S02]  /*1080*/  DFMA R34, R14.reuse, UR24, R34 ;  /* 0x000000180e227c2b */ /* 0x040fe40008000022 */
[C---:B---3--:R-:W-:Y:S02]  /*1090*/  DFMA R46, R14.reuse, UR32, R46 ;  /* 0x000000200e2e7c2b */ /* 0x048fe4000800002e */
[----:B------:R-:W-:-:S02]  /*10a0*/  DFMA R54, R14, UR14, R54 ;  /* 0x0000000e0e367c2b */ /* 0x000fc40008000036 */
[----:B------:R-:W-:Y:S02]  /*10b0*/  DMUL R18, R18, 0.5 ;  /* 0x3fe0000012127828 */ /* 0x000fe40000000000 */
[C---:B------:R-:W-:Y:S02]  /*10c0*/  DFMA R20, R22.reuse, UR54, R20 ;  /* 0x0000003616147c2b */ /* 0x040fe40008000014 */
[C---:B------:R-:W-:Y:S02]  /*10d0*/  DFMA R40, R22.reuse, UR58, R40 ;  /* 0x0000003a16287c2b */ /* 0x040fe40008000028 */
[----:B------:R-:W-:Y:S02]  /*10e0*/  DFMA R50, R22, UR62, R50 ;  /* 0x0000003e16327c2b */ /* 0x000fe40008000032 */
[----:B------:R-:W-:Y:S02]  /*10f0*/  DADD R16, R16, -R16 ;  /* 0x0000000010107229 */ /* 0x000fe40000000810 */
[----:B0-----:R-:W-:-:S02]  /*1100*/  DFMA R32, R22, UR36, R32 ;  /* 0x0000002416207c2b */ /* 0x001fc40008000020 */
[----:B-1----:R-:W-:Y:S02]  /*1110*/  DFMA R44, R22, UR44, R44 ;  /* 0x0000002c162c7c2b */ /* 0x002fe4000800002c */
        /* <DEDUP_REMOVED lines=30> */
.L_x_150:
[----:B------:R-:W-:Y:S05]  /*1300*/  BSYNC.RECONVERGENT B0 ;  /* 0x0000000000007941 */ /* 0x000fea0003800200 */
.L_x_149:
[----:B------:R-:W-:Y:S01]  /*1310*/  BAR.SYNC.DEFER_BLOCKING 0x0 ;  /* 0x0000000000007b1d */ /* 0x000fe20000010000 */
[----:B------:R-:W-:Y:S02]  /*1320*/  CS2R R204, SRZ ;  /* 0x0000000000cc7805 */ /* 0x000fe4000001ff00 */
[----:B------:R-:W-:-:S03]  /*1330*/  CS2R R150, SRZ ;  /* 0x0000000000967805 */ /* 0x000fc6000001ff00 */
[----:B------:R-:W2:Y:S01]  /*1340*/  LDCU.128 UR8, c[0x3][0x700] ;  /* 0x00c0e000ff0877ac */ /* 0x000ea20008000c00 */
[----:B------:R-:W3:Y:S01]  /*1350*/  @!P1 LDG.E.64.CONSTANT R204, desc[UR4][R52.64+0x3e80] ;  /* 0x003e800434cc9981 */ /* 0x000ee2000c1e9b00 */
[----:B------:R-:W4:Y:S03]  /*1360*/  LDCU.128 UR40, c[0x3][0x750] ;  /* 0x00c0ea00ff2877ac */ /* 0x000f260008000c00 */
[----:B------:R-:W3:Y:S01]  /*1370*/  @!P1 LDG.E.64.CONSTANT R150, desc[UR4][R52.64+0x7d00] ;  /* 0x007d000434969981 */ /* 0x000ee2000c1e9b00 */
[----:B------:R-:W4:Y:S01]  /*1380*/  LDCU.128 UR32, c[0x3][0x720] ;  /* 0x00c0e400ff2077ac */ /* 0x000f220008000c00 */
[----:B------:R-:W4:Y:S01]  /*1390*/  LDCU.128 UR24, c[0x3][0x770] ;  /* 0x00c0ee00ff1877ac */ /* 0x000f220008000c00 */
[----:B------:R-:W4:Y:S01]  /*13a0*/  LDCU.128 UR68, c[0x3][0x7a0] ;  /* 0x00c0f400ff4477ac */ /* 0x000f220008000c00 */
[----:B01----:R-:W-:Y:S01]  /*13b0*/  LDS.64 R14, [R4+0x40] ;  /* 0x00004000040e7984 */ /* 0x003fe20000000a00 */
[----:B------:R-:W0:Y:S03]  /*13c0*/  LDCU.128 UR20, c[0x3][0x8c0] ;  /* 0x00c11800ff1477ac */ /* 0x000e260008000c00 */
[----:B-----5:R-:W1:Y:S01]  /*13d0*/  LDS.128 R20, [R4] ;  /* 0x0000000004147984 */ /* 0x020e620000000c00 */
[----:B------:R-:W0:Y:S03]  /*13e0*/  LDCU.128 UR52, c[0x3][0x730] ;  /* 0x00c0e600ff3477ac */ /* 0x000e260008000c00 */
[----:B------:R-:W2:Y:S01]  /*13f0*/  LDS.128 R60, [R4+0x30] ;  /* 0x00003000043c7984 */ /* 0x000ea20000000c00 */
[----:B------:R-:W0:Y:S03]  /*1400*/  LDCU.128 UR56, c[0x3][0x780] ;  /* 0x00c0f000ff3877ac */ /* 0x000e260008000c00 */
[----:B------:R-:W0:Y:S01]  /*1410*/  LDS.128 R16, [R4+0x10] ;  /* 0x0000100004107984 */ /* 0x000e220000000c00 */
[----:B------:R-:W0:Y:S03]  /*1420*/  LDCU.128 UR64, c[0x3][0x910] ;  /* 0x00c12200ff4077ac */ /* 0x000e260008000c00 */
[----:B------:R-:W0:Y:S01]  /*1430*/  LDS.128 R64, [R4+0x20] ;  /* 0x0000200004407984 */ /* 0x000e220000000c00 */
[----:B------:R-:W0:Y:S01]  /*1440*/  LDCU.128 UR28, c[0x3][0x8e0] ;  /* 0x00c11c00ff1c77ac */ /* 0x000e220008000c00 */
[----:B------:R-:W0:Y:S01]  /*1450*/  LDCU.128 UR16, c[0x3][0x930] ;  /* 0x00c12600ff1077ac */ /* 0x000e220008000c00 */
[----:B------:R-:W-:Y:S01]  /*1460*/  CS2R R56, SRZ ;  /* 0x0000000000387805 */ /* 0x000fe2000001ff00 */
[----:B------:R-:W0:Y:S05]  /*1470*/  LDCU.128 UR60, c[0x3][0x960] ;  /* 0x00c12c00ff3c77ac */ /* 0x000e2a0008000c00 */
[----:B------:R-:W3:Y:S01]  /*1480*/  @!P1 LDG.E.64.CONSTANT R56, desc[UR4][R52.64+0xbb80] ;  /* 0x00bb800434389981 */ /* 0x000ee2000c1e9b00 */
[----:B------:R-:W0:Y:S01]  /*1490*/  LDCU.128 UR12, c[0x3][0x8f0] ;  /* 0x00c11e00ff0c77ac */ /* 0x000e220008000c00 */
[----:B------:R-:W0:Y:S01]  /*14a0*/  LDCU.128 UR48, c[0x3][0x710] ;  /* 0x00c0e200ff3077ac */ /* 0x000e220008000c00 */
[----:B------:R-:W0:Y:S01]  /*14b0*/  LDCU.128 UR44, c[0x3][0x760] ;  /* 0x00c0ec00ff2c77ac */ /* 0x000e220008000c00 */
[----:B------:R-:W0:Y:S01]  /*14c0*/  LDCU.128 UR36, c[0x3][0x8d0] ;  /* 0x00c11a00ff2477ac */ /* 0x000e220008000c00 */
[----:B-1----:R-:W-:-:S02]  /*14d0*/  DADD R24, R20, R14 ;  /* 0x0000000014187229 */ /* 0x002fc4000000000e */
[----:B------:R-:W-:Y:S01]  /*14e0*/  DADD R14, R20, -R14 ;  /* 0x00000000140e7229 */ /* 0x000fe2000000080e */
[----:B------:R-:W1:Y:S01]  /*14f0*/  LDCU.64 UR6, c[0x3][0x7c0] ;  /* 0x00c0f800ff0677ac */ /* 0x000e620008000a00 */
[----:B--2---:R-:W-:-:S04]  /*1500*/  DADD R20, R62, R22 ;  /* 0x000000003e147229 */ /* 0x004fc80000000016 */
[C---:B------:R-:W-:Y:S02]  /*1510*/  DFMA R26, R24.reuse, UR8, RZ ;  /* 0x00000008181a7c2b */ /* 0x040fe400080000ff */
[C---:B----4-:R-:W-:Y:S02]  /*1520*/  DFMA R30, R24.reuse, UR40, RZ ;  /* 0x00000028181e7c2b */ /* 0x050fe400080000ff */
[C---:B------:R-:W-:Y:S02]  /*1530*/  DFMA R28, R24.reuse, UR34, RZ ;  /* 0x00000022181c7c2b */ /* 0x040fe400080000ff */
[----:B------:R-:W-:Y:S02]  /*1540*/  DFMA R34, R24, UR26, RZ ;  /* 0x0000001a18227c2b */ /* 0x000fe400080000ff */
[----:B------:R-:W-:Y:S01]  /*1550*/  DFMA R26, R20, UR10, R26 ;  /* 0x0000000a141a7c2b */ /* 0x000fe2000800001a */
[----:B------:R-:W2:Y:S01]  /*1560*/  LDCU.128 UR8, c[0x3][0x940] ;  /* 0x00c12800ff0877ac */ /* 0x000ea20008000c00 */
[----:B------:R-:W-:-:S02]  /*1570*/  DFMA R42, R24, UR68, RZ ;  /* 0x00000044182a7c2b */ /* 0x000fc400080000ff */
[----:B------:R-:W-:Y:S01]  /*1580*/  DFMA R32, R20, UR42, R30 ;  /* 0x0000002a14207c2b */ /* 0x000fe2000800001e */
[----:B------:R-:W4:Y:S01]  /*1590*/  LDCU.128 UR40, c[0x3][0x7b0] ;  /* 0x00c0f600ff2877ac */ /* 0x000f220008000c00 */
[----:B------:R-:W-:Y:S02]  /*15a0*/  DADD R22, -R62, R22 ;  /* 0x000000003e167229 */ /* 0x000fe40000000116 */
[----:B0-----:R-:W-:Y:S02]  /*15b0*/  DFMA R24, R14, UR20, RZ ;  /* 0x000000140e187c2b */ /* 0x001fe400080000ff */
[C---:B------:R-:W-:Y:S02]  /*15c0*/  DFMA R28, R20.reuse, UR52, R28 ;  /* 0x00000034141c7c2b */ /* 0x040fe4000800001c */
[C---:B------:R-:W-:Y:S02]  /*15d0*/  DFMA R40, R20.reuse, UR56, R34 ;  /* 0x0000003814287c2b */ /* 0x040fe40008000022 */
[----:B------:R-:W-:-:S02]  /*15e0*/  DFMA R44, R20, UR70, R42 ;  /* 0x00000046142c7c2b */ /* 0x000fc4000800002a */
[C---:B------:R-:W-:Y:S02]  /*15f0*/  DFMA R30, R14.reuse, UR64, RZ ;  /* 0x000000400e1e7c2b */ /* 0x040fe400080000ff */
[C---:B------:R-:W-:Y:S02]  /*1600*/  DFMA R20, R14.reuse, UR30, RZ ;  /* 0x0000001e0e147c2b */ /* 0x040fe400080000ff */
[C---:B------:R-:W-:Y:S01]  /*1610*/  DFMA R34, R14.reuse, UR18, RZ ;  /* 0x000000120e227c2b */ /* 0x040fe200080000ff */
[----:B------:R-:W0:Y:S01]  /*1620*/  LDCU.64 UR18, c[0x3][0x980] ;  /* 0x00c13000ff1277ac */ /* 0x000e220008000a00 */
[----:B------:R-:W-:Y:S02]  /*1630*/  DFMA R42, R14, UR60, RZ ;  /* 0x0000003c0e2a7c2b */ /* 0x000fe400080000ff */
[----:B------:R-:W-:Y:S01]  /*1640*/  DFMA R24, R22, UR22, R24 ;  /* 0x0000001616187c2b */ /* 0x000fe20008000018 */
[----:B------:R-:W1:Y:S01]  /*1650*/  LDCU.128 UR20, c[0x3][0x920] ;  /* 0x00c12400ff1477ac */ /* 0x000e620008000c00 */
[----:B------:R-:W-:-:S02]  /*1660*/  DADD R14, R16, R60 ;  /* 0x00000000100e7229 */ /* 0x000fc4000000003c */
[C---:B------:R-:W-:Y:S01]  /*1670*/  DFMA R30, R22.reuse, UR66, R30 ;  /* 0x00000042161e7c2b */ /* 0x040fe2000800001e */
[----:B------:R-:W0:Y:S01]  /*1680*/  LDCU.128 UR64, c[0x3][0x970] ;  /* 0x00c12e00ff4077ac */ /* 0x000e220008000c00 */
[C---:B------:R-:W-:Y:S02]  /*1690*/  DFMA R20, R22.reuse, UR12, R20 ;  /* 0x0000000c16147c2b */ /* 0x040fe40008000014 */
[----:B--2---:R-:W-:Y:S01]  /*16a0*/  DFMA R34, R22, UR8, R34 ;  /* 0x0000000816227c2b */ /* 0x004fe20008000022 */
[C---:B------:R-:W-:Y:S01]  /*16b0*/  IMAD R55, R48.reuse, 0x8, R6 ;  /* 0x0000000830377824 */ /* 0x040fe200078e0206 */
[----:B------:R-:W-:Y:S01]  /*16c0*/  DADD R16, R16, -R60 ;  /* 0x0000000010107229 */ /* 0x000fe2000000083c */
[----:B------:R-:W-:Y:S01]  /*16d0*/  IMAD R11, R49, -0x2d0, R11 ;  /* 0xfffffd30310b7824 */ /* 0x000fe200078e020b */
[----:B------:R-:W-:Y:S01]  /*16e0*/  DFMA R42, R22, UR62, R42 ;  /* 0x0000003e162a7c2b */ /* 0x000fe2000800002a */
[----:B------:R-:W-:Y:S01]  /*16f0*/  IMAD R8, R48, 0x8, R8 ;  /* 0x0000000830087824 */ /* 0x000fe200078e0208 */
[C---:B------:R-:W-:Y:S01]  /*1700*/  DFMA R28, R14.reuse, UR54, R28 ;  /* 0x000000360e1c7c2b */ /* 0x040fe2000800001c */
[----:B------:R-:W2:Y:S01]  /*1710*/  LDCU.128 UR52, c[0x3][0x900] ;  /* 0x00c12000ff3477ac */ /* 0x000ea20008000c00 */
[----:B------:R-:W-:-:S02]  /*1720*/  DFMA R40, R14, UR58, R40 ;  /* 0x0000003a0e287c2b */ /* 0x000fc40008000028 */
[C---:B------:R-:W-:Y:S01]  /*1730*/  DFMA R22, R16.reuse, UR14, R20 ;  /* 0x0000000e10167c2b */ /* 0x040fe20008000014 */
[----:B------:R-:W2:Y:S01]  /*1740*/  LDCU.128 UR56, c[0x3][0x740] ;  /* 0x00c0e800ff3877ac */ /* 0x000ea20008000c00 */
[----:B------:R-:W-:Y:S01]  /*1750*/  DFMA R34, R16, UR10, R34 ;  /* 0x0000000a10227c2b */ /* 0x000fe20008000022 */
[----:B------:R-:W2:Y:S01]  /*1760*/  LDCU.128 UR8, c[0x3][0x790] ;  /* 0x00c0f200ff0877ac */ /* 0x000ea20008000c00 */
[----:B------:R-:W2:Y:S01]  /*1770*/  LDCU.128 UR12, c[0x3][0x950] ;  /* 0x00c12a00ff0c77ac */ /* 0x000ea20008000c00 */
[C---:B------:R-:W-:Y:S02]  /*1780*/  DFMA R26, R14.reuse, UR48, R26 ;  /* 0x000000300e1a7c2b */ /* 0x040fe4000800001a */
[C---:B------:R-:W-:Y:S01]  /*1790*/  DFMA R32, R14.reuse, UR44, R32 ;  /* 0x0000002c0e207c2b */ /* 0x040fe20008000020 */
[----:B------:R-:W-:Y:S01]  /*17a0*/  IMAD R58, R49, 0x50, R6 ;  /* 0x00000050313a7824 */ /* 0x000fe200078e0206 */
[----:B----4-:R-:W-:Y:S01]  /*17b0*/  DFMA R44, R14, UR40, R44 ;  /* 0x000000280e2c7c2b */ /* 0x010fe2000800002c */
[C---:B------:R-:W-:Y:S01]  /*17c0*/  IMAD R59, R48.reuse, 0x48, R55 ;  /* 0x00000048303b7824 */ /* 0x040fe200078e0237 */
[C---:B------:R-:W-:Y:S01]  /*17d0*/  DFMA R24, R16.reuse, UR36, R24 ;  /* 0x0000002410187c2b */ /* 0x040fe20008000018 */
[----:B------:R-:W-:Y:S01]  /*17e0*/  CS2R R46, SRZ ;  /* 0x00000000002e7805 */ /* 0x000fe2000001ff00 */
[C---:B-1----:R-:W-:Y:S01]  /*17f0*/  DFMA R30, R16.reuse, UR20, R30 ;  /* 0x00000014101e7c2b */ /* 0x042fe2000800001e */
[C---:B------:R-:W-:Y:S01]  /*1800*/  LEA R54, R9.reuse, R10, 0x18 ;  /* 0x0000000a09367211 */ /* 0x040fe200078ec0ff */
[----:B0-----:R-:W-:Y:S01]  /*1810*/  DFMA R42, R16, UR64, R42 ;  /* 0x00000040102a7c2b */ /* 0x001fe2000800002a */
[----:B------:R-:W-:Y:S01]  /*1820*/  CS2R R188, SRZ ;  /* 0x0000000000bc7805 */ /* 0x000fe2000001ff00 */
[C-C-:B------:R-:W-:Y:S01]  /*1830*/  DADD R14, R66.reuse, R18.reuse ;  /* 0x00000000420e7229 */ /* 0x140fe20000000012 */
[----:B------:R-:W-:Y:S01]  /*1840*/  CS2R R192, SRZ ;  /* 0x0000000000c07805 */ /* 0x000fe2000001ff00 */
[----:B------:R-:W-:Y:S01]  /*1850*/  DADD R18, -R66, R18 ;  /* 0x0000000042127229 */ /* 0x000fe20000000112 */
[----:B------:R-:W-:Y:S01]  /*1860*/  CS2R R120, SRZ ;  /* 0x0000000000787805 */ /* 0x000fe2000001ff00 */
[C-C-:B------:R-:W-:Y:S01]  /*1870*/  DADD R16, R64.reuse, R64.reuse ;  /* 0x0000000040107229 */ /* 0x140fe20000000040 */
[----:B------:R-:W-:Y:S01]  /*1880*/  CS2R R202, SRZ ;  /* 0x0000000000ca7805 */ /* 0x000fe2000001ff00 */
[----:B------:R-:W-:Y:S01]  /*1890*/  DADD R20, R64, -R64 ;  /* 0x0000000040147229 */ /* 0x000fe20000000840 */
[----:B------:R-:W-:Y:S01]  /*18a0*/  IMAD R6, R48, 0x8, R11 ;  /* 0x0000000830067824 */ /* 0x000fe200078e020b */
[----:B------:R-:W-:Y:S01]  /*18b0*/  DFMA R26, R14, UR50, R26 ;  /* 0x000000320e1a7c2b */ /* 0x000fe2000800001a */
[----:B------:R-:W-:Y:S01]  /*18c0*/  VIADD R10, R10, 0x320 ;  /* 0x000003200a0a7836 */ /* 0x000fe20000000000 */
[----:B------:R-:W-:Y:S01]  /*18d0*/  DFMA R24, R18, UR38, R24 ;  /* 0x0000002612187c2b */ /* 0x000fe20008000018 */
[----:B------:R0:W4:Y:S01]  /*18e0*/  @!P1 LDG.E.64.CONSTANT R202, desc[UR4][R52.64+0x9c40] ;  /* 0x009c400434ca9981 */ /* 0x000122000c1e9b00 */
[----:B------:R-:W-:Y:S01]  /*18f0*/  DFMA R32, R14, UR46, R32 ;  /* 0x0000002e0e207c2b */ /* 0x000fe20008000020 */
[----:B------:R-:W-:Y:S01]  /*1900*/  IMAD R88, R48, -0x48, R59 ;  /* 0xffffffb830587824 */ /* 0x000fe200078e023b */
[----:B------:R-:W-:Y:S01]  /*1910*/  DMUL R16, R16, 0.5 ;  /* 0x3fe0000010107828 */ /* 0x000fe20000000000 */
[----:B------:R-:W-:Y:S01]  /*1920*/  CS2R R152, SRZ ;  /* 0x0000000000987805 */ /* 0x000fe2000001ff00 */
[C---:B--2---:R-:W-:Y:S01]  /*1930*/  DFMA R28, R14.reuse, UR56, R28 ;  /* 0x000000380e1c7c2b */ /* 0x044fe2000800001c */
        /* <DEDUP_REMOVED lines=9> */
[----:B------:R-:W-:Y:S01]  /*19d0*/  DFMA R44, R14, UR42, R44 ;  /* 0x0000002a0e2c7c2b */ /* 0x000fe2000800002c */
[----:B------:R-:W-:Y:S01]  /*19e0*/  CS2R R198, SRZ ;  /* 0x0000000000c67805 */ /* 0x000fe2000001ff00 */
[----:B------:R-:W-:Y:S01]  /*19f0*/  DFMA R42, R18, UR66, R42 ;  /* 0x00000042122a7c2b */ /* 0x000fe2000800002a */
[----:B------:R-:W-:Y:S01]  /*1a00*/  LEA R10, R9, R10, 0x18 ;  /* 0x0000000a090a7211 */ /* 0x000fe200078ec0ff */
[----:B------:R-:W-:Y:S01]  /*1a10*/  DFMA R26, R16, UR32, R26 ;  /* 0x00000020101a7c2b */ /* 0x000fe2000800001a */
[----:B------:R-:W1:Y:S01]  /*1a20*/  LDCU.64 UR8, c[0x0][0x388] ;  /* 0x00007100ff0877ac */ /* 0x000e620008000a00 */
[----:B------:R-:W-:-:S02]  /*1a30*/  DFMA R24, R20, UR28, R24 ;  /* 0x0000001c14187c2b */ /* 0x000fc40008000018 */
[C---:B------:R-:W-:Y:S01]  /*1a40*/  DFMA R28, R16.reuse, UR58, R28 ;  /* 0x0000003a101c7c2b */ /* 0x040fe2000800001c */
[----:B------:R-:W2:Y:S01]  /*1a50*/  LDCU.64 UR44, c[0x3][0x720] ;  /* 0x00c0e400ff2c77ac */ /* 0x000ea20008000a00 */
[C---:B------:R-:W-:Y:S02]  /*1a60*/  DFMA R32, R16.reuse, UR24, R32 ;  /* 0x0000001810207c2b */ /* 0x040fe40008000020 */
[----:B------:R-:W-:Y:S01]  /*1a70*/  DFMA R40, R16, UR10, R40 ;  /* 0x0000000a10287c2b */ /* 0x000fe20008000028 */
[----:B------:R-:W2:Y:S01]  /*1a80*/  LDCU.128 UR40, c[0x3][0x8d0] ;  /* 0x00c11a00ff2877ac */ /* 0x000ea20008000c00 */
[C---:B------:R-:W-:Y:S02]  /*1a90*/  DFMA R22, R20.reuse, UR54, R22 ;  /* 0x0000003614167c2b */ /* 0x040fe40008000016 */
[C---:B------:R-:W-:Y:S01]  /*1aa0*/  DFMA R30, R20.reuse, UR16, R30 ;  /* 0x00000010141e7c2b */ /* 0x040fe2000800001e */
[----:B------:R-:W2:Y:S01]  /*1ab0*/  LDCU.128 UR36, c[0x3][0x740] ;  /* 0x00c0e800ff2477ac */ /* 0x000ea20008000c00 */
[----:B------:R-:W-:-:S02]  /*1ac0*/  DFMA R34, R20, UR14, R34 ;  /* 0x0000000e14227c2b */ /* 0x000fc40008000022 */
[----:B------:R-:W-:Y:S01]  /*1ad0*/  DFMA R44, R16, UR6, R44 ;  /* 0x00000006102c7c2b */ /* 0x000fe2000800002c */
[----:B------:R-:W2:Y:S01]  /*1ae0*/  LDCU.64 UR48, c[0x3][0x8e0] ;  /* 0x00c11c00ff3077ac */ /* 0x000ea20008000a00 */
[----:B------:R-:W-:Y:S02]  /*1af0*/  DFMA R42, R20, UR18, R42 ;  /* 0x00000012142a7c2b */ /* 0x000fe4000800002a */
[----:B------:R-:W-:Y:S01]  /*1b00*/  DADD R14, R26, R24 ;  /* 0x000000001a0e7229 */ /* 0x000fe20000000018 */
[----:B------:R-:W-:Y:S01]  /*1b10*/  IMAD R9, R7, 0x320, R10 ;  /* 0x0000032007097824 */ /* 0x000fe200078e020a */
[----:B------:R-:W-:Y:S01]  /*1b20*/  DADD R16, R28, R22 ;  /* 0x000000001c107229 */ /* 0x000fe20000000016 */
[----:B------:R-:W2:Y:S01]  /*1b30*/  LDCU.128 UR32, c[0x3][0x700] ;  /* 0x00c0e000ff2077ac */ /* 0x000ea20008000c00 */
[----:B------:R-:W-:Y:S02]  /*1b40*/  DADD R18, R32, R30 ;  /* 0x0000000020127229 */ /* 0x000fe4000000001e */
[----:B------:R-:W-:Y:S01]  /*1b50*/  DADD R20, R40, R34 ;  /* 0x0000000028147229 */ /* 0x000fe20000000022 */
[----:B------:R-:W0:Y:S01]  /*1b60*/  S2UR UR7, SR_CgaCtaId ;  /* 0x00000000000779c3 */ /* 0x000e220000008800 */
[----:B------:R-:W-:Y:S01]  /*1b70*/  DADD R24, R26, -R24 ;  /* 0x000000001a187229 */ /* 0x000fe20000000818 */
[----:B------:R-:W-:Y:S01]  /*1b80*/  UMOV UR6, 0x400 ;  /* 0x0000040000067882 */ /* 0x000fe20000000000 */
[C-C-:B------:R-:W-:Y:S01]  /*1b90*/  DADD R60, R44.reuse, R42.reuse ;  /* 0x000000002c3c7229 */ /* 0x140fe2000000002a */
[----:B------:R-:W2:Y:S01]  /*1ba0*/  LDCU.128 UR28, c[0x3][0x710] ;  /* 0x00c0e200ff1c77ac */ /* 0x000ea20008000c00 */
[----:B------:R-:W-:-:S02]  /*1bb0*/  DADD R62, R44, -R42 ;  /* 0x000000002c3e7229 */ /* 0x000fc4000000082a */
[----:B------:R-:W-:Y:S01]  /*1bc0*/  DADD R22, R28, -R22 ;  /* 0x000000001c167229 */ /* 0x000fe20000000816 */
[----:B------:R-:W2:Y:S01]  /*1bd0*/  LDCU.128 UR24, c[0x3][0x730] ;  /* 0x00c0e600ff1877ac */ /* 0x000ea20008000c00 */
[----:B------:R-:W-:Y:S02]  /*1be0*/  DADD R30, R32, -R30 ;  /* 0x00000000201e7229 */ /* 0x000fe4000000081e */
[----:B------:R-:W-:Y:S01]  /*1bf0*/  DADD R34, R40, -R34 ;  /* 0x0000000028227229 */ /* 0x000fe20000000822 */
[----:B------:R-:W-:Y:S01]  /*1c00*/  STS.128 [R4+0x20], R60 ;  /* 0x0000203c04007388 */ /* 0x000fe20000000c00 */
[----:B------:R-:W1:Y:S01]  /*1c10*/  LDC.64 R42, c[0x0][0x390] ;  /* 0x0000e400ff2a7b82 */ /* 0x000e620000000a00 */
[----:B------:R-:W2:Y:S02]  /*1c20*/  LDCU.64 UR12, c[0x3][0x728] ;  /* 0x00c0e500ff0c77ac */ /* 0x000ea40008000a00 */
[----:B------:R-:W-:Y:S01]  /*1c30*/  STS.64 [R4], R14 ;  /* 0x0000000e04007388 */ /* 0x000fe20000000a00 */
[----:B------:R-:W2:Y:S03]  /*1c40*/  LDCU.64 UR10, c[0x3][0x8c0] ;  /* 0x00c11800ff0a77ac */ /* 0x000ea60008000a00 */
[----:B------:R-:W-:Y:S01]  /*1c50*/  STS.64 [R4+0x48], R24 ;  /* 0x0000481804007388 */ /* 0x000fe20000000a00 */
[----:B------:R-:W2:Y:S03]  /*1c60*/  LDCU.64 UR14, c[0x3][0x8e8] ;  /* 0x00c11d00ff0e77ac */ /* 0x000ea60008000a00 */
[----:B------:R0:W-:Y:S01]  /*1c70*/  STS.64 [R4+0x8], R16 ;  /* 0x0000081004007388 */ /* 0x0001e20000000a00 */
[----:B------:R-:W2:Y:S03]  /*1c80*/  LDCU.64 UR64, c[0x3][0x930] ;  /* 0x00c12600ff4077ac */ /* 0x000ea60008000a00 */
[----:B------:R-:W-:Y:S01]  /*1c90*/  STS.64 [R4+0x40], R22 ;  /* 0x0000401604007388 */ /* 0x000fe20000000a00 */
[----:B------:R-:W2:Y:S03]  /*1ca0*/  LDCU.64 UR16, c[0x3][0x750] ;  /* 0x00c0ea00ff1077ac */ /* 0x000ea60008000a00 */
[----:B------:R-:W-:Y:S01]  /*1cb0*/  STS.64 [R4+0x10], R18 ;  /* 0x0000101204007388 */ /* 0x000fe20000000a00 */
[----:B------:R-:W2:Y:S03]  /*1cc0*/  LDCU.64 UR18, c[0x3][0x910] ;  /* 0x00c12200ff1277ac */ /* 0x000ea60008000a00 */
[----:B------:R-:W-:Y:S01]  /*1cd0*/  STS.64 [R4+0x38], R30 ;  /* 0x0000381e04007388 */ /* 0x000fe20000000a00 */
[----:B------:R-:W2:Y:S03]  /*1ce0*/  LDCU.64 UR60, c[0x3][0x918] ;  /* 0x00c12300ff3c77ac */ /* 0x000ea60008000a00 */
[----:B------:R-:W-:Y:S01]  /*1cf0*/  STS.64 [R4+0x18], R20 ;  /* 0x0000181404007388 */ /* 0x000fe20000000a00 */
[----:B------:R-:W2:Y:S03]  /*1d00*/  LDCU.128 UR52, c[0x3][0x790] ;  /* 0x00c0f200ff3477ac */ /* 0x000ea60008000c00 */
[----:B------:R-:W-:Y:S01]  /*1d10*/  STS.64 [R4+0x30], R34 ;  /* 0x0000302204007388 */ /* 0x000fe20000000a00 */
[----:B------:R-:W2:Y:S01]  /*1d20*/  LDCU.64 UR22, c[0x3][0x778] ;  /* 0x00c0ef00ff1677ac */ /* 0x000ea20008000a00 */
[----:B------:R-:W-:Y:S01]  /*1d30*/  BAR.SYNC.DEFER_BLOCKING 0x0 ;  /* 0x0000000000007b1d */ /* 0x000fe20000010000 */
[----:B-1----:R-:W-:Y:S01]  /*1d40*/  IMAD.WIDE R168, R168, 0x8, R42 ;  /* 0x00000008a8a87825 */ /* 0x002fe200078e022a */
[----:B0-----:R-:W-:-:S04]  /*1d50*/  CS2R R16, SRZ ;  /* 0x0000000000107805 */ /* 0x001fc8000001ff00 */
[----:B------:R-:W0:Y:S01]  /*1d60*/  LDCU.64 UR20, c[0x3][0x938] ;  /* 0x00c12700ff1477ac */ /* 0x000e220008000a00 */
[----:B------:R-:W2:Y:S01]  /*1d70*/  @!P1 LDG.E.64.CONSTANT R46, desc[UR4][R168.64+0x60e0] ;  /* 0x0060e004a82e9981 */ /* 0x000ea2000c1e9b00 */
[----:B------:R-:W1:Y:S03]  /*1d80*/  LDCU.64 UR62, c[0x3][0x7c0] ;  /* 0x00c0f800ff3e77ac */ /* 0x000e660008000a00 */
[----:B------:R-:W4:Y:S01]  /*1d90*/  @!P1 LDG.E.64.CONSTANT R16, desc[UR4][R168.64+0x2260] ;  /* 0x00226004a8109981 */ /* 0x000f22000c1e9b00 */
[----:B------:R-:W1:Y:S01]  /*1da0*/  LDCU.64 UR66, c[0x3][0x980] ;  /* 0x00c13000ff4277ac */ /* 0x000e620008000a00 */
[----:B------:R-:W1:Y:S01]  /*1db0*/  LDCU.64 UR58, c[0x3][0x7a8] ;  /* 0x00c0f500ff3a77ac */ /* 0x000e620008000a00 */
[----:B------:R-:W1:Y:S01]  /*1dc0*/  LDCU.64 UR56, c[0x3][0x968] ;  /* 0x00c12d00ff3877ac */ /* 0x000e620008000a00 */
[----:B------:R-:W-:Y:S04]  /*1dd0*/  LDS.64 R186, [R59] ;  /* 0x000000003bba7984 */ /* 0x000fe80000000a00 */
[----:B------:R-:W0:Y:S04]  /*1de0*/  LDS.128 R24, [R11] ;  /* 0x000000000b187984 */ /* 0x000e280000000c00 */
[----:B------:R-:W-:Y:S04]  /*1df0*/  LDS.64 R14, [R8] ;  /* 0x00000000080e7984 */ /* 0x000fe80000000a00 */
[----:B------:R-:W1:Y:S04]  /*1e00*/  LDS.128 R84, [R58] ;  /* 0x000000003a547984 */ /* 0x000e680000000c00 */
[----:B------:R-:W1:Y:S04]  /*1e10*/  LDS.64 R184, [R59+0x8] ;  /* 0x000008003bb87984 */ /* 0x000e680000000a00 */
[----:B------:R-:W3:Y:S04]  /*1e20*/  LDS.64 R18, [R8+0x50] ;  /* 0x0000500008127984 */ /* 0x000ee80000000a00 */
[----:B------:R-:W-:Y:S04]  /*1e30*/  LDS.64 R182, [R59+0x10] ;  /* 0x000010003bb67984 */ /* 0x000fe80000000a00 */
[----:B------:R-:W3:Y:S04]  /*1e40*/  LDS.128 R20, [R11+0x10] ;  /* 0x000010000b147984 */ /* 0x000ee80000000c00 */
[----:B------:R-:W-:Y:S04]  /*1e50*/  LDS.64 R28, [R8+0xa0] ;  /* 0x0000a000081c7984 */ /* 0x000fe80000000a00 */
[----:B------:R-:W3:Y:S01]  /*1e60*/  LDS.128 R104, [R58+0x10] ;  /* 0x000010003a687984 */ /* 0x000ee20000000c00 */
[----:B------:R-:W-:-:S03]  /*1e70*/  CS2R R42, SRZ ;  /* 0x00000000002a7805 */ /* 0x000fc6000001ff00 */
[----:B------:R-:W-:Y:S04]  /*1e80*/  LDS.64 R172, [R6] ;  /* 0x0000000006ac7984 */ /* 0x000fe80000000a00 */
[----:B------:R-:W3:Y:S04]  /*1e90*/  LDS.128 R156, [R54+0x2580] ;  /* 0x00258000369c7984 */ /* 0x000ee80000000c00 */
[----:B------:R-:W3:Y:S04]  /*1ea0*/  LDS.64 R30, [R8+0xf0] ;  /* 0x0000f000081e7984 */ /* 0x000ee80000000a00 */
[----:B------:R-:W3:Y:S04]  /*1eb0*/  LDS.64 R170, [R6+0x320] ;  /* 0x0003200006aa7984 */ /* 0x000ee80000000a00 */
[----:B------:R-:W4:Y:S04]  /*1ec0*/  @!P1 LDG.E.64.CONSTANT R42, desc[UR4][R168.64+0x320] ;  /* 0x00032004a82a9981 */ /* 0x000f28000c1e9b00 */
[----:B------:R-:W4:Y:S04]  /*1ed0*/  @!P1 LDG.E.64.CONSTANT R188, desc[UR4][R168.64+0x8020] ;  /* 0x00802004a8bc9981 */ /* 0x000f28000c1e9b00 */
[----:B------:R-:W3:Y:S04]  /*1ee0*/  LDS.64 R180, [R59+0x18] ;  /* 0x000018003bb47984 */ /* 0x000ee80000000a00 */
[----:B------:R-:W-:Y:S04]  /*1ef0*/  LDS.64 R60, [R8+0x140] ;  /* 0x00014000083c7984 */ /* 0x000fe80000000a00 */
[----:B------:R-:W3:Y:S04]  /*1f00*/  LDS.128 R92, [R58+0x20] ;  /* 0x000020003a5c7984 */ /* 0x000ee80000000c00 */
[----:B------:R-:W-:Y:S04]  /*1f10*/  LDS.64 R166, [R6+0x640] ;  /* 0x0006400006a67984 */ /* 0x000fe80000000a00 */
[----:B------:R-:W3:Y:S01]  /*1f20*/  LDS.128 R68, [R54+0x2590] ;  /* 0x0025900036447984 */ /* 0x000ee20000000c00 */
[----:B0-----:R-:W-:-:S02]  /*1f30*/  DFMA R24, R186, R24, RZ ;  /* 0x00000018ba18722b */ /* 0x001fc400000000ff */
[----:B-1----:R-:W-:Y:S01]  /*1f40*/  DFMA R14, R84, R14, RZ ;  /* 0x0000000e540e722b */ /* 0x002fe200000000ff */
[----:B------:R-:W-:Y:S04]  /*1f50*/  LDS.64 R178, [R59+0x20] ;  /* 0x000020003bb27984 */ /* 0x000fe80000000a00 */
[----:B------:R-:W0:Y:S04]  /*1f60*/  LDS.128 R32, [R11+0x20] ;  /* 0x000020000b207984 */ /* 0x000e280000000c00 */
[----:B------:R-:W1:Y:S04]  /*1f70*/  LDS.64 R64, [R8+0x190] ;  /* 0x0001900008407984 */ /* 0x000e680000000a00 */
[----:B------:R-:W1:Y:S01]  /*1f80*/  LDS.64 R164, [R6+0x960] ;  /* 0x0009600006a47984 */ /* 0x000e620000000a00 */
[----:B------:R-:W-:-:S03]  /*1f90*/  DFMA R24, R184, R26, R24 ;  /* 0x0000001ab818722b */ /* 0x000fc60000000018 */
[----:B------:R-:W4:Y:S01]  /*1fa0*/  @!P1 LDG.E.64.CONSTANT R192, desc[UR4][R168.64+0x41a0] ;  /* 0x0041a004a8c09981 */ /* 0x000f22000c1e9b00 */
[----:B---3--:R-:W-:-:S03]  /*1fb0*/  DFMA R14, R18, R86, R14 ;  /* 0x00000056120e722b */ /* 0x008fc6000000000e */
[----:B------:R-:W3:Y:S04]  /*1fc0*/  LDS.64 R176, [R59+0x28] ;  /* 0x000028003bb07984 */ /* 0x000ee80000000a00 */
[----:B------:R-:W-:Y:S04]  /*1fd0*/  LDS.64 R66, [R8+0x1e0] ;  /* 0x0001e00008427984 */ /* 0x000fe80000000a00 */
[----:B------:R-:W3:Y:S04]  /*1fe0*/  LDS.128 R124, [R58+0x30] ;  /* 0x000030003a7c7984 */ /* 0x000ee80000000c00 */
[----:B------:R-:W-:Y:S04]  /*1ff0*/  LDS.64 R162, [R6+0xc80] ;  /* 0x000c800006a27984 */ /* 0x000fe80000000a00 */
[----:B------:R-:W3:Y:S01]  /*2000*/  LDS.128 R144, [R54+0x25a0] ;  /* 0x0025a00036907984 */ /* 0x000ee20000000c00 */
[----:B------:R-:W-:-:S02]  /*2010*/  DFMA R20, R182, R20, R24 ;  /* 0x00000014b614722b */ /* 0x000fc40000000018 */
[----:B------:R-:W-:Y:S01]  /*2020*/  DFMA R28, R104, R28, R14 ;  /* 0x0000001c681c722b */ /* 0x000fe2000000000e */
[----:B------:R-:W-:Y:S01]  /*2030*/  LDS.64 R174, [R59+0x30] ;  /* 0x000030003bae7984 */ /* 0x000fe20000000a00 */
[----:B------:R-:W-:-:S03]  /*2040*/  DFMA R18, R172, R156, RZ ;  /* 0x0000009cac12722b */ /* 0x000fc600000000ff */
[----:B------:R-:W3:Y:S04]  /*2050*/  LDS.128 R24, [R11+0x30] ;  /* 0x000030000b187984 */ /* 0x000ee80000000c00 */
[----:B------:R-:W3:Y:S04]  /*2060*/  LDS.64 R72, [R8+0x230] ;  /* 0x0002300008487984 */ /* 0x000ee80000000a00 */
[----:B------:R-:W3:Y:S01]  /*2070*/  LDS.64 R14, [R6+0xfa0] ;  /* 0x000fa000060e7984 */ /* 0x000ee20000000a00 */
[----:B------:R-:W-:Y:S02]  /*2080*/  DFMA R30, R30, R106, R28 ;  /* 0x0000006a1e1e722b */ /* 0x000fe4000000001c */
[----:B------:R-:W-:Y:S01]  /*2090*/  DFMA R28, R170, R158, R18 ;  /* 0x0000009eaa1c722b */ /* 0x000fe20000000012 */
        /* <DEDUP_REMOVED lines=8> */
[----:B------:R-:W-:-:S03]  /*2120*/  DFMA R60, R166, R68, R28 ;  /* 0x00000044a63c722b */ /* 0x000fc6000000001c */
[----:B------:R-:W3:Y:S04]  /*2130*/  LDS.128 R20, [R11+0x40] ;  /* 0x000040000b147984 */ /* 0x000ee80000000c00 */
[----:B------:R-:W3:Y:S04]  /*2140*/  LDS.64 R122, [R8+0x2d0] ;  /* 0x0002d000087a7984 */ /* 0x000ee80000000a00 */
[----:B------:R-:W3:Y:S01]  /*2150*/  LDS.64 R30, [R6+0x15e0] ;  /* 0x0015e000061e7984 */ /* 0x000ee20000000a00 */
[----:B0-----:R-:W-:Y:S02]  /*2160*/  DFMA R32, R178, R32, R40 ;  /* 0x00000020b220722b */ /* 0x001fe40000000028 */
[----:B-1----:R-:W-:Y:S01]  /*2170*/  DFMA R62, R64, R94, R62 ;  /* 0x0000005e403e722b */ /* 0x002fe2000000003e */
[----:B------:R-:W0:Y:S01]  /*2180*/  LDS.64 R40, [R59+0x48] ;  /* 0x000048003b287984 */ /* 0x000e220000000a00 */
[----:B------:R-:W-:-:S03]  /*2190*/  DFMA R60, R164, R70, R60 ;  /* 0x00000046a43c722b */ /* 0x000fc6000000003c */
[----:B------:R-:W-:Y:S04]  /*21a0*/  LDS.64 R28, [R6+0x1900] ;  /* 0x00190000061c7984 */ /* 0x000fe80000000a00 */
[----:B------:R-:W1:Y:S01]  /*21b0*/  LDS.128 R128, [R54+0x25c0] ;  /* 0x0025c00036807984 */ /* 0x000e620000000c00 */
[----:B---3--:R-:W-:Y:S02]  /*21c0*/  DFMA R32, R176, R34, R32 ;  /* 0x00000022b020722b */ /* 0x008fe40000000020 */
[----:B------:R-:W-:Y:S01]  /*21d0*/  DFMA R62, R124, R66, R62 ;  /* 0x000000427c3e722b */ /* 0x000fe2000000003e */
[----:B------:R-:W3:Y:S01]  /*21e0*/  LDS.64 R160, [R6+0x1c20] ;  /* 0x001c200006a07984 */ /* 0x000ee20000000a00 */
[----:B------:R-:W-:Y:S01]  /*21f0*/  DFMA R60, R162, R144, R60 ;  /* 0x00000090a23c722b */ /* 0x000fe2000000003c */
[----:B------:R-:W1:Y:S03]  /*2200*/  S2R R34, SR_TID.X ;  /* 0x0000000000227919 */ /* 0x000e660000002100 */
[----:B------:R-:W-:-:S02]  /*2210*/  DFMA R24, R174, R24, R32 ;  /* 0x00000018ae18722b */ /* 0x000fc40000000020 */
[----:B------:R-:W-:Y:S01]  /*2220*/  DFMA R62, R72, R126, R62 ;  /* 0x0000007e483e722b */ /* 0x000fe2000000003e */
[----:B------:R-:W4:Y:S01]  /*2230*/  @!P1 LDG.E.64.CONSTANT R120, desc[UR4][R168.64+0xbea0] ;  /* 0x00bea004a8789981 */ /* 0x000f22000c1e9b00 */
[----:B------:R-:W-:Y:S01]  /*2240*/  DFMA R60, R14, R146, R60 ;  /* 0x000000920e3c722b */ /* 0x000fe2000000003c */
[----:B------:R-:W-:Y:S01]  /*2250*/  IMAD R9, R48, 0x8, R9 ;  /* 0x0000000830097824 */ /* 0x000fe200078e0209 */
[----:B------:R-:W-:Y:S06]  /*2260*/  BAR.SYNC.DEFER_BLOCKING 0x0 ;  /* 0x0000000000007b1d */ /* 0x000fec0000010000 */
[----:B------:R-:W-:-:S02]  /*2270*/  DFMA R24, R50, R26, R24 ;  /* 0x0000001a3218722b */ /* 0x000fc40000000018 */
[----:B------:R-:W-:Y:S01]  /*2280*/  DFMA R62, R112, R74, R62 ;  /* 0x0000004a703e722b */ /* 0x000fe2000000003e */
[----:B------:R-:W-:Y:S01]  /*2290*/  ULEA UR6, UR7, UR6, 0x18 ;  /* 0x0000000607067291 */ /* 0x000fe2000f8ec0ff */
[----:B------:R-:W-:Y:S01]  /*22a0*/  DFMA R60, R44, R132, R60 ;  /* 0x000000842c3c722b */ /* 0x000fe2000000003c */
[----:B------:R-:W4:Y:S03]  /*22b0*/  @!P1 LDG.E.64.CONSTANT R152, desc[UR4][R168.64+0x2580] ;  /* 0x00258004a8989981 */ /* 0x000f26000c1e9b00 */
[----:B------:R-:W-:Y:S01]  /*22c0*/  DFMA R20, R18, R20, R24 ;  /* 0x000000141214722b */ /* 0x000fe20000000018 */
[----:B------:R-:W4:Y:S01]  /*22d0*/  @!P1 LDG.E.64.CONSTANT R154, desc[UR4][R168.64+0x6400] ;  /* 0x00640004a89a9981 */ /* 0x000f22000c1e9b00 */
[----:B------:R-:W-:Y:S02]  /*22e0*/  DFMA R122, R122, R114, R62 ;  /* 0x000000727a7a722b */ /* 0x000fe4000000003e */
[----:B------:R-:W-:Y:S01]  /*22f0*/  DFMA R60, R30, R134, R60 ;  /* 0x000000861e3c722b */ /* 0x000fe2000000003c */
[----:B------:R-:W4:Y:S03]  /*2300*/  @!P1 LDG.E.64.CONSTANT R214, desc[UR4][R168.64+0x640] ;  /* 0x00064004a8d69981 */ /* 0x000f26000c1e9b00 */
[----:B0-----:R-:W-:Y:S01]  /*2310*/  DFMA R148, R40, R22, R20 ;  /* 0x000000162894722b */ /* 0x001fe20000000014 */
[----:B------:R-:W4:Y:S01]  /*2320*/  @!P1 LDG.E.64.CONSTANT R212, desc[UR4][R168.64+0x9f60] ;  /* 0x009f6004a8d49981 */ /* 0x000f22000c1e9b00 */
[----:B------:R-:W-:-:S02]  /*2330*/  DMUL R20, R122, R12 ;  /* 0x0000000c7a147228 */ /* 0x000fc40000000000 */
[----:B-1----:R-:W-:Y:S01]  /*2340*/  DFMA R60, R28, R128, R60 ;  /* 0x000000801c3c722b */ /* 0x002fe2000000003c */
[----:B------:R-:W4:Y:S01]  /*2350*/  @!P1 LDG.E.64.CONSTANT R194, desc[UR4][R168.64+0x44c0] ;  /* 0x0044c004a8c29981 */ /* 0x000f22000c1e9b00 */
[----:B------:R-:W-:Y:S01]  /*2360*/  DMUL R38, R122, R38 ;  /* 0x000000267a267228 */ /* 0x000fe20000000000 */
[----:B------:R-:W-:Y:S01]  /*2370*/  LOP3.LUT R34, R34, 0xffff, RZ, 0xc0, !PT ;  /* 0x0000ffff22227812 */ /* 0x000fe200078ec0ff */
[----:B------:R-:W-:Y:S01]  /*2380*/  IMAD R54, R7, 0x320, R54 ;  /* 0x0000032007367824 */ /* 0x000fe200078e0236 */
[----:B------:R-:W4:Y:S01]  /*2390*/  @!P1 LDG.E.64.CONSTANT R196, desc[UR4][R168.64+0x8340] ;  /* 0x00834004a8c49981 */ /* 0x000f22000c1e9b00 */
[----:B------:R-:W-:Y:S02]  /*23a0*/  DFMA R20, R148, R36, R20 ;  /* 0x000000249414722b */ /* 0x000fe40000000014 */
[----:B---3--:R-:W-:Y:S01]  /*23b0*/  DFMA R218, R160, R130, R60 ;  /* 0x00000082a0da722b */ /* 0x008fe2000000003c */
[----:B------:R-:W-:Y:S01]  /*23c0*/  IMAD R34, R34, 0x199a, RZ ;  /* 0x0000199a22227824 */ /* 0x000fe200078e02ff */
[----:B------:R-:W-:Y:S01]  /*23d0*/  DFMA R38, R148, R12, R38 ;  /* 0x0000000c9426722b */ /* 0x000fe20000000026 */
[----:B------:R-:W-:Y:S01]  /*23e0*/  IMAD R7, R49, 0x50, R54 ;  /* 0x0000005031077824 */ /* 0x000fe200078e0236 */
[----:B------:R-:W3:Y:S02]  /*23f0*/  @!P1 LDG.E.64.CONSTANT R198, desc[UR4][R168.64+0xc1c0] ;  /* 0x00c1c004a8c69981 */ /* 0x000ee4000c1e9b00 */
[----:B------:R-:W-:-:S02]  /*2400*/  SHF.R.U32.HI R12, RZ, 0x10, R34 ;  /* 0x00000010ff0c7819 */ /* 0x000fc40000011622 */
[C---:B------:R-:W-:Y:S01]  /*2410*/  DFMA R24, R218.reuse, R204, R20 ;  /* 0x000000ccda18722b */ /* 0x040fe20000000014 */
[----:B------:R-:W-:Y:S01]  /*2420*/  IMAD R10, R48, 0x8, R7 ;  /* 0x00000008300a7824 */ /* 0x000fe200078e0207 */
[----:B------:R-:W-:Y:S01]  /*2430*/  DFMA R38, R218, R150, R38 ;  /* 0x00000096da26722b */ /* 0x000fe20000000026 */
[----:B------:R-:W-:-:S04]  /*2440*/  IMAD R12, R12, 0x50, R9 ;  /* 0x000000500c0c7824 */ /* 0x000fc800078e0209 */
[----:B------:R-:W-:Y:S04]  /*2450*/  STS.64 [R10], R24 ;  /* 0x000000180a007388 */ /* 0x000fe80000000a00 */
[----:B------:R-:W-:Y:S01]  /*2460*/  STS.64 [R12], R38 ;  /* 0x000000260c007388 */ /* 0x000fe20000000a00 */
[----:B------:R-:W-:Y:S01]  /*2470*/  BAR.SYNC.DEFER_BLOCKING 0x0 ;  /* 0x0000000000007b1d */ /* 0x000fe20000010000 */
[----:B------:R-:W-:-:S05]  /*2480*/  IMAD R13, R49, -0x48, R58 ;  /* 0xffffffb8310d7824 */ /* 0x000fca00078e023a */
[----:B------:R-:W0:Y:S04]  /*2490*/  LDS.128 R32, [R11+0x320] ;  /* 0x000320000b207984 */ /* 0x000e280000000c00 */
[----:B------:R-:W-:Y:S04]  /*24a0*/  LDS.64 R54, [R55] ;  /* 0x0000000037367984 */ /* 0x000fe80000000a00 */
[----:B------:R-:W1:Y:S04]  /*24b0*/  LDS.128 R20, [R7] ;  /* 0x0000000007147984 */ /* 0x000e680000000c00 */
[----:B------:R-:W2:Y:S04]  /*24c0*/  LDS.64 R52, [R8+0x320] ;  /* 0x0003200008347984 */ /* 0x000ea80000000a00 */
[----:B------:R-:W2:Y:S04]  /*24d0*/  LDS.64 R60, [R8+0x370] ;  /* 0x00037000083c7984 */ /* 0x000ea80000000a00 */
[----:B------:R-:W2:Y:S04]  /*24e0*/  LDS.128 R24, [R11+0x330] ;  /* 0x000330000b187984 */ /* 0x000ea80000000c00 */
[----:B------:R-:W-:Y:S04]  /*24f0*/  LDS.64 R66, [R13] ;  /* 0x000000000d427984 */ /* 0x000fe80000000a00 */
[----:B------:R-:W2:Y:S04]  /*2500*/  LDS.64 R38, [R9] ;  /* 0x0000000009267984 */ /* 0x000ea80000000a00 */
[----:B------:R-:W2:Y:S04]  /*2510*/  LDS.64 R48, [R8+0x3c0] ;  /* 0x0003c00008307984 */ /* 0x000ea80000000a00 */
[----:B------:R-:W2:Y:S04]  /*2520*/  LDS.64 R64, [R8+0x410] ;  /* 0x0004100008407984 */ /* 0x000ea80000000a00 */
[----:B------:R-:W2:Y:S01]  /*2530*/  LDS.128 R136, [UR6+0x25d0] ;  /* 0x0025d006ff887984 */ /* 0x000ea20008000c00 */
[----:B0-----:R-:W-:-:S02]  /*2540*/  DFMA R32, R186, R32, RZ ;  /* 0x00000020ba20722b */ /* 0x001fc400000000ff */
[----:B------:R-:W-:Y:S01]  /*2550*/  DMUL R36, R56, UR8 ;  /* 0x0000000838247c28 */ /* 0x000fe20008000000 */
[----:B------:R-:W0:Y:S04]  /*2560*/  LDS.128 R72, [R11+0x340] ;  /* 0x000340000b487984 */ /* 0x000e280000000c00 */
[----:B------:R-:W0:Y:S04]  /*2570*/  LDS.64 R56, [R88+0x50] ;  /* 0x0000500058387984 */ /* 0x000e280000000a00 */
[----:B------:R-:W0:Y:S01]  /*2580*/  LDS.64 R98, [R8+0x460] ;  /* 0x0004600008627984 */ /* 0x000e220000000a00 */
[----:B-1----:R-:W-:-:S02]  /*2590*/  DMUL R20, R54, R20 ;  /* 0x0000001436147228 */ /* 0x002fc40000000000 */
[----:B------:R-:W-:Y:S01]  /*25a0*/  DFMA R34, R184, R34, R32 ;  /* 0x00000022b822722b */ /* 0x000fe20000000020 */
[----:B------:R-:W1:Y:S01]  /*25b0*/  LDS.128 R116, [UR6+0x25e0] ;  /* 0x0025e006ff747984 */ /* 0x000e620008000c00 */
[----:B--2---:R-:W-:-:S03]  /*25c0*/  DFMA R32, R84, R52, RZ ;  /* 0x000000345420722b */ /* 0x004fc600000000ff */
[----:B------:R-:W2:Y:S01]  /*25d0*/  LDS.64 R52, [R8+0x4b0] ;  /* 0x0004b00008347984 */ /* 0x000ea20000000a00 */
[----:B------:R-:W-:-:S03]  /*25e0*/  DFMA R20, R172, R36, R20 ;  /* 0x00000024ac14722b */ /* 0x000fc60000000014 */
[----:B------:R-:W2:Y:S01]  /*25f0*/  LDS.64 R90, [R8+0x500] ;  /* 0x00050000085a7984 */ /* 0x000ea20000000a00 */
[----:B------:R-:W-:Y:S02]  /*2600*/  DFMA R36, R60, R86, R32 ;  /* 0x000000563c24722b */ /* 0x000fe40000000020 */
[----:B------:R-:W-:Y:S01]  /*2610*/  DFMA R24, R182, R24, R34 ;  /* 0x00000018b618722b */ /* 0x000fe20000000022 */
[----:B------:R-:W-:Y:S01]  /*2620*/  LDS.128 R76, [UR6+0x25f0] ;  /* 0x0025f006ff4c7984 */ /* 0x000fe20008000c00 */
[----:B------:R-:W-:-:S03]  /*2630*/  DFMA R20, R66, R38, R20 ;  /* 0x000000264214722b */ /* 0x000fc60000000014 */
[----:B------:R-:W-:Y:S01]  /*2640*/  LDS.64 R62, [R13+0x50] ;  /* 0x000050000d3e7984 */ /* 0x000fe20000000a00 */
[----:B------:R-:W-:-:S03]  /*2650*/  DFMA R48, R104, R48, R36 ;  /* 0x000000306830722b */ /* 0x000fc60000000024 */
[----:B------:R-:W2:Y:S01]  /*2660*/  LDS.128 R36, [R11+0x350] ;  /* 0x000350000b247984 */ /* 0x000ea20000000c00 */
[----:B------:R-:W-:-:S03]  /*2670*/  DFMA R80, R180, R26, R24 ;  /* 0x0000001ab450722b */ /* 0x000fc60000000018 */
[----:B------:R-:W2:Y:S01]  /*2680*/  LDS.64 R58, [R9+0x50] ;  /* 0x00005000093a7984 */ /* 0x000ea20000000a00 */
[----:B------:R-:W-:Y:S02]  /*2690*/  DFMA R82, R64, R106, R48 ;  /* 0x0000006a4052722b */ /* 0x000fe40000000030 */
[----:B------:R-:W-:Y:S01]  /*26a0*/  DFMA R64, R172, R136, RZ ;  /* 0x00000088ac40722b */ /* 0x000fe200000000ff */
[----:B------:R-:W2:Y:S01]  /*26b0*/  LDS.64 R26, [R8+0x550] ;  /* 0x00055000081a7984 */ /* 0x000ea20000000a00 */
[----:B0-----:R-:W-:Y:S02]  /*26c0*/  DFMA R108, R178, R72, R80 ;  /* 0x00000048b26c722b */ /* 0x001fe40000000050 */
[----:B------:R-:W-:Y:S01]  /*26d0*/  DFMA R96, R56, R22, R20 ;  /* 0x000000163860722b */ /* 0x000fe20000000014 */
[----:B------:R-:W-:Y:S01]  /*26e0*/  LDS.64 R60, [R88+0xa0] ;  /* 0x0000a000583c7984 */ /* 0x000fe20000000a00 */
[----:B------:R-:W-:-:S03]  /*26f0*/  DFMA R110, R92, R98, R82 ;  /* 0x000000625c6e722b */ /* 0x000fc60000000052 */
[----:B------:R-:W0:Y:S01]  /*2700*/  LDS.128 R32, [R7+0x10] ;  /* 0x0000100007207984 */ /* 0x000e220000000c00 */
[----:B------:R-:W-:-:S03]  /*2710*/  DFMA R98, R170, R138, R64 ;  /* 0x0000008aaa62722b */ /* 0x000fc60000000040 */
[----:B------:R-:W0:Y:S04]  /*2720*/  LDS.64 R72, [R8+0x5a0] ;  /* 0x0005a00008487984 */ /* 0x000e280000000a00 */
[----:B------:R-:W0:Y:S04]  /*2730*/  LDS.128 R20, [R11+0x360] ;  /* 0x000360000b147984 */ /* 0x000e280000000c00 */
[----:B------:R-:W0:Y:S01]  /*2740*/  LDS.128 R80, [UR6+0x2600] ;  /* 0x00260006ff507984 */ /* 0x000e220008000c00 */
[----:B-1----:R-:W-:-:S03]  /*2750*/  DFMA R142, R166, R116, R98 ;  /* 0x00000074a68e722b */ /* 0x002fc60000000062 */
[----:B------:R-:W-:Y:S04]  /*2760*/  LDS.64 R24, [R13+0xa0] ;  /* 0x0000a0000d187984 */ /* 0x000fe80000000a00 */
[----:B------:R-:W1:Y:S04]  /*2770*/  LDS.64 R100, [R9+0xa0] ;  /* 0x0000a00009647984 */ /* 0x000e680000000a00 */
[----:B------:R-:W1:Y:S01]  /*2780*/  LDS.64 R190, [R8+0x5f0] ;  /* 0x0005f00008be7984 */ /* 0x000e620000000a00 */
[----:B--2---:R-:W-:Y:S02]  /*2790*/  DFMA R52, R52, R94, R110 ;  /* 0x0000005e3434722b */ /* 0x004fe4000000006e */
[----:B------:R-:W-:Y:S01]  /*27a0*/  DFMA R74, R176, R74, R108 ;  /* 0x0000004ab04a722b */ /* 0x000fe2000000006c */
[----:B------:R-:W2:Y:S01]  /*27b0*/  LDS.64 R48, [R88+0xf0] ;  /* 0x0000f00058307984 */ /* 0x000ea20000000a00 */
[----:B------:R-:W-:-:S03]  /*27c0*/  DFMA R142, R164, R118, R142 ;  /* 0x00000076a48e722b */ /* 0x000fc6000000008e */
[----:B------:R-:W2:Y:S01]  /*27d0*/  LDS.128 R108, [UR6+0x2610] ;  /* 0x00261006ff6c7984 */ /* 0x000ea20008000c00 */
[----:B------:R-:W-:Y:S02]  /*27e0*/  DFMA R52, R124, R90, R52 ;  /* 0x0000005a7c34722b */ /* 0x000fe40000000034 */
[----:B------:R-:W-:Y:S01]  /*27f0*/  DFMA R36, R174, R36, R74 ;  /* 0x00000024ae24722b */ /* 0x000fe2000000004a */
[----:B------:R-:W-:Y:S01]  /*2800*/  LDS.64 R64, [R13+0xf0] ;  /* 0x0000f0000d407984 */ /* 0x000fe20000000a00 */
[----:B------:R-:W-:-:S03]  /*2810*/  DFMA R142, R162, R76, R142 ;  /* 0x0000004ca28e722b */ /* 0x000fc6000000008e */
[----:B------:R-:W4:Y:S01]  /*2820*/  LDS.64 R102, [R9+0xf0] ;  /* 0x0000f00009667984 */ /* 0x000f220000000a00 */
[----:B------:R-:W-:Y:S02]  /*2830*/  DFMA R140, R62, R58, R96 ;  /* 0x0000003a3e8c722b */ /* 0x000fe40000000060 */
[----:B------:R-:W-:Y:S01]  /*2840*/  DFMA R26, R26, R126, R52 ;  /* 0x0000007e1a1a722b */ /* 0x000fe20000000034 */
[----:B------:R-:W-:Y:S01]  /*2850*/  LDS.64 R58, [R88+0x140] ;  /* 0x00014000583a7984 */ /* 0x000fe20000000a00 */
[----:B------:R-:W-:Y:S02]  /*2860*/  DFMA R36, R50, R38, R36 ;  /* 0x000000263224722b */ /* 0x000fe40000000024 */
[----:B------:R-:W-:Y:S01]  /*2870*/  DFMA R142, R14, R78, R142 ;  /* 0x0000004e0e8e722b */ /* 0x000fe2000000008e */
[----:B------:R-:W4:Y:S01]  /*2880*/  LDS.128 R96, [R7+0x20] ;  /* 0x0000200007607984 */ /* 0x000f220000000c00 */
[----:B0-----:R-:W-:Y:S02]  /*2890*/  DFMA R32, R60, R32, R140 ;  /* 0x000000203c20722b */ /* 0x001fe4000000008c */
[----:B------:R-:W-:Y:S01]  /*28a0*/  DFMA R26, R112, R72, R26 ;  /* 0x00000048701a722b */ /* 0x000fe2000000001a */
[----:B------:R-:W-:Y:S01]  /*28b0*/  LDS.64 R52, [R13+0x140] ;  /* 0x000140000d347984 */ /* 0x000fe20000000a00 */
[----:B------:R-:W-:-:S02]  /*28c0*/  DFMA R20, R18, R20, R36 ;  /* 0x000000141214722b */ /* 0x000fc40000000024 */
[----:B------:R-:W-:Y:S01]  /*28d0*/  DFMA R142, R44, R80, R142 ;  /* 0x000000502c8e722b */ /* 0x000fe2000000008e */
[----:B------:R-:W0:Y:S01]  /*28e0*/  LDS.64 R140, [R9+0x140] ;  /* 0x00014000098c7984 */ /* 0x000e220000000a00 */
[----:B-1----:R-:W-:-:S03]  /*28f0*/  DFMA R32, R24, R100, R32 ;  /* 0x000000641820722b */ /* 0x002fc60000000020 */
[----:B------:R-:W-:Y:S01]  /*2900*/  LDS.64 R38, [R88+0x1e0] ;  /* 0x0001e00058267984 */ /* 0x000fe20000000a00 */
[----:B------:R-:W-:Y:S02]  /*2910*/  DFMA R222, R40, R22, R20 ;  /* 0x0000001628de722b */ /* 0x000fe40000000014 */
[----:B------:R-:W-:Y:S01]  /*2920*/  DFMA R190, R190, R114, R26 ;  /* 0x00000072bebe722b */ /* 0x000fe2000000001a */
[----:B------:R-:W-:Y:S01]  /*2930*/  LDS.64 R36, [R13+0x1e0] ;  /* 0x0001e0000d247984 */ /* 0x000fe20000000a00 */
[----:B------:R-:W-:Y:S02]  /*2940*/  DFMA R20, R30, R82, R142 ;  /* 0x000000521e14722b */ /* 0x000fe4000000008e */
[----:B--2---:R-:W-:Y:S01]  /*2950*/  DFMA R32, R48, R34, R32 ;  /* 0x000000223020722b */ /* 0x004fe20000000020 */
[----:B------:R-:W-:Y:S03]  /*2960*/  LDS.128 R72, [R7+0x30] ;  /* 0x0000300007487984 */ /* 0x000fe60000000c00 */
[----:B------:R-:W-:Y:S01]  /*2970*/  DMUL R26, R190, R46 ;  /* 0x0000002ebe1a7228 */ /* 0x000fe20000000000 */
[----:B------:R-:W-:Y:S01]  /*2980*/  LDS.64 R34, [R88+0x230] ;  /* 0x0002300058227984 */ /* 0x000fe20000000a00 */
[----:B------:R-:W-:-:S02]  /*2990*/  DFMA R20, R28, R108, R20 ;  /* 0x0000006c1c14722b */ /* 0x000fc40000000014 */
[----:B----4-:R-:W-:Y:S01]  /*29a0*/  DMUL R22, R190, R16 ;  /* 0x00000010be167228 */ /* 0x010fe20000000000 */
[----:B------:R-:W1:Y:S01]  /*29b0*/  LDS.64 R46, [R88+0x190] ;  /* 0x00019000582e7984 */ /* 0x000e620000000a00 */
[----:B------:R-:W-:-:S03]  /*29c0*/  DFMA R32, R64, R102, R32 ;  /* 0x000000664020722b */ /* 0x000fc60000000020 */
[----:B------:R-:W-:Y:S01]  /*29d0*/  LDS.64 R210, [R9+0x1e0] ;  /* 0x0001e00009d27984 */ /* 0x000fe20000000a00 */
[----:B------:R-:W-:Y:S02]  /*29e0*/  DFMA R100, R222, R16, R26 ;  /* 0x00000010de64722b */ /* 0x000fe4000000001a */
[----:B------:R-:W-:Y:S01]  /*29f0*/  DFMA R216, R160, R110, R20 ;  /* 0x0000006ea0d8722b */ /* 0x000fe20000000014 */
[----:B------:R-:W-:Y:S01]  /*2a00*/  LDS.64 R26, [R88+0x280] ;  /* 0x00028000581a7984 */ /* 0x000fe20000000a00 */
[----:B------:R-:W-:Y:S02]  /*2a10*/  DFMA R90, R222, R42, R22 ;  /* 0x0000002ade5a722b */ /* 0x000fe40000000016 */
[----:B------:R-:W-:Y:S01]  /*2a20*/  DFMA R142, R58, R96, R32 ;  /* 0x000000603a8e722b */ /* 0x000fe20000000020 */
[----:B------:R-:W-:Y:S03]  /*2a30*/  LDS.64 R42, [R13+0x190] ;  /* 0x000190000d2a7984 */ /* 0x000fe60000000a00 */
[C---:B------:R-:W-:Y:S01]  /*2a40*/  DFMA R220, R216.reuse, R188, R100 ;  /* 0x000000bcd8dc722b */ /* 0x040fe20000000064 */
[----:B------:R-:W2:Y:S04]  /*2a50*/  LDS.64 R96, [R9+0x190] ;  /* 0x0001900009607984 */ /* 0x000ea80000000a00 */
[----:B------:R-:W-:Y:S04]  /*2a60*/  LDS.64 R20, [R88+0x2d0] ;  /* 0x0002d00058147984 */ /* 0x000fe80000000a00 */
[----:B------:R-:W-:Y:S04]  /*2a70*/  LDS.64 R32, [R13+0x230] ;  /* 0x000230000d207984 */ /* 0x000fe80000000a00 */
[----:B------:R-:W-:Y:S04]  /*2a80*/  LDS.64 R22, [R13+0x280] ;  /* 0x000280000d167984 */ /* 0x000fe80000000a00 */
[----:B------:R-:W-:Y:S04]  /*2a90*/  LDS.64 R16, [R13+0x2d0] ;  /* 0x0002d0000d107984 */ /* 0x000fe80000000a00 */
[----:B------:R-:W-:Y:S04]  /*2aa0*/  LDS.64 R224, [R9+0x230] ;  /* 0x0002300009e07984 */ /* 0x000fe80000000a00 */
[----:B------:R-:W-:Y:S04]  /*2ab0*/  LDS.64 R208, [R9+0x280] ;  /* 0x0002800009d07984 */ /* 0x000fe80000000a00 */
[----:B------:R-:W-:Y:S04]  /*2ac0*/  LDS.64 R200, [R9+0x2d0] ;  /* 0x0002d00009c87984 */ /* 0x000fe80000000a00 */
[----:B------:R-:W-:Y:S01]  /*2ad0*/  LDS.128 R100, [R7+0x40] ;  /* 0x0000400007647984 */ /* 0x000fe20000000c00 */
[----:B------:R-:W-:Y:S01]  /*2ae0*/  DFMA R206, R216, R192, R90 ;  /* 0x000000c0d8ce722b */ /* 0x000fe2000000005a */
[----:B------:R-:W-:Y:S06]  /*2af0*/  BAR.SYNC.DEFER_BLOCKING 0x0 ;  /* 0x0000000000007b1d */ /* 0x000fec0000010000 */
[----:B------:R-:W-:Y:S04]  /*2b00*/  STS.64 [R10], R206 ;  /* 0x000000ce0a007388 */ /* 0x000fe80000000a00 */
[----:B------:R-:W-:Y:S01]  /*2b10*/  STS.64 [R12], R220 ;  /* 0x000000dc0c007388 */ /* 0x000fe20000000a00 */
[----:B------:R-:W-:Y:S06]  /*2b20*/  BAR.SYNC.DEFER_BLOCKING 0x0 ;  /* 0x0000000000007b1d */ /* 0x000fec0000010000 */
[----:B0-----:R-:W-:-:S08]  /*2b30*/  DFMA R140, R52, R140, R142 ;  /* 0x0000008c348c722b */ /* 0x001fd0000000008e */
[----:B-1----:R-:W-:Y:S01]  /*2b40*/  DFMA R98, R46, R98, R140 ;  /* 0x000000622e62722b */ /* 0x002fe2000000008c */
[----:B------:R-:W0:Y:S07]  /*2b50*/  LDS.128 R88, [R7] ;  /* 0x0000000007587984 */ /* 0x000e2e0000000c00 */
[----:B--2---:R-:W-:Y:S01]  /*2b60*/  DFMA R96, R42, R96, R98 ;  /* 0x000000602a60722b */ /* 0x004fe20000000062 */
[----:B------:R-:W1:Y:S04]  /*2b70*/  LDS.128 R140, [R11+0x640] ;  /* 0x000640000b8c7984 */ /* 0x000e680000000c00 */
[----:B------:R-:W2:Y:S03]  /*2b80*/  LDS.64 R228, [R9] ;  /* 0x0000000009e47984 */ /* 0x000ea60000000a00 */
[----:B------:R-:W-:Y:S01]  /*2b90*/  DFMA R72, R38, R72, R96 ;  /* 0x000000482648722b */ /* 0x000fe20000000060 */
[----:B------:R-:W4:Y:S04]  /*2ba0*/  LDS.64 R226, [R8+0x640] ;  /* 0x0006400008e27984 */ /* 0x000f280000000a00 */
[----:B------:R-:W3:Y:S03]  /*2bb0*/  LDS.128 R96, [R11+0x650] ;  /* 0x000650000b607984 */ /* 0x000ee60000000c00 */
[----:B------:R-:W-:Y:S01]  /*2bc0*/  DFMA R72, R36, R210, R72 ;  /* 0x000000d22448722b */ /* 0x000fe20000000048 */
[----:B------:R-:W3:Y:S01]  /*2bd0*/  LDS.64 R206, [R8+0x690] ;  /* 0x0006900008ce7984 */ /* 0x000ee20000000a00 */
[----:B------:R-:W-:-:S02]  /*2be0*/  DMUL R120, R120, UR8 ;  /* 0x0000000878787c28 */ /* 0x000fc40008000000 */
[----:B------:R-:W-:Y:S01]  /*2bf0*/  DMUL R122, R122, R150 ;  /* 0x000000967a7a7228 */ /* 0x000fe20000000000 */
[----:B------:R-:W3:Y:S03]  /*2c00*/  LDS.64 R220, [R9+0x50] ;  /* 0x0000500009dc7984 */ /* 0x000ee60000000a00 */
[----:B------:R-:W-:Y:S01]  /*2c10*/  DFMA R72, R34, R74, R72 ;  /* 0x0000004a2248722b */ /* 0x000fe20000000048 */
[----:B------:R-:W3:Y:S01]  /*2c20*/  LDS.64 R210, [R8+0x6e0] ;  /* 0x0006e00008d27984 */ /* 0x000ee20000000a00 */
[----:B0-----:R-:W-:-:S06]  /*2c30*/  DMUL R88, R54, R88 ;  /* 0x0000005836587228 */ /* 0x001fcc0000000000 */
[----:B------:R-:W-:Y:S02]  /*2c40*/  DFMA R232, R32, R224, R72 ;  /* 0x000000e020e8722b */ /* 0x000fe40000000048 */
[----:B------:R-:W0:Y:S01]  /*2c50*/  LDS.128 R72, [UR6+0x2620] ;  /* 0x00262006ff487984 */ /* 0x000e220008000c00 */
[----:B------:R-:W-:-:S03]  /*2c60*/  DFMA R88, R170, R120, R88 ;  /* 0x00000078aa58722b */ /* 0x000fc60000000058 */
[----:B------:R-:W-:Y:S01]  /*2c70*/  LDS.64 R224, [R8+0x730] ;  /* 0x0007300008e07984 */ /* 0x000fe20000000a00 */
[----:B------:R-:W-:Y:S02]  /*2c80*/  DFMA R204, R148, R204, R122 ;  /* 0x000000cc94cc722b */ /* 0x000fe4000000007a */
[----:B-1----:R-:W-:Y:S01]  /*2c90*/  DFMA R140, R186, R140, RZ ;  /* 0x0000008cba8c722b */ /* 0x002fe200000000ff */
[----:B------:R-:W1:Y:S04]  /*2ca0*/  LDS.128 R148, [R11+0x660] ;  /* 0x000660000b947984 */ /* 0x000e680000000c00 */
[----:B------:R-:W1:Y:S01]  /*2cb0*/  LDS.128 R120, [R7+0x10] ;  /* 0x0000100007787984 */ /* 0x000e620000000c00 */
[----:B--2---:R-:W-:Y:S02]  /*2cc0*/  DFMA R88, R66, R228, R88 ;  /* 0x000000e44258722b */ /* 0x004fe40000000058 */
[----:B------:R-:W-:Y:S01]  /*2cd0*/  DFMA R140, R184, R142, R140 ;  /* 0x0000008eb88c722b */ /* 0x000fe2000000008c */
[----:B------:R-:W-:Y:S01]  /*2ce0*/  LDS.64 R228, [R9+0xa0] ;  /* 0x0000a00009e47984 */ /* 0x000fe20000000a00 */
[----:B------:R-:W-:-:S02]  /*2cf0*/  DFMA R232, R26, R100, R232 ;  /* 0x000000641ae8722b */ /* 0x000fc400000000e8 */
[----:B----4-:R-:W-:Y:S01]  /*2d00*/  DFMA R226, R84, R226, RZ ;  /* 0x000000e254e2722b */ /* 0x010fe200000000ff */
[----:B------:R-:W2:Y:S01]  /*2d10*/  LDS.64 R100, [R8+0x780] ;  /* 0x0007800008647984 */ /* 0x000ea20000000a00 */
[----:B------:R-:W-:-:S03]  /*2d20*/  DFMA R230, R56, R90, R88 ;  /* 0x0000005a38e6722b */ /* 0x000fc60000000058 */
[----:B------:R-:W4:Y:S01]  /*2d30*/  LDS.128 R88, [UR6+0x2630] ;  /* 0x00263006ff587984 */ /* 0x000f220008000c00 */
[----:B---3--:R-:W-:Y:S02]  /*2d40*/  DFMA R234, R182, R96, R140 ;  /* 0x00000060b6ea722b */ /* 0x008fe4000000008c */
[----:B------:R-:W-:Y:S01]  /*2d50*/  DFMA R96, R206, R86, R226 ;  /* 0x00000056ce60722b */ /* 0x000fe200000000e2 */
[----:B------:R-:W-:Y:S04]  /*2d60*/  LDS.128 R140, [R11+0x670] ;  /* 0x000670000b8c7984 */ /* 0x000fe80000000c00 */
[----:B------:R-:W3:Y:S01]  /*2d70*/  LDS.64 R226, [R8+0x7d0] ;  /* 0x0007d00008e27984 */ /* 0x000ee20000000a00 */
[----:B------:R-:W-:-:S03]  /*2d80*/  DFMA R232, R22, R208, R232 ;  /* 0x000000d016e8722b */ /* 0x000fc600000000e8 */
[----:B------:R-:W3:Y:S01]  /*2d90*/  LDS.64 R208, [R8+0x820] ;  /* 0x0008200008d07984 */ /* 0x000ee20000000a00 */
[----:B------:R-:W-:Y:S02]  /*2da0*/  DFMA R234, R180, R98, R234 ;  /* 0x00000062b4ea722b */ /* 0x000fe400000000ea */
[----:B------:R-:W-:Y:S02]  /*2db0*/  DFMA R218, R218, R202, R204 ;  /* 0x000000cadada722b */ /* 0x000fe400000000cc */
[----:B------:R-:W-:Y:S01]  /*2dc0*/  DFMA R236, R62, R220, R230 ;  /* 0x000000dc3eec722b */ /* 0x000fe200000000e6 */
[----:B------:R-:W-:Y:S01]  /*2dd0*/  CS2R R204, SRZ ;  /* 0x0000000000cc7805 */ /* 0x000fe2000001ff00 */
[----:B------:R-:W-:Y:S02]  /*2de0*/  DFMA R210, R104, R210, R96 ;  /* 0x000000d268d2722b */ /* 0x000fe40000000060 */
[----:B------:R-:W-:Y:S01]  /*2df0*/  DFMA R220, R20, R102, R232 ;  /* 0x0000006614dc722b */ /* 0x000fe200000000e8 */
[----:B------:R-:W3:Y:S01]  /*2e00*/  LDS.128 R96, [UR6+0x2640] ;  /* 0x00264006ff607984 */ /* 0x000ee20008000c00 */
[----:B0-----:R-:W-:-:S02]  /*2e10*/  DFMA R102, R172, R72, RZ ;  /* 0x00000048ac66722b */ /* 0x001fc400000000ff */
[----:B-1----:R-:W-:Y:S01]  /*2e20*/  DFMA R148, R178, R148, R234 ;  /* 0x00000094b294722b */ /* 0x002fe200000000ea */
[----:B------:R-:W3:Y:S01]  /*2e30*/  @!P1 LDG.E.64.CONSTANT R204, desc[UR4][R168.64+0x6720] ;  /* 0x00672004a8cc9981 */ /* 0x000ee2000c1e9b00 */
[----:B------:R-:W-:Y:S01]  /*2e40*/  DFMA R234, R60, R120, R236 ;  /* 0x000000783cea722b */ /* 0x000fe200000000ec */
[----:B------:R-:W-:Y:S01]  /*2e50*/  CS2R R202, SRZ ;  /* 0x0000000000ca7805 */ /* 0x000fe2000001ff00 */
[----:B------:R-:W-:Y:S01]  /*2e60*/  DFMA R120, R224, R106, R210 ;  /* 0x0000006ae078722b */ /* 0x000fe200000000d2 */
[----:B------:R-:W-:Y:S01]  /*2e70*/  CS2R R206, SRZ ;  /* 0x0000000000ce7805 */ /* 0x000fe2000001ff00 */
[----:B------:R-:W-:Y:S01]  /*2e80*/  DFMA R102, R170, R74, R102 ;  /* 0x0000004aaa66722b */ /* 0x000fe20000000066 */
[----:B------:R-:W0:Y:S01]  /*2e90*/  LDS.64 R224, [R8+0x870] ;  /* 0x0008700008e07984 */ /* 0x000e220000000a00 */
[----:B------:R-:W-:-:S03]  /*2ea0*/  CS2R R210, SRZ ;  /* 0x0000000000d27805 */ /* 0x000fc6000001ff00 */
[----:B------:R-:W3:Y:S01]  /*2eb0*/  @!P1 LDG.E.64.CONSTANT R202, desc[UR4][R168.64+0x28a0] ;  /* 0x0028a004a8ca9981 */ /* 0x000ee2000c1e9b00 */
[----:B--2---:R-:W-:Y:S02]  /*2ec0*/  DFMA R120, R92, R100, R120 ;  /* 0x000000645c78722b */ /* 0x004fe40000000078 */
[----:B------:R-:W-:Y:S01]  /*2ed0*/  DFMA R234, R24, R228, R234 ;  /* 0x000000e418ea722b */ /* 0x000fe200000000ea */
[----:B------:R-:W1:Y:S01]  /*2ee0*/  LDS.64 R232, [R9+0xf0] ;  /* 0x0000f00009e87984 */ /* 0x000e620000000a00 */
[----:B------:R-:W-:Y:S02]  /*2ef0*/  DFMA R150, R176, R150, R148 ;  /* 0x00000096b096722b */ /* 0x000fe40000000094 */
[----:B----4-:R-:W-:Y:S01]  /*2f00*/  DFMA R240, R166, R88, R102 ;  /* 0x00000058a6f0722b */ /* 0x010fe20000000066 */
[----:B------:R-:W2:Y:S04]  /*2f10*/  LDS.64 R228, [R8+0x8c0] ;  /* 0x0008c00008e47984 */ /* 0x000ea80000000a00 */
[----:B------:R-:W-:Y:S01]  /*2f20*/  LDS.128 R100, [UR6+0x2650] ;  /* 0x00265006ff647984 */ /* 0x000fe20008000c00 */
[----:B---3--:R-:W-:-:S03]  /*2f30*/  DFMA R226, R226, R94, R120 ;  /* 0x0000005ee2e2722b */ /* 0x008fc60000000078 */
[----:B------:R-:W3:Y:S01]  /*2f40*/  @!P1 LDG.E.64.CONSTANT R210, desc[UR4][R168.64+0xa280] ;  /* 0x00a28004a8d29981 */ /* 0x000ee2000c1e9b00 */
[----:B------:R-:W-:-:S03]  /*2f50*/  DFMA R234, R48, R122, R234 ;  /* 0x0000007a30ea722b */ /* 0x000fc600000000ea */
[----:B------:R-:W4:Y:S01]  /*2f60*/  @!P1 LDG.E.64.CONSTANT R206, desc[UR4][R168.64+0x960] ;  /* 0x00096004a8ce9981 */ /* 0x000f22000c1e9b00 */
[----:B------:R-:W-:-:S03]  /*2f70*/  DFMA R140, R174, R140, R150 ;  /* 0x0000008cae8c722b */ /* 0x000fc60000000096 */
[----:B------:R-:W2:Y:S04]  /*2f80*/  LDS.128 R120, [R11+0x680] ;  /* 0x000680000b787984 */ /* 0x000ea80000000c00 */
[----:B------:R-:W2:Y:S04]  /*2f90*/  LDS.64 R236, [R8+0x910] ;  /* 0x0009100008ec7984 */ /* 0x000ea80000000a00 */
[----:B------:R-:W2:Y:S01]  /*2fa0*/  LDS.128 R148, [R7+0x20] ;  /* 0x0000200007947984 */ /* 0x000ea20000000c00 */
[----:B------:R-:W-:Y:S02]  /*2fb0*/  DFMA R238, R50, R142, R140 ;  /* 0x0000008e32ee722b */ /* 0x000fe4000000008c */
[----:B------:R-:W-:Y:S01]  /*2fc0*/  DFMA R208, R124, R208, R226 ;  /* 0x000000d07cd0722b */ /* 0x000fe200000000e2 */
[----:B------:R-:W2:Y:S01]  /*2fd0*/  LDS.128 R140, [UR6+0x2660] ;  /* 0x00266006ff8c7984 */ /* 0x000ea20008000c00 */
[----:B------:R-:W-:-:S02]  /*2fe0*/  DMUL R230, R190, R188 ;  /* 0x000000bcbee67228 */ /* 0x000fc40000000000 */
[----:B------:R-:W-:Y:S01]  /*2ff0*/  DFMA R240, R164, R90, R240 ;  /* 0x0000005aa4f0722b */ /* 0x000fe200000000f0 */
[----:B------:R-:W2:Y:S01]  /*3000*/  LDS.64 R226, [R9+0x140] ;  /* 0x0001400009e27984 */ /* 0x000ea20000000a00 */
[----:B------:R-:W-:Y:S02]  /*3010*/  CS2R R188, SRZ ;  /* 0x0000000000bc7805 */ /* 0x000fe4000001ff00 */
[----:B------:R-:W-:-:S04]  /*3020*/  CS2R R190, SRZ ;  /* 0x0000000000be7805 */ /* 0x000fc8000001ff00 */
[----:B------:R-:W4:Y:S01]  /*3030*/  @!P1 LDG.E.64.CONSTANT R188, desc[UR4][R168.64+0x47e0] ;  /* 0x0047e004a8bc9981 */ /* 0x000f22000c1e9b00 */
[----:B------:R-:W-:-:S03]  /*3040*/  DFMA R240, R162, R96, R240 ;  /* 0x00000060a2f0722b */ /* 0x000fc600000000f0 */
[----:B------:R-:W4:Y:S01]  /*3050*/  @!P1 LDG.E.64.CONSTANT R190, desc[UR4][R168.64+0x8660] ;  /* 0x00866004a8be9981 */ /* 0x000f22000c1e9b00 */
[----:B0-----:R-:W-:Y:S02]  /*3060*/  DFMA R208, R224, R126, R208 ;  /* 0x0000007ee0d0722b */ /* 0x001fe400000000d0 */
[----:B-1----:R-:W-:Y:S01]  /*3070*/  DFMA R232, R64, R232, R234 ;  /* 0x000000e840e8722b */ /* 0x002fe200000000ea */
[----:B------:R-:W0:Y:S01]  /*3080*/  LDS.64 R224, [R9+0x190] ;  /* 0x0001900009e07984 */ /* 0x000e220000000a00 */
[----:B------:R-:W-:-:S04]  /*3090*/  DFMA R240, R14, R98, R240 ;  /* 0x000000620ef0722b */ /* 0x000fc800000000f0 */
[----:B--2---:R-:W-:Y:S02]  /*30a0*/  DFMA R208, R112, R228, R208 ;  /* 0x000000e470d0722b */ /* 0x004fe400000000d0 */
[----:B------:R-:W-:Y:S01]  /*30b0*/  DFMA R238, R18, R120, R238 ;  /* 0x0000007812ee722b */ /* 0x000fe200000000ee */
[----:B------:R-:W-:Y:S01]  /*30c0*/  LDS.64 R228, [R9+0x280] ;  /* 0x0002800009e47984 */ /* 0x000fe20000000a00 */
[----:B------:R-:W-:-:S04]  /*30d0*/  DFMA R240, R44, R100, R240 ;  /* 0x000000642cf0722b */ /* 0x000fc800000000f0 */
[----:B------:R-:W-:Y:S02]  /*30e0*/  DFMA R208, R236, R114, R208 ;  /* 0x00000072ecd0722b */ /* 0x000fe400000000d0 */
[----:B------:R-:W-:Y:S02]  /*30f0*/  DFMA R148, R58, R148, R232 ;  /* 0x000000943a94722b */ /* 0x000fe400000000e8 */
[----:B------:R-:W-:Y:S01]  /*3100*/  DFMA R120, R30, R102, R240 ;  /* 0x000000661e78722b */ /* 0x000fe200000000f0 */
[----:B------:R-:W-:Y:S01]  /*3110*/  LDS.64 R232, [R9+0x230] ;  /* 0x0002300009e87984 */ /* 0x000fe20000000a00 */
[----:B------:R-:W-:Y:S02]  /*3120*/  DFMA R230, R222, R192, R230 ;  /* 0x000000c0dee6722b */ /* 0x000fe400000000e6 */
[----:B------:R-:W-:Y:S02]  /*3130*/  DFMA R222, R40, R122, R238 ;  /* 0x0000007a28de722b */ /* 0x000fe400000000ee */
[----:B------:R-:W-:-:S02]  /*3140*/  DMUL R122, R208, R152 ;  /* 0x00000098d07a7228 */ /* 0x000fc40000000000 */
[----:B------:R-:W-:Y:S02]  /*3150*/  DFMA R120, R28, R140, R120 ;  /* 0x0000008c1c78722b */ /* 0x000fe40000000078 */
[----:B------:R-:W-:Y:S02]  /*3160*/  DMUL R154, R208, R154 ;  /* 0x0000009ad09a7228 */ /* 0x000fe40000000000 */
[----:B------:R-:W-:Y:S02]  /*3170*/  DFMA R148, R52, R226, R148 ;  /* 0x000000e23494722b */ /* 0x000fe40000000094 */
[----:B------:R-:W-:Y:S01]  /*3180*/  DFMA R122, R222, R214, R122 ;  /* 0x000000d6de7a722b */ /* 0x000fe2000000007a */
[----:B------:R-:W-:Y:S01]  /*3190*/  LDS.64 R226, [R9+0x1e0] ;  /* 0x0001e00009e27984 */ /* 0x000fe20000000a00 */
[----:B------:R-:W-:Y:S02]  /*31a0*/  DFMA R214, R160, R142, R120 ;  /* 0x0000008ea0d6722b */ /* 0x000fe40000000078 */
[----:B------:R-:W-:-:S02]  /*31b0*/  DFMA R120, R222, R152, R154 ;  /* 0x00000098de78722b */ /* 0x000fc4000000009a */
[----:B------:R-:W-:Y:S01]  /*31c0*/  DFMA R212, R216, R212, R230 ;  /* 0x000000d4d8d4722b */ /* 0x000fe200000000e6 */
[----:B------:R-:W1:Y:S01]  /*31d0*/  LDS.128 R152, [R7+0x30] ;  /* 0x0000300007987984 */ /* 0x000e620000000c00 */
[----:B------:R-:W-:-:S03]  /*31e0*/  DFMA R234, R46, R150, R148 ;  /* 0x000000962eea722b */ /* 0x000fc60000000094 */
[----:B------:R-:W-:Y:S04]  /*31f0*/  LDS.64 R216, [R9+0x2d0] ;  /* 0x0002d00009d87984 */ /* 0x000fe80000000a00 */
[----:B------:R-:W-:Y:S01]  /*3200*/  LDS.128 R148, [R7+0x40] ;  /* 0x0000400007947984 */ /* 0x000fe20000000c00 */
[C---:B------:R-:W-:Y:S01]  /*3210*/  DFMA R236, R214.reuse, R194, R122 ;  /* 0x000000c2d6ec722b */ /* 0x040fe2000000007a */
[----:B------:R-:W-:Y:S06]  /*3220*/  BAR.SYNC.DEFER_BLOCKING 0x0 ;  /* 0x0000000000007b1d */ /* 0x000fec0000010000 */
[----:B------:R-:W-:Y:S01]  /*3230*/  DFMA R244, R214, R196, R120 ;  /* 0x000000c4d6f4722b */ /* 0x000fe20000000078 */
[----:B------:R-:W-:-:S06]  /*3240*/  CS2R R192, SRZ ;  /* 0x0000000000c07805 */ /* 0x000fcc000001ff00 */
[----:B------:R-:W2:Y:S04]  /*3250*/  @!P1 LDG.E.64.CONSTANT R192, desc[UR4][R168.64+0xc4e0] ;  /* 0x00c4e004a8c09981 */ /* 0x000ea8000c1e9b00 */
[----:B------:R1:W-:Y:S04]  /*3260*/  STS.64 [R10], R236 ;  /* 0x000000ec0a007388 */ /* 0x0003e80000000a00 */
[----:B------:R-:W-:Y:S01]  /*3270*/  STS.64 [R12], R244 ;  /* 0x000000f40c007388 */ /* 0x000fe20000000a00 */
[----:B------:R-:W-:Y:S06]  /*3280*/  BAR.SYNC.DEFER_BLOCKING 0x0 ;  /* 0x0000000000007b1d */ /* 0x000fec0000010000 */
[----:B------:R-:W-:-:S02]  /*3290*/  DFMA R240, R156, R218, RZ ;  /* 0x000000da9cf0722b */ /* 0x000fc400000000ff */
[----:B------:R-:W-:Y:S02]  /*32a0*/  DFMA R242, R218, R158, RZ ;  /* 0x0000009edaf2722b */ /* 0x000fe400000000ff */
[----:B------:R-:W-:Y:S01]  /*32b0*/  DFMA R230, R16, R200, R220 ;  /* 0x000000c810e6722b */ /* 0x000fe200000000dc */
[----:B------:R-:W1:Y:S04]  /*32c0*/  LDS.128 R120, [R7] ;  /* 0x0000000007787984 */ /* 0x000e680000000c00 */
[----:B------:R-:W1:Y:S01]  /*32d0*/  LDS.128 R156, [R11+0x960] ;  /* 0x000960000b9c7984 */ /* 0x000e620000000c00 */
[----:B0-----:R-:W-:-:S03]  /*32e0*/  DFMA R220, R42, R224, R234 ;  /* 0x000000e02adc722b */ /* 0x001fc600000000ea */
[----:B------:R-:W0:Y:S01]  /*32f0*/  LDS.64 R200, [R9] ;  /* 0x0000000009c87984 */ /* 0x000e220000000a00 */
[----:B------:R-:W-:Y:S02]  /*3300*/  DFMA R234, R68, R218, RZ ;  /* 0x000000da44ea722b */ /* 0x000fe400000000ff */
[----:B------:R-:W-:Y:S02]  /*3310*/  DADD R230, R240, R230 ;  /* 0x00000000f0e67229 */ /* 0x000fe400000000e6 */
[----:B-1----:R-:W-:Y:S01]  /*3320*/  DFMA R152, R38, R152, R220 ;  /* 0x000000982698722b */ /* 0x002fe200000000dc */
[----:B------:R-:W1:Y:S01]  /*3330*/  LDS.64 R240, [R8+0x960] ;  /* 0x0009600008f07984 */ /* 0x000e620000000a00 */
[----:B------:R-:W-:Y:S02]  /*3340*/  DFMA R238, R144, R218, RZ ;  /* 0x000000da90ee722b */ /* 0x000fe400000000ff */
[C---:B------:R-:W-:Y:S02]  /*3350*/  DFMA R236, R218.reuse, R146, RZ ;  /* 0x00000092daec722b */ /* 0x040fe400000000ff */
[----:B------:R-:W-:-:S02]  /*3360*/  DFMA R224, R218, R70, RZ ;  /* 0x00000046dae0722b */ /* 0x000fc400000000ff */
[----:B------:R-:W-:Y:S01]  /*3370*/  DFMA R132, R132, R218, RZ ;  /* 0x000000da8484722b */ /* 0x000fe200000000ff */
[----:B------:R-:W1:Y:S01]  /*3380*/  LDS.128 R68, [R11+0x970] ;  /* 0x000970000b447984 */ /* 0x000e620000000c00 */
[----:B------:R-:W-:Y:S02]  /*3390*/  DFMA R134, R218, R134, RZ ;  /* 0x00000086da86722b */ /* 0x000fe400000000ff */
[----:B------:R-:W-:Y:S02]  /*33a0*/  DFMA R144, R128, R218, RZ ;  /* 0x000000da8090722b */ /* 0x000fe400000000ff */
[----:B------:R-:W-:Y:S02]  /*33b0*/  DFMA R146, R218, R130, RZ ;  /* 0x00000082da92722b */ /* 0x000fe400000000ff */
[----:B------:R-:W-:Y:S01]  /*33c0*/  DFMA R234, R116, R212, R234 ;  /* 0x000000d474ea722b */ /* 0x000fe200000000ea */
[----:B------:R-:W-:Y:S01]  /*33d0*/  LDS.128 R128, [R11+0x980] ;  /* 0x000980000b807984 */ /* 0x000fe20000000c00 */
[----:B------:R-:W-:-:S02]  /*33e0*/  DFMA R218, R212, R138, R242 ;  /* 0x0000008ad4da722b */ /* 0x000fc400000000f2 */
[----:B------:R-:W-:Y:S01]  /*33f0*/  DFMA R116, R36, R226, R152 ;  /* 0x000000e22474722b */ /* 0x000fe20000000098 */
[----:B------:R-:W1:Y:S04]  /*3400*/  LDS.64 R138, [R8+0x9b0] ;  /* 0x0009b000088a7984 */ /* 0x000e680000000a00 */
[----:B------:R-:W1:Y:S01]  /*3410*/  LDS.64 R242, [R9+0x50] ;  /* 0x0000500009f27984 */ /* 0x000e620000000a00 */
[----:B------:R-:W-:Y:S02]  /*3420*/  DFMA R224, R212, R118, R224 ;  /* 0x00000076d4e0722b */ /* 0x000fe400000000e0 */
[----:B------:R-:W-:Y:S01]  /*3430*/  DFMA R154, R34, R154, R116 ;  /* 0x0000009a229a722b */ /* 0x000fe20000000074 */
[----:B------:R-:W1:Y:S01]  /*3440*/  LDS.64 R152, [R8+0xa00] ;  /* 0x000a000008987984 */ /* 0x000e620000000a00 */
[----:B------:R-:W-:-:S02]  /*3450*/  DMUL R198, R198, UR8 ;  /* 0x00000008c6c67c28 */ /* 0x000fc40008000000 */
[----:B------:R-:W-:Y:S01]  /*3460*/  DMUL R120, R54, R120 ;  /* 0x0000007836787228 */ /* 0x000fe20000000000 */
[----:B------:R-:W1:Y:S01]  /*3470*/  LDS.128 R116, [R7+0x10] ;  /* 0x0000100007747984 */ /* 0x000e620000000c00 */
[----:B------:R-:W-:Y:S02]  /*3480*/  DFMA R156, R186, R156, RZ ;  /* 0x0000009cba9c722b */ /* 0x000fe400000000ff */
[----:B------:R-:W-:Y:S01]  /*3490*/  DFMA R226, R212, R78, R236 ;  /* 0x0000004ed4e2722b */ /* 0x000fe200000000ec */
[----:B------:R-:W1:Y:S03]  /*34a0*/  LDS.64 R236, [R8+0xa50] ;  /* 0x000a500008ec7984 */ /* 0x000e660000000a00 */
[----:B------:R-:W-:Y:S02]  /*34b0*/  DFMA R120, R166, R198, R120 ;  /* 0x000000c6a678722b */ /* 0x000fe40000000078 */
[----:B------:R-:W-:-:S02]  /*34c0*/  DFMA R232, R32, R232, R154 ;  /* 0x000000e820e8722b */ /* 0x000fc4000000009a */
[----:B------:R-:W-:Y:S01]  /*34d0*/  DFMA R158, R184, R158, R156 ;  /* 0x0000009eb89e722b */ /* 0x000fe2000000009c */
[----:B------:R-:W1:Y:S03]  /*34e0*/  LDS.64 R156, [R8+0xaa0] ;  /* 0x000aa000089c7984 */ /* 0x000e660000000a00 */
[----:B0-----:R-:W-:Y:S02]  /*34f0*/  DFMA R200, R66, R200, R120 ;  /* 0x000000c842c8722b */ /* 0x001fe40000000078 */
[----:B-1----:R-:W-:Y:S02]  /*3500*/  DFMA R240, R84, R240, RZ ;  /* 0x000000f054f0722b */ /* 0x002fe400000000ff */
[----:B------:R-:W-:Y:S02]  /*3510*/  DFMA R154, R80, R212, R132 ;  /* 0x000000d4509a722b */ /* 0x000fe40000000084 */
[----:B------:R-:W-:Y:S01]  /*3520*/  DFMA R80, R26, R148, R232 ;  /* 0x000000941a50722b */ /* 0x000fe200000000e8 */
[----:B------:R-:W-:Y:S01]  /*3530*/  LDS.64 R132, [R8+0xb40] ;  /* 0x000b400008847984 */ /* 0x000fe20000000a00 */
[----:B------:R-:W-:-:S03]  /*3540*/  DFMA R122, R56, R122, R200 ;  /* 0x0000007a387a722b */ /* 0x000fc600000000c8 */
[----:B------:R-:W0:Y:S01]  /*3550*/  LDS.64 R232, [R8+0xaf0] ;  /* 0x000af00008e87984 */ /* 0x000e220000000a00 */
[----:B------:R-:W-:Y:S02]  /*3560*/  DFMA R158, R182, R68, R158 ;  /* 0x00000044b69e722b */ /* 0x000fe4000000009e */
[----:B------:R-:W-:Y:S02]  /*3570*/  DFMA R220, R76, R212, R238 ;  /* 0x000000d44cdc722b */ /* 0x000fe400000000ee */
[----:B------:R-:W-:Y:S01]  /*3580*/  DFMA R68, R138, R86, R240 ;  /* 0x000000568a44722b */ /* 0x000fe200000000f0 */
[----:B------:R-:W1:Y:S01]  /*3590*/  LDS.64 R238, [R9+0xa0] ;  /* 0x0000a00009ee7984 */ /* 0x000e620000000a00 */
[----:B------:R-:W-:-:S03]  /*35a0*/  DFMA R240, R62, R242, R122 ;  /* 0x000000f23ef0722b */ /* 0x000fc6000000007a */
[----:B------:R-:W1:Y:S01]  /*35b0*/  LDS.128 R76, [UR6+0x2670] ;  /* 0x00267006ff4c7984 */ /* 0x000e620008000c00 */
[----:B------:R-:W-:Y:S02]  /*35c0*/  DFMA R70, R180, R70, R158 ;  /* 0x00000046b446722b */ /* 0x000fe4000000009e */
[----:B------:R-:W-:Y:S01]  /*35d0*/  DFMA R68, R104, R152, R68 ;  /* 0x000000986844722b */ /* 0x000fe20000000044 */
[----:B------:R-:W1:Y:S01]  /*35e0*/  LDS.128 R120, [R11+0x990] ;  /* 0x000990000b787984 */ /* 0x000e620000000c00 */
[----:B------:R-:W-:-:S03]  /*35f0*/  DFMA R240, R60, R116, R240 ;  /* 0x000000743cf0722b */ /* 0x000fc600000000f0 */
[----:B------:R-:W1:Y:S01]  /*3600*/  LDS.64 R116, [R8+0xb90] ;  /* 0x000b900008747984 */ /* 0x000e620000000a00 */
[----:B------:R-:W-:Y:S01]  /*3610*/  DMUL R138, R208, R196 ;  /* 0x000000c4d08a7228 */ /* 0x000fe20000000000 */
[----:B------:R-:W-:Y:S01]  /*3620*/  CS2R R196, SRZ ;  /* 0x0000000000c47805 */ /* 0x000fe2000001ff00 */
[----:B------:R-:W-:Y:S01]  /*3630*/  DFMA R128, R178, R128, R70 ;  /* 0x00000080b280722b */ /* 0x000fe20000000046 */
[----:B------:R-:W-:Y:S01]  /*3640*/  CS2R R200, SRZ ;  /* 0x0000000000c87805 */ /* 0x000fe2000001ff00 */
[----:B------:R-:W-:Y:S01]  /*3650*/  DFMA R236, R236, R106, R68 ;  /* 0x0000006aecec722b */ /* 0x000fe20000000044 */
[----:B------:R-:W-:Y:S04]  /*3660*/  LDS.64 R158, [R8+0xbe0] ;  /* 0x000be000089e7984 */ /* 0x000fe80000000a00 */
[----:B------:R-:W1:Y:S01]  /*3670*/  LDS.128 R68, [UR6+0x2680] ;  /* 0x00268006ff447984 */ /* 0x000e620008000c00 */
[----:B------:R-:W-:-:S03]  /*3680*/  CS2R R208, SRZ ;  /* 0x0000000000d07805 */ /* 0x000fc6000001ff00 */
[----:B------:R-:W2:Y:S01]  /*3690*/  @!P1 LDG.E.64.CONSTANT R196, desc[UR4][R168.64+0x2bc0] ;  /* 0x002bc004a8c49981 */ /* 0x000ea2000c1e9b00 */
[----:B------:R-:W-:Y:S01]  /*36a0*/  DFMA R236, R92, R156, R236 ;  /* 0x0000009c5cec722b */ /* 0x000fe200000000ec */
[----:B------:R-:W-:Y:S01]  /*36b0*/  CS2R R198, SRZ ;  /* 0x0000000000c67805 */ /* 0x000fe2000001ff00 */
[----:B------:R-:W-:Y:S01]  /*36c0*/  DFMA R156, R212, R82, R134 ;  /* 0x00000052d49c722b */ /* 0x000fe20000000086 */
[----:B------:R-:W2:Y:S01]  /*36d0*/  @!P1 LDG.E.64.CONSTANT R200, desc[UR4][R168.64+0xc80] ;  /* 0x000c8004a8c89981 */ /* 0x000ea2000c1e9b00 */
[----:B------:R-:W-:-:S03]  /*36e0*/  DFMA R134, R22, R228, R80 ;  /* 0x000000e41686722b */ /* 0x000fc60000000050 */
[----:B------:R-:W2:Y:S01]  /*36f0*/  @!P1 LDG.E.64.CONSTANT R208, desc[UR4][R168.64+0xa5a0] ;  /* 0x00a5a004a8d09981 */ /* 0x000ea2000c1e9b00 */
[----:B0-----:R-:W-:-:S03]  /*3700*/  DFMA R232, R232, R94, R236 ;  /* 0x0000005ee8e8722b */ /* 0x001fc600000000ec */
[----:B------:R-:W0:Y:S01]  /*3710*/  LDS.128 R80, [UR6+0x2690] ;  /* 0x00269006ff507984 */ /* 0x000e220008000c00 */
[----:B------:R-:W-:-:S03]  /*3720*/  DFMA R128, R176, R130, R128 ;  /* 0x00000082b080722b */ /* 0x000fc60000000080 */
[----:B------:R-:W2:Y:S01]  /*3730*/  @!P1 LDG.E.64.CONSTANT R198, desc[UR4][R168.64+0x6a40] ;  /* 0x006a4004a8c69981 */ /* 0x000ea2000c1e9b00 */
[----:B-1----:R-:W-:Y:S02]  /*3740*/  DFMA R238, R24, R238, R240 ;  /* 0x000000ee18ee722b */ /* 0x002fe400000000f0 */
[----:B------:R-:W-:Y:S01]  /*3750*/  DFMA R240, R124, R132, R232 ;  /* 0x000000847cf0722b */ /* 0x000fe200000000e8 */
[----:B------:R-:W-:Y:S01]  /*3760*/  CS2R R152, SRZ ;  /* 0x0000000000987805 */ /* 0x000fe2000001ff00 */
[----:B------:R-:W-:Y:S01]  /*3770*/  DFMA R132, R172, R76, RZ ;  /* 0x0000004cac84722b */ /* 0x000fe200000000ff */
[----:B------:R-:W-:Y:S01]  /*3780*/  CS2R R148, SRZ ;  /* 0x0000000000947805 */ /* 0x000fe2000001ff00 */
[----:B------:R-:W-:Y:S01]  /*3790*/  DFMA R138, R222, R194, R138 ;  /* 0x000000c2de8a722b */ /* 0x000fe2000000008a */
[----:B------:R-:W-:Y:S01]  /*37a0*/  LDS.64 R228, [R8+0xc30] ;  /* 0x000c300008e47984 */ /* 0x000fe20000000a00 */
[----:B------:R-:W-:-:S03]  /*37b0*/  DFMA R120, R174, R120, R128 ;  /* 0x00000078ae78722b */ /* 0x000fc60000000080 */
[----:B------:R-:W1:Y:S01]  /*37c0*/  LDS.64 R222, [R9+0xf0] ;  /* 0x0000f00009de7984 */ /* 0x000e620000000a00 */
[----:B------:R-:W-:Y:S02]  /*37d0*/  DFMA R232, R48, R118, R238 ;  /* 0x0000007630e8722b */ /* 0x000fe400000000ee */
[----:B------:R-:W-:Y:S01]  /*37e0*/  DFMA R240, R116, R126, R240 ;  /* 0x0000007e74f0722b */ /* 0x000fe200000000f0 */
[----:B------:R-:W1:Y:S01]  /*37f0*/  LDS.128 R128, [R11+0x9a0] ;  /* 0x0009a0000b807984 */ /* 0x000e620000000c00 */
[----:B------:R-:W-:-:S03]  /*3800*/  DFMA R238, R170, R78, R132 ;  /* 0x0000004eaaee722b */ /* 0x000fc60000000084 */
[----:B------:R-:W2:Y:S04]  /*3810*/  @!P1 LDG.E.64.CONSTANT R152, desc[UR4][R168.64+0x4b00] ;  /* 0x004b0004a8989981 */ /* 0x000ea8000c1e9b00 */
[----:B------:R-:W3:Y:S01]  /*3820*/  LDS.128 R116, [UR6+0x26a0] ;  /* 0x0026a006ff747984 */ /* 0x000ee20008000c00 */
[----:B------:R-:W-:-:S03]  /*3830*/  DFMA R150, R20, R150, R134 ;  /* 0x000000961496722b */ /* 0x000fc60000000086 */
[----:B------:R-:W2:Y:S01]  /*3840*/  @!P1 LDG.E.64.CONSTANT R148, desc[UR4][R168.64+0x8980] ;  /* 0x00898004a8949981 */ /* 0x000ea2000c1e9b00 */
[----:B------:R-:W-:-:S03]  /*3850*/  DFMA R238, R166, R68, R238 ;  /* 0x00000044a6ee722b */ /* 0x000fc600000000ee */
[----:B------:R-:W3:Y:S01]  /*3860*/  LDS.128 R132, [R7+0x20] ;  /* 0x0000200007847984 */ /* 0x000ee20000000c00 */
[----:B------:R-:W-:Y:S02]  /*3870*/  DFMA R236, R50, R122, R120 ;  /* 0x0000007a32ec722b */ /* 0x000fe40000000078 */
[----:B------:R-:W-:Y:S01]  /*3880*/  DFMA R240, R112, R158, R240 ;  /* 0x0000009e70f0722b */ /* 0x000fe200000000f0 */
[----:B------:R-:W-:Y:S01]  /*3890*/  LDS.128 R120, [UR6+0x26b0] ;  /* 0x0026b006ff787984 */ /* 0x000fe20008000c00 */
[----:B------:R-:W-:-:S03]  /*38a0*/  DFMA R238, R164, R70, R238 ;  /* 0x00000046a4ee722b */ /* 0x000fc600000000ee */
[----:B------:R-:W4:Y:S05]  /*38b0*/  LDS.64 R158, [R9+0x140] ;  /* 0x00014000099e7984 */ /* 0x000f2a0000000a00 */
[----:B0-----:R-:W-:-:S08]  /*38c0*/  DFMA R238, R162, R80, R238 ;  /* 0x00000050a2ee722b */ /* 0x001fd000000000ee */
[----:B------:R-:W-:Y:S02]  /*38d0*/  DFMA R238, R14, R82, R238 ;  /* 0x000000520eee722b */ /* 0x000fe400000000ee */
[----:B-1----:R-:W-:Y:S02]  /*38e0*/  DFMA R222, R64, R222, R232 ;  /* 0x000000de40de722b */ /* 0x002fe400000000e8 */
[----:B------:R-:W-:Y:S01]  /*38f0*/  DFMA R128, R18, R128, R236 ;  /* 0x000000801280722b */ /* 0x000fe200000000ec */
[----:B------:R-:W0:Y:S01]  /*3900*/  LDS.64 R232, [R9+0x190] ;  /* 0x0001900009e87984 */ /* 0x000e220000000a00 */
[----:B------:R-:W-:Y:S02]  /*3910*/  DFMA R228, R228, R114, R240 ;  /* 0x00000072e4e4722b */ /* 0x000fe400000000f0 */
[----:B---3--:R-:W-:Y:S02]  /*3920*/  DFMA R238, R44, R116, R238 ;  /* 0x000000742cee722b */ /* 0x008fe400000000ee */
[----:B------:R-:W-:-:S02]  /*3930*/  DFMA R132, R58, R132, R222 ;  /* 0x000000843a84722b */ /* 0x000fc400000000de */
[----:B------:R-:W-:Y:S02]  /*3940*/  DFMA R222, R40, R130, R128 ;  /* 0x0000008228de722b */ /* 0x000fe40000000080 */
[----:B------:R-:W-:Y:S02]  /*3950*/  DMUL R130, R228, R204 ;  /* 0x000000cce4827228 */ /* 0x000fe40000000000 */
[----:B------:R-:W-:Y:S02]  /*3960*/  DFMA R204, R30, R118, R238 ;  /* 0x000000761ecc722b */ /* 0x000fe400000000ee */
[----:B------:R-:W-:Y:S01]  /*3970*/  DMUL R128, R228, R202 ;  /* 0x000000cae4807228 */ /* 0x000fe20000000000 */
[----:B------:R-:W-:Y:S01]  /*3980*/  LDS.64 R238, [R9+0x2d0] ;  /* 0x0002d00009ee7984 */ /* 0x000fe20000000a00 */
[----:B----4-:R-:W-:-:S04]  /*3990*/  DFMA R132, R52, R158, R132 ;  /* 0x0000009e3484722b */ /* 0x010fc80000000084 */
[----:B------:R-:W-:Y:S01]  /*39a0*/  DFMA R204, R28, R120, R204 ;  /* 0x000000781ccc722b */ /* 0x000fe200000000cc */
[----:B------:R-:W-:Y:S01]  /*39b0*/  LDS.64 R158, [R9+0x1e0] ;  /* 0x0001e000099e7984 */ /* 0x000fe20000000a00 */
[----:B------:R-:W-:Y:S02]  /*39c0*/  DFMA R214, R214, R210, R138 ;  /* 0x000000d2d6d6722b */ /* 0x000fe4000000008a */
[C---:B------:R-:W-:Y:S02]  /*39d0*/  DFMA R206, R222.reuse, R206, R128 ;  /* 0x000000cedece722b */ /* 0x040fe40000000080 */
[----:B------:R-:W-:Y:S02]  /*39e0*/  DFMA R202, R222, R202, R130 ;  /* 0x000000cadeca722b */ /* 0x000fe40000000082 */
[----:B------:R-:W-:Y:S01]  /*39f0*/  DFMA R236, R160, R122, R204 ;  /* 0x0000007aa0ec722b */ /* 0x000fe200000000cc */
[----:B------:R-:W1:Y:S01]  /*3a00*/  LDS.128 R128, [R7+0x30] ;  /* 0x0000300007807984 */ /* 0x000e620000000c00 */
[----:B------:R-:W-:-:S02]  /*3a10*/  DFMA R216, R16, R216, R150 ;  /* 0x000000d810d8722b */ /* 0x000fc40000000096 */
[----:B------:R-:W-:Y:S01]  /*3a20*/  DFMA R210, R46, R134, R132 ;  /* 0x000000862ed2722b */ /* 0x000fe20000000084 */
[----:B------:R-:W3:Y:S01]  /*3a30*/  LDS.64 R150, [R9+0x230] ;  /* 0x0002300009967984 */ /* 0x000ee20000000a00 */
[----:B------:R-:W-:-:S03]  /*3a40*/  CS2R R194, SRZ ;  /* 0x0000000000c27805 */ /* 0x000fc6000001ff00 */
[----:B------:R-:W-:Y:S04]  /*3a50*/  LDS.64 R204, [R9+0x280] ;  /* 0x0002800009cc7984 */ /* 0x000fe80000000a00 */
[----:B------:R-:W-:Y:S04]  /*3a60*/  LDS.128 R132, [R7+0x40] ;  /* 0x0000400007847984 */ /* 0x000fe80000000c00 */
[----:B------:R-:W4:Y:S01]  /*3a70*/  @!P1 LDG.E.64.CONSTANT R194, desc[UR4][R168.64+0xc800] ;  /* 0x00c80004a8c29981 */ /* 0x000f22000c1e9b00 */
[C---:B------:R-:W-:Y:S01]  /*3a80*/  DFMA R242, R236.reuse, R188, R206 ;  /* 0x000000bcecf2722b */ /* 0x040fe200000000ce */
[----:B------:R-:W-:Y:S06]  /*3a90*/  BAR.SYNC.DEFER_BLOCKING 0x0 ;  /* 0x0000000000007b1d */ /* 0x000fec0000010000 */
[----:B------:R-:W-:Y:S01]  /*3aa0*/  DFMA R244, R236, R190, R202 ;  /* 0x000000beecf4722b */ /* 0x000fe200000000ca */
[----:B------:R-:W-:Y:S06]  /*3ab0*/  STS.64 [R10], R242 ;  /* 0x000000f20a007388 */ /* 0x000fec0000000a00 */
[----:B------:R-:W-:Y:S01]  /*3ac0*/  STS.64 [R12], R244 ;  /* 0x000000f40c007388 */ /* 0x000fe20000000a00 */
[----:B------:R-:W-:Y:S06]  /*3ad0*/  BAR.SYNC.DEFER_BLOCKING 0x0 ;  /* 0x0000000000007b1d */ /* 0x000fec0000010000 */
[----:B------:R-:W-:-:S02]  /*3ae0*/  DFMA R230, R136, R212, R230 ;  /* 0x000000d488e6722b */ /* 0x000fc400000000e6 */
[----:B0-----:R-:W-:Y:S02]  /*3af0*/  DFMA R210, R42, R232, R210 ;  /* 0x000000e82ad2722b */ /* 0x001fe400000000d2 */
[----:B------:R-:W-:-:S06]  /*3b00*/  DFMA R202, R108, R212, R144 ;  /* 0x000000d46cca722b */ /* 0x000fcc0000000090 */
[----:B-1----:R-:W-:Y:S01]  /*3b10*/  DFMA R128, R38, R128, R210 ;  /* 0x000000802680722b */ /* 0x002fe200000000d2 */
[----:B------:R-:W0:Y:S04]  /*3b20*/  LDS.128 R136, [R11+0xc80] ;  /* 0x000c80000b887984 */ /* 0x000e280000000c00 */
[----:B------:R-:W1:Y:S04]  /*3b30*/  LDS.64 R206, [R8+0xc80] ;  /* 0x000c800008ce7984 */ /* 0x000e680000000a00 */
[----:B------:R-:W2:Y:S01]  /*3b40*/  LDS.64 R144, [R8+0xcd0] ;  /* 0x000cd00008907984 */ /* 0x000ea20000000a00 */
[----:B------:R-:W-:-:S02]  /*3b50*/  DFMA R146, R212, R110, R146 ;  /* 0x0000006ed492722b */ /* 0x000fc40000000092 */
[-C--:B------:R-:W-:Y:S01]  /*3b60*/  DFMA R232, R72, R214.reuse, R230 ;  /* 0x000000d648e8722b */ /* 0x080fe200000000e6 */
[----:B------:R-:W-:Y:S01]  /*3b70*/  LDS.128 R108, [R11+0xc90] ;  /* 0x000c90000b6c7984 */ /* 0x000fe20000000c00 */
[----:B------:R-:W-:Y:S02]  /*3b80*/  DFMA R234, R88, R214, R234 ;  /* 0x000000d658ea722b */ /* 0x000fe400000000ea */
[----:B------:R-:W-:Y:S01]  /*3b90*/  DFMA R224, R214, R90, R224 ;  /* 0x0000005ad6e0722b */ /* 0x000fe200000000e0 */
[----:B------:R-:W-:Y:S01]  /*3ba0*/  LDS.64 R72, [R8+0xd20] ;  /* 0x000d200008487984 */ /* 0x000fe20000000a00 */
[----:B------:R-:W-:-:S03]  /*3bb0*/  DFMA R128, R36, R158, R128 ;  /* 0x0000009e2480722b */ /* 0x000fc60000000080 */
[----:B------:R-:W2:Y:S01]  /*3bc0*/  LDS.128 R88, [R7] ;  /* 0x0000000007587984 */ /* 0x000ea20000000c00 */
[----:B------:R-:W-:-:S03]  /*3bd0*/  DFMA R212, R100, R214, R154 ;  /* 0x000000d664d4722b */ /* 0x000fc6000000009a */
[----:B------:R-:W2:Y:S01]  /*3be0*/  LDS.64 R100, [R8+0xd70] ;  /* 0x000d700008647984 */ /* 0x000ea20000000a00 */
[----:B------:R-:W-:Y:S02]  /*3bf0*/  DFMA R128, R34, R130, R128 ;  /* 0x000000822280722b */ /* 0x000fe40000000080 */
[----:B------:R-:W-:Y:S02]  /*3c00*/  DADD R240, R218, R216 ;  /* 0x00000000daf07229 */ /* 0x000fe400000000d8 */
[C---:B------:R-:W-:Y:S02]  /*3c10*/  DFMA R216, R214.reuse, R98, R226 ;  /* 0x00000062d6d8722b */ /* 0x040fe400000000e2 */
[C---:B------:R-:W-:Y:S02]  /*3c20*/  DFMA R218, R214.reuse, R142, R146 ;  /* 0x0000008ed6da722b */ /* 0x040fe40000000092 */
[----:B------:R-:W-:Y:S02]  /*3c30*/  DFMA R210, R214, R102, R156 ;  /* 0x00000066d6d2722b */ /* 0x000fe4000000009c */
[-C--:B------:R-:W-:Y:S01]  /*3c40*/  DFMA R220, R96, R214.reuse, R220 ;  /* 0x000000d660dc722b */ /* 0x080fe200000000dc */
[----:B------:R-:W2:Y:S01]  /*3c50*/  LDS.64 R102, [R9] ;  /* 0x0000000009667984 */ /* 0x000ea20000000a00 */
[----:B------:R-:W-:-:S02]  /*3c60*/  DFMA R226, R140, R214, R202 ;  /* 0x000000d68ce2722b */ /* 0x000fc400000000ca */
[----:B---3--:R-:W-:Y:S01]  /*3c70*/  DFMA R146, R32, R150, R128 ;  /* 0x000000962092722b */ /* 0x008fe20000000080 */
[----:B------:R-:W3:Y:S01]  /*3c80*/  LDS.64 R140, [R8+0xdc0] ;  /* 0x000dc000088c7984 */ /* 0x000ee20000000a00 */
[----:B------:R-:W-:Y:S02]  /*3c90*/  DFMA R240, R214, R74, R240 ;  /* 0x0000004ad6f0722b */ /* 0x000fe400000000f0 */
[----:B0-----:R-:W-:Y:S01]  /*3ca0*/  DFMA R74, R186, R136, RZ ;  /* 0x00000088ba4a722b */ /* 0x001fe200000000ff */
[----:B------:R-:W0:Y:S01]  /*3cb0*/  LDS.128 R128, [R11+0xca0] ;  /* 0x000ca0000b807984 */ /* 0x000e220000000c00 */
[----:B-1----:R-:W-:Y:S02]  /*3cc0*/  DFMA R206, R84, R206, RZ ;  /* 0x000000ce54ce722b */ /* 0x002fe400000000ff */
[----:B------:R-:W-:Y:S01]  /*3cd0*/  DFMA R146, R26, R132, R146 ;  /* 0x000000841a92722b */ /* 0x000fe20000000092 */
[----:B------:R-:W-:Y:S04]  /*3ce0*/  LDS.128 R96, [UR6+0x26c0] ;  /* 0x0026c006ff607984 */ /* 0x000fe80008000c00 */
[----:B------:R-:W1:Y:S01]  /*3cf0*/  LDS.64 R132, [R8+0xe10] ;  /* 0x000e100008847984 */ /* 0x000e620000000a00 */
[----:B------:R-:W-:-:S02]  /*3d00*/  DFMA R74, R184, R138, R74 ;  /* 0x0000008ab84a722b */ /* 0x000fc4000000004a */
[----:B--2---:R-:W-:Y:S01]  /*3d10*/  DFMA R144, R144, R86, R206 ;  /* 0x000000569090722b */ /* 0x004fe200000000ce */
[----:B------:R-:W-:Y:S01]  /*3d20*/  CS2R R150, SRZ ;  /* 0x0000000000967805 */ /* 0x000fe2000001ff00 */
[----:B------:R-:W-:Y:S01]  /*3d30*/  DMUL R192, R192, UR8 ;  /* 0x00000008c0c07c28 */ /* 0x000fe20008000000 */
[----:B------:R-:W2:Y:S01]  /*3d40*/  LDS.128 R136, [R11+0xcb0] ;  /* 0x000cb0000b887984 */ /* 0x000ea20000000c00 */
[----:B------:R-:W-:Y:S02]  /*3d50*/  DMUL R206, R54, R88 ;  /* 0x0000005836ce7228 */ /* 0x000fe40000000000 */
[----:B------:R-:W-:Y:S01]  /*3d60*/  DFMA R108, R182, R108, R74 ;  /* 0x0000006cb66c722b */ /* 0x000fe2000000004a */
[----:B------:R-:W4:Y:S01]  /*3d70*/  @!P1 LDG.E.64.CONSTANT R150, desc[UR4][R168.64+0x6d60] ;  /* 0x006d6004a8969981 */ /* 0x000f22000c1e9b00 */
[----:B------:R-:W-:-:S03]  /*3d80*/  DFMA R144, R104, R72, R144 ;  /* 0x000000486890722b */ /* 0x000fc60000000090 */
[----:B------:R-:W2:Y:S01]  /*3d90*/  LDS.128 R72, [UR6+0x26d0] ;  /* 0x0026d006ff487984 */ /* 0x000ea20008000c00 */
[----:B------:R-:W-:Y:S01]  /*3da0*/  DFMA R146, R22, R204, R146 ;  /* 0x000000cc1692722b */ /* 0x000fe20000000092 */
[----:B------:R-:W-:Y:S01]  /*3db0*/  CS2R R158, SRZ ;  /* 0x00000000009e7805 */ /* 0x000fe2000001ff00 */
[----:B------:R-:W-:Y:S01]  /*3dc0*/  DFMA R110, R180, R110, R108 ;  /* 0x0000006eb46e722b */ /* 0x000fe2000000006c */
[----:B------:R-:W2:Y:S01]  /*3dd0*/  LDS.64 R142, [R9+0x50] ;  /* 0x00005000098e7984 */ /* 0x000ea20000000a00 */
[----:B------:R-:W-:Y:S02]  /*3de0*/  DFMA R192, R164, R192, R206 ;  /* 0x000000c0a4c0722b */ /* 0x000fe400000000ce */
[----:B------:R-:W-:Y:S01]  /*3df0*/  DFMA R108, R100, R106, R144 ;  /* 0x0000006a646c722b */ /* 0x000fe20000000090 */
[----:B------:R-:W2:Y:S01]  /*3e00*/  LDS.64 R88, [R8+0xe60] ;  /* 0x000e600008587984 */ /* 0x000ea20000000a00 */
[----:B------:R-:W-:-:S03]  /*3e10*/  DFMA R134, R20, R134, R146 ;  /* 0x000000861486722b */ /* 0x000fc60000000092 */
[----:B------:R-:W4:Y:S01]  /*3e20*/  @!P1 LDG.E.64.CONSTANT R158, desc[UR4][R168.64+0x2ee0] ;  /* 0x002ee004a89e9981 */ /* 0x000f22000c1e9b00 */
[----:B------:R-:W-:Y:S01]  /*3e30*/  DFMA R192, R66, R102, R192 ;  /* 0x0000006642c0722b */ /* 0x000fe200000000c0 */
[----:B------:R-:W-:Y:S01]  /*3e40*/  CS2R R202, SRZ ;  /* 0x0000000000ca7805 */ /* 0x000fe2000001ff00 */
[----:B---3--:R-:W-:Y:S01]  /*3e50*/  DFMA R108, R92, R140, R108 ;  /* 0x0000008c5c6c722b */ /* 0x008fe2000000006c */
[----:B------:R-:W-:Y:S01]  /*3e60*/  CS2R R156, SRZ ;  /* 0x00000000009c7805 */ /* 0x000fe2000001ff00 */
[----:B------:R-:W3:Y:S04]  /*3e70*/  LDS.128 R100, [R7+0x10] ;  /* 0x0000100007647984 */ /* 0x000ee80000000c00 */
[----:B------:R-:W3:Y:S01]  /*3e80*/  LDS.128 R144, [UR6+0x26e0] ;  /* 0x0026e006ff907984 */ /* 0x000ee20008000c00 */
[----:B0-----:R-:W-:-:S03]  /*3e90*/  DFMA R110, R178, R128, R110 ;  /* 0x00000080b26e722b */ /* 0x001fc6000000006e */
[----:B------:R-:W4:Y:S01]  /*3ea0*/  @!P1 LDG.E.64.CONSTANT R202, desc[UR4][R168.64+0xfa0] ;  /* 0x000fa004a8ca9981 */ /* 0x000f22000c1e9b00 */
[----:B-1----:R-:W-:-:S03]  /*3eb0*/  DFMA R140, R132, R94, R108 ;  /* 0x0000005e848c722b */ /* 0x002fc6000000006c */
[----:B------:R-:W4:Y:S01]  /*3ec0*/  @!P1 LDG.E.64.CONSTANT R156, desc[UR4][R168.64+0x8ca0] ;  /* 0x008ca004a89c9981 */ /* 0x000f22000c1e9b00 */
[----:B------:R-:W-:-:S03]  /*3ed0*/  DFMA R108, R172, R96, RZ ;  /* 0x00000060ac6c722b */ /* 0x000fc600000000ff */
[----:B------:R-:W0:Y:S04]  /*3ee0*/  LDS.64 R128, [R8+0xeb0] ;  /* 0x000eb00008807984 */ /* 0x000e280000000a00 */
[----:B------:R-:W1:Y:S01]  /*3ef0*/  LDS.64 R132, [R9+0xa0] ;  /* 0x0000a00009847984 */ /* 0x000e620000000a00 */
[----:B------:R-:W-:Y:S02]  /*3f00*/  DFMA R90, R56, R90, R192 ;  /* 0x0000005a385a722b */ /* 0x000fe400000000c0 */
[----:B------:R-:W-:Y:S01]  /*3f10*/  DFMA R110, R176, R130, R110 ;  /* 0x00000082b06e722b */ /* 0x000fe2000000006e */
[----:B------:R-:W-:Y:S01]  /*3f20*/  CS2R R154, SRZ ;  /* 0x00000000009a7805 */ /* 0x000fe2000001ff00 */
[----:B------:R-:W-:Y:S01]  /*3f30*/  DFMA R192, R170, R98, R108 ;  /* 0x00000062aac0722b */ /* 0x000fe2000000006c */
[----:B------:R-:W1:Y:S01]  /*3f40*/  LDS.64 R130, [R8+0xf00] ;  /* 0x000f000008827984 */ /* 0x000e620000000a00 */
[----:B------:R-:W-:-:S03]  /*3f50*/  DMUL R190, R228, R190 ;  /* 0x000000bee4be7228 */ /* 0x000fc60000000000 */
[----:B------:R-:W4:Y:S01]  /*3f60*/  @!P1 LDG.E.64.CONSTANT R154, desc[UR4][R168.64+0x4e20] ;  /* 0x004e2004a89a9981 */ /* 0x000f22000c1e9b00 */
[----:B--2---:R-:W-:Y:S02]  /*3f70*/  DFMA R136, R174, R136, R110 ;  /* 0x00000088ae88722b */ /* 0x004fe4000000006e */
[----:B------:R-:W-:Y:S01]  /*3f80*/  DFMA R228, R166, R72, R192 ;  /* 0x00000048a6e4722b */ /* 0x000fe200000000c0 */
[----:B------:R-:W2:Y:S01]  /*3f90*/  LDS.128 R108, [R11+0xcc0] ;  /* 0x000cc0000b6c7984 */ /* 0x000ea20000000c00 */
[----:B------:R-:W-:-:S03]  /*3fa0*/  DFMA R90, R62, R142, R90 ;  /* 0x0000008e3e5a722b */ /* 0x000fc6000000005a */
[----:B------:R-:W2:Y:S01]  /*3fb0*/  LDS.64 R214, [R8+0xf50] ;  /* 0x000f500008d67984 */ /* 0x000ea20000000a00 */
[----:B------:R-:W-:Y:S02]  /*3fc0*/  DFMA R192, R50, R138, R136 ;  /* 0x0000008a32c0722b */ /* 0x000fe40000000088 */
[----:B------:R-:W-:Y:S02]  /*3fd0*/  DFMA R136, R164, R74, R228 ;  /* 0x0000004aa488722b */ /* 0x000fe400000000e4 */
[----:B------:R-:W-:Y:S01]  /*3fe0*/  DFMA R88, R124, R88, R140 ;  /* 0x000000587c58722b */ /* 0x000fe2000000008c */
[----:B------:R-:W2:Y:S01]  /*3ff0*/  LDS.128 R140, [UR6+0x26f0] ;  /* 0x0026f006ff8c7984 */ /* 0x000ea20008000c00 */
[----:B---3--:R-:W-:-:S04]  /*4000*/  DFMA R138, R60, R100, R90 ;  /* 0x000000643c8a722b */ /* 0x008fc8000000005a */
[----:B------:R-:W-:Y:S01]  /*4010*/  DFMA R136, R162, R144, R136 ;  /* 0x00000090a288722b */ /* 0x000fe20000000088 */
[----:B------:R-:W3:Y:S01]  /*4020*/  LDS.64 R100, [R9+0xf0] ;  /* 0x0000f00009647984 */ /* 0x000ee20000000a00 */
[----:B0-----:R-:W-:-:S03]  /*4030*/  DFMA R228, R128, R126, R88 ;  /* 0x0000007e80e4722b */ /* 0x001fc60000000058 */
[----:B------:R-:W-:Y:S01]  /*4040*/  LDS.128 R88, [UR6+0x2700] ;  /* 0x00270006ff587984 */ /* 0x000fe20008000c00 */
[----:B-1----:R-:W-:Y:S02]  /*4050*/  DFMA R128, R24, R132, R138 ;  /* 0x000000841880722b */ /* 0x002fe4000000008a */
[----:B------:R-:W-:Y:S02]  /*4060*/  DFMA R132, R14, R146, R136 ;  /* 0x000000920e84722b */ /* 0x000fe40000000088 */
[----:B------:R-:W0:Y:S01]  /*4070*/  LDS.128 R136, [R7+0x20] ;  /* 0x0000200007887984 */ /* 0x000e220000000c00 */
[----:B------:R-:W-:-:S03]  /*4080*/  DFMA R130, R112, R130, R228 ;  /* 0x000000827082722b */ /* 0x000fc600000000e4 */
[----:B------:R-:W-:Y:S02]  /*4090*/  DFMA R102, R48, R102, R128 ;  /* 0x000000663066722b */ /* 0x000fe40000000080 */
[----:B--2---:R-:W-:-:S03]  /*40a0*/  DFMA R192, R18, R108, R192 ;  /* 0x0000006c12c0722b */ /* 0x004fc600000000c0 */
[----:B------:R-:W-:Y:S02]  /*40b0*/  DFMA R214, R214, R114, R130 ;  /* 0x00000072d6d6722b */ /* 0x000fe40000000082 */
[----:B------:R-:W-:Y:S01]  /*40c0*/  DFMA R190, R222, R188, R190 ;  /* 0x000000bcdebe722b */ /* 0x000fe200000000be */
[----:B------:R-:W-:Y:S01]  /*40d0*/  LDS.128 R128, [R7+0x30] ;  /* 0x0000300007807984 */ /* 0x000fe20000000c00 */
[----:B------:R-:W-:-:S03]  /*40e0*/  DFMA R108, R44, R140, R132 ;  /* 0x0000008c2c6c722b */ /* 0x000fc60000000084 */
[----:B------:R-:W-:Y:S01]  /*40f0*/  LDS.64 R188, [R9+0x190] ;  /* 0x0001900009bc7984 */ /* 0x000fe20000000a00 */
[----:B------:R-:W-:Y:S02]  /*4100*/  DFMA R230, R40, R110, R192 ;  /* 0x0000006e28e6722b */ /* 0x000fe400000000c0 */
[----:B------:R-:W-:Y:S01]  /*4110*/  DMUL R110, R214, R196 ;  /* 0x000000c4d66e7228 */ /* 0x000fe20000000000 */
[----:B------:R-:W1:Y:S01]  /*4120*/  LDS.64 R132, [R9+0x140] ;  /* 0x0001400009847984 */ /* 0x000e620000000a00 */
[----:B---3--:R-:W-:Y:S02]  /*4130*/  DFMA R100, R64, R100, R102 ;  /* 0x000000644064722b */ /* 0x008fe40000000066 */
[----:B------:R-:W-:Y:S01]  /*4140*/  DFMA R108, R30, R142, R108 ;  /* 0x0000008e1e6c722b */ /* 0x000fe2000000006c */
[----:B------:R-:W-:Y:S01]  /*4150*/  LDS.64 R222, [R9+0x2d0] ;  /* 0x0002d00009de7984 */ /* 0x000fe20000000a00 */
[----:B------:R-:W-:Y:S02]  /*4160*/  DFMA R238, R16, R238, R134 ;  /* 0x000000ee10ee722b */ /* 0x000fe40000000086 */
[----:B------:R-:W-:-:S02]  /*4170*/  DFMA R110, R230, R200, R110 ;  /* 0x000000c8e66e722b */ /* 0x000fc4000000006e */
[----:B------:R-:W-:Y:S01]  /*4180*/  DFMA R246, R236, R208, R190 ;  /* 0x000000d0ecf6722b */ /* 0x000fe200000000be */
[----:B------:R-:W-:Y:S01]  /*4190*/  LDS.64 R200, [R9+0x280] ;  /* 0x0002800009c87984 */ /* 0x000fe20000000a00 */
[----:B------:R-:W-:Y:S01]  /*41a0*/  CS2R R204, SRZ ;  /* 0x0000000000cc7805 */ /* 0x000fe2000001ff00 */
[----:B0-----:R-:W-:Y:S02]  /*41b0*/  DFMA R134, R58, R136, R100 ;  /* 0x000000883a86722b */ /* 0x001fe40000000064 */
[----:B------:R-:W-:Y:S01]  /*41c0*/  LDS.64 R236, [R9+0x230] ;  /* 0x0002300009ec7984 */ /* 0x000fe20000000a00 */
[----:B------:R-:W-:-:S03]  /*41d0*/  DFMA R108, R28, R88, R108 ;  /* 0x000000581c6c722b */ /* 0x000fc6000000006c */
[----:B------:R-:W0:Y:S01]  /*41e0*/  LDS.64 R136, [R9+0x1e0] ;  /* 0x0001e00009887984 */ /* 0x000e220000000a00 */
[----:B------:R-:W-:-:S03]  /*41f0*/  CS2R R206, SRZ ;  /* 0x0000000000ce7805 */ /* 0x000fc6000001ff00 */
[----:B------:R-:W-:Y:S01]  /*4200*/  LDS.128 R100, [R7+0x40] ;  /* 0x0000400007647984 */ /* 0x000fe20000000c00 */
[----:B------:R-:W-:-:S03]  /*4210*/  DMUL R198, R214, R198 ;  /* 0x000000c6d6c67228 */ /* 0x000fc60000000000 */
[----:B------:R-:W2:Y:S01]  /*4220*/  @!P1 LDG.E.64.CONSTANT R204, desc[UR4][R168.64+0xcb20] ;  /* 0x00cb2004a8cc9981 */ /* 0x000ea2000c1e9b00 */
[----:B------:R-:W-:-:S03]  /*4230*/  DFMA R228, R160, R90, R108 ;  /* 0x0000005aa0e4722b */ /* 0x000fc6000000006c */
[----:B------:R-:W3:Y:S01]  /*4240*/  @!P1 LDG.E.64.CONSTANT R206, desc[UR4][R168.64+0xa8c0] ;  /* 0x00a8c004a8ce9981 */ /* 0x000ee2000c1e9b00 */
[----:B------:R-:W-:-:S04]  /*4250*/  DFMA R198, R230, R196, R198 ;  /* 0x000000c4e6c6722b */ /* 0x000fc800000000c6 */
[C---:B------:R-:W-:Y:S01]  /*4260*/  DFMA R192, R228.reuse, R152, R110 ;  /* 0x00000098e4c0722b */ /* 0x040fe2000000006e */
[----:B------:R-:W-:Y:S06]  /*4270*/  BAR.SYNC.DEFER_BLOCKING 0x0 ;  /* 0x0000000000007b1d */ /* 0x000fec0000010000 */
[----:B------:R-:W-:Y:S01]  /*4280*/  DFMA R198, R228, R148, R198 ;  /* 0x00000094e4c6722b */ /* 0x000fe200000000c6 */
[----:B------:R-:W-:Y:S06]  /*4290*/  STS.64 [R10], R192 ;  /* 0x000000c00a007388 */ /* 0x000fec0000000a00 */
[----:B------:R0:W-:Y:S01]  /*42a0*/  STS.64 [R12], R198 ;  /* 0x000000c60c007388 */ /* 0x0001e20000000a00 */
[----:B------:R-:W-:Y:S06]  /*42b0*/  BAR.SYNC.DEFER_BLOCKING 0x0 ;  /* 0x0000000000007b1d */ /* 0x000fec0000010000 */
[----:B-1----:R-:W-:Y:S01]  /*42c0*/  DFMA R190, R52, R132, R134 ;  /* 0x0000008434be722b */ /* 0x002fe20000000086 */
[----:B------:R-:W1:Y:S04]  /*42d0*/  LDS.128 R108, [R7] ;  /* 0x00000000076c7984 */ /* 0x000e680000000c00 */
[----:B------:R-:W1:Y:S03]  /*42e0*/  LDS.128 R132, [R11+0xfa0] ;  /* 0x000fa0000b847984 */ /* 0x000e660000000c00 */
[----:B------:R-:W-:Y:S01]  /*42f0*/  DFMA R138, R46, R138, R190 ;  /* 0x0000008a2e8a722b */ /* 0x000fe200000000be */
[----:B------:R-:W-:Y:S04]  /*4300*/  LDS.64 R244, [R9] ;  /* 0x0000000009f47984 */ /* 0x000fe80000000a00 */
[----:B------:R-:W1:Y:S01]  /*4310*/  LDS.64 R242, [R8+0xfa0] ;  /* 0x000fa00008f27984 */ /* 0x000e620000000a00 */
[----:B------:R-:W-:-:S02]  /*4320*/  DFMA R232, R76, R246, R232 ;  /* 0x000000f64ce8722b */ /* 0x000fc400000000e8 */
[----:B------:R-:W-:Y:S02]  /*4330*/  DFMA R208, R246, R78, R240 ;  /* 0x0000004ef6d0722b */ /* 0x000fe400000000f0 */
[----:B------:R-:W-:Y:S01]  /*4340*/  DFMA R188, R42, R188, R138 ;  /* 0x000000bc2abc722b */ /* 0x000fe2000000008a */
[----:B------:R-:W1:Y:S01]  /*4350*/  LDS.128 R76, [R11+0xfb0] ;  /* 0x000fb0000b4c7984 */ /* 0x000e620000000c00 */
[----:B------:R-:W-:-:S03]  /*4360*/  DADD R234, R234, R238 ;  /* 0x00000000eaea7229 */ /* 0x000fc600000000ee */
[----:B------:R-:W1:Y:S01]  /*4370*/  LDS.64 R238, [R8+0xff0] ;  /* 0x000ff00008ee7984 */ /* 0x000e620000000a00 */
[----:B------:R-:W-:Y:S02]  /*4380*/  DFMA R224, R246, R70, R224 ;  /* 0x00000046f6e0722b */ /* 0x000fe400000000e0 */
[----:B------:R-:W-:Y:S01]  /*4390*/  DFMA R70, R38, R128, R188 ;  /* 0x000000802646722b */ /* 0x000fe200000000bc */
[----:B------:R-:W1:Y:S01]  /*43a0*/  LDS.64 R128, [R8+0x1040] ;  /* 0x0010400008807984 */ /* 0x000e620000000a00 */
[----:B------:R-:W-:-:S03]  /*43b0*/  DFMA R188, R120, R246, R226 ;  /* 0x000000f678bc722b */ /* 0x000fc600000000e2 */
[----:B------:R-:W1:Y:S01]  /*43c0*/  LDS.64 R120, [R9+0x50] ;  /* 0x0000500009787984 */ /* 0x000e620000000a00 */
[----:B------:R-:W-:Y:S02]  /*43d0*/  DFMA R220, R80, R246, R220 ;  /* 0x000000f650dc722b */ /* 0x000fe400000000dc */
[----:B0-----:R-:W-:Y:S01]  /*43e0*/  DFMA R198, R246, R82, R216 ;  /* 0x00000052f6c6722b */ /* 0x001fe200000000d8 */
[----:B------:R-:W-:Y:S01]  /*43f0*/  LDS.64 R226, [R8+0x1220] ;  /* 0x0012200008e27984 */ /* 0x000fe20000000a00 */
[----:B------:R-:W-:Y:S02]  /*4400*/  DFMA R192, R116, R246, R212 ;  /* 0x000000f674c0722b */ /* 0x000fe400000000d4 */
[----:B------:R-:W-:Y:S01]  /*4410*/  DFMA R196, R246, R118, R210 ;  /* 0x00000076f6c4722b */ /* 0x000fe200000000d2 */
[----:B------:R-:W0:Y:S01]  /*4420*/  LDS.128 R80, [R11+0xfc0] ;  /* 0x000fc0000b507984 */ /* 0x000e220000000c00 */
[----:B------:R-:W-:Y:S02]  /*4430*/  DFMA R116, R36, R136, R70 ;  /* 0x000000882474722b */ /* 0x000fe40000000046 */
[----:B----4-:R-:W-:Y:S01]  /*4440*/  DMUL R194, R194, UR8 ;  /* 0x00000008c2c27c28 */ /* 0x010fe20008000000 */
[----:B------:R-:W4:Y:S01]  /*4450*/  LDS.128 R136, [UR6+0x2710] ;  /* 0x00271006ff887984 */ /* 0x000f220008000c00 */
[----:B-1----:R-:W-:-:S02]  /*4460*/  DMUL R118, R54, R108 ;  /* 0x0000006c36767228 */ /* 0x002fc40000000000 */
[----:B------:R-:W-:Y:S01]  /*4470*/  DFMA R190, R246, R122, R218 ;  /* 0x0000007af6be722b */ /* 0x000fe200000000da */
[----:B------:R-:W-:Y:S01]  /*4480*/  LDS.64 R108, [R8+0x10e0] ;  /* 0x0010e000086c7984 */ /* 0x000fe20000000a00 */
[----:B------:R-:W-:-:S03]  /*4490*/  DFMA R234, R68, R246, R234 ;  /* 0x000000f644ea722b */ /* 0x000fc600000000ea */
[----:B------:R-:W1:Y:S04]  /*44a0*/  LDS.64 R122, [R8+0x1090] ;  /* 0x00109000087a7984 */ /* 0x000e680000000a00 */
[----:B------:R-:W1:Y:S01]  /*44b0*/  LDS.128 R68, [R7+0x10] ;  /* 0x0000100007447984 */ /* 0x000e620000000c00 */
[----:B------:R-:W-:Y:S02]  /*44c0*/  DFMA R210, R186, R132, RZ ;  /* 0x00000084bad2722b */ /* 0x000fe400000000ff */
[----:B------:R-:W-:Y:S02]  /*44d0*/  DFMA R116, R34, R130, R116 ;  /* 0x000000822274722b */ /* 0x000fe40000000074 */
[----:B------:R-:W-:Y:S01]  /*44e0*/  DFMA R132, R162, R194, R118 ;  /* 0x000000c2a284722b */ /* 0x000fe20000000076 */
[----:B------:R-:W1:Y:S01]  /*44f0*/  LDS.64 R130, [R9+0xa0] ;  /* 0x0000a00009827984 */ /* 0x000e620000000a00 */
[----:B------:R-:W-:-:S02]  /*4500*/  DFMA R242, R84, R242, RZ ;  /* 0x000000f254f2722b */ /* 0x000fc400000000ff */
        /* <DEDUP_REMOVED lines=9> */
[----:B------:R-:W-:-:S03]  /*45a0*/  DFMA R244, R56, R110, R244 ;  /* 0x0000006e38f4722b */ /* 0x000fc600000000f4 */
[----:B------:R-:W-:Y:S01]  /*45b0*/  LDS.64 R110, [R8+0x11d0] ;  /* 0x0011d000086e7984 */ /* 0x000fe20000000a00 */
[----:B------:R-:W-:Y:S02]  /*45c0*/  DFMA R212, R180, R78, R76 ;  /* 0x0000004eb4d4722b */ /* 0x000fe4000000004c */
[----:B------:R-:W-:Y:S01]  /*45d0*/  DFMA R128, R104, R128, R238 ;  /* 0x000000806880722b */ /* 0x000fe200000000ee */
[----:B------:R-:W1:Y:S01]  /*45e0*/  LDS.128 R76, [UR6+0x2730] ;  /* 0x00273006ff4c7984 */ /* 0x000e620008000c00 */
[----:B------:R-:W-:-:S03]  /*45f0*/  DFMA R120, R62, R120, R244 ;  /* 0x000000783e78722b */ /* 0x000fc600000000f4 */
[----:B------:R-:W-:Y:S01]  /*4600*/  LDS.64 R242, [R8+0x1270] ;  /* 0x0012700008f27984 */ /* 0x000fe20000000a00 */
[----:B0-----:R-:W-:Y:S02]  /*4610*/  DFMA R212, R178, R80, R212 ;  /* 0x00000050b2d4722b */ /* 0x001fe400000000d4 */
[----:B----4-:R-:W-:Y:S02]  /*4620*/  DFMA R80, R172, R136, RZ ;  /* 0x00000088ac50722b */ /* 0x010fe400000000ff */
[----:B-1----:R-:W-:Y:S02]  /*4630*/  DFMA R122, R122, R106, R128 ;  /* 0x0000006a7a7a722b */ /* 0x002fe40000000080 */
[----:B------:R-:W-:Y:S02]  /*4640*/  DFMA R120, R60, R68, R120 ;  /* 0x000000443c78722b */ /* 0x000fe40000000078 */
[----:B------:R-:W-:Y:S02]  /*4650*/  DFMA R82, R176, R82, R212 ;  /* 0x00000052b052722b */ /* 0x000fe400000000d4 */
[----:B------:R-:W-:-:S02]  /*4660*/  DFMA R80, R170, R138, R80 ;  /* 0x0000008aaa50722b */ /* 0x000fc40000000050 */
[----:B------:R-:W-:Y:S02]  /*4670*/  DFMA R108, R92, R108, R122 ;  /* 0x0000006c5c6c722b */ /* 0x000fe4000000007a */
[----:B------:R-:W-:Y:S01]  /*4680*/  DFMA R120, R24, R130, R120 ;  /* 0x000000821878722b */ /* 0x000fe20000000078 */
[----:B------:R-:W0:Y:S01]  /*4690*/  LDS.128 R128, [UR6+0x2740] ;  /* 0x00274006ff807984 */ /* 0x000e220008000c00 */
[----:B------:R-:W-:-:S04]  /*46a0*/  DFMA R122, R174, R116, R82 ;  /* 0x00000074ae7a722b */ /* 0x000fc80000000052 */
[----:B------:R-:W-:Y:S02]  /*46b0*/  DFMA R108, R210, R94, R108 ;  /* 0x0000005ed26c722b */ /* 0x000fe4000000006c */
[----:B------:R-:W-:Y:S01]  /*46c0*/  DFMA R68, R166, R132, R80 ;  /* 0x00000084a644722b */ /* 0x000fe20000000050 */
[----:B------:R-:W1:Y:S01]  /*46d0*/  LDS.128 R80, [R11+0xfe0] ;  /* 0x000fe0000b507984 */ /* 0x000e620000000c00 */
[----:B------:R-:W-:Y:S02]  /*46e0*/  DFMA R116, R48, R70, R120 ;  /* 0x000000463074722b */ /* 0x000fe40000000078 */
[----:B------:R-:W-:Y:S02]  /*46f0*/  DFMA R118, R50, R118, R122 ;  /* 0x000000763276722b */ /* 0x000fe4000000007a */
[----:B------:R-:W-:Y:S01]  /*4700*/  DFMA R194, R124, R194, R108 ;  /* 0x000000c27cc2722b */ /* 0x000fe2000000006c */
[----:B------:R-:W-:Y:S01]  /*4710*/  LDS.128 R120, [UR6+0x2750] ;  /* 0x00275006ff787984 */ /* 0x000fe20008000c00 */
[----:B------:R-:W-:-:S03]  /*4720*/  DFMA R68, R164, R134, R68 ;  /* 0x00000086a444722b */ /* 0x000fc60000000044 */
[----:B------:R-:W4:Y:S05]  /*4730*/  LDS.64 R108, [R9+0xf0] ;  /* 0x0000f000096c7984 */ /* 0x000f2a0000000a00 */
[----:B------:R-:W-:Y:S02]  /*4740*/  DFMA R210, R162, R76, R68 ;  /* 0x0000004ca2d2722b */ /* 0x000fe40000000044 */
[----:B------:R-:W4:Y:S01]  /*4750*/  LDS.128 R68, [R7+0x20] ;  /* 0x0000200007447984 */ /* 0x000f220000000c00 */
[----:B------:R-:W-:Y:S02]  /*4760*/  DFMA R100, R26, R100, R236 ;  /* 0x000000641a64722b */ /* 0x000fe400000000ec */
[----:B------:R-:W-:Y:S01]  /*4770*/  DFMA R236, R110, R126, R194 ;  /* 0x0000007e6eec722b */ /* 0x000fe200000000c2 */
[----:B------:R-:W4:Y:S02]  /*4780*/  LDS.64 R110, [R9+0x140] ;  /* 0x00014000096e7984 */ /* 0x000f240000000a00 */
[----:B------:R-:W-:-:S05]  /*4790*/  DFMA R210, R14, R78, R210 ;  /* 0x0000004e0ed2722b */ /* 0x000fca00000000d2 */
[----:B------:R-:W-:-:S03]  /*47a0*/  DFMA R226, R112, R226, R236 ;  /* 0x000000e270e2722b */ /* 0x000fc600000000ec */
[----:B0-----:R-:W-:Y:S01]  /*47b0*/  DFMA R210, R44, R128, R210 ;  /* 0x000000802cd2722b */ /* 0x001fe200000000d2 */
[----:B------:R-:W-:Y:S02]  /*47c0*/  CS2R R216, SRZ ;  /* 0x0000000000d87805 */ /* 0x000fe4000001ff00 */
[----:B------:R-:W-:Y:S02]  /*47d0*/  CS2R R212, SRZ ;  /* 0x0000000000d47805 */ /* 0x000fe4000001ff00 */
[----:B------:R-:W-:Y:S02]  /*47e0*/  DFMA R242, R242, R114, R226 ;  /* 0x00000072f2f2722b */ /* 0x000fe400000000e2 */
[----:B------:R-:W3:Y:S01]  /*47f0*/  @!P1 LDG.E.64.CONSTANT R216, desc[UR4][R168.64+0x3200] ;  /* 0x00320004a8d89981 */ /* 0x000ee2000c1e9b00 */
[----:B-1----:R-:W-:Y:S02]  /*4800*/  DFMA R80, R18, R80, R118 ;  /* 0x000000501250722b */ /* 0x002fe40000000076 */
[----:B------:R-:W-:Y:S01]  /*4810*/  DFMA R118, R30, R130, R210 ;  /* 0x000000821e76722b */ /* 0x000fe200000000d2 */
[----:B------:R-:W3:Y:S02]  /*4820*/  @!P1 LDG.E.64.CONSTANT R212, desc[UR4][R168.64+0x7080] ;  /* 0x00708004a8d49981 */ /* 0x000ee4000c1e9b00 */
[----:B------:R-:W-:Y:S01]  /*4830*/  DMUL R150, R242, R150 ;  /* 0x00000096f2967228 */ /* 0x000fe20000000000 */
[----:B------:R-:W-:-:S02]  /*4840*/  CS2R R218, SRZ ;  /* 0x0000000000da7805 */ /* 0x000fc4000001ff00 */
[----:B------:R-:W-:Y:S02]  /*4850*/  DFMA R240, R40, R82, R80 ;  /* 0x0000005228f0722b */ /* 0x000fe40000000050 */
[----:B----4-:R-:W-:Y:S02]  /*4860*/  DFMA R108, R64, R108, R116 ;  /* 0x0000006c406c722b */ /* 0x010fe40000000074 */
[----:B------:R-:W4:Y:S01]  /*4870*/  @!P1 LDG.E.64.CONSTANT R218, desc[UR4][R168.64+0x12c0] ;  /* 0x0012c004a8da9981 */ /* 0x000f22000c1e9b00 */
[----:B------:R-:W-:Y:S02]  /*4880*/  DFMA R118, R28, R120, R118 ;  /* 0x000000781c76722b */ /* 0x000fe40000000076 */
[----:B------:R-:W-:Y:S02]  /*4890*/  DFMA R100, R22, R200, R100 ;  /* 0x000000c81664722b */ /* 0x000fe40000000064 */
[----:B------:R-:W-:Y:S02]  /*48a0*/  DMUL R80, R242, R158 ;  /* 0x0000009ef2507228 */ /* 0x000fe40000000000 */
[----:B------:R-:W-:-:S02]  /*48b0*/  DMUL R148, R214, R148 ;  /* 0x00000094d6947228 */ /* 0x000fc40000000000 */
[----:B------:R-:W-:Y:S02]  /*48c0*/  DFMA R150, R240, R158, R150 ;  /* 0x0000009ef096722b */ /* 0x000fe40000000096 */
[----:B------:R-:W-:Y:S01]  /*48d0*/  DFMA R82, R58, R68, R108 ;  /* 0x000000443a52722b */ /* 0x000fe2000000006c */
[----:B------:R-:W-:Y:S01]  /*48e0*/  LDS.64 R158, [R9+0x230] ;  /* 0x00023000099e7984 */ /* 0x000fe20000000a00 */
[----:B------:R-:W-:Y:S02]  /*48f0*/  DFMA R226, R160, R122, R118 ;  /* 0x0000007aa0e2722b */ /* 0x000fe40000000076 */
[----:B------:R-:W-:Y:S02]  /*4900*/  DFMA R102, R20, R102, R100 ;  /* 0x000000661466722b */ /* 0x000fe40000000064 */
[----:B------:R-:W-:Y:S01]  /*4910*/  DFMA R202, R240, R202, R80 ;  /* 0x000000caf0ca722b */ /* 0x000fe20000000050 */
[----:B------:R-:W0:Y:S01]  /*4920*/  LDS.64 R100, [R9+0x190] ;  /* 0x0001900009647984 */ /* 0x000e220000000a00 */
[----:B------:R-:W-:-:S02]  /*4930*/  DFMA R68, R230, R152, R148 ;  /* 0x00000098e644722b */ /* 0x000fc40000000094 */
[----:B------:R-:W-:Y:S01]  /*4940*/  DFMA R82, R52, R110, R82 ;  /* 0x0000006e3452722b */ /* 0x000fe20000000052 */
[----:B------:R-:W-:Y:S01]  /*4950*/  LDS.64 R80, [R9+0x1e0] ;  /* 0x0001e00009507984 */ /* 0x000fe20000000a00 */
[----:B------:R-:W-:-:S03]  /*4960*/  DFMA R238, R226, R156, R150 ;  /* 0x0000009ce2ee722b */ /* 0x000fc60000000096 */
[----:B------:R-:W-:Y:S04]  /*4970*/  LDS.64 R152, [R9+0x280] ;  /* 0x0002800009987984 */ /* 0x000fe80000000a00 */
[----:B------:R-:W-:Y:S04]  /*4980*/  LDS.64 R230, [R9+0x2d0] ;  /* 0x0002d00009e67984 */ /* 0x000fe80000000a00 */
[----:B------:R-:W1:Y:S04]  /*4990*/  LDS.128 R108, [R7+0x30] ;  /* 0x00003000076c7984 */ /* 0x000e680000000c00 */
[----:B------:R-:W-:Y:S01]  /*49a0*/  LDS.128 R148, [R7+0x40] ;  /* 0x0000400007947984 */ /* 0x000fe20000000c00 */
[----:B------:R-:W-:-:S02]  /*49b0*/  CS2R R194, SRZ ;  /* 0x0000000000c27805 */ /* 0x000fc4000001ff00 */
[----:B------:R-:W-:-:S04]  /*49c0*/  CS2R R200, SRZ ;  /* 0x0000000000c87805 */ /* 0x000fc8000001ff00 */
[----:B------:R-:W4:Y:S04]  /*49d0*/  @!P1 LDG.E.64.CONSTANT R194, desc[UR4][R168.64+0x5140] ;  /* 0x00514004a8c29981 */ /* 0x000f28000c1e9b00 */
[----:B------:R-:W4:Y:S01]  /*49e0*/  @!P1 LDG.E.64.CONSTANT R200, desc[UR4][R168.64+0x8fc0] ;  /* 0x008fc004a8c89981 */ /* 0x000f22000c1e9b00 */
[----:B------:R-:W-:Y:S01]  /*49f0*/  DFMA R236, R226, R154, R202 ;  /* 0x0000009ae2ec722b */ /* 0x000fe200000000ca */
[----:B------:R-:W-:Y:S06]  /*4a00*/  BAR.SYNC.DEFER_BLOCKING 0x0 ;  /* 0x0000000000007b1d */ /* 0x000fec0000010000 */
[----:B------:R-:W-:Y:S04]  /*4a10*/  STS.64 [R10], R236 ;  /* 0x000000ec0a007388 */ /* 0x000fe80000000a00 */
[----:B------:R-:W-:Y:S01]  /*4a20*/  STS.64 [R12], R238 ;  /* 0x000000ee0c007388 */ /* 0x000fe20000000a00 */
[----:B------:R-:W-:Y:S01]  /*4a30*/  BAR.SYNC.DEFER_BLOCKING 0x0 ;  /* 0x0000000000007b1d */ /* 0x000fe20000010000 */
[----:B------:R-:W-:-:S05]  /*4a40*/  CS2R R210, SRZ ;  /* 0x0000000000d27805 */ /* 0x000fca000001ff00 */
[----:B------:R-:W-:Y:S01]  /*4a50*/  DFMA R70, R46, R70, R82 ;  /* 0x000000462e46722b */ /* 0x000fe20000000052 */
[----:B------:R-:W4:Y:S04]  /*4a60*/  @!P1 LDG.E.64.CONSTANT R210, desc[UR4][R168.64+0xabe0] ;  /* 0x00abe004a8d29981 */ /* 0x000f28000c1e9b00 */
[----:B------:R-:W1:Y:S04]  /*4a70*/  LDS.128 R116, [R7] ;  /* 0x0000000007747984 */ /* 0x000e680000000c00 */
[----:B------:R-:W1:Y:S01]  /*4a80*/  LDS.64 R82, [R9] ;  /* 0x0000000009527984 */ /* 0x000e620000000a00 */
[----:B------:R-:W-:-:S02]  /*4a90*/  DFMA R102, R16, R222, R102 ;  /* 0x000000de1066722b */ /* 0x000fc40000000066 */
[----:B0-----:R-:W-:Y:S01]  /*4aa0*/  DFMA R70, R42, R100, R70 ;  /* 0x000000642a46722b */ /* 0x001fe20000000046 */
[----:B------:R-:W0:Y:S01]  /*4ab0*/  LDS.64 R202, [R9+0x50] ;  /* 0x0000500009ca7984 */ /* 0x000e220000000a00 */
[----:B--2---:R-:W-:Y:S02]  /*4ac0*/  DMUL R204, R204, UR8 ;  /* 0x00000008cccc7c28 */ /* 0x004fe40008000000 */
[----:B---3--:R-:W-:Y:S02]  /*4ad0*/  DFMA R228, R228, R206, R68 ;  /* 0x000000cee4e4722b */ /* 0x008fe40000000044 */
[----:B------:R-:W-:Y:S01]  /*4ae0*/  DADD R224, R224, R102 ;  /* 0x00000000e0e07229 */ /* 0x000fe20000000066 */
[----:B------:R-:W-:Y:S01]  /*4af0*/  CS2R R214, SRZ ;  /* 0x0000000000d67805 */ /* 0x000fe2000001ff00 */
[----:B-1----:R-:W-:Y:S01]  /*4b00*/  DFMA R108, R38, R108, R70 ;  /* 0x0000006c266c722b */ /* 0x002fe20000000046 */
[----:B------:R-:W-:Y:S04]  /*4b10*/  LDS.128 R100, [R7+0x10] ;  /* 0x0000100007647984 */ /* 0x000fe80000000c00 */
[----:B------:R-:W1:Y:S01]  /*4b20*/  LDS.128 R68, [R11+0x12c0] ;  /* 0x0012c0000b447984 */ /* 0x000e620000000c00 */
[----:B------:R-:W-:-:S02]  /*4b30*/  DFMA R232, R96, R228, R232 ;  /* 0x000000e460e8722b */ /* 0x000fc400000000e8 */
[----:B------:R-:W-:Y:S01]  /*4b40*/  DMUL R116, R54, R116 ;  /* 0x0000007436747228 */ /* 0x000fe20000000000 */
[----:B------:R-:W2:Y:S04]  /*4b50*/  @!P1 LDG.E.64.CONSTANT R214, desc[UR4][R168.64+0xce40] ;  /* 0x00ce4004a8d69981 */ /* 0x000ea8000c1e9b00 */
[----:B------:R-:W-:Y:S03]  /*4b60*/  LDS.64 R206, [R9+0xf0] ;  /* 0x0000f00009ce7984 */ /* 0x000fe60000000a00 */
[----:B------:R-:W-:Y:S02]  /*4b70*/  DFMA R204, R14, R204, R116 ;  /* 0x000000cc0ecc722b */ /* 0x000fe40000000074 */
[----:B------:R-:W3:Y:S01]  /*4b80*/  LDS.64 R116, [R9+0xa0] ;  /* 0x0000a00009747984 */ /* 0x000ee20000000a00 */
[----:B------:R-:W-:-:S05]  /*4b90*/  DFMA R108, R36, R80, R108 ;  /* 0x00000050246c722b */ /* 0x000fca000000006c */
[----:B------:R-:W-:Y:S02]  /*4ba0*/  DFMA R96, R66, R82, R204 ;  /* 0x000000524260722b */ /* 0x000fe400000000cc */
[----:B------:R-:W3:Y:S04]  /*4bb0*/  LDS.64 R204, [R8+0x12c0] ;  /* 0x0012c00008cc7984 */ /* 0x000ee80000000a00 */
[----:B------:R-:W3:Y:S02]  /*4bc0*/  LDS.128 R80, [R11+0x12d0] ;  /* 0x0012d0000b507984 */ /* 0x000ee40000000c00 */
[----:B------:R-:W-:Y:S02]  /*4bd0*/  DFMA R96, R56, R118, R96 ;  /* 0x000000763860722b */ /* 0x000fe40000000060 */
[----:B------:R-:W3:Y:S01]  /*4be0*/  LDS.64 R118, [R8+0x1310] ;  /* 0x0013100008767984 */ /* 0x000ee20000000a00 */
[----:B------:R-:W-:-:S05]  /*4bf0*/  DFMA R110, R34, R110, R108 ;  /* 0x0000006e226e722b */ /* 0x000fca000000006c */
[----:B0-----:R-:W-:Y:S01]  /*4c00*/  DFMA R108, R62, R202, R96 ;  /* 0x000000ca3e6c722b */ /* 0x001fe20000000060 */
[----:B------:R-:W0:Y:S01]  /*4c10*/  LDS.64 R202, [R8+0x1360] ;  /* 0x0013600008ca7984 */ /* 0x000e220000000a00 */
[----:B------:R-:W-:Y:S02]  /*4c20*/  DFMA R238, R144, R228, R220 ;  /* 0x000000e490ee722b */ /* 0x000fe400000000dc */
[----:B------:R-:W-:Y:S02]  /*4c30*/  DFMA R236, R228, R98, R208 ;  /* 0x00000062e4ec722b */ /* 0x000fe400000000d0 */
[----:B-1----:R-:W-:Y:S01]  /*4c40*/  DFMA R68, R186, R68, RZ ;  /* 0x00000044ba44722b */ /* 0x002fe200000000ff */
[----:B------:R-:W1:Y:S01]  /*4c50*/  LDS.128 R96, [R7+0x20] ;  /* 0x0000200007607984 */ /* 0x000e620000000c00 */
[----:B------:R-:W-:Y:S02]  /*4c60*/  DFMA R144, R60, R100, R108 ;  /* 0x000000643c90722b */ /* 0x000fe4000000006c */
[----:B------:R-:W-:Y:S01]  /*4c70*/  DFMA R220, R32, R158, R110 ;  /* 0x0000009e20dc722b */ /* 0x000fe2000000006e */
[----:B------:R-:W-:Y:S04]  /*4c80*/  LDS.64 R100, [R8+0x13b0] ;  /* 0x0013b00008647984 */ /* 0x000fe80000000a00 */
[----:B------:R-:W1:Y:S01]  /*4c90*/  LDS.128 R108, [R11+0x12e0] ;  /* 0x0012e0000b6c7984 */ /* 0x000e620000000c00 */
[----:B------:R-:W-:-:S02]  /*4ca0*/  DFMA R70, R184, R70, R68 ;  /* 0x00000046b846722b */ /* 0x000fc40000000044 */
[----:B---3--:R-:W-:Y:S01]  /*4cb0*/  DFMA R116, R24, R116, R144 ;  /* 0x000000741874722b */ /* 0x008fe20000000090 */
[----:B------:R-:W3:Y:S04]  /*4cc0*/  LDS.64 R158, [R9+0x140] ;  /* 0x00014000099e7984 */ /* 0x000ee80000000a00 */
[----:B------:R-:W3:Y:S01]  /*4cd0*/  LDS.64 R144, [R8+0x1400] ;  /* 0x0014000008907984 */ /* 0x000ee20000000a00 */
[----:B------:R-:W-:Y:S02]  /*4ce0*/  DFMA R208, R84, R204, RZ ;  /* 0x000000cc54d0722b */ /* 0x000fe400000000ff */
[----:B------:R-:W-:Y:S02]  /*4cf0*/  DFMA R204, R48, R102, R116 ;  /* 0x0000006630cc722b */ /* 0x000fe40000000074 */
[----:B------:R-:W-:Y:S01]  /*4d00*/  DFMA R102, R182, R80, R70 ;  /* 0x00000050b666722b */ /* 0x000fe20000000046 */
[----:B------:R-:W3:Y:S01]  /*4d10*/  LDS.128 R68, [R11+0x12f0] ;  /* 0x0012f0000b447984 */ /* 0x000ee20000000c00 */
[----:B------:R-:W-:-:S02]  /*4d20*/  DMUL R156, R242, R156 ;  /* 0x0000009cf29c7228 */ /* 0x000fc40000000000 */
[----:B------:R-:W-:Y:S01]  /*4d30*/  DFMA R208, R118, R86, R208 ;  /* 0x0000005676d0722b */ /* 0x000fe200000000d0 */
[----:B------:R-:W3:Y:S01]  /*4d40*/  LDS.64 R80, [R8+0x1450] ;  /* 0x0014500008507984 */ /* 0x000ee20000000a00 */
[----:B------:R-:W-:Y:S02]  /*4d50*/  DFMA R204, R64, R206, R204 ;  /* 0x000000ce40cc722b */ /* 0x000fe400000000cc */
[----:B------:R-:W-:Y:S01]  /*4d60*/  DFMA R102, R180, R82, R102 ;  /* 0x00000052b466722b */ /* 0x000fe20000000066 */
[----:B------:R-:W3:Y:S01]  /*4d70*/  LDS.128 R116, [UR6+0x2760] ;  /* 0x00276006ff747984 */ /* 0x000ee20008000c00 */
[----:B------:R-:W-:Y:S02]  /*4d80*/  DFMA R240, R240, R154, R156 ;  /* 0x0000009af0f0722b */ /* 0x000fe4000000009c */
[----:B0-----:R-:W-:Y:S02]  /*4d90*/  DFMA R156, R104, R202, R208 ;  /* 0x000000ca689c722b */ /* 0x001fe400000000d0 */
[----:B------:R-:W-:Y:S01]  /*4da0*/  DFMA R220, R26, R148, R220 ;  /* 0x000000941adc722b */ /* 0x000fe200000000dc */
[----:B------:R-:W0:Y:S01]  /*4db0*/  LDS.64 R148, [R8+0x14a0] ;  /* 0x0014a00008947984 */ /* 0x000e220000000a00 */
[----:B-1----:R-:W-:-:S03]  /*4dc0*/  DFMA R82, R58, R96, R204 ;  /* 0x000000603a52722b */ /* 0x002fc600000000cc */
[----:B------:R-:W1:Y:S01]  /*4dd0*/  LDS.64 R96, [R8+0x14f0] ;  /* 0x0014f00008607984 */ /* 0x000e620000000a00 */
[----:B------:R-:W-:Y:S02]  /*4de0*/  DFMA R154, R178, R108, R102 ;  /* 0x0000006cb29a722b */ /* 0x000fe40000000066 */
[----:B------:R-:W-:Y:S02]  /*4df0*/  DFMA R108, R100, R106, R156 ;  /* 0x0000006a646c722b */ /* 0x000fe4000000009c */
[----:B---3--:R-:W-:Y:S01]  /*4e00*/  DFMA R82, R52, R158, R82 ;  /* 0x0000009e3452722b */ /* 0x008fe20000000052 */
[----:B------:R-:W-:Y:S02]  /*4e10*/  CS2R R202, SRZ ;  /* 0x0000000000ca7805 */ /* 0x000fe4000001ff00 */
[----:B------:R-:W-:Y:S01]  /*4e20*/  CS2R R204, SRZ ;  /* 0x0000000000cc7805 */ /* 0x000fe2000001ff00 */
[----:B------:R-:W3:Y:S01]  /*4e30*/  LDS.128 R100, [UR6+0x2770] ;  /* 0x00277006ff647984 */ /* 0x000ee20008000c00 */
[----:B------:R-:W-:-:S02]  /*4e40*/  DFMA R110, R176, R110, R154 ;  /* 0x0000006eb06e722b */ /* 0x000fc4000000009a */
[----:B------:R-:W-:Y:S01]  /*4e50*/  DFMA R108, R92, R144, R108 ;  /* 0x000000905c6c722b */ /* 0x000fe2000000006c */
[----:B------:R-:W2:Y:S01]  /*4e60*/  @!P1 LDG.E.64.CONSTANT R202, desc[UR4][R168.64+0x3520] ;  /* 0x00352004a8ca9981 */ /* 0x000ea2000c1e9b00 */
[----:B------:R-:W-:Y:S02]  /*4e70*/  DFMA R144, R22, R152, R220 ;  /* 0x000000981690722b */ /* 0x000fe400000000dc */
[----:B------:R-:W-:Y:S01]  /*4e80*/  DFMA R220, R46, R98, R82 ;  /* 0x000000622edc722b */ /* 0x000fe20000000052 */
[----:B------:R-:W3:Y:S01]  /*4e90*/  LDS.128 R152, [R11+0x1300] ;  /* 0x001300000b987984 */ /* 0x000ee20000000c00 */
[----:B------:R-:W-:-:S03]  /*4ea0*/  DFMA R98, R174, R68, R110 ;  /* 0x00000044ae62722b */ /* 0x000fc6000000006e */
[----:B------:R-:W3:Y:S01]  /*4eb0*/  LDS.64 R68, [R8+0x1540] ;  /* 0x0015400008447984 */ /* 0x000ee20000000a00 */
[----:B------:R-:W-:-:S03]  /*4ec0*/  CS2R R206, SRZ ;  /* 0x0000000000ce7805 */ /* 0x000fc6000001ff00 */
[----:B------:R-:W2:Y:S01]  /*4ed0*/  @!P1 LDG.E.64.CONSTANT R204, desc[UR4][R168.64+0x73a0] ;  /* 0x0073a004a8cc9981 */ /* 0x000ea2000c1e9b00 */
[----:B------:R-:W-:-:S03]  /*4ee0*/  DFMA R72, R72, R228, R234 ;  /* 0x000000e44848722b */ /* 0x000fc600000000ea */
[----:B------:R-:W3:Y:S01]  /*4ef0*/  LDS.64 R234, [R8+0x1590] ;  /* 0x0015900008ea7984 */ /* 0x000ee20000000a00 */
[----:B------:R-:W-:-:S03]  /*4f00*/  CS2R R208, SRZ ;  /* 0x0000000000d07805 */ /* 0x000fc6000001ff00 */
[----:B------:R-:W2:Y:S01]  /*4f10*/  @!P1 LDG.E.64.CONSTANT R206, desc[UR4][R168.64+0x15e0] ;  /* 0x0015e004a8ce9981 */ /* 0x000ea2000c1e9b00 */
[----:B------:R-:W-:Y:S02]  /*4f20*/  CS2R R158, SRZ ;  /* 0x00000000009e7805 */ /* 0x000fe4000001ff00 */
[----:B------:R-:W-:Y:S01]  /*4f30*/  CS2R R156, SRZ ;  /* 0x00000000009c7805 */ /* 0x000fe2000001ff00 */
[----:B------:R-:W-:Y:S01]  /*4f40*/  DFMA R110, R80, R94, R108 ;  /* 0x0000005e506e722b */ /* 0x000fe2000000006c */
[----:B------:R-:W2:Y:S01]  /*4f50*/  @!P1 LDG.E.64.CONSTANT R208, desc[UR4][R168.64+0xaf00] ;  /* 0x00af0004a8d09981 */ /* 0x000ea2000c1e9b00 */
[----:B------:R-:W-:-:S03]  /*4f60*/  DFMA R108, R172, R116, RZ ;  /* 0x00000074ac6c722b */ /* 0x000fc600000000ff */
[----:B------:R-:W2:Y:S04]  /*4f70*/  @!P1 LDG.E.64.CONSTANT R158, desc[UR4][R168.64+0x5460] ;  /* 0x00546004a89e9981 */ /* 0x000ea8000c1e9b00 */
[----:B------:R-:W2:Y:S01]  /*4f80*/  @!P1 LDG.E.64.CONSTANT R156, desc[UR4][R168.64+0x92e0] ;  /* 0x0092e004a89c9981 */ /* 0x000ea2000c1e9b00 */
[----:B0-----:R-:W-:-:S03]  /*4f90*/  DFMA R148, R124, R148, R110 ;  /* 0x000000947c94722b */ /* 0x001fc6000000006e */
[----:B------:R-:W0:Y:S01]  /*4fa0*/  LDS.128 R80, [UR6+0x2780] ;  /* 0x00278006ff507984 */ /* 0x000e220008000c00 */
[----:B------:R-:W-:Y:S02]  /*4fb0*/  DFMA R108, R170, R118, R108 ;  /* 0x00000076aa6c722b */ /* 0x000fe4000000006c */
[----:B------:R-:W-:Y:S02]  /*4fc0*/  DFMA R70, R50, R70, R98 ;  /* 0x000000463246722b */ /* 0x000fe40000000062 */
[----:B-1----:R-:W-:Y:S02]  /*4fd0*/  DFMA R96, R96, R126, R148 ;  /* 0x0000007e6060722b */ /* 0x002fe40000000094 */
[----:B------:R-:W-:Y:S02]  /*4fe0*/  LDS.64 R148, [R9+0x1e0] ;  /* 0x0001e00009947984 */ /* 0x000fe40000000a00 */
[----:B---3--:R-:W-:Y:S02]  /*4ff0*/  DFMA R242, R166, R100, R108 ;  /* 0x00000064a6f2722b */ /* 0x008fe4000000006c */
[----:B------:R-:W-:Y:S01]  /*5000*/  LDS.128 R108, [UR6+0x2790] ;  /* 0x00279006ff6c7984 */ /* 0x000fe20008000c00 */
[----:B------:R-:W-:-:S02]  /*5010*/  DFMA R222, R18, R152, R70 ;  /* 0x0000009812de722b */ /* 0x000fc40000000046 */
[----:B------:R-:W-:Y:S01]  /*5020*/  DFMA R68, R112, R68, R96 ;  /* 0x000000447044722b */ /* 0x000fe20000000060 */
[----:B------:R-:W1:Y:S02]  /*5030*/  LDS.64 R152, [R9+0x190] ;  /* 0x0001900009987984 */ /* 0x000e640000000a00 */
[----:B------:R-:W-:Y:S02]  /*5040*/  DFMA R242, R164, R102, R242 ;  /* 0x00000066a4f2722b */ /* 0x000fe400000000f2 */
[----:B------:R-:W-:Y:S03]  /*5050*/  LDS.128 R96, [UR6+0x27a0] ;  /* 0x0027a006ff607984 */ /* 0x000fe60008000c00 */
[----:B------:R-:W-:Y:S02]  /*5060*/  DFMA R234, R234, R114, R68 ;  /* 0x00000072eaea722b */ /* 0x000fe40000000044 */
[----:B------:R-:W3:Y:S01]  /*5070*/  LDS.128 R68, [R7+0x30] ;  /* 0x0000300007447984 */ /* 0x000ee20000000c00 */
[----:B0-----:R-:W-:-:S08]  /*5080*/  DFMA R242, R162, R80, R242 ;  /* 0x00000050a2f2722b */ /* 0x001fd000000000f2 */
[----:B------:R-:W-:Y:S02]  /*5090*/  DFMA R242, R14, R82, R242 ;  /* 0x000000520ef2722b */ /* 0x000fe400000000f2 */
[----:B-1----:R-:W-:-:S06]  /*50a0*/  DFMA R152, R42, R152, R220 ;  /* 0x000000982a98722b */ /* 0x002fcc00000000dc */
[----:B------:R-:W-:Y:S02]  /*50b0*/  DFMA R242, R44, R108, R242 ;  /* 0x0000006c2cf2722b */ /* 0x000fe400000000f2 */
[----:B------:R-:W-:Y:S02]  /*50c0*/  DFMA R222, R40, R154, R222 ;  /* 0x0000009a28de722b */ /* 0x000fe400000000de */
[C---:B------:R-:W-:Y:S02]  /*50d0*/  DMUL R212, R234.reuse, R212 ;  /* 0x000000d4ead47228 */ /* 0x040fe40000000000 */
[----:B------:R-:W-:Y:S02]  /*50e0*/  DMUL R154, R234, R216 ;  /* 0x000000d8ea9a7228 */ /* 0x000fe40000000000 */
[----:B------:R-:W-:Y:S02]  /*50f0*/  DFMA R242, R30, R110, R242 ;  /* 0x0000006e1ef2722b */ /* 0x000fe400000000f2 */
[----:B---3--:R-:W-:-:S02]  /*5100*/  DFMA R68, R38, R68, R152 ;  /* 0x000000442644722b */ /* 0x008fc40000000098 */
[C---:B------:R-:W-:Y:S01]  /*5110*/  DFMA R216, R222.reuse, R216, R212 ;  /* 0x000000d8ded8722b */ /* 0x040fe200000000d4 */
[----:B------:R-:W0:Y:S01]  /*5120*/  LDS.64 R152, [R9+0x230] ;  /* 0x0002300009987984 */ /* 0x000e220000000a00 */
[----:B----4-:R-:W-:Y:S02]  /*5130*/  DFMA R218, R222, R218, R154 ;  /* 0x000000dadeda722b */ /* 0x010fe4000000009a */
[----:B------:R-:W-:Y:S02]  /*5140*/  DFMA R220, R28, R96, R242 ;  /* 0x000000601cdc722b */ /* 0x000fe400000000f2 */
[----:B------:R-:W-:Y:S01]  /*5150*/  DFMA R212, R228, R146, R198 ;  /* 0x00000092e4d4722b */ /* 0x000fe200000000c6 */
[----:B------:R-:W-:Y:S01]  /*5160*/  LDS.64 R242, [R9+0x280] ;  /* 0x0002800009f27984 */ /* 0x000fe20000000a00 */
[----:B------:R-:W-:Y:S02]  /*5170*/  DFMA R154, R20, R150, R144 ;  /* 0x00000096149a722b */ /* 0x000fe40000000090 */
[----:B------:R-:W-:Y:S01]  /*5180*/  DFMA R68, R36, R148, R68 ;  /* 0x000000942444722b */ /* 0x000fe20000000044 */
[----:B------:R-:W-:Y:S04]  /*5190*/  LDS.64 R198, [R9+0x2d0] ;  /* 0x0002d00009c67984 */ /* 0x000fe80000000a00 */
[----:B------:R-:W1:Y:S01]  /*51a0*/  LDS.128 R148, [R7+0x40] ;  /* 0x0000400007947984 */ /* 0x000e620000000c00 */
[----:B------:R-:W-:-:S08]  /*51b0*/  DFMA R220, R160, R98, R220 ;  /* 0x00000062a0dc722b */ /* 0x000fd000000000dc */
[C---:B------:R-:W-:Y:S01]  /*51c0*/  DFMA R218, R220.reuse, R194, R218 ;  /* 0x000000c2dcda722b */ /* 0x040fe200000000da */
[----:B------:R-:W-:Y:S06]  /*51d0*/  BAR.SYNC.DEFER_BLOCKING 0x0 ;  /* 0x0000000000007b1d */ /* 0x000fec0000010000 */
[----:B------:R-:W-:Y:S01]  /*51e0*/  DFMA R244, R220, R200, R216 ;  /* 0x000000c8dcf4722b */ /* 0x000fe200000000d8 */
[----:B------:R-:W-:Y:S06]  /*51f0*/  STS.64 [R10], R218 ;  /* 0x000000da0a007388 */ /* 0x000fec0000000a00 */
[----:B------:R-:W-:Y:S01]  /*5200*/  STS.64 [R12], R244 ;  /* 0x000000f40c007388 */ /* 0x000fe20000000a00 */
[----:B------:R-:W-:Y:S06]  /*5210*/  BAR.SYNC.DEFER_BLOCKING 0x0 ;  /* 0x0000000000007b1d */ /* 0x000fec0000010000 */
[----:B------:R-:W-:-:S02]  /*5220*/  DFMA R192, R140, R228, R192 ;  /* 0x000000e48cc0722b */ /* 0x000fc400000000c0 */
[----:B------:R-:W-:Y:S01]  /*5230*/  DFMA R216, R228, R142, R196 ;  /* 0x0000008ee4d8722b */ /* 0x000fe200000000c4 */
[----:B------:R-:W3:Y:S04]  /*5240*/  LDS.128 R144, [R11+0x15e0] ;  /* 0x0015e0000b907984 */ /* 0x000ee80000000c00 */
[----:B------:R-:W4:Y:S01]  /*5250*/  LDS.128 R140, [R7] ;  /* 0x00000000078c7984 */ /* 0x000f220000000c00 */
[----:B------:R-:W-:Y:S02]  /*5260*/  DFMA R230, R16, R230, R154 ;  /* 0x000000e610e6722b */ /* 0x000fe4000000009a */
[----:B------:R-:W-:Y:S02]  /*5270*/  DFMA R154, R34, R70, R68 ;  /* 0x00000046229a722b */ /* 0x000fe40000000044 */
[----:B------:R-:W-:Y:S01]  /*5280*/  DFMA R196, R226, R210, R240 ;  /* 0x000000d2e2c4722b */ /* 0x000fe200000000f0 */
[----:B------:R-:W4:Y:S01]  /*5290*/  LDS.128 R68, [R11+0x15f0] ;  /* 0x0015f0000b447984 */ /* 0x000f220000000c00 */
[----:B------:R-:W-:-:S03]  /*52a0*/  DFMA R88, R88, R228, R188 ;  /* 0x000000e45858722b */ /* 0x000fc600000000bc */
[----:B------:R-:W2:Y:S01]  /*52b0*/  LDS.64 R188, [R8+0x15e0] ;  /* 0x0015e00008bc7984 */ /* 0x000ea20000000a00 */
[----:B------:R-:W-:Y:S02]  /*52c0*/  DFMA R224, R228, R74, R224 ;  /* 0x0000004ae4e0722b */ /* 0x000fe400000000e0 */
[----:B0-----:R-:W-:Y:S02]  /*52d0*/  DFMA R74, R32, R152, R154 ;  /* 0x00000098204a722b */ /* 0x001fe4000000009a */
[----:B------:R-:W-:Y:S01]  /*52e0*/  DFMA R232, R136, R196, R232 ;  /* 0x000000c488e8722b */ /* 0x000fe200000000e8 */
[----:B------:R-:W0:Y:S01]  /*52f0*/  LDS.64 R136, [R8+0x1630] ;  /* 0x0016300008887984 */ /* 0x000e220000000a00 */
[----:B------:R-:W-:Y:S02]  /*5300*/  DFMA R190, R228, R90, R190 ;  /* 0x0000005ae4be722b */ /* 0x000fe400000000be */
[----:B------:R-:W-:Y:S02]  /*5310*/  DFMA R236, R196, R138, R236 ;  /* 0x0000008ac4ec722b */ /* 0x000fe400000000ec */
[----:B-1----:R-:W-:Y:S01]  /*5320*/  DFMA R74, R26, R148, R74 ;  /* 0x000000941a4a722b */ /* 0x002fe2000000004a */
[----:B------:R-:W1:Y:S01]  /*5330*/  LDS.64 R138, [R8+0x1680] ;  /* 0x00168000088a7984 */ /* 0x000e620000000a00 */
[----:B------:R-:W-:-:S02]  /*5340*/  DFMA R78, R196, R78, R212 ;  /* 0x0000004ec44e722b */ /* 0x000fc400000000d4 */
[----:B------:R-:W-:Y:S02]  /*5350*/  DFMA R212, R196, R130, R216 ;  /* 0x00000082c4d4722b */ /* 0x000fe400000000d8 */
[----:B------:R-:W-:Y:S01]  /*5360*/  DFMA R216, R120, R196, R88 ;  /* 0x000000c478d8722b */ /* 0x000fe20000000058 */
[----:B------:R-:W-:Y:S01]  /*5370*/  LDS.64 R130, [R8+0x1770] ;  /* 0x0017700008827984 */ /* 0x000fe20000000a00 */
[----:B---3--:R-:W-:Y:S02]  /*5380*/  DFMA R144, R186, R144, RZ ;  /* 0x00000090ba90722b */ /* 0x008fe400000000ff */
[----:B------:R-:W-:Y:S02]  /*5390*/  DFMA R154, R132, R196, R72 ;  /* 0x000000c4849a722b */ /* 0x000fe40000000048 */
[----:B------:R-:W-:Y:S02]  /*53a0*/  DFMA R218, R196, R122, R190 ;  /* 0x0000007ac4da722b */ /* 0x000fe400000000be */
[----:B------:R-:W-:Y:S01]  /*53b0*/  DFMA R242, R22, R242, R74 ;  /* 0x000000f216f2722b */ /* 0x000fe2000000004a */
[----:B------:R-:W3:Y:S01]  /*53c0*/  LDS.128 R120, [R11+0x1600] ;  /* 0x001600000b787984 */ /* 0x000ee20000000c00 */
[----:B------:R-:W-:-:S03]  /*53d0*/  DFMA R88, R184, R146, R144 ;  /* 0x00000092b858722b */ /* 0x000fc60000000090 */
[----:B------:R-:W3:Y:S04]  /*53e0*/  LDS.128 R72, [UR6+0x27b0] ;  /* 0x0027b006ff487984 */ /* 0x000ee80008000c00 */
[----:B------:R-:W3:Y:S01]  /*53f0*/  LDS.64 R144, [R8+0x16d0] ;  /* 0x0016d00008907984 */ /* 0x000ee20000000a00 */
[----:B------:R-:W-:Y:S02]  /*5400*/  DFMA R210, R128, R196, R192 ;  /* 0x000000c480d2722b */ /* 0x000fe400000000c0 */
[----:B----4-:R-:W-:Y:S01]  /*5410*/  DMUL R128, R54, R140 ;  /* 0x0000008c36807228 */ /* 0x010fe20000000000 */
[----:B------:R-:W4:Y:S04]  /*5420*/  LDS.64 R146, [R9] ;  /* 0x0000000009927984 */ /* 0x000f280000000a00 */
[----:B------:R-:W4:Y:S01]  /*5430*/  LDS.64 R140, [R8+0x1720] ;  /* 0x00172000088c7984 */ /* 0x000f220000000a00 */
[----:B------:R-:W-:-:S02]  /*5440*/  DFMA R192, R182, R68, R88 ;  /* 0x00000044b6c0722b */ /* 0x000fc40000000058 */
[----:B--2---:R-:W-:Y:S01]  /*5450*/  DMUL R148, R214, UR8 ;  /* 0x00000008d6947c28 */ /* 0x004fe20008000000 */
[----:B------:R-:W2:Y:S01]  /*5460*/  LDS.128 R88, [UR6+0x27c0] ;  /* 0x0027c006ff587984 */ /* 0x000ea20008000c00 */
[----:B------:R-:W-:Y:S01]  /*5470*/  DFMA R68, R84, R188, RZ ;  /* 0x000000bc5444722b */ /* 0x000fe200000000ff */
[----:B------:R-:W-:Y:S02]  /*5480*/  CS2R R226, SRZ ;  /* 0x0000000000e27805 */ /* 0x000fe4000001ff00 */
[----:B------:R-:W-:Y:S01]  /*5490*/  CS2R R228, SRZ ;  /* 0x0000000000e47805 */ /* 0x000fe2000001ff00 */
[----:B------:R-:W-:Y:S02]  /*54a0*/  DADD R238, R238, R230 ;  /* 0x00000000eeee7229 */ /* 0x000fe400000000e6 */
[----:B------:R-:W-:Y:S01]  /*54b0*/  DFMA R152, R196, R134, R224 ;  /* 0x00000086c498722b */ /* 0x000fe200000000e0 */
[----:B------:R-:W-:Y:S01]  /*54c0*/  CS2R R190, SRZ ;  /* 0x0000000000be7805 */ /* 0x000fe2000001ff00 */
[----:B------:R-:W-:Y:S01]  /*54d0*/  DFMA R148, R44, R148, R128 ;  /* 0x000000942c94722b */ /* 0x000fe20000000080 */
[----:B------:R-:W2:Y:S01]  /*54e0*/  @!P1 LDG.E.64.CONSTANT R226, desc[UR4][R168.64+0x3840] ;  /* 0x00384004a8e29981 */ /* 0x000ea2000c1e9b00 */
[----:B0-----:R-:W-:-:S03]  /*54f0*/  DFMA R136, R136, R86, R68 ;  /* 0x000000568888722b */ /* 0x001fc60000000044 */
[----:B------:R-:W0:Y:S01]  /*5500*/  LDS.64 R128, [R8+0x17c0] ;  /* 0x0017c00008807984 */ /* 0x000e220000000a00 */
[----:B------:R-:W-:-:S03]  /*5510*/  DFMA R192, R180, R70, R192 ;  /* 0x00000046b4c0722b */ /* 0x000fc600000000c0 */
[----:B------:R-:W0:Y:S01]  /*5520*/  LDS.128 R68, [UR6+0x27d0] ;  /* 0x0027d006ff447984 */ /* 0x000e220008000c00 */
[----:B-1----:R-:W-:Y:S01]  /*5530*/  DFMA R136, R104, R138, R136 ;  /* 0x0000008a6888722b */ /* 0x002fe20000000088 */
[----:B------:R-:W-:Y:S02]  /*5540*/  CS2R R230, SRZ ;  /* 0x0000000000e67805 */ /* 0x000fe4000001ff00 */
[----:B------:R-:W2:Y:S01]  /*5550*/  @!P1 LDG.E.64.CONSTANT R228, desc[UR4][R168.64+0x76c0] ;  /* 0x0076c004a8e49981 */ /* 0x000ea2000c1e9b00 */
[----:B------:R-:W-:Y:S01]  /*5560*/  CS2R R224, SRZ ;  /* 0x0000000000e07805 */ /* 0x000fe2000001ff00 */
[----:B---3--:R-:W-:Y:S02]  /*5570*/  DFMA R120, R178, R120, R192 ;  /* 0x00000078b278722b */ /* 0x008fe400000000c0 */
[----:B------:R-:W-:Y:S01]  /*5580*/  DFMA R138, R172, R72, RZ ;  /* 0x00000048ac8a722b */ /* 0x000fe200000000ff */
[----:B------:R-:W1:Y:S01]  /*5590*/  LDS.128 R132, [R11+0x1610] ;  /* 0x001610000b847984 */ /* 0x000e620000000c00 */
[----:B------:R-:W-:-:S03]  /*55a0*/  DFMA R136, R144, R106, R136 ;  /* 0x0000006a9088722b */ /* 0x000fc60000000088 */
[----:B------:R-:W3:Y:S04]  /*55b0*/  LDS.64 R144, [R8+0x1810] ;  /* 0x0018100008907984 */ /* 0x000ee80000000a00 */
[----:B------:R-:W3:Y:S01]  /*55c0*/  @!P1 LDG.E.64.CONSTANT R230, desc[UR4][R168.64+0x1900] ;  /* 0x00190004a8e69981 */ /* 0x000ee2000c1e9b00 */
[----:B------:R-:W-:-:S03]  /*55d0*/  DFMA R138, R170, R74, R138 ;  /* 0x0000004aaa8a722b */ /* 0x000fc6000000008a */
[----:B------:R-:W3:Y:S01]  /*55e0*/  @!P1 LDG.E.64.CONSTANT R224, desc[UR4][R168.64+0xd160] ;  /* 0x00d16004a8e09981 */ /* 0x000ee2000c1e9b00 */
[----:B----4-:R-:W-:Y:S02]  /*55f0*/  DFMA R146, R66, R146, R148 ;  /* 0x000000924292722b */ /* 0x010fe40000000094 */
[----:B------:R-:W-:Y:S01]  /*5600*/  DFMA R136, R92, R140, R136 ;  /* 0x0000008c5c88722b */ /* 0x000fe20000000088 */
[----:B------:R-:W4:Y:S01]  /*5610*/  LDS.64 R148, [R8+0x1860] ;  /* 0x0018600008947984 */ /* 0x000f220000000a00 */
[----:B------:R-:W-:-:S03]  /*5620*/  DFMA R192, R176, R122, R120 ;  /* 0x0000007ab0c0722b */ /* 0x000fc60000000078 */
[----:B------:R-:W4:Y:S01]  /*5630*/  LDS.128 R120, [UR6+0x27e0] ;  /* 0x0027e006ff787984 */ /* 0x000f220008000c00 */
[----:B--2---:R-:W-:-:S03]  /*5640*/  DFMA R138, R166, R88, R138 ;  /* 0x00000058a68a722b */ /* 0x004fc6000000008a */
[----:B------:R-:W2:Y:S01]  /*5650*/  @!P1 LDG.E.64.CONSTANT R190, desc[UR4][R168.64+0x5780] ;  /* 0x00578004a8be9981 */ /* 0x000ea2000c1e9b00 */
[----:B------:R-:W-:Y:S02]  /*5660*/  DFMA R146, R56, R142, R146 ;  /* 0x0000008e3892722b */ /* 0x000fe40000000092 */
[----:B------:R-:W-:Y:S01]  /*5670*/  DFMA R130, R130, R94, R136 ;  /* 0x0000005e8282722b */ /* 0x000fe20000000088 */
[----:B------:R-:W4:Y:S04]  /*5680*/  LDS.128 R140, [R11+0x1620] ;  /* 0x001620000b8c7984 */ /* 0x000f280000000c00 */
[----:B------:R-:W4:Y:S01]  /*5690*/  LDS.64 R214, [R8+0x18b0] ;  /* 0x0018b00008d67984 */ /* 0x000f220000000a00 */
[----:B------:R-:W-:Y:S02]  /*56a0*/  DFMA R138, R164, R90, R138 ;  /* 0x0000005aa48a722b */ /* 0x000fe4000000008a */
[----:B------:R-:W-:-:S02]  /*56b0*/  DMUL R200, R234, R200 ;  /* 0x000000c8eac87228 */ /* 0x000fc40000000000 */
[----:B0-----:R-:W-:Y:S01]  /*56c0*/  DFMA R240, R124, R128, R130 ;  /* 0x000000807cf0722b */ /* 0x001fe20000000082 */
[----:B------:R-:W0:Y:S01]  /*56d0*/  LDS.64 R234, [R9+0x50] ;  /* 0x0000500009ea7984 */ /* 0x000e220000000a00 */
[----:B------:R-:W-:-:S03]  /*56e0*/  CS2R R188, SRZ ;  /* 0x0000000000bc7805 */ /* 0x000fc6000001ff00 */
[----:B------:R-:W0:Y:S01]  /*56f0*/  LDS.128 R128, [UR6+0x27f0] ;  /* 0x0027f006ff807984 */ /* 0x000e220008000c00 */
[----:B------:R-:W-:Y:S02]  /*5700*/  DFMA R150, R20, R150, R242 ;  /* 0x000000961496722b */ /* 0x000fe400000000f2 */
[----:B------:R-:W-:Y:S01]  /*5710*/  DFMA R242, R162, R68, R138 ;  /* 0x00000044a2f2722b */ /* 0x000fe2000000008a */
[----:B------:R-:W2:Y:S04]  /*5720*/  @!P1 LDG.E.64.CONSTANT R188, desc[UR4][R168.64+0x9600] ;  /* 0x00960004a8bc9981 */ /* 0x000ea8000c1e9b00 */
[----:B------:R-:W0:Y:S01]  /*5730*/  LDS.128 R136, [R7+0x10] ;  /* 0x0000100007887984 */ /* 0x000e220000000c00 */
[----:B-1----:R-:W-:Y:S02]  /*5740*/  DFMA R192, R174, R132, R192 ;  /* 0x00000084aec0722b */ /* 0x002fe400000000c0 */
[----:B---3--:R-:W-:Y:S01]  /*5750*/  DFMA R144, R144, R126, R240 ;  /* 0x0000007e9090722b */ /* 0x008fe200000000f0 */
[----:B------:R-:W1:Y:S01]  /*5760*/  LDS.64 R132, [R9+0xa0] ;  /* 0x0000a00009847984 */ /* 0x000e620000000a00 */
[----:B------:R-:W-:-:S02]  /*5770*/  DFMA R242, R14, R70, R242 ;  /* 0x000000460ef2722b */ /* 0x000fc400000000f2 */
[----:B------:R-:W-:Y:S01]  /*5780*/  DFMA R150, R16, R198, R150 ;  /* 0x000000c61096722b */ /* 0x000fe20000000096 */
[----:B------:R-:W-:Y:S01]  /*5790*/  LDS.64 R240, [R9+0x230] ;  /* 0x0002300009f07984 */ /* 0x000fe20000000a00 */
[----:B------:R-:W-:Y:S02]  /*57a0*/  DFMA R134, R50, R134, R192 ;  /* 0x000000863286722b */ /* 0x000fe400000000c0 */
[----:B----4-:R-:W-:Y:S01]  /*57b0*/  DFMA R144, R112, R148, R144 ;  /* 0x000000947090722b */ /* 0x010fe20000000090 */
[----:B------:R-:W-:Y:S01]  /*57c0*/  LDS.64 R198, [R9+0x2d0] ;  /* 0x0002d00009c67984 */ /* 0x000fe20000000a00 */
[----:B------:R-:W-:-:S04]  /*57d0*/  DFMA R242, R44, R120, R242 ;  /* 0x000000782cf2722b */ /* 0x000fc800000000f2 */
[----:B------:R-:W-:-:S04]  /*57e0*/  DFMA R134, R18, R140, R134 ;  /* 0x0000008c1286722b */ /* 0x000fc80000000086 */
[----:B------:R-:W-:Y:S02]  /*57f0*/  DFMA R140, R30, R122, R242 ;  /* 0x0000007a1e8c722b */ /* 0x000fe400000000f2 */
[----:B------:R-:W-:Y:S02]  /*5800*/  DFMA R192, R214, R114, R144 ;  /* 0x00000072d6c0722b */ /* 0x000fe40000000090 */
[----:B------:R-:W-:Y:S01]  /*5810*/  DFMA R242, R76, R196, R238 ;  /* 0x000000c44cf2722b */ /* 0x000fe200000000ee */
[----:B------:R-:W-:Y:S01]  /*5820*/  LDS.64 R214, [R9+0x280] ;  /* 0x0002800009d67984 */ /* 0x000fe20000000a00 */
[----:B------:R-:W-:Y:S02]  /*5830*/  DFMA R196, R40, R142, R134 ;  /* 0x0000008e28c4722b */ /* 0x000fe40000000086 */
[----:B0-----:R-:W-:Y:S02]  /*5840*/  DFMA R146, R62, R234, R146 ;  /* 0x000000ea3e92722b */ /* 0x001fe40000000092 */
[----:B------:R-:W-:-:S02]  /*5850*/  DMUL R76, R192, R202 ;  /* 0x000000cac04c7228 */ /* 0x000fc40000000000 */
[----:B------:R-:W-:Y:S02]  /*5860*/  DMUL R204, R192, R204 ;  /* 0x000000ccc0cc7228 */ /* 0x000fe40000000000 */
[----:B------:R-:W-:Y:S02]  /*5870*/  DFMA R140, R28, R128, R140 ;  /* 0x000000801c8c722b */ /* 0x000fe4000000008c */
[----:B------:R-:W-:Y:S02]  /*5880*/  DADD R234, R78, R150 ;  /* 0x000000004eea7229 */ /* 0x000fe40000000096 */
[----:B------:R-:W-:Y:S01]  /*5890*/  DFMA R200, R222, R194, R200 ;  /* 0x000000c2dec8722b */ /* 0x000fe200000000c8 */
[----:B------:R-:W0:Y:S01]  /*58a0*/  LDS.64 R150, [R9+0xf0] ;  /* 0x0000f00009967984 */ /* 0x000e220000000a00 */
[C---:B------:R-:W-:Y:S02]  /*58b0*/  DFMA R76, R196.reuse, R206, R76 ;  /* 0x000000cec44c722b */ /* 0x040fe4000000004c */
[----:B------:R-:W-:Y:S01]  /*58c0*/  DFMA R78, R196, R202, R204 ;  /* 0x000000cac44e722b */ /* 0x000fe200000000cc */
[----:B------:R-:W-:Y:S01]  /*58d0*/  LDS.64 R222, [R9+0x190] ;  /* 0x0001900009de7984 */ /* 0x000fe20000000a00 */
[----:B------:R-:W-:-:S02]  /*58e0*/  DFMA R136, R60, R136, R146 ;  /* 0x000000883c88722b */ /* 0x000fc40000000092 */
[----:B------:R-:W-:Y:S01]  /*58f0*/  DFMA R194, R160, R130, R140 ;  /* 0x00000082a0c2722b */ /* 0x000fe2000000008c */
[----:B------:R-:W-:Y:S01]  /*5900*/  LDS.64 R204, [R9+0x140] ;  /* 0x0001400009cc7984 */ /* 0x000fe20000000a00 */
[----:B------:R-:W-:-:S03]  /*5910*/  DFMA R238, R220, R208, R200 ;  /* 0x000000d0dcee722b */ /* 0x000fc600000000c8 */
[----:B------:R-:W-:Y:S01]  /*5920*/  LDS.64 R220, [R9+0x1e0] ;  /* 0x0001e00009dc7984 */ /* 0x000fe20000000a00 */
[----:B-1----:R-:W-:Y:S02]  /*5930*/  DFMA R208, R24, R132, R136 ;  /* 0x0000008418d0722b */ /* 0x002fe40000000088 */
[C---:B------:R-:W-:Y:S01]  /*5940*/  DFMA R202, R194.reuse, R158, R76 ;  /* 0x0000009ec2ca722b */ /* 0x040fe2000000004c */
[----:B------:R-:W1:Y:S01]  /*5950*/  LDS.128 R144, [R7+0x20] ;  /* 0x0000200007907984 */ /* 0x000e620000000c00 */
[----:B------:R-:W-:-:S03]  /*5960*/  DFMA R244, R194, R156, R78 ;  /* 0x0000009cc2f4722b */ /* 0x000fc6000000004e */
[----:B------:R-:W-:Y:S04]  /*5970*/  LDS.128 R132, [R7+0x30] ;  /* 0x0000300007847984 */ /* 0x000fe80000000c00 */
[----:B------:R-:W-:Y:S01]  /*5980*/  LDS.128 R76, [R7+0x40] ;  /* 0x00004000074c7984 */ /* 0x000fe20000000c00 */
[----:B------:R-:W-:Y:S06]  /*5990*/  BAR.SYNC.DEFER_BLOCKING 0x0 ;  /* 0x0000000000007b1d */ /* 0x000fec0000010000 */
[----:B------:R3:W-:Y:S04]  /*59a0*/  STS.64 [R10], R202 ;  /* 0x000000ca0a007388 */ /* 0x0007e80000000a00 */
[----:B------:R-:W-:Y:S01]  /*59b0*/  STS.64 [R12], R244 ;  /* 0x000000f40c007388 */ /* 0x000fe20000000a00 */
[----:B------:R-:W-:Y:S06]  /*59c0*/  BAR.SYNC.DEFER_BLOCKING 0x0 ;  /* 0x0000000000007b1d */ /* 0x000fec0000010000 */
[----:B------:R-:W-:Y:S01]  /*59d0*/  DFMA R208, R48, R138, R208 ;  /* 0x0000008a30d0722b */ /* 0x000fe200000000d0 */
[----:B------:R-:W4:Y:S04]  /*59e0*/  LDS.64 R148, [R8+0x1900] ;  /* 0x0019000008947984 */ /* 0x000f280000000a00 */
[----:B------:R-:W4:Y:S04]  /*59f0*/  LDS.128 R140, [R11+0x1900] ;  /* 0x001900000b8c7984 */ /* 0x000f280000000c00 */
[----:B------:R-:W4:Y:S04]  /*5a00*/  LDS.64 R206, [R8+0x1950] ;  /* 0x0019500008ce7984 */ /* 0x000f280000000a00 */
[----:B------:R-:W4:Y:S01]  /*5a10*/  LDS.128 R136, [R11+0x1910] ;  /* 0x001910000b887984 */ /* 0x000f220000000c00 */
[----:B------:R-:W-:-:S03]  /*5a20*/  DFMA R200, R116, R238, R232 ;  /* 0x000000ee74c8722b */ /* 0x000fc600000000e8 */
[----:B------:R-:W4:Y:S04]  /*5a30*/  LDS.64 R116, [R8+0x19a0] ;  /* 0x0019a00008747984 */ /* 0x000f280000000a00 */
[----:B------:R-:W4:Y:S01]  /*5a40*/  LDS.64 R246, [R8+0x19f0] ;  /* 0x0019f00008f67984 */ /* 0x000f220000000a00 */
[----:B0-----:R-:W-:-:S03]  /*5a50*/  DFMA R150, R64, R150, R208 ;  /* 0x000000964096722b */ /* 0x001fc600000000d0 */
[----:B------:R-:W0:Y:S04]  /*5a60*/  LDS.64 R244, [R8+0x1a40] ;  /* 0x001a400008f47984 */ /* 0x000e280000000a00 */
[----:B------:R-:W-:Y:S01]  /*5a70*/  LDS.64 R232, [R8+0x1a90] ;  /* 0x001a900008e87984 */ /* 0x000fe20000000a00 */
[----:B-1----:R-:W-:Y:S02]  /*5a80*/  DFMA R144, R58, R144, R150 ;  /* 0x000000903a90722b */ /* 0x002fe40000000096 */
[----:B---3--:R-:W-:Y:S01]  /*5a90*/  DFMA R202, R238, R118, R236 ;  /* 0x00000076eeca722b */ /* 0x008fe200000000ec */
[----:B------:R-:W-:Y:S01]  /*5aa0*/  LDS.64 R248, [R9] ;  /* 0x0000000009f87984 */ /* 0x000fe20000000a00 */
[----:B----4-:R-:W-:Y:S02]  /*5ab0*/  DFMA R148, R84, R148, RZ ;  /* 0x000000945494722b */ /* 0x010fe400000000ff */
[----:B------:R-:W-:-:S06]  /*5ac0*/  DFMA R140, R186, R140, RZ ;  /* 0x0000008cba8c722b */ /* 0x000fcc00000000ff */
[----:B------:R-:W-:Y:S02]  /*5ad0*/  DFMA R206, R206, R86, R148 ;  /* 0x00000056cece722b */ /* 0x000fe40000000094 */
[----:B------:R-:W1:Y:S01]  /*5ae0*/  LDS.128 R148, [R11+0x1920] ;  /* 0x001920000b947984 */ /* 0x000e620000000c00 */
[----:B------:R-:W-:-:S08]  /*5af0*/  DFMA R140, R184, R142, R140 ;  /* 0x0000008eb88c722b */ /* 0x000fd0000000008c */
[----:B------:R-:W-:Y:S02]  /*5b00*/  DFMA R136, R182, R136, R140 ;  /* 0x00000088b688722b */ /* 0x000fe4000000008c */
[----:B------:R-:W3:Y:S01]  /*5b10*/  LDS.128 R140, [UR6+0x2800] ;  /* 0x00280006ff8c7984 */ /* 0x000ee20008000c00 */
[----:B------:R-:W-:Y:S02]  /*5b20*/  DFMA R116, R104, R116, R206 ;  /* 0x000000746874722b */ /* 0x000fe400000000ce */
[----:B------:R-:W-:Y:S01]  /*5b30*/  DFMA R236, R52, R204, R144 ;  /* 0x000000cc34ec722b */ /* 0x000fe20000000090 */
[----:B------:R-:W4:Y:S02]  /*5b40*/  LDS.64 R144, [R8+0x1ae0] ;  /* 0x001ae00008907984 */ /* 0x000f240000000a00 */
[----:B------:R-:W-:-:S03]  /*5b50*/  DFMA R204, R180, R138, R136 ;  /* 0x0000008ab4cc722b */ /* 0x000fc60000000088 */
[----:B------:R-:W-:Y:S01]  /*5b60*/  DFMA R246, R246, R106, R116 ;  /* 0x0000006af6f6722b */ /* 0x000fe20000000074 */
[----:B------:R-:W-:Y:S04]  /*5b70*/  LDS.128 R136, [UR6+0x2810] ;  /* 0x00281006ff887984 */ /* 0x000fe80008000c00 */
[----:B------:R-:W4:Y:S01]  /*5b80*/  LDS.128 R116, [R11+0x1930] ;  /* 0x001930000b747984 */ /* 0x000f220000000c00 */
[----:B------:R-:W-:Y:S02]  /*5b90*/  DFMA R208, R80, R238, R242 ;  /* 0x000000ee50d0722b */ /* 0x000fe400000000f2 */
[----:B------:R-:W-:Y:S01]  /*5ba0*/  DFMA R206, R238, R102, R152 ;  /* 0x00000066eece722b */ /* 0x000fe20000000098 */
[----:B------:R-:W-:Y:S01]  /*5bb0*/  LDS.64 R80, [R8+0x1b30] ;  /* 0x001b300008507984 */ /* 0x000fe20000000a00 */
[----:B0-----:R-:W-:-:S02]  /*5bc0*/  DFMA R242, R92, R244, R246 ;  /* 0x000000f45cf2722b */ /* 0x001fc400000000f6 */
[----:B-1----:R-:W-:Y:S02]  /*5bd0*/  DFMA R148, R178, R148, R204 ;  /* 0x00000094b294722b */ /* 0x002fe400000000cc */
[----:B------:R-:W-:Y:S01]  /*5be0*/  DFMA R204, R100, R238, R154 ;  /* 0x000000ee64cc722b */ /* 0x000fe2000000009a */
[----:B------:R-:W0:Y:S01]  /*5bf0*/  LDS.128 R100, [UR6+0x2820] ;  /* 0x00282006ff647984 */ /* 0x000e220008000c00 */
[----:B------:R-:W-:Y:S02]  /*5c00*/  DFMA R146, R46, R146, R236 ;  /* 0x000000922e92722b */ /* 0x000fe400000000ec */
[----:B------:R-:W-:Y:S01]  /*5c10*/  DFMA R242, R232, R94, R242 ;  /* 0x0000005ee8f2722b */ /* 0x000fe200000000f2 */
[----:B------:R-:W-:Y:S01]  /*5c20*/  LDS.128 R152, [UR6+0x2840] ;  /* 0x00284006ff987984 */ /* 0x000fe20008000c00 */
[----:B------:R-:W-:Y:S02]  /*5c30*/  DFMA R150, R176, R150, R148 ;  /* 0x00000096b096722b */ /* 0x000fe40000000094 */
[----:B---3--:R-:W-:Y:S01]  /*5c40*/  DFMA R148, R172, R140, RZ ;  /* 0x0000008cac94722b */ /* 0x008fe200000000ff */
[----:B------:R-:W1:Y:S01]  /*5c50*/  LDS.64 R232, [R8+0x1b80] ;  /* 0x001b800008e87984 */ /* 0x000e620000000a00 */
[----:B------:R-:W-:-:S02]  /*5c60*/  DFMA R222, R42, R222, R146 ;  /* 0x000000de2ade722b */ /* 0x000fc40000000092 */
[----:B----4-:R-:W-:Y:S01]  /*5c70*/  DFMA R242, R124, R144, R242 ;  /* 0x000000907cf2722b */ /* 0x010fe200000000f2 */
[----:B------:R-:W3:Y:S03]  /*5c80*/  LDS.128 R144, [UR6+0x2830] ;  /* 0x00283006ff907984 */ /* 0x000ee60008000c00 */
[----:B------:R-:W-:Y:S02]  /*5c90*/  DFMA R148, R170, R142, R148 ;  /* 0x0000008eaa94722b */ /* 0x000fe40000000094 */
[----:B------:R-:W-:Y:S02]  /*5ca0*/  DFMA R210, R108, R238, R210 ;  /* 0x000000ee6cd2722b */ /* 0x000fe400000000d2 */
[----:B------:R-:W-:Y:S02]  /*5cb0*/  DFMA R212, R238, R110, R212 ;  /* 0x0000006eeed4722b */ /* 0x000fe400000000d4 */
[----:B------:R-:W-:Y:S01]  /*5cc0*/  DFMA R236, R174, R116, R150 ;  /* 0x00000074aeec722b */ /* 0x000fe20000000096 */
[----:B------:R-:W4:Y:S01]  /*5cd0*/  LDS.128 R108, [R11+0x1940] ;  /* 0x001940000b6c7984 */ /* 0x000f220000000c00 */
[----:B------:R-:W-:-:S03]  /*5ce0*/  DFMA R148, R166, R136, R148 ;  /* 0x00000088a694722b */ /* 0x000fc60000000094 */
[----:B------:R-:W4:Y:S05]  /*5cf0*/  LDS.64 R116, [R8+0x1bd0] ;  /* 0x001bd00008747984 */ /* 0x000f2a0000000a00 */
[----:B------:R-:W-:Y:S02]  /*5d00*/  DFMA R244, R164, R138, R148 ;  /* 0x0000008aa4f4722b */ /* 0x000fe40000000094 */
[----:B------:R-:W4:Y:S06]  /*5d10*/  LDS.128 R148, [R7] ;  /* 0x0000000007947984 */ /* 0x000f2c0000000c00 */
[----:B0-----:R-:W-:-:S02]  /*5d20*/  DFMA R244, R162, R100, R244 ;  /* 0x00000064a2f4722b */ /* 0x001fc400000000f4 */
[----:B------:R-:W-:Y:S02]  /*5d30*/  DFMA R80, R80, R126, R242 ;  /* 0x0000007e5050722b */ /* 0x000fe400000000f2 */
[----:B------:R-:W-:Y:S01]  /*5d40*/  DFMA R132, R38, R132, R222 ;  /* 0x000000842684722b */ /* 0x000fe200000000de */
[----:B------:R-:W-:Y:S03]  /*5d50*/  LDS.64 R242, [R9+0x50] ;  /* 0x0000500009f27984 */ /* 0x000fe60000000a00 */
[----:B------:R-:W-:Y:S02]  /*5d60*/  DFMA R244, R14, R102, R244 ;  /* 0x000000660ef4722b */ /* 0x000fe400000000f4 */
[----:B------:R-:W-:Y:S02]  /*5d70*/  DFMA R118, R50, R118, R236 ;  /* 0x000000763276722b */ /* 0x000fe400000000ec */
[----:B-1----:R-:W-:Y:S01]  /*5d80*/  DFMA R80, R112, R232, R80 ;  /* 0x000000e87050722b */ /* 0x002fe20000000050 */
[----:B------:R-:W-:Y:S03]  /*5d90*/  LDS.64 R236, [R9+0x190] ;  /* 0x0001900009ec7984 */ /* 0x000fe60000000a00 */
[----:B---3--:R-:W-:Y:S01]  /*5da0*/  DFMA R244, R44, R144, R244 ;  /* 0x000000902cf4722b */ /* 0x008fe200000000f4 */
[----:B------:R-:W-:Y:S01]  /*5db0*/  LDS.64 R232, [R9+0x230] ;  /* 0x0002300009e87984 */ /* 0x000fe20000000a00 */
[----:B------:R-:W-:-:S02]  /*5dc0*/  DFMA R132, R36, R220, R132 ;  /* 0x000000dc2484722b */ /* 0x000fc40000000084 */
[----:B----4-:R-:W-:-:S04]  /*5dd0*/  DFMA R108, R18, R108, R118 ;  /* 0x0000006c126c722b */ /* 0x010fc80000000076 */
[----:B------:R-:W-:Y:S02]  /*5de0*/  DFMA R244, R30, R146, R244 ;  /* 0x000000921ef4722b */ /* 0x000fe400000000f4 */
[----:B------:R-:W-:Y:S02]  /*5df0*/  DFMA R220, R116, R114, R80 ;  /* 0x0000007274dc722b */ /* 0x000fe40000000050 */
[----:B------:R-:W-:Y:S01]  /*5e00*/  DFMA R216, R96, R238, R216 ;  /* 0x000000ee60d8722b */ /* 0x000fe200000000d8 */
[----:B------:R-:W-:Y:S01]  /*5e10*/  LDS.128 R116, [R7+0x30] ;  /* 0x0000300007747984 */ /* 0x000fe20000000c00 */
[----:B------:R-:W-:Y:S02]  /*5e20*/  DFMA R222, R40, R110, R108 ;  /* 0x0000006e28de722b */ /* 0x000fe4000000006c */
[----:B------:R-:W-:Y:S01]  /*5e30*/  DFMA R80, R28, R152, R244 ;  /* 0x000000981c50722b */ /* 0x000fe200000000f4 */
[----:B------:R-:W-:Y:S01]  /*5e40*/  LDS.128 R108, [R7+0x40] ;  /* 0x00004000076c7984 */ /* 0x000fe20000000c00 */
[----:B------:R-:W-:-:S02]  /*5e50*/  DMUL R96, R220, R226 ;  /* 0x000000e2dc607228 */ /* 0x000fc40000000000 */
[----:B------:R-:W-:Y:S02]  /*5e60*/  DMUL R228, R220, R228 ;  /* 0x000000e4dce47228 */ /* 0x000fe40000000000 */
[----:B------:R-:W-:Y:S02]  /*5e70*/  DFMA R132, R34, R134, R132 ;  /* 0x000000862284722b */ /* 0x000fe40000000084 */
[----:B------:R-:W-:Y:S02]  /*5e80*/  DMUL R148, R54, R148 ;  /* 0x0000009436947228 */ /* 0x000fe40000000000 */
[C---:B------:R-:W-:Y:S02]  /*5e90*/  DFMA R96, R222.reuse, R230, R96 ;  /* 0x000000e6de60722b */ /* 0x040fe40000000060 */
[----:B------:R-:W-:Y:S01]  /*5ea0*/  DFMA R134, R222, R226, R228 ;  /* 0x000000e2de86722b */ /* 0x000fe200000000e4 */
[----:B------:R-:W-:Y:S01]  /*5eb0*/  LDS.64 R230, [R9+0x280] ;  /* 0x0002800009e67984 */ /* 0x000fe20000000a00 */
[----:B------:R-:W-:-:S02]  /*5ec0*/  DMUL R246, R224, UR8 ;  /* 0x00000008e0f67c28 */ /* 0x000fc40008000000 */
[----:B------:R-:W-:Y:S01]  /*5ed0*/  DFMA R226, R160, R154, R80 ;  /* 0x0000009aa0e2722b */ /* 0x000fe20000000050 */
[----:B------:R-:W-:Y:S01]  /*5ee0*/  LDS.64 R228, [R9+0x2d0] ;  /* 0x0002d00009e47984 */ /* 0x000fe20000000a00 */
[C---:B------:R-:W-:Y:S02]  /*5ef0*/  DFMA R218, R238.reuse, R98, R218 ;  /* 0x00000062eeda722b */ /* 0x040fe400000000da */
[----:B------:R-:W-:Y:S02]  /*5f00*/  DFMA R224, R238, R82, R234 ;  /* 0x00000052eee0722b */ /* 0x000fe400000000ea */
[----:B------:R-:W-:Y:S01]  /*5f10*/  DFMA R244, R32, R240, R132 ;  /* 0x000000f020f4722b */ /* 0x000fe20000000084 */
[----:B------:R-:W-:Y:S01]  /*5f20*/  LDS.64 R238, [R9+0x140] ;  /* 0x0001400009ee7984 */ /* 0x000fe20000000a00 */
[----:B------:R-:W-:Y:S02]  /*5f30*/  DFMA R246, R30, R246, R148 ;  /* 0x000000f61ef6722b */ /* 0x000fe40000000094 */
[C---:B--2---:R-:W-:Y:S01]  /*5f40*/  DFMA R250, R226.reuse, R190, R96 ;  /* 0x000000bee2fa722b */ /* 0x044fe20000000060 */
[----:B------:R-:W-:Y:S04]  /*5f50*/  LDS.64 R148, [R9+0xa0] ;  /* 0x0000a00009947984 */ /* 0x000fe80000000a00 */
[----:B------:R-:W-:Y:S04]  /*5f60*/  LDS.64 R240, [R9+0xf0] ;  /* 0x0000f00009f07984 */ /* 0x000fe80000000a00 */
[----:B------:R-:W-:Y:S04]  /*5f70*/  LDS.64 R234, [R9+0x1e0] ;  /* 0x0001e00009ea7984 */ /* 0x000fe80000000a00 */
[----:B------:R-:W-:Y:S04]  /*5f80*/  LDS.128 R80, [R7+0x10] ;  /* 0x0000100007507984 */ /* 0x000fe80000000c00 */
[----:B------:R-:W-:Y:S01]  /*5f90*/  LDS.128 R96, [R7+0x20] ;  /* 0x0000200007607984 */ /* 0x000fe20000000c00 */
[----:B------:R-:W-:Y:S06]  /*5fa0*/  BAR.SYNC.DEFER_BLOCKING 0x0 ;  /* 0x0000000000007b1d */ /* 0x000fec0000010000 */
[----:B------:R-:W-:Y:S01]  /*5fb0*/  DFMA R134, R226, R188, R134 ;  /* 0x000000bce286722b */ /* 0x000fe20000000086 */
[----:B------:R-:W-:Y:S06]  /*5fc0*/  STS.64 [R10], R250 ;  /* 0x000000fa0a007388 */ /* 0x000fec0000000a00 */
[----:B------:R-:W-:Y:S01]  /*5fd0*/  STS.64 [R12], R134 ;  /* 0x000000860c007388 */ /* 0x000fe20000000a00 */
[----:B------:R-:W-:Y:S06]  /*5fe0*/  BAR.SYNC.DEFER_BLOCKING 0x0 ;  /* 0x0000000000007b1d */ /* 0x000fec0000010000 */
[----:B------:R-:W0:Y:S04]  /*5ff0*/  LDS.128 R132, [R11+0x1c20] ;  /* 0x001c20000b847984 */ /* 0x000e280000000c00 */
[----:B------:R-:W1:Y:S04]  /*6000*/  LDS.64 R250, [R8+0x1c20] ;  /* 0x001c200008fa7984 */ /* 0x000e680000000a00 */
[----:B------:R-:W-:Y:S01]  /*6010*/  LDS.64 R12, [R8+0x1d10] ;  /* 0x001d1000080c7984 */ /* 0x000fe20000000a00 */
[----:B0-----:R-:W-:Y:S01]  /*6020*/  DFMA R186, R186, R132, RZ ;  /* 0x00000084baba722b */ /* 0x001fe200000000ff */
[----:B------:R-:W-:Y:S01]  /*6030*/  CS2R R132, SRZ ;  /* 0x0000000000847805 */ /* 0x000fe2000001ff00 */
[----:B-1----:R-:W-:Y:S01]  /*6040*/  DFMA R250, R84, R250, RZ ;  /* 0x000000fa54fa722b */ /* 0x002fe200000000ff */
[----:B------:R-:W0:Y:S04]  /*6050*/  LDS.64 R84, [R8+0x1c70] ;  /* 0x001c700008547984 */ /* 0x000e280000000a00 */
[----:B------:R-:W2:Y:S01]  /*6060*/  @!P1 LDG.E.64.CONSTANT R132, desc[UR4][R168.64+0xd480] ;  /* 0x00d48004a8849981 */ /* 0x000ea2000c1e9b00 */
[----:B------:R-:W-:-:S03]  /*6070*/  DFMA R134, R184, R134, R186 ;  /* 0x00000086b886722b */ /* 0x000fc600000000ba */
[----:B------:R-:W-:Y:S01]  /*6080*/  LDS.64 R184, [R8+0x1cc0] ;  /* 0x001cc00008b87984 */ /* 0x000fe20000000a00 */
[----:B0-----:R-:W-:-:S03]  /*6090*/  DFMA R250, R84, R86, R250 ;  /* 0x0000005654fa722b */ /* 0x001fc600000000fa */
[----:B------:R-:W0:Y:S01]  /*60a0*/  LDS.128 R84, [R11+0x1c30] ;  /* 0x001c30000b547984 */ /* 0x000e220000000c00 */
[----:B------:R-:W-:-:S06]  /*60b0*/  CS2R R186, SRZ ;  /* 0x0000000000ba7805 */ /* 0x000fcc000001ff00 */
[----:B------:R-:W3:Y:S01]  /*60c0*/  @!P1 LDG.E.64.CONSTANT R186, desc[UR4][R168.64+0x1c20] ;  /* 0x001c2004a8ba9981 */ /* 0x000ee2000c1e9b00 */
[----:B0-----:R-:W-:Y:S02]  /*60d0*/  DFMA R84, R182, R84, R134 ;  /* 0x00000054b654722b */ /* 0x001fe40000000086 */
[----:B------:R-:W-:Y:S01]  /*60e0*/  DFMA R134, R104, R184, R250 ;  /* 0x000000b86886722b */ /* 0x000fe200000000fa */
[----:B------:R-:W-:-:S07]  /*60f0*/  CS2R R184, SRZ ;  /* 0x0000000000b87805 */ /* 0x000fce000001ff00 */
[----:B------:R-:W-:Y:S01]  /*6100*/  DFMA R134, R12, R106, R134 ;  /* 0x0000006a0c86722b */ /* 0x000fe20000000086 */
[----:B------:R-:W4:Y:S01]  /*6110*/  @!P1 LDG.E.64.CONSTANT R184, desc[UR4][R168.64+0x3b60] ;  /* 0x003b6004a8b89981 */ /* 0x000f22000c1e9b00 */
[----:B------:R-:W-:Y:S01]  /*6120*/  CS2R R12, SRZ ;  /* 0x00000000000c7805 */ /* 0x000fe2000001ff00 */
[----:B------:R-:W-:Y:S01]  /*6130*/  DFMA R104, R180, R86, R84 ;  /* 0x00000056b468722b */ /* 0x000fe20000000054 */
[----:B------:R-:W-:Y:S01]  /*6140*/  CS2R R182, SRZ ;  /* 0x0000000000b67805 */ /* 0x000fe2000001ff00 */
[----:B------:R-:W0:Y:S04]  /*6150*/  LDS.64 R106, [R8+0x1d60] ;  /* 0x001d6000086a7984 */ /* 0x000e280000000a00 */
[----:B------:R-:W3:Y:S01]  /*6160*/  @!P1 LDG.E.64.CONSTANT R12, desc[UR4][R168.64+0x79e0] ;  /* 0x0079e004a80c9981 */ /* 0x000ee2000c1e9b00 */
[----:B------:R-:W-:-:S03]  /*6170*/  CS2R R180, SRZ ;  /* 0x0000000000b47805 */ /* 0x000fc6000001ff00 */
[----:B------:R-:W3:Y:S04]  /*6180*/  @!P1 LDG.E.64.CONSTANT R182, desc[UR4][R168.64+0x5aa0] ;  /* 0x005aa004a8b69981 */ /* 0x000ee8000c1e9b00 */
[----:B------:R-:W3:Y:S04]  /*6190*/  @!P1 LDG.E.64.CONSTANT R180, desc[UR4][R168.64+0x9920] ;  /* 0x00992004a8b49981 */ /* 0x000ee8000c1e9b00 */
[----:B------:R-:W1:Y:S01]  /*61a0*/  LDS.128 R84, [R11+0x1c40] ;  /* 0x001c40000b547984 */ /* 0x000e620000000c00 */
[----:B0-----:R-:W-:-:S03]  /*61b0*/  DFMA R106, R92, R106, R134 ;  /* 0x0000006a5c6a722b */ /* 0x001fc60000000086 */
[----:B------:R-:W0:Y:S01]  /*61c0*/  LDS.64 R92, [R8+0x1db0] ;  /* 0x001db000085c7984 */ /* 0x000e220000000a00 */
[----:B------:R-:W-:Y:S02]  /*61d0*/  DFMA R244, R26, R76, R244 ;  /* 0x0000004c1af4722b */ /* 0x000fe400000000f4 */
[----:B------:R-:W-:Y:S01]  /*61e0*/  DFMA R246, R66, R248, R246 ;  /* 0x000000f842f6722b */ /* 0x000fe200000000f6 */
[----:B------:R-:W-:Y:S01]  /*61f0*/  LDS.64 R134, [R9] ;  /* 0x0000000009867984 */ /* 0x000fe20000000a00 */
[----:B-1----:R-:W-:-:S03]  /*6200*/  DFMA R104, R178, R84, R104 ;  /* 0x00000054b268722b */ /* 0x002fc60000000068 */
[----:B------:R-:W1:Y:S01]  /*6210*/  LDS.64 R84, [R8+0x1e00] ;  /* 0x001e000008547984 */ /* 0x000e620000000a00 */
[----:B------:R-:W-:-:S06]  /*6220*/  CS2R R178, SRZ ;  /* 0x0000000000b27805 */ /* 0x000fcc000001ff00 */
[----:B------:R-:W3:Y:S01]  /*6230*/  @!P1 LDG.E.64.CONSTANT R178, desc[UR4][R168.64+0xd7a0] ;  /* 0x00d7a004a8b29981 */ /* 0x000ee2000c1e9b00 */
[----:B------:R-:W-:Y:S02]  /*6240*/  DFMA R104, R176, R86, R104 ;  /* 0x00000056b068722b */ /* 0x000fe40000000068 */
[----:B0-----:R-:W-:Y:S01]  /*6250*/  DFMA R92, R92, R94, R106 ;  /* 0x0000005e5c5c722b */ /* 0x001fe2000000006a */
[----:B------:R-:W0:Y:S07]  /*6260*/  LDS.64 R106, [R8+0x1e50] ;  /* 0x001e5000086a7984 */ /* 0x000e2e0000000a00 */
[----:B-1----:R-:W-:Y:S01]  /*6270*/  DFMA R124, R124, R84, R92 ;  /* 0x000000547c7c722b */ /* 0x002fe2000000005c */
[----:B------:R-:W1:Y:S04]  /*6280*/  LDS.128 R84, [R11+0x1c50] ;  /* 0x001c50000b547984 */ /* 0x000e680000000c00 */
[----:B------:R-:W1:Y:S01]  /*6290*/  LDS.128 R92, [R7] ;  /* 0x00000000075c7984 */ /* 0x000e620000000c00 */
[----:B------:R-:W-:-:S02]  /*62a0*/  DFMA R150, R56, R150, R246 ;  /* 0x000000963896722b */ /* 0x000fc400000000f6 */
[----:B0-----:R-:W-:Y:S02]  /*62b0*/  DFMA R76, R106, R126, R124 ;  /* 0x0000007e6a4c722b */ /* 0x001fe4000000007c */
[----:B-1----:R-:W-:Y:S01]  /*62c0*/  DFMA R84, R174, R84, R104 ;  /* 0x00000054ae54722b */ /* 0x002fe20000000068 */
[----:B------:R-:W-:Y:S04]  /*62d0*/  LDS.128 R124, [UR6+0x2860] ;  /* 0x00286006ff7c7984 */ /* 0x000fe80008000c00 */
[----:B------:R-:W0:Y:S01]  /*62e0*/  LDS.128 R104, [UR6+0x2850] ;  /* 0x00285006ff687984 */ /* 0x000e220008000c00 */
[----:B------:R-:W-:Y:S02]  /*62f0*/  DMUL R92, R54, R92 ;  /* 0x0000005c365c7228 */ /* 0x000fe40000000000 */
[----:B------:R-:W-:-:S08]  /*6300*/  DFMA R150, R62, R242, R150 ;  /* 0x000000f23e96722b */ /* 0x000fd00000000096 */
[----:B------:R-:W-:-:S08]  /*6310*/  DFMA R80, R60, R80, R150 ;  /* 0x000000503c50722b */ /* 0x000fd00000000096 */
[----:B------:R-:W-:Y:S01]  /*6320*/  DFMA R150, R24, R148, R80 ;  /* 0x000000941896722b */ /* 0x000fe20000000050 */
[----:B------:R-:W-:Y:S01]  /*6330*/  LDS.64 R148, [R9+0x50] ;  /* 0x0000500009947984 */ /* 0x000fe20000000a00 */
[----:B0-----:R-:W-:Y:S02]  /*6340*/  DFMA R242, R172, R104, RZ ;  /* 0x00000068acf2722b */ /* 0x001fe400000000ff */
[----:B--2---:R-:W-:-:S08]  /*6350*/  DMUL R132, R132, UR8 ;  /* 0x0000000884847c28 */ /* 0x004fd00008000000 */
[----:B------:R-:W-:Y:S01]  /*6360*/  DFMA R132, R28, R132, R92 ;  /* 0x000000841c84722b */ /* 0x000fe2000000005c */
[----:B------:R-:W0:Y:S01]  /*6370*/  LDS.64 R92, [R8+0x1ea0] ;  /* 0x001ea000085c7984 */ /* 0x000e220000000a00 */
[----:B------:R-:W-:-:S06]  /*6380*/  DFMA R80, R170, R106, R242 ;  /* 0x0000006aaa50722b */ /* 0x000fcc00000000f2 */
[----:B------:R-:W-:Y:S02]  /*6390*/  DFMA R242, R66, R134, R132 ;  /* 0x0000008642f2722b */ /* 0x000fe40000000084 */
[----:B------:R-:W1:Y:S01]  /*63a0*/  LDS.128 R132, [UR6+0x2870] ;  /* 0x00287006ff847984 */ /* 0x000e620008000c00 */
[----:B------:R-:W-:Y:S01]  /*63b0*/  CS2R R176, SRZ ;  /* 0x0000000000b07805 */ /* 0x000fe2000001ff00 */
[----:B------:R-:W-:Y:S02]  /*63c0*/  DFMA R166, R166, R124, R80 ;  /* 0x0000007ca6a6722b */ /* 0x000fe40000000050 */
[----:B------:R-:W-:Y:S01]  /*63d0*/  DFMA R50, R50, R86, R84 ;  /* 0x000000563232722b */ /* 0x000fe20000000054 */
[----:B------:R-:W2:Y:S01]  /*63e0*/  LDS.128 R84, [UR6+0x2880] ;  /* 0x00288006ff547984 */ /* 0x000ea20008000c00 */
[----:B------:R-:W-:Y:S01]  /*63f0*/  CS2R R174, SRZ ;  /* 0x0000000000ae7805 */ /* 0x000fe2000001ff00 */
[----:B------:R-:W-:Y:S02]  /*6400*/  DFMA R170, R48, R82, R150 ;  /* 0x0000005230aa722b */ /* 0x000fe40000000096 */
[----:B------:R-:W3:Y:S01]  /*6410*/  @!P1 LDG.E.64.CONSTANT R176, desc[UR4][R168.64+0xb220] ;  /* 0x00b22004a8b09981 */ /* 0x000ee2000c1e9b00 */
[----:B------:R-:W-:Y:S01]  /*6420*/  DFMA R150, R56, R94, R242 ;  /* 0x0000005e3896722b */ /* 0x000fe200000000f2 */
[----:B------:R-:W-:-:S02]  /*6430*/  CS2R R172, SRZ ;  /* 0x0000000000ac7805 */ /* 0x000fc4000001ff00 */
[----:B------:R-:W3:Y:S04]  /*6440*/  @!P1 LDG.E.64.CONSTANT R174, desc[UR4][R168.64+0xb540] ;  /* 0x00b54004a8ae9981 */ /* 0x000ee8000c1e9b00 */
[----:B------:R0:W3:Y:S04]  /*6450*/  @!P1 LDG.E.64.CONSTANT R172, desc[UR4][R168.64+0xb860] ;  /* 0x00b86004a8ac9981 */ /* 0x0000e8000c1e9b00 */
[----:B------:R-:W-:Y:S01]  /*6460*/  LDS.128 R80, [R7+0x10] ;  /* 0x0000100007507984 */ /* 0x000fe20000000c00 */
[----:B0-----:R-:W-:Y:S02]  /*6470*/  DFMA R76, R112, R92, R76 ;  /* 0x0000005c704c722b */ /* 0x001fe4000000004c */
[----:B------:R-:W-:Y:S01]  /*6480*/  DFMA R112, R164, R126, R166 ;  /* 0x0000007ea470722b */ /* 0x000fe200000000a6 */
[----:B------:R-:W0:Y:S04]  /*6490*/  LDS.128 R92, [R11+0x1c60] ;  /* 0x001c60000b5c7984 */ /* 0x000e280000000c00 */
[----:B------:R-:W4:Y:S01]  /*64a0*/  LDS.64 R164, [R8+0x1ef0] ;  /* 0x001ef00008a47984 */ /* 0x000f220000000a00 */
[----:B------:R-:W-:-:S03]  /*64b0*/  DFMA R168, R62, R148, R150 ;  /* 0x000000943ea8722b */ /* 0x000fc60000000096 */
[----:B------:R-:W3:Y:S01]  /*64c0*/  LDS.128 R148, [UR6+0x2890] ;  /* 0x00289006ff947984 */ /* 0x000ee20008000c00 */
[----:B-1----:R-:W-:Y:S01]  /*64d0*/  DFMA R242, R162, R132, R112 ;  /* 0x00000084a2f2722b */ /* 0x002fe20000000070 */
[----:B------:R-:W1:Y:S02]  /*64e0*/  LDCU.64 UR6, c[0x3][0x8c8] ;  /* 0x00c11900ff0677ac */ /* 0x000e640008000a00 */
[----:B------:R-:W1:Y:S01]  /*64f0*/  LDS.64 R166, [R9+0xa0] ;  /* 0x0000a00009a67984 */ /* 0x000e620000000a00 */
[----:B------:R-:W-:Y:S02]  /*6500*/  DFMA R170, R64, R240, R170 ;  /* 0x000000f040aa722b */ /* 0x000fe400000000aa */
[----:B------:R-:W-:Y:S01]  /*6510*/  DFMA R214, R22, R214, R244 ;  /* 0x000000d616d6722b */ /* 0x000fe200000000f4 */
[----:B------:R-:W1:Y:S01]  /*6520*/  LDS.64 R162, [R9+0xf0] ;  /* 0x0000f00009a27984 */ /* 0x000e620000000a00 */
[----:B------:R-:W-:-:S08]  /*6530*/  DFMA R242, R14, R134, R242 ;  /* 0x000000860ef2722b */ /* 0x000fd000000000f2 */
[----:B--2---:R-:W-:Y:S01]  /*6540*/  DFMA R242, R44, R84, R242 ;  /* 0x000000542cf2722b */ /* 0x004fe200000000f2 */
[----:B------:R-:W2:Y:S01]  /*6550*/  S2R R113, SR_TID.X ;  /* 0x0000000000717919 */ /* 0x000ea20000002100 */
[----:B------:R-:W-:Y:S02]  /*6560*/  DFMA R96, R58, R96, R170 ;  /* 0x000000603a60722b */ /* 0x000fe400000000aa */
[----:B0-----:R-:W-:Y:S01]  /*6570*/  DFMA R50, R18, R92, R50 ;  /* 0x0000005c1232722b */ /* 0x001fe20000000032 */
[----:B------:R-:W-:Y:S03]  /*6580*/  LDS.64 R44, [R9+0x2d0] ;  /* 0x0002d000092c7984 */ /* 0x000fe60000000a00 */
[----:B------:R-:W-:Y:S02]  /*6590*/  DFMA R242, R30, R86, R242 ;  /* 0x000000561ef2722b */ /* 0x000fe400000000f2 */
[----:B----4-:R-:W-:-:S02]  /*65a0*/  DFMA R164, R164, R114, R76 ;  /* 0x00000072a4a4722b */ /* 0x010fc4000000004c */
[----:B------:R-:W-:Y:S01]  /*65b0*/  DFMA R78, R20, R78, R214 ;  /* 0x0000004e144e722b */ /* 0x000fe200000000d6 */
[----:B------:R-:W-:Y:S01]  /*65c0*/  LDS.64 R114, [R9+0x230] ;  /* 0x0002300009727984 */ /* 0x000fe20000000a00 */
[----:B------:R-:W-:Y:S02]  /*65d0*/  DFMA R40, R40, R94, R50 ;  /* 0x0000005e2828722b */ /* 0x000fe40000000032 */
[----:B---3--:R-:W-:Y:S01]  /*65e0*/  DFMA R18, R28, R148, R242 ;  /* 0x000000941c12722b */ /* 0x008fe200000000f2 */
[----:B------:R-:W-:Y:S01]  /*65f0*/  LDS.64 R50, [R9+0x140] ;  /* 0x0001400009327984 */ /* 0x000fe20000000a00 */
[C---:B------:R-:W-:Y:S02]  /*6600*/  DMUL R14, R164.reuse, R184 ;  /* 0x000000b8a40e7228 */ /* 0x040fe40000000000 */
[----:B------:R-:W-:Y:S01]  /*6610*/  DMUL R12, R164, R12 ;  /* 0x0000000ca40c7228 */ /* 0x000fe20000000000 */
[----:B------:R-:W-:Y:S01]  /*6620*/  LDS.128 R28, [R7+0x30] ;  /* 0x00003000071c7984 */ /* 0x000fe20000000c00 */
[----:B------:R-:W-:-:S02]  /*6630*/  DFMA R96, R52, R238, R96 ;  /* 0x000000ee3460722b */ /* 0x000fc40000000060 */
[----:B------:R-:W-:Y:S02]  /*6640*/  DFMA R80, R60, R80, R168 ;  /* 0x000000503c50722b */ /* 0x000fe400000000a8 */
[C---:B------:R-:W-:Y:S01]  /*6650*/  DFMA R14, R40.reuse, R186, R14 ;  /* 0x000000ba280e722b */ /* 0x040fe2000000000e */
[----:B------:R-:W-:Y:S01]  /*6660*/  LDS.64 R168, [R9+0x190] ;  /* 0x0001900009a87984 */ /* 0x000fe20000000a00 */
[----:B------:R-:W-:Y:S02]  /*6670*/  DFMA R12, R40, R184, R12 ;  /* 0x000000b8280c722b */ /* 0x000fe4000000000c */
[----:B------:R-:W-:Y:S02]  /*6680*/  DFMA R18, R160, R150, R18 ;  /* 0x00000096a012722b */ /* 0x000fe40000000012 */
[----:B------:R-:W-:Y:S02]  /*6690*/  DFMA R198, R16, R198, R78 ;  /* 0x000000c610c6722b */ /* 0x000fe4000000004e */
[----:B-1----:R-:W-:Y:S01]  /*66a0*/  DFMA R80, R24, R166, R80 ;  /* 0x000000a61850722b */ /* 0x002fe20000000050 */
[----:B------:R-:W-:Y:S01]  /*66b0*/  LDS.128 R76, [R7+0x20] ;  /* 0x00002000074c7984 */ /* 0x000fe20000000c00 */
[----:B------:R-:W-:-:S02]  /*66c0*/  DFMA R98, R46, R98, R96 ;  /* 0x000000622e62722b */ /* 0x000fc40000000060 */
[C---:B------:R-:W-:Y:S01]  /*66d0*/  DFMA R184, R18.reuse, R182, R14 ;  /* 0x000000b612b8722b */ /* 0x040fe2000000000e */
[----:B------:R-:W-:Y:S01]  /*66e0*/  LDS.64 R166, [R9+0x1e0] ;  /* 0x0001e00009a67984 */ /* 0x000fe20000000a00 */
[----:B------:R-:W-:-:S03]  /*66f0*/  DFMA R186, R18, R180, R12 ;  /* 0x000000b412ba722b */ /* 0x000fc6000000000c */
[----:B------:R-:W-:Y:S04]  /*6700*/  LDS.64 R96, [R9+0x280] ;  /* 0x0002800009607984 */ /* 0x000fe80000000a00 */
[----:B------:R-:W-:Y:S01]  /*6710*/  LDS.128 R12, [R7+0x40] ;  /* 0x00004000070c7984 */ /* 0x000fe20000000c00 */
[----:B------:R-:W-:Y:S01]  /*6720*/  BAR.SYNC.DEFER_BLOCKING 0x0 ;  /* 0x0000000000007b1d */ /* 0x000fe20000010000 */
[----:B--2---:R-:W-:-:S05]  /*6730*/  LOP3.LUT R8, R113, 0xffff, RZ, 0xc0, !PT ;  /* 0x0000ffff71087812 */ /* 0x004fca00078ec0ff */
[----:B------:R-:W-:-:S05]  /*6740*/  IMAD R8, R8, 0x199a, RZ ;  /* 0x0000199a08087824 */ /* 0x000fca00078e02ff */
[----:B------:R-:W-:-:S05]  /*6750*/  SHF.R.U32.HI R8, RZ, 0x10, R8 ;  /* 0x00000010ff087819 */ /* 0x000fca0000011608 */
[----:B------:R-:W-:Y:S01]  /*6760*/  IMAD R11, R8, 0x50, R9 ;  /* 0x00000050080b7824 */ /* 0x000fe200078e0209 */
[----:B------:R-:W-:Y:S04]  /*6770*/  STS.64 [R10], R184 ;  /* 0x000000b80a007388 */ /* 0x000fe80000000a00 */
[----:B------:R-:W-:Y:S01]  /*6780*/  STS.64 [R11], R186 ;  /* 0x000000ba0b007388 */ /* 0x000fe20000000a00 */
[----:B------:R-:W-:Y:S06]  /*6790*/  BAR.SYNC.DEFER_BLOCKING 0x0 ;  /* 0x0000000000007b1d */ /* 0x000fec0000010000 */
[----:B------:R-:W-:-:S08]  /*67a0*/  DFMA R80, R48, R82, R80 ;  /* 0x000000523050722b */ /* 0x000fd00000000050 */
[----:B------:R-:W-:Y:S02]  /*67b0*/  DFMA R162, R64, R162, R80 ;  /* 0x000000a240a2722b */ /* 0x000fe40000000050 */
[----:B------:R-:W0:Y:S04]  /*67c0*/  LDS.128 R80, [R7] ;  /* 0x0000000007507984 */ /* 0x000e280000000c00 */
[----:B------:R-:W1:Y:S04]  /*67d0*/  LDS.64 R214, [R9] ;  /* 0x0000000009d67984 */ /* 0x000e680000000a00 */
[----:B------:R-:W2:Y:S01]  /*67e0*/  LDS.64 R170, [R9+0x50] ;  /* 0x0000500009aa7984 */ /* 0x000ea20000000a00 */
[----:B------:R-:W-:Y:S01]  /*67f0*/  DMUL R178, R178, UR8 ;  /* 0x00000008b2b27c28 */ /* 0x000fe20008000000 */
[----:B------:R-:W3:Y:S02]  /*6800*/  LDCU.64 UR8, c[0x3][0x758] ;  /* 0x00c0eb00ff0877ac */ /* 0x000ee40008000a00 */
[----:B------:R-:W4:Y:S04]  /*6810*/  LDS.128 R92, [R7+0x10] ;  /* 0x00001000075c7984 */ /* 0x000f280000000c00 */
[----:B------:R-:W-:Y:S01]  /*6820*/  LDS.64 R10, [R9+0x140] ;  /* 0x00014000090a7984 */ /* 0x000fe20000000a00 */
[----:B0-----:R-:W-:-:S03]  /*6830*/  DMUL R80, R54, R80 ;  /* 0x0000005036507228 */ /* 0x001fc60000000000 */
[----:B------:R-:W-:Y:S05]  /*6840*/  LDS.64 R54, [R9+0xf0] ;  /* 0x0000f00009367984 */ /* 0x000fea0000000a00 */
[----:B------:R-:W-:Y:S01]  /*6850*/  DFMA R80, R160, R178, R80 ;  /* 0x000000b2a050722b */ /* 0x000fe20000000050 */
[----:B------:R-:W0:Y:S07]  /*6860*/  LDS.64 R160, [R9+0xa0] ;  /* 0x0000a00009a07984 */ /* 0x000e2e0000000a00 */
[----:B-1----:R-:W-:-:S08]  /*6870*/  DFMA R80, R66, R214, R80 ;  /* 0x000000d64250722b */ /* 0x002fd00000000050 */
[----:B------:R-:W-:Y:S02]  /*6880*/  DFMA R80, R56, R82, R80 ;  /* 0x000000523850722b */ /* 0x000fe40000000050 */
[----:B------:R-:W-:Y:S01]  /*6890*/  DFMA R76, R58, R76, R162 ;  /* 0x0000004c3a4c722b */ /* 0x000fe200000000a2 */
[----:B------:R-:W-:Y:S05]  /*68a0*/  LDS.64 R56, [R9+0x1e0] ;  /* 0x0001e00009387984 */ /* 0x000fea0000000a00 */
[----:B--2---:R-:W-:Y:S02]  /*68b0*/  DFMA R170, R62, R170, R80 ;  /* 0x000000aa3eaa722b */ /* 0x004fe40000000050 */
[----:B------:R-:W1:Y:S06]  /*68c0*/  LDS.128 R80, [R7+0x20] ;  /* 0x0000200007507984 */ /* 0x000e6c0000000c00 */
[----:B----4-:R-:W-:-:S08]  /*68d0*/  DFMA R92, R60, R92, R170 ;  /* 0x0000005c3c5c722b */ /* 0x010fd000000000aa */
[----:B0-----:R-:W-:Y:S01]  /*68e0*/  DFMA R92, R24, R160, R92 ;  /* 0x000000a0185c722b */ /* 0x001fe2000000005c */
[----:B------:R-:W0:Y:S07]  /*68f0*/  LDS.64 R24, [R9+0x190] ;  /* 0x0001900009187984 */ /* 0x000e2e0000000a00 */
[----:B------:R-:W-:Y:S02]  /*6900*/  DFMA R92, R48, R94, R92 ;  /* 0x0000005e305c722b */ /* 0x000fe4000000005c */
[----:B------:R-:W-:Y:S01]  /*6910*/  DFMA R76, R52, R50, R76 ;  /* 0x00000032344c722b */ /* 0x000fe2000000004c */
[----:B------:R-:W2:Y:S05]  /*6920*/  LDS.128 R48, [R7+0x30] ;  /* 0x0000300007307984 */ /* 0x000eaa0000000c00 */
[----:B------:R-:W-:-:S08]  /*6930*/  DFMA R54, R64, R54, R92 ;  /* 0x000000364036722b */ /* 0x000fd0000000005c */
[----:B-1----:R-:W-:Y:S02]  /*6940*/  DFMA R54, R58, R80, R54 ;  /* 0x000000503a36722b */ /* 0x002fe40000000036 */
[----:B------:R-:W-:Y:S02]  /*6950*/  DFMA R98, R42, R236, R98 ;  /* 0x000000ec2a62722b */ /* 0x000fe40000000062 */
[----:B------:R-:W-:-:S04]  /*6960*/  DFMA R76, R46, R78, R76 ;  /* 0x0000004e2e4c722b */ /* 0x000fc8000000004c */
[----:B------:R-:W-:Y:S02]  /*6970*/  DFMA R10, R52, R10, R54 ;  /* 0x0000000a340a722b */ /* 0x000fe40000000036 */
[----:B------:R-:W-:Y:S01]  /*6980*/  DFMA R98, R38, R116, R98 ;  /* 0x000000742662722b */ /* 0x000fe20000000062 */
[----:B------:R-:W-:Y:S01]  /*6990*/  LDS.128 R52, [R7+0x40] ;  /* 0x0000400007347984 */ /* 0x000fe20000000c00 */
[----:B------:R-:W-:-:S04]  /*69a0*/  DFMA R76, R42, R168, R76 ;  /* 0x000000a82a4c722b */ /* 0x000fc8000000004c */
[----:B------:R-:W-:Y:S01]  /*69b0*/  DFMA R10, R46, R82, R10 ;  /* 0x000000522e0a722b */ /* 0x000fe2000000000a */
[----:B------:R-:W1:Y:S01]  /*69c0*/  LDS.64 R46, [R9+0x230] ;  /* 0x00023000092e7984 */ /* 0x000e620000000a00 */
[----:B------:R-:W-:Y:S02]  /*69d0*/  DFMA R98, R36, R234, R98 ;  /* 0x000000ea2462722b */ /* 0x000fe40000000062 */
[----:B------:R-:W-:-:S04]  /*69e0*/  DFMA R28, R38, R28, R76 ;  /* 0x0000001c261c722b */ /* 0x000fc8000000004c */
[----:B0-----:R-:W-:Y:S01]  /*69f0*/  DFMA R10, R42, R24, R10 ;  /* 0x000000182a0a722b */ /* 0x001fe2000000000a */
[----:B------:R-:W0:Y:S01]  /*6a00*/  LDS.64 R24, [R9+0x280] ;  /* 0x0002800009187984 */ /* 0x000e220000000a00 */
[----:B------:R-:W-:Y:S02]  /*6a10*/  DFMA R98, R34, R118, R98 ;  /* 0x000000762262722b */ /* 0x000fe40000000062 */
[----:B------:R-:W-:Y:S01]  /*6a20*/  DFMA R28, R36, R166, R28 ;  /* 0x000000a6241c722b */ /* 0x000fe2000000001c */
[----:B------:R-:W4:Y:S03]  /*6a30*/  LDS.64 R8, [R9+0x2d0] ;  /* 0x0002d00009087984 */ /* 0x000f260000000a00 */
[----:B--2---:R-:W-:Y:S02]  /*6a40*/  DFMA R10, R38, R48, R10 ;  /* 0x00000030260a722b */ /* 0x004fe4000000000a */
[----:B------:R-:W-:-:S02]  /*6a50*/  DFMA R98, R32, R232, R98 ;  /* 0x000000e82062722b */ /* 0x000fc40000000062 */
[----:B------:R-:W-:-:S04]  /*6a60*/  DFMA R28, R34, R30, R28 ;  /* 0x0000001e221c722b */ /* 0x000fc8000000001c */
[----:B------:R-:W-:Y:S02]  /*6a70*/  DFMA R10, R36, R56, R10 ;  /* 0x00000038240a722b */ /* 0x000fe4000000000a */
[----:B------:R-:W-:Y:S02]  /*6a80*/  DMUL R156, R192, R156 ;  /* 0x0000009cc09c7228 */ /* 0x000fe40000000000 */
[----:B------:R-:W-:Y:S02]  /*6a90*/  DFMA R98, R26, R108, R98 ;  /* 0x0000006c1a62722b */ /* 0x000fe40000000062 */
[----:B------:R-:W-:Y:S02]  /*6aa0*/  DFMA R28, R32, R114, R28 ;  /* 0x00000072201c722b */ /* 0x000fe4000000001c */
[----:B------:R-:W-:Y:S02]  /*6ab0*/  DFMA R10, R34, R50, R10 ;  /* 0x00000032220a722b */ /* 0x000fe4000000000a */
[----:B------:R-:W-:-:S02]  /*6ac0*/  DFMA R156, R196, R158, R156 ;  /* 0x0000009ec49c722b */ /* 0x000fc4000000009c */
[----:B------:R-:W-:Y:S02]  /*6ad0*/  DFMA R98, R22, R230, R98 ;  /* 0x000000e61662722b */ /* 0x000fe40000000062 */
[----:B------:R-:W-:Y:S02]  /*6ae0*/  DMUL R188, R220, R188 ;  /* 0x000000bcdcbc7228 */ /* 0x000fe40000000000 */
[----:B------:R-:W-:Y:S01]  /*6af0*/  DFMA R12, R26, R12, R28 ;  /* 0x0000000c1a0c722b */ /* 0x000fe2000000001c */
[----:B------:R-:W-:Y:S06]  /*6b00*/  BAR.SYNC.DEFER_BLOCKING 0x0 ;  /* 0x0000000000007b1d */ /* 0x000fec0000010000 */
[----:B-1----:R-:W-:-:S02]  /*6b10*/  DFMA R10, R32, R46, R10 ;  /* 0x0000002e200a722b */ /* 0x002fc4000000000a */
[----:B------:R-:W-:Y:S02]  /*6b20*/  DFMA R176, R194, R176, R156 ;  /* 0x000000b0c2b0722b */ /* 0x000fe4000000009c */
[----:B------:R-:W-:Y:S02]  /*6b30*/  DFMA R98, R20, R110, R98 ;  /* 0x0000006e1462722b */ /* 0x000fe40000000062 */
[----:B------:R-:W-:Y:S02]  /*6b40*/  DFMA R188, R222, R190, R188 ;  /* 0x000000bedebc722b */ /* 0x000fe400000000bc */
[----:B------:R-:W-:Y:S02]  /*6b50*/  DFMA R12, R22, R96, R12 ;  /* 0x00000060160c722b */ /* 0x000fe4000000000c */
[----:B------:R-:W-:Y:S02]  /*6b60*/  DMUL R164, R164, R180 ;  /* 0x000000b4a4a47228 */ /* 0x000fe40000000000 */
[----:B------:R-:W-:-:S02]  /*6b70*/  DFMA R10, R26, R52, R10 ;  /* 0x000000341a0a722b */ /* 0x000fc4000000000a */
[----:B------:R-:W-:Y:S02]  /*6b80*/  DADD R198, R210, R198 ;  /* 0x00000000d2c67229 */ /* 0x000fe400000000c6 */
[----:B------:R-:W-:Y:S02]  /*6b90*/  DFMA R212, R176, R122, R212 ;  /* 0x0000007ab0d4722b */ /* 0x000fe400000000d4 */
[----:B------:R-:W-:Y:S02]  /*6ba0*/  DFMA R216, R128, R176, R216 ;  /* 0x000000b080d8722b */ /* 0x000fe400000000d8 */
[----:B------:R-:W-:Y:S02]  /*6bb0*/  DFMA R218, R176, R130, R218 ;  /* 0x00000082b0da722b */ /* 0x000fe400000000da */
[----:B------:R-:W-:Y:S02]  /*6bc0*/  DFMA R98, R16, R228, R98 ;  /* 0x000000e41062722b */ /* 0x000fe40000000062 */
[----:B------:R-:W-:-:S02]  /*6bd0*/  DFMA R174, R226, R174, R188 ;  /* 0x000000aee2ae722b */ /* 0x000fc400000000bc */
[----:B------:R-:W-:Y:S02]  /*6be0*/  DFMA R12, R20, R14, R12 ;  /* 0x0000000e140c722b */ /* 0x000fe4000000000c */
[----:B------:R-:W-:Y:S02]  /*6bf0*/  DFMA R164, R40, R182, R164 ;  /* 0x000000b628a4722b */ /* 0x000fe400000000a4 */
[----:B0-----:R-:W-:Y:S02]  /*6c00*/  DFMA R10, R22, R24, R10 ;  /* 0x00000018160a722b */ /* 0x001fe4000000000a */
        /* <DEDUP_REMOVED lines=56> */
[----:B------:R-:W-:Y:S02]  /*6f90*/  DFMA R10, R6, UR32, RZ ;  /* 0x00000020060a7c2b */ /* 0x000fe400080000ff */
[----:B------:R-:W-:Y:S02]  /*6fa0*/  DADD R12, R12, -R30 ;  /* 0x000000000c0c7229 */ /* 0x000fe4000000081e */
[----:B------:R-:W-:Y:S01]  /*6fb0*/  DFMA R6, R6, UR44, RZ ;  /* 0x0000002c06067c2b */ /* 0x000fe200080000ff */
[----:B------:R-:W2:Y:S01]  /*6fc0*/  LDCU.128 UR44, c[0x3][0x900] ;  /* 0x00c12000ff2c77ac */ /* 0x000ea20008000c00 */
[----:B------:R-:W-:-:S02]  /*6fd0*/  DFMA R26, R8, UR24, R20 ;  /* 0x00000018081a7c2b */ /* 0x000fc40008000014 */
[----:B------:R-:W-:Y:S01]  /*6fe0*/  DFMA R30, R8, UR26, R22 ;  /* 0x0000001a081e7c2b */ /* 0x000fe20008000016 */
[----:B------:R-:W4:Y:S01]  /*6ff0*/  LDCU.64 UR26, c[0x3][0x770] ;  /* 0x00c0ee00ff1a77ac */ /* 0x000f220008000a00 */
[----:B------:R-:W4:Y:S01]  /*7000*/  LDS.128 R20, [R4+0x20] ;  /* 0x0000200004147984 */ /* 0x000f220000000c00 */
[----:B------:R-:W-:Y:S02]  /*7010*/  DADD R14, R14, -R28 ;  /* 0x000000000e0e7229 */ /* 0x000fe4000000081c */
[C---:B------:R-:W-:Y:S02]  /*7020*/  DFMA R28, R12.reuse, UR40, RZ ;  /* 0x000000280c1c7c2b */ /* 0x040fe400080000ff */
[----:B------:R-:W-:Y:S01]  /*7030*/  DFMA R32, R12, UR42, RZ ;  /* 0x0000002a0c207c2b */ /* 0x000fe200080000ff */
[----:B------:R-:W3:Y:S01]  /*7040*/  LDCU.128 UR40, c[0x3][0x920] ;  /* 0x00c12400ff2877ac */ /* 0x000ee20008000c00 */
[C---:B------:R-:W-:Y:S02]  /*7050*/  DFMA R34, R8.reuse, UR36, R24 ;  /* 0x0000002408227c2b */ /* 0x040fe40008000018 */
[----:B------:R-:W-:Y:S01]  /*7060*/  DFMA R38, R8, UR38, R6 ;  /* 0x0000002608267c2b */ /* 0x000fe20008000006 */
[----:B------:R-:W3:Y:S01]  /*7070*/  LDCU.128 UR36, c[0x3][0x760] ;  /* 0x00c0ec00ff2477ac */ /* 0x000ee20008000c00 */
[----:B------:R-:W-:-:S02]  /*7080*/  DFMA R36, R12, UR48, RZ ;  /* 0x000000300c247c2b */ /* 0x000fc400080000ff */
[----:B------:R-:W-:Y:S01]  /*7090*/  DFMA R10, R8, UR12, R10 ;  /* 0x0000000c080a7c2b */ /* 0x000fe2000800000a */
[----:B------:R-:W4:Y:S01]  /*70a0*/  LDCU.128 UR48, c[0x3][0x780] ;  /* 0x00c0f000ff3077ac */ /* 0x000f220008000c00 */
[----:B-1----:R-:W-:Y:S02]  /*70b0*/  DADD R6, R16, R42 ;  /* 0x0000000010067229 */ /* 0x002fe4000000002a */
[----:B------:R-:W-:Y:S02]  /*70c0*/  DFMA R8, R12, UR10, RZ ;  /* 0x0000000a0c087c2b */ /* 0x000fe400080000ff */
[C---:B0-----:R-:W-:Y:S01]  /*70d0*/  DFMA R28, R14.reuse, UR30, R28 ;  /* 0x0000001e0e1c7c2b */ /* 0x041fe2000800001c */
[----:B------:R-:W0:Y:S01]  /*70e0*/  LDCU.64 UR30, c[0x3][0x7a0] ;  /* 0x00c0f400ff1e77ac */ /* 0x000e220008000a00 */
[----:B--2---:R-:W-:Y:S02]  /*70f0*/  DFMA R32, R14, UR44, R32 ;  /* 0x0000002c0e207c2b */ /* 0x004fe40008000020 */
[----:B------:R-:W-:-:S02]  /*7100*/  DADD R16, R16, -R42 ;  /* 0x0000000010107229 */ /* 0x000fc4000000082a */
[----:B------:R-:W-:Y:S02]  /*7110*/  DFMA R24, R12, UR6, RZ ;  /* 0x000000060c187c2b */ /* 0x000fe400080000ff */
[----:B------:R-:W-:Y:S02]  /*7120*/  DFMA R12, R14, UR14, R8 ;  /* 0x0000000e0e0c7c2b */ /* 0x000fe40008000008 */
[----:B------:R-:W-:Y:S02]  /*7130*/  DADD R8, R18, R40 ;  /* 0x0000000012087229 */ /* 0x000fe40000000028 */
[C---:B---3--:R-:W-:Y:S02]  /*7140*/  DFMA R28, R16.reuse, UR40, R28 ;  /* 0x00000028101c7c2b */ /* 0x048fe4000800001c */
[----:B------:R-:W-:Y:S01]  /*7150*/  DFMA R32, R16, UR42, R32 ;  /* 0x0000002a10207c2b */ /* 0x000fe20008000020 */
[----:B------:R-:W1:Y:S01]  /*7160*/  LDCU.128 UR40, c[0x3][0x950] ;  /* 0x00c12a00ff2877ac */ /* 0x000e620008000c00 */
[----:B------:R-:W-:-:S02]  /*7170*/  DFMA R30, R6, UR36, R30 ;  /* 0x00000024061e7c2b */ /* 0x000fc4000800001e */
[C---:B------:R-:W-:Y:S01]  /*7180*/  DFMA R34, R6.reuse, UR38, R34 ;  /* 0x0000002606227c2b */ /* 0x040fe20008000022 */
[----:B------:R-:W2:Y:S01]  /*7190*/  LDCU.128 UR36, c[0x3][0x940] ;  /* 0x00c12800ff2477ac */ /* 0x000ea20008000c00 */
[----:B------:R-:W-:Y:S02]  /*71a0*/  DFMA R26, R6, UR8, R26 ;  /* 0x00000008061a7c2b */ /* 0x000fe4000800001a */
[C---:B------:R-:W-:Y:S01]  /*71b0*/  DFMA R36, R14.reuse, UR46, R36 ;  /* 0x0000002e0e247c2b */ /* 0x040fe20008000024 */
[----:B------:R-:W3:Y:S01]  /*71c0*/  LDCU.128 UR44, c[0x3][0x7b0] ;  /* 0x00c0f600ff2c77ac */ /* 0x000ee20008000c00 */
[----:B------:R-:W-:Y:S02]  /*71d0*/  DFMA R24, R14, UR28, R24 ;  /* 0x0000001c0e187c2b */ /* 0x000fe40008000018 */
[----:B----4-:R-:W-:Y:S01]  /*71e0*/  DFMA R38, R6, UR26, R38 ;  /* 0x0000001a06267c2b */ /* 0x010fe20008000026 */
[----:B------:R-:W4:Y:S01]  /*71f0*/  LDCU.64 UR26, c[0x3][0x960] ;  /* 0x00c12c00ff1a77ac */ /* 0x000f220008000a00 */
[----:B------:R-:W-:-:S02]  /*7200*/  DFMA R26, R8, UR48, R26 ;  /* 0x00000030081a7c2b */ /* 0x000fc4000800001a */
[----:B------:R-:W-:Y:S01]  /*7210*/  DFMA R30, R8, UR50, R30 ;  /* 0x00000032081e7c2b */ /* 0x000fe2000800001e */
[----:B------:R-:W0:Y:S01]  /*7220*/  LDCU.128 UR48, c[0x3][0x970] ;  /* 0x00c12e00ff3077ac */ /* 0x000e220008000c00 */
[----:B------:R-:W-:Y:S02]  /*7230*/  DADD R18, R18, -R40 ;  /* 0x0000000012127229 */ /* 0x000fe40000000828 */
[----:B------:R-:W-:Y:S02]  /*7240*/  DFMA R36, R16, UR64, R36 ;  /* 0x0000004010247c2b */ /* 0x000fe40008000024 */
[----:B------:R-:W-:Y:S02]  /*7250*/  DFMA R10, R6, UR16, R10 ;  /* 0x00000010060a7c2b */ /* 0x000fe4000800000a */
[C---:B------:R-:W-:Y:S02]  /*7260*/  DFMA R24, R16.reuse, UR60, R24 ;  /* 0x0000003c10187c2b */ /* 0x040fe40008000018 */
[----:B------:R-:W-:-:S02]  /*7270*/  DFMA R12, R16, UR18, R12 ;  /* 0x00000012100c7c2b */ /* 0x000fc4000800000c */
[----:B------:R-:W-:Y:S02]  /*7280*/  DADD R6, R20, R22 ;  /* 0x0000000014067229 */ /* 0x000fe40000000016 */
[----:B------:R-:W-:Y:S02]  /*7290*/  DFMA R38, R8, UR54, R38 ;  /* 0x0000003608267c2b */ /* 0x000fe40008000026 */
[----:B------:R-:W-:Y:S02]  /*72a0*/  DADD R20, R20, -R22 ;  /* 0x0000000014147229 */ /* 0x000fe40000000816 */
[----:B-1----:R-:W-:Y:S02]  /*72b0*/  DFMA R36, R18, UR42, R36 ;  /* 0x0000002a12247c2b */ /* 0x002fe40008000024 */
[C---:B------:R-:W-:Y:S02]  /*72c0*/  DFMA R34, R8.reuse, UR52, R34 ;  /* 0x0000003408227c2b */ /* 0x040fe40008000022 */
[----:B------:R-:W-:-:S02]  /*72d0*/  DFMA R10, R8, UR22, R10 ;  /* 0x00000016080a7c2b */ /* 0x000fc4000800000a */
[C---:B--2---:R-:W-:Y:S02]  /*72e0*/  DFMA R24, R18.reuse, UR36, R24 ;  /* 0x0000002412187c2b */ /* 0x044fe40008000018 */
[C---:B------:R-:W-:Y:S02]  /*72f0*/  DFMA R28, R18.reuse, UR38, R28 ;  /* 0x00000026121c7c2b */ /* 0x040fe4000800001c */
[C---:B------:R-:W-:Y:S02]  /*7300*/  DFMA R32, R18.reuse, UR40, R32 ;  /* 0x0000002812207c2b */ /* 0x040fe40008000020 */
[----:B------:R-:W-:Y:S02]  /*7310*/  DFMA R12, R18, UR20, R12 ;  /* 0x00000014120c7c2b */ /* 0x000fe4000800000c */
[----:B------:R-:W-:Y:S02]  /*7320*/  DFMA R38, R6, UR62, R38 ;  /* 0x0000003e06267c2b */ /* 0x000fe40008000026 */
[----:B------:R-:W-:-:S02]  /*7330*/  DFMA R36, R20, UR66, R36 ;  /* 0x0000004214247c2b */ /* 0x000fc40008000024 */
[C---:B---3--:R-:W-:Y:S02]  /*7340*/  DFMA R30, R6.reuse, UR44, R30 ;  /* 0x0000002c061e7c2b */ /* 0x048fe4000800001e */
[C---:B------:R-:W-:Y:S02]  /*7350*/  DFMA R34, R6.reuse, UR46, R34 ;  /* 0x0000002e06227c2b */ /* 0x040fe40008000022 */
[----:B------:R-:W-:Y:S02]  /*7360*/  DFMA R26, R6, UR58, R26 ;  /* 0x0000003a061a7c2b */ /* 0x000fe4000800001a */
[C---:B------:R-:W-:Y:S02]  /*7370*/  DFMA R24, R20.reuse, UR56, R24 ;  /* 0x0000003814187c2b */ /* 0x040fe40008000018 */
[C---:B0-----:R-:W-:Y:S02]  /*7380*/  DFMA R28, R20.reuse, UR48, R28 ;  /* 0x00000030141c7c2b */ /* 0x041fe4000800001c */
[----:B------:R-:W-:-:S02]  /*7390*/  DFMA R32, R20, UR50, R32 ;  /* 0x0000003214207c2b */ /* 0x000fc40008000020 */
[----:B------:R-:W-:Y:S02]  /*73a0*/  DFMA R10, R6, UR30, R10 ;  /* 0x0000001e060a7c2b */ /* 0x000fe4000800000a */
[----:B----4-:R-:W-:Y:S01]  /*73b0*/  DFMA R12, R20, UR26, R12 ;  /* 0x0000001a140c7c2b */ /* 0x010fe2000800000c */
[----:B------:R-:W-:Y:S01]  /*73c0*/  ISETP.GT.U32.AND P1, PT, R5, 0x59, PT ;  /* 0x000000590500780c */ /* 0x000fe20003f24070 */
[----:B------:R-:W-:Y:S02]  /*73d0*/  DADD R36, R38, -R36 ;  /* 0x0000000026247229 */ /* 0x000fe40000000824 */
[----:B------:R-:W-:Y:S02]  /*73e0*/  DADD R8, R26, R24 ;  /* 0x000000001a087229 */ /* 0x000fe40000000018 */
[----:B------:R-:W-:Y:S02]  /*73f0*/  DADD R14, R30, R28 ;  /* 0x000000001e0e7229 */ /* 0x000fe4000000001c */
[----:B------:R-:W-:-:S02]  /*7400*/  DADD R38, R34, -R32 ;  /* 0x0000000022267229 */ /* 0x000fc40000000820 */
[----:B------:R-:W-:Y:S02]  /*7410*/  DADD R6, R10, R12 ;  /* 0x000000000a067229 */ /* 0x000fe4000000000c */
[----:B------:R-:W-:Y:S02]  /*7420*/  DADD R24, R26, -R24 ;  /* 0x000000001a187229 */ /* 0x000fe40000000818 */
[----:B------:R-:W-:Y:S02]  /*7430*/  DADD R28, R30, -R28 ;  /* 0x000000001e1c7229 */ /* 0x000fe4000000081c */
[----:B------:R-:W-:Y:S02]  /*7440*/  DADD R32, R34, R32 ;  /* 0x0000000022207229 */ /* 0x000fe40000000020 */
[----:B------:R-:W-:Y:S01]  /*7450*/  DADD R10, R10, -R12 ;  /* 0x000000000a0a7229 */ /* 0x000fe2000000080c */
[----:B------:R0:W-:Y:S01]  /*7460*/  STS.128 [R4+0x20], R36 ;  /* 0x0000202404007388 */ /* 0x0001e20000000c00 */
[----:B------:R-:W-:Y:S03]  /*7470*/  BSSY.RECONVERGENT B0, `(.L_x_151) ;  /* 0x0000079000007945 */ /* 0x000fe60003800200 */
        /* <DEDUP_REMOVED lines=9> */
[----:B0-----:R-:W-:Y:S01]  /*7510*/  LDS.64 R4, [R3] ;  /* 0x0000000003047984 */ /* 0x001fe20000000a00 */
[----:B------:R-:W0:Y:S03]  /*7520*/  LDCU.128 UR36, c[0x3][0x710] ;  /* 0x00c0e200ff2477ac */ /* 0x000e260008000c00 */
[----:B------:R-:W1:Y:S01]  /*7530*/  LDS.64 R6, [R3+0x2d0] ;  /* 0x0002d00003067984 */ /* 0x000e620000000a00 */
[----:B------:R-:W2:Y:S03]  /*7540*/  LDCU.64 UR54, c[0x3][0x720] ;  /* 0x00c0e400ff3677ac */ /* 0x000ea60008000a00 */
[----:B------:R-:W-:Y:S01]  /*7550*/  LDS.64 R10, [R3+0x50] ;  /* 0x00005000030a7984 */ /* 0x000fe20000000a00 */
[----:B------:R-:W3:Y:S03]  /*7560*/  LDCU.128 UR40, c[0x3][0x740] ;  /* 0x00c0e800ff2877ac */ /* 0x000ee60008000c00 */
[----:B------:R-:W4:Y:S01]  /*7570*/  LDS.64 R12, [R3+0x280] ;  /* 0x00028000030c7984 */ /* 0x000f220000000a00 */
[----:B------:R-:W5:Y:S03]  /*7580*/  LDCU.64 UR48, c[0x3][0x738] ;  /* 0x00c0e700ff3077ac */ /* 0x000f660008000a00 */
[----:B------:R-:W-:Y:S01]  /*7590*/  LDS.64 R14, [R3+0xa0] ;  /* 0x0000a000030e7984 */ /* 0x000fe20000000a00 */
[----:B------:R-:W5:Y:S03]  /*75a0*/  LDCU.64 UR56, c[0x3][0x8e0] ;  /* 0x00c11c00ff3877ac */ /* 0x000f660008000a00 */
[----:B------:R-:W5:Y:S01]  /*75b0*/  LDS.64 R16, [R3+0x230] ;  /* 0x0002300003107984 */ /* 0x000f620000000a00 */
[----:B------:R-:W5:Y:S03]  /*75c0*/  LDCU.128 UR44, c[0x3][0x8d0] ;  /* 0x00c11a00ff2c77ac */ /* 0x000f660008000c00 */
[----:B------:R-:W-:Y:S01]  /*75d0*/  LDS.64 R18, [R3+0xf0] ;  /* 0x0000f00003127984 */ /* 0x000fe20000000a00 */
[----:B------:R-:W5:Y:S03]  /*75e0*/  LDCU.64 UR50, c[0x3][0x8f8] ;  /* 0x00c11f00ff3277ac */ /* 0x000f660008000a00 */
[----:B------:R-:W5:Y:S01]  /*75f0*/  LDS.64 R20, [R3+0x1e0] ;  /* 0x0001e00003147984 */ /* 0x000f620000000a00 */
[----:B------:R-:W5:Y:S01]  /*7600*/  LDCU.64 UR52, c[0x3][0x918] ;  /* 0x00c12300ff3477ac */ /* 0x000f620008000a00 */
[----:B------:R-:W5:Y:S01]  /*7610*/  LDCU.64 UR58, c[0x3][0x930] ;  /* 0x00c12600ff3a77ac */ /* 0x000f620008000a00 */
        /* <DEDUP_REMOVED lines=13> */
[C---:B---3--:R-:W-:Y:S02]  /*76f0*/  DFMA R34, R6.reuse, UR40, R32 ;  /* 0x0000002806227c2b */ /* 0x048fe40008000020 */
[C---:B------:R-:W-:Y:S01]  /*7700*/  DFMA R38, R6.reuse, UR42, R8 ;  /* 0x0000002a06267c2b */ /* 0x040fe20008000008 */
[----:B------:R-:W2:Y:S01]  /*7710*/  LDCU.128 UR40, c[0x3][0x760] ;  /* 0x00c0ec00ff2877ac */ /* 0x000ea20008000c00 */
[C---:B------:R-:W-:Y:S01]  /*7720*/  DFMA R22, R6.reuse, UR12, R22 ;  /* 0x0000000c06167c2b */ /* 0x040fe20008000016 */
[----:B------:R-:W-:Y:S01]  /*7730*/  LDS.64 R8, [R3+0x190] ;  /* 0x0001900003087984 */ /* 0x000fe20000000a00 */
[C---:B------:R-:W-:Y:S02]  /*7740*/  DFMA R26, R6.reuse, UR24, R24 ;  /* 0x00000018061a7c2b */ /* 0x040fe40008000018 */
[----:B-----5:R-:W-:Y:S01]  /*7750*/  DFMA R30, R6, UR48, R28 ;  /* 0x00000030061e7c2b */ /* 0x020fe2000800001c */
[----:B------:R-:W3:Y:S01]  /*7760*/  LDS.64 R6, [R3+0x140] ;  /* 0x0001400003067984 */ /* 0x000ee20000000a00 */
[----:B------:R-:W-:-:S02]  /*7770*/  DFMA R24, R4, UR6, RZ ;  /* 0x0000000604187c2b */ /* 0x000fc400080000ff */
[C---:B------:R-:W-:Y:S02]  /*7780*/  DFMA R28, R4.reuse, UR44, RZ ;  /* 0x0000002c041c7c2b */ /* 0x040fe400080000ff */
[C---:B------:R-:W-:Y:S01]  /*7790*/  DFMA R32, R4.reuse, UR46, RZ ;  /* 0x0000002e04207c2b */ /* 0x040fe200080000ff */
[----:B------:R-:W4:Y:S01]  /*77a0*/  LDCU.128 UR44, c[0x3][0x920] ;  /* 0x00c12400ff2c77ac */ /* 0x000f220008000c00 */
[----:B------:R-:W-:Y:S02]  /*77b0*/  DFMA R36, R4, UR56, RZ ;  /* 0x0000003804247c2b */ /* 0x000fe400080000ff */
[----:B------:R-:W-:Y:S01]  /*77c0*/  DADD R4, R14, R16 ;  /* 0x000000000e047229 */ /* 0x000fe20000000010 */
[----:B------:R-:W5:Y:S01]  /*77d0*/  LDCU.64 UR56, c[0x3][0x7a8] ;  /* 0x00c0f500ff3877ac */ /* 0x000f620008000a00 */
[C---:B------:R-:W-:Y:S02]  /*77e0*/  DFMA R28, R10.reuse, UR50, R28 ;  /* 0x000000320a1c7c2b */ /* 0x040fe4000800001c */
[C---:B0-----:R-:W-:Y:S01]  /*77f0*/  DFMA R32, R10.reuse, UR36, R32 ;  /* 0x000000240a207c2b */ /* 0x041fe20008000020 */
[----:B------:R-:W0:Y:S01]  /*7800*/  LDCU.128 UR48, c[0x3][0x950] ;  /* 0x00c12a00ff3077ac */ /* 0x000e220008000c00 */
[----:B------:R-:W-:-:S02]  /*7810*/  DFMA R36, R10, UR38, R36 ;  /* 0x000000260a247c2b */ /* 0x000fc40008000024 */
[C---:B--2---:R-:W-:Y:S01]  /*7820*/  DFMA R30, R4.reuse, UR40, R30 ;  /* 0x00000028041e7c2b */ /* 0x044fe2000800001e */
[----:B------:R-:W2:Y:S01]  /*7830*/  LDCU.128 UR36, c[0x3][0x780] ;  /* 0x00c0f000ff2477ac */ /* 0x000ea20008000c00 */
[----:B------:R-:W-:Y:S02]  /*7840*/  DFMA R34, R4, UR42, R34 ;  /* 0x0000002a04227c2b */ /* 0x000fe40008000022 */
[----:B------:R-:W-:Y:S01]  /*7850*/  DADD R14, R14, -R16 ;  /* 0x000000000e0e7229 */ /* 0x000fe20000000810 */
[----:B------:R-:W5:Y:S01]  /*7860*/  LDCU.128 UR40, c[0x3][0x790] ;  /* 0x00c0f200ff2877ac */ /* 0x000f620008000c00 */
[C---:B------:R-:W-:Y:S02]  /*7870*/  DFMA R22, R4.reuse, UR16, R22 ;  /* 0x0000001004167c2b */ /* 0x040fe40008000016 */
[C---:B------:R-:W-:Y:S02]  /*7880*/  DFMA R26, R4.reuse, UR8, R26 ;  /* 0x00000008041a7c2b */ /* 0x040fe4000800001a */
[----:B-1----:R-:W-:-:S02]  /*7890*/  DFMA R38, R4, UR54, R38 ;  /* 0x0000003604267c2b */ /* 0x002fc40008000026 */
[----:B------:R-:W-:Y:S02]  /*78a0*/  DFMA R24, R10, UR28, R24 ;  /* 0x0000001c0a187c2b */ /* 0x000fe40008000018 */
[C---:B----4-:R-:W-:Y:S02]  /*78b0*/  DFMA R28, R14.reuse, UR44, R28 ;  /* 0x0000002c0e1c7c2b */ /* 0x050fe4000800001c */
[----:B------:R-:W-:Y:S01]  /*78c0*/  DFMA R32, R14, UR46, R32 ;  /* 0x0000002e0e207c2b */ /* 0x000fe20008000020 */
[----:B------:R-:W1:Y:S01]  /*78d0*/  LDCU.128 UR44, c[0x3][0x940] ;  /* 0x00c12800ff2c77ac */ /* 0x000e620008000c00 */
[----:B------:R-:W-:Y:S02]  /*78e0*/  DADD R4, R18, R20 ;  /* 0x0000000012047229 */ /* 0x000fe40000000014 */
[----:B------:R-:W-:Y:S02]  /*78f0*/  DFMA R12, R10, UR14, R12 ;  /* 0x0000000e0a0c7c2b */ /* 0x000fe4000800000c */
[C---:B------:R-:W-:Y:S01]  /*7900*/  DFMA R24, R14.reuse, UR52, R24 ;  /* 0x000000340e187c2b */ /* 0x040fe20008000018 */
[----:B------:R-:W4:Y:S01]  /*7910*/  LDCU.128 UR52, c[0x3][0x7b0] ;  /* 0x00c0f600ff3477ac */ /* 0x000f220008000c00 */
[----:B------:R-:W-:-:S02]  /*7920*/  DFMA R36, R14, UR58, R36 ;  /* 0x0000003a0e247c2b */ /* 0x000fc40008000024 */
[C---:B--2---:R-:W-:Y:S01]  /*7930*/  DFMA R26, R4.reuse, UR36, R26 ;  /* 0x00000024041a7c2b */ /* 0x044fe2000800001a */
[----:B------:R-:W2:Y:S01]  /*7940*/  LDCU.64 UR58, c[0x3][0x980] ;  /* 0x00c13000ff3a77ac */ /* 0x000ea20008000a00 */
[C---:B------:R-:W-:Y:S02]  /*7950*/  DFMA R30, R4.reuse, UR38, R30 ;  /* 0x00000026041e7c2b */ /* 0x040fe4000800001e */
[----:B-----5:R-:W-:Y:S01]  /*7960*/  DFMA R34, R4, UR40, R34 ;  /* 0x0000002804227c2b */ /* 0x020fe20008000022 */
[----:B------:R-:W5:Y:S01]  /*7970*/  LDCU.64 UR40, c[0x3][0x968] ;  /* 0x00c12d00ff2877ac */ /* 0x000f620008000a00 */
[----:B------:R-:W-:Y:S02]  /*7980*/  DFMA R12, R14, UR18, R12 ;  /* 0x000000120e0c7c2b */ /* 0x000fe4000800000c */
[----:B------:R-:W-:Y:S01]  /*7990*/  DADD R18, R18, -R20 ;  /* 0x0000000012127229 */ /* 0x000fe20000000814 */
[----:B------:R-:W2:Y:S01]  /*79a0*/  LDCU.128 UR36, c[0x3][0x970] ;  /* 0x00c12e00ff2477ac */ /* 0x000ea20008000c00 */
[----:B------:R-:W-:-:S02]  /*79b0*/  DFMA R22, R4, UR22, R22 ;  /* 0x0000001604167c2b */ /* 0x000fc40008000016 */
[----:B------:R-:W-:Y:S02]  /*79c0*/  DFMA R38, R4, UR42, R38 ;  /* 0x0000002a04267c2b */ /* 0x000fe40008000026 */
[C-C-:B---3--:R-:W-:Y:S02]  /*79d0*/  DADD R4, R6.reuse, R8.reuse ;  /* 0x0000000006047229 */ /* 0x148fe40000000008 */
[----:B------:R-:W-:Y:S02]  /*79e0*/  DADD R6, R6, -R8 ;  /* 0x0000000006067229 */ /* 0x000fe40000000808 */
[C---:B-1----:R-:W-:Y:S02]  /*79f0*/  DFMA R24, R18.reuse, UR44, R24 ;  /* 0x0000002c12187c2b */ /* 0x042fe40008000018 */
[C---:B------:R-:W-:Y:S02]  /*7a00*/  DFMA R28, R18.reuse, UR46, R28 ;  /* 0x0000002e121c7c2b */ /* 0x040fe4000800001c */
[----:B------:R-:W-:-:S02]  /*7a10*/  DFMA R12, R18, UR20, R12 ;  /* 0x00000014120c7c2b */ /* 0x000fc4000800000c */
[C---:B0-----:R-:W-:Y:S02]  /*7a20*/  DFMA R32, R18.reuse, UR48, R32 ;  /* 0x0000003012207c2b */ /* 0x041fe40008000020 */
[----:B------:R-:W-:Y:S02]  /*7a30*/  DFMA R36, R18, UR50, R36 ;  /* 0x0000003212247c2b */ /* 0x000fe40008000024 */
[C---:B----4-:R-:W-:Y:S02]  /*7a40*/  DFMA R30, R4.reuse, UR52, R30 ;  /* 0x00000034041e7c2b */ /* 0x050fe4000800001e */
[C---:B------:R-:W-:Y:S02]  /*7a50*/  DFMA R34, R4.reuse, UR54, R34 ;  /* 0x0000003604227c2b */ /* 0x040fe40008000022 */
[C---:B------:R-:W-:Y:S02]  /*7a60*/  DFMA R22, R4.reuse, UR30, R22 ;  /* 0x0000001e04167c2b */ /* 0x040fe40008000016 */
[----:B------:R-:W-:-:S02]  /*7a70*/  DFMA R26, R4, UR56, R26 ;  /* 0x00000038041a7c2b */ /* 0x000fc4000800001a */
[C---:B------:R-:W-:Y:S02]  /*7a80*/  DFMA R12, R6.reuse, UR26, R12 ;  /* 0x0000001a060c7c2b */ /* 0x040fe4000800000c */
[C---:B-----5:R-:W-:Y:S02]  /*7a90*/  DFMA R24, R6.reuse, UR40, R24 ;  /* 0x0000002806187c2b */ /* 0x060fe40008000018 */
[C---:B--2---:R-:W-:Y:S02]  /*7aa0*/  DFMA R28, R6.reuse, UR36, R28 ;  /* 0x00000024061c7c2b */ /* 0x044fe4000800001c */
        /* <DEDUP_REMOVED lines=21> */
.L_x_152:
[----:B------:R-:W-:Y:S05]  /*7c00*/  BSYNC.RECONVERGENT B0 ;  /* 0x0000000000007941 */ /* 0x000fea0003800200 */
.L_x_151:
        /* <DEDUP_REMOVED lines=13> */
[----:B------:R-:W3:Y:S03]  /*7ce0*/  LDCU.64 UR52, c[0x3][0x8e0] ;  /* 0x00c11c00ff3477ac */ /* 0x000ee60008000a00 */
[----:B------:R-:W-:Y:S01]  /*7cf0*/  LDS.64 R18, [R2+0x960] ;  /* 0x0009600002127984 */ /* 0x000fe20000000a00 */
[----:B------:R-:W5:Y:S03]  /*7d00*/  LDCU.64 UR58, c[0x3][0x918] ;  /* 0x00c12300ff3a77ac */ /* 0x000f660008000a00 */
[----:B------:R-:W5:Y:S01]  /*7d10*/  LDS.64 R20, [R2+0x12c0] ;  /* 0x0012c00002147984 */ /* 0x000f620000000a00 */
[----:B------:R-:W5:Y:S01]  /*7d20*/  LDCU.64 UR62, c[0x3][0x770] ;  /* 0x00c0ee00ff3e77ac */ /* 0x000f620008000a00 */
        /* <DEDUP_REMOVED lines=12> */
[----:B------:R-:W1:Y:S01]  /*7df0*/  LDCU.128 UR44, c[0x3][0x900] ;  /* 0x00c12000ff2c77ac */ /* 0x000e620008000c00 */
[----:B------:R-:W-:-:S02]  /*7e00*/  DADD R10, R10, -R12 ;  /* 0x000000000a0a7229 */ /* 0x000fc4000000080c */
[----:B---3--:R-:W-:Y:S01]  /*7e10*/  DFMA R36, R4, UR52, RZ ;  /* 0x0000003404247c2b */ /* 0x008fe200080000ff */
[----:B------:R-:W2:Y:S01]  /*7e20*/  LDCU.128 UR52, c[0x3][0x780] ;  /* 0x00c0f000ff3477ac */ /* 0x000ea20008000c00 */
[C---:B------:R-:W-:Y:S02]  /*7e30*/  DFMA R22, R6.reuse, UR12, R22 ;  /* 0x0000000c06167c2b */ /* 0x040fe40008000016 */
[C---:B------:R-:W-:Y:S02]  /*7e40*/  DFMA R26, R6.reuse, UR24, R24 ;  /* 0x00000018061a7c2b */ /* 0x040fe40008000018 */
[C---:B------:R-:W-:Y:S02]  /*7e50*/  DFMA R30, R6.reuse, UR48, R28 ;  /* 0x00000030061e7c2b */ /* 0x040fe4000800001c */
[C---:B-----5:R-:W-:Y:S02]  /*7e60*/  DFMA R34, R6.reuse, UR36, R32 ;  /* 0x0000002406227c2b */ /* 0x060fe40008000020 */
[----:B------:R-:W-:Y:S01]  /*7e70*/  DFMA R38, R6, UR38, R8 ;  /* 0x0000002606267c2b */ /* 0x000fe20008000008 */
[----:B------:R-:W3:Y:S01]  /*7e80*/  LDCU.128 UR36, c[0x3][0x760] ;  /* 0x00c0ec00ff2477ac */ /* 0x000ee20008000c00 */
[----:B------:R-:W-:Y:S01]  /*7e90*/  LDS.64 R6, [R2+0xc80] ;  /* 0x000c800002067984 */ /* 0x000fe20000000a00 */
[----:B0-----:R-:W-:-:S02]  /*7ea0*/  DFMA R28, R4, UR40, RZ ;  /* 0x00000028041c7c2b */ /* 0x001fc400080000ff */
[C---:B------:R-:W-:Y:S01]  /*7eb0*/  DFMA R32, R4.reuse, UR42, RZ ;  /* 0x0000002a04207c2b */ /* 0x040fe200080000ff */
[----:B------:R0:W4:Y:S01]  /*7ec0*/  LDS.64 R8, [R2+0xfa0] ;  /* 0x000fa00002087984 */ /* 0x0001220000000a00 */
[----:B------:R-:W5:Y:S01]  /*7ed0*/  LDCU.128 UR40, c[0x3][0x920] ;  /* 0x00c12400ff2877ac */ /* 0x000f620008000c00 */
[C---:B------:R-:W-:Y:S02]  /*7ee0*/  DFMA R12, R4.reuse, UR10, RZ ;  /* 0x0000000a040c7c2b */ /* 0x040fe400080000ff */
[----:B------:R-:W-:Y:S02]  /*7ef0*/  DFMA R24, R4, UR6, RZ ;  /* 0x0000000604187c2b */ /* 0x000fe400080000ff */
[----:B------:R-:W-:Y:S01]  /*7f00*/  DFMA R28, R10, UR50, R28 ;  /* 0x000000320a1c7c2b */ /* 0x000fe2000800001c */
[----:B------:R-:W2:Y:S01]  /*7f10*/  LDCU.128 UR48, c[0x3][0x790] ;  /* 0x00c0f200ff3077ac */ /* 0x000ea20008000c00 */
[----:B------:R-:W-:Y:S02]  /*7f20*/  DADD R4, R14, R16 ;  /* 0x000000000e047229 */ /* 0x000fe40000000010 */
[----:B-1----:R-:W-:-:S02]  /*7f30*/  DFMA R32, R10, UR44, R32 ;  /* 0x0000002c0a207c2b */ /* 0x002fc40008000020 */
[C---:B------:R-:W-:Y:S02]  /*7f40*/  DFMA R24, R10.reuse, UR28, R24 ;  /* 0x0000001c0a187c2b */ /* 0x040fe40008000018 */
[----:B------:R-:W-:Y:S01]  /*7f50*/  DFMA R36, R10, UR46, R36 ;  /* 0x0000002e0a247c2b */ /* 0x000fe20008000024 */
[----:B------:R-:W1:Y:S01]  /*7f60*/  LDCU.128 UR44, c[0x3][0x950] ;  /* 0x00c12a00ff2c77ac */ /* 0x000e620008000c00 */
[----:B------:R-:W-:Y:S02]  /*7f70*/  DADD R14, R14, -R16 ;  /* 0x000000000e0e7229 */ /* 0x000fe40000000810 */
[C---:B---3--:R-:W-:Y:S02]  /*7f80*/  DFMA R30, R4.reuse, UR36, R30 ;  /* 0x00000024041e7c2b */ /* 0x048fe4000800001e */
[C---:B------:R-:W-:Y:S01]  /*7f90*/  DFMA R34, R4.reuse, UR38, R34 ;  /* 0x0000002604227c2b */ /* 0x040fe20008000022 */
[----:B------:R-:W3:Y:S01]  /*7fa0*/  LDCU.128 UR36, c[0x3][0x940] ;  /* 0x00c12800ff2477ac */ /* 0x000ee20008000c00 */
[----:B------:R-:W-:-:S02]  /*7fb0*/  DFMA R26, R4, UR8, R26 ;  /* 0x00000008041a7c2b */ /* 0x000fc4000800001a */
[----:B0-----:R-:W-:Y:S02]  /*7fc0*/  DADD R2, R18, R20 ;  /* 0x0000000012027229 */ /* 0x001fe40000000014 */
[----:B------:R-:W-:Y:S02]  /*7fd0*/  DFMA R12, R10, UR14, R12 ;  /* 0x0000000e0a0c7c2b */ /* 0x000fe4000800000c */
[C---:B-----5:R-:W-:Y:S02]  /*7fe0*/  DFMA R28, R14.reuse, UR40, R28 ;  /* 0x000000280e1c7c2b */ /* 0x060fe4000800001c */
[C---:B------:R-:W-:Y:S01]  /*7ff0*/  DFMA R32, R14.reuse, UR42, R32 ;  /* 0x0000002a0e207c2b */ /* 0x040fe20008000020 */
[----:B------:R-:W0:Y:S01]  /*8000*/  LDCU.128 UR40, c[0x3][0x7b0] ;  /* 0x00c0f600ff2877ac */ /* 0x000e220008000c00 */
[----:B------:R-:W-:Y:S02]  /*8010*/  DFMA R24, R14, UR58, R24 ;  /* 0x0000003a0e187c2b */ /* 0x000fe40008000018 */
[C---:B--2---:R-:W-:Y:S01]  /*8020*/  DFMA R26, R2.reuse, UR52, R26 ;  /* 0x00000034021a7c2b */ /* 0x044fe2000800001a */
[----:B------:R-:W2:Y:S01]  /*8030*/  LDCU.64 UR58, c[0x3][0x7c0] ;  /* 0x00c0f800ff3a77ac */ /* 0x000ea20008000a00 */
[----:B------:R-:W-:-:S02]  /*8040*/  DFMA R30, R2, UR54, R30 ;  /* 0x00000036021e7c2b */ /* 0x000fc4000800001e */
[----:B------:R-:W-:Y:S01]  /*8050*/  DFMA R34, R2, UR48, R34 ;  /* 0x0000003002227c2b */ /* 0x000fe20008000022 */
[----:B------:R-:W5:Y:S01]  /*8060*/  LDCU.128 UR52, c[0x3][0x970] ;  /* 0x00c12e00ff3477ac */ /* 0x000f620008000c00 */
[C---:B------:R-:W-:Y:S02]  /*8070*/  DFMA R22, R4.reuse, UR16, R22 ;  /* 0x0000001004167c2b */ /* 0x040fe40008000016 */
[----:B------:R-:W-:Y:S01]  /*8080*/  DFMA R38, R4, UR62, R38 ;  /* 0x0000003e04267c2b */ /* 0x000fe20008000026 */
[----:B------:R-:W5:Y:S01]  /*8090*/  LDCU.64 UR48, c[0x3][0x980] ;  /* 0x00c13000ff3077ac */ /* 0x000f620008000a00 */
[----:B------:R-:W-:Y:S02]  /*80a0*/  DFMA R36, R14, UR64, R36 ;  /* 0x000000400e247c2b */ /* 0x000fe40008000024 */
[----:B------:R-:W-:Y:S02]  /*80b0*/  DADD R18, R18, -R20 ;  /* 0x0000000012127229 */ /* 0x000fe40000000814 */
[----:B------:R-:W-:-:S02]  /*80c0*/  DFMA R12, R14, UR18, R12 ;  /* 0x000000120e0c7c2b */ /* 0x000fc4000800000c */
[C---:B------:R-:W-:Y:S02]  /*80d0*/  DFMA R22, R2.reuse, UR22, R22 ;  /* 0x0000001602167c2b */ /* 0x040fe40008000016 */
[----:B------:R-:W-:Y:S02]  /*80e0*/  DFMA R38, R2, UR50, R38 ;  /* 0x0000003202267c2b */ /* 0x000fe40008000026 */
[C-C-:B----4-:R-:W-:Y:S02]  /*80f0*/  DADD R2, R6.reuse, R8.reuse ;  /* 0x0000000006027229 */ /* 0x150fe40000000008 */
[----:B------:R-:W-:Y:S02]  /*8100*/  DADD R6, R6, -R8 ;  /* 0x0000000006067229 */ /* 0x000fe40000000808 */
[C---:B---3--:R-:W-:Y:S02]  /*8110*/  DFMA R24, R18.reuse, UR36, R24 ;  /* 0x0000002412187c2b */ /* 0x048fe40008000018 */
[----:B------:R-:W-:-:S02]  /*8120*/  DFMA R28, R18, UR38, R28 ;  /* 0x00000026121c7c2b */ /* 0x000fc4000800001c */
[C---:B-1----:R-:W-:Y:S02]  /*8130*/  DFMA R32, R18.reuse, UR44, R32 ;  /* 0x0000002c12207c2b */ /* 0x042fe40008000020 */
[C---:B------:R-:W-:Y:S02]  /*8140*/  DFMA R36, R18.reuse, UR46, R36 ;  /* 0x0000002e12247c2b */ /* 0x040fe40008000024 */
[----:B------:R-:W-:Y:S02]  /*8150*/  DFMA R12, R18, UR20, R12 ;  /* 0x00000014120c7c2b */ /* 0x000fe4000800000c */
[C---:B0-----:R-:W-:Y:S02]  /*8160*/  DFMA R30, R2.reuse, UR40, R30 ;  /* 0x00000028021e7c2b */ /* 0x041fe4000800001e */
[C---:B------:R-:W-:Y:S02]  /*8170*/  DFMA R34, R2.reuse, UR42, R34 ;  /* 0x0000002a02227c2b */ /* 0x040fe40008000022 */
[----:B------:R-:W-:-:S02]  /*8180*/  DFMA R26, R2, UR56, R26 ;  /* 0x00000038021a7c2b */ /* 0x000fc4000800001a */
[----:B--2---:R-:W-:Y:S02]  /*8190*/  DFMA R38, R2, UR58, R38 ;  /* 0x0000003a02267c2b */ /* 0x004fe40008000026 */
[C---:B-----5:R-:W-:Y:S02]  /*81a0*/  DFMA R28, R6.reuse, UR52, R28 ;  /* 0x00000034061c7c2b */ /* 0x060fe4000800001c */
[C---:B------:R-:W-:Y:S02]  /*81b0*/  DFMA R32, R6.reuse, UR54, R32 ;  /* 0x0000003606207c2b */ /* 0x040fe40008000020 */
[C---:B------:R-:W-:Y:S02]  /*81c0*/  DFMA R24, R6.reuse, UR60, R24 ;  /* 0x0000003c06187c2b */ /* 0x040fe40008000018 */
        /* <DEDUP_REMOVED lines=27> */
.L_x_153:
        /* <DEDUP_REMOVED lines=16> */
.L_x_428:


//--------------------- .text._Z32massMatrixMultiplyConstantKernelILi9ELi9ELi1EEvidPKdS1_S1_S1_S1_S1_S1_Pd --------------------------
	.section	.text._Z32massMatrixMultiplyConstantKernelILi9ELi9ELi1EEvidPKdS1_S1_S1_S1_S1_S1_Pd,"ax",@progbits
	.align	128
        .global         _Z32massMatrixMultiplyConstantKernelILi9ELi9ELi1EEvidPKdS1_S1_S1_S1_S1_S1_Pd
        .type           _Z32massMatrixMultiplyConstantKernelILi9ELi9ELi1EEvidPKdS1_S1_S1_S1_S1_S1_Pd,@function
        .size           _Z32massMatrixMultiplyConstantKernelILi9ELi9ELi1EEvidPKdS1_S1_S1_S1_S1_S1_Pd,(.L_x_429 - _Z32massMatrixMultiplyConstantKernelILi9ELi9ELi1EEvidPKdS1_S1_S1_S1_S1_S1_Pd)
        .other          _Z32massMatrixMultiplyConstantKernelILi9ELi9ELi1EEvidPKdS1_S1_S1_S1_S1_S1_Pd,@"STO_CUDA_ENTRY STV_DEFAULT"
_Z32massMatrixMultiplyConstantKernelILi9ELi9ELi1EEvidPKdS1_S1_S1_S1_S1_S1_Pd:
.text._Z32massMatrixMultiplyConstantKernelILi9ELi9ELi1EEvidPKdS1_S1_S1_S1_S1_S1_Pd:
        /* <DEDUP_REMOVED lines=14> */
[----:B---3--:R-:W2:Y:S01]  /*00e0*/  LDG.E.64.CONSTANT R2, desc[UR4][R2.64] ;  /* 0x0000000402027981 */ /* 0x008ea2000c1e9b00 */
[----:B------:R-:W-:Y:S02]  /*00f0*/  CS2R R22, SRZ ;  /* 0x0000000000167805 */ /* 0x000fe4000001ff00 */
[----:B------:R-:W-:Y:S01]  /*0100*/  CS2R R6, SRZ ;  /* 0x0000000000067805 */ /* 0x000fe2000001ff00 */
[----:B----4-:R-:W-:-:S06]  /*0110*/  IMAD.WIDE R106, R5, 0x8, R106 ;  /* 0x00000008056a7825 */ /* 0x010fcc00078e026a */
[----:B------:R-:W0:Y:S01]  /*0120*/  @P0 LDC.64 R18, c[0x0][0x3c0] ;  /* 0x0000f000ff120b82 */ /* 0x000e220000000a00 */
[----:B------:R-:W-:Y:S01]  /*0130*/  @P0 IMAD R9, R0, 0x2d9, R15 ;  /* 0x000002d900090824 */ /* 0x000fe200078e020f */
[----:B------:R1:W5:Y:S04]  /*0140*/  @!P1 LDG.E.64.CONSTANT R22, desc[UR4][R106.64+0x16c8] ;  /* 0x0016c8046a169981 */ /* 0x000368000c1e9b00 */
[----:B------:R1:W5:Y:S01]  /*0150*/  @!P1 LDG.E.64.CONSTANT R6, desc[UR4][R106.64+0x4458] ;  /* 0x004458046a069981 */ /* 0x000362000c1e9b00 */
[C---:B------:R-:W-:Y:S02]  /*0160*/  LOP3.LUT R4, R15.reuse, 0xffff, RZ, 0xc0, !PT ;  /* 0x0000ffff0f047812 */ /* 0x040fe400078ec0ff */
[----:B------:R-:W-:Y:S01]  /*0170*/  MOV R26, 0x400 ;  /* 0x00000400001a7802 */ /* 0x000fe20000000f00 */
[----:B------:R-:W3:Y:S01]  /*0180*/  S2R R5, SR_CgaCtaId ;  /* 0x0000000000057919 */ /* 0x000ee20000008800 */
[C---:B------:R-:W-:Y:S01]  /*0190*/  PRMT R11, R15.reuse, 0x9910, RZ ;  /* 0x000099100f0b7816 */ /* 0x040fe200000000ff */
[----:B------:R-:W-:Y:S01]  /*01a0*/  IMAD R4, R4, 0x1c72, RZ ;  /* 0x00001c7204047824 */ /* 0x000fe200078e02ff */
[C---:B------:R-:W-:Y:S01]  /*01b0*/  ISETP.GT.U32.AND P2, PT, R15.reuse, 0x50, PT ;  /* 0x000000500f00780c */ /* 0x040fe20003f44070 */
[----:B------:R-:W-:Y:S01]  /*01c0*/  VIADD R8, R26, 0x1bd8 ;  /* 0x00001bd81a087836 */ /* 0x000fe20000000000 */
[----:B------:R-:W-:Y:S01]  /*01d0*/  BSSY.RECONVERGENT B0, `(.L_x_154) ;  /* 0x000008b000007945 */ /* 0x000fe20003800200 */
[----:B------:R-:W-:-:S02]  /*01e0*/  ISETP.GE.U32.AND P3, PT, R15, 0x51, PT ;  /* 0x000000510f00780c */ /* 0x000fc40003f66070 */
[----:B------:R-:W-:-:S04]  /*01f0*/  SHF.R.U32.HI R10, RZ, 0x10, R4 ;  /* 0x00000010ff0a7819 */ /* 0x000fc80000011604 */
[----:B------:R-:W-:Y:S01]  /*0200*/  PRMT R4, R10, 0x9910, RZ ;  /* 0x000099100a047816 */ /* 0x000fe200000000ff */
[----:B0-----:R-:W-:-:S04]  /*0210*/  @P0 IMAD.WIDE R18, R9, 0x8, R18 ;  /* 0x0000000809120825 */ /* 0x001fc800078e0212 */
[----:B------:R-:W-:Y:S01]  /*0220*/  IMAD R4, R4, 0x9, RZ ;  /* 0x0000000904047824 */ /* 0x000fe200078e02ff */
[----:B------:R1:W5:Y:S03]  /*0230*/  @P0 LDG.E.64.CONSTANT R20, desc[UR4][R18.64] ;  /* 0x0000000412140981 */ /* 0x000366000c1e9b00 */
[----:B------:R-:W-:Y:S01]  /*0240*/  IMAD.MOV R13, RZ, RZ, -R4 ;  /* 0x000000ffff0d7224 */ /* 0x000fe200078e0a04 */
[----:B------:R1:W5:Y:S01]  /*0250*/  @P0 LDG.E.64.CONSTANT R28, desc[UR4][R18.64+0x288] ;  /* 0x00028804121c0981 */ /* 0x000362000c1e9b00 */
[----:B------:R-:W-:-:S03]  /*0260*/  VIADD R4, R26, 0x510 ;  /* 0x000005101a047836 */ /* 0x000fc60000000000 */
[----:B------:R1:W5:Y:S04]  /*0270*/  @P0 LDG.E.64.CONSTANT R30, desc[UR4][R18.64+0x510] ;  /* 0x00051004121e0981 */ /* 0x000368000c1e9b00 */
[----:B------:R1:W5:Y:S01]  /*0280*/  @P0 LDG.E.64.CONSTANT R32, desc[UR4][R18.64+0x798] ;  /* 0x0007980412200981 */ /* 0x000362000c1e9b00 */
[----:B---3--:R-:W-:Y:S01]  /*0290*/  LEA R9, R5, R8, 0x18 ;  /* 0x0000000805097211 */ /* 0x008fe200078ec0ff */
[----:B------:R-:W-:Y:S02]  /*02a0*/  IMAD R8, R11, 0x39, RZ ;  /* 0x000000390b087824 */ /* 0x000fe400078e02ff */
[----:B------:R1:W5:Y:S02]  /*02b0*/  @P0 LDG.E.64.CONSTANT R16, desc[UR4][R18.64+0xa20] ;  /* 0x000a200412100981 */ /* 0x000364000c1e9b00 */
[----:B------:R-:W-:Y:S01]  /*02c0*/  IMAD R11, R15, 0x8, R9 ;  /* 0x000000080f0b7824 */ /* 0x000fe200078e0209 */
[----:B------:R-:W-:Y:S01]  /*02d0*/  LOP3.LUT R12, R8, 0xffff, RZ, 0xc0, !PT ;  /* 0x0000ffff080c7812 */ /* 0x000fe200078ec0ff */
[----:B------:R1:W5:Y:S01]  /*02e0*/  @P0 LDG.E.64.CONSTANT R34, desc[UR4][R18.64+0xca8] ;  /* 0x000ca80412220981 */ /* 0x000362000c1e9b00 */
[----:B------:R-:W-:-:S02]  /*02f0*/  PRMT R8, R13, 0x7710, RZ ;  /* 0x000077100d087816 */ /* 0x000fc400000000ff */
[----:B------:R-:W-:Y:S01]  /*0300*/  LEA R13, R5, R4, 0x18 ;  /* 0x00000004050d7211 */ /* 0x000fe200078ec0ff */
[----:B------:R1:W5:Y:S01]  /*0310*/  @P0 LDG.E.64.CONSTANT R36, desc[UR4][R18.64+0xf30] ;  /* 0x000f300412240981 */ /* 0x000362000c1e9b00 */
[----:B------:R-:W-:Y:S01]  /*0320*/  SHF.R.U32.HI R4, RZ, 0x9, R12 ;  /* 0x00000009ff047819 */ /* 0x000fe2000001160c */
[----:B------:R-:W-:Y:S02]  /*0330*/  IMAD.IADD R8, R8, 0x1, R15 ;  /* 0x0000000108087824 */ /* 0x000fe400078e020f */
[----:B------:R1:W5:Y:S01]  /*0340*/  @P0 LDG.E.64.CONSTANT R38, desc[UR4][R18.64+0x11b8] ;  /* 0x0011b80412260981 */ /* 0x000362000c1e9b00 */
[----:B------:R-:W-:Y:S01]  /*0350*/  LOP3.LUT R4, R4, 0xffff, RZ, 0xc0, !PT ;  /* 0x0000ffff04047812 */ /* 0x000fe200078ec0ff */
[----:B------:R-:W-:Y:S02]  /*0360*/  IMAD R13, R24, 0x16c8, R13 ;  /* 0x000016c8180d7824 */ /* 0x000fe400078e020d */
[----:B------:R1:W5:Y:S02]  /*0370*/  @P0 LDG.E.64.CONSTANT R40, desc[UR4][R18.64+0x1440] ;  /* 0x0014400412280981 */ /* 0x000364000c1e9b00 */
[----:B------:R-:W-:-:S02]  /*0380*/  IMAD R15, R4, 0x48, R13 ;  /* 0x00000048040f7824 */ /* 0x000fc400078e020d */
[----:B--2---:R0:W-:Y:S02]  /*0390*/  STS.64 [R11], R2 ;  /* 0x000000020b007388 */ /* 0x0041e40000000a00 */
[----:B0-----:R-:W-:Y:S01]  /*03a0*/  IMAD R11, R10, 0x288, R13 ;  /* 0x000002880a0b7824 */ /* 0x001fe200078e020d */
[----:B------:R-:W-:Y:S01]  /*03b0*/  LOP3.LUT R2, R8, 0xffff, RZ, 0xc0, !PT ;  /* 0x0000ffff08027812 */ /* 0x000fe200078ec0ff */
[----:B------:R-:W-:Y:S06]  /*03c0*/  BAR.SYNC.DEFER_BLOCKING 0x0 ;  /* 0x0000000000007b1d */ /* 0x000fec0000010000 */
[----:B-1----:R-:W-:Y:S05]  /*03d0*/  @P2 BRA `(.L_x_155) ;  /* 0x0000000400a82947 */ /* 0x002fea0003800000 */
[----:B------:R-:W0:Y:S01]  /*03e0*/  LDCU.128 UR24, c[0x3][0x700] ;  /* 0x00c0e000ff1877ac */ /* 0x000e220008000c00 */
[C-C-:B-----5:R-:W-:Y:S01]  /*03f0*/  DADD R18, R20.reuse, R40.reuse ;  /* 0x0000000014127229 */ /* 0x160fe20000000028 */
[----:B------:R-:W-:Y:S01]  /*0400*/  IMAD R3, R2, 0x8, R15 ;  /* 0x0000000802037824 */ /* 0x000fe200078e020f */
        /* <DEDUP_REMOVED lines=24> */
[C---:B------:R-:W-:Y:S01]  /*0590*/  DFMA R52, R40.reuse, UR46, R18 ;  /* 0x0000002e28347c2b */ /* 0x040fe20008000012 */
[----:B------:R-:W4:Y:S01]  /*05a0*/  LDCU.128 UR16, c[0x3][0x960] ;  /* 0x00c12c00ff1077ac */ /* 0x000f220008000c00 */
[----:B-1----:R-:W-:-:S02]  /*05b0*/  DFMA R50, R40, UR12, R48 ;  /* 0x0000000c28327c2b */ /* 0x002fc40008000030 */
[C---:B0-----:R-:W-:Y:S01]  /*05c0*/  DFMA R18, R20.reuse, UR64, RZ ;  /* 0x0000004014127c2b */ /* 0x041fe200080000ff */
        /* <DEDUP_REMOVED lines=21> */
[----:B--2---:R-:W-:Y:S02]  /*0720*/  DFMA R46, R38, UR24, R46 ;  /* 0x00000018262e7c2b */ /* 0x004fe4000800002e */
[----:B---3--:R-:W-:Y:S01]  /*0730*/  DFMA R20, R30, UR28, R18 ;  /* 0x0000001c1e147c2b */ /* 0x008fe20008000012 */
[----:B------:R-:W2:Y:S01]  /*0740*/  LDCU.128 UR16, c[0x3][0x740] ;  /* 0x00c0e800ff1077ac */ /* 0x000ea20008000c00 */
[----:B------:R-:W-:Y:S02]  /*0750*/  DADD R18, R16, R16 ;  /* 0x0000000010127229 */ /* 0x000fe40000000010 */
[----:B----4-:R-:W-:Y:S01]  /*0760*/  DFMA R52, R38, UR52, R52 ;  /* 0x0000003426347c2b */ /* 0x010fe20008000034 */
[----:B------:R-:W3:Y:S01]  /*0770*/  LDCU.128 UR8, c[0x3][0x790] ;  /* 0x00c0f200ff0877ac */ /* 0x000ee20008000c00 */
[----:B------:R-:W-:-:S02]  /*0780*/  DFMA R40, R30, UR62, R40 ;  /* 0x0000003e1e287c2b */ /* 0x000fc40008000028 */
[----:B0-----:R-:W-:Y:S01]  /*0790*/  DFMA R28, R30, UR64, R28 ;  /* 0x000000401e1c7c2b */ /* 0x001fe2000800001c */
[----:B------:R-:W0:Y:S01]  /*07a0*/  LDCU.128 UR12, c[0x3][0x900] ;  /* 0x00c12000ff0c77ac */ /* 0x000e220008000c00 */
[----:B------:R-:W-:Y:S02]  /*07b0*/  DMUL R18, R18, 0.5 ;  /* 0x3fe0000012127828 */ /* 0x000fe40000000000 */
[----:B-1----:R-:W-:Y:S01]  /*07c0*/  DFMA R34, R38, UR48, R34 ;  /* 0x0000003026227c2b */ /* 0x002fe20008000022 */
[----:B------:R-:W1:Y:S01]  /*07d0*/  LDCU.128 UR56, c[0x3][0x950] ;  /* 0x00c12a00ff3877ac */ /* 0x000e620008000c00 */
[----:B------:R-:W-:Y:S02]  /*07e0*/  DFMA R52, R36, UR54, R52 ;  /* 0x0000003624347c2b */ /* 0x000fe40008000034 */
[----:B------:R-:W-:Y:S01]  /*07f0*/  DFMA R44, R30, UR44, R44 ;  /* 0x0000002c1e2c7c2b */ /* 0x000fe2000800002c */
[----:B------:R-:W4:Y:S01]  /*0800*/  LDCU.64 UR22, c[0x3][0x7c0] ;  /* 0x00c0f800ff1677ac */ /* 0x000f220008000a00 */
[----:B------:R-:W-:-:S02]  /*0810*/  DFMA R28, R32, UR66, R28 ;  /* 0x00000042201c7c2b */ /* 0x000fc4000800001c */
[----:B------:R-:W-:Y:S01]  /*0820*/  DADD R16, R16, -R16 ;  /* 0x0000000010107229 */ /* 0x000fe20000000810 */
[----:B------:R-:W4:Y:S01]  /*0830*/  LDCU.64 UR24, c[0x3][0x980] ;  /* 0x00c13000ff1877ac */ /* 0x000f220008000a00 */
[C---:B------:R-:W-:Y:S02]  /*0840*/  DFMA R34, R36.reuse, UR50, R34 ;  /* 0x0000003224227c2b */ /* 0x040fe40008000022 */
[C---:B------:R-:W-:Y:S02]  /*0850*/  DFMA R46, R36.reuse, UR26, R46 ;  /* 0x0000001a242e7c2b */ /* 0x040fe4000800002e */
[C---:B--2---:R-:W-:Y:S02]  /*0860*/  DFMA R42, R36.reuse, UR16, R42 ;  /* 0x00000010242a7c2b */ /* 0x044fe4000800002a */
[----:B---3--:R-:W-:Y:S02]  /*0870*/  DFMA R50, R36, UR8, R50 ;  /* 0x0000000824327c2b */ /* 0x008fe40008000032 */
[----:B------:R-:W-:-:S02]  /*0880*/  DFMA R20, R32, UR30, R20 ;  /* 0x0000001e20147c2b */ /* 0x000fc40008000014 */
[C---:B------:R-:W-:Y:S02]  /*0890*/  DFMA R44, R32.reuse, UR46, R44 ;  /* 0x0000002e202c7c2b */ /* 0x040fe4000800002c */
[C---:B0-----:R-:W-:Y:S02]  /*08a0*/  DFMA R40, R32.reuse, UR12, R40 ;  /* 0x0000000c20287c2b */ /* 0x041fe40008000028 */
[----:B-1----:R-:W-:Y:S02]  /*08b0*/  DFMA R48, R32, UR56, R48 ;  /* 0x0000003820307c2b */ /* 0x002fe40008000030 */
[----:B----4-:R-:W-:Y:S02]  /*08c0*/  DFMA R52, R18, UR22, R52 ;  /* 0x0000001612347c2b */ /* 0x010fe40008000034 */
[----:B------:R-:W-:Y:S02]  /*08d0*/  DFMA R28, R16, UR24, R28 ;  /* 0x00000018101c7c2b */ /* 0x000fe4000800001c */
[----:B------:R-:W-:-:S02]  /*08e0*/  DFMA R34, R18, UR40, R34 ;  /* 0x0000002812227c2b */ /* 0x000fc40008000022 */
[C---:B------:R-:W-:Y:S02]  /*08f0*/  DFMA R42, R18.reuse, UR18, R42 ;  /* 0x00000012122a7c2b */ /* 0x040fe4000800002a */
[----:B------:R-:W-:Y:S02]  /*0900*/  DFMA R46, R18, UR36, R46 ;  /* 0x00000024122e7c2b */ /* 0x000fe4000800002e */
[C---:B------:R-:W-:Y:S02]  /*0910*/  DFMA R20, R16.reuse, UR32, R20 ;  /* 0x0000002010147c2b */ /* 0x040fe40008000014 */
[----:B------:R-:W-:Y:S02]  /*0920*/  DFMA R40, R16, UR14, R40 ;  /* 0x0000000e10287c2b */ /* 0x000fe40008000028 */
[----:B------:R-:W-:Y:S02]  /*0930*/  DFMA R50, R18, UR10, R50 ;  /* 0x0000000a12327c2b */ /* 0x000fe40008000032 */
        /* <DEDUP_REMOVED lines=20> */
.L_x_155:
[----:B------:R-:W-:Y:S05]  /*0a80*/  BSYNC.RECONVERGENT B0 ;  /* 0x0000000000007941 */ /* 0x000fea0003800200 */
.L_x_154:
[----:B------:R-:W-:Y:S01]  /*0a90*/  BAR.SYNC.DEFER_BLOCKING 0x0 ;  /* 0x0000000000007b1d */ /* 0x000fe20000010000 */
[----:B0----5:R-:W-:Y:S01]  /*0aa0*/  CS2R R30, SRZ ;  /* 0x00000000001e7805 */ /* 0x021fe2000001ff00 */
[----:B------:R-:W-:-:S04]  /*0ab0*/  IMAD R3, R2, 0x48, R11 ;  /* 0x0000004802037824 */ /* 0x000fc800078e020b */
        /* <DEDUP_REMOVED lines=17> */
[----:B------:R-:W5:Y:S03]  /*0bd0*/  LDCU.128 UR52, c[0x3][0x8c0] ;  /* 0x00c11800ff3477ac */ /* 0x000f660008000c00 */
[----:B------:R-:W-:Y:S01]  /*0be0*/  LDS.64 R36, [R4+0x168] ;  /* 0x0001680004247984 */ /* 0x000fe20000000a00 */
[----:B------:R-:W5:Y:S01]  /*0bf0*/  LDCU.128 UR20, c[0x3][0x8e0] ;  /* 0x00c11c00ff1477ac */ /* 0x000f620008000c00 */
[----:B------:R-:W5:Y:S01]  /*0c00*/  LDCU.128 UR56, c[0x3][0x910] ;  /* 0x00c12200ff3877ac */ /* 0x000f620008000c00 */
[----:B------:R-:W5:Y:S01]  /*0c10*/  LDCU.128 UR40, c[0x3][0x930] ;  /* 0x00c12600ff2877ac */ /* 0x000f620008000c00 */
[----:B------:R-:W5:Y:S01]  /*0c20*/  LDCU.128 UR60, c[0x3][0x960] ;  /* 0x00c12c00ff3c77ac */ /* 0x000f620008000c00 */
[----:B------:R-:W5:Y:S01]  /*0c30*/  LDCU.128 UR28, c[0x3][0x8f0] ;  /* 0x00c11e00ff1c77ac */ /* 0x000f620008000c00 */
[C-C-:B---3--:R-:W-:Y:S01]  /*0c40*/  DADD R18, R14.reuse, R16.reuse ;  /* 0x000000000e127229 */ /* 0x148fe20000000010 */
[----:B------:R-:W3:Y:S01]  /*0c50*/  LDCU.128 UR44, c[0x3][0x940] ;  /* 0x00c12800ff2c77ac */ /* 0x000ee20008000c00 */
[----:B------:R-:W-:Y:S01]  /*0c60*/  DADD R14, R14, -R16 ;  /* 0x000000000e0e7229 */ /* 0x000fe20000000810 */
[----:B------:R-:W3:Y:S01]  /*0c70*/  LDCU.128 UR48, c[0x3][0x710] ;  /* 0x00c0e200ff3077ac */ /* 0x000ee20008000c00 */
[----:B0-----:R-:W-:-:S02]  /*0c80*/  DADD R16, R20, R28 ;  /* 0x0000000014107229 */ /* 0x001fc4000000001c */
[----:B------:R-:W-:Y:S02]  /*0c90*/  DADD R20, R20, -R28 ;  /* 0x0000000014147229 */ /* 0x000fe4000000081c */
[C---:B------:R-:W-:Y:S01]  /*0ca0*/  DFMA R38, R18.reuse, UR8, RZ ;  /* 0x0000000812267c2b */ /* 0x040fe200080000ff */
[----:B------:R-:W0:Y:S01]  /*0cb0*/  LDS.64 R28, [R4+0xd8] ;  /* 0x0000d800041c7984 */ /* 0x000e220000000a00 */
[C---:B--2---:R-:W-:Y:S02]  /*0cc0*/  DFMA R42, R18.reuse, UR12, RZ ;  /* 0x0000000c122a7c2b */ /* 0x044fe400080000ff */
[C---:B-1----:R-:W-:Y:S02]  /*0cd0*/  DFMA R40, R18.reuse, UR18, RZ ;  /* 0x0000001212287c2b */ /* 0x042fe400080000ff */
[C---:B----4-:R-:W-:Y:S02]  /*0ce0*/  DFMA R44, R18.reuse, UR34, RZ ;  /* 0x00000022122c7c2b */ /* 0x050fe400080000ff */
[----:B-----5:R-:W-:-:S02]  /*0cf0*/  DFMA R18, R18, UR64, RZ ;  /* 0x0000004012127c2b */ /* 0x020fc400080000ff */
[C---:B------:R-:W-:Y:S01]  /*0d00*/  DFMA R46, R16.reuse, UR14, R42 ;  /* 0x0000000e102e7c2b */ /* 0x040fe2000800002a */
[----:B------:R-:W1:Y:S01]  /*0d10*/  LDCU.128 UR12, c[0x3][0x7b0] ;  /* 0x00c0f600ff0c77ac */ /* 0x000e620008000c00 */
[C---:B------:R-:W-:Y:S02]  /*0d20*/  DFMA R38, R16.reuse, UR10, R38 ;  /* 0x0000000a10267c2b */ /* 0x040fe40008000026 */
[C---:B------:R-:W-:Y:S01]  /*0d30*/  DFMA R42, R16.reuse, UR24, R40 ;  /* 0x00000018102a7c2b */ /* 0x040fe20008000028 */
[----:B------:R-:W2:Y:S01]  /*0d40*/  LDCU.128 UR8, c[0x3][0x760] ;  /* 0x00c0ec00ff0877ac */ /* 0x000ea20008000c00 */
[C---:B------:R-:W-:Y:S02]  /*0d50*/  DFMA R50, R16.reuse, UR36, R44 ;  /* 0x0000002410327c2b */ /* 0x040fe4000800002c */
[----:B------:R-:W-:Y:S01]  /*0d60*/  DFMA R54, R16, UR66, R18 ;  /* 0x0000004210367c2b */ /* 0x000fe20008000012 */
[----:B------:R-:W4:Y:S01]  /*0d70*/  LDS.64 R16, [R4+0x120] ;  /* 0x0001200004107984 */ /* 0x000f220000000a00 */
[----:B------:R-:W-:-:S02]  /*0d80*/  DFMA R18, R14, UR52, RZ ;  /* 0x000000340e127c2b */ /* 0x000fc400080000ff */
[C---:B------:R-:W-:Y:S02]  /*0d90*/  DFMA R44, R14.reuse, UR56, RZ ;  /* 0x000000380e2c7c2b */ /* 0x040fe400080000ff */
[C---:B------:R-:W-:Y:S02]  /*0da0*/  DFMA R40, R14.reuse, UR22, RZ ;  /* 0x000000160e287c2b */ /* 0x040fe400080000ff */
[C---:B------:R-:W-:Y:S02]  /*0db0*/  DFMA R48, R14.reuse, UR42, RZ ;  /* 0x0000002a0e307c2b */ /* 0x040fe400080000ff */
[----:B------:R-:W-:Y:S02]  /*0dc0*/  DFMA R52, R14, UR60, RZ ;  /* 0x0000003c0e347c2b */ /* 0x000fe400080000ff */
[----:B------:R-:W-:Y:S01]  /*0dd0*/  DFMA R18, R20, UR54, R18 ;  /* 0x0000003614127c2b */ /* 0x000fe20008000012 */
[----:B------:R-:W5:Y:S01]  /*0de0*/  LDCU.128 UR52, c[0x3][0x8d0] ;  /* 0x00c11a00ff3477ac */ /* 0x000f620008000c00 */
[----:B------:R-:W-:-:S02]  /*0df0*/  DADD R14, R32, R34 ;  /* 0x00000000200e7229 */ /* 0x000fc40000000022 */
[C---:B------:R-:W-:Y:S01]  /*0e00*/  DFMA R44, R20.reuse, UR58, R44 ;  /* 0x0000003a142c7c2b */ /* 0x040fe2000800002c */
[----:B------:R-:W5:Y:S01]  /*0e10*/  LDCU.128 UR56, c[0x3][0x920] ;  /* 0x00c12400ff3877ac */ /* 0x000f620008000c00 */
[C---:B------:R-:W-:Y:S02]  /*0e20*/  DFMA R40, R20.reuse, UR28, R40 ;  /* 0x0000001c14287c2b */ /* 0x040fe40008000028 */
[----:B---3--:R-:W-:Y:S02]  /*0e30*/  DFMA R48, R20, UR44, R48 ;  /* 0x0000002c14307c2b */ /* 0x008fe40008000030 */
[----:B------:R-:W-:Y:S02]  /*0e40*/  DADD R32, R32, -R34 ;  /* 0x0000000020207229 */ /* 0x000fe40000000822 */
[----:B------:R-:W-:Y:S01]  /*0e50*/  DFMA R52, R20, UR62, R52 ;  /* 0x0000003e14347c2b */ /* 0x000fe20008000034 */
[----:B------:R-:W3:Y:S01]  /*0e60*/  LDCU.128 UR60, c[0x3][0x970] ;  /* 0x00c12e00ff3c77ac */ /* 0x000ee20008000c00 */
[----:B------:R-:W-:-:S02]  /*0e70*/  DFMA R42, R14, UR26, R42 ;  /* 0x0000001a0e2a7c2b */ /* 0x000fc4000800002a */
[C---:B------:R-:W-:Y:S01]  /*0e80*/  DFMA R50, R14.reuse, UR38, R50 ;  /* 0x000000260e327c2b */ /* 0x040fe20008000032 */
[----:B------:R-:W3:Y:S01]  /*0e90*/  LDCU.128 UR24, c[0x3][0x740] ;  /* 0x00c0e800ff1877ac */ /* 0x000ee20008000c00 */
[C---:B------:R-:W-:Y:S02]  /*0ea0*/  DFMA R38, R14.reuse, UR48, R38 ;  /* 0x000000300e267c2b */ /* 0x040fe40008000026 */
[C---:B--2---:R-:W-:Y:S01]  /*0eb0*/  DFMA R46, R14.reuse, UR8, R46 ;  /* 0x000000080e2e7c2b */ /* 0x044fe2000800002e */
[----:B------:R-:W2:Y:S01]  /*0ec0*/  LDCU.128 UR36, c[0x3][0x900] ;  /* 0x00c12000ff2477ac */ /* 0x000ea20008000c00 */
[----:B-1----:R-:W-:Y:S02]  /*0ed0*/  DFMA R54, R14, UR12, R54 ;  /* 0x0000000c0e367c2b */ /* 0x002fe40008000036 */
[C---:B------:R-:W-:Y:S01]  /*0ee0*/  DFMA R40, R32.reuse, UR30, R40 ;  /* 0x0000001e20287c2b */ /* 0x040fe20008000028 */
[----:B------:R-:W1:Y:S01]  /*0ef0*/  LDCU.128 UR28, c[0x3][0x790] ;  /* 0x00c0f200ff1c77ac */ /* 0x000e620008000c00 */
[----:B------:R-:W-:-:S02]  /*0f00*/  DFMA R48, R32, UR46, R48 ;  /* 0x0000002e20307c2b */ /* 0x000fc40008000030 */
[----:B0-----:R-:W-:Y:S01]  /*0f10*/  DADD R14, R28, R36 ;  /* 0x000000001c0e7229 */ /* 0x001fe20000000024 */
[----:B------:R-:W0:Y:S01]  /*0f20*/  LDCU.128 UR44, c[0x3][0x950] ;  /* 0x00c12a00ff2c77ac */ /* 0x000e220008000c00 */
[C---:B-----5:R-:W-:Y:S02]  /*0f30*/  DFMA R20, R32.reuse, UR52, R18 ;  /* 0x0000003420147c2b */ /* 0x060fe40008000012 */
[----:B------:R-:W-:Y:S01]  /*0f40*/  DFMA R44, R32, UR56, R44 ;  /* 0x00000038202c7c2b */ /* 0x000fe2000800002c */
[----:B------:R-:W5:Y:S01]  /*0f50*/  LDCU.64 UR8, c[0x3][0x7c0] ;  /* 0x00c0f800ff0877ac */ /* 0x000f620008000a00 */
[----:B------:R-:W-:Y:S02]  /*0f60*/  DADD R28, R28, -R36 ;  /* 0x000000001c1c7229 */ /* 0x000fe40000000824 */
[----:B------:R-:W-:Y:S01]  /*0f70*/  DFMA R46, R14, UR10, R46 ;  /* 0x0000000a0e2e7c2b */ /* 0x000fe2000800002e */
[----:B------:R-:W5:Y:S01]  /*0f80*/  LDCU.64 UR10, c[0x3][0x980] ;  /* 0x00c13000ff0a77ac */ /* 0x000f620008000a00 */
[----:B----4-:R-:W-:-:S02]  /*0f90*/  DADD R18, R16, R16 ;  /* 0x0000000010127229 */ /* 0x010fc40000000010 */
[----:B---3--:R-:W-:Y:S02]  /*0fa0*/  DFMA R52, R32, UR60, R52 ;  /* 0x0000003c20347c2b */ /* 0x008fe40008000034 */
[C---:B------:R-:W-:Y:S02]  /*0fb0*/  DFMA R38, R14.reuse, UR50, R38 ;  /* 0x000000320e267c2b */ /* 0x040fe40008000026 */
[C---:B------:R-:W-:Y:S02]  /*0fc0*/  DFMA R42, R14.reuse, UR24, R42 ;  /* 0x000000180e2a7c2b */ /* 0x040fe4000800002a */
[----:B-1----:R-:W-:Y:S02]  /*0fd0*/  DFMA R50, R14, UR28, R50 ;  /* 0x0000001c0e327c2b */ /* 0x002fe40008000032 */
[----:B------:R-:W-:Y:S02]  /*0fe0*/  DMUL R18, R18, 0.5 ;  /* 0x3fe0000012127828 */ /* 0x000fe40000000000 */
[----:B------:R-:W-:-:S02]  /*0ff0*/  DFMA R20, R28, UR54, R20 ;  /* 0x000000361c147c2b */ /* 0x000fc40008000014 */
[----:B------:R-:W-:Y:S02]  /*1000*/  DFMA R44, R28, UR58, R44 ;  /* 0x0000003a1c2c7c2b */ /* 0x000fe4000800002c */
[----:B------:R-:W-:Y:S02]  /*1010*/  DADD R16, R16, -R16 ;  /* 0x0000000010107229 */ /* 0x000fe40000000810 */
[C---:B--2---:R-:W-:Y:S02]  /*1020*/  DFMA R40, R28.reuse, UR36, R40 ;  /* 0x000000241c287c2b */ /* 0x044fe40008000028 */
[----:B0-----:R-:W-:Y:S02]  /*1030*/  DFMA R48, R28, UR44, R48 ;  /* 0x0000002c1c307c2b */ /* 0x001fe40008000030 */
        /* <DEDUP_REMOVED lines=10> */
[----:B-----5:R-:W-:Y:S02]  /*10e0*/  DFMA R54, R18, UR8, R54 ;  /* 0x0000000812367c2b */ /* 0x020fe40008000036 */
[----:B------:R-:W-:Y:S02]  /*10f0*/  DFMA R52, R16, UR10, R52 ;  /* 0x0000000a10347c2b */ /* 0x000fe40008000034 */
[----:B------:R-:W-:Y:S02]  /*1100*/  DADD R14, R38, R20 ;  /* 0x00000000260e7229 */ /* 0x000fe40000000014 */
[----:B------:R-:W-:-:S02]  /*1110*/  DADD R16, R42, R40 ;  /* 0x000000002a107229 */ /* 0x000fc40000000028 */
        /* <DEDUP_REMOVED lines=16> */
.L_x_157:
[----:B------:R-:W-:Y:S05]  /*1220*/  BSYNC.RECONVERGENT B0 ;  /* 0x0000000000007941 */ /* 0x000fea0003800200 */
.L_x_156:
[----:B------:R-:W-:Y:S01]  /*1230*/  BAR.SYNC.DEFER_BLOCKING 0x0 ;  /* 0x0000000000007b1d */ /* 0x000fe20000010000 */
[----:B------:R-:W-:Y:S02]  /*1240*/  CS2R R156, SRZ ;  /* 0x00000000009c7805 */ /* 0x000fe4000001ff00 */
[----:B0-----:R-:W-:-:S03]  /*1250*/  CS2R R28, SRZ ;  /* 0x00000000001c7805 */ /* 0x001fc6000001ff00 */
[----:B------:R-:W0:Y:S01]  /*1260*/  LDCU.128 UR12, c[0x3][0x700] ;  /* 0x00c0e000ff0c77ac */ /* 0x000e220008000c00 */
[----:B------:R-:W2:Y:S01]  /*1270*/  @!P1 LDG.E.64.CONSTANT R30, desc[UR4][R106.64] ;  /* 0x000000046a1e9981 */ /* 0x000ea2000c1e9b00 */
[----:B------:R-:W1:Y:S03]  /*1280*/  LDCU.128 UR52, c[0x3][0x720] ;  /* 0x00c0e400ff3477ac */ /* 0x000e660008000c00 */
[----:B------:R-:W3:Y:S01]  /*1290*/  @!P1 LDG.E.64.CONSTANT R156, desc[UR4][R106.64+0x2d90] ;  /* 0x002d90046a9c9981 */ /* 0x000ee2000c1e9b00 */
[----:B------:R-:W4:Y:S03]  /*12a0*/  LDCU.128 UR20, c[0x3][0x750] ;  /* 0x00c0ea00ff1477ac */ /* 0x000f260008000c00 */
[----:B------:R-:W5:Y:S01]  /*12b0*/  @!P1 LDG.E.64.CONSTANT R28, desc[UR4][R106.64+0x5b20] ;  /* 0x005b20046a1c9981 */ /* 0x000f62000c1e9b00 */
[----:B------:R-:W4:Y:S01]  /*12c0*/  LDCU.128 UR48, c[0x3][0x770] ;  /* 0x00c0ee00ff3077ac */ /* 0x000f220008000c00 */
[----:B------:R-:W4:Y:S02]  /*12d0*/  LDCU.128 UR28, c[0x3][0x7a0] ;  /* 0x00c0f400ff1c77ac */ /* 0x000f240008000c00 */
[----:B------:R-:W-:Y:S01]  /*12e0*/  LDS.64 R20, [R3+0x8] ;  /* 0x0000080003147984 */ /* 0x000fe20000000a00 */
[----:B------:R-:W0:Y:S03]  /*12f0*/  LDCU.128 UR8, c[0x3][0x710] ;  /* 0x00c0e200ff0877ac */ /* 0x000e260008000c00 */
[----:B------:R-:W1:Y:S01]  /*1300*/  LDS.64 R32, [R3+0x38] ;  /* 0x0000380003207984 */ /* 0x000e620000000a00 */
[----:B------:R-:W4:Y:S03]  /*1310*/  LDCU.128 UR64, c[0x3][0x760] ;  /* 0x00c0ec00ff4077ac */ /* 0x000f260008000c00 */
[----:B------:R-:W-:Y:S01]  /*1320*/  LDS.64 R14, [R3] ;  /* 0x00000000030e7984 */ /* 0x000fe20000000a00 */
[----:B------:R-:W4:Y:S03]  /*1330*/  LDCU.128 UR56, c[0x3][0x780] ;  /* 0x00c0f000ff3877ac */ /* 0x000f260008000c00 */
[----:B------:R-:W4:Y:S01]  /*1340*/  LDS.64 R16, [R3+0x40] ;  /* 0x0000400003107984 */ /* 0x000f220000000a00 */
[----:B------:R-:W4:Y:S03]  /*1350*/  LDCU.128 UR44, c[0x3][0x730] ;  /* 0x00c0e600ff2c77ac */ /* 0x000f260008000c00 */
[----:B------:R-:W-:Y:S01]  /*1360*/  LDS.64 R36, [R3+0x10] ;  /* 0x0000100003247984 */ /* 0x000fe20000000a00 */
[----:B------:R-:W4:Y:S03]  /*1370*/  LDCU.128 UR16, c[0x3][0x8c0] ;  /* 0x00c11800ff1077ac */ /* 0x000f260008000c00 */
[----:B------:R-:W4:Y:S01]  /*1380*/  LDS.64 R38, [R3+0x30] ;  /* 0x0000300003267984 */ /* 0x000f220000000a00 */
[----:B------:R-:W4:Y:S03]  /*1390*/  LDCU.128 UR40, c[0x3][0x8e0] ;  /* 0x00c11c00ff2877ac */ /* 0x000f260008000c00 */
[----:B------:R-:W-:Y:S01]  /*13a0*/  LDS.64 R40, [R3+0x28] ;  /* 0x0000280003287984 */ /* 0x000fe20000000a00 */
[----:B------:R-:W4:Y:S01]  /*13b0*/  LDCU.128 UR36, c[0x3][0x930] ;  /* 0x00c12600ff2477ac */ /* 0x000f220008000c00 */
[----:B0-----:R-:W-:Y:S01]  /*13c0*/  UMOV UR60, UR8 ;  /* 0x00000008003c7c82 */ /* 0x001fe20008000000 */
[----:B------:R-:W-:Y:S01]  /*13d0*/  UMOV UR61, UR9 ;  /* 0x00000009003d7c82 */ /* 0x000fe20008000000 */
[----:B------:R-:W0:Y:S01]  /*13e0*/  LDCU.128 UR24, c[0x3][0x910] ;  /* 0x00c12200ff1877ac */ /* 0x000e220008000c00 */
[----:B------:R-:W0:Y:S01]  /*13f0*/  LDCU.128 UR32, c[0x3][0x960] ;  /* 0x00c12c00ff2077ac */ /* 0x000e220008000c00 */
[----:B------:R-:W0:Y:S01]  /*1400*/  LDCU.128 UR68, c[0x3][0x8f0] ;  /* 0x00c11e00ff4477ac */ /* 0x000e220008000c00 */
[C-C-:B-1----:R-:W-:Y:S01]  /*1410*/  DADD R34, R20.reuse, R32.reuse ;  /* 0x0000000014227229 */ /* 0x142fe20000000020 */
[----:B------:R-:W1:Y:S01]  /*1420*/  LDCU.128 UR72, c[0x3][0x940] ;  /* 0x00c12800ff4877ac */ /* 0x000e620008000c00 */
[----:B------:R-:W-:Y:S01]  /*1430*/  DADD R20, R20, -R32 ;  /* 0x0000000014147229 */ /* 0x000fe20000000820 */
[----:B------:R-:W1:Y:S01]  /*1440*/  LDS.64 R32, [R3+0x18] ;  /* 0x0000180003207984 */ /* 0x000e620000000a00 */
[C-C-:B----4-:R-:W-:Y:S01]  /*1450*/  DADD R18, R14.reuse, R16.reuse ;  /* 0x000000000e127229 */ /* 0x150fe20000000010 */
[----:B------:R-:W-:Y:S01]  /*1460*/  UMOV UR8, UR64 ;  /* 0x0000004000087c82 */ /* 0x000fe20008000000 */
[----:B------:R-:W-:Y:S01]  /*1470*/  DADD R14, R14, -R16 ;  /* 0x000000000e0e7229 */ /* 0x000fe20000000810 */
[----:B------:R-:W-:Y:S01]  /*1480*/  UMOV UR9, UR65 ;  /* 0x0000004100097c82 */ /* 0x000fe20008000000 */
[----:B------:R-:W-:Y:S01]  /*1490*/  UMOV UR6, UR66 ;  /* 0x0000004200067c82 */ /* 0x000fe20008000000 */
[----:B------:R-:W-:-:S03]  /*14a0*/  UMOV UR7, UR67 ;  /* 0x0000004300077c82 */ /* 0x000fc60008000000 */
[C---:B------:R-:W-:Y:S02]  /*14b0*/  DFMA R42, R18.reuse, UR12, RZ ;  /* 0x0000000c122a7c2b */ /* 0x040fe400080000ff */
[C---:B------:R-:W-:Y:S02]  /*14c0*/  DFMA R44, R18.reuse, UR54, RZ ;  /* 0x00000036122c7c2b */ /* 0x040fe400080000ff */
[C---:B------:R-:W-:Y:S02]  /*14d0*/  DFMA R48, R18.reuse, UR20, RZ ;  /* 0x0000001412307c2b */ /* 0x040fe400080000ff */
[C---:B------:R-:W-:Y:S02]  /*14e0*/  DFMA R52, R18.reuse, UR50, RZ ;  /* 0x0000003212347c2b */ /* 0x040fe400080000ff */
[----:B------:R-:W-:Y:S01]  /*14f0*/  DFMA R56, R18, UR28, RZ ;  /* 0x0000001c12387c2b */ /* 0x000fe200080000ff */
[----:B------:R-:W-:Y:S01]  /*1500*/  CS2R R16, SRZ ;  /* 0x0000000000107805 */ /* 0x000fe2000001ff00 */
[----:B------:R-:W4:Y:S01]  /*1510*/  LDS.64 R18, [R3+0x20] ;  /* 0x0000200003127984 */ /* 0x000f220000000a00 */
[----:B------:R-:W1:Y:S03]  /*1520*/  LDCU.128 UR64, c[0x3][0x8d0] ;  /* 0x00c11a00ff4077ac */ /* 0x000e660008000c00 */
[C---:B------:R-:W-:Y:S01]  /*1530*/  DFMA R54, R34.reuse, UR56, R52 ;  /* 0x0000003822367c2b */ /* 0x040fe20008000034 */
[----:B------:R-:W5:Y:S01]  /*1540*/  @!P1 LDG.E.64.CONSTANT R16, desc[UR4][R106.64+0x88b0] ;  /* 0x0088b0046a109981 */ /* 0x000f62000c1e9b00 */
[----:B------:R-:W-:Y:S01]  /*1550*/  UMOV UR76, UR10 ;  /* 0x0000000a004c7c82 */ /* 0x000fe20008000000 */
[----:B------:R-:W-:Y:S01]  /*1560*/  UMOV UR77, UR11 ;  /* 0x0000000b004d7c82 */ /* 0x000fe20008000000 */
[----:B------:R-:W-:Y:S01]  /*1570*/  UMOV UR56, UR8 ;  /* 0x0000000800387c82 */ /* 0x000fe20008000000 */
[----:B------:R-:W-:Y:S01]  /*1580*/  UMOV UR57, UR9 ;  /* 0x0000000900397c82 */ /* 0x000fe20008000000 */
[----:B------:R-:W4:Y:S01]  /*1590*/  LDCU.128 UR8, c[0x3][0x7b0] ;  /* 0x00c0f600ff0877ac */ /* 0x000f220008000c00 */
[----:B------:R-:W-:-:S02]  /*15a0*/  DFMA R42, R34, UR14, R42 ;  /* 0x0000000e222a7c2b */ /* 0x000fc4000800002a */
[C---:B------:R-:W-:Y:S02]  /*15b0*/  DFMA R46, R34.reuse, UR44, R44 ;  /* 0x0000002c222e7c2b */ /* 0x040fe4000800002c */
[C---:B------:R-:W-:Y:S02]  /*15c0*/  DFMA R50, R34.reuse, UR22, R48 ;  /* 0x0000001622327c2b */ /* 0x040fe40008000030 */
[----:B------:R-:W-:Y:S02]  /*15d0*/  DFMA R58, R34, UR30, R56 ;  /* 0x0000001e223a7c2b */ /* 0x000fe40008000038 */
[C---:B------:R-:W-:Y:S02]  /*15e0*/  DFMA R34, R14.reuse, UR16, RZ ;  /* 0x000000100e227c2b */ /* 0x040fe400080000ff */
[C---:B------:R-:W-:Y:S02]  /*15f0*/  DFMA R44, R14.reuse, UR42, RZ ;  /* 0x0000002a0e2c7c2b */ /* 0x040fe400080000ff */
[----:B------:R-:W-:-:S02]  /*1600*/  DFMA R52, R14, UR38, RZ ;  /* 0x000000260e347c2b */ /* 0x000fc400080000ff */
[C---:B0-----:R-:W-:Y:S02]  /*1610*/  DFMA R48, R14.reuse, UR24, RZ ;  /* 0x000000180e307c2b */ /* 0x041fe400080000ff */
[----:B------:R-:W-:Y:S01]  /*1620*/  DFMA R56, R14, UR32, RZ ;  /* 0x000000200e387c2b */ /* 0x000fe200080000ff */
[----:B-1----:R-:W-:Y:S01]  /*1630*/  UMOV UR30, UR64 ;  /* 0x00000040001e7c82 */ /* 0x002fe20008000000 */
[----:B------:R-:W-:Y:S01]  /*1640*/  DADD R14, R36, R38 ;  /* 0x00000000240e7229 */ /* 0x000fe20000000026 */
[----:B------:R-:W-:Y:S01]  /*1650*/  UMOV UR31, UR65 ;  /* 0x00000041001f7c82 */ /* 0x000fe20008000000 */
[----:B------:R-:W-:Y:S01]  /*1660*/  UMOV UR22, UR66 ;  /* 0x0000004200167c82 */ /* 0x000fe20008000000 */
[----:B------:R-:W-:Y:S01]  /*1670*/  UMOV UR23, UR67 ;  /* 0x0000004300177c82 */ /* 0x000fe20008000000 */
[C---:B------:R-:W-:Y:S01]  /*1680*/  DFMA R34, R20.reuse, UR18, R34 ;  /* 0x0000001214227c2b */ /* 0x040fe20008000022 */
[----:B------:R-:W0:Y:S01]  /*1690*/  LDCU.128 UR64, c[0x3][0x920] ;  /* 0x00c12400ff4077ac */ /* 0x000e220008000c00 */
[----:B------:R-:W-:-:S02]  /*16a0*/  DFMA R44, R20, UR68, R44 ;  /* 0x00000044142c7c2b */ /* 0x000fc4000800002c */
[----:B------:R-:W-:Y:S01]  /*16b0*/  DFMA R52, R20, UR72, R52 ;  /* 0x0000004814347c2b */ /* 0x000fe20008000034 */
[----:B------:R-:W-:Y:S01]  /*16c0*/  UMOV UR18, UR60 ;  /* 0x0000003c00127c82 */ /* 0x000fe20008000000 */
[----:B------:R-:W-:Y:S01]  /*16d0*/  DADD R36, R36, -R38 ;  /* 0x0000000024247229 */ /* 0x000fe20000000826 */
[----:B------:R-:W-:Y:S01]  /*16e0*/  UMOV UR19, UR61 ;  /* 0x0000003d00137c82 */ /* 0x000fe20008000000 */
[----:B------:R-:W1:Y:S01]  /*16f0*/  LDCU.128 UR60, c[0x3][0x970] ;  /* 0x00c12e00ff3c77ac */ /* 0x000e620008000c00 */
[C---:B------:R-:W-:Y:S02]  /*1700*/  DFMA R46, R14.reuse, UR46, R46 ;  /* 0x0000002e0e2e7c2b */ /* 0x040fe4000800002e */
[C---:B------:R-:W-:Y:S01]  /*1710*/  DFMA R54, R14.reuse, UR58, R54 ;  /* 0x0000003a0e367c2b */ /* 0x040fe20008000036 */
[----:B------:R-:W1:Y:S01]  /*1720*/  LDCU.128 UR44, c[0x3][0x740] ;  /* 0x00c0e800ff2c77ac */ /* 0x000e620008000c00 */
[C---:B------:R-:W-:Y:S02]  /*1730*/  DFMA R42, R14.reuse, UR18, R42 ;  /* 0x000000120e2a7c2b */ /* 0x040fe4000800002a */
[C---:B------:R-:W-:Y:S01]  /*1740*/  DFMA R50, R14.reuse, UR56, R50 ;  /* 0x000000380e327c2b */ /* 0x040fe20008000032 */
[----:B------:R-:W1:Y:S01]  /*1750*/  LDCU.128 UR56, c[0x3][0x790] ;  /* 0x00c0f200ff3877ac */ /* 0x000e620008000c00 */
[----:B----4-:R-:W-:-:S02]  /*1760*/  DFMA R58, R14, UR8, R58 ;  /* 0x000000080e3a7c2b */ /* 0x010fc4000800003a */
[C---:B------:R-:W-:Y:S01]  /*1770*/  DFMA R44, R36.reuse, UR70, R44 ;  /* 0x00000046242c7c2b */ /* 0x040fe2000800002c */
[----:B------:R-:W4:Y:S01]  /*1780*/  LDCU.128 UR68, c[0x3][0x900] ;  /* 0x00c12000ff4477ac */ /* 0x000f220008000c00 */
[----:B------:R-:W-:Y:S02]  /*1790*/  DFMA R52, R36, UR74, R52 ;  /* 0x0000004a24347c2b */ /* 0x000fe40008000034 */
[----:B------:R-:W-:Y:S01]  /*17a0*/  DADD R14, R32, R40 ;  /* 0x00000000200e7229 */ /* 0x000fe20000000028 */
[----:B------:R-:W4:Y:S01]  /*17b0*/  LDCU.128 UR72, c[0x3][0x950] ;  /* 0x00c12a00ff4877ac */ /* 0x000f220008000c00 */
[C---:B------:R-:W-:Y:S02]  /*17c0*/  DFMA R48, R20.reuse, UR26, R48 ;  /* 0x0000001a14307c2b */ /* 0x040fe40008000030 */
[----:B------:R-:W-:Y:S01]  /*17d0*/  DFMA R56, R20, UR34, R56 ;  /* 0x0000002214387c2b */ /* 0x000fe20008000038 */
[----:B------:R-:W4:Y:S01]  /*17e0*/  LDCU.64 UR8, c[0x3][0x980] ;  /* 0x00c13000ff0877ac */ /* 0x000f220008000a00 */
[----:B------:R-:W-:-:S02]  /*17f0*/  DFMA R34, R36, UR30, R34 ;  /* 0x0000001e24227c2b */ /* 0x000fc40008000022 */
[----:B------:R-:W-:Y:S01]  /*1800*/  DFMA R50, R14, UR6, R50 ;  /* 0x000000060e327c2b */ /* 0x000fe20008000032 */
[----:B------:R-:W4:Y:S01]  /*1810*/  LDCU.64 UR6, c[0x3][0x7c0] ;  /* 0x00c0f800ff0677ac */ /* 0x000f220008000a00 */
[----:B0-----:R-:W-:Y:S02]  /*1820*/  DFMA R48, R36, UR64, R48 ;  /* 0x0000004024307c2b */ /* 0x001fe40008000030 */
[----:B------:R-:W-:Y:S01]  /*1830*/  DADD R32, R32, -R40 ;  /* 0x0000000020207229 */ /* 0x000fe20000000828 */
[----:B------:R-:W-:Y:S01]  /*1840*/  IMAD R25, R10, 0x48, R9 ;  /* 0x000000480a197824 */ /* 0x000fe200078e0209 */
[----:B------:R-:W-:Y:S01]  /*1850*/  DADD R20, R18, R18 ;  /* 0x0000000012147229 */ /* 0x000fe20000000012 */
[C---:B------:R-:W-:Y:S01]  /*1860*/  IMAD R8, R2.reuse, 0x8, R13 ;  /* 0x0000000802087824 */ /* 0x040fe200078e020d */
[----:B-1----:R-:W-:Y:S01]  /*1870*/  DFMA R56, R36, UR60, R56 ;  /* 0x0000003c24387c2b */ /* 0x002fe20008000038 */
[----:B------:R-:W-:Y:S01]  /*1880*/  IMAD R153, R2, 0x8, R9 ;  /* 0x0000000802997824 */ /* 0x000fe200078e0209 */
[C---:B------:R-:W-:Y:S01]  /*1890*/  DFMA R42, R14.reuse, UR76, R42 ;  /* 0x0000004c0e2a7c2b */ /* 0x040fe2000800002a */
[----:B------:R-:W-:Y:S01]  /*18a0*/  IMAD R11, R10, -0x240, R11 ;  /* 0xfffffdc00a0b7824 */ /* 0x000fe200078e020b */
[C---:B------:R-:W-:Y:S01]  /*18b0*/  DFMA R46, R14.reuse, UR44, R46 ;  /* 0x0000002c0e2e7c2b */ /* 0x040fe2000800002e */
[----:B------:R-:W-:Y:S01]  /*18c0*/  CS2R R82, SRZ ;  /* 0x0000000000527805 */ /* 0x000fe2000001ff00 */
[----:B------:R-:W-:Y:S01]  /*18d0*/  DFMA R54, R14, UR56, R54 ;  /* 0x000000380e367c2b */ /* 0x000fe20008000036 */
[----:B------:R-:W-:Y:S01]  /*18e0*/  CS2R R86, SRZ ;  /* 0x0000000000567805 */ /* 0x000fe2000001ff00 */
[----:B------:R-:W-:Y:S01]  /*18f0*/  DFMA R34, R32, UR22, R34 ;  /* 0x0000001620227c2b */ /* 0x000fe20008000022 */
[----:B------:R-:W-:Y:S01]  /*1900*/  CS2R R162, SRZ ;  /* 0x0000000000a27805 */ /* 0x000fe2000001ff00 */
[----:B------:R-:W-:Y:S01]  /*1910*/  DMUL R20, R20, 0.5 ;  /* 0x3fe0000014147828 */ /* 0x000fe20000000000 */
[----:B------:R-:W-:Y:S01]  /*1920*/  CS2R R160, SRZ ;  /* 0x0000000000a07805 */ /* 0x000fe2000001ff00 */
[----:B------:R-:W-:Y:S01]  /*1930*/  DFMA R48, R32, UR66, R48 ;  /* 0x0000004220307c2b */ /* 0x000fe20008000030 */
[----:B------:R-:W-:Y:S01]  /*1940*/  CS2R R142, SRZ ;  /* 0x00000000008e7805 */ /* 0x000fe2000001ff00 */
[----:B------:R-:W-:Y:S01]  /*1950*/  DADD R18, R18, -R18 ;  /* 0x0000000012127229 */ /* 0x000fe20000000812 */
[----:B------:R-:W-:Y:S01]  /*1960*/  CS2R R148, SRZ ;  /* 0x0000000000947805 */ /* 0x000fe2000001ff00 */
[C---:B----4-:R-:W-:Y:S01]  /*1970*/  DFMA R44, R32.reuse, UR68, R44 ;  /* 0x00000044202c7c2b */ /* 0x050fe2000800002c */
[----:B------:R-:W-:Y:S01]  /*1980*/  CS2R R140, SRZ ;  /* 0x00000000008c7805 */ /* 0x000fe2000001ff00 */
[----:B------:R-:W-:Y:S01]  /*1990*/  DFMA R52, R32, UR72, R52 ;  /* 0x0000004820347c2b */ /* 0x000fe20008000034 */
[----:B------:R-:W-:Y:S01]  /*19a0*/  CS2R R150, SRZ ;  /* 0x0000000000967805 */ /* 0x000fe2000001ff00 */
[----:B------:R-:W-:Y:S01]  /*19b0*/  DFMA R58, R14, UR10, R58 ;  /* 0x0000000a0e3a7c2b */ /* 0x000fe2000800003a */
[----:B------:R-:W0:Y:S01]  /*19c0*/  LDCU.64 UR18, c[0x3][0x8c8] ;  /* 0x00c11900ff1277ac */ /* 0x000e220008000a00 */
[----:B------:R-:W-:Y:S01]  /*19d0*/  DFMA R56, R32, UR62, R56 ;  /* 0x0000003e20387c2b */ /* 0x000fe20008000038 */
[C---:B------:R-:W-:Y:S01]  /*19e0*/  IMAD R27, R2.reuse, 0x40, R153 ;  /* 0x00000040021b7824 */ /* 0x040fe200078e0299 */
[C---:B------:R-:W-:Y:S01]  /*19f0*/  DFMA R46, R20.reuse, UR46, R46 ;  /* 0x0000002e142e7c2b */ /* 0x040fe2000800002e */
[----:B------:R-:W4:Y:S01]  /*1a00*/  @!P1 LDG.E.64.CONSTANT R82, desc[UR4][R106.64+0x71e8] ;  /* 0x0071e8046a529981 */ /* 0x000f22000c1e9b00 */
[C---:B------:R-:W-:Y:S01]  /*1a10*/  DFMA R54, R20.reuse, UR58, R54 ;  /* 0x0000003a14367c2b */ /* 0x040fe20008000036 */
[----:B------:R-:W-:Y:S01]  /*1a20*/  LEA R9, R5, R26, 0x18 ;  /* 0x0000001a05097211 */ /* 0x000fe200078ec0ff */
[C---:B------:R-:W-:Y:S01]  /*1a30*/  DFMA R42, R20.reuse, UR52, R42 ;  /* 0x00000034142a7c2b */ /* 0x040fe2000800002a */
[----:B------:R-:W-:Y:S01]  /*1a40*/  IMAD R4, R2, 0x8, R11 ;  /* 0x0000000802047824 */ /* 0x000fe200078e020b */
[----:B------:R-:W-:Y:S01]  /*1a50*/  DFMA R50, R20, UR48, R50 ;  /* 0x0000003014327c2b */ /* 0x000fe20008000032 */
[----:B------:R-:W4:Y:S01]  /*1a60*/  @!P1 LDG.E.64.CONSTANT R86, desc[UR4][R106.64+0x1950] ;  /* 0x001950046a569981 */ /* 0x000f22000c1e9b00 */
[C---:B------:R-:W-:Y:S01]  /*1a70*/  DFMA R34, R18.reuse, UR40, R34 ;  /* 0x0000002812227c2b */ /* 0x040fe20008000022 */
[----:B------:R-:W1:Y:S01]  /*1a80*/  LDCU.128 UR56, c[0x3][0x710] ;  /* 0x00c0e200ff3877ac */ /* 0x000e620008000c00 */
[C---:B------:R-:W-:Y:S01]  /*1a90*/  DFMA R44, R18.reuse, UR70, R44 ;  /* 0x00000046122c7c2b */ /* 0x040fe2000800002c */
[----:B------:R-:W4:Y:S01]  /*1aa0*/  @!P1 LDG.E.64.CONSTANT R162, desc[UR4][R106.64+0x288] ;  /* 0x000288046aa29981 */ /* 0x000f22000c1e9b00 */
[C---:B------:R-:W-:Y:S01]  /*1ab0*/  DFMA R48, R18.reuse, UR36, R48 ;  /* 0x0000002412307c2b */ /* 0x040fe20008000030 */
[----:B------:R-:W0:Y:S01]  /*1ac0*/  LDCU.64 UR22, c[0x3][0x720] ;  /* 0x00c0e400ff1677ac */ /* 0x000e220008000a00 */
[----:B------:R-:W-:Y:S01]  /*1ad0*/  DFMA R52, R18, UR74, R52 ;  /* 0x0000004a12347c2b */ /* 0x000fe20008000034 */
[----:B------:R-:W4:Y:S01]  /*1ae0*/  @!P1 LDG.E.64.CONSTANT R160, desc[UR4][R106.64+0x46e0] ;  /* 0x0046e0046aa09981 */ /* 0x000f22000c1e9b00 */
[----:B------:R-:W-:Y:S01]  /*1af0*/  DFMA R58, R20, UR6, R58 ;  /* 0x00000006143a7c2b */ /* 0x000fe2000800003a */
[----:B------:R-:W0:Y:S01]  /*1b00*/  LDCU.128 UR64, c[0x3][0x740] ;  /* 0x00c0e800ff4077ac */ /* 0x000e220008000c00 */
[----:B------:R-:W-:Y:S01]  /*1b10*/  DFMA R56, R18, UR8, R56 ;  /* 0x0000000812387c2b */ /* 0x000fe20008000038 */
[----:B------:R-:W4:Y:S01]  /*1b20*/  @!P1 LDG.E.64.CONSTANT R142, desc[UR4][R106.64+0x5da8] ;  /* 0x005da8046a8e9981 */ /* 0x000f22000c1e9b00 */
[----:B------:R-:W-:Y:S01]  /*1b30*/  DADD R14, R42, R34 ;  /* 0x000000002a0e7229 */ /* 0x000fe20000000022 */
[----:B------:R-:W0:Y:S01]  /*1b40*/  LDCU.64 UR30, c[0x3][0x8e0] ;  /* 0x00c11c00ff1e77ac */ /* 0x000e220008000a00 */
[----:B------:R-:W-:Y:S01]  /*1b50*/  DADD R18, R46, R44 ;  /* 0x000000002e127229 */ /* 0x000fe2000000002c */
[----:B------:R-:W4:Y:S01]  /*1b60*/  @!P1 LDG.E.64.CONSTANT R148, desc[UR4][R106.64+0x3018] ;  /* 0x003018046a949981 */ /* 0x000f22000c1e9b00 */
[----:B------:R-:W-:Y:S01]  /*1b70*/  DADD R20, R50, R48 ;  /* 0x0000000032147229 */ /* 0x000fe20000000030 */
[----:B------:R-:W-:Y:S01]  /*1b80*/  VIADD R26, R26, 0x288 ;  /* 0x000002881a1a7836 */ /* 0x000fe20000000000 */
[----:B------:R-:W-:Y:S01]  /*1b90*/  DADD R32, R54, R52 ;  /* 0x0000000036207229 */ /* 0x000fe20000000034 */
[----:B------:R-:W4:Y:S01]  /*1ba0*/  @!P1 LDG.E.64.CONSTANT R140, desc[UR4][R106.64+0x7470] ;  /* 0x007470046a8c9981 */ /* 0x000f22000c1e9b00 */
[----:B------:R-:W-:Y:S01]  /*1bb0*/  DADD R34, R42, -R34 ;  /* 0x000000002a227229 */ /* 0x000fe20000000822 */
[----:B------:R-:W1:Y:S01]  /*1bc0*/  LDCU.64 UR6, c[0x0][0x388] ;  /* 0x00007100ff0677ac */ /* 0x000e620008000a00 */
[----:B------:R-:W-:Y:S01]  /*1bd0*/  DADD R44, R46, -R44 ;  /* 0x000000002e2c7229 */ /* 0x000fe2000000082c */
[----:B------:R-:W4:Y:S01]  /*1be0*/  @!P1 LDG.E.64.CONSTANT R150, desc[UR4][R106.64+0x8b38] ;  /* 0x008b38046a969981 */ /* 0x000f22000c1e9b00 */
[----:B------:R-:W-:Y:S01]  /*1bf0*/  DADD R48, R50, -R48 ;  /* 0x0000000032307229 */ /* 0x000fe20000000830 */
[----:B------:R-:W0:Y:S01]  /*1c00*/  LDCU.128 UR44, c[0x3][0x730] ;  /* 0x00c0e600ff2c77ac */ /* 0x000e220008000c00 */
[----:B------:R-:W-:-:S02]  /*1c10*/  DADD R52, R54, -R52 ;  /* 0x0000000036347229 */ /* 0x000fc40000000834 */
[----:B------:R-:W-:Y:S01]  /*1c20*/  DADD R56, R58, -R56 ;  /* 0x000000003a387229 */ /* 0x000fe20000000838 */
[----:B------:R-:W-:Y:S01]  /*1c30*/  STS.64 [R3], R14 ;  /* 0x0000000e03007388 */ /* 0x000fe20000000a00 */
[----:B------:R-:W0:Y:S03]  /*1c40*/  LDCU.128 UR68, c[0x3][0x8d0] ;  /* 0x00c11a00ff4477ac */ /* 0x000e260008000c00 */
[----:B------:R-:W-:Y:S01]  /*1c50*/  STS.64 [R3+0x40], R34 ;  /* 0x0000402203007388 */ /* 0x000fe20000000a00 */
[----:B------:R-:W0:Y:S03]  /*1c60*/  LDCU.128 UR8, c[0x3][0x8f0] ;  /* 0x00c11e00ff0877ac */ /* 0x000e260008000c00 */
[----:B------:R-:W-:Y:S01]  /*1c70*/  STS.64 [R3+0x8], R18 ;  /* 0x0000081203007388 */ /* 0x000fe20000000a00 */
[----:B------:R-:W0:Y:S03]  /*1c80*/  LDCU.128 UR60, c[0x3][0x900] ;  /* 0x00c12000ff3c77ac */ /* 0x000e260008000c00 */
[----:B------:R-:W-:Y:S01]  /*1c90*/  STS.64 [R3+0x38], R44 ;  /* 0x0000382c03007388 */ /* 0x000fe20000000a00 */
[----:B------:R-:W0:Y:S03]  /*1ca0*/  LDCU.64 UR34, c[0x3][0x770] ;  /* 0x00c0ee00ff2277ac */ /* 0x000e260008000a00 */
[----:B------:R-:W-:Y:S01]  /*1cb0*/  STS.64 [R3+0x10], R20 ;  /* 0x0000101403007388 */ /* 0x000fe20000000a00 */
[----:B------:R-:W0:Y:S03]  /*1cc0*/  LDCU.64 UR26, c[0x3][0x918] ;  /* 0x00c12300ff1a77ac */ /* 0x000e260008000a00 */
[----:B------:R-:W-:Y:S01]  /*1cd0*/  STS.64 [R3+0x30], R48 ;  /* 0x0000303003007388 */ /* 0x000fe20000000a00 */
[----:B------:R-:W0:Y:S03]  /*1ce0*/  LDCU.128 UR72, c[0x3][0x7b0] ;  /* 0x00c0f600ff4877ac */ /* 0x000e260008000c00 */
[----:B------:R-:W-:Y:S04]  /*1cf0*/  STS.64 [R3+0x18], R32 ;  /* 0x0000182003007388 */ /* 0x000fe80000000a00 */
[----:B------:R-:W-:Y:S04]  /*1d00*/  STS.64 [R3+0x28], R52 ;  /* 0x0000283403007388 */ /* 0x000fe80000000a00 */
[----:B------:R-:W-:Y:S01]  /*1d10*/  STS.64 [R3+0x20], R56 ;  /* 0x0000203803007388 */ /* 0x000fe20000000a00 */
[----:B------:R-:W-:Y:S06]  /*1d20*/  BAR.SYNC.DEFER_BLOCKING 0x0 ;  /* 0x0000000000007b1d */ /* 0x000fec0000010000 */
[----:B------:R-:W-:Y:S04]  /*1d30*/  LDS.64 R132, [R25] ;  /* 0x0000000019847984 */ /* 0x000fe80000000a00 */
[----:B------:R-:W1:Y:S04]  /*1d40*/  LDS.64 R12, [R8] ;  /* 0x00000000080c7984 */ /* 0x000e680000000a00 */
[----:B------:R-:W-:Y:S04]  /*1d50*/  LDS.64 R134, [R27] ;  /* 0x000000001b867984 */ /* 0x000fe80000000a00 */
[----:B------:R-:W0:Y:S04]  /*1d60*/  LDS.64 R14, [R11] ;  /* 0x000000000b0e7984 */ /* 0x000e280000000a00 */
[----:B------:R-:W-:Y:S04]  /*1d70*/  LDS.64 R128, [R25+0x8] ;  /* 0x0000080019807984 */ /* 0x000fe80000000a00 */
[----:B------:R-:W2:Y:S04]  /*1d80*/  LDS.64 R20, [R8+0x48] ;  /* 0x0000480008147984 */ /* 0x000ea80000000a00 */
[----:B------:R-:W-:Y:S04]  /*1d90*/  LDS.64 R130, [R27+0x8] ;  /* 0x000008001b827984 */ /* 0x000fe80000000a00 */
[----:B------:R-:W3:Y:S04]  /*1da0*/  LDS.64 R18, [R11+0x8] ;  /* 0x000008000b127984 */ /* 0x000ee80000000a00 */
[----:B------:R-:W-:Y:S04]  /*1db0*/  LDS.64 R124, [R25+0x10] ;  /* 0x00001000197c7984 */ /* 0x000fe80000000a00 */
[----:B------:R-:W3:Y:S04]  /*1dc0*/  LDS.64 R36, [R8+0x90] ;  /* 0x0000900008247984 */ /* 0x000ee80000000a00 */
[----:B------:R-:W-:Y:S04]  /*1dd0*/  LDS.64 R126, [R27+0x10] ;  /* 0x000010001b7e7984 */ /* 0x000fe80000000a00 */
[----:B------:R-:W3:Y:S04]  /*1de0*/  LDS.64 R32, [R11+0x10] ;  /* 0x000010000b207984 */ /* 0x000ee80000000a00 */
[----:B------:R-:W-:Y:S04]  /*1df0*/  LDS.64 R112, [R4] ;  /* 0x0000000004707984 */ /* 0x000fe80000000a00 */
[----:B------:R-:W3:Y:S04]  /*1e00*/  LDS.64 R158, [R9+0x1bd8] ;  /* 0x001bd800099e7984 */ /* 0x000ee80000000a00 */
[----:B------:R-:W-:Y:S04]  /*1e10*/  LDS.64 R120, [R25+0x18] ;  /* 0x0000180019787984 */ /* 0x000fe80000000a00 */
[----:B------:R-:W3:Y:S04]  /*1e20*/  LDS.64 R40, [R8+0xd8] ;  /* 0x0000d80008287984 */ /* 0x000ee80000000a00 */
[----:B------:R-:W-:Y:S04]  /*1e30*/  LDS.64 R122, [R27+0x18] ;  /* 0x000018001b7a7984 */ /* 0x000fe80000000a00 */
[----:B------:R-:W5:Y:S04]  /*1e40*/  LDS.64 R48, [R11+0x18] ;  /* 0x000018000b307984 */ /* 0x000f680000000a00 */
[----:B------:R-:W-:Y:S04]  /*1e50*/  LDS.64 R110, [R4+0x288] ;  /* 0x00028800046e7984 */ /* 0x000fe80000000a00 */
[----:B------:R-:W5:Y:S01]  /*1e60*/  LDS.128 R64, [R9+0x1be0] ;  /* 0x001be00009407984 */ /* 0x000f620000000c00 */
[----:B-1----:R-:W-:-:S03]  /*1e70*/  DFMA R12, R132, R12, RZ ;  /* 0x0000000c840c722b */ /* 0x002fc600000000ff */
[----:B------:R-:W-:Y:S04]  /*1e80*/  LDS.64 R116, [R25+0x20] ;  /* 0x0000200019747984 */ /* 0x000fe80000000a00 */
[----:B------:R-:W1:Y:S04]  /*1e90*/  LDS.64 R54, [R8+0x120] ;  /* 0x0001200008367984 */ /* 0x000e680000000a00 */
[----:B------:R-:W1:Y:S01]  /*1ea0*/  LDS.64 R108, [R4+0x510] ;  /* 0x00051000046c7984 */ /* 0x000e620000000a00 */
[----:B0-----:R-:W-:Y:S02]  /*1eb0*/  DFMA R14, R134, R14, RZ ;  /* 0x0000000e860e722b */ /* 0x001fe400000000ff */
[----:B--2---:R-:W-:Y:S01]  /*1ec0*/  DFMA R12, R128, R20, R12 ;  /* 0x00000014800c722b */ /* 0x004fe2000000000c */
[----:B------:R-:W-:Y:S04]  /*1ed0*/  LDS.64 R118, [R27+0x20] ;  /* 0x000020001b767984 */ /* 0x000fe80000000a00 */
[----:B------:R-:W0:Y:S04]  /*1ee0*/  LDS.64 R46, [R11+0x20] ;  /* 0x000020000b2e7984 */ /* 0x000e280000000a00 */
[----:B------:R-:W-:Y:S04]  /*1ef0*/  LDS.64 R114, [R25+0x28] ;  /* 0x0000280019727984 */ /* 0x000fe80000000a00 */
[----:B------:R-:W2:Y:S04]  /*1f00*/  LDS.64 R34, [R8+0x168] ;  /* 0x0001680008227984 */ /* 0x000ea80000000a00 */
[----:B------:R-:W-:Y:S04]  /*1f10*/  LDS.64 R100, [R4+0x798] ;  /* 0x0007980004647984 */ /* 0x000fe80000000a00 */
[----:B------:R-:W2:Y:S01]  /*1f20*/  LDS.128 R60, [R9+0x1bf0] ;  /* 0x001bf000093c7984 */ /* 0x000ea20000000c00 */
[----:B---3--:R-:W-:-:S02]  /*1f30*/  DFMA R14, R130, R18, R14 ;  /* 0x00000012820e722b */ /* 0x008fc4000000000e */
[----:B------:R-:W-:Y:S01]  /*1f40*/  DFMA R12, R124, R36, R12 ;  /* 0x000000247c0c722b */ /* 0x000fe2000000000c */
[----:B------:R-:W-:Y:S04]  /*1f50*/  LDS.64 R104, [R27+0x28] ;  /* 0x000028001b687984 */ /* 0x000fe80000000a00 */
[----:B------:R-:W3:Y:S04]  /*1f60*/  LDS.64 R20, [R11+0x28] ;  /* 0x000028000b147984 */ /* 0x000ee80000000a00 */
[----:B------:R-:W-:Y:S04]  /*1f70*/  LDS.64 R102, [R25+0x30] ;  /* 0x0000300019667984 */ /* 0x000fe80000000a00 */
[----:B------:R-:W3:Y:S04]  /*1f80*/  LDS.64 R38, [R8+0x1b0] ;  /* 0x0001b00008267984 */ /* 0x000ee80000000a00 */
[----:B------:R-:W3:Y:S01]  /*1f90*/  LDS.64 R92, [R4+0xa20] ;  /* 0x000a2000045c7984 */ /* 0x000ee20000000a00 */
[----:B------:R-:W-:-:S02]  /*1fa0*/  DFMA R44, R126, R32, R14 ;  /* 0x000000207e2c722b */ /* 0x000fc4000000000e */
[----:B------:R-:W-:Y:S01]  /*1fb0*/  DFMA R14, R112, R158, RZ ;  /* 0x0000009e700e722b */ /* 0x000fe200000000ff */
[----:B------:R-:W-:Y:S01]  /*1fc0*/  LDS.64 R98, [R27+0x30] ;  /* 0x000030001b627984 */ /* 0x000fe20000000a00 */
[----:B------:R-:W-:-:S03]  /*1fd0*/  DFMA R52, R120, R40, R12 ;  /* 0x000000287834722b */ /* 0x000fc6000000000c */
[----:B------:R-:W3:Y:S04]  /*1fe0*/  LDS.64 R32, [R11+0x30] ;  /* 0x000030000b207984 */ /* 0x000ee80000000a00 */
[----:B------:R-:W-:Y:S04]  /*1ff0*/  LDS.64 R94, [R25+0x38] ;  /* 0x00003800195e7984 */ /* 0x000fe80000000a00 */
[----:B------:R-:W3:Y:S04]  /*2000*/  LDS.64 R36, [R8+0x1f8] ;  /* 0x0001f80008247984 */ /* 0x000ee80000000a00 */
[----:B------:R-:W-:Y:S04]  /*2010*/  LDS.64 R12, [R4+0xca8] ;  /* 0x000ca800040c7984 */ /* 0x000fe80000000a00 */
[----:B------:R-:W3:Y:S01]  /*2020*/  LDS.128 R56, [R9+0x1c00] ;  /* 0x001c000009387984 */ /* 0x000ee20000000c00 */
[----:B-----5:R-:W-:-:S02]  /*2030*/  DFMA R50, R122, R48, R44 ;  /* 0x000000307a32722b */ /* 0x020fc4000000002c */
[----:B------:R-:W-:Y:S01]  /*2040*/  DFMA R48, R110, R64, R14 ;  /* 0x000000406e30722b */ /* 0x000fe2000000000e */
[----:B------:R-:W-:Y:S04]  /*2050*/  LDS.64 R18, [R27+0x38] ;  /* 0x000038001b127984 */ /* 0x000fe80000000a00 */
[----:B------:R-:W5:Y:S04]  /*2060*/  LDS.64 R42, [R11+0x38] ;  /* 0x000038000b2a7984 */ /* 0x000f680000000a00 */
[----:B------:R-:W-:Y:S04]  /*2070*/  LDS.64 R96, [R25+0x40] ;  /* 0x0000400019607984 */ /* 0x000fe80000000a00 */
[----:B------:R-:W5:Y:S04]  /*2080*/  LDS.64 R40, [R8+0x240] ;  /* 0x0002400008287984 */ /* 0x000f680000000a00 */
[----:B------:R-:W5:Y:S01]  /*2090*/  LDS.64 R14, [R4+0xf30] ;  /* 0x000f3000040e7984 */ /* 0x000f620000000a00 */
[----:B-1----:R-:W-:-:S02]  /*20a0*/  DFMA R52, R116, R54, R52 ;  /* 0x000000367434722b */ /* 0x002fc40000000034 */
[----:B------:R-:W-:Y:S01]  /*20b0*/  DFMA R48, R108, R66, R48 ;  /* 0x000000426c30722b */ /* 0x000fe20000000030 */
[----:B------:R-:W-:Y:S04]  /*20c0*/  LDS.64 R90, [R27+0x40] ;  /* 0x000040001b5a7984 */ /* 0x000fe80000000a00 */
[----:B------:R-:W1:Y:S04]  /*20d0*/  LDS.64 R44, [R11+0x40] ;  /* 0x000040000b2c7984 */ /* 0x000e680000000a00 */
[----:B------:R-:W-:Y:S04]  /*20e0*/  LDS.64 R88, [R4+0x11b8] ;  /* 0x0011b80004587984 */ /* 0x000fe80000000a00 */
[----:B------:R-:W1:Y:S01]  /*20f0*/  LDS.128 R68, [R9+0x1c10] ;  /* 0x001c100009447984 */ /* 0x000e620000000c00 */
[----:B0-----:R-:W-:-:S02]  /*2100*/  DFMA R46, R118, R46, R50 ;  /* 0x0000002e762e722b */ /* 0x001fc40000000032 */
[----:B--2---:R-:W-:Y:S02]  /*2110*/  DFMA R52, R114, R34, R52 ;  /* 0x000000227234722b */ /* 0x004fe40000000034 */
[----:B------:R-:W-:Y:S01]  /*2120*/  DFMA R48, R100, R60, R48 ;  /* 0x0000003c6430722b */ /* 0x000fe20000000030 */
[----:B------:R-:W0:Y:S03]  /*2130*/  LDS.64 R34, [R4+0x1440] ;  /* 0x0014400004227984 */ /* 0x000e260000000a00 */
[----:B---3--:R-:W-:Y:S02]  /*2140*/  DFMA R20, R104, R20, R46 ;  /* 0x000000146814722b */ /* 0x008fe4000000002e */
[----:B------:R-:W-:Y:S01]  /*2150*/  DFMA R38, R102, R38, R52 ;  /* 0x000000266626722b */ /* 0x000fe20000000034 */
[----:B------:R-:W-:Y:S06]  /*2160*/  BAR.SYNC.DEFER_BLOCKING 0x0 ;  /* 0x0000000000007b1d */ /* 0x000fec0000010000 */
[----:B------:R-:W-:-:S02]  /*2170*/  DFMA R48, R92, R62, R48 ;  /* 0x0000003e5c30722b */ /* 0x000fc40000000030 */
[----:B------:R-:W-:Y:S02]  /*2180*/  DFMA R20, R98, R32, R20 ;  /* 0x000000206214722b */ /* 0x000fe40000000014 */
[----:B------:R-:W-:-:S04]  /*2190*/  DFMA R32, R94, R36, R38 ;  /* 0x000000245e20722b */ /* 0x000fc80000000026 */
[----:B------:R-:W-:Y:S02]  /*21a0*/  DFMA R48, R12, R56, R48 ;  /* 0x000000380c30722b */ /* 0x000fe40000000030 */
[----:B-----5:R-:W-:Y:S02]  /*21b0*/  DFMA R20, R18, R42, R20 ;  /* 0x0000002a1214722b */ /* 0x020fe40000000014 */
[----:B------:R-:W-:-:S04]  /*21c0*/  DFMA R32, R96, R40, R32 ;  /* 0x000000286020722b */ /* 0x000fc80000000020 */
[----:B------:R-:W-:Y:S02]  /*21d0*/  DFMA R48, R14, R58, R48 ;  /* 0x0000003a0e30722b */ /* 0x000fe40000000030 */
[----:B-1----:R-:W-:Y:S02]  /*21e0*/  DFMA R20, R90, R44, R20 ;  /* 0x0000002c5a14722b */ /* 0x002fe40000000014 */
[C---:B------:R-:W-:Y:S02]  /*21f0*/  DMUL R36, R32.reuse, R22 ;  /* 0x0000001620247228 */ /* 0x040fe40000000000 */
[----:B------:R-:W-:Y:S02]  /*2200*/  DMUL R6, R32, R6 ;  /* 0x0000000620067228 */ /* 0x000fe40000000000 */
[----:B------:R-:W-:Y:S01]  /*2210*/  DFMA R48, R88, R68, R48 ;  /* 0x000000445830722b */ /* 0x000fe20000000030 */
[----:B------:R-:W-:-:S03]  /*2220*/  LEA R5, R5, R26, 0x18 ;  /* 0x0000001a05057211 */ /* 0x000fc600078ec0ff */
[C---:B------:R-:W-:Y:S02]  /*2230*/  DFMA R30, R20.reuse, R30, R36 ;  /* 0x0000001e141e722b */ /* 0x040fe40000000024 */
[----:B------:R-:W-:Y:S02]  /*2240*/  DFMA R26, R20, R22, R6 ;  /* 0x00000016141a722b */ /* 0x000fe40000000006 */
[----:B0-----:R-:W-:Y:S01]  /*2250*/  DFMA R84, R34, R70, R48 ;  /* 0x000000462254722b */ /* 0x001fe20000000030 */
[C---:B------:R-:W-:Y:S02]  /*2260*/  IMAD R7, R24.reuse, 0x288, R9 ;  /* 0x0000028818077824 */ /* 0x040fe400078e0209 */
[----:B------:R-:W-:Y:S02]  /*2270*/  IMAD R5, R24, 0x288, R5 ;  /* 0x0000028818057824 */ /* 0x000fe400078e0205 */
[----:B------:R-:W-:Y:S02]  /*2280*/  IMAD R7, R10, 0x48, R7 ;  /* 0x000000480a077824 */ /* 0x000fe400078e0207 */
[----:B------:R-:W-:Y:S01]  /*2290*/  IMAD R5, R2, 0x8, R5 ;  /* 0x0000000802057824 */ /* 0x000fe200078e0205 */
[----:B------:R-:W-:-:S02]  /*22a0*/  DFMA R22, R84, R156, R30 ;  /* 0x0000009c5416722b */ /* 0x000fc4000000001e */
[----:B------:R-:W-:Y:S01]  /*22b0*/  DFMA R36, R84, R28, R26 ;  /* 0x0000001c5424722b */ /* 0x000fe2000000001a */
[----:B------:R-:W-:Y:S02]  /*22c0*/  IMAD R6, R10, 0x48, R5 ;  /* 0x000000480a067824 */ /* 0x000fe400078e0205 */
[----:B------:R-:W-:-:S05]  /*22d0*/  IMAD R27, R2, 0x8, R7 ;  /* 0x00000008021b7824 */ /* 0x000fca00078e0207 */
[----:B------:R-:W-:Y:S04]  /*22e0*/  STS.64 [R27], R22 ;  /* 0x000000161b007388 */ /* 0x000fe80000000a00 */
[----:B------:R-:W-:Y:S01]  /*22f0*/  STS.64 [R6], R36 ;  /* 0x0000002406007388 */ /* 0x000fe20000000a00 */
[----:B------:R-:W-:Y:S01]  /*2300*/  BAR.SYNC.DEFER_BLOCKING 0x0 ;  /* 0x0000000000007b1d */ /* 0x000fe20000010000 */
[----:B------:R-:W-:-:S05]  /*2310*/  IMAD R10, R10, -0x40, R25 ;  /* 0xffffffc00a0a7824 */ /* 0x000fca00078e0219 */
        /* <DEDUP_REMOVED lines=17> */
[----:B------:R-:W5:Y:S01]  /*2430*/  LDS.64 R22, [R7+0x18] ;  /* 0x0000180007167984 */ /* 0x000f620000000a00 */
[----:B-1----:R-:W-:-:S03]  /*2440*/  DFMA R16, R24, R44, R16 ;  /* 0x0000002c1810722b */ /* 0x002fc60000000010 */
[----:B------:R-:W1:Y:S04]  /*2450*/  LDS.64 R136, [R5+0xd8] ;  /* 0x0000d80005887984 */ /* 0x000e680000000a00 */
[----:B------:R-:W-:Y:S01]  /*2460*/  LDS.64 R44, [R153+0x120] ;  /* 0x00012000992c7984 */ /* 0x000fe20000000a00 */
[----:B--2---:R-:W-:-:S03]  /*2470*/  DFMA R16, R26, R36, R16 ;  /* 0x000000241a10722b */ /* 0x004fc60000000010 */
[----:B------:R-:W-:Y:S04]  /*2480*/  LDS.64 R76, [R8+0x2d0] ;  /* 0x0002d000084c7984 */ /* 0x000fe80000000a00 */
[----:B------:R-:W2:Y:S01]  /*2490*/  LDS.64 R36, [R8+0x288] ;  /* 0x0002880008247984 */ /* 0x000ea20000000a00 */
[----:B---3--:R-:W-:-:S03]  /*24a0*/  DFMA R42, R54, R42, R16 ;  /* 0x0000002a362a722b */ /* 0x008fc60000000010 */
[----:B------:R-:W-:Y:S04]  /*24b0*/  LDS.64 R80, [R11+0x288] ;  /* 0x000288000b507984 */ /* 0x000fe80000000a00 */
[----:B------:R-:W3:Y:S01]  /*24c0*/  LDS.64 R16, [R7+0x20] ;  /* 0x0000200007107984 */ /* 0x000ee20000000a00 */
[----:B------:R-:W-:-:S03]  /*24d0*/  DMUL R32, R32, R28 ;  /* 0x0000001c20207228 */ /* 0x000fc60000000000 */
[----:B------:R-:W-:Y:S01]  /*24e0*/  LDS.64 R72, [R11+0x290] ;  /* 0x000290000b487984 */ /* 0x000fe20000000a00 */
[----:B0-----:R-:W-:-:S03]  /*24f0*/  DFMA R28, R52, R38, R42 ;  /* 0x00000026341c722b */ /* 0x001fc6000000002a */
[----:B------:R-:W-:Y:S04]  /*2500*/  LDS.64 R74, [R8+0x318] ;  /* 0x00031800084a7984 */ /* 0x000fe80000000a00 */
[----:B------:R-:W-:Y:S04]  /*2510*/  LDS.64 R42, [R10+0x120] ;  /* 0x000120000a2a7984 */ /* 0x000fe80000000a00 */
[----:B------:R-:W0:Y:S01]  /*2520*/  LDS.64 R38, [R5+0x120] ;  /* 0x0001200005267984 */ /* 0x000e220000000a00 */
[----:B------:R-:W-:Y:S02]  /*2530*/  DFMA R28, R50, R40, R28 ;  /* 0x00000028321c722b */ /* 0x000fe4000000001c */
[----:B------:R-:W-:Y:S01]  /*2540*/  DFMA R156, R20, R156, R32 ;  /* 0x0000009c149c722b */ /* 0x000fe20000000020 */
[----:B------:R-:W-:Y:S04]  /*2550*/  LDS.64 R40, [R153+0x168] ;  /* 0x0001680099287984 */ /* 0x000fe80000000a00 */
[----:B------:R-:W0:Y:S01]  /*2560*/  LDS.64 R32, [R11+0x298] ;  /* 0x000298000b207984 */ /* 0x000e220000000a00 */
[----:B-----5:R-:W-:-:S03]  /*2570*/  DFMA R22, R48, R22, R28 ;  /* 0x000000163016722b */ /* 0x020fc6000000001c */
[----:B------:R-:W5:Y:S04]  /*2580*/  LDS.64 R20, [R7+0x28] ;  /* 0x0000280007147984 */ /* 0x000f680000000a00 */
[----:B------:R-:W5:Y:S01]  /*2590*/  LDS.64 R28, [R8+0x360] ;  /* 0x00036000081c7984 */ /* 0x000f620000000a00 */
[----:B-1----:R-:W-:-:S03]  /*25a0*/  DFMA R136, R46, R136, R22 ;  /* 0x000000882e88722b */ /* 0x002fc60000000016 */
[----:B------:R-:W1:Y:S04]  /*25b0*/  LDS.64 R78, [R11+0x2a0] ;  /* 0x0002a0000b4e7984 */ /* 0x000e680000000a00 */
[----:B------:R-:W1:Y:S01]  /*25c0*/  LDS.64 R22, [R8+0x3a8] ;  /* 0x0003a80008167984 */ /* 0x000e620000000a00 */
[----:B--2---:R-:W-:Y:S02]  /*25d0*/  DFMA R36, R132, R36, RZ ;  /* 0x000000248424722b */ /* 0x004fe400000000ff */
[----:B---3--:R-:W-:Y:S01]  /*25e0*/  DFMA R16, R44, R16, R136 ;  /* 0x000000102c10722b */ /* 0x008fe20000000088 */
[----:B------:R-:W-:Y:S01]  /*25f0*/  LDS.64 R146, [R11+0x2c8] ;  /* 0x0002c8000b927984 */ /* 0x000fe20000000a00 */
[----:B------:R-:W-:Y:S02]  /*2600*/  DFMA R80, R134, R80, RZ ;  /* 0x000000508650722b */ /* 0x000fe400000000ff */
[----:B----4-:R-:W-:Y:S01]  /*2610*/  DFMA R156, R84, R82, R156 ;  /* 0x00000052549c722b */ /* 0x010fe2000000009c */
[----:B------:R-:W-:Y:S01]  /*2620*/  LDS.64 R136, [R7+0x40] ;  /* 0x0000400007887984 */ /* 0x000fe20000000a00 */
[----:B------:R-:W-:-:S03]  /*2630*/  DFMA R76, R128, R76, R36 ;  /* 0x0000004c804c722b */ /* 0x000fc60000000024 */
[----:B------:R-:W2:Y:S01]  /*2640*/  LDS.64 R36, [R11+0x2a8] ;  /* 0x0002a8000b247984 */ /* 0x000ea20000000a00 */
[----:B0-----:R-:W-:-:S03]  /*2650*/  DFMA R38, R42, R38, R16 ;  /* 0x000000262a26722b */ /* 0x001fc60000000010 */
[----:B------:R-:W-:Y:S04]  /*2660*/  LDS.64 R84, [R8+0x4c8] ;  /* 0x0004c80008547984 */ /* 0x000fe80000000a00 */
[----:B------:R-:W0:Y:S01]  /*2670*/  LDS.64 R16, [R8+0x3f0] ;  /* 0x0003f00008107984 */ /* 0x000e220000000a00 */
[----:B------:R-:W-:Y:S02]  /*2680*/  DFMA R80, R130, R72, R80 ;  /* 0x000000488250722b */ /* 0x000fe40000000050 */
[----:B------:R-:W-:Y:S01]  /*2690*/  DFMA R76, R124, R74, R76 ;  /* 0x0000004a7c4c722b */ /* 0x000fe2000000004c */
[----:B------:R-:W3:Y:S04]  /*26a0*/  LDS.64 R72, [R11+0x2b0] ;  /* 0x0002b0000b487984 */ /* 0x000ee80000000a00 */
[----:B------:R-:W4:Y:S01]  /*26b0*/  LDS.64 R74, [R8+0x438] ;  /* 0x00043800084a7984 */ /* 0x000f220000000a00 */
[----:B------:R-:W-:-:S02]  /*26c0*/  DFMA R80, R126, R32, R80 ;  /* 0x000000207e50722b */ /* 0x000fc40000000050 */
[----:B-----5:R-:W-:Y:S01]  /*26d0*/  DFMA R20, R40, R20, R38 ;  /* 0x000000142814722b */ /* 0x020fe20000000026 */
[----:B------:R-:W-:Y:S01]  /*26e0*/  LDS.64 R32, [R8+0x480] ;  /* 0x0004800008207984 */ /* 0x000fe20000000a00 */
[----:B------:R-:W-:-:S03]  /*26f0*/  DFMA R82, R120, R28, R76 ;  /* 0x0000001c7852722b */ /* 0x000fc6000000004c */
[----:B------:R-:W-:Y:S04]  /*2700*/  LDS.64 R38, [R10+0x168] ;  /* 0x000168000a267984 */ /* 0x000fe80000000a00 */
[----:B------:R-:W5:Y:S04]  /*2710*/  LDS.64 R76, [R5+0x168] ;  /* 0x00016800054c7984 */ /* 0x000f680000000a00 */
[----:B------:R-:W5:Y:S01]  /*2720*/  LDS.64 R28, [R11+0x2b8] ;  /* 0x0002b8000b1c7984 */ /* 0x000f620000000a00 */
[----:B-1----:R-:W-:Y:S02]  /*2730*/  DFMA R78, R122, R78, R80 ;  /* 0x0000004e7a4e722b */ /* 0x002fe40000000050 */
[----:B------:R-:W-:Y:S01]  /*2740*/  DFMA R80, R116, R22, R82 ;  /* 0x000000167450722b */ /* 0x000fe20000000052 */
[----:B------:R-:W-:Y:S04]  /*2750*/  LDS.64 R144, [R9+0x1c60] ;  /* 0x001c600009907984 */ /* 0x000fe80000000a00 */
[----:B------:R-:W1:Y:S01]  /*2760*/  LDS.64 R22, [R11+0x2c0] ;  /* 0x0002c0000b167984 */ /* 0x000e620000000a00 */
[----:B--2---:R-:W-:-:S03]  /*2770*/  DFMA R78, R118, R36, R78 ;  /* 0x00000024764e722b */ /* 0x004fc6000000004e */
[----:B------:R-:W-:Y:S01]  /*2780*/  LDS.64 R36, [R153+0x1b0] ;  /* 0x0001b00099247984 */ /* 0x000fe20000000a00 */
[----:B0-----:R-:W-:-:S03]  /*2790*/  DFMA R80, R114, R16, R80 ;  /* 0x000000107250722b */ /* 0x001fc60000000050 */
[----:B------:R-:W-:Y:S04]  /*27a0*/  LDS.64 R82, [R7+0x38] ;  /* 0x0000380007527984 */ /* 0x000fe80000000a00 */
[----:B------:R-:W0:Y:S01]  /*27b0*/  LDS.64 R16, [R7+0x30] ;  /* 0x0000300007107984 */ /* 0x000e220000000a00 */
[----:B---3--:R-:W-:Y:S02]  /*27c0*/  DFMA R72, R104, R72, R78 ;  /* 0x000000486848722b */ /* 0x008fe4000000004e */
[----:B----4-:R-:W-:Y:S01]  /*27d0*/  DFMA R74, R102, R74, R80 ;  /* 0x0000004a664a722b */ /* 0x010fe20000000050 */
[----:B------:R-:W-:Y:S04]  /*27e0*/  LDS.64 R154, [R5+0x240] ;  /* 0x00024000059a7984 */ /* 0x000fe80000000a00 */
[----:B------:R-:W-:Y:S01]  /*27f0*/  LDS.64 R80, [R5+0x1b0] ;  /* 0x0001b00005507984 */ /* 0x000fe20000000a00 */
[----:B-----5:R-:W-:-:S02]  /*2800*/  DFMA R20, R38, R76, R20 ;  /* 0x0000004c2614722b */ /* 0x020fc40000000014 */
[----:B------:R-:W-:Y:S02]  /*2810*/  DFMA R76, R94, R32, R74 ;  /* 0x000000205e4c722b */ /* 0x000fe4000000004a */
[----:B------:R-:W-:Y:S01]  /*2820*/  DFMA R28, R98, R28, R72 ;  /* 0x0000001c621c722b */ /* 0x000fe20000000048 */
[----:B------:R-:W2:Y:S04]  /*2830*/  LDS.64 R32, [R10+0x1b0] ;  /* 0x0001b0000a207984 */ /* 0x000ea80000000a00 */
[----:B------:R-:W-:Y:S01]  /*2840*/  LDS.128 R72, [R9+0x1c20] ;  /* 0x001c200009487984 */ /* 0x000fe20000000c00 */
[----:B------:R-:W-:Y:S02]  /*2850*/  DFMA R84, R96, R84, R76 ;  /* 0x000000546054722b */ /* 0x000fe4000000004c */
[----:B-1----:R-:W-:Y:S01]  /*2860*/  DFMA R22, R18, R22, R28 ;  /* 0x000000161216722b */ /* 0x002fe2000000001c */
[----:B------:R-:W-:Y:S04]  /*2870*/  LDS.128 R76, [R9+0x1c30] ;  /* 0x001c3000094c7984 */ /* 0x000fe80000000c00 */
[----:B------:R-:W1:Y:S03]  /*2880*/  LDS.64 R28, [R153+0x1f8] ;  /* 0x0001f800991c7984 */ /* 0x000e660000000a00 */
[----:B------:R-:W-:-:S02]  /*2890*/  DFMA R146, R90, R146, R22 ;  /* 0x000000925a92722b */ /* 0x000fc40000000016 */
[----:B------:R-:W-:Y:S02]  /*28a0*/  DMUL R22, R84, R86 ;  /* 0x0000005654167228 */ /* 0x000fe40000000000 */
[----:B0-----:R-:W-:Y:S01]  /*28b0*/  DFMA R16, R36, R16, R20 ;  /* 0x000000102410722b */ /* 0x001fe20000000014 */
[----:B------:R-:W-:Y:S05]  /*28c0*/  LDS.64 R20, [R5+0x1f8] ;  /* 0x0001f80005147984 */ /* 0x000fea0000000a00 */
[----:B------:R-:W-:Y:S02]  /*28d0*/  DFMA R162, R146, R162, R22 ;  /* 0x000000a292a2722b */ /* 0x000fe40000000016 */
[----:B------:R-:W0:Y:S01]  /*28e0*/  LDS.64 R22, [R10+0x1f8] ;  /* 0x0001f8000a167984 */ /* 0x000e220000000a00 */
[----:B--2---:R-:W-:-:S02]  /*28f0*/  DFMA R16, R32, R80, R16 ;  /* 0x000000502010722b */ /* 0x004fc40000000010 */
[C---:B------:R-:W-:Y:S02]  /*2900*/  DMUL R160, R84.reuse, R160 ;  /* 0x000000a054a07228 */ /* 0x040fe40000000000 */
[----:B------:R-:W-:-:S04]  /*2910*/  DMUL R84, R84, R142 ;  /* 0x0000008e54547228 */ /* 0x000fc80000000000 */
[----:B-1----:R-:W-:Y:S01]  /*2920*/  DFMA R16, R28, R82, R16 ;  /* 0x000000521c10722b */ /* 0x002fe20000000010 */
[----:B------:R-:W1:Y:S01]  /*2930*/  LDS.128 R80, [R9+0x1c40] ;  /* 0x001c400009507984 */ /* 0x000e620000000c00 */
[----:B------:R-:W-:Y:S02]  /*2940*/  DFMA R138, R112, R72, RZ ;  /* 0x00000048708a722b */ /* 0x000fe400000000ff */
[C---:B------:R-:W-:Y:S02]  /*2950*/  DFMA R160, R146.reuse, R86, R160 ;  /* 0x0000005692a0722b */ /* 0x040fe400000000a0 */
[----:B------:R-:W-:Y:S01]  /*2960*/  DFMA R146, R146, R148, R84 ;  /* 0x000000949292722b */ /* 0x000fe20000000054 */
[----:B------:R-:W-:Y:S03]  /*2970*/  LDS.128 R84, [R9+0x1c50] ;  /* 0x001c500009547984 */ /* 0x000fe60000000c00 */
[----:B------:R-:W-:-:S02]  /*2980*/  DFMA R138, R110, R74, R138 ;  /* 0x0000004a6e8a722b */ /* 0x000fc4000000008a */
[----:B0-----:R-:W-:Y:S01]  /*2990*/  DFMA R16, R22, R20, R16 ;  /* 0x000000141610722b */ /* 0x001fe20000000010 */
[----:B------:R-:W0:Y:S05]  /*29a0*/  LDS.64 R20, [R153+0x240] ;  /* 0x0002400099147984 */ /* 0x000e2a0000000a00 */
[----:B------:R-:W-:-:S08]  /*29b0*/  DFMA R138, R108, R76, R138 ;  /* 0x0000004c6c8a722b */ /* 0x000fd0000000008a */
[----:B------:R-:W-:-:S08]  /*29c0*/  DFMA R138, R100, R78, R138 ;  /* 0x0000004e648a722b */ /* 0x000fd0000000008a */
[----:B-1----:R-:W-:-:S08]  /*29d0*/  DFMA R138, R92, R80, R138 ;  /* 0x000000505c8a722b */ /* 0x002fd0000000008a */
[----:B------:R-:W-:Y:S02]  /*29e0*/  DFMA R138, R12, R82, R138 ;  /* 0x000000520c8a722b */ /* 0x000fe4000000008a */
[----:B0-----:R-:W-:-:S06]  /*29f0*/  DFMA R136, R20, R136, R16 ;  /* 0x000000881488722b */ /* 0x001fcc0000000010 */
[----:B------:R-:W-:Y:S01]  /*2a00*/  DFMA R138, R14, R84, R138 ;  /* 0x000000540e8a722b */ /* 0x000fe2000000008a */
[----:B------:R-:W0:Y:S07]  /*2a10*/  LDS.64 R16, [R10+0x240] ;  /* 0x000240000a107984 */ /* 0x000e2e0000000a00 */
[----:B------:R-:W-:-:S08]  /*2a20*/  DFMA R138, R88, R86, R138 ;  /* 0x00000056588a722b */ /* 0x000fd0000000008a */
[----:B------:R-:W-:-:S08]  /*2a30*/  DFMA R138, R34, R144, R138 ;  /* 0x00000090228a722b */ /* 0x000fd0000000008a */
[C---:B------:R-:W-:Y:S01]  /*2a40*/  DFMA R160, R138.reuse, R142, R160 ;  /* 0x0000008e8aa0722b */ /* 0x040fe200000000a0 */
[----:B------:R-:W-:Y:S01]  /*2a50*/  CS2R R142, SRZ ;  /* 0x00000000008e7805 */ /* 0x000fe2000001ff00 */
[----:B------:R-:W-:Y:S01]  /*2a60*/  DFMA R146, R138, R140, R146 ;  /* 0x0000008c8a92722b */ /* 0x000fe20000000092 */
[----:B------:R-:W-:-:S04]  /*2a70*/  CS2R R140, SRZ ;  /* 0x00000000008c7805 */ /* 0x000fc8000001ff00 */
[----:B------:R-:W2:Y:S04]  /*2a80*/  @!P1 LDG.E.64.CONSTANT R142, desc[UR4][R106.64+0x4968] ;  /* 0x004968046a8e9981 */ /* 0x000ea8000c1e9b00 */
[----:B------:R-:W3:Y:S01]  /*2a90*/  @!P1 LDG.E.64.CONSTANT R140, desc[UR4][R106.64+0x1bd8] ;  /* 0x001bd8046a8c9981 */ /* 0x000ee2000c1e9b00 */
[----:B0-----:R-:W-:Y:S01]  /*2aa0*/  DFMA R154, R16, R154, R136 ;  /* 0x0000009a109a722b */ /* 0x001fe20000000088 */
[----:B------:R-:W-:-:S06]  /*2ab0*/  CS2R R136, SRZ ;  /* 0x0000000000887805 */ /* 0x000fcc000001ff00 */
[----:B------:R-:W4:Y:S01]  /*2ac0*/  @!P1 LDG.E.64.CONSTANT R136, desc[UR4][R106.64+0x6030] ;  /* 0x006030046a889981 */ /* 0x000f22000c1e9b00 */
[----:B------:R-:W-:Y:S01]  /*2ad0*/  DFMA R162, R138, R148, R162 ;  /* 0x000000948aa2722b */ /* 0x000fe200000000a2 */
[----:B------:R-:W-:Y:S01]  /*2ae0*/  IMAD R10, R2, 0x8, R7 ;  /* 0x00000008020a7824 */ /* 0x000fe200078e0207 */
[----:B------:R-:W-:Y:S01]  /*2af0*/  BAR.SYNC.DEFER_BLOCKING 0x0 ;  /* 0x0000000000007b1d */ /* 0x000fe20000010000 */
[----:B------:R-:W-:Y:S02]  /*2b00*/  CS2R R148, SRZ ;  /* 0x0000000000947805 */ /* 0x000fe4000001ff00 */
[----:B------:R-:W-:-:S04]  /*2b10*/  CS2R R138, SRZ ;  /* 0x00000000008a7805 */ /* 0x000fc8000001ff00 */
[----:B------:R-:W5:Y:S04]  /*2b20*/  @!P1 LDG.E.64.CONSTANT R148, desc[UR4][R106.64+0x510] ;  /* 0x000510046a949981 */ /* 0x000f68000c1e9b00 */
[----:B------:R-:W5:Y:S04]  /*2b30*/  @!P1 LDG.E.64.CONSTANT R138, desc[UR4][R106.64+0x32a0] ;  /* 0x0032a0046a8a9981 */ /* 0x000f68000c1e9b00 */
[----:B------:R-:W-:Y:S04]  /*2b40*/  STS.64 [R10], R162 ;  /* 0x000000a20a007388 */ /* 0x000fe80000000a00 */
[----:B------:R-:W-:Y:S01]  /*2b50*/  STS.64 [R6], R160 ;  /* 0x000000a006007388 */ /* 0x000fe20000000a00 */
[----:B------:R-:W-:Y:S06]  /*2b60*/  BAR.SYNC.DEFER_BLOCKING 0x0 ;  /* 0x0000000000007b1d */ /* 0x000fec0000010000 */
[----:B------:R-:W-:Y:S01]  /*2b70*/  DFMA R60, R60, R156, RZ ;  /* 0x0000009c3c3c722b */ /* 0x000fe200000000ff */
[----:B------:R-:W0:Y:S07]  /*2b80*/  LDS.64 R152, [R7] ;  /* 0x0000000007987984 */ /* 0x000e2e0000000a00 */
[----:B------:R-:W-:-:S02]  /*2b90*/  DFMA R78, R146, R78, R60 ;  /* 0x0000004e924e722b */ /* 0x000fc4000000003c */
[----:B------:R-:W1:Y:S01]  /*2ba0*/  LDS.64 R60, [R5] ;  /* 0x00000000053c7984 */ /* 0x000e620000000a00 */
[----:B------:R-:W-:Y:S02]  /*2bb0*/  DFMA R66, R156, R66, RZ ;  /* 0x000000429c42722b */ /* 0x000fe400000000ff */
[----:B------:R-:W-:Y:S02]  /*2bc0*/  DFMA R56, R56, R156, RZ ;  /* 0x0000009c3838722b */ /* 0x000fe400000000ff */
[----:B------:R-:W-:-:S04]  /*2bd0*/  DFMA R62, R156, R62, RZ ;  /* 0x0000003e9c3e722b */ /* 0x000fc800000000ff */
[----:B------:R-:W-:Y:S02]  /*2be0*/  DFMA R76, R76, R146, R66 ;  /* 0x000000924c4c722b */ /* 0x000fe40000000042 */
[----:B------:R-:W1:Y:S01]  /*2bf0*/  LDS.64 R66, [R7+0x8] ;  /* 0x0000080007427984 */ /* 0x000e620000000a00 */
[----:B------:R-:W-:Y:S02]  /*2c00*/  DFMA R82, R146, R82, R56 ;  /* 0x000000529252722b */ /* 0x000fe40000000038 */
[----:B------:R-:W-:Y:S02]  /*2c10*/  DFMA R80, R80, R146, R62 ;  /* 0x000000925050722b */ /* 0x000fe4000000003e */
[----:B------:R-:W-:Y:S02]  /*2c20*/  DMUL R62, R150, UR6 ;  /* 0x00000006963e7c28 */ /* 0x000fe40008000000 */
[----:B------:R-:W-:Y:S01]  /*2c30*/  DFMA R64, R64, R156, RZ ;  /* 0x0000009c4040722b */ /* 0x000fe200000000ff */
[----:B------:R-:W-:-:S06]  /*2c40*/  CS2R R150, SRZ ;  /* 0x0000000000967805 */ /* 0x000fcc000001ff00 */
[----:B------:R-:W5:Y:S01]  /*2c50*/  @!P1 LDG.E.64.CONSTANT R150, desc[UR4][R106.64+0x76f8] ;  /* 0x0076f8046a969981 */ /* 0x000f62000c1e9b00 */
[----:B0-----:R-:W-:-:S03]  /*2c60*/  DMUL R56, R30, R152 ;  /* 0x000000981e387228 */ /* 0x001fc60000000000 */
[----:B------:R-:W0:Y:S05]  /*2c70*/  LDS.64 R152, [R5+0x48] ;  /* 0x0000480005987984 */ /* 0x000e2a0000000a00 */
[----:B------:R-:W-:Y:S02]  /*2c80*/  DFMA R62, R110, R62, R56 ;  /* 0x0000003e6e3e722b */ /* 0x000fe40000000038 */
[----:B------:R-:W0:Y:S01]  /*2c90*/  LDS.64 R56, [R7+0x10] ;  /* 0x0000100007387984 */ /* 0x000e220000000a00 */
[----:B------:R-:W-:-:S03]  /*2ca0*/  DFMA R74, R146, R74, R64 ;  /* 0x0000004a924a722b */ /* 0x000fc60000000040 */
[----:B------:R-:W0:Y:S02]  /*2cb0*/  LDS.64 R64, [R5+0x90] ;  /* 0x0000900005407984 */ /* 0x000e240000000a00 */
[----:B-1----:R-:W-:Y:S02]  /*2cc0*/  DFMA R60, R24, R60, R62 ;  /* 0x0000003c183c722b */ /* 0x002fe4000000003e */
[----:B------:R-:W1:Y:S01]  /*2cd0*/  LDS.64 R62, [R11+0x510] ;  /* 0x000510000b3e7984 */ /* 0x000e620000000a00 */
[----:B------:R-:W-:-:S05]  /*2ce0*/  DFMA R58, R156, R58, RZ ;  /* 0x0000003a9c3a722b */ /* 0x000fca00000000ff */
[----:B------:R-:W-:Y:S02]  /*2cf0*/  DFMA R60, R26, R66, R60 ;  /* 0x000000421a3c722b */ /* 0x000fe4000000003c */
[----:B------:R-:W-:Y:S01]  /*2d00*/  DFMA R158, R158, R156, RZ ;  /* 0x0000009c9e9e722b */ /* 0x000fe200000000ff */
[----:B------:R-:W-:Y:S01]  /*2d10*/  LDS.64 R66, [R11+0x520] ;  /* 0x000520000b427984 */ /* 0x000fe20000000a00 */
[----:B------:R-:W-:-:S03]  /*2d20*/  DFMA R84, R84, R146, R58 ;  /* 0x000000925454722b */ /* 0x000fc6000000003a */
[----:B------:R-:W1:Y:S01]  /*2d30*/  LDS.64 R58, [R11+0x518] ;  /* 0x000518000b3a7984 */ /* 0x000e620000000a00 */
[----:B0-----:R-:W-:-:S03]  /*2d40*/  DFMA R152, R54, R152, R60 ;  /* 0x000000983698722b */ /* 0x001fc6000000003c */
[----:B------:R-:W0:Y:S05]  /*2d50*/  LDS.64 R60, [R8+0x510] ;  /* 0x00051000083c7984 */ /* 0x000e2a0000000a00 */
[----:B------:R-:W-:Y:S01]  /*2d60*/  DFMA R152, R52, R56, R152 ;  /* 0x000000383498722b */ /* 0x000fe20000000098 */
[----:B------:R-:W0:Y:S01]  /*2d70*/  LDS.64 R56, [R8+0x558] ;  /* 0x0005580008387984 */ /* 0x000e220000000a00 */
[----:B------:R-:W-:Y:S02]  /*2d80*/  DFMA R68, R68, R156, RZ ;  /* 0x0000009c4444722b */ /* 0x000fe400000000ff */
[----:B------:R-:W-:Y:S02]  /*2d90*/  DFMA R70, R156, R70, RZ ;  /* 0x000000469c46722b */ /* 0x000fe400000000ff */
[----:B------:R-:W-:Y:S01]  /*2da0*/  DADD R154, R158, R154 ;  /* 0x000000009e9a7229 */ /* 0x000fe2000000009a */
[----:B------:R-:W-:Y:S01]  /*2db0*/  LDS.64 R156, [R5+0xd8] ;  /* 0x0000d800059c7984 */ /* 0x000fe20000000a00 */
[----:B------:R-:W-:-:S02]  /*2dc0*/  DFMA R64, R50, R64, R152 ;  /* 0x000000403240722b */ /* 0x000fc40000000098 */
[----:B-1----:R-:W-:Y:S01]  /*2dd0*/  DFMA R152, R134, R62, RZ ;  /* 0x0000003e8698722b */ /* 0x002fe200000000ff */
[----:B------:R-:W1:Y:S01]  /*2de0*/  LDS.64 R62, [R8+0x5a0] ;  /* 0x0005a000083e7984 */ /* 0x000e620000000a00 */
[----:B------:R-:W-:Y:S02]  /*2df0*/  DFMA R86, R146, R86, R68 ;  /* 0x000000569256722b */ /* 0x000fe40000000044 */
[-C--:B------:R-:W-:Y:S01]  /*2e00*/  DFMA R144, R144, R146.reuse, R70 ;  /* 0x000000929090722b */ /* 0x080fe20000000046 */
[----:B------:R-:W-:Y:S01]  /*2e10*/  LDS.64 R68, [R7+0x18] ;  /* 0x0000180007447984 */ /* 0x000fe20000000a00 */
[----:B------:R-:W-:-:S03]  /*2e20*/  DFMA R154, R72, R146, R154 ;  /* 0x00000092489a722b */ /* 0x000fc6000000009a */
[----:B------:R-:W1:Y:S04]  /*2e30*/  LDS.64 R146, [R8+0x5e8] ;  /* 0x0005e80008927984 */ /* 0x000e680000000a00 */
[----:B------:R-:W1:Y:S01]  /*2e40*/  LDS.64 R70, [R11+0x528] ;  /* 0x000528000b467984 */ /* 0x000e620000000a00 */
[----:B------:R-:W-:-:S03]  /*2e50*/  DFMA R152, R130, R58, R152 ;  /* 0x0000003a8298722b */ /* 0x000fc60000000098 */
[----:B------:R-:W1:Y:S04]  /*2e60*/  LDS.64 R58, [R11+0x530] ;  /* 0x000530000b3a7984 */ /* 0x000e680000000a00 */
[----:B------:R-:W-:Y:S01]  /*2e70*/  LDS.64 R72, [R11+0x538] ;  /* 0x000538000b487984 */ /* 0x000fe20000000a00 */
[----:B0-----:R-:W-:-:S03]  /*2e80*/  DFMA R158, R132, R60, RZ ;  /* 0x0000003c849e722b */ /* 0x001fc600000000ff */
[----:B------:R-:W0:Y:S05]  /*2e90*/  LDS.64 R60, [R8+0x630] ;  /* 0x00063000083c7984 */ /* 0x000e2a0000000a00 */
[----:B------:R-:W-:Y:S02]  /*2ea0*/  DFMA R56, R128, R56, R158 ;  /* 0x000000388038722b */ /* 0x000fe4000000009e */
[----:B------:R-:W-:Y:S01]  /*2eb0*/  DFMA R152, R126, R66, R152 ;  /* 0x000000427e98722b */ /* 0x000fe20000000098 */
[----:B------:R-:W-:Y:S04]  /*2ec0*/  LDS.64 R158, [R5+0x120] ;  /* 0x00012000059e7984 */ /* 0x000fe80000000a00 */
[----:B------:R-:W0:Y:S01]  /*2ed0*/  LDS.64 R66, [R8+0x678] ;  /* 0x0006780008427984 */ /* 0x000e220000000a00 */
[----:B-1----:R-:W-:-:S08]  /*2ee0*/  DFMA R56, R124, R62, R56 ;  /* 0x0000003e7c38722b */ /* 0x002fd00000000038 */
[----:B------:R-:W-:Y:S01]  /*2ef0*/  DFMA R62, R120, R146, R56 ;  /* 0x00000092783e722b */ /* 0x000fe20000000038 */
[----:B------:R-:W-:Y:S01]  /*2f00*/  CS2R R146, SRZ ;  /* 0x0000000000927805 */ /* 0x000fe2000001ff00 */
[----:B------:R-:W-:Y:S01]  /*2f10*/  DFMA R64, R48, R68, R64 ;  /* 0x000000443040722b */ /* 0x000fe20000000040 */
[----:B------:R-:W1:Y:S04]  /*2f20*/  LDS.64 R56, [R8+0x6c0] ;  /* 0x0006c00008387984 */ /* 0x000e680000000a00 */
[----:B------:R-:W5:Y:S01]  /*2f30*/  @!P1 LDG.E.64.CONSTANT R146, desc[UR4][R106.64+0x8dc0] ;  /* 0x008dc0046a929981 */ /* 0x000f62000c1e9b00 */
[----:B------:R-:W-:Y:S02]  /*2f40*/  DFMA R70, R122, R70, R152 ;  /* 0x000000467a46722b */ /* 0x000fe40000000098 */
[----:B------:R-:W-:Y:S01]  /*2f50*/  DFMA R156, R46, R156, R64 ;  /* 0x0000009c2e9c722b */ /* 0x000fe20000000040 */
[----:B------:R-:W-:Y:S04]  /*2f60*/  LDS.64 R68, [R11+0x550] ;  /* 0x000550000b447984 */ /* 0x000fe80000000a00 */
[----:B------:R-:W-:Y:S01]  /*2f70*/  LDS.64 R64, [R11+0x548] ;  /* 0x000548000b407984 */ /* 0x000fe20000000a00 */
[----:B------:R-:W-:-:S02]  /*2f80*/  DFMA R58, R118, R58, R70 ;  /* 0x0000003a763a722b */ /* 0x000fc40000000046 */
[----:B0-----:R-:W-:Y:S01]  /*2f90*/  DFMA R70, R116, R60, R62 ;  /* 0x0000003c7446722b */ /* 0x001fe2000000003e */
[----:B------:R-:W-:Y:S04]  /*2fa0*/  LDS.64 R152, [R7+0x28] ;  /* 0x0000280007987984 */ /* 0x000fe80000000a00 */
[----:B------:R-:W0:Y:S04]  /*2fb0*/  LDS.64 R62, [R7+0x20] ;  /* 0x00002000073e7984 */ /* 0x000e280000000a00 */
[----:B------:R-:W0:Y:S01]  /*2fc0*/  LDS.64 R60, [R11+0x540] ;  /* 0x000540000b3c7984 */ /* 0x000e220000000a00 */
[----:B------:R-:W-:-:S03]  /*2fd0*/  DFMA R72, R104, R72, R58 ;  /* 0x000000486848722b */ /* 0x000fc6000000003a */
[----:B------:R-:W0:Y:S01]  /*2fe0*/  LDS.64 R58, [R8+0x708] ;  /* 0x00070800083a7984 */ /* 0x000e220000000a00 */
[----:B------:R-:W-:-:S03]  /*2ff0*/  DFMA R70, R114, R66, R70 ;  /* 0x000000427246722b */ /* 0x000fc60000000046 */
[----:B------:R-:W0:Y:S05]  /*3000*/  LDS.64 R66, [R8+0x750] ;  /* 0x0007500008427984 */ /* 0x000e2a0000000a00 */
[----:B-1----:R-:W-:Y:S02]  /*3010*/  DFMA R56, R102, R56, R70 ;  /* 0x000000386638722b */ /* 0x002fe40000000046 */
[----:B0-----:R-:W-:Y:S02]  /*3020*/  DFMA R62, R44, R62, R156 ;  /* 0x0000003e2c3e722b */ /* 0x001fe4000000009c */
[----:B------:R-:W-:Y:S01]  /*3030*/  DFMA R72, R98, R60, R72 ;  /* 0x0000003c6248722b */ /* 0x000fe20000000048 */
[----:B------:R-:W0:Y:S05]  /*3040*/  LDS.64 R60, [R5+0x168] ;  /* 0x00016800053c7984 */ /* 0x000e2a0000000a00 */
[----:B------:R-:W-:-:S02]  /*3050*/  DFMA R70, R42, R158, R62 ;  /* 0x0000009e2a46722b */ /* 0x000fc4000000003e */
[----:B------:R-:W1:Y:S01]  /*3060*/  LDS.64 R62, [R7+0x30] ;  /* 0x00003000073e7984 */ /* 0x000e620000000a00 */
[----:B------:R-:W-:Y:S02]  /*3070*/  DFMA R56, R94, R58, R56 ;  /* 0x0000003a5e38722b */ /* 0x000fe40000000038 */
[----:B------:R-:W-:Y:S01]  /*3080*/  DFMA R64, R18, R64, R72 ;  /* 0x000000401240722b */ /* 0x000fe20000000048 */
[----:B------:R-:W-:Y:S02]  /*3090*/  LDS.64 R158, [R5+0x1f8] ;  /* 0x0001f800059e7984 */ /* 0x000fe40000000a00 */
[----:B------:R-:W-:Y:S02]  /*30a0*/  DFMA R70, R40, R152, R70 ;  /* 0x000000982846722b */ /* 0x000fe40000000046 */
[----:B------:R-:W5:Y:S01]  /*30b0*/  LDS.64 R152, [R9+0x1c68] ;  /* 0x001c680009987984 */ /* 0x000f620000000a00 */
[----:B------:R-:W-:Y:S02]  /*30c0*/  DFMA R66, R96, R66, R56 ;  /* 0x000000426042722b */ /* 0x000fe40000000038 */
[----:B------:R-:W-:Y:S01]  /*30d0*/  DFMA R68, R90, R68, R64 ;  /* 0x000000445a44722b */ /* 0x000fe20000000040 */
[----:B------:R-:W-:Y:S04]  /*30e0*/  LDS.128 R56, [R9+0x1c70] ;  /* 0x001c700009387984 */ /* 0x000fe80000000c00 */
[----:B------:R-:W5:Y:S01]  /*30f0*/  LDS.64 R64, [R5+0x1b0] ;  /* 0x0001b00005407984 */ /* 0x000f620000000a00 */
[----:B--2---:R-:W-:-:S02]  /*3100*/  DMUL R142, R66, R142 ;  /* 0x0000008e428e7228 */ /* 0x004fc40000000000 */
[----:B---3--:R-:W-:-:S06]  /*3110*/  DMUL R162, R66, R140 ;  /* 0x0000008c42a27228 */ /* 0x008fcc0000000000 */
[----:B------:R-:W-:Y:S01]  /*3120*/  DFMA R160, R68, R140, R142 ;  /* 0x0000008c44a0722b */ /* 0x000fe2000000008e */
[----:B------:R-:W2:Y:S01]  /*3130*/  LDS.64 R140, [R7+0x38] ;  /* 0x00003800078c7984 */ /* 0x000ea20000000a00 */
[----:B----4-:R-:W-:Y:S02]  /*3140*/  DMUL R156, R66, R136 ;  /* 0x00000088429c7228 */ /* 0x010fe40000000000 */
[----:B0-----:R-:W-:-:S08]  /*3150*/  DFMA R60, R38, R60, R70 ;  /* 0x0000003c263c722b */ /* 0x001fd00000000046 */
[----:B-1----:R-:W-:Y:S02]  /*3160*/  DFMA R66, R36, R62, R60 ;  /* 0x0000003e2442722b */ /* 0x002fe4000000003c */
[----:B------:R-:W0:Y:S01]  /*3170*/  LDS.128 R60, [R9+0x1c80] ;  /* 0x001c8000093c7984 */ /* 0x000e220000000c00 */
[C---:B-----5:R-:W-:Y:S02]  /*3180*/  DFMA R162, R68.reuse, R148, R162 ;  /* 0x0000009444a2722b */ /* 0x060fe400000000a2 */
[----:B------:R-:W-:Y:S01]  /*3190*/  DFMA R156, R68, R138, R156 ;  /* 0x0000008a449c722b */ /* 0x000fe2000000009c */
[----:B------:R-:W-:Y:S01]  /*31a0*/  LDS.64 R148, [R7+0x40] ;  /* 0x0000400007947984 */ /* 0x000fe20000000a00 */
[----:B------:R-:W-:Y:S02]  /*31b0*/  DFMA R72, R112, R152, RZ ;  /* 0x000000987048722b */ /* 0x000fe400000000ff */
[----:B------:R-:W-:Y:S01]  /*31c0*/  DFMA R68, R32, R64, R66 ;  /* 0x000000402044722b */ /* 0x000fe20000000042 */
[----:B------:R-:W1:Y:S05]  /*31d0*/  LDS.128 R64, [R9+0x1c90] ;  /* 0x001c900009407984 */ /* 0x000e6a0000000c00 */
[----:B------:R-:W-:-:S02]  /*31e0*/  DFMA R72, R110, R56, R72 ;  /* 0x000000386e48722b */ /* 0x000fc40000000048 */
[----:B--2---:R-:W-:-:S06]  /*31f0*/  DFMA R140, R28, R140, R68 ;  /* 0x0000008c1c8c722b */ /* 0x004fcc0000000044 */
[----:B------:R-:W-:Y:S01]  /*3200*/  DFMA R72, R108, R58, R72 ;  /* 0x0000003a6c48722b */ /* 0x000fe20000000048 */
[----:B------:R-:W2:Y:S07]  /*3210*/  LDS.128 R68, [R9+0x1ca0] ;  /* 0x001ca00009447984 */ /* 0x000eae0000000c00 */
[----:B0-----:R-:W-:-:S08]  /*3220*/  DFMA R72, R100, R60, R72 ;  /* 0x0000003c6448722b */ /* 0x001fd00000000048 */
[----:B------:R-:W-:-:S08]  /*3230*/  DFMA R72, R92, R62, R72 ;  /* 0x0000003e5c48722b */ /* 0x000fd00000000048 */
[----:B-1----:R-:W-:-:S08]  /*3240*/  DFMA R72, R12, R64, R72 ;  /* 0x000000400c48722b */ /* 0x002fd00000000048 */
[----:B------:R-:W-:-:S08]  /*3250*/  DFMA R72, R14, R66, R72 ;  /* 0x000000420e48722b */ /* 0x000fd00000000048 */
[----:B--2---:R-:W-:-:S08]  /*3260*/  DFMA R72, R88, R68, R72 ;  /* 0x000000445848722b */ /* 0x004fd00000000048 */
[----:B------:R-:W-:-:S08]  /*3270*/  DFMA R72, R34, R70, R72 ;  /* 0x000000462248722b */ /* 0x000fd00000000048 */
[----:B------:R-:W-:Y:S01]  /*3280*/  DFMA R162, R72, R138, R162 ;  /* 0x0000008a48a2722b */ /* 0x000fe200000000a2 */
[----:B------:R-:W-:Y:S01]  /*3290*/  CS2R R138, SRZ ;  /* 0x00000000008a7805 */ /* 0x000fe2000001ff00 */
[----:B------:R-:W-:Y:S01]  /*32a0*/  DFMA R158, R22, R158, R140 ;  /* 0x0000009e169e722b */ /* 0x000fe2000000008c */
[----:B------:R-:W-:Y:S01]  /*32b0*/  CS2R R142, SRZ ;  /* 0x00000000008e7805 */ /* 0x000fe2000001ff00 */
[----:B------:R-:W-:-:S03]  /*32c0*/  DFMA R160, R72, R136, R160 ;  /* 0x0000008848a0722b */ /* 0x000fc600000000a0 */
[----:B------:R-:W2:Y:S01]  /*32d0*/  @!P1 LDG.E.64.CONSTANT R138, desc[UR4][R106.64+0x1e60] ;  /* 0x001e60046a8a9981 */ /* 0x000ea2000c1e9b00 */
[----:B------:R-:W-:Y:S01]  /*32e0*/  DFMA R156, R72, R150, R156 ;  /* 0x00000096489c722b */ /* 0x000fe2000000009c */
[----:B------:R-:W-:Y:S02]  /*32f0*/  CS2R R140, SRZ ;  /* 0x00000000008c7805 */ /* 0x000fe4000001ff00 */
[----:B------:R-:W-:Y:S01]  /*3300*/  CS2R R72, SRZ ;  /* 0x0000000000487805 */ /* 0x000fe2000001ff00 */
[----:B------:R-:W3:Y:S04]  /*3310*/  @!P1 LDG.E.64.CONSTANT R142, desc[UR4][R106.64+0x798] ;  /* 0x000798046a8e9981 */ /* 0x000ee8000c1e9b00 */
[----:B------:R-:W4:Y:S04]  /*3320*/  @!P1 LDG.E.64.CONSTANT R140, desc[UR4][R106.64+0x4bf0] ;  /* 0x004bf0046a8c9981 */ /* 0x000f28000c1e9b00 */
[----:B------:R-:W5:Y:S01]  /*3330*/  @!P1 LDG.E.64.CONSTANT R72, desc[UR4][R106.64+0x62b8] ;  /* 0x0062b8046a489981 */ /* 0x000f62000c1e9b00 */
[----:B------:R-:W-:-:S03]  /*3340*/  DFMA R158, R20, R148, R158 ;  /* 0x00000094149e722b */ /* 0x000fc6000000009e */
[----:B------:R-:W0:Y:S01]  /*3350*/  LDS.64 R148, [R5+0x240] ;  /* 0x0002400005947984 */ /* 0x000e220000000a00 */
[----:B------:R-:W-:Y:S01]  /*3360*/  BAR.SYNC.DEFER_BLOCKING 0x0 ;  /* 0x0000000000007b1d */ /* 0x000fe20000010000 */
[----:B------:R-:W-:-:S06]  /*3370*/  CS2R R136, SRZ ;  /* 0x0000000000887805 */ /* 0x000fcc000001ff00 */
[----:B------:R-:W3:Y:S04]  /*3380*/  @!P1 LDG.E.64.CONSTANT R136, desc[UR4][R106.64+0x3528] ;  /* 0x003528046a889981 */ /* 0x000ee8000c1e9b00 */
[----:B------:R-:W-:Y:S04]  /*3390*/  STS.64 [R10], R162 ;  /* 0x000000a20a007388 */ /* 0x000fe80000000a00 */
[----:B------:R-:W-:Y:S01]  /*33a0*/  STS.64 [R6], R160 ;  /* 0x000000a006007388 */ /* 0x000fe20000000a00 */
[----:B------:R-:W-:Y:S06]  /*33b0*/  BAR.SYNC.DEFER_BLOCKING 0x0 ;  /* 0x0000000000007b1d */ /* 0x000fec0000010000 */
[----:B0-----:R-:W-:Y:S01]  /*33c0*/  DFMA R158, R16, R148, R158 ;  /* 0x00000094109e722b */ /* 0x001fe2000000009e */
[----:B------:R-:W0:Y:S04]  /*33d0*/  LDS.64 R150, [R7] ;  /* 0x0000000007967984 */ /* 0x000e280000000a00 */
[----:B------:R-:W1:Y:S01]  /*33e0*/  LDS.64 R148, [R5] ;  /* 0x0000000005947984 */ /* 0x000e620000000a00 */
[----:B------:R-:W-:-:S02]  /*33f0*/  DFMA R78, R60, R156, R78 ;  /* 0x0000009c3c4e722b */ /* 0x000fc4000000004e */
[----:B------:R-:W-:Y:S01]  /*3400*/  DMUL R60, R146, UR6 ;  /* 0x00000006923c7c28 */ /* 0x000fe20008000000 */
[----:B------:R-:W-:Y:S01]  /*3410*/  CS2R R146, SRZ ;  /* 0x0000000000927805 */ /* 0x000fe2000001ff00 */
[----:B------:R-:W-:Y:S01]  /*3420*/  DFMA R76, R156, R58, R76 ;  /* 0x0000003a9c4c722b */ /* 0x000fe2000000004c */
[----:B------:R-:W1:Y:S04]  /*3430*/  LDS.64 R58, [R7+0x8] ;  /* 0x00000800073a7984 */ /* 0x000e680000000a00 */
[----:B------:R-:W3:Y:S01]  /*3440*/  @!P1 LDG.E.64.CONSTANT R146, desc[UR4][R106.64+0x7980] ;  /* 0x007980046a929981 */ /* 0x000ee2000c1e9b00 */
[----:B------:R-:W-:-:S03]  /*3450*/  DFMA R82, R64, R156, R82 ;  /* 0x0000009c4052722b */ /* 0x000fc60000000052 */
[----:B------:R-:W1:Y:S01]  /*3460*/  LDS.64 R64, [R11+0x798] ;  /* 0x000798000b407984 */ /* 0x000e620000000a00 */
[----:B0-----:R-:W-:-:S08]  /*3470*/  DMUL R150, R30, R150 ;  /* 0x000000961e967228 */ /* 0x001fd00000000000 */
[----:B------:R-:W-:Y:S02]  /*3480*/  DFMA R60, R108, R60, R150 ;  /* 0x0000003c6c3c722b */ /* 0x000fe40000000096 */
[----:B------:R-:W0:Y:S01]  /*3490*/  LDS.64 R150, [R5+0x48] ;  /* 0x0000480005967984 */ /* 0x000e220000000a00 */
[C---:B------:R-:W-:Y:S02]  /*34a0*/  DFMA R84, R156.reuse, R66, R84 ;  /* 0x000000429c54722b */ /* 0x040fe40000000054 */
[----:B------:R-:W-:Y:S01]  /*34b0*/  DFMA R80, R156, R62, R80 ;  /* 0x0000003e9c50722b */ /* 0x000fe20000000050 */
[----:B------:R-:W0:Y:S02]  /*34c0*/  LDS.64 R66, [R7+0x10] ;  /* 0x0000100007427984 */ /* 0x000e240000000a00 */
[----:B-1----:R-:W-:Y:S02]  /*34d0*/  DFMA R148, R24, R148, R60 ;  /* 0x000000941894722b */ /* 0x002fe4000000003c */
[----:B------:R-:W1:Y:S04]  /*34e0*/  LDS.64 R60, [R11+0x7a0] ;  /* 0x0007a0000b3c7984 */ /* 0x000e680000000a00 */
[----:B------:R-:W1:Y:S01]  /*34f0*/  LDS.64 R62, [R8+0x798] ;  /* 0x00079800083e7984 */ /* 0x000e620000000a00 */
[----:B------:R-:W-:-:S02]  /*3500*/  DADD R158, R74, R158 ;  /* 0x000000004a9e7229 */ /* 0x000fc4000000009e */
[----:B------:R-:W-:Y:S02]  /*3510*/  DFMA R148, R26, R58, R148 ;  /* 0x0000003a1a94722b */ /* 0x000fe40000000094 */
[----:B------:R-:W-:Y:S01]  /*3520*/  DFMA R74, R152, R156, R154 ;  /* 0x0000009c984a722b */ /* 0x000fe2000000009a */
[----:B------:R-:W-:Y:S04]  /*3530*/  LDS.64 R58, [R11+0x7a8] ;  /* 0x0007a8000b3a7984 */ /* 0x000fe80000000a00 */
[----:B------:R-:W1:Y:S01]  /*3540*/  LDS.64 R152, [R8+0x7e0] ;  /* 0x0007e00008987984 */ /* 0x000e620000000a00 */
[----:B------:R-:W-:-:S03]  /*3550*/  DFMA R64, R134, R64, RZ ;  /* 0x000000408640722b */ /* 0x000fc600000000ff */
[----:B------:R-:W1:Y:S01]  /*3560*/  LDS.64 R154, [R5+0x90] ;  /* 0x00009000059a7984 */ /* 0x000e620000000a00 */
[----:B0-----:R-:W-:-:S08]  /*3570*/  DFMA R150, R54, R150, R148 ;  /* 0x000000963696722b */ /* 0x001fd00000000094 */
[----:B------:R-:W-:Y:S02]  /*3580*/  DFMA R66, R52, R66, R150 ;  /* 0x000000423442722b */ /* 0x000fe40000000096 */
[----:B-1----:R-:W-:Y:S02]  /*3590*/  DFMA R150, R130, R60, R64 ;  /* 0x0000003c8296722b */ /* 0x002fe40000000040 */
[----:B------:R-:W-:Y:S01]  /*35a0*/  DFMA R64, R132, R62, RZ ;  /* 0x0000003e8440722b */ /* 0x000fe200000000ff */
[----:B------:R-:W-:Y:S04]  /*35b0*/  LDS.64 R60, [R11+0x7b0] ;  /* 0x0007b0000b3c7984 */ /* 0x000fe80000000a00 */
[----:B------:R-:W0:Y:S01]  /*35c0*/  LDS.64 R62, [R8+0x828] ;  /* 0x00082800083e7984 */ /* 0x000e220000000a00 */
[----:B------:R-:W-:-:S03]  /*35d0*/  DFMA R144, R156, R70, R144 ;  /* 0x000000469c90722b */ /* 0x000fc60000000090 */
[----:B------:R-:W1:Y:S01]  /*35e0*/  LDS.64 R70, [R8+0x870] ;  /* 0x0008700008467984 */ /* 0x000e620000000a00 */
[----:B------:R-:W-:Y:S01]  /*35f0*/  CS2R R148, SRZ ;  /* 0x0000000000947805 */ /* 0x000fe2000001ff00 */
[----:B------:R-:W-:Y:S02]  /*3600*/  DFMA R152, R128, R152, R64 ;  /* 0x000000988098722b */ /* 0x000fe40000000040 */
[----:B------:R-:W-:Y:S01]  /*3610*/  DFMA R158, R56, R156, R158 ;  /* 0x0000009c389e722b */ /* 0x000fe2000000009e */
[----:B------:R-:W-:Y:S01]  /*3620*/  LDS.64 R64, [R8+0x8b8] ;  /* 0x0008b80008407984 */ /* 0x000fe20000000a00 */
[----:B------:R-:W-:-:S03]  /*3630*/  DFMA R150, R126, R58, R150 ;  /* 0x0000003a7e96722b */ /* 0x000fc60000000096 */
[----:B------:R-:W1:Y:S04]  /*3640*/  LDS.64 R56, [R7+0x18] ;  /* 0x0000180007387984 */ /* 0x000e680000000a00 */
[----:B------:R-:W1:Y:S01]  /*3650*/  LDS.64 R58, [R11+0x7b8] ;  /* 0x0007b8000b3a7984 */ /* 0x000e620000000a00 */
[----:B------:R-:W-:-:S03]  /*3660*/  DFMA R86, R68, R156, R86 ;  /* 0x0000009c4456722b */ /* 0x000fc60000000056 */
[----:B------:R-:W3:Y:S01]  /*3670*/  @!P1 LDG.E.64.CONSTANT R148, desc[UR4][R106.64+0x9048] ;  /* 0x009048046a949981 */ /* 0x000ee2000c1e9b00 */
[----:B------:R-:W-:-:S03]  /*3680*/  DFMA R154, R50, R154, R66 ;  /* 0x0000009a329a722b */ /* 0x000fc60000000042 */
[----:B------:R-:W1:Y:S04]  /*3690*/  LDS.64 R66, [R11+0x7c0] ;  /* 0x0007c0000b427984 */ /* 0x000e680000000a00 */
[----:B------:R-:W1:Y:S04]  /*36a0*/  LDS.64 R68, [R8+0x900] ;  /* 0x0009000008447984 */ /* 0x000e680000000a00 */
[----:B------:R-:W-:Y:S01]  /*36b0*/  LDS.64 R156, [R5+0xd8] ;  /* 0x0000d800059c7984 */ /* 0x000fe20000000a00 */
[----:B0-----:R-:W-:Y:S02]  /*36c0*/  DFMA R62, R124, R62, R152 ;  /* 0x0000003e7c3e722b */ /* 0x001fe40000000098 */
[----:B------:R-:W-:Y:S01]  /*36d0*/  DFMA R152, R122, R60, R150 ;  /* 0x0000003c7a98722b */ /* 0x000fe20000000096 */
[----:B------:R-:W0:Y:S04]  /*36e0*/  LDS.64 R150, [R11+0x7c8] ;  /* 0x0007c8000b967984 */ /* 0x000e280000000a00 */
[----:B------:R-:W0:Y:S01]  /*36f0*/  LDS.64 R60, [R8+0x948] ;  /* 0x00094800083c7984 */ /* 0x000e220000000a00 */
[----:B-1----:R-:W-:-:S03]  /*3700*/  DFMA R62, R120, R70, R62 ;  /* 0x00000046783e722b */ /* 0x002fc6000000003e */
[----:B------:R-:W-:Y:S01]  /*3710*/  LDS.64 R70, [R5+0x120] ;  /* 0x0001200005467984 */ /* 0x000fe20000000a00 */
[----:B------:R-:W-:-:S03]  /*3720*/  DFMA R56, R48, R56, R154 ;  /* 0x000000383038722b */ /* 0x000fc6000000009a */
[----:B------:R-:W1:Y:S01]  /*3730*/  LDS.64 R154, [R7+0x20] ;  /* 0x00002000079a7984 */ /* 0x000e620000000a00 */
[----:B------:R-:W-:Y:S02]  /*3740*/  DFMA R64, R116, R64, R62 ;  /* 0x000000407440722b */ /* 0x000fe4000000003e */
[----:B------:R-:W-:Y:S01]  /*3750*/  DFMA R58, R118, R58, R152 ;  /* 0x0000003a763a722b */ /* 0x000fe20000000098 */
[----:B------:R-:W1:Y:S07]  /*3760*/  LDS.64 R62, [R8+0x990] ;  /* 0x00099000083e7984 */ /* 0x000e6e0000000a00 */
[----:B------:R-:W-:-:S02]  /*3770*/  DFMA R58, R104, R66, R58 ;  /* 0x00000042683a722b */ /* 0x000fc4000000003a */
[----:B------:R-:W-:Y:S01]  /*3780*/  DFMA R68, R114, R68, R64 ;  /* 0x000000447244722b */ /* 0x000fe20000000040 */
[----:B------:R-:W-:Y:S04]  /*3790*/  LDS.64 R66, [R8+0x9d8] ;  /* 0x0009d80008427984 */ /* 0x000fe80000000a00 */
[----:B------:R-:W1:Y:S01]  /*37a0*/  LDS.64 R64, [R11+0x7d0] ;  /* 0x0007d0000b407984 */ /* 0x000e620000000a00 */
[----:B0-----:R-:W-:-:S03]  /*37b0*/  DFMA R58, R98, R150, R58 ;  /* 0x00000096623a722b */ /* 0x001fc6000000003a */
[----:B------:R-:W0:Y:S01]  /*37c0*/  LDS.64 R150, [R7+0x28] ;  /* 0x0000280007967984 */ /* 0x000e220000000a00 */
[----:B------:R-:W-:-:S03]  /*37d0*/  DFMA R152, R102, R60, R68 ;  /* 0x0000003c6698722b */ /* 0x000fc60000000044 */
[----:B------:R-:W0:Y:S04]  /*37e0*/  LDS.64 R60, [R11+0x7d8] ;  /* 0x0007d8000b3c7984 */ /* 0x000e280000000a00 */
[----:B------:R-:W2:Y:S01]  /*37f0*/  LDS.64 R68, [R5+0x168] ;  /* 0x0001680005447984 */ /* 0x000ea20000000a00 */
[----:B------:R-:W-:-:S08]  /*3800*/  DFMA R56, R46, R156, R56 ;  /* 0x0000009c2e38722b */ /* 0x000fd00000000038 */
[----:B-1----:R-:W-:Y:S02]  /*3810*/  DFMA R56, R44, R154, R56 ;  /* 0x0000009a2c38722b */ /* 0x002fe40000000038 */
[----:B------:R-:W-:-:S06]  /*3820*/  DFMA R62, R94, R62, R152 ;  /* 0x0000003e5e3e722b */ /* 0x000fcc0000000098 */
[----:B------:R-:W-:Y:S02]  /*3830*/  DFMA R70, R42, R70, R56 ;  /* 0x000000462a46722b */ /* 0x000fe40000000038 */
[----:B------:R-:W-:Y:S01]  /*3840*/  DFMA R152, R18, R64, R58 ;  /* 0x000000401298722b */ /* 0x000fe2000000003a */
[----:B------:R-:W1:Y:S01]  /*3850*/  LDS.64 R64, [R7+0x30] ;  /* 0x0000300007407984 */ /* 0x000e620000000a00 */
[----:B------:R-:W-:-:S03]  /*3860*/  DFMA R62, R96, R66, R62 ;  /* 0x00000042603e722b */ /* 0x000fc6000000003e */
[----:B------:R-:W1:Y:S01]  /*3870*/  LDS.128 R56, [R9+0x1cb0] ;  /* 0x001cb00009387984 */ /* 0x000e620000000c00 */
[----:B0-----:R-:W-:Y:S02]  /*3880*/  DFMA R66, R40, R150, R70 ;  /* 0x000000962842722b */ /* 0x001fe40000000046 */
[----:B------:R-:W-:Y:S01]  /*3890*/  DFMA R152, R90, R60, R152 ;  /* 0x0000003c5a98722b */ /* 0x000fe20000000098 */
[----:B------:R-:W-:Y:S01]  /*38a0*/  LDS.64 R150, [R7+0x38] ;  /* 0x0000380007967984 */ /* 0x000fe20000000a00 */
[----:B--2---:R-:W-:-:S04]  /*38b0*/  DMUL R60, R62, R138 ;  /* 0x0000008a3e3c7228 */ /* 0x004fc80000000000 */
[----:B------:R-:W-:Y:S01]  /*38c0*/  DFMA R66, R38, R68, R66 ;  /* 0x000000442642722b */ /* 0x000fe20000000042 */
[----:B------:R-:W0:Y:S01]  /*38d0*/  LDS.64 R68, [R5+0x1b0] ;  /* 0x0001b00005447984 */ /* 0x000e220000000a00 */
[C---:B----4-:R-:W-:Y:S02]  /*38e0*/  DMUL R140, R62.reuse, R140 ;  /* 0x0000008c3e8c7228 */ /* 0x050fe40000000000 */
[----:B-----5:R-:W-:Y:S02]  /*38f0*/  DMUL R70, R62, R72 ;  /* 0x000000483e467228 */ /* 0x020fe40000000000 */
[C---:B---3--:R-:W-:Y:S01]  /*3900*/  DFMA R142, R152.reuse, R142, R60 ;  /* 0x0000008e988e722b */ /* 0x048fe2000000003c */
[----:B------:R-:W2:Y:S03]  /*3910*/  LDS.128 R60, [R9+0x1cc0] ;  /* 0x001cc000093c7984 */ /* 0x000ea60000000c00 */
[----:B------:R-:W-:-:S02]  /*3920*/  DFMA R154, R152, R138, R140 ;  /* 0x0000008a989a722b */ /* 0x000fc4000000008c */
[----:B------:R-:W-:Y:S01]  /*3930*/  DFMA R152, R152, R136, R70 ;  /* 0x000000889898722b */ /* 0x000fe20000000046 */
[----:B------:R-:W-:Y:S01]  /*3940*/  LDS.64 R140, [R5+0x1f8] ;  /* 0x0001f800058c7984 */ /* 0x000fe20000000a00 */
[----:B-1----:R-:W-:-:S03]  /*3950*/  DFMA R138, R36, R64, R66 ;  /* 0x00000040248a722b */ /* 0x002fc60000000042 */
[----:B------:R-:W1:Y:S01]  /*3960*/  LDS.128 R64, [R9+0x1cd0] ;  /* 0x001cd00009407984 */ /* 0x000e620000000c00 */
[----:B------:R-:W-:-:S08]  /*3970*/  DFMA R156, R112, R56, RZ ;  /* 0x00000038709c722b */ /* 0x000fd000000000ff */
[----:B------:R-:W-:Y:S02]  /*3980*/  DFMA R156, R110, R58, R156 ;  /* 0x0000003a6e9c722b */ /* 0x000fe4000000009c */
[----:B0-----:R-:W-:Y:S01]  /*3990*/  DFMA R138, R32, R68, R138 ;  /* 0x00000044208a722b */ /* 0x001fe2000000008a */
[----:B------:R-:W0:Y:S05]  /*39a0*/  LDS.128 R68, [R9+0x1ce0] ;  /* 0x001ce00009447984 */ /* 0x000e2a0000000c00 */
[----:B--2---:R-:W-:Y:S02]  /*39b0*/  DFMA R156, R108, R60, R156 ;  /* 0x0000003c6c9c722b */ /* 0x004fe4000000009c */
[----:B------:R-:W-:-:S02]  /*39c0*/  DFMA R150, R28, R150, R138 ;  /* 0x000000961c96722b */ /* 0x000fc4000000008a */
[----:B------:R-:W2:Y:S04]  /*39d0*/  LDS.64 R138, [R9+0x1cf0] ;  /* 0x001cf000098a7984 */ /* 0x000ea80000000a00 */
[----:B------:R-:W-:-:S08]  /*39e0*/  DFMA R156, R100, R62, R156 ;  /* 0x0000003e649c722b */ /* 0x000fd0000000009c */
[----:B-1----:R-:W-:-:S08]  /*39f0*/  DFMA R156, R92, R64, R156 ;  /* 0x000000405c9c722b */ /* 0x002fd0000000009c */
[----:B------:R-:W-:-:S08]  /*3a00*/  DFMA R156, R12, R66, R156 ;  /* 0x000000420c9c722b */ /* 0x000fd0000000009c */
[----:B0-----:R-:W-:-:S08]  /*3a10*/  DFMA R156, R14, R68, R156 ;  /* 0x000000440e9c722b */ /* 0x001fd0000000009c */
[----:B------:R-:W-:-:S08]  /*3a20*/  DFMA R156, R88, R70, R156 ;  /* 0x00000046589c722b */ /* 0x000fd0000000009c */
[----:B--2---:R-:W-:-:S08]  /*3a30*/  DFMA R156, R34, R138, R156 ;  /* 0x0000008a229c722b */ /* 0x004fd0000000009c */
[C---:B------:R-:W-:Y:S02]  /*3a40*/  DFMA R146, R156.reuse, R146, R152 ;  /* 0x000000929c92722b */ /* 0x040fe40000000098 */
[----:B------:R-:W-:Y:S02]  /*3a50*/  DFMA R154, R156, R72, R154 ;  /* 0x000000489c9a722b */ /* 0x000fe4000000009a */
[----:B------:R-:W-:Y:S01]  /*3a60*/  DFMA R152, R22, R140, R150 ;  /* 0x0000008c1698722b */ /* 0x000fe20000000096 */
[----:B------:R-:W-:Y:S04]  /*3a70*/  LDS.64 R72, [R5+0x240] ;  /* 0x0002400005487984 */ /* 0x000fe80000000a00 */
[----:B------:R-:W0:Y:S01]  /*3a80*/  LDS.64 R150, [R7+0x40] ;  /* 0x0000400007967984 */ /* 0x000e220000000a00 */
[----:B------:R-:W-:Y:S01]  /*3a90*/  DFMA R160, R156, R136, R142 ;  /* 0x000000889ca0722b */ /* 0x000fe2000000008e */
[----:B------:R-:W-:Y:S01]  /*3aa0*/  BAR.SYNC.DEFER_BLOCKING 0x0 ;  /* 0x0000000000007b1d */ /* 0x000fe20000010000 */
[----:B------:R-:W-:-:S02]  /*3ab0*/  CS2R R136, SRZ ;  /* 0x0000000000887805 */ /* 0x000fc4000001ff00 */
[----:B------:R-:W-:Y:S02]  /*3ac0*/  CS2R R140, SRZ ;  /* 0x00000000008c7805 */ /* 0x000fe4000001ff00 */
[----:B------:R-:W-:Y:S02]  /*3ad0*/  CS2R R142, SRZ ;  /* 0x00000000008e7805 */ /* 0x000fe4000001ff00 */
[----:B------:R-:W2:Y:S04]  /*3ae0*/  @!P1 LDG.E.64.CONSTANT R136, desc[UR4][R106.64+0x4e78] ;  /* 0x004e78046a889981 */ /* 0x000ea8000c1e9b00 */
[----:B------:R-:W3:Y:S04]  /*3af0*/  @!P1 LDG.E.64.CONSTANT R140, desc[UR4][R106.64+0x20e8] ;  /* 0x0020e8046a8c9981 */ /* 0x000ee8000c1e9b00 */
[----:B------:R-:W4:Y:S04]  /*3b00*/  @!P1 LDG.E.64.CONSTANT R142, desc[UR4][R106.64+0xa20] ;  /* 0x000a20046a8e9981 */ /* 0x000f28000c1e9b00 */
[----:B------:R-:W-:Y:S04]  /*3b10*/  STS.64 [R10], R160 ;  /* 0x000000a00a007388 */ /* 0x000fe80000000a00 */
[----:B------:R-:W-:Y:S01]  /*3b20*/  STS.64 [R6], R154 ;  /* 0x0000009a06007388 */ /* 0x000fe20000000a00 */
[----:B------:R-:W-:Y:S06]  /*3b30*/  BAR.SYNC.DEFER_BLOCKING 0x0 ;  /* 0x0000000000007b1d */ /* 0x000fec0000010000 */
[----:B0-----:R-:W-:Y:S01]  /*3b40*/  DFMA R150, R20, R150, R152 ;  /* 0x000000961496722b */ /* 0x001fe20000000098 */
[----:B------:R-:W0:Y:S04]  /*3b50*/  LDS.64 R162, [R7] ;  /* 0x0000000007a27984 */ /* 0x000e280000000a00 */
[----:B------:R-:W1:Y:S03]  /*3b60*/  LDS.64 R156, [R5] ;  /* 0x00000000059c7984 */ /* 0x000e660000000a00 */
[----:B------:R-:W-:-:S02]  /*3b70*/  DFMA R72, R16, R72, R150 ;  /* 0x000000481048722b */ /* 0x000fc40000000096 */
[----:B------:R-:W5:Y:S04]  /*3b80*/  LDS.64 R150, [R7+0x8] ;  /* 0x0000080007967984 */ /* 0x000f680000000a00 */
[----:B------:R-:W5:Y:S01]  /*3b90*/  LDS.64 R152, [R5+0x48] ;  /* 0x0000480005987984 */ /* 0x000f620000000a00 */
[----:B------:R-:W-:-:S03]  /*3ba0*/  DMUL R148, R148, UR6 ;  /* 0x0000000694947c28 */ /* 0x000fc60008000000 */
[----:B------:R-:W5:Y:S01]  /*3bb0*/  LDS.64 R154, [R7+0x10] ;  /* 0x00001000079a7984 */ /* 0x000f620000000a00 */
[----:B0-----:R-:W-:-:S08]  /*3bc0*/  DMUL R162, R30, R162 ;  /* 0x000000a21ea27228 */ /* 0x001fd00000000000 */
[----:B------:R-:W-:-:S08]  /*3bd0*/  DFMA R148, R100, R148, R162 ;  /* 0x000000946494722b */ /* 0x000fd000000000a2 */
[----:B-1----:R-:W-:Y:S02]  /*3be0*/  DFMA R156, R24, R156, R148 ;  /* 0x0000009c189c722b */ /* 0x002fe40000000094 */
[----:B------:R-:W0:Y:S06]  /*3bf0*/  LDS.64 R148, [R5+0x90] ;  /* 0x0000900005947984 */ /* 0x000e2c0000000a00 */
[----:B-----5:R-:W-:Y:S01]  /*3c00*/  DFMA R156, R26, R150, R156 ;  /* 0x000000961a9c722b */ /* 0x020fe2000000009c */
[----:B------:R-:W-:Y:S01]  /*3c10*/  CS2R R150, SRZ ;  /* 0x0000000000967805 */ /* 0x000fe2000001ff00 */
[----:B------:R-:W-:Y:S01]  /*3c20*/  DFMA R74, R56, R146, R74 ;  /* 0x00000092384a722b */ /* 0x000fe2000000004a */
[----:B------:R-:W1:Y:S05]  /*3c30*/  LDS.64 R56, [R7+0x18] ;  /* 0x0000180007387984 */ /* 0x000e6a0000000a00 */
[----:B------:R-:W-:Y:S01]  /*3c40*/  DFMA R156, R54, R152, R156 ;  /* 0x00000098369c722b */ /* 0x000fe2000000009c */
[----:B------:R-:W5:Y:S01]  /*3c50*/  @!P1 LDG.E.64.CONSTANT R150, desc[UR4][R106.64+0x6540] ;  /* 0x006540046a969981 */ /* 0x000f62000c1e9b00 */
[----:B------:R-:W-:Y:S01]  /*3c60*/  CS2R R152, SRZ ;  /* 0x0000000000987805 */ /* 0x000fe2000001ff00 */
[----:B------:R-:W-:-:S02]  /*3c70*/  DFMA R82, R146, R66, R82 ;  /* 0x000000429252722b */ /* 0x000fc40000000052 */
[----:B------:R-:W1:Y:S04]  /*3c80*/  LDS.64 R66, [R5+0xd8] ;  /* 0x0000d80005427984 */ /* 0x000e680000000a00 */
[----:B------:R-:W5:Y:S01]  /*3c90*/  @!P1 LDG.E.64.CONSTANT R152, desc[UR4][R106.64+0x37b0] ;  /* 0x0037b0046a989981 */ /* 0x000f62000c1e9b00 */
[----:B------:R-:W-:-:S03]  /*3ca0*/  DFMA R80, R64, R146, R80 ;  /* 0x000000924050722b */ /* 0x000fc60000000050 */
[----:B------:R-:W1:Y:S01]  /*3cb0*/  LDS.64 R64, [R7+0x20] ;  /* 0x0000200007407984 */ /* 0x000e620000000a00 */
[----:B------:R-:W-:Y:S02]  /*3cc0*/  DFMA R154, R52, R154, R156 ;  /* 0x0000009a349a722b */ /* 0x000fe4000000009c */
[----:B------:R-:W-:Y:S01]  /*3cd0*/  DFMA R78, R146, R62, R78 ;  /* 0x0000003e924e722b */ /* 0x000fe2000000004e */
[----:B------:R-:W-:Y:S04]  /*3ce0*/  LDS.64 R156, [R11+0xa38] ;  /* 0x000a38000b9c7984 */ /* 0x000fe80000000a00 */
[----:B------:R-:W1:Y:S01]  /*3cf0*/  LDS.64 R62, [R5+0x120] ;  /* 0x00012000053e7984 */ /* 0x000e620000000a00 */
[----:B------:R-:W-:Y:S02]  /*3d00*/  DADD R76, R76, R72 ;  /* 0x000000004c4c7229 */ /* 0x000fe40000000048 */
[----:B------:R-:W-:-:S02]  /*3d10*/  DFMA R72, R146, R58, R158 ;  /* 0x0000003a9248722b */ /* 0x000fc4000000009e */
[----:B0-----:R-:W-:Y:S01]  /*3d20*/  DFMA R154, R50, R148, R154 ;  /* 0x00000094329a722b */ /* 0x001fe2000000009a */
[----:B------:R-:W0:Y:S01]  /*3d30*/  LDS.64 R58, [R7+0x28] ;  /* 0x00002800073a7984 */ /* 0x000e220000000a00 */
[----:B------:R-:W-:Y:S02]  /*3d40*/  DFMA R84, R68, R146, R84 ;  /* 0x000000924454722b */ /* 0x000fe40000000054 */
[----:B------:R-:W-:Y:S01]  /*3d50*/  DFMA R86, R146, R70, R86 ;  /* 0x000000469256722b */ /* 0x000fe20000000056 */
[----:B------:R-:W-:Y:S01]  /*3d60*/  CS2R R148, SRZ ;  /* 0x0000000000947805 */ /* 0x000fe2000001ff00 */
[----:B------:R-:W-:Y:S01]  /*3d70*/  DFMA R144, R138, R146, R144 ;  /* 0x000000928a90722b */ /* 0x000fe20000000090 */
[----:B------:R-:W-:Y:S01]  /*3d80*/  LDS.64 R70, [R8+0xab0] ;  /* 0x000ab00008467984 */ /* 0x000fe20000000a00 */
[----:B-1----:R-:W-:-:S03]  /*3d90*/  DFMA R56, R48, R56, R154 ;  /* 0x000000383038722b */ /* 0x002fc6000000009a */
[----:B------:R-:W5:Y:S04]  /*3da0*/  @!P1 LDG.E.64.CONSTANT R148, desc[UR4][R106.64+0x7c08] ;  /* 0x007c08046a949981 */ /* 0x000f68000c1e9b00 */
[----:B------:R-:W-:Y:S01]  /*3db0*/  LDS.64 R138, [R5+0x1b0] ;  /* 0x0001b000058a7984 */ /* 0x000fe20000000a00 */
[----:B------:R-:W-:-:S03]  /*3dc0*/  DFMA R66, R46, R66, R56 ;  /* 0x000000422e42722b */ /* 0x000fc60000000038 */
[----:B------:R-:W-:Y:S04]  /*3dd0*/  LDS.64 R158, [R7+0x38] ;  /* 0x00003800079e7984 */ /* 0x000fe80000000a00 */
[----:B------:R-:W1:Y:S01]  /*3de0*/  LDS.64 R56, [R5+0x168] ;  /* 0x0001680005387984 */ /* 0x000e620000000a00 */
[----:B------:R-:W-:-:S03]  /*3df0*/  DFMA R66, R44, R64, R66 ;  /* 0x000000402c42722b */ /* 0x000fc60000000042 */
[----:B------:R-:W1:Y:S05]  /*3e00*/  LDS.64 R64, [R7+0x30] ;  /* 0x0000300007407984 */ /* 0x000e6a0000000a00 */
[----:B------:R-:W-:Y:S02]  /*3e10*/  DFMA R68, R42, R62, R66 ;  /* 0x0000003e2a44722b */ /* 0x000fe40000000042 */
[----:B------:R-:W1:Y:S04]  /*3e20*/  LDS.64 R66, [R8+0xa20] ;  /* 0x000a200008427984 */ /* 0x000e680000000a00 */
[----:B------:R-:W1:Y:S02]  /*3e30*/  LDS.64 R62, [R11+0xa20] ;  /* 0x000a20000b3e7984 */ /* 0x000e640000000a00 */
[----:B0-----:R-:W-:-:S02]  /*3e40*/  DFMA R68, R40, R58, R68 ;  /* 0x0000003a2844722b */ /* 0x001fc40000000044 */
[----:B------:R-:W0:Y:S01]  /*3e50*/  LDS.64 R58, [R8+0xa68] ;  /* 0x000a6800083a7984 */ /* 0x000e220000000a00 */
[----:B------:R-:W-:-:S03]  /*3e60*/  DFMA R146, R60, R146, R76 ;  /* 0x000000923c92722b */ /* 0x000fc6000000004c */
[----:B------:R-:W0:Y:S01]  /*3e70*/  LDS.64 R60, [R11+0xa28] ;  /* 0x000a28000b3c7984 */ /* 0x000e220000000a00 */
[----:B------:R-:W-:-:S03]  /*3e80*/  CS2R R154, SRZ ;  /* 0x00000000009a7805 */ /* 0x000fc6000001ff00 */
[----:B------:R-:W0:Y:S04]  /*3e90*/  LDS.64 R76, [R11+0xa30] ;  /* 0x000a30000b4c7984 */ /* 0x000e280000000a00 */
[----:B------:R-:W5:Y:S01]  /*3ea0*/  @!P1 LDG.E.64.CONSTANT R154, desc[UR4][R106.64+0x92d0] ;  /* 0x0092d0046a9a9981 */ /* 0x000f62000c1e9b00 */
[----:B-1----:R-:W-:-:S03]  /*3eb0*/  DFMA R56, R38, R56, R68 ;  /* 0x000000382638722b */ /* 0x002fc60000000044 */
[----:B------:R-:W-:Y:S05]  /*3ec0*/  LDS.64 R68, [R8+0xb40] ;  /* 0x000b400008447984 */ /* 0x000fea0000000a00 */
[----:B------:R-:W-:Y:S02]  /*3ed0*/  DFMA R64, R36, R64, R56 ;  /* 0x000000402440722b */ /* 0x000fe40000000038 */
[----:B------:R-:W1:Y:S01]  /*3ee0*/  LDS.64 R56, [R8+0xaf8] ;  /* 0x000af80008387984 */ /* 0x000e620000000a00 */
[----:B------:R-:W-:Y:S02]  /*3ef0*/  DFMA R66, R132, R66, RZ ;  /* 0x000000428442722b */ /* 0x000fe400000000ff */
[----:B------:R-:W-:-:S06]  /*3f00*/  DFMA R62, R134, R62, RZ ;  /* 0x0000003e863e722b */ /* 0x000fcc00000000ff */
[----:B0-----:R-:W-:Y:S02]  /*3f10*/  DFMA R58, R128, R58, R66 ;  /* 0x0000003a803a722b */ /* 0x001fe40000000042 */
[----:B------:R-:W-:Y:S01]  /*3f20*/  LDS.64 R66, [R8+0xb88] ;  /* 0x000b880008427984 */ /* 0x000fe20000000a00 */
[----:B------:R-:W-:Y:S02]  /*3f30*/  DFMA R60, R130, R60, R62 ;  /* 0x0000003c823c722b */ /* 0x000fe4000000003e */
[----:B------:R-:W-:Y:S01]  /*3f40*/  DFMA R64, R32, R138, R64 ;  /* 0x0000008a2040722b */ /* 0x000fe20000000040 */
[----:B------:R-:W-:Y:S02]  /*3f50*/  LDS.64 R62, [R8+0xc18] ;  /* 0x000c1800083e7984 */ /* 0x000fe40000000a00 */
[----:B------:R-:W-:Y:S02]  /*3f60*/  DFMA R58, R124, R70, R58 ;  /* 0x000000467c3a722b */ /* 0x000fe4000000003a */
[----:B------:R-:W0:Y:S01]  /*3f70*/  LDS.64 R70, [R11+0xa40] ;  /* 0x000a40000b467984 */ /* 0x000e220000000a00 */
[----:B------:R-:W-:-:S02]  /*3f80*/  DFMA R60, R126, R76, R60 ;  /* 0x0000004c7e3c722b */ /* 0x000fc4000000003c */
[----:B------:R-:W-:Y:S01]  /*3f90*/  DFMA R158, R28, R158, R64 ;  /* 0x0000009e1c9e722b */ /* 0x000fe20000000040 */
[----:B------:R-:W0:Y:S04]  /*3fa0*/  LDS.64 R138, [R5+0x1f8] ;  /* 0x0001f800058a7984 */ /* 0x000e280000000a00 */
[----:B------:R-:W-:Y:S01]  /*3fb0*/  LDS.64 R64, [R11+0xa50] ;  /* 0x000a50000b407984 */ /* 0x000fe20000000a00 */
[----:B------:R-:W-:-:S03]  /*3fc0*/  DFMA R156, R122, R156, R60 ;  /* 0x0000009c7a9c722b */ /* 0x000fc6000000003c */
[----:B------:R-:W0:Y:S04]  /*3fd0*/  LDS.64 R60, [R8+0xbd0] ;  /* 0x000bd000083c7984 */ /* 0x000e280000000a00 */
[----:B------:R-:W-:Y:S01]  /*3fe0*/  LDS.64 R76, [R8+0xc60] ;  /* 0x000c6000084c7984 */ /* 0x000fe20000000a00 */
[----:B-1----:R-:W-:-:S03]  /*3ff0*/  DFMA R56, R120, R56, R58 ;  /* 0x000000387838722b */ /* 0x002fc6000000003a */
[----:B------:R-:W1:Y:S05]  /*4000*/  LDS.64 R58, [R11+0xa48] ;  /* 0x000a48000b3a7984 */ /* 0x000e6a0000000a00 */
[----:B------:R-:W-:Y:S02]  /*4010*/  DFMA R68, R116, R68, R56 ;  /* 0x000000447444722b */ /* 0x000fe40000000038 */
[----:B------:R-:W2:Y:S01]  /*4020*/  LDS.64 R56, [R11+0xa58] ;  /* 0x000a58000b387984 */ /* 0x000ea20000000a00 */
[----:B0-----:R-:W-:-:S03]  /*4030*/  DFMA R70, R118, R70, R156 ;  /* 0x000000467646722b */ /* 0x001fc6000000009c */
[----:B------:R-:W0:Y:S02]  /*4040*/  LDS.64 R156, [R11+0xa60] ;  /* 0x000a60000b9c7984 */ /* 0x000e240000000a00 */
[----:B------:R-:W-:Y:S02]  /*4050*/  DFMA R66, R114, R66, R68 ;  /* 0x000000427242722b */ /* 0x000fe40000000044 */
[----:B------:R-:W-:Y:S01]  /*4060*/  DFMA R158, R22, R138, R158 ;  /* 0x0000008a169e722b */ /* 0x000fe2000000009e */
[----:B------:R-:W-:Y:S04]  /*4070*/  LDS.64 R68, [R7+0x40] ;  /* 0x0000400007447984 */ /* 0x000fe80000000a00 */
[----:B------:R-:W4:Y:S01]  /*4080*/  LDS.64 R138, [R9+0x1cf8] ;  /* 0x001cf800098a7984 */ /* 0x000f220000000a00 */
[----:B------:R-:W-:-:S02]  /*4090*/  DFMA R60, R102, R60, R66 ;  /* 0x0000003c663c722b */ /* 0x000fc40000000042 */
[----:B-1----:R-:W-:-:S06]  /*40a0*/  DFMA R58, R104, R58, R70 ;  /* 0x0000003a683a722b */ /* 0x002fcc0000000046 */
[----:B------:R-:W-:Y:S02]  /*40b0*/  DFMA R60, R94, R62, R60 ;  /* 0x0000003e5e3c722b */ /* 0x000fe4000000003c */
[----:B------:R-:W-:-:S06]  /*40c0*/  DFMA R58, R98, R64, R58 ;  /* 0x00000040623a722b */ /* 0x000fcc000000003a */
[----:B------:R-:W-:Y:S01]  /*40d0*/  DFMA R76, R96, R76, R60 ;  /* 0x0000004c604c722b */ /* 0x000fe2000000003c */
[----:B------:R-:W-:Y:S04]  /*40e0*/  LDS.128 R64, [R9+0x1d20] ;  /* 0x001d200009407984 */ /* 0x000fe80000000c00 */
[----:B------:R-:W1:Y:S01]  /*40f0*/  LDS.128 R60, [R9+0x1d00] ;  /* 0x001d0000093c7984 */ /* 0x000e620000000c00 */
[----:B--2---:R-:W-:Y:S02]  /*4100*/  DFMA R56, R18, R56, R58 ;  /* 0x000000381238722b */ /* 0x004fe4000000003a */
[----:B------:R-:W-:Y:S01]  /*4110*/  DMUL R58, R76, R136 ;  /* 0x000000884c3a7228 */ /* 0x000fe20000000000 */
[----:B------:R-:W2:Y:S05]  /*4120*/  LDS.64 R136, [R5+0x240] ;  /* 0x0002400005887984 */ /* 0x000eaa0000000a00 */
[----:B0-----:R-:W-:-:S02]  /*4130*/  DFMA R156, R90, R156, R56 ;  /* 0x0000009c5a9c722b */ /* 0x001fc40000000038 */
[----:B---3--:R-:W-:-:S06]  /*4140*/  DMUL R56, R76, R140 ;  /* 0x0000008c4c387228 */ /* 0x008fcc0000000000 */
[C---:B------:R-:W-:Y:S02]  /*4150*/  DFMA R140, R156.reuse, R140, R58 ;  /* 0x0000008c9c8c722b */ /* 0x040fe4000000003a */
[----:B----4-:R-:W-:Y:S02]  /*4160*/  DFMA R142, R156, R142, R56 ;  /* 0x0000008e9c8e722b */ /* 0x010fe40000000038 */
[----:B------:R-:W0:Y:S01]  /*4170*/  LDS.128 R56, [R9+0x1d10] ;  /* 0x001d100009387984 */ /* 0x000e220000000c00 */
[----:B------:R-:W-:Y:S02]  /*4180*/  DFMA R160, R112, R138, RZ ;  /* 0x0000008a70a0722b */ /* 0x000fe400000000ff */
[----:B------:R-:W-:-:S06]  /*4190*/  DFMA R68, R20, R68, R158 ;  /* 0x000000441444722b */ /* 0x000fcc000000009e */
[----:B-1----:R-:W-:Y:S02]  /*41a0*/  DFMA R160, R110, R60, R160 ;  /* 0x0000003c6ea0722b */ /* 0x002fe400000000a0 */
[----:B--2---:R-:W-:Y:S02]  /*41b0*/  DFMA R136, R16, R136, R68 ;  /* 0x000000881088722b */ /* 0x004fe40000000044 */
[----:B------:R-:W1:Y:S04]  /*41c0*/  LDS.128 R68, [R9+0x1d30] ;  /* 0x001d300009447984 */ /* 0x000e680000000c00 */
[----:B------:R-:W-:-:S08]  /*41d0*/  DFMA R160, R108, R62, R160 ;  /* 0x0000003e6ca0722b */ /* 0x000fd000000000a0 */
[----:B0-----:R-:W-:-:S08]  /*41e0*/  DFMA R160, R100, R56, R160 ;  /* 0x0000003864a0722b */ /* 0x001fd000000000a0 */
[----:B------:R-:W-:-:S08]  /*41f0*/  DFMA R160, R92, R58, R160 ;  /* 0x0000003a5ca0722b */ /* 0x000fd000000000a0 */
[----:B------:R-:W-:-:S08]  /*4200*/  DFMA R160, R12, R64, R160 ;  /* 0x000000400ca0722b */ /* 0x000fd000000000a0 */
[----:B------:R-:W-:-:S08]  /*4210*/  DFMA R160, R14, R66, R160 ;  /* 0x000000420ea0722b */ /* 0x000fd000000000a0 */
[----:B-1----:R-:W-:Y:S02]  /*4220*/  DFMA R160, R88, R68, R160 ;  /* 0x0000004458a0722b */ /* 0x002fe400000000a0 */
[----:B-----5:R-:W-:-:S06]  /*4230*/  DMUL R158, R76, R150 ;  /* 0x000000964c9e7228 */ /* 0x020fcc0000000000 */
[----:B------:R-:W-:Y:S02]  /*4240*/  DFMA R76, R34, R70, R160 ;  /* 0x00000046224c722b */ /* 0x000fe400000000a0 */
[----:B------:R-:W-:-:S06]  /*4250*/  DFMA R156, R156, R152, R158 ;  /* 0x000000989c9c722b */ /* 0x000fcc000000009e */
[C---:B------:R-:W-:Y:S01]  /*4260*/  DFMA R158, R76.reuse, R152, R142 ;  /* 0x000000984c9e722b */ /* 0x040fe2000000008e */
[----:B------:R-:W-:Y:S06]  /*4270*/  BAR.SYNC.DEFER_BLOCKING 0x0 ;  /* 0x0000000000007b1d */ /* 0x000fec0000010000 */
[----:B------:R-:W-:Y:S01]  /*4280*/  DFMA R160, R76, R150, R140 ;  /* 0x000000964ca0722b */ /* 0x000fe2000000008c */
[----:B------:R-:W-:Y:S02]  /*4290*/  CS2R R142, SRZ ;  /* 0x00000000008e7805 */ /* 0x000fe4000001ff00 */
[----:B------:R-:W-:-:S04]  /*42a0*/  CS2R R150, SRZ ;  /* 0x0000000000967805 */ /* 0x000fc8000001ff00 */
[----:B------:R-:W2:Y:S01]  /*42b0*/  @!P1 LDG.E.64.CONSTANT R142, desc[UR4][R106.64+0x5100] ;  /* 0x005100046a8e9981 */ /* 0x000ea2000c1e9b00 */
[----:B------:R-:W-:-:S03]  /*42c0*/  CS2R R152, SRZ ;  /* 0x0000000000987805 */ /* 0x000fc6000001ff00 */
[----:B------:R-:W3:Y:S04]  /*42d0*/  @!P1 LDG.E.64.CONSTANT R150, desc[UR4][R106.64+0x2370] ;  /* 0x002370046a969981 */ /* 0x000ee8000c1e9b00 */
[----:B------:R-:W4:Y:S04]  /*42e0*/  @!P1 LDG.E.64.CONSTANT R152, desc[UR4][R106.64+0xca8] ;  /* 0x000ca8046a989981 */ /* 0x000f28000c1e9b00 */
[----:B------:R-:W-:Y:S04]  /*42f0*/  STS.64 [R10], R158 ;  /* 0x0000009e0a007388 */ /* 0x000fe80000000a00 */
[----:B------:R-:W-:Y:S01]  /*4300*/  STS.64 [R6], R160 ;  /* 0x000000a006007388 */ /* 0x000fe20000000a00 */
[----:B------:R-:W-:Y:S06]  /*4310*/  BAR.SYNC.DEFER_BLOCKING 0x0 ;  /* 0x0000000000007b1d */ /* 0x000fec0000010000 */
[----:B------:R-:W0:Y:S01]  /*4320*/  LDS.64 R140, [R7] ;  /* 0x00000000078c7984 */ /* 0x000e220000000a00 */
[----:B------:R-:W-:-:S03]  /*4330*/  DFMA R148, R76, R148, R156 ;  /* 0x000000944c94722b */ /* 0x000fc6000000009c */
[----:B------:R-:W1:Y:S04]  /*4340*/  LDS.64 R156, [R5] ;  /* 0x00000000059c7984 */ /* 0x000e680000000a00 */
[----:B------:R-:W-:Y:S01]  /*4350*/  LDS.64 R160, [R5+0x48] ;  /* 0x0000480005a07984 */ /* 0x000fe20000000a00 */
[----:B------:R-:W-:Y:S02]  /*4360*/  DMUL R154, R154, UR6 ;  /* 0x000000069a9a7c28 */ /* 0x000fe40008000000 */
[----:B0-----:R-:W-:Y:S01]  /*4370*/  DMUL R158, R30, R140 ;  /* 0x0000008c1e9e7228 */ /* 0x001fe20000000000 */
[----:B------:R-:W0:Y:S07]  /*4380*/  LDS.64 R140, [R7+0x8] ;  /* 0x00000800078c7984 */ /* 0x000e2e0000000a00 */
[----:B------:R-:W-:-:S02]  /*4390*/  DFMA R154, R92, R154, R158 ;  /* 0x0000009a5c9a722b */ /* 0x000fc4000000009e */
[----:B------:R-:W5:Y:S06]  /*43a0*/  LDS.64 R158, [R7+0x10] ;  /* 0x00001000079e7984 */ /* 0x000f6c0000000a00 */
[----:B-1----:R-:W-:Y:S02]  /*43b0*/  DFMA R156, R24, R156, R154 ;  /* 0x0000009c189c722b */ /* 0x002fe4000000009a */
[----:B------:R-:W-:Y:S01]  /*43c0*/  LDS.64 R154, [R7+0x18] ;  /* 0x00001800079a7984 */ /* 0x000fe20000000a00 */
[----:B------:R-:W-:Y:S01]  /*43d0*/  DADD R78, R78, R136 ;  /* 0x000000004e4e7229 */ /* 0x000fe20000000088 */
[----:B------:R-:W-:Y:S01]  /*43e0*/  CS2R R136, SRZ ;  /* 0x0000000000887805 */ /* 0x000fe2000001ff00 */
[----:B------:R-:W-:Y:S01]  /*43f0*/  DFMA R80, R148, R58, R80 ;  /* 0x0000003a9450722b */ /* 0x000fe20000000050 */
[----:B------:R-:W-:Y:S04]  /*4400*/  LDS.64 R58, [R5+0xd8] ;  /* 0x0000d800053a7984 */ /* 0x000fe80000000a00 */
[----:B------:R-:W4:Y:S01]  /*4410*/  @!P1 LDG.E.64.CONSTANT R136, desc[UR4][R106.64+0x3a38] ;  /* 0x003a38046a889981 */ /* 0x000f22000c1e9b00 */
[----:B0-----:R-:W-:-:S03]  /*4420*/  DFMA R140, R26, R140, R156 ;  /* 0x0000008c1a8c722b */ /* 0x001fc6000000009c */
[----:B------:R-:W0:Y:S05]  /*4430*/  LDS.64 R156, [R5+0x90] ;  /* 0x00009000059c7984 */ /* 0x000e2a0000000a00 */
[----:B------:R-:W-:Y:S02]  /*4440*/  DFMA R160, R54, R160, R140 ;  /* 0x000000a036a0722b */ /* 0x000fe4000000008c */
[----:B------:R-:W-:Y:S01]  /*4450*/  DFMA R140, R60, R148, R72 ;  /* 0x000000943c8c722b */ /* 0x000fe20000000048 */
[----:B------:R-:W1:Y:S05]  /*4460*/  LDS.64 R60, [R7+0x20] ;  /* 0x00002000073c7984 */ /* 0x000e6a0000000a00 */
[----:B-----5:R-:W-:Y:S01]  /*4470*/  DFMA R158, R52, R158, R160 ;  /* 0x0000009e349e722b */ /* 0x020fe200000000a0 */
[----:B------:R-:W-:Y:S01]  /*4480*/  LDS.64 R72, [R8+0xcf0] ;  /* 0x000cf00008487984 */ /* 0x000fe20000000a00 */
[----:B------:R-:W-:-:S03]  /*4490*/  DFMA R138, R138, R148, R74 ;  /* 0x000000948a8a722b */ /* 0x000fc6000000004a */
[----:B------:R-:W5:Y:S01]  /*44a0*/  LDS.64 R74, [R11+0xca8] ;  /* 0x000ca8000b4a7984 */ /* 0x000f620000000a00 */
[----:B------:R-:W-:Y:S02]  /*44b0*/  DFMA R146, R148, R62, R146 ;  /* 0x0000003e9492722b */ /* 0x000fe40000000092 */
[----:B------:R-:W-:Y:S01]  /*44c0*/  DFMA R82, R64, R148, R82 ;  /* 0x000000944052722b */ /* 0x000fe20000000052 */
[----:B------:R-:W5:Y:S04]  /*44d0*/  LDS.64 R62, [R8+0xca8] ;  /* 0x000ca800083e7984 */ /* 0x000f680000000a00 */
[----:B------:R-:W-:Y:S01]  /*44e0*/  LDS.64 R64, [R11+0xcb0] ;  /* 0x000cb0000b407984 */ /* 0x000fe20000000a00 */
[----:B0-----:R-:W-:-:S08]  /*44f0*/  DFMA R156, R50, R156, R158 ;  /* 0x0000009c329c722b */ /* 0x001fd0000000009e */
[----:B------:R-:W-:Y:S01]  /*4500*/  DFMA R156, R48, R154, R156 ;  /* 0x0000009a309c722b */ /* 0x000fe2000000009c */
[----:B------:R-:W0:Y:S07]  /*4510*/  LDS.64 R154, [R5+0x120] ;  /* 0x00012000059a7984 */ /* 0x000e2e0000000a00 */
[----:B------:R-:W-:Y:S01]  /*4520*/  DFMA R156, R46, R58, R156 ;  /* 0x0000003a2e9c722b */ /* 0x000fe2000000009c */
[----:B------:R-:W0:Y:S01]  /*4530*/  LDS.64 R58, [R11+0xcb8] ;  /* 0x000cb8000b3a7984 */ /* 0x000e220000000a00 */
[----:B------:R-:W-:-:S03]  /*4540*/  DFMA R84, R148, R66, R84 ;  /* 0x000000429454722b */ /* 0x000fc60000000054 */
[----:B------:R-:W0:Y:S03]  /*4550*/  LDS.64 R66, [R8+0xd38] ;  /* 0x000d380008427984 */ /* 0x000e260000000a00 */
[----:B-1----:R-:W-:Y:S01]  /*4560*/  DFMA R156, R44, R60, R156 ;  /* 0x0000003c2c9c722b */ /* 0x002fe2000000009c */
[----:B------:R-:W1:Y:S01]  /*4570*/  LDS.64 R60, [R11+0xcc0] ;  /* 0x000cc0000b3c7984 */ /* 0x000e620000000a00 */
[----:B-----5:R-:W-:Y:S02]  /*4580*/  DFMA R74, R134, R74, RZ ;  /* 0x0000004a864a722b */ /* 0x020fe400000000ff */
[----:B------:R-:W-:-:S08]  /*4590*/  DFMA R62, R132, R62, RZ ;  /* 0x0000003e843e722b */ /* 0x000fd000000000ff */
[----:B------:R-:W-:Y:S02]  /*45a0*/  DFMA R72, R128, R72, R62 ;  /* 0x000000488048722b */ /* 0x000fe4000000003e */
[----:B------:R-:W5:Y:S01]  /*45b0*/  LDS.64 R62, [R11+0xcc8] ;  /* 0x000cc8000b3e7984 */ /* 0x000f620000000a00 */
[----:B0-----:R-:W-:Y:S02]  /*45c0*/  DFMA R154, R42, R154, R156 ;  /* 0x0000009a2a9a722b */ /* 0x001fe4000000009c */
[----:B------:R-:W-:Y:S01]  /*45d0*/  DFMA R156, R130, R64, R74 ;  /* 0x00000040829c722b */ /* 0x000fe2000000004a */
[----:B------:R-:W0:Y:S04]  /*45e0*/  LDS.64 R74, [R7+0x28] ;  /* 0x00002800074a7984 */ /* 0x000e280000000a00 */
[----:B------:R-:W0:Y:S03]  /*45f0*/  LDS.64 R64, [R8+0xd80] ;  /* 0x000d800008407984 */ /* 0x000e260000000a00 */
[----:B------:R-:W-:Y:S01]  /*4600*/  DFMA R156, R126, R58, R156 ;  /* 0x0000003a7e9c722b */ /* 0x000fe2000000009c */
[----:B------:R-:W0:Y:S01]  /*4610*/  LDS.64 R58, [R8+0xdc8] ;  /* 0x000dc800083a7984 */ /* 0x000e220000000a00 */
[----:B------:R-:W-:-:S03]  /*4620*/  DFMA R66, R124, R66, R72 ;  /* 0x000000427c42722b */ /* 0x000fc60000000048 */
[----:B------:R-:W0:Y:S03]  /*4630*/  LDS.64 R72, [R8+0xe10] ;  /* 0x000e100008487984 */ /* 0x000e260000000a00 */
[----:B-1----:R-:W-:Y:S01]  /*4640*/  DFMA R158, R122, R60, R156 ;  /* 0x0000003c7a9e722b */ /* 0x002fe2000000009c */
[----:B------:R-:W1:Y:S04]  /*4650*/  LDS.64 R60, [R11+0xcd0] ;  /* 0x000cd0000b3c7984 */ /* 0x000e680000000a00 */
[----:B------:R-:W1:Y:S03]  /*4660*/  LDS.64 R156, [R5+0x168] ;  /* 0x00016800059c7984 */ /* 0x000e660000000a00 */
[----:B-----5:R-:W-:-:S02]  /*4670*/  DFMA R62, R118, R62, R158 ;  /* 0x0000003e763e722b */ /* 0x020fc4000000009e */
[----:B------:R-:W-:Y:S01]  /*4680*/  LDS.64 R158, [R8+0xe58] ;  /* 0x000e5800089e7984 */ /* 0x000fe20000000a00 */
[----:B0-----:R-:W-:-:S03]  /*4690*/  DFMA R154, R40, R74, R154 ;  /* 0x0000004a289a722b */ /* 0x001fc6000000009a */
[----:B------:R-:W0:Y:S01]  /*46a0*/  LDS.64 R74, [R11+0xcd8] ;  /* 0x000cd8000b4a7984 */ /* 0x000e220000000a00 */
[----:B------:R-:W-:-:S03]  /*46b0*/  DFMA R64, R120, R64, R66 ;  /* 0x000000407840722b */ /* 0x000fc60000000042 */
[----:B------:R-:W-:Y:S05]  /*46c0*/  LDS.64 R66, [R11+0xce8] ;  /* 0x000ce8000b427984 */ /* 0x000fea0000000a00 */
[----:B------:R-:W-:-:S08]  /*46d0*/  DFMA R58, R116, R58, R64 ;  /* 0x0000003a743a722b */ /* 0x000fd00000000040 */
[----:B------:R-:W-:Y:S02]  /*46e0*/  DFMA R72, R114, R72, R58 ;  /* 0x000000487248722b */ /* 0x000fe4000000003a */
[----:B------:R-:W5:Y:S01]  /*46f0*/  LDS.64 R58, [R8+0xea0] ;  /* 0x000ea000083a7984 */ /* 0x000f620000000a00 */
[----:B-1----:R-:W-:-:S03]  /*4700*/  DFMA R64, R104, R60, R62 ;  /* 0x0000003c6840722b */ /* 0x002fc6000000003e */
[----:B------:R-:W1:Y:S04]  /*4710*/  LDS.64 R62, [R11+0xce0] ;  /* 0x000ce0000b3e7984 */ /* 0x000e680000000a00 */
[----:B------:R-:W2:Y:S01]  /*4720*/  LDS.64 R60, [R8+0xee8] ;  /* 0x000ee800083c7984 */ /* 0x000ea20000000a00 */
[----:B------:R-:W-:-:S03]  /*4730*/  DFMA R156, R38, R156, R154 ;  /* 0x0000009c269c722b */ /* 0x000fc6000000009a */
[----:B------:R-:W3:Y:S01]  /*4740*/  LDS.64 R154, [R7+0x30] ;  /* 0x00003000079a7984 */ /* 0x000ee20000000a00 */
[----:B0-----:R-:W-:-:S03]  /*4750*/  DFMA R74, R98, R74, R64 ;  /* 0x0000004a624a722b */ /* 0x001fc60000000040 */
[----:B------:R-:W0:Y:S01]  /*4760*/  LDS.64 R64, [R5+0x1b0] ;  /* 0x0001b00005407984 */ /* 0x000e220000000a00 */
[----:B------:R-:W-:-:S03]  /*4770*/  DFMA R158, R102, R158, R72 ;  /* 0x0000009e669e722b */ /* 0x000fc60000000048 */
[----:B------:R-:W4:Y:S01]  /*4780*/  LDS.64 R72, [R7+0x38] ;  /* 0x0000380007487984 */ /* 0x000f220000000a00 */
[----:B------:R-:W-:Y:S01]  /*4790*/  DFMA R86, R68, R148, R86 ;  /* 0x000000944456722b */ /* 0x000fe20000000056 */
[----:B------:R-:W-:Y:S02]  /*47a0*/  CS2R R76, SRZ ;  /* 0x00000000004c7805 */ /* 0x000fe4000001ff00 */
[----:B------:R-:W4:Y:S04]  /*47b0*/  LDS.64 R68, [R5+0x1f8] ;  /* 0x0001f80005447984 */ /* 0x000f280000000a00 */
[----:B------:R-:W4:Y:S01]  /*47c0*/  @!P1 LDG.E.64.CONSTANT R76, desc[UR4][R106.64+0x67c8] ;  /* 0x0067c8046a4c9981 */ /* 0x000f22000c1e9b00 */
[----:B-----5:R-:W-:Y:S02]  /*47d0*/  DFMA R158, R94, R58, R158 ;  /* 0x0000003a5e9e722b */ /* 0x020fe4000000009e */
[----:B-1----:R-:W-:-:S06]  /*47e0*/  DFMA R74, R18, R62, R74 ;  /* 0x0000003e124a722b */ /* 0x002fcc000000004a */
[----:B--2---:R-:W-:Y:S01]  /*47f0*/  DFMA R158, R96, R60, R158 ;  /* 0x0000003c609e722b */ /* 0x004fe2000000009e */
[----:B------:R-:W1:Y:S01]  /*4800*/  LDS.128 R60, [R9+0x1d40] ;  /* 0x001d4000093c7984 */ /* 0x000e620000000c00 */
[----:B---3--:R-:W-:Y:S02]  /*4810*/  DFMA R154, R36, R154, R156 ;  /* 0x0000009a249a722b */ /* 0x008fe4000000009c */
[----:B------:R-:W-:-:S04]  /*4820*/  DFMA R156, R90, R66, R74 ;  /* 0x000000425a9c722b */ /* 0x000fc8000000004a */
[C---:B------:R-:W-:Y:S02]  /*4830*/  DMUL R142, R158.reuse, R142 ;  /* 0x0000008e9e8e7228 */ /* 0x040fe40000000000 */
[----:B------:R-:W-:Y:S02]  /*4840*/  DMUL R66, R158, R150 ;  /* 0x000000969e427228 */ /* 0x000fe40000000000 */
[----:B0-----:R-:W-:Y:S01]  /*4850*/  DFMA R64, R32, R64, R154 ;  /* 0x000000402040722b */ /* 0x001fe2000000009a */
[----:B------:R-:W0:Y:S03]  /*4860*/  LDS.64 R154, [R7+0x40] ;  /* 0x00004000079a7984 */ /* 0x000e260000000a00 */
[C---:B------:R-:W-:Y:S01]  /*4870*/  DFMA R162, R156.reuse, R150, R142 ;  /* 0x000000969ca2722b */ /* 0x040fe2000000008e */
[----:B------:R-:W-:Y:S01]  /*4880*/  CS2R R150, SRZ ;  /* 0x0000000000967805 */ /* 0x000fe2000001ff00 */
[----:B----4-:R-:W-:-:S02]  /*4890*/  DFMA R152, R156, R152, R66 ;  /* 0x000000989c98722b */ /* 0x010fc40000000042 */
[----:B------:R-:W-:Y:S02]  /*48a0*/  DFMA R72, R28, R72, R64 ;  /* 0x000000481c48722b */ /* 0x000fe40000000040 */
[----:B------:R-:W2:Y:S04]  /*48b0*/  LDS.128 R64, [R9+0x1d50] ;  /* 0x001d500009407984 */ /* 0x000ea80000000c00 */
[----:B------:R-:W3:Y:S01]  /*48c0*/  @!P1 LDG.E.64.CONSTANT R150, desc[UR4][R106.64+0x7e90] ;  /* 0x007e90046a969981 */ /* 0x000ee2000c1e9b00 */
[----:B------:R-:W-:-:S03]  /*48d0*/  DFMA R58, R148, R70, R144 ;  /* 0x00000046943a722b */ /* 0x000fc60000000090 */
[----:B------:R-:W4:Y:S01]  /*48e0*/  LDS.64 R144, [R5+0x240] ;  /* 0x0002400005907984 */ /* 0x000f220000000a00 */
[----:B------:R-:W-:-:S03]  /*48f0*/  DFMA R72, R22, R68, R72 ;  /* 0x000000441648722b */ /* 0x000fc60000000048 */
[----:B------:R-:W5:Y:S01]  /*4900*/  LDS.128 R68, [R9+0x1d60] ;  /* 0x001d600009447984 */ /* 0x000f620000000c00 */
[----:B-1----:R-:W-:-:S08]  /*4910*/  DFMA R142, R112, R60, RZ ;  /* 0x0000003c708e722b */ /* 0x002fd000000000ff */
[----:B------:R-:W-:Y:S02]  /*4920*/  DFMA R142, R110, R62, R142 ;  /* 0x0000003e6e8e722b */ /* 0x000fe4000000008e */
[----:B0-----:R-:W-:Y:S01]  /*4930*/  DFMA R154, R20, R154, R72 ;  /* 0x0000009a149a722b */ /* 0x001fe20000000048 */
[----:B------:R-:W0:Y:S05]  /*4940*/  LDS.128 R72, [R9+0x1d70] ;  /* 0x001d700009487984 */ /* 0x000e2a0000000c00 */
[----:B--2---:R-:W-:Y:S02]  /*4950*/  DFMA R142, R108, R64, R142 ;  /* 0x000000406c8e722b */ /* 0x004fe4000000008e */
[----:B----4-:R-:W-:-:S06]  /*4960*/  DFMA R144, R16, R144, R154 ;  /* 0x000000901090722b */ /* 0x010fcc000000009a */
[----:B------:R-:W-:Y:S01]  /*4970*/  DFMA R142, R100, R66, R142 ;  /* 0x00000042648e722b */ /* 0x000fe2000000008e */
[----:B------:R-:W1:Y:S07]  /*4980*/  LDS.64 R154, [R9+0x1d80] ;  /* 0x001d8000099a7984 */ /* 0x000e6e0000000a00 */
[----:B-----5:R-:W-:-:S08]  /*4990*/  DFMA R142, R92, R68, R142 ;  /* 0x000000445c8e722b */ /* 0x020fd0000000008e */
[----:B------:R-:W-:-:S08]  /*49a0*/  DFMA R142, R12, R70, R142 ;  /* 0x000000460c8e722b */ /* 0x000fd0000000008e */
[----:B0-----:R-:W-:-:S08]  /*49b0*/  DFMA R142, R14, R72, R142 ;  /* 0x000000480e8e722b */ /* 0x001fd0000000008e */
[----:B------:R-:W-:-:S08]  /*49c0*/  DFMA R142, R88, R74, R142 ;  /* 0x0000004a588e722b */ /* 0x000fd0000000008e */
[----:B-1----:R-:W-:-:S08]  /*49d0*/  DFMA R142, R34, R154, R142 ;  /* 0x0000009a228e722b */ /* 0x002fd0000000008e */
[----:B------:R-:W-:Y:S01]  /*49e0*/  DFMA R160, R142, R136, R152 ;  /* 0x000000888ea0722b */ /* 0x000fe20000000098 */
[----:B------:R-:W-:Y:S01]  /*49f0*/  BAR.SYNC.DEFER_BLOCKING 0x0 ;  /* 0x0000000000007b1d */ /* 0x000fe20000010000 */
[----:B------:R-:W-:-:S06]  /*4a00*/  CS2R R152, SRZ ;  /* 0x0000000000987805 */ /* 0x000fcc000001ff00 */
[----:B------:R-:W2:Y:S04]  /*4a10*/  @!P1 LDG.E.64.CONSTANT R152, desc[UR4][R106.64+0x9558] ;  /* 0x009558046a989981 */ /* 0x000ea8000c1e9b00 */
[----:B------:R-:W-:Y:S01]  /*4a20*/  STS.64 [R10], R160 ;  /* 0x000000a00a007388 */ /* 0x000fe20000000a00 */
[----:B------:R-:W-:Y:S02]  /*4a30*/  DFMA R148, R56, R148, R78 ;  /* 0x000000943894722b */ /* 0x000fe4000000004e */
[----:B------:R-:W-:Y:S01]  /*4a40*/  DADD R56, R80, R144 ;  /* 0x0000000050387229 */ /* 0x000fe20000000090 */
[----:B------:R-:W-:-:S06]  /*4a50*/  CS2R R80, SRZ ;  /* 0x0000000000507805 */ /* 0x000fcc000001ff00 */
[----:B------:R-:W4:Y:S01]  /*4a60*/  @!P1 LDG.E.64.CONSTANT R80, desc[UR4][R106.64+0x3cc0] ;  /* 0x003cc0046a509981 */ /* 0x000f22000c1e9b00 */
[-C--:B------:R-:W-:Y:S02]  /*4a70*/  DMUL R158, R158, R76.reuse ;  /* 0x0000004c9e9e7228 */ /* 0x080fe40000000000 */
[----:B------:R-:W-:Y:S01]  /*4a80*/  DFMA R162, R142, R76, R162 ;  /* 0x0000004c8ea2722b */ /* 0x000fe200000000a2 */
[----:B------:R-:W-:-:S05]  /*4a90*/  CS2R R76, SRZ ;  /* 0x00000000004c7805 */ /* 0x000fca000001ff00 */
[----:B------:R-:W-:Y:S01]  /*4aa0*/  DFMA R156, R156, R136, R158 ;  /* 0x000000889c9c722b */ /* 0x000fe2000000009e */
[----:B------:R-:W5:Y:S07]  /*4ab0*/  @!P1 LDG.E.64.CONSTANT R76, desc[UR4][R106.64+0x25f8] ;  /* 0x0025f8046a4c9981 */ /* 0x000f6e000c1e9b00 */
[----:B---3--:R-:W-:Y:S01]  /*4ac0*/  DFMA R156, R142, R150, R156 ;  /* 0x000000968e9c722b */ /* 0x008fe2000000009c */
[----:B------:R-:W-:Y:S02]  /*4ad0*/  CS2R R150, SRZ ;  /* 0x0000000000967805 */ /* 0x000fe4000001ff00 */
[----:B------:R-:W-:-:S04]  /*4ae0*/  CS2R R142, SRZ ;  /* 0x00000000008e7805 */ /* 0x000fc8000001ff00 */
[----:B------:R-:W3:Y:S04]  /*4af0*/  @!P1 LDG.E.64.CONSTANT R150, desc[UR4][R106.64+0x5388] ;  /* 0x005388046a969981 */ /* 0x000ee8000c1e9b00 */
[----:B------:R-:W4:Y:S04]  /*4b00*/  @!P1 LDG.E.64.CONSTANT R142, desc[UR4][R106.64+0xf30] ;  /* 0x000f30046a8e9981 */ /* 0x000f28000c1e9b00 */
[----:B------:R-:W-:Y:S01]  /*4b10*/  STS.64 [R6], R162 ;  /* 0x000000a206007388 */ /* 0x000fe20000000a00 */
[----:B------:R-:W-:Y:S06]  /*4b20*/  BAR.SYNC.DEFER_BLOCKING 0x0 ;  /* 0x0000000000007b1d */ /* 0x000fec0000010000 */
[----:B------:R-:W-:Y:S01]  /*4b30*/  DFMA R136, R60, R156, R138 ;  /* 0x0000009c3c88722b */ /* 0x000fe2000000008a */
[----:B------:R-:W0:Y:S04]  /*4b40*/  LDS.64 R158, [R7] ;  /* 0x00000000079e7984 */ /* 0x000e280000000a00 */
[----:B------:R-:W1:Y:S01]  /*4b50*/  LDS.64 R60, [R5] ;  /* 0x00000000053c7984 */ /* 0x000e620000000a00 */
[----:B------:R-:W-:-:S03]  /*4b60*/  DFMA R144, R156, R62, R140 ;  /* 0x0000003e9c90722b */ /* 0x000fc6000000008c */
[----:B------:R-:W1:Y:S01]  /*4b70*/  LDS.64 R140, [R7+0x8] ;  /* 0x00000800078c7984 */ /* 0x000e620000000a00 */
[----:B------:R-:W-:-:S03]  /*4b80*/  DFMA R146, R64, R156, R146 ;  /* 0x0000009c4092722b */ /* 0x000fc60000000092 */
[----:B------:R-:W1:Y:S04]  /*4b90*/  LDS.64 R64, [R5+0x48] ;  /* 0x0000480005407984 */ /* 0x000e680000000a00 */
[----:B------:R-:W1:Y:S01]  /*4ba0*/  LDS.64 R62, [R7+0x10] ;  /* 0x00001000073e7984 */ /* 0x000e620000000a00 */
[----:B0-----:R-:W-:Y:S02]  /*4bb0*/  DMUL R158, R30, R158 ;  /* 0x0000009e1e9e7228 */ /* 0x001fe40000000000 */
[----:B--2---:R-:W-:-:S08]  /*4bc0*/  DMUL R152, R152, UR6 ;  /* 0x0000000698987c28 */ /* 0x004fd00008000000 */
[----:B------:R-:W-:Y:S02]  /*4bd0*/  DFMA R152, R12, R152, R158 ;  /* 0x000000980c98722b */ /* 0x000fe4000000009e */
[----:B------:R-:W-:Y:S01]  /*4be0*/  DFMA R148, R156, R66, R148 ;  /* 0x000000429c94722b */ /* 0x000fe20000000094 */
[----:B------:R-:W-:Y:S01]  /*4bf0*/  CS2R R78, SRZ ;  /* 0x00000000004e7805 */ /* 0x000fe2000001ff00 */
[----:B------:R-:W-:Y:S04]  /*4c00*/  LDS.64 R66, [R7+0x18] ;  /* 0x0000180007427984 */ /* 0x000fe80000000a00 */
[----:B-1----:R-:W-:Y:S01]  /*4c10*/  DFMA R152, R24, R60, R152 ;  /* 0x0000003c1898722b */ /* 0x002fe20000000098 */
[----:B------:R-:W2:Y:S04]  /*4c20*/  @!P1 LDG.E.64.CONSTANT R78, desc[UR4][R106.64+0x6a50] ;  /* 0x006a50046a4e9981 */ /* 0x000ea8000c1e9b00 */
[----:B------:R-:W0:Y:S03]  /*4c30*/  LDS.64 R60, [R5+0x90] ;  /* 0x00009000053c7984 */ /* 0x000e260000000a00 */
[----:B------:R-:W-:Y:S01]  /*4c40*/  DFMA R140, R26, R140, R152 ;  /* 0x0000008c1a8c722b */ /* 0x000fe20000000098 */
[----:B------:R-:W-:Y:S01]  /*4c50*/  LDS.64 R158, [R5+0x1f8] ;  /* 0x0001f800059e7984 */ /* 0x000fe20000000a00 */
[----:B------:R-:W-:-:S03]  /*4c60*/  DFMA R138, R156, R70, R82 ;  /* 0x000000469c8a722b */ /* 0x000fc60000000052 */
[----:B------:R-:W1:Y:S03]  /*4c70*/  LDS.64 R70, [R5+0xd8] ;  /* 0x0000d80005467984 */ /* 0x000e660000000a00 */
[----:B------:R-:W-:Y:S01]  /*4c80*/  DFMA R140, R54, R64, R140 ;  /* 0x00000040368c722b */ /* 0x000fe2000000008c */
[----:B------:R-:W1:Y:S01]  /*4c90*/  LDS.64 R64, [R11+0xf30] ;  /* 0x000f30000b407984 */ /* 0x000e620000000a00 */
[----:B------:R-:W-:Y:S02]  /*4ca0*/  DFMA R152, R156, R74, R86 ;  /* 0x0000004a9c98722b */ /* 0x000fe40000000056 */
[----:B------:R-:W-:Y:S01]  /*4cb0*/  DFMA R84, R72, R156, R84 ;  /* 0x0000009c4854722b */ /* 0x000fe20000000054 */
[----:B------:R-:W-:Y:S03]  /*4cc0*/  LDS.64 R74, [R8+0xf78] ;  /* 0x000f7800084a7984 */ /* 0x000fe60000000a00 */
[----:B------:R-:W-:Y:S01]  /*4cd0*/  DFMA R86, R52, R62, R140 ;  /* 0x0000003e3456722b */ /* 0x000fe2000000008c */
[----:B------:R-:W-:Y:S04]  /*4ce0*/  LDS.64 R62, [R11+0xf38] ;  /* 0x000f38000b3e7984 */ /* 0x000fe80000000a00 */
[----:B------:R-:W1:Y:S01]  /*4cf0*/  LDS.64 R72, [R8+0xf30] ;  /* 0x000f300008487984 */ /* 0x000e620000000a00 */
[----:B------:R-:W-:-:S03]  /*4d00*/  DFMA R82, R154, R156, R58 ;  /* 0x0000009c9a52722b */ /* 0x000fc6000000003a */
[----:B------:R-:W1:Y:S01]  /*4d10*/  LDS.64 R58, [R7+0x20] ;  /* 0x00002000073a7984 */ /* 0x000e620000000a00 */
[----:B------:R-:W-:-:S03]  /*4d20*/  DFMA R68, R68, R156, R56 ;  /* 0x0000009c4444722b */ /* 0x000fc60000000038 */
[----:B------:R-:W-:Y:S04]  /*4d30*/  LDS.64 R56, [R11+0xf48] ;  /* 0x000f48000b387984 */ /* 0x000fe80000000a00 */
[----:B------:R-:W-:Y:S01]  /*4d40*/  LDS.64 R140, [R5+0x120] ;  /* 0x00012000058c7984 */ /* 0x000fe20000000a00 */
[----:B0-----:R-:W-:-:S03]  /*4d50*/  DFMA R86, R50, R60, R86 ;  /* 0x0000003c3256722b */ /* 0x001fc60000000056 */
[----:B------:R-:W-:Y:S04]  /*4d60*/  LDS.64 R156, [R7+0x38] ;  /* 0x00003800079c7984 */ /* 0x000fe80000000a00 */
[----:B------:R-:W-:Y:S01]  /*4d70*/  LDS.64 R60, [R11+0xf40] ;  /* 0x000f40000b3c7984 */ /* 0x000fe20000000a00 */
[----:B------:R-:W-:-:S03]  /*4d80*/  DFMA R86, R48, R66, R86 ;  /* 0x000000423056722b */ /* 0x000fc60000000056 */
[----:B------:R-:W0:Y:S05]  /*4d90*/  LDS.64 R66, [R8+0xfc0] ;  /* 0x000fc00008427984 */ /* 0x000e2a0000000a00 */
[----:B-1----:R-:W-:Y:S02]  /*4da0*/  DFMA R86, R46, R70, R86 ;  /* 0x000000462e56722b */ /* 0x002fe40000000056 */
[----:B------:R-:W-:Y:S01]  /*4db0*/  DFMA R70, R134, R64, RZ ;  /* 0x000000408646722b */ /* 0x000fe200000000ff */
[----:B------:R-:W-:Y:S01]  /*4dc0*/  LDS.64 R64, [R8+0x1008] ;  /* 0x0010080008407984 */ /* 0x000fe20000000a00 */
[----:B------:R-:W-:-:S06]  /*4dd0*/  DFMA R72, R132, R72, RZ ;  /* 0x000000488448722b */ /* 0x000fcc00000000ff */
[----:B------:R-:W-:Y:S02]  /*4de0*/  DFMA R62, R130, R62, R70 ;  /* 0x0000003e823e722b */ /* 0x000fe40000000046 */
[----:B------:R-:W1:Y:S01]  /*4df0*/  LDS.64 R70, [R11+0xf50] ;  /* 0x000f50000b467984 */ /* 0x000e620000000a00 */
[----:B------:R-:W-:-:S03]  /*4e00*/  DFMA R154, R128, R74, R72 ;  /* 0x0000004a809a722b */ /* 0x000fc60000000048 */
[----:B------:R-:W1:Y:S01]  /*4e10*/  LDS.64 R74, [R11+0xf58] ;  /* 0x000f58000b4a7984 */ /* 0x000e620000000a00 */
[----:B------:R-:W-:-:S03]  /*4e20*/  DFMA R58, R44, R58, R86 ;  /* 0x0000003a2c3a722b */ /* 0x000fc60000000056 */
[----:B------:R-:W1:Y:S04]  /*4e30*/  LDS.64 R86, [R8+0x1050] ;  /* 0x0010500008567984 */ /* 0x000e680000000a00 */
[----:B------:R-:W-:Y:S01]  /*4e40*/  LDS.64 R72, [R8+0x1128] ;  /* 0x0011280008487984 */ /* 0x000fe20000000a00 */
[----:B0-----:R-:W-:-:S03]  /*4e50*/  DFMA R154, R124, R66, R154 ;  /* 0x000000427c9a722b */ /* 0x001fc6000000009a */
[----:B------:R-:W0:Y:S01]  /*4e60*/  LDS.64 R66, [R11+0xf60] ;  /* 0x000f60000b427984 */ /* 0x000e220000000a00 */
[----:B------:R-:W-:-:S03]  /*4e70*/  DFMA R60, R126, R60, R62 ;  /* 0x0000003c7e3c722b */ /* 0x000fc6000000003e */
[----:B------:R-:W0:Y:S05]  /*4e80*/  LDS.64 R62, [R8+0x1098] ;  /* 0x00109800083e7984 */ /* 0x000e2a0000000a00 */
[----:B------:R-:W-:Y:S02]  /*4e90*/  DFMA R56, R122, R56, R60 ;  /* 0x000000387a38722b */ /* 0x000fe4000000003c */
[----:B------:R-:W5:Y:S06]  /*4ea0*/  LDS.64 R60, [R8+0x10e0] ;  /* 0x0010e000083c7984 */ /* 0x000f6c0000000a00 */
[----:B-1----:R-:W-:-:S02]  /*4eb0*/  DFMA R56, R118, R70, R56 ;  /* 0x000000467638722b */ /* 0x002fc40000000038 */
[----:B------:R-:W-:Y:S01]  /*4ec0*/  DFMA R154, R120, R64, R154 ;  /* 0x00000040789a722b */ /* 0x000fe2000000009a */
[----:B------:R-:W-:Y:S05]  /*4ed0*/  LDS.64 R70, [R11+0xf70] ;  /* 0x000f70000b467984 */ /* 0x000fea0000000a00 */
[----:B------:R-:W-:Y:S01]  /*4ee0*/  DFMA R56, R104, R74, R56 ;  /* 0x0000004a6838722b */ /* 0x000fe20000000038 */
[----:B------:R-:W1:Y:S01]  /*4ef0*/  LDS.64 R74, [R7+0x28] ;  /* 0x00002800074a7984 */ /* 0x000e620000000a00 */
[----:B------:R-:W-:Y:S02]  /*4f00*/  DFMA R64, R42, R140, R58 ;  /* 0x0000008c2a40722b */ /* 0x000fe4000000003a */
[----:B------:R-:W-:Y:S01]  /*4f10*/  DFMA R86, R116, R86, R154 ;  /* 0x000000567456722b */ /* 0x000fe2000000009a */
[----:B------:R-:W1:Y:S04]  /*4f20*/  LDS.64 R58, [R11+0xf68] ;  /* 0x000f68000b3a7984 */ /* 0x000e680000000a00 */
[----:B------:R-:W1:Y:S04]  /*4f30*/  LDS.64 R154, [R8+0x1170] ;  /* 0x00117000089a7984 */ /* 0x000e680000000a00 */
[----:B------:R-:W-:Y:S01]  /*4f40*/  LDS.64 R140, [R7+0x30] ;  /* 0x00003000078c7984 */ /* 0x000fe20000000a00 */
[----:B0-----:R-:W-:-:S03]  /*4f50*/  DFMA R66, R98, R66, R56 ;  /* 0x000000426242722b */ /* 0x001fc60000000038 */
[----:B------:R-:W0:Y:S01]  /*4f60*/  LDS.64 R56, [R5+0x168] ;  /* 0x0001680005387984 */ /* 0x000e220000000a00 */
[----:B------:R-:W-:-:S03]  /*4f70*/  DFMA R62, R114, R62, R86 ;  /* 0x0000003e723e722b */ /* 0x000fc60000000056 */
[----:B------:R-:W4:Y:S05]  /*4f80*/  LDS.64 R86, [R9+0x1d88] ;  /* 0x001d880009567984 */ /* 0x000f2a0000000a00 */
[----:B-----5:R-:W-:-:S08]  /*4f90*/  DFMA R60, R102, R60, R62 ;  /* 0x0000003c663c722b */ /* 0x020fd0000000003e */
[----:B------:R-:W-:Y:S02]  /*4fa0*/  DFMA R72, R94, R72, R60 ;  /* 0x000000485e48722b */ /* 0x000fe4000000003c */
[----:B------:R-:W5:Y:S01]  /*4fb0*/  LDS.128 R60, [R9+0x1d90] ;  /* 0x001d9000093c7984 */ /* 0x000f620000000c00 */
[----:B-1----:R-:W-:Y:S02]  /*4fc0*/  DFMA R64, R40, R74, R64 ;  /* 0x0000004a2840722b */ /* 0x002fe40000000040 */
[----:B------:R-:W-:-:S03]  /*4fd0*/  DFMA R58, R18, R58, R66 ;  /* 0x0000003a123a722b */ /* 0x000fc60000000042 */
[----:B------:R-:W-:Y:S02]  /*4fe0*/  DFMA R154, R96, R154, R72 ;  /* 0x0000009a609a722b */ /* 0x000fe40000000048 */
[----:B------:R-:W-:Y:S01]  /*4ff0*/  LDS.128 R72, [R9+0x1db0] ;  /* 0x001db00009487984 */ /* 0x000fe20000000c00 */
[----:B0-----:R-:W-:-:S03]  /*5000*/  DFMA R56, R38, R56, R64 ;  /* 0x000000382638722b */ /* 0x001fc60000000040 */
[----:B------:R-:W0:Y:S01]  /*5010*/  LDS.128 R64, [R9+0x1da0] ;  /* 0x001da00009407984 */ /* 0x000e220000000c00 */
[----:B------:R-:W-:Y:S02]  /*5020*/  DFMA R70, R90, R70, R58 ;  /* 0x000000465a46722b */ /* 0x000fe4000000003a */
[C---:B------:R-:W-:Y:S02]  /*5030*/  DMUL R58, R154.reuse, R76 ;  /* 0x0000004c9a3a7228 */ /* 0x040fe40000000000 */
[----:B---3--:R-:W-:-:S06]  /*5040*/  DMUL R160, R154, R150 ;  /* 0x000000969aa07228 */ /* 0x008fcc0000000000 */
[----:B----4-:R-:W-:Y:S02]  /*5050*/  DFMA R150, R70, R142, R58 ;  /* 0x0000008e4696722b */ /* 0x010fe4000000003a */
[----:B------:R-:W-:Y:S02]  /*5060*/  DFMA R142, R112, R86, RZ ;  /* 0x00000056708e722b */ /* 0x000fe400000000ff */
[----:B------:R-:W-:Y:S01]  /*5070*/  DFMA R160, R70, R76, R160 ;  /* 0x0000004c46a0722b */ /* 0x000fe200000000a0 */
[----:B------:R-:W1:Y:S05]  /*5080*/  LDS.64 R76, [R5+0x1b0] ;  /* 0x0001b000054c7984 */ /* 0x000e6a0000000a00 */
[----:B-----5:R-:W-:-:S02]  /*5090*/  DFMA R142, R110, R60, R142 ;  /* 0x0000003c6e8e722b */ /* 0x020fc4000000008e */
[----:B------:R-:W-:Y:S01]  /*50a0*/  DFMA R140, R36, R140, R56 ;  /* 0x0000008c248c722b */ /* 0x000fe20000000038 */
[----:B------:R-:W3:Y:S05]  /*50b0*/  LDS.128 R56, [R9+0x1dc0] ;  /* 0x001dc00009387984 */ /* 0x000eea0000000c00 */
[----:B------:R-:W-:-:S08]  /*50c0*/  DFMA R142, R108, R62, R142 ;  /* 0x0000003e6c8e722b */ /* 0x000fd0000000008e */
[----:B0-----:R-:W-:-:S08]  /*50d0*/  DFMA R142, R100, R64, R142 ;  /* 0x00000040648e722b */ /* 0x001fd0000000008e */
[----:B------:R-:W-:-:S08]  /*50e0*/  DFMA R142, R92, R66, R142 ;  /* 0x000000425c8e722b */ /* 0x000fd0000000008e */
[----:B------:R-:W-:-:S08]  /*50f0*/  DFMA R142, R12, R72, R142 ;  /* 0x000000480c8e722b */ /* 0x000fd0000000008e */
[----:B------:R-:W-:Y:S02]  /*5100*/  DFMA R142, R14, R74, R142 ;  /* 0x0000004a0e8e722b */ /* 0x000fe4000000008e */
[----:B-1----:R-:W-:Y:S01]  /*5110*/  DFMA R76, R32, R76, R140 ;  /* 0x0000004c204c722b */ /* 0x002fe2000000008c */
[----:B------:R-:W-:-:S05]  /*5120*/  CS2R R140, SRZ ;  /* 0x00000000008c7805 */ /* 0x000fca000001ff00 */
[----:B---3--:R-:W-:Y:S01]  /*5130*/  DFMA R142, R88, R56, R142 ;  /* 0x00000038588e722b */ /* 0x008fe2000000008e */
[----:B------:R-:W3:Y:S07]  /*5140*/  @!P1 LDG.E.64.CONSTANT R140, desc[UR4][R106.64+0x97e0] ;  /* 0x0097e0046a8c9981 */ /* 0x000eee000c1e9b00 */
[----:B------:R-:W-:-:S08]  /*5150*/  DFMA R142, R34, R58, R142 ;  /* 0x0000003a228e722b */ /* 0x000fd0000000008e */
[----:B------:R-:W-:Y:S01]  /*5160*/  DFMA R162, R142, R80, R150 ;  /* 0x000000508ea2722b */ /* 0x000fe20000000096 */
[----:B------:R-:W-:-:S06]  /*5170*/  CS2R R150, SRZ ;  /* 0x0000000000967805 */ /* 0x000fcc000001ff00 */
[----:B------:R-:W4:Y:S01]  /*5180*/  @!P1 LDG.E.64.CONSTANT R150, desc[UR4][R106.64+0x8118] ;  /* 0x008118046a969981 */ /* 0x000f22000c1e9b00 */
[----:B------:R-:W-:-:S08]  /*5190*/  DFMA R156, R28, R156, R76 ;  /* 0x0000009c1c9c722b */ /* 0x000fd0000000004c */
[----:B------:R-:W-:Y:S02]  /*51a0*/  DFMA R158, R22, R158, R156 ;  /* 0x0000009e169e722b */ /* 0x000fe4000000009c */
[----:B------:R-:W0:Y:S01]  /*51b0*/  LDS.64 R156, [R7+0x40] ;  /* 0x00004000079c7984 */ /* 0x000e220000000a00 */
[----:B--2---:R-:W-:-:S03]  /*51c0*/  DMUL R76, R154, R78 ;  /* 0x0000004e9a4c7228 */ /* 0x004fc60000000000 */
[----:B------:R-:W-:Y:S01]  /*51d0*/  LDS.64 R154, [R5+0x240] ;  /* 0x00024000059a7984 */ /* 0x000fe20000000a00 */
[----:B------:R-:W-:Y:S06]  /*51e0*/  BAR.SYNC.DEFER_BLOCKING 0x0 ;  /* 0x0000000000007b1d */ /* 0x000fec0000010000 */
[----:B------:R-:W-:Y:S01]  /*51f0*/  DFMA R78, R142, R78, R160 ;  /* 0x0000004e8e4e722b */ /* 0x000fe200000000a0 */
[----:B------:R-:W-:Y:S06]  /*5200*/  STS.64 [R10], R162 ;  /* 0x000000a20a007388 */ /* 0x000fec0000000a00 */
[----:B------:R1:W-:Y:S01]  /*5210*/  STS.64 [R6], R78 ;  /* 0x0000004e06007388 */ /* 0x0003e20000000a00 */
[----:B------:R-:W-:Y:S06]  /*5220*/  BAR.SYNC.DEFER_BLOCKING 0x0 ;  /* 0x0000000000007b1d */ /* 0x000fec0000010000 */
[----:B------:R-:W-:Y:S01]  /*5230*/  DFMA R80, R70, R80, R76 ;  /* 0x000000504650722b */ /* 0x000fe2000000004c */
[----:B------:R-:W2:Y:S04]  /*5240*/  LDS.64 R160, [R7] ;  /* 0x0000000007a07984 */ /* 0x000ea80000000a00 */
[----:B------:R-:W5:Y:S04]  /*5250*/  LDS.64 R76, [R5] ;  /* 0x00000000054c7984 */ /* 0x000f680000000a00 */
[----:B------:R-:W5:Y:S01]  /*5260*/  LDS.64 R70, [R7+0x8] ;  /* 0x0000080007467984 */ /* 0x000f620000000a00 */
[----:B0-----:R-:W-:-:S03]  /*5270*/  DFMA R156, R20, R156, R158 ;  /* 0x0000009c149c722b */ /* 0x001fc6000000009e */
[----:B------:R-:W-:Y:S01]  /*5280*/  LDS.64 R158, [R5+0xd8] ;  /* 0x0000d800059e7984 */ /* 0x000fe20000000a00 */
[----:B-1----:R-:W-:-:S03]  /*5290*/  CS2R R78, SRZ ;  /* 0x00000000004e7805 */ /* 0x002fc6000001ff00 */
[----:B------:R-:W-:Y:S01]  /*52a0*/  LDS.64 R162, [R5+0x240] ;  /* 0x0002400005a27984 */ /* 0x000fe20000000a00 */
[----:B--2---:R-:W-:-:S03]  /*52b0*/  DMUL R160, R30, R160 ;  /* 0x000000a01ea07228 */ /* 0x004fc60000000000 */
[----:B------:R-:W2:Y:S01]  /*52c0*/  @!P1 LDG.E.64.CONSTANT R78, desc[UR4][R106.64+0x11b8] ;  /* 0x0011b8046a4e9981 */ /* 0x000ea2000c1e9b00 */
[----:B------:R-:W-:-:S08]  /*52d0*/  DFMA R154, R16, R154, R156 ;  /* 0x0000009a109a722b */ /* 0x000fd0000000009c */
[----:B------:R-:W-:Y:S02]  /*52e0*/  DADD R138, R138, R154 ;  /* 0x000000008a8a7229 */ /* 0x000fe4000000009a */
[----:B------:R-:W-:Y:S01]  /*52f0*/  LDS.64 R154, [R11+0x11b8] ;  /* 0x0011b8000b9a7984 */ /* 0x000fe20000000a00 */
[----:B---3--:R-:W-:-:S08]  /*5300*/  DMUL R140, R140, UR6 ;  /* 0x000000068c8c7c28 */ /* 0x008fd00008000000 */
[----:B------:R-:W-:Y:S02]  /*5310*/  DFMA R140, R14, R140, R160 ;  /* 0x0000008c0e8c722b */ /* 0x000fe400000000a0 */
[----:B----4-:R-:W-:Y:S01]  /*5320*/  DFMA R142, R142, R150, R80 ;  /* 0x000000968e8e722b */ /* 0x010fe20000000050 */
[----:B------:R-:W-:Y:S05]  /*5330*/  LDS.64 R160, [R7+0x38] ;  /* 0x0000380007a07984 */ /* 0x000fea0000000a00 */
[----:B-----5:R-:W-:Y:S01]  /*5340*/  DFMA R76, R24, R76, R140 ;  /* 0x0000004c184c722b */ /* 0x020fe2000000008c */
[----:B------:R-:W-:Y:S01]  /*5350*/  CS2R R80, SRZ ;  /* 0x0000000000507805 */ /* 0x000fe2000001ff00 */
[----:B------:R-:W0:Y:S05]  /*5360*/  LDS.64 R150, [R5+0x48] ;  /* 0x0000480005967984 */ /* 0x000e2a0000000a00 */
[----:B------:R-:W3:Y:S01]  /*5370*/  @!P1 LDG.E.64.CONSTANT R80, desc[UR4][R106.64+0x5610] ;  /* 0x005610046a509981 */ /* 0x000ee2000c1e9b00 */
[----:B------:R-:W-:Y:S01]  /*5380*/  DFMA R70, R26, R70, R76 ;  /* 0x000000461a46722b */ /* 0x000fe2000000004c */
[----:B------:R-:W-:-:S02]  /*5390*/  CS2R R76, SRZ ;  /* 0x00000000004c7805 */ /* 0x000fc4000001ff00 */
[----:B------:R-:W1:Y:S04]  /*53a0*/  LDS.64 R140, [R7+0x10] ;  /* 0x00001000078c7984 */ /* 0x000e680000000a00 */
[----:B------:R-:W4:Y:S01]  /*53b0*/  @!P1 LDG.E.64.CONSTANT R76, desc[UR4][R106.64+0x2880] ;  /* 0x002880046a4c9981 */ /* 0x000f22000c1e9b00 */
[----:B0-----:R-:W-:-:S03]  /*53c0*/  DFMA R150, R54, R150, R70 ;  /* 0x000000963696722b */ /* 0x001fc60000000046 */
[----:B------:R-:W0:Y:S05]  /*53d0*/  LDS.64 R70, [R5+0x90] ;  /* 0x0000900005467984 */ /* 0x000e2a0000000a00 */
[----:B-1----:R-:W-:Y:S02]  /*53e0*/  DFMA R140, R52, R140, R150 ;  /* 0x0000008c348c722b */ /* 0x002fe40000000096 */
[----:B------:R-:W1:Y:S01]  /*53f0*/  LDS.64 R150, [R7+0x18] ;  /* 0x0000180007967984 */ /* 0x000e620000000a00 */
[-C--:B------:R-:W-:Y:S02]  /*5400*/  DFMA R136, R86, R142.reuse, R136 ;  /* 0x0000008e5688722b */ /* 0x080fe40000000088 */
[----:B------:R-:W-:Y:S01]  /*5410*/  DFMA R144, R60, R142, R144 ;  /* 0x0000008e3c90722b */ /* 0x000fe20000000090 */
[----:B------:R-:W5:Y:S04]  /*5420*/  LDS.64 R86, [R11+0x11c0] ;  /* 0x0011c0000b567984 */ /* 0x000f680000000a00 */
[----:B------:R-:W-:Y:S01]  /*5430*/  LDS.64 R60, [R8+0x1200] ;  /* 0x00120000083c7984 */ /* 0x000fe20000000a00 */
[----:B0-----:R-:W-:Y:S01]  /*5440*/  DFMA R156, R50, R70, R140 ;  /* 0x00000046329c722b */ /* 0x001fe2000000008c */
[----:B------:R-:W-:-:S02]  /*5450*/  CS2R R140, SRZ ;  /* 0x00000000008c7805 */ /* 0x000fc4000001ff00 */
[----:B------:R-:W0:Y:S05]  /*5460*/  LDS.64 R70, [R7+0x20] ;  /* 0x0000200007467984 */ /* 0x000e2a0000000a00 */
[----:B-1----:R-:W-:Y:S01]  /*5470*/  DFMA R150, R48, R150, R156 ;  /* 0x000000963096722b */ /* 0x002fe2000000009c */
[----:B------:R-:W2:Y:S01]  /*5480*/  @!P1 LDG.E.64.CONSTANT R140, desc[UR4][R106.64+0x3f48] ;  /* 0x003f48046a8c9981 */ /* 0x000ea2000c1e9b00 */
[----:B------:R-:W-:-:S03]  /*5490*/  DFMA R146, R142, R62, R146 ;  /* 0x0000003e8e92722b */ /* 0x000fc60000000092 */
[----:B------:R-:W-:Y:S03]  /*54a0*/  LDS.64 R62, [R11+0x11c8] ;  /* 0x0011c8000b3e7984 */ /* 0x000fe60000000a00 */
[----:B------:R-:W-:Y:S01]  /*54b0*/  DFMA R158, R46, R158, R150 ;  /* 0x0000009e2e9e722b */ /* 0x000fe20000000096 */
[----:B------:R-:W-:Y:S04]  /*54c0*/  LDS.64 R156, [R5+0x120] ;  /* 0x00012000059c7984 */ /* 0x000fe80000000a00 */
[----:B------:R-:W1:Y:S01]  /*54d0*/  LDS.64 R150, [R8+0x11b8] ;  /* 0x0011b80008967984 */ /* 0x000e620000000a00 */
[----:B------:R-:W-:Y:S02]  /*54e0*/  DFMA R148, R64, R142, R148 ;  /* 0x0000008e4094722b */ /* 0x000fe40000000094 */
[----:B------:R-:W-:Y:S01]  /*54f0*/  DFMA R154, R134, R154, RZ ;  /* 0x0000009a869a722b */ /* 0x000fe200000000ff */
[----:B------:R-:W-:Y:S07]  /*5500*/  LDS.64 R64, [R7+0x28] ;  /* 0x0000280007407984 */ /* 0x000fee0000000a00 */
[----:B-----5:R-:W-:-:S02]  /*5510*/  DFMA R154, R130, R86, R154 ;  /* 0x00000056829a722b */ /* 0x020fc4000000009a */
[----:B0-----:R-:W-:Y:S01]  /*5520*/  DFMA R158, R44, R70, R158 ;  /* 0x000000462c9e722b */ /* 0x001fe2000000009e */
[----:B------:R-:W0:Y:S01]  /*5530*/  LDS.64 R70, [R8+0x1248] ;  /* 0x0012480008467984 */ /* 0x000e220000000a00 */
[----:B-1----:R-:W-:-:S08]  /*5540*/  DFMA R150, R132, R150, RZ ;  /* 0x000000968496722b */ /* 0x002fd000000000ff */
[----:B------:R-:W-:Y:S02]  /*5550*/  DFMA R86, R128, R60, R150 ;  /* 0x0000003c8056722b */ /* 0x000fe40000000096 */
[----:B------:R-:W1:Y:S04]  /*5560*/  LDS.64 R150, [R11+0x11d0] ;  /* 0x0011d0000b967984 */ /* 0x000e680000000a00 */
[----:B------:R-:W5:Y:S01]  /*5570*/  LDS.64 R60, [R8+0x1290] ;  /* 0x00129000083c7984 */ /* 0x000f620000000a00 */
[----:B------:R-:W-:-:S03]  /*5580*/  DFMA R154, R126, R62, R154 ;  /* 0x0000003e7e9a722b */ /* 0x000fc6000000009a */
[----:B------:R-:W5:Y:S01]  /*5590*/  LDS.64 R62, [R8+0x12d8] ;  /* 0x0012d800083e7984 */ /* 0x000f620000000a00 */
[----:B------:R-:W-:-:S03]  /*55a0*/  DFMA R156, R42, R156, R158 ;  /* 0x0000009c2a9c722b */ /* 0x000fc6000000009e */
[----:B------:R-:W5:Y:S01]  /*55b0*/  LDS.64 R158, [R5+0x168] ;  /* 0x00016800059e7984 */ /* 0x000f620000000a00 */
[----:B0-----:R-:W-:-:S03]  /*55c0*/  DFMA R70, R124, R70, R86 ;  /* 0x000000467c46722b */ /* 0x001fc60000000056 */
[----:B------:R-:W-:Y:S01]  /*55d0*/  LDS.64 R86, [R7+0x30] ;  /* 0x0000300007567984 */ /* 0x000fe20000000a00 */
[----:B------:R-:W-:-:S03]  /*55e0*/  DFMA R156, R40, R64, R156 ;  /* 0x00000040289c722b */ /* 0x000fc6000000009c */
[----:B------:R-:W0:Y:S01]  /*55f0*/  LDS.64 R64, [R11+0x11d8] ;  /* 0x0011d8000b407984 */ /* 0x000e220000000a00 */
[----:B-1----:R-:W-:-:S03]  /*5600*/  DFMA R150, R122, R150, R154 ;  /* 0x000000967a96722b */ /* 0x002fc6000000009a */
[----:B------:R-:W1:Y:S01]  /*5610*/  LDS.64 R154, [R11+0x11e0] ;  /* 0x0011e0000b9a7984 */ /* 0x000e620000000a00 */
[----:B-----5:R-:W-:-:S03]  /*5620*/  DFMA R60, R120, R60, R70 ;  /* 0x0000003c783c722b */ /* 0x020fc60000000046 */
[----:B------:R-:W5:Y:S05]  /*5630*/  LDS.64 R70, [R8+0x1320] ;  /* 0x0013200008467984 */ /* 0x000f6a0000000a00 */
[----:B------:R-:W-:Y:S02]  /*5640*/  DFMA R62, R116, R62, R60 ;  /* 0x0000003e743e722b */ /* 0x000fe4000000003c */
[----:B------:R-:W5:Y:S01]  /*5650*/  LDS.64 R60, [R8+0x1368] ;  /* 0x00136800083c7984 */ /* 0x000f620000000a00 */
[----:B------:R-:W-:-:S03]  /*5660*/  DFMA R158, R38, R158, R156 ;  /* 0x0000009e269e722b */ /* 0x000fc6000000009c */
[----:B------:R-:W5:Y:S01]  /*5670*/  LDS.64 R156, [R5+0x1b0] ;  /* 0x0001b000059c7984 */ /* 0x000f620000000a00 */
[----:B0-----:R-:W-:-:S04]  /*5680*/  DFMA R64, R118, R64, R150 ;  /* 0x000000407640722b */ /* 0x001fc80000000096 */
[----:B------:R-:W-:Y:S02]  /*5690*/  DFMA R86, R36, R86, R158 ;  /* 0x000000562456722b */ /* 0x000fe4000000009e */
[----:B------:R-:W0:Y:S01]  /*56a0*/  LDS.64 R158, [R11+0x11e8] ;  /* 0x0011e8000b9e7984 */ /* 0x000e220000000a00 */
[----:B------:R-:W-:Y:S02]  /*56b0*/  DFMA R150, R142, R66, R68 ;  /* 0x000000428e96722b */ /* 0x000fe40000000044 */
[----:B-1----:R-:W-:Y:S01]  /*56c0*/  DFMA R154, R104, R154, R64 ;  /* 0x0000009a689a722b */ /* 0x002fe20000000040 */
[----:B------:R-:W1:Y:S01]  /*56d0*/  LDS.64 R64, [R11+0x11f0] ;  /* 0x0011f0000b407984 */ /* 0x000e620000000a00 */
[----:B-----5:R-:W-:-:S03]  /*56e0*/  DFMA R70, R114, R70, R62 ;  /* 0x000000467246722b */ /* 0x020fc6000000003e */
[----:B------:R-:W5:Y:S05]  /*56f0*/  LDS.64 R62, [R8+0x13b0] ;  /* 0x0013b000083e7984 */ /* 0x000f6a0000000a00 */
[----:B------:R-:W-:Y:S01]  /*5700*/  DFMA R66, R102, R60, R70 ;  /* 0x0000003c6642722b */ /* 0x000fe20000000046 */
[----:B------:R-:W5:Y:S01]  /*5710*/  LDS.64 R60, [R8+0x13f8] ;  /* 0x0013f800083c7984 */ /* 0x000f620000000a00 */
[----:B------:R-:W-:-:S03]  /*5720*/  DFMA R156, R32, R156, R86 ;  /* 0x0000009c209c722b */ /* 0x000fc60000000056 */
[----:B------:R-:W3:Y:S04]  /*5730*/  LDS.128 R68, [R9+0x1dd0] ;  /* 0x001dd00009447984 */ /* 0x000ee80000000c00 */
[----:B------:R-:W-:Y:S01]  /*5740*/  LDS.64 R86, [R5+0x1f8] ;  /* 0x0001f80005567984 */ /* 0x000fe20000000a00 */
[----:B0-----:R-:W-:Y:S02]  /*5750*/  DFMA R158, R98, R158, R154 ;  /* 0x0000009e629e722b */ /* 0x001fe4000000009a */
[----:B------:R-:W-:Y:S01]  /*5760*/  DFMA R160, R28, R160, R156 ;  /* 0x000000a01ca0722b */ /* 0x000fe2000000009c */
[----:B------:R-:W0:Y:S05]  /*5770*/  LDS.64 R156, [R11+0x11f8] ;  /* 0x0011f8000b9c7984 */ /* 0x000e2a0000000a00 */
[----:B-1----:R-:W-:-:S02]  /*5780*/  DFMA R158, R18, R64, R158 ;  /* 0x00000040129e722b */ /* 0x002fc4000000009e */
[----:B-----5:R-:W-:Y:S01]  /*5790*/  DFMA R62, R94, R62, R66 ;  /* 0x0000003e5e3e722b */ /* 0x020fe20000000042 */
[----:B------:R-:W1:Y:S01]  /*57a0*/  LDS.128 R64, [R9+0x1de0] ;  /* 0x001de00009407984 */ /* 0x000e620000000c00 */
[----:B------:R-:W-:-:S06]  /*57b0*/  DFMA R154, R142, R58, R82 ;  /* 0x0000003a8e9a722b */ /* 0x000fcc0000000052 */
[----:B------:R-:W-:Y:S02]  /*57c0*/  DFMA R82, R96, R60, R62 ;  /* 0x0000003c6052722b */ /* 0x000fe4000000003e */
[----:B------:R-:W5:Y:S01]  /*57d0*/  LDS.128 R60, [R9+0x1df0] ;  /* 0x001df000093c7984 */ /* 0x000f620000000c00 */
[----:B------:R-:W-:Y:S02]  /*57e0*/  DFMA R152, R56, R142, R152 ;  /* 0x0000008e3898722b */ /* 0x000fe40000000098 */
[----:B---3--:R-:W-:Y:S01]  /*57f0*/  DFMA R58, R112, R68, RZ ;  /* 0x00000044703a722b */ /* 0x008fe200000000ff */
[----:B------:R-:W3:Y:S01]  /*5800*/  LDS.64 R56, [R7+0x40] ;  /* 0x0000400007387984 */ /* 0x000ee20000000a00 */
[----:B------:R-:W-:Y:S02]  /*5810*/  DFMA R74, R142, R74, R84 ;  /* 0x0000004a8e4a722b */ /* 0x000fe40000000054 */
[----:B0-----:R-:W-:Y:S02]  /*5820*/  DFMA R156, R90, R156, R158 ;  /* 0x0000009c5a9c722b */ /* 0x001fe4000000009e */
[----:B------:R-:W-:-:S02]  /*5830*/  DMUL R80, R82, R80 ;  /* 0x0000005052507228 */ /* 0x000fc40000000000 */
[----:B------:R-:W-:Y:S02]  /*5840*/  DFMA R58, R110, R70, R58 ;  /* 0x000000466e3a722b */ /* 0x000fe4000000003a */
[----:B----4-:R-:W-:-:S04]  /*5850*/  DMUL R84, R82, R76 ;  /* 0x0000004c52547228 */ /* 0x010fc80000000000 */
[----:B------:R-:W-:Y:S02]  /*5860*/  DFMA R76, R156, R76, R80 ;  /* 0x0000004c9c4c722b */ /* 0x000fe40000000050 */
[----:B-1----:R-:W-:-:S08]  /*5870*/  DFMA R80, R108, R64, R58 ;  /* 0x000000406c50722b */ /* 0x002fd0000000003a */
[----:B------:R-:W-:Y:S02]  /*5880*/  DFMA R80, R100, R66, R80 ;  /* 0x000000426450722b */ /* 0x000fe40000000050 */
[----:B------:R-:W-:Y:S01]  /*5890*/  DFMA R86, R22, R86, R160 ;  /* 0x000000561656722b */ /* 0x000fe200000000a0 */
[----:B------:R-:W-:Y:S05]  /*58a0*/  LDS.64 R160, [R9+0x1e10] ;  /* 0x001e100009a07984 */ /* 0x000fea0000000a00 */
[----:B-----5:R-:W-:Y:S01]  /*58b0*/  DFMA R158, R92, R60, R80 ;  /* 0x0000003c5c9e722b */ /* 0x020fe20000000050 */
[----:B------:R-:W-:Y:S01]  /*58c0*/  CS2R R80, SRZ ;  /* 0x0000000000507805 */ /* 0x000fe2000001ff00 */
[----:B---3--:R-:W-:Y:S01]  /*58d0*/  DFMA R86, R20, R56, R86 ;  /* 0x000000381456722b */ /* 0x008fe20000000056 */
[----:B------:R-:W0:Y:S04]  /*58e0*/  LDS.128 R56, [R9+0x1e00] ;  /* 0x001e000009387984 */ /* 0x000e280000000c00 */
[----:B------:R-:W3:Y:S01]  /*58f0*/  @!P1 LDG.E.64.CONSTANT R80, desc[UR4][R106.64+0x6cd8] ;  /* 0x006cd8046a509981 */ /* 0x000ee2000c1e9b00 */
[----:B------:R-:W-:-:S02]  /*5900*/  DFMA R158, R12, R62, R158 ;  /* 0x0000003e0c9e722b */ /* 0x000fc4000000009e */
[----:B--2---:R-:W-:Y:S01]  /*5910*/  DFMA R78, R156, R78, R84 ;  /* 0x0000004e9c4e722b */ /* 0x004fe20000000054 */
[----:B------:R-:W-:Y:S06]  /*5920*/  BAR.SYNC.DEFER_BLOCKING 0x0 ;  /* 0x0000000000007b1d */ /* 0x000fec0000010000 */
[----:B------:R-:W-:Y:S02]  /*5930*/  DFMA R162, R16, R162, R86 ;  /* 0x000000a210a2722b */ /* 0x000fe40000000056 */
[----:B0-----:R-:W-:-:S08]  /*5940*/  DFMA R158, R14, R56, R158 ;  /* 0x000000380e9e722b */ /* 0x001fd0000000009e */
[----:B------:R-:W-:-:S08]  /*5950*/  DFMA R158, R88, R58, R158 ;  /* 0x0000003a589e722b */ /* 0x000fd0000000009e */
[----:B------:R-:W-:-:S08]  /*5960*/  DFMA R158, R34, R160, R158 ;  /* 0x000000a0229e722b */ /* 0x000fd0000000009e */
[----:B------:R-:W-:Y:S01]  /*5970*/  DFMA R86, R158, R140, R78 ;  /* 0x0000008c9e56722b */ /* 0x000fe2000000004e */
[----:B------:R-:W-:-:S06]  /*5980*/  CS2R R78, SRZ ;  /* 0x00000000004e7805 */ /* 0x000fcc000001ff00 */
[----:B------:R-:W2:Y:S04]  /*5990*/  @!P1 LDG.E.64.CONSTANT R78, desc[UR4][R106.64+0x9a68] ;  /* 0x009a68046a4e9981 */ /* 0x000ea8000c1e9b00 */
[----:B------:R-:W-:Y:S01]  /*59a0*/  STS.64 [R10], R86 ;  /* 0x000000560a007388 */ /* 0x000fe20000000a00 */
[----:B---3--:R-:W-:-:S07]  /*59b0*/  DFMA R164, R158, R80, R76 ;  /* 0x000000509ea4722b */ /* 0x008fce000000004c */
[----:B------:R-:W-:Y:S01]  /*59c0*/  STS.64 [R6], R164 ;  /* 0x000000a406007388 */ /* 0x000fe20000000a00 */
[----:B------:R-:W-:Y:S06]  /*59d0*/  BAR.SYNC.DEFER_BLOCKING 0x0 ;  /* 0x0000000000007b1d */ /* 0x000fec0000010000 */
[----:B------:R-:W0:Y:S04]  /*59e0*/  LDS.64 R76, [R7] ;  /* 0x00000000074c7984 */ /* 0x000e280000000a00 */
[----:B------:R-:W1:Y:S01]  /*59f0*/  LDS.64 R84, [R5] ;  /* 0x0000000005547984 */ /* 0x000e620000000a00 */
[----:B--2---:R-:W-:-:S02]  /*5a00*/  DMUL R78, R78, UR6 ;  /* 0x000000064e4e7c28 */ /* 0x004fc40008000000 */
[----:B0-----:R-:W-:-:S08]  /*5a10*/  DMUL R76, R30, R76 ;  /* 0x0000004c1e4c7228 */ /* 0x001fd00000000000 */
[----:B------:R-:W-:Y:S01]  /*5a20*/  DFMA R76, R88, R78, R76 ;  /* 0x0000004e584c722b */ /* 0x000fe2000000004c */
[----:B------:R-:W-:Y:S07]  /*5a30*/  LDS.64 R78, [R11+0x1440] ;  /* 0x001440000b4e7984 */ /* 0x000fee0000000a00 */
[----:B-1----:R-:W-:Y:S02]  /*5a40*/  DFMA R84, R24, R84, R76 ;  /* 0x000000541854722b */ /* 0x002fe4000000004c */
[----:B------:R-:W0:Y:S06]  /*5a50*/  LDS.64 R76, [R7+0x8] ;  /* 0x00000800074c7984 */ /* 0x000e2c0000000a00 */
[----:B0-----:R-:W-:-:S02]  /*5a60*/  DFMA R76, R26, R76, R84 ;  /* 0x0000004c1a4c722b */ /* 0x001fc40000000054 */
[----:B------:R-:W0:Y:S01]  /*5a70*/  LDS.64 R84, [R5+0x48] ;  /* 0x0000480005547984 */ /* 0x000e220000000a00 */
[----:B------:R-:W-:-:S03]  /*5a80*/  DFMA R134, R134, R78, RZ ;  /* 0x0000004e8686722b */ /* 0x000fc600000000ff */
[----:B------:R-:W1:Y:S02]  /*5a90*/  LDS.64 R78, [R11+0x1448] ;  /* 0x001448000b4e7984 */ /* 0x000e640000000a00 */
[----:B0-----:R-:W-:Y:S02]  /*5aa0*/  DFMA R86, R54, R84, R76 ;  /* 0x000000543656722b */ /* 0x001fe4000000004c */
[----:B------:R-:W0:Y:S04]  /*5ab0*/  LDS.64 R84, [R8+0x1440] ;  /* 0x0014400008547984 */ /* 0x000e280000000a00 */
[----:B------:R-:W2:Y:S01]  /*5ac0*/  LDS.64 R76, [R7+0x10] ;  /* 0x00001000074c7984 */ /* 0x000ea20000000a00 */
[----:B-1----:R-:W-:-:S03]  /*5ad0*/  DFMA R78, R130, R78, R134 ;  /* 0x0000004e824e722b */ /* 0x002fc60000000086 */
[----:B------:R-:W-:Y:S01]  /*5ae0*/  LDS.64 R130, [R5+0x90] ;  /* 0x0000900005827984 */ /* 0x000fe20000000a00 */
[----:B0-----:R-:W-:-:S03]  /*5af0*/  DFMA R132, R132, R84, RZ ;  /* 0x000000548484722b */ /* 0x001fc600000000ff */
[----:B------:R-:W0:Y:S01]  /*5b00*/  LDS.64 R84, [R11+0x1450] ;  /* 0x001450000b547984 */ /* 0x000e220000000a00 */
[----:B--2---:R-:W-:-:S03]  /*5b10*/  DFMA R76, R52, R76, R86 ;  /* 0x0000004c344c722b */ /* 0x004fc60000000056 */
[----:B------:R-:W1:Y:S01]  /*5b20*/  LDS.64 R86, [R8+0x1488] ;  /* 0x0014880008567984 */ /* 0x000e620000000a00 */
[----:B0-----:R-:W-:-:S03]  /*5b30*/  DFMA R84, R126, R84, R78 ;  /* 0x000000547e54722b */ /* 0x001fc6000000004e */
        /* <DEDUP_REMOVED lines=8> */
[----:B------:R-:W-:Y:S01]  /*5bc0*/  CS2R R126, SRZ ;  /* 0x00000000007e7805 */ /* 0x000fe2000001ff00 */
[----:B-1----:R-:W-:Y:S01]  /*5bd0*/  DFMA R86, R124, R128, R86 ;  /* 0x000000807c56722b */ /* 0x002fe20000000056 */
[----:B------:R-:W-:-:S04]  /*5be0*/  CS2R R128, SRZ ;  /* 0x0000000000807805 */ /* 0x000fc8000001ff00 */
[----:B------:R-:W4:Y:S01]  /*5bf0*/  @!P1 LDG.E.64.CONSTANT R126, desc[UR4][R106.64+0x2b08] ;  /* 0x002b08046a7e9981 */ /* 0x000f22000c1e9b00 */
[----:B------:R-:W-:-:S03]  /*5c00*/  CS2R R124, SRZ ;  /* 0x00000000007c7805 */ /* 0x000fc6000001ff00 */
[----:B------:R-:W5:Y:S01]  /*5c10*/  @!P1 LDG.E.64.CONSTANT R128, desc[UR4][R106.64+0x1440] ;  /* 0x001440046a809981 */ /* 0x000f62000c1e9b00 */
[----:B------:R-:W-:-:S03]  /*5c20*/  CS2R R122, SRZ ;  /* 0x00000000007a7805 */ /* 0x000fc6000001ff00 */
[----:B------:R-:W5:Y:S04]  /*5c30*/  @!P1 LDG.E.64.CONSTANT R124, desc[UR4][R106.64+0x41d0] ;  /* 0x0041d0046a7c9981 */ /* 0x000f68000c1e9b00 */
[----:B------:R-:W5:Y:S01]  /*5c40*/  @!P1 LDG.E.64.CONSTANT R122, desc[UR4][R106.64+0x5898] ;  /* 0x005898046a7a9981 */ /* 0x000f62000c1e9b00 */
[----:B--2---:R-:W-:Y:S01]  /*5c50*/  DFMA R86, R120, R78, R86 ;  /* 0x0000004e7856722b */ /* 0x004fe20000000056 */
[----:B------:R-:W-:Y:S01]  /*5c60*/  CS2R R120, SRZ ;  /* 0x0000000000787805 */ /* 0x000fe2000001ff00 */
[----:B---3--:R-:W-:Y:S01]  /*5c70*/  DFMA R76, R48, R76, R130 ;  /* 0x0000004c304c722b */ /* 0x008fe20000000082 */
[----:B------:R-:W-:Y:S04]  /*5c80*/  LDS.64 R78, [R5+0xd8] ;  /* 0x0000d800054e7984 */ /* 0x000fe80000000a00 */
[----:B------:R-:W2:Y:S04]  /*5c90*/  @!P1 LDG.E.64.CONSTANT R120, desc[UR4][R106.64+0x6f60] ;  /* 0x006f60046a789981 */ /* 0x000ea8000c1e9b00 */
[----:B------:R-:W0:Y:S02]  /*5ca0*/  LDS.64 R130, [R8+0x1560] ;  /* 0x0015600008827984 */ /* 0x000e240000000a00 */
[----:B0-----:R-:W-:-:S02]  /*5cb0*/  DFMA R130, R116, R130, R86 ;  /* 0x000000827482722b */ /* 0x001fc40000000056 */
[----:B------:R-:W0:Y:S01]  /*5cc0*/  LDS.64 R86, [R8+0x15a8] ;  /* 0x0015a80008567984 */ /* 0x000e220000000a00 */
[----:B------:R-:W-:-:S03]  /*5cd0*/  DFMA R78, R46, R78, R76 ;  /* 0x0000004e2e4e722b */ /* 0x000fc6000000004c */
[----:B------:R-:W1:Y:S01]  /*5ce0*/  LDS.64 R76, [R7+0x20] ;  /* 0x00002000074c7984 */ /* 0x000e620000000a00 */
[----:B------:R-:W-:-:S06]  /*5cf0*/  CS2R R116, SRZ ;  /* 0x0000000000747805 */ /* 0x000fcc000001ff00 */
[----:B------:R-:W3:Y:S01]  /*5d00*/  @!P1 LDG.E.64.CONSTANT R116, desc[UR4][R106.64+0x9cf0] ;  /* 0x009cf0046a749981 */ /* 0x000ee2000c1e9b00 */
[----:B------:R-:W-:-:S03]  /*5d10*/  DFMA R84, R118, R132, R84 ;  /* 0x000000847654722b */ /* 0x000fc60000000054 */
[----:B------:R-:W1:Y:S01]  /*5d20*/  LDS.64 R132, [R5+0x120] ;  /* 0x0001200005847984 */ /* 0x000e620000000a00 */
[----:B0-----:R-:W-:-:S03]  /*5d30*/  DFMA R86, R114, R86, R130 ;  /* 0x000000567256722b */ /* 0x001fc60000000082 */
[----:B------:R-:W0:Y:S01]  /*5d40*/  LDS.64 R114, [R9+0x1e18] ;  /* 0x001e180009727984 */ /* 0x000e220000000a00 */
[----:B-1----:R-:W-:-:S03]  /*5d50*/  DFMA R130, R44, R76, R78 ;  /* 0x0000004c2c82722b */ /* 0x002fc6000000004e */
[----:B------:R-:W1:Y:S05]  /*5d60*/  LDS.128 R76, [R9+0x1e20] ;  /* 0x001e2000094c7984 */ /* 0x000e6a0000000c00 */
[----:B------:R-:W-:Y:S02]  /*5d70*/  DFMA R132, R42, R132, R130 ;  /* 0x000000842a84722b */ /* 0x000fe40000000082 */
[----:B------:R-:W1:Y:S01]  /*5d80*/  LDS.64 R130, [R7+0x28] ;  /* 0x0000280007827984 */ /* 0x000e620000000a00 */
[----:B------:R-:W-:-:S03]  /*5d90*/  DMUL R118, R82, R80 ;  /* 0x0000005052767228 */ /* 0x000fc60000000000 */
[----:B------:R-:W1:Y:S04]  /*5da0*/  LDS.64 R82, [R11+0x1468] ;  /* 0x001468000b527984 */ /* 0x000e680000000a00 */
[----:B------:R-:W1:Y:S01]  /*5db0*/  LDS.64 R80, [R8+0x15f0] ;  /* 0x0015f00008507984 */ /* 0x000e620000000a00 */
[----:B0-----:R-:W-:-:S08]  /*5dc0*/  DFMA R112, R112, R114, RZ ;  /* 0x000000727070722b */ /* 0x001fd000000000ff */
[----:B-1----:R-:W-:Y:S02]  /*5dd0*/  DFMA R110, R110, R76, R112 ;  /* 0x0000004c6e6e722b */ /* 0x002fe40000000070 */
[----:B------:R-:W0:Y:S01]  /*5de0*/  LDS.64 R112, [R5+0x168] ;  /* 0x0001680005707984 */ /* 0x000e220000000a00 */
[----:B------:R-:W-:-:S05]  /*5df0*/  DFMA R130, R40, R130, R132 ;  /* 0x000000822882722b */ /* 0x000fca0000000084 */
[----:B------:R-:W-:Y:S01]  /*5e00*/  DFMA R110, R108, R78, R110 ;  /* 0x0000004e6c6e722b */ /* 0x000fe2000000006e */
[----:B------:R-:W1:Y:S04]  /*5e10*/  LDS.64 R132, [R11+0x1470] ;  /* 0x001470000b847984 */ /* 0x000e680000000a00 */
[----:B------:R-:W1:Y:S01]  /*5e20*/  LDS.64 R108, [R8+0x1638] ;  /* 0x00163800086c7984 */ /* 0x000e620000000a00 */
[----:B------:R-:W-:Y:S02]  /*5e30*/  DFMA R84, R104, R82, R84 ;  /* 0x000000526854722b */ /* 0x000fe40000000054 */
[----:B------:R-:W-:Y:S01]  /*5e40*/  DFMA R86, R102, R80, R86 ;  /* 0x000000506656722b */ /* 0x000fe20000000056 */
[----:B------:R-:W1:Y:S01]  /*5e50*/  LDS.128 R80, [R9+0x1e30] ;  /* 0x001e300009507984 */ /* 0x000e620000000c00 */
[----:B0-----:R-:W-:-:S03]  /*5e60*/  DFMA R130, R38, R112, R130 ;  /* 0x000000702682722b */ /* 0x001fc60000000082 */
[----:B------:R-:W0:Y:S01]  /*5e70*/  LDS.64 R112, [R7+0x30] ;  /* 0x0000300007707984 */ /* 0x000e220000000a00 */
[----:B------:R-:W-:Y:S02]  /*5e80*/  CS2R R104, SRZ ;  /* 0x0000000000687805 */ /* 0x000fe4000001ff00 */
[----:B------:R-:W-:-:S04]  /*5e90*/  CS2R R102, SRZ ;  /* 0x0000000000667805 */ /* 0x000fc8000001ff00 */
[----:B------:R-:W3:Y:S01]  /*5ea0*/  @!P1 LDG.E.64.CONSTANT R104, desc[UR4][R106.64+0x83a0] ;  /* 0x0083a0046a689981 */ /* 0x000ee2000c1e9b00 */
[----:B-1----:R-:W-:Y:S02]  /*5eb0*/  DFMA R98, R98, R132, R84 ;  /* 0x000000846262722b */ /* 0x002fe40000000054 */
[----:B------:R-:W-:Y:S01]  /*5ec0*/  DFMA R108, R94, R108, R86 ;  /* 0x0000006c5e6c722b */ /* 0x000fe20000000056 */
[----:B------:R1:W3:Y:S04]  /*5ed0*/  @!P1 LDG.E.64.CONSTANT R102, desc[UR4][R106.64+0x8628] ;  /* 0x008628046a669981 */ /* 0x0002e8000c1e9b00 */
[----:B------:R-:W0:Y:S01]  /*5ee0*/  LDS.128 R84, [R9+0x1e40] ;  /* 0x001e400009547984 */ /* 0x000e220000000c00 */
[----:B------:R-:W-:-:S03]  /*5ef0*/  DFMA R110, R100, R80, R110 ;  /* 0x00000050646e722b */ /* 0x000fc6000000006e */
[----:B------:R-:W-:Y:S04]  /*5f00*/  LDS.64 R132, [R11+0x1480] ;  /* 0x001480000b847984 */ /* 0x000fe80000000a00 */
[----:B-1----:R-:W1:Y:S01]  /*5f10*/  LDS.64 R106, [R11+0x1478] ;  /* 0x001478000b6a7984 */ /* 0x002e620000000a00 */
[----:B------:R-:W-:-:S03]  /*5f20*/  DFMA R110, R92, R82, R110 ;  /* 0x000000525c6e722b */ /* 0x000fc6000000006e */
[----:B------:R-:W1:Y:S04]  /*5f30*/  LDS.128 R92, [R9+0x1e50] ;  /* 0x001e5000095c7984 */ /* 0x000e680000000c00 */
[----:B------:R-:W-:Y:S04]  /*5f40*/  LDS.64 R100, [R5+0x1b0] ;  /* 0x0001b00005647984 */ /* 0x000fe80000000a00 */
[----:B------:R-:W-:Y:S01]  /*5f50*/  LDS.64 R10, [R5+0x240] ;  /* 0x00024000050a7984 */ /* 0x000fe20000000a00 */
[----:B0-----:R-:W-:-:S03]  /*5f60*/  DFMA R112, R36, R112, R130 ;  /* 0x000000702470722b */ /* 0x001fc60000000082 */
[----:B------:R-:W0:Y:S01]  /*5f70*/  LDS.64 R130, [R8+0x1680] ;  /* 0x0016800008827984 */ /* 0x000e220000000a00 */
[----:B------:R-:W-:-:S03]  /*5f80*/  DFMA R110, R12, R84, R110 ;  /* 0x000000540c6e722b */ /* 0x000fc6000000006e */
[----:B------:R-:W2:Y:S01]  /*5f90*/  LDS.64 R12, [R7+0x38] ;  /* 0x00003800070c7984 */ /* 0x000ea20000000a00 */
[----:B-1----:R-:W-:-:S04]  /*5fa0*/  DFMA R98, R18, R106, R98 ;  /* 0x0000006a1262722b */ /* 0x002fc80000000062 */
[----:B------:R-:W-:Y:S01]  /*5fb0*/  DFMA R110, R14, R86, R110 ;  /* 0x000000560e6e722b */ /* 0x000fe2000000006e */
[----:B------:R-:W-:Y:S03]  /*5fc0*/  LDS.64 R18, [R5+0x1f8] ;  /* 0x0001f80005127984 */ /* 0x000fe60000000a00 */
[----:B------:R-:W-:-:S04]  /*5fd0*/  DFMA R132, R90, R132, R98 ;  /* 0x000000845a84722b */ /* 0x000fc80000000062 */
[----:B------:R-:W-:Y:S02]  /*5fe0*/  DFMA R110, R88, R92, R110 ;  /* 0x0000005c586e722b */ /* 0x000fe4000000006e */
[----:B0-----:R-:W-:-:S06]  /*5ff0*/  DFMA R108, R96, R130, R108 ;  /* 0x00000082606c722b */ /* 0x001fcc000000006c */
[----:B------:R-:W-:Y:S02]  /*6000*/  DFMA R8, R34, R94, R110 ;  /* 0x0000005e2208722b */ /* 0x000fe4000000006e */
[----:B----4-:R-:W-:-:S08]  /*6010*/  DMUL R14, R108, R126 ;  /* 0x0000007e6c0e7228 */ /* 0x010fd00000000000 */
[----:B-----5:R-:W-:Y:S02]  /*6020*/  DFMA R14, R132, R128, R14 ;  /* 0x00000080840e722b */ /* 0x020fe4000000000e */
[----:B------:R-:W-:-:S06]  /*6030*/  DMUL R122, R108, R122 ;  /* 0x0000007a6c7a7228 */ /* 0x000fcc0000000000 */
[----:B------:R-:W-:Y:S02]  /*6040*/  DFMA R88, R8, R124, R14 ;  /* 0x0000007c0858722b */ /* 0x000fe4000000000e */
[----:B------:R-:W-:Y:S01]  /*6050*/  LDS.64 R14, [R7+0x40] ;  /* 0x00004000070e7984 */ /* 0x000fe20000000a00 */
[----:B------:R-:W-:Y:S01]  /*6060*/  DFMA R122, R132, R126, R122 ;  /* 0x0000007e847a722b */ /* 0x000fe2000000007a */
[----:B------:R-:W-:Y:S01]  /*6070*/  IMAD R107, R2, 0x8, R7 ;  /* 0x00000008026b7824 */ /* 0x000fe200078e0207 */
[----:B------:R-:W-:Y:S06]  /*6080*/  BAR.SYNC.DEFER_BLOCKING 0x0 ;  /* 0x0000000000007b1d */ /* 0x000fec0000010000 */
[----:B--2---:R-:W-:Y:S01]  /*6090*/  DFMA R122, R8, R120, R122 ;  /* 0x00000078087a722b */ /* 0x004fe2000000007a */
[----:B------:R-:W-:Y:S06]  /*60a0*/  STS.64 [R107], R88 ;  /* 0x000000586b007388 */ /* 0x000fec0000000a00 */
[----:B------:R-:W-:Y:S01]  /*60b0*/  STS.64 [R6], R122 ;  /* 0x0000007a06007388 */ /* 0x000fe20000000a00 */
[----:B------:R-:W-:Y:S06]  /*60c0*/  BAR.SYNC.DEFER_BLOCKING 0x0 ;  /* 0x0000000000007b1d */ /* 0x000fec0000010000 */
[----:B------:R-:W0:Y:S04]  /*60d0*/  LDS.64 R90, [R7] ;  /* 0x00000000075a7984 */ /* 0x000e280000000a00 */
[----:B------:R-:W1:Y:S01]  /*60e0*/  LDS.64 R96, [R5] ;  /* 0x0000000005607984 */ /* 0x000e620000000a00 */
[----:B------:R-:W-:-:S03]  /*60f0*/  DFMA R100, R32, R100, R112 ;  /* 0x000000642064722b */ /* 0x000fc60000000070 */
[----:B------:R-:W2:Y:S05]  /*6100*/  LDS.64 R98, [R7+0x8] ;  /* 0x0000080007627984 */ /* 0x000eaa0000000a00 */
[----:B------:R-:W-:Y:S02]  /*6110*/  DFMA R12, R28, R12, R100 ;  /* 0x0000000c1c0c722b */ /* 0x000fe40000000064 */
[----:B------:R-:W4:Y:S01]  /*6120*/  LDS.64 R100, [R5+0x48] ;  /* 0x0000480005647984 */ /* 0x000f220000000a00 */
[----:B---3--:R-:W-:Y:S01]  /*6130*/  DMUL R116, R116, UR6 ;  /* 0x0000000674747c28 */ /* 0x008fe20008000000 */
[----:B------:R-:W3:Y:S01]  /*6140*/  LDCU.64 UR6, c[0x3][0x758] ;  /* 0x00c0eb00ff0677ac */ /* 0x000ee20008000a00 */
[----:B0-----:R-:W-:Y:S01]  /*6150*/  DMUL R90, R30, R90 ;  /* 0x0000005a1e5a7228 */ /* 0x001fe20000000000 */
[----:B------:R-:W0:Y:S07]  /*6160*/  LDS.64 R30, [R7+0x10] ;  /* 0x00001000071e7984 */ /* 0x000e2e0000000a00 */
[----:B------:R-:W-:Y:S01]  /*6170*/  DFMA R90, R34, R116, R90 ;  /* 0x00000074225a722b */ /* 0x000fe2000000005a */
[----:B------:R-:W5:Y:S07]  /*6180*/  LDS.64 R34, [R5+0x90] ;  /* 0x0000900005227984 */ /* 0x000f6e0000000a00 */
[----:B-1----:R-:W-:Y:S01]  /*6190*/  DFMA R90, R24, R96, R90 ;  /* 0x00000060185a722b */ /* 0x002fe2000000005a */
[----:B------:R-:W1:Y:S07]  /*61a0*/  LDS.64 R24, [R7+0x18] ;  /* 0x0000180007187984 */ /* 0x000e6e0000000a00 */
[----:B--2---:R-:W-:Y:S01]  /*61b0*/  DFMA R90, R26, R98, R90 ;  /* 0x000000621a5a722b */ /* 0x004fe2000000005a */
[----:B------:R-:W2:Y:S07]  /*61c0*/  LDS.64 R26, [R5+0xd8] ;  /* 0x0000d800051a7984 */ /* 0x000eae0000000a00 */
[----:B----4-:R-:W-:Y:S01]  /*61d0*/  DFMA R90, R54, R100, R90 ;  /* 0x00000064365a722b */ /* 0x010fe2000000005a */
[----:B------:R-:W4:Y:S07]  /*61e0*/  LDS.64 R54, [R7+0x20] ;  /* 0x0000200007367984 */ /* 0x000f2e0000000a00 */
[----:B0-----:R-:W-:Y:S01]  /*61f0*/  DFMA R30, R52, R30, R90 ;  /* 0x0000001e341e722b */ /* 0x001fe2000000005a */
[----:B------:R-:W0:Y:S07]  /*6200*/  LDS.64 R52, [R5+0x120] ;  /* 0x0001200005347984 */ /* 0x000e2e0000000a00 */
[----:B-----5:R-:W-:Y:S01]  /*6210*/  DFMA R30, R50, R34, R30 ;  /* 0x00000022321e722b */ /* 0x020fe2000000001e */
[----:B------:R-:W5:Y:S07]  /*6220*/  LDS.64 R34, [R7+0x28] ;  /* 0x0000280007227984 */ /* 0x000f6e0000000a00 */
[----:B-1----:R-:W-:-:S02]  /*6230*/  DFMA R24, R48, R24, R30 ;  /* 0x000000183018722b */ /* 0x002fc4000000001e */
[----:B------:R-:W1:Y:S06]  /*6240*/  LDS.64 R30, [R5+0x168] ;  /* 0x00016800051e7984 */ /* 0x000e6c0000000a00 */
[----:B--2---:R-:W-:Y:S01]  /*6250*/  DFMA R24, R46, R26, R24 ;  /* 0x0000001a2e18722b */ /* 0x004fe20000000018 */
[----:B------:R-:W2:Y:S04]  /*6260*/  LDS.64 R46, [R7+0x30] ;  /* 0x00003000072e7984 */ /* 0x000ea80000000a00 */
[----:B------:R-:W-:Y:S03]  /*6270*/  LDS.64 R26, [R7+0x40] ;  /* 0x00004000071a7984 */ /* 0x000fe60000000a00 */
[----:B----4-:R-:W-:Y:S01]  /*6280*/  DFMA R24, R44, R54, R24 ;  /* 0x000000362c18722b */ /* 0x010fe20000000018 */
[----:B------:R-:W4:Y:S07]  /*6290*/  LDS.64 R44, [R5+0x1b0] ;  /* 0x0001b000052c7984 */ /* 0x000f2e0000000a00 */
[----:B0-----:R-:W-:Y:S01]  /*62a0*/  DFMA R24, R42, R52, R24 ;  /* 0x000000342a18722b */ /* 0x001fe20000000018 */
[----:B------:R-:W0:Y:S07]  /*62b0*/  LDS.64 R42, [R7+0x38] ;  /* 0x00003800072a7984 */ /* 0x000e2e0000000a00 */
[----:B-----5:R-:W-:Y:S01]  /*62c0*/  DFMA R24, R40, R34, R24 ;  /* 0x000000222818722b */ /* 0x020fe20000000018 */
[----:B------:R-:W5:Y:S07]  /*62d0*/  LDS.64 R34, [R5+0x1f8] ;  /* 0x0001f80005227984 */ /* 0x000f6e0000000a00 */
[----:B-1----:R-:W-:-:S08]  /*62e0*/  DFMA R24, R38, R30, R24 ;  /* 0x0000001e2618722b */ /* 0x002fd00000000018 */
[----:B--2---:R-:W-:Y:S02]  /*62f0*/  DFMA R46, R36, R46, R24 ;  /* 0x0000002e242e722b */ /* 0x004fe40000000018 */
[----:B------:R-:W1:Y:S06]  /*6300*/  LDS.64 R24, [R5+0x240] ;  /* 0x0002400005187984 */ /* 0x000e6c0000000a00 */
[----:B----4-:R-:W-:Y:S02]  /*6310*/  DFMA R44, R32, R44, R46 ;  /* 0x0000002c202c722b */ /* 0x010fe4000000002e */
[----:B------:R-:W-:-:S02]  /*6320*/  DFMA R118, R156, R140, R118 ;  /* 0x0000008c9c76722b */ /* 0x000fc40000000076 */
[----:B------:R-:W-:Y:S01]  /*6330*/  DFMA R12, R22, R18, R12 ;  /* 0x00000012160c722b */ /* 0x000fe2000000000c */
[----:B------:R-:W-:Y:S06]  /*6340*/  BAR.SYNC.DEFER_BLOCKING 0x0 ;  /* 0x0000000000007b1d */ /* 0x000fec0000010000 */
[----:B------:R-:W-:Y:S02]  /*6350*/  DMUL R108, R108, R120 ;  /* 0x000000786c6c7228 */ /* 0x000fe40000000000 */
[----:B0-----:R-:W-:Y:S02]  /*6360*/  DFMA R42, R28, R42, R44 ;  /* 0x0000002a1c2a722b */ /* 0x001fe4000000002c */
[----:B------:R-:W-:-:S02]  /*6370*/  DFMA R104, R158, R104, R118 ;  /* 0x000000689e68722b */ /* 0x000fc40000000076 */
[----:B------:R-:W-:Y:S02]  /*6380*/  DFMA R12, R20, R14, R12 ;  /* 0x0000000e140c722b */ /* 0x000fe4000000000c */
[----:B------:R-:W-:Y:S02]  /*6390*/  DFMA R108, R132, R124, R108 ;  /* 0x0000007c846c722b */ /* 0x000fe4000000006c */
[----:B-----5:R-:W-:Y:S02]  /*63a0*/  DFMA R34, R22, R34, R42 ;  /* 0x000000221622722b */ /* 0x020fe4000000002a */
        /* <DEDUP_REMOVED lines=16> */
[----:B-1----:R-:W-:Y:S02]  /*64b0*/  DFMA R24, R16, R24, R26 ;  /* 0x000000181018722b */ /* 0x002fe4000000001a */
        /* <DEDUP_REMOVED lines=29> */
[----:B------:R-:W-:Y:S02]  /*6690*/  DADD R6, R6, -R8 ;  /* 0x0000000006067229 */ /* 0x000fe40000000808 */
[C-C-:B-1----:R-:W-:Y:S02]  /*66a0*/  DADD R8, R12.reuse, R14.reuse ;  /* 0x000000000c087229 */ /* 0x142fe4000000000e */
[----:B------:R-:W-:Y:S01]  /*66b0*/  DADD R12, R12, -R14 ;  /* 0x000000000c0c7229 */ /* 0x000fe2000000080e */
[----:B------:R-:W0:Y:S01]  /*66c0*/  LDS.64 R14, [R3+0x18] ;  /* 0x00001800030e7984 */ /* 0x000e220000000a00 */
[C---:B------:R-:W-:Y:S02]  /*66d0*/  DFMA R22, R10.reuse, UR12, RZ ;  /* 0x0000000c0a167c2b */ /* 0x040fe400080000ff */
[C---:B------:R-:W-:Y:S02]  /*66e0*/  DFMA R24, R10.reuse, UR14, RZ ;  /* 0x0000000e0a187c2b */ /* 0x040fe400080000ff */
[----:B------:R-:W-:-:S02]  /*66f0*/  DFMA R28, R10, UR56, RZ ;  /* 0x000000380a1c7c2b */ /* 0x000fc400080000ff */
[C---:B------:R-:W-:Y:S01]  /*6700*/  DFMA R32, R10.reuse, UR58, RZ ;  /* 0x0000003a0a207c2b */ /* 0x040fe200080000ff */
[----:B------:R-:W1:Y:S01]  /*6710*/  LDCU.128 UR56, c[0x3][0x760] ;  /* 0x00c0ec00ff3877ac */ /* 0x000e620008000c00 */
[----:B------:R-:W-:Y:S01]  /*6720*/  DFMA R36, R10, UR22, RZ ;  /* 0x000000160a247c2b */ /* 0x000fe200080000ff */
[----:B------:R-:W4:Y:S01]  /*6730*/  LDS.64 R10, [R3+0x20] ;  /* 0x00002000030a7984 */ /* 0x000f220000000a00 */
[C---:B------:R-:W-:Y:S01]  /*6740*/  DFMA R22, R8.reuse, UR54, R22 ;  /* 0x0000003608167c2b */ /* 0x040fe20008000016 */
[----:B------:R-:W5:Y:S01]  /*6750*/  LDCU.64 UR22, c[0x3][0x7a8] ;  /* 0x00c0f500ff1677ac */ /* 0x000f620008000a00 */
[C---:B------:R-:W-:Y:S02]  /*6760*/  DFMA R26, R8.reuse, UR44, R24 ;  /* 0x0000002c081a7c2b */ /* 0x040fe40008000018 */
[C---:B------:R-:W-:Y:S02]  /*6770*/  DFMA R30, R8.reuse, UR46, R28 ;  /* 0x0000002e081e7c2b */ /* 0x040fe4000800001c */
[----:B------:R-:W-:-:S02]  /*6780*/  DFMA R34, R8, UR64, R32 ;  /* 0x0000004008227c2b */ /* 0x000fc40008000020 */
[----:B------:R-:W-:Y:S01]  /*6790*/  DFMA R38, R8, UR66, R36 ;  /* 0x0000004208267c2b */ /* 0x000fe20008000024 */
[----:B------:R-:W5:Y:S01]  /*67a0*/  LDCU.128 UR64, c[0x3][0x920] ;  /* 0x00c12400ff4077ac */ /* 0x000f620008000c00 */
[C---:B------:R-:W-:Y:S02]  /*67b0*/  DFMA R8, R6.reuse, UR16, RZ ;  /* 0x0000001006087c2b */ /* 0x040fe400080000ff */
[C---:B------:R-:W-:Y:S02]  /*67c0*/  DFMA R24, R6.reuse, UR18, RZ ;  /* 0x0000001206187c2b */ /* 0x040fe400080000ff */
[C---:B------:R-:W-:Y:S02]  /*67d0*/  DFMA R28, R6.reuse, UR68, RZ ;  /* 0x00000044061c7c2b */ /* 0x040fe400080000ff */
[C---:B------:R-:W-:Y:S01]  /*67e0*/  DFMA R32, R6.reuse, UR70, RZ ;  /* 0x0000004606207c2b */ /* 0x040fe200080000ff */
[----:B------:R-:W4:Y:S01]  /*67f0*/  LDCU.128 UR68, c[0x3][0x950] ;  /* 0x00c12a00ff4477ac */ /* 0x000f220008000c00 */
[----:B------:R-:W-:-:S02]  /*6800*/  DFMA R36, R6, UR30, RZ ;  /* 0x0000001e06247c2b */ /* 0x000fc400080000ff */
[----:B--2---:R-:W-:Y:S01]  /*6810*/  DADD R6, R16, R18 ;  /* 0x0000000010067229 */ /* 0x004fe20000000012 */
[----:B------:R-:W2:Y:S01]  /*6820*/  LDCU.64 UR30, c[0x3][0x930] ;  /* 0x00c12600ff1e77ac */ /* 0x000ea20008000a00 */
[C---:B------:R-:W-:Y:S02]  /*6830*/  DFMA R28, R12.reuse, UR10, R28 ;  /* 0x0000000a0c1c7c2b */ /* 0x040fe4000800001c */
[----:B------:R-:W-:Y:S01]  /*6840*/  DFMA R32, R12, UR60, R32 ;  /* 0x0000003c0c207c2b */ /* 0x000fe20008000020 */
[----:B------:R-:W4:Y:S03]  /*6850*/  LDCU.64 UR10, c[0x3][0x968] ;  /* 0x00c12d00ff0a77ac */ /* 0x000f260008000a00 */
[C---:B-1----:R-:W-:Y:S02]  /*6860*/  DFMA R30, R6.reuse, UR56, R30 ;  /* 0x00000038061e7c2b */ /* 0x042fe4000800001e */
[----:B------:R-:W-:Y:S01]  /*6870*/  DFMA R34, R6, UR58, R34 ;  /* 0x0000003a06227c2b */ /* 0x000fe20008000022 */
[----:B------:R-:W1:Y:S01]  /*6880*/  LDCU.128 UR56, c[0x3][0x780] ;  /* 0x00c0f000ff3877ac */ /* 0x000e620008000c00 */
[----:B------:R-:W-:-:S02]  /*6890*/  DADD R16, R16, -R18 ;  /* 0x0000000010107229 */ /* 0x000fc40000000812 */
[C---:B------:R-:W-:Y:S02]  /*68a0*/  DFMA R22, R6.reuse, UR20, R22 ;  /* 0x0000001406167c2b */ /* 0x040fe40008000016 */
[C---:B---3--:R-:W-:Y:S02]  /*68b0*/  DFMA R26, R6.reuse, UR6, R26 ;  /* 0x00000006061a7c2b */ /* 0x048fe4000800001a */
[----:B------:R-:W-:Y:S02]  /*68c0*/  DFMA R38, R6, UR34, R38 ;  /* 0x0000002206267c2b */ /* 0x000fe40008000026 */
[----:B------:R-:W-:Y:S01]  /*68d0*/  DFMA R36, R12, UR62, R36 ;  /* 0x0000003e0c247c2b */ /* 0x000fe20008000024 */
[----:B------:R-:W3:Y:S01]  /*68e0*/  LDCU.128 UR60, c[0x3][0x790] ;  /* 0x00c0f200ff3c77ac */ /* 0x000ee20008000c00 */
[C---:B-----5:R-:W-:Y:S02]  /*68f0*/  DFMA R28, R16.reuse, UR64, R28 ;  /* 0x00000040101c7c2b */ /* 0x060fe4000800001c */
[----:B------:R-:W-:Y:S01]  /*6900*/  DFMA R32, R16, UR66, R32 ;  /* 0x0000004210207c2b */ /* 0x000fe20008000020 */
[----:B------:R-:W5:Y:S01]  /*6910*/  LDCU.128 UR64, c[0x3][0x940] ;  /* 0x00c12800ff4077ac */ /* 0x000f620008000c00 */
[----:B0-----:R-:W-:-:S02]  /*6920*/  DADD R6, R14, R20 ;  /* 0x000000000e067229 */ /* 0x001fc40000000014 */
[C---:B------:R-:W-:Y:S02]  /*6930*/  DFMA R24, R12.reuse, UR8, R24 ;  /* 0x000000080c187c2b */ /* 0x040fe40008000018 */
[----:B------:R-:W-:Y:S02]  /*6940*/  DFMA R8, R12, UR42, R8 ;  /* 0x0000002a0c087c2b */ /* 0x000fe40008000008 */
[----:B--2---:R-:W-:Y:S01]  /*6950*/  DFMA R36, R16, UR30, R36 ;  /* 0x0000001e10247c2b */ /* 0x004fe20008000024 */
[----:B------:R-:W0:Y:S01]  /*6960*/  LDCU.64 UR30, c[0x3][0x980] ;  /* 0x00c13000ff1e77ac */ /* 0x000e220008000a00 */
[C---:B-1----:R-:W-:Y:S02]  /*6970*/  DFMA R26, R6.reuse, UR56, R26 ;  /* 0x00000038061a7c2b */ /* 0x042fe4000800001a */
[----:B------:R-:W-:Y:S01]  /*6980*/  DFMA R30, R6, UR58, R30 ;  /* 0x0000003a061e7c2b */ /* 0x000fe2000800001e */
[----:B------:R-:W1:Y:S01]  /*6990*/  LDCU.128 UR56, c[0x3][0x970] ;  /* 0x00c12e00ff3877ac */ /* 0x000e620008000c00 */
[----:B------:R-:W-:-:S02]  /*69a0*/  DFMA R24, R16, UR26, R24 ;  /* 0x0000001a10187c2b */ /* 0x000fc40008000018 */
[----:B------:R-:W-:Y:S01]  /*69b0*/  DFMA R12, R16, UR24, R8 ;  /* 0x00000018100c7c2b */ /* 0x000fe20008000008 */
[----:B------:R-:W2:Y:S01]  /*69c0*/  LDCU.64 UR26, c[0x3][0x7c0] ;  /* 0x00c0f800ff1a77ac */ /* 0x000ea20008000a00 */
[----:B------:R-:W-:Y:S02]  /*69d0*/  DADD R14, R14, -R20 ;  /* 0x000000000e0e7229 */ /* 0x000fe40000000814 */
[----:B----4-:R-:W-:Y:S02]  /*69e0*/  DADD R8, R10, R10 ;  /* 0x000000000a087229 */ /* 0x010fe4000000000a */
[C---:B------:R-:W-:Y:S02]  /*69f0*/  DFMA R22, R6.reuse, UR50, R22 ;  /* 0x0000003206167c2b */ /* 0x040fe40008000016 */
[----:B---3--:R-:W-:Y:S02]  /*6a00*/  DFMA R34, R6, UR60, R34 ;  /* 0x0000003c06227c2b */ /* 0x008fe40008000022 */
[----:B-----5:R-:W-:-:S02]  /*6a10*/  DFMA R24, R14, UR64, R24 ;  /* 0x000000400e187c2b */ /* 0x020fc40008000018 */
[----:B------:R-:W-:Y:S02]  /*6a20*/  DMUL R8, R8, 0.5 ;  /* 0x3fe0000008087828 */ /* 0x000fe40000000000 */
[----:B------:R-:W-:Y:S02]  /*6a30*/  DFMA R28, R14, UR66, R28 ;  /* 0x000000420e1c7c2b */ /* 0x000fe4000800001c */
[----:B------:R-:W-:Y:S02]  /*6a40*/  DADD R10, R10, -R10 ;  /* 0x000000000a0a7229 */ /* 0x000fe4000000080a */
[C---:B------:R-:W-:Y:S02]  /*6a50*/  DFMA R12, R14.reuse, UR38, R12 ;  /* 0x000000260e0c7c2b */ /* 0x040fe4000800000c */
[----:B------:R-:W-:Y:S02]  /*6a60*/  DFMA R32, R14, UR68, R32 ;  /* 0x000000440e207c2b */ /* 0x000fe40008000020 */
        /* <DEDUP_REMOVED lines=8> */
[C---:B-1----:R-:W-:Y:S02]  /*6af0*/  DFMA R28, R10.reuse, UR56, R28 ;  /* 0x000000380a1c7c2b */ /* 0x042fe4000800001c */
[----:B------:R-:W-:Y:S02]  /*6b00*/  DFMA R32, R10, UR58, R32 ;  /* 0x0000003a0a207c2b */ /* 0x000fe40008000020 */
[----:B--2---:R-:W-:Y:S02]  /*6b10*/  DFMA R38, R8, UR26, R38 ;  /* 0x0000001a08267c2b */ /* 0x004fe40008000026 */
[----:B0-----:R-:W-:Y:S02]  /*6b20*/  DFMA R36, R10, UR30, R36 ;  /* 0x0000001e0a247c2b */ /* 0x001fe40008000024 */
        /* <DEDUP_REMOVED lines=9> */
[----:B------:R0:W-:Y:S04]  /*6bc0*/  STS.64 [R3], R6 ;  /* 0x0000000603007388 */ /* 0x0001e80000000a00 */
        /* <DEDUP_REMOVED lines=19> */
[----:B------:R-:W4:Y:S03]  /*6d00*/  LDCU.128 UR68, c[0x3][0x8d0] ;  /* 0x00c11a00ff4477ac */ /* 0x000f260008000c00 */
[----:B------:R-:W-:Y:S01]  /*6d10*/  LDS.64 R14, [R5+0x90] ;  /* 0x00009000050e7984 */ /* 0x000fe20000000a00 */
[----:B------:R-:W4:Y:S03]  /*6d20*/  LDCU.64 UR36, c[0x3][0x8e0] ;  /* 0x00c11c00ff2477ac */ /* 0x000f260008000a00 */
[----:B------:R-:W4:Y:S01]  /*6d30*/  LDS.64 R16, [R5+0x1b0] ;  /* 0x0001b00005107984 */ /* 0x000f220000000a00 */
[----:B------:R-:W4:Y:S03]  /*6d40*/  LDCU.64 UR30, c[0x3][0x8f8] ;  /* 0x00c11f00ff1e77ac */ /* 0x000f260008000a00 */
[----:B------:R-:W-:Y:S01]  /*6d50*/  LDS.64 R18, [R5+0x168] ;  /* 0x0001680005127984 */ /* 0x000fe20000000a00 */
[----:B------:R-:W4:Y:S01]  /*6d60*/  LDCU.128 UR60, c[0x3][0x760] ;  /* 0x00c0ec00ff3c77ac */ /* 0x000f220008000c00 */
[----:B------:R-:W4:Y:S01]  /*6d70*/  LDCU.64 UR10, c[0x3][0x918] ;  /* 0x00c12300ff0a77ac */ /* 0x000f220008000a00 */
[----:B------:R-:W4:Y:S01]  /*6d80*/  LDCU.64 UR22, c[0x3][0x7a8] ;  /* 0x00c0f500ff1677ac */ /* 0x000f220008000a00 */
[----:B------:R-:W4:Y:S01]  /*6d90*/  LDCU.128 UR72, c[0x3][0x7b0] ;  /* 0x00c0f600ff4877ac */ /* 0x000f220008000c00 */
[----:B--2---:R-:W-:-:S02]  /*6da0*/  DADD R8, R2, R6 ;  /* 0x0000000002087229 */ /* 0x004fc40000000006 */
[----:B------:R-:W-:Y:S02]  /*6db0*/  DADD R2, R2, -R6 ;  /* 0x0000000002027229 */ /* 0x000fe40000000806 */
[C-C-:B-----5:R-:W-:Y:S02]  /*6dc0*/  DADD R6, R10.reuse, R12.reuse ;  /* 0x000000000a067229 */ /* 0x160fe4000000000c */
[----:B------:R-:W-:Y:S01]  /*6dd0*/  DADD R10, R10, -R12 ;  /* 0x000000000a0a7229 */ /* 0x000fe2000000080c */
[----:B------:R-:W2:Y:S01]  /*6de0*/  LDS.64 R12, [R5+0xd8] ;  /* 0x0000d800050c7984 */ /* 0x000ea20000000a00 */
[C---:B------:R-:W-:Y:S02]  /*6df0*/  DFMA R20, R8.reuse, UR12, RZ ;  /* 0x0000000c08147c2b */ /* 0x040fe400080000ff */
[C---:B------:R-:W-:Y:S02]  /*6e00*/  DFMA R22, R8.reuse, UR14, RZ ;  /* 0x0000000e08167c2b */ /* 0x040fe400080000ff */
[----:B-1----:R-:W-:-:S02]  /*6e10*/  DFMA R26, R8, UR56, RZ ;  /* 0x00000038081a7c2b */ /* 0x002fc400080000ff */
[C---:B------:R-:W-:Y:S01]  /*6e20*/  DFMA R30, R8.reuse, UR58, RZ ;  /* 0x0000003a081e7c2b */ /* 0x040fe200080000ff */
[----:B------:R-:W1:Y:S01]  /*6e30*/  LDCU.128 UR56, c[0x3][0x900] ;  /* 0x00c12000ff3877ac */ /* 0x000e620008000c00 */
[----:B0-----:R-:W-:Y:S01]  /*6e40*/  DFMA R34, R8, UR34, RZ ;  /* 0x0000002208227c2b */ /* 0x001fe200080000ff */
[----:B------:R-:W0:Y:S01]  /*6e50*/  LDS.64 R8, [R5+0x120] ;  /* 0x0001200005087984 */ /* 0x000e220000000a00 */
[----:B------:R-:W5:Y:S02]  /*6e60*/  LDCU.64 UR34, c[0x3][0x770] ;  /* 0x00c0ee00ff2277ac */ /* 0x000f640008000a00 */
[C---:B---3--:R-:W-:Y:S02]  /*6e70*/  DFMA R28, R6.reuse, UR26, R26 ;  /* 0x0000001a061c7c2b */ /* 0x048fe4000800001a */
[C---:B----4-:R-:W-:Y:S01]  /*6e80*/  DFMA R32, R6.reuse, UR64, R30 ;  /* 0x0000004006207c2b */ /* 0x050fe2000800001e */
[----:B------:R-:W3:Y:S01]  /*6e90*/  LDCU.64 UR26, c[0x3][0x7c0] ;  /* 0x00c0f800ff1a77ac */ /* 0x000ee20008000a00 */
[----:B------:R-:W-:-:S02]  /*6ea0*/  DFMA R36, R6, UR66, R34 ;  /* 0x0000004206247c2b */ /* 0x000fc40008000022 */
[C---:B------:R-:W-:Y:S01]  /*6eb0*/  DFMA R26, R2.reuse, UR68, RZ ;  /* 0x00000044021a7c2b */ /* 0x040fe200080000ff */
[----:B------:R-:W4:Y:S01]  /*6ec0*/  LDCU.128 UR64, c[0x3][0x940] ;  /* 0x00c12800ff4077ac */ /* 0x000f220008000c00 */
[C---:B------:R-:W-:Y:S02]  /*6ed0*/  DFMA R30, R2.reuse, UR70, RZ ;  /* 0x00000046021e7c2b */ /* 0x040fe400080000ff */
[----:B------:R-:W-:Y:S01]  /*6ee0*/  DFMA R34, R2, UR36, RZ ;  /* 0x0000002402227c2b */ /* 0x000fe200080000ff */
[----:B------:R-:W3:Y:S01]  /*6ef0*/  LDCU.128 UR68, c[0x3][0x920] ;  /* 0x00c12400ff4477ac */ /* 0x000ee20008000c00 */
[C---:B------:R-:W-:Y:S02]  /*6f00*/  DFMA R20, R6.reuse, UR54, R20 ;  /* 0x0000003606147c2b */ /* 0x040fe40008000014 */
[----:B------:R-:W-:Y:S01]  /*6f10*/  DFMA R24, R6, UR44, R22 ;  /* 0x0000002c06187c2b */ /* 0x000fe20008000016 */
[----:B------:R-:W4:Y:S01]  /*6f20*/  LDCU.64 UR36, c[0x3][0x930] ;  /* 0x00c12600ff2477ac */ /* 0x000f220008000a00 */
[----:B-1----:R-:W-:-:S02]  /*6f30*/  DFMA R30, R10, UR56, R30 ;  /* 0x000000380a1e7c2b */ /* 0x002fc4000800001e */
[----:B------:R-:W-:Y:S01]  /*6f40*/  DFMA R34, R10, UR58, R34 ;  /* 0x0000003a0a227c2b */ /* 0x000fe20008000022 */
[----:B------:R-:W1:Y:S01]  /*6f50*/  LDCU.128 UR56, c[0x3][0x780] ;  /* 0x00c0f000ff3877ac */ /* 0x000e620008000c00 */
[C---:B------:R-:W-:Y:S02]  /*6f60*/  DFMA R6, R2.reuse, UR16, RZ ;  /* 0x0000001002067c2b */ /* 0x040fe400080000ff */
[----:B------:R-:W-:Y:S02]  /*6f70*/  DFMA R22, R2, UR18, RZ ;  /* 0x0000001202167c2b */ /* 0x000fe400080000ff */
[----:B------:R-:W-:Y:S02]  /*6f80*/  DADD R2, R14, R16 ;  /* 0x000000000e027229 */ /* 0x000fe40000000010 */
[----:B------:R-:W-:Y:S01]  /*6f90*/  DFMA R26, R10, UR30, R26 ;  /* 0x0000001e0a1a7c2b */ /* 0x000fe2000800001a */
[----:B------:R-:W4:Y:S01]  /*6fa0*/  LDCU.64 UR30, c[0x3][0x980] ;  /* 0x00c13000ff1e77ac */ /* 0x000f220008000a00 */
[----:B------:R-:W-:-:S02]  /*6fb0*/  DADD R14, R14, -R16 ;  /* 0x000000000e0e7229 */ /* 0x000fc40000000810 */
[----:B------:R-:W-:Y:S02]  /*6fc0*/  DFMA R22, R10, UR8, R22 ;  /* 0x000000080a167c2b */ /* 0x000fe40008000016 */
[C---:B------:R-:W-:Y:S02]  /*6fd0*/  DFMA R28, R2.reuse, UR60, R28 ;  /* 0x0000003c021c7c2b */ /* 0x040fe4000800001c */
[C---:B------:R-:W-:Y:S01]  /*6fe0*/  DFMA R32, R2.reuse, UR62, R32 ;  /* 0x0000003e02207c2b */ /* 0x040fe20008000020 */
[----:B------:R-:W4:Y:S01]  /*6ff0*/  LDCU.128 UR60, c[0x3][0x790] ;  /* 0x00c0f200ff3c77ac */ /* 0x000f220008000c00 */
[C---:B------:R-:W-:Y:S02]  /*7000*/  DFMA R20, R2.reuse, UR20, R20 ;  /* 0x0000001402147c2b */ /* 0x040fe40008000014 */
[C---:B------:R-:W-:Y:S02]  /*7010*/  DFMA R24, R2.reuse, UR6, R24 ;  /* 0x0000000602187c2b */ /* 0x040fe40008000018 */
[----:B-----5:R-:W-:-:S02]  /*7020*/  DFMA R36, R2, UR34, R36 ;  /* 0x0000002202247c2b */ /* 0x020fc40008000024 */
[C---:B---3--:R-:W-:Y:S02]  /*7030*/  DFMA R26, R14.reuse, UR68, R26 ;  /* 0x000000440e1a7c2b */ /* 0x048fe4000800001a */
[----:B------:R-:W-:Y:S01]  /*7040*/  DFMA R30, R14, UR70, R30 ;  /* 0x000000460e1e7c2b */ /* 0x000fe2000800001e */
[----:B------:R-:W3:Y:S01]  /*7050*/  LDCU.128 UR68, c[0x3][0x950] ;  /* 0x00c12a00ff4477ac */ /* 0x000ee20008000c00 */
[----:B--2---:R-:W-:Y:S02]  /*7060*/  DADD R2, R12, R18 ;  /* 0x000000000c027229 */ /* 0x004fe40000000012 */
[----:B------:R-:W-:Y:S02]  /*7070*/  DFMA R6, R10, UR42, R6 ;  /* 0x0000002a0a067c2b */ /* 0x000fe40008000006 */
[----:B------:R-:W-:Y:S01]  /*7080*/  DFMA R22, R14, UR10, R22 ;  /* 0x0000000a0e167c2b */ /* 0x000fe20008000016 */
[----:B------:R-:W2:Y:S01]  /*7090*/  LDCU.64 UR10, c[0x3][0x968] ;  /* 0x00c12d00ff0a77ac */ /* 0x000ea20008000a00 */
[----:B------:R-:W-:-:S02]  /*70a0*/  DADD R12, R12, -R18 ;  /* 0x000000000c0c7229 */ /* 0x000fc40000000812 */
[C---:B-1----:R-:W-:Y:S02]  /*70b0*/  DFMA R24, R2.reuse, UR56, R24 ;  /* 0x0000003802187c2b */ /* 0x042fe40008000018 */
[----:B------:R-:W-:Y:S01]  /*70c0*/  DFMA R28, R2, UR58, R28 ;  /* 0x0000003a021c7c2b */ /* 0x000fe2000800001c */
[----:B------:R-:W1:Y:S01]  /*70d0*/  LDCU.128 UR56, c[0x3][0x970] ;  /* 0x00c12e00ff3877ac */ /* 0x000e620008000c00 */
[----:B------:R-:W-:Y:S02]  /*70e0*/  DFMA R10, R14, UR24, R6 ;  /* 0x000000180e0a7c2b */ /* 0x000fe40008000006 */
[----:B0-----:R-:W-:Y:S02]  /*70f0*/  DADD R6, R8, R8 ;  /* 0x0000000008067229 */ /* 0x001fe40000000008 */
[----:B----4-:R-:W-:Y:S02]  /*7100*/  DFMA R34, R14, UR36, R34 ;  /* 0x000000240e227c2b */ /* 0x010fe40008000022 */
[----:B------:R-:W-:-:S02]  /*7110*/  DFMA R20, R2, UR50, R20 ;  /* 0x0000003202147c2b */ /* 0x000fc40008000014 */
[----:B------:R-:W-:Y:S02]  /*7120*/  DFMA R32, R2, UR60, R32 ;  /* 0x0000003c02207c2b */ /* 0x000fe40008000020 */
[----:B------:R-:W-:Y:S02]  /*7130*/  DMUL R6, R6, 0.5 ;  /* 0x3fe0000006067828 */ /* 0x000fe40000000000 */
[C---:B------:R-:W-:Y:S02]  /*7140*/  DFMA R22, R12.reuse, UR64, R22 ;  /* 0x000000400c167c2b */ /* 0x040fe40008000016 */
[----:B------:R-:W-:Y:S02]  /*7150*/  DFMA R26, R12, UR66, R26 ;  /* 0x000000420c1a7c2b */ /* 0x000fe4000800001a */
[----:B------:R-:W-:Y:S02]  /*7160*/  DADD R8, R8, -R8 ;  /* 0x0000000008087229 */ /* 0x000fe40000000808 */
[----:B------:R-:W-:-:S02]  /*7170*/  DFMA R10, R12, UR38, R10 ;  /* 0x000000260c0a7c2b */ /* 0x000fc4000800000a */
[----:B---3--:R-:W-:Y:S02]  /*7180*/  DFMA R30, R12, UR68, R30 ;  /* 0x000000440c1e7c2b */ /* 0x008fe4000800001e */
[----:B------:R-:W-:Y:S02]  /*7190*/  DFMA R36, R2, UR62, R36 ;  /* 0x0000003e02247c2b */ /* 0x000fe40008000024 */
[----:B------:R-:W-:Y:S02]  /*71a0*/  DFMA R34, R12, UR70, R34 ;  /* 0x000000460c227c2b */ /* 0x000fe40008000022 */
[C---:B------:R-:W-:Y:S02]  /*71b0*/  DFMA R28, R6.reuse, UR72, R28 ;  /* 0x00000048061c7c2b */ /* 0x040fe4000800001c */
[C---:B------:R-:W-:Y:S02]  /*71c0*/  DFMA R32, R6.reuse, UR74, R32 ;  /* 0x0000004a06207c2b */ /* 0x040fe40008000020 */
[----:B------:R-:W-:-:S02]  /*71d0*/  DFMA R20, R6, UR28, R20 ;  /* 0x0000001c06147c2b */ /* 0x000fc40008000014 */
[----:B------:R-:W-:Y:S02]  /*71e0*/  DFMA R24, R6, UR22, R24 ;  /* 0x0000001606187c2b */ /* 0x000fe40008000018 */
[C---:B------:R-:W-:Y:S02]  /*71f0*/  DFMA R10, R8.reuse, UR32, R10 ;  /* 0x00000020080a7c2b */ /* 0x040fe4000800000a */
[C---:B--2---:R-:W-:Y:S02]  /*7200*/  DFMA R22, R8.reuse, UR10, R22 ;  /* 0x0000000a08167c2b */ /* 0x044fe40008000016 */
[C---:B-1----:R-:W-:Y:S02]  /*7210*/  DFMA R26, R8.reuse, UR56, R26 ;  /* 0x00000038081a7c2b */ /* 0x042fe4000800001a */
        /* <DEDUP_REMOVED lines=21> */
.L_x_159:
[----:B------:R-:W-:Y:S05]  /*7370*/  BSYNC.RECONVERGENT B0 ;  /* 0x0000000000007941 */ /* 0x000fea0003800200 */
.L_x_158:
        /* <DEDUP_REMOVED lines=15> */
[----:B------:R-:W5:Y:S01]  /*7470*/  LDCU.64 UR36, c[0x3][0x8e0] ;  /* 0x00c11c00ff2477ac */ /* 0x000f620008000a00 */
[----:B------:R-:W5:Y:S01]  /*7480*/  LDCU.128 UR64, c[0x3][0x900] ;  /* 0x00c12000ff4077ac */ /* 0x000f620008000c00 */
[----:B------:R-:W5:Y:S01]  /*7490*/  LDCU.64 UR10, c[0x3][0x918] ;  /* 0x00c12300ff0a77ac */ /* 0x000f620008000a00 */
[----:B------:R-:W5:Y:S01]  /*74a0*/  LDCU.128 UR72, c[0x3][0x780] ;  /* 0x00c0f000ff4877ac */ /* 0x000f620008000c00 */
[----:B------:R-:W5:Y:S01]  /*74b0*/  LDCU.64 UR22, c[0x3][0x7a8] ;  /* 0x00c0f500ff1677ac */ /* 0x000f620008000a00 */
[----:B-1----:R-:W-:-:S02]  /*74c0*/  DADD R8, R2, R6 ;  /* 0x0000000002087229 */ /* 0x002fc40000000006 */
[----:B------:R-:W-:Y:S02]  /*74d0*/  DADD R2, R2, -R6 ;  /* 0x0000000002027229 */ /* 0x000fe40000000806 */
[C-C-:B----4-:R-:W-:Y:S02]  /*74e0*/  DADD R6, R10.reuse, R12.reuse ;  /* 0x000000000a067229 */ /* 0x150fe4000000000c */
[----:B------:R-:W-:Y:S01]  /*74f0*/  DADD R10, R10, -R12 ;  /* 0x000000000a0a7229 */ /* 0x000fe2000000080c */
[----:B------:R-:W1:Y:S01]  /*7500*/  LDS.64 R12, [R4+0x798] ;  /* 0x00079800040c7984 */ /* 0x000e620000000a00 */
[C---:B------:R-:W-:Y:S02]  /*7510*/  DFMA R20, R8.reuse, UR12, RZ ;  /* 0x0000000c08147c2b */ /* 0x040fe400080000ff */
[C---:B------:R-:W-:Y:S02]  /*7520*/  DFMA R22, R8.reuse, UR14, RZ ;  /* 0x0000000e08167c2b */ /* 0x040fe400080000ff */
[----:B0-----:R-:W-:-:S02]  /*7530*/  DFMA R26, R8, UR56, RZ ;  /* 0x00000038081a7c2b */ /* 0x001fc400080000ff */
[C---:B------:R-:W-:Y:S01]  /*7540*/  DFMA R30, R8.reuse, UR58, RZ ;  /* 0x0000003a081e7c2b */ /* 0x040fe200080000ff */
[----:B------:R-:W0:Y:S01]  /*7550*/  LDCU.128 UR56, c[0x3][0x760] ;  /* 0x00c0ec00ff3877ac */ /* 0x000e220008000c00 */
[----:B--2---:R-:W-:Y:S01]  /*7560*/  DFMA R34, R8, UR34, RZ ;  /* 0x0000002208227c2b */ /* 0x004fe200080000ff */
[----:B------:R2:W4:Y:S01]  /*7570*/  LDS.64 R8, [R4+0xa20] ;  /* 0x000a200004087984 */ /* 0x0005220000000a00 */
[----:B------:R-:W0:Y:S02]  /*7580*/  LDCU.64 UR34, c[0x3][0x770] ;  /* 0x00c0ee00ff2277ac */ /* 0x000e240008000a00 */
[----:B---3--:R-:W-:Y:S02]  /*7590*/  DFMA R28, R6, UR26, R26 ;  /* 0x0000001a061c7c2b */ /* 0x008fe4000800001a */
[----:B-----5:R-:W-:Y:S01]  /*75a0*/  DFMA R26, R2, UR68, RZ ;  /* 0x00000044021a7c2b */ /* 0x020fe200080000ff */
[----:B------:R-:W3:Y:S01]  /*75b0*/  LDCU.64 UR26, c[0x3][0x968] ;  /* 0x00c12d00ff1a77ac */ /* 0x000ee20008000a00 */
[----:B------:R-:W-:-:S02]  /*75c0*/  DFMA R32, R6, UR60, R30 ;  /* 0x0000003c06207c2b */ /* 0x000fc4000800001e */
[C---:B------:R-:W-:Y:S01]  /*75d0*/  DFMA R34, R6.reuse, UR62, R34 ;  /* 0x0000003e06227c2b */ /* 0x040fe20008000022 */
[----:B------:R-:W5:Y:S01]  /*75e0*/  LDCU.128 UR60, c[0x3][0x920] ;  /* 0x00c12400ff3c77ac */ /* 0x000f620008000c00 */
[C---:B------:R-:W-:Y:S02]  /*75f0*/  DFMA R20, R6.reuse, UR54, R20 ;  /* 0x0000003606147c2b */ /* 0x040fe40008000014 */
[----:B------:R-:W-:Y:S02]  /*7600*/  DFMA R24, R6, UR44, R22 ;  /* 0x0000002c06187c2b */ /* 0x000fe40008000016 */
[----:B------:R-:W-:Y:S01]  /*7610*/  DFMA R26, R10, UR30, R26 ;  /* 0x0000001e0a1a7c2b */ /* 0x000fe2000800001a */
[----:B------:R-:W3:Y:S01]  /*7620*/  LDCU.64 UR30, c[0x3][0x930] ;  /* 0x00c12600ff1e77ac */ /* 0x000ee20008000a00 */
[C---:B------:R-:W-:Y:S02]  /*7630*/  DFMA R6, R2.reuse, UR16, RZ ;  /* 0x0000001002067c2b */ /* 0x040fe400080000ff */
[----:B------:R-:W-:-:S02]  /*7640*/  DFMA R22, R2, UR18, RZ ;  /* 0x0000001202167c2b */ /* 0x000fc400080000ff */
[C---:B------:R-:W-:Y:S01]  /*7650*/  DFMA R30, R2.reuse, UR70, RZ ;  /* 0x00000046021e7c2b */ /* 0x040fe200080000ff */
[----:B------:R-:W4:Y:S01]  /*7660*/  LDCU.128 UR68, c[0x3][0x790] ;  /* 0x00c0f200ff4477ac */ /* 0x000f220008000c00 */
[----:B--2---:R-:W-:Y:S02]  /*7670*/  DFMA R4, R2, UR36, RZ ;  /* 0x0000002402047c2b */ /* 0x004fe400080000ff */
[----:B------:R-:W-:Y:S02]  /*7680*/  DADD R2, R14, R16 ;  /* 0x000000000e027229 */ /* 0x000fe40000000010 */
[C---:B------:R-:W-:Y:S02]  /*7690*/  DFMA R6, R10.reuse, UR42, R6 ;  /* 0x0000002a0a067c2b */ /* 0x040fe40008000006 */
[C---:B------:R-:W-:Y:S02]  /*76a0*/  DFMA R22, R10.reuse, UR8, R22 ;  /* 0x000000080a167c2b */ /* 0x040fe40008000016 */
[----:B------:R-:W-:-:S02]  /*76b0*/  DFMA R30, R10, UR64, R30 ;  /* 0x000000400a1e7c2b */ /* 0x000fc4000800001e */
[----:B------:R-:W-:Y:S02]  /*76c0*/  DADD R14, R14, -R16 ;  /* 0x000000000e0e7229 */ /* 0x000fe40000000810 */
[C---:B0-----:R-:W-:Y:S02]  /*76d0*/  DFMA R28, R2.reuse, UR56, R28 ;  /* 0x00000038021c7c2b */ /* 0x041fe4000800001c */
[C---:B------:R-:W-:Y:S01]  /*76e0*/  DFMA R32, R2.reuse, UR58, R32 ;  /* 0x0000003a02207c2b */ /* 0x040fe20008000020 */
[----:B------:R-:W0:Y:S01]  /*76f0*/  LDCU.128 UR56, c[0x3][0x940] ;  /* 0x00c12800ff3877ac */ /* 0x000e220008000c00 */
[C---:B------:R-:W-:Y:S02]  /*7700*/  DFMA R20, R2.reuse, UR20, R20 ;  /* 0x0000001402147c2b */ /* 0x040fe40008000014 */
[C---:B------:R-:W-:Y:S02]  /*7710*/  DFMA R24, R2.reuse, UR6, R24 ;  /* 0x0000000602187c2b */ /* 0x040fe40008000018 */
[----:B------:R-:W-:-:S02]  /*7720*/  DFMA R34, R2, UR34, R34 ;  /* 0x0000002202227c2b */ /* 0x000fc40008000022 */
[----:B------:R-:W-:Y:S01]  /*7730*/  DFMA R4, R10, UR66, R4 ;  /* 0x000000420a047c2b */ /* 0x000fe20008000004 */
[----:B------:R-:W2:Y:S01]  /*7740*/  LDCU.128 UR64, c[0x3][0x950] ;  /* 0x00c12a00ff4077ac */ /* 0x000ea20008000c00 */
[----:B-1----:R-:W-:Y:S02]  /*7750*/  DADD R2, R12, R18 ;  /* 0x000000000c027229 */ /* 0x002fe40000000012 */
[C---:B-----5:R-:W-:Y:S02]  /*7760*/  DFMA R26, R14.reuse, UR60, R26 ;  /* 0x0000003c0e1a7c2b */ /* 0x060fe4000800001a */
[C---:B------:R-:W-:Y:S01]  /*7770*/  DFMA R30, R14.reuse, UR62, R30 ;  /* 0x0000003e0e1e7c2b */ /* 0x040fe2000800001e */
[----:B------:R-:W1:Y:S01]  /*7780*/  LDCU.128 UR60, c[0x3][0x7b0] ;  /* 0x00c0f600ff3c77ac */ /* 0x000e620008000c00 */
[C---:B------:R-:W-:Y:S02]  /*7790*/  DFMA R6, R14.reuse, UR24, R6 ;  /* 0x000000180e067c2b */ /* 0x040fe40008000006 */
[C---:B------:R-:W-:Y:S01]  /*77a0*/  DFMA R22, R14.reuse, UR10, R22 ;  /* 0x0000000a0e167c2b */ /* 0x040fe20008000016 */
[----:B------:R-:W5:Y:S01]  /*77b0*/  LDCU.64 UR10, c[0x3][0x7c0] ;  /* 0x00c0f800ff0a77ac */ /* 0x000f620008000a00 */
[----:B---3--:R-:W-:-:S02]  /*77c0*/  DFMA R14, R14, UR30, R4 ;  /* 0x0000001e0e0e7c2b */ /* 0x008fc40008000004 */
[C---:B------:R-:W-:Y:S01]  /*77d0*/  DFMA R24, R2.reuse, UR72, R24 ;  /* 0x0000004802187c2b */ /* 0x040fe20008000018 */
[----:B------:R-:W3:Y:S01]  /*77e0*/  LDCU.64 UR30, c[0x3][0x980] ;  /* 0x00c13000ff1e77ac */ /* 0x000ee20008000a00 */
[----:B------:R-:W-:Y:S02]  /*77f0*/  DFMA R28, R2, UR74, R28 ;  /* 0x0000004a021c7c2b */ /* 0x000fe4000800001c */
[----:B------:R-:W-:Y:S01]  /*7800*/  DADD R12, R12, -R18 ;  /* 0x000000000c0c7229 */ /* 0x000fe20000000812 */
[----:B------:R-:W3:Y:S01]  /*7810*/  LDCU.128 UR72, c[0x3][0x970] ;  /* 0x00c12e00ff4877ac */ /* 0x000ee20008000c00 */
[----:B----4-:R-:W-:Y:S02]  /*7820*/  DADD R4, R8, R8 ;  /* 0x0000000008047229 */ /* 0x010fe40000000008 */
[C---:B------:R-:W-:Y:S02]  /*7830*/  DFMA R32, R2.reuse, UR68, R32 ;  /* 0x0000004402207c2b */ /* 0x040fe40008000020 */
[----:B------:R-:W-:-:S02]  /*7840*/  DFMA R34, R2, UR70, R34 ;  /* 0x0000004602227c2b */ /* 0x000fc40008000022 */
[----:B0-----:R-:W-:Y:S02]  /*7850*/  DFMA R22, R12, UR56, R22 ;  /* 0x000000380c167c2b */ /* 0x001fe40008000016 */
[----:B------:R-:W-:Y:S02]  /*7860*/  DMUL R4, R4, 0.5 ;  /* 0x3fe0000004047828 */ /* 0x000fe40000000000 */
[----:B------:R-:W-:Y:S02]  /*7870*/  DFMA R26, R12, UR58, R26 ;  /* 0x0000003a0c1a7c2b */ /* 0x000fe4000800001a */
[----:B------:R-:W-:Y:S02]  /*7880*/  DADD R8, R8, -R8 ;  /* 0x0000000008087229 */ /* 0x000fe40000000808 */
[C---:B--2---:R-:W-:Y:S02]  /*7890*/  DFMA R30, R12.reuse, UR64, R30 ;  /* 0x000000400c1e7c2b */ /* 0x044fe4000800001e */
[----:B------:R-:W-:-:S02]  /*78a0*/  DFMA R14, R12, UR66, R14 ;  /* 0x000000420c0e7c2b */ /* 0x000fc4000800000e */
[----:B------:R-:W-:Y:S02]  /*78b0*/  DFMA R20, R2, UR50, R20 ;  /* 0x0000003202147c2b */ /* 0x000fe40008000014 */
[----:B------:R-:W-:Y:S02]  /*78c0*/  DFMA R6, R12, UR38, R6 ;  /* 0x000000260c067c2b */ /* 0x000fe40008000006 */
[C---:B-1----:R-:W-:Y:S02]  /*78d0*/  DFMA R28, R4.reuse, UR60, R28 ;  /* 0x0000003c041c7c2b */ /* 0x042fe4000800001c */
[C---:B------:R-:W-:Y:S02]  /*78e0*/  DFMA R32, R4.reuse, UR62, R32 ;  /* 0x0000003e04207c2b */ /* 0x040fe40008000020 */
[C---:B------:R-:W-:Y:S02]  /*78f0*/  DFMA R24, R4.reuse, UR22, R24 ;  /* 0x0000001604187c2b */ /* 0x040fe40008000018 */
[----:B-----5:R-:W-:-:S02]  /*7900*/  DFMA R34, R4, UR10, R34 ;  /* 0x0000000a04227c2b */ /* 0x020fc40008000022 */
[C---:B---3--:R-:W-:Y:S02]  /*7910*/  DFMA R26, R8.reuse, UR72, R26 ;  /* 0x00000048081a7c2b */ /* 0x048fe4000800001a */
        /* <DEDUP_REMOVED lines=30> */
.L_x_160:
        /* <DEDUP_REMOVED lines=16> */
.L_x_429:


//--------------------- .text._Z32massMatrixMultiplyConstantKernelILi8ELi12ELi1EEvidPKdS1_S1_S1_S1_S1_S1_Pd --------------------------
	.section	.text._Z32massMatrixMultiplyConstantKernelILi8ELi12ELi1EEvidPKdS1_S1_S1_S1_S1_S1_Pd,"ax",@progbits
	.align	128
        .global         _Z32massMatrixMultiplyConstantKernelILi8ELi12ELi1EEvidPKdS1_S1_S1_S1_S1_S1_Pd
        .type           _Z32massMatrixMultiplyConstantKernelILi8ELi12ELi1EEvidPKdS1_S1_S1_S1_S1_S1_Pd,@function
        .size           _Z32massMatrixMultiplyConstantKernelILi8ELi12ELi1EEvidPKdS1_S1_S1_S1_S1_S1_Pd,(.L_x_430 - _Z32massMatrixMultiplyConstantKernelILi8ELi12ELi1EEvidPKdS1_S1_S1_S1_S1_S1_Pd)
        .other          _Z32massMatrixMultiplyConstantKernelILi8ELi12ELi1EEvidPKdS1_S1_S1_S1_S1_S1_Pd,@"STO_CUDA_ENTRY STV_DEFAULT"
_Z32massMatrixMultiplyConstantKernelILi8ELi12ELi1EEvidPKdS1_S1_S1_S1_S1_S1_Pd:
.text._Z32massMatrixMultiplyConstantKernelILi8ELi12ELi1EEvidPKdS1_S1_S1_S1_S1_S1_Pd:
        /* <DEDUP_REMOVED lines=14> */
[----:B---3--:R0:W2:Y:S01]  /*00e0*/  LDG.E.64.CONSTANT R12, desc[UR76][R2.64] ;  /* 0x0000004c020c7981 */ /* 0x0080a2000c1e9b00 */
[C---:B------:R-:W-:Y:S02]  /*00f0*/  LOP3.LUT R4, R9.reuse, 0xffff, RZ, 0xc0, !PT ;  /* 0x0000ffff09047812 */ /* 0x040fe400078ec0ff */
[C---:B------:R-:W-:Y:S02]  /*0100*/  ISETP.GT.U32.AND P1, PT, R9.reuse, 0x3f, PT ;  /* 0x0000003f0900780c */ /* 0x040fe40003f24070 */
[--C-:B------:R-:W-:Y:S01]  /*0110*/  SHF.R.U32.HI R35, RZ, 0x3, R9.reuse ;  /* 0x00000003ff237819 */ /* 0x100fe20000011609 */
[----:B------:R-:W-:Y:S01]  /*0120*/  IMAD R4, R4, 0x1556, RZ ;  /* 0x0000155604047824 */ /* 0x000fe200078e02ff */
[----:B------:R-:W-:Y:S01]  /*0130*/  BSSY.RECONVERGENT B0, `(.L_x_161) ;  /* 0x000008d000007945 */ /* 0x000fe20003800200 */
[C---:B------:R-:W-:Y:S02]  /*0140*/  ISETP.GE.U32.AND P2, PT, R9.reuse, 0x60, PT ;  /* 0x000000600900780c */ /* 0x040fe40003f46070 */
[----:B0-----:R-:W-:Y:S01]  /*0150*/  LOP3.LUT R3, R9, 0x7, RZ, 0xc0, !PT ;  /* 0x0000000709037812 */ /* 0x001fe200078ec0ff */
[C---:B------:R-:W-:Y:S01]  /*0160*/  VIADD R2, R10.reuse, 0x900 ;  /* 0x000009000a027836 */ /* 0x040fe20000000000 */
[----:B------:R-:W0:Y:S01]  /*0170*/  @P0 LDC.64 R14, c[0x0][0x3c0] ;  /* 0x0000f000ff0e0b82 */ /* 0x000e220000000a00 */
[----:B------:R-:W-:Y:S01]  /*0180*/  SHF.R.U32.HI R158, RZ, 0x10, R4 ;  /* 0x00000010ff9e7819 */ /* 0x000fe20000011604 */
[----:B------:R-:W-:Y:S01]  /*0190*/  VIADD R4, R10, 0x3f00 ;  /* 0x00003f000a047836 */ /* 0x000fe20000000000 */
[----:B------:R-:W-:-:S02]  /*01a0*/  @P0 LOP3.LUT R7, R3, 0x38, R9, 0xf8, !PT ;  /* 0x0000003803070812 */ /* 0x000fc400078ef809 */
[C---:B----4-:R-:W-:Y:S02]  /*01b0*/  LEA R11, R5.reuse, R2, 0x18 ;  /* 0x00000002050b7211 */ /* 0x050fe400078ec0ff */
[----:B------:R-:W-:Y:S01]  /*01c0*/  PRMT R2, R158, 0x9910, RZ ;  /* 0x000099109e027816 */ /* 0x000fe200000000ff */
[----:B------:R-:W-:Y:S01]  /*01d0*/  @P0 IMAD R7, R0, 0x200, R7 ;  /* 0x0000020000070824 */ /* 0x000fe200078e0207 */
[----:B------:R-:W-:Y:S01]  /*01e0*/  LEA R4, R5, R4, 0x18 ;  /* 0x0000000405047211 */ /* 0x000fe200078ec0ff */
[----:B------:R-:W-:Y:S02]  /*01f0*/  IMAD R8, R6, 0x3600, R11 ;  /* 0x0000360006087824 */ /* 0x000fe400078e020b */
[----:B------:R-:W-:Y:S02]  /*0200*/  IMAD.MOV.U32 R11, RZ, RZ, R2 ;  /* 0x000000ffff0b7224 */ /* 0x000fe400078e0002 */
[----:B------:R-:W-:Y:S02]  /*0210*/  IMAD R33, R9, 0x8, R4 ;  /* 0x0000000809217824 */ /* 0x000fe400078e0204 */
[----:B------:R-:W-:-:S04]  /*0220*/  IMAD R2, R35, 0x60, R8 ;  /* 0x0000006023027824 */ /* 0x000fc800078e0208 */
[----:B------:R-:W-:Y:S02]  /*0230*/  IMAD R32, R35, 0x420, R2 ;  /* 0x0000042023207824 */ /* 0x000fe400078e0202 */
[----:B0-----:R-:W-:-:S04]  /*0240*/  @P0 IMAD.WIDE R14, R7, 0x8, R14 ;  /* 0x00000008070e0825 */ /* 0x001fc800078e020e */
[----:B------:R-:W-:Y:S01]  /*0250*/  IMAD R7, R11, 0xc, RZ ;  /* 0x0000000c0b077824 */ /* 0x000fe200078e02ff */
[----:B------:R0:W5:Y:S03]  /*0260*/  @P0 LDG.E.64.CONSTANT R16, desc[UR76][R14.64] ;  /* 0x0000004c0e100981 */ /* 0x000166000c1e9b00 */
[----:B------:R-:W-:Y:S01]  /*0270*/  IMAD.MOV R7, RZ, RZ, -R7 ;  /* 0x000000ffff077224 */ /* 0x000fe200078e0a07 */
[----:B------:R0:W5:Y:S04]  /*0280*/  @P0 LDG.E.64.CONSTANT R18, desc[UR76][R14.64+0x200] ;  /* 0x0002004c0e120981 */ /* 0x000168000c1e9b00 */
[----:B------:R0:W5:Y:S04]  /*0290*/  @P0 LDG.E.64.CONSTANT R20, desc[UR76][R14.64+0x400] ;  /* 0x0004004c0e140981 */ /* 0x000168000c1e9b00 */
[----:B------:R0:W5:Y:S04]  /*02a0*/  @P0 LDG.E.64.CONSTANT R22, desc[UR76][R14.64+0x600] ;  /* 0x0006004c0e160981 */ /* 0x000168000c1e9b00 */
[----:B------:R0:W5:Y:S04]  /*02b0*/  @P0 LDG.E.64.CONSTANT R24, desc[UR76][R14.64+0x800] ;  /* 0x0008004c0e180981 */ /* 0x000168000c1e9b00 */
[----:B------:R0:W5:Y:S04]  /*02c0*/  @P0 LDG.E.64.CONSTANT R26, desc[UR76][R14.64+0xa00] ;  /* 0x000a004c0e1a0981 */ /* 0x000168000c1e9b00 */
[----:B------:R0:W5:Y:S04]  /*02d0*/  @P0 LDG.E.64.CONSTANT R28, desc[UR76][R14.64+0xc00] ;  /* 0x000c004c0e1c0981 */ /* 0x000168000c1e9b00 */
[----:B------:R0:W5:Y:S01]  /*02e0*/  @P0 LDG.E.64.CONSTANT R30, desc[UR76][R14.64+0xe00] ;  /* 0x000e004c0e1e0981 */ /* 0x000162000c1e9b00 */
[----:B------:R-:W-:-:S05]  /*02f0*/  PRMT R34, R7, 0x7710, RZ ;  /* 0x0000771007227816 */ /* 0x000fca00000000ff */
[----:B------:R-:W-:Y:S02]  /*0300*/  IMAD.IADD R159, R34, 0x1, R9 ;  /* 0x00000001229f7824 */ /* 0x000fe400078e0209 */
[----:B------:R-:W-:Y:S02]  /*0310*/  IMAD R7, R158, 0x480, R8 ;  /* 0x000004809e077824 */ /* 0x000fe400078e0208 */
[----:B------:R-:W-:Y:S01]  /*0320*/  IMAD R11, R3, 0x8, R32 ;  /* 0x00000008030b7824 */ /* 0x000fe200078e0220 */
[----:B------:R-:W-:Y:S01]  /*0330*/  LOP3.LUT R159, R159, 0xffff, RZ, 0xc0, !PT ;  /* 0x0000ffff9f9f7812 */ /* 0x000fe200078ec0ff */
[----:B--2---:R0:W-:Y:S01]  /*0340*/  STS.64 [R33], R12 ;  /* 0x0000000c21007388 */ /* 0x0041e20000000a00 */
[----:B------:R-:W-:Y:S06]  /*0350*/  BAR.SYNC.DEFER_BLOCKING 0x0 ;  /* 0x0000000000007b1d */ /* 0x000fec0000010000 */
[----:B------:R-:W-:Y:S05]  /*0360*/  @P1 BRA `(.L_x_162) ;  /* 0x0000000400a41947 */ /* 0x000fea0003800000 */
[----:B------:R-:W1:Y:S01]  /*0370*/  LDCU.128 UR64, c[0x3][0x700] ;  /* 0x00c0e000ff4077ac */ /* 0x000e620008000c00 */
[C-C-:B0----5:R-:W-:Y:S01]  /*0380*/  DADD R12, R16.reuse, R30.reuse ;  /* 0x00000000100c7229 */ /* 0x161fe2000000001e */
[----:B------:R-:W-:Y:S01]  /*0390*/  IMAD R3, R3, 0x8, R2 ;  /* 0x0000000803037824 */ /* 0x000fe200078e0202 */
        /* <DEDUP_REMOVED lines=11> */
[C---:B-1----:R-:W-:Y:S01]  /*0450*/  DFMA R30, R12.reuse, UR64, RZ ;  /* 0x000000400c1e7c2b */ /* 0x042fe200080000ff */
[----:B------:R-:W1:Y:S01]  /*0460*/  LDCU.128 UR48, c[0x3][0x7a0] ;  /* 0x00c0f400ff3077ac */ /* 0x000e620008000c00 */
[----:B0-----:R-:W-:Y:S01]  /*0470*/  DFMA R24, R12, UR12, RZ ;  /* 0x0000000c0c187c2b */ /* 0x001fe200080000ff */
[----:B------:R-:W0:Y:S05]  /*0480*/  LDCU.128 UR16, c[0x3][0x8e0] ;  /* 0x00c11c00ff1077ac */ /* 0x000e2a0008000c00 */
        /* <DEDUP_REMOVED lines=12> */
[C---:B------:R-:W-:Y:S01]  /*0550*/  DFMA R44, R14.reuse, UR46, R42 ;  /* 0x0000002e0e2c7c2b */ /* 0x040fe2000800002a */
[----:B------:R-:W4:Y:S03]  /*0560*/  LDCU.128 UR64, c[0x3][0x960] ;  /* 0x00c12c00ff4077ac */ /* 0x000f260008000c00 */
[----:B------:R-:W-:Y:S01]  /*0570*/  DFMA R46, R14, UR50, R12 ;  /* 0x000000320e2e7c2b */ /* 0x000fe2000800000c */
[----:B------:R-:W4:Y:S01]  /*0580*/  LDCU.128 UR20, c[0x3][0x730] ;  /* 0x00c0e600ff1477ac */ /* 0x000f220008000c00 */
[C---:B0-----:R-:W-:Y:S02]  /*0590*/  DFMA R14, R16.reuse, UR16, RZ ;  /* 0x00000010100e7c2b */ /* 0x041fe400080000ff */
[C---:B------:R-:W-:Y:S01]  /*05a0*/  DFMA R12, R16.reuse, UR72, RZ ;  /* 0x00000048100c7c2b */ /* 0x040fe200080000ff */
[----:B------:R-:W0:Y:S01]  /*05b0*/  LDCU.128 UR24, c[0x3][0x8f0] ;  /* 0x00c11e00ff1877ac */ /* 0x000e220008000c00 */
[----:B--2---:R-:W-:-:S02]  /*05c0*/  DFMA R32, R16, UR32, RZ ;  /* 0x0000002010207c2b */ /* 0x004fc400080000ff */
[----:B---3--:R-:W-:Y:S01]  /*05d0*/  DFMA R38, R16, UR56, RZ ;  /* 0x0000003810267c2b */ /* 0x008fe200080000ff */
[----:B------:R-:W2:Y:S01]  /*05e0*/  LDCU.128 UR4, c[0x3][0x710] ;  /* 0x00c0e200ff0477ac */ /* 0x000ea20008000c00 */
[----:B------:R-:W-:Y:S02]  /*05f0*/  DFMA R14, R18, UR18, R14 ;  /* 0x00000012120e7c2b */ /* 0x000fe4000800000e */
[----:B-1----:R-:W-:Y:S01]  /*0600*/  DFMA R42, R16, UR60, RZ ;  /* 0x0000003c102a7c2b */ /* 0x002fe200080000ff */
[----:B------:R-:W1:Y:S01]  /*0610*/  LDCU.128 UR8, c[0x3][0x8d0] ;  /* 0x00c11a00ff0877ac */ /* 0x000e620008000c00 */
[----:B------:R-:W-:Y:S02]  /*0620*/  DFMA R12, R18, UR74, R12 ;  /* 0x0000004a120c7c2b */ /* 0x000fe4000800000c */
[----:B----4-:R-:W-:Y:S01]  /*0630*/  DFMA R16, R16, UR64, RZ ;  /* 0x0000004010107c2b */ /* 0x010fe200080000ff */
[----:B------:R-:W3:Y:S01]  /*0640*/  LDCU.128 UR36, c[0x3][0x750] ;  /* 0x00c0ea00ff2477ac */ /* 0x000ee20008000c00 */
[----:B------:R-:W-:-:S02]  /*0650*/  DFMA R32, R18, UR34, R32 ;  /* 0x0000002212207c2b */ /* 0x000fc40008000020 */
[C---:B------:R-:W-:Y:S01]  /*0660*/  DFMA R38, R18.reuse, UR58, R38 ;  /* 0x0000003a12267c2b */ /* 0x040fe20008000026 */
[----:B------:R-:W4:Y:S01]  /*0670*/  LDCU.128 UR52, c[0x3][0x910] ;  /* 0x00c12200ff3477ac */ /* 0x000f220008000c00 */
[C---:B------:R-:W-:Y:S02]  /*0680*/  DFMA R42, R18.reuse, UR62, R42 ;  /* 0x0000003e122a7c2b */ /* 0x040fe4000800002a */
[----:B------:R-:W-:Y:S01]  /*0690*/  DFMA R16, R18, UR66, R16 ;  /* 0x0000004212107c2b */ /* 0x000fe20008000010 */
[----:B------:R-:W4:Y:S01]  /*06a0*/  LDCU.128 UR68, c[0x3][0x770] ;  /* 0x00c0ee00ff4477ac */ /* 0x000f220008000c00 */
[----:B------:R-:W-:Y:S02]  /*06b0*/  DFMA R24, R28, UR20, R24 ;  /* 0x000000141c187c2b */ /* 0x000fe40008000018 */
[----:B0-----:R-:W-:Y:S01]  /*06c0*/  DFMA R14, R20, UR24, R14 ;  /* 0x00000018140e7c2b */ /* 0x001fe2000800000e */
[----:B------:R-:W0:Y:S01]  /*06d0*/  LDCU.128 UR12, c[0x3][0x930] ;  /* 0x00c12600ff0c77ac */ /* 0x000e220008000c00 */
[----:B--2---:R-:W-:-:S02]  /*06e0*/  DFMA R30, R28, UR4, R30 ;  /* 0x000000041c1e7c2b */ /* 0x004fc4000800001e */
[----:B-1----:R-:W-:Y:S01]  /*06f0*/  DFMA R12, R20, UR8, R12 ;  /* 0x00000008140c7c2b */ /* 0x002fe2000800000c */
[----:B------:R-:W1:Y:S01]  /*0700*/  LDCU.128 UR28, c[0x3][0x790] ;  /* 0x00c0f200ff1c77ac */ /* 0x000e620008000c00 */
[----:B------:R-:W-:Y:S02]  /*0710*/  DFMA R24, R26, UR22, R24 ;  /* 0x000000161a187c2b */ /* 0x000fe40008000018 */
[----:B---3--:R-:W-:Y:S01]  /*0720*/  DFMA R34, R28, UR36, R34 ;  /* 0x000000241c227c2b */ /* 0x008fe20008000022 */
[----:B------:R-:W2:Y:S01]  /*0730*/  LDCU.128 UR44, c[0x3][0x7b0] ;  /* 0x00c0f600ff2c77ac */ /* 0x000ea20008000c00 */
[----:B------:R-:W-:Y:S02]  /*0740*/  DFMA R30, R26, UR6, R30 ;  /* 0x000000061a1e7c2b */ /* 0x000fe4000800001e */
[----:B----4-:R-:W-:Y:S01]  /*0750*/  DFMA R32, R20, UR52, R32 ;  /* 0x0000003414207c2b */ /* 0x010fe20008000020 */
[----:B------:R-:W3:Y:S01]  /*0760*/  LDCU.128 UR40, c[0x3][0x950] ;  /* 0x00c12a00ff2877ac */ /* 0x000ee20008000c00 */
[----:B------:R-:W-:-:S02]  /*0770*/  DFMA R12, R22, UR10, R12 ;  /* 0x0000000a160c7c2b */ /* 0x000fc4000800000c */
[----:B------:R-:W-:Y:S01]  /*0780*/  DFMA R40, R28, UR68, R40 ;  /* 0x000000441c287c2b */ /* 0x000fe20008000028 */
[----:B------:R-:W4:Y:S01]  /*0790*/  LDCU.128 UR48, c[0x3][0x970] ;  /* 0x00c12e00ff3077ac */ /* 0x000f220008000c00 */
[----:B------:R-:W-:Y:S02]  /*07a0*/  DFMA R34, R26, UR38, R34 ;  /* 0x000000261a227c2b */ /* 0x000fe40008000022 */
[----:B0-----:R-:W-:Y:S02]  /*07b0*/  DFMA R38, R20, UR12, R38 ;  /* 0x0000000c14267c2b */ /* 0x001fe40008000026 */
[----:B------:R-:W-:Y:S02]  /*07c0*/  DFMA R32, R22, UR54, R32 ;  /* 0x0000003616207c2b */ /* 0x000fe40008000020 */
[----:B-1----:R-:W-:Y:S02]  /*07d0*/  DFMA R44, R28, UR28, R44 ;  /* 0x0000001c1c2c7c2b */ /* 0x002fe4000800002c */
        /* <DEDUP_REMOVED lines=34> */
.L_x_162:
[----:B------:R-:W-:Y:S05]  /*0a00*/  BSYNC.RECONVERGENT B0 ;  /* 0x0000000000007941 */ /* 0x000fea0003800200 */
.L_x_161:
[----:B------:R-:W-:Y:S01]  /*0a10*/  BAR.SYNC.DEFER_BLOCKING 0x0 ;  /* 0x0000000000007b1d */ /* 0x000fe20000010000 */
[----:B-1----:R-:W-:-:S05]  /*0a20*/  IMAD R3, R159, 0x60, R7 ;  /* 0x000000609f037824 */ /* 0x002fca00078e0207 */
        /* <DEDUP_REMOVED lines=22> */
[----:B------:R-:W1:Y:S05]  /*0b90*/  LDCU.128 UR48, c[0x3][0x750] ;  /* 0x00c0ea00ff3077ac */ /* 0x000e6a0008000c00 */
[----:B0-----:R-:W-:Y:S01]  /*0ba0*/  DFMA R26, R16, UR20, RZ ;  /* 0x00000014101a7c2b */ /* 0x001fe200080000ff */
[----:B------:R-:W0:Y:S01]  /*0bb0*/  LDCU.128 UR36, c[0x3][0x8d0] ;  /* 0x00c11a00ff2477ac */ /* 0x000e220008000c00 */
[----:B----4-:R-:W-:-:S02]  /*0bc0*/  DADD R14, R18, R20 ;  /* 0x00000000120e7229 */ /* 0x010fc40000000014 */
[----:B--2---:R-:W-:Y:S01]  /*0bd0*/  DFMA R34, R16, UR24, RZ ;  /* 0x0000001810227c2b */ /* 0x004fe200080000ff */
[----:B------:R-:W2:Y:S01]  /*0be0*/  LDCU.128 UR32, c[0x3][0x8f0] ;  /* 0x00c11e00ff2077ac */ /* 0x000ea20008000c00 */
[----:B------:R-:W-:Y:S01]  /*0bf0*/  DADD R18, R18, -R20 ;  /* 0x0000000012127229 */ /* 0x000fe20000000814 */
[----:B------:R-:W-:Y:S01]  /*0c00*/  LDS.64 R20, [R11+0x120] ;  /* 0x000120000b147984 */ /* 0x000fe20000000a00 */
[----:B---3--:R-:W-:Y:S01]  /*0c10*/  DFMA R30, R16, UR44, RZ ;  /* 0x0000002c101e7c2b */ /* 0x008fe200080000ff */
[----:B------:R-:W3:Y:S01]  /*0c20*/  LDCU.128 UR28, c[0x3][0x910] ;  /* 0x00c12200ff1c77ac */ /* 0x000ee20008000c00 */
[C---:B------:R-:W-:Y:S01]  /*0c30*/  DFMA R28, R14.reuse, UR22, R26 ;  /* 0x000000160e1c7c2b */ /* 0x040fe2000800001a */
[----:B------:R-:W4:Y:S01]  /*0c40*/  LDS.64 R26, [R11+0x180] ;  /* 0x000180000b1a7984 */ /* 0x000f220000000a00 */
[----:B------:R-:W-:Y:S01]  /*0c50*/  DFMA R34, R14, UR26, R34 ;  /* 0x0000001a0e227c2b */ /* 0x000fe20008000022 */
[----:B------:R-:W1:Y:S01]  /*0c60*/  LDCU.128 UR20, c[0x3][0x920] ;  /* 0x00c12400ff1477ac */ /* 0x000e620008000c00 */
[----:B------:R-:W-:-:S02]  /*0c70*/  DFMA R38, R16, UR64, RZ ;  /* 0x0000004010267c2b */ /* 0x000fc400080000ff */
[C---:B------:R-:W-:Y:S01]  /*0c80*/  DFMA R42, R16.reuse, UR8, RZ ;  /* 0x00000008102a7c2b */ /* 0x040fe200080000ff */
[----:B------:R-:W0:Y:S01]  /*0c90*/  LDCU.128 UR24, c[0x3][0x960] ;  /* 0x00c12c00ff1877ac */ /* 0x000e220008000c00 */
[----:B------:R-:W-:Y:S02]  /*0ca0*/  DFMA R46, R16, UR16, RZ ;  /* 0x00000010102e7c2b */ /* 0x000fe400080000ff */
[----:B------:R-:W-:Y:S02]  /*0cb0*/  DFMA R16, R12, UR12, RZ ;  /* 0x0000000c0c107c2b */ /* 0x000fe400080000ff */
[----:B------:R-:W-:Y:S01]  /*0cc0*/  DFMA R32, R14, UR46, R30 ;  /* 0x0000002e0e207c2b */ /* 0x000fe2000800001e */
[----:B------:R-:W2:Y:S01]  /*0cd0*/  LDCU.128 UR44, c[0x3][0x770] ;  /* 0x00c0ee00ff2c77ac */ /* 0x000ea20008000c00 */
[----:B------:R-:W-:Y:S02]  /*0ce0*/  DFMA R30, R12, UR4, RZ ;  /* 0x000000040c1e7c2b */ /* 0x000fe400080000ff */
[----:B------:R-:W-:Y:S01]  /*0cf0*/  DFMA R44, R14, UR10, R42 ;  /* 0x0000000a0e2c7c2b */ /* 0x000fe2000800002a */
[----:B------:R-:W3:Y:S01]  /*0d00*/  LDCU.128 UR8, c[0x3][0x790] ;  /* 0x00c0f200ff0877ac */ /* 0x000ee20008000c00 */
[----:B------:R-:W-:-:S02]  /*0d10*/  DFMA R16, R18, UR14, R16 ;  /* 0x0000000e12107c2b */ /* 0x000fc40008000010 */
[C---:B------:R-:W-:Y:S01]  /*0d20*/  DFMA R40, R14.reuse, UR66, R38 ;  /* 0x000000420e287c2b */ /* 0x040fe20008000026 */
[----:B------:R-:W3:Y:S01]  /*0d30*/  LDCU.128 UR12, c[0x3][0x7b0] ;  /* 0x00c0f600ff0c77ac */ /* 0x000ee20008000c00 */
[----:B------:R-:W-:Y:S02]  /*0d40*/  DFMA R48, R14, UR18, R46 ;  /* 0x000000120e307c2b */ /* 0x000fe4000800002e */
[----:B------:R-:W-:Y:S01]  /*0d50*/  DFMA R30, R18, UR6, R30 ;  /* 0x00000006121e7c2b */ /* 0x000fe2000800001e */
[----:B------:R-:W4:Y:S01]  /*0d60*/  LDCU.128 UR64, c[0x3][0x930] ;  /* 0x00c12600ff4077ac */ /* 0x000f220008000c00 */
[C---:B------:R-:W-:Y:S02]  /*0d70*/  DFMA R14, R12.reuse, UR40, RZ ;  /* 0x000000280c0e7c2b */ /* 0x040fe400080000ff */
[C---:B-1----:R-:W-:Y:S01]  /*0d80*/  DFMA R38, R12.reuse, UR20, RZ ;  /* 0x000000140c267c2b */ /* 0x042fe200080000ff */
[----:B------:R-:W1:Y:S01]  /*0d90*/  LDCU.128 UR4, c[0x3][0x950] ;  /* 0x00c12a00ff0477ac */ /* 0x000e620008000c00 */
[----:B------:R-:W-:-:S02]  /*0da0*/  DFMA R42, R12, UR60, RZ ;  /* 0x0000003c0c2a7c2b */ /* 0x000fc400080000ff */
[----:B0-----:R-:W-:Y:S01]  /*0db0*/  DFMA R46, R12, UR24, RZ ;  /* 0x000000180c2e7c2b */ /* 0x001fe200080000ff */
[----:B------:R-:W0:Y:S01]  /*0dc0*/  LDCU.128 UR16, c[0x3][0x970] ;  /* 0x00c12e00ff1077ac */ /* 0x000e220008000c00 */
[----:B------:R-:W-:Y:S02]  /*0dd0*/  DADD R12, R22, R24 ;  /* 0x00000000160c7229 */ /* 0x000fe40000000018 */
[C---:B------:R-:W-:Y:S02]  /*0de0*/  DFMA R14, R18.reuse, UR42, R14 ;  /* 0x0000002a120e7c2b */ /* 0x040fe4000800000e */
[C---:B------:R-:W-:Y:S02]  /*0df0*/  DFMA R38, R18.reuse, UR22, R38 ;  /* 0x0000001612267c2b */ /* 0x040fe40008000026 */
[C---:B------:R-:W-:Y:S02]  /*0e00*/  DFMA R42, R18.reuse, UR62, R42 ;  /* 0x0000003e122a7c2b */ /* 0x040fe4000800002a */
[----:B------:R-:W-:-:S02]  /*0e10*/  DFMA R46, R18, UR26, R46 ;  /* 0x0000001a122e7c2b */ /* 0x000fc4000800002e */
[----:B------:R-:W-:Y:S02]  /*0e20*/  DADD R22, R22, -R24 ;  /* 0x0000000016167229 */ /* 0x000fe40000000818 */
[C---:B------:R-:W-:Y:S02]  /*0e30*/  DFMA R28, R12.reuse, UR56, R28 ;  /* 0x000000380c1c7c2b */ /* 0x040fe4000800001c */
[C---:B------:R-:W-:Y:S02]  /*0e40*/  DFMA R32, R12.reuse, UR52, R32 ;  /* 0x000000340c207c2b */ /* 0x040fe40008000020 */
[C---:B------:R-:W-:Y:S02]  /*0e50*/  DFMA R34, R12.reuse, UR48, R34 ;  /* 0x000000300c227c2b */ /* 0x040fe40008000022 */
[C---:B--2---:R-:W-:Y:S02]  /*0e60*/  DFMA R40, R12.reuse, UR44, R40 ;  /* 0x0000002c0c287c2b */ /* 0x044fe40008000028 */
[----:B---3--:R-:W-:-:S02]  /*0e70*/  DFMA R44, R12, UR8, R44 ;  /* 0x000000080c2c7c2b */ /* 0x008fc4000800002c */
[----:B------:R-:W-:Y:S02]  /*0e80*/  DFMA R48, R12, UR12, R48 ;  /* 0x0000000c0c307c2b */ /* 0x000fe40008000030 */
[----:B----4-:R-:W-:Y:S02]  /*0e90*/  DADD R12, R20, R26 ;  /* 0x00000000140c7229 */ /* 0x010fe4000000001a */
[C---:B------:R-:W-:Y:S02]  /*0ea0*/  DFMA R16, R22.reuse, UR36, R16 ;  /* 0x0000002416107c2b */ /* 0x040fe40008000010 */
[C---:B------:R-:W-:Y:S02]  /*0eb0*/  DFMA R30, R22.reuse, UR32, R30 ;  /* 0x00000020161e7c2b */ /* 0x040fe4000800001e */
[C---:B------:R-:W-:Y:S02]  /*0ec0*/  DFMA R14, R22.reuse, UR28, R14 ;  /* 0x0000001c160e7c2b */ /* 0x040fe4000800000e */
[----:B------:R-:W-:-:S02]  /*0ed0*/  DFMA R38, R22, UR64, R38 ;  /* 0x0000004016267c2b */ /* 0x000fc40008000026 */
[C---:B-1----:R-:W-:Y:S02]  /*0ee0*/  DFMA R42, R22.reuse, UR4, R42 ;  /* 0x00000004162a7c2b */ /* 0x042fe4000800002a */
[----:B0-----:R-:W-:Y:S02]  /*0ef0*/  DFMA R46, R22, UR16, R46 ;  /* 0x00000010162e7c2b */ /* 0x001fe4000800002e */
[----:B------:R-:W-:Y:S02]  /*0f00*/  DADD R20, R20, -R26 ;  /* 0x0000000014147229 */ /* 0x000fe4000000081a */
        /* <DEDUP_REMOVED lines=36> */
.L_x_164:
[----:B------:R-:W-:Y:S05]  /*1150*/  BSYNC.RECONVERGENT B0 ;  /* 0x0000000000007941 */ /* 0x000fea0003800200 */
.L_x_163:
[----:B------:R-:W-:Y:S01]  /*1160*/  BAR.SYNC.DEFER_BLOCKING 0x0 ;  /* 0x0000000000007b1d */ /* 0x000fe20000010000 */
[C---:B------:R-:W-:Y:S01]  /*1170*/  IMAD R9, R0.reuse, 0x2f40, R9 ;  /* 0x00002f4000097824 */ /* 0x040fe200078e0209 */
[----:B-1----:R-:W-:Y:S02]  /*1180*/  CS2R R38, SRZ ;  /* 0x0000000000267805 */ /* 0x002fe4000001ff00 */
[----:B-----5:R-:W-:Y:S01]  /*1190*/  CS2R R30, SRZ ;  /* 0x00000000001e7805 */ /* 0x020fe2000001ff00 */
[----:B------:R-:W-:Y:S01]  /*11a0*/  IMAD.WIDE R36, R9, 0x8, R36 ;  /* 0x0000000809247825 */ /* 0x000fe200078e0224 */
[----:B------:R-:W1:Y:S01]  /*11b0*/  LDCU UR8, c[0x0][0x380] ;  /* 0x00007000ff0877ac */ /* 0x000e620008000800 */
[----:B------:R-:W-:Y:S02]  /*11c0*/  CS2R R26, SRZ ;  /* 0x00000000001a7805 */ /* 0x000fe4000001ff00 */
[----:B------:R-:W-:Y:S02]  /*11d0*/  CS2R R230, SRZ ;  /* 0x0000000000e67805 */ /* 0x000fe4000001ff00 */
[----:B------:R-:W-:Y:S01]  /*11e0*/  CS2R R226, SRZ ;  /* 0x0000000000e27805 */ /* 0x000fe2000001ff00 */
[----:B------:R-:W2:Y:S01]  /*11f0*/  LDCU.128 UR12, c[0x3][0x710] ;  /* 0x00c0e200ff0c77ac */ /* 0x000ea20008000c00 */
[----:B------:R-:W3:Y:S01]  /*1200*/  LDCU.128 UR40, c[0x3][0x920] ;  /* 0x00c12400ff2877ac */ /* 0x000ee20008000c00 */
[----:B------:R-:W4:Y:S01]  /*1210*/  LDCU.128 UR44, c[0x3][0x940] ;  /* 0x00c12800ff2c77ac */ /* 0x000f220008000c00 */
[----:B------:R-:W4:Y:S01]  /*1220*/  LDCU.128 UR60, c[0x3][0x780] ;  /* 0x00c0f000ff3c77ac */ /* 0x000f220008000c00 */
[----:B-1----:R-:W-:Y:S01]  /*1230*/  ISETP.GE.AND P2, PT, R0, UR8, PT ;  /* 0x0000000800007c0c */ /* 0x002fe2000bf46270 */
[----:B------:R-:W-:Y:S01]  /*1240*/  LDS.128 R16, [R3] ;  /* 0x0000000003107984 */ /* 0x000fe20000000c00 */
[----:B------:R-:W1:Y:S03]  /*1250*/  LDCU.128 UR8, c[0x3][0x8c0] ;  /* 0x00c11800ff0877ac */ /* 0x000e660008000c00 */
[----:B------:R-:W1:Y:S01]  /*1260*/  LDS.128 R44, [R3+0x30] ;  /* 0x00003000032c7984 */ /* 0x000e620000000c00 */
[----:B--2---:R-:W-:Y:S01]  /*1270*/  UMOV UR68, UR14 ;  /* 0x0000000e00447c82 */ /* 0x004fe20008000000 */
[----:B------:R-:W-:Y:S01]  /*1280*/  UMOV UR69, UR15 ;  /* 0x0000000f00457c82 */ /* 0x000fe20008000000 */
[----:B------:R-:W-:Y:S01]  /*1290*/  UMOV UR64, UR12 ;  /* 0x0000000c00407c82 */ /* 0x000fe20008000000 */
[----:B------:R-:W-:Y:S01]  /*12a0*/  UMOV UR65, UR13 ;  /* 0x0000000d00417c82 */ /* 0x000fe20008000000 */
[----:B------:R-:W2:Y:S01]  /*12b0*/  LDCU.128 UR12, c[0x3][0x8d0] ;  /* 0x00c11a00ff0c77ac */ /* 0x000ea20008000c00 */
[----:B0-----:R-:W-:Y:S01]  /*12c0*/  LDS.128 R32, [R3+0x10] ;  /* 0x0000100003207984 */ /* 0x001fe20000000c00 */
[----:B------:R-:W0:Y:S03]  /*12d0*/  LDCU.128 UR20, c[0x3][0x8e0] ;  /* 0x00c11c00ff1477ac */ /* 0x000e260008000c00 */
[----:B------:R-:W2:Y:S01]  /*12e0*/  @!P2 LDG.E.64.CONSTANT R38, desc[UR76][R36.64+0x3600] ;  /* 0x0036004c2426a981 */ /* 0x000ea2000c1e9b00 */
[----:B------:R-:W0:Y:S03]  /*12f0*/  LDCU.128 UR28, c[0x3][0x900] ;  /* 0x00c12000ff1c77ac */ /* 0x000e260008000c00 */
[----:B------:R-:W2:Y:S01]  /*1300*/  @!P2 LDG.E.64.CONSTANT R30, desc[UR76][R36.64+0xa200] ;  /* 0x00a2004c241ea981 */ /* 0x000ea2000c1e9b00 */
[----:B------:R-:W0:Y:S03]  /*1310*/  LDCU.128 UR56, c[0x3][0x960] ;  /* 0x00c12c00ff3877ac */ /* 0x000e260008000c00 */
[----:B------:R-:W2:Y:S01]  /*1320*/  @!P2 LDG.E.64.CONSTANT R26, desc[UR76][R36.64] ;  /* 0x0000004c241aa981 */ /* 0x000ea2000c1e9b00 */
[----:B------:R-:W0:Y:S03]  /*1330*/  LDCU.128 UR4, c[0x3][0x700] ;  /* 0x00c0e000ff0477ac */ /* 0x000e260008000c00 */
[----:B------:R-:W2:Y:S01]  /*1340*/  @!P2 LDG.E.64.CONSTANT R230, desc[UR76][R36.64+0x6c00] ;  /* 0x006c004c24e6a981 */ /* 0x000ea2000c1e9b00 */
[----:B---3--:R-:W-:-:S02]  /*1350*/  IMAD.U32 R12, RZ, RZ, UR40 ;  /* 0x00000028ff0c7e24 */ /* 0x008fc4000f8e00ff */
[----:B------:R-:W-:Y:S01]  /*1360*/  IMAD.U32 R13, RZ, RZ, UR41 ;  /* 0x00000029ff0d7e24 */ /* 0x000fe2000f8e00ff */
[----:B------:R-:W3:Y:S01]  /*1370*/  @!P2 LDG.E.64.CONSTANT R226, desc[UR76][R36.64+0xd800] ;  /* 0x00d8004c24e2a981 */ /* 0x000ee2000c1e9b00 */
[----:B------:R-:W0:Y:S03]  /*1380*/  LDCU.128 UR32, c[0x3][0x740] ;  /* 0x00c0e800ff2077ac */ /* 0x000e260008000c00 */
[----:B------:R-:W0:Y:S01]  /*1390*/  LDS.128 R64, [R3+0x20] ;  /* 0x0000200003407984 */ /* 0x000e220000000c00 */
[----:B----4-:R-:W-:Y:S01]  /*13a0*/  IMAD.U32 R14, RZ, RZ, UR44 ;  /* 0x0000002cff0e7e24 */ /* 0x010fe2000f8e00ff */
[----:B--2---:R-:W-:Y:S01]  /*13b0*/  UMOV UR52, UR14 ;  /* 0x0000000e00347c82 */ /* 0x004fe20008000000 */
[----:B------:R-:W-:Y:S01]  /*13c0*/  IMAD.U32 R15, RZ, RZ, UR45 ;  /* 0x0000002dff0f7e24 */ /* 0x000fe2000f8e00ff */
[----:B------:R-:W-:Y:S01]  /*13d0*/  UMOV UR53, UR15 ;  /* 0x0000000f00357c82 */ /* 0x000fe20008000000 */
[----:B------:R-:W-:Y:S01]  /*13e0*/  UMOV UR66, UR12 ;  /* 0x0000000c00427c82 */ /* 0x000fe20008000000 */
[----:B------:R-:W-:Y:S01]  /*13f0*/  UMOV UR67, UR13 ;  /* 0x0000000d00437c82 */ /* 0x000fe20008000000 */
[----:B------:R-:W2:Y:S01]  /*1400*/  LDCU.128 UR12, c[0x3][0x720] ;  /* 0x00c0e400ff0c77ac */ /* 0x000ea20008000c00 */
[----:B-1----:R-:W-:Y:S01]  /*1410*/  DADD R22, R16, -R46 ;  /* 0x0000000010167229 */ /* 0x002fe2000000082e */
[----:B------:R-:W1:Y:S01]  /*1420*/  LDCU.128 UR48, c[0x3][0x760] ;  /* 0x00c0ec00ff3077ac */ /* 0x000e620008000c00 */
[----:B------:R-:W-:Y:S01]  /*1430*/  DADD R28, R18, -R44 ;  /* 0x00000000121c7229 */ /* 0x000fe2000000082c */
[----:B------:R-:W4:Y:S05]  /*1440*/  LDCU.128 UR16, c[0x3][0x730] ;  /* 0x00c0e600ff1077ac */ /* 0x000f2a0008000c00 */
[C---:B------:R-:W-:Y:S01]  /*1450*/  DFMA R40, R22.reuse, R12, RZ ;  /* 0x0000000c1628722b */ /* 0x040fe200000000ff */
[----:B------:R-:W4:Y:S01]  /*1460*/  LDCU.128 UR24, c[0x3][0x8f0] ;  /* 0x00c11e00ff1877ac */ /* 0x000f220008000c00 */
[----:B------:R-:W-:Y:S01]  /*1470*/  DFMA R42, R22, R14, RZ ;  /* 0x0000000e162a722b */ /* 0x000fe200000000ff */
[----:B------:R-:W4:Y:S05]  /*1480*/  LDCU.128 UR36, c[0x3][0x750] ;  /* 0x00c0ea00ff2477ac */ /* 0x000f2a0008000c00 */
[----:B------:R-:W-:Y:S01]  /*1490*/  DFMA R52, R28, UR42, R40 ;  /* 0x0000002a1c347c2b */ /* 0x000fe20008000028 */
[----:B------:R-:W1:Y:S01]  /*14a0*/  LDCU.128 UR40, c[0x3][0x7a0] ;  /* 0x00c0f400ff2877ac */ /* 0x000e620008000c00 */
[----:B------:R-:W-:Y:S01]  /*14b0*/  DADD R20, R16, R46 ;  /* 0x0000000010147229 */ /* 0x000fe2000000002e */
[----:B------:R-:W-:Y:S01]  /*14c0*/  IMAD.U32 R16, RZ, RZ, UR60 ;  /* 0x0000003cff107e24 */ /* 0x000fe2000f8e00ff */
[----:B------:R-:W-:Y:S01]  /*14d0*/  DADD R24, R18, R44 ;  /* 0x0000000012187229 */ /* 0x000fe2000000002c */
[----:B------:R-:W-:Y:S01]  /*14e0*/  IMAD.U32 R17, RZ, RZ, UR61 ;  /* 0x0000003dff117e24 */ /* 0x000fe2000f8e00ff */
[----:B------:R-:W-:Y:S01]  /*14f0*/  DFMA R18, R22, UR8, RZ ;  /* 0x0000000816127c2b */ /* 0x000fe200080000ff */
[----:B------:R-:W4:Y:S01]  /*1500*/  LDCU.128 UR72, c[0x3][0x970] ;  /* 0x00c12e00ff4877ac */ /* 0x000f220008000c00 */
[----:B------:R-:W-:-:S02]  /*1510*/  DFMA R56, R28, UR46, R42 ;  /* 0x0000002e1c387c2b */ /* 0x000fc4000800002a */
[C---:B0-----:R-:W-:Y:S01]  /*1520*/  DFMA R42, R22.reuse, UR20, RZ ;  /* 0x00000014162a7c2b */ /* 0x041fe200080000ff */
[----:B------:R-:W0:Y:S01]  /*1530*/  LDCU.128 UR44, c[0x3][0x910] ;  /* 0x00c12200ff2c77ac */ /* 0x000e220008000c00 */
[C---:B------:R-:W-:Y:S02]  /*1540*/  DFMA R46, R22.reuse, UR28, RZ ;  /* 0x0000001c162e7c2b */ /* 0x040fe400080000ff */
[----:B------:R-:W-:Y:S02]  /*1550*/  DFMA R50, R22, UR56, RZ ;  /* 0x0000003816327c2b */ /* 0x000fe400080000ff */
[----:B------:R-:W-:Y:S02]  /*1560*/  DFMA R22, R20, R16, RZ ;  /* 0x000000101416722b */ /* 0x000fe400000000ff */
[C---:B------:R-:W-:Y:S01]  /*1570*/  DFMA R40, R28.reuse, UR10, R18 ;  /* 0x0000000a1c287c2b */ /* 0x040fe20008000012 */
[----:B-1----:R-:W-:Y:S02]  /*1580*/  IMAD.U32 R18, RZ, RZ, UR40 ;  /* 0x00000028ff127e24 */ /* 0x002fe4000f8e00ff */
[----:B------:R-:W-:Y:S01]  /*1590*/  IMAD.U32 R19, RZ, RZ, UR41 ;  /* 0x00000029ff137e24 */ /* 0x000fe2000f8e00ff */
[C---:B------:R-:W-:Y:S01]  /*15a0*/  DFMA R44, R28.reuse, UR22, R42 ;  /* 0x000000161c2c7c2b */ /* 0x040fe2000800002a */
[----:B------:R-:W-:Y:S01]  /*15b0*/  UMOV UR10, UR52 ;  /* 0x00000034000a7c82 */ /* 0x000fe20008000000 */
[C---:B------:R-:W-:Y:S01]  /*15c0*/  DFMA R48, R28.reuse, UR30, R46 ;  /* 0x0000001e1c307c2b */ /* 0x040fe2000800002e */
[----:B------:R-:W-:Y:S01]  /*15d0*/  UMOV UR11, UR53 ;  /* 0x00000035000b7c82 */ /* 0x000fe20008000000 */
[----:B------:R-:W-:Y:S01]  /*15e0*/  UMOV UR22, UR68 ;  /* 0x0000004400167c82 */ /* 0x000fe20008000000 */
[----:B------:R-:W-:Y:S01]  /*15f0*/  UMOV UR23, UR69 ;  /* 0x0000004500177c82 */ /* 0x000fe20008000000 */
[----:B------:R-:W-:Y:S01]  /*1600*/  UMOV UR30, UR66 ;  /* 0x00000042001e7c82 */ /* 0x000fe20008000000 */
[----:B------:R-:W-:Y:S01]  /*1610*/  UMOV UR31, UR67 ;  /* 0x00000043001f7c82 */ /* 0x000fe20008000000 */
[----:B------:R-:W-:Y:S01]  /*1620*/  DFMA R60, R28, UR58, R50 ;  /* 0x0000003a1c3c7c2b */ /* 0x000fe20008000032 */
[----:B------:R-:W-:Y:S01]  /*1630*/  UMOV UR40, UR64 ;  /* 0x0000004000287c82 */ /* 0x000fe20008000000 */
[----:B------:R-:W-:Y:S01]  /*1640*/  DFMA R54, R24, UR62, R22 ;  /* 0x0000003e18367c2b */ /* 0x000fe20008000016 */
[----:B------:R-:W-:Y:S01]  /*1650*/  UMOV UR41, UR65 ;  /* 0x0000004100297c82 */ /* 0x000fe20008000000 */
[----:B------:R-:W1:Y:S01]  /*1660*/  LDCU.128 UR52, c[0x3][0x770] ;  /* 0x00c0ee00ff3477ac */ /* 0x000e620008000c00 */
[----:B------:R-:W-:-:S02]  /*1670*/  DFMA R28, R20, UR4, RZ ;  /* 0x00000004141c7c2b */ /* 0x000fc400080000ff */
[C---:B--2---:R-:W-:Y:S01]  /*1680*/  DFMA R42, R20.reuse, UR12, RZ ;  /* 0x0000000c142a7c2b */ /* 0x044fe200080000ff */
[----:B------:R-:W2:Y:S01]  /*1690*/  LDCU.128 UR56, c[0x3][0x930] ;  /* 0x00c12600ff3877ac */ /* 0x000ea20008000c00 */
[C---:B------:R-:W-:Y:S01]  /*16a0*/  DFMA R46, R20.reuse, UR32, RZ ;  /* 0x00000020142e7c2b */ /* 0x040fe200080000ff */
[----:B------:R-:W0:Y:S01]  /*16b0*/  LDCU.128 UR60, c[0x3][0x790] ;  /* 0x00c0f200ff3c77ac */ /* 0x000e220008000c00 */
[C---:B------:R-:W-:Y:S01]  /*16c0*/  DFMA R50, R20.reuse, UR48, RZ ;  /* 0x0000003014327c2b */ /* 0x040fe200080000ff */
[----:B------:R-:W0:Y:S01]  /*16d0*/  LDCU.128 UR64, c[0x3][0x7b0] ;  /* 0x00c0f600ff4077ac */ /* 0x000e220008000c00 */
[----:B------:R-:W-:Y:S01]  /*16e0*/  DFMA R58, R20, R18, RZ ;  /* 0x00000012143a722b */ /* 0x000fe200000000ff */
[----:B------:R-:W2:Y:S01]  /*16f0*/  LDCU.128 UR68, c[0x3][0x950] ;  /* 0x00c12a00ff4477ac */ /* 0x000ea20008000c00 */
[----:B------:R-:W-:Y:S02]  /*1700*/  DADD R22, R32, R66 ;  /* 0x0000000020167229 */ /* 0x000fe40000000042 */
[----:B------:R-:W-:-:S02]  /*1710*/  DFMA R28, R24, UR6, R28 ;  /* 0x00000006181c7c2b */ /* 0x000fc4000800001c */
[C---:B------:R-:W-:Y:S02]  /*1720*/  DFMA R42, R24.reuse, UR14, R42 ;  /* 0x0000000e182a7c2b */ /* 0x040fe4000800002a */
[C---:B------:R-:W-:Y:S02]  /*1730*/  DFMA R46, R24.reuse, UR34, R46 ;  /* 0x00000022182e7c2b */ /* 0x040fe4000800002e */
[----:B------:R-:W-:Y:S01]  /*1740*/  DFMA R50, R24, UR50, R50 ;  /* 0x0000003218327c2b */ /* 0x000fe20008000032 */
[----:B------:R-:W-:Y:S01]  /*1750*/  CS2R R20, SRZ ;  /* 0x0000000000147805 */ /* 0x000fe2000001ff00 */
[----:B------:R-:W-:Y:S01]  /*1760*/  DADD R32, R32, -R66 ;  /* 0x0000000020207229 */ /* 0x000fe20000000842 */
[----:B------:R-:W-:Y:S01]  /*1770*/  IMAD R7, R158, -0x420, R7 ;  /* 0xfffffbe09e077824 */ /* 0x000fe200078e0207 */
[----:B------:R-:W-:Y:S01]  /*1780*/  DFMA R58, R24, UR42, R58 ;  /* 0x0000002a183a7c2b */ /* 0x000fe2000800003a */
[----:B------:R-:W-:Y:S01]  /*1790*/  IMAD R8, R159, 0x8, R8 ;  /* 0x000000089f087824 */ /* 0x000fe200078e0208 */
[C-C-:B------:R-:W-:Y:S01]  /*17a0*/  DADD R24, R34.reuse, R64.reuse ;  /* 0x0000000022187229 */ /* 0x140fe20000000040 */
[----:B------:R-:W3:Y:S01]  /*17b0*/  @!P2 LDG.E.64.CONSTANT R20, desc[UR76][R36.64+0x14400] ;  /* 0x0144004c2414a981 */ /* 0x000ee2000c1e9b00 */
[----:B------:R-:W-:Y:S01]  /*17c0*/  DADD R34, R34, -R64 ;  /* 0x0000000022227229 */ /* 0x000fe20000000840 */
[----:B------:R-:W-:Y:S01]  /*17d0*/  LEA R11, R5, R10, 0x18 ;  /* 0x0000000a050b7211 */ /* 0x000fe200078ec0ff */
[C---:B------:R-:W-:Y:S01]  /*17e0*/  DFMA R28, R22.reuse, UR40, R28 ;  /* 0x00000028161c7c2b */ /* 0x040fe2000800001c */
[----:B------:R-:W-:Y:S01]  /*17f0*/  CS2R R166, SRZ ;  /* 0x0000000000a67805 */ /* 0x000fe2000001ff00 */
[----:B----4-:R-:W-:Y:S01]  /*1800*/  DFMA R42, R22, UR16, R42 ;  /* 0x00000010162a7c2b */ /* 0x010fe2000800002a */
[----:B------:R-:W-:Y:S01]  /*1810*/  CS2R R170, SRZ ;  /* 0x0000000000aa7805 */ /* 0x000fe2000001ff00 */
[C---:B------:R-:W-:Y:S01]  /*1820*/  DFMA R40, R32.reuse, UR30, R40 ;  /* 0x0000001e20287c2b */ /* 0x040fe20008000028 */
[----:B------:R-:W-:Y:S01]  /*1830*/  CS2R R168, SRZ ;  /* 0x0000000000a87805 */ /* 0x000fe2000001ff00 */
[----:B------:R-:W-:Y:S01]  /*1840*/  DFMA R44, R32, UR24, R44 ;  /* 0x00000018202c7c2b */ /* 0x000fe2000800002c */
[----:B------:R-:W4:Y:S01]  /*1850*/  @!P2 LDG.E.64.CONSTANT R166, desc[UR76][R36.64+0x3a80] ;  /* 0x003a804c24a6a981 */ /* 0x000f22000c1e9b00 */
[C---:B------:R-:W-:Y:S01]  /*1860*/  DFMA R46, R22.reuse, UR36, R46 ;  /* 0x00000024162e7c2b */ /* 0x040fe2000800002e */
[----:B------:R-:W-:Y:S01]  /*1870*/  CS2R R218, SRZ ;  /* 0x0000000000da7805 */ /* 0x000fe2000001ff00 */
[C---:B-1----:R-:W-:Y:S01]  /*1880*/  DFMA R50, R22.reuse, UR52, R50 ;  /* 0x0000003416327c2b */ /* 0x042fe20008000032 */
[----:B------:R-:W4:Y:S01]  /*1890*/  @!P2 LDG.E.64.CONSTANT R170, desc[UR76][R36.64+0xa680] ;  /* 0x00a6804c24aaa981 */ /* 0x000f22000c1e9b00 */
[C---:B0-----:R-:W-:Y:S01]  /*18a0*/  DFMA R54, R22.reuse, UR60, R54 ;  /* 0x0000003c16367c2b */ /* 0x041fe20008000036 */
[----:B------:R-:W-:Y:S01]  /*18b0*/  CS2R R208, SRZ ;  /* 0x0000000000d07805 */ /* 0x000fe2000001ff00 */
[----:B------:R-:W-:Y:S01]  /*18c0*/  DFMA R58, R22, UR64, R58 ;  /* 0x00000040163a7c2b */ /* 0x000fe2000800003a */
[----:B------:R-:W4:Y:S01]  /*18d0*/  @!P2 LDG.E.64.CONSTANT R168, desc[UR76][R36.64+0x480] ;  /* 0x0004804c24a8a981 */ /* 0x000f22000c1e9b00 */
[C---:B------:R-:W-:Y:S01]  /*18e0*/  DFMA R48, R32.reuse, UR44, R48 ;  /* 0x0000002c20307c2b */ /* 0x040fe20008000030 */
[----:B------:R-:W-:Y:S01]  /*18f0*/  CS2R R214, SRZ ;  /* 0x0000000000d67805 */ /* 0x000fe2000001ff00 */
[C---:B--2---:R-:W-:Y:S01]  /*1900*/  DFMA R52, R32.reuse, UR56, R52 ;  /* 0x0000003820347c2b */ /* 0x044fe20008000034 */
[----:B------:R-:W2:Y:S01]  /*1910*/  @!P2 LDG.E.64.CONSTANT R218, desc[UR76][R36.64+0x7080] ;  /* 0x0070804c24daa981 */ /* 0x000ea2000c1e9b00 */
[C---:B------:R-:W-:Y:S01]  /*1920*/  DFMA R56, R32.reuse, UR68, R56 ;  /* 0x0000004420387c2b */ /* 0x040fe20008000038 */
[----:B------:R-:W0:Y:S01]  /*1930*/  LDCU.64 UR6, c[0x0][0x388] ;  /* 0x00007100ff0677ac */ /* 0x000e220008000a00 */
[----:B------:R-:W-:Y:S01]  /*1940*/  DFMA R60, R32, UR72, R60 ;  /* 0x00000048203c7c2b */ /* 0x000fe2000800003c */
[----:B------:R-:W2:Y:S01]  /*1950*/  @!P2 LDG.E.64.CONSTANT R208, desc[UR76][R36.64+0xdc80] ;  /* 0x00dc804c24d0a981 */ /* 0x000ea2000c1e9b00 */
[C---:B------:R-:W-:Y:S01]  /*1960*/  DFMA R28, R24.reuse, UR22, R28 ;  /* 0x00000016181c7c2b */ /* 0x040fe2000800001c */
[----:B------:R-:W-:Y:S01]  /*1970*/  VIADD R10, R10, 0x480 ;  /* 0x000004800a0a7836 */ /* 0x000fe20000000000 */
[----:B------:R-:W-:Y:S01]  /*1980*/  DFMA R42, R24, UR18, R42 ;  /* 0x00000012182a7c2b */ /* 0x000fe2000800002a */
[----:B------:R-:W2:Y:S01]  /*1990*/  @!P2 LDG.E.64.CONSTANT R214, desc[UR76][R36.64+0x14880] ;  /* 0x0148804c24d6a981 */ /* 0x000ea2000c1e9b00 */
[C---:B------:R-:W-:Y:S01]  /*19a0*/  DFMA R40, R34.reuse, UR10, R40 ;  /* 0x0000000a22287c2b */ /* 0x040fe20008000028 */
[----:B------:R-:W-:Y:S01]  /*19b0*/  CS2R R206, SRZ ;  /* 0x0000000000ce7805 */ /* 0x000fe2000001ff00 */
[----:B------:R-:W-:Y:S01]  /*19c0*/  DFMA R44, R34, UR26, R44 ;  /* 0x0000001a222c7c2b */ /* 0x000fe2000800002c */
[----:B------:R-:W-:Y:S01]  /*19d0*/  CS2R R228, SRZ ;  /* 0x0000000000e47805 */ /* 0x000fe2000001ff00 */
[C---:B------:R-:W-:Y:S01]  /*19e0*/  DFMA R46, R24.reuse, UR38, R46 ;  /* 0x00000026182e7c2b */ /* 0x040fe2000800002e */
[----:B------:R-:W-:Y:S01]  /*19f0*/  CS2R R250, SRZ ;  /* 0x0000000000fa7805 */ /* 0x000fe2000001ff00 */
[C---:B------:R-:W-:Y:S01]  /*1a00*/  DFMA R50, R24.reuse, UR54, R50 ;  /* 0x0000003618327c2b */ /* 0x040fe20008000032 */
[----:B------:R-:W1:Y:S01]  /*1a10*/  LDCU.64 UR56, c[0x3][0x708] ;  /* 0x00c0e100ff3877ac */ /* 0x000e620008000a00 */
[----:B------:R-:W-:-:S02]  /*1a20*/  DFMA R54, R24, UR62, R54 ;  /* 0x0000003e18367c2b */ /* 0x000fc40008000036 */
[----:B------:R-:W-:Y:S01]  /*1a30*/  DFMA R58, R24, UR66, R58 ;  /* 0x00000042183a7c2b */ /* 0x000fe2000800003a */
[----:B------:R-:W1:Y:S01]  /*1a40*/  LDCU.64 UR42, c[0x3][0x8d0] ;  /* 0x00c11a00ff2a77ac */ /* 0x000e620008000a00 */
[C---:B------:R-:W-:Y:S02]  /*1a50*/  DFMA R48, R34.reuse, UR46, R48 ;  /* 0x0000002e22307c2b */ /* 0x040fe40008000030 */
[C---:B------:R-:W-:Y:S01]  /*1a60*/  DFMA R52, R34.reuse, UR58, R52 ;  /* 0x0000003a22347c2b */ /* 0x040fe20008000034 */
[----:B------:R-:W1:Y:S01]  /*1a70*/  LDCU.64 UR40, c[0x3][0x710] ;  /* 0x00c0e200ff2877ac */ /* 0x000e620008000a00 */
[C---:B------:R-:W-:Y:S02]  /*1a80*/  DFMA R56, R34.reuse, UR70, R56 ;  /* 0x0000004622387c2b */ /* 0x040fe40008000038 */
[----:B------:R-:W-:Y:S01]  /*1a90*/  DFMA R60, R34, UR74, R60 ;  /* 0x0000004a223c7c2b */ /* 0x000fe2000800003c */
[----:B------:R-:W-:Y:S01]  /*1aa0*/  LEA R5, R5, R10, 0x18 ;  /* 0x0000000a05057211 */ /* 0x000fe200078ec0ff */
[----:B------:R-:W-:Y:S01]  /*1ab0*/  DADD R22, R28, R40 ;  /* 0x000000001c167229 */ /* 0x000fe20000000028 */
[----:B------:R-:W2:Y:S01]  /*1ac0*/  @!P2 LDG.E.64.CONSTANT R206, desc[UR76][R36.64+0x10e00] ;  /* 0x010e004c24cea981 */ /* 0x000ea2000c1e9b00 */
[----:B------:R-:W-:Y:S01]  /*1ad0*/  DADD R24, R42, R44 ;  /* 0x000000002a187229 */ /* 0x000fe2000000002c */
[----:B------:R-:W1:Y:S01]  /*1ae0*/  LDCU.64 UR52, c[0x3][0x718] ;  /* 0x00c0e300ff3477ac */ /* 0x000e620008000a00 */
[----:B------:R-:W-:Y:S01]  /*1af0*/  DADD R28, R28, -R40 ;  /* 0x000000001c1c7229 */ /* 0x000fe20000000828 */
[----:B------:R-:W2:Y:S01]  /*1b00*/  @!P2 LDG.E.64.CONSTANT R228, desc[UR76][R36.64+0x11280] ;  /* 0x0112804c24e4a981 */ /* 0x000ea2000c1e9b00 */
[----:B------:R-:W-:Y:S01]  /*1b10*/  DADD R42, R42, -R44 ;  /* 0x000000002a2a7229 */ /* 0x000fe2000000082c */
[----:B------:R-:W1:Y:S01]  /*1b20*/  LDCU.64 UR60, c[0x3][0x8c8] ;  /* 0x00c11900ff3c77ac */ /* 0x000e620008000a00 */
[----:B------:R-:W-:Y:S01]  /*1b30*/  DADD R32, R46, R48 ;  /* 0x000000002e207229 */ /* 0x000fe20000000030 */
[----:B------:R-:W2:Y:S01]  /*1b40*/  @!P2 LDG.E.64.CONSTANT R250, desc[UR76][R36.64+0x11b80] ;  /* 0x011b804c24faa981 */ /* 0x000ea2000c1e9b00 */
[----:B------:R-:W-:Y:S01]  /*1b50*/  DADD R34, R50, R52 ;  /* 0x0000000032227229 */ /* 0x000fe20000000034 */
[----:B------:R-:W1:Y:S01]  /*1b60*/  LDCU.64 UR46, c[0x3][0x8f0] ;  /* 0x00c11e00ff2e77ac */ /* 0x000e620008000a00 */
[----:B------:R-:W-:-:S02]  /*1b70*/  DADD R40, R54, R56 ;  /* 0x0000000036287229 */ /* 0x000fc40000000038 */
[----:B------:R-:W-:Y:S01]  /*1b80*/  DADD R44, R58, R60 ;  /* 0x000000003a2c7229 */ /* 0x000fe2000000003c */
        /* <DEDUP_REMOVED lines=16> */
[----:B------:R0:W-:Y:S01]  /*1c90*/  STS.64 [R3+0x48], R46 ;  /* 0x0000482e03007388 */ /* 0x0001e20000000a00 */
        /* <DEDUP_REMOVED lines=15> */
[----:B0-----:R-:W-:Y:S02]  /*1d90*/  IMAD R47, R158, 0x60, R4 ;  /* 0x000000609e2f7824 */ /* 0x001fe400078e0204 */
[C---:B------:R-:W-:Y:S01]  /*1da0*/  IMAD R48, R159.reuse, 0x58, R56 ;  /* 0x000000589f307824 */ /* 0x040fe200078e0238 */
[----:B------:R-:W0:Y:S04]  /*1db0*/  LDCU.64 UR14, c[0x3][0x968] ;  /* 0x00c12d00ff0e77ac */ /* 0x000e280008000a00 */
[----:B------:R-:W-:Y:S04]  /*1dc0*/  LDS.64 R204, [R48] ;  /* 0x0000000030cc7984 */ /* 0x000fe80000000a00 */
[----:B------:R-:W1:Y:S04]  /*1dd0*/  LDS.128 R32, [R7] ;  /* 0x0000000007207984 */ /* 0x000e680000000c00 */
[----:B------:R-:W-:Y:S04]  /*1de0*/  LDS.64 R22, [R8] ;  /* 0x0000000008167984 */ /* 0x000fe80000000a00 */
[----:B------:R-:W0:Y:S04]  /*1df0*/  LDS.128 R80, [R47] ;  /* 0x000000002f507984 */ /* 0x000e280000000c00 */
[----:B------:R-:W0:Y:S04]  /*1e00*/  LDS.64 R202, [R48+0x8] ;  /* 0x0000080030ca7984 */ /* 0x000e280000000a00 */
[----:B------:R-:W0:Y:S04]  /*1e10*/  LDS.64 R24, [R8+0x60] ;  /* 0x0000600008187984 */ /* 0x000e280000000a00 */
[----:B------:R-:W-:Y:S04]  /*1e20*/  LDS.64 R200, [R48+0x10] ;  /* 0x0000100030c87984 */ /* 0x000fe80000000a00 */
[----:B------:R-:W-:Y:S04]  /*1e30*/  LDS.64 R28, [R8+0xc0] ;  /* 0x0000c000081c7984 */ /* 0x000fe80000000a00 */
[----:B------:R-:W0:Y:S04]  /*1e40*/  LDS.128 R40, [R7+0x10] ;  /* 0x0000100007287984 */ /* 0x000e280000000c00 */
[----:B------:R-:W0:Y:S04]  /*1e50*/  LDS.128 R88, [R47+0x10] ;  /* 0x000010002f587984 */ /* 0x000e280000000c00 */
[----:B------:R-:W0:Y:S04]  /*1e60*/  LDS.64 R198, [R48+0x18] ;  /* 0x0000180030c67984 */ /* 0x000e280000000a00 */
[----:B------:R-:W0:Y:S04]  /*1e70*/  LDS.64 R44, [R8+0x120] ;  /* 0x00012000082c7984 */ /* 0x000e280000000a00 */
[----:B------:R-:W-:Y:S04]  /*1e80*/  LDS.64 R196, [R48+0x20] ;  /* 0x0000200030c47984 */ /* 0x000fe80000000a00 */
[----:B------:R-:W-:Y:S04]  /*1e90*/  LDS.64 R50, [R8+0x180] ;  /* 0x0001800008327984 */ /* 0x000fe80000000a00 */
[----:B------:R-:W0:Y:S04]  /*1ea0*/  LDS.128 R52, [R7+0x20] ;  /* 0x0000200007347984 */ /* 0x000e280000000c00 */
[----:B------:R-:W0:Y:S01]  /*1eb0*/  LDS.128 R84, [R47+0x20] ;  /* 0x000020002f547984 */ /* 0x000e220000000c00 */
[----:B------:R-:W-:Y:S01]  /*1ec0*/  IMAD R4, R159, 0x8, R7 ;  /* 0x000000089f047824 */ /* 0x000fe200078e0207 */
[----:B-1----:R-:W-:-:S02]  /*1ed0*/  DFMA R32, R204, R32, RZ ;  /* 0x00000020cc20722b */ /* 0x002fc400000000ff */
[----:B0-----:R-:W-:Y:S01]  /*1ee0*/  DFMA R22, R80, R22, RZ ;  /* 0x000000165016722b */ /* 0x001fe200000000ff */
[----:B------:R-:W-:Y:S04]  /*1ef0*/  LDS.64 R58, [R8+0x1e0] ;  /* 0x0001e000083a7984 */ /* 0x000fe80000000a00 */
[----:B------:R-:W0:Y:S04]  /*1f00*/  LDS.64 R194, [R48+0x28] ;  /* 0x0000280030c27984 */ /* 0x000e280000000a00 */
[----:B------:R-:W-:Y:S04]  /*1f10*/  LDS.64 R188, [R4] ;  /* 0x0000000004bc7984 */ /* 0x000fe80000000a00 */
[----:B------:R-:W1:Y:S01]  /*1f20*/  LDS.128 R136, [R11+0x3f00] ;  /* 0x003f00000b887984 */ /* 0x000e620000000c00 */
[----:B------:R-:W-:-:S02]  /*1f30*/  DFMA R32, R202, R34, R32 ;  /* 0x00000022ca20722b */ /* 0x000fc40000000020 */
[----:B------:R-:W-:Y:S01]  /*1f40*/  DFMA R22, R24, R82, R22 ;  /* 0x000000521816722b */ /* 0x000fe20000000016 */
[----:B------:R-:W1:Y:S04]  /*1f50*/  LDS.64 R186, [R4+0x480] ;  /* 0x0004800004ba7984 */ /* 0x000e680000000a00 */
[----:B------:R-:W-:Y:S01]  /*1f60*/  LDS.64 R184, [R4+0x900] ;  /* 0x0009000004b87984 */ /* 0x000fe20000000a00 */
[----:B------:R-:W-:Y:S02]  /*1f70*/  DFMA R32, R200, R40, R32 ;  /* 0x00000028c820722b */ /* 0x000fe40000000020 */
[----:B------:R-:W-:Y:S01]  /*1f80*/  DFMA R22, R88, R28, R22 ;  /* 0x0000001c5816722b */ /* 0x000fe20000000016 */
[----:B------:R-:W1:Y:S04]  /*1f90*/  LDS.128 R112, [R11+0x3f10] ;  /* 0x003f10000b707984 */ /* 0x000e680000000c00 */
[----:B------:R-:W-:Y:S01]  /*1fa0*/  LDS.128 R72, [R47+0x30] ;  /* 0x000030002f487984 */ /* 0x000fe20000000c00 */
[----:B------:R-:W-:-:S02]  /*1fb0*/  DFMA R32, R198, R42, R32 ;  /* 0x0000002ac620722b */ /* 0x000fc40000000020 */
[----:B------:R-:W-:Y:S01]  /*1fc0*/  DFMA R22, R44, R90, R22 ;  /* 0x0000005a2c16722b */ /* 0x000fe20000000016 */
[----:B------:R-:W-:Y:S04]  /*1fd0*/  LDS.64 R24, [R4+0x1200] ;  /* 0x0012000004187984 */ /* 0x000fe80000000a00 */
[----:B------:R-:W3:Y:S01]  /*1fe0*/  LDS.64 R44, [R4+0xd80] ;  /* 0x000d8000042c7984 */ /* 0x000ee20000000a00 */
[----:B------:R-:W-:Y:S02]  /*1ff0*/  DFMA R32, R196, R52, R32 ;  /* 0x00000034c420722b */ /* 0x000fe40000000020 */
[----:B------:R-:W-:Y:S01]  /*2000*/  DFMA R22, R84, R50, R22 ;  /* 0x000000325416722b */ /* 0x000fe20000000016 */
[----:B------:R-:W-:Y:S04]  /*2010*/  LDS.128 R96, [R11+0x3f20] ;  /* 0x003f20000b607984 */ /* 0x000fe80000000c00 */
[----:B------:R-:W3:Y:S01]  /*2020*/  LDS.64 R50, [R8+0x240] ;  /* 0x0002400008327984 */ /* 0x000ee20000000a00 */
[----:B0-----:R-:W-:-:S02]  /*2030*/  DFMA R70, R194, R54, R32 ;  /* 0x00000036c246722b */ /* 0x001fc40000000020 */
[----:B------:R-:W-:Y:S01]  /*2040*/  DFMA R42, R58, R86, R22 ;  /* 0x000000563a2a722b */ /* 0x000fe20000000016 */
[----:B------:R-:W-:Y:S01]  /*2050*/  LDS.64 R192, [R48+0x30] ;  /* 0x0000300030c07984 */ /* 0x000fe20000000a00 */
[----:B-1----:R-:W-:-:S03]  /*2060*/  DFMA R22, R188, R136, RZ ;  /* 0x00000088bc16722b */ /* 0x002fc600000000ff */
[----:B------:R-:W0:Y:S04]  /*2070*/  LDS.128 R32, [R7+0x30] ;  /* 0x0000300007207984 */ /* 0x000e280000000c00 */
[----:B------:R-:W1:Y:S04]  /*2080*/  LDS.64 R102, [R8+0x2a0] ;  /* 0x0002a00008667984 */ /* 0x000e680000000a00 */
[----:B------:R-:W1:Y:S01]  /*2090*/  LDS.64 R60, [R4+0x1680] ;  /* 0x00168000043c7984 */ /* 0x000e620000000a00 */
[----:B------:R-:W-:-:S03]  /*20a0*/  DFMA R22, R186, R138, R22 ;  /* 0x0000008aba16722b */ /* 0x000fc60000000016 */
[----:B------:R-:W1:Y:S04]  /*20b0*/  LDS.64 R190, [R48+0x38] ;  /* 0x0000380030be7984 */ /* 0x000e680000000a00 */
[----:B------:R-:W-:Y:S04]  /*20c0*/  LDS.64 R106, [R8+0x300] ;  /* 0x00030000086a7984 */ /* 0x000fe80000000a00 */
[----:B------:R-:W4:Y:S04]  /*20d0*/  LDS.128 R76, [R47+0x40] ;  /* 0x000040002f4c7984 */ /* 0x000f280000000c00 */
[----:B------:R-:W-:Y:S04]  /*20e0*/  LDS.64 R64, [R4+0x1b00] ;  /* 0x001b000004407984 */ /* 0x000fe80000000a00 */
[----:B------:R-:W4:Y:S01]  /*20f0*/  LDS.128 R108, [R11+0x3f30] ;  /* 0x003f30000b6c7984 */ /* 0x000f220000000c00 */
[----:B------:R-:W-:-:S03]  /*2100*/  DFMA R40, R184, R112, R22 ;  /* 0x00000070b828722b */ /* 0x000fc60000000016 */
[----:B------:R-:W-:Y:S04]  /*2110*/  LDS.64 R182, [R48+0x40] ;  /* 0x0000400030b67984 */ /* 0x000fe80000000a00 */
[----:B------:R-:W4:Y:S04]  /*2120*/  LDS.128 R52, [R7+0x40] ;  /* 0x0000400007347984 */ /* 0x000f280000000c00 */
[----:B------:R-:W4:Y:S04]  /*2130*/  LDS.64 R116, [R8+0x360] ;  /* 0x0003600008747984 */ /* 0x000f280000000a00 */
[----:B------:R-:W4:Y:S01]  /*2140*/  LDS.64 R22, [R4+0x1f80] ;  /* 0x001f800004167984 */ /* 0x000f220000000a00 */
        /* <DEDUP_REMOVED lines=8> */
[----:B------:R-:W-:Y:S04]  /*21d0*/  LDS.64 R50, [R48+0x50] ;  /* 0x0000500030327984 */ /* 0x000fe80000000a00 */
[----:B------:R-:W2:Y:S04]  /*21e0*/  LDS.128 R40, [R7+0x50] ;  /* 0x0000500007287984 */ /* 0x000ea80000000c00 */
[----:B------:R-:W2:Y:S04]  /*21f0*/  LDS.64 R222, [R8+0x420] ;  /* 0x0004200008de7984 */ /* 0x000ea80000000a00 */
[----:B------:R-:W2:Y:S01]  /*2200*/  LDS.64 R66, [R4+0x2880] ;  /* 0x0028800004427984 */ /* 0x000ea20000000a00 */
[----:B0-----:R-:W-:-:S02]  /*2210*/  DFMA R70, R192, R32, R70 ;  /* 0x00000020c046722b */ /* 0x001fc40000000046 */
[----:B-1----:R-:W-:Y:S01]  /*2220*/  DFMA R104, R102, R74, R100 ;  /* 0x0000004a6668722b */ /* 0x002fe20000000064 */
[----:B------:R-:W0:Y:S01]  /*2230*/  LDS.64 R62, [R48+0x58] ;  /* 0x00005800303e7984 */ /* 0x000e220000000a00 */
[----:B------:R-:W-:-:S03]  /*2240*/  DFMA R68, R60, R98, R68 ;  /* 0x000000623c44722b */ /* 0x000fc60000000044 */
[----:B------:R-:W-:Y:S04]  /*2250*/  LDS.64 R32, [R4+0x2d00] ;  /* 0x002d000004207984 */ /* 0x000fe80000000a00 */
[----:B------:R-:W1:Y:S01]  /*2260*/  LDS.128 R100, [R11+0x3f50] ;  /* 0x003f50000b647984 */ /* 0x000e620000000c00 */
[----:B------:R-:W-:Y:S02]  /*2270*/  DFMA R70, R190, R34, R70 ;  /* 0x00000022be46722b */ /* 0x000fe40000000046 */
[----:B----4-:R-:W-:Y:S01]  /*2280*/  DFMA R104, R76, R106, R104 ;  /* 0x0000006a4c68722b */ /* 0x010fe20000000068 */
[----:B------:R-:W4:Y:S01]  /*2290*/  LDS.64 R34, [R4+0x3180] ;  /* 0x0031800004227984 */ /* 0x000f220000000a00 */
[----:B------:R-:W-:-:S04]  /*22a0*/  DFMA R68, R64, R108, R68 ;  /* 0x0000006c4044722b */ /* 0x000fc80000000044 */
[----:B------:R-:W-:Y:S02]  /*22b0*/  DFMA R52, R182, R52, R70 ;  /* 0x00000034b634722b */ /* 0x000fe40000000046 */
[----:B------:R-:W-:Y:S01]  /*22c0*/  DFMA R104, R116, R78, R104 ;  /* 0x0000004e7468722b */ /* 0x000fe20000000068 */
[----:B------:R-:W-:Y:S06]  /*22d0*/  BAR.SYNC.DEFER_BLOCKING 0x0 ;  /* 0x0000000000007b1d */ /* 0x000fec0000010000 */
[----:B------:R-:W-:Y:S02]  /*22e0*/  DFMA R68, R22, R110, R68 ;  /* 0x0000006e1644722b */ /* 0x000fe40000000044 */
[----:B---3--:R-:W-:-:S02]  /*22f0*/  DFMA R52, R58, R54, R52 ;  /* 0x000000363a34722b */ /* 0x008fc40000000034 */
        /* <DEDUP_REMOVED lines=8> */
[----:B-1----:R-:W-:Y:S01]  /*2380*/  DFMA R68, R32, R100, R68 ;  /* 0x000000642044722b */ /* 0x002fe20000000044 */
        /* <DEDUP_REMOVED lines=24> */
[----:B------:R-:W4:Y:S04]  /*2510*/  LDS.128 R140, [R7+0x480] ;  /* 0x00048000078c7984 */ /* 0x000f280000000c00 */
[----:B------:R-:W4:Y:S04]  /*2520*/  LDS.64 R116, [R8+0x480] ;  /* 0x0004800008747984 */ /* 0x000f280000000a00 */
[----:B------:R-:W-:Y:S04]  /*2530*/  LDS.64 R48, [R159+0xc0] ;  /* 0x0000c0009f307984 */ /* 0x000fe80000000a00 */
[----:B------:R-:W4:Y:S01]  /*2540*/  LDS.128 R128, [R6+0x10] ;  /* 0x0000100006807984 */ /* 0x000f220000000c00 */
[----:B0-----:R-:W-:-:S03]  /*2550*/  DMUL R40, R52, R40 ;  /* 0x0000002834287228 */ /* 0x001fc60000000000 */
[----:B------:R-:W0:Y:S04]  /*2560*/  LDS.64 R152, [R8+0x4e0] ;  /* 0x0004e00008987984 */ /* 0x000e280000000a00 */
[----:B------:R-:W-:Y:S01]  /*2570*/  LDS.64 R26, [R158+0xc0] ;  /* 0x0000c0009e1a7984 */ /* 0x000fe20000000a00 */
[----:B------:R-:W-:-:S03]  /*2580*/  DFMA R20, R188, R20, R40 ;  /* 0x00000014bc14722b */ /* 0x000fc60000000028 */
[----:B------:R-:W0:Y:S04]  /*2590*/  LDS.64 R56, [R5+0xc0] ;  /* 0x0000c00005387984 */ /* 0x000e280000000a00 */
[----:B------:R-:W0:Y:S01]  /*25a0*/  LDS.128 R132, [R7+0x490] ;  /* 0x0004900007847984 */ /* 0x000e220000000c00 */
[----:B-1----:R-:W-:-:S03]  /*25b0*/  DFMA R68, R46, R68, R20 ;  /* 0x000000442e44722b */ /* 0x002fc60000000014 */
[----:B------:R-:W1:Y:S04]  /*25c0*/  LDS.64 R154, [R8+0x540] ;  /* 0x00054000089a7984 */ /* 0x000e680000000a00 */
[----:B------:R-:W1:Y:S01]  /*25d0*/  LDS.64 R20, [R159+0x120] ;  /* 0x000120009f147984 */ /* 0x000e620000000a00 */
[----:B--2---:R-:W-:-:S03]  /*25e0*/  DFMA R68, R30, R42, R68 ;  /* 0x0000002a1e44722b */ /* 0x004fc60000000044 */
[----:B------:R-:W2:Y:S04]  /*25f0*/  LDS.128 R120, [R11+0x3f60] ;  /* 0x003f60000b787984 */ /* 0x000ea80000000c00 */
[----:B------:R-:W-:Y:S01]  /*2600*/  LDS.64 R42, [R158+0x120] ;  /* 0x000120009e2a7984 */ /* 0x000fe20000000a00 */
[----:B---3--:R-:W-:-:S03]  /*2610*/  DFMA R68, R38, R54, R68 ;  /* 0x000000362644722b */ /* 0x008fc60000000044 */
[----:B------:R-:W3:Y:S04]  /*2620*/  LDS.64 R146, [R5+0x120] ;  /* 0x0001200005927984 */ /* 0x000ee80000000a00 */
[----:B------:R-:W3:Y:S04]  /*2630*/  LDS.64 R54, [R8+0x5a0] ;  /* 0x0005a00008367984 */ /* 0x000ee80000000a00 */
[----:B------:R-:W3:Y:S01]  /*2640*/  LDS.128 R104, [R7+0x4a0] ;  /* 0x0004a00007687984 */ /* 0x000ee20000000c00 */
[----:B----4-:R-:W-:Y:S02]  /*2650*/  DFMA R140, R204, R140, RZ ;  /* 0x0000008ccc8c722b */ /* 0x010fe400000000ff */
[----:B------:R-:W-:Y:S01]  /*2660*/  DFMA R150, R80, R116, RZ ;  /* 0x000000745096722b */ /* 0x000fe200000000ff */
[----:B------:R-:W4:Y:S01]  /*2670*/  LDS.64 R144, [R8+0x600] ;  /* 0x0006000008907984 */ /* 0x000f220000000a00 */
[----:B------:R-:W-:-:S03]  /*2680*/  DFMA R128, R48, R128, R68 ;  /* 0x000000803080722b */ /* 0x000fc60000000044 */
[----:B------:R-:W-:Y:S04]  /*2690*/  LDS.64 R40, [R159+0x180] ;  /* 0x000180009f287984 */ /* 0x000fe80000000a00 */
[----:B------:R-:W4:Y:S04]  /*26a0*/  LDS.128 R68, [R6+0x20] ;  /* 0x0000200006447984 */ /* 0x000f280000000c00 */
[----:B------:R-:W4:Y:S01]  /*26b0*/  LDS.128 R116, [R11+0x3f70] ;  /* 0x003f70000b747984 */ /* 0x000f220000000c00 */
[----:B------:R-:W-:Y:S02]  /*26c0*/  DFMA R140, R202, R142, R140 ;  /* 0x0000008eca8c722b */ /* 0x000fe4000000008c */
[----:B0-----:R-:W-:Y:S01]  /*26d0*/  DFMA R142, R152, R82, R150 ;  /* 0x00000052988e722b */ /* 0x001fe20000000096 */
[----:B------:R-:W0:Y:S01]  /*26e0*/  LDS.64 R148, [R8+0x660] ;  /* 0x0006600008947984 */ /* 0x000e220000000a00 */
[----:B------:R-:W-:-:S03]  /*26f0*/  DFMA R128, R26, R56, R128 ;  /* 0x000000381a80722b */ /* 0x000fc60000000080 */
[----:B------:R-:W0:Y:S01]  /*2700*/  LDS.64 R152, [R8+0x6c0] ;  /* 0x0006c00008987984 */ /* 0x000e220000000a00 */
[----:B------:R-:W-:Y:S02]  /*2710*/  DFMA R132, R200, R132, R140 ;  /* 0x00000084c884722b */ /* 0x000fe4000000008c */
[----:B-1----:R-:W-:Y:S01]  /*2720*/  DFMA R154, R88, R154, R142 ;  /* 0x0000009a589a722b */ /* 0x002fe2000000008e */
[----:B------:R-:W-:Y:S01]  /*2730*/  LDS.64 R56, [R158+0x180] ;  /* 0x000180009e387984 */ /* 0x000fe20000000a00 */
[----:B------:R-:W-:-:S03]  /*2740*/  DFMA R150, R20, R130, R128 ;  /* 0x000000821496722b */ /* 0x000fc60000000080 */
[----:B------:R-:W1:Y:S04]  /*2750*/  LDS.128 R140, [R7+0x4b0] ;  /* 0x0004b000078c7984 */ /* 0x000e680000000c00 */
[----:B------:R-:W1:Y:S04]  /*2760*/  LDS.64 R210, [R5+0x180] ;  /* 0x0001800005d27984 */ /* 0x000e680000000a00 */
[----:B------:R-:W1:Y:S01]  /*2770*/  LDS.128 R128, [R11+0x3f80] ;  /* 0x003f80000b807984 */ /* 0x000e620000000c00 */
[----:B------:R-:W-:Y:S02]  /*2780*/  DFMA R134, R198, R134, R132 ;  /* 0x00000086c686722b */ /* 0x000fe40000000084 */
[----:B--2---:R-:W-:Y:S01]  /*2790*/  DFMA R132, R188, R120, RZ ;  /* 0x00000078bc84722b */ /* 0x004fe200000000ff */
[----:B------:R-:W2:Y:S01]  /*27a0*/  LDS.64 R164, [R8+0x720] ;  /* 0x0007200008a47984 */ /* 0x000ea20000000a00 */
[----:B---3--:R-:W-:-:S02]  /*27b0*/  DFMA R146, R42, R146, R150 ;  /* 0x000000922a92722b */ /* 0x008fc40000000096 */
[----:B------:R-:W-:Y:S01]  /*27c0*/  DFMA R154, R54, R90, R154 ;  /* 0x0000005a369a722b */ /* 0x000fe2000000009a */
[----:B------:R-:W3:Y:S01]  /*27d0*/  LDS.64 R172, [R8+0x780] ;  /* 0x0007800008ac7984 */ /* 0x000ee20000000a00 */
[----:B------:R-:W-:Y:S02]  /*27e0*/  DFMA R216, R196, R104, R134 ;  /* 0x00000068c4d8722b */ /* 0x000fe40000000086 */
[----:B------:R-:W-:Y:S01]  /*27f0*/  DFMA R104, R186, R122, R132 ;  /* 0x0000007aba68722b */ /* 0x000fe20000000084 */
[----:B------:R-:W-:Y:S04]  /*2800*/  LDS.64 R54, [R159+0x1e0] ;  /* 0x0001e0009f367984 */ /* 0x000fe80000000a00 */
[----:B------:R-:W3:Y:S01]  /*2810*/  LDS.128 R132, [R11+0x3f90] ;  /* 0x003f90000b847984 */ /* 0x000ee20000000c00 */
[----:B----4-:R-:W-:-:S02]  /*2820*/  DFMA R154, R84, R144, R154 ;  /* 0x00000090549a722b */ /* 0x010fc4000000009a */
[----:B------:R-:W-:Y:S01]  /*2830*/  DFMA R68, R40, R68, R146 ;  /* 0x000000442844722b */ /* 0x000fe20000000092 */
[----:B------:R-:W-:Y:S01]  /*2840*/  LDS.64 R174, [R8+0x7e0] ;  /* 0x0007e00008ae7984 */ /* 0x000fe20000000a00 */
[----:B------:R-:W-:-:S03]  /*2850*/  DFMA R104, R184, R116, R104 ;  /* 0x00000074b868722b */ /* 0x000fc60000000068 */
[----:B------:R-:W4:Y:S01]  /*2860*/  LDS.128 R144, [R7+0x4c0] ;  /* 0x0004c00007907984 */ /* 0x000f220000000c00 */
[----:B0-----:R-:W-:Y:S02]  /*2870*/  DFMA R154, R148, R86, R154 ;  /* 0x00000056949a722b */ /* 0x001fe4000000009a */
[----:B------:R-:W-:Y:S01]  /*2880*/  DFMA R216, R194, R106, R216 ;  /* 0x0000006ac2d8722b */ /* 0x000fe200000000d8 */
[----:B------:R-:W-:Y:S01]  /*2890*/  LDS.64 R162, [R158+0x1e0] ;  /* 0x0001e0009ea27984 */ /* 0x000fe20000000a00 */
[----:B------:R-:W-:-:S03]  /*28a0*/  DFMA R220, R44, R118, R104 ;  /* 0x000000762cdc722b */ /* 0x000fc60000000068 */
[----:B------:R-:W0:Y:S04]  /*28b0*/  LDS.64 R176, [R5+0x1e0] ;  /* 0x0001e00005b07984 */ /* 0x000e280000000a00 */
[----:B------:R-:W0:Y:S04]  /*28c0*/  LDS.64 R180, [R8+0x840] ;  /* 0x0008400008b47984 */ /* 0x000e280000000a00 */
[----:B------:R-:W0:Y:S01]  /*28d0*/  LDS.128 R104, [R11+0x3fa0] ;  /* 0x003fa0000b687984 */ /* 0x000e220000000c00 */
[----:B------:R-:W-:Y:S02]  /*28e0*/  DFMA R212, R72, R152, R154 ;  /* 0x0000009848d4722b */ /* 0x000fe4000000009a */
[----:B-1----:R-:W-:Y:S01]  /*28f0*/  DFMA R216, R192, R140, R216 ;  /* 0x0000008cc0d8722b */ /* 0x002fe200000000d8 */
[----:B------:R-:W1:Y:S01]  /*2900*/  LDS.128 R152, [R7+0x4d0] ;  /* 0x0004d00007987984 */ /* 0x000e620000000c00 */
[----:B------:R-:W-:-:S02]  /*2910*/  DFMA R210, R56, R210, R68 ;  /* 0x000000d238d2722b */ /* 0x000fc40000000044 */
[----:B------:R-:W-:Y:S01]  /*2920*/  DFMA R140, R24, R128, R220 ;  /* 0x00000080188c722b */ /* 0x000fe200000000dc */
[----:B------:R-:W-:Y:S04]  /*2930*/  LDS.64 R68, [R159+0x240] ;  /* 0x000240009f447984 */ /* 0x000fe80000000a00 */
[----:B------:R-:W1:Y:S04]  /*2940*/  LDS.128 R148, [R6+0x30] ;  /* 0x0000300006947984 */ /* 0x000e680000000c00 */
[----:B------:R-:W1:Y:S01]  /*2950*/  LDS.64 R232, [R8+0x8a0] ;  /* 0x0008a00008e87984 */ /* 0x000e620000000a00 */
[----:B--2---:R-:W-:-:S02]  /*2960*/  DFMA R212, R164, R74, R212 ;  /* 0x0000004aa4d4722b */ /* 0x004fc400000000d4 */
[----:B------:R-:W-:Y:S01]  /*2970*/  DFMA R216, R190, R142, R216 ;  /* 0x0000008ebed8722b */ /* 0x000fe200000000d8 */
[----:B------:R-:W-:Y:S01]  /*2980*/  LDS.64 R160, [R158+0x240] ;  /* 0x000240009ea07984 */ /* 0x000fe20000000a00 */
[----:B------:R-:W-:-:S03]  /*2990*/  DFMA R220, R60, R130, R140 ;  /* 0x000000823cdc722b */ /* 0x000fc6000000008c */
[----:B------:R-:W2:Y:S04]  /*29a0*/  LDS.64 R178, [R5+0x240] ;  /* 0x0002400005b27984 */ /* 0x000ea80000000a00 */
[----:B------:R-:W2:Y:S01]  /*29b0*/  LDS.128 R140, [R11+0x3fb0] ;  /* 0x003fb0000b8c7984 */ /* 0x000ea20000000c00 */
[----:B---3--:R-:W-:Y:S02]  /*29c0*/  DFMA R172, R76, R172, R212 ;  /* 0x000000ac4cac722b */ /* 0x008fe400000000d4 */
[----:B------:R-:W-:Y:S01]  /*29d0*/  DFMA R212, R64, R132, R220 ;  /* 0x0000008440d4722b */ /* 0x000fe200000000dc */
[----:B------:R-:W3:Y:S01]  /*29e0*/  LDS.64 R164, [R159+0x2a0] ;  /* 0x0002a0009fa47984 */ /* 0x000ee20000000a00 */
[----:B----4-:R-:W-:Y:S02]  /*29f0*/  DFMA R144, R182, R144, R216 ;  /* 0x00000090b690722b */ /* 0x010fe400000000d8 */
[----:B------:R-:W-:Y:S01]  /*2a00*/  DFMA R210, R54, R70, R210 ;  /* 0x0000004636d2722b */ /* 0x000fe200000000d2 */
[----:B------:R-:W-:Y:S01]  /*2a10*/  LDS.64 R246, [R5+0x2a0] ;  /* 0x0002a00005f67984 */ /* 0x000fe20000000a00 */
[----:B------:R-:W-:-:S02]  /*2a20*/  DFMA R172, R174, R78, R172 ;  /* 0x0000004eaeac722b */ /* 0x000fc400000000ac */
[----:B------:R-:W-:Y:S01]  /*2a30*/  DFMA R212, R22, R134, R212 ;  /* 0x0000008616d4722b */ /* 0x000fe200000000d4 */
[----:B------:R-:W4:Y:S01]  /*2a40*/  LDS.64 R70, [R158+0x2a0] ;  /* 0x0002a0009e467984 */ /* 0x000f220000000a00 */
[----:B------:R-:W-:Y:S02]  /*2a50*/  DFMA R144, R58, R146, R144 ;  /* 0x000000923a90722b */ /* 0x000fe40000000090 */
[----:B0-----:R-:W-:Y:S01]  /*2a60*/  DFMA R176, R162, R176, R210 ;  /* 0x000000b0a2b0722b */ /* 0x001fe200000000d2 */
[----:B------:R-:W-:Y:S01]  /*2a70*/  LDS.64 R174, [R158+0x360] ;  /* 0x000360009eae7984 */ /* 0x000fe20000000a00 */
[----:B------:R-:W-:Y:S02]  /*2a80*/  DFMA R172, R92, R180, R172 ;  /* 0x000000b45cac722b */ /* 0x000fe400000000ac */
[----:B------:R-:W-:Y:S01]  /*2a90*/  DFMA R212, R28, R104, R212 ;  /* 0x000000681cd4722b */ /* 0x000fe200000000d4 */
[----:B------:R-:W-:Y:S01]  /*2aa0*/  LDS.64 R180, [R159+0x300] ;  /* 0x000300009fb47984 */ /* 0x000fe20000000a00 */
[----:B-1----:R-:W-:-:S02]  /*2ab0*/  DFMA R144, R50, R152, R144 ;  /* 0x000000983290722b */ /* 0x002fc40000000090 */
[----:B------:R-:W-:Y:S01]  /*2ac0*/  DFMA R148, R68, R148, R176 ;  /* 0x000000944494722b */ /* 0x000fe200000000b0 */
[----:B------:R-:W-:Y:S03]  /*2ad0*/  LDS.64 R244, [R5+0x300] ;  /* 0x0003000005f47984 */ /* 0x000fe60000000a00 */
[----:B------:R-:W-:Y:S02]  /*2ae0*/  DFMA R212, R66, R106, R212 ;  /* 0x0000006a42d4722b */ /* 0x000fe400000000d4 */
[----:B------:R-:W-:Y:S01]  /*2af0*/  DFMA R232, R232, R94, R172 ;  /* 0x0000005ee8e8722b */ /* 0x000fe200000000ac */
[----:B------:R-:W-:Y:S01]  /*2b00*/  LDS.64 R176, [R159+0x360] ;  /* 0x000360009fb07984 */ /* 0x000fe20000000a00 */
[----:B------:R-:W-:-:S03]  /*2b10*/  DFMA R236, R62, R154, R144 ;  /* 0x0000009a3eec722b */ /* 0x000fc60000000090 */
[----:B------:R-:W-:Y:S01]  /*2b20*/  LDS.64 R172, [R159+0x3c0] ;  /* 0x0003c0009fac7984 */ /* 0x000fe20000000a00 */
[----:B--2---:R-:W-:Y:S02]  /*2b30*/  DFMA R148, R160, R178, R148 ;  /* 0x000000b2a094722b */ /* 0x004fe40000000094 */
[C---:B------:R-:W-:Y:S01]  /*2b40*/  DMUL R144, R232.reuse, R166 ;  /* 0x000000a6e8907228 */ /* 0x040fe20000000000 */
[----:B------:R-:W-:Y:S01]  /*2b50*/  LDS.64 R178, [R158+0x300] ;  /* 0x000300009eb27984 */ /* 0x000fe20000000a00 */
[----:B------:R-:W-:Y:S02]  /*2b60*/  DMUL R170, R232, R170 ;  /* 0x000000aae8aa7228 */ /* 0x000fe40000000000 */
[----:B------:R-:W-:Y:S01]  /*2b70*/  DFMA R212, R32, R140, R212 ;  /* 0x0000008c20d4722b */ /* 0x000fe200000000d4 */
[----:B------:R-:W-:Y:S01]  /*2b80*/  LDS.64 R242, [R5+0x360] ;  /* 0x0003600005f27984 */ /* 0x000fe20000000a00 */
[----:B---3--:R-:W-:Y:S02]  /*2b90*/  DFMA R148, R164, R150, R148 ;  /* 0x00000096a494722b */ /* 0x008fe40000000094 */
[C---:B------:R-:W-:Y:S01]  /*2ba0*/  DFMA R144, R236.reuse, R168, R144 ;  /* 0x000000a8ec90722b */ /* 0x040fe20000000090 */
[----:B------:R-:W-:Y:S01]  /*2bb0*/  LDS.64 R240, [R5+0x3c0] ;  /* 0x0003c00005f07984 */ /* 0x000fe20000000a00 */
[----:B------:R-:W-:-:S02]  /*2bc0*/  DFMA R146, R236, R166, R170 ;  /* 0x000000a6ec92722b */ /* 0x000fc400000000aa */
[----:B------:R-:W-:Y:S01]  /*2bd0*/  DFMA R238, R34, R142, R212 ;  /* 0x0000008e22ee722b */ /* 0x000fe200000000d4 */
[----:B------:R-:W-:Y:S01]  /*2be0*/  LDS.64 R168, [R159+0x420] ;  /* 0x000420009fa87984 */ /* 0x000fe20000000a00 */
[----:B----4-:R-:W-:-:S03]  /*2bf0*/  DFMA R246, R70, R246, R148 ;  /* 0x000000f646f6722b */ /* 0x010fc60000000094 */
[----:B------:R-:W-:Y:S03]  /*2c00*/  LDS.64 R170, [R158+0x3c0] ;  /* 0x0003c0009eaa7984 */ /* 0x000fe60000000a00 */
[C---:B------:R-:W-:Y:S01]  /*2c10*/  DFMA R152, R238.reuse, R218, R144 ;  /* 0x000000daee98722b */ /* 0x040fe20000000090 */
[----:B------:R0:W-:Y:S01]  /*2c20*/  LDS.64 R166, [R158+0x420] ;  /* 0x000420009ea67984 */ /* 0x0001e20000000a00 */
[----:B------:R-:W-:-:S03]  /*2c30*/  DFMA R154, R238, R208, R146 ;  /* 0x000000d0ee9a722b */ /* 0x000fc60000000092 */
[----:B------:R-:W-:Y:S04]  /*2c40*/  LDS.64 R234, [R5+0x420] ;  /* 0x0004200005ea7984 */ /* 0x000fe80000000a00 */
[----:B------:R-:W1:Y:S04]  /*2c50*/  LDS.128 R144, [R6+0x40] ;  /* 0x0000400006907984 */ /* 0x000e680000000c00 */
[----:B------:R-:W-:Y:S01]  /*2c60*/  LDS.128 R148, [R6+0x50] ;  /* 0x0000500006947984 */ /* 0x000fe20000000c00 */
[----:B------:R-:W-:Y:S01]  /*2c70*/  BAR.SYNC.DEFER_BLOCKING 0x0 ;  /* 0x0000000000007b1d */ /* 0x000fe20000010000 */
[----:B------:R-:W-:-:S02]  /*2c80*/  CS2R R216, SRZ ;  /* 0x0000000000d87805 */ /* 0x000fc4000001ff00 */
[----:B------:R-:W-:-:S04]  /*2c90*/  CS2R R220, SRZ ;  /* 0x0000000000dc7805 */ /* 0x000fc8000001ff00 */
[----:B------:R-:W2:Y:S01]  /*2ca0*/  @!P2 LDG.E.64.CONSTANT R216, desc[UR76][R36.64+0x3f00] ;  /* 0x003f004c24d8a981 */ /* 0x000ea2000c1e9b00 */
[----:B------:R-:W-:-:S03]  /*2cb0*/  CS2R R212, SRZ ;  /* 0x0000000000d47805 */ /* 0x000fc6000001ff00 */
[----:B------:R-:W3:Y:S04]  /*2cc0*/  @!P2 LDG.E.64.CONSTANT R220, desc[UR76][R36.64+0x900] ;  /* 0x0009004c24dca981 */ /* 0x000ee8000c1e9b00 */
[----:B------:R-:W4:Y:S04]  /*2cd0*/  @!P2 LDG.E.64.CONSTANT R212, desc[UR76][R36.64+0xab00] ;  /* 0x00ab004c24d4a981 */ /* 0x000f28000c1e9b00 */
[----:B------:R-:W-:Y:S04]  /*2ce0*/  STS.64 [R9], R152 ;  /* 0x0000009809007388 */ /* 0x000fe80000000a00 */
[----:B------:R-:W-:Y:S01]  /*2cf0*/  STS.64 [R10], R154 ;  /* 0x0000009a0a007388 */ /* 0x000fe20000000a00 */
[----:B------:R-:W-:Y:S01]  /*2d00*/  BAR.SYNC.DEFER_BLOCKING 0x0 ;  /* 0x0000000000007b1d */ /* 0x000fe20000010000 */
[----:B0-----:R-:W-:-:S02]  /*2d10*/  CS2R R158, SRZ ;  /* 0x00000000009e7805 */ /* 0x001fc4000001ff00 */
[----:B------:R-:W-:-:S04]  /*2d20*/  CS2R R210, SRZ ;  /* 0x0000000000d27805 */ /* 0x000fc8000001ff00 */
[----:B------:R-:W4:Y:S04]  /*2d30*/  @!P2 LDG.E.64.CONSTANT R158, desc[UR76][R36.64+0x7500] ;  /* 0x0075004c249ea981 */ /* 0x000f28000c1e9b00 */
[----:B------:R-:W4:Y:S01]  /*2d40*/  @!P2 LDG.E.64.CONSTANT R210, desc[UR76][R36.64+0xe100] ;  /* 0x00e1004c24d2a981 */ /* 0x000f22000c1e9b00 */
[----:B-1----:R-:W-:-:S03]  /*2d50*/  DFMA R144, R180, R144, R246 ;  /* 0x00000090b490722b */ /* 0x002fc600000000f6 */
[----:B------:R-:W0:Y:S05]  /*2d60*/  LDS.128 R152, [R6] ;  /* 0x0000000006987984 */ /* 0x000e2a0000000c00 */
[----:B------:R-:W-:Y:S02]  /*2d70*/  DFMA R244, R178, R244, R144 ;  /* 0x000000f4b2f4722b */ /* 0x000fe40000000090 */
[----:B------:R-:W1:Y:S01]  /*2d80*/  LDS.64 R144, [R5] ;  /* 0x0000000005907984 */ /* 0x000e620000000a00 */
[----:B------:R-:W-:Y:S02]  /*2d90*/  DMUL R222, R222, R226 ;  /* 0x000000e2dede7228 */ /* 0x000fe40000000000 */
[----:B------:R-:W-:-:S03]  /*2da0*/  DMUL R214, R214, UR6 ;  /* 0x00000006d6d67c28 */ /* 0x000fc60008000000 */
[----:B------:R-:W-:-:S03]  /*2db0*/  DFMA R146, R176, R146, R244 ;  /* 0x00000092b092722b */ /* 0x000fc600000000f4 */
[----:B------:R-:W-:Y:S02]  /*2dc0*/  DFMA R224, R224, R230, R222 ;  /* 0x000000e6e0e0722b */ /* 0x000fe400000000de */
[----:B------:R-:W1:Y:S03]  /*2dd0*/  LDS.64 R222, [R5+0x60] ;  /* 0x0000600005de7984 */ /* 0x000e660000000a00 */
[----:B------:R-:W-:Y:S02]  /*2de0*/  DFMA R242, R174, R242, R146 ;  /* 0x000000f2aef2722b */ /* 0x000fe40000000092 */
[----:B------:R-:W-:Y:S01]  /*2df0*/  DMUL R232, R232, R208 ;  /* 0x000000d0e8e87228 */ /* 0x000fe20000000000 */
[----:B------:R-:W-:Y:S01]  /*2e00*/  LDS.64 R230, [R8+0x900] ;  /* 0x0009000008e67984 */ /* 0x000fe20000000a00 */
[----:B0-----:R-:W-:-:S08]  /*2e10*/  DMUL R152, R52, R152 ;  /* 0x0000009834987228 */ /* 0x001fd00000000000 */
[----:B------:R-:W-:Y:S01]  /*2e20*/  DFMA R152, R186, R214, R152 ;  /* 0x000000d6ba98722b */ /* 0x000fe20000000098 */
[----:B------:R-:W-:-:S07]  /*2e30*/  CS2R R214, SRZ ;  /* 0x0000000000d67805 */ /* 0x000fce000001ff00 */
[----:B-1----:R-:W-:Y:S01]  /*2e40*/  DFMA R226, R46, R144, R152 ;  /* 0x000000902ee2722b */ /* 0x002fe20000000098 */
[----:B------:R-:W4:Y:S04]  /*2e50*/  @!P2 LDG.E.64.CONSTANT R214, desc[UR76][R36.64+0x14d00] ;  /* 0x014d004c24d6a981 */ /* 0x000f28000c1e9b00 */
[----:B------:R-:W0:Y:S04]  /*2e60*/  LDS.128 R144, [R6+0x10] ;  /* 0x0000100006907984 */ /* 0x000e280000000c00 */
[----:B------:R-:W1:Y:S01]  /*2e70*/  LDS.64 R152, [R5+0xc0] ;  /* 0x0000c00005987984 */ /* 0x000e620000000a00 */
[----:B------:R-:W-:-:S02]  /*2e80*/  DFMA R148, R172, R148, R242 ;  /* 0x00000094ac94722b */ /* 0x000fc400000000f2 */
[----:B------:R-:W-:-:S06]  /*2e90*/  DFMA R154, R30, R154, R226 ;  /* 0x0000009a1e9a722b */ /* 0x000fcc00000000e2 */
[----:B------:R-:W-:Y:S02]  /*2ea0*/  DFMA R148, R170, R240, R148 ;  /* 0x000000f0aa94722b */ /* 0x000fe40000000094 */
[----:B------:R-:W-:-:S06]  /*2eb0*/  DFMA R154, R38, R222, R154 ;  /* 0x000000de269a722b */ /* 0x000fcc000000009a */
[----:B------:R-:W-:Y:S02]  /*2ec0*/  DFMA R222, R168, R150, R148 ;  /* 0x00000096a8de722b */ /* 0x000fe40000000094 */
[----:B------:R-:W1:Y:S01]  /*2ed0*/  LDS.128 R148, [R7+0x900] ;  /* 0x0009000007947984 */ /* 0x000e620000000c00 */
[----:B------:R-:W-:Y:S02]  /*2ee0*/  DFMA R218, R236, R218, R232 ;  /* 0x000000daecda722b */ /* 0x000fe400000000e8 */
[----:B------:R-:W-:Y:S01]  /*2ef0*/  DFMA R236, R156, R206, R224 ;  /* 0x000000ce9cec722b */ /* 0x000fe200000000e0 */
[----:B------:R-:W1:Y:S05]  /*2f00*/  LDS.64 R232, [R5+0x120] ;  /* 0x0001200005e87984 */ /* 0x000e6a0000000a00 */
[----:B------:R-:W-:-:S02]  /*2f10*/  DFMA R228, R238, R228, R218 ;  /* 0x000000e4eee4722b */ /* 0x000fc400000000da */
[----:B0-----:R-:W-:Y:S02]  /*2f20*/  DFMA R144, R48, R144, R154 ;  /* 0x000000903090722b */ /* 0x001fe4000000009a */
[----:B------:R-:W-:Y:S02]  /*2f30*/  DFMA R238, R136, R236, RZ ;  /* 0x000000ec88ee722b */ /* 0x000fe400000000ff */
[----:B------:R-:W-:Y:S01]  /*2f40*/  DFMA R244, R236, R138, RZ ;  /* 0x0000008aecf4722b */ /* 0x000fe200000000ff */
[----:B------:R-:W0:Y:S03]  /*2f50*/  LDS.128 R136, [R7+0x910] ;  /* 0x0009100007887984 */ /* 0x000e260000000c00 */
[----:B-1----:R-:W-:Y:S01]  /*2f60*/  DFMA R240, R26, R152, R144 ;  /* 0x000000981af0722b */ /* 0x002fe20000000090 */
[----:B------:R-:W1:Y:S01]  /*2f70*/  LDS.128 R152, [R6+0x20] ;  /* 0x0000200006987984 */ /* 0x000e620000000c00 */
[----:B------:R-:W-:-:S02]  /*2f80*/  DFMA R144, R112, R236, RZ ;  /* 0x000000ec7090722b */ /* 0x000fc400000000ff */
[----:B------:R-:W-:Y:S01]  /*2f90*/  DFMA R218, R236, R110, RZ ;  /* 0x0000006eecda722b */ /* 0x000fe200000000ff */
[----:B------:R-:W1:Y:S01]  /*2fa0*/  LDS.64 R112, [R5+0x180] ;  /* 0x0001800005707984 */ /* 0x000e620000000a00 */
[----:B------:R-:W-:-:S03]  /*2fb0*/  CS2R R208, SRZ ;  /* 0x0000000000d07805 */ /* 0x000fc6000001ff00 */
[----:B------:R-:W1:Y:S01]  /*2fc0*/  LDS.64 R110, [R8+0x960] ;  /* 0x00096000086e7984 */ /* 0x000e620000000a00 */
[----:B------:R-:W-:Y:S02]  /*2fd0*/  DFMA R234, R166, R234, R222 ;  /* 0x000000eaa6ea722b */ /* 0x000fe400000000de */
[----:B------:R-:W-:Y:S01]  /*2fe0*/  DFMA R114, R236, R114, RZ ;  /* 0x00000072ec72722b */ /* 0x000fe200000000ff */
[----:B------:R-:W4:Y:S01]  /*2ff0*/  @!P2 LDG.E.64.CONSTANT R208, desc[UR76][R36.64+0x11700] ;  /* 0x0117004c24d0a981 */ /* 0x000f22000c1e9b00 */
[----:B------:R-:W-:Y:S02]  /*3000*/  DFMA R156, R96, R236, RZ ;  /* 0x000000ec609c722b */ /* 0x000fe400000000ff */
[----:B------:R-:W-:Y:S02]  /*3010*/  DFMA R206, R236, R98, RZ ;  /* 0x00000062ecce722b */ /* 0x000fe400000000ff */
[-C--:B------:R-:W-:Y:S01]  /*3020*/  DFMA R108, R108, R236.reuse, RZ ;  /* 0x000000ec6c6c722b */ /* 0x080fe200000000ff */
[----:B------:R-:W-:Y:S01]  /*3030*/  LDS.128 R96, [R11+0x3fc0] ;  /* 0x003fc0000b607984 */ /* 0x000fe20000000c00 */
[----:B------:R-:W-:-:S02]  /*3040*/  DFMA R226, R124, R236, RZ ;  /* 0x000000ec7ce2722b */ /* 0x000fc400000000ff */
[----:B------:R-:W-:Y:S01]  /*3050*/  DFMA R222, R236, R126, RZ ;  /* 0x0000007eecde722b */ /* 0x000fe200000000ff */
[----:B------:R-:W-:Y:S01]  /*3060*/  LDS.64 R124, [R8+0x9c0] ;  /* 0x0009c000087c7984 */ /* 0x000fe20000000a00 */
[----:B------:R-:W-:Y:S02]  /*3070*/  DFMA R224, R100, R236, RZ ;  /* 0x000000ec64e0722b */ /* 0x000fe400000000ff */
[----:B------:R-:W-:Y:S01]  /*3080*/  DFMA R236, R236, R102, RZ ;  /* 0x00000066ecec722b */ /* 0x000fe200000000ff */
[----:B------:R-:W-:Y:S04]  /*3090*/  LDS.64 R126, [R5+0x1e0] ;  /* 0x0001e000057e7984 */ /* 0x000fe80000000a00 */
[----:B------:R-:W1:Y:S01]  /*30a0*/  LDS.128 R100, [R7+0x920] ;  /* 0x0009200007647984 */ /* 0x000e620000000c00 */
[----:B------:R-:W-:-:S02]  /*30b0*/  DFMA R148, R204, R148, RZ ;  /* 0x00000094cc94722b */ /* 0x000fc400000000ff */
[----:B------:R-:W-:Y:S02]  /*30c0*/  DFMA R146, R20, R146, R240 ;  /* 0x000000921492722b */ /* 0x000fe400000000f0 */
[----:B------:R-:W-:Y:S01]  /*30d0*/  DFMA R244, R228, R122, R244 ;  /* 0x0000007ae4f4722b */ /* 0x000fe200000000f4 */
[----:B------:R-:W1:Y:S03]  /*30e0*/  LDS.64 R122, [R8+0xa20] ;  /* 0x000a2000087a7984 */ /* 0x000e660000000a00 */
[----:B------:R-:W-:Y:S02]  /*30f0*/  DFMA R150, R202, R150, R148 ;  /* 0x00000096ca96722b */ /* 0x000fe40000000094 */
[----:B------:R-:W-:Y:S01]  /*3100*/  DFMA R232, R42, R232, R146 ;  /* 0x000000e82ae8722b */ /* 0x000fe20000000092 */
[----:B------:R-:W1:Y:S01]  /*3110*/  LDS.64 R148, [R8+0xa80] ;  /* 0x000a800008947984 */ /* 0x000e620000000a00 */
[----:B------:R-:W-:-:S02]  /*3120*/  DFMA R156, R128, R228, R156 ;  /* 0x000000e4809c722b */ /* 0x000fc4000000009c */
[----:B------:R-:W-:Y:S02]  /*3130*/  DFMA R144, R116, R228, R144 ;  /* 0x000000e47490722b */ /* 0x000fe40000000090 */
[----:B0-----:R-:W-:Y:S02]  /*3140*/  DFMA R128, R200, R136, R150 ;  /* 0x00000088c880722b */ /* 0x001fe40000000096 */
[----:B-1----:R-:W-:Y:S01]  /*3150*/  DFMA R152, R40, R152, R232 ;  /* 0x000000982898722b */ /* 0x002fe200000000e8 */
[----:B------:R-:W-:Y:S01]  /*3160*/  LDS.64 R136, [R8+0xae0] ;  /* 0x000ae00008887984 */ /* 0x000fe20000000a00 */
[----:B------:R-:W-:Y:S02]  /*3170*/  DFMA R150, R80, R230, RZ ;  /* 0x000000e65096722b */ /* 0x000fe400000000ff */
[C---:B------:R-:W-:Y:S01]  /*3180*/  DFMA R146, R228.reuse, R118, R114 ;  /* 0x00000076e492722b */ /* 0x040fe20000000072 */
[----:B------:R-:W0:Y:S01]  /*3190*/  LDS.128 R116, [R7+0x930] ;  /* 0x0009300007747984 */ /* 0x000e220000000c00 */
[----:B------:R-:W-:-:S02]  /*31a0*/  DFMA R206, R228, R130, R206 ;  /* 0x00000082e4ce722b */ /* 0x000fc400000000ce */
[----:B------:R-:W-:Y:S02]  /*31b0*/  DFMA R130, R56, R112, R152 ;  /* 0x000000703882722b */ /* 0x000fe40000000098 */
[----:B------:R-:W-:Y:S01]  /*31c0*/  DFMA R128, R198, R138, R128 ;  /* 0x0000008ac680722b */ /* 0x000fe20000000080 */
[----:B------:R-:W1:Y:S01]  /*31d0*/  LDS.128 R112, [R6+0x30] ;  /* 0x0000300006707984 */ /* 0x000e620000000c00 */
[----:B------:R-:W-:Y:S02]  /*31e0*/  DFMA R150, R110, R82, R150 ;  /* 0x000000526e96722b */ /* 0x000fe40000000096 */
[----:B------:R-:W-:Y:S01]  /*31f0*/  DFMA R152, R132, R228, R108 ;  /* 0x000000e48498722b */ /* 0x000fe2000000006c */
[----:B------:R-:W-:Y:S04]  /*3200*/  LDS.64 R138, [R5+0x240] ;  /* 0x00024000058a7984 */ /* 0x000fe80000000a00 */
[----:B------:R-:W1:Y:S01]  /*3210*/  LDS.64 R132, [R8+0xb40] ;  /* 0x000b400008847984 */ /* 0x000e620000000a00 */
[----:B------:R-:W-:-:S02]  /*3220*/  DFMA R154, R54, R154, R130 ;  /* 0x0000009a369a722b */ /* 0x000fc40000000082 */
[----:B------:R-:W-:Y:S01]  /*3230*/  DFMA R100, R196, R100, R128 ;  /* 0x00000064c464722b */ /* 0x000fe20000000080 */
[----:B------:R-:W1:Y:S01]  /*3240*/  LDS.128 R108, [R11+0x3fd0] ;  /* 0x003fd0000b6c7984 */ /* 0x000e620000000c00 */
[----:B------:R-:W-:-:S03]  /*3250*/  DFMA R124, R88, R124, R150 ;  /* 0x0000007c587c722b */ /* 0x000fc60000000096 */
[----:B------:R-:W1:Y:S04]  /*3260*/  LDS.128 R128, [R7+0x940] ;  /* 0x0009400007807984 */ /* 0x000e680000000c00 */
[----:B------:R-:W1:Y:S01]  /*3270*/  LDS.64 R150, [R8+0xba0] ;  /* 0x000ba00008967984 */ /* 0x000e620000000a00 */
[----:B------:R-:W-:-:S03]  /*3280*/  DFMA R124, R122, R90, R124 ;  /* 0x0000005a7a7c722b */ /* 0x000fc6000000007c */
[----:B------:R-:W1:Y:S01]  /*3290*/  LDS.64 R122, [R8+0xc00] ;  /* 0x000c0000087a7984 */ /* 0x000e620000000a00 */
[----:B------:R-:W-:-:S03]  /*32a0*/  DFMA R230, R194, R102, R100 ;  /* 0x00000066c2e6722b */ /* 0x000fc60000000064 */
[----:B------:R-:W2:Y:S01]  /*32b0*/  LDS.128 R100, [R11+0x3fe0] ;  /* 0x003fe0000b647984 */ /* 0x000ea20000000c00 */
[----:B------:R-:W-:Y:S02]  /*32c0*/  DFMA R148, R84, R148, R124 ;  /* 0x000000945494722b */ /* 0x000fe4000000007c */
[----:B------:R-:W-:Y:S02]  /*32d0*/  DFMA R126, R162, R126, R154 ;  /* 0x0000007ea27e722b */ /* 0x000fe4000000009a */
[----:B------:R-:W-:Y:S02]  /*32e0*/  DFMA R124, R188, R96, RZ ;  /* 0x00000060bc7c722b */ /* 0x000fe400000000ff */
[----:B0-----:R-:W-:Y:S02]  /*32f0*/  DFMA R116, R192, R116, R230 ;  /* 0x00000074c074722b */ /* 0x001fe400000000e6 */
[----:B------:R-:W-:Y:S02]  /*3300*/  DFMA R136, R136, R86, R148 ;  /* 0x000000568888722b */ /* 0x000fe40000000094 */
[----:B------:R-:W-:-:S02]  /*3310*/  DFMA R154, R228, R134, R218 ;  /* 0x00000086e49a722b */ /* 0x000fc400000000da */
[----:B-1----:R-:W-:Y:S01]  /*3320*/  DFMA R112, R68, R112, R126 ;  /* 0x000000704470722b */ /* 0x002fe2000000007e */
[----:B------:R-:W-:Y:S01]  /*3330*/  LDS.64 R218, [R8+0xcc0] ;  /* 0x000cc00008da7984 */ /* 0x000fe20000000a00 */
[----:B------:R-:W-:Y:S02]  /*3340*/  DFMA R134, R186, R98, R124 ;  /* 0x00000062ba86722b */ /* 0x000fe4000000007c */
[----:B------:R-:W-:Y:S01]  /*3350*/  DFMA R116, R190, R118, R116 ;  /* 0x00000076be74722b */ /* 0x000fe20000000074 */
[----:B------:R-:W-:Y:S01]  /*3360*/  LDS.128 R124, [R11+0x3ff0] ;  /* 0x003ff0000b7c7984 */ /* 0x000fe20000000c00 */
[----:B------:R-:W-:-:S03]  /*3370*/  DFMA R132, R72, R132, R136 ;  /* 0x000000844884722b */ /* 0x000fc60000000088 */
[----:B------:R-:W0:Y:S01]  /*3380*/  LDS.64 R136, [R8+0xc60] ;  /* 0x000c600008887984 */ /* 0x000e220000000a00 */
[----:B------:R-:W-:Y:S02]  /*3390*/  DFMA R112, R160, R138, R112 ;  /* 0x0000008aa070722b */ /* 0x000fe40000000070 */
[----:B------:R-:W-:Y:S01]  /*33a0*/  DFMA R134, R184, R108, R134 ;  /* 0x0000006cb886722b */ /* 0x000fe20000000086 */
[----:B------:R-:W1:Y:S01]  /*33b0*/  LDS.64 R138, [R5+0x2a0] ;  /* 0x0002a000058a7984 */ /* 0x000e620000000a00 */
[----:B------:R-:W-:Y:S02]  /*33c0*/  DFMA R116, R182, R128, R116 ;  /* 0x00000080b674722b */ /* 0x000fe40000000074 */
[----:B------:R-:W-:Y:S02]  /*33d0*/  DFMA R132, R150, R74, R132 ;  /* 0x0000004a9684722b */ /* 0x000fe40000000084 */
[----:B------:R-:W-:Y:S01]  /*33e0*/  DFMA R148, R164, R114, R112 ;  /* 0x00000072a494722b */ /* 0x000fe20000000070 */
[----:B------:R-:W-:Y:S03]  /*33f0*/  LDS.64 R150, [R5+0x300] ;  /* 0x0003000005967984 */ /* 0x000fe60000000a00 */
[----:B------:R-:W-:-:S02]  /*3400*/  DFMA R230, R58, R130, R116 ;  /* 0x000000823ae6722b */ /* 0x000fc40000000074 */
[----:B------:R-:W-:Y:S01]  /*3410*/  DFMA R112, R44, R110, R134 ;  /* 0x0000006e2c70722b */ /* 0x000fe20000000086 */
[----:B------:R-:W3:Y:S01]  /*3420*/  LDS.128 R128, [R7+0x950] ;  /* 0x0009500007807984 */ /* 0x000ee20000000c00 */
[----:B------:R-:W-:-:S03]  /*3430*/  DFMA R232, R76, R122, R132 ;  /* 0x0000007a4ce8722b */ /* 0x000fc60000000084 */
[----:B------:R-:W3:Y:S04]  /*3440*/  LDS.128 R132, [R6+0x40] ;  /* 0x0000400006847984 */ /* 0x000ee80000000c00 */
[----:B------:R-:W3:Y:S04]  /*3450*/  LDS.64 R122, [R8+0xd20] ;  /* 0x000d2000087a7984 */ /* 0x000ee80000000a00 */
[----:B------:R-:W3:Y:S01]  /*3460*/  LDS.128 R116, [R11+0x4000] ;  /* 0x004000000b747984 */ /* 0x000ee20000000c00 */
[----:B--2---:R-:W-:Y:S02]  /*3470*/  DFMA R112, R24, R100, R112 ;  /* 0x000000641870722b */ /* 0x004fe40000000070 */
[----:B------:R-:W-:-:S06]  /*3480*/  DADD R234, R238, R234 ;  /* 0x00000000eeea7229 */ /* 0x000fcc00000000ea */
[----:B------:R-:W-:Y:S02]  /*3490*/  DFMA R238, R60, R102, R112 ;  /* 0x000000663cee722b */ /* 0x000fe40000000070 */
[----:B------:R-:W2:Y:S01]  /*34a0*/  LDS.128 R112, [R11+0x4010] ;  /* 0x004010000b707984 */ /* 0x000ea20000000c00 */
[----:B0-----:R-:W-:-:S05]  /*34b0*/  DFMA R136, R136, R78, R232 ;  /* 0x0000004e8888722b */ /* 0x001fca00000000e8 */
[----:B------:R-:W-:Y:S02]  /*34c0*/  DFMA R238, R64, R124, R238 ;  /* 0x0000007c40ee722b */ /* 0x000fe400000000ee */
[----:B-1----:R-:W-:Y:S02]  /*34d0*/  DFMA R138, R70, R138, R148 ;  /* 0x0000008a468a722b */ /* 0x002fe40000000094 */
[----:B------:R-:W-:-:S04]  /*34e0*/  DFMA R136, R92, R218, R136 ;  /* 0x000000da5c88722b */ /* 0x000fc80000000088 */
[----:B------:R-:W-:Y:S02]  /*34f0*/  DFMA R238, R22, R126, R238 ;  /* 0x0000007e16ee722b */ /* 0x000fe400000000ee */
[----:B---3--:R-:W-:Y:S02]  /*3500*/  DFMA R128, R50, R128, R230 ;  /* 0x000000803280722b */ /* 0x008fe400000000e6 */
[----:B------:R-:W-:Y:S01]  /*3510*/  DFMA R132, R180, R132, R138 ;  /* 0x00000084b484722b */ /* 0x000fe2000000008a */
[----:B------:R-:W0:Y:S01]  /*3520*/  LDS.64 R138, [R5+0x360] ;  /* 0x00036000058a7984 */ /* 0x000e220000000a00 */
[----:B------:R-:W-:Y:S02]  /*3530*/  DFMA R122, R122, R94, R136 ;  /* 0x0000005e7a7a722b */ /* 0x000fe40000000088 */
[----:B------:R-:W-:Y:S01]  /*3540*/  DFMA R238, R28, R116, R238 ;  /* 0x000000741cee722b */ /* 0x000fe200000000ee */
[----:B------:R-:W-:Y:S01]  /*3550*/  LDS.64 R136, [R5+0x3c0] ;  /* 0x0003c00005887984 */ /* 0x000fe20000000a00 */
[----:B------:R-:W-:-:S04]  /*3560*/  DFMA R148, R62, R130, R128 ;  /* 0x000000823e94722b */ /* 0x000fc80000000080 */
[----:B------:R-:W-:Y:S02]  /*3570*/  DMUL R128, R122, R216 ;  /* 0x000000d87a807228 */ /* 0x000fe40000000000 */
[----:B------:R-:W-:Y:S02]  /*3580*/  DFMA R132, R178, R150, R132 ;  /* 0x00000096b284722b */ /* 0x000fe40000000084 */
[----:B------:R-:W-:Y:S01]  /*3590*/  DFMA R238, R66, R118, R238 ;  /* 0x0000007642ee722b */ /* 0x000fe200000000ee */
[----:B------:R-:W-:Y:S03]  /*35a0*/  LDS.64 R150, [R5+0x420] ;  /* 0x0004200005967984 */ /* 0x000fe60000000a00 */
[----:B------:R-:W-:Y:S02]  /*35b0*/  DFMA R128, R148, R220, R128 ;  /* 0x000000dc9480722b */ /* 0x000fe40000000080 */
[----:B------:R-:W-:-:S02]  /*35c0*/  DFMA R220, R176, R134, R132 ;  /* 0x00000086b0dc722b */ /* 0x000fc40000000084 */
[----:B------:R-:W1:Y:S01]  /*35d0*/  LDS.128 R132, [R6+0x50] ;  /* 0x0000500006847984 */ /* 0x000e620000000c00 */
[----:B--2---:R-:W-:Y:S02]  /*35e0*/  DFMA R238, R32, R112, R238 ;  /* 0x0000007020ee722b */ /* 0x004fe400000000ee */
[----:B----4-:R-:W-:Y:S01]  /*35f0*/  DMUL R212, R122, R212 ;  /* 0x000000d47ad47228 */ /* 0x010fe20000000000 */
[----:B------:R-:W-:-:S05]  /*3600*/  CS2R R230, SRZ ;  /* 0x0000000000e67805 */ /* 0x000fca000001ff00 */
[----:B------:R-:W-:Y:S01]  /*3610*/  DFMA R246, R34, R114, R238 ;  /* 0x0000007222f6722b */ /* 0x000fe200000000ee */
[----:B------:R-:W2:Y:S01]  /*3620*/  @!P2 LDG.E.64.CONSTANT R230, desc[UR76][R36.64+0x4380] ;  /* 0x0043804c24e6a981 */ /* 0x000ea2000c1e9b00 */
[----:B------:R-:W-:Y:S01]  /*3630*/  DFMA R238, R148, R216, R212 ;  /* 0x000000d894ee722b */ /* 0x000fe200000000d4 */
[----:B------:R-:W-:Y:S02]  /*3640*/  CS2R R218, SRZ ;  /* 0x0000000000da7805 */ /* 0x000fe4000001ff00 */
[----:B------:R-:W-:-:S03]  /*3650*/  CS2R R232, SRZ ;  /* 0x0000000000e87805 */ /* 0x000fc6000001ff00 */
[C---:B------:R-:W-:Y:S01]  /*3660*/  DFMA R240, R246.reuse, R158, R128 ;  /* 0x0000009ef6f0722b */ /* 0x040fe20000000080 */
[----:B------:R-:W-:Y:S06]  /*3670*/  BAR.SYNC.DEFER_BLOCKING 0x0 ;  /* 0x0000000000007b1d */ /* 0x000fec0000010000 */
[----:B------:R-:W-:Y:S01]  /*3680*/  DFMA R238, R246, R210, R238 ;  /* 0x000000d2f6ee722b */ /* 0x000fe200000000ee */
[----:B------:R-:W3:Y:S01]  /*3690*/  @!P2 LDG.E.64.CONSTANT R218, desc[UR76][R36.64+0xaf80] ;  /* 0x00af804c24daa981 */ /* 0x000ee2000c1e9b00 */
[----:B------:R-:W-:-:S03]  /*36a0*/  CS2R R212, SRZ ;  /* 0x0000000000d47805 */ /* 0x000fc6000001ff00 */
[----:B------:R-:W4:Y:S04]  /*36b0*/  @!P2 LDG.E.64.CONSTANT R232, desc[UR76][R36.64+0xd80] ;  /* 0x000d804c24e8a981 */ /* 0x000f28000c1e9b00 */
[----:B------:R-:W4:Y:S04]  /*36c0*/  @!P2 LDG.E.64.CONSTANT R212, desc[UR76][R36.64+0x7980] ;  /* 0x0079804c24d4a981 */ /* 0x000f28000c1e9b00 */
[----:B------:R-:W-:Y:S04]  /*36d0*/  STS.64 [R9], R240 ;  /* 0x000000f009007388 */ /* 0x000fe80000000a00 */
[----:B------:R-:W-:Y:S01]  /*36e0*/  STS.64 [R10], R238 ;  /* 0x000000ee0a007388 */ /* 0x000fe20000000a00 */
[----:B------:R-:W-:Y:S01]  /*36f0*/  BAR.SYNC.DEFER_BLOCKING 0x0 ;  /* 0x0000000000007b1d */ /* 0x000fe20000010000 */
[----:B------:R-:W-:-:S06]  /*3700*/  CS2R R216, SRZ ;  /* 0x0000000000d87805 */ /* 0x000fcc000001ff00 */
[----:B------:R-:W4:Y:S04]  /*3710*/  @!P2 LDG.E.64.CONSTANT R216, desc[UR76][R36.64+0xe580] ;  /* 0x00e5804c24d8a981 */ /* 0x000f28000c1e9b00 */
[----:B------:R-:W1:Y:S01]  /*3720*/  LDS.128 R128, [R6] ;  /* 0x0000000006807984 */ /* 0x000e620000000c00 */
[----:B------:R-:W-:-:S03]  /*3730*/  DFMA R224, R140, R228, R224 ;  /* 0x000000e48ce0722b */ /* 0x000fc600000000e0 */
[----:B------:R-:W1:Y:S01]  /*3740*/  LDS.64 R140, [R5] ;  /* 0x00000000058c7984 */ /* 0x000e620000000a00 */
[----:B0-----:R-:W-:Y:S02]  /*3750*/  DFMA R138, R174, R138, R220 ;  /* 0x0000008aae8a722b */ /* 0x001fe400000000dc */
[----:B------:R-:W-:Y:S02]  /*3760*/  DFMA R226, R104, R228, R226 ;  /* 0x000000e468e2722b */ /* 0x000fe400000000e2 */
[----:B------:R-:W-:Y:S01]  /*3770*/  DFMA R222, R228, R106, R222 ;  /* 0x0000006ae4de722b */ /* 0x000fe200000000de */
[----:B------:R-:W0:Y:S03]  /*3780*/  LDS.128 R104, [R7+0xd80] ;  /* 0x000d800007687984 */ /* 0x000e260000000c00 */
[----:B-1----:R-:W-:Y:S02]  /*3790*/  DFMA R138, R172, R132, R138 ;  /* 0x00000084ac8a722b */ /* 0x002fe4000000008a */
[----:B------:R-:W-:Y:S01]  /*37a0*/  DMUL R214, R214, UR6 ;  /* 0x00000006d6d67c28 */ /* 0x000fe20008000000 */
[----:B------:R-:W1:Y:S05]  /*37b0*/  LDS.64 R132, [R5+0x60] ;  /* 0x0000600005847984 */ /* 0x000e6a0000000a00 */
[----:B------:R-:W-:-:S02]  /*37c0*/  DFMA R136, R170, R136, R138 ;  /* 0x00000088aa88722b */ /* 0x000fc4000000008a */
[----:B------:R-:W-:Y:S02]  /*37d0*/  DFMA R220, R228, R142, R236 ;  /* 0x0000008ee4dc722b */ /* 0x000fe400000000ec */
[----:B------:R-:W-:Y:S01]  /*37e0*/  DFMA R228, R120, R228, R234 ;  /* 0x000000e478e4722b */ /* 0x000fe200000000ea */
[----:B------:R-:W-:Y:S01]  /*37f0*/  LDS.64 R142, [R8+0xde0] ;  /* 0x000de000088e7984 */ /* 0x000fe20000000a00 */
[----:B------:R-:W-:Y:S02]  /*3800*/  DMUL R138, R52, R128 ;  /* 0x00000080348a7228 */ /* 0x000fe40000000000 */
[----:B------:R-:W-:Y:S02]  /*3810*/  DMUL R128, R122, R210 ;  /* 0x000000d27a807228 */ /* 0x000fe40000000000 */
[----:B------:R-:W-:Y:S01]  /*3820*/  DFMA R210, R168, R134, R136 ;  /* 0x00000086a8d2722b */ /* 0x000fe20000000088 */
[----:B------:R-:W1:Y:S03]  /*3830*/  LDS.128 R120, [R6+0x10] ;  /* 0x0000100006787984 */ /* 0x000e660000000c00 */
[----:B------:R-:W-:Y:S01]  /*3840*/  DFMA R214, R184, R214, R138 ;  /* 0x000000d6b8d6722b */ /* 0x000fe2000000008a */
[----:B------:R-:W-:Y:S04]  /*3850*/  LDS.64 R134, [R5+0xc0] ;  /* 0x0000c00005867984 */ /* 0x000fe80000000a00 */
[----:B------:R-:W1:Y:S01]  /*3860*/  LDS.128 R136, [R7+0xd90] ;  /* 0x000d900007887984 */ /* 0x000e620000000c00 */
[----:B------:R-:W-:-:S02]  /*3870*/  DFMA R148, R148, R158, R128 ;  /* 0x0000009e9494722b */ /* 0x000fc40000000080 */
[----:B------:R-:W-:Y:S01]  /*3880*/  DFMA R158, R46, R140, R214 ;  /* 0x0000008c2e9e722b */ /* 0x000fe200000000d6 */
[----:B------:R-:W1:Y:S01]  /*3890*/  LDS.64 R140, [R8+0xd80] ;  /* 0x000d8000088c7984 */ /* 0x000e620000000a00 */
[----:B------:R-:W-:Y:S01]  /*38a0*/  CS2R R242, SRZ ;  /* 0x0000000000f27805 */ /* 0x000fe2000001ff00 */
[----:B0-----:R-:W-:-:S05]  /*38b0*/  DFMA R104, R204, R104, RZ ;  /* 0x00000068cc68722b */ /* 0x001fca00000000ff */
[----:B------:R-:W-:Y:S01]  /*38c0*/  DFMA R158, R30, R130, R158 ;  /* 0x000000821e9e722b */ /* 0x000fe2000000009e */
[----:B------:R-:W4:Y:S01]  /*38d0*/  @!P2 LDG.E.64.CONSTANT R242, desc[UR76][R36.64+0x15180] ;  /* 0x0151804c24f2a981 */ /* 0x000f22000c1e9b00 */
[----:B------:R-:W-:Y:S02]  /*38e0*/  DFMA R210, R166, R150, R210 ;  /* 0x00000096a6d2722b */ /* 0x000fe400000000d2 */
[----:B------:R-:W-:Y:S01]  /*38f0*/  DFMA R106, R202, R106, R104 ;  /* 0x0000006aca6a722b */ /* 0x000fe20000000068 */
[----:B------:R-:W0:Y:S03]  /*3900*/  LDS.64 R150, [R8+0xe40] ;  /* 0x000e400008967984 */ /* 0x000e260000000a00 */
[----:B-1----:R-:W-:Y:S01]  /*3910*/  DFMA R132, R38, R132, R158 ;  /* 0x000000842684722b */ /* 0x002fe2000000009e */
[----:B------:R-:W1:Y:S04]  /*3920*/  LDS.128 R128, [R7+0xda0] ;  /* 0x000da00007807984 */ /* 0x000e680000000c00 */
[----:B------:R-:W1:Y:S03]  /*3930*/  LDS.64 R158, [R5+0x120] ;  /* 0x00012000059e7984 */ /* 0x000e660000000a00 */
[----:B------:R-:W-:Y:S01]  /*3940*/  DFMA R104, R48, R120, R132 ;  /* 0x000000783068722b */ /* 0x000fe20000000084 */
[----:B------:R-:W1:Y:S01]  /*3950*/  LDS.64 R120, [R8+0xea0] ;  /* 0x000ea00008787984 */ /* 0x000e620000000a00 */
[----:B------:R-:W-:-:S02]  /*3960*/  DFMA R136, R200, R136, R106 ;  /* 0x00000088c888722b */ /* 0x000fc4000000006a */
[----:B------:R-:W-:Y:S01]  /*3970*/  DFMA R246, R246, R208, R148 ;  /* 0x000000d0f6f6722b */ /* 0x000fe20000000094 */
[----:B------:R-:W1:Y:S03]  /*3980*/  LDS.64 R148, [R8+0xf00] ;  /* 0x000f000008947984 */ /* 0x000e660000000a00 */
[----:B------:R-:W-:Y:S02]  /*3990*/  DFMA R208, R26, R134, R104 ;  /* 0x000000861ad0722b */ /* 0x000fe40000000068 */
[----:B------:R-:W-:Y:S01]  /*39a0*/  DFMA R136, R198, R138, R136 ;  /* 0x0000008ac688722b */ /* 0x000fe20000000088 */
[----:B------:R-:W1:Y:S01]  /*39b0*/  LDS.128 R132, [R6+0x20] ;  /* 0x0000200006847984 */ /* 0x000e620000000c00 */
[----:B------:R-:W-:-:S03]  /*39c0*/  DFMA R138, R80, R140, RZ ;  /* 0x0000008c508a722b */ /* 0x000fc600000000ff */
[----:B------:R-:W1:Y:S04]  /*39d0*/  LDS.128 R104, [R7+0xdb0] ;  /* 0x000db00007687984 */ /* 0x000e680000000c00 */
[----:B------:R-:W1:Y:S01]  /*39e0*/  LDS.64 R140, [R8+0xf60] ;  /* 0x000f6000088c7984 */ /* 0x000e620000000a00 */
[----:B------:R-:W-:-:S03]  /*39f0*/  DFMA R138, R142, R82, R138 ;  /* 0x000000528e8a722b */ /* 0x000fc6000000008a */
[----:B------:R-:W1:Y:S01]  /*3a00*/  LDS.64 R142, [R5+0x180] ;  /* 0x00018000058e7984 */ /* 0x000e620000000a00 */
[----:B------:R-:W-:Y:S02]  /*3a10*/  DFMA R122, R20, R122, R208 ;  /* 0x0000007a147a722b */ /* 0x000fe400000000d0 */
[----:B------:R-:W-:Y:S01]  /*3a20*/  DFMA R228, R96, R246, R228 ;  /* 0x000000f660e4722b */ /* 0x000fe200000000e4 */
[----:B------:R-:W1:Y:S01]  /*3a30*/  LDS.64 R208, [R8+0xfc0] ;  /* 0x000fc00008d07984 */ /* 0x000e620000000a00 */
[----:B0-----:R-:W-:Y:S02]  /*3a40*/  DFMA R96, R88, R150, R138 ;  /* 0x000000965860722b */ /* 0x001fe4000000008a */
[----:B-1----:R-:W-:Y:S01]  /*3a50*/  DFMA R128, R196, R128, R136 ;  /* 0x00000080c480722b */ /* 0x002fe20000000088 */
[----:B------:R-:W-:Y:S04]  /*3a60*/  LDS.64 R150, [R8+0x1020] ;  /* 0x0010200008967984 */ /* 0x000fe80000000a00 */
[----:B------:R-:W0:Y:S01]  /*3a70*/  LDS.128 R136, [R7+0xdc0] ;  /* 0x000dc00007887984 */ /* 0x000e220000000c00 */
[----:B------:R-:W-:-:S02]  /*3a80*/  DFMA R158, R42, R158, R122 ;  /* 0x0000009e2a9e722b */ /* 0x000fc4000000007a */
[----:B------:R-:W-:Y:S02]  /*3a90*/  DFMA R96, R120, R90, R96 ;  /* 0x0000005a7860722b */ /* 0x000fe40000000060 */
[----:B------:R-:W-:Y:S01]  /*3aa0*/  DFMA R130, R194, R130, R128 ;  /* 0x00000082c282722b */ /* 0x000fe20000000080 */
[----:B------:R-:W1:Y:S05]  /*3ab0*/  LDS.128 R120, [R11+0x4020] ;  /* 0x004020000b787984 */ /* 0x000e6a0000000c00 */
[----:B------:R-:W-:Y:S02]  /*3ac0*/  DFMA R128, R84, R148, R96 ;  /* 0x000000945480722b */ /* 0x000fe40000000060 */
[----:B------:R-:W1:Y:S01]  /*3ad0*/  LDS.64 R96, [R5+0x1e0] ;  /* 0x0001e00005607984 */ /* 0x000e620000000a00 */
[----:B------:R-:W-:-:S03]  /*3ae0*/  DFMA R132, R40, R132, R158 ;  /* 0x000000842884722b */ /* 0x000fc6000000009e */
[----:B------:R-:W-:Y:S01]  /*3af0*/  LDS.64 R148, [R8+0x1080] ;  /* 0x0010800008947984 */ /* 0x000fe20000000a00 */
[----:B------:R-:W-:Y:S02]  /*3b00*/  DFMA R104, R192, R104, R130 ;  /* 0x00000068c068722b */ /* 0x000fe40000000082 */
[----:B------:R-:W-:Y:S01]  /*3b10*/  DFMA R140, R140, R86, R128 ;  /* 0x000000568c8c722b */ /* 0x000fe20000000080 */
[----:B------:R-:W1:Y:S01]  /*3b20*/  LDS.128 R128, [R11+0x4030] ;  /* 0x004030000b807984 */ /* 0x000e620000000c00 */
[----:B------:R-:W-:-:S04]  /*3b30*/  DFMA R142, R56, R142, R132 ;  /* 0x0000008e388e722b */ /* 0x000fc80000000084 */
[----:B------:R-:W-:Y:S02]  /*3b40*/  DFMA R132, R190, R106, R104 ;  /* 0x0000006abe84722b */ /* 0x000fe40000000068 */
[----:B------:R-:W1:Y:S01]  /*3b50*/  LDS.128 R104, [R6+0x30] ;  /* 0x0000300006687984 */ /* 0x000e620000000c00 */
[----:B------:R-:W-:-:S03]  /*3b60*/  DFMA R208, R72, R208, R140 ;  /* 0x000000d048d0722b */ /* 0x000fc6000000008c */
[----:B------:R-:W1:Y:S01]  /*3b70*/  LDS.64 R140, [R8+0x10e0] ;  /* 0x0010e000088c7984 */ /* 0x000e620000000a00 */
[----:B------:R-:W-:Y:S02]  /*3b80*/  DFMA R142, R54, R134, R142 ;  /* 0x00000086368e722b */ /* 0x000fe4000000008e */
[----:B0-----:R-:W-:Y:S01]  /*3b90*/  DFMA R136, R182, R136, R132 ;  /* 0x00000088b688722b */ /* 0x001fe20000000084 */
[----:B------:R-:W0:Y:S01]  /*3ba0*/  LDS.128 R132, [R11+0x4040] ;  /* 0x004040000b847984 */ /* 0x000e220000000c00 */
[----:B-1----:R-:W-:Y:S02]  /*3bb0*/  DFMA R158, R188, R120, RZ ;  /* 0x00000078bc9e722b */ /* 0x002fe400000000ff */
[----:B------:R-:W-:Y:S02]  /*3bc0*/  DFMA R248, R108, R246, R144 ;  /* 0x000000f66cf8722b */ /* 0x000fe40000000090 */
[----:B------:R-:W-:Y:S01]  /*3bd0*/  DFMA R234, R246, R110, R146 ;  /* 0x0000006ef6ea722b */ /* 0x000fe20000000092 */
[----:B------:R-:W1:Y:S03]  /*3be0*/  LDS.128 R144, [R7+0xdd0] ;  /* 0x000dd00007907984 */ /* 0x000e660000000c00 */
[----:B------:R-:W-:-:S02]  /*3bf0*/  DFMA R108, R186, R122, R158 ;  /* 0x0000007aba6c722b */ /* 0x000fc4000000009e */
[----:B------:R-:W-:Y:S01]  /*3c00*/  DFMA R158, R162, R96, R142 ;  /* 0x00000060a29e722b */ /* 0x000fe2000000008e */
[----:B------:R-:W1:Y:S01]  /*3c10*/  LDS.64 R142, [R8+0x1140] ;  /* 0x00114000088e7984 */ /* 0x000e620000000a00 */
[----:B------:R-:W-:Y:S02]  /*3c20*/  DFMA R96, R58, R138, R136 ;  /* 0x0000008a3a60722b */ /* 0x000fe40000000088 */
[----:B------:R-:W-:Y:S02]  /*3c30*/  DFMA R150, R150, R74, R208 ;  /* 0x0000004a9696722b */ /* 0x000fe400000000d0 */
[----:B------:R-:W-:Y:S02]  /*3c40*/  DFMA R136, R184, R128, R108 ;  /* 0x00000080b888722b */ /* 0x000fe4000000006c */
[----:B------:R-:W1:Y:S01]  /*3c50*/  LDS.128 R108, [R11+0x4050] ;  /* 0x004050000b6c7984 */ /* 0x000e620000000c00 */
[----:B------:R-:W-:-:S03]  /*3c60*/  DFMA R158, R68, R104, R158 ;  /* 0x00000068449e722b */ /* 0x000fc6000000009e */
[----:B------:R-:W2:Y:S01]  /*3c70*/  LDS.64 R104, [R8+0x11a0] ;  /* 0x0011a00008687984 */ /* 0x000ea20000000a00 */
[----:B------:R-:W-:Y:S02]  /*3c80*/  DFMA R150, R76, R148, R150 ;  /* 0x000000944c96722b */ /* 0x000fe40000000096 */
[----:B------:R-:W-:Y:S01]  /*3c90*/  DFMA R136, R44, R130, R136 ;  /* 0x000000822c88722b */ /* 0x000fe20000000088 */
[----:B------:R-:W2:Y:S05]  /*3ca0*/  LDS.64 R148, [R5+0x240] ;  /* 0x0002400005947984 */ /* 0x000eaa0000000a00 */
[----:B------:R-:W-:Y:S02]  /*3cb0*/  DFMA R140, R140, R78, R150 ;  /* 0x0000004e8c8c722b */ /* 0x000fe40000000096 */
[----:B0-----:R-:W-:-:S02]  /*3cc0*/  DFMA R150, R24, R132, R136 ;  /* 0x000000841896722b */ /* 0x001fc40000000088 */
[----:B------:R-:W0:Y:S01]  /*3cd0*/  LDS.128 R136, [R11+0x4060] ;  /* 0x004060000b887984 */ /* 0x000e220000000c00 */
[----:B-1----:R-:W-:-:S05]  /*3ce0*/  DFMA R144, R50, R144, R96 ;  /* 0x000000903290722b */ /* 0x002fca0000000060 */
[----:B------:R-:W-:Y:S02]  /*3cf0*/  DFMA R150, R60, R134, R150 ;  /* 0x000000863c96722b */ /* 0x000fe40000000096 */
[----:B------:R-:W-:Y:S01]  /*3d00*/  DFMA R96, R92, R142, R140 ;  /* 0x0000008e5c60722b */ /* 0x000fe2000000008c */
[----:B------:R-:W1:Y:S05]  /*3d10*/  LDS.128 R140, [R11+0x4070] ;  /* 0x004070000b8c7984 */ /* 0x000e6a0000000c00 */
[----:B------:R-:W-:Y:S02]  /*3d20*/  DFMA R150, R64, R108, R150 ;  /* 0x0000006c4096722b */ /* 0x000fe40000000096 */
[----:B--2---:R-:W-:Y:S01]  /*3d30*/  DFMA R208, R104, R94, R96 ;  /* 0x0000005e68d0722b */ /* 0x004fe20000000060 */
[----:B------:R-:W2:Y:S05]  /*3d40*/  LDS.64 R104, [R5+0x2a0] ;  /* 0x0002a00005687984 */ /* 0x000eaa0000000a00 */
[----:B------:R-:W-:-:S02]  /*3d50*/  DFMA R96, R22, R110, R150 ;  /* 0x0000006e1660722b */ /* 0x000fc40000000096 */
[----:B------:R-:W-:Y:S01]  /*3d60*/  DFMA R158, R160, R148, R158 ;  /* 0x00000094a09e722b */ /* 0x000fe2000000009e */
[----:B------:R-:W2:Y:S05]  /*3d70*/  LDS.128 R148, [R6+0x40] ;  /* 0x0000400006947984 */ /* 0x000eaa0000000c00 */
[----:B0-----:R-:W-:-:S08]  /*3d80*/  DFMA R96, R28, R136, R96 ;  /* 0x000000881c60722b */ /* 0x001fd00000000060 */
[----:B------:R-:W-:Y:S02]  /*3d90*/  DFMA R96, R66, R138, R96 ;  /* 0x0000008a4260722b */ /* 0x000fe40000000060 */
[----:B------:R-:W-:Y:S02]  /*3da0*/  DFMA R146, R62, R146, R144 ;  /* 0x000000923e92722b */ /* 0x000fe40000000090 */
[----:B------:R-:W-:Y:S02]  /*3db0*/  DFMA R106, R164, R106, R158 ;  /* 0x0000006aa46a722b */ /* 0x000fe4000000009e */
[----:B---3--:R-:W-:Y:S01]  /*3dc0*/  DMUL R218, R208, R218 ;  /* 0x000000dad0da7228 */ /* 0x008fe20000000000 */
[----:B------:R-:W0:Y:S01]  /*3dd0*/  LDS.64 R158, [R5+0x300] ;  /* 0x00030000059e7984 */ /* 0x000e220000000a00 */
[----:B-1----:R-:W-:Y:S02]  /*3de0*/  DFMA R144, R32, R140, R96 ;  /* 0x0000008c2090722b */ /* 0x002fe40000000060 */
[----:B------:R-:W-:-:S06]  /*3df0*/  DMUL R96, R208, R230 ;  /* 0x000000e6d0607228 */ /* 0x000fcc0000000000 */
[----:B------:R-:W-:Y:S02]  /*3e00*/  DFMA R144, R34, R142, R144 ;  /* 0x0000008e2290722b */ /* 0x000fe40000000090 */
[----:B----4-:R-:W-:Y:S02]  /*3e10*/  DFMA R96, R146, R232, R96 ;  /* 0x000000e89260722b */ /* 0x010fe40000000060 */
[----:B--2---:R-:W-:Y:S02]  /*3e20*/  DFMA R104, R70, R104, R106 ;  /* 0x000000684668722b */ /* 0x004fe4000000006a */
[----:B------:R-:W-:Y:S02]  /*3e30*/  DFMA R232, R246, R102, R206 ;  /* 0x00000066f6e8722b */ /* 0x000fe400000000ce */
[----:B------:R-:W-:Y:S02]  /*3e40*/  DFMA R230, R146, R230, R218 ;  /* 0x000000e692e6722b */ /* 0x000fe400000000da */
[----:B------:R-:W-:-:S02]  /*3e50*/  DADD R244, R244, R210 ;  /* 0x00000000f4f47229 */ /* 0x000fc400000000d2 */
[----:B------:R-:W-:Y:S01]  /*3e60*/  DFMA R206, R180, R148, R104 ;  /* 0x00000094b4ce722b */ /* 0x000fe20000000068 */
[----:B------:R-:W-:Y:S01]  /*3e70*/  LDS.64 R210, [R5+0x3c0] ;  /* 0x0003c00005d27984 */ /* 0x000fe20000000a00 */
[----:B------:R-:W-:Y:S02]  /*3e80*/  DFMA R218, R100, R246, R156 ;  /* 0x000000f664da722b */ /* 0x000fe4000000009c */
[----:B------:R-:W-:Y:S01]  /*3e90*/  DFMA R104, R144, R212, R96 ;  /* 0x000000d49068722b */ /* 0x000fe20000000060 */
[----:B------:R-:W-:Y:S04]  /*3ea0*/  LDS.64 R148, [R5+0x420] ;  /* 0x0004200005947984 */ /* 0x000fe80000000a00 */
[----:B------:R-:W1:Y:S04]  /*3eb0*/  LDS.64 R96, [R5+0x360] ;  /* 0x0003600005607984 */ /* 0x000e680000000a00 */
[----:B------:R-:W2:Y:S01]  /*3ec0*/  LDS.128 R100, [R6+0x50] ;  /* 0x0000500006647984 */ /* 0x000ea20000000c00 */
[----:B------:R-:W-:Y:S01]  /*3ed0*/  BAR.SYNC.DEFER_BLOCKING 0x0 ;  /* 0x0000000000007b1d */ /* 0x000fe20000010000 */
[----:B------:R-:W-:-:S05]  /*3ee0*/  CS2R R236, SRZ ;  /* 0x0000000000ec7805 */ /* 0x000fca000001ff00 */
[----:B------:R-:W-:Y:S01]  /*3ef0*/  DFMA R230, R144, R216, R230 ;  /* 0x000000d890e6722b */ /* 0x000fe200000000e6 */
[----:B------:R-:W-:Y:S01]  /*3f00*/  CS2R R238, SRZ ;  /* 0x0000000000ee7805 */ /* 0x000fe2000001ff00 */
[----:B------:R-:W3:Y:S01]  /*3f10*/  @!P2 LDG.E.64.CONSTANT R236, desc[UR76][R36.64+0xb400] ;  /* 0x00b4004c24eca981 */ /* 0x000ee2000c1e9b00 */
[----:B------:R-:W-:-:S04]  /*3f20*/  CS2R R214, SRZ ;  /* 0x0000000000d67805 */ /* 0x000fc8000001ff00 */
[----:B------:R-:W4:Y:S04]  /*3f30*/  @!P2 LDG.E.64.CONSTANT R238, desc[UR76][R36.64+0x4800] ;  /* 0x0048004c24eea981 */ /* 0x000f28000c1e9b00 */
[----:B------:R-:W4:Y:S04]  /*3f40*/  @!P2 LDG.E.64.CONSTANT R214, desc[UR76][R36.64+0xea00] ;  /* 0x00ea004c24d6a981 */ /* 0x000f28000c1e9b00 */
[----:B------:R-:W-:Y:S04]  /*3f50*/  STS.64 [R9], R104 ;  /* 0x0000006809007388 */ /* 0x000fe80000000a00 */
[----:B------:R-:W-:Y:S01]  /*3f60*/  STS.64 [R10], R230 ;  /* 0x000000e60a007388 */ /* 0x000fe20000000a00 */
[----:B------:R-:W-:Y:S01]  /*3f70*/  BAR.SYNC.DEFER_BLOCKING 0x0 ;  /* 0x0000000000007b1d */ /* 0x000fe20000010000 */
[----:B------:R-:W-:-:S02]  /*3f80*/  CS2R R240, SRZ ;  /* 0x0000000000f07805 */ /* 0x000fc4000001ff00 */
[----:B------:R-:W-:-:S04]  /*3f90*/  CS2R R156, SRZ ;  /* 0x00000000009c7805 */ /* 0x000fc8000001ff00 */
[----:B------:R-:W4:Y:S04]  /*3fa0*/  @!P2 LDG.E.64.CONSTANT R240, desc[UR76][R36.64+0x1200] ;  /* 0x0012004c24f0a981 */ /* 0x000f28000c1e9b00 */
[----:B------:R-:W4:Y:S04]  /*3fb0*/  @!P2 LDG.E.64.CONSTANT R156, desc[UR76][R36.64+0x7e00] ;  /* 0x007e004c249ca981 */ /* 0x000f28000c1e9b00 */
[----:B------:R-:W2:Y:S04]  /*3fc0*/  LDS.128 R104, [R6] ;  /* 0x0000000006687984 */ /* 0x000ea80000000c00 */
[----:B------:R-:W2:Y:S01]  /*3fd0*/  LDS.64 R230, [R5] ;  /* 0x0000000005e67984 */ /* 0x000ea20000000a00 */
[----:B0-----:R-:W-:-:S08]  /*3fe0*/  DFMA R158, R178, R158, R206 ;  /* 0x0000009eb29e722b */ /* 0x001fd000000000ce */
[----:B------:R-:W-:Y:S02]  /*3ff0*/  DFMA R150, R176, R150, R158 ;  /* 0x00000096b096722b */ /* 0x000fe4000000009e */
[----:B------:R-:W-:Y:S02]  /*4000*/  DFMA R206, R112, R246, R224 ;  /* 0x000000f670ce722b */ /* 0x000fe400000000e0 */
[----:B------:R-:W-:-:S04]  /*4010*/  DMUL R242, R242, UR6 ;  /* 0x00000006f2f27c28 */ /* 0x000fc80008000000 */
[----:B-1----:R-:W-:Y:S02]  /*4020*/  DFMA R96, R174, R96, R150 ;  /* 0x00000060ae60722b */ /* 0x002fe40000000096 */
[----:B------:R-:W-:Y:S01]  /*4030*/  DFMA R158, R124, R246, R152 ;  /* 0x000000f67c9e722b */ /* 0x000fe20000000098 */
[----:B------:R-:W-:Y:S01]  /*4040*/  IMAD.MOV.U32 R152, RZ, RZ, R208 ;  /* 0x000000ffff987224 */ /* 0x000fe200078e00d0 */
[----:B------:R-:W-:Y:S01]  /*4050*/  DFMA R222, R246, R118, R222 ;  /* 0x00000076f6de722b */ /* 0x000fe200000000de */
[----:B------:R-:W-:Y:S01]  /*4060*/  IMAD.MOV.U32 R153, RZ, RZ, R209 ;  /* 0x000000ffff997224 */ /* 0x000fe200078e00d1 */
[----:B------:R-:W-:Y:S02]  /*4070*/  DFMA R208, R116, R246, R226 ;  /* 0x000000f674d0722b */ /* 0x000fe400000000e2 */
[----:B--2---:R-:W-:Y:S02]  /*4080*/  DFMA R100, R172, R100, R96 ;  /* 0x00000064ac64722b */ /* 0x004fe40000000060 */
[----:B------:R-:W-:Y:S01]  /*4090*/  DMUL R112, R52, R104 ;  /* 0x0000006834707228 */ /* 0x000fe20000000000 */
[----:B------:R-:W0:Y:S01]  /*40a0*/  LDS.64 R104, [R5+0x60] ;  /* 0x0000600005687984 */ /* 0x000e220000000a00 */
[----:B------:R-:W-:-:S02]  /*40b0*/  IMAD.MOV.U32 R124, RZ, RZ, R230 ;  /* 0x000000ffff7c7224 */ /* 0x000fc400078e00e6 */
[----:B------:R-:W-:Y:S01]  /*40c0*/  IMAD.MOV.U32 R125, RZ, RZ, R231 ;  /* 0x000000ffff7d7224 */ /* 0x000fe200078e00e7 */
[----:B------:R-:W-:Y:S01]  /*40d0*/  DFMA R230, R246, R126, R154 ;  /* 0x0000007ef6e6722b */ /* 0x000fe2000000009a */
[----:B------:R-:W-:Y:S02]  /*40e0*/  IMAD.MOV.U32 R154, RZ, RZ, R210 ;  /* 0x000000ffff9a7224 */ /* 0x000fe400078e00d2 */
[----:B------:R-:W-:Y:S01]  /*40f0*/  DFMA R242, R44, R242, R112 ;  /* 0x000000f22cf2722b */ /* 0x000fe20000000070 */
[----:B------:R-:W-:Y:S01]  /*4100*/  IMAD.MOV.U32 R155, RZ, RZ, R211 ;  /* 0x000000ffff9b7224 */ /* 0x000fe200078e00d3 */
[C---:B------:R-:W-:Y:S01]  /*4110*/  DFMA R210, R246.reuse, R114, R220 ;  /* 0x00000072f6d2722b */ /* 0x040fe200000000dc */
[----:B------:R-:W-:Y:S01]  /*4120*/  LDS.64 R126, [R8+0x1260] ;  /* 0x00126000087e7984 */ /* 0x000fe20000000a00 */
[----:B------:R-:W-:-:S03]  /*4130*/  DFMA R246, R246, R98, R244 ;  /* 0x00000062f6f6722b */ /* 0x000fc600000000f4 */
[----:B------:R-:W-:Y:S04]  /*4140*/  LDS.128 R96, [R6+0x10] ;  /* 0x0000100006607984 */ /* 0x000fe80000000c00 */
[----:B------:R-:W1:Y:S01]  /*4150*/  LDS.128 R112, [R7+0x1200] ;  /* 0x0012000007707984 */ /* 0x000e620000000c00 */
[----:B------:R-:W-:-:S03]  /*4160*/  DFMA R116, R170, R154, R100 ;  /* 0x0000009aaa74722b */ /* 0x000fc60000000064 */
[----:B------:R-:W-:Y:S01]  /*4170*/  LDS.64 R100, [R5+0xc0] ;  /* 0x0000c00005647984 */ /* 0x000fe20000000a00 */
[----:B------:R-:W-:-:S03]  /*4180*/  DFMA R242, R46, R124, R242 ;  /* 0x0000007c2ef2722b */ /* 0x000fc600000000f2 */
[----:B------:R-:W2:Y:S01]  /*4190*/  LDS.64 R124, [R8+0x1200] ;  /* 0x00120000087c7984 */ /* 0x000ea20000000a00 */
[----:B------:R-:W-:-:S03]  /*41a0*/  DFMA R102, R168, R102, R116 ;  /* 0x00000066a866722b */ /* 0x000fc60000000074 */
[----:B------:R-:W2:Y:S01]  /*41b0*/  LDS.128 R116, [R7+0x1210] ;  /* 0x0012100007747984 */ /* 0x000ea20000000c00 */
[----:B------:R-:W-:Y:S01]  /*41c0*/  DFMA R106, R30, R106, R242 ;  /* 0x0000006a1e6a722b */ /* 0x000fe200000000f2 */
[----:B------:R-:W-:Y:S01]  /*41d0*/  CS2R R242, SRZ ;  /* 0x0000000000f27805 */ /* 0x000fe2000001ff00 */
[----:B------:R-:W-:Y:S02]  /*41e0*/  DMUL R216, R152, R216 ;  /* 0x000000d898d87228 */ /* 0x000fe40000000000 */
[----:B------:R-:W-:Y:S01]  /*41f0*/  DFMA R102, R166, R148, R102 ;  /* 0x00000094a666722b */ /* 0x000fe20000000066 */
[----:B------:R-:W-:Y:S01]  /*4200*/  CS2R R244, SRZ ;  /* 0x0000000000f47805 */ /* 0x000fe2000001ff00 */
[----:B------:R-:W-:Y:S02]  /*4210*/  LDS.64 R148, [R5+0x120] ;  /* 0x0001200005947984 */ /* 0x000fe40000000a00 */
[----:B0-----:R-:W-:Y:S02]  /*4220*/  DFMA R104, R38, R104, R106 ;  /* 0x000000682668722b */ /* 0x001fe4000000006a */
[----:B------:R-:W4:Y:S01]  /*4230*/  @!P2 LDG.E.64.CONSTANT R242, desc[UR76][R36.64+0x15600] ;  /* 0x0156004c24f2a981 */ /* 0x000f22000c1e9b00 */
[----:B------:R-:W-:-:S03]  /*4240*/  DFMA R212, R146, R212, R216 ;  /* 0x000000d492d4722b */ /* 0x000fc600000000d8 */
[----:B------:R-:W0:Y:S01]  /*4250*/  LDS.64 R146, [R8+0x12c0] ;  /* 0x0012c00008927984 */ /* 0x000e220000000a00 */
[----:B-1----:R-:W-:-:S03]  /*4260*/  DFMA R112, R204, R112, RZ ;  /* 0x00000070cc70722b */ /* 0x002fc600000000ff */
[----:B------:R-:W4:Y:S01]  /*4270*/  @!P2 LDG.E.64.CONSTANT R244, desc[UR76][R36.64+0x12000] ;  /* 0x0120004c24f4a981 */ /* 0x000f22000c1e9b00 */
[----:B------:R-:W-:-:S03]  /*4280*/  DFMA R96, R48, R96, R104 ;  /* 0x000000603060722b */ /* 0x000fc60000000068 */
[----:B------:R-:W1:Y:S01]  /*4290*/  LDS.128 R104, [R7+0x1220] ;  /* 0x0012200007687984 */ /* 0x000e620000000c00 */
[----:B--2---:R-:W-:-:S03]  /*42a0*/  DFMA R124, R80, R124, RZ ;  /* 0x0000007c507c722b */ /* 0x004fc600000000ff */
[----:B------:R-:W-:Y:S01]  /*42b0*/  LDS.64 R152, [R5+0x240] ;  /* 0x0002400005987984 */ /* 0x000fe20000000a00 */
[----:B------:R-:W-:Y:S02]  /*42c0*/  DFMA R150, R26, R100, R96 ;  /* 0x000000641a96722b */ /* 0x000fe40000000060 */
[----:B------:R-:W-:Y:S01]  /*42d0*/  DFMA R96, R202, R114, R112 ;  /* 0x00000072ca60722b */ /* 0x000fe20000000070 */
[----:B------:R-:W2:Y:S01]  /*42e0*/  LDS.64 R112, [R8+0x1320] ;  /* 0x0013200008707984 */ /* 0x000ea20000000a00 */
[----:B------:R-:W-:Y:S02]  /*42f0*/  DADD R248, R248, R102 ;  /* 0x00000000f8f87229 */ /* 0x000fe40000000066 */
[----:B------:R-:W-:Y:S01]  /*4300*/  DFMA R250, R144, R250, R212 ;  /* 0x000000fa90fa722b */ /* 0x000fe200000000d4 */
[----:B------:R-:W2:Y:S01]  /*4310*/  LDS.128 R100, [R6+0x20] ;  /* 0x0000200006647984 */ /* 0x000ea20000000c00 */
[----:B------:R-:W-:Y:S02]  /*4320*/  DFMA R114, R20, R98, R150 ;  /* 0x000000621472722b */ /* 0x000fe40000000096 */
[----:B------:R-:W-:Y:S01]  /*4330*/  DFMA R116, R200, R116, R96 ;  /* 0x00000074c874722b */ /* 0x000fe20000000060 */
[----:B------:R-:W2:Y:S04]  /*4340*/  LDS.64 R144, [R8+0x1380] ;  /* 0x0013800008907984 */ /* 0x000ea80000000a00 */
[----:B------:R-:W2:Y:S03]  /*4350*/  LDS.128 R96, [R7+0x1230] ;  /* 0x0012300007607984 */ /* 0x000ea60000000c00 */
[----:B------:R-:W-:Y:S01]  /*4360*/  DFMA R118, R198, R118, R116 ;  /* 0x00000076c676722b */ /* 0x000fe20000000074 */
[----:B------:R-:W2:Y:S01]  /*4370*/  LDS.64 R150, [R8+0x13e0] ;  /* 0x0013e00008967984 */ /* 0x000ea20000000a00 */
[----:B------:R-:W-:-:S03]  /*4380*/  DFMA R116, R126, R82, R124 ;  /* 0x000000527e74722b */ /* 0x000fc6000000007c */
[----:B------:R-:W2:Y:S04]  /*4390*/  LDS.64 R126, [R5+0x180] ;  /* 0x00018000057e7984 */ /* 0x000ea80000000a00 */
[----:B------:R-:W2:Y:S01]  /*43a0*/  LDS.64 R124, [R8+0x1440] ;  /* 0x00144000087c7984 */ /* 0x000ea20000000a00 */
[----:B0-----:R-:W-:Y:S02]  /*43b0*/  DFMA R146, R88, R146, R116 ;  /* 0x000000925892722b */ /* 0x001fe40000000074 */
[----:B-1----:R-:W-:Y:S02]  /*43c0*/  DFMA R104, R196, R104, R118 ;  /* 0x00000068c468722b */ /* 0x002fe40000000076 */
[----:B------:R-:W-:Y:S01]  /*43d0*/  DFMA R148, R42, R148, R114 ;  /* 0x000000942a94722b */ /* 0x000fe20000000072 */
[----:B------:R-:W0:Y:S01]  /*43e0*/  LDS.128 R116, [R7+0x1240] ;  /* 0x0012400007747984 */ /* 0x000e220000000c00 */
[----:B------:R-:W-:-:S03]  /*43f0*/  DFMA R216, R120, R250, R228 ;  /* 0x000000fa78d8722b */ /* 0x000fc600000000e4 */
[----:B------:R-:W1:Y:S01]  /*4400*/  LDS.64 R120, [R8+0x14a0] ;  /* 0x0014a00008787984 */ /* 0x000e620000000a00 */
[----:B------:R-:W-:Y:S02]  /*4410*/  DFMA R104, R194, R106, R104 ;  /* 0x0000006ac268722b */ /* 0x000fe40000000068 */
[----:B--2---:R-:W-:Y:S01]  /*4420*/  DFMA R146, R112, R90, R146 ;  /* 0x0000005a7092722b */ /* 0x004fe20000000092 */
[----:B------:R-:W2:Y:S01]  /*4430*/  LDS.128 R112, [R11+0x4080] ;  /* 0x004080000b707984 */ /* 0x000ea20000000c00 */
[----:B------:R-:W-:-:S06]  /*4440*/  DFMA R100, R40, R100, R148 ;  /* 0x000000642864722b */ /* 0x000fcc0000000094 */
[----:B------:R-:W-:Y:S02]  /*4450*/  DFMA R106, R84, R144, R146 ;  /* 0x00000090546a722b */ /* 0x000fe40000000092 */
[----:B------:R-:W2:Y:S01]  /*4460*/  LDS.64 R146, [R5+0x1e0] ;  /* 0x0001e00005927984 */ /* 0x000ea20000000a00 */
[----:B------:R-:W-:-:S03]  /*4470*/  DFMA R96, R192, R96, R104 ;  /* 0x00000060c060722b */ /* 0x000fc60000000068 */
[----:B------:R-:W2:Y:S02]  /*4480*/  LDS.64 R144, [R8+0x1500] ;  /* 0x0015000008907984 */ /* 0x000ea40000000a00 */
[----:B------:R-:W-:Y:S02]  /*4490*/  DFMA R150, R150, R86, R106 ;  /* 0x000000569696722b */ /* 0x000fe4000000006a */
[----:B------:R-:W2:Y:S01]  /*44a0*/  LDS.128 R104, [R11+0x4090] ;  /* 0x004090000b687984 */ /* 0x000ea20000000c00 */
[----:B------:R-:W-:Y:S02]  /*44b0*/  DFMA R126, R56, R126, R100 ;  /* 0x0000007e387e722b */ /* 0x000fe40000000064 */
[----:B------:R-:W-:Y:S01]  /*44c0*/  DFMA R100, R190, R98, R96 ;  /* 0x00000062be64722b */ /* 0x000fe20000000060 */
[----:B------:R-:W2:Y:S02]  /*44d0*/  LDS.128 R96, [R6+0x30] ;  /* 0x0000300006607984 */ /* 0x000ea40000000c00 */
[----:B------:R-:W-:-:S02]  /*44e0*/  DFMA R150, R72, R124, R150 ;  /* 0x0000007c4896722b */ /* 0x000fc40000000096 */
[----:B------:R-:W2:Y:S01]  /*44f0*/  LDS.64 R124, [R8+0x1560] ;  /* 0x00156000087c7984 */ /* 0x000ea20000000a00 */
[----:B------:R-:W-:Y:S02]  /*4500*/  DFMA R126, R54, R102, R126 ;  /* 0x00000066367e722b */ /* 0x000fe4000000007e */
[----:B0-----:R-:W-:Y:S02]  /*4510*/  DFMA R116, R182, R116, R100 ;  /* 0x00000074b674722b */ /* 0x001fe40000000064 */
[----:B------:R-:W0:Y:S01]  /*4520*/  LDS.128 R100, [R11+0x40a0] ;  /* 0x0040a0000b647984 */ /* 0x000e220000000c00 */
[----:B-1----:R-:W-:Y:S02]  /*4530*/  DFMA R120, R120, R74, R150 ;  /* 0x0000004a7878722b */ /* 0x002fe40000000096 */
[----:B--2---:R-:W-:Y:S02]  /*4540*/  DFMA R148, R188, R112, RZ ;  /* 0x00000070bc94722b */ /* 0x004fe400000000ff */
[----:B------:R-:W-:-:S02]  /*4550*/  DFMA R228, R250, R122, R246 ;  /* 0x0000007afae4722b */ /* 0x000fc400000000f6 */
[----:B------:R-:W-:Y:S02]  /*4560*/  DFMA R246, R250, R130, R234 ;  /* 0x00000082faf6722b */ /* 0x000fe400000000ea */
[----:B------:R-:W-:Y:S02]  /*4570*/  DFMA R130, R58, R118, R116 ;  /* 0x000000763a82722b */ /* 0x000fe40000000074 */
[----:B------:R-:W-:Y:S01]  /*4580*/  DFMA R122, R186, R114, R148 ;  /* 0x00000072ba7a722b */ /* 0x000fe20000000094 */
[----:B------:R-:W1:Y:S01]  /*4590*/  LDS.128 R116, [R7+0x1250] ;  /* 0x0012500007747984 */ /* 0x000e620000000c00 */
[----:B------:R-:W-:Y:S02]  /*45a0*/  DFMA R126, R162, R146, R126 ;  /* 0x00000092a27e722b */ /* 0x000fe4000000007e */
[----:B------:R-:W-:Y:S01]  /*45b0*/  DFMA R146, R76, R144, R120 ;  /* 0x000000904c92722b */ /* 0x000fe20000000078 */
[----:B------:R-:W2:Y:S03]  /*45c0*/  LDS.64 R144, [R8+0x15c0] ;  /* 0x0015c00008907984 */ /* 0x000ea60000000a00 */
[----:B------:R-:W-:-:S02]  /*45d0*/  DFMA R148, R184, R104, R122 ;  /* 0x00000068b894722b */ /* 0x000fc4000000007a */
[----:B------:R-:W2:Y:S01]  /*45e0*/  LDS.128 R120, [R11+0x40b0] ;  /* 0x0040b0000b787984 */ /* 0x000ea20000000c00 */
[----:B------:R-:W-:-:S03]  /*45f0*/  DFMA R150, R68, R96, R126 ;  /* 0x000000604496722b */ /* 0x000fc6000000007e */
[----:B------:R-:W3:Y:S02]  /*4600*/  LDS.64 R96, [R8+0x1620] ;  /* 0x0016200008607984 */ /* 0x000ee40000000a00 */
[----:B------:R-:W-:Y:S02]  /*4610*/  DFMA R148, R44, R106, R148 ;  /* 0x0000006a2c94722b */ /* 0x000fe40000000094 */
[----:B------:R-:W-:Y:S01]  /*4620*/  DFMA R146, R124, R78, R146 ;  /* 0x0000004e7c92722b */ /* 0x000fe20000000092 */
[----:B------:R-:W3:Y:S05]  /*4630*/  LDS.128 R124, [R11+0x40c0] ;  /* 0x0040c0000b7c7984 */ /* 0x000eea0000000c00 */
[----:B0-----:R-:W-:-:S08]  /*4640*/  DFMA R148, R24, R100, R148 ;  /* 0x000000641894722b */ /* 0x001fd00000000094 */
[----:B------:R-:W-:Y:S02]  /*4650*/  DFMA R148, R60, R102, R148 ;  /* 0x000000663c94722b */ /* 0x000fe40000000094 */
[----:B-1----:R-:W-:Y:S02]  /*4660*/  DFMA R130, R50, R116, R130 ;  /* 0x000000743282722b */ /* 0x002fe40000000082 */
[----:B--2---:R-:W-:Y:S01]  /*4670*/  DFMA R116, R92, R144, R146 ;  /* 0x000000905c74722b */ /* 0x004fe20000000092 */
[----:B------:R-:W0:Y:S03]  /*4680*/  LDS.128 R144, [R11+0x40d0] ;  /* 0x0040d0000b907984 */ /* 0x000e260000000c00 */
[----:B------:R-:W-:-:S04]  /*4690*/  DFMA R148, R64, R120, R148 ;  /* 0x000000784094722b */ /* 0x000fc80000000094 */
[----:B---3--:R-:W-:Y:S01]  /*46a0*/  DFMA R154, R96, R94, R116 ;  /* 0x0000005e609a722b */ /* 0x008fe20000000074 */
[----:B------:R-:W1:Y:S01]  /*46b0*/  LDS.64 R96, [R5+0x2a0] ;  /* 0x0002a00005607984 */ /* 0x000e620000000a00 */
[----:B------:R-:W-:Y:S02]  /*46c0*/  DFMA R152, R160, R152, R150 ;  /* 0x00000098a098722b */ /* 0x000fe40000000096 */
[----:B------:R-:W-:Y:S02]  /*46d0*/  DFMA R116, R22, R122, R148 ;  /* 0x0000007a1674722b */ /* 0x000fe40000000094 */
[----:B------:R-:W2:Y:S06]  /*46e0*/  LDS.128 R148, [R6+0x40] ;  /* 0x0000400006947984 */ /* 0x000eac0000000c00 */
[----:B------:R-:W-:-:S08]  /*46f0*/  DFMA R116, R28, R124, R116 ;  /* 0x0000007c1c74722b */ /* 0x000fd00000000074 */
[----:B------:R-:W-:Y:S02]  /*4700*/  DFMA R116, R66, R126, R116 ;  /* 0x0000007e4274722b */ /* 0x000fe40000000074 */
[----:B------:R-:W-:Y:S02]  /*4710*/  DFMA R98, R164, R98, R152 ;  /* 0x00000062a462722b */ /* 0x000fe40000000098 */
[----:B------:R-:W-:Y:S02]  /*4720*/  DFMA R130, R62, R118, R130 ;  /* 0x000000763e82722b */ /* 0x000fe40000000082 */
[----:B------:R-:W-:Y:S02]  /*4730*/  DMUL R236, R154, R236 ;  /* 0x000000ec9aec7228 */ /* 0x000fe40000000000 */
[----:B0-----:R-:W-:Y:S02]  /*4740*/  DFMA R116, R32, R144, R116 ;  /* 0x000000902074722b */ /* 0x001fe40000000074 */
[----:B----4-:R-:W-:-:S04]  /*4750*/  DMUL R118, R154, R238 ;  /* 0x000000ee9a767228 */ /* 0x010fc80000000000 */
[----:B------:R-:W-:Y:S02]  /*4760*/  DFMA R238, R130, R238, R236 ;  /* 0x000000ee82ee722b */ /* 0x000fe400000000ec */
[----:B------:R-:W-:Y:S02]  /*4770*/  DFMA R236, R34, R146, R116 ;  /* 0x0000009222ec722b */ /* 0x000fe40000000074 */
[----:B-1----:R-:W-:Y:S02]  /*4780*/  DFMA R96, R70, R96, R98 ;  /* 0x000000604660722b */ /* 0x002fe40000000062 */
[----:B------:R-:W-:Y:S02]  /*4790*/  DFMA R234, R132, R250, R218 ;  /* 0x000000fa84ea722b */ /* 0x000fe400000000da */
[----:B------:R-:W-:Y:S01]  /*47a0*/  DFMA R218, R250, R134, R232 ;  /* 0x00000086fada722b */ /* 0x000fe200000000e8 */
[----:B------:R-:W-:Y:S01]  /*47b0*/  LDS.64 R132, [R5+0x360] ;  /* 0x0003600005847984 */ /* 0x000fe20000000a00 */
[----:B------:R-:W-:-:S02]  /*47c0*/  DFMA R116, R236, R214, R238 ;  /* 0x000000d6ec74722b */ /* 0x000fc400000000ee */
[----:B--2---:R-:W-:Y:S01]  /*47d0*/  DFMA R148, R180, R148, R96 ;  /* 0x00000094b494722b */ /* 0x004fe20000000060 */
[----:B------:R-:W0:Y:S04]  /*47e0*/  LDS.64 R134, [R5+0x300] ;  /* 0x0003000005867984 */ /* 0x000e280000000a00 */
[----:B------:R-:W-:Y:S04]  /*47f0*/  LDS.64 R238, [R5+0x3c0] ;  /* 0x0003c00005ee7984 */ /* 0x000fe80000000a00 */
[----:B------:R-:W-:Y:S04]  /*4800*/  LDS.64 R232, [R5+0x420] ;  /* 0x0004200005e87984 */ /* 0x000fe80000000a00 */
[----:B------:R-:W-:Y:S01]  /*4810*/  LDS.128 R96, [R6+0x50] ;  /* 0x0000500006607984 */ /* 0x000fe20000000c00 */
[----:B------:R-:W-:Y:S01]  /*4820*/  DFMA R240, R130, R240, R118 ;  /* 0x000000f082f0722b */ /* 0x000fe20000000076 */
[----:B------:R-:W-:-:S02]  /*4830*/  CS2R R224, SRZ ;  /* 0x0000000000e07805 */ /* 0x000fc4000001ff00 */
[----:B------:R-:W-:-:S04]  /*4840*/  CS2R R226, SRZ ;  /* 0x0000000000e27805 */ /* 0x000fc8000001ff00 */
[----:B------:R-:W2:Y:S01]  /*4850*/  @!P2 LDG.E.64.CONSTANT R224, desc[UR76][R36.64+0x4c80] ;  /* 0x004c804c24e0a981 */ /* 0x000ea2000c1e9b00 */
[----:B------:R-:W-:Y:S01]  /*4860*/  DFMA R240, R236, R156, R240 ;  /* 0x0000009cecf0722b */ /* 0x000fe200000000f0 */
[----:B------:R-:W-:Y:S01]  /*4870*/  BAR.SYNC.DEFER_BLOCKING 0x0 ;  /* 0x0000000000007b1d */ /* 0x000fe20000010000 */
[----:B------:R-:W-:-:S05]  /*4880*/  CS2R R220, SRZ ;  /* 0x0000000000dc7805 */ /* 0x000fca000001ff00 */
[----:B------:R-:W3:Y:S04]  /*4890*/  @!P2 LDG.E.64.CONSTANT R226, desc[UR76][R36.64+0x1680] ;  /* 0x0016804c24e2a981 */ /* 0x000ee8000c1e9b00 */
[----:B------:R-:W4:Y:S04]  /*48a0*/  @!P2 LDG.E.64.CONSTANT R220, desc[UR76][R36.64+0xb880] ;  /* 0x00b8804c24dca981 */ /* 0x000f28000c1e9b00 */
[----:B------:R1:W-:Y:S04]  /*48b0*/  STS.64 [R9], R240 ;  /* 0x000000f009007388 */ /* 0x0003e80000000a00 */
[----:B------:R-:W-:Y:S01]  /*48c0*/  STS.64 [R10], R116 ;  /* 0x000000740a007388 */ /* 0x000fe20000000a00 */
[----:B------:R-:W-:Y:S01]  /*48d0*/  BAR.SYNC.DEFER_BLOCKING 0x0 ;  /* 0x0000000000007b1d */ /* 0x000fe20000010000 */
[----:B------:R-:W-:Y:S01]  /*48e0*/  CS2R R152, SRZ ;  /* 0x0000000000987805 */ /* 0x000fe2000001ff00 */
[----:B-1----:R-:W-:-:S02]  /*48f0*/  IMAD.MOV.U32 R240, RZ, RZ, R154 ;  /* 0x000000fffff07224 */ /* 0x002fc400078e009a */
[----:B------:R-:W-:Y:S01]  /*4900*/  IMAD.MOV.U32 R241, RZ, RZ, R155 ;  /* 0x000000fffff17224 */ /* 0x000fe200078e009b */
[----:B------:R-:W-:Y:S02]  /*4910*/  CS2R R154, SRZ ;  /* 0x00000000009a7805 */ /* 0x000fe4000001ff00 */
[----:B------:R-:W4:Y:S04]  /*4920*/  @!P2 LDG.E.64.CONSTANT R152, desc[UR76][R36.64+0x8280] ;  /* 0x0082804c2498a981 */ /* 0x000f28000c1e9b00 */
[----:B------:R-:W4:Y:S04]  /*4930*/  @!P2 LDG.E.64.CONSTANT R154, desc[UR76][R36.64+0xee80] ;  /* 0x00ee804c249aa981 */ /* 0x000f28000c1e9b00 */
[----:B------:R-:W1:Y:S01]  /*4940*/  LDS.128 R116, [R6] ;  /* 0x0000000006747984 */ /* 0x000e620000000c00 */
[----:B------:R-:W-:-:S03]  /*4950*/  DFMA R208, R136, R250, R208 ;  /* 0x000000fa88d0722b */ /* 0x000fc600000000d0 */
[----:B------:R-:W1:Y:S01]  /*4960*/  LDS.64 R136, [R5] ;  /* 0x0000000005887984 */ /* 0x000e620000000a00 */
[----:B0-----:R-:W-:Y:S02]  /*4970*/  DFMA R134, R178, R134, R148 ;  /* 0x00000086b286722b */ /* 0x001fe40000000094 */
[----:B------:R-:W-:-:S06]  /*4980*/  DMUL R242, R242, UR6 ;  /* 0x00000006f2f27c28 */ /* 0x000fcc0008000000 */
[----:B------:R-:W-:Y:S02]  /*4990*/  DFMA R134, R176, R150, R134 ;  /* 0x00000096b086722b */ /* 0x000fe40000000086 */
[----:B------:R-:W-:Y:S01]  /*49a0*/  DFMA R212, R250, R138, R222 ;  /* 0x0000008afad4722b */ /* 0x000fe200000000de */
[----:B------:R-:W-:Y:S01]  /*49b0*/  LDS.64 R150, [R5+0x120] ;  /* 0x0001200005967984 */ /* 0x000fe20000000a00 */
[----:B------:R-:W-:Y:S01]  /*49c0*/  CS2R R222, SRZ ;  /* 0x0000000000de7805 */ /* 0x000fe2000001ff00 */
[----:B------:R-:W-:-:S03]  /*49d0*/  DFMA R248, R128, R250, R248 ;  /* 0x000000fa80f8722b */ /* 0x000fc600000000f8 */
[----:B------:R-:W-:Y:S02]  /*49e0*/  DFMA R128, R174, R132, R134 ;  /* 0x00000084ae80722b */ /* 0x000fe40000000086 */
[----:B------:R-:W-:Y:S01]  /*49f0*/  LDS.128 R132, [R7+0x1680] ;  /* 0x0016800007847984 */ /* 0x000fe20000000c00 */
[----:B------:R-:W-:Y:S02]  /*4a00*/  DFMA R148, R108, R250, R158 ;  /* 0x000000fa6c94722b */ /* 0x000fe4000000009e */
[----:B-1----:R-:W-:Y:S01]  /*4a10*/  DMUL R116, R52, R116 ;  /* 0x0000007434747228 */ /* 0x002fe20000000000 */
[----:B------:R-:W4:Y:S07]  /*4a20*/  @!P2 LDG.E.64.CONSTANT R222, desc[UR76][R36.64+0x15a80] ;  /* 0x015a804c24dea981 */ /* 0x000f2e000c1e9b00 */
[----:B------:R-:W-:-:S02]  /*4a30*/  DFMA R242, R24, R242, R116 ;  /* 0x000000f218f2722b */ /* 0x000fc40000000074 */
[----:B------:R-:W0:Y:S01]  /*4a40*/  LDS.64 R116, [R5+0x60] ;  /* 0x0000600005747984 */ /* 0x000e220000000a00 */
[----:B------:R-:W-:-:S03]  /*4a50*/  DFMA R158, R250, R110, R230 ;  /* 0x0000006efa9e722b */ /* 0x000fc600000000e6 */
[----:B------:R-:W1:Y:S01]  /*4a60*/  LDS.128 R108, [R6+0x10] ;  /* 0x00001000066c7984 */ /* 0x000e620000000c00 */
[----:B------:R-:W-:Y:S02]  /*4a70*/  DMUL R214, R240, R214 ;  /* 0x000000d6f0d67228 */ /* 0x000fe40000000000 */
[----:B------:R-:W-:Y:S02]  /*4a80*/  DFMA R136, R46, R136, R242 ;  /* 0x000000882e88722b */ /* 0x000fe400000000f2 */
[----:B------:R-:W-:Y:S01]  /*4a90*/  DFMA R206, R140, R250, R206 ;  /* 0x000000fa8cce722b */ /* 0x000fe200000000ce */
[----:B------:R-:W1:Y:S01]  /*4aa0*/  LDS.64 R140, [R5+0xc0] ;  /* 0x0000c000058c7984 */ /* 0x000e620000000a00 */
[----:B------:R-:W-:Y:S02]  /*4ab0*/  DFMA R96, R172, R96, R128 ;  /* 0x00000060ac60722b */ /* 0x000fe40000000080 */
[----:B------:R-:W-:Y:S02]  /*4ac0*/  DFMA R156, R130, R156, R214 ;  /* 0x0000009c829c722b */ /* 0x000fe400000000d6 */
[----:B------:R-:W-:Y:S01]  /*4ad0*/  DFMA R118, R30, R118, R136 ;  /* 0x000000761e76722b */ /* 0x000fe20000000088 */
[----:B------:R-:W1:Y:S04]  /*4ae0*/  LDS.128 R128, [R7+0x1690] ;  /* 0x0016900007807984 */ /* 0x000e680000000c00 */
[----:B------:R-:W1:Y:S01]  /*4af0*/  LDS.64 R136, [R8+0x1680] ;  /* 0x0016800008887984 */ /* 0x000e620000000a00 */
[----:B------:R-:W-:-:S03]  /*4b00*/  DFMA R210, R250, R142, R210 ;  /* 0x0000008efad2722b */ /* 0x000fc600000000d2 */
[----:B------:R-:W1:Y:S01]  /*4b10*/  LDS.64 R142, [R8+0x16e0] ;  /* 0x0016e000088e7984 */ /* 0x000e620000000a00 */
[----:B------:R-:W-:Y:S02]  /*4b20*/  DFMA R96, R170, R238, R96 ;  /* 0x000000eeaa60722b */ /* 0x000fe40000000060 */
[----:B------:R-:W-:Y:S01]  /*4b30*/  DFMA R244, R236, R244, R156 ;  /* 0x000000f4ecf4722b */ /* 0x000fe2000000009c */
[----:B------:R-:W-:Y:S04]  /*4b40*/  LDS.64 R238, [R5+0x3c0] ;  /* 0x0003c00005ee7984 */ /* 0x000fe80000000a00 */
[----:B------:R-:W-:Y:S01]  /*4b50*/  LDS.64 R236, [R5+0x240] ;  /* 0x0002400005ec7984 */ /* 0x000fe20000000a00 */
[----:B0-----:R-:W-:Y:S02]  /*4b60*/  DFMA R116, R38, R116, R118 ;  /* 0x000000742674722b */ /* 0x001fe40000000076 */
[----:B------:R-:W-:-:S06]  /*4b70*/  DFMA R118, R204, R132, RZ ;  /* 0x00000084cc76722b */ /* 0x000fcc00000000ff */
[----:B-1----:R-:W-:Y:S01]  /*4b80*/  DFMA R132, R48, R108, R116 ;  /* 0x0000006c3084722b */ /* 0x002fe20000000074 */
[----:B------:R-:W0:Y:S01]  /*4b90*/  LDS.64 R108, [R8+0x1740] ;  /* 0x00174000086c7984 */ /* 0x000e220000000a00 */
[----:B------:R-:W-:Y:S02]  /*4ba0*/  DFMA R134, R202, R134, R118 ;  /* 0x00000086ca86722b */ /* 0x000fe40000000076 */
[----:B------:R-:W-:Y:S01]  /*4bb0*/  DFMA R138, R168, R98, R96 ;  /* 0x00000062a88a722b */ /* 0x000fe20000000060 */
[----:B------:R-:W1:Y:S03]  /*4bc0*/  LDS.128 R116, [R6+0x20] ;  /* 0x0000200006747984 */ /* 0x000e660000000c00 */
[----:B------:R-:W-:Y:S01]  /*4bd0*/  DFMA R132, R26, R140, R132 ;  /* 0x0000008c1a84722b */ /* 0x000fe20000000084 */
[----:B------:R-:W1:Y:S01]  /*4be0*/  LDS.128 R96, [R7+0x16a0] ;  /* 0x0016a00007607984 */ /* 0x000e620000000c00 */
[----:B------:R-:W-:-:S03]  /*4bf0*/  DFMA R134, R200, R128, R134 ;  /* 0x00000080c886722b */ /* 0x000fc60000000086 */
[----:B------:R-:W1:Y:S01]  /*4c00*/  LDS.64 R140, [R8+0x17a0] ;  /* 0x0017a000088c7984 */ /* 0x000e620000000a00 */
[----:B------:R-:W-:Y:S02]  /*4c10*/  DFMA R128, R80, R136, RZ ;  /* 0x000000885080722b */ /* 0x000fe400000000ff */
[----:B------:R-:W-:Y:S02]  /*4c20*/  DFMA R136, R20, R110, R132 ;  /* 0x0000006e1488722b */ /* 0x000fe40000000084 */
[----:B------:R-:W-:Y:S01]  /*4c30*/  DFMA R156, R198, R130, R134 ;  /* 0x00000082c69c722b */ /* 0x000fe20000000086 */
[----:B------:R-:W1:Y:S03]  /*4c40*/  LDS.64 R132, [R5+0x180] ;  /* 0x0001800005847984 */ /* 0x000e660000000a00 */
[----:B------:R-:W-:Y:S01]  /*4c50*/  DFMA R110, R142, R82, R128 ;  /* 0x000000528e6e722b */ /* 0x000fe20000000080 */
[----:B------:R-:W-:Y:S04]  /*4c60*/  LDS.64 R134, [R8+0x1800] ;  /* 0x0018000008867984 */ /* 0x000fe80000000a00 */
[----:B------:R-:W1:Y:S01]  /*4c70*/  LDS.128 R128, [R7+0x16b0] ;  /* 0x0016b00007807984 */ /* 0x000e620000000c00 */
[----:B------:R-:W-:-:S03]  /*4c80*/  DFMA R142, R42, R150, R136 ;  /* 0x000000962a8e722b */ /* 0x000fc60000000088 */
[----:B------:R-:W1:Y:S01]  /*4c90*/  LDS.64 R136, [R8+0x1860] ;  /* 0x0018600008887984 */ /* 0x000e620000000a00 */
[----:B------:R-:W-:Y:S02]  /*4ca0*/  DFMA R138, R166, R232, R138 ;  /* 0x000000e8a68a722b */ /* 0x000fe4000000008a */
[----:B0-----:R-:W-:Y:S01]  /*4cb0*/  DFMA R150, R88, R108, R110 ;  /* 0x0000006c5896722b */ /* 0x001fe2000000006e */
[----:B------:R-:W0:Y:S05]  /*4cc0*/  LDS.128 R108, [R11+0x40e0] ;  /* 0x0040e0000b6c7984 */ /* 0x000e2a0000000c00 */
[----:B------:R-:W-:Y:S02]  /*4cd0*/  DADD R246, R246, R138 ;  /* 0x00000000f6f67229 */ /* 0x000fe4000000008a */
[----:B-1----:R-:W-:Y:S01]  /*4ce0*/  DFMA R138, R40, R116, R142 ;  /* 0x00000074288a722b */ /* 0x002fe2000000008e */
[----:B------:R-:W1:Y:S01]  /*4cf0*/  LDS.64 R116, [R8+0x18c0] ;  /* 0x0018c00008747984 */ /* 0x000e620000000a00 */
[----:B------:R-:W-:-:S02]  /*4d00*/  DFMA R96, R196, R96, R156 ;  /* 0x00000060c460722b */ /* 0x000fc4000000009c */
[----:B------:R-:W-:Y:S01]  /*4d10*/  DFMA R150, R140, R90, R150 ;  /* 0x0000005a8c96722b */ /* 0x000fe20000000096 */
[----:B------:R-:W1:Y:S05]  /*4d20*/  LDS.64 R140, [R5+0x1e0] ;  /* 0x0001e000058c7984 */ /* 0x000e6a0000000a00 */
[----:B------:R-:W-:Y:S02]  /*4d30*/  DFMA R142, R194, R98, R96 ;  /* 0x00000062c28e722b */ /* 0x000fe40000000060 */
[----:B------:R-:W1:Y:S01]  /*4d40*/  LDS.128 R96, [R11+0x40f0] ;  /* 0x0040f0000b607984 */ /* 0x000e620000000c00 */
[----:B------:R-:W-:Y:S02]  /*4d50*/  DFMA R216, R112, R244, R216 ;  /* 0x000000f470d8722b */ /* 0x000fe400000000d8 */
[----:B------:R-:W-:Y:S01]  /*4d60*/  DFMA R138, R56, R132, R138 ;  /* 0x00000084388a722b */ /* 0x000fe2000000008a */
[----:B------:R-:W1:Y:S02]  /*4d70*/  LDS.64 R112, [R8+0x1920] ;  /* 0x0019200008707984 */ /* 0x000e640000000a00 */
[----:B------:R-:W-:-:S02]  /*4d80*/  DFMA R142, R192, R128, R142 ;  /* 0x00000080c08e722b */ /* 0x000fc4000000008e */
[----:B------:R-:W-:Y:S01]  /*4d90*/  DFMA R128, R84, R134, R150 ;  /* 0x000000865480722b */ /* 0x000fe20000000096 */
[----:B------:R-:W1:Y:S01]  /*4da0*/  LDS.128 R132, [R7+0x16c0] ;  /* 0x0016c00007847984 */ /* 0x000e620000000c00 */
[----:B------:R-:W-:-:S04]  /*4db0*/  DFMA R156, R244, R114, R228 ;  /* 0x00000072f49c722b */ /* 0x000fc800000000e4 */
[----:B------:R-:W-:Y:S01]  /*4dc0*/  DFMA R142, R190, R130, R142 ;  /* 0x00000082be8e722b */ /* 0x000fe2000000008e */
[----:B------:R-:W1:Y:S01]  /*4dd0*/  LDS.64 R114, [R8+0x1980] ;  /* 0x0019800008727984 */ /* 0x000e620000000a00 */
[----:B------:R-:W-:-:S03]  /*4de0*/  DFMA R150, R136, R86, R128 ;  /* 0x000000568896722b */ /* 0x000fc60000000080 */
[----:B------:R-:W1:Y:S01]  /*4df0*/  LDS.128 R128, [R11+0x4100] ;  /* 0x004100000b807984 */ /* 0x000e620000000c00 */
[----:B------:R-:W-:Y:S02]  /*4e00*/  DFMA R118, R54, R118, R138 ;  /* 0x000000763676722b */ /* 0x000fe4000000008a */
[----:B0-----:R-:W-:Y:S01]  /*4e10*/  DFMA R228, R188, R108, RZ ;  /* 0x0000006cbce4722b */ /* 0x001fe200000000ff */
[----:B------:R-:W0:Y:S01]  /*4e20*/  LDS.128 R136, [R6+0x30] ;  /* 0x0000300006887984 */ /* 0x000e220000000c00 */
[----:B------:R-:W-:Y:S02]  /*4e30*/  DFMA R214, R104, R244, R248 ;  /* 0x000000f468d6722b */ /* 0x000fe400000000f8 */
[----:B-1----:R-:W-:Y:S01]  /*4e40*/  DFMA R150, R72, R116, R150 ;  /* 0x000000744896722b */ /* 0x002fe20000000096 */
[----:B------:R-:W1:Y:S03]  /*4e50*/  LDS.64 R104, [R8+0x19e0] ;  /* 0x0019e00008687984 */ /* 0x000e660000000a00 */
        /* <DEDUP_REMOVED lines=10> */
[----:B------:R-:W-:Y:S02]  /*4f00*/  DFMA R228, R44, R98, R228 ;  /* 0x000000622ce4722b */ /* 0x000fe400000000e4 */
[----:B------:R-:W-:Y:S02]  /*4f10*/  DFMA R132, R182, R132, R142 ;  /* 0x00000084b684722b */ /* 0x000fe4000000008e */
[----:B------:R-:W-:-:S06]  /*4f20*/  DFMA R114, R76, R114, R112 ;  /* 0x000000724c72722b */ /* 0x000fcc0000000070 */
[----:B------:R-:W-:Y:S02]  /*4f30*/  DFMA R100, R58, R134, R132 ;  /* 0x000000863a64722b */ /* 0x000fe40000000084 */
[----:B------:R-:W-:Y:S01]  /*4f40*/  DFMA R112, R24, R128, R228 ;  /* 0x000000801870722b */ /* 0x000fe200000000e4 */
[----:B------:R-:W2:Y:S01]  /*4f50*/  LDS.128 R132, [R11+0x4120] ;  /* 0x004120000b847984 */ /* 0x000ea20000000c00 */
[----:B0-----:R-:W-:-:S03]  /*4f60*/  DFMA R136, R68, R136, R140 ;  /* 0x000000884488722b */ /* 0x001fc6000000008c */
[----:B------:R-:W0:Y:S03]  /*4f70*/  LDS.128 R140, [R7+0x16d0] ;  /* 0x0016d000078c7984 */ /* 0x000e260000000c00 */
[----:B------:R-:W-:Y:S01]  /*4f80*/  DFMA R112, R60, R130, R112 ;  /* 0x000000823c70722b */ /* 0x000fe20000000070 */
[----:B------:R-:W3:Y:S01]  /*4f90*/  LDS.64 R228, [R8+0x1aa0] ;  /* 0x001aa00008e47984 */ /* 0x000ee20000000a00 */
[----:B-1----:R-:W-:-:S06]  /*4fa0*/  DFMA R104, R104, R78, R114 ;  /* 0x0000004e6868722b */ /* 0x002fcc0000000072 */
[----:B------:R-:W-:Y:S02]  /*4fb0*/  DFMA R230, R64, R116, R112 ;  /* 0x0000007440e6722b */ /* 0x000fe40000000070 */
[----:B------:R-:W1:Y:S06]  /*4fc0*/  LDS.128 R112, [R11+0x4130] ;  /* 0x004130000b707984 */ /* 0x000e6c0000000c00 */
[----:B------:R-:W-:Y:S02]  /*4fd0*/  DFMA R230, R22, R118, R230 ;  /* 0x0000007616e6722b */ /* 0x000fe400000000e6 */
[----:B------:R-:W-:-:S02]  /*4fe0*/  DFMA R104, R92, R150, R104 ;  /* 0x000000965c68722b */ /* 0x000fc40000000068 */
[----:B------:R-:W-:-:S04]  /*4ff0*/  DFMA R136, R160, R236, R136 ;  /* 0x000000eca088722b */ /* 0x000fc80000000088 */
[----:B--2---:R-:W-:Y:S01]  /*5000*/  DFMA R230, R28, R132, R230 ;  /* 0x000000841ce6722b */ /* 0x004fe200000000e6 */
[----:B------:R-:W-:Y:S01]  /*5010*/  LDS.64 R236, [R5+0x420] ;  /* 0x0004200005ec7984 */ /* 0x000fe20000000a00 */
[----:B0-----:R-:W-:Y:S02]  /*5020*/  DFMA R100, R50, R140, R100 ;  /* 0x0000008c3264722b */ /* 0x001fe40000000064 */
[----:B---3--:R-:W-:-:S04]  /*5030*/  DFMA R228, R228, R94, R104 ;  /* 0x0000005ee4e4722b */ /* 0x008fc80000000068 */
[----:B------:R-:W-:Y:S02]  /*5040*/  DFMA R230, R66, R134, R230 ;  /* 0x0000008642e6722b */ /* 0x000fe400000000e6 */
[----:B------:R-:W-:Y:S02]  /*5050*/  DFMA R242, R62, R142, R100 ;  /* 0x0000008e3ef2722b */ /* 0x000fe40000000064 */
[----:B------:R-:W-:Y:S02]  /*5060*/  DFMA R136, R164, R138, R136 ;  /* 0x0000008aa488722b */ /* 0x000fe40000000088 */
[----:B------:R-:W-:Y:S02]  /*5070*/  DMUL R100, R228, R224 ;  /* 0x000000e0e4647228 */ /* 0x000fe40000000000 */
[----:B-1----:R-:W-:Y:S02]  /*5080*/  DFMA R230, R32, R112, R230 ;  /* 0x0000007020e6722b */ /* 0x002fe400000000e6 */
[----:B------:R-:W-:-:S02]  /*5090*/  DFMA R150, R244, R102, R218 ;  /* 0x00000066f496722b */ /* 0x000fc400000000da */
[----:B------:R-:W-:Y:S02]  /*50a0*/  DFMA R218, R120, R244, R148 ;  /* 0x000000f478da722b */ /* 0x000fe40000000094 */
[----:B------:R-:W-:Y:S01]  /*50b0*/  DFMA R226, R242, R226, R100 ;  /* 0x000000e2f2e2722b */ /* 0x000fe20000000064 */
[----:B------:R-:W-:Y:S01]  /*50c0*/  LDS.64 R120, [R5+0x300] ;  /* 0x0003000005787984 */ /* 0x000fe20000000a00 */
[----:B------:R-:W-:Y:S02]  /*50d0*/  DFMA R240, R34, R114, R230 ;  /* 0x0000007222f0722b */ /* 0x000fe400000000e6 */
[----:B------:R-:W-:Y:S01]  /*50e0*/  DFMA R248, R70, R248, R136 ;  /* 0x000000f846f8722b */ /* 0x000fe20000000088 */
[----:B------:R-:W-:Y:S01]  /*50f0*/  LDS.64 R230, [R5+0x360] ;  /* 0x0003600005e67984 */ /* 0x000fe20000000a00 */
[----:B----4-:R-:W-:-:S03]  /*5100*/  DMUL R220, R228, R220 ;  /* 0x000000dce4dc7228 */ /* 0x010fc60000000000 */
[----:B------:R-:W0:Y:S04]  /*5110*/  LDS.128 R100, [R6+0x40] ;  /* 0x0000400006647984 */ /* 0x000e280000000c00 */
[----:B------:R-:W-:Y:S01]  /*5120*/  LDS.128 R136, [R6+0x50] ;  /* 0x0000500006887984 */ /* 0x000fe20000000c00 */
[----:B------:R-:W-:Y:S02]  /*5130*/  DFMA R224, R242, R224, R220 ;  /* 0x000000e0f2e0722b */ /* 0x000fe400000000dc */
[C---:B------:R-:W-:Y:S01]  /*5140*/  DFMA R148, R240.reuse, R152, R226 ;  /* 0x00000098f094722b */ /* 0x040fe200000000e2 */
[----:B------:R-:W-:Y:S06]  /*5150*/  BAR.SYNC.DEFER_BLOCKING 0x0 ;  /* 0x0000000000007b1d */ /* 0x000fec0000010000 */
[----:B------:R-:W-:Y:S01]  /*5160*/  DFMA R250, R240, R154, R224 ;  /* 0x0000009af0fa722b */ /* 0x000fe200000000e0 */
[----:B------:R-:W-:-:S02]  /*5170*/  CS2R R220, SRZ ;  /* 0x0000000000dc7805 */ /* 0x000fc4000001ff00 */
[----:B------:R-:W-:-:S04]  /*5180*/  CS2R R226, SRZ ;  /* 0x0000000000e27805 */ /* 0x000fc8000001ff00 */
[----:B------:R-:W2:Y:S04]  /*5190*/  @!P2 LDG.E.64.CONSTANT R220, desc[UR76][R36.64+0x5100] ;  /* 0x0051004c24dca981 */ /* 0x000ea8000c1e9b00 */
[----:B------:R-:W3:Y:S04]  /*51a0*/  @!P2 LDG.E.64.CONSTANT R226, desc[UR76][R36.64+0x1b00] ;  /* 0x001b004c24e2a981 */ /* 0x000ee8000c1e9b00 */
[----:B------:R1:W-:Y:S04]  /*51b0*/  STS.64 [R9], R148 ;  /* 0x0000009409007388 */ /* 0x0003e80000000a00 */
[----:B------:R-:W-:Y:S01]  /*51c0*/  STS.64 [R10], R250 ;  /* 0x000000fa0a007388 */ /* 0x000fe20000000a00 */
[----:B------:R-:W-:Y:S01]  /*51d0*/  BAR.SYNC.DEFER_BLOCKING 0x0 ;  /* 0x0000000000007b1d */ /* 0x000fe20000010000 */
[----:B-1----:R-:W-:-:S02]  /*51e0*/  CS2R R148, SRZ ;  /* 0x0000000000947805 */ /* 0x002fc4000001ff00 */
[----:B------:R-:W-:-:S04]  /*51f0*/  CS2R R224, SRZ ;  /* 0x0000000000e07805 */ /* 0x000fc8000001ff00 */
[----:B------:R-:W4:Y:S04]  /*5200*/  @!P2 LDG.E.64.CONSTANT R148, desc[UR76][R36.64+0x8700] ;  /* 0x0087004c2494a981 */ /* 0x000f28000c1e9b00 */
[----:B------:R-:W4:Y:S04]  /*5210*/  @!P2 LDG.E.64.CONSTANT R224, desc[UR76][R36.64+0xbd00] ;  /* 0x00bd004c24e0a981 */ /* 0x000f28000c1e9b00 */
[----:B------:R-:W1:Y:S04]  /*5220*/  LDS.128 R140, [R6] ;  /* 0x00000000068c7984 */ /* 0x000e680000000c00 */
[----:B------:R-:W1:Y:S01]  /*5230*/  LDS.64 R104, [R5] ;  /* 0x0000000005687984 */ /* 0x000e620000000a00 */
[----:B------:R-:W-:-:S02]  /*5240*/  DFMA R158, R244, R122, R158 ;  /* 0x0000007af49e722b */ /* 0x000fc4000000009e */
[----:B------:R-:W-:Y:S02]  /*5250*/  DFMA R208, R124, R244, R208 ;  /* 0x000000f47cd0722b */ /* 0x000fe400000000d0 */
[----:B------:R-:W-:Y:S01]  /*5260*/  DFMA R212, R244, R126, R212 ;  /* 0x0000007ef4d4722b */ /* 0x000fe200000000d4 */
[----:B------:R-:W1:Y:S01]  /*5270*/  LDS.64 R124, [R5+0x60] ;  /* 0x00006000057c7984 */ /* 0x000e620000000a00 */
[----:B------:R-:W-:Y:S02]  /*5280*/  DFMA R206, R144, R244, R206 ;  /* 0x000000f490ce722b */ /* 0x000fe400000000ce */
[C---:B------:R-:W-:Y:S01]  /*5290*/  DFMA R210, R244.reuse, R146, R210 ;  /* 0x00000092f4d2722b */ /* 0x040fe200000000d2 */
[----:B------:R-:W1:Y:S01]  /*52a0*/  LDS.64 R144, [R8+0x1b00] ;  /* 0x001b000008907984 */ /* 0x000e620000000a00 */
[----:B------:R-:W-:Y:S02]  /*52b0*/  DFMA R244, R244, R106, R246 ;  /* 0x0000006af4f4722b */ /* 0x000fe400000000f6 */
[----:B------:R-:W-:Y:S01]  /*52c0*/  DMUL R106, R222, UR6 ;  /* 0x00000006de6a7c28 */ /* 0x000fe20008000000 */
[----:B------:R-:W-:Y:S01]  /*52d0*/  LDS.64 R146, [R5+0x120] ;  /* 0x0001200005927984 */ /* 0x000fe20000000a00 */
[----:B------:R-:W-:-:S06]  /*52e0*/  CS2R R222, SRZ ;  /* 0x0000000000de7805 */ /* 0x000fcc000001ff00 */
[----:B------:R-:W4:Y:S01]  /*52f0*/  @!P2 LDG.E.64.CONSTANT R222, desc[UR76][R36.64+0xf300] ;  /* 0x00f3004c24dea981 */ /* 0x000f22000c1e9b00 */
[----:B0-----:R-:W-:Y:S02]  /*5300*/  DFMA R100, R180, R100, R248 ;  /* 0x00000064b464722b */ /* 0x001fe400000000f8 */
[----:B------:R-:W-:Y:S01]  /*5310*/  DMUL R154, R228, R154 ;  /* 0x0000009ae49a7228 */ /* 0x000fe20000000000 */
[----:B------:R-:W-:Y:S01]  /*5320*/  LDS.64 R248, [R5+0x300] ;  /* 0x0003000005f87984 */ /* 0x000fe20000000a00 */
[----:B-1----:R-:W-:-:S08]  /*5330*/  DMUL R140, R52, R140 ;  /* 0x0000008c348c7228 */ /* 0x002fd00000000000 */
[----:B------:R-:W-:Y:S02]  /*5340*/  DFMA R106, R60, R106, R140 ;  /* 0x0000006a3c6a722b */ /* 0x000fe4000000008c */
[----:B------:R-:W-:Y:S01]  /*5350*/  DFMA R126, R178, R120, R100 ;  /* 0x00000078b27e722b */ /* 0x000fe20000000064 */
[----:B------:R-:W-:Y:S05]  /*5360*/  LDS.128 R120, [R7+0x1b00] ;  /* 0x001b000007787984 */ /* 0x000fea0000000c00 */
[----:B------:R-:W-:Y:S02]  /*5370*/  DFMA R100, R46, R104, R106 ;  /* 0x000000682e64722b */ /* 0x000fe4000000006a */
[----:B------:R-:W0:Y:S06]  /*5380*/  LDS.128 R104, [R6+0x10] ;  /* 0x0000100006687984 */ /* 0x000e2c0000000c00 */
[----:B------:R-:W-:-:S02]  /*5390*/  DFMA R142, R30, R142, R100 ;  /* 0x0000008e1e8e722b */ /* 0x000fc40000000064 */
[----:B------:R-:W1:Y:S01]  /*53a0*/  LDS.64 R100, [R5+0xc0] ;  /* 0x0000c00005647984 */ /* 0x000e620000000a00 */
[----:B------:R-:W-:-:S05]  /*53b0*/  DFMA R102, R176, R102, R126 ;  /* 0x00000066b066722b */ /* 0x000fca000000007e */
[----:B------:R-:W-:-:S03]  /*53c0*/  DFMA R142, R38, R124, R142 ;  /* 0x0000007c268e722b */ /* 0x000fc6000000008e */
[----:B------:R-:W-:Y:S01]  /*53d0*/  DFMA R124, R174, R230, R102 ;  /* 0x000000e6ae7c722b */ /* 0x000fe20000000066 */
[----:B------:R-:W-:Y:S01]  /*53e0*/  CS2R R230, SRZ ;  /* 0x0000000000e67805 */ /* 0x000fe2000001ff00 */
[----:B------:R-:W-:Y:S02]  /*53f0*/  DFMA R154, R242, R152, R154 ;  /* 0x00000098f29a722b */ /* 0x000fe4000000009a */
[----:B------:R-:W-:Y:S01]  /*5400*/  DFMA R144, R80, R144, RZ ;  /* 0x000000905090722b */ /* 0x000fe200000000ff */
[----:B------:R-:W-:Y:S01]  /*5410*/  CS2R R228, SRZ ;  /* 0x0000000000e47805 */ /* 0x000fe2000001ff00 */
[----:B------:R-:W-:Y:S04]  /*5420*/  LDS.64 R242, [R8+0x1f20] ;  /* 0x001f200008f27984 */ /* 0x000fe80000000a00 */
[----:B------:R-:W4:Y:S01]  /*5430*/  @!P2 LDG.E.64.CONSTANT R230, desc[UR76][R36.64+0x15f00] ;  /* 0x015f004c24e6a981 */ /* 0x000f22000c1e9b00 */
[----:B0-----:R-:W-:-:S03]  /*5440*/  DFMA R104, R48, R104, R142 ;  /* 0x000000683068722b */ /* 0x001fc6000000008e */
[----:B------:R-:W4:Y:S04]  /*5450*/  @!P2 LDG.E.64.CONSTANT R228, desc[UR76][R36.64+0x12900] ;  /* 0x0129004c24e4a981 */ /* 0x000f28000c1e9b00 */
[----:B------:R-:W0:Y:S01]  /*5460*/  LDS.128 R140, [R7+0x1b10] ;  /* 0x001b1000078c7984 */ /* 0x000e220000000c00 */
[----:B-1----:R-:W-:Y:S02]  /*5470*/  DFMA R152, R26, R100, R104 ;  /* 0x000000641a98722b */ /* 0x002fe40000000068 */
[----:B------:R-:W-:Y:S01]  /*5480*/  DFMA R104, R204, R120, RZ ;  /* 0x00000078cc68722b */ /* 0x000fe200000000ff */
[----:B------:R-:W1:Y:S04]  /*5490*/  LDS.128 R100, [R6+0x20] ;  /* 0x0000200006647984 */ /* 0x000e680000000c00 */
[----:B------:R-:W1:Y:S01]  /*54a0*/  LDS.64 R120, [R8+0x1b60] ;  /* 0x001b600008787984 */ /* 0x000e620000000a00 */
[----:B------:R-:W-:-:S03]  /*54b0*/  DFMA R136, R172, R136, R124 ;  /* 0x00000088ac88722b */ /* 0x000fc6000000007c */
[----:B------:R-:W1:Y:S01]  /*54c0*/  LDS.128 R124, [R7+0x1b20] ;  /* 0x001b2000077c7984 */ /* 0x000e620000000c00 */
[----:B------:R-:W-:Y:S02]  /*54d0*/  DFMA R152, R20, R106, R152 ;  /* 0x0000006a1498722b */ /* 0x000fe40000000098 */
[----:B------:R-:W-:Y:S01]  /*54e0*/  DFMA R122, R202, R122, R104 ;  /* 0x0000007aca7a722b */ /* 0x000fe20000000068 */
[----:B------:R-:W1:Y:S04]  /*54f0*/  LDS.64 R106, [R5+0x180] ;  /* 0x00018000056a7984 */ /* 0x000e680000000a00 */
[----:B------:R-:W1:Y:S01]  /*5500*/  LDS.64 R104, [R8+0x1bc0] ;  /* 0x001bc00008687984 */ /* 0x000e620000000a00 */
[----:B------:R-:W-:Y:S02]  /*5510*/  DFMA R146, R42, R146, R152 ;  /* 0x000000922a92722b */ /* 0x000fe40000000098 */
[----:B------:R-:W-:Y:S01]  /*5520*/  DFMA R238, R170, R238, R136 ;  /* 0x000000eeaaee722b */ /* 0x000fe20000000088 */
[----:B------:R-:W1:Y:S01]  /*5530*/  LDS.64 R136, [R8+0x1c20] ;  /* 0x001c200008887984 */ /* 0x000e620000000a00 */
[----:B0-----:R-:W-:-:S06]  /*5540*/  DFMA R122, R200, R140, R122 ;  /* 0x0000008cc87a722b */ /* 0x001fcc000000007a */
[----:B------:R-:W-:Y:S01]  /*5550*/  DFMA R140, R168, R138, R238 ;  /* 0x0000008aa88c722b */ /* 0x000fe200000000ee */
[----:B------:R-:W-:Y:S01]  /*5560*/  LDS.64 R138, [R8+0x1c80] ;  /* 0x001c8000088a7984 */ /* 0x000fe20000000a00 */
[----:B-1----:R-:W-:Y:S02]  /*5570*/  DFMA R146, R40, R100, R146 ;  /* 0x000000642892722b */ /* 0x002fe40000000092 */
[----:B------:R-:W-:Y:S01]  /*5580*/  DFMA R142, R198, R142, R122 ;  /* 0x0000008ec68e722b */ /* 0x000fe2000000007a */
[----:B------:R-:W-:Y:S01]  /*5590*/  LDS.64 R238, [R5+0x420] ;  /* 0x0004200005ee7984 */ /* 0x000fe20000000a00 */
[----:B------:R-:W-:-:S03]  /*55a0*/  DFMA R100, R120, R82, R144 ;  /* 0x000000527864722b */ /* 0x000fc60000000090 */
[----:B------:R-:W0:Y:S04]  /*55b0*/  LDS.64 R144, [R5+0x1e0] ;  /* 0x0001e00005907984 */ /* 0x000e280000000a00 */
[----:B------:R-:W1:Y:S01]  /*55c0*/  LDS.128 R120, [R7+0x1b30] ;  /* 0x001b300007787984 */ /* 0x000e620000000c00 */
[----:B------:R-:W-:Y:S02]  /*55d0*/  DFMA R236, R166, R236, R140 ;  /* 0x000000eca6ec722b */ /* 0x000fe4000000008c */
[----:B------:R-:W-:Y:S01]  /*55e0*/  DFMA R152, R196, R124, R142 ;  /* 0x0000007cc498722b */ /* 0x000fe2000000008e */
[----:B------:R-:W1:Y:S04]  /*55f0*/  LDS.128 R140, [R6+0x30] ;  /* 0x00003000068c7984 */ /* 0x000e680000000c00 */
[----:B------:R-:W1:Y:S01]  /*5600*/  LDS.64 R124, [R8+0x1ce0] ;  /* 0x001ce000087c7984 */ /* 0x000e620000000a00 */
[----:B------:R-:W-:-:S02]  /*5610*/  DFMA R146, R56, R106, R146 ;  /* 0x0000006a3892722b */ /* 0x000fc40000000092 */
[----:B------:R-:W-:Y:S02]  /*5620*/  DFMA R100, R88, R104, R100 ;  /* 0x000000685864722b */ /* 0x000fe40000000064 */
[----:B------:R-:W-:Y:S01]  /*5630*/  DFMA R232, R240, R232, R154 ;  /* 0x000000e8f0e8722b */ /* 0x000fe2000000009a */
[----:B------:R-:W1:Y:S03]  /*5640*/  LDS.128 R104, [R11+0x4140] ;  /* 0x004140000b687984 */ /* 0x000e660000000c00 */
[----:B------:R-:W-:Y:S02]  /*5650*/  DFMA R154, R54, R102, R146 ;  /* 0x00000066369a722b */ /* 0x000fe40000000092 */
[----:B------:R-:W1:Y:S02]  /*5660*/  LDS.64 R146, [R5+0x240] ;  /* 0x0002400005927984 */ /* 0x000e640000000a00 */
[----:B------:R-:W-:-:S02]  /*5670*/  DFMA R216, R108, R232, R216 ;  /* 0x000000e86cd8722b */ /* 0x000fc400000000d8 */
[----:B------:R-:W1:Y:S01]  /*5680*/  LDS.64 R108, [R8+0x1d40] ;  /* 0x001d4000086c7984 */ /* 0x000e620000000a00 */
[----:B------:R-:W-:Y:S02]  /*5690*/  DFMA R152, R194, R126, R152 ;  /* 0x0000007ec298722b */ /* 0x000fe40000000098 */
[----:B------:R-:W-:Y:S01]  /*56a0*/  DFMA R136, R136, R90, R100 ;  /* 0x0000005a8888722b */ /* 0x000fe20000000064 */
[----:B------:R-:W1:Y:S01]  /*56b0*/  LDS.128 R100, [R11+0x4150] ;  /* 0x004150000b647984 */ /* 0x000e620000000c00 */
[----:B0-----:R-:W-:-:S03]  /*56c0*/  DFMA R126, R162, R144, R154 ;  /* 0x00000090a27e722b */ /* 0x001fc6000000009a */
[----:B------:R-:W-:Y:S01]  /*56d0*/  LDS.64 R144, [R8+0x1da0] ;  /* 0x001da00008907984 */ /* 0x000fe20000000a00 */
[----:B-1----:R-:W-:Y:S02]  /*56e0*/  DFMA R152, R192, R120, R152 ;  /* 0x00000078c098722b */ /* 0x002fe40000000098 */
[----:B------:R-:W-:Y:S02]  /*56f0*/  DFMA R120, R84, R138, R136 ;  /* 0x0000008a5478722b */ /* 0x000fe40000000088 */
[----:B------:R-:W0:Y:S01]  /*5700*/  LDS.128 R136, [R7+0x1b40] ;  /* 0x001b400007887984 */ /* 0x000e220000000c00 */
[----:B------:R-:W-:-:S05]  /*5710*/  DFMA R154, R68, R140, R126 ;  /* 0x0000008c449a722b */ /* 0x000fca000000007e */
[----:B------:R-:W-:Y:S01]  /*5720*/  DFMA R120, R124, R86, R120 ;  /* 0x000000567c78722b */ /* 0x000fe20000000078 */
[----:B------:R-:W1:Y:S01]  /*5730*/  LDS.128 R124, [R11+0x4160] ;  /* 0x004160000b7c7984 */ /* 0x000e620000000c00 */
[----:B------:R-:W-:Y:S02]  /*5740*/  DFMA R156, R232, R110, R156 ;  /* 0x0000006ee89c722b */ /* 0x000fe4000000009c */
[----:B------:R-:W-:Y:S01]  /*5750*/  DFMA R140, R190, R122, R152 ;  /* 0x0000007abe8c722b */ /* 0x000fe20000000098 */
[----:B------:R-:W2:Y:S01]  /*5760*/  LDS.64 R110, [R8+0x1e00] ;  /* 0x001e0000086e7984 */ /* 0x000ea20000000a00 */
[----:B------:R-:W-:Y:S02]  /*5770*/  DFMA R152, R188, R104, RZ ;  /* 0x00000068bc98722b */ /* 0x000fe400000000ff */
[----:B------:R-:W-:Y:S02]  /*5780*/  DFMA R146, R160, R146, R154 ;  /* 0x00000092a092722b */ /* 0x000fe4000000009a */
[----:B------:R-:W-:-:S04]  /*5790*/  DFMA R154, R72, R108, R120 ;  /* 0x0000006c489a722b */ /* 0x000fc80000000078 */
[----:B------:R-:W-:Y:S01]  /*57a0*/  DFMA R152, R186, R106, R152 ;  /* 0x0000006aba98722b */ /* 0x000fe20000000098 */
[----:B------:R-:W3:Y:S04]  /*57b0*/  LDS.64 R108, [R8+0x1e60] ;  /* 0x001e6000086c7984 */ /* 0x000ee80000000a00 */
[----:B------:R-:W3:Y:S03]  /*57c0*/  LDS.128 R120, [R11+0x4170] ;  /* 0x004170000b787984 */ /* 0x000ee60000000c00 */
[----:B------:R-:W-:-:S08]  /*57d0*/  DFMA R152, R184, R100, R152 ;  /* 0x00000064b898722b */ /* 0x000fd00000000098 */
[----:B------:R-:W-:Y:S02]  /*57e0*/  DFMA R152, R44, R102, R152 ;  /* 0x000000662c98722b */ /* 0x000fe40000000098 */
[----:B0-----:R-:W-:Y:S02]  /*57f0*/  DFMA R136, R182, R136, R140 ;  /* 0x00000088b688722b */ /* 0x001fe4000000008c */
[----:B------:R-:W-:Y:S02]  /*5800*/  DFMA R144, R144, R74, R154 ;  /* 0x0000004a9090722b */ /* 0x000fe4000000009a */
[----:B------:R-:W-:Y:S02]  /*5810*/  DFMA R214, R96, R232, R214 ;  /* 0x000000e860d6722b */ /* 0x000fe400000000d6 */
[----:B------:R-:W-:Y:S02]  /*5820*/  DFMA R96, R164, R142, R146 ;  /* 0x0000008ea460722b */ /* 0x000fe40000000092 */
[----:B-1----:R-:W-:Y:S01]  /*5830*/  DFMA R154, R24, R124, R152 ;  /* 0x0000007c189a722b */ /* 0x002fe20000000098 */
[----:B------:R-:W-:Y:S01]  /*5840*/  LDS.128 R140, [R7+0x1b50] ;  /* 0x001b5000078c7984 */ /* 0x000fe20000000c00 */
[----:B------:R-:W-:-:S03]  /*5850*/  DFMA R146, R58, R138, R136 ;  /* 0x0000008a3a92722b */ /* 0x000fc60000000088 */
[----:B------:R-:W0:Y:S04]  /*5860*/  LDS.64 R152, [R8+0x1ec0] ;  /* 0x001ec00008987984 */ /* 0x000e280000000a00 */
[----:B------:R-:W1:Y:S01]  /*5870*/  LDS.128 R136, [R11+0x4180] ;  /* 0x004180000b887984 */ /* 0x000e620000000c00 */
[----:B--2---:R-:W-:Y:S02]  /*5880*/  DFMA R144, R76, R110, R144 ;  /* 0x0000006e4c90722b */ /* 0x004fe40000000090 */
[----:B------:R-:W-:Y:S02]  /*5890*/  DFMA R110, R60, R126, R154 ;  /* 0x0000007e3c6e722b */ /* 0x000fe4000000009a */
[----:B------:R-:W-:-:S04]  /*58a0*/  DADD R234, R234, R236 ;  /* 0x00000000eaea7229 */ /* 0x000fc800000000ec */
[----:B---3--:R-:W-:Y:S02]  /*58b0*/  DFMA R154, R108, R78, R144 ;  /* 0x0000004e6c9a722b */ /* 0x008fe40000000090 */
[----:B------:R-:W-:Y:S01]  /*58c0*/  DFMA R236, R64, R120, R110 ;  /* 0x0000007840ec722b */ /* 0x000fe2000000006e */
[----:B------:R-:W-:Y:S04]  /*58d0*/  LDS.64 R144, [R5+0x2a0] ;  /* 0x0002a00005907984 */ /* 0x000fe80000000a00 */
[----:B------:R-:W2:Y:S03]  /*58e0*/  LDS.128 R108, [R11+0x4190] ;  /* 0x004190000b6c7984 */ /* 0x000ea60000000c00 */
[----:B------:R-:W-:-:S02]  /*58f0*/  DFMA R236, R22, R122, R236 ;  /* 0x0000007a16ec722b */ /* 0x000fc400000000ec */
[----:B0-----:R-:W-:-:S06]  /*5900*/  DFMA R152, R92, R152, R154 ;  /* 0x000000985c98722b */ /* 0x001fcc000000009a */
[----:B-1----:R-:W-:Y:S02]  /*5910*/  DFMA R236, R28, R136, R236 ;  /* 0x000000881cec722b */ /* 0x002fe400000000ec */
[----:B------:R-:W-:Y:S02]  /*5920*/  DFMA R140, R50, R140, R146 ;  /* 0x0000008c328c722b */ /* 0x000fe40000000092 */
[----:B------:R-:W-:-:S04]  /*5930*/  DFMA R242, R242, R94, R152 ;  /* 0x0000005ef2f2722b */ /* 0x000fc80000000098 */
[----:B------:R-:W-:Y:S02]  /*5940*/  DFMA R236, R66, R138, R236 ;  /* 0x0000008a42ec722b */ /* 0x000fe400000000ec */
[----:B------:R-:W-:Y:S02]  /*5950*/  DFMA R246, R62, R142, R140 ;  /* 0x0000008e3ef6722b */ /* 0x000fe4000000008c */
[----:B------:R-:W-:-:S04]  /*5960*/  DMUL R140, R242, R220 ;  /* 0x000000dcf28c7228 */ /* 0x000fc80000000000 */
[----:B--2---:R-:W-:-:S04]  /*5970*/  DFMA R236, R32, R108, R236 ;  /* 0x0000006c20ec722b */ /* 0x004fc800000000ec */
[----:B------:R-:W-:-:S04]  /*5980*/  DFMA R140, R246, R226, R140 ;  /* 0x000000e2f68c722b */ /* 0x000fc8000000008c */
[----:B------:R-:W-:Y:S02]  /*5990*/  DFMA R240, R34, R110, R236 ;  /* 0x0000006e22f0722b */ /* 0x000fe400000000ec */
[----:B------:R-:W-:Y:S02]  /*59a0*/  DFMA R218, R116, R232, R218 ;  /* 0x000000e874da722b */ /* 0x000fe400000000da */
[----:B------:R-:W-:Y:S02]  /*59b0*/  DFMA R116, R70, R144, R96 ;  /* 0x000000904674722b */ /* 0x000fe40000000060 */
[C---:B------:R-:W-:Y:S02]  /*59c0*/  DFMA R226, R232.reuse, R98, R244 ;  /* 0x00000062e8e2722b */ /* 0x040fe400000000f4 */
[----:B------:R-:W-:Y:S01]  /*59d0*/  DFMA R236, R232, R130, R150 ;  /* 0x00000082e8ec722b */ /* 0x000fe20000000096 */
[----:B------:R-:W-:Y:S01]  /*59e0*/  LDS.64 R244, [R5+0x3c0] ;  /* 0x0003c00005f47984 */ /* 0x000fe20000000a00 */
[----:B----4-:R-:W-:-:S03]  /*59f0*/  DFMA R144, R240, R148, R140 ;  /* 0x00000094f090722b */ /* 0x010fc6000000008c */
[----:B------:R-:W-:Y:S01]  /*5a00*/  LDS.64 R130, [R5+0x360] ;  /* 0x0003600005827984 */ /* 0x000fe20000000a00 */
[----:B------:R-:W-:-:S03]  /*5a10*/  DMUL R224, R242, R224 ;  /* 0x000000e0f2e07228 */ /* 0x000fc60000000000 */
[----:B------:R-:W0:Y:S04]  /*5a20*/  LDS.128 R96, [R6+0x40] ;  /* 0x0000400006607984 */ /* 0x000e280000000c00 */
[----:B------:R-:W-:Y:S01]  /*5a30*/  LDS.128 R140, [R6+0x50] ;  /* 0x00005000068c7984 */ /* 0x000fe20000000c00 */
[----:B------:R-:W-:Y:S01]  /*5a40*/  BAR.SYNC.DEFER_BLOCKING 0x0 ;  /* 0x0000000000007b1d */ /* 0x000fe20000010000 */
[----:B------:R-:W-:-:S05]  /*5a50*/  CS2R R154, SRZ ;  /* 0x00000000009a7805 */ /* 0x000fca000001ff00 */
[----:B------:R-:W-:Y:S01]  /*5a60*/  DFMA R250, R246, R220, R224 ;  /* 0x000000dcf6fa722b */ /* 0x000fe200000000e0 */
[----:B------:R-:W-:Y:S01]  /*5a70*/  CS2R R220, SRZ ;  /* 0x0000000000dc7805 */ /* 0x000fe2000001ff00 */
[----:B------:R-:W2:Y:S01]  /*5a80*/  @!P2 LDG.E.64.CONSTANT R154, desc[UR76][R36.64+0xc180] ;  /* 0x00c1804c249aa981 */ /* 0x000ea2000c1e9b00 */
[----:B------:R-:W-:-:S05]  /*5a90*/  CS2R R224, SRZ ;  /* 0x0000000000e07805 */ /* 0x000fca000001ff00 */
[----:B------:R-:W-:Y:S01]  /*5aa0*/  DFMA R250, R240, R222, R250 ;  /* 0x000000def0fa722b */ /* 0x000fe200000000fa */
[----:B------:R-:W3:Y:S04]  /*5ab0*/  @!P2 LDG.E.64.CONSTANT R220, desc[UR76][R36.64+0x5580] ;  /* 0x0055804c24dca981 */ /* 0x000ee8000c1e9b00 */
        /* <DEDUP_REMOVED lines=8> */
[----:B------:R-:W1:Y:S01]  /*5b40*/  LDS.128 R144, [R6] ;  /* 0x0000000006907984 */ /* 0x000e620000000c00 */
[----:B0-----:R-:W-:-:S03]  /*5b50*/  DFMA R116, R180, R96, R116 ;  /* 0x00000060b474722b */ /* 0x001fc60000000074 */
[----:B------:R-:W0:Y:S01]  /*5b60*/  LDS.64 R96, [R5] ;  /* 0x0000000005607984 */ /* 0x000e220000000a00 */
[----:B------:R-:W-:-:S03]  /*5b70*/  DFMA R234, R128, R232, R234 ;  /* 0x000000e880ea722b */ /* 0x000fc600000000ea */
[----:B------:R-:W0:Y:S01]  /*5b80*/  LDS.64 R128, [R5+0x60] ;  /* 0x0000600005807984 */ /* 0x000e220000000a00 */
[----:B------:R-:W-:Y:S02]  /*5b90*/  DFMA R248, R178, R248, R116 ;  /* 0x000000f8b2f8722b */ /* 0x000fe40000000074 */
[----:B------:R-:W-:Y:S02]  /*5ba0*/  DMUL R116, R230, UR6 ;  /* 0x00000006e6747c28 */ /* 0x000fe40008000000 */
[----:B------:R-:W-:Y:S02]  /*5bb0*/  DFMA R206, R112, R232, R206 ;  /* 0x000000e870ce722b */ /* 0x000fe400000000ce */
[C---:B------:R-:W-:Y:S02]  /*5bc0*/  DFMA R210, R232.reuse, R114, R210 ;  /* 0x00000072e8d2722b */ /* 0x040fe400000000d2 */
[----:B------:R-:W-:Y:S01]  /*5bd0*/  DFMA R158, R232, R118, R158 ;  /* 0x00000076e89e722b */ /* 0x000fe2000000009e */
[----:B------:R-:W0:Y:S01]  /*5be0*/  LDS.128 R112, [R7+0x1f80] ;  /* 0x001f800007707984 */ /* 0x000e220000000c00 */
[----:B-1----:R-:W-:-:S08]  /*5bf0*/  DMUL R144, R52, R144 ;  /* 0x0000009034907228 */ /* 0x002fd00000000000 */
[----:B------:R-:W-:Y:S01]  /*5c00*/  DFMA R144, R64, R116, R144 ;  /* 0x000000744090722b */ /* 0x000fe20000000090 */
[----:B------:R-:W-:Y:S01]  /*5c10*/  LDS.128 R116, [R6+0x10] ;  /* 0x0000100006747984 */ /* 0x000fe20000000c00 */
[----:B------:R-:W-:Y:S01]  /*5c20*/  DFMA R208, R132, R232, R208 ;  /* 0x000000e884d0722b */ /* 0x000fe200000000d0 */
[----:B------:R-:W-:-:S05]  /*5c30*/  CS2R R230, SRZ ;  /* 0x0000000000e67805 */ /* 0x000fca000001ff00 */
[----:B0-----:R-:W-:Y:S01]  /*5c40*/  DFMA R132, R46, R96, R144 ;  /* 0x000000602e84722b */ /* 0x001fe20000000090 */
[----:B------:R-:W4:Y:S01]  /*5c50*/  @!P2 LDG.E.64.CONSTANT R230, desc[UR76][R36.64+0x16380] ;  /* 0x0163804c24e6a981 */ /* 0x000f22000c1e9b00 */
[----:B------:R-:W-:-:S03]  /*5c60*/  DFMA R248, R176, R98, R248 ;  /* 0x00000062b0f8722b */ /* 0x000fc600000000f8 */
[----:B------:R-:W-:Y:S03]  /*5c70*/  LDS.64 R144, [R5+0xc0] ;  /* 0x0000c00005907984 */ /* 0x000fe60000000a00 */
[----:B------:R-:W-:Y:S01]  /*5c80*/  DFMA R146, R30, R146, R132 ;  /* 0x000000921e92722b */ /* 0x000fe20000000084 */
[----:B------:R-:W-:Y:S01]  /*5c90*/  LDS.128 R96, [R7+0x1f90] ;  /* 0x001f900007607984 */ /* 0x000fe20000000c00 */
[----:B------:R-:W-:Y:S02]  /*5ca0*/  DMUL R222, R242, R222 ;  /* 0x000000def2de7228 */ /* 0x000fe40000000000 */
[----:B------:R-:W-:Y:S01]  /*5cb0*/  DFMA R130, R174, R130, R248 ;  /* 0x00000082ae82722b */ /* 0x000fe200000000f8 */
[----:B------:R-:W0:Y:S03]  /*5cc0*/  LDS.64 R132, [R8+0x1f80] ;  /* 0x001f800008847984 */ /* 0x000e260000000a00 */
[----:B------:R-:W-:-:S02]  /*5cd0*/  DFMA R128, R38, R128, R146 ;  /* 0x000000802680722b */ /* 0x000fc40000000092 */
[----:B------:R-:W-:Y:S01]  /*5ce0*/  DFMA R212, R232, R134, R212 ;  /* 0x00000086e8d4722b */ /* 0x000fe200000000d4 */
[----:B------:R-:W-:Y:S01]  /*5cf0*/  LDS.64 R242, [R5+0x240] ;  /* 0x0002400005f27984 */ /* 0x000fe20000000a00 */
[----:B------:R-:W-:Y:S02]  /*5d00*/  DFMA R222, R246, R148, R222 ;  /* 0x00000094f6de722b */ /* 0x000fe400000000de */
[----:B------:R-:W-:Y:S01]  /*5d10*/  DFMA R146, R204, R112, RZ ;  /* 0x00000070cc92722b */ /* 0x000fe200000000ff */
[----:B------:R-:W1:Y:S01]  /*5d20*/  LDS.64 R134, [R8+0x1fe0] ;  /* 0x001fe00008867984 */ /* 0x000e620000000a00 */
[----:B------:R-:W-:-:S03]  /*5d30*/  DFMA R148, R172, R140, R130 ;  /* 0x0000008cac94722b */ /* 0x000fc60000000082 */
[----:B------:R-:W1:Y:S01]  /*5d40*/  LDS.64 R140, [R5+0x120] ;  /* 0x00012000058c7984 */ /* 0x000e620000000a00 */
[----:B0-----:R-:W-:Y:S01]  /*5d50*/  DFMA R132, R80, R132, RZ ;  /* 0x000000845084722b */ /* 0x001fe200000000ff */
[----:B------:R-:W-:Y:S01]  /*5d60*/  CS2R R232, SRZ ;  /* 0x0000000000e87805 */ /* 0x000fe2000001ff00 */
[----:B------:R-:W-:Y:S01]  /*5d70*/  DFMA R112, R48, R116, R128 ;  /* 0x000000743070722b */ /* 0x000fe20000000080 */
[----:B------:R-:W-:Y:S04]  /*5d80*/  LDS.64 R246, [R5+0x3c0] ;  /* 0x0003c00005f67984 */ /* 0x000fe80000000a00 */
[----:B------:R-:W0:Y:S04]  /*5d90*/  LDS.128 R128, [R7+0x1fa0] ;  /* 0x001fa00007807984 */ /* 0x000e280000000c00 */
[----:B------:R-:W0:Y:S01]  /*5da0*/  LDS.64 R116, [R8+0x2040] ;  /* 0x0020400008747984 */ /* 0x000e220000000a00 */
[----:B------:R-:W-:-:S02]  /*5db0*/  DFMA R146, R202, R114, R146 ;  /* 0x00000072ca92722b */ /* 0x000fc40000000092 */
[----:B------:R-:W-:Y:S01]  /*5dc0*/  DFMA R148, R170, R244, R148 ;  /* 0x000000f4aa94722b */ /* 0x000fe20000000094 */
[----:B------:R-:W4:Y:S01]  /*5dd0*/  @!P2 LDG.E.64.CONSTANT R232, desc[UR76][R36.64+0x12d80] ;  /* 0x012d804c24e8a981 */ /* 0x000f22000c1e9b00 */
[----:B------:R-:W-:-:S03]  /*5de0*/  DFMA R144, R26, R144, R112 ;  /* 0x000000901a90722b */ /* 0x000fc60000000070 */
[----:B------:R-:W0:Y:S01]  /*5df0*/  LDS.128 R112, [R6+0x20] ;  /* 0x0000200006707984 */ /* 0x000e220000000c00 */
[----:B------:R-:W-:-:S03]  /*5e00*/  DFMA R146, R200, R96, R146 ;  /* 0x00000060c892722b */ /* 0x000fc60000000092 */
[----:B------:R-:W0:Y:S01]  /*5e10*/  LDS.64 R96, [R8+0x20a0] ;  /* 0x0020a00008607984 */ /* 0x000e220000000a00 */
[----:B------:R-:W-:Y:S02]  /*5e20*/  DFMA R148, R168, R142, R148 ;  /* 0x0000008ea894722b */ /* 0x000fe40000000094 */
[----:B------:R-:W-:Y:S01]  /*5e30*/  DFMA R118, R20, R118, R144 ;  /* 0x000000761476722b */ /* 0x000fe20000000090 */
[----:B------:R-:W0:Y:S01]  /*5e40*/  LDS.64 R142, [R5+0x180] ;  /* 0x00018000058e7984 */ /* 0x000e220000000a00 */
[----:B------:R-:W-:-:S03]  /*5e50*/  DFMA R144, R198, R98, R146 ;  /* 0x00000062c690722b */ /* 0x000fc60000000092 */
[----:B------:R-:W0:Y:S01]  /*5e60*/  LDS.64 R146, [R8+0x2100] ;  /* 0x0021000008927984 */ /* 0x000e220000000a00 */
[----:B-1----:R-:W-:-:S03]  /*5e70*/  DFMA R98, R134, R82, R132 ;  /* 0x000000528662722b */ /* 0x002fc60000000084 */
[----:B------:R-:W1:Y:S01]  /*5e80*/  LDS.128 R132, [R7+0x1fb0] ;  /* 0x001fb00007847984 */ /* 0x000e620000000c00 */
[----:B------:R-:W-:Y:S02]  /*5e90*/  DFMA R140, R42, R140, R118 ;  /* 0x0000008c2a8c722b */ /* 0x000fe40000000076 */
[----:B0-----:R-:W-:Y:S01]  /*5ea0*/  DFMA R128, R196, R128, R144 ;  /* 0x00000080c480722b */ /* 0x001fe20000000090 */
[----:B------:R-:W0:Y:S01]  /*5eb0*/  LDS.64 R144, [R8+0x2160] ;  /* 0x0021600008907984 */ /* 0x000e220000000a00 */
[----:B------:R-:W-:-:S03]  /*5ec0*/  DFMA R98, R88, R116, R98 ;  /* 0x000000745862722b */ /* 0x000fc60000000062 */
[----:B------:R-:W0:Y:S01]  /*5ed0*/  LDS.128 R116, [R11+0x41a0] ;  /* 0x0041a0000b747984 */ /* 0x000e220000000c00 */
[----:B------:R-:W-:Y:S02]  /*5ee0*/  DFMA R238, R166, R238, R148 ;  /* 0x000000eea6ee722b */ /* 0x000fe40000000094 */
[----:B------:R-:W-:Y:S02]  /*5ef0*/  DFMA R222, R240, R228, R222 ;  /* 0x000000e4f0de722b */ /* 0x000fe400000000de */
[----:B------:R-:W-:Y:S02]  /*5f00*/  DFMA R130, R194, R130, R128 ;  /* 0x00000082c282722b */ /* 0x000fe40000000080 */
[----:B------:R-:W-:Y:S01]  /*5f10*/  DFMA R148, R40, R112, R140 ;  /* 0x000000702894722b */ /* 0x000fe2000000008c */
[----:B------:R-:W0:Y:S01]  /*5f20*/  LDS.64 R112, [R8+0x21c0] ;  /* 0x0021c00008707984 */ /* 0x000e220000000a00 */
[----:B------:R-:W-:-:S03]  /*5f30*/  DFMA R128, R96, R90, R98 ;  /* 0x0000005a6080722b */ /* 0x000fc60000000062 */
[----:B------:R-:W0:Y:S01]  /*5f40*/  LDS.128 R96, [R11+0x41b0] ;  /* 0x0041b0000b607984 */ /* 0x000e220000000c00 */
[----:B------:R-:W-:-:S03]  /*5f50*/  DFMA R216, R104, R222, R216 ;  /* 0x000000de68d8722b */ /* 0x000fc600000000d8 */
[----:B------:R-:W0:Y:S01]  /*5f60*/  LDS.64 R140, [R5+0x1e0] ;  /* 0x0001e000058c7984 */ /* 0x000e220000000a00 */
[----:B------:R-:W-:Y:S02]  /*5f70*/  DFMA R148, R56, R142, R148 ;  /* 0x0000008e3894722b */ /* 0x000fe40000000094 */
[----:B------:R-:W-:Y:S01]  /*5f80*/  DFMA R104, R84, R146, R128 ;  /* 0x000000925468722b */ /* 0x000fe20000000080 */
[----:B------:R-:W0:Y:S01]  /*5f90*/  LDS.64 R142, [R8+0x2220] ;  /* 0x00222000088e7984 */ /* 0x000e220000000a00 */
[----:B-1----:R-:W-:Y:S02]  /*5fa0*/  DFMA R132, R192, R132, R130 ;  /* 0x00000084c084722b */ /* 0x002fe40000000082 */
[----:B------:R-:W-:Y:S01]  /*5fb0*/  DFMA R156, R222, R106, R156 ;  /* 0x0000006ade9c722b */ /* 0x000fe2000000009c */
[----:B------:R-:W1:Y:S04]  /*5fc0*/  LDS.128 R128, [R7+0x1fc0] ;  /* 0x001fc00007807984 */ /* 0x000e680000000c00 */
[----:B------:R-:W1:Y:S01]  /*5fd0*/  LDS.64 R146, [R8+0x2280] ;  /* 0x0022800008927984 */ /* 0x000e620000000a00 */
[----:B------:R-:W-:-:S02]  /*5fe0*/  DFMA R114, R54, R114, R148 ;  /* 0x000000723672722b */ /* 0x000fc40000000094 */
[----:B0-----:R-:W-:Y:S01]  /*5ff0*/  DFMA R144, R144, R86, R104 ;  /* 0x000000569090722b */ /* 0x001fe20000000068 */
[----:B------:R-:W0:Y:S01]  /*6000*/  LDS.128 R104, [R11+0x41c0] ;  /* 0x0041c0000b687984 */ /* 0x000e220000000c00 */
[----:B------:R-:W-:Y:S02]  /*6010*/  DFMA R214, R100, R222, R214 ;  /* 0x000000de64d6722b */ /* 0x000fe400000000d6 */
[----:B------:R-:W-:Y:S01]  /*6020*/  DFMA R148, R190, R134, R132 ;  /* 0x00000086be94722b */ /* 0x000fe20000000084 */
[----:B------:R-:W0:Y:S01]  /*6030*/  LDS.64 R100, [R8+0x22e0] ;  /* 0x0022e00008647984 */ /* 0x000e220000000a00 */
[----:B------:R-:W-:-:S03]  /*6040*/  DFMA R228, R188, R116, RZ ;  /* 0x00000074bce4722b */ /* 0x000fc600000000ff */
[----:B------:R-:W0:Y:S05]  /*6050*/  LDS.128 R132, [R6+0x30] ;  /* 0x0000300006847984 */ /* 0x000e2a0000000c00 */
[----:B------:R-:W-:Y:S02]  /*6060*/  DFMA R228, R186, R118, R228 ;  /* 0x00000076bae4722b */ /* 0x000fe400000000e4 */
[----:B------:R-:W-:-:S06]  /*6070*/  DFMA R144, R72, R112, R144 ;  /* 0x000000704890722b */ /* 0x000fcc0000000090 */
[----:B------:R-:W-:Y:S02]  /*6080*/  DFMA R228, R184, R96, R228 ;  /* 0x00000060b8e4722b */ /* 0x000fe400000000e4 */
[----:B------:R-:W-:Y:S01]  /*6090*/  DFMA R140, R162, R140, R114 ;  /* 0x0000008ca28c722b */ /* 0x000fe20000000072 */
[----:B------:R-:W2:Y:S01]  /*60a0*/  LDS.128 R112, [R11+0x41d0] ;  /* 0x0041d0000b707984 */ /* 0x000ea20000000c00 */
[----:B------:R-:W-:-:S04]  /*60b0*/  DFMA R142, R142, R74, R144 ;  /* 0x0000004a8e8e722b */ /* 0x000fc80000000090 */
[----:B------:R-:W-:Y:S02]  /*60c0*/  DFMA R228, R44, R98, R228 ;  /* 0x000000622ce4722b */ /* 0x000fe400000000e4 */
[----:B-1----:R-:W-:Y:S02]  /*60d0*/  DFMA R128, R182, R128, R148 ;  /* 0x00000080b680722b */ /* 0x002fe40000000094 */
[----:B------:R-:W-:Y:S02]  /*60e0*/  DFMA R148, R222, R102, R226 ;  /* 0x00000066de94722b */ /* 0x000fe400000000e2 */
[----:B------:R-:W-:Y:S02]  /*60f0*/  DFMA R142, R76, R146, R142 ;  /* 0x000000924c8e722b */ /* 0x000fe4000000008e */
[----:B0-----:R-:W-:Y:S02]  /*6100*/  DFMA R102, R24, R104, R228 ;  /* 0x000000681866722b */ /* 0x001fe400000000e4 */
[----:B------:R-:W0:Y:S01]  /*6110*/  LDS.64 R228, [R8+0x2340] ;  /* 0x0023400008e47984 */ /* 0x000e220000000a00 */
[----:B------:R-:W-:-:S03]  /*6120*/  DADD R236, R236, R238 ;  /* 0x00000000ecec7229 */ /* 0x000fc600000000ee */
[----:B------:R-:W-:Y:S01]  /*6130*/  DFMA R226, R100, R78, R142 ;  /* 0x0000004e64e2722b */ /* 0x000fe2000000008e */
[----:B------:R-:W-:Y:S01]  /*6140*/  LDS.64 R238, [R8+0x23a0] ;  /* 0x0023a00008ee7984 */ /* 0x000fe20000000a00 */
[----:B------:R-:W-:-:S03]  /*6150*/  DFMA R144, R68, R132, R140 ;  /* 0x000000844490722b */ /* 0x000fc6000000008c */
[----:B------:R-:W1:Y:S01]  /*6160*/  LDS.128 R140, [R7+0x1fd0] ;  /* 0x001fd000078c7984 */ /* 0x000e620000000c00 */
[----:B------:R-:W-:-:S03]  /*6170*/  DFMA R146, R58, R130, R128 ;  /* 0x000000823a92722b */ /* 0x000fc60000000080 */
[----:B------:R-:W3:Y:S01]  /*6180*/  LDS.128 R128, [R11+0x41e0] ;  /* 0x0041e0000b807984 */ /* 0x000ee20000000c00 */
[----:B------:R-:W-:-:S03]  /*6190*/  DFMA R102, R60, R106, R102 ;  /* 0x0000006a3c66722b */ /* 0x000fc60000000066 */
[----:B------:R-:W4:Y:S05]  /*61a0*/  LDS.64 R132, [R5+0x2a0] ;  /* 0x0002a00005847984 */ /* 0x000f2a0000000a00 */
[----:B--2---:R-:W-:Y:S02]  /*61b0*/  DFMA R240, R64, R112, R102 ;  /* 0x0000007040f0722b */ /* 0x004fe40000000066 */
[----:B------:R-:W2:Y:S01]  /*61c0*/  LDS.128 R100, [R11+0x41f0] ;  /* 0x0041f0000b647984 */ /* 0x000ea20000000c00 */
[----:B------:R-:W-:-:S05]  /*61d0*/  DFMA R144, R160, R242, R144 ;  /* 0x000000f2a090722b */ /* 0x000fca0000000090 */
[----:B------:R-:W-:Y:S02]  /*61e0*/  DFMA R240, R22, R114, R240 ;  /* 0x0000007216f0722b */ /* 0x000fe400000000f0 */
[----:B0-----:R-:W-:Y:S02]  /*61f0*/  DFMA R226, R92, R228, R226 ;  /* 0x000000e45ce2722b */ /* 0x001fe400000000e2 */
[----:B-1----:R-:W-:-:S06]  /*6200*/  DFMA R140, R50, R140, R146 ;  /* 0x0000008c328c722b */ /* 0x002fcc0000000092 */
[----:B------:R-:W-:Y:S02]  /*6210*/  DFMA R238, R238, R94, R226 ;  /* 0x0000005eeeee722b */ /* 0x000fe400000000e2 */
[----:B---3--:R-:W-:Y:S02]  /*6220*/  DFMA R240, R28, R128, R240 ;  /* 0x000000801cf0722b */ /* 0x008fe400000000f0 */
[----:B------:R-:W-:Y:S02]  /*6230*/  DFMA R134, R164, R134, R144 ;  /* 0x00000086a486722b */ /* 0x000fe40000000090 */
[----:B------:R-:W-:Y:S02]  /*6240*/  DFMA R242, R62, R142, R140 ;  /* 0x0000008e3ef2722b */ /* 0x000fe4000000008c */
[C---:B------:R-:W-:Y:S02]  /*6250*/  DMUL R140, R238.reuse, R220 ;  /* 0x000000dcee8c7228 */ /* 0x040fe40000000000 */
[----:B------:R-:W-:-:S02]  /*6260*/  DMUL R154, R238, R154 ;  /* 0x0000009aee9a7228 */ /* 0x000fc40000000000 */
[----:B------:R-:W-:Y:S02]  /*6270*/  DFMA R240, R66, R130, R240 ;  /* 0x0000008242f0722b */ /* 0x000fe400000000f0 */
[----:B------:R-:W-:Y:S02]  /*6280*/  DFMA R244, R120, R222, R218 ;  /* 0x000000de78f4722b */ /* 0x000fe400000000da */
[C---:B----4-:R-:W-:Y:S01]  /*6290*/  DFMA R224, R242.reuse, R224, R140 ;  /* 0x000000e0f2e0722b */ /* 0x050fe2000000008c */
[----:B------:R-:W-:Y:S01]  /*62a0*/  LDS.64 R120, [R5+0x300] ;  /* 0x0003000005787984 */ /* 0x000fe20000000a00 */
[----:B------:R-:W-:Y:S02]  /*62b0*/  DFMA R220, R242, R220, R154 ;  /* 0x000000dcf2dc722b */ /* 0x000fe4000000009a */
[----:B------:R-:W-:Y:S01]  /*62c0*/  DFMA R154, R124, R222, R234 ;  /* 0x000000de7c9a722b */ /* 0x000fe200000000ea */
[----:B------:R-:W-:Y:S01]  /*62d0*/  LDS.128 R140, [R6+0x50] ;  /* 0x00005000068c7984 */ /* 0x000fe20000000c00 */
[----:B------:R-:W-:-:S03]  /*62e0*/  DFMA R218, R70, R132, R134 ;  /* 0x0000008446da722b */ /* 0x000fc60000000086 */
[----:B------:R-:W-:Y:S01]  /*62f0*/  LDS.64 R124, [R5+0x360] ;  /* 0x00036000057c7984 */ /* 0x000fe20000000a00 */
[----:B--2---:R-:W-:-:S03]  /*6300*/  DFMA R240, R32, R100, R240 ;  /* 0x0000006420f0722b */ /* 0x004fc600000000f0 */
[----:B------:R-:W0:Y:S04]  /*6310*/  LDS.128 R132, [R6+0x40] ;  /* 0x0000400006847984 */ /* 0x000e280000000c00 */
[----:B------:R-:W-:Y:S01]  /*6320*/  LDS.64 R234, [R5+0x420] ;  /* 0x0004200005ea7984 */ /* 0x000fe20000000a00 */
[----:B------:R-:W-:-:S08]  /*6330*/  DFMA R240, R34, R102, R240 ;  /* 0x0000006622f0722b */ /* 0x000fd000000000f0 */
        /* <DEDUP_REMOVED lines=10> */
[----:B------:R1:W-:Y:S01]  /*63e0*/  STS.64 [R10], R220 ;  /* 0x000000dc0a007388 */ /* 0x0003e20000000a00 */
[----:B------:R-:W-:Y:S06]  /*63f0*/  BAR.SYNC.DEFER_BLOCKING 0x0 ;  /* 0x0000000000007b1d */ /* 0x000fec0000010000 */
[----:B------:R-:W-:Y:S01]  /*6400*/  DFMA R206, R108, R222, R206 ;  /* 0x000000de6cce722b */ /* 0x000fe200000000ce */
[----:B------:R-:W0:Y:S04]  /*6410*/  LDS.128 R144, [R6] ;  /* 0x0000000006907984 */ /* 0x000e280000000c00 */
[----:B------:R-:W0:Y:S01]  /*6420*/  LDS.64 R108, [R5] ;  /* 0x00000000056c7984 */ /* 0x000e220000000a00 */
[----:B------:R-:W-:-:S02]  /*6430*/  DFMA R158, R222, R122, R158 ;  /* 0x0000007ade9e722b */ /* 0x000fc4000000009e */
[----:B------:R-:W-:Y:S02]  /*6440*/  DFMA R208, R136, R222, R208 ;  /* 0x000000de88d0722b */ /* 0x000fe400000000d0 */
[C---:B------:R-:W-:Y:S02]  /*6450*/  DFMA R212, R222.reuse, R138, R212 ;  /* 0x0000008aded4722b */ /* 0x040fe400000000d4 */
[C---:B------:R-:W-:Y:S01]  /*6460*/  DFMA R210, R222.reuse, R110, R210 ;  /* 0x0000006eded2722b */ /* 0x040fe200000000d2 */
[----:B-1----:R-:W-:Y:S01]  /*6470*/  CS2R R220, SRZ ;  /* 0x0000000000dc7805 */ /* 0x002fe2000001ff00 */
[----:B------:R-:W-:Y:S01]  /*6480*/  DFMA R222, R222, R126, R236 ;  /* 0x0000007edede722b */ /* 0x000fe200000000ec */
[----:B------:R-:W1:Y:S01]  /*6490*/  LDS.64 R110, [R5+0x60] ;  /* 0x00006000056e7984 */ /* 0x000e620000000a00 */
[----:B0-----:R-:W-:Y:S01]  /*64a0*/  DFMA R126, R180, R132, R218 ;  /* 0x00000084b47e722b */ /* 0x001fe200000000da */
[----:B------:R-:W-:Y:S02]  /*64b0*/  CS2R R218, SRZ ;  /* 0x0000000000da7805 */ /* 0x000fe4000001ff00 */
[----:B------:R-:W3:Y:S01]  /*64c0*/  @!P2 LDG.E.64.CONSTANT R220, desc[UR76][R36.64+0xfc00] ;  /* 0x00fc004c24dca981 */ /* 0x000ee2000c1e9b00 */
[----:B------:R-:W-:-:S03]  /*64d0*/  DMUL R230, R230, UR6 ;  /* 0x00000006e6e67c28 */ /* 0x000fc60008000000 */
[----:B------:R-:W-:Y:S04]  /*64e0*/  LDS.64 R132, [R5+0xc0] ;  /* 0x0000c00005847984 */ /* 0x000fe80000000a00 */
[----:B------:R-:W3:Y:S01]  /*64f0*/  @!P2 LDG.E.64.CONSTANT R218, desc[UR76][R36.64+0x9000] ;  /* 0x0090004c24daa981 */ /* 0x000ee2000c1e9b00 */
[----:B------:R-:W-:-:S03]  /*6500*/  DFMA R126, R178, R120, R126 ;  /* 0x00000078b27e722b */ /* 0x000fc6000000007e */
[----:B------:R-:W0:Y:S04]  /*6510*/  LDS.128 R120, [R6+0x10] ;  /* 0x0000100006787984 */ /* 0x000e280000000c00 */
[----:B------:R-:W-:Y:S01]  /*6520*/  LDS.64 R136, [R8+0x2400] ;  /* 0x0024000008887984 */ /* 0x000fe20000000a00 */
[----:B------:R-:W-:-:S03]  /*6530*/  DMUL R150, R238, R150 ;  /* 0x00000096ee967228 */ /* 0x000fc60000000000 */
[----:B------:R-:W-:Y:S01]  /*6540*/  LDS.64 R248, [R8+0x2820] ;  /* 0x0028200008f87984 */ /* 0x000fe20000000a00 */
[----:B------:R-:W-:-:S03]  /*6550*/  DMUL R144, R52, R144 ;  /* 0x0000009034907228 */ /* 0x000fc60000000000 */
[----:B------:R-:W-:Y:S04]  /*6560*/  LDS.64 R138, [R8+0x2460] ;  /* 0x00246000088a7984 */ /* 0x000fe80000000a00 */
[----:B------:R-:W-:Y:S01]  /*6570*/  LDS.64 R250, [R5+0x3c0] ;  /* 0x0003c00005fa7984 */ /* 0x000fe20000000a00 */
[----:B------:R-:W-:-:S08]  /*6580*/  DFMA R144, R22, R230, R144 ;  /* 0x000000e61690722b */ /* 0x000fd00000000090 */
[----:B------:R-:W-:Y:S02]  /*6590*/  DFMA R108, R46, R108, R144 ;  /* 0x0000006c2e6c722b */ /* 0x000fe40000000090 */
[----:B------:R-:W-:Y:S01]  /*65a0*/  DFMA R126, R176, R134, R126 ;  /* 0x00000086b07e722b */ /* 0x000fe2000000007e */
[----:B------:R-:W0:Y:S05]  /*65b0*/  LDS.64 R144, [R5+0x120] ;  /* 0x0001200005907984 */ /* 0x000e2a0000000a00 */
[----:B------:R-:W-:Y:S02]  /*65c0*/  DFMA R108, R30, R146, R108 ;  /* 0x000000921e6c722b */ /* 0x000fe4000000006c */
[----:B------:R-:W-:Y:S01]  /*65d0*/  DFMA R124, R174, R124, R126 ;  /* 0x0000007cae7c722b */ /* 0x000fe2000000007e */
[----:B------:R-:W-:Y:S01]  /*65e0*/  CS2R R236, SRZ ;  /* 0x0000000000ec7805 */ /* 0x000fe2000001ff00 */
[----:B------:R-:W-:Y:S04]  /*65f0*/  LDS.64 R146, [R5+0x1e0] ;  /* 0x0001e00005927984 */ /* 0x000fe80000000a00 */
[----:B-1----:R-:W-:Y:S01]  /*6600*/  DFMA R108, R38, R110, R108 ;  /* 0x0000006e266c722b */ /* 0x002fe2000000006c */
[----:B------:R-:W3:Y:S01]  /*6610*/  @!P2 LDG.E.64.CONSTANT R236, desc[UR76][R36.64+0x16800] ;  /* 0x0168004c24eca981 */ /* 0x000ee2000c1e9b00 */
[----:B------:R-:W-:-:S03]  /*6620*/  DFMA R140, R172, R140, R124 ;  /* 0x0000008cac8c722b */ /* 0x000fc6000000007c */
[----:B------:R-:W1:Y:S03]  /*6630*/  LDS.128 R124, [R7+0x2400] ;  /* 0x00240000077c7984 */ /* 0x000e660000000c00 */
[----:B0-----:R-:W-:Y:S02]  /*6640*/  DFMA R120, R48, R120, R108 ;  /* 0x000000783078722b */ /* 0x001fe4000000006c */
[----:B------:R-:W0:Y:S06]  /*6650*/  LDS.128 R108, [R6+0x20] ;  /* 0x00002000066c7984 */ /* 0x000e2c0000000c00 */
[----:B------:R-:W-:-:S02]  /*6660*/  DFMA R132, R26, R132, R120 ;  /* 0x000000841a84722b */ /* 0x000fc40000000078 */
[----:B------:R-:W-:Y:S01]  /*6670*/  DFMA R246, R170, R246, R140 ;  /* 0x000000f6aaf6722b */ /* 0x000fe2000000008c */
[----:B------:R-:W-:Y:S05]  /*6680*/  LDS.64 R140, [R5+0x180] ;  /* 0x00018000058c7984 */ /* 0x000fea0000000a00 */
[----:B------:R-:W-:Y:S02]  /*6690*/  DFMA R122, R20, R122, R132 ;  /* 0x0000007a147a722b */ /* 0x000fe40000000084 */
[----:B------:R-:W0:Y:S01]  /*66a0*/  LDS.128 R132, [R7+0x2410] ;  /* 0x0024100007847984 */ /* 0x000e220000000c00 */
[----:B------:R-:W-:-:S05]  /*66b0*/  DFMA R142, R168, R142, R246 ;  /* 0x0000008ea88e722b */ /* 0x000fca00000000f6 */
[----:B------:R-:W-:Y:S01]  /*66c0*/  DFMA R122, R42, R144, R122 ;  /* 0x000000902a7a722b */ /* 0x000fe2000000007a */
[----:B------:R-:W0:Y:S02]  /*66d0*/  LDS.64 R144, [R8+0x24c0] ;  /* 0x0024c00008907984 */ /* 0x000e240000000a00 */
[----:B------:R-:W-:Y:S02]  /*66e0*/  DFMA R230, R166, R234, R142 ;  /* 0x000000eaa6e6722b */ /* 0x000fe4000000008e */
[----:B-1----:R-:W-:-:S03]  /*66f0*/  DFMA R142, R204, R124, RZ ;  /* 0x0000007ccc8e722b */ /* 0x002fc600000000ff */
[----:B0-----:R-:W-:Y:S02]  /*6700*/  DFMA R124, R40, R108, R122 ;  /* 0x0000006c287c722b */ /* 0x001fe4000000007a */
[----:B------:R-:W0:Y:S04]  /*6710*/  LDS.128 R120, [R7+0x2420] ;  /* 0x0024200007787984 */ /* 0x000e280000000c00 */
[----:B------:R-:W1:Y:S01]  /*6720*/  LDS.64 R108, [R8+0x2520] ;  /* 0x00252000086c7984 */ /* 0x000e620000000a00 */
[----:B------:R-:W-:-:S03]  /*6730*/  DFMA R126, R202, R126, R142 ;  /* 0x0000007eca7e722b */ /* 0x000fc6000000008e */
[----:B------:R-:W1:Y:S01]  /*6740*/  LDS.64 R142, [R8+0x2580] ;  /* 0x00258000088e7984 */ /* 0x000e620000000a00 */
[----:B------:R-:W-:Y:S02]  /*6750*/  DFMA R152, R242, R152, R150 ;  /* 0x00000098f298722b */ /* 0x000fe40000000096 */
[----:B------:R-:W-:Y:S02]  /*6760*/  DFMA R150, R80, R136, RZ ;  /* 0x000000885096722b */ /* 0x000fe400000000ff */
[----:B------:R-:W-:Y:S01]  /*6770*/  DFMA R136, R200, R132, R126 ;  /* 0x00000084c888722b */ /* 0x000fe2000000007e */
[----:B------:R-:W1:Y:S01]  /*6780*/  LDS.64 R132, [R8+0x25e0] ;  /* 0x0025e00008847984 */ /* 0x000e620000000a00 */
[----:B------:R-:W-:-:S04]  /*6790*/  DFMA R140, R56, R140, R124 ;  /* 0x0000008c388c722b */ /* 0x000fc8000000007c */
[----:B------:R-:W-:Y:S01]  /*67a0*/  DFMA R138, R138, R82, R150 ;  /* 0x000000528a8a722b */ /* 0x000fe20000000096 */
[----:B------:R-:W1:Y:S01]  /*67b0*/  LDS.128 R124, [R6+0x30] ;  /* 0x00003000067c7984 */ /* 0x000e620000000c00 */
[----:B------:R-:W-:Y:S02]  /*67c0*/  DFMA R232, R240, R232, R152 ;  /* 0x000000e8f0e8722b */ /* 0x000fe40000000098 */
[----:B------:R-:W-:Y:S02]  /*67d0*/  DFMA R150, R198, R134, R136 ;  /* 0x00000086c696722b */ /* 0x000fe40000000088 */
[----:B------:R-:W-:Y:S02]  /*67e0*/  DFMA R110, R54, R110, R140 ;  /* 0x0000006e366e722b */ /* 0x000fe4000000008c */
[----:B------:R-:W-:Y:S01]  /*67f0*/  DFMA R134, R88, R144, R138 ;  /* 0x000000905886722b */ /* 0x000fe2000000008a */
[----:B------:R-:W1:Y:S04]  /*6800*/  LDS.64 R140, [R5+0x240] ;  /* 0x00024000058c7984 */ /* 0x000e680000000a00 */
[----:B------:R-:W1:Y:S04]  /*6810*/  LDS.128 R136, [R7+0x2430] ;  /* 0x0024300007887984 */ /* 0x000e680000000c00 */
[----:B------:R-:W1:Y:S01]  /*6820*/  LDS.64 R144, [R8+0x2640] ;  /* 0x0026400008907984 */ /* 0x000e620000000a00 */
[----:B------:R-:W-:Y:S01]  /*6830*/  DFMA R238, R116, R232, R216 ;  /* 0x000000e874ee722b */ /* 0x000fe200000000d8 */
[----:B------:R-:W-:Y:S01]  /*6840*/  CS2R R234, SRZ ;  /* 0x0000000000ea7805 */ /* 0x000fe2000001ff00 */
[----:B0-----:R-:W-:Y:S01]  /*6850*/  DFMA R120, R196, R120, R150 ;  /* 0x00000078c478722b */ /* 0x001fe20000000096 */
[----:B------:R-:W0:Y:S01]  /*6860*/  LDS.64 R116, [R8+0x26a0] ;  /* 0x0026a00008747984 */ /* 0x000e220000000a00 */
[----:B------:R-:W-:-:S02]  /*6870*/  DFMA R150, R162, R146, R110 ;  /* 0x00000092a296722b */ /* 0x000fc4000000006e */
[----:B-1----:R-:W-:Y:S01]  /*6880*/  DFMA R134, R108, R90, R134 ;  /* 0x0000005a6c86722b */ /* 0x002fe20000000086 */
[----:B------:R-:W3:Y:S04]  /*6890*/  @!P2 LDG.E.64.CONSTANT R234, desc[UR76][R36.64+0x13200] ;  /* 0x0132004c24eaa981 */ /* 0x000ee8000c1e9b00 */
[----:B------:R-:W1:Y:S01]  /*68a0*/  LDS.128 R108, [R11+0x4200] ;  /* 0x004200000b6c7984 */ /* 0x000e620000000c00 */
[----:B------:R-:W-:Y:S02]  /*68b0*/  DFMA R152, R194, R122, R120 ;  /* 0x0000007ac298722b */ /* 0x000fe40000000078 */
[----:B------:R-:W-:Y:S01]  /*68c0*/  DFMA R142, R84, R142, R134 ;  /* 0x0000008e548e722b */ /* 0x000fe20000000086 */
[----:B------:R-:W1:Y:S04]  /*68d0*/  LDS.128 R120, [R7+0x2440] ;  /* 0x0024400007787984 */ /* 0x000e680000000c00 */
[----:B------:R-:W1:Y:S03]  /*68e0*/  LDS.64 R146, [R8+0x2700] ;  /* 0x0027000008927984 */ /* 0x000e660000000a00 */
[----:B------:R-:W-:Y:S01]  /*68f0*/  DFMA R142, R132, R86, R142 ;  /* 0x00000056848e722b */ /* 0x000fe2000000008e */
[----:B------:R-:W1:Y:S01]  /*6900*/  LDS.128 R132, [R11+0x4210] ;  /* 0x004210000b847984 */ /* 0x000e620000000c00 */
[----:B------:R-:W-:-:S03]  /*6910*/  DFMA R124, R68, R124, R150 ;  /* 0x0000007c447c722b */ /* 0x000fc60000000096 */
[----:B------:R-:W1:Y:S05]  /*6920*/  LDS.64 R150, [R8+0x2760] ;  /* 0x0027600008967984 */ /* 0x000e6a0000000a00 */
[----:B------:R-:W-:Y:S02]  /*6930*/  DFMA R124, R160, R140, R124 ;  /* 0x0000008ca07c722b */ /* 0x000fe4000000007c */
[----:B------:R-:W-:Y:S02]  /*6940*/  DFMA R136, R192, R136, R152 ;  /* 0x00000088c088722b */ /* 0x000fe40000000098 */
[----:B------:R-:W-:Y:S01]  /*6950*/  DFMA R144, R72, R144, R142 ;  /* 0x000000904890722b */ /* 0x000fe2000000008e */
[----:B------:R-:W1:Y:S01]  /*6960*/  LDS.128 R140, [R11+0x4220] ;  /* 0x004220000b8c7984 */ /* 0x000e620000000c00 */
[----:B------:R-:W-:-:S02]  /*6970*/  DFMA R242, R232, R118, R156 ;  /* 0x00000076e8f2722b */ /* 0x000fc4000000009c */
[----:B------:R-:W-:Y:S02]  /*6980*/  DFMA R240, R96, R232, R214 ;  /* 0x000000e860f0722b */ /* 0x000fe400000000d6 */
[----:B------:R-:W-:Y:S02]  /*6990*/  DFMA R138, R190, R138, R136 ;  /* 0x0000008abe8a722b */ /* 0x000fe40000000088 */
[----:B0-----:R-:W-:Y:S01]  /*69a0*/  DFMA R118, R116, R74, R144 ;  /* 0x0000004a7476722b */ /* 0x001fe20000000090 */
[----:B------:R-:W-:Y:S01]  /*69b0*/  LDS.64 R136, [R8+0x27c0] ;  /* 0x0027c00008887984 */ /* 0x000fe20000000a00 */
[----:B------:R-:W-:Y:S02]  /*69c0*/  DFMA R96, R164, R126, R124 ;  /* 0x0000007ea460722b */ /* 0x000fe4000000007c */
[----:B-1----:R-:W-:Y:S01]  /*69d0*/  DFMA R116, R188, R108, RZ ;  /* 0x0000006cbc74722b */ /* 0x002fe200000000ff */
[----:B------:R-:W0:Y:S01]  /*69e0*/  LDS.128 R124, [R7+0x2450] ;  /* 0x00245000077c7984 */ /* 0x000e220000000c00 */
[----:B------:R-:W-:-:S03]  /*69f0*/  DFMA R144, R182, R120, R138 ;  /* 0x00000078b690722b */ /* 0x000fc6000000008a */
[----:B------:R-:W1:Y:S01]  /*6a00*/  LDS.64 R138, [R5+0x2a0] ;  /* 0x0002a000058a7984 */ /* 0x000e620000000a00 */
[----:B------:R-:W-:Y:S02]  /*6a10*/  DFMA R146, R76, R146, R118 ;  /* 0x000000924c92722b */ /* 0x000fe40000000076 */
[----:B------:R-:W-:Y:S02]  /*6a20*/  DFMA R120, R186, R110, R116 ;  /* 0x0000006eba78722b */ /* 0x000fe40000000074 */
[----:B------:R-:W1:Y:S06]  /*6a30*/  LDS.128 R116, [R11+0x4230] ;  /* 0x004230000b747984 */ /* 0x000e6c0000000c00 */
[----:B------:R-:W-:-:S02]  /*6a40*/  DFMA R120, R184, R132, R120 ;  /* 0x00000084b878722b */ /* 0x000fc40000000078 */
[----:B------:R-:W-:Y:S02]  /*6a50*/  DFMA R146, R150, R78, R146 ;  /* 0x0000004e9692722b */ /* 0x000fe40000000092 */
[----:B------:R-:W-:-:S04]  /*6a60*/  DFMA R144, R58, R122, R144 ;  /* 0x0000007a3a90722b */ /* 0x000fc80000000090 */
[----:B------:R-:W-:Y:S02]  /*6a70*/  DFMA R150, R44, R134, R120 ;  /* 0x000000862c96722b */ /* 0x000fe40000000078 */
[----:B------:R-:W2:Y:S06]  /*6a80*/  LDS.128 R120, [R11+0x4240] ;  /* 0x004240000b787984 */ /* 0x000eac0000000c00 */
[----:B------:R-:W-:Y:S02]  /*6a90*/  DFMA R150, R24, R140, R150 ;  /* 0x0000008c1896722b */ /* 0x000fe40000000096 */
[----:B0-----:R-:W-:-:S06]  /*6aa0*/  DFMA R144, R50, R124, R144 ;  /* 0x0000007c3290722b */ /* 0x001fcc0000000090 */
[----:B------:R-:W-:Y:S02]  /*6ab0*/  DFMA R124, R60, R142, R150 ;  /* 0x0000008e3c7c722b */ /* 0x000fe40000000096 */
[----:B------:R-:W-:Y:S02]  /*6ac0*/  DFMA R136, R92, R136, R146 ;  /* 0x000000885c88722b */ /* 0x000fe40000000092 */
[----:B-1----:R-:W-:-:S04]  /*6ad0*/  DFMA R150, R70, R138, R96 ;  /* 0x0000008a4696722b */ /* 0x002fc80000000060 */
[----:B------:R-:W-:Y:S02]  /*6ae0*/  DFMA R96, R64, R116, R124 ;  /* 0x000000744060722b */ /* 0x000fe4000000007c */
[----:B------:R-:W-:Y:S02]  /*6af0*/  DFMA R248, R248, R94, R136 ;  /* 0x0000005ef8f8722b */ /* 0x000fe40000000088 */
[----:B------:R-:W0:Y:S04]  /*6b00*/  LDS.128 R136, [R6+0x40] ;  /* 0x0000400006887984 */ /* 0x000e280000000c00 */
[----:B------:R-:W-:Y:S02]  /*6b10*/  DFMA R96, R22, R118, R96 ;  /* 0x000000761660722b */ /* 0x000fe40000000060 */
[----:B------:R-:W-:Y:S01]  /*6b20*/  DFMA R246, R62, R126, R144 ;  /* 0x0000007e3ef6722b */ /* 0x000fe20000000090 */
[----:B------:R-:W1:Y:S05]  /*6b30*/  LDS.128 R124, [R11+0x4250] ;  /* 0x004250000b7c7984 */ /* 0x000e6a0000000c00 */
[----:B--2---:R-:W-:-:S02]  /*6b40*/  DFMA R152, R28, R120, R96 ;  /* 0x000000781c98722b */ /* 0x004fc40000000060 */
[----:B------:R-:W2:Y:S01]  /*6b50*/  LDS.64 R96, [R5+0x300] ;  /* 0x0003000005607984 */ /* 0x000ea20000000a00 */
[C---:B------:R-:W-:Y:S02]  /*6b60*/  DMUL R146, R248.reuse, R226 ;  /* 0x000000e2f8927228 */ /* 0x040fe40000000000 */
[----:B----4-:R-:W-:Y:S01]  /*6b70*/  DMUL R144, R248, R224 ;  /* 0x000000e0f8907228 */ /* 0x010fe20000000000 */
[----:B------:R-:W4:Y:S05]  /*6b80*/  LDS.64 R224, [R5+0x360] ;  /* 0x0003600005e07984 */ /* 0x000f2a0000000a00 */
[----:B---3--:R-:W-:Y:S02]  /*6b90*/  DFMA R146, R246, R228, R146 ;  /* 0x000000e4f692722b */ /* 0x008fe40000000092 */
[----:B------:R-:W-:-:S02]  /*6ba0*/  DFMA R152, R66, R122, R152 ;  /* 0x0000007a4298722b */ /* 0x000fc40000000098 */
[----:B------:R-:W-:Y:S02]  /*6bb0*/  DFMA R144, R246, R226, R144 ;  /* 0x000000e2f690722b */ /* 0x000fe40000000090 */
[----:B0-----:R-:W-:Y:S02]  /*6bc0*/  DFMA R228, R180, R136, R150 ;  /* 0x00000088b4e4722b */ /* 0x001fe40000000096 */
[----:B------:R-:W-:Y:S01]  /*6bd0*/  DFMA R136, R232, R98, R148 ;  /* 0x00000062e888722b */ /* 0x000fe20000000094 */
[----:B------:R-:W-:Y:S01]  /*6be0*/  LDS.64 R148, [R5+0x420] ;  /* 0x0004200005947984 */ /* 0x000fe20000000a00 */
[----:B-1----:R-:W-:-:S04]  /*6bf0*/  DFMA R226, R32, R124, R152 ;  /* 0x0000007c20e2722b */ /* 0x002fc80000000098 */
[----:B--2---:R-:W-:Y:S01]  /*6c00*/  DFMA R228, R178, R96, R228 ;  /* 0x00000060b2e4722b */ /* 0x004fe200000000e4 */
[----:B------:R-:W0:Y:S03]  /*6c10*/  LDS.128 R96, [R6+0x50] ;  /* 0x0000500006607984 */ /* 0x000e260000000c00 */
[----:B------:R-:W-:Y:S01]  /*6c20*/  DFMA R226, R34, R126, R226 ;  /* 0x0000007e22e2722b */ /* 0x000fe200000000e2 */
[----:B------:R-:W-:Y:S02]  /*6c30*/  CS2R R156, SRZ ;  /* 0x00000000009c7805 */ /* 0x000fe4000001ff00 */
[----:B------:R-:W-:-:S04]  /*6c40*/  CS2R R214, SRZ ;  /* 0x0000000000d67805 */ /* 0x000fc8000001ff00 */
[----:B------:R-:W2:Y:S01]  /*6c50*/  @!P2 LDG.E.64.CONSTANT R156, desc[UR76][R36.64+0xca80] ;  /* 0x00ca804c249ca981 */ /* 0x000ea2000c1e9b00 */
[C---:B------:R-:W-:Y:S01]  /*6c60*/  DFMA R146, R226.reuse, R218, R146 ;  /* 0x000000dae292722b */ /* 0x040fe20000000092 */
[----:B------:R-:W-:Y:S06]  /*6c70*/  BAR.SYNC.DEFER_BLOCKING 0x0 ;  /* 0x0000000000007b1d */ /* 0x000fec0000010000 */
[----:B------:R-:W-:Y:S01]  /*6c80*/  DFMA R144, R226, R220, R144 ;  /* 0x000000dce290722b */ /* 0x000fe20000000090 */
[----:B------:R-:W3:Y:S01]  /*6c90*/  @!P2 LDG.E.64.CONSTANT R214, desc[UR76][R36.64+0x5e80] ;  /* 0x005e804c24d6a981 */ /* 0x000ee2000c1e9b00 */
[----:B------:R-:W-:-:S02]  /*6ca0*/  CS2R R216, SRZ ;  /* 0x0000000000d87805 */ /* 0x000fc4000001ff00 */
[----:B------:R-:W-:Y:S02]  /*6cb0*/  CS2R R152, SRZ ;  /* 0x0000000000987805 */ /* 0x000fe4000001ff00 */
[----:B------:R-:W-:Y:S02]  /*6cc0*/  CS2R R150, SRZ ;  /* 0x0000000000967805 */ /* 0x000fe4000001ff00 */
[----:B------:R-:W3:Y:S04]  /*6cd0*/  @!P2 LDG.E.64.CONSTANT R216, desc[UR76][R36.64+0x2880] ;  /* 0x0028804c24d8a981 */ /* 0x000ee8000c1e9b00 */
[----:B------:R-:W3:Y:S04]  /*6ce0*/  @!P2 LDG.E.64.CONSTANT R152, desc[UR76][R36.64+0x9480] ;  /* 0x0094804c2498a981 */ /* 0x000ee8000c1e9b00 */
[----:B------:R-:W3:Y:S04]  /*6cf0*/  @!P2 LDG.E.64.CONSTANT R150, desc[UR76][R36.64+0x10080] ;  /* 0x0100804c2496a981 */ /* 0x000ee8000c1e9b00 */
[----:B------:R-:W-:Y:S04]  /*6d00*/  STS.64 [R9], R146 ;  /* 0x0000009209007388 */ /* 0x000fe80000000a00 */
[----:B------:R-:W-:Y:S01]  /*6d10*/  STS.64 [R10], R144 ;  /* 0x000000900a007388 */ /* 0x000fe20000000a00 */
[----:B------:R-:W-:Y:S06]  /*6d20*/  BAR.SYNC.DEFER_BLOCKING 0x0 ;  /* 0x0000000000007b1d */ /* 0x000fec0000010000 */
[----:B------:R-:W-:-:S02]  /*6d30*/  DADD R230, R244, R230 ;  /* 0x00000000f4e67229 */ /* 0x000fc400000000e6 */
[----:B------:R-:W-:Y:S01]  /*6d40*/  DFMA R244, R104, R232, R154 ;  /* 0x000000e868f4722b */ /* 0x000fe2000000009a */
[----:B------:R-:W1:Y:S04]  /*6d50*/  LDS.128 R144, [R6] ;  /* 0x0000000006907984 */ /* 0x000e680000000c00 */
[----:B------:R-:W1:Y:S01]  /*6d60*/  LDS.64 R104, [R5] ;  /* 0x0000000005687984 */ /* 0x000e620000000a00 */
[----:B------:R-:W-:Y:S02]  /*6d70*/  DFMA R228, R176, R138, R228 ;  /* 0x0000008ab0e4722b */ /* 0x000fe400000000e4 */
[----:B------:R-:W-:-:S08]  /*6d80*/  DFMA R138, R232, R106, R222 ;  /* 0x0000006ae88a722b */ /* 0x000fd000000000de */
[----:B------:R-:W-:Y:S02]  /*6d90*/  IMAD.MOV.U32 R222, RZ, RZ, R228 ;  /* 0x000000ffffde7224 */ /* 0x000fe400078e00e4 */
[----:B------:R-:W-:Y:S01]  /*6da0*/  IMAD.MOV.U32 R223, RZ, RZ, R229 ;  /* 0x000000ffffdf7224 */ /* 0x000fe200078e00e5 */
[----:B------:R-:W-:-:S05]  /*6db0*/  DMUL R236, R236, UR6 ;  /* 0x00000006ecec7c28 */ /* 0x000fca0008000000 */
[----:B----4-:R-:W-:Y:S02]  /*6dc0*/  DFMA R106, R174, R224, R222 ;  /* 0x000000e0ae6a722b */ /* 0x010fe400000000de */
[----:B------:R-:W-:-:S06]  /*6dd0*/  DFMA R158, R232, R114, R158 ;  /* 0x00000072e89e722b */ /* 0x000fcc000000009e */
[----:B0-----:R-:W-:Y:S01]  /*6de0*/  DFMA R106, R172, R96, R106 ;  /* 0x00000060ac6a722b */ /* 0x001fe2000000006a */
[----:B------:R-:W0:Y:S01]  /*6df0*/  LDS.64 R96, [R5+0x60] ;  /* 0x0000600005607984 */ /* 0x000e220000000a00 */
[----:B-1----:R-:W-:-:S08]  /*6e00*/  DMUL R144, R52, R144 ;  /* 0x0000009034907228 */ /* 0x002fd00000000000 */
[----:B------:R-:W-:Y:S01]  /*6e10*/  DFMA R114, R28, R236, R144 ;  /* 0x000000ec1c72722b */ /* 0x000fe20000000090 */
[----:B------:R-:W-:Y:S01]  /*6e20*/  CS2R R154, SRZ ;  /* 0x00000000009a7805 */ /* 0x000fe2000001ff00 */
[----:B------:R-:W-:-:S05]  /*6e30*/  DFMA R250, R170, R250, R106 ;  /* 0x000000faaafa722b */ /* 0x000fca000000006a */
[----:B------:R-:W4:Y:S01]  /*6e40*/  @!P2 LDG.E.64.CONSTANT R154, desc[UR76][R36.64+0x16c80] ;  /* 0x016c804c249aa981 */ /* 0x000f22000c1e9b00 */
[----:B------:R-:W-:-:S03]  /*6e50*/  DFMA R114, R46, R104, R114 ;  /* 0x000000682e72722b */ /* 0x000fc60000000072 */
[----:B------:R-:W1:Y:S01]  /*6e60*/  LDS.128 R104, [R6+0x10] ;  /* 0x0000100006687984 */ /* 0x000e620000000c00 */
[----:B------:R-:W-:-:S03]  /*6e70*/  DFMA R228, R128, R232, R208 ;  /* 0x000000e880e4722b */ /* 0x000fc600000000d0 */
[----:B------:R-:W1:Y:S01]  /*6e80*/  LDS.64 R208, [R5+0xc0] ;  /* 0x0000c00005d07984 */ /* 0x000e620000000a00 */
[----:B------:R-:W-:Y:S02]  /*6e90*/  DFMA R114, R30, R146, R114 ;  /* 0x000000921e72722b */ /* 0x000fe40000000072 */
[----:B------:R-:W-:Y:S01]  /*6ea0*/  DFMA R224, R232, R130, R212 ;  /* 0x00000082e8e0722b */ /* 0x000fe200000000d4 */
[----:B------:R-:W1:Y:S01]  /*6eb0*/  LDS.128 R128, [R7+0x2880] ;  /* 0x0028800007807984 */ /* 0x000e620000000c00 */
[----:B------:R-:W-:Y:S02]  /*6ec0*/  DFMA R98, R168, R98, R250 ;  /* 0x00000062a862722b */ /* 0x000fe400000000fa */
[----:B------:R-:W-:Y:S02]  /*6ed0*/  DMUL R220, R248, R220 ;  /* 0x000000dcf8dc7228 */ /* 0x000fe40000000000 */
[----:B0-----:R-:W-:Y:S02]  /*6ee0*/  DFMA R96, R38, R96, R114 ;  /* 0x000000602660722b */ /* 0x001fe40000000072 */
[----:B------:R-:W0:Y:S01]  /*6ef0*/  LDS.64 R114, [R5+0x120] ;  /* 0x0001200005727984 */ /* 0x000e220000000a00 */
[----:B------:R-:W-:-:S02]  /*6f00*/  DFMA R144, R100, R232, R206 ;  /* 0x000000e86490722b */ /* 0x000fc400000000ce */
[----:B------:R-:W-:Y:S02]  /*6f10*/  DFMA R222, R232, R102, R210 ;  /* 0x00000066e8de722b */ /* 0x000fe400000000d2 */
[----:B------:R-:W-:Y:S01]  /*6f20*/  DFMA R218, R246, R218, R220 ;  /* 0x000000daf6da722b */ /* 0x000fe200000000dc */
[----:B------:R-:W0:Y:S01]  /*6f30*/  LDS.128 R100, [R6+0x20] ;  /* 0x0000200006647984 */ /* 0x000e220000000c00 */
[----:B------:R-:W-:-:S03]  /*6f40*/  DFMA R146, R166, R148, R98 ;  /* 0x00000094a692722b */ /* 0x000fc60000000062 */
[----:B------:R-:W-:Y:S03]  /*6f50*/  LDS.64 R220, [R5+0x180] ;  /* 0x0001800005dc7984 */ /* 0x000fe60000000a00 */
[----:B------:R-:W-:Y:S01]  /*6f60*/  DFMA R234, R226, R234, R218 ;  /* 0x000000eae2ea722b */ /* 0x000fe200000000da */
[----:B------:R-:W-:Y:S04]  /*6f70*/  LDS.64 R210, [R8+0x28e0] ;  /* 0x0028e00008d27984 */ /* 0x000fe80000000a00 */
[----:B------:R-:W-:Y:S01]  /*6f80*/  LDS.64 R218, [R8+0x2880] ;  /* 0x0028800008da7984 */ /* 0x000fe20000000a00 */
[----:B-1----:R-:W-:-:S03]  /*6f90*/  DFMA R104, R48, R104, R96 ;  /* 0x000000683068722b */ /* 0x002fc60000000060 */
[----:B------:R-:W1:Y:S05]  /*6fa0*/  LDS.128 R96, [R7+0x2890] ;  /* 0x0028900007607984 */ /* 0x000e6a0000000c00 */
[----:B------:R-:W-:Y:S02]  /*6fb0*/  DFMA R208, R26, R208, R104 ;  /* 0x000000d01ad0722b */ /* 0x000fe40000000068 */
[----:B------:R-:W-:Y:S02]  /*6fc0*/  DADD R146, R158, R146 ;  /* 0x000000009e927229 */ /* 0x000fe40000000092 */
[----:B------:R-:W-:Y:S01]  /*6fd0*/  DFMA R128, R204, R128, RZ ;  /* 0x00000080cc80722b */ /* 0x000fe200000000ff */
[----:B------:R-:W-:Y:S03]  /*6fe0*/  LDS.64 R158, [R8+0x2940] ;  /* 0x00294000089e7984 */ /* 0x000fe60000000a00 */
[----:B------:R-:W-:Y:S01]  /*6ff0*/  DFMA R208, R20, R106, R208 ;  /* 0x0000006a14d0722b */ /* 0x000fe200000000d0 */
[----:B------:R-:W1:Y:S01]  /*7000*/  LDS.128 R104, [R7+0x28a0] ;  /* 0x0028a00007687984 */ /* 0x000e620000000c00 */
[----:B------:R-:W-:-:S02]  /*7010*/  DFMA R236, R112, R232, R230 ;  /* 0x000000e870ec722b */ /* 0x000fc400000000e6 */
[----:B------:R-:W-:Y:S02]  /*7020*/  DFMA R212, R234, R134, R136 ;  /* 0x00000086ead4722b */ /* 0x000fe40000000088 */
[----:B------:R-:W-:Y:S01]  /*7030*/  DFMA R130, R202, R130, R128 ;  /* 0x00000082ca82722b */ /* 0x000fe20000000080 */
[----:B------:R-:W-:Y:S01]  /*7040*/  LDS.64 R136, [R8+0x29a0] ;  /* 0x0029a00008887984 */ /* 0x000fe20000000a00 */
[----:B0-----:R-:W-:Y:S02]  /*7050*/  DFMA R114, R42, R114, R208 ;  /* 0x000000722a72722b */ /* 0x001fe400000000d0 */
[----:B------:R-:W-:Y:S01]  /*7060*/  DFMA R230, R108, R234, R238 ;  /* 0x000000ea6ce6722b */ /* 0x000fe200000000ee */
[----:B------:R-:W0:Y:S01]  /*7070*/  LDS.64 R238, [R5+0x1e0] ;  /* 0x0001e00005ee7984 */ /* 0x000e220000000a00 */
[C---:B------:R-:W-:Y:S02]  /*7080*/  DFMA R208, R234.reuse, R142, R138 ;  /* 0x0000008eead0722b */ /* 0x040fe4000000008a */
[----:B------:R-:W-:Y:S01]  /*7090*/  DFMA R232, R234, R110, R242 ;  /* 0x0000006eeae8722b */ /* 0x000fe200000000f2 */
[----:B------:R-:W0:Y:S01]  /*70a0*/  LDS.64 R138, [R8+0x2a00] ;  /* 0x002a0000088a7984 */ /* 0x000e220000000a00 */
[----:B------:R-:W-:-:S03]  /*70b0*/  DFMA R100, R40, R100, R114 ;  /* 0x000000642864722b */ /* 0x000fc60000000072 */
[----:B------:R-:W0:Y:S04]  /*70c0*/  LDS.128 R112, [R6+0x30] ;  /* 0x0000300006707984 */ /* 0x000e280000000c00 */
[----:B------:R-:W0:Y:S01]  /*70d0*/  LDS.128 R108, [R7+0x28b0] ;  /* 0x0028b000076c7984 */ /* 0x000e220000000c00 */
[----:B-1----:R-:W-:-:S03]  /*70e0*/  DFMA R96, R200, R96, R130 ;  /* 0x00000060c860722b */ /* 0x002fc60000000082 */
[----:B------:R-:W1:Y:S01]  /*70f0*/  LDS.128 R128, [R11+0x4260] ;  /* 0x004260000b807984 */ /* 0x000e620000000c00 */
[----:B------:R-:W-:Y:S02]  /*7100*/  DFMA R148, R132, R234, R240 ;  /* 0x000000ea8494722b */ /* 0x000fe400000000f0 */
[----:B------:R-:W-:Y:S01]  /*7110*/  DFMA R132, R80, R218, RZ ;  /* 0x000000da5084722b */ /* 0x000fe200000000ff */
[----:B------:R-:W1:Y:S01]  /*7120*/  LDS.64 R142, [R8+0x2a60] ;  /* 0x002a6000088e7984 */ /* 0x000e620000000a00 */
[----:B------:R-:W-:Y:S02]  /*7130*/  DFMA R206, R140, R234, R244 ;  /* 0x000000ea8cce722b */ /* 0x000fe400000000f4 */
[----:B------:R-:W-:Y:S01]  /*7140*/  DFMA R220, R56, R220, R100 ;  /* 0x000000dc38dc722b */ /* 0x000fe20000000064 */
[----:B------:R-:W1:Y:S01]  /*7150*/  LDS.64 R140, [R8+0x2ac0] ;  /* 0x002ac000088c7984 */ /* 0x000e620000000a00 */
[----:B------:R-:W-:Y:S02]  /*7160*/  DFMA R100, R198, R98, R96 ;  /* 0x00000062c664722b */ /* 0x000fe40000000060 */
[----:B------:R-:W-:Y:S01]  /*7170*/  DFMA R132, R210, R82, R132 ;  /* 0x00000052d284722b */ /* 0x000fe20000000084 */
[----:B------:R-:W-:Y:S01]  /*7180*/  CS2R R226, SRZ ;  /* 0x0000000000e27805 */ /* 0x000fe2000001ff00 */
[----:B------:R-:W1:Y:S01]  /*7190*/  LDS.128 R96, [R11+0x4270] ;  /* 0x004270000b607984 */ /* 0x000e620000000c00 */
[----:B------:R-:W-:-:S02]  /*71a0*/  DFMA R210, R116, R234, R236 ;  /* 0x000000ea74d2722b */ /* 0x000fc400000000ec */
[----:B------:R-:W-:Y:S01]  /*71b0*/  DFMA R102, R54, R102, R220 ;  /* 0x000000663666722b */ /* 0x000fe200000000dc */
[----:B------:R-:W-:Y:S01]  /*71c0*/  LDS.64 R116, [R8+0x2b20] ;  /* 0x002b200008747984 */ /* 0x000fe20000000a00 */
[----:B------:R-:W-:Y:S02]  /*71d0*/  DFMA R100, R196, R104, R100 ;  /* 0x00000068c464722b */ /* 0x000fe40000000064 */
[----:B------:R-:W-:Y:S01]  /*71e0*/  DFMA R158, R88, R158, R132 ;  /* 0x0000009e589e722b */ /* 0x000fe20000000084 */
[----:B------:R-:W4:Y:S04]  /*71f0*/  @!P2 LDG.E.64.CONSTANT R226, desc[UR76][R36.64+0x13680] ;  /* 0x0136804c24e2a981 */ /* 0x000f28000c1e9b00 */
[----:B------:R-:W1:Y:S01]  /*7200*/  LDS.128 R132, [R7+0x28c0] ;  /* 0x0028c00007847984 */ /* 0x000e620000000c00 */
[----:B0-----:R-:W-:-:S02]  /*7210*/  DFMA R238, R162, R238, R102 ;  /* 0x000000eea2ee722b */ /* 0x001fc40000000066 */
[----:B------:R-:W-:Y:S01]  /*7220*/  DFMA R136, R136, R90, R158 ;  /* 0x0000005a8888722b */ /* 0x000fe2000000009e */
[----:B------:R-:W0:Y:S01]  /*7230*/  LDS.64 R218, [R5+0x240] ;  /* 0x0002400005da7984 */ /* 0x000e220000000a00 */
[----:B------:R-:W-:-:S03]  /*7240*/  DFMA R106, R194, R106, R100 ;  /* 0x0000006ac26a722b */ /* 0x000fc60000000064 */
[----:B------:R-:W0:Y:S04]  /*7250*/  LDS.64 R158, [R8+0x2b80] ;  /* 0x002b8000089e7984 */ /* 0x000e280000000a00 */
[----:B------:R-:W0:Y:S01]  /*7260*/  LDS.128 R100, [R11+0x4280] ;  /* 0x004280000b647984 */ /* 0x000e220000000c00 */
[----:B------:R-:W-:Y:S02]  /*7270*/  DFMA R136, R84, R138, R136 ;  /* 0x0000008a5488722b */ /* 0x000fe40000000088 */
[----:B------:R-:W-:Y:S01]  /*7280*/  DFMA R238, R68, R112, R238 ;  /* 0x0000007044ee722b */ /* 0x000fe200000000ee */
[----:B------:R-:W-:Y:S01]  /*7290*/  LDS.64 R242, [R5+0x3c0] ;  /* 0x0003c00005f27984 */ /* 0x000fe20000000a00 */
[----:B------:R-:W-:Y:S02]  /*72a0*/  DFMA R106, R192, R108, R106 ;  /* 0x0000006cc06a722b */ /* 0x000fe4000000006a */
[----:B-1----:R-:W-:Y:S01]  /*72b0*/  DFMA R104, R188, R128, RZ ;  /* 0x00000080bc68722b */ /* 0x002fe200000000ff */
[----:B------:R-:W1:Y:S01]  /*72c0*/  LDS.64 R112, [R8+0x2be0] ;  /* 0x002be00008707984 */ /* 0x000e620000000a00 */
[----:B------:R-:W-:-:S03]  /*72d0*/  DFMA R108, R142, R86, R136 ;  /* 0x000000568e6c722b */ /* 0x000fc60000000088 */
[----:B------:R-:W1:Y:S01]  /*72e0*/  LDS.128 R136, [R7+0x28d0] ;  /* 0x0028d00007887984 */ /* 0x000e620000000c00 */
[----:B------:R-:W-:Y:S02]  /*72f0*/  DFMA R110, R190, R110, R106 ;  /* 0x0000006ebe6e722b */ /* 0x000fe4000000006a */
[----:B------:R-:W-:Y:S01]  /*7300*/  DFMA R220, R186, R130, R104 ;  /* 0x00000082badc722b */ /* 0x000fe20000000068 */
[----:B------:R-:W-:Y:S04]  /*7310*/  LDS.64 R142, [R5+0x2a0] ;  /* 0x0002a000058e7984 */ /* 0x000fe80000000a00 */
[----:B------:R-:W1:Y:S01]  /*7320*/  LDS.128 R104, [R11+0x4290] ;  /* 0x004290000b687984 */ /* 0x000e620000000c00 */
[----:B------:R-:W-:Y:S02]  /*7330*/  DFMA R108, R72, R140, R108 ;  /* 0x0000008c486c722b */ /* 0x000fe4000000006c */
[----:B------:R-:W-:Y:S01]  /*7340*/  DFMA R220, R184, R96, R220 ;  /* 0x00000060b8dc722b */ /* 0x000fe200000000dc */
[----:B------:R-:W-:Y:S01]  /*7350*/  LDS.64 R140, [R8+0x2ca0] ;  /* 0x002ca000088c7984 */ /* 0x000fe20000000a00 */
[----:B------:R-:W-:-:S04]  /*7360*/  DFMA R132, R182, R132, R110 ;  /* 0x00000084b684722b */ /* 0x000fc8000000006e */
[----:B------:R-:W-:Y:S02]  /*7370*/  DFMA R236, R116, R74, R108 ;  /* 0x0000004a74ec722b */ /* 0x000fe4000000006c */
[----:B------:R-:W-:Y:S01]  /*7380*/  DFMA R116, R44, R98, R220 ;  /* 0x000000622c74722b */ /* 0x000fe200000000dc */
[----:B------:R-:W2:Y:S01]  /*7390*/  LDS.128 R108, [R11+0x42a0] ;  /* 0x0042a0000b6c7984 */ /* 0x000ea20000000c00 */
[----:B------:R-:W-:Y:S02]  /*73a0*/  DFMA R228, R120, R234, R228 ;  /* 0x000000ea78e4722b */ /* 0x000fe400000000e4 */
[----:B0-----:R-:W-:Y:S01]  /*73b0*/  DFMA R218, R160, R218, R238 ;  /* 0x000000daa0da722b */ /* 0x001fe200000000ee */
[----:B------:R-:W0:Y:S01]  /*73c0*/  LDS.64 R120, [R8+0x2c40] ;  /* 0x002c400008787984 */ /* 0x000e220000000a00 */
[----:B------:R-:W-:Y:S02]  /*73d0*/  DFMA R158, R76, R158, R236 ;  /* 0x0000009e4c9e722b */ /* 0x000fe400000000ec */
[----:B------:R-:W-:-:S02]  /*73e0*/  DFMA R116, R24, R100, R116 ;  /* 0x000000641874722b */ /* 0x000fc40000000074 */
[----:B------:R-:W-:Y:S02]  /*73f0*/  DFMA R220, R58, R134, R132 ;  /* 0x000000863adc722b */ /* 0x000fe40000000084 */
[----:B------:R-:W-:Y:S01]  /*7400*/  DFMA R218, R164, R114, R218 ;  /* 0x00000072a4da722b */ /* 0x000fe200000000da */
[----:B------:R-:W-:Y:S01]  /*7410*/  LDS.128 R132, [R6+0x40] ;  /* 0x0000400006847984 */ /* 0x000fe20000000c00 */
[----:B-1----:R-:W-:Y:S02]  /*7420*/  DFMA R158, R112, R78, R158 ;  /* 0x0000004e709e722b */ /* 0x002fe4000000009e */
[----:B------:R-:W-:Y:S01]  /*7430*/  DFMA R116, R60, R102, R116 ;  /* 0x000000663c74722b */ /* 0x000fe20000000074 */
[----:B------:R-:W1:Y:S01]  /*7440*/  LDS.128 R112, [R11+0x42b0] ;  /* 0x0042b0000b707984 */ /* 0x000e620000000c00 */
[----:B------:R-:W-:-:S06]  /*7450*/  DFMA R136, R50, R136, R220 ;  /* 0x000000883288722b */ /* 0x000fcc00000000dc */
[----:B------:R-:W-:Y:S02]  /*7460*/  DFMA R116, R64, R104, R116 ;  /* 0x000000684074722b */ /* 0x000fe40000000074 */
[----:B------:R-:W-:-:S06]  /*7470*/  DFMA R238, R62, R138, R136 ;  /* 0x0000008a3eee722b */ /* 0x000fcc0000000088 */
[----:B------:R-:W-:-:S08]  /*7480*/  DFMA R136, R22, R106, R116 ;  /* 0x0000006a1688722b */ /* 0x000fd00000000074 */
[----:B--2---:R-:W-:Y:S02]  /*7490*/  DFMA R136, R28, R108, R136 ;  /* 0x0000006c1c88722b */ /* 0x004fe40000000088 */
[----:B------:R-:W-:Y:S02]  /*74a0*/  DFMA R142, R70, R142, R218 ;  /* 0x0000008e468e722b */ /* 0x000fe400000000da */
[----:B0-----:R-:W-:Y:S01]  /*74b0*/  DFMA R218, R92, R120, R158 ;  /* 0x000000785cda722b */ /* 0x001fe2000000009e */
[----:B------:R-:W0:Y:S03]  /*74c0*/  LDS.64 R120, [R5+0x300] ;  /* 0x0003000005787984 */ /* 0x000e260000000a00 */
[----:B------:R-:W-:-:S04]  /*74d0*/  DFMA R136, R66, R110, R136 ;  /* 0x0000006e4288722b */ /* 0x000fc80000000088 */
[----:B------:R-:W-:-:S04]  /*74e0*/  DFMA R116, R140, R94, R218 ;  /* 0x0000005e8c74722b */ /* 0x000fc800000000da */
[----:B-1----:R-:W-:-:S04]  /*74f0*/  DFMA R136, R32, R112, R136 ;  /* 0x000000702088722b */ /* 0x002fc80000000088 */
[----:B------:R-:W-:Y:S02]  /*7500*/  DMUL R244, R116, R156 ;  /* 0x0000009c74f47228 */ /* 0x000fe40000000000 */
[----:B------:R-:W-:Y:S02]  /*7510*/  DFMA R156, R180, R132, R142 ;  /* 0x00000084b49c722b */ /* 0x000fe4000000008e */
[----:B------:R-:W-:Y:S01]  /*7520*/  DFMA R140, R34, R114, R136 ;  /* 0x00000072228c722b */ /* 0x000fe20000000088 */
[----:B------:R-:W1:Y:S01]  /*7530*/  LDS.64 R132, [R5+0x360] ;  /* 0x0003600005847984 */ /* 0x000e620000000a00 */
[----:B---3--:R-:W-:-:S03]  /*7540*/  DMUL R246, R116, R214 ;  /* 0x000000d674f67228 */ /* 0x008fc60000000000 */
[----:B------:R-:W-:Y:S04]  /*7550*/  LDS.64 R142, [R5+0x420] ;  /* 0x00042000058e7984 */ /* 0x000fe80000000a00 */
[----:B------:R-:W2:Y:S01]  /*7560*/  LDS.128 R136, [R6+0x50] ;  /* 0x0000500006887984 */ /* 0x000ea20000000c00 */
[----:B------:R-:W-:Y:S02]  /*7570*/  CS2R R236, SRZ ;  /* 0x0000000000ec7805 */ /* 0x000fe4000001ff00 */
[----:B------:R-:W-:Y:S01]  /*7580*/  CS2R R158, SRZ ;  /* 0x00000000009e7805 */ /* 0x000fe2000001ff00 */
[C---:B------:R-:W-:Y:S02]  /*7590*/  DFMA R246, R238.reuse, R216, R246 ;  /* 0x000000d8eef6722b */ /* 0x040fe400000000f6 */
[----:B------:R-:W-:Y:S01]  /*75a0*/  DFMA R244, R238, R214, R244 ;  /* 0x000000d6eef4722b */ /* 0x000fe200000000f4 */
[----:B------:R-:W3:Y:S01]  /*75b0*/  @!P2 LDG.E.64.CONSTANT R236, desc[UR76][R36.64+0x6300] ;  /* 0x0063004c24eca981 */ /* 0x000ee2000c1e9b00 */
[----:B------:R-:W-:-:S03]  /*75c0*/  CS2R R240, SRZ ;  /* 0x0000000000f07805 */ /* 0x000fc6000001ff00 */
[----:B------:R-:W3:Y:S01]  /*75d0*/  @!P2 LDG.E.64.CONSTANT R158, desc[UR76][R36.64+0xcf00] ;  /* 0x00cf004c249ea981 */ /* 0x000ee2000c1e9b00 */
[C---:B------:R-:W-:Y:S01]  /*75e0*/  DFMA R246, R140.reuse, R152, R246 ;  /* 0x000000988cf6722b */ /* 0x040fe200000000f6 */
[----:B------:R-:W-:Y:S06]  /*75f0*/  BAR.SYNC.DEFER_BLOCKING 0x0 ;  /* 0x0000000000007b1d */ /* 0x000fec0000010000 */
[----:B------:R-:W-:Y:S01]  /*7600*/  DFMA R244, R140, R150, R244 ;  /* 0x000000968cf4722b */ /* 0x000fe200000000f4 */
[----:B------:R-:W3:Y:S01]  /*7610*/  @!P2 LDG.E.64.CONSTANT R240, desc[UR76][R36.64+0x2d00] ;  /* 0x002d004c24f0a981 */ /* 0x000ee2000c1e9b00 */
[----:B------:R-:W-:-:S02]  /*7620*/  CS2R R216, SRZ ;  /* 0x0000000000d87805 */ /* 0x000fc4000001ff00 */
[----:B------:R-:W-:-:S04]  /*7630*/  CS2R R214, SRZ ;  /* 0x0000000000d67805 */ /* 0x000fc8000001ff00 */
[----:B------:R-:W3:Y:S04]  /*7640*/  @!P2 LDG.E.64.CONSTANT R216, desc[UR76][R36.64+0x9900] ;  /* 0x0099004c24d8a981 */ /* 0x000ee8000c1e9b00 */
[----:B------:R-:W3:Y:S04]  /*7650*/  @!P2 LDG.E.64.CONSTANT R214, desc[UR76][R36.64+0x10500] ;  /* 0x0105004c24d6a981 */ /* 0x000ee8000c1e9b00 */
[----:B------:R-:W-:Y:S04]  /*7660*/  STS.64 [R9], R246 ;  /* 0x000000f609007388 */ /* 0x000fe80000000a00 */
[----:B------:R-:W-:Y:S01]  /*7670*/  STS.64 [R10], R244 ;  /* 0x000000f40a007388 */ /* 0x000fe20000000a00 */
[----:B------:R-:W-:Y:S06]  /*7680*/  BAR.SYNC.DEFER_BLOCKING 0x0 ;  /* 0x0000000000007b1d */ /* 0x000fec0000010000 */
[----:B------:R-:W-:-:S02]  /*7690*/  DFMA R218, R234, R122, R224 ;  /* 0x0000007aeada722b */ /* 0x000fc400000000e0 */
[----:B0-----:R-:W-:Y:S01]  /*76a0*/  DFMA R156, R178, R120, R156 ;  /* 0x00000078b29c722b */ /* 0x001fe2000000009c */
[----:B------:R-:W0:Y:S01]  /*76b0*/  LDS.128 R120, [R6] ;  /* 0x0000000006787984 */ /* 0x000e220000000c00 */
[----:B------:R-:W-:-:S06]  /*76c0*/  DFMA R220, R124, R234, R144 ;  /* 0x000000ea7cdc722b */ /* 0x000fcc0000000090 */
[----:B------:R-:W-:Y:S01]  /*76d0*/  DFMA R134, R176, R134, R156 ;  /* 0x00000086b086722b */ /* 0x000fe2000000009c */
[----:B------:R-:W0:Y:S01]  /*76e0*/  LDS.64 R144, [R5] ;  /* 0x0000000005907984 */ /* 0x000e220000000a00 */
[----:B------:R-:W-:Y:S02]  /*76f0*/  DFMA R224, R234, R118, R146 ;  /* 0x00000076eae0722b */ /* 0x000fe40000000092 */
[----:B------:R-:W-:Y:S01]  /*7700*/  DMUL R150, R116, R150 ;  /* 0x0000009674967228 */ /* 0x000fe20000000000 */
[----:B------:R-:W-:Y:S03]  /*7710*/  LDS.64 R146, [R8+0x2d00] ;  /* 0x002d000008927984 */ /* 0x000fe60000000a00 */
[----:B-1----:R-:W-:Y:S01]  /*7720*/  DFMA R118, R174, R132, R134 ;  /* 0x00000084ae76722b */ /* 0x002fe20000000086 */
[----:B------:R-:W-:Y:S04]  /*7730*/  LDS.64 R248, [R5+0x300] ;  /* 0x0003000005f87984 */ /* 0x000fe80000000a00 */
[----:B------:R-:W1:Y:S03]  /*7740*/  LDS.128 R132, [R7+0x2d00] ;  /* 0x002d000007847984 */ /* 0x000e660000000c00 */
[----:B--2---:R-:W-:Y:S01]  /*7750*/  DFMA R116, R172, R136, R118 ;  /* 0x00000088ac74722b */ /* 0x004fe20000000076 */
[----:B------:R-:W-:Y:S04]  /*7760*/  LDS.64 R246, [R5+0x360] ;  /* 0x0003600005f67984 */ /* 0x000fe80000000a00 */
[----:B------:R-:W2:Y:S01]  /*7770*/  LDS.64 R136, [R5+0x60] ;  /* 0x0000600005887984 */ /* 0x000ea20000000a00 */
[----:B----4-:R-:W-:-:S02]  /*7780*/  DMUL R154, R154, UR6 ;  /* 0x000000069a9a7c28 */ /* 0x010fc40008000000 */
[----:B------:R-:W-:Y:S01]  /*7790*/  DFMA R222, R234, R126, R222 ;  /* 0x0000007eeade722b */ /* 0x000fe200000000de */
[----:B------:R-:W-:Y:S04]  /*77a0*/  LDS.64 R244, [R5+0x3c0] ;  /* 0x0003c00005f47984 */ /* 0x000fe80000000a00 */
[----:B------:R-:W4:Y:S01]  /*77b0*/  LDS.128 R124, [R7+0x2d10] ;  /* 0x002d1000077c7984 */ /* 0x000f220000000c00 */
[----:B0-----:R-:W-:Y:S02]  /*77c0*/  DMUL R120, R52, R120 ;  /* 0x0000007834787228 */ /* 0x001fe40000000000 */
[----:B------:R-:W-:Y:S01]  /*77d0*/  DFMA R242, R170, R242, R116 ;  /* 0x000000f2aaf2722b */ /* 0x000fe20000000074 */
[----:B------:R-:W0:Y:S05]  /*77e0*/  LDS.128 R116, [R6+0x10] ;  /* 0x0000100006747984 */ /* 0x000e2a0000000c00 */
[----:B------:R-:W-:Y:S01]  /*77f0*/  DFMA R120, R66, R154, R120 ;  /* 0x0000009a4278722b */ /* 0x000fe20000000078 */
[----:B------:R-:W-:Y:S01]  /*7800*/  CS2R R156, SRZ ;  /* 0x00000000009c7805 */ /* 0x000fe2000001ff00 */
[----:B------:R-:W-:Y:S01]  /*7810*/  DFMA R238, R238, R152, R150 ;  /* 0x00000098eeee722b */ /* 0x000fe20000000096 */
[----:B------:R-:W-:Y:S04]  /*7820*/  LDS.64 R154, [R8+0x2ee0] ;  /* 0x002ee000089a7984 */ /* 0x000fe80000000a00 */
[----:B------:R-:W3:Y:S01]  /*7830*/  @!P2 LDG.E.64.CONSTANT R156, desc[UR76][R36.64+0x17100] ;  /* 0x0171004c249ca981 */ /* 0x000ee2000c1e9b00 */
[----:B------:R-:W-:-:S02]  /*7840*/  DFMA R120, R46, R144, R120 ;  /* 0x000000902e78722b */ /* 0x000fc40000000078 */
[----:B-1----:R-:W-:Y:S01]  /*7850*/  DFMA R132, R204, R132, RZ ;  /* 0x00000084cc84722b */ /* 0x002fe200000000ff */
[----:B------:R-:W1:Y:S04]  /*7860*/  LDS.64 R144, [R8+0x2d60] ;  /* 0x002d600008907984 */ /* 0x000e680000000a00 */
[----:B------:R-:W1:Y:S01]  /*7870*/  LDS.64 R150, [R5+0xc0] ;  /* 0x0000c00005967984 */ /* 0x000e620000000a00 */
[----:B------:R-:W-:Y:S02]  /*7880*/  DFMA R122, R30, R122, R120 ;  /* 0x0000007a1e7a722b */ /* 0x000fe40000000078 */
[----:B------:R-:W-:Y:S01]  /*7890*/  DFMA R132, R202, R134, R132 ;  /* 0x00000086ca84722b */ /* 0x000fe20000000084 */
[----:B------:R-:W1:Y:S05]  /*78a0*/  LDS.64 R134, [R8+0x2dc0] ;  /* 0x002dc00008867984 */ /* 0x000e6a0000000a00 */
[----:B--2---:R-:W-:-:S02]  /*78b0*/  DFMA R136, R38, R136, R122 ;  /* 0x000000882688722b */ /* 0x004fc4000000007a */
[----:B------:R-:W2:Y:S01]  /*78c0*/  LDS.128 R120, [R7+0x2d20] ;  /* 0x002d200007787984 */ /* 0x000ea20000000c00 */
[----:B----4-:R-:W-:-:S03]  /*78d0*/  DFMA R124, R200, R124, R132 ;  /* 0x0000007cc87c722b */ /* 0x010fc60000000084 */
[----:B------:R-:W4:Y:S02]  /*78e0*/  LDS.64 R132, [R8+0x2e20] ;  /* 0x002e200008847984 */ /* 0x000f240000000a00 */
[----:B0-----:R-:W-:Y:S02]  /*78f0*/  DFMA R152, R48, R116, R136 ;  /* 0x000000743098722b */ /* 0x001fe40000000088 */
[----:B------:R-:W0:Y:S01]  /*7900*/  LDS.64 R136, [R8+0x2e80] ;  /* 0x002e800008887984 */ /* 0x000e220000000a00 */
[----:B------:R-:W-:Y:S02]  /*7910*/  DFMA R146, R80, R146, RZ ;  /* 0x000000925092722b */ /* 0x000fe400000000ff */
[----:B------:R-:W-:Y:S01]  /*7920*/  DFMA R116, R198, R126, R124 ;  /* 0x0000007ec674722b */ /* 0x000fe2000000007c */
[----:B------:R-:W0:Y:S01]  /*7930*/  LDS.128 R124, [R7+0x2d30] ;  /* 0x002d3000077c7984 */ /* 0x000e220000000c00 */
[----:B------:R-:W-:-:S03]  /*7940*/  DFMA R138, R168, R138, R242 ;  /* 0x0000008aa88a722b */ /* 0x000fc600000000f2 */
[----:B------:R-:W-:Y:S01]  /*7950*/  LDS.64 R242, [R5+0x420] ;  /* 0x0004200005f27984 */ /* 0x000fe20000000a00 */
[----:B-1----:R-:W-:-:S03]  /*7960*/  DFMA R144, R144, R82, R146 ;  /* 0x000000529090722b */ /* 0x002fc60000000092 */
[----:B------:R-:W-:Y:S01]  /*7970*/  LDS.64 R146, [R5+0x120] ;  /* 0x0001200005927984 */ /* 0x000fe20000000a00 */
[----:B------:R-:W-:Y:S02]  /*7980*/  DFMA R150, R26, R150, R152 ;  /* 0x000000961a96722b */ /* 0x000fe40000000098 */
[----:B------:R-:W-:Y:S01]  /*7990*/  DFMA R152, R166, R142, R138 ;  /* 0x0000008ea698722b */ /* 0x000fe2000000008a */
[----:B------:R-:W1:Y:S01]  /*79a0*/  LDS.64 R142, [R8+0x2f40] ;  /* 0x002f4000088e7984 */ /* 0x000e620000000a00 */
[----:B------:R-:W-:Y:S02]  /*79b0*/  DFMA R134, R88, R134, R144 ;  /* 0x000000865886722b */ /* 0x000fe40000000090 */
[----:B--2---:R-:W-:Y:S01]  /*79c0*/  DFMA R116, R196, R120, R116 ;  /* 0x00000078c474722b */ /* 0x004fe20000000074 */
[----:B------:R-:W2:Y:S01]  /*79d0*/  LDS.64 R144, [R8+0x2fa0] ;  /* 0x002fa00008907984 */ /* 0x000ea20000000a00 */
[----:B------:R-:W-:-:S04]  /*79e0*/  DFMA R150, R20, R118, R150 ;  /* 0x000000761496722b */ /* 0x000fc80000000096 */
[----:B----4-:R-:W-:Y:S02]  /*79f0*/  DFMA R120, R132, R90, R134 ;  /* 0x0000005a8478722b */ /* 0x010fe40000000086 */
[----:B------:R-:W4:Y:S01]  /*7a00*/  LDS.128 R132, [R7+0x2d40] ;  /* 0x002d400007847984 */ /* 0x000f220000000c00 */
[----:B------:R-:W-:-:S03]  /*7a10*/  DFMA R122, R194, R122, R116 ;  /* 0x0000007ac27a722b */ /* 0x000fc60000000074 */
[----:B------:R-:W4:Y:S02]  /*7a20*/  LDS.128 R116, [R11+0x42c0] ;  /* 0x0042c0000b747984 */ /* 0x000f240000000c00 */
[----:B0-----:R-:W-:Y:S02]  /*7a30*/  DFMA R120, R84, R136, R120 ;  /* 0x000000885478722b */ /* 0x001fe40000000078 */
[----:B------:R-:W0:Y:S01]  /*7a40*/  LDS.128 R136, [R6+0x20] ;  /* 0x0000200006887984 */ /* 0x000e220000000c00 */
[----:B------:R-:W-:Y:S02]  /*7a50*/  DFMA R226, R140, R226, R238 ;  /* 0x000000e28ce2722b */ /* 0x000fe400000000ee */
[----:B------:R-:W-:Y:S01]  /*7a60*/  DFMA R124, R192, R124, R122 ;  /* 0x0000007cc07c722b */ /* 0x000fe2000000007a */
[----:B------:R-:W0:Y:S02]  /*7a70*/  LDS.64 R140, [R8+0x3000] ;  /* 0x00300000088c7984 */ /* 0x000e240000000a00 */
[----:B------:R-:W-:-:S02]  /*7a80*/  DFMA R234, R154, R86, R120 ;  /* 0x000000569aea722b */ /* 0x000fc40000000078 */
[----:B------:R-:W0:Y:S03]  /*7a90*/  LDS.128 R120, [R11+0x42d0] ;  /* 0x0042d0000b787984 */ /* 0x000e260000000c00 */
[----:B------:R-:W-:Y:S02]  /*7aa0*/  DFMA R154, R190, R126, R124 ;  /* 0x0000007ebe9a722b */ /* 0x000fe4000000007c */
[----:B------:R-:W0:Y:S01]  /*7ab0*/  LDS.128 R124, [R11+0x42e0] ;  /* 0x0042e0000b7c7984 */ /* 0x000e220000000c00 */
[----:B-1----:R-:W-:Y:S02]  /*7ac0*/  DFMA R142, R72, R142, R234 ;  /* 0x0000008e488e722b */ /* 0x002fe400000000ea */
[----:B------:R-:W-:Y:S01]  /*7ad0*/  DFMA R230, R128, R226, R230 ;  /* 0x000000e280e6722b */ /* 0x000fe200000000e6 */
[----:B------:R-:W-:Y:S01]  /*7ae0*/  LDS.64 R234, [R8+0x3120] ;  /* 0x0031200008ea7984 */ /* 0x000fe20000000a00 */
[----:B------:R-:W-:-:S03]  /*7af0*/  DFMA R146, R42, R146, R150 ;  /* 0x000000922a92722b */ /* 0x000fc60000000096 */
[----:B------:R-:W-:Y:S01]  /*7b00*/  LDS.64 R150, [R8+0x3060] ;  /* 0x0030600008967984 */ /* 0x000fe20000000a00 */
[----:B--2---:R-:W-:-:S03]  /*7b10*/  DFMA R144, R144, R74, R142 ;  /* 0x0000004a9090722b */ /* 0x004fc6000000008e */
[----:B------:R-:W1:Y:S01]  /*7b20*/  LDS.64 R142, [R5+0x180] ;  /* 0x00018000058e7984 */ /* 0x000e620000000a00 */
[----:B----4-:R-:W-:Y:S02]  /*7b30*/  DFMA R132, R182, R132, R154 ;  /* 0x00000084b684722b */ /* 0x010fe4000000009a */
[----:B------:R-:W-:Y:S02]  /*7b40*/  DFMA R128, R188, R116, RZ ;  /* 0x00000074bc80722b */ /* 0x000fe400000000ff */
[----:B------:R-:W-:Y:S02]  /*7b50*/  DADD R228, R228, R152 ;  /* 0x00000000e4e47229 */ /* 0x000fe40000000098 */
[----:B0-----:R-:W-:Y:S02]  /*7b60*/  DFMA R152, R40, R136, R146 ;  /* 0x000000882898722b */ /* 0x001fe40000000092 */
[----:B------:R-:W-:Y:S01]  /*7b70*/  DFMA R238, R58, R134, R132 ;  /* 0x000000863aee722b */ /* 0x000fe20000000084 */
[----:B------:R-:W0:Y:S01]  /*7b80*/  LDS.64 R136, [R8+0x30c0] ;  /* 0x0030c00008887984 */ /* 0x000e220000000a00 */
[----:B------:R-:W-:-:S02]  /*7b90*/  DFMA R232, R226, R130, R232 ;  /* 0x00000082e2e8722b */ /* 0x000fc400000000e8 */
[----:B------:R-:W-:Y:S01]  /*7ba0*/  DFMA R132, R186, R118, R128 ;  /* 0x00000076ba84722b */ /* 0x000fe20000000080 */
[----:B------:R-:W2:Y:S01]  /*7bb0*/  LDS.128 R128, [R11+0x42f0] ;  /* 0x0042f0000b807984 */ /* 0x000ea20000000c00 */
[----:B------:R-:W-:-:S03]  /*7bc0*/  DFMA R140, R76, R140, R144 ;  /* 0x0000008c4c8c722b */ /* 0x000fc60000000090 */
[----:B------:R-:W4:Y:S03]  /*7bd0*/  LDS.128 R144, [R7+0x2d50] ;  /* 0x002d500007907984 */ /* 0x000f260000000c00 */
[----:B------:R-:W-:-:S08]  /*7be0*/  DFMA R132, R184, R120, R132 ;  /* 0x00000078b884722b */ /* 0x000fd00000000084 */
[----:B------:R-:W-:Y:S02]  /*7bf0*/  DFMA R154, R44, R122, R132 ;  /* 0x0000007a2c9a722b */ /* 0x000fe40000000084 */
[----:B------:R-:W4:Y:S06]  /*7c00*/  LDS.128 R132, [R11+0x4300] ;  /* 0x004300000b847984 */ /* 0x000f2c0000000c00 */
[----:B------:R-:W-:Y:S02]  /*7c10*/  DFMA R154, R24, R124, R154 ;  /* 0x0000007c189a722b */ /* 0x000fe4000000009a */
[----:B-1----:R-:W-:-:S02]  /*7c20*/  DFMA R142, R56, R142, R152 ;  /* 0x0000008e388e722b */ /* 0x002fc40000000098 */
[----:B------:R-:W-:-:S04]  /*7c30*/  DFMA R140, R150, R78, R140 ;  /* 0x0000004e968c722b */ /* 0x000fc8000000008c */
[----:B------:R-:W-:Y:S02]  /*7c40*/  DFMA R154, R60, R126, R154 ;  /* 0x0000007e3c9a722b */ /* 0x000fe4000000009a */
[----:B------:R-:W-:Y:S02]  /*7c50*/  DFMA R150, R54, R138, R142 ;  /* 0x0000008a3696722b */ /* 0x000fe4000000008e */
[----:B0-----:R-:W-:Y:S01]  /*7c60*/  DFMA R142, R92, R136, R140 ;  /* 0x000000885c8e722b */ /* 0x001fe2000000008c */
[----:B------:R-:W0:Y:S03]  /*7c70*/  LDS.128 R136, [R11+0x4310] ;  /* 0x004310000b887984 */ /* 0x000e260000000c00 */
[----:B--2---:R-:W-:Y:S02]  /*7c80*/  DFMA R140, R64, R128, R154 ;  /* 0x00000080408c722b */ /* 0x004fe4000000009a */
[----:B----4-:R-:W-:Y:S01]  /*7c90*/  DFMA R238, R50, R144, R238 ;  /* 0x0000009032ee722b */ /* 0x010fe200000000ee */
[----:B------:R-:W1:Y:S05]  /*7ca0*/  LDS.64 R144, [R5+0x1e0] ;  /* 0x0001e00005907984 */ /* 0x000e6a0000000a00 */
[----:B------:R-:W-:-:S02]  /*7cb0*/  DFMA R140, R22, R130, R140 ;  /* 0x00000082168c722b */ /* 0x000fc4000000008c */
[----:B------:R-:W-:-:S06]  /*7cc0*/  DFMA R234, R234, R94, R142 ;  /* 0x0000005eeaea722b */ /* 0x000fcc000000008e */
[----:B------:R-:W-:Y:S02]  /*7cd0*/  DFMA R152, R28, R132, R140 ;  /* 0x000000841c98722b */ /* 0x000fe4000000008c */
[----:B------:R-:W2:Y:S01]  /*7ce0*/  LDS.128 R140, [R6+0x30] ;  /* 0x00003000068c7984 */ /* 0x000ea20000000c00 */
[----:B------:R-:W-:-:S05]  /*7cf0*/  DFMA R238, R62, R146, R238 ;  /* 0x000000923eee722b */ /* 0x000fca00000000ee */
[----:B------:R-:W-:Y:S02]  /*7d00*/  DFMA R146, R66, R134, R152 ;  /* 0x000000864292722b */ /* 0x000fe40000000098 */
[C---:B---3--:R-:W-:Y:S02]  /*7d10*/  DMUL R158, R234.reuse, R158 ;  /* 0x0000009eea9e7228 */ /* 0x048fe40000000000 */
[----:B------:R-:W-:-:S04]  /*7d20*/  DMUL R154, R234, R236 ;  /* 0x000000ecea9a7228 */ /* 0x000fc80000000000 */
[----:B0-----:R-:W-:Y:S02]  /*7d30*/  DFMA R146, R32, R136, R146 ;  /* 0x000000882092722b */ /* 0x001fe40000000092 */
[----:B-1----:R-:W-:Y:S02]  /*7d40*/  DFMA R144, R162, R144, R150 ;  /* 0x00000090a290722b */ /* 0x002fe40000000096 */
[C---:B------:R-:W-:Y:S02]  /*7d50*/  DFMA R154, R238.reuse, R240, R154 ;  /* 0x000000f0ee9a722b */ /* 0x040fe4000000009a */
[----:B------:R-:W-:Y:S02]  /*7d60*/  DFMA R250, R238, R236, R158 ;  /* 0x000000eceefa722b */ /* 0x000fe4000000009e */
[----:B------:R-:W-:Y:S02]  /*7d70*/  DFMA R236, R34, R138, R146 ;  /* 0x0000008a22ec722b */ /* 0x000fe40000000092 */
[----:B------:R-:W-:Y:S01]  /*7d80*/  DFMA R240, R96, R226, R148 ;  /* 0x000000e260f0722b */ /* 0x000fe20000000094 */
[----:B------:R-:W-:Y:S01]  /*7d90*/  LDS.64 R96, [R5+0x2a0] ;  /* 0x0002a00005607984 */ /* 0x000fe20000000a00 */
[----:B--2---:R-:W-:-:S03]  /*7da0*/  DFMA R158, R68, R140, R144 ;  /* 0x0000008c449e722b */ /* 0x004fc60000000090 */
[----:B------:R-:W-:Y:S04]  /*7db0*/  LDS.64 R140, [R5+0x240] ;  /* 0x00024000058c7984 */ /* 0x000fe80000000a00 */
[----:B------:R-:W-:Y:S04]  /*7dc0*/  LDS.128 R144, [R6+0x40] ;  /* 0x0000400006907984 */ /* 0x000fe80000000c00 */
        /* <DEDUP_REMOVED lines=27> */
[----:B------:R-:W-:Y:S01]  /*7f80*/  LDS.64 R202, [R8+0x3240] ;  /* 0x0032400008ca7984 */ /* 0x000fe20000000a00 */
[----:B------:R-:W-:-:S03]  /*7f90*/  CS2R R250, SRZ ;  /* 0x0000000000fa7805 */ /* 0x000fc6000001ff00 */
[----:B------:R-:W-:Y:S04]  /*7fa0*/  LDS.64 R158, [R8+0x32a0] ;  /* 0x0032a000089e7984 */ /* 0x000fe80000000a00 */
[----:B------:R-:W2:Y:S01]  /*7fb0*/  @!P2 LDG.E.64.CONSTANT R250, desc[UR76][R36.64+0x3180] ;  /* 0x0031804c24faa981 */ /* 0x000ea2000c1e9b00 */
[----:B0-----:R-:W-:-:S03]  /*7fc0*/  DFMA R204, R80, R82, R204 ;  /* 0x0000005250cc722b */ /* 0x001fc600000000cc */
[----:B------:R-:W0:Y:S02]  /*7fd0*/  LDS.128 R80, [R7+0x3190] ;  /* 0x0031900007507984 */ /* 0x000e240000000c00 */
[----:B0-----:R-:W-:-:S03]  /*7fe0*/  DFMA R80, R200, R80, R156 ;  /* 0x00000050c850722b */ /* 0x001fc6000000009c */
        /* <DEDUP_REMOVED lines=8> */
[----:B------:R-:W0:Y:S04]  /*8070*/  LDS.128 R80, [R7+0x31a0] ;  /* 0x0031a00007507984 */ /* 0x000e280000000c00 */
[----:B------:R-:W2:Y:S04]  /*8080*/  @!P2 LDG.E.64.CONSTANT R200, desc[UR76][R36.64+0x9d80] ;  /* 0x009d804c24c8a981 */ /* 0x000ea8000c1e9b00 */
[----:B------:R-:W2:Y:S01]  /*8090*/  @!P2 LDG.E.64.CONSTANT R198, desc[UR76][R36.64+0x10980] ;  /* 0x0109804c24c6a981 */ /* 0x000ea2000c1e9b00 */
[----:B------:R-:W-:-:S03]  /*80a0*/  DFMA R156, R158, R90, R156 ;  /* 0x0000005a9e9c722b */ /* 0x000fc6000000009c */
[----:B------:R-:W1:Y:S01]  /*80b0*/  LDS.64 R90, [R8+0x3300] ;  /* 0x00330000085a7984 */ /* 0x000e620000000a00 */
[----:B0-----:R-:W-:-:S03]  /*80c0*/  DFMA R80, R196, R80, R88 ;  /* 0x00000050c450722b */ /* 0x001fc60000000058 */
[----:B------:R-:W0:Y:S01]  /*80d0*/  LDS.64 R88, [R8+0x3360] ;  /* 0x0033600008587984 */ /* 0x000e220000000a00 */
[----:B------:R-:W-:-:S06]  /*80e0*/  CS2R R196, SRZ ;  /* 0x0000000000c47805 */ /* 0x000fcc000001ff00 */
[----:B------:R-:W2:Y:S01]  /*80f0*/  @!P2 LDG.E.64.CONSTANT R196, desc[UR76][R36.64+0x17580] ;  /* 0x0175804c24c4a981 */ /* 0x000ea2000c1e9b00 */
[----:B------:R-:W-:-:S03]  /*8100*/  DFMA R194, R194, R82, R80 ;  /* 0x00000052c2c2722b */ /* 0x000fc60000000050 */
[----:B------:R-:W0:Y:S01]  /*8110*/  LDS.128 R80, [R7+0x31b0] ;  /* 0x0031b00007507984 */ /* 0x000e220000000c00 */
[----:B-1----:R-:W-:-:S03]  /*8120*/  DFMA R84, R84, R90, R156 ;  /* 0x0000005a5454722b */ /* 0x002fc6000000009c */
[----:B------:R-:W1:Y:S04]  /*8130*/  LDS.64 R156, [R8+0x33c0] ;  /* 0x0033c000089c7984 */ /* 0x000e680000000a00 */
[----:B------:R-:W1:Y:S01]  /*8140*/  LDS.64 R90, [R8+0x3420] ;  /* 0x00342000085a7984 */ /* 0x000e620000000a00 */
[----:B0-----:R-:W-:-:S03]  /*8150*/  DFMA R88, R88, R86, R84 ;  /* 0x000000565858722b */ /* 0x001fc60000000054 */
[----:B------:R-:W0:Y:S01]  /*8160*/  LDS.64 R84, [R5+0x120] ;  /* 0x0001200005547984 */ /* 0x000e220000000a00 */
[----:B------:R-:W-:-:S03]  /*8170*/  DFMA R152, R20, R154, R152 ;  /* 0x0000009a1498722b */ /* 0x000fc60000000098 */
[----:B------:R-:W0:Y:S01]  /*8180*/  LDS.64 R154, [R8+0x3480] ;  /* 0x00348000089a7984 */ /* 0x000e220000000a00 */
[----:B------:R-:W-:-:S08]  /*8190*/  DFMA R80, R192, R80, R194 ;  /* 0x00000050c050722b */ /* 0x000fd000000000c2 */
[----:B------:R-:W-:Y:S02]  /*81a0*/  DFMA R190, R190, R82, R80 ;  /* 0x00000052bebe722b */ /* 0x000fe40000000050 */
[----:B------:R-:W0:Y:S01]  /*81b0*/  LDS.128 R80, [R11+0x4320] ;  /* 0x004320000b507984 */ /* 0x000e220000000c00 */
[----:B-1----:R-:W-:-:S08]  /*81c0*/  DFMA R156, R72, R156, R88 ;  /* 0x0000009c489c722b */ /* 0x002fd00000000058 */
[----:B------:R-:W-:Y:S01]  /*81d0*/  DFMA R156, R90, R74, R156 ;  /* 0x0000004a5a9c722b */ /* 0x000fe2000000009c */
[----:B------:R-:W-:Y:S01]  /*81e0*/  LDS.128 R88, [R11+0x4330] ;  /* 0x004330000b587984 */ /* 0x000fe20000000c00 */
[----:B------:R-:W-:-:S03]  /*81f0*/  DFMA R140, R164, R142, R140 ;  /* 0x0000008ea48c722b */ /* 0x000fc6000000008c */
[----:B------:R-:W-:Y:S01]  /*8200*/  LDS.128 R72, [R7+0x31c0] ;  /* 0x0031c00007487984 */ /* 0x000fe20000000c00 */
[----:B0-----:R-:W-:-:S03]  /*8210*/  DFMA R152, R42, R84, R152 ;  /* 0x000000542a98722b */ /* 0x001fc60000000098 */
[----:B------:R-:W0:Y:S01]  /*8220*/  LDS.128 R84, [R6+0x20] ;  /* 0x0000200006547984 */ /* 0x000e220000000c00 */
[----:B------:R-:W-:Y:S02]  /*8230*/  DFMA R76, R76, R154, R156 ;  /* 0x0000009a4c4c722b */ /* 0x000fe4000000009c */
[----:B------:R-:W-:Y:S01]  /*8240*/  DFMA R156, R70, R96, R140 ;  /* 0x00000060469c722b */ /* 0x000fe2000000008c */
[----:B------:R-:W1:Y:S04]  /*8250*/  LDS.128 R140, [R11+0x4340] ;  /* 0x004340000b8c7984 */ /* 0x000e680000000c00 */
[----:B------:R-:W1:Y:S01]  /*8260*/  LDS.64 R96, [R5+0x180] ;  /* 0x0001800005607984 */ /* 0x000e620000000a00 */
[----:B------:R-:W-:-:S08]  /*8270*/  DFMA R188, R188, R80, RZ ;  /* 0x00000050bcbc722b */ /* 0x000fd000000000ff */
[----:B------:R-:W-:Y:S02]  /*8280*/  DFMA R188, R186, R82, R188 ;  /* 0x00000052babc722b */ /* 0x000fe400000000bc */
[----:B0-----:R-:W-:Y:S01]  /*8290*/  DFMA R158, R40, R84, R152 ;  /* 0x00000054289e722b */ /* 0x001fe20000000098 */
[----:B------:R-:W0:Y:S04]  /*82a0*/  LDS.64 R84, [R8+0x34e0] ;  /* 0x0034e00008547984 */ /* 0x000e280000000a00 */
[----:B------:R-:W0:Y:S01]  /*82b0*/  LDS.128 R152, [R11+0x4350] ;  /* 0x004350000b987984 */ /* 0x000e220000000c00 */
[----:B------:R-:W-:Y:S02]  /*82c0*/  DFMA R184, R184, R88, R188 ;  /* 0x00000058b8b8722b */ /* 0x000fe400000000bc */
[----:B------:R-:W-:Y:S01]  /*82d0*/  DFMA R212, R226, R98, R212 ;  /* 0x00000062e2d4722b */ /* 0x000fe200000000d4 */
[----:B------:R-:W-:Y:S05]  /*82e0*/  LDS.64 R188, [R8+0x35a0] ;  /* 0x0035a00008bc7984 */ /* 0x000fea0000000a00 */
[----:B------:R-:W-:-:S08]  /*82f0*/  DFMA R184, R44, R90, R184 ;  /* 0x0000005a2cb8722b */ /* 0x000fd000000000b8 */
[----:B-1----:R-:W-:Y:S02]  /*8300*/  DFMA R98, R24, R140, R184 ;  /* 0x0000008c1862722b */ /* 0x002fe400000000b8 */
[----:B------:R-:W-:Y:S01]  /*8310*/  DFMA R96, R56, R96, R158 ;  /* 0x000000603860722b */ /* 0x000fe2000000009e */
[----:B------:R-:W-:Y:S01]  /*8320*/  CS2R R44, SRZ ;  /* 0x00000000002c7805 */ /* 0x000fe2000001ff00 */
[----:B------:R-:W-:Y:S01]  /*8330*/  DFMA R72, R182, R72, R190 ;  /* 0x00000048b648722b */ /* 0x000fe200000000be */
[----:B------:R-:W-:Y:S03]  /*8340*/  LDS.64 R24, [R8+0x3540] ;  /* 0x0035400008187984 */ /* 0x000fe60000000a00 */
[----:B------:R-:W-:Y:S01]  /*8350*/  DFMA R98, R60, R142, R98 ;  /* 0x0000008e3c62722b */ /* 0x000fe20000000062 */
[----:B------:R-:W2:Y:S04]  /*8360*/  @!P2 LDG.E.64.CONSTANT R44, desc[UR76][R36.64+0x13f80] ;  /* 0x013f804c242ca981 */ /* 0x000ea8000c1e9b00 */
[----:B------:R-:W1:Y:S01]  /*8370*/  LDS.64 R60, [R5+0x1e0] ;  /* 0x0001e000053c7984 */ /* 0x000e620000000a00 */
[----:B------:R-:W-:Y:S01]  /*8380*/  DFMA R186, R54, R86, R96 ;  /* 0x0000005636ba722b */ /* 0x000fe20000000060 */
[----:B------:R-:W-:Y:S01]  /*8390*/  CS2R R182, SRZ ;  /* 0x0000000000b67805 */ /* 0x000fe2000001ff00 */
[----:B0-----:R-:W-:Y:S01]  /*83a0*/  DFMA R184, R84, R78, R76 ;  /* 0x0000004e54b8722b */ /* 0x001fe2000000004c */
[----:B------:R-:W0:Y:S01]  /*83b0*/  LDS.128 R76, [R11+0x4360] ;  /* 0x004360000b4c7984 */ /* 0x000e220000000c00 */
[----:B------:R-:W-:-:S03]  /*83c0*/  DFMA R64, R64, R152, R98 ;  /* 0x000000984040722b */ /* 0x000fc60000000062 */
[----:B------:R-:W0:Y:S04]  /*83d0*/  LDS.128 R96, [R6+0x30] ;  /* 0x0000300006607984 */ /* 0x000e280000000c00 */
[----:B------:R1:W2:Y:S04]  /*83e0*/  @!P2 LDG.E.64.CONSTANT R182, desc[UR76][R36.64+0x13b00] ;  /* 0x013b004c24b6a981 */ /* 0x0002a8000c1e9b00 */
[----:B------:R-:W0:Y:S04]  /*83f0*/  LDS.128 R84, [R7+0x31d0] ;  /* 0x0031d00007547984 */ /* 0x000e280000000c00 */
[----:B-1----:R-:W1:Y:S01]  /*8400*/  LDS.64 R36, [R5+0x240] ;  /* 0x0002400005247984 */ /* 0x002e620000000a00 */
[----:B------:R-:W-:-:S03]  /*8410*/  DFMA R144, R180, R144, R156 ;  /* 0x00000090b490722b */ /* 0x000fc6000000009c */
[----:B------:R-:W1:Y:S01]  /*8420*/  LDS.128 R156, [R11+0x4370] ;  /* 0x004370000b9c7984 */ /* 0x000e620000000c00 */
[----:B------:R-:W-:Y:S02]  /*8430*/  DFMA R64, R22, R154, R64 ;  /* 0x0000009a1640722b */ /* 0x000fe40000000040 */
[----:B------:R-:W-:Y:S02]  /*8440*/  DFMA R60, R162, R60, R186 ;  /* 0x0000003ca23c722b */ /* 0x000fe400000000ba */
[----:B------:R-:W-:Y:S02]  /*8450*/  DFMA R72, R58, R74, R72 ;  /* 0x0000004a3a48722b */ /* 0x000fe40000000048 */
[----:B------:R-:W-:Y:S01]  /*8460*/  DFMA R184, R92, R24, R184 ;  /* 0x000000185cb8722b */ /* 0x000fe200000000b8 */
[----:B------:R-:W-:Y:S01]  /*8470*/  LDS.64 R58, [R5+0x300] ;  /* 0x00030000053a7984 */ /* 0x000fe20000000a00 */
[----:B0-----:R-:W-:-:S03]  /*8480*/  DFMA R64, R28, R76, R64 ;  /* 0x0000004c1c40722b */ /* 0x001fc60000000040 */
[----:B------:R-:W-:Y:S01]  /*8490*/  LDS.64 R92, [R5+0x2a0] ;  /* 0x0002a000055c7984 */ /* 0x000fe20000000a00 */
[----:B------:R-:W-:-:S04]  /*84a0*/  DFMA R60, R68, R96, R60 ;  /* 0x00000060443c722b */ /* 0x000fc8000000003c */
[----:B------:R-:W-:Y:S02]  /*84b0*/  DFMA R64, R66, R78, R64 ;  /* 0x0000004e4240722b */ /* 0x000fe40000000040 */
[----:B------:R-:W-:Y:S02]  /*84c0*/  DFMA R24, R50, R84, R72 ;  /* 0x000000543218722b */ /* 0x000fe40000000048 */
[----:B------:R-:W-:Y:S01]  /*84d0*/  DFMA R188, R188, R94, R184 ;  /* 0x0000005ebcbc722b */ /* 0x000fe200000000b8 */
[----:B------:R-:W-:Y:S01]  /*84e0*/  LDS.64 R50, [R5+0x3c0] ;  /* 0x0003c00005327984 */ /* 0x000fe20000000a00 */
[----:B-1----:R-:W-:-:S04]  /*84f0*/  DFMA R36, R160, R36, R60 ;  /* 0x00000024a024722b */ /* 0x002fc8000000003c */
[----:B------:R-:W-:Y:S02]  /*8500*/  DFMA R24, R62, R86, R24 ;  /* 0x000000563e18722b */ /* 0x000fe40000000018 */
[----:B------:R-:W-:Y:S01]  /*8510*/  DFMA R28, R32, R156, R64 ;  /* 0x0000009c201c722b */ /* 0x000fe20000000040 */
[----:B------:R-:W-:Y:S01]  /*8520*/  LDS.128 R60, [R6+0x40] ;  /* 0x00004000063c7984 */ /* 0x000fe20000000c00 */
[----:B------:R-:W-:-:S03]  /*8530*/  DFMA R98, R164, R98, R36 ;  /* 0x00000062a462722b */ /* 0x000fc60000000024 */
[----:B------:R-:W-:Y:S04]  /*8540*/  LDS.64 R32, [R5+0x360] ;  /* 0x0003600005207984 */ /* 0x000fe80000000a00 */
[----:B------:R-:W-:Y:S04]  /*8550*/  LDS.64 R36, [R5+0x420] ;  /* 0x0004200005247984 */ /* 0x000fe80000000a00 */
[----:B------:R-:W-:Y:S01]  /*8560*/  LDS.128 R64, [R6+0x50] ;  /* 0x0000500006407984 */ /* 0x000fe20000000c00 */
[C---:B---3--:R-:W-:Y:S02]  /*8570*/  DMUL R22, R188.reuse, R204 ;  /* 0x000000ccbc167228 */ /* 0x048fe40000000000 */
[----:B----4-:R-:W-:-:S02]  /*8580*/  DMUL R202, R188, R202 ;  /* 0x000000cabcca7228 */ /* 0x010fc40000000000 */
[----:B------:R-:W-:-:S04]  /*8590*/  DFMA R28, R34, R158, R28 ;  /* 0x0000009e221c722b */ /* 0x000fc8000000001c */
[C---:B--2---:R-:W-:Y:S02]  /*85a0*/  DFMA R22, R24.reuse, R250, R22 ;  /* 0x000000fa1816722b */ /* 0x044fe40000000016 */
        /* <DEDUP_REMOVED lines=13> */
[----:B------:R-:W-:Y:S04]  /*8680*/  LDS.64 R22, [R5+0x120] ;  /* 0x0001200005167984 */ /* 0x000fe80000000a00 */
[----:B------:R-:W-:Y:S01]  /*8690*/  LDS.128 R8, [R6+0x20] ;  /* 0x0000200006087984 */ /* 0x000fe20000000c00 */
[----:B0-----:R-:W-:-:S08]  /*86a0*/  DMUL R72, R52, R72 ;  /* 0x0000004834487228 */ /* 0x001fd00000000000 */
[----:B------:R-:W-:Y:S01]  /*86b0*/  DFMA R72, R34, R196, R72 ;  /* 0x000000c42248722b */ /* 0x000fe20000000048 */
[----:B------:R-:W0:Y:S07]  /*86c0*/  LDS.64 R34, [R5+0xc0] ;  /* 0x0000c00005227984 */ /* 0x000e2e0000000a00 */
[----:B-1----:R-:W-:-:S08]  /*86d0*/  DFMA R72, R46, R94, R72 ;  /* 0x0000005e2e48722b */ /* 0x002fd00000000048 */
[----:B------:R-:W-:Y:S01]  /*86e0*/  DFMA R72, R30, R74, R72 ;  /* 0x0000004a1e48722b */ /* 0x000fe20000000048 */
[----:B------:R-:W1:Y:S07]  /*86f0*/  LDS.64 R30, [R5+0x180] ;  /* 0x00018000051e7984 */ /* 0x000e6e0000000a00 */
[----:B--2---:R-:W-:-:S08]  /*8700*/  DFMA R72, R38, R96, R72 ;  /* 0x000000602648722b */ /* 0x004fd00000000048 */
[----:B----4-:R-:W-:-:S08]  /*8710*/  DFMA R72, R48, R84, R72 ;  /* 0x000000543048722b */ /* 0x010fd00000000048 */
[----:B0-----:R-:W-:Y:S01]  /*8720*/  DFMA R34, R26, R34, R72 ;  /* 0x000000221a22722b */ /* 0x001fe20000000048 */
[----:B------:R-:W0:Y:S07]  /*8730*/  LDS.64 R26, [R5+0x1e0] ;  /* 0x0001e000051a7984 */ /* 0x000e2e0000000a00 */
[----:B------:R-:W-:-:S08]  /*8740*/  DFMA R34, R20, R86, R34 ;  /* 0x000000561422722b */ /* 0x000fd00000000022 */
[----:B------:R-:W-:Y:S01]  /*8750*/  DFMA R34, R42, R22, R34 ;  /* 0x000000162a22722b */ /* 0x000fe20000000022 */
[----:B------:R-:W2:Y:S07]  /*8760*/  LDS.128 R20, [R6+0x30] ;  /* 0x0000300006147984 */ /* 0x000eae0000000c00 */
[----:B------:R-:W-:Y:S02]  /*8770*/  DFMA R8, R40, R8, R34 ;  /* 0x000000082808722b */ /* 0x000fe40000000022 */
[----:B------:R-:W4:Y:S06]  /*8780*/  LDS.64 R34, [R5+0x240] ;  /* 0x0002400005227984 */ /* 0x000f2c0000000a00 */
[----:B-1----:R-:W-:Y:S01]  /*8790*/  DFMA R8, R56, R30, R8 ;  /* 0x0000001e3808722b */ /* 0x002fe20000000008 */
[----:B------:R-:W1:Y:S07]  /*87a0*/  LDS.64 R30, [R5+0x2a0] ;  /* 0x0002a000051e7984 */ /* 0x000e6e0000000a00 */
[----:B------:R-:W-:-:S08]  /*87b0*/  DFMA R8, R54, R10, R8 ;  /* 0x0000000a3608722b */ /* 0x000fd00000000008 */
[----:B0-----:R-:W-:Y:S02]  /*87c0*/  DFMA R26, R162, R26, R8 ;  /* 0x0000001aa21a722b */ /* 0x001fe40000000008 */
[----:B------:R-:W0:Y:S06]  /*87d0*/  LDS.128 R8, [R6+0x40] ;  /* 0x0000400006087984 */ /* 0x000e2c0000000c00 */
[----:B--2---:R-:W-:Y:S02]  /*87e0*/  DFMA R20, R68, R20, R26 ;  /* 0x000000144414722b */ /* 0x004fe4000000001a */
[----:B------:R-:W2:Y:S06]  /*87f0*/  LDS.64 R26, [R5+0x300] ;  /* 0x00030000051a7984 */ /* 0x000eac0000000a00 */
[----:B----4-:R-:W-:-:S02]  /*8800*/  DFMA R20, R160, R34, R20 ;  /* 0x00000022a014722b */ /* 0x010fc40000000014 */
[----:B------:R-:W-:Y:S01]  /*8810*/  DFMA R92, R70, R92, R98 ;  /* 0x0000005c465c722b */ /* 0x000fe20000000062 */
[----:B------:R-:W4:Y:S05]  /*8820*/  LDS.64 R34, [R5+0x360] ;  /* 0x0003600005227984 */ /* 0x000f2a0000000a00 */
[----:B------:R-:W-:Y:S02]  /*8830*/  DFMA R20, R164, R22, R20 ;  /* 0x00000016a414722b */ /* 0x000fe40000000014 */
[----:B------:R-:W-:Y:S02]  /*8840*/  DFMA R144, R178, R248, R144 ;  /* 0x000000f8b290722b */ /* 0x000fe40000000090 */
[----:B------:R-:W-:-:S04]  /*8850*/  DFMA R60, R180, R60, R92 ;  /* 0x0000003cb43c722b */ /* 0x000fc8000000005c */
[----:B-1----:R-:W-:Y:S02]  /*8860*/  DFMA R30, R70, R30, R20 ;  /* 0x0000001e461e722b */ /* 0x002fe40000000014 */
[----:B------:R-:W1:Y:S01]  /*8870*/  LDS.128 R20, [R6+0x50] ;  /* 0x0000500006147984 */ /* 0x000e620000000c00 */
[----:B------:R-:W-:Y:S02]  /*8880*/  DFMA R144, R176, R146, R144 ;  /* 0x00000092b090722b */ /* 0x000fe40000000090 */
[----:B------:R-:W-:Y:S01]  /*8890*/  DFMA R58, R178, R58, R60 ;  /* 0x0000003ab23a722b */ /* 0x000fe2000000003c */
[----:B------:R-:W-:Y:S02]  /*88a0*/  LDS.64 R6, [R5+0x420] ;  /* 0x0004200005067984 */ /* 0x000fe40000000a00 */
[----:B0-----:R-:W-:Y:S02]  /*88b0*/  DFMA R8, R180, R8, R30 ;  /* 0x00000008b408722b */ /* 0x001fe4000000001e */
[----:B------:R-:W0:Y:S01]  /*88c0*/  LDS.64 R30, [R5+0x3c0] ;  /* 0x0003c000051e7984 */ /* 0x000e220000000a00 */
[----:B------:R-:W-:-:S02]  /*88d0*/  DFMA R246, R174, R246, R144 ;  /* 0x000000f6aef6722b */ /* 0x000fc40000000090 */
[----:B------:R-:W-:-:S03]  /*88e0*/  DFMA R58, R176, R62, R58 ;  /* 0x0000003eb03a722b */ /* 0x000fc6000000003a */
[----:B--2---:R-:W-:-:S03]  /*88f0*/  DFMA R8, R178, R26, R8 ;  /* 0x0000001ab208722b */ /* 0x004fc60000000008 */
[----:B------:R-:W-:Y:S02]  /*8900*/  DFMA R148, R172, R148, R246 ;  /* 0x00000094ac94722b */ /* 0x000fe400000000f6 */
[----:B------:R-:W-:-:S03]  /*8910*/  DFMA R32, R174, R32, R58 ;  /* 0x00000020ae20722b */ /* 0x000fc6000000003a */
[----:B------:R-:W-:-:S03]  /*8920*/  DFMA R8, R176, R10, R8 ;  /* 0x0000000ab008722b */ /* 0x000fc60000000008 */
[----:B------:R-:W-:Y:S02]  /*8930*/  DFMA R148, R170, R244, R148 ;  /* 0x000000f4aa94722b */ /* 0x000fe40000000094 */
[----:B------:R-:W-:Y:S02]  /*8940*/  DMUL R214, R234, R214 ;  /* 0x000000d6ead67228 */ /* 0x000fe40000000000 */
[----:B------:R-:W-:Y:S02]  /*8950*/  DFMA R32, R172, R64, R32 ;  /* 0x00000040ac20722b */ /* 0x000fe40000000020 */
[----:B----4-:R-:W-:Y:S02]  /*8960*/  DFMA R8, R174, R34, R8 ;  /* 0x00000022ae08722b */ /* 0x010fe40000000008 */
[----:B------:R-:W-:Y:S02]  /*8970*/  DFMA R148, R168, R150, R148 ;  /* 0x00000096a894722b */ /* 0x000fe40000000094 */
[----:B------:R-:W-:-:S02]  /*8980*/  DFMA R214, R238, R216, R214 ;  /* 0x000000d8eed6722b */ /* 0x000fc400000000d6 */
[----:B------:R-:W-:Y:S01]  /*8990*/  DFMA R32, R170, R50, R32 ;  /* 0x00000032aa20722b */ /* 0x000fe20000000020 */
[----:B------:R-:W-:Y:S06]  /*89a0*/  BAR.SYNC.DEFER_BLOCKING 0x0 ;  /* 0x0000000000007b1d */ /* 0x000fec0000010000 */
[----:B------:R-:W-:Y:S02]  /*89b0*/  DMUL R188, R188, R198 ;  /* 0x000000c6bcbc7228 */ /* 0x000fe40000000000 */
[----:B-1----:R-:W-:Y:S02]  /*89c0*/  DFMA R8, R172, R20, R8 ;  /* 0x00000014ac08722b */ /* 0x002fe40000000008 */
[----:B------:R-:W-:-:S02]  /*89d0*/  DFMA R218, R226, R110, R218 ;  /* 0x0000006ee2da722b */ /* 0x000fc400000000da */
[----:B------:R-:W-:Y:S02]  /*89e0*/  DFMA R148, R166, R242, R148 ;  /* 0x000000f2a694722b */ /* 0x000fe40000000094 */
[----:B------:R-:W-:Y:S02]  /*89f0*/  DFMA R220, R112, R226, R220 ;  /* 0x000000e270dc722b */ /* 0x000fe400000000dc */
[----:B------:R-:W-:Y:S02]  /*8a00*/  DFMA R222, R226, R114, R222 ;  /* 0x00000072e2de722b */ /* 0x000fe400000000de */
[----:B------:R-:W-:Y:S02]  /*8a10*/  DFMA R182, R236, R182, R214 ;  /* 0x000000b6ecb6722b */ /* 0x000fe400000000d6 */
[----:B------:R-:W-:Y:S02]  /*8a20*/  DFMA R32, R168, R66, R32 ;  /* 0x00000042a820722b */ /* 0x000fe40000000020 */
[----:B------:R-:W-:-:S02]  /*8a30*/  DFMA R188, R24, R200, R188 ;  /* 0x000000c818bc722b */ /* 0x000fc400000000bc */
[----:B0-----:R-:W-:Y:S02]  /*8a40*/  DFMA R8, R170, R30, R8 ;  /* 0x0000001eaa08722b */ /* 0x001fe40000000008 */
[----:B------:R-:W-:Y:S02]  /*8a50*/  DFMA R206, R100, R226, R206 ;  /* 0x000000e264ce722b */ /* 0x000fe400000000ce */
[----:B------:R-:W-:Y:S02]  /*8a60*/  DFMA R208, R226, R102, R208 ;  /* 0x00000066e2d0722b */ /* 0x000fe400000000d0 */
[----:B------:R-:W-:Y:S02]  /*8a70*/  DFMA R210, R104, R226, R210 ;  /* 0x000000e268d2722b */ /* 0x000fe400000000d2 */
[----:B------:R-:W-:Y:S02]  /*8a80*/  DFMA R224, R226, R106, R224 ;  /* 0x0000006ae2e0722b */ /* 0x000fe400000000e0 */
        /* <DEDUP_REMOVED lines=43> */
[----:B------:R0:W-:Y:S01]  /*8d40*/  STS.64 [R4+0x3180], R6 ;  /* 0x0031800604007388 */ /* 0x0001e20000000a00 */
[----:B------:R-:W-:-:S02]  /*8d50*/  IMAD.U32 R5, RZ, RZ, UR57 ;  /* 0x00000039ff057e24 */ /* 0x000fc4000f8e00ff */
[----:B0-----:R-:W-:Y:S01]  /*8d60*/  IMAD.U32 R4, RZ, RZ, UR56 ;  /* 0x00000038ff047e24 */ /* 0x001fe2000f8e00ff */
[----:B------:R-:W0:Y:S01]  /*8d70*/  LDCU.64 UR56, c[0x3][0x738] ;  /* 0x00c0e700ff3877ac */ /* 0x000e220008000a00 */
[----:B------:R-:W-:Y:S02]  /*8d80*/  IMAD.U32 R6, RZ, RZ, UR60 ;  /* 0x0000003cff067e24 */ /* 0x000fe4000f8e00ff */
[----:B------:R-:W-:Y:S01]  /*8d90*/  IMAD.U32 R7, RZ, RZ, UR61 ;  /* 0x0000003dff077e24 */ /* 0x000fe2000f8e00ff */
[----:B------:R-:W-:Y:S01]  /*8da0*/  BSSY.RECONVERGENT B0, `(.L_x_165) ;  /* 0x00000fd000007945 */ /* 0x000fe20003800200 */
        /* <DEDUP_REMOVED lines=8> */
[----:B------:R-:W-:Y:S02]  /*8e30*/  DADD R22, R10, R28 ;  /* 0x000000000a167229 */ /* 0x000fe4000000001c */
[----:B------:R-:W-:Y:S02]  /*8e40*/  DADD R8, R8, -R30 ;  /* 0x0000000008087229 */ /* 0x000fe4000000081e */
[----:B------:R-:W-:Y:S01]  /*8e50*/  DADD R10, R10, -R28 ;  /* 0x000000000a0a7229 */ /* 0x000fe2000000081c */
[----:B------:R-:W1:Y:S01]  /*8e60*/  LDS.128 R28, [R3+0x20] ;  /* 0x00002000031c7984 */ /* 0x000e620000000c00 */
[----:B------:R-:W-:-:S04]  /*8e70*/  DFMA R32, R20, UR4, RZ ;  /* 0x0000000414207c2b */ /* 0x000fc800080000ff */
[----:B------:R-:W-:Y:S01]  /*8e80*/  DFMA R40, R8, UR42, RZ ;  /* 0x0000002a08287c2b */ /* 0x000fe200080000ff */
[----:B------:R-:W4:Y:S01]  /*8e90*/  LDCU.64 UR42, c[0x3][0x758] ;  /* 0x00c0eb00ff2a77ac */ /* 0x000f220008000a00 */
[C---:B------:R-:W-:Y:S02]  /*8ea0*/  DFMA R34, R20.reuse, R4, RZ ;  /* 0x000000041422722b */ /* 0x040fe400000000ff */
[C---:B------:R-:W-:Y:S01]  /*8eb0*/  DFMA R38, R20.reuse, UR40, RZ ;  /* 0x0000002814267c2b */ /* 0x040fe200080000ff */
[----:B------:R-:W3:Y:S01]  /*8ec0*/  LDCU.64 UR40, c[0x3][0x770] ;  /* 0x00c0ee00ff2877ac */ /* 0x000ee20008000a00 */
[----:B------:R-:W-:Y:S02]  /*8ed0*/  DFMA R42, R20, UR52, RZ ;  /* 0x00000034142a7c2b */ /* 0x000fe400080000ff */
[----:B------:R-:W-:Y:S01]  /*8ee0*/  DFMA R40, R10, UR46, R40 ;  /* 0x0000002e0a287c2b */ /* 0x000fe20008000028 */
[----:B------:R-:W3:Y:S01]  /*8ef0*/  LDCU.64 UR46, c[0x3][0x778] ;  /* 0x00c0ef00ff2e77ac */ /* 0x000ee20008000a00 */
[----:B------:R-:W-:-:S02]  /*8f00*/  DFMA R20, R8, UR8, RZ ;  /* 0x0000000808147c2b */ /* 0x000fc400080000ff */
[C---:B------:R-:W-:Y:S02]  /*8f10*/  DFMA R36, R8.reuse, R6, RZ ;  /* 0x000000060824722b */ /* 0x040fe400000000ff */
[----:B------:R-:W-:Y:S02]  /*8f20*/  DFMA R44, R8, UR54, RZ ;  /* 0x00000036082c7c2b */ /* 0x000fe400080000ff */
[C---:B------:R-:W-:Y:S02]  /*8f30*/  DFMA R32, R22.reuse, UR12, R32 ;  /* 0x0000000c16207c2b */ /* 0x040fe40008000020 */
[C---:B------:R-:W-:Y:S01]  /*8f40*/  DFMA R34, R22.reuse, UR34, R34 ;  /* 0x0000002216227c2b */ /* 0x040fe20008000022 */
[----:B------:R-:W1:Y:S01]  /*8f50*/  LDCU.64 UR34, c[0x3][0x930] ;  /* 0x00c12600ff2277ac */ /* 0x000e620008000a00 */
[C---:B------:R-:W-:Y:S02]  /*8f60*/  DFMA R38, R22.reuse, UR44, R38 ;  /* 0x0000002c16267c2b */ /* 0x040fe40008000026 */
[----:B0-----:R-:W-:Y:S01]  /*8f70*/  DFMA R42, R22, UR56, R42 ;  /* 0x00000038162a7c2b */ /* 0x001fe2000800002a */
[----:B------:R-:W0:Y:S01]  /*8f80*/  LDCU.64 UR44, c[0x3][0x918] ;  /* 0x00c12300ff2c77ac */ /* 0x000e220008000a00 */
[----:B--2---:R-:W-:-:S02]  /*8f90*/  DADD R8, R24, R50 ;  /* 0x0000000018087229 */ /* 0x004fc40000000032 */
[C---:B------:R-:W-:Y:S02]  /*8fa0*/  DFMA R20, R10.reuse, UR20, R20 ;  /* 0x000000140a147c2b */ /* 0x040fe40008000014 */
[C---:B------:R-:W-:Y:S01]  /*8fb0*/  DFMA R36, R10.reuse, UR36, R36 ;  /* 0x000000240a247c2b */ /* 0x040fe20008000024 */
[----:B------:R-:W2:Y:S01]  /*8fc0*/  LDCU.64 UR36, c[0x3][0x790] ;  /* 0x00c0f200ff2477ac */ /* 0x000ea20008000a00 */
[----:B------:R-:W-:Y:S02]  /*8fd0*/  DFMA R44, R10, UR58, R44 ;  /* 0x0000003a0a2c7c2b */ /* 0x000fe4000800002c */
[----:B------:R-:W-:Y:S02]  /*8fe0*/  DADD R10, R26, R48 ;  /* 0x000000001a0a7229 */ /* 0x000fe40000000030 */
[C---:B------:R-:W-:Y:S02]  /*8ff0*/  DFMA R32, R8.reuse, UR32, R32 ;  /* 0x0000002008207c2b */ /* 0x040fe40008000020 */
[C---:B------:R-:W-:Y:S01]  /*9000*/  DFMA R34, R8.reuse, UR38, R34 ;  /* 0x0000002608227c2b */ /* 0x040fe20008000022 */
[----:B------:R-:W2:Y:S01]  /*9010*/  LDCU.64 UR38, c[0x3][0x938] ;  /* 0x00c12700ff2677ac */ /* 0x000ea20008000a00 */
[----:B------:R-:W-:-:S02]  /*9020*/  DFMA R38, R8, UR50, R38 ;  /* 0x0000003208267c2b */ /* 0x000fc40008000026 */
[----:B----4-:R-:W-:Y:S02]  /*9030*/  DFMA R42, R8, UR42, R42 ;  /* 0x0000002a082a7c2b */ /* 0x010fe4000800002a */
[----:B------:R-:W-:Y:S01]  /*9040*/  DADD R24, R24, -R50 ;  /* 0x0000000018187229 */ /* 0x000fe20000000832 */
[----:B------:R-:W4:Y:S01]  /*9050*/  S2R R8, SR_TID.X ;  /* 0x0000000000087919 */ /* 0x000f220000002100 */
[C---:B------:R-:W-:Y:S02]  /*9060*/  DFMA R32, R10.reuse, UR48, R32 ;  /* 0x000000300a207c2b */ /* 0x040fe40008000020 */
[C---:B------:R-:W-:Y:S01]  /*9070*/  DFMA R34, R10.reuse, UR24, R34 ;  /* 0x000000180a227c2b */ /* 0x040fe20008000022 */
[----:B------:R-:W4:Y:S01]  /*9080*/  LDCU.64 UR24, c[0x3][0x7b0] ;  /* 0x00c0f600ff1877ac */ /* 0x000f220008000a00 */
[C---:B---3--:R-:W-:Y:S02]  /*9090*/  DFMA R38, R10.reuse, UR40, R38 ;  /* 0x000000280a267c2b */ /* 0x048fe40008000026 */
[----:B------:R-:W-:Y:S01]  /*90a0*/  DFMA R42, R10, UR46, R42 ;  /* 0x0000002e0a2a7c2b */ /* 0x000fe2000800002a */
[----:B------:R-:W3:Y:S01]  /*90b0*/  LDCU.64 UR40, c[0x3][0x958] ;  /* 0x00c12b00ff2877ac */ /* 0x000ee20008000a00 */
[----:B------:R-:W-:-:S02]  /*90c0*/  DADD R26, R26, -R48 ;  /* 0x000000001a1a7229 */ /* 0x000fc40000000830 */
[C---:B------:R-:W-:Y:S01]  /*90d0*/  DFMA R36, R24.reuse, UR30, R36 ;  /* 0x0000001e18247c2b */ /* 0x040fe20008000024 */
[----:B------:R-:W3:Y:S01]  /*90e0*/  LDCU.64 UR30, c[0x3][0x950] ;  /* 0x00c12a00ff1e77ac */ /* 0x000ee20008000a00 */
[----:B------:R-:W-:Y:S02]  /*90f0*/  DFMA R40, R24, UR26, R40 ;  /* 0x0000001a18287c2b */ /* 0x000fe40008000028 */
[----:B-1----:R-:W-:Y:S01]  /*9100*/  DADD R10, R28, R54 ;  /* 0x000000001c0a7229 */ /* 0x002fe20000000036 */
[----:B------:R-:W1:Y:S01]  /*9110*/  LDCU.64 UR26, c[0x3][0x798] ;  /* 0x00c0f300ff1a77ac */ /* 0x000e620008000a00 */
[C---:B------:R-:W-:Y:S02]  /*9120*/  DFMA R20, R24.reuse, UR28, R20 ;  /* 0x0000001c18147c2b */ /* 0x040fe40008000014 */
[----:B0-----:R-:W-:Y:S02]  /*9130*/  DFMA R44, R24, UR44, R44 ;  /* 0x0000002c182c7c2b */ /* 0x001fe4000800002c */
[C---:B------:R-:W-:Y:S01]  /*9140*/  DFMA R36, R26.reuse, UR22, R36 ;  /* 0x000000161a247c2b */ /* 0x040fe20008000024 */
[----:B------:R-:W0:Y:S01]  /*9150*/  LDCU.64 UR22, c[0x3][0x970] ;  /* 0x00c12e00ff1677ac */ /* 0x000e220008000a00 */
[----:B------:R-:W-:-:S02]  /*9160*/  DFMA R40, R26, UR34, R40 ;  /* 0x000000221a287c2b */ /* 0x000fc40008000028 */
[----:B------:R-:W-:Y:S01]  /*9170*/  DFMA R34, R10, UR10, R34 ;  /* 0x0000000a0a227c2b */ /* 0x000fe20008000022 */
[----:B------:R-:W0:Y:S01]  /*9180*/  LDCU.64 UR34, c[0x3][0x7b8] ;  /* 0x00c0f700ff2277ac */ /* 0x000e220008000a00 */
[C---:B------:R-:W-:Y:S01]  /*9190*/  DFMA R22, R26.reuse, R12, R20 ;  /* 0x0000000c1a16722b */ /* 0x040fe20000000014 */
[----:B------:R-:W0:Y:S01]  /*91a0*/  LDCU.64 UR10, c[0x3][0x978] ;  /* 0x00c12f00ff0a77ac */ /* 0x000e220008000a00 */
[----:B--2---:R-:W-:Y:S02]  /*91b0*/  DFMA R44, R26, UR38, R44 ;  /* 0x000000261a2c7c2b */ /* 0x004fe4000800002c */
[----:B------:R-:W-:Y:S02]  /*91c0*/  DADD R28, R28, -R54 ;  /* 0x000000001c1c7229 */ /* 0x000fe40000000836 */
[C-C-:B------:R-:W-:Y:S02]  /*91d0*/  DADD R20, R30.reuse, R52.reuse ;  /* 0x000000001e147229 */ /* 0x140fe40000000034 */
[----:B------:R-:W-:-:S02]  /*91e0*/  DADD R30, R30, -R52 ;  /* 0x000000001e1e7229 */ /* 0x000fc40000000834 */
[C---:B------:R-:W-:Y:S02]  /*91f0*/  DFMA R32, R10.reuse, R16, R32 ;  /* 0x000000100a20722b */ /* 0x040fe40000000020 */
[C---:B------:R-:W-:Y:S02]  /*9200*/  DFMA R38, R10.reuse, UR36, R38 ;  /* 0x000000240a267c2b */ /* 0x040fe40008000026 */
[----:B-1----:R-:W-:Y:S02]  /*9210*/  DFMA R42, R10, UR26, R42 ;  /* 0x0000001a0a2a7c2b */ /* 0x002fe4000800002a */
[C---:B------:R-:W-:Y:S02]  /*9220*/  DFMA R22, R28.reuse, R14, R22 ;  /* 0x0000000e1c16722b */ /* 0x040fe40000000016 */
[C---:B------:R-:W-:Y:S02]  /*9230*/  DFMA R36, R28.reuse, UR6, R36 ;  /* 0x000000061c247c2b */ /* 0x040fe40008000024 */
[----:B---3--:R-:W-:-:S02]  /*9240*/  DFMA R40, R28, UR30, R40 ;  /* 0x0000001e1c287c2b */ /* 0x008fc40008000028 */
[----:B------:R-:W-:Y:S01]  /*9250*/  DFMA R44, R28, UR40, R44 ;  /* 0x000000281c2c7c2b */ /* 0x000fe2000800002c */
[----:B------:R-:W-:Y:S02]  /*9260*/  IMAD.U32 R10, RZ, RZ, UR18 ;  /* 0x00000012ff0a7e24 */ /* 0x000fe4000f8e00ff */
[----:B------:R-:W-:Y:S01]  /*9270*/  IMAD.U32 R11, RZ, RZ, UR19 ;  /* 0x00000013ff0b7e24 */ /* 0x000fe2000f8e00ff */
[C---:B------:R-:W-:Y:S02]  /*9280*/  DFMA R32, R20.reuse, R18, R32 ;  /* 0x000000121420722b */ /* 0x040fe40000000020 */
[C---:B------:R-:W-:Y:S02]  /*9290*/  DFMA R34, R20.reuse, UR16, R34 ;  /* 0x0000001014227c2b */ /* 0x040fe40008000022 */
[C---:B----4-:R-:W-:Y:S02]  /*92a0*/  DFMA R38, R20.reuse, UR24, R38 ;  /* 0x0000001814267c2b */ /* 0x050fe40008000026 */
[----:B0-----:R-:W-:-:S02]  /*92b0*/  DFMA R42, R20, UR34, R42 ;  /* 0x00000022142a7c2b */ /* 0x001fc4000800002a */
[C---:B------:R-:W-:Y:S02]  /*92c0*/  DFMA R22, R30.reuse, R10, R22 ;  /* 0x0000000a1e16722b */ /* 0x040fe40000000016 */
        /* <DEDUP_REMOVED lines=22> */
[----:B0-----:R-:W-:Y:S01]  /*9430*/  IMAD.SHL.U32 R3, R8, 0x8, RZ ;  /* 0x0000000808037824 */ /* 0x001fe200078e00ff */
[----:B------:R-:W-:Y:S01]  /*9440*/  SHF.R.U32.HI R5, RZ, 0x3, R8 ;  /* 0x00000003ff057819 */ /* 0x000fe20000011608 */
[----:B------:R-:W0:Y:S03]  /*9450*/  LDCU.64 UR60, c[0x3][0x708] ;  /* 0x00c0e100ff3c77ac */ /* 0x000e260008000a00 */
[----:B------:R-:W-:Y:S01]  /*9460*/  LOP3.LUT R3, R3, 0x38, RZ, 0xc0, !PT ;  /* 0x0000003803037812 */ /* 0x000fe200078ec0ff */
[----:B------:R-:W-:Y:S01]  /*9470*/  IMAD R4, R5, 0x420, R2 ;  /* 0x0000042005047824 */ /* 0x000fe200078e0202 */
[----:B------:R-:W1:Y:S03]  /*9480*/  LDCU.64 UR46, c[0x3][0x710] ;  /* 0x00c0e200ff2e77ac */ /* 0x000e660008000a00 */
[----:B------:R-:W-:Y:S01]  /*9490*/  IMAD.IADD R3, R4, 0x1, R3 ;  /* 0x0000000104037824 */ /* 0x000fe200078e0203 */
[----:B------:R-:W2:Y:S04]  /*94a0*/  LDCU.64 UR56, c[0x3][0x718] ;  /* 0x00c0e300ff3877ac */ /* 0x000ea80008000a00 */
[----:B------:R-:W-:Y:S01]  /*94b0*/  LDS.64 R4, [R3] ;  /* 0x0000000003047984 */ /* 0x000fe20000000a00 */
[----:B------:R-:W3:Y:S03]  /*94c0*/  LDCU.64 UR64, c[0x3][0x8c8] ;  /* 0x00c11900ff4077ac */ /* 0x000ee60008000a00 */
[----:B------:R-:W4:Y:S01]  /*94d0*/  LDS.64 R6, [R3+0x420] ;  /* 0x0004200003067984 */ /* 0x000f220000000a00 */
[----:B------:R-:W5:Y:S03]  /*94e0*/  LDCU.64 UR42, c[0x3][0x728] ;  /* 0x00c0e500ff2a77ac */ /* 0x000f660008000a00 */
[----:B------:R-:W-:Y:S01]  /*94f0*/  LDS.64 R14, [R3+0x60] ;  /* 0x00006000030e7984 */ /* 0x000fe20000000a00 */
[----:B------:R-:W5:Y:S03]  /*9500*/  LDCU.64 UR50, c[0x3][0x8d0] ;  /* 0x00c11a00ff3277ac */ /* 0x000f660008000a00 */
[----:B------:R-:W1:Y:S01]  /*9510*/  LDS.64 R16, [R3+0x3c0] ;  /* 0x0003c00003107984 */ /* 0x000e620000000a00 */
[----:B------:R-:W5:Y:S03]  /*9520*/  LDCU.64 UR52, c[0x3][0x730] ;  /* 0x00c0e600ff3477ac */ /* 0x000f660008000a00 */
[----:B------:R-:W-:Y:S01]  /*9530*/  LDS.64 R20, [R3+0xc0] ;  /* 0x0000c00003147984 */ /* 0x000fe20000000a00 */
[----:B------:R-:W5:Y:S03]  /*9540*/  LDCU.64 UR44, c[0x3][0x8e8] ;  /* 0x00c11d00ff2c77ac */ /* 0x000f660008000a00 */
[----:B------:R-:W5:Y:S01]  /*9550*/  LDS.64 R22, [R3+0x360] ;  /* 0x0003600003167984 */ /* 0x000f620000000a00 */
        /* <DEDUP_REMOVED lines=8> */
[----:B------:R-:W5:Y:S01]  /*95e0*/  LDCU.64 UR62, c[0x3][0x8f8] ;  /* 0x00c11f00ff3e77ac */ /* 0x000f620008000a00 */
[----:B------:R-:W5:Y:S01]  /*95f0*/  LDCU.64 UR36, c[0x3][0x908] ;  /* 0x00c12100ff2477ac */ /* 0x000f620008000a00 */
[C-C-:B----4-:R-:W-:Y:S01]  /*9600*/  DADD R10, R4.reuse, R6.reuse ;  /* 0x00000000040a7229 */ /* 0x150fe20000000006 */
[----:B------:R-:W4:Y:S01]  /*9610*/  LDCU.64 UR34, c[0x3][0x768] ;  /* 0x00c0ed00ff2277ac */ /* 0x000f220008000a00 */
[----:B------:R-:W-:Y:S01]  /*9620*/  DADD R12, R4, -R6 ;  /* 0x00000000040c7229 */ /* 0x000fe20000000806 */
[----:B0-----:R-:W-:Y:S01]  /*9630*/  IMAD.U32 R4, RZ, RZ, UR60 ;  /* 0x0000003cff047e24 */ /* 0x001fe2000f8e00ff */
[----:B------:R-:W0:Y:S01]  /*9640*/  LDCU.64 UR30, c[0x3][0x920] ;  /* 0x00c12400ff1e77ac */ /* 0x000e220008000a00 */
[----:B------:R-:W-:Y:S01]  /*9650*/  IMAD.U32 R5, RZ, RZ, UR61 ;  /* 0x0000003dff057e24 */ /* 0x000fe2000f8e00ff */
[C-C-:B-1----:R-:W-:Y:S01]  /*9660*/  DADD R18, R14.reuse, R16.reuse ;  /* 0x000000000e127229 */ /* 0x142fe20000000010 */
[----:B------:R-:W1:Y:S01]  /*9670*/  LDCU.64 UR60, c[0x3][0x738] ;  /* 0x00c0e700ff3c77ac */ /* 0x000e620008000a00 */
[----:B------:R-:W-:Y:S01]  /*9680*/  DADD R14, R14, -R16 ;  /* 0x000000000e0e7229 */ /* 0x000fe20000000810 */
[----:B---3--:R-:W-:Y:S01]  /*9690*/  IMAD.U32 R6, RZ, RZ, UR64 ;  /* 0x00000040ff067e24 */ /* 0x008fe2000f8e00ff */
[C---:B------:R-:W-:Y:S01]  /*96a0*/  DFMA R16, R10.reuse, UR4, RZ ;  /* 0x000000040a107c2b */ /* 0x040fe200080000ff */
[----:B------:R-:W-:Y:S01]  /*96b0*/  IMAD.U32 R7, RZ, RZ, UR65 ;  /* 0x00000041ff077e24 */ /* 0x000fe2000f8e00ff */
[C---:B------:R-:W-:Y:S01]  /*96c0*/  DFMA R38, R10.reuse, UR46, RZ ;  /* 0x0000002e0a267c2b */ /* 0x040fe200080000ff */
[----:B------:R-:W3:Y:S01]  /*96d0*/  LDCU.64 UR46, c[0x3][0x910] ;  /* 0x00c12200ff2e77ac */ /* 0x000ee20008000a00 */
[----:B------:R-:W-:-:S02]  /*96e0*/  DFMA R34, R10, R4, RZ ;  /* 0x000000040a22722b */ /* 0x000fc400000000ff */
[----:B--2---:R-:W-:Y:S01]  /*96f0*/  DFMA R10, R10, UR56, RZ ;  /* 0x000000380a0a7c2b */ /* 0x004fe200080000ff */
[----:B------:R-:W2:Y:S01]  /*9700*/  LDCU.64 UR56, c[0x3][0x758] ;  /* 0x00c0eb00ff3877ac */ /* 0x000ea20008000a00 */
[C---:B------:R-:W-:Y:S02]  /*9710*/  DFMA R36, R12.reuse, R6, RZ ;  /* 0x000000060c24722b */ /* 0x040fe400000000ff */
[----:B-----5:R-:W-:Y:S01]  /*9720*/  DFMA R40, R12, UR50, RZ ;  /* 0x000000320c287c2b */ /* 0x020fe200080000ff */
[----:B------:R-:W5:Y:S01]  /*9730*/  LDCU.64 UR50, c[0x3][0x770] ;  /* 0x00c0ee00ff3277ac */ /* 0x000f620008000a00 */
[C---:B------:R-:W-:Y:S02]  /*9740*/  DFMA R34, R18.reuse, UR42, R34 ;  /* 0x0000002a12227c2b */ /* 0x040fe40008000022 */
[C---:B------:R-:W-:Y:S01]  /*9750*/  DFMA R16, R18.reuse, UR12, R16 ;  /* 0x0000000c12107c2b */ /* 0x040fe20008000010 */
[----:B------:R-:W5:Y:S01]  /*9760*/  LDCU.64 UR24, c[0x3][0x780] ;  /* 0x00c0f000ff1877ac */ /* 0x000f620008000a00 */
[----:B-1----:R-:W-:-:S02]  /*9770*/  DFMA R42, R18, UR60, R10 ;  /* 0x0000003c122a7c2b */ /* 0x002fc4000800000a */
[----:B------:R-:W-:Y:S01]  /*9780*/  DADD R10, R20, R22 ;  /* 0x00000000140a7229 */ /* 0x000fe20000000016 */
[----:B------:R-:W1:Y:S01]  /*9790*/  LDCU.64 UR22, c[0x3][0x928] ;  /* 0x00c12500ff1677ac */ /* 0x000e620008000a00 */
[----:B------:R-:W-:Y:S02]  /*97a0*/  DFMA R38, R18, UR52, R38 ;  /* 0x0000003412267c2b */ /* 0x000fe40008000026 */
[----:B------:R-:W-:Y:S01]  /*97b0*/  DADD R20, R20, -R22 ;  /* 0x0000000014147229 */ /* 0x000fe20000000816 */
[----:B------:R-:W-:Y:S01]  /*97c0*/  LDS.64 R18, [R3+0x1e0] ;  /* 0x0001e00003127984 */ /* 0x000fe20000000a00 */
[----:B------:R-:W-:Y:S01]  /*97d0*/  DFMA R36, R14, UR44, R36 ;  /* 0x0000002c0e247c2b */ /* 0x000fe20008000024 */
[----:B------:R-:W4:Y:S01]  /*97e0*/  LDCU.64 UR52, c[0x3][0x918] ;  /* 0x00c12300ff3477ac */ /* 0x000f220008000a00 */
[----:B------:R-:W-:Y:S01]  /*97f0*/  DFMA R32, R12, UR8, RZ ;  /* 0x000000080c207c2b */ /* 0x000fe200080000ff */
[----:B------:R-:W1:Y:S01]  /*9800*/  LDS.64 R22, [R3+0x240] ;  /* 0x0002400003167984 */ /* 0x000e620000000a00 */
[----:B------:R-:W-:Y:S01]  /*9810*/  DFMA R34, R10, UR38, R34 ;  /* 0x000000260a227c2b */ /* 0x000fe20008000022 */
[----:B------:R-:W5:Y:S01]  /*9820*/  LDCU.64 UR44, c[0x3][0x778] ;  /* 0x00c0ef00ff2c77ac */ /* 0x000f620008000a00 */
[----:B------:R-:W-:-:S02]  /*9830*/  DFMA R12, R12, UR58, RZ ;  /* 0x0000003a0c0c7c2b */ /* 0x000fc400080000ff */
[----:B------:R-:W-:Y:S01]  /*9840*/  DFMA R40, R14, UR54, R40 ;  /* 0x000000360e287c2b */ /* 0x000fe20008000028 */
[----:B------:R-:W5:Y:S01]  /*9850*/  LDCU.64 UR38, c[0x3][0x930] ;  /* 0x00c12600ff2677ac */ /* 0x000f620008000a00 */
[----:B------:R-:W-:Y:S02]  /*9860*/  DFMA R38, R10, UR40, R38 ;  /* 0x000000280a267c2b */ /* 0x000fe40008000026 */
[----:B------:R-:W-:Y:S01]  /*9870*/  DFMA R32, R14, UR20, R32 ;  /* 0x000000140e207c2b */ /* 0x000fe20008000020 */
[----:B------:R-:W1:Y:S01]  /*9880*/  LDCU.64 UR40, c[0x3][0x938] ;  /* 0x00c12700ff2877ac */ /* 0x000e620008000a00 */
[C---:B------:R-:W-:Y:S02]  /*9890*/  DFMA R16, R10.reuse, UR32, R16 ;  /* 0x000000200a107c2b */ /* 0x040fe40008000010 */
[----:B--2---:R-:W-:Y:S01]  /*98a0*/  DFMA R42, R10, UR56, R42 ;  /* 0x000000380a2a7c2b */ /* 0x004fe2000800002a */
[----:B------:R-:W2:Y:S01]  /*98b0*/  LDCU.64 UR10, c[0x3][0x940] ;  /* 0x00c12800ff0a77ac */ /* 0x000ea20008000a00 */
[----:B------:R-:W-:-:S02]  /*98c0*/  DFMA R12, R14, UR62, R12 ;  /* 0x0000003e0e0c7c2b */ /* 0x000fc4000800000c */
[----:B------:R-:W-:Y:S01]  /*98d0*/  DADD R10, R24, R26 ;  /* 0x00000000180a7229 */ /* 0x000fe2000000001a */
[----:B------:R-:W2:Y:S01]  /*98e0*/  LDCU.64 UR26, c[0x3][0x788] ;  /* 0x00c0f100ff1a77ac */ /* 0x000ea20008000a00 */
[----:B---3--:R-:W-:Y:S02]  /*98f0*/  DFMA R40, R20, UR46, R40 ;  /* 0x0000002e14287c2b */ /* 0x008fe40008000028 */
[----:B------:R-:W-:Y:S01]  /*9900*/  DADD R24, R24, -R26 ;  /* 0x0000000018187229 */ /* 0x000fe2000000081a */
[----:B------:R-:W3:Y:S01]  /*9910*/  LDCU.64 UR6, c[0x3][0x948] ;  /* 0x00c12900ff0677ac */ /* 0x000ee20008000a00 */
[C---:B------:R-:W-:Y:S02]  /*9920*/  DFMA R32, R20.reuse, UR28, R32 ;  /* 0x0000001c14207c2b */ /* 0x040fe40008000020 */
[C---:B------:R-:W-:Y:S01]  /*9930*/  DFMA R36, R20.reuse, UR36, R36 ;  /* 0x0000002414247c2b */ /* 0x040fe20008000024 */
[----:B------:R-:W3:Y:S01]  /*9940*/  LDCU.64 UR36, c[0x3][0x790] ;  /* 0x00c0f200ff2477ac */ /* 0x000ee20008000a00 */
[----:B----4-:R-:W-:-:S02]  /*9950*/  DFMA R20, R20, UR52, R12 ;  /* 0x0000003414147c2b */ /* 0x010fc4000800000c */
[C---:B------:R-:W-:Y:S01]  /*9960*/  DFMA R14, R10.reuse, UR48, R16 ;  /* 0x000000300a0e7c2b */ /* 0x040fe20008000010 */
[----:B0-----:R-:W-:Y:S01]  /*9970*/  IMAD.U32 R12, RZ, RZ, UR30 ;  /* 0x0000001eff0c7e24 */ /* 0x001fe2000f8e00ff */
[C---:B------:R-:W-:Y:S01]  /*9980*/  DFMA R34, R10.reuse, UR34, R34 ;  /* 0x000000220a227c2b */ /* 0x040fe20008000022 */
[----:B------:R-:W-:Y:S01]  /*9990*/  IMAD.U32 R13, RZ, RZ, UR31 ;  /* 0x0000001fff0d7e24 */ /* 0x000fe2000f8e00ff */
[C---:B-----5:R-:W-:Y:S01]  /*99a0*/  DFMA R38, R10.reuse, UR50, R38 ;  /* 0x000000320a267c2b */ /* 0x060fe20008000026 */
[----:B------:R-:W0:Y:S01]  /*99b0*/  LDCU.64 UR46, c[0x3][0x798] ;  /* 0x00c0f300ff2e77ac */ /* 0x000e220008000a00 */
[----:B------:R-:W-:Y:S01]  /*99c0*/  DFMA R42, R10, UR44, R42 ;  /* 0x0000002c0a2a7c2b */ /* 0x000fe2000800002a */
[----:B------:R-:W-:Y:S01]  /*99d0*/  IMAD.U32 R16, RZ, RZ, UR24 ;  /* 0x00000018ff107e24 */ /* 0x000fe2000f8e00ff */
[----:B------:R-:W-:Y:S01]  /*99e0*/  DADD R10, R28, R30 ;  /* 0x000000001c0a7229 */ /* 0x000fe2000000001e */
[----:B------:R-:W4:Y:S01]  /*99f0*/  LDCU.64 UR34, c[0x3][0x950] ;  /* 0x00c12a00ff2277ac */ /* 0x000f220008000a00 */
[C---:B------:R-:W-:Y:S01]  /*9a00*/  DFMA R40, R24.reuse, UR38, R40 ;  /* 0x0000002618287c2b */ /* 0x040fe20008000028 */
[----:B------:R-:W-:Y:S01]  /*9a10*/  IMAD.U32 R17, RZ, RZ, UR25 ;  /* 0x00000019ff117e24 */ /* 0x000fe2000f8e00ff */
[C---:B-1----:R-:W-:Y:S01]  /*9a20*/  DFMA R36, R24.reuse, UR22, R36 ;  /* 0x0000001618247c2b */ /* 0x042fe20008000024 */
[----:B------:R-:W1:Y:S01]  /*9a30*/  LDCU.64 UR38, c[0x3][0x958] ;  /* 0x00c12b00ff2677ac */ /* 0x000e620008000a00 */
[----:B------:R-:W-:-:S02]  /*9a40*/  DFMA R32, R24, R12, R32 ;  /* 0x0000000c1820722b */ /* 0x000fc40000000020 */
[----:B------:R-:W-:Y:S01]  /*9a50*/  DFMA R26, R24, UR40, R20 ;  /* 0x00000028181a7c2b */ /* 0x000fe20008000014 */
[----:B------:R-:W5:Y:S01]  /*9a60*/  LDCU.64 UR18, c[0x3][0x7a0] ;  /* 0x00c0f400ff1277ac */ /* 0x000f620008000a00 */
[----:B------:R-:W-:Y:S01]  /*9a70*/  DFMA R24, R10, R16, R14 ;  /* 0x000000100a18722b */ /* 0x000fe2000000000e */
[----:B--2---:R-:W-:Y:S01]  /*9a80*/  IMAD.U32 R14, RZ, RZ, UR10 ;  /* 0x0000000aff0e7e24 */ /* 0x004fe2000f8e00ff */
[----:B------:R-:W2:Y:S01]  /*9a90*/  LDCU.64 UR16, c[0x3][0x960] ;  /* 0x00c12c00ff1077ac */ /* 0x000ea20008000a00 */
[----:B------:R-:W-:Y:S01]  /*9aa0*/  IMAD.U32 R15, RZ, RZ, UR11 ;  /* 0x0000000bff0f7e24 */ /* 0x000fe2000f8e00ff */
[----:B------:R-:W-:Y:S01]  /*9ab0*/  DADD R28, R28, -R30 ;  /* 0x000000001c1c7229 */ /* 0x000fe2000000081e */
[----:B------:R-:W2:Y:S01]  /*9ac0*/  LDCU.64 UR14, c[0x3][0x7a8] ;  /* 0x00c0f500ff0e77ac */ /* 0x000ea20008000a00 */
[----:B------:R-:W-:Y:S02]  /*9ad0*/  DADD R20, R18, R22 ;  /* 0x0000000012147229 */ /* 0x000fe40000000016 */
[C---:B------:R-:W-:Y:S01]  /*9ae0*/  DFMA R34, R10.reuse, UR26, R34 ;  /* 0x0000001a0a227c2b */ /* 0x040fe20008000022 */
[----:B------:R-:W2:Y:S01]  /*9af0*/  LDCU.64 UR42, c[0x3][0x968] ;  /* 0x00c12d00ff2a77ac */ /* 0x000ea20008000a00 */
[----:B---3--:R-:W-:-:S02]  /*9b00*/  DFMA R38, R10, UR36, R38 ;  /* 0x000000240a267c2b */ /* 0x008fc40008000026 */
[----:B0-----:R-:W-:Y:S01]  /*9b10*/  DFMA R42, R10, UR46, R42 ;  /* 0x0000002e0a2a7c2b */ /* 0x001fe2000800002a */
[----:B------:R-:W0:Y:S01]  /*9b20*/  LDCU.64 UR30, c[0x3][0x7b0] ;  /* 0x00c0f600ff1e77ac */ /* 0x000e220008000a00 */
[----:B------:R-:W-:Y:S02]  /*9b30*/  DADD R22, R18, -R22 ;  /* 0x0000000012167229 */ /* 0x000fe40000000816 */
[C---:B------:R-:W-:Y:S01]  /*9b40*/  DFMA R36, R28.reuse, UR6, R36 ;  /* 0x000000061c247c2b */ /* 0x040fe20008000024 */
[----:B------:R-:W3:Y:S01]  /*9b50*/  LDCU.64 UR24, c[0x3][0x7b8] ;  /* 0x00c0f700ff1877ac */ /* 0x000ee20008000a00 */
[C---:B----4-:R-:W-:Y:S01]  /*9b60*/  DFMA R40, R28.reuse, UR34, R40 ;  /* 0x000000221c287c2b */ /* 0x050fe20008000028 */
[----:B-----5:R-:W-:Y:S01]  /*9b70*/  IMAD.U32 R18, RZ, RZ, UR18 ;  /* 0x00000012ff127e24 */ /* 0x020fe2000f8e00ff */
[C---:B------:R-:W-:Y:S01]  /*9b80*/  DFMA R32, R28.reuse, R14, R32 ;  /* 0x0000000e1c20722b */ /* 0x040fe20000000020 */
[----:B------:R-:W4:Y:S01]  /*9b90*/  LDCU.64 UR22, c[0x3][0x970] ;  /* 0x00c12e00ff1677ac */ /* 0x000f220008000a00 */
[----:B-1----:R-:W-:Y:S01]  /*9ba0*/  DFMA R26, R28, UR38, R26 ;  /* 0x000000261c1a7c2b */ /* 0x002fe2000800001a */
[----:B------:R-:W-:Y:S01]  /*9bb0*/  IMAD.U32 R19, RZ, RZ, UR19 ;  /* 0x00000013ff137e24 */ /* 0x000fe2000f8e00ff */
[----:B--2---:R-:W-:Y:S01]  /*9bc0*/  DFMA R34, R20, UR14, R34 ;  /* 0x0000000e14227c2b */ /* 0x004fe20008000022 */
[----:B------:R-:W1:Y:S01]  /*9bd0*/  LDCU.64 UR10, c[0x3][0x978] ;  /* 0x00c12f00ff0a77ac */ /* 0x000e620008000a00 */
[----:B------:R-:W-:Y:S01]  /*9be0*/  IMAD.U32 R10, RZ, RZ, UR16 ;  /* 0x00000010ff0a7e24 */ /* 0x000fe2000f8e00ff */
[----:B------:R-:W-:Y:S01]  /*9bf0*/  DFMA R36, R22, UR42, R36 ;  /* 0x0000002a16247c2b */ /* 0x000fe20008000024 */
[----:B------:R-:W-:Y:S01]  /*9c00*/  IMAD.U32 R11, RZ, RZ, UR17 ;  /* 0x00000011ff0b7e24 */ /* 0x000fe2000f8e00ff */
[----:B------:R-:W-:-:S02]  /*9c10*/  DFMA R24, R20, R18, R24 ;  /* 0x000000121418722b */ /* 0x000fc40000000018 */
[----:B0-----:R-:W-:-:S03]  /*9c20*/  DFMA R38, R20, UR30, R38 ;  /* 0x0000001e14267c2b */ /* 0x001fc60008000026 */
[----:B------:R-:W-:Y:S02]  /*9c30*/  DFMA R32, R22, R10, R32 ;  /* 0x0000000a1620722b */ /* 0x000fe40000000020 */
[----:B---3--:R-:W-:Y:S02]  /*9c40*/  DFMA R42, R20, UR24, R42 ;  /* 0x00000018142a7c2b */ /* 0x008fe4000800002a */
[----:B----4-:R-:W-:-:S04]  /*9c50*/  DFMA R40, R22, UR22, R40 ;  /* 0x0000001616287c2b */ /* 0x010fc80008000028 */
[----:B------:R-:W-:Y:S02]  /*9c60*/  DADD R20, R24, R32 ;  /* 0x0000000018147229 */ /* 0x000fe40000000020 */
[----:B-1----:R-:W-:Y:S02]  /*9c70*/  DFMA R28, R22, UR10, R26 ;  /* 0x0000000a161c7c2b */ /* 0x002fe4000800001a */
[----:B------:R-:W-:Y:S02]  /*9c80*/  DADD R22, R34, R36 ;  /* 0x0000000022167229 */ /* 0x000fe40000000024 */
[----:B------:R-:W-:Y:S01]  /*9c90*/  DADD R26, R38, R40 ;  /* 0x00000000261a7229 */ /* 0x000fe20000000028 */
[----:B------:R1:W-:Y:S01]  /*9ca0*/  STS.64 [R3], R20 ;  /* 0x0000001403007388 */ /* 0x0003e20000000a00 */
[----:B------:R-:W-:Y:S02]  /*9cb0*/  DADD R24, R24, -R32 ;  /* 0x0000000018187229 */ /* 0x000fe40000000820 */
[----:B------:R-:W-:Y:S01]  /*9cc0*/  DADD R30, R42, R28 ;  /* 0x000000002a1e7229 */ /* 0x000fe2000000001c */
        /* <DEDUP_REMOVED lines=10> */
.L_x_166:
[----:B------:R-:W-:Y:S05]  /*9d70*/  BSYNC.RECONVERGENT B0 ;  /* 0x0000000000007941 */ /* 0x000fea0003800200 */
.L_x_165:
[----:B------:R-:W-:Y:S06]  /*9d80*/  BAR.SYNC.DEFER_BLOCKING 0x0 ;  /* 0x0000000000007b1d */ /* 0x000fec0000010000 */
[----:B------:R-:W-:Y:S05]  /*9d90*/  @P1 EXIT ;  /* 0x000000000000194d */ /* 0x000fea0003800000 */
[----:B01----:R-:W-:Y:S01]  /*9da0*/  IMAD.SHL.U32 R3, R8, 0x8, RZ ;  /* 0x0000000808037824 */ /* 0x003fe200078e00ff */
[----:B------:R-:W0:Y:S04]  /*9db0*/  LDCU.128 UR16, c[0x3][0x710] ;  /* 0x00c0e200ff1077ac */ /* 0x000e280008000c00 */
[----:B------:R-:W-:Y:S01]  /*9dc0*/  LOP3.LUT R3, R3, 0x38, RZ, 0xc0, !PT ;  /* 0x0000003803037812 */ /* 0x000fe200078ec0ff */
[----:B------:R-:W1:Y:S04]  /*9dd0*/  LDCU.64 UR14, c[0x3][0x728] ;  /* 0x00c0e500ff0e77ac */ /* 0x000e680008000a00 */
[----:B------:R-:W-:Y:S01]  /*9de0*/  IMAD.IADD R9, R2, 0x1, R3 ;  /* 0x0000000102097824 */ /* 0x000fe200078e0203 */
[----:B------:R-:W2:Y:S04]  /*9df0*/  LDCU.128 UR24, c[0x3][0x730] ;  /* 0x00c0e600ff1877ac */ /* 0x000ea80008000c00 */
[----:B------:R-:W-:Y:S01]  /*9e00*/  LDS.64 R2, [R9] ;  /* 0x0000000009027984 */ /* 0x000fe20000000a00 */
[----:B------:R-:W3:Y:S03]  /*9e10*/  LDCU.128 UR40, c[0x3][0x8d0] ;  /* 0x00c11a00ff2877ac */ /* 0x000ee60008000c00 */
[----:B------:R-:W4:Y:S01]  /*9e20*/  LDS.64 R20, [R9+0x3180] ;  /* 0x0031800009147984 */ /* 0x000f220000000a00 */
[----:B------:R-:W5:Y:S03]  /*9e30*/  LDCU.128 UR36, c[0x3][0x8f0] ;  /* 0x00c11e00ff2477ac */ /* 0x000f660008000c00 */
[----:B------:R-:W-:Y:S01]  /*9e40*/  LDS.64 R24, [R9+0x480] ;  /* 0x0004800009187984 */ /* 0x000fe20000000a00 */
[----:B------:R-:W5:Y:S03]  /*9e50*/  LDCU.64 UR22, c[0x3][0x8e8] ;  /* 0x00c11d00ff1677ac */ /* 0x000f660008000a00 */
[----:B------:R-:W0:Y:S01]  /*9e60*/  LDS.64 R26, [R9+0x2d00] ;  /* 0x002d0000091a7984 */ /* 0x000e220000000a00 */
[----:B------:R-:W5:Y:S03]  /*9e70*/  LDCU.64 UR30, c[0x3][0x748] ;  /* 0x00c0e900ff1e77ac */ /* 0x000f660008000a00 */
[----:B------:R-:W-:Y:S01]  /*9e80*/  LDS.64 R28, [R9+0x900] ;  /* 0x00090000091c7984 */ /* 0x000fe20000000a00 */
[----:B------:R-:W5:Y:S03]  /*9e90*/  LDCU.64 UR34, c[0x3][0x908] ;  /* 0x00c12100ff2277ac */ /* 0x000f660008000a00 */
[----:B------:R-:W5:Y:S01]  /*9ea0*/  LDS.64 R30, [R9+0x2880] ;  /* 0x00288000091e7984 */ /* 0x000f620000000a00 */
[----:B------:R-:W5:Y:S03]  /*9eb0*/  LDCU.64 UR10, c[0x3][0x768] ;  /* 0x00c0ed00ff0a77ac */ /* 0x000f660008000a00 */
[----:B------:R-:W-:Y:S01]  /*9ec0*/  LDS.64 R32, [R9+0x1f80] ;  /* 0x001f800009207984 */ /* 0x000fe20000000a00 */
[----:B------:R-:W5:Y:S01]  /*9ed0*/  LDCU.64 UR6, c[0x3][0x928] ;  /* 0x00c12500ff0677ac */ /* 0x000f620008000a00 */
[----:B------:R-:W5:Y:S01]  /*9ee0*/  LDCU.128 UR44, c[0x3][0x7b0] ;  /* 0x00c0f600ff2c77ac */ /* 0x000f620008000c00 */
[----:B----4-:R-:W-:-:S02]  /*9ef0*/  DADD R22, R2, R20 ;  /* 0x0000000002167229 */ /* 0x010fc40000000014 */
[----:B------:R-:W-:Y:S02]  /*9f00*/  DADD R2, R2, -R20 ;  /* 0x0000000002027229 */ /* 0x000fe40000000814 */
[C-C-:B0-----:R-:W-:Y:S02]  /*9f10*/  DADD R20, R24.reuse, R26.reuse ;  /* 0x0000000018147229 */ /* 0x141fe4000000001a */
[----:B------:R-:W-:Y:S02]  /*9f20*/  DADD R24, R24, -R26 ;  /* 0x0000000018187229 */ /* 0x000fe4000000081a */
[C---:B------:R-:W-:Y:S01]  /*9f30*/  DFMA R36, R22.reuse, R4, RZ ;  /* 0x000000041624722b */ /* 0x040fe200000000ff */
[----:B------:R-:W-:Y:S01]  /*9f40*/  LDS.64 R26, [R9+0x2400] ;  /* 0x00240000091a7984 */ /* 0x000fe20000000a00 */
[C---:B------:R-:W-:Y:S02]  /*9f50*/  DFMA R34, R22.reuse, UR4, RZ ;  /* 0x0000000416227c2b */ /* 0x040fe400080000ff */
[C---:B------:R-:W-:Y:S01]  /*9f60*/  DFMA R38, R22.reuse, UR16, RZ ;  /* 0x0000001016267c2b */ /* 0x040fe200080000ff */
[----:B------:R-:W0:Y:S01]  /*9f70*/  LDS.64 R4, [R9+0xd80] ;  /* 0x000d800009047984 */ /* 0x000e220000000a00 */
[----:B------:R-:W-:Y:S01]  /*9f80*/  DFMA R42, R22, UR18, RZ ;  /* 0x00000012162a7c2b */ /* 0x000fe200080000ff */
[----:B------:R-:W4:Y:S01]  /*9f90*/  LDCU.128 UR16, c[0x3][0x750] ;  /* 0x00c0ea00ff1077ac */ /* 0x000f220008000c00 */
[C---:B-1----:R-:W-:Y:S01]  /*9fa0*/  DFMA R40, R20.reuse, UR14, R36 ;  /* 0x0000000e14287c2b */ /* 0x042fe20008000024 */
[----:B------:R-:W1:Y:S01]  /*9fb0*/  LDS.64 R22, [R9+0x1200] ;  /* 0x0012000009167984 */ /* 0x000e620000000a00 */
[C---:B------:R-:W-:Y:S01]  /*9fc0*/  DFMA R36, R20.reuse, UR12, R34 ;  /* 0x0000000c14247c2b */ /* 0x040fe20008000022 */
[----:B------:R-:W1:Y:S01]  /*9fd0*/  LDCU.64 UR14, c[0x3][0x788] ;  /* 0x00c0f100ff0e77ac */ /* 0x000e620008000a00 */
[C---:B--2---:R-:W-:Y:S01]  /*9fe0*/  DFMA R44, R20.reuse, UR24, R38 ;  /* 0x00000018142c7c2b */ /* 0x044fe20008000026 */
[----:B------:R-:W-:Y:S01]  /*9ff0*/  LDS.64 R34, [R9+0x1b00] ;  /* 0x001b000009227984 */ /* 0x000fe20000000a00 */
[----:B------:R-:W-:Y:S01]  /*a000*/  DFMA R48, R20, UR26, R42 ;  /* 0x0000001a14307c2b */ /* 0x000fe2000800002a */
[----:B------:R-:W2:Y:S01]  /*a010*/  LDCU.128 UR24, c[0x3][0x910] ;  /* 0x00c12200ff1877ac */ /* 0x000ea20008000c00 */
[C---:B---3--:R-:W-:Y:S01]  /*a020*/  DFMA R42, R2.reuse, UR40, RZ ;  /* 0x00000028022a7c2b */ /* 0x048fe200080000ff */
[----:B------:R-:W3:Y:S01]  /*a030*/  LDS.64 R20, [R9+0x1680] ;  /* 0x0016800009147984 */ /* 0x000ee20000000a00 */
[C---:B------:R-:W-:Y:S01]  /*a040*/  DFMA R46, R2.reuse, UR42, RZ ;  /* 0x0000002a022e7c2b */ /* 0x040fe200080000ff */
[----:B------:R-:W1:Y:S01]  /*a050*/  LDCU.128 UR40, c[0x3][0x930] ;  /* 0x00c12600ff2877ac */ /* 0x000e620008000c00 */
[----:B------:R-:W-:-:S02]  /*a060*/  DFMA R38, R2, R6, RZ ;  /* 0x000000060226722b */ /* 0x000fc400000000ff */
[----:B------:R-:W-:Y:S02]  /*a070*/  DFMA R6, R2, UR8, RZ ;  /* 0x0000000802067c2b */ /* 0x000fe400080000ff */
[C---:B-----5:R-:W-:Y:S02]  /*a080*/  DFMA R42, R24.reuse, UR36, R42 ;  /* 0x00000024182a7c2b */ /* 0x060fe4000800002a */
[----:B------:R-:W-:Y:S01]  /*a090*/  DFMA R46, R24, UR38, R46 ;  /* 0x00000026182e7c2b */ /* 0x000fe2000800002e */
[----:B------:R-:W5:Y:S01]  /*a0a0*/  LDCU.128 UR36, c[0x3][0x770] ;  /* 0x00c0ee00ff2477ac */ /* 0x000f620008000c00 */
[C-C-:B------:R-:W-:Y:S02]  /*a0b0*/  DADD R2, R28.reuse, R30.reuse ;  /* 0x000000001c027229 */ /* 0x140fe4000000001e */
[----:B------:R-:W-:Y:S02]  /*a0c0*/  DADD R28, R28, -R30 ;  /* 0x000000001c1c7229 */ /* 0x000fe4000000081e */
[C---:B------:R-:W-:Y:S01]  /*a0d0*/  DFMA R38, R24.reuse, UR22, R38 ;  /* 0x0000001618267c2b */ /* 0x040fe20008000026 */
[----:B------:R-:W3:Y:S01]  /*a0e0*/  LDCU.64 UR22, c[0x3][0x948] ;  /* 0x00c12900ff1677ac */ /* 0x000ee20008000a00 */
[----:B------:R-:W-:-:S02]  /*a0f0*/  DFMA R6, R24, UR20, R6 ;  /* 0x0000001418067c2b */ /* 0x000fc40008000006 */
[C---:B------:R-:W-:Y:S02]  /*a100*/  DFMA R36, R2.reuse, UR32, R36 ;  /* 0x0000002002247c2b */ /* 0x040fe40008000024 */
[C---:B------:R-:W-:Y:S01]  /*a110*/  DFMA R40, R2.reuse, UR30, R40 ;  /* 0x0000001e02287c2b */ /* 0x040fe20008000028 */
[----:B------:R-:W3:Y:S01]  /*a120*/  LDCU.64 UR30, c[0x3][0x7a8] ;  /* 0x00c0f500ff1e77ac */ /* 0x000ee20008000a00 */
[C---:B----4-:R-:W-:Y:S02]  /*a130*/  DFMA R44, R2.reuse, UR16, R44 ;  /* 0x00000010022c7c2b */ /* 0x050fe4000800002c */
[----:B------:R-:W-:Y:S01]  /*a140*/  DFMA R48, R2, UR18, R48 ;  /* 0x0000001202307c2b */ /* 0x000fe20008000030 */
[----:B------:R-:W4:Y:S01]  /*a150*/  LDCU.128 UR16, c[0x3][0x790] ;  /* 0x00c0f200ff1077ac */ /* 0x000f220008000c00 */
[C---:B--2---:R-:W-:Y:S02]  /*a160*/  DFMA R42, R28.reuse, UR24, R42 ;  /* 0x000000181c2a7c2b */ /* 0x044fe4000800002a */
[----:B------:R-:W-:Y:S01]  /*a170*/  DFMA R46, R28, UR26, R46 ;  /* 0x0000001a1c2e7c2b */ /* 0x000fe2000800002e */
[----:B------:R-:W2:Y:S01]  /*a180*/  LDCU.128 UR24, c[0x3][0x950] ;  /* 0x00c12a00ff1877ac */ /* 0x000ea20008000c00 */
[----:B0-----:R-:W-:-:S02]  /*a190*/  DADD R2, R4, R26 ;  /* 0x0000000004027229 */ /* 0x001fc4000000001a */
[----:B------:R-:W-:Y:S01]  /*a1a0*/  DFMA R38, R28, UR34, R38 ;  /* 0x000000221c267c2b */ /* 0x000fe20008000026 */
[----:B------:R-:W0:Y:S01]  /*a1b0*/  LDCU.64 UR34, c[0x3][0x968] ;  /* 0x00c12d00ff2277ac */ /* 0x000e220008000a00 */
[----:B------:R-:W-:Y:S02]  /*a1c0*/  DADD R4, R4, -R26 ;  /* 0x0000000004047229 */ /* 0x000fe4000000081a */
[----:B------:R-:W-:Y:S02]  /*a1d0*/  DFMA R30, R28, UR28, R6 ;  /* 0x0000001c1c1e7c2b */ /* 0x000fe40008000006 */
[C---:B-----5:R-:W-:Y:S02]  /*a1e0*/  DFMA R44, R2.reuse, UR36, R44 ;  /* 0x00000024022c7c2b */ /* 0x060fe4000800002c */
[----:B------:R-:W-:Y:S01]  /*a1f0*/  DFMA R48, R2, UR38, R48 ;  /* 0x0000002602307c2b */ /* 0x000fe20008000030 */
[----:B------:R-:W5:Y:S01]  /*a200*/  LDCU.128 UR36, c[0x3][0x970] ;  /* 0x00c12e00ff2477ac */ /* 0x000f620008000c00 */
[----:B-1----:R-:W-:-:S02]  /*a210*/  DADD R6, R22, R32 ;  /* 0x0000000016067229 */ /* 0x002fc40000000020 */
[----:B------:R-:W-:Y:S02]  /*a220*/  DADD R22, R22, -R32 ;  /* 0x0000000016167229 */ /* 0x000fe40000000820 */
[C---:B------:R-:W-:Y:S02]  /*a230*/  DFMA R42, R4.reuse, UR40, R42 ;  /* 0x00000028042a7c2b */ /* 0x040fe4000800002a */
[----:B------:R-:W-:Y:S02]  /*a240*/  DFMA R46, R4, UR42, R46 ;  /* 0x0000002a042e7c2b */ /* 0x000fe4000800002e */
[----:B------:R-:W-:Y:S02]  /*a250*/  DFMA R40, R2, UR10, R40 ;  /* 0x0000000a02287c2b */ /* 0x000fe40008000028 */
[----:B------:R-:W-:Y:S02]  /*a260*/  DFMA R38, R4, UR6, R38 ;  /* 0x0000000604267c2b */ /* 0x000fe40008000026 */
[----:B---3--:R-:W-:-:S02]  /*a270*/  DADD R24, R20, R34 ;  /* 0x0000000014187229 */ /* 0x008fc40000000022 */
[----:B------:R-:W-:Y:S02]  /*a280*/  DADD R20, R20, -R34 ;  /* 0x0000000014147229 */ /* 0x000fe40000000822 */
[C---:B----4-:R-:W-:Y:S02]  /*a290*/  DFMA R44, R6.reuse, UR16, R44 ;  /* 0x00000010062c7c2b */ /* 0x050fe4000800002c */
[----:B------:R-:W-:Y:S02]  /*a2a0*/  DFMA R48, R6, UR18, R48 ;  /* 0x0000001206307c2b */ /* 0x000fe40008000030 */
[C---:B--2---:R-:W-:Y:S02]  /*a2b0*/  DFMA R42, R22.reuse, UR24, R42 ;  /* 0x00000018162a7c2b */ /* 0x044fe4000800002a */
[----:B------:R-:W-:Y:S02]  /*a2c0*/  DFMA R46, R22, UR26, R46 ;  /* 0x0000001a162e7c2b */ /* 0x000fe4000800002e */
[----:B------:R-:W-:-:S02]  /*a2d0*/  DFMA R40, R6, UR14, R40 ;  /* 0x0000000e06287c2b */ /* 0x000fc40008000028 */
[----:B------:R-:W-:Y:S02]  /*a2e0*/  DFMA R38, R22, UR22, R38 ;  /* 0x0000001616267c2b */ /* 0x000fe40008000026 */
[C---:B------:R-:W-:Y:S02]  /*a2f0*/  DFMA R44, R24.reuse, UR44, R44 ;  /* 0x0000002c182c7c2b */ /* 0x040fe4000800002c */
[----:B------:R-:W-:Y:S02]  /*a300*/  DFMA R48, R24, UR46, R48 ;  /* 0x0000002e18307c2b */ /* 0x000fe40008000030 */
[C---:B-----5:R-:W-:Y:S02]  /*a310*/  DFMA R42, R20.reuse, UR36, R42 ;  /* 0x00000024142a7c2b */ /* 0x060fe4000800002a */
[----:B------:R-:W-:Y:S02]  /*a320*/  DFMA R46, R20, UR38, R46 ;  /* 0x00000026142e7c2b */ /* 0x000fe4000800002e */
[----:B------:R-:W-:-:S02]  /*a330*/  DFMA R40, R24, UR30, R40 ;  /* 0x0000001e18287c2b */ /* 0x000fc40008000028 */
[----:B0-----:R-:W-:Y:S02]  /*a340*/  DFMA R38, R20, UR34, R38 ;  /* 0x0000002214267c2b */ /* 0x001fe40008000026 */
[----:B------:R-:W-:Y:S01]  /*a350*/  DFMA R36, R2, UR48, R36 ;  /* 0x0000003002247c2b */ /* 0x000fe20008000024 */
[----:B------:R-:W-:Y:S10]  /*a360*/  @!P0 EXIT ;  /* 0x000000000000894d */ /* 0x000ff40003800000 */
[----:B------:R-:W0:Y:S01]  /*a370*/  LDC.64 R2, c[0x0][0x3c8] ;  /* 0x0000f200ff027b82 */ /* 0x000e220000000a00 */
[----:B------:R-:W-:Y:S02]  /*a380*/  DFMA R30, R4, R12, R30 ;  /* 0x0000000c041e722b */ /* 0x000fe4000000001e */
[----:B------:R-:W-:Y:S01]  /*a390*/  DFMA R36, R6, R16, R36 ;  /* 0x000000100624722b */ /* 0x000fe20000000024 */
[----:B------:R-:W-:Y:S01]  /*a3a0*/  LOP3.LUT R5, R8, 0x3f, RZ, 0xc0, !PT ;  /* 0x0000003f08057812 */ /* 0x000fe200078ec0ff */
[----:B------:R-:W-:Y:S02]  /*a3b0*/  DADD R8, R44, R42 ;  /* 0x000000002c087229 */ /* 0x000fe4000000002a */
[----:B------:R-:W-:Y:S02]  /*a3c0*/  DADD R6, R40, R38 ;  /* 0x0000000028067229 */ /* 0x000fe40000000026 */
[----:B------:R-:W-:Y:S01]  /*a3d0*/  DFMA R30, R22, R14, R30 ;  /* 0x0000000e161e722b */ /* 0x000fe2000000001e */
[----:B------:R-:W-:Y:S01]  /*a3e0*/  IMAD R5, R0, 0x200, R5 ;  /* 0x0000020000057824 */ /* 0x000fe200078e0205 */
[----:B------:R-:W-:-:S02]  /*a3f0*/  DFMA R36, R24, R18, R36 ;  /* 0x000000121824722b */ /* 0x000fc40000000024 */
[----:B------:R-:W-:Y:S02]  /*a400*/  DADD R42, R44, -R42 ;  /* 0x000000002c2a7229 */ /* 0x000fe4000000082a */
[----:B------:R-:W-:Y:S02]  /*a410*/  DADD R38, R40, -R38 ;  /* 0x0000000028267229 */ /* 0x000fe40000000826 */
[----:B------:R-:W-:Y:S02]  /*a420*/  DFMA R30, R20, R10, R30 ;  /* 0x0000000a141e722b */ /* 0x000fe4000000001e */
[C-C-:B------:R-:W-:Y:S02]  /*a430*/  DADD R10, R48.reuse, R46.reuse ;  /* 0x00000000300a7229 */ /* 0x140fe4000000002e */
[----:B------:R-:W-:Y:S01]  /*a440*/  DADD R46, R48, -R46 ;  /* 0x00000000302e7229 */ /* 0x000fe2000000082e */
[----:B0-----:R-:W-:-:S03]  /*a450*/  IMAD.WIDE R2, R5, 0x8, R2 ;  /* 0x0000000805027825 */ /* 0x001fc600078e0202 */
[C-C-:B------:R-:W-:Y:S02]  /*a460*/  DADD R4, R36.reuse, R30.reuse ;  /* 0x0000000024047229 */ /* 0x140fe4000000001e */
        /* <DEDUP_REMOVED lines=10> */
.L_x_167:
        /* <DEDUP_REMOVED lines=15> */
.L_x_430:


//--------------------- .text._Z32massMatrixMultiplyConstantKernelILi8ELi11ELi1EEvidPKdS1_S1_S1_S1_S1_S1_Pd --------------------------
	.section	.text._Z32massMatrixMultiplyConstantKernelILi8ELi11ELi1EEvidPKdS1_S1_S1_S1_S1_S1_Pd,"ax",@progbits
	.align	128
        .global         _Z32massMatrixMultiplyConstantKernelILi8ELi11ELi1EEvidPKdS1_S1_S1_S1_S1_S1_Pd
        .type           _Z32massMatrixMultiplyConstantKernelILi8ELi11ELi1EEvidPKdS1_S1_S1_S1_S1_S1_Pd,@function
        .size           _Z32massMatrixMultiplyConstantKernelILi8ELi11ELi1EEvidPKdS1_S1_S1_S1_S1_S1_Pd,(.L_x_431 - _Z32massMatrixMultiplyConstantKernelILi8ELi11ELi1EEvidPKdS1_S1_S1_S1_S1_S1_Pd)
        .other          _Z32massMatrixMultiplyConstantKernelILi8ELi11ELi1EEvidPKdS1_S1_S1_S1_S1_S1_Pd,@"STO_CUDA_ENTRY STV_DEFAULT"
_Z32massMatrixMultiplyConstantKernelILi8ELi11ELi1EEvidPKdS1_S1_S1_S1_S1_S1_Pd:
.text._Z32massMatrixMultiplyConstantKernelILi8ELi11ELi1EEvidPKdS1_S1_S1_S1_S1_S1_Pd:
        /* <DEDUP_REMOVED lines=27> */
[----:B------:R-:W-:Y:S02]  /*01b0*/  PRMT R32, R39, 0x9910, RZ ;  /* 0x0000991027207816 */ /* 0x000fe400000000ff */
[C---:B----4-:R-:W-:Y:S01]  /*01c0*/  LEA R33, R5.reuse, R2, 0x18 ;  /* 0x0000000205217211 */ /* 0x050fe200078ec0ff */
[----:B------:R-:W-:Y:S01]  /*01d0*/  @P0 IMAD R11, R0, 0x200, R9 ;  /* 0x00000200000b0824 */ /* 0x000fe200078e0209 */
[----:B------:R-:W-:-:S03]  /*01e0*/  LEA R4, R5, R4, 0x18 ;  /* 0x0000000405047211 */ /* 0x000fc600078ec0ff */
[----:B------:R-:W-:Y:S02]  /*01f0*/  IMAD R9, R6, 0x2998, R33 ;  /* 0x0000299806097824 */ /* 0x000fe400078e0221 */
[----:B------:R-:W-:Y:S02]  /*0200*/  IMAD R33, R7, 0x8, R4 ;  /* 0x0000000807217824 */ /* 0x000fe400078e0204 */
[----:B------:R-:W-:Y:S02]  /*0210*/  IMAD R2, R10, 0x58, R9 ;  /* 0x000000580a027824 */ /* 0x000fe400078e0209 */
[----:B0-----:R-:W-:-:S04]  /*0220*/  @P0 IMAD.WIDE R14, R11, 0x8, R14 ;  /* 0x000000080b0e0825 */ /* 0x001fc800078e020e */
[----:B------:R-:W-:Y:S01]  /*0230*/  IMAD R11, R32, 0xb, RZ ;  /* 0x0000000b200b7824 */ /* 0x000fe200078e02ff */
[----:B------:R0:W5:Y:S01]  /*0240*/  @P0 LDG.E.64.CONSTANT R16, desc[UR76][R14.64] ;  /* 0x0000004c0e100981 */ /* 0x000162000c1e9b00 */
[----:B------:R-:W-:Y:S02]  /*0250*/  IMAD R32, R10, 0x370, R2 ;  /* 0x000003700a207824 */ /* 0x000fe400078e0202 */
        /* <DEDUP_REMOVED lines=69> */
[----:B--2---:R-:W-:Y:S01]  /*06b0*/  DFMA R24, R28, UR20, R24 ;  /* 0x000000141c187c2b */ /* 0x004fe20008000018 */
[----:B------:R-:W2:Y:S01]  /*06c0*/  LDCU.128 UR52, c[0x3][0x910] ;  /* 0x00c12200ff3477ac */ /* 0x000ea20008000c00 */
[C---:B-1----:R-:W-:Y:S01]  /*06d0*/  DFMA R14, R20.reuse, UR24, R14 ;  /* 0x00000018140e7c2b */ /* 0x042fe2000800000e */
[----:B------:R-:W1:Y:S01]  /*06e0*/  LDCU.128 UR68, c[0x3][0x770] ;  /* 0x00c0ee00ff4477ac */ /* 0x000e620008000c00 */
[----:B0-----:R-:W-:-:S02]  /*06f0*/  DFMA R16, R20, UR48, R16 ;  /* 0x0000003014107c2b */ /* 0x001fc40008000010 */
[----:B---3--:R-:W-:Y:S01]  /*0700*/  DFMA R30, R28, UR4, R30 ;  /* 0x000000041c1e7c2b */ /* 0x008fe2000800001e */
[----:B------:R-:W0:Y:S01]  /*0710*/  LDCU.128 UR12, c[0x3][0x930] ;  /* 0x00c12600ff0c77ac */ /* 0x000e220008000c00 */
[----:B------:R-:W-:Y:S02]  /*0720*/  DFMA R48, R26, UR46, R48 ;  /* 0x0000002e1a307c2b */ /* 0x000fe40008000030 */
[----:B----4-:R-:W-:Y:S01]  /*0730*/  DFMA R12, R20, UR8, R12 ;  /* 0x00000008140c7c2b */ /* 0x010fe2000800000c */
[----:B------:R-:W3:Y:S01]  /*0740*/  LDCU.128 UR28, c[0x3][0x790] ;  /* 0x00c0f200ff1c77ac */ /* 0x000ee20008000c00 */
[----:B------:R-:W-:Y:S02]  /*0750*/  DFMA R18, R22, UR50, R16 ;  /* 0x0000003216127c2b */ /* 0x000fe40008000010 */
[----:B------:R-:W-:Y:S01]  /*0760*/  DFMA R34, R28, UR36, R34 ;  /* 0x000000241c227c2b */ /* 0x000fe20008000022 */
[----:B------:R-:W4:Y:S01]  /*0770*/  LDCU.128 UR40, c[0x3][0x950] ;  /* 0x00c12a00ff2877ac */ /* 0x000f220008000c00 */
[----:B------:R-:W-:-:S02]  /*0780*/  DFMA R24, R26, UR22, R24 ;  /* 0x000000161a187c2b */ /* 0x000fc40008000018 */
[----:B--2---:R-:W-:Y:S02]  /*0790*/  DFMA R32, R20, UR52, R32 ;  /* 0x0000003414207c2b */ /* 0x004fe40008000020 */
[----:B------:R-:W-:Y:S02]  /*07a0*/  DFMA R16, R22, UR26, R14 ;  /* 0x0000001a16107c2b */ /* 0x000fe4000800000e */
[----:B-1----:R-:W-:Y:S02]  /*07b0*/  DFMA R42, R28, UR68, R42 ;  /* 0x000000441c2a7c2b */ /* 0x002fe4000800002a */
[----:B------:R-:W-:Y:S02]  /*07c0*/  DFMA R30, R26, UR6, R30 ;  /* 0x000000061a1e7c2b */ /* 0x000fe4000800001e */
[----:B0-----:R-:W-:Y:S02]  /*07d0*/  DFMA R40, R20, UR12, R40 ;  /* 0x0000000c14287c2b */ /* 0x001fe40008000028 */
[----:B------:R-:W-:-:S02]  /*07e0*/  DFMA R34, R26, UR38, R34 ;  /* 0x000000261a227c2b */ /* 0x000fc40008000022 */
[----:B---3--:R-:W-:Y:S02]  /*07f0*/  DFMA R46, R28, UR28, R46 ;  /* 0x0000001c1c2e7c2b */ /* 0x008fe4000800002e */
[----:B------:R-:W-:Y:S02]  /*0800*/  DFMA R42, R26, UR70, R42 ;  /* 0x000000461a2a7c2b */ /* 0x000fe4000800002a */
[----:B----4-:R-:W-:Y:S02]  /*0810*/  DFMA R44, R20, UR40, R44 ;  /* 0x00000028142c7c2b */ /* 0x010fe4000800002c */
[----:B------:R-:W-:Y:S02]  /*0820*/  DFMA R12, R22, UR10, R12 ;  /* 0x0000000a160c7c2b */ /* 0x000fe4000800000c */
[----:B------:R-:W-:Y:S02]  /*0830*/  DFMA R46, R26, UR30, R46 ;  /* 0x0000001e1a2e7c2b */ /* 0x000fe4000800002e */
[----:B------:R-:W-:-:S02]  /*0840*/  DFMA R32, R22, UR54, R32 ;  /* 0x0000003616207c2b */ /* 0x000fc40008000020 */
[C---:B------:R-:W-:Y:S02]  /*0850*/  DFMA R40, R22.reuse, UR14, R40 ;  /* 0x0000000e16287c2b */ /* 0x040fe40008000028 */
        /* <DEDUP_REMOVED lines=23> */
.L_x_169:
[----:B------:R-:W-:Y:S05]  /*09d0*/  BSYNC.RECONVERGENT B0 ;  /* 0x0000000000007941 */ /* 0x000fea0003800200 */
.L_x_168:
        /* <DEDUP_REMOVED lines=28> */
[----:B------:R-:W-:Y:S01]  /*0ba0*/  DADD R18, R18, -R20 ;  /* 0x0000000012127229 */ /* 0x000fe20000000814 */
[----:B------:R-:W4:Y:S01]  /*0bb0*/  LDCU.128 UR32, c[0x3][0x8f0] ;  /* 0x00c11e00ff2077ac */ /* 0x000f220008000c00 */
[C---:B--2---:R-:W-:Y:S01]  /*0bc0*/  DFMA R34, R16.reuse, UR24, RZ ;  /* 0x0000001810227c2b */ /* 0x044fe200080000ff */
[----:B------:R-:W-:Y:S01]  /*0bd0*/  LDS.64 R20, [R11+0x108] ;  /* 0x000108000b147984 */ /* 0x000fe20000000a00 */
[----:B---3--:R-:W-:Y:S01]  /*0be0*/  DFMA R30, R16, UR44, RZ ;  /* 0x0000002c101e7c2b */ /* 0x008fe200080000ff */
[----:B------:R-:W2:Y:S01]  /*0bf0*/  LDCU.128 UR28, c[0x3][0x910] ;  /* 0x00c12200ff1c77ac */ /* 0x000ea20008000c00 */
[C---:B------:R-:W-:Y:S01]  /*0c00*/  DFMA R28, R14.reuse, UR22, R26 ;  /* 0x000000160e1c7c2b */ /* 0x040fe2000800001a */
[----:B------:R-:W3:Y:S01]  /*0c10*/  LDS.64 R26, [R11+0x160] ;  /* 0x000160000b1a7984 */ /* 0x000ee20000000a00 */
[----:B------:R-:W1:Y:S02]  /*0c20*/  LDCU.128 UR20, c[0x3][0x920] ;  /* 0x00c12400ff1477ac */ /* 0x000e640008000c00 */
[----:B------:R-:W-:-:S02]  /*0c30*/  DFMA R34, R14, UR26, R34 ;  /* 0x0000001a0e227c2b */ /* 0x000fc40008000022 */
[C---:B------:R-:W-:Y:S01]  /*0c40*/  DFMA R40, R16.reuse, UR64, RZ ;  /* 0x0000004010287c2b */ /* 0x040fe200080000ff */
[----:B------:R-:W0:Y:S01]  /*0c50*/  LDCU.128 UR24, c[0x3][0x960] ;  /* 0x00c12c00ff1877ac */ /* 0x000e220008000c00 */
[C---:B------:R-:W-:Y:S02]  /*0c60*/  DFMA R44, R16.reuse, UR8, RZ ;  /* 0x00000008102c7c2b */ /* 0x040fe400080000ff */
[----:B------:R-:W-:Y:S02]  /*0c70*/  DFMA R48, R16, UR16, RZ ;  /* 0x0000001010307c2b */ /* 0x000fe400080000ff */
[----:B------:R-:W-:Y:S02]  /*0c80*/  DFMA R16, R12, UR12, RZ ;  /* 0x0000000c0c107c2b */ /* 0x000fe400080000ff */
[----:B------:R-:W-:Y:S01]  /*0c90*/  DFMA R32, R14, UR46, R30 ;  /* 0x0000002e0e207c2b */ /* 0x000fe2000800001e */
[----:B------:R-:W4:Y:S01]  /*0ca0*/  LDCU.128 UR44, c[0x3][0x770] ;  /* 0x00c0ee00ff2c77ac */ /* 0x000f220008000c00 */
[----:B------:R-:W-:-:S02]  /*0cb0*/  DFMA R30, R12, UR4, RZ ;  /* 0x000000040c1e7c2b */ /* 0x000fc400080000ff */
[----:B------:R-:W-:Y:S01]  /*0cc0*/  DFMA R46, R14, UR10, R44 ;  /* 0x0000000a0e2e7c2b */ /* 0x000fe2000800002c */
[----:B------:R-:W2:Y:S01]  /*0cd0*/  LDCU.128 UR8, c[0x3][0x790] ;  /* 0x00c0f200ff0877ac */ /* 0x000ea20008000c00 */
[----:B------:R-:W-:Y:S02]  /*0ce0*/  DFMA R16, R18, UR14, R16 ;  /* 0x0000000e12107c2b */ /* 0x000fe40008000010 */
[----:B------:R-:W-:Y:S01]  /*0cf0*/  DFMA R42, R14, UR66, R40 ;  /* 0x000000420e2a7c2b */ /* 0x000fe20008000028 */
[----:B------:R-:W3:Y:S01]  /*0d00*/  LDCU.128 UR12, c[0x3][0x7b0] ;  /* 0x00c0f600ff0c77ac */ /* 0x000ee20008000c00 */
[----:B------:R-:W-:Y:S02]  /*0d10*/  DFMA R30, R18, UR6, R30 ;  /* 0x00000006121e7c2b */ /* 0x000fe4000800001e */
[----:B------:R-:W-:Y:S01]  /*0d20*/  DFMA R50, R14, UR18, R48 ;  /* 0x000000120e327c2b */ /* 0x000fe20008000030 */
[----:B------:R-:W3:Y:S01]  /*0d30*/  LDCU.128 UR64, c[0x3][0x930] ;  /* 0x00c12600ff4077ac */ /* 0x000ee20008000c00 */
[----:B------:R-:W-:-:S02]  /*0d40*/  DFMA R14, R12, UR40, RZ ;  /* 0x000000280c0e7c2b */ /* 0x000fc400080000ff */
[C---:B-1----:R-:W-:Y:S01]  /*0d50*/  DFMA R40, R12.reuse, UR20, RZ ;  /* 0x000000140c287c2b */ /* 0x042fe200080000ff */
[----:B------:R-:W1:Y:S01]  /*0d60*/  LDCU.128 UR4, c[0x3][0x950] ;  /* 0x00c12a00ff0477ac */ /* 0x000e620008000c00 */
[C---:B------:R-:W-:Y:S02]  /*0d70*/  DFMA R44, R12.reuse, UR60, RZ ;  /* 0x0000003c0c2c7c2b */ /* 0x040fe400080000ff */
[----:B0-----:R-:W-:Y:S01]  /*0d80*/  DFMA R48, R12, UR24, RZ ;  /* 0x000000180c307c2b */ /* 0x001fe200080000ff */
[----:B------:R-:W0:Y:S01]  /*0d90*/  LDCU.128 UR16, c[0x3][0x970] ;  /* 0x00c12e00ff1077ac */ /* 0x000e220008000c00 */
[----:B------:R-:W-:Y:S02]  /*0da0*/  DADD R12, R22, R24 ;  /* 0x00000000160c7229 */ /* 0x000fe40000000018 */
[C---:B------:R-:W-:Y:S02]  /*0db0*/  DFMA R14, R18.reuse, UR42, R14 ;  /* 0x0000002a120e7c2b */ /* 0x040fe4000800000e */
[----:B------:R-:W-:-:S02]  /*0dc0*/  DFMA R40, R18, UR22, R40 ;  /* 0x0000001612287c2b */ /* 0x000fc40008000028 */
[----:B------:R-:W-:Y:S02]  /*0dd0*/  DFMA R44, R18, UR62, R44 ;  /* 0x0000003e122c7c2b */ /* 0x000fe4000800002c */
[----:B------:R-:W-:Y:S02]  /*0de0*/  DADD R22, R22, -R24 ;  /* 0x0000000016167229 */ /* 0x000fe40000000818 */
[----:B------:R-:W-:Y:S02]  /*0df0*/  DFMA R48, R18, UR26, R48 ;  /* 0x0000001a12307c2b */ /* 0x000fe40008000030 */
[C---:B------:R-:W-:Y:S02]  /*0e00*/  DFMA R28, R12.reuse, UR56, R28 ;  /* 0x000000380c1c7c2b */ /* 0x040fe4000800001c */
[C---:B------:R-:W-:Y:S02]  /*0e10*/  DFMA R32, R12.reuse, UR52, R32 ;  /* 0x000000340c207c2b */ /* 0x040fe40008000020 */
[----:B------:R-:W-:-:S02]  /*0e20*/  DFMA R34, R12, UR48, R34 ;  /* 0x000000300c227c2b */ /* 0x000fc40008000022 */
[C---:B----4-:R-:W-:Y:S02]  /*0e30*/  DFMA R42, R12.reuse, UR44, R42 ;  /* 0x0000002c0c2a7c2b */ /* 0x050fe4000800002a */
[C---:B--2---:R-:W-:Y:S02]  /*0e40*/  DFMA R46, R12.reuse, UR8, R46 ;  /* 0x000000080c2e7c2b */ /* 0x044fe4000800002e */
[----:B---3--:R-:W-:Y:S02]  /*0e50*/  DFMA R50, R12, UR12, R50 ;  /* 0x0000000c0c327c2b */ /* 0x008fe40008000032 */
[----:B------:R-:W-:Y:S02]  /*0e60*/  DADD R12, R20, R26 ;  /* 0x00000000140c7229 */ /* 0x000fe4000000001a */
[C---:B------:R-:W-:Y:S02]  /*0e70*/  DFMA R16, R22.reuse, UR36, R16 ;  /* 0x0000002416107c2b */ /* 0x040fe40008000010 */
[----:B------:R-:W-:-:S02]  /*0e80*/  DFMA R30, R22, UR32, R30 ;  /* 0x00000020161e7c2b */ /* 0x000fc4000800001e */
[C---:B------:R-:W-:Y:S02]  /*0e90*/  DFMA R14, R22.reuse, UR28, R14 ;  /* 0x0000001c160e7c2b */ /* 0x040fe4000800000e */
[C---:B------:R-:W-:Y:S02]  /*0ea0*/  DFMA R40, R22.reuse, UR64, R40 ;  /* 0x0000004016287c2b */ /* 0x040fe40008000028 */
[----:B-1----:R-:W-:Y:S02]  /*0eb0*/  DFMA R44, R22, UR4, R44 ;  /* 0x00000004162c7c2b */ /* 0x002fe4000800002c */
[----:B------:R-:W-:Y:S02]  /*0ec0*/  DADD R20, R20, -R26 ;  /* 0x0000000014147229 */ /* 0x000fe4000000081a */
        /* <DEDUP_REMOVED lines=11> */
[----:B------:R-:W-:Y:S02]  /*0f80*/  DFMA R50, R12, UR14, R50 ;  /* 0x0000000e0c327c2b */ /* 0x000fe40008000032 */
[----:B------:R-:W-:Y:S02]  /*0f90*/  DFMA R48, R20, UR18, R48 ;  /* 0x0000001214307c2b */ /* 0x000fe40008000030 */
[----:B------:R-:W-:-:S02]  /*0fa0*/  DADD R12, R28, R16 ;  /* 0x000000001c0c7229 */ /* 0x000fc40000000010 */
        /* <DEDUP_REMOVED lines=21> */
.L_x_171:
[----:B------:R-:W-:Y:S05]  /*1100*/  BSYNC.RECONVERGENT B0 ;  /* 0x0000000000007941 */ /* 0x000fea0003800200 */
.L_x_170:
[----:B------:R-:W2:Y:S01]  /*1110*/  LDCU UR4, c[0x0][0x380] ;  /* 0x00007000ff0477ac */ /* 0x000ea20008000800 */
[----:B------:R-:W-:Y:S01]  /*1120*/  BAR.SYNC.DEFER_BLOCKING 0x0 ;  /* 0x0000000000007b1d */ /* 0x000fe20000010000 */
[C---:B------:R-:W-:Y:S01]  /*1130*/  IMAD R7, R0.reuse, 0x2465, R7 ;  /* 0x0000246500077824 */ /* 0x040fe200078e0207 */
[----:B------:R-:W-:Y:S02]  /*1140*/  CS2R R42, SRZ ;  /* 0x00000000002a7805 */ /* 0x000fe4000001ff00 */
[----:B-1----:R-:W-:Y:S01]  /*1150*/  CS2R R48, SRZ ;  /* 0x0000000000307805 */ /* 0x002fe2000001ff00 */
[----:B------:R-:W-:Y:S01]  /*1160*/  IMAD.WIDE R36, R7, 0x8, R36 ;  /* 0x0000000807247825 */ /* 0x000fe200078e0224 */
[----:B------:R-:W-:Y:S02]  /*1170*/  CS2R R46, SRZ ;  /* 0x00000000002e7805 */ /* 0x000fe4000001ff00 */
[----:B------:R-:W-:Y:S02]  /*1180*/  CS2R R216, SRZ ;  /* 0x0000000000d87805 */ /* 0x000fe4000001ff00 */
[----:B------:R-:W-:Y:S01]  /*1190*/  CS2R R206, SRZ ;  /* 0x0000000000ce7805 */ /* 0x000fe2000001ff00 */
[----:B------:R-:W0:Y:S01]  /*11a0*/  LDCU.128 UR44, c[0x3][0x920] ;  /* 0x00c12400ff2c77ac */ /* 0x000e220008000c00 */
[----:B------:R-:W1:Y:S01]  /*11b0*/  LDCU.128 UR8, c[0x3][0x710] ;  /* 0x00c0e200ff0877ac */ /* 0x000e620008000c00 */
[----:B--2---:R-:W-:Y:S01]  /*11c0*/  ISETP.GE.AND P2, PT, R0, UR4, PT ;  /* 0x0000000400007c0c */ /* 0x004fe2000bf46270 */
[----:B------:R-:W2:Y:S01]  /*11d0*/  LDCU.128 UR48, c[0x3][0x940] ;  /* 0x00c12800ff3077ac */ /* 0x000ea20008000c00 */
[----:B------:R-:W3:Y:S01]  /*11e0*/  LDCU.128 UR12, c[0x3][0x8d0] ;  /* 0x00c11a00ff0c77ac */ /* 0x000ee20008000c00 */
[----:B-----5:R-:W-:Y:S01]  /*11f0*/  LDS.64 R16, [R3] ;  /* 0x0000000003107984 */ /* 0x020fe20000000a00 */
[----:B------:R-:W4:Y:S03]  /*1200*/  LDCU.128 UR60, c[0x3][0x780] ;  /* 0x00c0f000ff3c77ac */ /* 0x000f260008000c00 */
[----:B------:R-:W3:Y:S01]  /*1210*/  LDS.64 R18, [R3+0x38] ;  /* 0x0000380003127984 */ /* 0x000ee20000000a00 */
[----:B------:R-:W4:Y:S05]  /*1220*/  LDCU.128 UR20, c[0x3][0x8e0] ;  /* 0x00c11c00ff1477ac */ /* 0x000f2a0008000c00 */
[----:B------:R-:W4:Y:S01]  /*1230*/  @!P2 LDG.E.64.CONSTANT R42, desc[UR76][R36.64+0x2998] ;  /* 0x0029984c242aa981 */ /* 0x000f22000c1e9b00 */
[----:B------:R-:W4:Y:S03]  /*1240*/  LDCU.128 UR32, c[0x3][0x900] ;  /* 0x00c12000ff2077ac */ /* 0x000f260008000c00 */
[----:B------:R-:W4:Y:S01]  /*1250*/  @!P2 LDG.E.64.CONSTANT R48, desc[UR76][R36.64+0x7cc8] ;  /* 0x007cc84c2430a981 */ /* 0x000f22000c1e9b00 */
[----:B------:R-:W4:Y:S03]  /*1260*/  LDCU.128 UR56, c[0x3][0x960] ;  /* 0x00c12c00ff3877ac */ /* 0x000f260008000c00 */
[----:B------:R-:W-:Y:S01]  /*1270*/  LDS.64 R24, [R3+0x8] ;  /* 0x0000080003187984 */ /* 0x000fe20000000a00 */
[----:B------:R-:W4:Y:S03]  /*1280*/  LDCU.128 UR28, c[0x3][0x740] ;  /* 0x00c0e800ff1c77ac */ /* 0x000f260008000c00 */
[----:B------:R-:W3:Y:S01]  /*1290*/  LDS.64 R26, [R3+0x30] ;  /* 0x00003000031a7984 */ /* 0x000ee20000000a00 */
[----:B0-----:R-:W-:Y:S01]  /*12a0*/  IMAD.U32 R12, RZ, RZ, UR44 ;  /* 0x0000002cff0c7e24 */ /* 0x001fe2000f8e00ff */
[----:B------:R-:W0:Y:S02]  /*12b0*/  LDCU.128 UR16, c[0x3][0x730] ;  /* 0x00c0e600ff1077ac */ /* 0x000e240008000c00 */
[----:B------:R-:W4:Y:S01]  /*12c0*/  @!P2 LDG.E.64.CONSTANT R46, desc[UR76][R36.64] ;  /* 0x0000004c242ea981 */ /* 0x000f22000c1e9b00 */
[----:B------:R-:W-:Y:S01]  /*12d0*/  IMAD.U32 R13, RZ, RZ, UR45 ;  /* 0x0000002dff0d7e24 */ /* 0x000fe2000f8e00ff */
[----:B-1----:R-:W-:Y:S01]  /*12e0*/  UMOV UR68, UR10 ;  /* 0x0000000a00447c82 */ /* 0x002fe20008000000 */
[----:B------:R-:W-:Y:S01]  /*12f0*/  UMOV UR69, UR11 ;  /* 0x0000000b00457c82 */ /* 0x000fe20008000000 */
[----:B------:R-:W4:Y:S01]  /*1300*/  @!P2 LDG.E.64.CONSTANT R216, desc[UR76][R36.64+0x5330] ;  /* 0x0053304c24d8a981 */ /* 0x000f22000c1e9b00 */
[----:B------:R-:W-:Y:S01]  /*1310*/  UMOV UR64, UR8 ;  /* 0x0000000800407c82 */ /* 0x000fe20008000000 */
[----:B------:R-:W-:Y:S01]  /*1320*/  UMOV UR65, UR9 ;  /* 0x0000000900417c82 */ /* 0x000fe20008000000 */
[----:B------:R-:W1:Y:S01]  /*1330*/  LDCU.128 UR4, c[0x3][0x700] ;  /* 0x00c0e000ff0477ac */ /* 0x000e620008000c00 */
[----:B------:R-:W4:Y:S01]  /*1340*/  @!P2 LDG.E.64.CONSTANT R206, desc[UR76][R36.64+0xa660] ;  /* 0x00a6604c24cea981 */ /* 0x000f22000c1e9b00 */
[----:B--2---:R-:W-:-:S02]  /*1350*/  IMAD.U32 R14, RZ, RZ, UR48 ;  /* 0x00000030ff0e7e24 */ /* 0x004fc4000f8e00ff */
[----:B------:R-:W-:Y:S01]  /*1360*/  IMAD.U32 R15, RZ, RZ, UR49 ;  /* 0x00000031ff0f7e24 */ /* 0x000fe2000f8e00ff */
[----:B------:R-:W2:Y:S01]  /*1370*/  LDCU.128 UR8, c[0x3][0x8c0] ;  /* 0x00c11800ff0877ac */ /* 0x000ea20008000c00 */
[----:B------:R-:W-:Y:S01]  /*1380*/  LDS.64 R30, [R3+0x10] ;  /* 0x00001000031e7984 */ /* 0x000fe20000000a00 */
[----:B------:R-:W0:Y:S03]  /*1390*/  LDCU.128 UR36, c[0x3][0x750] ;  /* 0x00c0ea00ff2477ac */ /* 0x000e260008000c00 */
[----:B------:R-:W0:Y:S01]  /*13a0*/  LDS.64 R32, [R3+0x28] ;  /* 0x0000280003207984 */ /* 0x000e220000000a00 */
[----:B---3--:R-:W-:Y:S01]  /*13b0*/  DADD R22, R16, -R18 ;  /* 0x0000000010167229 */ /* 0x008fe20000000812 */
[----:B------:R-:W3:Y:S01]  /*13c0*/  LDCU.128 UR24, c[0x3][0x8f0] ;  /* 0x00c11e00ff1877ac */ /* 0x000ee20008000c00 */
[----:B------:R-:W3:Y:S06]  /*13d0*/  LDCU.128 UR40, c[0x3][0x910] ;  /* 0x00c12200ff2877ac */ /* 0x000eec0008000c00 */
[C---:B------:R-:W-:Y:S01]  /*13e0*/  DFMA R34, R22.reuse, R12, RZ ;  /* 0x0000000c1622722b */ /* 0x040fe200000000ff */
[----:B------:R-:W3:Y:S01]  /*13f0*/  LDCU.128 UR72, c[0x3][0x970] ;  /* 0x00c12e00ff4877ac */ /* 0x000ee20008000c00 */
[----:B------:R-:W-:-:S02]  /*1400*/  DFMA R40, R22, R14, RZ ;  /* 0x0000000e1628722b */ /* 0x000fc400000000ff */
[C-C-:B------:R-:W-:Y:S02]  /*1410*/  DADD R28, R24.reuse, -R26.reuse ;  /* 0x00000000181c7229 */ /* 0x140fe4000000081a */
[----:B------:R-:W-:Y:S01]  /*1420*/  DADD R24, R24, R26 ;  /* 0x0000000018187229 */ /* 0x000fe2000000001a */
[----:B------:R-:W-:Y:S05]  /*1430*/  LDS.64 R26, [R3+0x18] ;  /* 0x00001800031a7984 */ /* 0x000fea0000000a00 */
[----:B------:R-:W-:Y:S01]  /*1440*/  DFMA R60, R28, UR46, R34 ;  /* 0x0000002e1c3c7c2b */ /* 0x000fe20008000022 */
[----:B------:R-:W1:Y:S01]  /*1450*/  LDCU.128 UR44, c[0x3][0x7a0] ;  /* 0x00c0f400ff2c77ac */ /* 0x000e620008000c00 */
[----:B------:R-:W3:Y:S01]  /*1460*/  LDS.64 R34, [R3+0x20] ;  /* 0x0000200003227984 */ /* 0x000ee20000000a00 */
[----:B------:R-:W-:Y:S01]  /*1470*/  DADD R20, R16, R18 ;  /* 0x0000000010147229 */ /* 0x000fe20000000012 */
[----:B------:R-:W-:Y:S01]  /*1480*/  UMOV UR52, UR14 ;  /* 0x0000000e00347c82 */ /* 0x000fe20008000000 */
[----:B------:R-:W-:Y:S01]  /*1490*/  UMOV UR53, UR15 ;  /* 0x0000000f00357c82 */ /* 0x000fe20008000000 */
[----:B------:R-:W-:Y:S01]  /*14a0*/  UMOV UR66, UR12 ;  /* 0x0000000c00427c82 */ /* 0x000fe20008000000 */
[----:B------:R-:W-:Y:S01]  /*14b0*/  UMOV UR67, UR13 ;  /* 0x0000000d00437c82 */ /* 0x000fe20008000000 */
[----:B------:R-:W-:Y:S01]  /*14c0*/  DFMA R64, R28, UR50, R40 ;  /* 0x000000321c407c2b */ /* 0x000fe20008000028 */
[----:B------:R-:W0:Y:S01]  /*14d0*/  LDCU.128 UR12, c[0x3][0x720] ;  /* 0x00c0e400ff0c77ac */ /* 0x000e220008000c00 */
[----:B----4-:R-:W-:-:S02]  /*14e0*/  IMAD.U32 R16, RZ, RZ, UR60 ;  /* 0x0000003cff107e24 */ /* 0x010fc4000f8e00ff */
[----:B------:R-:W-:Y:S01]  /*14f0*/  IMAD.U32 R17, RZ, RZ, UR61 ;  /* 0x0000003dff117e24 */ /* 0x000fe2000f8e00ff */
[----:B------:R-:W4:Y:S01]  /*1500*/  LDCU.128 UR48, c[0x3][0x760] ;  /* 0x00c0ec00ff3077ac */ /* 0x000f220008000c00 */
[C---:B--2---:R-:W-:Y:S02]  /*1510*/  DFMA R18, R22.reuse, UR8, RZ ;  /* 0x0000000816127c2b */ /* 0x044fe400080000ff */
[C---:B------:R-:W-:Y:S02]  /*1520*/  DFMA R44, R22.reuse, UR20, RZ ;  /* 0x00000014162c7c2b */ /* 0x040fe400080000ff */
[C---:B------:R-:W-:Y:S02]  /*1530*/  DFMA R50, R22.reuse, UR32, RZ ;  /* 0x0000002016327c2b */ /* 0x040fe400080000ff */
[----:B------:R-:W-:Y:S02]  /*1540*/  DFMA R54, R22, UR56, RZ ;  /* 0x0000003816367c2b */ /* 0x000fe400080000ff */
[----:B------:R-:W-:-:S02]  /*1550*/  DFMA R22, R20, R16, RZ ;  /* 0x000000101416722b */ /* 0x000fc400000000ff */
[C---:B------:R-:W-:Y:S01]  /*1560*/  DFMA R40, R28.reuse, UR10, R18 ;  /* 0x0000000a1c287c2b */ /* 0x040fe20008000012 */
[----:B-1----:R-:W-:Y:S02]  /*1570*/  IMAD.U32 R18, RZ, RZ, UR44 ;  /* 0x0000002cff127e24 */ /* 0x002fe4000f8e00ff */
[----:B------:R-:W-:Y:S01]  /*1580*/  IMAD.U32 R19, RZ, RZ, UR45 ;  /* 0x0000002dff137e24 */ /* 0x000fe2000f8e00ff */
[----:B------:R-:W-:Y:S01]  /*1590*/  UMOV UR10, UR52 ;  /* 0x00000034000a7c82 */ /* 0x000fe20008000000 */
[----:B------:R-:W-:Y:S01]  /*15a0*/  UMOV UR11, UR53 ;  /* 0x00000035000b7c82 */ /* 0x000fe20008000000 */
[----:B------:R-:W-:Y:S01]  /*15b0*/  DFMA R56, R28, UR34, R50 ;  /* 0x000000221c387c2b */ /* 0x000fe20008000032 */
[----:B------:R-:W1:Y:S01]  /*15c0*/  LDCU.128 UR52, c[0x3][0x770] ;  /* 0x00c0ee00ff3477ac */ /* 0x000e620008000c00 */
[----:B------:R-:W-:Y:S02]  /*15d0*/  DFMA R62, R24, UR62, R22 ;  /* 0x0000003e183e7c2b */ /* 0x000fe40008000016 */
[C---:B------:R-:W-:Y:S01]  /*15e0*/  DFMA R52, R28.reuse, UR22, R44 ;  /* 0x000000161c347c2b */ /* 0x040fe2000800002c */
[----:B------:R-:W-:Y:S01]  /*15f0*/  UMOV UR34, UR66 ;  /* 0x0000004200227c82 */ /* 0x000fe20008000000 */
[----:B------:R-:W-:Y:S01]  /*1600*/  UMOV UR35, UR67 ;  /* 0x0000004300237c82 */ /* 0x000fe20008000000 */
[----:B------:R-:W2:Y:S01]  /*1610*/  LDCU.128 UR60, c[0x3][0x790] ;  /* 0x00c0f200ff3c77ac */ /* 0x000ea20008000c00 */
[----:B------:R-:W-:Y:S01]  /*1620*/  DFMA R66, R28, UR58, R54 ;  /* 0x0000003a1c427c2b */ /* 0x000fe20008000036 */
[----:B------:R-:W-:Y:S01]  /*1630*/  UMOV UR44, UR64 ;  /* 0x00000040002c7c82 */ /* 0x000fe20008000000 */
[----:B------:R-:W-:Y:S01]  /*1640*/  UMOV UR45, UR65 ;  /* 0x00000041002d7c82 */ /* 0x000fe20008000000 */
[----:B------:R-:W3:Y:S01]  /*1650*/  LDCU.128 UR64, c[0x3][0x7b0] ;  /* 0x00c0f600ff4077ac */ /* 0x000ee20008000c00 */
[----:B------:R-:W-:-:S02]  /*1660*/  DFMA R28, R20, UR4, RZ ;  /* 0x00000004141c7c2b */ /* 0x000fc400080000ff */
[C---:B0-----:R-:W-:Y:S01]  /*1670*/  DFMA R50, R20.reuse, UR12, RZ ;  /* 0x0000000c14327c2b */ /* 0x041fe200080000ff */
[----:B------:R-:W-:Y:S01]  /*1680*/  UMOV UR22, UR68 ;  /* 0x0000004400167c82 */ /* 0x000fe20008000000 */
[----:B------:R-:W-:Y:S01]  /*1690*/  UMOV UR23, UR69 ;  /* 0x0000004500177c82 */ /* 0x000fe20008000000 */
[C---:B------:R-:W-:Y:S01]  /*16a0*/  DFMA R54, R20.reuse, UR28, RZ ;  /* 0x0000001c14367c2b */ /* 0x040fe200080000ff */
[----:B------:R-:W0:Y:S01]  /*16b0*/  LDCU.128 UR56, c[0x3][0x930] ;  /* 0x00c12600ff3877ac */ /* 0x000e220008000c00 */
[C---:B----4-:R-:W-:Y:S02]  /*16c0*/  DFMA R58, R20.reuse, UR48, RZ ;  /* 0x00000030143a7c2b */ /* 0x050fe400080000ff */
[----:B------:R-:W-:Y:S01]  /*16d0*/  DFMA R20, R20, R18, RZ ;  /* 0x000000121414722b */ /* 0x000fe200000000ff */
[----:B------:R-:W4:Y:S01]  /*16e0*/  LDCU.128 UR68, c[0x3][0x950] ;  /* 0x00c12a00ff4477ac */ /* 0x000f220008000c00 */
[----:B------:R-:W-:Y:S01]  /*16f0*/  CS2R R44, SRZ ;  /* 0x00000000002c7805 */ /* 0x000fe2000001ff00 */
[----:B------:R-:W-:-:S02]  /*1700*/  DADD R22, R30, R32 ;  /* 0x000000001e167229 */ /* 0x000fc40000000020 */
[C---:B------:R-:W-:Y:S01]  /*1710*/  DFMA R28, R24.reuse, UR6, R28 ;  /* 0x00000006181c7c2b */ /* 0x040fe2000800001c */
[C-C-:B------:R-:W-:Y:S01]  /*1720*/  IMAD R202, R39.reuse, 0x58, R4.reuse ;  /* 0x0000005827ca7824 */ /* 0x140fe200078e0204 */
[C---:B------:R-:W-:Y:S01]  /*1730*/  DFMA R50, R24.reuse, UR14, R50 ;  /* 0x0000000e18327c2b */ /* 0x040fe20008000032 */
[----:B------:R-:W4:Y:S01]  /*1740*/  @!P2 LDG.E.64.CONSTANT R44, desc[UR76][R36.64+0xf990] ;  /* 0x00f9904c242ca981 */ /* 0x000f22000c1e9b00 */
[C---:B------:R-:W-:Y:S01]  /*1750*/  DFMA R54, R24.reuse, UR30, R54 ;  /* 0x0000001e18367c2b */ /* 0x040fe20008000036 */
[C---:B------:R-:W-:Y:S01]  /*1760*/  IMAD R9, R126.reuse, 0x8, R9 ;  /* 0x000000087e097824 */ /* 0x040fe200078e0209 */
[C---:B------:R-:W-:Y:S01]  /*1770*/  DFMA R58, R24.reuse, UR50, R58 ;  /* 0x00000032183a7c2b */ /* 0x040fe2000800003a */
[----:B------:R-:W-:Y:S01]  /*1780*/  IMAD R77, R126, 0x8, R4 ;  /* 0x000000087e4d7824 */ /* 0x000fe200078e0204 */
[----:B------:R-:W-:Y:S01]  /*1790*/  DFMA R20, R24, UR46, R20 ;  /* 0x0000002e18147c2b */ /* 0x000fe20008000014 */
[----:B------:R-:W-:Y:S01]  /*17a0*/  IMAD R10, R39, -0x370, R10 ;  /* 0xfffffc90270a7824 */ /* 0x000fe200078e020a */
[----:B------:R-:W-:Y:S01]  /*17b0*/  DADD R30, R30, -R32 ;  /* 0x000000001e1e7229 */ /* 0x000fe20000000820 */
[----:B------:R-:W-:Y:S01]  /*17c0*/  LEA R11, R5, R8, 0x18 ;  /* 0x00000008050b7211 */ /* 0x000fe200078ec0ff */
[C---:B------:R-:W-:Y:S01]  /*17d0*/  DFMA R28, R22.reuse, UR44, R28 ;  /* 0x0000002c161c7c2b */ /* 0x040fe2000800001c */
[----:B------:R-:W-:Y:S01]  /*17e0*/  CS2R R192, SRZ ;  /* 0x0000000000c07805 */ /* 0x000fe2000001ff00 */
[C---:B------:R-:W-:Y:S01]  /*17f0*/  DFMA R50, R22.reuse, UR16, R50 ;  /* 0x0000001016327c2b */ /* 0x040fe20008000032 */
[----:B------:R-:W-:Y:S01]  /*1800*/  CS2R R124, SRZ ;  /* 0x00000000007c7805 */ /* 0x000fe2000001ff00 */
[C---:B------:R-:W-:Y:S01]  /*1810*/  DFMA R54, R22.reuse, UR36, R54 ;  /* 0x0000002416367c2b */ /* 0x040fe20008000036 */
[----:B------:R-:W-:Y:S01]  /*1820*/  CS2R R138, SRZ ;  /* 0x00000000008a7805 */ /* 0x000fe2000001ff00 */
[----:B-1----:R-:W-:-:S02]  /*1830*/  DFMA R58, R22, UR52, R58 ;  /* 0x00000034163a7c2b */ /* 0x002fc4000800003a */
[C---:B--2---:R-:W-:Y:S01]  /*1840*/  DFMA R62, R22.reuse, UR60, R62 ;  /* 0x0000003c163e7c2b */ /* 0x044fe2000800003e */
[----:B------:R-:W-:Y:S01]  /*1850*/  IMAD R4, R126, 0x8, R10 ;  /* 0x000000087e047824 */ /* 0x000fe200078e020a */
[----:B---3--:R-:W-:Y:S01]  /*1860*/  DFMA R22, R22, UR64, R20 ;  /* 0x0000004016167c2b */ /* 0x008fe20008000014 */
[----:B------:R-:W2:Y:S01]  /*1870*/  @!P2 LDG.E.64.CONSTANT R192, desc[UR76][R36.64+0x56f8] ;  /* 0x0056f84c24c0a981 */ /* 0x000ea2000c1e9b00 */
[----:B------:R-:W-:Y:S01]  /*1880*/  DADD R20, R26, R34 ;  /* 0x000000001a147229 */ /* 0x000fe20000000022 */
[----:B------:R-:W-:Y:S01]  /*1890*/  CS2R R130, SRZ ;  /* 0x0000000000827805 */ /* 0x000fe2000001ff00 */
[C---:B------:R-:W-:Y:S01]  /*18a0*/  DFMA R40, R30.reuse, UR34, R40 ;  /* 0x000000221e287c2b */ /* 0x040fe20008000028 */
[----:B------:R-:W3:Y:S01]  /*18b0*/  @!P2 LDG.E.64.CONSTANT R124, desc[UR76][R36.64+0xaa28] ;  /* 0x00aa284c247ca981 */ /* 0x000ee2000c1e9b00 */
[C---:B------:R-:W-:Y:S01]  /*18c0*/  DFMA R52, R30.reuse, UR24, R52 ;  /* 0x000000181e347c2b */ /* 0x040fe20008000034 */
[----:B------:R-:W1:Y:S01]  /*18d0*/  LDCU.64 UR6, c[0x0][0x388] ;  /* 0x00007100ff0677ac */ /* 0x000e620008000a00 */
[----:B------:R-:W-:-:S02]  /*18e0*/  DFMA R56, R30, UR40, R56 ;  /* 0x000000281e387c2b */ /* 0x000fc40008000038 */
[C---:B0-----:R-:W-:Y:S01]  /*18f0*/  DFMA R60, R30.reuse, UR56, R60 ;  /* 0x000000381e3c7c2b */ /* 0x041fe2000800003c */
[----:B------:R-:W-:Y:S01]  /*1900*/  CS2R R142, SRZ ;  /* 0x00000000008e7805 */ /* 0x000fe2000001ff00 */
[----:B----4-:R-:W-:Y:S01]  /*1910*/  DFMA R64, R30, UR68, R64 ;  /* 0x000000441e407c2b */ /* 0x010fe20008000040 */
[----:B------:R-:W-:Y:S01]  /*1920*/  CS2R R210, SRZ ;  /* 0x0000000000d27805 */ /* 0x000fe2000001ff00 */
[----:B------:R-:W-:Y:S01]  /*1930*/  DADD R26, R26, -R34 ;  /* 0x000000001a1a7229 */ /* 0x000fe20000000822 */
[----:B------:R-:W-:Y:S01]  /*1940*/  CS2R R228, SRZ ;  /* 0x0000000000e47805 */ /* 0x000fe2000001ff00 */
[----:B------:R-:W-:Y:S01]  /*1950*/  DFMA R66, R30, UR72, R66 ;  /* 0x000000481e427c2b */ /* 0x000fe20008000042 */
[----:B------:R-:W-:Y:S01]  /*1960*/  VIADD R8, R8, 0x3c8 ;  /* 0x000003c808087836 */ /* 0x000fe20000000000 */
[C---:B------:R-:W-:Y:S01]  /*1970*/  DFMA R28, R20.reuse, UR22, R28 ;  /* 0x00000016141c7c2b */ /* 0x040fe2000800001c */
[----:B------:R-:W4:Y:S01]  /*1980*/  @!P2 LDG.E.64.CONSTANT R138, desc[UR76][R36.64+0xfd58] ;  /* 0x00fd584c248aa981 */ /* 0x000f22000c1e9b00 */
[C---:B------:R-:W-:Y:S01]  /*1990*/  DFMA R50, R20.reuse, UR18, R50 ;  /* 0x0000001214327c2b */ /* 0x040fe20008000032 */
[----:B------:R-:W-:Y:S01]  /*19a0*/  CS2R R214, SRZ ;  /* 0x0000000000d67805 */ /* 0x000fe2000001ff00 */
[C---:B------:R-:W-:Y:S01]  /*19b0*/  DFMA R54, R20.reuse, UR38, R54 ;  /* 0x0000002614367c2b */ /* 0x040fe20008000036 */
[----:B------:R-:W-:Y:S01]  /*19c0*/  CS2R R208, SRZ ;  /* 0x0000000000d07805 */ /* 0x000fe2000001ff00 */
[C---:B------:R-:W-:Y:S01]  /*19d0*/  DFMA R58, R20.reuse, UR54, R58 ;  /* 0x00000036143a7c2b */ /* 0x040fe2000800003a */
[----:B------:R-:W-:Y:S01]  /*19e0*/  CS2R R226, SRZ ;  /* 0x0000000000e27805 */ /* 0x000fe2000001ff00 */
[----:B------:R-:W-:Y:S01]  /*19f0*/  DFMA R62, R20, UR62, R62 ;  /* 0x0000003e143e7c2b */ /* 0x000fe2000800003e */
[----:B------:R-:W0:Y:S01]  /*1a00*/  LDCU.64 UR44, c[0x3][0x708] ;  /* 0x00c0e100ff2c77ac */ /* 0x000e220008000a00 */
[----:B------:R-:W-:-:S02]  /*1a10*/  DFMA R40, R26, UR10, R40 ;  /* 0x0000000a1a287c2b */ /* 0x000fc40008000028 */
[----:B------:R-:W-:Y:S01]  /*1a20*/  DFMA R32, R20, UR66, R22 ;  /* 0x0000004214207c2b */ /* 0x000fe20008000016 */
[----:B------:R-:W-:Y:S01]  /*1a30*/  CS2R R34, SRZ ;  /* 0x0000000000227805 */ /* 0x000fe2000001ff00 */
[C---:B------:R-:W-:Y:S01]  /*1a40*/  DFMA R52, R26.reuse, UR26, R52 ;  /* 0x0000001a1a347c2b */ /* 0x040fe20008000034 */
[----:B------:R-:W4:Y:S01]  /*1a50*/  @!P2 LDG.E.64.CONSTANT R130, desc[UR76][R36.64+0xcff8] ;  /* 0x00cff84c2482a981 */ /* 0x000f22000c1e9b00 */
[C---:B------:R-:W-:Y:S01]  /*1a60*/  DFMA R56, R26.reuse, UR42, R56 ;  /* 0x0000002a1a387c2b */ /* 0x040fe20008000038 */
[----:B------:R-:W0:Y:S01]  /*1a70*/  LDCU.64 UR36, c[0x3][0x710] ;  /* 0x00c0e200ff2477ac */ /* 0x000e220008000a00 */
[C---:B------:R-:W-:Y:S01]  /*1a80*/  DFMA R60, R26.reuse, UR58, R60 ;  /* 0x0000003a1a3c7c2b */ /* 0x040fe2000800003c */
[----:B------:R-:W2:Y:S01]  /*1a90*/  @!P2 LDG.E.64.CONSTANT R34, desc[UR76][R36.64+0x8090] ;  /* 0x0080904c2422a981 */ /* 0x000ea2000c1e9b00 */
[C---:B------:R-:W-:Y:S01]  /*1aa0*/  DFMA R64, R26.reuse, UR70, R64 ;  /* 0x000000461a407c2b */ /* 0x040fe20008000040 */
[----:B------:R-:W0:Y:S01]  /*1ab0*/  LDCU.64 UR46, c[0x3][0x718] ;  /* 0x00c0e300ff2e77ac */ /* 0x000e220008000a00 */
[----:B------:R-:W-:Y:S01]  /*1ac0*/  DFMA R66, R26, UR74, R66 ;  /* 0x0000004a1a427c2b */ /* 0x000fe20008000042 */
[----:B------:R-:W-:Y:S01]  /*1ad0*/  LEA R5, R5, R8, 0x18 ;  /* 0x0000000805057211 */ /* 0x000fe200078ec0ff */
[----:B------:R-:W-:Y:S01]  /*1ae0*/  DADD R20, R28, R40 ;  /* 0x000000001c147229 */ /* 0x000fe20000000028 */
[----:B------:R-:W4:Y:S01]  /*1af0*/  @!P2 LDG.E.64.CONSTANT R142, desc[UR76][R36.64+0xd3c0] ;  /* 0x00d3c04c248ea981 */ /* 0x000f22000c1e9b00 */
[----:B------:R-:W-:Y:S01]  /*1b00*/  DADD R22, R50, R52 ;  /* 0x0000000032167229 */ /* 0x000fe20000000034 */
[----:B------:R-:W0:Y:S01]  /*1b10*/  LDCU.64 UR38, c[0x3][0x8d0] ;  /* 0x00c11a00ff2677ac */ /* 0x000e220008000a00 */
[----:B------:R-:W-:Y:S01]  /*1b20*/  DADD R24, R54, R56 ;  /* 0x0000000036187229 */ /* 0x000fe20000000038 */
[----:B------:R-:W4:Y:S01]  /*1b30*/  @!P2 LDG.E.64.CONSTANT R210, desc[UR76][R36.64+0x8458] ;  /* 0x0084584c24d2a981 */ /* 0x000f22000c1e9b00 */
[----:B------:R-:W-:Y:S01]  /*1b40*/  DADD R26, R58, R60 ;  /* 0x000000003a1a7229 */ /* 0x000fe2000000003c */
[----:B------:R-:W0:Y:S01]  /*1b50*/  LDCU.64 UR54, c[0x3][0x8c8] ;  /* 0x00c11900ff3677ac */ /* 0x000e220008000a00 */
[----:B------:R-:W-:Y:S01]  /*1b60*/  DADD R30, R62, R64 ;  /* 0x000000003e1e7229 */ /* 0x000fe20000000040 */
[----:B------:R-:W4:Y:S01]  /*1b70*/  @!P2 LDG.E.64.CONSTANT R228, desc[UR76][R36.64+0x3128] ;  /* 0x0031284c24e4a981 */ /* 0x000f22000c1e9b00 */
[----:B------:R-:W-:Y:S01]  /*1b80*/  DADD R28, R28, -R40 ;  /* 0x000000001c1c7229 */ /* 0x000fe20000000828 */
[----:B------:R-:W0:Y:S01]  /*1b90*/  LDCU.64 UR42, c[0x3][0x8f0] ;  /* 0x00c11e00ff2a77ac */ /* 0x000e220008000a00 */
[----:B------:R-:W-:Y:S01]  /*1ba0*/  DADD R50, R50, -R52 ;  /* 0x0000000032327229 */ /* 0x000fe20000000834 */
        /* <DEDUP_REMOVED lines=29> */
[----:B------:R-:W-:Y:S01]  /*1d80*/  BAR.SYNC.DEFER_BLOCKING 0x0 ;  /* 0x0000000000007b1d */ /* 0x000fe20000010000 */
[----:B-1----:R-:W-:-:S05]  /*1d90*/  IMAD R51, R126, 0x50, R77 ;  /* 0x000000507e337824 */ /* 0x002fca00078e024d */
[----:B------:R-:W4:Y:S04]  /*1da0*/  @!P2 LDG.E.64.CONSTANT R226, desc[UR76][R36.64+0xadf0] ;  /* 0x00adf04c24e2a981 */ /* 0x000f28000c1e9b00 */
[----:B------:R-:W-:Y:S04]  /*1db0*/  LDS.64 R188, [R202] ;  /* 0x00000000cabc7984 */ /* 0x000fe80000000a00 */
[----:B------:R-:W1:Y:S04]  /*1dc0*/  LDS.64 R24, [R9] ;  /* 0x0000000009187984 */ /* 0x000e680000000a00 */
[----:B------:R-:W-:Y:S04]  /*1dd0*/  LDS.64 R184, [R202+0x8] ;  /* 0x00000800cab87984 */ /* 0x000fe80000000a00 */
[----:B------:R-:W0:Y:S04]  /*1de0*/  LDS.64 R30, [R9+0x58] ;  /* 0x00005800091e7984 */ /* 0x000e280000000a00 */
[----:B------:R-:W-:Y:S04]  /*1df0*/  LDS.64 R180, [R202+0x10] ;  /* 0x00001000cab47984 */ /* 0x000fe80000000a00 */
[----:B------:R-:W0:Y:S04]  /*1e00*/  LDS.64 R40, [R9+0xb0] ;  /* 0x0000b00009287984 */ /* 0x000e280000000a00 */
[----:B------:R-:W-:Y:S04]  /*1e10*/  LDS.64 R190, [R51] ;  /* 0x0000000033be7984 */ /* 0x000fe80000000a00 */
[----:B------:R-:W0:Y:S04]  /*1e20*/  LDS.64 R20, [R10] ;  /* 0x000000000a147984 */ /* 0x000e280000000a00 */
[----:B------:R-:W-:Y:S04]  /*1e30*/  LDS.64 R186, [R51+0x8] ;  /* 0x0000080033ba7984 */ /* 0x000fe80000000a00 */
[----:B------:R-:W0:Y:S04]  /*1e40*/  LDS.64 R26, [R10+0x8] ;  /* 0x000008000a1a7984 */ /* 0x000e280000000a00 */
[----:B------:R-:W-:Y:S04]  /*1e50*/  LDS.64 R182, [R51+0x10] ;  /* 0x0000100033b67984 */ /* 0x000fe80000000a00 */
[----:B------:R-:W0:Y:S01]  /*1e60*/  LDS.64 R32, [R10+0x10] ;  /* 0x000010000a207984 */ /* 0x000e220000000a00 */
[----:B-1----:R-:W-:-:S03]  /*1e70*/  DFMA R24, R188, R24, RZ ;  /* 0x00000018bc18722b */ /* 0x002fc600000000ff */
[----:B------:R-:W-:Y:S04]  /*1e80*/  LDS.64 R176, [R202+0x18] ;  /* 0x00001800cab07984 */ /* 0x000fe80000000a00 */
[----:B------:R-:W1:Y:S04]  /*1e90*/  LDS.64 R54, [R9+0x108] ;  /* 0x0001080009367984 */ /* 0x000e680000000a00 */
[----:B------:R-:W-:Y:S04]  /*1ea0*/  LDS.64 R178, [R51+0x18] ;  /* 0x0000180033b27984 */ /* 0x000fe80000000a00 */
[----:B------:R-:W1:Y:S04]  /*1eb0*/  LDS.64 R52, [R10+0x18] ;  /* 0x000018000a347984 */ /* 0x000e680000000a00 */
[----:B------:R-:W-:Y:S04]  /*1ec0*/  LDS.64 R160, [R4] ;  /* 0x0000000004a07984 */ /* 0x000fe80000000a00 */
        /* <DEDUP_REMOVED lines=8> */
[----:B------:R-:W-:-:S02]  /*1f50*/  DFMA R24, R180, R40, R24 ;  /* 0x00000028b418722b */ /* 0x000fc40000000018 */
[----:B------:R-:W-:Y:S01]  /*1f60*/  DFMA R20, R190, R20, RZ ;  /* 0x00000014be14722b */ /* 0x000fe200000000ff */
[----:B------:R-:W-:Y:S04]  /*1f70*/  LDS.64 R168, [R202+0x28] ;  /* 0x00002800caa87984 */ /* 0x000fe80000000a00 */
[----:B------:R-:W0:Y:S04]  /*1f80*/  LDS.64 R40, [R9+0x1b8] ;  /* 0x0001b80009287984 */ /* 0x000e280000000a00 */
[----:B------:R-:W0:Y:S01]  /*1f90*/  LDS.64 R156, [R4+0x790] ;  /* 0x00079000049c7984 */ /* 0x000e220000000a00 */
[----:B------:R-:W-:-:S03]  /*1fa0*/  DFMA R20, R186, R26, R20 ;  /* 0x0000001aba14722b */ /* 0x000fc60000000014 */
[----:B------:R-:W-:Y:S01]  /*1fb0*/  LDS.64 R170, [R51+0x28] ;  /* 0x0000280033aa7984 */ /* 0x000fe20000000a00 */
[----:B------:R-:W-:-:S03]  /*1fc0*/  CS2R R22, SRZ ;  /* 0x0000000000167805 */ /* 0x000fc6000001ff00 */
[----:B------:R-:W3:Y:S04]  /*1fd0*/  LDS.64 R60, [R10+0x28] ;  /* 0x000028000a3c7984 */ /* 0x000ee80000000a00 */
[----:B------:R-:W-:Y:S04]  /*1fe0*/  LDS.64 R154, [R4+0xb58] ;  /* 0x000b5800049a7984 */ /* 0x000fe80000000a00 */
[----:B------:R-:W3:Y:S01]  /*1ff0*/  LDS.128 R88, [R11+0x3140] ;  /* 0x003140000b587984 */ /* 0x000ee20000000c00 */
[----:B------:R-:W-:Y:S01]  /*2000*/  DFMA R20, R182, R32, R20 ;  /* 0x00000020b614722b */ /* 0x000fe20000000014 */
[----:B------:R-:W-:-:S02]  /*2010*/  CS2R R28, SRZ ;  /* 0x00000000001c7805 */ /* 0x000fc4000001ff00 */
[----:B------:R-:W2:Y:S04]  /*2020*/  @!P2 LDG.E.64.CONSTANT R22, desc[UR76][R36.64+0x2d60] ;  /* 0x002d604c2416a981 */ /* 0x000ea8000c1e9b00 */
[----:B------:R-:W-:Y:S04]  /*2030*/  LDS.64 R164, [R202+0x30] ;  /* 0x00003000caa47984 */ /* 0x000fe80000000a00 */
[----:B------:R-:W3:Y:S04]  /*2040*/  LDS.64 R64, [R9+0x210] ;  /* 0x0002100009407984 */ /* 0x000ee80000000a00 */
[----:B------:R-:W3:Y:S01]  /*2050*/  LDS.64 R152, [R4+0xf20] ;  /* 0x000f200004987984 */ /* 0x000ee20000000a00 */
[----:B-1----:R-:W-:-:S02]  /*2060*/  DFMA R54, R176, R54, R24 ;  /* 0x00000036b036722b */ /* 0x002fc40000000018 */
[----:B------:R-:W-:Y:S01]  /*2070*/  DFMA R24, R178, R52, R20 ;  /* 0x00000034b218722b */ /* 0x000fe20000000014 */
[----:B------:R-:W4:Y:S01]  /*2080*/  @!P2 LDG.E.64.CONSTANT R28, desc[UR76][R36.64+0x3c8] ;  /* 0x0003c84c241ca981 */ /* 0x000f22000c1e9b00 */
[----:B------:R-:W-:-:S03]  /*2090*/  DFMA R20, R160, R242, RZ ;  /* 0x000000f2a014722b */ /* 0x000fc600000000ff */
        /* <DEDUP_REMOVED lines=14> */
[----:B------:R-:W-:-:S02]  /*2180*/  DFMA R56, R168, R40, R54 ;  /* 0x00000028a838722b */ /* 0x000fc40000000036 */
[----:B------:R-:W-:Y:S01]  /*2190*/  DFMA R40, R156, R94, R30 ;  /* 0x0000005e9c28722b */ /* 0x000fe2000000001e */
[----:B------:R-:W-:Y:S04]  /*21a0*/  LDS.64 R24, [R51+0x40] ;  /* 0x0000400033187984 */ /* 0x000fe80000000a00 */
[----:B------:R-:W0:Y:S04]  /*21b0*/  LDS.64 R70, [R10+0x40] ;  /* 0x000040000a467984 */ /* 0x000e280000000a00 */
[----:B------:R-:W-:Y:S04]  /*21c0*/  LDS.64 R20, [R202+0x48] ;  /* 0x00004800ca147984 */ /* 0x000fe80000000a00 */
[----:B------:R-:W0:Y:S04]  /*21d0*/  LDS.64 R78, [R9+0x318] ;  /* 0x00031800094e7984 */ /* 0x000e280000000a00 */
[----:B------:R-:W-:Y:S04]  /*21e0*/  LDS.64 R58, [R4+0x1a78] ;  /* 0x001a7800043a7984 */ /* 0x000fe80000000a00 */
[----:B------:R-:W0:Y:S01]  /*21f0*/  LDS.128 R96, [R11+0x3160] ;  /* 0x003160000b607984 */ /* 0x000e220000000c00 */
        /* <DEDUP_REMOVED lines=8> */
[----:B------:R-:W-:Y:S01]  /*2280*/  DFMA R54, R152, R90, R54 ;  /* 0x0000005a9836722b */ /* 0x000fe20000000036 */
[----:B------:R-:W-:Y:S04]  /*2290*/  LDS.64 R144, [R51+0x50] ;  /* 0x0000500033907984 */ /* 0x000fe80000000a00 */
[----:B------:R-:W3:Y:S04]  /*22a0*/  LDS.64 R140, [R10+0x50] ;  /* 0x000050000a8c7984 */ /* 0x000ee80000000a00 */
[----:B------:R-:W-:Y:S04]  /*22b0*/  LDS.64 R40, [R4+0x2208] ;  /* 0x0022080004287984 */ /* 0x000fe80000000a00 */
[----:B------:R-:W3:Y:S01]  /*22c0*/  LDS.128 R100, [R11+0x3170] ;  /* 0x003170000b647984 */ /* 0x000ee20000000c00 */
[----:B-1----:R-:W-:-:S02]  /*22d0*/  DFMA R60, R166, R62, R60 ;  /* 0x0000003ea63c722b */ /* 0x002fc4000000003c */
[----:B------:R-:W-:Y:S01]  /*22e0*/  DFMA R56, R26, R68, R56 ;  /* 0x000000441a38722b */ /* 0x000fe20000000038 */
[----:B------:R-:W1:Y:S01]  /*22f0*/  LDS.64 R82, [R4+0x25d0] ;  /* 0x0025d00004527984 */ /* 0x000e620000000a00 */
[----:B------:R-:W-:-:S04]  /*2300*/  DFMA R54, R150, R84, R54 ;  /* 0x000000549636722b */ /* 0x000fc80000000036 */
[----:B0-----:R-:W-:Y:S01]  /*2310*/  DFMA R60, R162, R66, R60 ;  /* 0x00000042a23c722b */ /* 0x001fe2000000003c */
[----:B------:R-:W-:Y:S06]  /*2320*/  BAR.SYNC.DEFER_BLOCKING 0x0 ;  /* 0x0000000000007b1d */ /* 0x000fec0000010000 */
[----:B------:R-:W-:Y:S02]  /*2330*/  DFMA R56, R52, R72, R56 ;  /* 0x000000483438722b */ /* 0x000fe40000000038 */
[----:B------:R-:W-:Y:S02]  /*2340*/  DFMA R54, R148, R86, R54 ;  /* 0x000000569436722b */ /* 0x000fe40000000036 */
[----:B------:R-:W-:-:S04]  /*2350*/  DFMA R60, R24, R70, R60 ;  /* 0x00000046183c722b */ /* 0x000fc8000000003c */
[----:B------:R-:W-:Y:S02]  /*2360*/  DFMA R56, R20, R78, R56 ;  /* 0x0000004e1438722b */ /* 0x000fe40000000038 */
[----:B------:R-:W-:Y:S02]  /*2370*/  DFMA R54, R58, R96, R54 ;  /* 0x000000603a36722b */ /* 0x000fe40000000036 */
[----:B---3--:R-:W-:-:S04]  /*2380*/  DFMA R60, R146, R74, R60 ;  /* 0x0000004a923c722b */ /* 0x008fc8000000003c */
        /* <DEDUP_REMOVED lines=26> */
[----:B------:R-:W3:Y:S04]  /*2530*/  LDS.64 R38, [R6] ;  /* 0x0000000006267984 */ /* 0x000ee80000000a00 */
        /* <DEDUP_REMOVED lines=10> */
[----:B------:R-:W-:Y:S04]  /*25e0*/  LDS.64 R72, [R10+0x3d8] ;  /* 0x0003d8000a487984 */ /* 0x000fe80000000a00 */
[----:B------:R-:W0:Y:S04]  /*25f0*/  LDS.64 R114, [R9+0x4d0] ;  /* 0x0004d00009727984 */ /* 0x000e280000000a00 */
[----:B------:R-:W-:Y:S04]  /*2600*/  LDS.64 R62, [R126+0xb0] ;  /* 0x0000b0007e3e7984 */ /* 0x000fe80000000a00 */
[----:B------:R-:W2:Y:S01]  /*2610*/  LDS.64 R74, [R5+0x10] ;  /* 0x00001000054a7984 */ /* 0x000ea20000000a00 */
[----:B------:R-:W-:-:S03]  /*2620*/  DFMA R44, R160, R44, R54 ;  /* 0x0000002ca02c722b */ /* 0x000fc60000000036 */
[----:B------:R-:W2:Y:S04]  /*2630*/  LDS.64 R112, [R10+0x3e0] ;  /* 0x0003e0000a707984 */ /* 0x000ea80000000a00 */
[----:B------:R-:W2:Y:S01]  /*2640*/  LDS.64 R116, [R9+0x528] ;  /* 0x0005280009747984 */ /* 0x000ea20000000a00 */
[----:B-1----:R-:W-:Y:S02]  /*2650*/  DFMA R56, R188, R56, RZ ;  /* 0x00000038bc38722b */ /* 0x002fe400000000ff */
[----:B---3--:R-:W-:Y:S01]  /*2660*/  DFMA R38, R70, R38, R44 ;  /* 0x000000264626722b */ /* 0x008fe2000000002c */
[----:B------:R-:W1:Y:S04]  /*2670*/  LDS.64 R60, [R10+0x3e8] ;  /* 0x0003e8000a3c7984 */ /* 0x000e680000000a00 */
[----:B------:R-:W3:Y:S01]  /*2680*/  LDS.128 R104, [R11+0x3180] ;  /* 0x003180000b687984 */ /* 0x000ee20000000c00 */
[----:B------:R-:W-:-:S02]  /*2690*/  DFMA R68, R184, R68, R56 ;  /* 0x00000044b844722b */ /* 0x000fc40000000038 */
[----:B------:R-:W-:Y:S01]  /*26a0*/  DFMA R38, R48, R46, R38 ;  /* 0x0000002e3026722b */ /* 0x000fe20000000026 */
[----:B------:R-:W4:Y:S01]  /*26b0*/  LDS.64 R56, [R10+0x3f0] ;  /* 0x0003f0000a387984 */ /* 0x000f220000000a00 */
[----:B------:R-:W-:-:S03]  /*26c0*/  DFMA R50, R190, R50, RZ ;  /* 0x00000032be32722b */ /* 0x000fc600000000ff */
[----:B------:R-:W4:Y:S01]  /*26d0*/  LDS.64 R54, [R9+0x580] ;  /* 0x0005800009367984 */ /* 0x000f220000000a00 */
[----:B------:R-:W-:Y:S02]  /*26e0*/  DFMA R80, R180, R78, R68 ;  /* 0x0000004eb450722b */ /* 0x000fe40000000044 */
[----:B------:R-:W-:Y:S01]  /*26f0*/  DFMA R68, R42, R64, R38 ;  /* 0x000000402a44722b */ /* 0x000fe20000000026 */
[----:B------:R-:W4:Y:S01]  /*2700*/  LDS.128 R108, [R11+0x3190] ;  /* 0x003190000b6c7984 */ /* 0x000f220000000c00 */
[----:B------:R-:W-:-:S03]  /*2710*/  DFMA R46, R186, R66, R50 ;  /* 0x00000042ba2e722b */ /* 0x000fc60000000032 */
[----:B------:R-:W4:Y:S01]  /*2720*/  LDS.64 R38, [R10+0x3f8] ;  /* 0x0003f8000a267984 */ /* 0x000f220000000a00 */
[----:B0-----:R-:W-:-:S03]  /*2730*/  DFMA R114, R176, R114, R80 ;  /* 0x00000072b072722b */ /* 0x001fc60000000050 */
[----:B------:R-:W-:Y:S01]  /*2740*/  LDS.64 R44, [R9+0x5d8] ;  /* 0x0005d800092c7984 */ /* 0x000fe20000000a00 */
[----:B------:R-:W-:Y:S02]  /*2750*/  DFMA R78, R182, R72, R46 ;  /* 0x00000048b64e722b */ /* 0x000fe4000000002e */
[----:B--2---:R-:W-:Y:S01]  /*2760*/  DFMA R74, R62, R74, R68 ;  /* 0x0000004a3e4a722b */ /* 0x004fe20000000044 */
[----:B------:R-:W-:Y:S04]  /*2770*/  LDS.64 R46, [R9+0x630] ;  /* 0x00063000092e7984 */ /* 0x000fe80000000a00 */
[----:B------:R-:W0:Y:S01]  /*2780*/  LDS.64 R68, [R10+0x400] ;  /* 0x000400000a447984 */ /* 0x000e220000000a00 */
[----:B------:R-:W-:Y:S02]  /*2790*/  DFMA R80, R178, R112, R78 ;  /* 0x00000070b250722b */ /* 0x000fe4000000004e */
[----:B------:R-:W-:Y:S01]  /*27a0*/  DFMA R116, R172, R116, R114 ;  /* 0x00000074ac74722b */ /* 0x000fe20000000072 */
[----:B------:R-:W-:Y:S04]  /*27b0*/  LDS.64 R66, [R202+0xb0] ;  /* 0x0000b000ca427984 */ /* 0x000fe80000000a00 */
[----:B------:R-:W2:Y:S01]  /*27c0*/  LDS.128 R112, [R11+0x31a0] ;  /* 0x0031a0000b707984 */ /* 0x000ea20000000c00 */
[----:B-1----:R-:W-:-:S02]  /*27d0*/  DFMA R80, R174, R60, R80 ;  /* 0x0000003cae50722b */ /* 0x002fc40000000050 */
[----:B---3--:R-:W-:Y:S01]  /*27e0*/  DFMA R120, R160, R104, RZ ;  /* 0x00000068a078722b */ /* 0x008fe200000000ff */
[----:B------:R-:W1:Y:S04]  /*27f0*/  LDS.64 R50, [R6+0xb0] ;  /* 0x0000b00006327984 */ /* 0x000e680000000a00 */
[----:B------:R-:W3:Y:S01]  /*2800*/  LDS.64 R128, [R9+0x688] ;  /* 0x0006880009807984 */ /* 0x000ee20000000a00 */
[----:B----4-:R-:W-:Y:S02]  /*2810*/  DFMA R122, R170, R56, R80 ;  /* 0x00000038aa7a722b */ /* 0x010fe40000000050 */
[----:B------:R-:W-:Y:S01]  /*2820*/  DFMA R120, R158, R106, R120 ;  /* 0x0000006a9e78722b */ /* 0x000fe20000000078 */
[----:B------:R-:W-:Y:S01]  /*2830*/  LDS.64 R72, [R126+0x108] ;  /* 0x000108007e487984 */ /* 0x000fe20000000a00 */
[----:B------:R-:W-:-:S03]  /*2840*/  DFMA R194, R168, R54, R116 ;  /* 0x00000036a8c2722b */ /* 0x000fc60000000074 */
[----:B------:R-:W4:Y:S03]  /*2850*/  LDS.128 R116, [R11+0x31b0] ;  /* 0x0031b0000b747984 */ /* 0x000f260000000c00 */
[----:B------:R-:W-:Y:S01]  /*2860*/  DFMA R120, R156, R108, R120 ;  /* 0x0000006c9c78722b */ /* 0x000fe20000000078 */
[----:B------:R-:W4:Y:S01]  /*2870*/  LDS.64 R64, [R5+0x18] ;  /* 0x0000180005407984 */ /* 0x000f220000000a00 */
[----:B------:R-:W-:-:S03]  /*2880*/  DFMA R122, R166, R38, R122 ;  /* 0x00000026a67a722b */ /* 0x000fc6000000007a */
[----:B------:R-:W4:Y:S04]  /*2890*/  LDS.64 R132, [R10+0x408] ;  /* 0x000408000a847984 */ /* 0x000f280000000a00 */
[----:B------:R-:W4:Y:S01]  /*28a0*/  LDS.64 R60, [R9+0x6e0] ;  /* 0x0006e000093c7984 */ /* 0x000f220000000a00 */
[----:B------:R-:W-:-:S03]  /*28b0*/  DFMA R38, R154, R110, R120 ;  /* 0x0000006e9a26722b */ /* 0x000fc60000000078 */
[----:B------:R-:W-:Y:S01]  /*28c0*/  LDS.64 R78, [R202+0x108] ;  /* 0x00010800ca4e7984 */ /* 0x000fe20000000a00 */
[----:B0-----:R-:W-:-:S03]  /*28d0*/  DFMA R68, R162, R68, R122 ;  /* 0x00000044a244722b */ /* 0x001fc6000000007a */
[----:B------:R-:W0:Y:S04]  /*28e0*/  LDS.64 R134, [R6+0x108] ;  /* 0x0001080006867984 */ /* 0x000e280000000a00 */
[----:B------:R-:W0:Y:S04]  /*28f0*/  LDS.64 R136, [R10+0x410] ;  /* 0x000410000a887984 */ /* 0x000e280000000a00 */
[----:B------:R-:W0:Y:S04]  /*2900*/  LDS.64 R204, [R9+0x738] ;  /* 0x0007380009cc7984 */ /* 0x000e280000000a00 */
[----:B------:R-:W0:Y:S01]  /*2910*/  LDS.128 R120, [R11+0x31c0] ;  /* 0x0031c0000b787984 */ /* 0x000e220000000c00 */
[----:B------:R-:W-:-:S02]  /*2920*/  DFMA R44, R164, R44, R194 ;  /* 0x0000002ca42c722b */ /* 0x000fc400000000c2 */
[----:B--2---:R-:W-:Y:S01]  /*2930*/  DFMA R38, R152, R112, R38 ;  /* 0x000000709826722b */ /* 0x004fe20000000026 */
[----:B------:R-:W-:Y:S04]  /*2940*/  LDS.64 R54, [R126+0x160] ;  /* 0x000160007e367984 */ /* 0x000fe80000000a00 */
[----:B------:R-:W2:Y:S04]  /*2950*/  LDS.64 R196, [R5+0x20] ;  /* 0x0000200005c47984 */ /* 0x000ea80000000a00 */
[----:B------:R-:W2:Y:S01]  /*2960*/  LDS.64 R194, [R10+0x418] ;  /* 0x000418000ac27984 */ /* 0x000ea20000000a00 */
[----:B------:R-:W-:-:S02]  /*2970*/  DFMA R44, R26, R46, R44 ;  /* 0x0000002e1a2c722b */ /* 0x000fc4000000002c */
[----:B------:R-:W-:Y:S01]  /*2980*/  DFMA R38, R150, R114, R38 ;  /* 0x000000729626722b */ /* 0x000fe20000000026 */
[----:B------:R-:W-:Y:S04]  /*2990*/  LDS.64 R80, [R202+0x160] ;  /* 0x00016000ca507984 */ /* 0x000fe80000000a00 */
[----:B------:R-:W2:Y:S04]  /*29a0*/  LDS.64 R56, [R6+0x160] ;  /* 0x0001600006387984 */ /* 0x000ea80000000a00 */
[----:B------:R-:W2:Y:S01]  /*29b0*/  LDS.64 R220, [R11+0x31d0] ;  /* 0x0031d0000bdc7984 */ /* 0x000ea20000000a00 */
[----:B-1----:R-:W-:-:S02]  /*29c0*/  DFMA R50, R66, R50, R74 ;  /* 0x000000324232722b */ /* 0x002fc4000000004a */
[----:B---3--:R-:W-:Y:S01]  /*29d0*/  DFMA R44, R52, R128, R44 ;  /* 0x00000080342c722b */ /* 0x008fe2000000002c */
[----:B------:R-:W-:Y:S01]  /*29e0*/  LDS.64 R74, [R126+0x1b8] ;  /* 0x0001b8007e4a7984 */ /* 0x000fe20000000a00 */
[----:B----4-:R-:W-:-:S03]  /*29f0*/  DFMA R38, R148, R116, R38 ;  /* 0x000000749426722b */ /* 0x010fc60000000026 */
[----:B------:R-:W1:Y:S01]  /*2a00*/  LDS.64 R218, [R5+0x28] ;  /* 0x0000280005da7984 */ /* 0x000e620000000a00 */
[----:B------:R-:W-:Y:S02]  /*2a10*/  DFMA R50, R72, R64, R50 ;  /* 0x000000404832722b */ /* 0x000fe40000000032 */
[----:B------:R-:W-:Y:S01]  /*2a20*/  DFMA R68, R24, R132, R68 ;  /* 0x000000841844722b */ /* 0x000fe20000000044 */
[----:B------:R-:W-:Y:S01]  /*2a30*/  LDS.64 R64, [R126+0x210] ;  /* 0x000210007e407984 */ /* 0x000fe20000000a00 */
        /* <DEDUP_REMOVED lines=9> */
[----:B--2---:R-:W-:Y:S02]  /*2ad0*/  DFMA R50, R54, R196, R50 ;  /* 0x000000c43632722b */ /* 0x004fe40000000032 */
[----:B------:R-:W-:Y:S01]  /*2ae0*/  DFMA R194, R144, R194, R68 ;  /* 0x000000c290c2722b */ /* 0x000fe20000000044 */
[----:B------:R-:W-:Y:S01]  /*2af0*/  LDS.64 R60, [R202+0x210] ;  /* 0x00021000ca3c7984 */ /* 0x000fe20000000a00 */
[C---:B------:R-:W-:Y:S02]  /*2b00*/  DMUL R132, R204.reuse, R22 ;  /* 0x00000016cc847228 */ /* 0x040fe40000000000 */
[----:B------:R-:W-:Y:S01]  /*2b10*/  DMUL R34, R204, R34 ;  /* 0x00000022cc227228 */ /* 0x000fe20000000000 */
[----:B------:R-:W0:Y:S01]  /*2b20*/  LDS.64 R68, [R202+0x1b8] ;  /* 0x0001b800ca447984 */ /* 0x000e220000000a00 */
[----:B------:R-:W-:-:S02]  /*2b30*/  DFMA R224, R40, R122, R38 ;  /* 0x0000007a28e0722b */ /* 0x000fc40000000026 */
[----:B------:R-:W-:Y:S01]  /*2b40*/  DFMA R50, R80, R56, R50 ;  /* 0x000000385032722b */ /* 0x000fe20000000032 */
[----:B------:R-:W-:Y:S01]  /*2b50*/  LDS.64 R38, [R126+0x318] ;  /* 0x000318007e267984 */ /* 0x000fe20000000a00 */
[C---:B------:R-:W-:Y:S02]  /*2b60*/  DFMA R132, R194.reuse, R28, R132 ;  /* 0x0000001cc284722b */ /* 0x040fe40000000084 */
[----:B------:R-:W-:Y:S01]  /*2b70*/  DFMA R198, R194, R22, R34 ;  /* 0x00000016c2c6722b */ /* 0x000fe20000000022 */
[----:B------:R-:W-:Y:S01]  /*2b80*/  LDS.64 R56, [R126+0x268] ;  /* 0x000268007e387984 */ /* 0x000fe20000000a00 */
[----:B------:R-:W-:-:S03]  /*2b90*/  DFMA R224, R82, R220, R224 ;  /* 0x000000dc52e0722b */ /* 0x000fc600000000e0 */
[----:B------:R-:W-:Y:S01]  /*2ba0*/  LDS.64 R28, [R126+0x370] ;  /* 0x000370007e1c7984 */ /* 0x000fe20000000a00 */
[----:B-1----:R-:W-:-:S03]  /*2bb0*/  DFMA R218, R74, R218, R50 ;  /* 0x000000da4ada722b */ /* 0x002fc60000000032 */
[----:B------:R-:W-:Y:S01]  /*2bc0*/  LDS.64 R44, [R202+0x2c0] ;  /* 0x0002c000ca2c7984 */ /* 0x000fe20000000a00 */
[C---:B------:R-:W-:Y:S02]  /*2bd0*/  DFMA R236, R224.reuse, R192, R132 ;  /* 0x000000c0e0ec722b */ /* 0x040fe40000000084 */
[----:B------:R-:W-:Y:S01]  /*2be0*/  DFMA R240, R224, R124, R198 ;  /* 0x0000007ce0f0722b */ /* 0x000fe200000000c6 */
        /* <DEDUP_REMOVED lines=12> */
[----:B------:R-:W-:Y:S06]  /*2cb0*/  BAR.SYNC.DEFER_BLOCKING 0x0 ;  /* 0x0000000000007b1d */ /* 0x000fec0000010000 */
[----:B------:R-:W-:Y:S04]  /*2cc0*/  STS.64 [R7], R236 ;  /* 0x000000ec07007388 */ /* 0x000fe80000000a00 */
[----:B------:R-:W-:Y:S01]  /*2cd0*/  STS.64 [R8], R240 ;  /* 0x000000f008007388 */ /* 0x000fe20000000a00 */
[----:B------:R-:W-:Y:S06]  /*2ce0*/  BAR.SYNC.DEFER_BLOCKING 0x0 ;  /* 0x0000000000007b1d */ /* 0x000fec0000010000 */
[----:B------:R-:W-:Y:S01]  /*2cf0*/  DMUL R234, R212, R206 ;  /* 0x000000ced4ea7228 */ /* 0x000fe20000000000 */
[----:B------:R-:W2:Y:S01]  /*2d00*/  LDS.64 R202, [R5] ;  /* 0x0000000005ca7984 */ /* 0x000ea20000000a00 */
[----:B0-----:R-:W-:-:S03]  /*2d10*/  DFMA R218, R68, R232, R218 ;  /* 0x000000e844da722b */ /* 0x001fc600000000da */
[----:B------:R-:W0:Y:S04]  /*2d20*/  LDS.64 R212, [R6] ;  /* 0x0000000006d47984 */ /* 0x000e280000000a00 */
[----:B------:R-:W3:Y:S01]  /*2d30*/  LDS.64 R206, [R5+0x8] ;  /* 0x0000080005ce7984 */ /* 0x000ee20000000a00 */
[----:B------:R-:W-:Y:S02]  /*2d40*/  DFMA R218, R64, R230, R218 ;  /* 0x000000e640da722b */ /* 0x000fe400000000da */
[----:B------:R-:W-:Y:S01]  /*2d50*/  DFMA R140, R140, R216, R234 ;  /* 0x000000d88c8c722b */ /* 0x000fe200000000ea */
[----:B------:R-:W-:Y:S01]  /*2d60*/  LDS.64 R248, [R6+0x210] ;  /* 0x0002100006f87984 */ /* 0x000fe20000000a00 */
[----:B------:R-:W-:Y:S02]  /*2d70*/  DMUL R204, R204, R124 ;  /* 0x0000007ccccc7228 */ /* 0x000fe40000000000 */
[----:B------:R-:W-:Y:S01]  /*2d80*/  DMUL R230, R138, UR6 ;  /* 0x000000068ae67c28 */ /* 0x000fe20008000000 */
[----:B------:R-:W-:Y:S01]  /*2d90*/  LDS.64 R124, [R9+0x898] ;  /* 0x00089800097c7984 */ /* 0x000fe20000000a00 */
[----:B-1----:R-:W-:-:S03]  /*2da0*/  DFMA R216, R60, R196, R218 ;  /* 0x000000c43cd8722b */ /* 0x002fc600000000da */
[----:B------:R-:W1:Y:S04]  /*2db0*/  LDS.64 R196, [R6+0x58] ;  /* 0x0000580006c47984 */ /* 0x000e680000000a00 */
[----:B------:R-:W4:Y:S04]  /*2dc0*/  LDS.64 R138, [R5+0x10] ;  /* 0x00001000058a7984 */ /* 0x000f280000000a00 */
[----:B------:R-:W-:Y:S04]  /*2dd0*/  LDS.64 R236, [R9+0xaa8] ;  /* 0x000aa80009ec7984 */ /* 0x000fe80000000a00 */
[----:B------:R-:W-:Y:S04]  /*2de0*/  LDS.64 R244, [R10+0x7d0] ;  /* 0x0007d0000af47984 */ /* 0x000fe80000000a00 */
[----:B------:R-:W-:Y:S01]  /*2df0*/  LDS.64 R246, [R5+0x38] ;  /* 0x0000380005f67984 */ /* 0x000fe20000000a00 */
[----:B--2---:R-:W-:Y:S01]  /*2e00*/  DMUL R202, R76, R202 ;  /* 0x000000ca4cca7228 */ /* 0x004fe20000000000 */
[----:B------:R-:W-:Y:S01]  /*2e10*/  CS2R R218, SRZ ;  /* 0x0000000000da7805 */ /* 0x000fe2000001ff00 */
[----:B------:R-:W-:Y:S01]  /*2e20*/  DFMA R216, R56, R136, R216 ;  /* 0x0000008838d8722b */ /* 0x000fe200000000d8 */
[----:B------:R-:W-:Y:S04]  /*2e30*/  LDS.64 R240, [R10+0x7d8] ;  /* 0x0007d8000af07984 */ /* 0x000fe80000000a00 */
[----:B------:R-:W-:Y:S01]  /*2e40*/  LDS.64 R136, [R5+0x18] ;  /* 0x0000180005887984 */ /* 0x000fe20000000a00 */
[----:B------:R-:W-:-:S03]  /*2e50*/  DFMA R230, R158, R230, R202 ;  /* 0x000000e69ee6722b */ /* 0x000fc600000000ca */
[----:B------:R-:W2:Y:S04]  /*2e60*/  LDS.64 R202, [R6+0xb0] ;  /* 0x0000b00006ca7984 */ /* 0x000ea80000000a00 */
[----:B------:R-:W2:Y:S01]  /*2e70*/  @!P2 LDG.E.64.CONSTANT R218, desc[UR76][R36.64+0x10120] ;  /* 0x0101204c24daa981 */ /* 0x000ea2000c1e9b00 */
[----:B0-----:R-:W-:Y:S02]  /*2e80*/  DFMA R212, R70, R212, R230 ;  /* 0x000000d446d4722b */ /* 0x001fe400000000e6 */
[----:B------:R-:W-:Y:S01]  /*2e90*/  DFMA R216, R50, R200, R216 ;  /* 0x000000c832d8722b */ /* 0x000fe200000000d8 */
[----:B------:R-:W-:Y:S04]  /*2ea0*/  LDS.64 R232, [R10+0x7e0] ;  /* 0x0007e0000ae87984 */ /* 0x000fe80000000a00 */
[----:B------:R-:W0:Y:S01]  /*2eb0*/  LDS.64 R200, [R6+0x108] ;  /* 0x0001080006c87984 */ /* 0x000e220000000a00 */
[----:B---3--:R-:W-:-:S02]  /*2ec0*/  DFMA R212, R48, R206, R212 ;  /* 0x000000ce30d4722b */ /* 0x008fc400000000d4 */
[----:B------:R-:W-:Y:S02]  /*2ed0*/  DFMA R216, R46, R128, R216 ;  /* 0x000000802ed8722b */ /* 0x000fe400000000d8 */
[----:B------:R-:W-:Y:S01]  /*2ee0*/  DFMA R238, R238, R130, R140 ;  /* 0x00000082eeee722b */ /* 0x000fe2000000008c */
[----:B------:R-:W3:Y:S03]  /*2ef0*/  LDS.64 R128, [R10+0x790] ;  /* 0x000790000a807984 */ /* 0x000ee60000000a00 */
[----:B-1----:R-:W-:Y:S01]  /*2f00*/  DFMA R212, R42, R196, R212 ;  /* 0x000000c42ad4722b */ /* 0x002fe200000000d4 */
[----:B------:R-:W1:Y:S01]  /*2f10*/  LDS.64 R130, [R9+0x790] ;  /* 0x0007900009827984 */ /* 0x000e620000000a00 */
[----:B------:R-:W-:-:S03]  /*2f20*/  DFMA R216, R44, R134, R216 ;  /* 0x000000862cd8722b */ /* 0x000fc600000000d8 */
[----:B------:R-:W-:Y:S03]  /*2f30*/  LDS.64 R134, [R9+0x7e8] ;  /* 0x0007e80009867984 */ /* 0x000fe60000000a00 */
[----:B----4-:R-:W-:Y:S01]  /*2f40*/  DFMA R212, R62, R138, R212 ;  /* 0x0000008a3ed4722b */ /* 0x010fe200000000d4 */
[----:B------:R-:W4:Y:S01]  /*2f50*/  LDS.64 R140, [R10+0x798] ;  /* 0x000798000a8c7984 */ /* 0x000f220000000a00 */
[----:B------:R-:W-:Y:S01]  /*2f60*/  CS2R R206, SRZ ;  /* 0x0000000000ce7805 */ /* 0x000fe2000001ff00 */
[----:B------:R-:W-:Y:S02]  /*2f70*/  DFMA R216, R38, R132, R216 ;  /* 0x0000008426d8722b */ /* 0x000fe400000000d8 */
[----:B------:R-:W4:Y:S04]  /*2f80*/  LDS.64 R196, [R5+0x20] ;  /* 0x0000200005c47984 */ /* 0x000f280000000a00 */
[----:B------:R-:W4:Y:S01]  /*2f90*/  LDS.64 R132, [R10+0x7a0] ;  /* 0x0007a0000a847984 */ /* 0x000f220000000a00 */
[----:B--2---:R-:W-:-:S03]  /*2fa0*/  DFMA R212, R66, R202, R212 ;  /* 0x000000ca42d4722b */ /* 0x004fc600000000d4 */
[----:B------:R-:W2:Y:S04]  /*2fb0*/  LDS.64 R202, [R9+0x840] ;  /* 0x0008400009ca7984 */ /* 0x000ea80000000a00 */
[----:B------:R-:W2:Y:S01]  /*2fc0*/  @!P2 LDG.E.64.CONSTANT R206, desc[UR76][R36.64+0xd788] ;  /* 0x00d7884c24cea981 */ /* 0x000ea2000c1e9b00 */
[----:B------:R-:W-:Y:S02]  /*2fd0*/  DFMA R216, R34, R126, R216 ;  /* 0x0000007e22d8722b */ /* 0x000fe400000000d8 */
[----:B------:R-:W-:Y:S01]  /*2fe0*/  DFMA R212, R72, R136, R212 ;  /* 0x0000008848d4722b */ /* 0x000fe200000000d4 */
[----:B------:R-:W2:Y:S04]  /*2ff0*/  LDS.64 R138, [R6+0x160] ;  /* 0x00016000068a7984 */ /* 0x000ea80000000a00 */
[----:B------:R-:W2:Y:S01]  /*3000*/  LDS.64 R126, [R10+0x7a8] ;  /* 0x0007a8000a7e7984 */ /* 0x000ea20000000a00 */
[----:B------:R-:W-:-:S02]  /*3010*/  DFMA R192, R194, R192, R204 ;  /* 0x000000c0c2c0722b */ /* 0x000fc400000000cc */
[----:B0-----:R-:W-:Y:S01]  /*3020*/  DFMA R212, R78, R200, R212 ;  /* 0x000000c84ed4722b */ /* 0x001fe200000000d4 */
[----:B------:R-:W0:Y:S04]  /*3030*/  LDS.64 R136, [R5+0x28] ;  /* 0x0000280005887984 */ /* 0x000e280000000a00 */
[----:B------:R-:W0:Y:S04]  /*3040*/  LDS.64 R200, [R10+0x7b0] ;  /* 0x0007b0000ac87984 */ /* 0x000e280000000a00 */
[----:B------:R-:W0:Y:S01]  /*3050*/  LDS.64 R194, [R9+0x8f0] ;  /* 0x0008f00009c27984 */ /* 0x000e220000000a00 */
[----:B------:R-:W-:-:S02]  /*3060*/  DFMA R198, R28, R198, R216 ;  /* 0x000000c61cc6722b */ /* 0x000fc400000000d8 */
[----:B---3--:R-:W-:Y:S02]  /*3070*/  DFMA R216, R190, R128, RZ ;  /* 0x00000080bed8722b */ /* 0x008fe400000000ff */
[----:B-1----:R-:W-:Y:S01]  /*3080*/  DFMA R204, R188, R130, RZ ;  /* 0x00000082bccc722b */ /* 0x002fe200000000ff */
[----:B------:R-:W1:Y:S04]  /*3090*/  LDS.64 R128, [R10+0x7b8] ;  /* 0x0007b8000a807984 */ /* 0x000e680000000a00 */
[----:B------:R-:W3:Y:S01]  /*30a0*/  LDS.64 R130, [R9+0x948] ;  /* 0x0009480009827984 */ /* 0x000ee20000000a00 */
[----:B----4-:R-:W-:Y:S02]  /*30b0*/  DFMA R216, R186, R140, R216 ;  /* 0x0000008cbad8722b */ /* 0x010fe400000000d8 */
[----:B------:R-:W-:Y:S01]  /*30c0*/  DFMA R204, R184, R134, R204 ;  /* 0x00000086b8cc722b */ /* 0x000fe200000000cc */
[----:B------:R-:W4:Y:S01]  /*30d0*/  LDS.64 R140, [R10+0x7c0] ;  /* 0x0007c0000a8c7984 */ /* 0x000f220000000a00 */
[----:B------:R-:W-:-:S03]  /*30e0*/  DFMA R212, R54, R196, R212 ;  /* 0x000000c436d4722b */ /* 0x000fc600000000d4 */
[----:B------:R-:W4:Y:S01]  /*30f0*/  LDS.64 R134, [R9+0x9a0] ;  /* 0x0009a00009867984 */ /* 0x000f220000000a00 */
[----:B------:R-:W-:Y:S02]  /*3100*/  DFMA R216, R182, R132, R216 ;  /* 0x00000084b6d8722b */ /* 0x000fe400000000d8 */
[----:B--2---:R-:W-:Y:S01]  /*3110*/  DFMA R230, R180, R202, R204 ;  /* 0x000000cab4e6722b */ /* 0x004fe200000000cc */
[----:B------:R-:W2:Y:S04]  /*3120*/  LDS.64 R132, [R10+0x7c8] ;  /* 0x0007c8000a847984 */ /* 0x000ea80000000a00 */
[----:B------:R-:W2:Y:S01]  /*3130*/  LDS.64 R204, [R11+0x31d8] ;  /* 0x0031d8000bcc7984 */ /* 0x000ea20000000a00 */
[----:B------:R-:W-:Y:S02]  /*3140*/  DFMA R212, R80, R138, R212 ;  /* 0x0000008a50d4722b */ /* 0x000fe400000000d4 */
[----:B------:R-:W-:Y:S01]  /*3150*/  DFMA R202, R178, R126, R216 ;  /* 0x0000007eb2ca722b */ /* 0x000fe200000000d8 */
[----:B------:R-:W2:Y:S01]  /*3160*/  LDS.64 R196, [R6+0x1b8] ;  /* 0x0001b80006c47984 */ /* 0x000ea20000000a00 */
[----:B------:R-:W-:-:S03]  /*3170*/  DFMA R230, R176, R124, R230 ;  /* 0x0000007cb0e6722b */ /* 0x000fc600000000e6 */
[----:B------:R-:W2:Y:S01]  /*3180*/  LDS.128 R124, [R11+0x31e0] ;  /* 0x0031e0000b7c7984 */ /* 0x000ea20000000c00 */
[----:B0-----:R-:W-:Y:S02]  /*3190*/  DFMA R212, R74, R136, R212 ;  /* 0x000000884ad4722b */ /* 0x001fe400000000d4 */
[----:B------:R-:W-:Y:S01]  /*31a0*/  DFMA R200, R174, R200, R202 ;  /* 0x000000c8aec8722b */ /* 0x000fe200000000ca */
[----:B------:R-:W0:Y:S01]  /*31b0*/  LDS.64 R136, [R9+0x9f8] ;  /* 0x0009f80009887984 */ /* 0x000e220000000a00 */
[----:B------:R-:W-:-:S03]  /*31c0*/  DFMA R194, R172, R194, R230 ;  /* 0x000000c2acc2722b */ /* 0x000fc600000000e6 */
[----:B------:R-:W0:Y:S01]  /*31d0*/  LDS.64 R138, [R5+0x30] ;  /* 0x00003000058a7984 */ /* 0x000e220000000a00 */
[----:B------:R-:W-:Y:S02]  /*31e0*/  DFMA R224, R224, R142, R192 ;  /* 0x0000008ee0e0722b */ /* 0x000fe400000000c0 */
[----:B-1----:R-:W-:Y:S01]  /*31f0*/  DFMA R200, R170, R128, R200 ;  /* 0x00000080aac8722b */ /* 0x002fe200000000c8 */
[----:B------:R-:W1:Y:S01]  /*3200*/  LDS.64 R142, [R9+0xa50] ;  /* 0x000a5000098e7984 */ /* 0x000e620000000a00 */
[----:B---3--:R-:W-:-:S03]  /*3210*/  DFMA R194, R168, R130, R194 ;  /* 0x00000082a8c2722b */ /* 0x008fc600000000c2 */
[----:B------:R-:W-:Y:S04]  /*3220*/  LDS.64 R230, [R9+0xb00] ;  /* 0x000b000009e67984 */ /* 0x000fe80000000a00 */
[----:B------:R-:W3:Y:S01]  /*3230*/  LDS.128 R128, [R11+0x31f0] ;  /* 0x0031f0000b807984 */ /* 0x000ee20000000c00 */
[----:B----4-:R-:W-:Y:S02]  /*3240*/  DFMA R140, R166, R140, R200 ;  /* 0x0000008ca68c722b */ /* 0x010fe400000000c8 */
[----:B------:R-:W-:Y:S01]  /*3250*/  DFMA R222, R22, R222, R198 ;  /* 0x000000de16de722b */ /* 0x000fe200000000c6 */
[----:B------:R-:W-:Y:S01]  /*3260*/  LDS.64 R216, [R5+0x40] ;  /* 0x0000400005d87984 */ /* 0x000fe20000000a00 */
[----:B------:R-:W-:-:S04]  /*3270*/  DFMA R198, R164, R134, R194 ;  /* 0x00000086a4c6722b */ /* 0x000fc800000000c2 */
[----:B--2---:R-:W-:Y:S02]  /*3280*/  DFMA R140, R162, R132, R140 ;  /* 0x00000084a28c722b */ /* 0x004fe4000000008c */
[----:B------:R-:W-:Y:S01]  /*3290*/  DFMA R200, R160, R204, RZ ;  /* 0x000000cca0c8722b */ /* 0x000fe200000000ff */
[----:B------:R-:W2:Y:S01]  /*32a0*/  LDS.128 R132, [R11+0x3200] ;  /* 0x003200000b847984 */ /* 0x000ea20000000c00 */
[----:B------:R-:W-:-:S06]  /*32b0*/  DFMA R196, R68, R196, R212 ;  /* 0x000000c444c4722b */ /* 0x000fcc00000000d4 */
[----:B------:R-:W-:Y:S01]  /*32c0*/  DFMA R202, R158, R124, R200 ;  /* 0x0000007c9eca722b */ /* 0x000fe200000000c8 */
[----:B------:R-:W-:Y:S01]  /*32d0*/  CS2R R194, SRZ ;  /* 0x0000000000c27805 */ /* 0x000fe2000001ff00 */
[----:B0-----:R-:W-:Y:S01]  /*32e0*/  DFMA R136, R26, R136, R198 ;  /* 0x000000881a88722b */ /* 0x001fe200000000c6 */
[----:B------:R-:W-:-:S04]  /*32f0*/  CS2R R192, SRZ ;  /* 0x0000000000c07805 */ /* 0x000fc8000001ff00 */
[----:B------:R-:W4:Y:S01]  /*3300*/  @!P2 LDG.E.64.CONSTANT R194, desc[UR76][R36.64+0x8820] ;  /* 0x0088204c24c2a981 */ /* 0x000f22000c1e9b00 */
[----:B------:R-:W-:Y:S02]  /*3310*/  DFMA R138, R64, R138, R196 ;  /* 0x0000008a408a722b */ /* 0x000fe400000000c4 */
[----:B------:R-:W-:Y:S01]  /*3320*/  DFMA R202, R156, R126, R202 ;  /* 0x0000007e9cca722b */ /* 0x000fe200000000ca */
[----:B------:R-:W4:Y:S01]  /*3330*/  @!P2 LDG.E.64.CONSTANT R192, desc[UR76][R36.64+0x34f0] ;  /* 0x0034f04c24c0a981 */ /* 0x000f22000c1e9b00 */
[----:B-1----:R-:W-:-:S04]  /*3340*/  DFMA R212, R52, R142, R136 ;  /* 0x0000008e34d4722b */ /* 0x002fc80000000088 */
[----:B------:R-:W-:Y:S02]  /*3350*/  DFMA R248, R60, R248, R138 ;  /* 0x000000f83cf8722b */ /* 0x000fe4000000008a */
[----:B------:R-:W0:Y:S01]  /*3360*/  LDS.128 R136, [R11+0x3210] ;  /* 0x003210000b887984 */ /* 0x000e220000000c00 */
[----:B---3--:R-:W-:Y:S01]  /*3370*/  DFMA R142, R154, R128, R202 ;  /* 0x000000809a8e722b */ /* 0x008fe200000000ca */
[----:B------:R-:W-:Y:S01]  /*3380*/  CS2R R200, SRZ ;  /* 0x0000000000c87805 */ /* 0x000fe2000001ff00 */
[----:B------:R-:W-:Y:S01]  /*3390*/  DFMA R236, R20, R236, R212 ;  /* 0x000000ec14ec722b */ /* 0x000fe200000000d4 */
[----:B------:R-:W1:Y:S05]  /*33a0*/  LDS.64 R212, [R6+0x268] ;  /* 0x0002680006d47984 */ /* 0x000e6a0000000a00 */
[----:B------:R-:W-:Y:S01]  /*33b0*/  DFMA R142, R152, R130, R142 ;  /* 0x00000082988e722b */ /* 0x000fe2000000008e */
[----:B------:R-:W3:Y:S01]  /*33c0*/  @!P2 LDG.E.64.CONSTANT R200, desc[UR76][R36.64+0xb1b8] ;  /* 0x00b1b84c24c8a981 */ /* 0x000ee2000c1e9b00 */
[----:B------:R-:W-:Y:S01]  /*33d0*/  DFMA R244, R24, R244, R140 ;  /* 0x000000f418f4722b */ /* 0x000fe2000000008c */
[----:B------:R-:W-:-:S05]  /*33e0*/  CS2R R196, SRZ ;  /* 0x0000000000c47805 */ /* 0x000fca000001ff00 */
[----:B--2---:R-:W-:Y:S01]  /*33f0*/  DFMA R234, R150, R132, R142 ;  /* 0x0000008496ea722b */ /* 0x004fe2000000008e */
[----:B------:R-:W2:Y:S04]  /*3400*/  @!P2 LDG.E.64.CONSTANT R196, desc[UR76][R36.64+0xb58] ;  /* 0x000b584c24c4a981 */ /* 0x000ea8000c1e9b00 */
[----:B------:R-:W1:Y:S01]  /*3410*/  LDS.128 R140, [R11+0x3220] ;  /* 0x003220000b8c7984 */ /* 0x000e620000000c00 */
[----:B------:R-:W-:Y:S02]  /*3420*/  CS2R R198, SRZ ;  /* 0x0000000000c67805 */ /* 0x000fe4000001ff00 */
[----:B------:R-:W-:-:S04]  /*3430*/  DFMA R234, R148, R134, R234 ;  /* 0x0000008694ea722b */ /* 0x000fc800000000ea */
[----:B------:R-:W2:Y:S01]  /*3440*/  @!P2 LDG.E.64.CONSTANT R198, desc[UR76][R36.64+0x5e88] ;  /* 0x005e884c24c6a981 */ /* 0x000ea2000c1e9b00 */
[----:B------:R-:W-:Y:S02]  /*3450*/  DFMA R246, R56, R246, R248 ;  /* 0x000000f638f6722b */ /* 0x000fe400000000f8 */
[----:B------:R-:W-:Y:S02]  /*3460*/  DFMA R240, R146, R240, R244 ;  /* 0x000000f092f0722b */ /* 0x000fe400000000f4 */
[----:B0-----:R-:W-:Y:S02]  /*3470*/  DFMA R234, R58, R136, R234 ;  /* 0x000000883aea722b */ /* 0x001fe400000000ea */
[----:B------:R-:W-:Y:S01]  /*3480*/  DFMA R230, R30, R230, R236 ;  /* 0x000000e61ee6722b */ /* 0x000fe200000000ec */
[----:B------:R-:W0:Y:S05]  /*3490*/  LDS.64 R236, [R6+0x2c0] ;  /* 0x0002c00006ec7984 */ /* 0x000e2a0000000a00 */
[----:B------:R-:W-:-:S02]  /*34a0*/  DFMA R234, R32, R138, R234 ;  /* 0x0000008a20ea722b */ /* 0x000fc400000000ea */
[----:B-1----:R-:W-:Y:S02]  /*34b0*/  DFMA R246, R50, R212, R246 ;  /* 0x000000d432f6722b */ /* 0x002fe400000000f6 */
[----:B------:R-:W-:Y:S02]  /*34c0*/  DFMA R212, R144, R232, R240 ;  /* 0x000000e890d4722b */ /* 0x000fe400000000f0 */
[C---:B------:R-:W-:Y:S02]  /*34d0*/  DMUL R210, R230.reuse, R210 ;  /* 0x000000d2e6d27228 */ /* 0x040fe40000000000 */
[----:B------:R-:W-:Y:S02]  /*34e0*/  DMUL R232, R230, R228 ;  /* 0x000000e4e6e87228 */ /* 0x000fe40000000000 */
[----:B------:R-:W-:-:S06]  /*34f0*/  DFMA R234, R40, R140, R234 ;  /* 0x0000008c28ea722b */ /* 0x000fcc00000000ea */
[C---:B------:R-:W-:Y:S02]  /*3500*/  DFMA R232, R212.reuse, R214, R232 ;  /* 0x000000d6d4e8722b */ /* 0x040fe400000000e8 */
[----:B------:R-:W-:Y:S02]  /*3510*/  DFMA R244, R212, R228, R210 ;  /* 0x000000e4d4f4722b */ /* 0x000fe400000000d2 */
[----:B------:R-:W-:Y:S01]  /*3520*/  DFMA R214, R46, R216, R246 ;  /* 0x000000d82ed6722b */ /* 0x000fe200000000f6 */
[----:B------:R-:W-:Y:S01]  /*3530*/  LDS.64 R228, [R6+0x370] ;  /* 0x0003700006e47984 */ /* 0x000fe20000000a00 */
[----:B------:R-:W-:-:S03]  /*3540*/  DFMA R210, R82, R142, R234 ;  /* 0x0000008e52d2722b */ /* 0x000fc600000000ea */
[----:B------:R-:W1:Y:S04]  /*3550*/  LDS.64 R234, [R5+0x48] ;  /* 0x0000480005ea7984 */ /* 0x000e680000000a00 */
[----:B------:R-:W-:Y:S01]  /*3560*/  LDS.64 R216, [R5+0x50] ;  /* 0x0000500005d87984 */ /* 0x000fe20000000a00 */
[----:B------:R-:W-:-:S03]  /*3570*/  DFMA R246, R210, R208, R232 ;  /* 0x000000d0d2f6722b */ /* 0x000fc600000000e8 */
        /* <DEDUP_REMOVED lines=8> */
[----:B------:R-:W-:-:S02]  /*3600*/  DFMA R88, R88, R238, RZ ;  /* 0x000000ee5858722b */ /* 0x000fc400000000ff */
[----:B------:R-:W-:Y:S01]  /*3610*/  DFMA R92, R92, R238, RZ ;  /* 0x000000ee5c5c722b */ /* 0x000fe200000000ff */
[----:B------:R-:W1:Y:S01]  /*3620*/  LDS.64 R240, [R5] ;  /* 0x0000000005f07984 */ /* 0x000e620000000a00 */
[----:B------:R-:W-:Y:S02]  /*3630*/  DFMA R94, R238, R94, RZ ;  /* 0x0000005eee5e722b */ /* 0x000fe400000000ff */
[----:B------:R-:W-:-:S04]  /*3640*/  DFMA R84, R84, R238, RZ ;  /* 0x000000ee5454722b */ /* 0x000fc800000000ff */
[C---:B------:R-:W-:Y:S02]  /*3650*/  DFMA R92, R224.reuse, R106, R92 ;  /* 0x0000006ae05c722b */ /* 0x040fe4000000005c */
[----:B------:R-:W-:Y:S01]  /*3660*/  DFMA R110, R224, R110, R88 ;  /* 0x0000006ee06e722b */ /* 0x000fe20000000058 */
[----:B------:R-:W-:Y:S04]  /*3670*/  LDS.64 R106, [R10+0xb58] ;  /* 0x000b58000a6a7984 */ /* 0x000fe80000000a00 */
[----:B------:R-:W1:Y:S01]  /*3680*/  LDS.64 R88, [R6] ;  /* 0x0000000006587984 */ /* 0x000e620000000a00 */
[----:B------:R-:W-:Y:S02]  /*3690*/  DFMA R86, R238, R86, RZ ;  /* 0x00000056ee56722b */ /* 0x000fe400000000ff */
[----:B0-----:R-:W-:-:S02]  /*36a0*/  DFMA R214, R44, R236, R214 ;  /* 0x000000ec2cd6722b */ /* 0x001fc400000000d6 */
[----:B------:R-:W-:Y:S02]  /*36b0*/  DFMA R94, R108, R224, R94 ;  /* 0x000000e06c5e722b */ /* 0x000fe4000000005e */
[----:B------:R-:W-:Y:S01]  /*36c0*/  DFMA R114, R224, R114, R84 ;  /* 0x00000072e072722b */ /* 0x000fe20000000054 */
[----:B------:R-:W0:Y:S04]  /*36d0*/  LDS.64 R108, [R5+0x8] ;  /* 0x00000800056c7984 */ /* 0x000e280000000a00 */
[----:B------:R-:W0:Y:S01]  /*36e0*/  LDS.64 R84, [R10+0xb60] ;  /* 0x000b60000a547984 */ /* 0x000e220000000a00 */
[----:B------:R-:W-:Y:S02]  /*36f0*/  DFMA R96, R96, R238, RZ ;  /* 0x000000ee6060722b */ /* 0x000fe400000000ff */
[----:B------:R-:W-:-:S02]  /*3700*/  DFMA R116, R116, R224, R86 ;  /* 0x000000e07474722b */ /* 0x000fc40000000056 */
[----:B------:R-:W-:Y:S01]  /*3710*/  DFMA R98, R238, R98, RZ ;  /* 0x00000062ee62722b */ /* 0x000fe200000000ff */
[----:B------:R-:W0:Y:S01]  /*3720*/  LDS.64 R86, [R9+0xb58] ;  /* 0x000b580009567984 */ /* 0x000e220000000a00 */
[----:B------:R-:W-:Y:S02]  /*3730*/  DFMA R100, R100, R238, RZ ;  /* 0x000000ee6464722b */ /* 0x000fe400000000ff */
[----:B-1----:R-:W-:Y:S02]  /*3740*/  DFMA R214, R38, R234, R214 ;  /* 0x000000ea26d6722b */ /* 0x002fe400000000d6 */
[C---:B------:R-:W-:Y:S02]  /*3750*/  DFMA R102, R238.reuse, R102, RZ ;  /* 0x00000066ee66722b */ /* 0x040fe400000000ff */
[----:B------:R-:W-:Y:S02]  /*3760*/  DFMA R90, R238, R90, RZ ;  /* 0x0000005aee5a722b */ /* 0x000fe400000000ff */
[----:B------:R-:W-:-:S02]  /*3770*/  DFMA R118, R224, R118, R96 ;  /* 0x00000076e076722b */ /* 0x000fc40000000060 */
[----:B------:R-:W-:Y:S01]  /*3780*/  DFMA R214, R34, R232, R214 ;  /* 0x000000e822d6722b */ /* 0x000fe200000000d6 */
[----:B------:R-:W1:Y:S01]  /*3790*/  LDS.64 R96, [R9+0xbb0] ;  /* 0x000bb00009607984 */ /* 0x000e620000000a00 */
[----:B------:R-:W-:Y:S02]  /*37a0*/  DFMA R242, R242, R238, RZ ;  /* 0x000000eef2f2722b */ /* 0x000fe400000000ff */
[----:B------:R-:W-:Y:S02]  /*37b0*/  DFMA R120, R120, R224, R98 ;  /* 0x000000e07878722b */ /* 0x000fe40000000062 */
[----:B------:R-:W-:Y:S01]  /*37c0*/  DFMA R122, R224, R122, R100 ;  /* 0x0000007ae07a722b */ /* 0x000fe20000000064 */
[----:B------:R-:W1:Y:S01]  /*37d0*/  LDS.64 R98, [R6+0x58] ;  /* 0x0000580006627984 */ /* 0x000e620000000a00 */
[----:B------:R-:W-:Y:S02]  /*37e0*/  DMUL R218, R218, UR6 ;  /* 0x00000006dada7c28 */ /* 0x000fe40008000000 */
[----:B------:R-:W-:Y:S01]  /*37f0*/  DMUL R240, R76, R240 ;  /* 0x000000f04cf07228 */ /* 0x000fe20000000000 */
[----:B------:R-:W1:Y:S01]  /*3800*/  LDS.64 R100, [R10+0xb68] ;  /* 0x000b68000a647984 */ /* 0x000e620000000a00 */
[----:B------:R-:W-:-:S02]  /*3810*/  DFMA R112, R112, R224, R90 ;  /* 0x000000e07070722b */ /* 0x000fc4000000005a */
[----:B------:R-:W-:Y:S02]  /*3820*/  DFMA R220, R220, R224, R102 ;  /* 0x000000e0dcdc722b */ /* 0x000fe40000000066 */
[----:B------:R-:W-:Y:S01]  /*3830*/  DADD R222, R242, R222 ;  /* 0x00000000f2de7229 */ /* 0x000fe200000000de */
[----:B------:R-:W1:Y:S01]  /*3840*/  LDS.64 R102, [R9+0xc08] ;  /* 0x000c080009667984 */ /* 0x000e620000000a00 */
[----:B------:R-:W-:Y:S02]  /*3850*/  DFMA R90, R28, R216, R214 ;  /* 0x000000d81c5a722b */ /* 0x000fe400000000d6 */
[----:B------:R-:W-:Y:S01]  /*3860*/  DFMA R234, R156, R218, R240 ;  /* 0x000000da9cea722b */ /* 0x000fe200000000f0 */
[----:B------:R-:W1:Y:S04]  /*3870*/  LDS.64 R214, [R5+0x10] ;  /* 0x0000100005d67984 */ /* 0x000e680000000a00 */
[----:B------:R-:W1:Y:S01]  /*3880*/  LDS.64 R216, [R10+0xb70] ;  /* 0x000b70000ad87984 */ /* 0x000e620000000a00 */
[----:B------:R-:W-:-:S02]  /*3890*/  DMUL R232, R230, R226 ;  /* 0x000000e2e6e87228 */ /* 0x000fc40000000000 */
[----:B------:R-:W-:Y:S01]  /*38a0*/  DFMA R222, R104, R224, R222 ;  /* 0x000000e068de722b */ /* 0x000fe200000000de */
[----:B------:R-:W1:Y:S01]  /*38b0*/  LDS.64 R218, [R9+0xc60] ;  /* 0x000c600009da7984 */ /* 0x000e620000000a00 */
[----:B------:R-:W-:Y:S02]  /*38c0*/  DFMA R228, R22, R228, R90 ;  /* 0x000000e416e4722b */ /* 0x000fe4000000005a */
[----:B------:R-:W-:Y:S01]  /*38d0*/  DFMA R234, R70, R88, R234 ;  /* 0x0000005846ea722b */ /* 0x000fe200000000ea */
[----:B------:R-:W1:Y:S01]  /*38e0*/  LDS.64 R224, [R6+0xb0] ;  /* 0x0000b00006e07984 */ /* 0x000e620000000a00 */
[----:B------:R-:W-:-:S03]  /*38f0*/  DFMA R230, R190, R106, RZ ;  /* 0x0000006abee6722b */ /* 0x000fc600000000ff */
[----:B------:R-:W1:Y:S04]  /*3900*/  LDS.64 R226, [R10+0xb78] ;  /* 0x000b78000ae27984 */ /* 0x000e680000000a00 */
[----:B------:R-:W1:Y:S01]  /*3910*/  LDS.128 R88, [R11+0x3230] ;  /* 0x003230000b587984 */ /* 0x000e620000000c00 */
[----:B------:R-:W-:Y:S02]  /*3920*/  DFMA R106, R212, R208, R232 ;  /* 0x000000d0d46a722b */ /* 0x000fe400000000e8 */
[----:B0-----:R-:W-:Y:S01]  /*3930*/  DFMA R234, R48, R108, R234 ;  /* 0x0000006c30ea722b */ /* 0x001fe200000000ea */
[----:B------:R-:W0:Y:S01]  /*3940*/  LDS.64 R208, [R9+0xcb8] ;  /* 0x000cb80009d07984 */ /* 0x000e220000000a00 */
[----:B------:R-:W-:-:S03]  /*3950*/  DFMA R108, R186, R84, R230 ;  /* 0x00000054ba6c722b */ /* 0x000fc600000000e6 */
[----:B------:R-:W0:Y:S04]  /*3960*/  LDS.64 R212, [R5+0x18] ;  /* 0x0000180005d47984 */ /* 0x000e280000000a00 */
[----:B------:R-:W0:Y:S01]  /*3970*/  LDS.64 R230, [R10+0xb80] ;  /* 0x000b80000ae67984 */ /* 0x000e220000000a00 */
[----:B------:R-:W-:Y:S02]  /*3980*/  DFMA R232, R188, R86, RZ ;  /* 0x00000056bce8722b */ /* 0x000fe400000000ff */
[----:B------:R-:W-:Y:S01]  /*3990*/  DFMA R106, R210, R206, R106 ;  /* 0x000000ced26a722b */ /* 0x000fe2000000006a */
[----:B------:R-:W-:Y:S04]  /*39a0*/  LDS.128 R84, [R11+0x3240] ;  /* 0x003240000b547984 */ /* 0x000fe80000000c00 */
[----:B------:R-:W0:Y:S04]  /*39b0*/  LDS.64 R206, [R9+0xd10] ;  /* 0x000d100009ce7984 */ /* 0x000e280000000a00 */
[----:B------:R-:W0:Y:S01]  /*39c0*/  LDS.64 R210, [R10+0xb88] ;  /* 0x000b88000ad27984 */ /* 0x000e220000000a00 */
[----:B-1----:R-:W-:-:S02]  /*39d0*/  DFMA R96, R184, R96, R232 ;  /* 0x00000060b860722b */ /* 0x002fc400000000e8 */
[----:B------:R-:W-:Y:S01]  /*39e0*/  DFMA R98, R42, R98, R234 ;  /* 0x000000622a62722b */ /* 0x000fe200000000ea */
[----:B------:R-:W1:Y:S01]  /*39f0*/  LDS.64 R232, [R9+0xd68] ;  /* 0x000d680009e87984 */ /* 0x000e620000000a00 */
[----:B------:R-:W-:Y:S02]  /*3a00*/  DFMA R100, R182, R100, R108 ;  /* 0x00000064b664722b */ /* 0x000fe4000000006c */
[----:B------:R-:W-:Y:S01]  /*3a10*/  DADD R108, R92, R228 ;  /* 0x000000005c6c7229 */ /* 0x000fe200000000e4 */
[----:B------:R-:W1:Y:S04]  /*3a20*/  LDS.64 R234, [R6+0x108] ;  /* 0x0001080006ea7984 */ /* 0x000e680000000a00 */
[----:B------:R-:W1:Y:S01]  /*3a30*/  LDS.64 R92, [R10+0xb90] ;  /* 0x000b90000a5c7984 */ /* 0x000e620000000a00 */
[----:B------:R-:W-:Y:S01]  /*3a40*/  DFMA R102, R180, R102, R96 ;  /* 0x00000066b466722b */ /* 0x000fe20000000060 */
[----:B------:R-:W-:Y:S01]  /*3a50*/  CS2R R104, SRZ ;  /* 0x0000000000687805 */ /* 0x000fe2000001ff00 */
[----:B------:R-:W-:-:S02]  /*3a60*/  DFMA R228, R62, R214, R98 ;  /* 0x000000d63ee4722b */ /* 0x000fc40000000062 */
[----:B------:R-:W-:Y:S01]  /*3a70*/  DFMA R100, R178, R216, R100 ;  /* 0x000000d8b264722b */ /* 0x000fe20000000064 */
[----:B------:R-:W1:Y:S04]  /*3a80*/  LDS.64 R214, [R9+0xdc0] ;  /* 0x000dc00009d67984 */ /* 0x000e680000000a00 */
[----:B------:R-:W1:Y:S04]  /*3a90*/  LDS.64 R216, [R5+0x20] ;  /* 0x0000200005d87984 */ /* 0x000e680000000a00 */
[----:B------:R-:W1:Y:S01]  /*3aa0*/  LDS.128 R96, [R11+0x3250] ;  /* 0x003250000b607984 */ /* 0x000e620000000c00 */
[----:B------:R-:W-:-:S02]  /*3ab0*/  DFMA R204, R204, R106, R222 ;  /* 0x0000006acccc722b */ /* 0x000fc400000000de */
[----:B------:R-:W-:Y:S01]  /*3ac0*/  DFMA R102, R176, R218, R102 ;  /* 0x000000dab066722b */ /* 0x000fe20000000066 */
[----:B------:R-:W2:Y:S01]  /*3ad0*/  @!P2 LDG.E.64.CONSTANT R104, desc[UR76][R36.64+0xdb50] ;  /* 0x00db504c2468a981 */ /* 0x000ea2000c1e9b00 */
[----:B------:R-:W-:Y:S02]  /*3ae0*/  DFMA R224, R66, R224, R228 ;  /* 0x000000e042e0722b */ /* 0x000fe400000000e4 */
[----:B------:R-:W-:Y:S01]  /*3af0*/  DFMA R100, R174, R226, R100 ;  /* 0x000000e2ae64722b */ /* 0x000fe20000000064 */
[----:B------:R-:W4:Y:S01]  /*3b00*/  LDS.64 R222, [R10+0xb98] ;  /* 0x000b98000ade7984 */ /* 0x000f220000000a00 */
[----:B------:R-:W-:-:S03]  /*3b10*/  DFMA R228, R160, R88, RZ ;  /* 0x00000058a0e4722b */ /* 0x000fc600000000ff */
[----:B------:R-:W4:Y:S01]  /*3b20*/  LDS.64 R218, [R9+0xe18] ;  /* 0x000e180009da7984 */ /* 0x000f220000000a00 */
[----:B0-----:R-:W-:Y:S02]  /*3b30*/  DFMA R208, R172, R208, R102 ;  /* 0x000000d0acd0722b */ /* 0x001fe40000000066 */
[----:B------:R-:W-:Y:S01]  /*3b40*/  DFMA R212, R72, R212, R224 ;  /* 0x000000d448d4722b */ /* 0x000fe200000000e0 */
[----:B------:R-:W-:Y:S01]  /*3b50*/  LDS.64 R226, [R6+0x160] ;  /* 0x0001600006e27984 */ /* 0x000fe20000000a00 */
[----:B------:R-:W-:Y:S02]  /*3b60*/  DFMA R228, R158, R90, R228 ;  /* 0x0000005a9ee4722b */ /* 0x000fe400000000e4 */
[----:B------:R-:W-:Y:S01]  /*3b70*/  DFMA R230, R170, R230, R100 ;  /* 0x000000e6aae6722b */ /* 0x000fe20000000064 */
[----:B------:R-:W0:Y:S04]  /*3b80*/  LDS.64 R224, [R9+0xe70] ;  /* 0x000e700009e07984 */ /* 0x000e280000000a00 */
[----:B------:R-:W0:Y:S01]  /*3b90*/  LDS.128 R100, [R11+0x3260] ;  /* 0x003260000b647984 */ /* 0x000e220000000c00 */
[----:B------:R-:W-:-:S02]  /*3ba0*/  DFMA R208, R168, R206, R208 ;  /* 0x000000cea8d0722b */ /* 0x000fc400000000d0 */
[----:B------:R-:W-:Y:S02]  /*3bb0*/  DFMA R206, R106, R126, R94 ;  /* 0x0000007e6ace722b */ /* 0x000fe4000000005e */
[----:B------:R-:W-:Y:S01]  /*3bc0*/  DFMA R94, R156, R84, R228 ;  /* 0x000000549c5e722b */ /* 0x000fe200000000e4 */
[----:B------:R-:W3:Y:S01]  /*3bd0*/  LDS.64 R126, [R10+0xba0] ;  /* 0x000ba0000a7e7984 */ /* 0x000ee20000000a00 */
[----:B------:R-:W-:Y:S02]  /*3be0*/  DFMA R210, R166, R210, R230 ;  /* 0x000000d2a6d2722b */ /* 0x000fe400000000e6 */
[----:B-1----:R-:W-:Y:S01]  /*3bf0*/  DFMA R232, R164, R232, R208 ;  /* 0x000000e8a4e8722b */ /* 0x002fe200000000d0 */
[----:B------:R-:W1:Y:S01]  /*3c00*/  LDS.64 R228, [R9+0xec8] ;  /* 0x000ec80009e47984 */ /* 0x000e620000000a00 */
[----:B------:R-:W-:Y:S02]  /*3c10*/  DFMA R212, R78, R234, R212 ;  /* 0x000000ea4ed4722b */ /* 0x000fe400000000d4 */
[----:B------:R-:W-:-:S02]  /*3c20*/  DFMA R208, R128, R106, R110 ;  /* 0x0000006a80d0722b */ /* 0x000fc4000000006e */
[----:B------:R-:W-:Y:S02]  /*3c30*/  DFMA R110, R154, R86, R94 ;  /* 0x000000569a6e722b */ /* 0x000fe4000000005e */
[----:B------:R-:W-:Y:S01]  /*3c40*/  DFMA R230, R162, R92, R210 ;  /* 0x0000005ca2e6722b */ /* 0x000fe200000000d2 */
[----:B------:R-:W1:Y:S01]  /*3c50*/  LDS.128 R92, [R11+0x3270] ;  /* 0x003270000b5c7984 */ /* 0x000e620000000c00 */
[----:B------:R-:W-:Y:S02]  /*3c60*/  DFMA R214, R26, R214, R232 ;  /* 0x000000d61ad6722b */ /* 0x000fe400000000e8 */
[----:B------:R-:W-:Y:S01]  /*3c70*/  DFMA R128, R54, R216, R212 ;  /* 0x000000d83680722b */ /* 0x000fe200000000d4 */
[----:B------:R-:W1:Y:S01]  /*3c80*/  LDS.64 R232, [R5+0x28] ;  /* 0x0000280005e87984 */ /* 0x000e620000000a00 */
[----:B------:R-:W-:-:S03]  /*3c90*/  DFMA R234, R152, R96, R110 ;  /* 0x0000006098ea722b */ /* 0x000fc6000000006e */
[----:B------:R-:W1:Y:S01]  /*3ca0*/  LDS.64 R216, [R10+0xba8] ;  /* 0x000ba8000ad87984 */ /* 0x000e620000000a00 */
[----:B----4-:R-:W-:Y:S02]  /*3cb0*/  DFMA R110, R24, R222, R230 ;  /* 0x000000de186e722b */ /* 0x010fe400000000e6 */
[----:B------:R-:W-:Y:S01]  /*3cc0*/  DFMA R222, R52, R218, R214 ;  /* 0x000000da34de722b */ /* 0x000fe200000000d6 */
[----:B------:R-:W4:Y:S01]  /*3cd0*/  LDS.64 R230, [R6+0x1b8] ;  /* 0x0001b80006e67984 */ /* 0x000f220000000a00 */
[----:B------:R-:W-:-:S03]  /*3ce0*/  DFMA R234, R150, R98, R234 ;  /* 0x0000006296ea722b */ /* 0x000fc600000000ea */
[----:B------:R-:W4:Y:S03]  /*3cf0*/  LDS.64 R218, [R11+0x3280] ;  /* 0x003280000bda7984 */ /* 0x000f260000000a00 */
[----:B0-----:R-:W-:Y:S02]  /*3d00*/  DFMA R224, R20, R224, R222 ;  /* 0x000000e014e0722b */ /* 0x001fe400000000de */
[----:B------:R-:W0:Y:S01]  /*3d10*/  LDS.64 R222, [R5+0x30] ;  /* 0x0000300005de7984 */ /* 0x000e220000000a00 */
[----:B------:R-:W-:-:S08]  /*3d20*/  DFMA R234, R148, R100, R234 ;  /* 0x0000006494ea722b */ /* 0x000fd000000000ea */
[----:B------:R-:W-:Y:S02]  /*3d30*/  DFMA R234, R58, R102, R234 ;  /* 0x000000663aea722b */ /* 0x000fe400000000ea */
[----:B---3--:R-:W-:Y:S01]  /*3d40*/  DFMA R236, R146, R126, R110 ;  /* 0x0000007e92ec722b */ /* 0x008fe2000000006e */
[----:B------:R-:W-:Y:S01]  /*3d50*/  CS2R R212, SRZ ;  /* 0x0000000000d47805 */ /* 0x000fe2000001ff00 */
[----:B------:R-:W-:Y:S02]  /*3d60*/  DFMA R226, R80, R226, R128 ;  /* 0x000000e250e2722b */ /* 0x000fe40000000080 */
[----:B-1----:R-:W-:Y:S01]  /*3d70*/  DFMA R110, R30, R228, R224 ;  /* 0x000000e41e6e722b */ /* 0x002fe200000000e0 */
[----:B------:R-:W-:Y:S01]  /*3d80*/  CS2R R210, SRZ ;  /* 0x0000000000d27805 */ /* 0x000fe2000001ff00 */
[----:B------:R-:W-:Y:S01]  /*3d90*/  DFMA R244, R106, R130, R112 ;  /* 0x000000826af4722b */ /* 0x000fe20000000070 */
[----:B------:R-:W3:Y:S01]  /*3da0*/  @!P2 LDG.E.64.CONSTANT R212, desc[UR76][R36.64+0x38b8] ;  /* 0x0038b84c24d4a981 */ /* 0x000ee2000c1e9b00 */
[----:B------:R-:W-:Y:S01]  /*3db0*/  DFMA R224, R32, R92, R234 ;  /* 0x0000005c20e0722b */ /* 0x000fe200000000ea */
[----:B------:R-:W-:-:S02]  /*3dc0*/  CS2R R214, SRZ ;  /* 0x0000000000d67805 */ /* 0x000fc4000001ff00 */
[----:B------:R-:W3:Y:S01]  /*3dd0*/  @!P2 LDG.E.64.CONSTANT R210, desc[UR76][R36.64+0x8be8] ;  /* 0x008be84c24d2a981 */ /* 0x000ee2000c1e9b00 */
[----:B------:R-:W-:Y:S02]  /*3de0*/  DFMA R232, R74, R232, R226 ;  /* 0x000000e84ae8722b */ /* 0x000fe400000000e2 */
[----:B------:R-:W-:Y:S01]  /*3df0*/  DMUL R194, R110, R194 ;  /* 0x000000c26ec27228 */ /* 0x000fe20000000000 */
[----:B------:R-:W3:Y:S01]  /*3e00*/  @!P2 LDG.E.64.CONSTANT R214, desc[UR76][R36.64+0xf20] ;  /* 0x000f204c24d6a981 */ /* 0x000ee2000c1e9b00 */
[----:B------:R-:W-:Y:S02]  /*3e10*/  DFMA R216, R144, R216, R236 ;  /* 0x000000d890d8722b */ /* 0x000fe400000000ec */
[----:B------:R-:W-:Y:S01]  /*3e20*/  DFMA R112, R40, R94, R224 ;  /* 0x0000005e2870722b */ /* 0x000fe200000000e0 */
[----:B------:R-:W-:Y:S01]  /*3e30*/  CS2R R126, SRZ ;  /* 0x00000000007e7805 */ /* 0x000fe2000001ff00 */
[----:B----4-:R-:W-:Y:S01]  /*3e40*/  DFMA R230, R68, R230, R232 ;  /* 0x000000e644e6722b */ /* 0x010fe200000000e8 */
[----:B------:R-:W1:Y:S03]  /*3e50*/  LDS.64 R226, [R6+0x210] ;  /* 0x0002100006e27984 */ /* 0x000e660000000a00 */
[----:B------:R-:W-:Y:S01]  /*3e60*/  DFMA R194, R216, R192, R194 ;  /* 0x000000c0d8c2722b */ /* 0x000fe200000000c2 */
[----:B------:R-:W4:Y:S01]  /*3e70*/  @!P2 LDG.E.64.CONSTANT R126, desc[UR76][R36.64+0x6250] ;  /* 0x0062504c247ea981 */ /* 0x000f22000c1e9b00 */
[----:B------:R-:W-:-:S02]  /*3e80*/  DFMA R112, R82, R218, R112 ;  /* 0x000000da5270722b */ /* 0x000fc40000000070 */
[----:B------:R-:W-:Y:S01]  /*3e90*/  DMUL R130, R110, R192 ;  /* 0x000000c06e827228 */ /* 0x000fe20000000000 */
[----:B------:R-:W1:Y:S01]  /*3ea0*/  LDS.64 R234, [R5+0x38] ;  /* 0x0000380005ea7984 */ /* 0x000e620000000a00 */
[----:B------:R-:W-:Y:S02]  /*3eb0*/  DFMA R228, R132, R106, R114 ;  /* 0x0000006a84e4722b */ /* 0x000fe40000000072 */
[----:B0-----:R-:W-:Y:S01]  /*3ec0*/  DFMA R236, R64, R222, R230 ;  /* 0x000000de40ec722b */ /* 0x001fe200000000e6 */
[----:B------:R-:W-:Y:S01]  /*3ed0*/  LDS.64 R232, [R5+0x40] ;  /* 0x0000400005e87984 */ /* 0x000fe20000000a00 */
[----:B------:R-:W-:-:S03]  /*3ee0*/  DFMA R240, R112, R200, R194 ;  /* 0x000000c870f0722b */ /* 0x000fc600000000c2 */
[----:B------:R-:W0:Y:S04]  /*3ef0*/  LDS.64 R230, [R6+0x268] ;  /* 0x0002680006e67984 */ /* 0x000e280000000a00 */
[----:B------:R-:W-:Y:S04]  /*3f00*/  LDS.64 R224, [R6+0x2c0] ;  /* 0x0002c00006e07984 */ /* 0x000fe80000000a00 */
[----:B------:R-:W-:Y:S04]  /*3f10*/  LDS.64 R194, [R5+0x48] ;  /* 0x0000480005c27984 */ /* 0x000fe80000000a00 */
[----:B------:R-:W-:Y:S04]  /*3f20*/  LDS.64 R192, [R6+0x318] ;  /* 0x0003180006c07984 */ /* 0x000fe80000000a00 */
[----:B------:R-:W-:Y:S04]  /*3f30*/  LDS.64 R132, [R5+0x50] ;  /* 0x0000500005847984 */ /* 0x000fe80000000a00 */
[----:B------:R-:W-:Y:S01]  /*3f40*/  LDS.64 R114, [R6+0x370] ;  /* 0x0003700006727984 */ /* 0x000fe20000000a00 */
[----:B--2---:R-:W-:Y:S01]  /*3f50*/  DFMA R130, R216, R196, R130 ;  /* 0x000000c4d882722b */ /* 0x004fe20000000082 */
[----:B------:R-:W-:Y:S01]  /*3f60*/  BAR.SYNC.DEFER_BLOCKING 0x0 ;  /* 0x0000000000007b1d */ /* 0x000fe20000010000 */
[----:B------:R-:W-:-:S06]  /*3f70*/  CS2R R128, SRZ ;  /* 0x0000000000807805 */ /* 0x000fcc000001ff00 */
[----:B------:R-:W-:Y:S01]  /*3f80*/  DFMA R238, R112, R198, R130 ;  /* 0x000000c670ee722b */ /* 0x000fe20000000082 */
[----:B------:R-:W2:Y:S06]  /*3f90*/  @!P2 LDG.E.64.CONSTANT R128, desc[UR76][R36.64+0xb580] ;  /* 0x00b5804c2480a981 */ /* 0x000eac000c1e9b00 */
[----:B------:R-:W-:Y:S04]  /*3fa0*/  STS.64 [R7], R238 ;  /* 0x000000ee07007388 */ /* 0x000fe80000000a00 */
[----:B------:R-:W-:Y:S01]  /*3fb0*/  STS.64 [R8], R240 ;  /* 0x000000f008007388 */ /* 0x000fe20000000a00 */
[----:B------:R-:W-:Y:S06]  /*3fc0*/  BAR.SYNC.DEFER_BLOCKING 0x0 ;  /* 0x0000000000007b1d */ /* 0x000fec0000010000 */
[----:B------:R-:W-:Y:S01]  /*3fd0*/  DFMA R222, R106, R134, R116 ;  /* 0x000000866ade722b */ /* 0x000fe20000000074 */
[----:B------:R-:W0:Y:S04]  /*3fe0*/  LDS.64 R196, [R5] ;  /* 0x0000000005c47984 */ /* 0x000e280000000a00 */
[----:B------:R-:W0:Y:S01]  /*3ff0*/  LDS.64 R116, [R6] ;  /* 0x0000000006747984 */ /* 0x000e220000000a00 */
[----:B-1----:R-:W-:-:S03]  /*4000*/  DFMA R226, R60, R226, R236 ;  /* 0x000000e23ce2722b */ /* 0x002fc600000000ec */
[----:B------:R-:W1:Y:S01]  /*4010*/  LDS.64 R134, [R5+0x8] ;  /* 0x0000080005867984 */ /* 0x000e620000000a00 */
[----:B------:R-:W-:Y:S01]  /*4020*/  CS2R R130, SRZ ;  /* 0x0000000000827805 */ /* 0x000fe2000001ff00 */
[----:B------:R-:W-:Y:S02]  /*4030*/  DFMA R136, R136, R106, R118 ;  /* 0x0000006a8888722b */ /* 0x000fe40000000076 */
[----:B------:R-:W-:Y:S01]  /*4040*/  DMUL R202, R202, UR6 ;  /* 0x00000006caca7c28 */ /* 0x000fe20008000000 */
[----:B------:R-:W-:Y:S01]  /*4050*/  LDS.64 R236, [R9+0x1290] ;  /* 0x0012900009ec7984 */ /* 0x000fe20000000a00 */
[----:B------:R-:W-:-:S03]  /*4060*/  DFMA R234, R56, R234, R226 ;  /* 0x000000ea38ea722b */ /* 0x000fc600000000e2 */
[----:B------:R-:W1:Y:S04]  /*4070*/  LDS.64 R226, [R6+0x58] ;  /* 0x0000580006e27984 */ /* 0x000e680000000a00 */
[----:B------:R-:W2:Y:S01]  /*4080*/  @!P2 LDG.E.64.CONSTANT R130, desc[UR76][R36.64+0x108b0] ;  /* 0x0108b04c2482a981 */ /* 0x000ea2000c1e9b00 */
[----:B0-----:R-:W-:-:S03]  /*4090*/  DFMA R118, R50, R230, R234 ;  /* 0x000000e63276722b */ /* 0x001fc600000000ea */
[----:B------:R-:W0:Y:S01]  /*40a0*/  LDS.64 R230, [R5+0x10] ;  /* 0x0000100005e67984 */ /* 0x000e220000000a00 */
[----:B------:R-:W-:-:S08]  /*40b0*/  DMUL R196, R76, R196 ;  /* 0x000000c44cc47228 */ /* 0x000fd00000000000 */
[----:B------:R-:W-:Y:S02]  /*40c0*/  DFMA R202, R154, R202, R196 ;  /* 0x000000ca9aca722b */ /* 0x000fe400000000c4 */
[----:B------:R-:W0:Y:S01]  /*40d0*/  LDS.64 R196, [R6+0xb0] ;  /* 0x0000b00006c47984 */ /* 0x000e220000000a00 */
[----:B------:R-:W-:-:S03]  /*40e0*/  DFMA R232, R46, R232, R118 ;  /* 0x000000e82ee8722b */ /* 0x000fc60000000076 */
[----:B------:R-:W-:Y:S02]  /*40f0*/  LDS.64 R118, [R10+0xf20] ;  /* 0x000f20000a767984 */ /* 0x000fe40000000a00 */
[----:B------:R-:W-:Y:S02]  /*4100*/  DFMA R234, R70, R116, R202 ;  /* 0x0000007446ea722b */ /* 0x000fe400000000ca */
[----:B------:R-:W0:Y:S01]  /*4110*/  LDS.64 R116, [R5+0x18] ;  /* 0x0000180005747984 */ /* 0x000e220000000a00 */
[----:B------:R-:W-:Y:S02]  /*4120*/  DFMA R202, R106, R138, R120 ;  /* 0x0000008a6aca722b */ /* 0x000fe40000000078 */
[----:B------:R-:W-:Y:S01]  /*4130*/  DFMA R232, R44, R224, R232 ;  /* 0x000000e02ce8722b */ /* 0x000fe200000000e8 */
[----:B------:R-:W-:Y:S02]  /*4140*/  LDS.64 R120, [R9+0xf20] ;  /* 0x000f200009787984 */ /* 0x000fe40000000a00 */
[----:B-1----:R-:W-:-:S02]  /*4150*/  DFMA R234, R48, R134, R234 ;  /* 0x0000008630ea722b */ /* 0x002fc400000000ea */
[----:B------:R-:W1:Y:S04]  /*4160*/  LDS.64 R134, [R6+0x108] ;  /* 0x0001080006867984 */ /* 0x000e680000000a00 */
[----:B------:R-:W1:Y:S01]  /*4170*/  LDS.64 R138, [R10+0xf28] ;  /* 0x000f28000a8a7984 */ /* 0x000e620000000a00 */
[----:B------:R-:W-:Y:S02]  /*4180*/  DFMA R224, R140, R106, R122 ;  /* 0x0000006a8ce0722b */ /* 0x000fe4000000007a */
[----:B------:R-:W-:Y:S01]  /*4190*/  DFMA R234, R42, R226, R234 ;  /* 0x000000e22aea722b */ /* 0x000fe200000000ea */
[----:B------:R-:W1:Y:S01]  /*41a0*/  LDS.64 R122, [R5+0x20] ;  /* 0x00002000057a7984 */ /* 0x000e620000000a00 */
[----:B------:R-:W-:Y:S02]  /*41b0*/  DFMA R194, R38, R194, R232 ;  /* 0x000000c226c2722b */ /* 0x000fe400000000e8 */
[----:B------:R-:W-:Y:S01]  /*41c0*/  DFMA R226, R106, R142, R220 ;  /* 0x0000008e6ae2722b */ /* 0x000fe200000000dc */
[----:B------:R-:W1:Y:S04]  /*41d0*/  LDS.64 R140, [R9+0xf78] ;  /* 0x000f7800098c7984 */ /* 0x000e680000000a00 */
[----:B------:R-:W1:Y:S01]  /*41e0*/  LDS.64 R220, [R10+0xf30] ;  /* 0x000f30000adc7984 */ /* 0x000e620000000a00 */
[----:B0-----:R-:W-:-:S02]  /*41f0*/  DFMA R230, R62, R230, R234 ;  /* 0x000000e63ee6722b */ /* 0x001fc400000000ea */
[----:B------:R-:W-:Y:S01]  /*4200*/  DFMA R232, R34, R192, R194 ;  /* 0x000000c022e8722b */ /* 0x000fe200000000c2 */
[----:B------:R-:W-:Y:S04]  /*4210*/  LDS.64 R142, [R6+0x160] ;  /* 0x00016000068e7984 */ /* 0x000fe80000000a00 */
[----:B------:R-:W0:Y:S01]  /*4220*/  LDS.64 R192, [R9+0xfd0] ;  /* 0x000fd00009c07984 */ /* 0x000e220000000a00 */
[----:B------:R-:W-:Y:S02]  /*4230*/  DFMA R194, R124, R106, R108 ;  /* 0x0000006a7cc2722b */ /* 0x000fe4000000006c */
[----:B------:R-:W-:Y:S01]  /*4240*/  DFMA R196, R66, R196, R230 ;  /* 0x000000c442c4722b */ /* 0x000fe200000000e6 */
[----:B------:R-:W-:Y:S04]  /*4250*/  LDS.64 R108, [R9+0x1028] ;  /* 0x00102800096c7984 */ /* 0x000fe80000000a00 */
[----:B------:R-:W0:Y:S01]  /*4260*/  LDS.64 R106, [R10+0xf38] ;  /* 0x000f38000a6a7984 */ /* 0x000e220000000a00 */
[----:B------:R-:W-:-:S02]  /*4270*/  DMUL R200, R110, R200 ;  /* 0x000000c86ec87228 */ /* 0x000fc40000000000 */
[----:B------:R-:W-:Y:S01]  /*4280*/  DFMA R230, R72, R116, R196 ;  /* 0x0000007448e6722b */ /* 0x000fe200000000c4 */
[----:B------:R-:W0:Y:S01]  /*4290*/  LDS.64 R124, [R5+0x28] ;  /* 0x00002800057c7984 */ /* 0x000e220000000a00 */
[----:B------:R-:W-:-:S03]  /*42a0*/  DFMA R196, R190, R118, RZ ;  /* 0x00000076bec4722b */ /* 0x000fc600000000ff */
[----:B------:R-:W0:Y:S04]  /*42b0*/  LDS.64 R110, [R10+0xf40] ;  /* 0x000f40000a6e7984 */ /* 0x000e280000000a00 */
[----:B------:R-:W0:Y:S01]  /*42c0*/  LDS.64 R116, [R9+0x1080] ;  /* 0x0010800009747984 */ /* 0x000e220000000a00 */
[----:B------:R-:W-:Y:S02]  /*42d0*/  DFMA R198, R216, R198, R200 ;  /* 0x000000c6d8c6722b */ /* 0x000fe400000000c8 */
[----:B-1----:R-:W-:Y:S01]  /*42e0*/  DFMA R134, R78, R134, R230 ;  /* 0x000000864e86722b */ /* 0x002fe200000000e6 */
[----:B------:R-:W1:Y:S01]  /*42f0*/  LDS.64 R216, [R6+0x1b8] ;  /* 0x0001b80006d87984 */ /* 0x000e620000000a00 */
[----:B------:R-:W-:Y:S02]  /*4300*/  DFMA R120, R188, R120, RZ ;  /* 0x00000078bc78722b */ /* 0x000fe400000000ff */
[----:B------:R-:W-:Y:S01]  /*4310*/  DFMA R138, R186, R138, R196 ;  /* 0x0000008aba8a722b */ /* 0x000fe200000000c4 */
[----:B------:R-:W1:Y:S03]  /*4320*/  LDS.64 R200, [R9+0x10d8] ;  /* 0x0010d80009c87984 */ /* 0x000e660000000a00 */
[----:B------:R-:W-:Y:S01]  /*4330*/  DFMA R122, R54, R122, R134 ;  /* 0x0000007a367a722b */ /* 0x000fe20000000086 */
[----:B------:R-:W1:Y:S01]  /*4340*/  LDS.64 R118, [R10+0xf48] ;  /* 0x000f48000a767984 */ /* 0x000e620000000a00 */
[----:B------:R-:W-:-:S02]  /*4350*/  DFMA R120, R184, R140, R120 ;  /* 0x0000008cb878722b */ /* 0x000fc40000000078 */
[----:B------:R-:W-:Y:S01]  /*4360*/  DFMA R138, R182, R220, R138 ;  /* 0x000000dcb68a722b */ /* 0x000fe2000000008a */
[----:B------:R-:W1:Y:S04]  /*4370*/  LDS.64 R230, [R5+0x30] ;  /* 0x0000300005e67984 */ /* 0x000e680000000a00 */
[----:B------:R-:W1:Y:S04]  /*4380*/  LDS.64 R220, [R9+0x1130] ;  /* 0x0011300009dc7984 */ /* 0x000e680000000a00 */
[----:B------:R-:W1:Y:S01]  /*4390*/  LDS.64 R196, [R11+0x3288] ;  /* 0x003288000bc47984 */ /* 0x000e620000000a00 */
[----:B------:R-:W-:-:S02]  /*43a0*/  DFMA R132, R28, R132, R232 ;  /* 0x000000841c84722b */ /* 0x000fc400000000e8 */
[----:B0-----:R-:W-:Y:S01]  /*43b0*/  DFMA R232, R180, R192, R120 ;  /* 0x000000c0b4e8722b */ /* 0x001fe20000000078 */
[----:B------:R-:W0:Y:S01]  /*43c0*/  LDS.64 R134, [R10+0xf50] ;  /* 0x000f50000a867984 */ /* 0x000e220000000a00 */
[----:B------:R-:W-:-:S03]  /*43d0*/  DFMA R142, R80, R142, R122 ;  /* 0x0000008e508e722b */ /* 0x000fc6000000007a */
[----:B------:R-:W0:Y:S01]  /*43e0*/  LDS.128 R120, [R11+0x3290] ;  /* 0x003290000b787984 */ /* 0x000e220000000c00 */
[----:B------:R-:W-:Y:S02]  /*43f0*/  DFMA R138, R178, R106, R138 ;  /* 0x0000006ab28a722b */ /* 0x000fe4000000008a */
[----:B------:R-:W-:Y:S01]  /*4400*/  DFMA R108, R176, R108, R232 ;  /* 0x0000006cb06c722b */ /* 0x000fe200000000e8 */
[----:B------:R-:W0:Y:S01]  /*4410*/  LDS.64 R192, [R9+0x1188] ;  /* 0x0011880009c07984 */ /* 0x000e220000000a00 */
[----:B------:R-:W-:-:S03]  /*4420*/  DFMA R106, R74, R124, R142 ;  /* 0x0000007c4a6a722b */ /* 0x000fc6000000008e */
[----:B------:R-:W0:Y:S01]  /*4430*/  LDS.64 R140, [R10+0xf58] ;  /* 0x000f58000a8c7984 */ /* 0x000e220000000a00 */
[----:B------:R-:W-:Y:S02]  /*4440*/  DFMA R138, R174, R110, R138 ;  /* 0x0000006eae8a722b */ /* 0x000fe4000000008a */
[----:B------:R-:W-:Y:S01]  /*4450*/  DFMA R116, R172, R116, R108 ;  /* 0x00000074ac74722b */ /* 0x000fe2000000006c */
[----:B------:R-:W-:Y:S04]  /*4460*/  LDS.64 R142, [R10+0xf60] ;  /* 0x000f60000a8e7984 */ /* 0x000fe80000000a00 */
[----:B------:R-:W0:Y:S01]  /*4470*/  LDS.128 R108, [R11+0x32a0] ;  /* 0x0032a0000b6c7984 */ /* 0x000e220000000c00 */
[----:B-1----:R-:W-:Y:S02]  /*4480*/  DFMA R106, R68, R216, R106 ;  /* 0x000000d8446a722b */ /* 0x002fe4000000006a */
[----:B------:R-:W-:Y:S01]  /*4490*/  DFMA R116, R168, R200, R116 ;  /* 0x000000c8a874722b */ /* 0x000fe20000000074 */
[----:B------:R-:W-:Y:S01]  /*44a0*/  CS2R R234, SRZ ;  /* 0x0000000000ea7805 */ /* 0x000fe2000001ff00 */
[----:B------:R-:W-:Y:S01]  /*44b0*/  DFMA R118, R170, R118, R138 ;  /* 0x00000076aa76722b */ /* 0x000fe2000000008a */
[----:B------:R-:W-:Y:S01]  /*44c0*/  LDS.64 R124, [R9+0x11e0] ;  /* 0x0011e000097c7984 */ /* 0x000fe20000000a00 */
[----:B------:R-:W-:-:S02]  /*44d0*/  DFMA R198, R112, R104, R198 ;  /* 0x0000006870c6722b */ /* 0x000fc400000000c6 */
[----:B------:R-:W-:Y:S01]  /*44e0*/  DFMA R230, R64, R230, R106 ;  /* 0x000000e640e6722b */ /* 0x000fe2000000006a */
[----:B------:R-:W2:Y:S01]  /*44f0*/  @!P2 LDG.E.64.CONSTANT R234, desc[UR76][R36.64+0xdf18] ;  /* 0x00df184c24eaa981 */ /* 0x000ea2000c1e9b00 */
[----:B------:R-:W-:-:S03]  /*4500*/  DFMA R116, R164, R220, R116 ;  /* 0x000000dca474722b */ /* 0x000fc60000000074 */
[----:B------:R-:W1:Y:S01]  /*4510*/  LDS.128 R104, [R11+0x32b0] ;  /* 0x0032b0000b687984 */ /* 0x000e620000000c00 */
[----:B------:R-:W-:-:S03]  /*4520*/  DFMA R112, R160, R196, RZ ;  /* 0x000000c4a070722b */ /* 0x000fc600000000ff */
[----:B------:R-:W1:Y:S01]  /*4530*/  LDS.64 R220, [R10+0xf68] ;  /* 0x000f68000adc7984 */ /* 0x000e620000000a00 */
[----:B0-----:R-:W-:-:S03]  /*4540*/  DFMA R118, R166, R134, R118 ;  /* 0x00000086a676722b */ /* 0x001fc60000000076 */
[----:B------:R-:W0:Y:S01]  /*4550*/  LDS.64 R134, [R6+0x210] ;  /* 0x0002100006867984 */ /* 0x000e220000000a00 */
[----:B------:R-:W-:Y:S02]  /*4560*/  DFMA R112, R158, R120, R112 ;  /* 0x000000789e70722b */ /* 0x000fe40000000070 */
[----:B------:R-:W-:Y:S01]  /*4570*/  DFMA R138, R22, R114, R132 ;  /* 0x00000072168a722b */ /* 0x000fe20000000084 */
[----:B------:R-:W0:Y:S01]  /*4580*/  LDS.64 R200, [R9+0x1238] ;  /* 0x0012380009c87984 */ /* 0x000e220000000a00 */
[----:B------:R-:W-:-:S04]  /*4590*/  DFMA R238, R26, R192, R116 ;  /* 0x000000c01aee722b */ /* 0x000fc80000000074 */
[----:B------:R-:W-:Y:S02]  /*45a0*/  DFMA R116, R156, R122, R112 ;  /* 0x0000007a9c74722b */ /* 0x000fe40000000070 */
[----:B------:R-:W3:Y:S01]  /*45b0*/  LDS.128 R112, [R11+0x32c0] ;  /* 0x0032c0000b707984 */ /* 0x000ee20000000c00 */
[----:B------:R-:W-:-:S05]  /*45c0*/  DFMA R118, R162, R140, R118 ;  /* 0x0000008ca276722b */ /* 0x000fca0000000076 */
[----:B------:R-:W-:Y:S01]  /*45d0*/  DFMA R116, R154, R108, R116 ;  /* 0x0000006c9a74722b */ /* 0x000fe20000000074 */
[----:B------:R-:W-:Y:S02]  /*45e0*/  CS2R R140, SRZ ;  /* 0x00000000008c7805 */ /* 0x000fe4000001ff00 */
[----:B------:R-:W-:Y:S01]  /*45f0*/  DFMA R232, R24, R142, R118 ;  /* 0x0000008e18e8722b */ /* 0x000fe20000000076 */
[----:B------:R-:W4:Y:S04]  /*4600*/  LDS.64 R142, [R10+0xf70] ;  /* 0x000f70000a8e7984 */ /* 0x000f280000000a00 */
[----:B------:R-:W-:Y:S01]  /*4610*/  DFMA R240, R152, R110, R116 ;  /* 0x0000006e98f0722b */ /* 0x000fe20000000074 */
[----:B------:R-:W2:Y:S04]  /*4620*/  @!P2 LDG.E.64.CONSTANT R140, desc[UR76][R36.64+0x3c80] ;  /* 0x003c804c248ca981 */ /* 0x000ea8000c1e9b00 */
[----:B------:R-:W4:Y:S01]  /*4630*/  LDS.128 R116, [R11+0x32d0] ;  /* 0x0032d0000b747984 */ /* 0x000f220000000c00 */
[----:B------:R-:W-:-:S02]  /*4640*/  CS2R R192, SRZ ;  /* 0x0000000000c07805 */ /* 0x000fc4000001ff00 */
[----:B------:R-:W-:Y:S01]  /*4650*/  CS2R R216, SRZ ;  /* 0x0000000000d87805 */ /* 0x000fe2000001ff00 */
[----:B-1----:R-:W-:Y:S02]  /*4660*/  DFMA R240, R150, R104, R240 ;  /* 0x0000006896f0722b */ /* 0x002fe400000000f0 */
[----:B------:R-:W-:Y:S01]  /*4670*/  DFMA R220, R146, R220, R232 ;  /* 0x000000dc92dc722b */ /* 0x000fe200000000e8 */
[----:B------:R-:W1:Y:S01]  /*4680*/  LDS.64 R232, [R5+0x38] ;  /* 0x0000380005e87984 */ /* 0x000e620000000a00 */
[----:B------:R-:W-:-:S03]  /*4690*/  DFMA R238, R52, R124, R238 ;  /* 0x0000007c34ee722b */ /* 0x000fc600000000ee */
[----:B------:R-:W2:Y:S01]  /*46a0*/  @!P2 LDG.E.64.CONSTANT R192, desc[UR76][R36.64+0x8fb0] ;  /* 0x008fb04c24c0a981 */ /* 0x000ea2000c1e9b00 */
[----:B------:R-:W-:-:S03]  /*46b0*/  CS2R R124, SRZ ;  /* 0x00000000007c7805 */ /* 0x000fc6000001ff00 */
[----:B------:R-:W2:Y:S01]  /*46c0*/  @!P2 LDG.E.64.CONSTANT R216, desc[UR76][R36.64+0x12e8] ;  /* 0x0012e84c24d8a981 */ /* 0x000ea2000c1e9b00 */
[----:B0-----:R-:W-:Y:S02]  /*46d0*/  DFMA R230, R60, R134, R230 ;  /* 0x000000863ce6722b */ /* 0x001fe400000000e6 */
[----:B------:R-:W-:Y:S01]  /*46e0*/  DFMA R134, R148, R106, R240 ;  /* 0x0000006a9486722b */ /* 0x000fe200000000f0 */
[----:B------:R-:W2:Y:S04]  /*46f0*/  @!P2 LDG.E.64.CONSTANT R124, desc[UR76][R36.64+0x6618] ;  /* 0x0066184c247ca981 */ /* 0x000ea8000c1e9b00 */
[----:B------:R-:W0:Y:S01]  /*4700*/  LDS.64 R240, [R6+0x268] ;  /* 0x0002680006f07984 */ /* 0x000e220000000a00 */
[----:B------:R-:W-:Y:S02]  /*4710*/  DFMA R200, R20, R200, R238 ;  /* 0x000000c814c8722b */ /* 0x000fe400000000ee */
[----:B---3--:R-:W-:Y:S01]  /*4720*/  DFMA R134, R58, R112, R134 ;  /* 0x000000703a86722b */ /* 0x008fe20000000086 */
[----:B------:R-:W-:Y:S01]  /*4730*/  CS2R R132, SRZ ;  /* 0x0000000000847805 */ /* 0x000fe2000001ff00 */
[----:B------:R-:W3:Y:S04]  /*4740*/  LDS.64 R238, [R5+0x40] ;  /* 0x0000400005ee7984 */ /* 0x000ee80000000a00 */
[----:B------:R-:W-:Y:S01]  /*4750*/  DFMA R200, R30, R236, R200 ;  /* 0x000000ec1ec8722b */ /* 0x000fe200000000c8 */
[----:B------:R-:W3:Y:S01]  /*4760*/  @!P2 LDG.E.64.CONSTANT R132, desc[UR76][R36.64+0xb948] ;  /* 0x00b9484c2484a981 */ /* 0x000ee2000c1e9b00 */
[----:B------:R-:W-:-:S02]  /*4770*/  DFMA R134, R32, R114, R134 ;  /* 0x000000722086722b */ /* 0x000fc40000000086 */
[----:B----4-:R-:W-:-:S04]  /*4780*/  DFMA R220, R144, R142, R220 ;  /* 0x0000008e90dc722b */ /* 0x010fc800000000dc */
[----:B------:R-:W-:Y:S02]  /*4790*/  DMUL R236, R200, R212 ;  /* 0x000000d4c8ec7228 */ /* 0x000fe40000000000 */
[----:B------:R-:W-:Y:S02]  /*47a0*/  DFMA R142, R40, R116, R134 ;  /* 0x00000074288e722b */ /* 0x000fe40000000086 */
[----:B------:R-:W-:Y:S02]  /*47b0*/  DMUL R210, R200, R210 ;  /* 0x000000d2c8d27228 */ /* 0x000fe40000000000 */
[----:B-1----:R-:W-:Y:S02]  /*47c0*/  DFMA R230, R56, R232, R230 ;  /* 0x000000e838e6722b */ /* 0x002fe400000000e6 */
[----:B------:R-:W-:Y:S01]  /*47d0*/  DFMA R214, R220, R214, R236 ;  /* 0x000000d6dcd6722b */ /* 0x000fe200000000ec */
[----:B------:R-:W-:Y:S01]  /*47e0*/  LDS.64 R232, [R6+0x318] ;  /* 0x0003180006e87984 */ /* 0x000fe20000000a00 */
[----:B------:R-:W-:-:S02]  /*47f0*/  DFMA R142, R82, R118, R142 ;  /* 0x00000076528e722b */ /* 0x000fc4000000008e */
[----:B------:R-:W-:Y:S01]  /*4800*/  DFMA R242, R220, R212, R210 ;  /* 0x000000d4dcf2722b */ /* 0x000fe200000000d2 */
[----:B------:R-:W-:Y:S04]  /*4810*/  LDS.64 R236, [R5+0x48] ;  /* 0x0000480005ec7984 */ /* 0x000fe80000000a00 */
[----:B------:R-:W1:Y:S01]  /*4820*/  LDS.64 R210, [R6+0x2c0] ;  /* 0x0002c00006d27984 */ /* 0x000e620000000a00 */
[----:B------:R-:W-:-:S03]  /*4830*/  DFMA R246, R142, R126, R214 ;  /* 0x0000007e8ef6722b */ /* 0x000fc600000000d6 */
[----:B------:R-:W-:Y:S01]  /*4840*/  LDS.64 R214, [R6+0x370] ;  /* 0x0003700006d67984 */ /* 0x000fe20000000a00 */
[----:B0-----:R-:W-:-:S03]  /*4850*/  DFMA R240, R50, R240, R230 ;  /* 0x000000f032f0722b */ /* 0x001fc600000000e6 */
[----:B------:R-:W-:Y:S01]  /*4860*/  LDS.64 R230, [R5+0x50] ;  /* 0x0000500005e67984 */ /* 0x000fe20000000a00 */
[----:B------:R-:W-:Y:S06]  /*4870*/  BAR.SYNC.DEFER_BLOCKING 0x0 ;  /* 0x0000000000007b1d */ /* 0x000fec0000010000 */
[----:B--2---:R-:W-:Y:S01]  /*4880*/  DFMA R242, R142, R128, R242 ;  /* 0x000000808ef2722b */ /* 0x004fe200000000f2 */
[----:B------:R-:W-:Y:S06]  /*4890*/  STS.64 [R7], R246 ;  /* 0x000000f607007388 */ /* 0x000fec0000000a00 */
[----:B------:R-:W-:Y:S01]  /*48a0*/  STS.64 [R8], R242 ;  /* 0x000000f208007388 */ /* 0x000fe20000000a00 */
[----:B------:R-:W-:Y:S01]  /*48b0*/  BAR.SYNC.DEFER_BLOCKING 0x0 ;  /* 0x0000000000007b1d */ /* 0x000fe20000010000 */
[----:B------:R-:W-:-:S06]  /*48c0*/  CS2R R134, SRZ ;  /* 0x0000000000867805 */ /* 0x000fcc000001ff00 */
[----:B------:R-:W2:Y:S01]  /*48d0*/  @!P2 LDG.E.64.CONSTANT R134, desc[UR76][R36.64+0x10c78] ;  /* 0x010c784c2486a981 */ /* 0x000ea2000c1e9b00 */
[----:B------:R-:W-:-:S03]  /*48e0*/  DADD R206, R206, R138 ;  /* 0x00000000cece7229 */ /* 0x000fc6000000008a */
[----:B------:R-:W0:Y:S01]  /*48f0*/  LDS.64 R212, [R5] ;  /* 0x0000000005d47984 */ /* 0x000e220000000a00 */
[----:B------:R-:W-:-:S03]  /*4900*/  DFMA R138, R88, R198, R204 ;  /* 0x000000c6588a722b */ /* 0x000fc600000000cc */
[----:B------:R-:W4:Y:S01]  /*4910*/  LDS.64 R88, [R6] ;  /* 0x0000000006587984 */ /* 0x000f220000000a00 */
[----:B------:R-:W-:-:S03]  /*4920*/  DFMA R194, R198, R90, R194 ;  /* 0x0000005ac6c2722b */ /* 0x000fc600000000c2 */
[----:B------:R-:W4:Y:S01]  /*4930*/  LDS.64 R90, [R5+0x8] ;  /* 0x00000800055a7984 */ /* 0x000f220000000a00 */
[----:B---3--:R-:W-:Y:S02]  /*4940*/  DFMA R238, R46, R238, R240 ;  /* 0x000000ee2eee722b */ /* 0x008fe400000000f0 */
[----:B------:R-:W-:Y:S01]  /*4950*/  DFMA R244, R96, R198, R244 ;  /* 0x000000c660f4722b */ /* 0x000fe200000000f4 */
[----:B------:R-:W-:Y:S01]  /*4960*/  LDS.64 R242, [R6+0x1b8] ;  /* 0x0001b80006f27984 */ /* 0x000fe20000000a00 */
[----:B------:R-:W-:-:S03]  /*4970*/  DFMA R228, R198, R98, R228 ;  /* 0x00000062c6e4722b */ /* 0x000fc600000000e4 */
[----:B------:R-:W3:Y:S04]  /*4980*/  LDS.64 R96, [R10+0x12e8] ;  /* 0x0012e8000a607984 */ /* 0x000ee80000000a00 */
[----:B------:R-:W3:Y:S01]  /*4990*/  LDS.64 R98, [R6+0x58] ;  /* 0x0000580006627984 */ /* 0x000ee20000000a00 */
[----:B-1----:R-:W-:Y:S02]  /*49a0*/  DFMA R238, R44, R210, R238 ;  /* 0x000000d22cee722b */ /* 0x002fe400000000ee */
[----:B------:R-:W-:Y:S01]  /*49b0*/  DFMA R86, R198, R86, R208 ;  /* 0x00000056c656722b */ /* 0x000fe200000000d0 */
[----:B------:R-:W-:Y:S01]  /*49c0*/  LDS.64 R240, [R5+0x30] ;  /* 0x0000300005f07984 */ /* 0x000fe20000000a00 */
[-C--:B------:R-:W-:Y:S02]  /*49d0*/  DFMA R204, R100, R198.reuse, R222 ;  /* 0x000000c664cc722b */ /* 0x080fe400000000de */
[----:B------:R-:W-:Y:S01]  /*49e0*/  DFMA R210, R92, R198, R202 ;  /* 0x000000c65cd2722b */ /* 0x000fe200000000ca */
[----:B------:R-:W1:Y:S01]  /*49f0*/  LDS.64 R100, [R9+0x12e8] ;  /* 0x0012e80009647984 */ /* 0x000e620000000a00 */
[----:B------:R-:W-:-:S02]  /*4a00*/  DMUL R130, R130, UR6 ;  /* 0x0000000682827c28 */ /* 0x000fc40008000000 */
[----:B------:R-:W-:Y:S01]  /*4a10*/  DFMA R208, R198, R102, R136 ;  /* 0x00000066c6d0722b */ /* 0x000fe20000000088 */
[----:B------:R-:W1:Y:S04]  /*4a20*/  LDS.64 R92, [R10+0x12f0] ;  /* 0x0012f0000a5c7984 */ /* 0x000e680000000a00 */
[----:B------:R-:W1:Y:S01]  /*4a30*/  LDS.64 R102, [R5+0x10] ;  /* 0x0000100005667984 */ /* 0x000e620000000a00 */
[----:B0-----:R-:W-:-:S03]  /*4a40*/  DMUL R202, R76, R212 ;  /* 0x000000d44cca7228 */ /* 0x001fc60000000000 */
[----:B------:R-:W-:Y:S01]  /*4a50*/  LDS.64 R136, [R10+0x12f8] ;  /* 0x0012f8000a887984 */ /* 0x000fe20000000a00 */
[----:B------:R-:W-:Y:S02]  /*4a60*/  DFMA R212, R198, R94, R224 ;  /* 0x0000005ec6d4722b */ /* 0x000fe400000000e0 */
[----:B------:R-:W-:Y:S01]  /*4a70*/  DFMA R236, R38, R236, R238 ;  /* 0x000000ec26ec722b */ /* 0x000fe200000000ee */
[----:B------:R-:W0:Y:S01]  /*4a80*/  LDS.64 R94, [R9+0x1340] ;  /* 0x00134000095e7984 */ /* 0x000e220000000a00 */
[----:B------:R-:W-:-:S03]  /*4a90*/  DFMA R224, R152, R130, R202 ;  /* 0x0000008298e0722b */ /* 0x000fc600000000ca */
[----:B------:R-:W-:Y:S04]  /*4aa0*/  LDS.64 R222, [R9+0x1398] ;  /* 0x0013980009de7984 */ /* 0x000fe80000000a00 */
[----:B------:R-:W0:Y:S01]  /*4ab0*/  LDS.64 R130, [R6+0xb0] ;  /* 0x0000b00006827984 */ /* 0x000e220000000a00 */
[----:B------:R-:W-:Y:S02]  /*4ac0*/  DFMA R232, R34, R232, R236 ;  /* 0x000000e822e8722b */ /* 0x000fe400000000ec */
[----:B----4-:R-:W-:Y:S01]  /*4ad0*/  DFMA R88, R70, R88, R224 ;  /* 0x000000584658722b */ /* 0x010fe200000000e0 */
[----:B------:R-:W4:Y:S04]  /*4ae0*/  LDS.64 R202, [R10+0x1300] ;  /* 0x001300000aca7984 */ /* 0x000f280000000a00 */
[----:B------:R-:W4:Y:S01]  /*4af0*/  LDS.64 R224, [R9+0x13f0] ;  /* 0x0013f00009e07984 */ /* 0x000f220000000a00 */
[----:B------:R-:W-:-:S02]  /*4b00*/  DFMA R230, R28, R230, R232 ;  /* 0x000000e61ce6722b */ /* 0x000fc400000000e8 */
[----:B------:R-:W-:Y:S01]  /*4b10*/  DFMA R90, R48, R90, R88 ;  /* 0x0000005a305a722b */ /* 0x000fe20000000058 */
[----:B------:R-:W-:Y:S01]  /*4b20*/  LDS.64 R238, [R6+0x370] ;  /* 0x0003700006ee7984 */ /* 0x000fe20000000a00 */
[----:B------:R-:W-:Y:S02]  /*4b30*/  DFMA R218, R218, R198, R226 ;  /* 0x000000c6dada722b */ /* 0x000fe400000000e2 */
[----:B---3--:R-:W-:Y:S01]  /*4b40*/  DFMA R88, R190, R96, RZ ;  /* 0x00000060be58722b */ /* 0x008fe200000000ff */
[----:B------:R-:W-:Y:S01]  /*4b50*/  LDS.64 R226, [R9+0x1448] ;  /* 0x0014480009e27984 */ /* 0x000fe20000000a00 */
[----:B------:R-:W-:Y:S02]  /*4b60*/  DFMA R230, R22, R214, R230 ;  /* 0x000000d616e6722b */ /* 0x000fe400000000e6 */
[----:B------:R-:W-:Y:S01]  /*4b70*/  DFMA R198, R84, R198, R206 ;  /* 0x000000c654c6722b */ /* 0x000fe200000000ce */
[----:B------:R-:W3:Y:S01]  /*4b80*/  LDS.64 R214, [R10+0x1308] ;  /* 0x001308000ad67984 */ /* 0x000ee20000000a00 */
[----:B------:R-:W-:-:S03]  /*4b90*/  DFMA R98, R42, R98, R90 ;  /* 0x000000622a62722b */ /* 0x000fc6000000005a */
[----:B------:R-:W3:Y:S01]  /*4ba0*/  LDS.64 R206, [R5+0x18] ;  /* 0x0000180005ce7984 */ /* 0x000ee20000000a00 */
[----:B------:R-:W-:Y:S02]  /*4bb0*/  DMUL R128, R200, R128 ;  /* 0x00000080c8807228 */ /* 0x000fe40000000000 */
[----:B-1----:R-:W-:Y:S01]  /*4bc0*/  DFMA R90, R188, R100, RZ ;  /* 0x00000064bc5a722b */ /* 0x002fe200000000ff */
[----:B------:R-:W1:Y:S01]  /*4bd0*/  LDS.64 R96, [R10+0x1310] ;  /* 0x001310000a607984 */ /* 0x000e620000000a00 */
[----:B------:R-:W-:Y:S02]  /*4be0*/  DFMA R88, R186, R92, R88 ;  /* 0x0000005cba58722b */ /* 0x000fe40000000058 */
[----:B------:R-:W-:Y:S01]  /*4bf0*/  DADD R200, R86, R230 ;  /* 0x0000000056c87229 */ /* 0x000fe200000000e6 */
[----:B------:R-:W-:Y:S01]  /*4c00*/  LDS.64 R100, [R6+0x108] ;  /* 0x0001080006647984 */ /* 0x000fe20000000a00 */
[----:B------:R-:W-:-:S03]  /*4c10*/  DFMA R102, R62, R102, R98 ;  /* 0x000000663e66722b */ /* 0x000fc60000000062 */
[----:B------:R-:W1:Y:S01]  /*4c20*/  LDS.128 R84, [R11+0x32e0] ;  /* 0x0032e0000b547984 */ /* 0x000e620000000c00 */
[----:B0-----:R-:W-:Y:S02]  /*4c30*/  DFMA R90, R184, R94, R90 ;  /* 0x0000005eb85a722b */ /* 0x001fe4000000005a */
[----:B------:R-:W-:Y:S01]  /*4c40*/  DFMA R92, R182, R136, R88 ;  /* 0x00000088b65c722b */ /* 0x000fe20000000058 */
[----:B------:R-:W-:Y:S01]  /*4c50*/  LDS.64 R98, [R10+0x1318] ;  /* 0x001318000a627984 */ /* 0x000fe20000000a00 */
[----:B------:R-:W-:-:S03]  /*4c60*/  DFMA R102, R66, R130, R102 ;  /* 0x000000824266722b */ /* 0x000fc60000000066 */
[----:B------:R-:W0:Y:S04]  /*4c70*/  LDS.64 R136, [R9+0x14a0] ;  /* 0x0014a00009887984 */ /* 0x000e280000000a00 */
[----:B------:R-:W0:Y:S01]  /*4c80*/  LDS.64 R130, [R5+0x20] ;  /* 0x0000200005827984 */ /* 0x000e220000000a00 */
[----:B------:R-:W-:Y:S02]  /*4c90*/  DFMA R126, R220, R126, R128 ;  /* 0x0000007edc7e722b */ /* 0x000fe40000000080 */
[----:B------:R-:W-:Y:S01]  /*4ca0*/  DFMA R94, R180, R222, R90 ;  /* 0x000000deb45e722b */ /* 0x000fe2000000005a */
[----:B------:R-:W0:Y:S01]  /*4cb0*/  LDS.64 R220, [R9+0x14f8] ;  /* 0x0014f80009dc7984 */ /* 0x000e220000000a00 */
[----:B----4-:R-:W-:-:S03]  /*4cc0*/  DFMA R92, R178, R202, R92 ;  /* 0x000000cab25c722b */ /* 0x010fc6000000005c */
[----:B------:R-:W4:Y:S04]  /*4cd0*/  LDS.128 R88, [R11+0x32f0] ;  /* 0x0032f0000b587984 */ /* 0x000f280000000c00 */
[----:B------:R-:W4:Y:S04]  /*4ce0*/  LDS.64 R202, [R10+0x1320] ;  /* 0x001320000aca7984 */ /* 0x000f280000000a00 */
[----:B------:R-:W4:Y:S01]  /*4cf0*/  LDS.64 R222, [R6+0x160] ;  /* 0x0001600006de7984 */ /* 0x000f220000000a00 */
[----:B------:R-:W-:-:S03]  /*4d00*/  DFMA R94, R176, R224, R94 ;  /* 0x000000e0b05e722b */ /* 0x000fc6000000005e */
[----:B------:R-:W4:Y:S04]  /*4d10*/  LDS.64 R230, [R9+0x1550] ;  /* 0x0015500009e67984 */ /* 0x000f280000000a00 */
[----:B------:R-:W4:Y:S01]  /*4d20*/  LDS.64 R224, [R10+0x1328] ;  /* 0x001328000ae07984 */ /* 0x000f220000000a00 */
[----:B---3--:R-:W-:Y:S02]  /*4d30*/  DFMA R214, R174, R214, R92 ;  /* 0x000000d6aed6722b */ /* 0x008fe4000000005c */
[----:B------:R-:W-:Y:S02]  /*4d40*/  DFMA R226, R172, R226, R94 ;  /* 0x000000e2ace2722b */ /* 0x000fe4000000005e */
[----:B------:R-:W-:Y:S01]  /*4d50*/  DFMA R102, R72, R206, R102 ;  /* 0x000000ce4866722b */ /* 0x000fe20000000066 */
[----:B------:R-:W3:Y:S03]  /*4d60*/  LDS.128 R92, [R11+0x3300] ;  /* 0x003300000b5c7984 */ /* 0x000ee60000000c00 */
[----:B-1----:R-:W-:Y:S01]  /*4d70*/  DFMA R96, R170, R96, R214 ;  /* 0x00000060aa60722b */ /* 0x002fe200000000d6 */
[----:B------:R-:W1:Y:S01]  /*4d80*/  LDS.64 R206, [R9+0x15a8] ;  /* 0x0015a80009ce7984 */ /* 0x000e620000000a00 */
[----:B------:R-:W-:-:S02]  /*4d90*/  DFMA R214, R160, R84, RZ ;  /* 0x00000054a0d6722b */ /* 0x000fc400000000ff */
[----:B------:R-:W-:Y:S02]  /*4da0*/  DFMA R232, R78, R100, R102 ;  /* 0x000000644ee8722b */ /* 0x000fe40000000066 */
[----:B0-----:R-:W-:Y:S01]  /*4db0*/  DFMA R136, R168, R136, R226 ;  /* 0x00000088a888722b */ /* 0x001fe200000000e2 */
[----:B------:R-:W0:Y:S01]  /*4dc0*/  LDS.128 R100, [R11+0x3310] ;  /* 0x003310000b647984 */ /* 0x000e220000000c00 */
[----:B------:R-:W-:Y:S02]  /*4dd0*/  DFMA R96, R166, R98, R96 ;  /* 0x00000062a660722b */ /* 0x000fe40000000060 */
[----:B------:R-:W-:Y:S01]  /*4de0*/  DFMA R214, R158, R86, R214 ;  /* 0x000000569ed6722b */ /* 0x000fe200000000d6 */
[----:B------:R-:W-:Y:S01]  /*4df0*/  CS2R R128, SRZ ;  /* 0x0000000000807805 */ /* 0x000fe2000001ff00 */
[----:B------:R-:W-:Y:S01]  /*4e00*/  DFMA R130, R54, R130, R232 ;  /* 0x000000823682722b */ /* 0x000fe200000000e8 */
[----:B------:R-:W-:Y:S01]  /*4e10*/  LDS.64 R226, [R10+0x1338] ;  /* 0x001338000ae27984 */ /* 0x000fe20000000a00 */
[----:B------:R-:W-:-:S03]  /*4e20*/  DFMA R136, R164, R220, R136 ;  /* 0x000000dca488722b */ /* 0x000fc60000000088 */
[----:B------:R-:W-:Y:S01]  /*4e30*/  LDS.64 R232, [R9+0x1658] ;  /* 0x0016580009e87984 */ /* 0x000fe20000000a00 */
[----:B----4-:R-:W-:Y:S02]  /*4e40*/  DFMA R214, R156, R88, R214 ;  /* 0x000000589cd6722b */ /* 0x010fe400000000d6 */
[----:B------:R-:W-:Y:S01]  /*4e50*/  DFMA R96, R162, R202, R96 ;  /* 0x000000caa260722b */ /* 0x000fe20000000060 */
[----:B------:R-:W4:Y:S01]  /*4e60*/  @!P2 LDG.E.64.CONSTANT R128, desc[UR76][R36.64+0xe2e0] ;  /* 0x00e2e04c2480a981 */ /* 0x000f22000c1e9b00 */
[----:B------:R-:W-:-:S03]  /*4e70*/  DFMA R220, R80, R222, R130 ;  /* 0x000000de50dc722b */ /* 0x000fc60000000082 */
[----:B------:R-:W0:Y:S04]  /*4e80*/  LDS.64 R202, [R9+0x1600] ;  /* 0x0016000009ca7984 */ /* 0x000e280000000a00 */
[----:B------:R-:W0:Y:S01]  /*4e90*/  LDS.64 R222, [R10+0x1330] ;  /* 0x001330000ade7984 */ /* 0x000e220000000a00 */
[----:B------:R-:W-:Y:S02]  /*4ea0*/  DFMA R214, R154, R90, R214 ;  /* 0x0000005a9ad6722b */ /* 0x000fe400000000d6 */
[----:B------:R-:W-:Y:S02]  /*4eb0*/  DFMA R136, R26, R230, R136 ;  /* 0x000000e61a88722b */ /* 0x000fe40000000088 */
[----:B------:R-:W-:Y:S01]  /*4ec0*/  DFMA R230, R24, R224, R96 ;  /* 0x000000e018e6722b */ /* 0x000fe20000000060 */
[----:B------:R-:W-:Y:S03]  /*4ed0*/  LDS.128 R96, [R11+0x3320] ;  /* 0x003320000b607984 */ /* 0x000fe60000000c00 */
[----:B---3--:R-:W-:Y:S01]  /*4ee0*/  DFMA R214, R152, R92, R214 ;  /* 0x0000005c98d6722b */ /* 0x008fe200000000d6 */
[----:B------:R-:W3:Y:S01]  /*4ef0*/  LDS.64 R224, [R5+0x28] ;  /* 0x0000280005e07984 */ /* 0x000ee20000000a00 */
[----:B-1----:R-:W-:-:S06]  /*4f00*/  DFMA R236, R52, R206, R136 ;  /* 0x000000ce34ec722b */ /* 0x002fcc0000000088 */
[----:B------:R-:W-:Y:S02]  /*4f10*/  DFMA R206, R150, R94, R214 ;  /* 0x0000005e96ce722b */ /* 0x000fe400000000d6 */
[----:B------:R-:W1:Y:S01]  /*4f20*/  LDS.64 R214, [R11+0x3330] ;  /* 0x003330000bd67984 */ /* 0x000e620000000a00 */
[----:B------:R-:W-:-:S05]  /*4f30*/  DFMA R234, R142, R234, R126 ;  /* 0x000000ea8eea722b */ /* 0x000fca000000007e */
[----:B0-----:R-:W-:-:S03]  /*4f40*/  DFMA R206, R148, R100, R206 ;  /* 0x0000006494ce722b */ /* 0x001fc600000000ce */
[----:B------:R-:W-:Y:S01]  /*4f50*/  DFMA R196, R196, R234, R138 ;  /* 0x000000eac4c4722b */ /* 0x000fe2000000008a */
[----:B------:R-:W-:Y:S01]  /*4f60*/  CS2R R138, SRZ ;  /* 0x00000000008a7805 */ /* 0x000fe2000001ff00 */
[----:B------:R-:W-:-:S05]  /*4f70*/  DFMA R202, R20, R202, R236 ;  /* 0x000000ca14ca722b */ /* 0x000fca00000000ec */
[----:B------:R-:W4:Y:S01]  /*4f80*/  @!P2 LDG.E.64.CONSTANT R138, desc[UR76][R36.64+0x4048] ;  /* 0x0040484c248aa981 */ /* 0x000f22000c1e9b00 */
[----:B------:R-:W-:Y:S01]  /*4f90*/  DFMA R222, R146, R222, R230 ;  /* 0x000000de92de722b */ /* 0x000fe200000000e6 */
[----:B------:R-:W-:Y:S01]  /*4fa0*/  CS2R R142, SRZ ;  /* 0x00000000008e7805 */ /* 0x000fe2000001ff00 */
[----:B------:R-:W-:Y:S01]  /*4fb0*/  DFMA R230, R58, R102, R206 ;  /* 0x000000663ae6722b */ /* 0x000fe200000000ce */
[----:B------:R-:W-:Y:S01]  /*4fc0*/  CS2R R130, SRZ ;  /* 0x0000000000827805 */ /* 0x000fe2000001ff00 */
[----:B------:R-:W-:Y:S01]  /*4fd0*/  DFMA R206, R30, R232, R202 ;  /* 0x000000e81ece722b */ /* 0x000fe200000000ca */
[----:B------:R-:W-:Y:S01]  /*4fe0*/  CS2R R126, SRZ ;  /* 0x00000000007e7805 */ /* 0x000fe2000001ff00 */
[----:B---3--:R-:W-:Y:S01]  /*4ff0*/  DFMA R220, R74, R224, R220 ;  /* 0x000000e04adc722b */ /* 0x008fe200000000dc */
[----:B------:R-:W3:Y:S03]  /*5000*/  @!P2 LDG.E.64.CONSTANT R142, desc[UR76][R36.64+0x16b0] ;  /* 0x0016b04c248ea981 */ /* 0x000ee6000c1e9b00 */
[----:B------:R-:W-:Y:S01]  /*5010*/  DFMA R230, R32, R96, R230 ;  /* 0x0000006020e6722b */ /* 0x000fe200000000e6 */
[----:B------:R-:W3:Y:S01]  /*5020*/  @!P2 LDG.E.64.CONSTANT R130, desc[UR76][R36.64+0x9378] ;  /* 0x0093784c2482a981 */ /* 0x000ee2000c1e9b00 */
[----:B------:R-:W-:-:S02]  /*5030*/  DFMA R202, R144, R226, R222 ;  /* 0x000000e290ca722b */ /* 0x000fc400000000de */
[----:B------:R-:W-:Y:S01]  /*5040*/  DMUL R222, R206, R140 ;  /* 0x0000008ccede7228 */ /* 0x000fe20000000000 */
[----:B------:R-:W3:Y:S03]  /*5050*/  @!P2 LDG.E.64.CONSTANT R126, desc[UR76][R36.64+0x69e0] ;  /* 0x0069e04c247ea981 */ /* 0x000ee6000c1e9b00 */
[----:B------:R-:W-:Y:S02]  /*5060*/  DFMA R224, R40, R98, R230 ;  /* 0x0000006228e0722b */ /* 0x000fe400000000e6 */
[----:B------:R-:W-:Y:S01]  /*5070*/  DMUL R192, R206, R192 ;  /* 0x000000c0cec07228 */ /* 0x000fe20000000000 */
[----:B------:R-:W0:Y:S01]  /*5080*/  LDS.64 R236, [R6+0x210] ;  /* 0x0002100006ec7984 */ /* 0x000e220000000a00 */
[----:B------:R-:W-:-:S03]  /*5090*/  DFMA R216, R202, R216, R222 ;  /* 0x000000d8cad8722b */ /* 0x000fc600000000de */
[----:B------:R-:W2:Y:S01]  /*50a0*/  LDS.64 R232, [R5+0x38] ;  /* 0x0000380005e87984 */ /* 0x000ea20000000a00 */
[----:B-1----:R-:W-:Y:S02]  /*50b0*/  DFMA R224, R82, R214, R224 ;  /* 0x000000d652e0722b */ /* 0x002fe400000000e0 */
[----:B------:R-:W-:Y:S01]  /*50c0*/  DFMA R246, R202, R140, R192 ;  /* 0x0000008ccaf6722b */ /* 0x000fe200000000c0 */
[----:B------:R-:W-:Y:S01]  /*50d0*/  LDS.64 R222, [R6+0x2c0] ;  /* 0x0002c00006de7984 */ /* 0x000fe20000000a00 */
[----:B------:R-:W-:Y:S02]  /*50e0*/  DFMA R194, R120, R234, R194 ;  /* 0x000000ea78c2722b */ /* 0x000fe400000000c2 */
[----:B------:R-:W-:Y:S01]  /*50f0*/  DFMA R242, R68, R242, R220 ;  /* 0x000000f244f2722b */ /* 0x000fe200000000dc */
[----:B------:R-:W-:Y:S01]  /*5100*/  LDS.64 R192, [R6+0x268] ;  /* 0x0002680006c07984 */ /* 0x000fe20000000a00 */
[----:B------:R-:W-:Y:S01]  /*5110*/  DFMA R248, R224, R124, R216 ;  /* 0x0000007ce0f8722b */ /* 0x000fe200000000d8 */
[----:B------:R-:W-:-:S02]  /*5120*/  CS2R R136, SRZ ;  /* 0x0000000000887805 */ /* 0x000fc4000001ff00 */
[----:B------:R-:W-:Y:S04]  /*5130*/  LDS.64 R220, [R5+0x40] ;  /* 0x0000400005dc7984 */ /* 0x000fe80000000a00 */
[----:B------:R-:W-:Y:S04]  /*5140*/  LDS.64 R226, [R5+0x48] ;  /* 0x0000480005e27984 */ /* 0x000fe80000000a00 */
[----:B------:R-:W-:Y:S04]  /*5150*/  LDS.64 R216, [R6+0x318] ;  /* 0x0003180006d87984 */ /* 0x000fe80000000a00 */
[----:B------:R-:W-:Y:S01]  /*5160*/  LDS.64 R120, [R5+0x50] ;  /* 0x0000500005787984 */ /* 0x000fe20000000a00 */
[----:B------:R-:W-:Y:S06]  /*5170*/  BAR.SYNC.DEFER_BLOCKING 0x0 ;  /* 0x0000000000007b1d */ /* 0x000fec0000010000 */
[----:B------:R-:W3:Y:S01]  /*5180*/  @!P2 LDG.E.64.CONSTANT R136, desc[UR76][R36.64+0xbd10] ;  /* 0x00bd104c2488a981 */ /* 0x000ee2000c1e9b00 */
[----:B------:R-:W-:-:S03]  /*5190*/  DFMA R246, R224, R132, R246 ;  /* 0x00000084e0f6722b */ /* 0x000fc600000000f6 */
[----:B------:R-:W-:Y:S04]  /*51a0*/  STS.64 [R7], R248 ;  /* 0x000000f807007388 */ /* 0x000fe80000000a00 */
[----:B------:R-:W-:Y:S01]  /*51b0*/  STS.64 [R8], R246 ;  /* 0x000000f608007388 */ /* 0x000fe20000000a00 */
[----:B------:R-:W-:Y:S06]  /*51c0*/  BAR.SYNC.DEFER_BLOCKING 0x0 ;  /* 0x0000000000007b1d */ /* 0x000fec0000010000 */
[----:B------:R-:W-:Y:S01]  /*51d0*/  DFMA R228, R104, R234, R228 ;  /* 0x000000ea68e4722b */ /* 0x000fe200000000e4 */
[----:B------:R-:W1:Y:S04]  /*51e0*/  LDS.64 R230, [R5] ;  /* 0x0000000005e67984 */ /* 0x000e680000000a00 */
[----:B------:R-:W1:Y:S01]  /*51f0*/  LDS.64 R104, [R6] ;  /* 0x0000000006687984 */ /* 0x000e620000000a00 */
[----:B------:R-:W-:Y:S01]  /*5200*/  CS2R R140, SRZ ;  /* 0x00000000008c7805 */ /* 0x000fe2000001ff00 */
[----:B------:R-:W-:-:S02]  /*5210*/  DFMA R204, R234, R106, R204 ;  /* 0x0000006aeacc722b */ /* 0x000fc400000000cc */
[----:B------:R-:W1:Y:S01]  /*5220*/  LDS.64 R106, [R5+0x8] ;  /* 0x00000800056a7984 */ /* 0x000e620000000a00 */
[----:B------:R-:W-:-:S03]  /*5230*/  DFMA R240, R64, R240, R242 ;  /* 0x000000f040f0722b */ /* 0x000fc600000000f2 */
[----:B------:R-:W3:Y:S01]  /*5240*/  @!P2 LDG.E.64.CONSTANT R140, desc[UR76][R36.64+0x11040] ;  /* 0x0110404c248ca981 */ /* 0x000ee2000c1e9b00 */
[----:B------:R-:W-:Y:S02]  /*5250*/  DFMA R244, R234, R110, R244 ;  /* 0x0000006eeaf4722b */ /* 0x000fe400000000f4 */
[-C--:B------:R-:W-:Y:S01]  /*5260*/  DFMA R200, R108, R234.reuse, R200 ;  /* 0x000000ea6cc8722b */ /* 0x080fe200000000c8 */
[----:B------:R-:W1:Y:S01]  /*5270*/  LDS.64 R110, [R10+0x16b0] ;  /* 0x0016b0000a6e7984 */ /* 0x000e620000000a00 */
[----:B------:R-:W-:Y:S02]  /*5280*/  DFMA R208, R112, R234, R208 ;  /* 0x000000ea70d0722b */ /* 0x000fe400000000d0 */
[----:B0-----:R-:W-:Y:S01]  /*5290*/  DFMA R236, R60, R236, R240 ;  /* 0x000000ec3cec722b */ /* 0x001fe200000000f0 */
[----:B------:R-:W0:Y:S04]  /*52a0*/  LDS.64 R108, [R9+0x16b0] ;  /* 0x0016b000096c7984 */ /* 0x000e280000000a00 */
[----:B------:R-:W0:Y:S01]  /*52b0*/  LDS.64 R112, [R6+0x58] ;  /* 0x0000580006707984 */ /* 0x000e220000000a00 */
[----:B------:R-:W-:-:S02]  /*52c0*/  DFMA R210, R234, R114, R210 ;  /* 0x00000072ead2722b */ /* 0x000fc400000000d2 */
[----:B------:R-:W-:Y:S01]  /*52d0*/  DFMA R212, R116, R234, R212 ;  /* 0x000000ea74d4722b */ /* 0x000fe200000000d4 */
[----:B------:R-:W0:Y:S01]  /*52e0*/  LDS.64 R114, [R10+0x16b8] ;  /* 0x0016b8000a727984 */ /* 0x000e220000000a00 */
[----:B--2---:R-:W-:Y:S02]  /*52f0*/  DMUL R134, R134, UR6 ;  /* 0x0000000686867c28 */ /* 0x004fe40008000000 */
[----:B------:R-:W-:Y:S01]  /*5300*/  DFMA R232, R56, R232, R236 ;  /* 0x000000e838e8722b */ /* 0x000fe200000000ec */
[----:B------:R-:W2:Y:S01]  /*5310*/  LDS.64 R116, [R9+0x1708] ;  /* 0x0017080009747984 */ /* 0x000ea20000000a00 */
[C---:B------:R-:W-:Y:S02]  /*5320*/  DFMA R198, R234.reuse, R122, R198 ;  /* 0x0000007aeac6722b */ /* 0x040fe400000000c6 */
[----:B------:R-:W-:Y:S01]  /*5330*/  DFMA R218, R234, R118, R218 ;  /* 0x00000076eada722b */ /* 0x000fe200000000da */
[----:B------:R-:W2:Y:S01]  /*5340*/  LDS.64 R122, [R10+0x16c0] ;  /* 0x0016c0000a7a7984 */ /* 0x000ea20000000a00 */
[----:B-1----:R-:W-:-:S03]  /*5350*/  DMUL R230, R76, R230 ;  /* 0x000000e64ce67228 */ /* 0x002fc60000000000 */
[----:B------:R-:W1:Y:S01]  /*5360*/  LDS.64 R118, [R9+0x1760] ;  /* 0x0017600009767984 */ /* 0x000e620000000a00 */
[----:B------:R-:W-:Y:S02]  /*5370*/  DFMA R192, R50, R192, R232 ;  /* 0x000000c032c0722b */ /* 0x000fe400000000e8 */
[----:B------:R-:W-:Y:S01]  /*5380*/  DMUL R206, R206, R132 ;  /* 0x00000084cece7228 */ /* 0x000fe20000000000 */
[----:B------:R-:W-:Y:S01]  /*5390*/  LDS.64 R234, [R6+0x160] ;  /* 0x0001600006ea7984 */ /* 0x000fe20000000a00 */
[----:B------:R-:W-:-:S03]  /*53a0*/  DFMA R134, R150, R134, R230 ;  /* 0x000000869686722b */ /* 0x000fc600000000e6 */
[----:B------:R-:W-:Y:S01]  /*53b0*/  LDS.64 R132, [R5+0x20] ;  /* 0x0000200005847984 */ /* 0x000fe20000000a00 */
[----:B------:R-:W-:-:S03]  /*53c0*/  DFMA R192, R46, R220, R192 ;  /* 0x000000dc2ec0722b */ /* 0x000fc600000000c0 */
[----:B------:R-:W-:Y:S01]  /*53d0*/  LDS.64 R248, [R5+0x30] ;  /* 0x0000300005f87984 */ /* 0x000fe20000000a00 */
[----:B------:R-:W-:-:S03]  /*53e0*/  DFMA R134, R70, R104, R134 ;  /* 0x000000684686722b */ /* 0x000fc60000000086 */
[----:B------:R-:W-:Y:S04]  /*53f0*/  LDS.64 R240, [R6+0x210] ;  /* 0x0002100006f07984 */ /* 0x000fe80000000a00 */
[----:B------:R-:W1:Y:S01]  /*5400*/  LDS.64 R104, [R10+0x16c8] ;  /* 0x0016c8000a687984 */ /* 0x000e620000000a00 */
[----:B------:R-:W-:Y:S02]  /*5410*/  DFMA R222, R44, R222, R192 ;  /* 0x000000de2cde722b */ /* 0x000fe400000000c0 */
[----:B------:R-:W-:Y:S01]  /*5420*/  DFMA R230, R48, R106, R134 ;  /* 0x0000006a30e6722b */ /* 0x000fe20000000086 */
[----:B------:R-:W-:Y:S04]  /*5430*/  LDS.64 R192, [R10+0x16d0] ;  /* 0x0016d0000ac07984 */ /* 0x000fe80000000a00 */
[----:B------:R-:W1:Y:S04]  /*5440*/  LDS.64 R106, [R9+0x17b8] ;  /* 0x0017b800096a7984 */ /* 0x000e680000000a00 */
[----:B------:R-:W1:Y:S01]  /*5450*/  LDS.64 R134, [R5+0x10] ;  /* 0x0000100005867984 */ /* 0x000e620000000a00 */
[----:B------:R-:W-:-:S02]  /*5460*/  DFMA R220, R190, R110, RZ ;  /* 0x0000006ebedc722b */ /* 0x000fc400000000ff */
[----:B0-----:R-:W-:Y:S01]  /*5470*/  DFMA R110, R188, R108, RZ ;  /* 0x0000006cbc6e722b */ /* 0x001fe200000000ff */
[----:B------:R-:W-:Y:S01]  /*5480*/  LDS.64 R236, [R5+0x38] ;  /* 0x0000380005ec7984 */ /* 0x000fe20000000a00 */
[----:B------:R-:W-:-:S03]  /*5490*/  DFMA R230, R42, R112, R230 ;  /* 0x000000702ae6722b */ /* 0x000fc600000000e6 */
[----:B------:R-:W0:Y:S04]  /*54a0*/  LDS.64 R108, [R9+0x1810] ;  /* 0x00181000096c7984 */ /* 0x000e280000000a00 */
[----:B------:R-:W0:Y:S01]  /*54b0*/  LDS.64 R112, [R6+0xb0] ;  /* 0x0000b00006707984 */ /* 0x000e220000000a00 */
[----:B------:R-:W-:Y:S02]  /*54c0*/  DFMA R114, R186, R114, R220 ;  /* 0x00000072ba72722b */ /* 0x000fe400000000dc */
[----:B--2---:R-:W-:Y:S01]  /*54d0*/  DFMA R232, R184, R116, R110 ;  /* 0x00000074b8e8722b */ /* 0x004fe2000000006e */
[----:B------:R-:W-:Y:S04]  /*54e0*/  LDS.64 R220, [R10+0x16e0] ;  /* 0x0016e0000adc7984 */ /* 0x000fe80000000a00 */
[----:B------:R-:W2:Y:S04]  /*54f0*/  LDS.64 R116, [R10+0x16d8] ;  /* 0x0016d8000a747984 */ /* 0x000ea80000000a00 */
[----:B------:R-:W2:Y:S01]  /*5500*/  LDS.64 R110, [R9+0x1868] ;  /* 0x00186800096e7984 */ /* 0x000ea20000000a00 */
[----:B------:R-:W-:-:S02]  /*5510*/  DFMA R114, R182, R122, R114 ;  /* 0x0000007ab672722b */ /* 0x000fc40000000072 */
[----:B-1----:R-:W-:Y:S01]  /*5520*/  DFMA R232, R180, R118, R232 ;  /* 0x00000076b4e8722b */ /* 0x002fe200000000e8 */
[----:B------:R-:W1:Y:S04]  /*5530*/  LDS.64 R122, [R5+0x18] ;  /* 0x00001800057a7984 */ /* 0x000e680000000a00 */
[----:B------:R-:W1:Y:S01]  /*5540*/  LDS.64 R118, [R9+0x18c0] ;  /* 0x0018c00009767984 */ /* 0x000e620000000a00 */
[----:B------:R-:W-:Y:S02]  /*5550*/  DFMA R104, R178, R104, R114 ;  /* 0x00000068b268722b */ /* 0x000fe40000000072 */
[----:B------:R-:W-:Y:S01]  /*5560*/  DFMA R114, R38, R226, R222 ;  /* 0x000000e22672722b */ /* 0x000fe200000000de */
[----:B------:R-:W-:Y:S01]  /*5570*/  LDS.64 R246, [R6+0x370] ;  /* 0x0003700006f67984 */ /* 0x000fe20000000a00 */
[----:B------:R-:W-:-:S02]  /*5580*/  DFMA R106, R176, R106, R232 ;  /* 0x0000006ab06a722b */ /* 0x000fc400000000e8 */
        /* <DEDUP_REMOVED lines=9> */
[----:B------:R-:W0:Y:S01]  /*5620*/  LDS.128 R112, [R11+0x3340] ;  /* 0x003340000b707984 */ /* 0x000e220000000c00 */
[----:B--2---:R-:W-:-:S03]  /*5630*/  DFMA R104, R170, R116, R104 ;  /* 0x00000074aa68722b */ /* 0x004fc60000000068 */
[----:B------:R-:W-:Y:S01]  /*5640*/  LDS.64 R116, [R9+0x19c8] ;  /* 0x0019c80009747984 */ /* 0x000fe20000000a00 */
[----:B------:R-:W-:-:S03]  /*5650*/  DFMA R106, R168, R110, R108 ;  /* 0x0000006ea86a722b */ /* 0x000fc6000000006c */
[----:B------:R-:W2:Y:S04]  /*5660*/  LDS.64 R110, [R10+0x16f0] ;  /* 0x0016f0000a6e7984 */ /* 0x000ea80000000a00 */
[----:B------:R-:W2:Y:S01]  /*5670*/  LDS.64 R108, [R9+0x1970] ;  /* 0x00197000096c7984 */ /* 0x000ea20000000a00 */
[----:B-1----:R-:W-:Y:S02]  /*5680*/  DFMA R122, R72, R122, R230 ;  /* 0x0000007a487a722b */ /* 0x002fe400000000e6 */
[----:B------:R-:W-:Y:S02]  /*5690*/  DFMA R220, R166, R220, R104 ;  /* 0x000000dca6dc722b */ /* 0x000fe40000000068 */
[----:B------:R-:W-:Y:S01]  /*56a0*/  DFMA R230, R164, R118, R106 ;  /* 0x00000076a4e6722b */ /* 0x000fe2000000006a */
[----:B------:R-:W1:Y:S04]  /*56b0*/  LDS.128 R104, [R11+0x3350] ;  /* 0x003350000b687984 */ /* 0x000e680000000c00 */
[----:B------:R-:W1:Y:S01]  /*56c0*/  LDS.64 R118, [R10+0x16f8] ;  /* 0x0016f8000a767984 */ /* 0x000e620000000a00 */
[----:B------:R-:W-:-:S02]  /*56d0*/  DFMA R216, R28, R120, R216 ;  /* 0x000000781cd8722b */ /* 0x000fc400000000d8 */
[----:B------:R-:W-:Y:S02]  /*56e0*/  DFMA R232, R162, R222, R220 ;  /* 0x000000dea2e8722b */ /* 0x000fe400000000dc */
[----:B------:R-:W-:Y:S01]  /*56f0*/  DFMA R134, R78, R134, R122 ;  /* 0x000000864e86722b */ /* 0x000fe2000000007a */
[----:B------:R-:W4:Y:S01]  /*5700*/  LDS.128 R120, [R11+0x3360] ;  /* 0x003360000b787984 */ /* 0x000f220000000c00 */
[----:B------:R-:W-:Y:S02]  /*5710*/  DFMA R220, R160, R192, RZ ;  /* 0x000000c0a0dc722b */ /* 0x000fe400000000ff */
[----:B------:R-:W-:Y:S01]  /*5720*/  DFMA R202, R202, R124, R206 ;  /* 0x0000007ccaca722b */ /* 0x000fe200000000ce */
[----:B------:R-:W-:Y:S01]  /*5730*/  CS2R R124, SRZ ;  /* 0x00000000007c7805 */ /* 0x000fe2000001ff00 */
[----:B0-----:R-:W-:Y:S01]  /*5740*/  DFMA R226, R26, R226, R230 ;  /* 0x000000e21ae2722b */ /* 0x001fe200000000e6 */
[----:B------:R-:W0:Y:S03]  /*5750*/  LDS.64 R206, [R9+0x1a20] ;  /* 0x001a200009ce7984 */ /* 0x000e260000000a00 */
[----:B------:R-:W-:Y:S01]  /*5760*/  DFMA R220, R158, R112, R220 ;  /* 0x000000709edc722b */ /* 0x000fe200000000dc */
[----:B------:R-:W3:Y:S01]  /*5770*/  @!P2 LDG.E.64.CONSTANT R124, desc[UR76][R36.64+0xe6a8] ;  /* 0x00e6a84c247ca981 */ /* 0x000ee2000c1e9b00 */
[----:B------:R-:W-:-:S02]  /*5780*/  DFMA R222, R54, R132, R134 ;  /* 0x0000008436de722b */ /* 0x000fc40000000086 */
[----:B------:R-:W-:Y:S01]  /*5790*/  DFMA R238, R22, R238, R216 ;  /* 0x000000ee16ee722b */ /* 0x000fe200000000d8 */
[----:B------:R-:W-:Y:S03]  /*57a0*/  LDS.64 R230, [R5+0x28] ;  /* 0x0000280005e67984 */ /* 0x000fe60000000a00 */
[----:B------:R-:W-:Y:S02]  /*57b0*/  DFMA R220, R156, R114, R220 ;  /* 0x000000729cdc722b */ /* 0x000fe400000000dc */
[----:B--2---:R-:W-:Y:S01]  /*57c0*/  DFMA R132, R24, R110, R232 ;  /* 0x0000006e1884722b */ /* 0x004fe200000000e8 */
[----:B------:R-:W-:Y:S01]  /*57d0*/  LDS.64 R232, [R10+0x1700] ;  /* 0x001700000ae87984 */ /* 0x000fe20000000a00 */
[----:B------:R-:W-:-:S03]  /*57e0*/  DFMA R134, R52, R108, R226 ;  /* 0x0000006c3486722b */ /* 0x000fc600000000e2 */
[----:B------:R-:W2:Y:S01]  /*57f0*/  LDS.128 R108, [R11+0x3370] ;  /* 0x003370000b6c7984 */ /* 0x000ea20000000c00 */
[----:B-1----:R-:W-:-:S04]  /*5800*/  DFMA R220, R154, R104, R220 ;  /* 0x000000689adc722b */ /* 0x002fc800000000dc */
[----:B------:R-:W-:Y:S02]  /*5810*/  DFMA R134, R20, R116, R134 ;  /* 0x000000741486722b */ /* 0x000fe40000000086 */
[----:B------:R-:W-:Y:S01]  /*5820*/  DFMA R216, R146, R118, R132 ;  /* 0x0000007692d8722b */ /* 0x000fe20000000084 */
[----:B------:R-:W1:Y:S01]  /*5830*/  LDS.128 R116, [R11+0x3380] ;  /* 0x003380000b747984 */ /* 0x000e620000000c00 */
[----:B------:R-:W-:Y:S02]  /*5840*/  DFMA R132, R152, R106, R220 ;  /* 0x0000006a9884722b */ /* 0x000fe400000000dc */
[----:B------:R-:W-:Y:S01]  /*5850*/  DFMA R234, R80, R234, R222 ;  /* 0x000000ea50ea722b */ /* 0x000fe200000000de */
[----:B------:R-:W1:Y:S01]  /*5860*/  LDS.64 R222, [R6+0x1b8] ;  /* 0x0001b80006de7984 */ /* 0x000e620000000a00 */
[----:B----4-:R-:W-:-:S04]  /*5870*/  DFMA R224, R224, R128, R202 ;  /* 0x00000080e0e0722b */ /* 0x010fc800000000ca */
[----:B------:R-:W-:Y:S01]  /*5880*/  DFMA R132, R150, R120, R132 ;  /* 0x000000789684722b */ /* 0x000fe20000000084 */
[----:B------:R-:W-:Y:S02]  /*5890*/  CS2R R128, SRZ ;  /* 0x0000000000807805 */ /* 0x000fe4000001ff00 */
[----:B------:R-:W-:-:S04]  /*58a0*/  CS2R R202, SRZ ;  /* 0x0000000000ca7805 */ /* 0x000fc8000001ff00 */
[----:B------:R-:W4:Y:S01]  /*58b0*/  @!P2 LDG.E.64.CONSTANT R128, desc[UR76][R36.64+0x9740] ;  /* 0x0097404c2480a981 */ /* 0x000f22000c1e9b00 */
[----:B------:R-:W-:Y:S01]  /*58c0*/  DFMA R132, R148, R122, R132 ;  /* 0x0000007a9484722b */ /* 0x000fe20000000084 */
[----:B------:R-:W-:Y:S02]  /*58d0*/  CS2R R220, SRZ ;  /* 0x0000000000dc7805 */ /* 0x000fe4000001ff00 */
[----:B------:R-:W4:Y:S01]  /*58e0*/  @!P2 LDG.E.64.CONSTANT R202, desc[UR76][R36.64+0x4410] ;  /* 0x0044104c24caa981 */ /* 0x000f22000c1e9b00 */
[----:B0-----:R-:W-:-:S03]  /*58f0*/  DFMA R206, R30, R206, R134 ;  /* 0x000000ce1ece722b */ /* 0x001fc60000000086 */
[----:B------:R-:W4:Y:S01]  /*5900*/  @!P2 LDG.E.64.CONSTANT R220, desc[UR76][R36.64+0x1a78] ;  /* 0x001a784c24dca981 */ /* 0x000f22000c1e9b00 */
[----:B--2---:R-:W-:Y:S01]  /*5910*/  DFMA R226, R58, R108, R132 ;  /* 0x0000006c3ae2722b */ /* 0x004fe20000000084 */
[----:B------:R-:W-:Y:S01]  /*5920*/  CS2R R134, SRZ ;  /* 0x0000000000867805 */ /* 0x000fe2000001ff00 */
[----:B------:R-:W-:-:S06]  /*5930*/  DFMA R216, R144, R232, R216 ;  /* 0x000000e890d8722b */ /* 0x000fcc00000000d8 */
[----:B------:R-:W-:Y:S01]  /*5940*/  DFMA R226, R32, R110, R226 ;  /* 0x0000006e20e2722b */ /* 0x000fe200000000e2 */
[----:B------:R-:W2:Y:S01]  /*5950*/  @!P2 LDG.E.64.CONSTANT R134, desc[UR76][R36.64+0x6da8] ;  /* 0x006da84c2486a981 */ /* 0x000ea2000c1e9b00 */
[----:B------:R-:W-:Y:S02]  /*5960*/  DFMA R230, R74, R230, R234 ;  /* 0x000000e64ae6722b */ /* 0x000fe400000000ea */
[C---:B------:R-:W-:Y:S02]  /*5970*/  DMUL R232, R206.reuse, R138 ;  /* 0x0000008acee87228 */ /* 0x040fe40000000000 */
[----:B---3--:R-:W-:Y:S01]  /*5980*/  DMUL R130, R206, R130 ;  /* 0x00000082ce827228 */ /* 0x008fe20000000000 */
[----:B------:R-:W-:Y:S01]  /*5990*/  CS2R R132, SRZ ;  /* 0x0000000000847805 */ /* 0x000fe2000001ff00 */
[----:B-1----:R-:W-:Y:S01]  /*59a0*/  DFMA R226, R40, R116, R226 ;  /* 0x0000007428e2722b */ /* 0x002fe200000000e2 */
[----:B------:R-:W0:Y:S01]  /*59b0*/  LDS.64 R234, [R6+0x268] ;  /* 0x0002680006ea7984 */ /* 0x000e220000000a00 */
[----:B------:R-:W-:-:S02]  /*59c0*/  DFMA R222, R68, R222, R230 ;  /* 0x000000de44de722b */ /* 0x000fc400000000e6 */
[----:B------:R-:W-:Y:S01]  /*59d0*/  DFMA R142, R216, R142, R232 ;  /* 0x0000008ed88e722b */ /* 0x000fe200000000e8 */
[----:B------:R-:W-:Y:S03]  /*59e0*/  LDS.64 R230, [R5+0x40] ;  /* 0x0000400005e67984 */ /* 0x000fe60000000a00 */
[----:B------:R-:W-:Y:S01]  /*59f0*/  DFMA R242, R82, R118, R226 ;  /* 0x0000007652f2722b */ /* 0x000fe200000000e2 */
[----:B------:R-:W3:Y:S01]  /*5a00*/  @!P2 LDG.E.64.CONSTANT R132, desc[UR76][R36.64+0xc0d8] ;  /* 0x00c0d84c2484a981 */ /* 0x000ee2000c1e9b00 */
[----:B------:R-:W-:Y:S02]  /*5a10*/  DFMA R250, R216, R138, R130 ;  /* 0x0000008ad8fa722b */ /* 0x000fe40000000082 */
[----:B------:R-:W-:Y:S01]  /*5a20*/  DFMA R248, R64, R248, R222 ;  /* 0x000000f840f8722b */ /* 0x000fe200000000de */
[----:B------:R-:W-:Y:S03]  /*5a30*/  LDS.64 R226, [R6+0x2c0] ;  /* 0x0002c00006e27984 */ /* 0x000fe60000000a00 */
[C---:B------:R-:W-:Y:S01]  /*5a40*/  DFMA R232, R242.reuse, R126, R142 ;  /* 0x0000007ef2e8722b */ /* 0x040fe2000000008e */
        /* <DEDUP_REMOVED lines=8> */
[----:B------:R-:W-:Y:S01]  /*5ad0*/  DFMA R196, R84, R224, R196 ;  /* 0x000000e054c4722b */ /* 0x000fe200000000c4 */
[----:B------:R-:W1:Y:S04]  /*5ae0*/  LDS.64 R232, [R5] ;  /* 0x0000000005e87984 */ /* 0x000e680000000a00 */
[----:B------:R-:W1:Y:S01]  /*5af0*/  LDS.64 R84, [R6] ;  /* 0x0000000006547984 */ /* 0x000e620000000a00 */
[----:B------:R-:W-:Y:S01]  /*5b00*/  CS2R R130, SRZ ;  /* 0x0000000000827805 */ /* 0x000fe2000001ff00 */
[----:B------:R-:W-:-:S02]  /*5b10*/  DADD R244, R244, R238 ;  /* 0x00000000f4f47229 */ /* 0x000fc400000000ee */
[----:B------:R-:W-:Y:S02]  /*5b20*/  DFMA R238, R60, R240, R248 ;  /* 0x000000f03cee722b */ /* 0x000fe400000000f8 */
[----:B------:R-:W-:Y:S01]  /*5b30*/  DFMA R194, R224, R86, R194 ;  /* 0x00000056e0c2722b */ /* 0x000fe200000000c2 */
[----:B------:R-:W3:Y:S04]  /*5b40*/  @!P2 LDG.E.64.CONSTANT R130, desc[UR76][R36.64+0x11408] ;  /* 0x0114084c2482a981 */ /* 0x000ee8000c1e9b00 */
[----:B------:R-:W1:Y:S01]  /*5b50*/  LDS.64 R86, [R5+0x8] ;  /* 0x0000080005567984 */ /* 0x000e620000000a00 */
[----:B------:R-:W-:Y:S02]  /*5b60*/  DFMA R198, R88, R224, R198 ;  /* 0x000000e058c6722b */ /* 0x000fe400000000c6 */
[----:B------:R-:W-:Y:S01]  /*5b70*/  DFMA R236, R56, R236, R238 ;  /* 0x000000ec38ec722b */ /* 0x000fe200000000ee */
[----:B------:R-:W1:Y:S01]  /*5b80*/  LDS.64 R88, [R6+0x58] ;  /* 0x0000580006587984 */ /* 0x000e620000000a00 */
[----:B------:R-:W-:-:S02]  /*5b90*/  DMUL R140, R140, UR6 ;  /* 0x000000068c8c7c28 */ /* 0x000fc40008000000 */
[C---:B------:R-:W-:Y:S01]  /*5ba0*/  DFMA R200, R224.reuse, R90, R200 ;  /* 0x0000005ae0c8722b */ /* 0x040fe200000000c8 */
[----:B------:R-:W-:Y:S01]  /*5bb0*/  LDS.64 R248, [R5+0x30] ;  /* 0x0000300005f87984 */ /* 0x000fe20000000a00 */
[----:B------:R-:W-:Y:S02]  /*5bc0*/  DFMA R228, R224, R94, R228 ;  /* 0x0000005ee0e4722b */ /* 0x000fe400000000e4 */
[----:B0-----:R-:W-:Y:S01]  /*5bd0*/  DFMA R234, R50, R234, R236 ;  /* 0x000000ea32ea722b */ /* 0x001fe200000000ec */
[----:B------:R-:W0:Y:S01]  /*5be0*/  LDS.64 R90, [R10+0x1a78] ;  /* 0x001a78000a5a7984 */ /* 0x000e220000000a00 */
[----:B------:R-:W-:-:S03]  /*5bf0*/  DFMA R210, R96, R224, R210 ;  /* 0x000000e060d2722b */ /* 0x000fc600000000d2 */
[----:B------:R-:W0:Y:S04]  /*5c00*/  LDS.64 R94, [R5+0x10] ;  /* 0x00001000055e7984 */ /* 0x000e280000000a00 */
[----:B------:R-:W0:Y:S01]  /*5c10*/  LDS.64 R96, [R9+0x1a78] ;  /* 0x001a780009607984 */ /* 0x000e220000000a00 */
[----:B-1----:R-:W-:-:S03]  /*5c20*/  DMUL R232, R76, R232 ;  /* 0x000000e84ce87228 */ /* 0x002fc60000000000 */
[----:B------:R-:W-:Y:S01]  /*5c30*/  LDS.64 R240, [R6+0x210] ;  /* 0x0002100006f07984 */ /* 0x000fe20000000a00 */
[----:B------:R-:W-:Y:S02]  /*5c40*/  DFMA R230, R46, R230, R234 ;  /* 0x000000e62ee6722b */ /* 0x000fe400000000ea */
[----:B------:R-:W-:Y:S01]  /*5c50*/  DFMA R204, R100, R224, R204 ;  /* 0x000000e064cc722b */ /* 0x000fe200000000cc */
[----:B------:R-:W-:Y:S01]  /*5c60*/  LDS.64 R238, [R5+0x38] ;  /* 0x0000380005ee7984 */ /* 0x000fe20000000a00 */
[----:B------:R-:W-:-:S03]  /*5c70*/  DFMA R140, R148, R140, R232 ;  /* 0x0000008c948c722b */ /* 0x000fc600000000e8 */
[----:B------:R-:W1:Y:S01]  /*5c80*/  LDS.64 R100, [R6+0xb0] ;  /* 0x0000b00006647984 */ /* 0x000e620000000a00 */
[----:B------:R-:W-:-:S03]  /*5c90*/  DFMA R208, R224, R102, R208 ;  /* 0x00000066e0d0722b */ /* 0x000fc600000000d0 */
[----:B------:R-:W1:Y:S01]  /*5ca0*/  LDS.64 R102, [R10+0x1a80] ;  /* 0x001a80000a667984 */ /* 0x000e620000000a00 */
[----:B------:R-:W-:-:S03]  /*5cb0*/  DFMA R140, R70, R84, R140 ;  /* 0x00000054468c722b */ /* 0x000fc6000000008c */
[----:B------:R-:W-:Y:S04]  /*5cc0*/  LDS.64 R232, [R6+0x160] ;  /* 0x0001600006e87984 */ /* 0x000fe80000000a00 */
        /* <DEDUP_REMOVED lines=14> */
[----:B------:R-:W1:Y:S01]  /*5db0*/  LDS.64 R88, [R9+0x1b80] ;  /* 0x001b800009587984 */ /* 0x000e620000000a00 */
[----:B------:R-:W-:-:S03]  /*5dc0*/  DFMA R244, R92, R224, R244 ;  /* 0x000000e05cf4722b */ /* 0x000fc600000000f4 */
[----:B------:R-:W1:Y:S04]  /*5dd0*/  LDS.64 R222, [R6+0x108] ;  /* 0x0001080006de7984 */ /* 0x000e680000000a00 */
[----:B------:R-:W1:Y:S01]  /*5de0*/  LDS.64 R92, [R10+0x1a98] ;  /* 0x001a98000a5c7984 */ /* 0x000e620000000a00 */
[----:B------:R-:W-:Y:S02]  /*5df0*/  DMUL R206, R206, R136 ;  /* 0x00000088cece7228 */ /* 0x000fe40000000000 */
[----:B0-----:R-:W-:Y:S01]  /*5e00*/  DFMA R136, R190, R90, RZ ;  /* 0x0000005abe88722b */ /* 0x001fe200000000ff */
[----:B------:R-:W-:Y:S01]  /*5e10*/  LDS.64 R234, [R5+0x40] ;  /* 0x0000400005ea7984 */ /* 0x000fe20000000a00 */
[----:B------:R-:W-:Y:S02]  /*5e20*/  DFMA R226, R62, R94, R226 ;  /* 0x0000005e3ee2722b */ /* 0x000fe400000000e2 */
[----:B------:R-:W-:Y:S01]  /*5e30*/  DFMA R224, R188, R96, RZ ;  /* 0x00000060bce0722b */ /* 0x000fe200000000ff */
[----:B------:R-:W0:Y:S04]  /*5e40*/  LDS.64 R90, [R9+0x1bd8] ;  /* 0x001bd800095a7984 */ /* 0x000e280000000a00 */
[----:B------:R-:W0:Y:S01]  /*5e50*/  LDS.64 R94, [R10+0x1aa0] ;  /* 0x001aa0000a5e7984 */ /* 0x000e220000000a00 */
[----:B-1----:R-:W-:-:S02]  /*5e60*/  DFMA R96, R66, R100, R226 ;  /* 0x000000644260722b */ /* 0x002fc400000000e2 */
[----:B------:R-:W-:Y:S01]  /*5e70*/  DFMA R102, R186, R102, R136 ;  /* 0x00000066ba66722b */ /* 0x000fe20000000088 */
[----:B------:R-:W-:Y:S01]  /*5e80*/  LDS.64 R226, [R5+0x20] ;  /* 0x0000200005e27984 */ /* 0x000fe20000000a00 */
[----:B------:R-:W-:-:S03]  /*5e90*/  DFMA R100, R184, R84, R224 ;  /* 0x00000054b864722b */ /* 0x000fc600000000e0 */
[----:B------:R-:W1:Y:S04]  /*5ea0*/  LDS.64 R136, [R9+0x1c30] ;  /* 0x001c300009887984 */ /* 0x000e680000000a00 */
[----:B------:R-:W1:Y:S01]  /*5eb0*/  LDS.64 R224, [R10+0x1aa8] ;  /* 0x001aa8000ae07984 */ /* 0x000e620000000a00 */
[----:B------:R-:W-:Y:S02]  /*5ec0*/  DFMA R102, R182, R98, R102 ;  /* 0x00000062b666722b */ /* 0x000fe40000000066 */
[----:B------:R-:W-:Y:S01]  /*5ed0*/  DFMA R218, R72, R218, R96 ;  /* 0x000000da48da722b */ /* 0x000fe20000000060 */
[----:B------:R-:W1:Y:S04]  /*5ee0*/  LDS.64 R84, [R9+0x1c88] ;  /* 0x001c880009547984 */ /* 0x000e680000000a00 */
[----:B------:R-:W1:Y:S01]  /*5ef0*/  LDS.128 R96, [R11+0x3390] ;  /* 0x003390000b607984 */ /* 0x000e620000000c00 */
[----:B------:R-:W-:-:S02]  /*5f00*/  DFMA R100, R180, R86, R100 ;  /* 0x00000056b464722b */ /* 0x000fc40000000064 */
[----:B------:R-:W-:Y:S01]  /*5f10*/  DFMA R102, R178, R140, R102 ;  /* 0x0000008cb266722b */ /* 0x000fe20000000066 */
[----:B------:R-:W1:Y:S04]  /*5f20*/  LDS.64 R86, [R10+0x1ab0] ;  /* 0x001ab0000a567984 */ /* 0x000e680000000a00 */
[----:B------:R-:W1:Y:S01]  /*5f30*/  LDS.64 R140, [R9+0x1ce0] ;  /* 0x001ce000098c7984 */ /* 0x000e620000000a00 */
[----:B------:R-:W-:Y:S02]  /*5f40*/  DFMA R88, R176, R88, R100 ;  /* 0x00000058b058722b */ /* 0x000fe40000000064 */
[----:B------:R-:W-:Y:S02]  /*5f50*/  DFMA R222, R78, R222, R218 ;  /* 0x000000de4ede722b */ /* 0x000fe400000000da */
[----:B------:R-:W-:Y:S01]  /*5f60*/  DFMA R92, R174, R92, R102 ;  /* 0x0000005cae5c722b */ /* 0x000fe20000000066 */
[----:B------:R-:W1:Y:S04]  /*5f70*/  LDS.64 R218, [R9+0x1d38] ;  /* 0x001d380009da7984 */ /* 0x000e680000000a00 */
[----:B------:R-:W1:Y:S01]  /*5f80*/  LDS.128 R100, [R11+0x33a0] ;  /* 0x0033a0000b647984 */ /* 0x000e620000000c00 */
[----:B0-----:R-:W-:-:S02]  /*5f90*/  DFMA R90, R172, R90, R88 ;  /* 0x0000005aac5a722b */ /* 0x001fc40000000058 */
[----:B------:R-:W-:Y:S02]  /*5fa0*/  DFMA R126, R216, R126, R206 ;  /* 0x0000007ed87e722b */ /* 0x000fe400000000ce */
[----:B------:R-:W-:Y:S01]  /*5fb0*/  DFMA R88, R170, R94, R92 ;  /* 0x0000005eaa58722b */ /* 0x000fe2000000005c */
[----:B------:R-:W-:Y:S01]  /*5fc0*/  CS2R R206, SRZ ;  /* 0x0000000000ce7805 */ /* 0x000fe2000001ff00 */
[----:B------:R-:W0:Y:S04]  /*5fd0*/  LDS.64 R94, [R9+0x1d90] ;  /* 0x001d9000095e7984 */ /* 0x000e280000000a00 */
[----:B------:R-:W0:Y:S01]  /*5fe0*/  LDS.64 R92, [R10+0x1ab8] ;  /* 0x001ab8000a5c7984 */ /* 0x000e220000000a00 */
[----:B-1----:R-:W-:-:S03]  /*5ff0*/  DFMA R136, R168, R136, R90 ;  /* 0x00000088a888722b */ /* 0x002fc6000000005a */
[----:B------:R-:W3:Y:S01]  /*6000*/  @!P2 LDG.E.64.CONSTANT R206, desc[UR76][R36.64+0xea70] ;  /* 0x00ea704c24cea981 */ /* 0x000ee2000c1e9b00 */
[----:B------:R-:W-:-:S03]  /*6010*/  DFMA R224, R166, R224, R88 ;  /* 0x000000e0a6e0722b */ /* 0x000fc60000000058 */
[----:B------:R-:W1:Y:S01]  /*6020*/  LDS.128 R88, [R11+0x33b0] ;  /* 0x0033b0000b587984 */ /* 0x000e620000000c00 */
[----:B------:R-:W-:Y:S02]  /*6030*/  DFMA R138, R28, R138, R142 ;  /* 0x0000008a1c8a722b */ /* 0x000fe4000000008e */
[----:B------:R-:W-:Y:S01]  /*6040*/  DFMA R142, R164, R84, R136 ;  /* 0x00000054a48e722b */ /* 0x000fe20000000088 */
[----:B------:R-:W-:Y:S01]  /*6050*/  LDS.64 R216, [R9+0x1de8] ;  /* 0x001de80009d87984 */ /* 0x000fe20000000a00 */
[----:B------:R-:W-:Y:S02]  /*6060*/  DFMA R84, R160, R96, RZ ;  /* 0x00000060a054722b */ /* 0x000fe400000000ff */
[----:B------:R-:W-:Y:S02]  /*6070*/  DFMA R136, R162, R86, R224 ;  /* 0x00000056a288722b */ /* 0x000fe400000000e0 */
[----:B------:R-:W-:Y:S01]  /*6080*/  DFMA R242, R242, R124, R126 ;  /* 0x0000007cf2f2722b */ /* 0x000fe2000000007e */
[----:B------:R-:W-:Y:S01]  /*6090*/  LDS.64 R224, [R5+0x28] ;  /* 0x0000280005e07984 */ /* 0x000fe20000000a00 */
[----:B------:R-:W-:-:S02]  /*60a0*/  DFMA R142, R26, R140, R142 ;  /* 0x0000008c1a8e722b */ /* 0x000fc4000000008e */
[----:B------:R-:W-:Y:S02]  /*60b0*/  DFMA R140, R158, R98, R84 ;  /* 0x000000629e8c722b */ /* 0x000fe40000000054 */
[----:B------:R-:W4:Y:S04]  /*60c0*/  LDS.128 R84, [R11+0x33c0] ;  /* 0x0033c0000b547984 */ /* 0x000f280000000c00 */
[----:B------:R-:W-:Y:S02]  /*60d0*/  DFMA R218, R52, R218, R142 ;  /* 0x000000da34da722b */ /* 0x000fe4000000008e */
[----:B------:R-:W-:Y:S01]  /*60e0*/  DFMA R140, R156, R100, R140 ;  /* 0x000000649c8c722b */ /* 0x000fe2000000008c */
[----:B------:R-:W-:Y:S05]  /*60f0*/  LDS.64 R142, [R11+0x33e0] ;  /* 0x0033e0000b8e7984 */ /* 0x000fea0000000a00 */
[----:B0-----:R-:W-:-:S02]  /*6100*/  DFMA R126, R20, R94, R218 ;  /* 0x0000005e147e722b */ /* 0x001fc400000000da */
[----:B------:R-:W0:Y:S01]  /*6110*/  LDS.64 R218, [R10+0x1ac8] ;  /* 0x001ac8000ada7984 */ /* 0x000e220000000a00 */
[----:B------:R-:W-:Y:S02]  /*6120*/  DFMA R140, R154, R102, R140 ;  /* 0x000000669a8c722b */ /* 0x000fe4000000008c */
[----:B------:R-:W-:Y:S01]  /*6130*/  DFMA R136, R24, R92, R136 ;  /* 0x0000005c1888722b */ /* 0x000fe20000000088 */
[----:B------:R-:W2:Y:S01]  /*6140*/  LDS.128 R92, [R11+0x33d0] ;  /* 0x0033d0000b5c7984 */ /* 0x000ea20000000c00 */
[----:B------:R-:W-:-:S03]  /*6150*/  DFMA R226, R54, R226, R222 ;  /* 0x000000e236e2722b */ /* 0x000fc600000000de */
[----:B------:R-:W2:Y:S01]  /*6160*/  LDS.64 R222, [R6+0x1b8] ;  /* 0x0001b80006de7984 */ /* 0x000ea20000000a00 */
[----:B-1----:R-:W-:-:S04]  /*6170*/  DFMA R124, R152, R88, R140 ;  /* 0x00000058987c722b */ /* 0x002fc8000000008c */
[----:B------:R-:W-:-:S04]  /*6180*/  DFMA R232, R80, R232, R226 ;  /* 0x000000e850e8722b */ /* 0x000fc800000000e2 */
[----:B------:R-:W-:Y:S02]  /*6190*/  DFMA R226, R150, R90, R124 ;  /* 0x0000005a96e2722b */ /* 0x000fe4000000007c */
[----:B------:R-:W-:Y:S02]  /*61a0*/  DFMA R246, R22, R246, R138 ;  /* 0x000000f616f6722b */ /* 0x000fe4000000008a */
[----:B------:R-:W-:Y:S01]  /*61b0*/  DFMA R230, R146, R230, R136 ;  /* 0x000000e692e6722b */ /* 0x000fe20000000088 */
[----:B------:R-:W-:Y:S02]  /*61c0*/  CS2R R138, SRZ ;  /* 0x00000000008a7805 */ /* 0x000fe4000001ff00 */
[----:B------:R-:W-:Y:S01]  /*61d0*/  CS2R R136, SRZ ;  /* 0x0000000000887805 */ /* 0x000fe2000001ff00 */
[----:B----4-:R-:W-:Y:S01]  /*61e0*/  DFMA R226, R148, R84, R226 ;  /* 0x0000005494e2722b */ /* 0x010fe200000000e2 */
[----:B------:R-:W-:Y:S02]  /*61f0*/  CS2R R140, SRZ ;  /* 0x00000000008c7805 */ /* 0x000fe4000001ff00 */
[----:B------:R-:W4:Y:S01]  /*6200*/  @!P2 LDG.E.64.CONSTANT R138, desc[UR76][R36.64+0x9b08] ;  /* 0x009b084c248aa981 */ /* 0x000f22000c1e9b00 */
[----:B------:R-:W-:-:S03]  /*6210*/  DFMA R216, R30, R216, R126 ;  /* 0x000000d81ed8722b */ /* 0x000fc6000000007e */
[----:B------:R-:W4:Y:S01]  /*6220*/  @!P2 LDG.E.64.CONSTANT R136, desc[UR76][R36.64+0x47d8] ;  /* 0x0047d84c2488a981 */ /* 0x000f22000c1e9b00 */
[----:B------:R-:W-:-:S03]  /*6230*/  DFMA R226, R58, R86, R226 ;  /* 0x000000563ae2722b */ /* 0x000fc600000000e2 */
[----:B------:R-:W4:Y:S01]  /*6240*/  @!P2 LDG.E.64.CONSTANT R140, desc[UR76][R36.64+0x1e40] ;  /* 0x001e404c248ca981 */ /* 0x000f22000c1e9b00 */
[----:B------:R-:W-:Y:S01]  /*6250*/  DMUL R128, R216, R128 ;  /* 0x00000080d8807228 */ /* 0x000fe20000000000 */
[----:B------:R-:W-:Y:S01]  /*6260*/  CS2R R124, SRZ ;  /* 0x00000000007c7805 */ /* 0x000fe2000001ff00 */
[----:B0-----:R-:W-:Y:S01]  /*6270*/  DFMA R218, R144, R218, R230 ;  /* 0x000000da90da722b */ /* 0x001fe200000000e6 */
[----:B------:R-:W-:Y:S01]  /*6280*/  CS2R R126, SRZ ;  /* 0x00000000007e7805 */ /* 0x000fe2000001ff00 */
[----:B--2---:R-:W-:-:S03]  /*6290*/  DFMA R226, R32, R92, R226 ;  /* 0x0000005c20e2722b */ /* 0x004fc600000000e2 */
[----:B------:R-:W2:Y:S01]  /*62a0*/  @!P2 LDG.E.64.CONSTANT R124, desc[UR76][R36.64+0x7170] ;  /* 0x0071704c247ca981 */ /* 0x000ea2000c1e9b00 */
[----:B------:R-:W-:Y:S02]  /*62b0*/  DFMA R224, R74, R224, R232 ;  /* 0x000000e04ae0722b */ /* 0x000fe400000000e8 */
[-C--:B------:R-:W-:Y:S01]  /*62c0*/  DMUL R230, R216, R202.reuse ;  /* 0x000000cad8e67228 */ /* 0x080fe20000000000 */
[----:B------:R-:W2:Y:S01]  /*62d0*/  @!P2 LDG.E.64.CONSTANT R126, desc[UR76][R36.64+0xc4a0] ;  /* 0x00c4a04c247ea981 */ /* 0x000ea2000c1e9b00 */
[----:B------:R-:W-:Y:S02]  /*62e0*/  DFMA R250, R218, R202, R128 ;  /* 0x000000cadafa722b */ /* 0x000fe40000000080 */
[----:B------:R-:W-:Y:S01]  /*62f0*/  DFMA R202, R40, R94, R226 ;  /* 0x0000005e28ca722b */ /* 0x000fe200000000e2 */
[----:B------:R-:W-:Y:S01]  /*6300*/  LDS.64 R232, [R6+0x2c0] ;  /* 0x0002c00006e87984 */ /* 0x000fe20000000a00 */
[----:B------:R-:W-:Y:S02]  /*6310*/  DFMA R222, R68, R222, R224 ;  /* 0x000000de44de722b */ /* 0x000fe400000000e0 */
[----:B------:R-:W-:Y:S01]  /*6320*/  DFMA R220, R218, R220, R230 ;  /* 0x000000dcdadc722b */ /* 0x000fe200000000e6 */
[----:B------:R-:W-:Y:S03]  /*6330*/  LDS.64 R224, [R6+0x370] ;  /* 0x0003700006e07984 */ /* 0x000fe60000000a00 */
[----:B------:R-:W-:Y:S01]  /*6340*/  DFMA R202, R82, R142, R202 ;  /* 0x0000008e52ca722b */ /* 0x000fe200000000ca */
[----:B------:R-:W-:Y:S01]  /*6350*/  LDS.64 R230, [R5+0x48] ;  /* 0x0000480005e67984 */ /* 0x000fe20000000a00 */
[----:B------:R-:W-:-:S03]  /*6360*/  DFMA R248, R64, R248, R222 ;  /* 0x000000f840f8722b */ /* 0x000fc600000000de */
[----:B------:R-:W-:Y:S03]  /*6370*/  LDS.64 R222, [R5+0x50] ;  /* 0x0000500005de7984 */ /* 0x000fe60000000a00 */
        /* <DEDUP_REMOVED lines=8> */
[----:B------:R-:W0:Y:S04]  /*6400*/  LDS.64 R226, [R5] ;  /* 0x0000000005e27984 */ /* 0x000e280000000a00 */
[----:B------:R-:W1:Y:S01]  /*6410*/  LDS.64 R104, [R6] ;  /* 0x0000000006687984 */ /* 0x000e620000000a00 */
[----:B------:R-:W-:-:S02]  /*6420*/  DFMA R240, R60, R240, R248 ;  /* 0x000000f03cf0722b */ /* 0x000fc400000000f8 */
[----:B------:R-:W-:Y:S02]  /*6430*/  DFMA R192, R192, R242, R196 ;  /* 0x000000f2c0c0722b */ /* 0x000fe400000000c4 */
[C---:B------:R-:W-:Y:S01]  /*6440*/  DFMA R196, R242.reuse, R106, R244 ;  /* 0x0000006af2c4722b */ /* 0x040fe200000000f4 */
[----:B------:R-:W3:Y:S01]  /*6450*/  LDS.64 R106, [R5+0x8] ;  /* 0x00000800056a7984 */ /* 0x000ee20000000a00 */
[----:B------:R-:W-:Y:S02]  /*6460*/  DFMA R198, R242, R114, R198 ;  /* 0x00000072f2c6722b */ /* 0x000fe400000000c6 */
[----:B------:R-:W-:Y:S01]  /*6470*/  DFMA R238, R56, R238, R240 ;  /* 0x000000ee38ee722b */ /* 0x000fe200000000f0 */
[----:B------:R-:W3:Y:S01]  /*6480*/  LDS.64 R114, [R6+0x58] ;  /* 0x0000580006727984 */ /* 0x000ee20000000a00 */
[----:B------:R-:W-:Y:S02]  /*6490*/  DFMA R194, R112, R242, R194 ;  /* 0x000000f270c2722b */ /* 0x000fe400000000c2 */
[----:B------:R-:W-:Y:S01]  /*64a0*/  DMUL R130, R130, UR6 ;  /* 0x0000000682827c28 */ /* 0x000fe20008000000 */
[----:B------:R-:W3:Y:S03]  /*64b0*/  LDS.64 R112, [R5+0x10] ;  /* 0x0000100005707984 */ /* 0x000ee60000000a00 */
[----:B------:R-:W-:-:S02]  /*64c0*/  DFMA R236, R50, R236, R238 ;  /* 0x000000ec32ec722b */ /* 0x000fc400000000ee */
[----:B------:R-:W-:Y:S01]  /*64d0*/  DFMA R204, R242, R122, R204 ;  /* 0x0000007af2cc722b */ /* 0x000fe200000000cc */
[----:B------:R-:W-:Y:S01]  /*64e0*/  CS2R R128, SRZ ;  /* 0x0000000000807805 */ /* 0x000fe2000001ff00 */
[----:B------:R-:W3:Y:S04]  /*64f0*/  LDS.64 R122, [R6+0xb0] ;  /* 0x0000b000067a7984 */ /* 0x000ee80000000a00 */
[----:B------:R-:W-:Y:S01]  /*6500*/  DFMA R234, R46, R234, R236 ;  /* 0x000000ea2eea722b */ /* 0x000fe200000000ec */
[----:B------:R-:W2:Y:S01]  /*6510*/  @!P2 LDG.E.64.CONSTANT R128, desc[UR76][R36.64+0x117d0] ;  /* 0x0117d04c2480a981 */ /* 0x000ea2000c1e9b00 */
[----:B------:R-:W-:-:S03]  /*6520*/  DFMA R208, R108, R242, R208 ;  /* 0x000000f26cd0722b */ /* 0x000fc600000000d0 */
[----:B------:R-:W3:Y:S01]  /*6530*/  LDS.64 R108, [R10+0x1e40] ;  /* 0x001e40000a6c7984 */ /* 0x000ee20000000a00 */
[----:B0-----:R-:W-:-:S03]  /*6540*/  DMUL R226, R76, R226 ;  /* 0x000000e24ce27228 */ /* 0x001fc60000000000 */
[----:B------:R-:W-:Y:S05]  /*6550*/  LDS.64 R236, [R9+0x2100] ;  /* 0x0021000009ec7984 */ /* 0x000fea0000000a00 */
[----:B------:R-:W-:Y:S02]  /*6560*/  DFMA R130, R58, R130, R226 ;  /* 0x000000823a82722b */ /* 0x000fe400000000e2 */
[----:B------:R-:W-:-:S06]  /*6570*/  DFMA R232, R44, R232, R234 ;  /* 0x000000e82ce8722b */ /* 0x000fcc00000000ea */
[----:B-1----:R-:W-:Y:S02]  /*6580*/  DFMA R226, R70, R104, R130 ;  /* 0x0000006846e2722b */ /* 0x002fe40000000082 */
[----:B------:R-:W-:Y:S01]  /*6590*/  DFMA R130, R242, R110, R210 ;  /* 0x0000006ef282722b */ /* 0x000fe200000000d2 */
[----:B------:R-:W0:Y:S04]  /*65a0*/  LDS.64 R104, [R9+0x1e40] ;  /* 0x001e400009687984 */ /* 0x000e280000000a00 */
[----:B------:R-:W1:Y:S01]  /*65b0*/  LDS.64 R210, [R5+0x18] ;  /* 0x0000180005d27984 */ /* 0x000e620000000a00 */
[----:B------:R-:W-:Y:S02]  /*65c0*/  DFMA R230, R38, R230, R232 ;  /* 0x000000e626e6722b */ /* 0x000fe400000000e8 */
[----:B---3--:R-:W-:Y:S01]  /*65d0*/  DFMA R232, R48, R106, R226 ;  /* 0x0000006a30e8722b */ /* 0x008fe200000000e2 */
[----:B------:R-:W3:Y:S04]  /*65e0*/  LDS.64 R110, [R10+0x1e48] ;  /* 0x001e48000a6e7984 */ /* 0x000ee80000000a00 */
[----:B------:R-:W3:Y:S01]  /*65f0*/  LDS.64 R106, [R9+0x1e98] ;  /* 0x001e9800096a7984 */ /* 0x000ee20000000a00 */
[----:B------:R-:W-:-:S02]  /*6600*/  DFMA R220, R34, R220, R230 ;  /* 0x000000dc22dc722b */ /* 0x000fc400000000e6 */
[----:B------:R-:W-:Y:S01]  /*6610*/  DFMA R212, R116, R242, R212 ;  /* 0x000000f274d4722b */ /* 0x000fe200000000d4 */
[----:B------:R-:W3:Y:S01]  /*6620*/  LDS.64 R226, [R6+0x108] ;  /* 0x0001080006e27984 */ /* 0x000ee20000000a00 */
[----:B------:R-:W-:-:S03]  /*6630*/  DFMA R234, R42, R114, R232 ;  /* 0x000000722aea722b */ /* 0x000fc600000000e8 */
[----:B------:R-:W3:Y:S04]  /*6640*/  LDS.64 R230, [R10+0x1e50] ;  /* 0x001e50000ae67984 */ /* 0x000ee80000000a00 */
[----:B------:R-:W3:Y:S01]  /*6650*/  LDS.64 R116, [R9+0x1ef0] ;  /* 0x001ef00009747984 */ /* 0x000ee20000000a00 */
[----:B------:R-:W-:Y:S02]  /*6660*/  DFMA R232, R28, R222, R220 ;  /* 0x000000de1ce8722b */ /* 0x000fe400000000dc */
[----:B------:R-:W-:Y:S01]  /*6670*/  DFMA R222, R62, R112, R234 ;  /* 0x000000703ede722b */ /* 0x000fe200000000ea */
[----:B------:R-:W3:Y:S01]  /*6680*/  LDS.64 R114, [R10+0x1e58] ;  /* 0x001e58000a727984 */ /* 0x000ee20000000a00 */
[----:B------:R-:W-:-:S03]  /*6690*/  DFMA R220, R242, R118, R214 ;  /* 0x00000076f2dc722b */ /* 0x000fc600000000d6 */
[----:B------:R-:W3:Y:S04]  /*66a0*/  LDS.64 R112, [R9+0x1f48] ;  /* 0x001f480009707984 */ /* 0x000ee80000000a00 */
[----:B------:R-:W3:Y:S01]  /*66b0*/  LDS.64 R118, [R5+0x20] ;  /* 0x0000200005767984 */ /* 0x000ee20000000a00 */
[----:B------:R-:W-:Y:S02]  /*66c0*/  DMUL R132, R216, R132 ;  /* 0x00000084d8847228 */ /* 0x000fe40000000000 */
[----:B------:R-:W-:Y:S01]  /*66d0*/  DFMA R214, R22, R224, R232 ;  /* 0x000000e016d6722b */ /* 0x000fe200000000e8 */
[----:B------:R-:W-:Y:S01]  /*66e0*/  LDS.64 R234, [R10+0x1e78] ;  /* 0x001e78000aea7984 */ /* 0x000fe20000000a00 */
[----:B------:R-:W-:Y:S02]  /*66f0*/  DFMA R216, R66, R122, R222 ;  /* 0x0000007a42d8722b */ /* 0x000fe400000000de */
[----:B------:R-:W-:Y:S01]  /*6700*/  DADD R228, R228, R246 ;  /* 0x00000000e4e47229 */ /* 0x000fe200000000f6 */
[----:B------:R-:W3:Y:S01]  /*6710*/  LDS.64 R122, [R9+0x1fa0] ;  /* 0x001fa000097a7984 */ /* 0x000ee20000000a00 */
[----:B------:R-:W-:-:S02]  /*6720*/  DFMA R108, R190, R108, RZ ;  /* 0x0000006cbe6c722b */ /* 0x000fc400000000ff */
[----:B------:R-:W-:Y:S01]  /*6730*/  DADD R222, R204, R214 ;  /* 0x00000000ccde7229 */ /* 0x000fe200000000d6 */
[----:B------:R-:W3:Y:S01]  /*6740*/  LDS.64 R224, [R10+0x1e60] ;  /* 0x001e60000ae07984 */ /* 0x000ee20000000a00 */
[----:B0-----:R-:W-:Y:S02]  /*6750*/  DFMA R104, R188, R104, RZ ;  /* 0x00000068bc68722b */ /* 0x001fe400000000ff */
[----:B-1----:R-:W-:Y:S01]  /*6760*/  DFMA R204, R72, R210, R216 ;  /* 0x000000d248cc722b */ /* 0x002fe200000000d8 */
[----:B------:R-:W-:Y:S01]  /*6770*/  LDS.64 R232, [R9+0x20a8] ;  /* 0x0020a80009e87984 */ /* 0x000fe20000000a00 */
[----:B------:R-:W-:-:S03]  /*6780*/  DFMA R228, R120, R242, R228 ;  /* 0x000000f278e4722b */ /* 0x000fc600000000e4 */
[----:B------:R-:W-:Y:S04]  /*6790*/  LDS.64 R216, [R9+0x1ff8] ;  /* 0x001ff80009d87984 */ /* 0x000fe80000000a00 */
[----:B------:R-:W0:Y:S01]  /*67a0*/  LDS.64 R210, [R11+0x33e8] ;  /* 0x0033e8000bd27984 */ /* 0x000e220000000a00 */
[----:B------:R-:W-:-:S03]  /*67b0*/  DFMA R218, R218, R134, R132 ;  /* 0x00000086dada722b */ /* 0x000fc60000000084 */
[----:B------:R-:W1:Y:S01]  /*67c0*/  LDS.64 R120, [R6+0x160] ;  /* 0x0001600006787984 */ /* 0x000e620000000a00 */
[----:B---3--:R-:W-:Y:S02]  /*67d0*/  DFMA R132, R186, R110, R108 ;  /* 0x0000006eba84722b */ /* 0x008fe4000000006c */
[----:B------:R-:W-:Y:S01]  /*67e0*/  DFMA R134, R184, R106, R104 ;  /* 0x0000006ab886722b */ /* 0x000fe20000000068 */
[----:B------:R-:W3:Y:S04]  /*67f0*/  LDS.64 R110, [R10+0x1e68] ;  /* 0x001e68000a6e7984 */ /* 0x000ee80000000a00 */
[----:B------:R-:W3:Y:S04]  /*6800*/  LDS.64 R108, [R9+0x2050] ;  /* 0x00205000096c7984 */ /* 0x000ee80000000a00 */
[----:B------:R-:W3:Y:S01]  /*6810*/  LDS.128 R104, [R11+0x33f0] ;  /* 0x0033f0000b687984 */ /* 0x000ee20000000c00 */
[----:B------:R-:W-:-:S02]  /*6820*/  DFMA R204, R78, R226, R204 ;  /* 0x000000e24ecc722b */ /* 0x000fc400000000cc */
[----:B------:R-:W-:Y:S01]  /*6830*/  DFMA R214, R182, R230, R132 ;  /* 0x000000e6b6d6722b */ /* 0x000fe20000000084 */
[----:B------:R-:W3:Y:S01]  /*6840*/  LDS.64 R226, [R10+0x1e70] ;  /* 0x001e70000ae27984 */ /* 0x000ee20000000a00 */
[----:B------:R-:W-:-:S03]  /*6850*/  DFMA R116, R180, R116, R134 ;  /* 0x00000074b474722b */ /* 0x000fc60000000086 */
[----:B------:R-:W3:Y:S03]  /*6860*/  LDS.64 R230, [R5+0x28] ;  /* 0x0000280005e67984 */ /* 0x000ee60000000a00 */
[----:B------:R-:W-:Y:S02]  /*6870*/  DFMA R238, R178, R114, R214 ;  /* 0x00000072b2ee722b */ /* 0x000fe400000000d6 */
[----:B------:R-:W-:Y:S02]  /*6880*/  DFMA R114, R176, R112, R116 ;  /* 0x00000070b072722b */ /* 0x000fe40000000074 */
[----:B------:R-:W-:Y:S01]  /*6890*/  DFMA R112, R54, R118, R204 ;  /* 0x000000763670722b */ /* 0x000fe200000000cc */
[----:B------:R-:W3:Y:S05]  /*68a0*/  LDS.128 R116, [R11+0x3400] ;  /* 0x003400000b747984 */ /* 0x000eea0000000c00 */
[----:B------:R-:W-:-:S02]  /*68b0*/  DFMA R114, R172, R122, R114 ;  /* 0x0000007aac72722b */ /* 0x000fc40000000072 */
[----:B------:R-:W-:Y:S02]  /*68c0*/  DFMA R238, R174, R224, R238 ;  /* 0x000000e0aeee722b */ /* 0x000fe400000000ee */
[----:B0-----:R-:W-:-:S04]  /*68d0*/  DFMA R122, R160, R210, RZ ;  /* 0x000000d2a07a722b */ /* 0x001fc800000000ff */
[----:B------:R-:W-:Y:S02]  /*68e0*/  DFMA R216, R168, R216, R114 ;  /* 0x000000d8a8d8722b */ /* 0x000fe40000000072 */
[----:B-1----:R-:W-:Y:S01]  /*68f0*/  DFMA R120, R80, R120, R112 ;  /* 0x000000785078722b */ /* 0x002fe20000000070 */
[----:B------:R-:W0:Y:S01]  /*6900*/  LDS.128 R112, [R11+0x3410] ;  /* 0x003410000b707984 */ /* 0x000e220000000c00 */
[----:B---3--:R-:W-:Y:S02]  /*6910*/  DFMA R110, R170, R110, R238 ;  /* 0x0000006eaa6e722b */ /* 0x008fe400000000ee */
[----:B------:R-:W-:Y:S02]  /*6920*/  DFMA R224, R202, R206, R218 ;  /* 0x000000cecae0722b */ /* 0x000fe400000000da */
[----:B------:R-:W-:Y:S01]  /*6930*/  DFMA R108, R164, R108, R216 ;  /* 0x0000006ca46c722b */ /* 0x000fe200000000d8 */
[----:B------:R-:W-:Y:S01]  /*6940*/  LDS.64 R202, [R9+0x2158] ;  /* 0x0021580009ca7984 */ /* 0x000fe20000000a00 */
[----:B------:R-:W-:-:S03]  /*6950*/  DFMA R122, R158, R104, R122 ;  /* 0x000000689e7a722b */ /* 0x000fc6000000007a */
[----:B------:R-:W1:Y:S01]  /*6960*/  LDS.64 R216, [R6+0x1b8] ;  /* 0x0001b80006d87984 */ /* 0x000e620000000a00 */
[----:B------:R-:W-:-:S03]  /*6970*/  DFMA R226, R166, R226, R110 ;  /* 0x000000e2a6e2722b */ /* 0x000fc6000000006e */
[----:B------:R-:W3:Y:S01]  /*6980*/  LDS.64 R206, [R10+0x1e80] ;  /* 0x001e80000ace7984 */ /* 0x000ee20000000a00 */
[----:B------:R-:W-:Y:S02]  /*6990*/  DFMA R110, R156, R106, R122 ;  /* 0x0000006a9c6e722b */ /* 0x000fe4000000007a */
[----:B------:R-:W-:Y:S01]  /*69a0*/  DFMA R230, R74, R230, R120 ;  /* 0x000000e64ae6722b */ /* 0x000fe20000000078 */
[----:B------:R-:W-:Y:S01]  /*69b0*/  CS2R R134, SRZ ;  /* 0x0000000000867805 */ /* 0x000fe2000001ff00 */
[----:B------:R-:W3:Y:S01]  /*69c0*/  LDS.128 R120, [R11+0x3420] ;  /* 0x003420000b787984 */ /* 0x000ee20000000c00 */
[----:B------:R-:W-:Y:S02]  /*69d0*/  DFMA R238, R162, R234, R226 ;  /* 0x000000eaa2ee722b */ /* 0x000fe400000000e2 */
[----:B------:R-:W-:Y:S01]  /*69e0*/  DFMA R108, R26, R232, R108 ;  /* 0x000000e81a6c722b */ /* 0x000fe2000000006c */
[----:B------:R-:W3:Y:S01]  /*69f0*/  LDS.64 R226, [R10+0x1e88] ;  /* 0x001e88000ae27984 */ /* 0x000ee20000000a00 */
[----:B------:R-:W-:-:S03]  /*6a00*/  DFMA R110, R154, R116, R110 ;  /* 0x000000749a6e722b */ /* 0x000fc6000000006e */
[----:B------:R-:W4:Y:S01]  /*6a10*/  LDS.64 R232, [R9+0x21b0] ;  /* 0x0021b00009e87984 */ /* 0x000f220000000a00 */
[----:B------:R-:W-:Y:S02]  /*6a20*/  CS2R R132, SRZ ;  /* 0x0000000000847805 */ /* 0x000fe4000001ff00 */
[----:B------:R-:W-:Y:S01]  /*6a30*/  DFMA R236, R52, R236, R108 ;  /* 0x000000ec34ec722b */ /* 0x000fe2000000006c */
[----:B------:R-:W4:Y:S01]  /*6a40*/  LDS.64 R234, [R5+0x30] ;  /* 0x0000300005ea7984 */ /* 0x000f220000000a00 */
[----:B------:R-:W-:-:S03]  /*6a50*/  DFMA R240, R152, R118, R110 ;  /* 0x0000007698f0722b */ /* 0x000fc6000000006e */
[----:B------:R-:W4:Y:S01]  /*6a60*/  LDS.64 R218, [R10+0x1e90] ;  /* 0x001e90000ada7984 */ /* 0x000f220000000a00 */
[----:B------:R-:W-:-:S03]  /*6a70*/  CS2R R214, SRZ ;  /* 0x0000000000d67805 */ /* 0x000fc6000001ff00 */
[----:B------:R-:W4:Y:S04]  /*6a80*/  LDS.128 R108, [R11+0x3430] ;  /* 0x003430000b6c7984 */ /* 0x000f280000000c00 */
[----:B------:R-:W2:Y:S04]  /*6a90*/  @!P2 LDG.E.64.CONSTANT R134, desc[UR76][R36.64+0x4ba0] ;  /* 0x004ba04c2486a981 */ /* 0x000ea8000c1e9b00 */
[----:B------:R-:W2:Y:S01]  /*6aa0*/  @!P2 LDG.E.64.CONSTANT R132, desc[UR76][R36.64+0x9ed0] ;  /* 0x009ed04c2484a981 */ /* 0x000ea2000c1e9b00 */
[----:B0-----:R-:W-:-:S03]  /*6ab0*/  DFMA R240, R150, R112, R240 ;  /* 0x0000007096f0722b */ /* 0x001fc600000000f0 */
[----:B------:R-:W2:Y:S01]  /*6ac0*/  @!P2 LDG.E.64.CONSTANT R214, desc[UR76][R36.64+0x2208] ;  /* 0x0022084c24d6a981 */ /* 0x000ea2000c1e9b00 */
[----:B-1----:R-:W-:Y:S02]  /*6ad0*/  DFMA R242, R68, R216, R230 ;  /* 0x000000d844f2722b */ /* 0x002fe400000000e6 */
[----:B------:R-:W-:Y:S01]  /*6ae0*/  DFMA R202, R20, R202, R236 ;  /* 0x000000ca14ca722b */ /* 0x000fe200000000ec */
[----:B------:R-:W0:Y:S01]  /*6af0*/  LDS.64 R230, [R6+0x210] ;  /* 0x0002100006e67984 */ /* 0x000e220000000a00 */
[----:B------:R-:W-:Y:S01]  /*6b00*/  DFMA R236, R148, R114, R240 ;  /* 0x0000007294ec722b */ /* 0x000fe200000000f0 */
[----:B------:R-:W-:Y:S01]  /*6b10*/  CS2R R204, SRZ ;  /* 0x0000000000cc7805 */ /* 0x000fe2000001ff00 */
[----:B---3--:R-:W-:-:S05]  /*6b20*/  DFMA R206, R24, R206, R238 ;  /* 0x000000ce18ce722b */ /* 0x008fca00000000ee */
[----:B------:R-:W3:Y:S01]  /*6b30*/  @!P2 LDG.E.64.CONSTANT R204, desc[UR76][R36.64+0x7538] ;  /* 0x0075384c24cca981 */ /* 0x000ee2000c1e9b00 */
[----:B------:R-:W-:Y:S02]  /*6b40*/  DFMA R236, R58, R120, R236 ;  /* 0x000000783aec722b */ /* 0x000fe400000000ec */
[----:B------:R-:W-:Y:S02]  /*6b50*/  DFMA R226, R146, R226, R206 ;  /* 0x000000e292e2722b */ /* 0x000fe400000000ce */
[----:B----4-:R-:W-:Y:S01]  /*6b60*/  DFMA R216, R30, R232, R202 ;  /* 0x000000e81ed8722b */ /* 0x010fe200000000ca */
[----:B------:R-:W1:Y:S03]  /*6b70*/  LDS.64 R206, [R5+0x38] ;  /* 0x0000380005ce7984 */ /* 0x000e660000000a00 */
[----:B------:R-:W-:Y:S02]  /*6b80*/  DFMA R236, R32, R122, R236 ;  /* 0x0000007a20ec722b */ /* 0x000fe400000000ec */
[----:B------:R-:W-:-:S02]  /*6b90*/  DFMA R232, R64, R234, R242 ;  /* 0x000000ea40e8722b */ /* 0x000fc400000000f2 */
[----:B------:R-:W-:Y:S02]  /*6ba0*/  DFMA R202, R144, R218, R226 ;  /* 0x000000da90ca722b */ /* 0x000fe400000000e2 */
[C---:B------:R-:W-:Y:S01]  /*6bb0*/  DMUL R226, R216.reuse, R136 ;  /* 0x00000088d8e27228 */ /* 0x040fe20000000000 */
[----:B------:R-:W4:Y:S01]  /*6bc0*/  LDS.64 R218, [R6+0x268] ;  /* 0x0002680006da7984 */ /* 0x000f220000000a00 */
[----:B------:R-:W-:Y:S02]  /*6bd0*/  DMUL R234, R216, R138 ;  /* 0x0000008ad8ea7228 */ /* 0x000fe40000000000 */
[----:B------:R-:W-:-:S04]  /*6be0*/  DFMA R236, R40, R108, R236 ;  /* 0x0000006c28ec722b */ /* 0x000fc800000000ec */
[C---:B------:R-:W-:Y:S02]  /*6bf0*/  DFMA R138, R202.reuse, R140, R226 ;  /* 0x0000008cca8a722b */ /* 0x040fe400000000e2 */
[----:B------:R-:W-:Y:S01]  /*6c00*/  DFMA R136, R202, R136, R234 ;  /* 0x00000088ca88722b */ /* 0x000fe200000000ea */
[----:B------:R-:W4:Y:S01]  /*6c10*/  LDS.64 R226, [R5+0x40] ;  /* 0x0000400005e27984 */ /* 0x000f220000000a00 */
[----:B------:R-:W-:Y:S02]  /*6c20*/  DFMA R140, R82, R110, R236 ;  /* 0x0000006e528c722b */ /* 0x000fe400000000ec */
[----:B------:R-:W-:Y:S02]  /*6c30*/  DFMA R192, R96, R224, R192 ;  /* 0x000000e060c0722b */ /* 0x000fe400000000c0 */
[----:B------:R-:W-:Y:S01]  /*6c40*/  DFMA R194, R224, R98, R194 ;  /* 0x00000062e0c2722b */ /* 0x000fe200000000c2 */
[----:B------:R-:W-:Y:S01]  /*6c50*/  LDS.64 R96, [R6+0x318] ;  /* 0x0003180006607984 */ /* 0x000fe20000000a00 */
[----:B0-----:R-:W-:-:S02]  /*6c60*/  DFMA R234, R60, R230, R232 ;  /* 0x000000e63cea722b */ /* 0x001fc400000000e8 */
[C---:B--2---:R-:W-:Y:S01]  /*6c70*/  DFMA R236, R140.reuse, R124, R138 ;  /* 0x0000007c8cec722b */ /* 0x044fe2000000008a */
[----:B------:R-:W0:Y:S01]  /*6c80*/  LDS.64 R230, [R6+0x2c0] ;  /* 0x0002c00006e67984 */ /* 0x000e220000000a00 */
[----:B------:R-:W-:-:S03]  /*6c90*/  DFMA R238, R140, R126, R136 ;  /* 0x0000007e8cee722b */ /* 0x000fc60000000088 */
[----:B------:R-:W-:Y:S04]  /*6ca0*/  LDS.64 R98, [R5+0x48] ;  /* 0x0000480005627984 */ /* 0x000fe80000000a00 */
[----:B------:R-:W-:Y:S04]  /*6cb0*/  LDS.64 R138, [R5+0x50] ;  /* 0x00005000058a7984 */ /* 0x000fe80000000a00 */
[----:B------:R-:W-:Y:S01]  /*6cc0*/  LDS.64 R136, [R6+0x370] ;  /* 0x0003700006887984 */ /* 0x000fe20000000a00 */
[----:B------:R-:W-:Y:S06]  /*6cd0*/  BAR.SYNC.DEFER_BLOCKING 0x0 ;  /* 0x0000000000007b1d */ /* 0x000fec0000010000 */
[----:B------:R-:W-:Y:S04]  /*6ce0*/  STS.64 [R7], R236 ;  /* 0x000000ec07007388 */ /* 0x000fe80000000a00 */
[----:B------:R-:W-:Y:S01]  /*6cf0*/  STS.64 [R8], R238 ;  /* 0x000000ee08007388 */ /* 0x000fe20000000a00 */
[----:B------:R-:W-:Y:S06]  /*6d00*/  BAR.SYNC.DEFER_BLOCKING 0x0 ;  /* 0x0000000000007b1d */ /* 0x000fec0000010000 */
[----:B------:R-:W-:-:S02]  /*6d10*/  DFMA R198, R100, R224, R198 ;  /* 0x000000e064c6722b */ /* 0x000fc400000000c6 */
[----:B------:R-:W-:Y:S01]  /*6d20*/  DFMA R200, R224, R102, R200 ;  /* 0x00000066e0c8722b */ /* 0x000fe200000000c8 */
[----:B------:R-:W2:Y:S04]  /*6d30*/  LDS.64 R100, [R10+0x2208] ;  /* 0x002208000a647984 */ /* 0x000ea80000000a00 */
[----:B------:R-:W2:Y:S01]  /*6d40*/  LDS.64 R102, [R10+0x2210] ;  /* 0x002210000a667984 */ /* 0x000ea20000000a00 */
[----:B-1----:R-:W-:Y:S02]  /*6d50*/  DFMA R234, R56, R206, R234 ;  /* 0x000000ce38ea722b */ /* 0x002fe400000000ea */
[----:B------:R-:W-:Y:S01]  /*6d60*/  DFMA R206, R224, R90, R228 ;  /* 0x0000005ae0ce722b */ /* 0x000fe200000000e4 */
[----:B------:R-:W1:Y:S04]  /*6d70*/  LDS.64 R232, [R9+0x2208] ;  /* 0x0022080009e87984 */ /* 0x000e680000000a00 */
[----:B------:R-:W1:Y:S01]  /*6d80*/  LDS.64 R228, [R10+0x2218] ;  /* 0x002218000ae47984 */ /* 0x000e620000000a00 */
[----:B----4-:R-:W-:-:S02]  /*6d90*/  DFMA R218, R50, R218, R234 ;  /* 0x000000da32da722b */ /* 0x010fc400000000ea */
[----:B------:R-:W-:Y:S01]  /*6da0*/  DFMA R196, R88, R224, R196 ;  /* 0x000000e058c4722b */ /* 0x000fe200000000c4 */
[----:B------:R-:W-:Y:S04]  /*6db0*/  LDS.64 R234, [R9+0x22b8] ;  /* 0x0022b80009ea7984 */ /* 0x000fe80000000a00 */
[----:B------:R-:W4:Y:S01]  /*6dc0*/  LDS.64 R88, [R9+0x2260] ;  /* 0x0022600009587984 */ /* 0x000f220000000a00 */
[----:B------:R-:W-:Y:S02]  /*6dd0*/  DFMA R208, R224, R86, R208 ;  /* 0x00000056e0d0722b */ /* 0x000fe400000000d0 */
[----:B------:R-:W-:Y:S01]  /*6de0*/  DFMA R86, R46, R226, R218 ;  /* 0x000000e22e56722b */ /* 0x000fe200000000da */
[----:B------:R-:W4:Y:S04]  /*6df0*/  LDS.64 R90, [R5] ;  /* 0x00000000055a7984 */ /* 0x000f280000000a00 */
[----:B------:R-:W4:Y:S03]  /*6e00*/  LDS.64 R226, [R9+0x2310] ;  /* 0x0023100009e27984 */ /* 0x000f260000000a00 */
[----:B0-----:R-:W-:Y:S01]  /*6e10*/  DFMA R230, R44, R230, R86 ;  /* 0x000000e62ce6722b */ /* 0x001fe20000000056 */
[----:B------:R-:W0:Y:S01]  /*6e20*/  LDS.64 R236, [R10+0x2220] ;  /* 0x002220000aec7984 */ /* 0x000e220000000a00 */
[----:B------:R-:W-:-:S02]  /*6e30*/  DFMA R218, R92, R224, R130 ;  /* 0x000000e05cda722b */ /* 0x000fc40000000082 */
[----:B------:R-:W-:Y:S01]  /*6e40*/  DFMA R212, R224, R94, R212 ;  /* 0x0000005ee0d4722b */ /* 0x000fe200000000d4 */
[----:B------:R-:W-:Y:S01]  /*6e50*/  LDS.64 R92, [R9+0x2368] ;  /* 0x00236800095c7984 */ /* 0x000fe20000000a00 */
[----:B--2---:R-:W-:-:S03]  /*6e60*/  DFMA R86, R190, R100, RZ ;  /* 0x00000064be56722b */ /* 0x004fc600000000ff */
[----:B------:R-:W2:Y:S01]  /*6e70*/  LDS.64 R94, [R6] ;  /* 0x00000000065e7984 */ /* 0x000ea20000000a00 */
[----:B------:R-:W-:-:S03]  /*6e80*/  DFMA R230, R38, R98, R230 ;  /* 0x0000006226e6722b */ /* 0x000fc600000000e6 */
[----:B------:R-:W2:Y:S01]  /*6e90*/  LDS.64 R98, [R9+0x23c0] ;  /* 0x0023c00009627984 */ /* 0x000ea20000000a00 */
[----:B------:R-:W-:-:S03]  /*6ea0*/  DFMA R130, R186, R102, R86 ;  /* 0x00000066ba82722b */ /* 0x000fc60000000056 */
[----:B------:R-:W-:Y:S01]  /*6eb0*/  LDS.64 R246, [R6+0x58] ;  /* 0x0000580006f67984 */ /* 0x000fe20000000a00 */
[----:B-1----:R-:W-:Y:S02]  /*6ec0*/  DFMA R232, R188, R232, RZ ;  /* 0x000000e8bce8722b */ /* 0x002fe400000000ff */
[----:B------:R-:W-:Y:S01]  /*6ed0*/  DFMA R222, R84, R224, R222 ;  /* 0x000000e054de722b */ /* 0x000fe200000000de */
[----:B------:R-:W-:Y:S01]  /*6ee0*/  LDS.64 R100, [R10+0x2228] ;  /* 0x002228000a647984 */ /* 0x000fe20000000a00 */
[----:B------:R-:W-:-:S03]  /*6ef0*/  DFMA R228, R182, R228, R130 ;  /* 0x000000e4b6e4722b */ /* 0x000fc60000000082 */
[----:B------:R-:W1:Y:S04]  /*6f00*/  LDS.128 R84, [R11+0x3440] ;  /* 0x003440000b547984 */ /* 0x000e680000000c00 */
[----:B------:R-:W1:Y:S01]  /*6f10*/  LDS.64 R130, [R5+0x8] ;  /* 0x0000080005827984 */ /* 0x000e620000000a00 */
[----:B----4-:R-:W-:Y:S02]  /*6f20*/  DFMA R88, R184, R88, R232 ;  /* 0x00000058b858722b */ /* 0x010fe400000000e8 */
[----:B------:R-:W-:Y:S01]  /*6f30*/  DMUL R102, R128, UR6 ;  /* 0x0000000680667c28 */ /* 0x000fe20008000000 */
[----:B------:R-:W-:Y:S01]  /*6f40*/  LDS.64 R232, [R10+0x2230] ;  /* 0x002230000ae87984 */ /* 0x000fe20000000a00 */
[----:B------:R-:W-:Y:S02]  /*6f50*/  DMUL R90, R76, R90 ;  /* 0x0000005a4c5a7228 */ /* 0x000fe40000000000 */
[----:B------:R-:W-:Y:S01]  /*6f60*/  DFMA R220, R142, R224, R220 ;  /* 0x000000e08edc722b */ /* 0x000fe200000000dc */
[----:B------:R-:W-:Y:S01]  /*6f70*/  LDS.64 R244, [R5+0x10] ;  /* 0x0000100005f47984 */ /* 0x000fe20000000a00 */
[----:B------:R-:W-:-:S02]  /*6f80*/  DFMA R234, R180, R234, R88 ;  /* 0x000000eab4ea722b */ /* 0x000fc40000000058 */
[----:B------:R-:W-:Y:S01]  /*6f90*/  DFMA R128, R34, R96, R230 ;  /* 0x000000602280722b */ /* 0x000fe200000000e6 */
[----:B------:R-:W4:Y:S01]  /*6fa0*/  LDS.64 R224, [R9+0x2418] ;  /* 0x0024180009e07984 */ /* 0x000f220000000a00 */
[----:B------:R-:W-:-:S03]  /*6fb0*/  DFMA R102, R32, R102, R90 ;  /* 0x000000662066722b */ /* 0x000fc6000000005a */
[----:B------:R-:W4:Y:S01]  /*6fc0*/  LDS.128 R88, [R11+0x3450] ;  /* 0x003450000b587984 */ /* 0x000f220000000c00 */
[----:B------:R-:W-:Y:S02]  /*6fd0*/  DFMA R226, R176, R226, R234 ;  /* 0x000000e2b0e2722b */ /* 0x000fe400000000ea */
[----:B0-----:R-:W-:Y:S01]  /*6fe0*/  DFMA R236, R178, R236, R228 ;  /* 0x000000ecb2ec722b */ /* 0x001fe200000000e4 */
[----:B------:R-:W-:Y:S01]  /*6ff0*/  LDS.64 R142, [R9+0x2470] ;  /* 0x00247000098e7984 */ /* 0x000fe20000000a00 */
[----:B--2---:R-:W-:-:S03]  /*7000*/  DFMA R96, R70, R94, R102 ;  /* 0x0000005e4660722b */ /* 0x004fc60000000066 */
[----:B------:R-:W0:Y:S01]  /*7010*/  LDS.64 R228, [R10+0x2238] ;  /* 0x002238000ae47984 */ /* 0x000e220000000a00 */
[----:B------:R-:W-:-:S03]  /*7020*/  DFMA R226, R172, R92, R226 ;  /* 0x0000005cace2722b */ /* 0x000fc600000000e2 */
[----:B------:R-:W2:Y:S04]  /*7030*/  LDS.64 R230, [R10+0x2240] ;  /* 0x002240000ae67984 */ /* 0x000ea80000000a00 */
[----:B------:R-:W2:Y:S01]  /*7040*/  LDS.64 R102, [R9+0x24c8] ;  /* 0x0024c80009667984 */ /* 0x000ea20000000a00 */
[----:B------:R-:W-:Y:S02]  /*7050*/  DFMA R98, R168, R98, R226 ;  /* 0x00000062a862722b */ /* 0x000fe400000000e2 */
[----:B-1----:R-:W-:Y:S01]  /*7060*/  DFMA R234, R160, R84, RZ ;  /* 0x00000054a0ea722b */ /* 0x002fe200000000ff */
[----:B------:R-:W1:Y:S01]  /*7070*/  LDS.128 R92, [R11+0x3460] ;  /* 0x003460000b5c7984 */ /* 0x000e620000000c00 */
[----:B------:R-:W-:-:S03]  /*7080*/  DFMA R226, R48, R130, R96 ;  /* 0x0000008230e2722b */ /* 0x000fc60000000060 */
[----:B------:R-:W1:Y:S04]  /*7090*/  LDS.64 R238, [R10+0x2248] ;  /* 0x002248000aee7984 */ /* 0x000e680000000a00 */
[----:B------:R-:W-:Y:S01]  /*70a0*/  LDS.64 R242, [R6+0xb0] ;  /* 0x0000b00006f27984 */ /* 0x000fe20000000a00 */
[----:B------:R-:W-:-:S03]  /*70b0*/  DFMA R246, R42, R246, R226 ;  /* 0x000000f62af6722b */ /* 0x000fc600000000e2 */
[----:B------:R-:W-:Y:S01]  /*70c0*/  LDS.64 R248, [R6+0x1b8] ;  /* 0x0001b80006f87984 */ /* 0x000fe20000000a00 */
[----:B------:R-:W-:-:S06]  /*70d0*/  CS2R R226, SRZ ;  /* 0x0000000000e27805 */ /* 0x000fcc000001ff00 */
[----:B------:R-:W3:Y:S01]  /*70e0*/  @!P2 LDG.E.64.CONSTANT R226, desc[UR76][R36.64+0xc868] ;  /* 0x00c8684c24e2a981 */ /* 0x000ee2000c1e9b00 */
[----:B------:R-:W-:Y:S02]  /*70f0*/  DFMA R100, R174, R100, R236 ;  /* 0x00000064ae64722b */ /* 0x000fe400000000ec */
[----:B------:R-:W-:Y:S01]  /*7100*/  DFMA R96, R158, R86, R234 ;  /* 0x000000569e60722b */ /* 0x000fe200000000ea */
[----:B------:R-:W1:Y:S01]  /*7110*/  LDS.64 R236, [R9+0x2520] ;  /* 0x0025200009ec7984 */ /* 0x000e620000000a00 */
[----:B----4-:R-:W-:Y:S02]  /*7120*/  DFMA R224, R164, R224, R98 ;  /* 0x000000e0a4e0722b */ /* 0x010fe40000000062 */
[----:B------:R-:W-:Y:S01]  /*7130*/  DMUL R130, R216, R126 ;  /* 0x0000007ed8827228 */ /* 0x000fe20000000000 */
[----:B------:R-:W-:Y:S01]  /*7140*/  LDS.64 R234, [R10+0x2250] ;  /* 0x002250000aea7984 */ /* 0x000fe20000000a00 */
[----:B------:R-:W-:Y:S02]  /*7150*/  DFMA R100, R170, R232, R100 ;  /* 0x000000e8aa64722b */ /* 0x000fe40000000064 */
[----:B------:R-:W-:Y:S01]  /*7160*/  DFMA R240, R156, R88, R96 ;  /* 0x000000589cf0722b */ /* 0x000fe20000000060 */
[----:B------:R-:W-:Y:S04]  /*7170*/  LDS.64 R232, [R9+0x2578] ;  /* 0x0025780009e87984 */ /* 0x000fe80000000a00 */
[----:B------:R-:W4:Y:S01]  /*7180*/  LDS.128 R96, [R11+0x3470] ;  /* 0x003470000b607984 */ /* 0x000f220000000c00 */
[----:B0-----:R-:W-:-:S02]  /*7190*/  DFMA R100, R166, R228, R100 ;  /* 0x000000e4a664722b */ /* 0x001fc40000000064 */
[----:B------:R-:W-:Y:S01]  /*71a0*/  DFMA R142, R26, R142, R224 ;  /* 0x0000008e1a8e722b */ /* 0x000fe200000000e0 */
[----:B------:R-:W-:Y:S01]  /*71b0*/  LDS.64 R228, [R10+0x2258] ;  /* 0x002258000ae47984 */ /* 0x000fe20000000a00 */
[----:B------:R-:W-:-:S03]  /*71c0*/  DFMA R240, R154, R90, R240 ;  /* 0x0000005a9af0722b */ /* 0x000fc600000000f0 */
[----:B------:R-:W-:Y:S01]  /*71d0*/  LDS.64 R224, [R5+0x18] ;  /* 0x0000180005e07984 */ /* 0x000fe20000000a00 */
[----:B--2---:R-:W-:Y:S02]  /*71e0*/  DFMA R230, R162, R230, R100 ;  /* 0x000000e6a2e6722b */ /* 0x004fe40000000064 */
[----:B------:R-:W-:Y:S01]  /*71f0*/  DFMA R216, R52, R102, R142 ;  /* 0x0000006634d8722b */ /* 0x000fe2000000008e */
[----:B------:R-:W-:Y:S04]  /*7200*/  LDS.64 R126, [R6+0x108] ;  /* 0x00010800067e7984 */ /* 0x000fe80000000a00 */
[----:B------:R-:W0:Y:S01]  /*7210*/  LDS.128 R100, [R11+0x3480] ;  /* 0x003480000b647984 */ /* 0x000e220000000c00 */
[----:B-1----:R-:W-:-:S03]  /*7220*/  DFMA R240, R152, R92, R240 ;  /* 0x0000005c98f0722b */ /* 0x002fc600000000f0 */
[----:B------:R-:W1:Y:S05]  /*7230*/  LDS.64 R142, [R11+0x3490] ;  /* 0x003490000b8e7984 */ /* 0x000e6a0000000a00 */
[----:B------:R-:W-:Y:S02]  /*7240*/  DFMA R240, R150, R94, R240 ;  /* 0x0000005e96f0722b */ /* 0x000fe400000000f0 */
[----:B------:R-:W-:Y:S02]  /*7250*/  DFMA R244, R62, R244, R246 ;  /* 0x000000f43ef4722b */ /* 0x000fe400000000f6 */
[----:B------:R-:W-:Y:S01]  /*7260*/  DFMA R230, R24, R238, R230 ;  /* 0x000000ee18e6722b */ /* 0x000fe200000000e6 */
[----:B------:R-:W-:Y:S01]  /*7270*/  LDS.64 R246, [R5+0x30] ;  /* 0x0000300005f67984 */ /* 0x000fe20000000a00 */
[----:B------:R-:W-:-:S02]  /*7280*/  DFMA R216, R20, R236, R216 ;  /* 0x000000ec14d8722b */ /* 0x000fc400000000d8 */
[----:B------:R-:W-:Y:S01]  /*7290*/  DFMA R202, R202, R124, R130 ;  /* 0x0000007ccaca722b */ /* 0x000fe20000000082 */
[----:B------:R-:W-:Y:S01]  /*72a0*/  LDS.64 R238, [R5+0x40] ;  /* 0x0000400005ee7984 */ /* 0x000fe20000000a00 */
[----:B----4-:R-:W-:-:S03]  /*72b0*/  DFMA R240, R148, R96, R240 ;  /* 0x0000006094f0722b */ /* 0x010fc600000000f0 */
[----:B------:R-:W2:Y:S01]  /*72c0*/  LDS.64 R130, [R5+0x20] ;  /* 0x0000200005827984 */ /* 0x000ea20000000a00 */
[----:B------:R-:W-:Y:S02]  /*72d0*/  DFMA R242, R66, R242, R244 ;  /* 0x000000f242f2722b */ /* 0x000fe400000000f4 */
[----:B------:R-:W-:Y:S01]  /*72e0*/  DFMA R230, R146, R234, R230 ;  /* 0x000000ea92e6722b */ /* 0x000fe200000000e6 */
[----:B------:R-:W-:Y:S01]  /*72f0*/  LDS.64 R244, [R6+0x210] ;  /* 0x0002100006f47984 */ /* 0x000fe20000000a00 */
[----:B------:R-:W-:-:S03]  /*7300*/  DFMA R240, R58, R98, R240 ;  /* 0x000000623af0722b */ /* 0x000fc600000000f0 */
[----:B------:R-:W-:Y:S01]  /*7310*/  LDS.64 R236, [R6+0x2c0] ;  /* 0x0002c00006ec7984 */ /* 0x000fe20000000a00 */
[----:B------:R-:W-:-:S03]  /*7320*/  DFMA R216, R30, R232, R216 ;  /* 0x000000e81ed8722b */ /* 0x000fc600000000d8 */
[----:B------:R-:W-:Y:S01]  /*7330*/  LDS.64 R234, [R5+0x48] ;  /* 0x0000480005ea7984 */ /* 0x000fe20000000a00 */
[----:B0-----:R-:W-:Y:S02]  /*7340*/  DFMA R240, R32, R100, R240 ;  /* 0x0000006420f0722b */ /* 0x001fe400000000f0 */
[----:B------:R-:W-:Y:S02]  /*7350*/  DFMA R232, R72, R224, R242 ;  /* 0x000000e048e8722b */ /* 0x000fe400000000f2 */
[----:B------:R-:W-:Y:S01]  /*7360*/  DFMA R224, R144, R228, R230 ;  /* 0x000000e490e0722b */ /* 0x000fe200000000e6 */
[----:B------:R-:W-:Y:S01]  /*7370*/  LDS.64 R242, [R5+0x38] ;  /* 0x0000380005f27984 */ /* 0x000fe20000000a00 */
[----:B------:R-:W-:Y:S02]  /*7380*/  DMUL R230, R216, R134 ;  /* 0x00000086d8e67228 */ /* 0x000fe40000000000 */
[----:B------:R-:W-:Y:S02]  /*7390*/  DFMA R228, R40, R102, R240 ;  /* 0x0000006628e4722b */ /* 0x000fe400000000f0 */
[----:B------:R-:W-:Y:S01]  /*73a0*/  DMUL R132, R216, R132 ;  /* 0x00000084d8847228 */ /* 0x000fe20000000000 */
[----:B------:R-:W-:Y:S01]  /*73b0*/  LDS.64 R240, [R6+0x268] ;  /* 0x0002680006f07984 */ /* 0x000fe20000000a00 */
[----:B------:R-:W-:-:S02]  /*73c0*/  DFMA R124, R78, R126, R232 ;  /* 0x0000007e4e7c722b */ /* 0x000fc400000000e8 */
[----:B------:R-:W-:Y:S01]  /*73d0*/  DFMA R126, R224, R214, R230 ;  /* 0x000000d6e07e722b */ /* 0x000fe200000000e6 */
[----:B------:R-:W-:Y:S01]  /*73e0*/  LDS.64 R232, [R6+0x370] ;  /* 0x0003700006e87984 */ /* 0x000fe20000000a00 */
[----:B-1----:R-:W-:Y:S02]  /*73f0*/  DFMA R214, R82, R142, R228 ;  /* 0x0000008e52d6722b */ /* 0x002fe400000000e4 */
[----:B------:R-:W-:Y:S01]  /*7400*/  DFMA R250, R224, R134, R132 ;  /* 0x00000086e0fa722b */ /* 0x000fe20000000084 */
[----:B------:R-:W-:Y:S04]  /*7410*/  LDS.64 R228, [R6+0x318] ;  /* 0x0003180006e47984 */ /* 0x000fe80000000a00 */
[----:B------:R-:W-:Y:S04]  /*7420*/  LDS.64 R134, [R6+0x160] ;  /* 0x0001600006867984 */ /* 0x000fe80000000a00 */
[----:B------:R-:W-:Y:S04]  /*7430*/  LDS.64 R132, [R5+0x28] ;  /* 0x0000280005847984 */ /* 0x000fe80000000a00 */
[----:B------:R-:W-:Y:S01]  /*7440*/  LDS.64 R230, [R5+0x50] ;  /* 0x0000500005e67984 */ /* 0x000fe20000000a00 */
[----:B---3--:R-:W-:Y:S01]  /*7450*/  DFMA R126, R214, R204, R126 ;  /* 0x000000ccd67e722b */ /* 0x008fe2000000007e */
[----:B------:R-:W-:Y:S06]  /*7460*/  BAR.SYNC.DEFER_BLOCKING 0x0 ;  /* 0x0000000000007b1d */ /* 0x000fec0000010000 */
[----:B------:R0:W-:Y:S02]  /*7470*/  STS.64 [R7], R126 ;  /* 0x0000007e07007388 */ /* 0x0001e40000000a00 */
[----:B0-----:R-:W-:-:S06]  /*7480*/  CS2R R126, SRZ ;  /* 0x00000000007e7805 */ /* 0x001fcc000001ff00 */
[----:B------:R-:W3:Y:S01]  /*7490*/  @!P2 LDG.E.64.CONSTANT R126, desc[UR76][R36.64+0x11b98] ;  /* 0x011b984c247ea981 */ /* 0x000ee2000c1e9b00 */
[----:B------:R-:W-:Y:S02]  /*74a0*/  DFMA R138, R28, R138, R128 ;  /* 0x0000008a1c8a722b */ /* 0x000fe40000000080 */
[----:B--2---:R-:W-:Y:S02]  /*74b0*/  DFMA R124, R54, R130, R124 ;  /* 0x00000082367c722b */ /* 0x004fe4000000007c */
[----:B------:R-:W-:-:S07]  /*74c0*/  DFMA R250, R214, R226, R250 ;  /* 0x000000e2d6fa722b */ /* 0x000fce00000000fa */
[----:B------:R-:W-:Y:S01]  /*74d0*/  STS.64 [R8], R250 ;  /* 0x000000fa08007388 */ /* 0x000fe20000000a00 */
[----:B------:R-:W-:Y:S06]  /*74e0*/  BAR.SYNC.DEFER_BLOCKING 0x0 ;  /* 0x0000000000007b1d */ /* 0x000fec0000010000 */
[----:B------:R-:W0:Y:S04]  /*74f0*/  LDS.64 R128, [R10+0x25d0] ;  /* 0x0025d0000a807984 */ /* 0x000e280000000a00 */
[----:B------:R-:W1:Y:S01]  /*7500*/  LDS.64 R130, [R10+0x25d8] ;  /* 0x0025d8000a827984 */ /* 0x000e620000000a00 */
[----:B0-----:R-:W-:-:S03]  /*7510*/  DFMA R190, R190, R128, RZ ;  /* 0x00000080bebe722b */ /* 0x001fc600000000ff */
[----:B------:R-:W0:Y:S05]  /*7520*/  LDS.64 R128, [R5] ;  /* 0x0000000005807984 */ /* 0x000e2a0000000a00 */
[----:B-1----:R-:W-:Y:S02]  /*7530*/  DFMA R186, R186, R130, R190 ;  /* 0x00000082baba722b */ /* 0x002fe400000000be */
[----:B------:R-:W1:Y:S04]  /*7540*/  LDS.64 R190, [R9+0x25d0] ;  /* 0x0025d00009be7984 */ /* 0x000e680000000a00 */
[----:B------:R-:W2:Y:S01]  /*7550*/  LDS.64 R130, [R6] ;  /* 0x0000000006827984 */ /* 0x000ea20000000a00 */
[----:B0-----:R-:W-:-:S02]  /*7560*/  DMUL R128, R76, R128 ;  /* 0x000000804c807228 */ /* 0x001fc40000000000 */
[----:B-1----:R-:W-:Y:S01]  /*7570*/  DFMA R190, R188, R190, RZ ;  /* 0x000000bebcbe722b */ /* 0x002fe200000000ff */
[----:B------:R-:W0:Y:S01]  /*7580*/  LDS.64 R188, [R10+0x25e0] ;  /* 0x0025e0000abc7984 */ /* 0x000e220000000a00 */
[----:B---3--:R-:W-:-:S08]  /*7590*/  DMUL R126, R126, UR6 ;  /* 0x000000067e7e7c28 */ /* 0x008fd00008000000 */
[----:B------:R-:W-:Y:S01]  /*75a0*/  DFMA R126, R40, R126, R128 ;  /* 0x0000007e287e722b */ /* 0x000fe20000000080 */
[----:B------:R-:W1:Y:S07]  /*75b0*/  LDS.64 R128, [R9+0x2628] ;  /* 0x0026280009807984 */ /* 0x000e6e0000000a00 */
[----:B--2---:R-:W-:Y:S02]  /*75c0*/  DFMA R130, R70, R130, R126 ;  /* 0x000000824682722b */ /* 0x004fe4000000007e */
[----:B------:R-:W2:Y:S01]  /*75d0*/  LDS.64 R126, [R5+0x8] ;  /* 0x00000800057e7984 */ /* 0x000ea20000000a00 */
[----:B0-----:R-:W-:-:S03]  /*75e0*/  DFMA R188, R182, R188, R186 ;  /* 0x000000bcb6bc722b */ /* 0x001fc600000000ba */
[----:B------:R-:W0:Y:S04]  /*75f0*/  LDS.64 R186, [R9+0x2680] ;  /* 0x0026800009ba7984 */ /* 0x000e280000000a00 */
[----:B------:R-:W3:Y:S01]  /*7600*/  LDS.64 R182, [R10+0x25e8] ;  /* 0x0025e8000ab67984 */ /* 0x000ee20000000a00 */
[----:B-1----:R-:W-:-:S03]  /*7610*/  DFMA R184, R184, R128, R190 ;  /* 0x00000080b8b8722b */ /* 0x002fc600000000be */
[----:B------:R-:W1:Y:S04]  /*7620*/  LDS.64 R190, [R10+0x25f0] ;  /* 0x0025f0000abe7984 */ /* 0x000e680000000a00 */
[----:B------:R-:W-:Y:S01]  /*7630*/  LDS.64 R128, [R6+0x58] ;  /* 0x0000580006807984 */ /* 0x000fe20000000a00 */
[----:B--2---:R-:W-:-:S03]  /*7640*/  DFMA R130, R48, R126, R130 ;  /* 0x0000007e3082722b */ /* 0x004fc60000000082 */
[----:B------:R-:W2:Y:S01]  /*7650*/  LDS.64 R126, [R9+0x26d8] ;  /* 0x0026d800097e7984 */ /* 0x000ea20000000a00 */
[----:B0-----:R-:W-:Y:S01]  /*7660*/  DFMA R184, R180, R186, R184 ;  /* 0x000000bab4b8722b */ /* 0x001fe200000000b8 */
[----:B------:R-:W-:Y:S02]  /*7670*/  CS2R R180, SRZ ;  /* 0x0000000000b47805 */ /* 0x000fe4000001ff00 */
[----:B------:R-:W0:Y:S01]  /*7680*/  LDS.64 R186, [R9+0x2730] ;  /* 0x0027300009ba7984 */ /* 0x000e220000000a00 */
[----:B---3--:R-:W-:-:S03]  /*7690*/  DFMA R182, R178, R182, R188 ;  /* 0x000000b6b2b6722b */ /* 0x008fc600000000bc */
[----:B------:R-:W3:Y:S01]  /*76a0*/  @!P2 LDG.E.64.CONSTANT R180, desc[UR76][R36.64+0x4f68] ;  /* 0x004f684c24b4a981 */ /* 0x000ee2000c1e9b00 */
[----:B------:R-:W-:Y:S01]  /*76b0*/  CS2R R178, SRZ ;  /* 0x0000000000b27805 */ /* 0x000fe2000001ff00 */
[----:B------:R-:W-:Y:S02]  /*76c0*/  DFMA R134, R80, R134, R124 ;  /* 0x000000865086722b */ /* 0x000fe4000000007c */
[----:B------:R-:W4:Y:S04]  /*76d0*/  LDS.64 R124, [R5+0x10] ;  /* 0x00001000057c7984 */ /* 0x000f280000000a00 */
[----:B------:R-:W3:Y:S04]  /*76e0*/  @!P2 LDG.E.64.CONSTANT R178, desc[UR76][R36.64+0x7900] ;  /* 0x0079004c24b2a981 */ /* 0x000ee8000c1e9b00 */
[----:B------:R-:W-:Y:S01]  /*76f0*/  LDS.64 R188, [R9+0x2788] ;  /* 0x0027880009bc7984 */ /* 0x000fe20000000a00 */
[----:B-1----:R-:W-:Y:S01]  /*7700*/  DFMA R190, R174, R190, R182 ;  /* 0x000000beaebe722b */ /* 0x002fe200000000b6 */
[----:B------:R-:W-:-:S06]  /*7710*/  CS2R R182, SRZ ;  /* 0x0000000000b67805 */ /* 0x000fcc000001ff00 */
[----:B------:R-:W3:Y:S01]  /*7720*/  @!P2 LDG.E.64.CONSTANT R182, desc[UR76][R36.64+0x25d0] ;  /* 0x0025d04c24b6a981 */ /* 0x000ee2000c1e9b00 */
[----:B--2---:R-:W-:Y:S01]  /*7730*/  DFMA R126, R176, R126, R184 ;  /* 0x0000007eb07e722b */ /* 0x004fe200000000b8 */
[----:B------:R-:W-:Y:S02]  /*7740*/  CS2R R184, SRZ ;  /* 0x0000000000b87805 */ /* 0x000fe4000001ff00 */
[----:B------:R-:W-:-:S04]  /*7750*/  CS2R R176, SRZ ;  /* 0x0000000000b07805 */ /* 0x000fc8000001ff00 */
[----:B------:R-:W2:Y:S04]  /*7760*/  @!P2 LDG.E.64.CONSTANT R184, desc[UR76][R36.64+0xee38] ;  /* 0x00ee384c24b8a981 */ /* 0x000ea8000c1e9b00 */
[----:B------:R-:W2:Y:S01]  /*7770*/  @!P2 LDG.E.64.CONSTANT R176, desc[UR76][R36.64+0xa298] ;  /* 0x00a2984c24b0a981 */ /* 0x000ea2000c1e9b00 */
[----:B------:R-:W-:-:S06]  /*7780*/  CS2R R174, SRZ ;  /* 0x0000000000ae7805 */ /* 0x000fcc000001ff00 */
[----:B------:R-:W2:Y:S01]  /*7790*/  @!P2 LDG.E.64.CONSTANT R174, desc[UR76][R36.64+0xcc30] ;  /* 0x00cc304c24aea981 */ /* 0x000ea2000c1e9b00 */
[----:B------:R-:W-:-:S03]  /*77a0*/  DFMA R128, R42, R128, R130 ;  /* 0x000000802a80722b */ /* 0x000fc60000000082 */
[----:B------:R-:W1:Y:S01]  /*77b0*/  LDS.64 R130, [R10+0x25f8] ;  /* 0x0025f8000a827984 */ /* 0x000e620000000a00 */
[----:B0-----:R-:W-:-:S03]  /*77c0*/  DFMA R172, R172, R186, R126 ;  /* 0x000000baacac722b */ /* 0x001fc6000000007e */
[----:B------:R-:W0:Y:S01]  /*77d0*/  LDS.64 R186, [R10+0x2600] ;  /* 0x002600000aba7984 */ /* 0x000e220000000a00 */
[----:B----4-:R-:W-:-:S03]  /*77e0*/  DFMA R126, R62, R124, R128 ;  /* 0x0000007c3e7e722b */ /* 0x010fc60000000080 */
[----:B------:R-:W-:Y:S04]  /*77f0*/  LDS.64 R124, [R6+0xb0] ;  /* 0x0000b000067c7984 */ /* 0x000fe80000000a00 */
[----:B------:R-:W-:Y:S01]  /*7800*/  LDS.64 R128, [R10+0x2608] ;  /* 0x002608000a807984 */ /* 0x000fe20000000a00 */
[----:B-1----:R-:W-:-:S03]  /*7810*/  DFMA R190, R170, R130, R190 ;  /* 0x00000082aabe722b */ /* 0x002fc600000000be */
[----:B------:R-:W1:Y:S01]  /*7820*/  LDS.64 R130, [R9+0x27e0] ;  /* 0x0027e00009827984 */ /* 0x000e620000000a00 */
[----:B------:R-:W-:-:S06]  /*7830*/  CS2R R170, SRZ ;  /* 0x0000000000aa7805 */ /* 0x000fcc000001ff00 */
[----:B------:R-:W4:Y:S01]  /*7840*/  @!P2 LDG.E.64.CONSTANT R170, desc[UR76][R36.64+0x11f60] ;  /* 0x011f604c24aaa981 */ /* 0x000f22000c1e9b00 */
[----:B------:R-:W-:Y:S02]  /*7850*/  DFMA R172, R168, R188, R172 ;  /* 0x000000bca8ac722b */ /* 0x000fe400000000ac */
[----:B0-----:R-:W-:Y:S01]  /*7860*/  DFMA R186, R166, R186, R190 ;  /* 0x000000baa6ba722b */ /* 0x001fe200000000be */
[----:B------:R-:W0:Y:S04]  /*7870*/  LDS.64 R168, [R5+0x18] ;  /* 0x0000180005a87984 */ /* 0x000e280000000a00 */
[----:B------:R-:W-:Y:S01]  /*7880*/  LDS.64 R188, [R5+0x28] ;  /* 0x0000280005bc7984 */ /* 0x000fe20000000a00 */
[----:B-1----:R-:W-:-:S03]  /*7890*/  DFMA R166, R164, R130, R172 ;  /* 0x00000082a4a6722b */ /* 0x002fc600000000ac */
[----:B------:R-:W-:Y:S04]  /*78a0*/  LDS.64 R190, [R6+0x1b8] ;  /* 0x0001b80006be7984 */ /* 0x000fe80000000a00 */
[----:B------:R-:W1:Y:S01]  /*78b0*/  LDS.64 R164, [R11+0x3498] ;  /* 0x003498000ba47984 */ /* 0x000e620000000a00 */
[----:B------:R-:W-:-:S03]  /*78c0*/  DFMA R172, R66, R124, R126 ;  /* 0x0000007c42ac722b */ /* 0x000fc6000000007e */
[----:B------:R-:W1:Y:S01]  /*78d0*/  LDS.128 R124, [R11+0x34a0] ;  /* 0x0034a0000b7c7984 */ /* 0x000e620000000c00 */
[----:B------:R-:W-:-:S03]  /*78e0*/  DFMA R162, R162, R128, R186 ;  /* 0x00000080a2a2722b */ /* 0x000fc600000000ba */
[----:B------:R-:W1:Y:S01]  /*78f0*/  LDS.128 R128, [R11+0x34b0] ;  /* 0x0034b0000b807984 */ /* 0x000e620000000c00 */
[----:B0-----:R-:W-:-:S03]  /*7900*/  DFMA R168, R72, R168, R172 ;  /* 0x000000a848a8722b */ /* 0x001fc600000000ac */
[----:B------:R-:W0:Y:S01]  /*7910*/  LDS.64 R186, [R6+0x108] ;  /* 0x0001080006ba7984 */ /* 0x000e220000000a00 */
[----:B-1----:R-:W-:-:S08]  /*7920*/  DFMA R160, R160, R164, RZ ;  /* 0x000000a4a0a0722b */ /* 0x002fd000000000ff */
[----:B------:R-:W-:Y:S02]  /*7930*/  DFMA R160, R158, R124, R160 ;  /* 0x0000007c9ea0722b */ /* 0x000fe400000000a0 */
[----:B------:R-:W-:Y:S01]  /*7940*/  DFMA R158, R22, R136, R138 ;  /* 0x00000088169e722b */ /* 0x000fe2000000008a */
[----:B------:R-:W1:Y:S05]  /*7950*/  LDS.64 R138, [R9+0x2838] ;  /* 0x00283800098a7984 */ /* 0x000e6a0000000a00 */
[----:B------:R-:W-:Y:S02]  /*7960*/  DFMA R160, R156, R126, R160 ;  /* 0x0000007e9ca0722b */ /* 0x000fe400000000a0 */
[----:B------:R-:W-:Y:S01]  /*7970*/  DFMA R136, R74, R132, R134 ;  /* 0x000000844a88722b */ /* 0x000fe20000000086 */
[----:B------:R-:W1:Y:S04]  /*7980*/  LDS.64 R156, [R5+0x20] ;  /* 0x00002000059c7984 */ /* 0x000e680000000a00 */
[----:B------:R-:W1:Y:S01]  /*7990*/  LDS.128 R132, [R11+0x34c0] ;  /* 0x0034c0000b847984 */ /* 0x000e620000000c00 */
[----:B------:R-:W-:-:S03]  /*79a0*/  DFMA R172, R154, R128, R160 ;  /* 0x000000809aac722b */ /* 0x000fc600000000a0 */
[----:B------:R-:W1:Y:S01]  /*79b0*/  LDS.64 R160, [R9+0x2890] ;  /* 0x0028900009a07984 */ /* 0x000e620000000a00 */
[----:B0-----:R-:W-:Y:S01]  /*79c0*/  DFMA R168, R78, R186, R168 ;  /* 0x000000ba4ea8722b */ /* 0x001fe200000000a8 */
[----:B------:R-:W-:Y:S01]  /*79d0*/  CS2R R154, SRZ ;  /* 0x00000000009a7805 */ /* 0x000fe2000001ff00 */
[----:B------:R-:W-:Y:S01]  /*79e0*/  DFMA R248, R68, R248, R136 ;  /* 0x000000f844f8722b */ /* 0x000fe20000000088 */
[----:B------:R-:W-:Y:S01]  /*79f0*/  LDS.64 R186, [R10+0x2620] ;  /* 0x002620000aba7984 */ /* 0x000fe20000000a00 */
[----:B------:R-:W-:-:S03]  /*7a00*/  DFMA R172, R152, R130, R172 ;  /* 0x0000008298ac722b */ /* 0x000fc600000000ac */
[----:B------:R-:W4:Y:S01]  /*7a10*/  @!P2 LDG.E.64.CONSTANT R154, desc[UR76][R36.64+0xf200] ;  /* 0x00f2004c249aa981 */ /* 0x000f22000c1e9b00 */
[----:B-1----:R-:W-:-:S03]  /*7a20*/  DFMA R138, R26, R138, R166 ;  /* 0x0000008a1a8a722b */ /* 0x002fc600000000a6 */
[----:B------:R-:W0:Y:S01]  /*7a30*/  LDS.64 R166, [R9+0x28e8] ;  /* 0x0028e80009a67984 */ /* 0x000e220000000a00 */
[----:B------:R-:W-:Y:S01]  /*7a40*/  CS2R R26, SRZ ;  /* 0x00000000001a7805 */ /* 0x000fe2000001ff00 */
[----:B------:R-:W-:-:S05]  /*7a50*/  DFMA R156, R54, R156, R168 ;  /* 0x0000009c369c722b */ /* 0x000fca00000000a8 */
[----:B------:R1:W4:Y:S01]  /*7a60*/  @!P2 LDG.E.64.CONSTANT R26, desc[UR76][R36.64+0xf5c8] ;  /* 0x00f5c84c241aa981 */ /* 0x000322000c1e9b00 */
[----:B------:R-:W-:-:S03]  /*7a70*/  DFMA R150, R150, R132, R172 ;  /* 0x000000849696722b */ /* 0x000fc600000000ac */
[----:B------:R-:W-:Y:S01]  /*7a80*/  LDS.64 R168, [R9+0x2940] ;  /* 0x0029400009a87984 */ /* 0x000fe20000000a00 */
[----:B------:R-:W-:-:S03]  /*7a90*/  DFMA R160, R52, R160, R138 ;  /* 0x000000a034a0722b */ /* 0x000fc6000000008a */
[----:B------:R-:W0:Y:S04]  /*7aa0*/  LDS.64 R52, [R10+0x2610] ;  /* 0x002610000a347984 */ /* 0x000e280000000a00 */
[----:B------:R-:W3:Y:S04]  /*7ab0*/  LDS.128 R136, [R11+0x34d0] ;  /* 0x0034d0000b887984 */ /* 0x000ee80000000c00 */
[----:B-1----:R-:W1:Y:S01]  /*7ac0*/  LDS.64 R36, [R10+0x2618] ;  /* 0x002618000a247984 */ /* 0x002e620000000a00 */
[----:B------:R-:W-:-:S03]  /*7ad0*/  DFMA R152, R148, R134, R150 ;  /* 0x000000869498722b */ /* 0x000fc60000000096 */
[----:B------:R-:W1:Y:S04]  /*7ae0*/  LDS.128 R148, [R11+0x34e0] ;  /* 0x0034e0000b947984 */ /* 0x000e680000000c00 */
[----:B------:R-:W2:Y:S01]  /*7af0*/  LDS.64 R172, [R6+0x160] ;  /* 0x0001600006ac7984 */ /* 0x000ea20000000a00 */
[----:B0-----:R-:W-:Y:S02]  /*7b00*/  DFMA R160, R20, R166, R160 ;  /* 0x000000a614a0722b */ /* 0x001fe400000000a0 */
[----:B------:R-:W-:Y:S02]  /*7b10*/  DFMA R52, R24, R52, R162 ;  /* 0x000000341834722b */ /* 0x000fe400000000a2 */
[----:B---3--:R-:W-:Y:S01]  /*7b20*/  DFMA R152, R58, R136, R152 ;  /* 0x000000883a98722b */ /* 0x008fe20000000098 */
[----:B------:R-:W-:Y:S03]  /*7b30*/  LDS.64 R24, [R5+0x50] ;  /* 0x0000500005187984 */ /* 0x000fe60000000a00 */
[----:B------:R-:W-:-:S02]  /*7b40*/  DFMA R168, R30, R168, R160 ;  /* 0x000000a81ea8722b */ /* 0x000fc400000000a0 */
[----:B-1----:R-:W-:Y:S01]  /*7b50*/  DFMA R36, R146, R36, R52 ;  /* 0x000000249224722b */ /* 0x002fe20000000034 */
[----:B------:R-:W-:Y:S01]  /*7b60*/  LDS.64 R58, [R5+0x38] ;  /* 0x00003800053a7984 */ /* 0x000fe20000000a00 */
[----:B------:R-:W-:-:S03]  /*7b70*/  DFMA R152, R32, R138, R152 ;  /* 0x0000008a2098722b */ /* 0x000fc60000000098 */
[----:B------:R-:W-:Y:S01]  /*7b80*/  LDS.64 R52, [R6+0x268] ;  /* 0x0002680006347984 */ /* 0x000fe20000000a00 */
[----:B------:R-:W-:Y:S02]  /*7b90*/  DMUL R20, R168, R180 ;  /* 0x000000b4a8147228 */ /* 0x000fe40000000000 */
[----:B------:R-:W-:Y:S01]  /*7ba0*/  DFMA R186, R144, R186, R36 ;  /* 0x000000ba90ba722b */ /* 0x000fe20000000024 */
[----:B------:R-:W-:Y:S01]  /*7bb0*/  LDS.64 R32, [R5+0x48] ;  /* 0x0000480005207984 */ /* 0x000fe20000000a00 */
[----:B------:R-:W-:-:S03]  /*7bc0*/  DFMA R10, R40, R148, R152 ;  /* 0x00000094280a722b */ /* 0x000fc60000000098 */
[----:B------:R-:W-:Y:S04]  /*7bd0*/  LDS.64 R144, [R5+0x30] ;  /* 0x0000300005907984 */ /* 0x000fe80000000a00 */
[----:B------:R-:W-:Y:S01]  /*7be0*/  LDS.64 R40, [R5+0x40] ;  /* 0x0000400005287984 */ /* 0x000fe20000000a00 */
[----:B------:R-:W-:-:S03]  /*7bf0*/  DFMA R10, R82, R150, R10 ;  /* 0x00000096520a722b */ /* 0x000fc6000000000a */
[----:B------:R-:W-:Y:S04]  /*7c00*/  LDS.64 R36, [R6+0x2c0] ;  /* 0x0002c00006247984 */ /* 0x000fe80000000a00 */
[----:B------:R-:W-:Y:S01]  /*7c10*/  LDS.64 R30, [R6+0x318] ;  /* 0x00031800061e7984 */ /* 0x000fe20000000a00 */
[----:B------:R-:W-:-:S08]  /*7c20*/  DFMA R20, R186, R182, R20 ;  /* 0x000000b6ba14722b */ /* 0x000fd00000000014 */
[----:B------:R-:W-:Y:S02]  /*7c30*/  DFMA R146, R10, R178, R20 ;  /* 0x000000b20a92722b */ /* 0x000fe40000000014 */
[----:B--2---:R-:W-:Y:S01]  /*7c40*/  DFMA R184, R140, R184, R202 ;  /* 0x000000b88cb8722b */ /* 0x004fe200000000ca */
[----:B------:R-:W-:Y:S04]  /*7c50*/  LDS.64 R20, [R6+0x370] ;  /* 0x0003700006147984 */ /* 0x000fe80000000a00 */
        /* <DEDUP_REMOVED lines=8> */
[----:B------:R-:W-:-:S08]  /*7ce0*/  DFMA R156, R80, R172, R156 ;  /* 0x000000ac509c722b */ /* 0x000fd0000000009c */
[----:B------:R-:W-:Y:S01]  /*7cf0*/  DFMA R156, R74, R188, R156 ;  /* 0x000000bc4a9c722b */ /* 0x000fe2000000009c */
[----:B------:R-:W0:Y:S07]  /*7d00*/  LDS.64 R152, [R5] ;  /* 0x0000000005987984 */ /* 0x000e2e0000000a00 */
[----:B------:R-:W-:Y:S02]  /*7d10*/  DFMA R190, R68, R190, R156 ;  /* 0x000000be44be722b */ /* 0x000fe4000000009c */
[----:B------:R-:W1:Y:S04]  /*7d20*/  LDS.64 R156, [R6] ;  /* 0x00000000069c7984 */ /* 0x000e680000000a00 */
[----:B------:R-:W2:Y:S04]  /*7d30*/  LDS.64 R160, [R5+0x8] ;  /* 0x0000080005a07984 */ /* 0x000ea80000000a00 */
[----:B------:R-:W3:Y:S01]  /*7d40*/  LDS.64 R162, [R6+0x58] ;  /* 0x0000580006a27984 */ /* 0x000ee20000000a00 */
[----:B----4-:R-:W-:Y:S01]  /*7d50*/  DMUL R170, R170, UR6 ;  /* 0x00000006aaaa7c28 */ /* 0x010fe20008000000 */
        /* <DEDUP_REMOVED lines=11> */
[----:B------:R-:W2:Y:S07]  /*7e10*/  LDS.64 R42, [R5+0x20] ;  /* 0x00002000052a7984 */ /* 0x000eae0000000a00 */
[----:B0-----:R-:W-:Y:S01]  /*7e20*/  DFMA R76, R62, R76, R152 ;  /* 0x0000004c3e4c722b */ /* 0x001fe20000000098 */
[----:B------:R-:W0:Y:S07]  /*7e30*/  LDS.64 R62, [R6+0x160] ;  /* 0x00016000063e7984 */ /* 0x000e2e0000000a00 */
[----:B------:R-:W-:Y:S01]  /*7e40*/  DFMA R76, R66, R82, R76 ;  /* 0x00000052424c722b */ /* 0x000fe2000000004c */
[----:B------:R-:W3:Y:S07]  /*7e50*/  LDS.64 R66, [R5+0x28] ;  /* 0x0000280005427984 */ /* 0x000eee0000000a00 */
[----:B------:R-:W-:-:S08]  /*7e60*/  DFMA R8, R72, R8, R76 ;  /* 0x000000084808722b */ /* 0x000fd0000000004c */
[----:B-1----:R-:W-:Y:S01]  /*7e70*/  DFMA R8, R78, R48, R8 ;  /* 0x000000304e08722b */ /* 0x002fe20000000008 */
[----:B------:R-:W1:Y:S07]  /*7e80*/  LDS.64 R48, [R5+0x30] ;  /* 0x0000300005307984 */ /* 0x000e6e0000000a00 */
[----:B--2---:R-:W-:Y:S02]  /*7e90*/  DFMA R42, R54, R42, R8 ;  /* 0x0000002a362a722b */ /* 0x004fe40000000008 */
[----:B------:R-:W2:Y:S01]  /*7ea0*/  LDS.64 R8, [R6+0x210] ;  /* 0x0002100006087984 */ /* 0x000ea20000000a00 */
[----:B------:R-:W-:-:S02]  /*7eb0*/  DFMA R144, R64, R144, R190 ;  /* 0x000000904090722b */ /* 0x000fc400000000be */
[----:B------:R-:W-:Y:S01]  /*7ec0*/  DFMA R246, R64, R246, R248 ;  /* 0x000000f640f6722b */ /* 0x000fe200000000f8 */
[----:B------:R-:W-:Y:S02]  /*7ed0*/  LDS.64 R54, [R6+0x268] ;  /* 0x0002680006367984 */ /* 0x000fe40000000a00 */
[----:B0-----:R-:W-:Y:S02]  /*7ee0*/  DFMA R62, R80, R62, R42 ;  /* 0x0000003e503e722b */ /* 0x001fe4000000002a */
[----:B------:R-:W0:Y:S06]  /*7ef0*/  LDS.64 R42, [R5+0x38] ;  /* 0x00003800052a7984 */ /* 0x000e2c0000000a00 */
[----:B---3--:R-:W-:-:S02]  /*7f00*/  DFMA R62, R74, R66, R62 ;  /* 0x000000424a3e722b */ /* 0x008fc4000000003e */
[C---:B------:R-:W-:Y:S01]  /*7f10*/  DFMA R140, R60.reuse, R140, R144 ;  /* 0x0000008c3c8c722b */ /* 0x040fe20000000090 */
[----:B------:R-:W3:Y:S01]  /*7f20*/  LDS.64 R66, [R5+0x40] ;  /* 0x0000400005427984 */ /* 0x000ee20000000a00 */
[----:B------:R-:W-:-:S04]  /*7f30*/  DFMA R244, R60, R244, R246 ;  /* 0x000000f43cf4722b */ /* 0x000fc800000000f6 */
[----:B------:R-:W-:Y:S02]  /*7f40*/  DFMA R62, R68, R70, R62 ;  /* 0x00000046443e722b */ /* 0x000fe4000000003e */
[C---:B------:R-:W-:Y:S02]  /*7f50*/  DFMA R58, R56.reuse, R58, R140 ;  /* 0x0000003a383a722b */ /* 0x040fe4000000008c */
[----:B------:R-:W-:-:S04]  /*7f60*/  DFMA R242, R56, R242, R244 ;  /* 0x000000f238f2722b */ /* 0x000fc800000000f4 */
[----:B-1----:R-:W-:Y:S02]  /*7f70*/  DFMA R48, R64, R48, R62 ;  /* 0x000000304030722b */ /* 0x002fe4000000003e */
[----:B------:R-:W1:Y:S01]  /*7f80*/  LDS.64 R62, [R6+0x2c0] ;  /* 0x0002c000063e7984 */ /* 0x000e620000000a00 */
[C---:B------:R-:W-:Y:S02]  /*7f90*/  DFMA R52, R50.reuse, R52, R58 ;  /* 0x000000343234722b */ /* 0x040fe4000000003a */
[----:B------:R-:W-:-:S03]  /*7fa0*/  DFMA R240, R50, R240, R242 ;  /* 0x000000f032f0722b */ /* 0x000fc600000000f2 */
[----:B--2---:R-:W-:Y:S02]  /*7fb0*/  DFMA R8, R60, R8, R48 ;  /* 0x000000083c08722b */ /* 0x004fe40000000030 */
[----:B------:R-:W2:Y:S01]  /*7fc0*/  LDS.64 R48, [R5+0x48] ;  /* 0x0000480005307984 */ /* 0x000ea20000000a00 */
[C---:B------:R-:W-:Y:S02]  /*7fd0*/  DFMA R40, R46.reuse, R40, R52 ;  /* 0x000000282e28722b */ /* 0x040fe40000000034 */
[----:B------:R-:W-:-:S03]  /*7fe0*/  DFMA R238, R46, R238, R240 ;  /* 0x000000ee2eee722b */ /* 0x000fc600000000f0 */
[----:B0-----:R-:W-:Y:S01]  /*7ff0*/  DFMA R8, R56, R42, R8 ;  /* 0x0000002a3808722b */ /* 0x001fe20000000008 */
[----:B------:R-:W0:Y:S04]  /*8000*/  LDS.64 R42, [R6+0x318] ;  /* 0x00031800062a7984 */ /* 0x000e280000000a00 */
[C---:B------:R-:W-:Y:S02]  /*8010*/  DFMA R236, R44.reuse, R236, R238 ;  /* 0x000000ec2cec722b */ /* 0x040fe400000000ee */
[----:B------:R-:W-:Y:S01]  /*8020*/  DFMA R36, R44, R36, R40 ;  /* 0x000000242c24722b */ /* 0x000fe20000000028 */
[----:B------:R-:W-:Y:S01]  /*8030*/  LDS.64 R6, [R6+0x370] ;  /* 0x0003700006067984 */ /* 0x000fe20000000a00 */
[----:B------:R-:W-:-:S03]  /*8040*/  DFMA R8, R50, R54, R8 ;  /* 0x000000363208722b */ /* 0x000fc60000000008 */
[----:B------:R-:W4:Y:S01]  /*8050*/  LDS.64 R40, [R5+0x50] ;  /* 0x0000500005287984 */ /* 0x000f220000000a00 */
[----:B------:R-:W-:-:S04]  /*8060*/  DFMA R234, R38, R234, R236 ;  /* 0x000000ea26ea722b */ /* 0x000fc800000000ec */
[----:B---3--:R-:W-:Y:S02]  /*8070*/  DFMA R8, R46, R66, R8 ;  /* 0x000000422e08722b */ /* 0x008fe40000000008 */
[----:B------:R-:W-:Y:S02]  /*8080*/  DMUL R216, R216, R226 ;  /* 0x000000e2d8d87228 */ /* 0x000fe40000000000 */
[----:B------:R-:W-:Y:S02]  /*8090*/  DFMA R228, R34, R228, R234 ;  /* 0x000000e422e4722b */ /* 0x000fe400000000ea */
[----:B------:R-:W-:Y:S02]  /*80a0*/  DFMA R32, R38, R32, R36 ;  /* 0x000000202620722b */ /* 0x000fe40000000024 */
[----:B-1----:R-:W-:Y:S02]  /*80b0*/  DFMA R8, R44, R62, R8 ;  /* 0x0000003e2c08722b */ /* 0x002fe40000000008 */
[----:B------:R-:W-:-:S02]  /*80c0*/  DFMA R216, R224, R204, R216 ;  /* 0x000000cce0d8722b */ /* 0x000fc400000000d8 */
[----:B------:R-:W-:Y:S02]  /*80d0*/  DFMA R228, R28, R230, R228 ;  /* 0x000000e61ce4722b */ /* 0x000fe400000000e4 */
[----:B------:R-:W-:Y:S01]  /*80e0*/  DFMA R30, R34, R30, R32 ;  /* 0x0000001e221e722b */ /* 0x000fe20000000020 */
[----:B------:R-:W-:Y:S06]  /*80f0*/  BAR.SYNC.DEFER_BLOCKING 0x0 ;  /* 0x0000000000007b1d */ /* 0x000fec0000010000 */
[----:B------:R-:W-:Y:S02]  /*8100*/  DMUL R168, R168, R174 ;  /* 0x000000aea8a87228 */ /* 0x000fe40000000000 */
[----:B--2---:R-:W-:-:S02]  /*8110*/  DFMA R8, R38, R48, R8 ;  /* 0x000000302608722b */ /* 0x004fc40000000008 */
        /* <DEDUP_REMOVED lines=9> */
[-C--:B------:R-:W-:Y:S02]  /*81b0*/  DFMA R192, R210, R184.reuse, R192 ;  /* 0x000000b8d2c0722b */ /* 0x080fe400000000c0 */
        /* <DEDUP_REMOVED lines=52> */
[----:B------:R-:W1:Y:S01]  /*8500*/  LDCU.64 UR54, c[0x3][0x8f8] ;  /* 0x00c11f00ff3677ac */ /* 0x000e620008000a00 */
[----:B------:R-:W-:Y:S01]  /*8510*/  BSSY.RECONVERGENT B0, `(.L_x_172) ;  /* 0x0000105000007945 */ /* 0x000fe20003800200 */
[----:B------:R-:W-:Y:S08]  /*8520*/  BAR.SYNC.DEFER_BLOCKING 0x0 ;  /* 0x0000000000007b1d */ /* 0x000ff00000010000 */
[----:B------:R-:W-:Y:S06]  /*8530*/  BAR.SYNC.DEFER_BLOCKING 0x0 ;  /* 0x0000000000007b1d */ /* 0x000fec0000010000 */
[----:B------:R-:W-:Y:S04]  /*8540*/  LDS.64 R8, [R3] ;  /* 0x0000000003087984 */ /* 0x000fe80000000a00 */
[----:B------:R-:W2:Y:S04]  /*8550*/  LDS.64 R10, [R3+0x50] ;  /* 0x00005000030a7984 */ /* 0x000ea80000000a00 */
[----:B------:R-:W-:Y:S04]  /*8560*/  LDS.64 R22, [R3+0x8] ;  /* 0x0000080003167984 */ /* 0x000fe80000000a00 */
[----:B------:R-:W3:Y:S04]  /*8570*/  LDS.64 R24, [R3+0x48] ;  /* 0x0000480003187984 */ /* 0x000ee80000000a00 */
[----:B------:R-:W-:Y:S04]  /*8580*/  LDS.64 R26, [R3+0x10] ;  /* 0x00001000031a7984 */ /* 0x000fe80000000a00 */
[----:B------:R-:W4:Y:S04]  /*8590*/  LDS.64 R28, [R3+0x40] ;  /* 0x00004000031c7984 */ /* 0x000f280000000a00 */
[----:B------:R-:W-:Y:S04]  /*85a0*/  LDS.64 R30, [R3+0x18] ;  /* 0x00001800031e7984 */ /* 0x000fe80000000a00 */
[----:B------:R-:W1:Y:S01]  /*85b0*/  LDS.64 R32, [R3+0x38] ;  /* 0x0000380003207984 */ /* 0x000e620000000a00 */
[----:B--2---:R-:W-:-:S02]  /*85c0*/  DADD R20, R8, R10 ;  /* 0x0000000008147229 */ /* 0x004fc4000000000a */
[----:B------:R-:W-:Y:S02]  /*85d0*/  DADD R8, R8, -R10 ;  /* 0x0000000008087229 */ /* 0x000fe4000000080a */
[C-C-:B---3--:R-:W-:Y:S02]  /*85e0*/  DADD R10, R22.reuse, R24.reuse ;  /* 0x00000000160a7229 */ /* 0x148fe40000000018 */
[----:B------:R-:W-:Y:S02]  /*85f0*/  DADD R22, R22, -R24 ;  /* 0x0000000016167229 */ /* 0x000fe40000000818 */
[C---:B------:R-:W-:Y:S01]  /*8600*/  DFMA R34, R20.reuse, UR4, RZ ;  /* 0x0000000414227c2b */ /* 0x040fe200080000ff */
[----:B------:R-:W-:Y:S01]  /*8610*/  LDS.64 R24, [R3+0x30] ;  /* 0x0000300003187984 */ /* 0x000fe20000000a00 */
[C---:B------:R-:W-:Y:S02]  /*8620*/  DFMA R40, R20.reuse, R4, RZ ;  /* 0x000000041428722b */ /* 0x040fe400000000ff */
[C---:B------:R-:W-:Y:S01]  /*8630*/  DFMA R44, R20.reuse, UR36, RZ ;  /* 0x00000024142c7c2b */ /* 0x040fe200080000ff */
[----:B------:R-:W2:Y:S01]  /*8640*/  LDCU.64 UR36, c[0x3][0x910] ;  /* 0x00c12200ff2477ac */ /* 0x000ea20008000a00 */
[----:B------:R-:W-:Y:S01]  /*8650*/  DFMA R48, R20, UR46, RZ ;  /* 0x0000002e14307c2b */ /* 0x000fe200080000ff */
[----:B------:R-:W3:Y:S01]  /*8660*/  LDS.64 R20, [R3+0x20] ;  /* 0x0000200003147984 */ /* 0x000ee20000000a00 */
[C---:B------:R-:W-:Y:S01]  /*8670*/  DFMA R46, R8.reuse, UR38, RZ ;  /* 0x00000026082e7c2b */ /* 0x040fe200080000ff */
[----:B------:R-:W1:Y:S01]  /*8680*/  LDCU.64 UR46, c[0x3][0x758] ;  /* 0x00c0eb00ff2e77ac */ /* 0x000e620008000a00 */
[----:B------:R-:W-:-:S02]  /*8690*/  DFMA R36, R8, UR8, RZ ;  /* 0x0000000808247c2b */ /* 0x000fc400080000ff */
[C---:B------:R-:W-:Y:S01]  /*86a0*/  DFMA R42, R8.reuse, R6, RZ ;  /* 0x00000006082a722b */ /* 0x040fe200000000ff */
[----:B------:R-:W2:Y:S01]  /*86b0*/  LDCU.64 UR38, c[0x3][0x770] ;  /* 0x00c0ee00ff2677ac */ /* 0x000ea20008000a00 */
[----:B------:R-:W-:Y:S02]  /*86c0*/  DFMA R50, R8, UR50, RZ ;  /* 0x0000003208327c2b */ /* 0x000fe400080000ff */
[----:B------:R-:W-:Y:S02]  /*86d0*/  DFMA R38, R10, UR12, R34 ;  /* 0x0000000c0a267c2b */ /* 0x000fe40008000022 */
[----:B------:R-:W-:Y:S01]  /*86e0*/  DFMA R46, R22, UR42, R46 ;  /* 0x0000002a162e7c2b */ /* 0x000fe2000800002e */
[----:B------:R-:W3:Y:S01]  /*86f0*/  LDS.64 R34, [R3+0x28] ;  /* 0x0000280003227984 */ /* 0x000ee20000000a00 */
[----:B----4-:R-:W-:Y:S01]  /*8700*/  DADD R8, R26, R28 ;  /* 0x000000001a087229 */ /* 0x010fe2000000001c */
[----:B------:R-:W4:Y:S01]  /*8710*/  LDCU.64 UR42, c[0x3][0x778] ;  /* 0x00c0ef00ff2a77ac */ /* 0x000f220008000a00 */
[----:B------:R-:W-:-:S02]  /*8720*/  DFMA R40, R10, UR24, R40 ;  /* 0x000000180a287c2b */ /* 0x000fc40008000028 */
        /* <DEDUP_REMOVED lines=9> */
[----:B-1----:R-:W-:Y:S01]  /*87c0*/  DFMA R48, R8, UR46, R48 ;  /* 0x0000002e08307c2b */ /* 0x002fe20008000030 */
[----:B------:R-:W0:Y:S01]  /*87d0*/  LDCU.64 UR44, c[0x3][0x938] ;  /* 0x00c12700ff2c77ac */ /* 0x000e220008000a00 */
[----:B--2---:R-:W-:Y:S02]  /*87e0*/  DFMA R46, R26, UR36, R46 ;  /* 0x000000241a2e7c2b */ /* 0x004fe4000800002e */
[----:B------:R-:W-:Y:S01]  /*87f0*/  DADD R8, R30, R32 ;  /* 0x000000001e087229 */ /* 0x000fe20000000020 */
[----:B------:R-:W1:Y:S01]  /*8800*/  LDCU.64 UR36, c[0x3][0x798] ;  /* 0x00c0f300ff2477ac */ /* 0x000e620008000a00 */
[----:B------:R-:W-:Y:S01]  /*8810*/  DFMA R42, R22, UR26, R42 ;  /* 0x0000001a162a7c2b */ /* 0x000fe2000800002a */
[----:B------:R-:W2:Y:S05]  /*8820*/  LDCU.64 UR26, c[0x3][0x930] ;  /* 0x00c12600ff1a77ac */ /* 0x000eaa0008000a00 */
[----:B------:R-:W-:-:S02]  /*8830*/  DFMA R38, R8, UR48, R38 ;  /* 0x0000003008267c2b */ /* 0x000fc40008000026 */
[C---:B------:R-:W-:Y:S01]  /*8840*/  DFMA R40, R8.reuse, UR22, R40 ;  /* 0x0000001608287c2b */ /* 0x040fe20008000028 */
[----:B------:R-:W0:Y:S01]  /*8850*/  LDCU.64 UR22, c[0x3][0x950] ;  /* 0x00c12a00ff1677ac */ /* 0x000e220008000a00 */
[C---:B------:R-:W-:Y:S02]  /*8860*/  DFMA R44, R8.reuse, UR38, R44 ;  /* 0x00000026082c7c2b */ /* 0x040fe4000800002c */
[----:B----4-:R-:W-:Y:S02]  /*8870*/  DFMA R48, R8, UR42, R48 ;  /* 0x0000002a08307c2b */ /* 0x010fe40008000030 */
[----:B---3--:R-:W-:Y:S02]  /*8880*/  DADD R8, R20, R24 ;  /* 0x0000000014087229 */ /* 0x008fe40000000018 */
[----:B------:R-:W-:Y:S01]  /*8890*/  DFMA R42, R26, UR34, R42 ;  /* 0x000000221a2a7c2b */ /* 0x000fe2000800002a */
[----:B------:R-:W3:Y:S01]  /*88a0*/  LDCU.64 UR34, c[0x3][0x7b0] ;  /* 0x00c0f600ff2277ac */ /* 0x000ee20008000a00 */
[----:B------:R-:W-:-:S02]  /*88b0*/  DADD R30, R30, -R32 ;  /* 0x000000001e1e7229 */ /* 0x000fc40000000820 */
[C---:B------:R-:W-:Y:S02]  /*88c0*/  DFMA R36, R22.reuse, UR20, R36 ;  /* 0x0000001416247c2b */ /* 0x040fe40008000024 */
[----:B------:R-:W-:Y:S02]  /*88d0*/  DFMA R50, R22, UR54, R50 ;  /* 0x0000003616327c2b */ /* 0x000fe40008000032 */
[C---:B------:R-:W-:Y:S02]  /*88e0*/  DFMA R38, R8.reuse, R16, R38 ;  /* 0x000000100826722b */ /* 0x040fe40000000026 */
[C---:B------:R-:W-:Y:S01]  /*88f0*/  DFMA R40, R8.reuse, UR16, R40 ;  /* 0x0000001008287c2b */ /* 0x040fe20008000028 */
[----:B------:R-:W4:Y:S01]  /*8900*/  LDCU.64 UR16, c[0x3][0x970] ;  /* 0x00c12e00ff1077ac */ /* 0x000f220008000a00 */
[C---:B------:R-:W-:Y:S02]  /*8910*/  DFMA R44, R8.reuse, UR30, R44 ;  /* 0x0000001e082c7c2b */ /* 0x040fe4000800002c */
[----:B-1----:R-:W-:Y:S01]  /*8920*/  DFMA R48, R8, UR36, R48 ;  /* 0x0000002408307c2b */ /* 0x002fe20008000030 */
[----:B------:R-:W1:Y:S01]  /*8930*/  LDCU.64 UR30, c[0x3][0x978] ;  /* 0x00c12f00ff1e77ac */ /* 0x000e620008000a00 */
[----:B------:R-:W-:Y:S01]  /*8940*/  DFMA R42, R30, UR18, R42 ;  /* 0x000000121e2a7c2b */ /* 0x000fe2000800002a */
[----:B------:R-:W1:Y:S01]  /*8950*/  S2R R8, SR_TID.X ;  /* 0x0000000000087919 */ /* 0x000e620000002100 */
[----:B------:R-:W3:Y:S01]  /*8960*/  LDCU.64 UR18, c[0x3][0x958] ;  /* 0x00c12b00ff1277ac */ /* 0x000ee20008000a00 */
[----:B------:R-:W-:-:S02]  /*8970*/  DFMA R36, R26, UR32, R36 ;  /* 0x000000201a247c2b */ /* 0x000fc40008000024 */
[----:B------:R-:W-:Y:S02]  /*8980*/  DFMA R50, R26, UR40, R50 ;  /* 0x000000281a327c2b */ /* 0x000fe40008000032 */
[----:B--2---:R-:W-:Y:S01]  /*8990*/  DFMA R46, R30, UR26, R46 ;  /* 0x0000001a1e2e7c2b */ /* 0x004fe2000800002e */
[----:B------:R-:W2:Y:S01]  /*89a0*/  LDCU.64 UR26, c[0x3][0x7b8] ;  /* 0x00c0f700ff1a77ac */ /* 0x000ea20008000a00 */
[----:B------:R-:W-:Y:S02]  /*89b0*/  DADD R20, R20, -R24 ;  /* 0x0000000014147229 */ /* 0x000fe40000000818 */
[C---:B------:R-:W-:Y:S02]  /*89c0*/  DFMA R36, R30.reuse, R12, R36 ;  /* 0x0000000c1e24722b */ /* 0x040fe40000000024 */
[----:B0-----:R-:W-:Y:S02]  /*89d0*/  DFMA R50, R30, UR44, R50 ;  /* 0x0000002c1e327c2b */ /* 0x001fe40008000032 */
[----:B------:R-:W-:-:S02]  /*89e0*/  DADD R10, R34, R34 ;  /* 0x00000000220a7229 */ /* 0x000fc40000000022 */
[----:B------:R-:W-:Y:S02]  /*89f0*/  DADD R34, R34, -R34 ;  /* 0x0000000022227229 */ /* 0x000fe40000000822 */
[C---:B------:R-:W-:Y:S02]  /*8a00*/  DFMA R36, R20.reuse, R14, R36 ;  /* 0x0000000e1424722b */ /* 0x040fe40000000024 */
[----:B------:R-:W-:Y:S02]  /*8a10*/  DFMA R42, R20, UR6, R42 ;  /* 0x00000006142a7c2b */ /* 0x000fe4000800002a */
[----:B------:R-:W-:Y:S02]  /*8a20*/  DMUL R22, R10, 0.5 ;  /* 0x3fe000000a167828 */ /* 0x000fe40000000000 */
[C---:B------:R-:W-:Y:S02]  /*8a30*/  DFMA R46, R20.reuse, UR22, R46 ;  /* 0x00000016142e7c2b */ /* 0x040fe4000800002e */
[----:B---3--:R-:W-:Y:S01]  /*8a40*/  DFMA R50, R20, UR18, R50 ;  /* 0x0000001214327c2b */ /* 0x008fe20008000032 */
[----:B------:R-:W-:-:S02]  /*8a50*/  IMAD.U32 R10, RZ, RZ, UR14 ;  /* 0x0000000eff0a7e24 */ /* 0x000fc4000f8e00ff */
[----:B------:R-:W-:Y:S01]  /*8a60*/  IMAD.U32 R11, RZ, RZ, UR15 ;  /* 0x0000000fff0b7e24 */ /* 0x000fe2000f8e00ff */
[C---:B------:R-:W-:Y:S02]  /*8a70*/  DFMA R38, R22.reuse, R18, R38 ;  /* 0x000000121626722b */ /* 0x040fe40000000026 */
[C---:B------:R-:W-:Y:S02]  /*8a80*/  DFMA R40, R22.reuse, UR10, R40 ;  /* 0x0000000a16287c2b */ /* 0x040fe40008000028 */
[C---:B------:R-:W-:Y:S02]  /*8a90*/  DFMA R44, R22.reuse, UR34, R44 ;  /* 0x00000022162c7c2b */ /* 0x040fe4000800002c */
[----:B--2---:R-:W-:Y:S02]  /*8aa0*/  DFMA R48, R22, UR26, R48 ;  /* 0x0000001a16307c2b */ /* 0x004fe40008000030 */
[C---:B------:R-:W-:Y:S02]  /*8ab0*/  DFMA R36, R34.reuse, R10, R36 ;  /* 0x0000000a2224722b */ /* 0x040fe40000000024 */
[----:B------:R-:W-:-:S02]  /*8ac0*/  DFMA R42, R34, UR24, R42 ;  /* 0x00000018222a7c2b */ /* 0x000fc4000800002a */
[C---:B----4-:R-:W-:Y:S02]  /*8ad0*/  DFMA R46, R34.reuse, UR16, R46 ;  /* 0x00000010222e7c2b */ /* 0x050fe4000800002e */
[----:B-1----:R-:W-:Y:S01]  /*8ae0*/  DFMA R50, R34, UR30, R50 ;  /* 0x0000001e22327c2b */ /* 0x002fe20008000032 */
[----:B------:R-:W-:Y:S01]  /*8af0*/  ISETP.GT.U32.AND P2, PT, R8, 0x57, PT ;  /* 0x000000570800780c */ /* 0x000fe20003f44070 */
[----:B------:R-:W-:Y:S02]  /*8b00*/  DADD R20, R38, R36 ;  /* 0x0000000026147229 */ /* 0x000fe40000000024 */
[----:B------:R-:W-:Y:S02]  /*8b10*/  DADD R22, R40, R42 ;  /* 0x0000000028167229 */ /* 0x000fe4000000002a */
[----:B------:R-:W-:Y:S02]  /*8b20*/  DADD R24, R44, R46 ;  /* 0x000000002c187229 */ /* 0x000fe4000000002e */
[----:B------:R-:W-:-:S02]  /*8b30*/  DADD R26, R48, R50 ;  /* 0x00000000301a7229 */ /* 0x000fc40000000032 */
        /* <DEDUP_REMOVED lines=27> */
[----:B------:R-:W3:Y:S03]  /*8cf0*/  LDCU.64 UR62, c[0x3][0x738] ;  /* 0x00c0e700ff3e77ac */ /* 0x000ee60008000a00 */
[----:B------:R-:W1:Y:S01]  /*8d00*/  LDS.64 R16, [R3+0x318] ;  /* 0x0003180003107984 */ /* 0x000e620000000a00 */
[----:B------:R-:W2:Y:S03]  /*8d10*/  LDCU.64 UR66, c[0x3][0x8c8] ;  /* 0x00c11900ff4277ac */ /* 0x000ea60008000a00 */
[----:B------:R-:W-:Y:S01]  /*8d20*/  LDS.64 R20, [R3+0xb0] ;  /* 0x0000b00003147984 */ /* 0x000fe20000000a00 */
[----:B------:R-:W3:Y:S03]  /*8d30*/  LDCU.64 UR52, c[0x3][0x8d0] ;  /* 0x00c11a00ff3477ac */ /* 0x000ee60008000a00 */
[----:B------:R-:W3:Y:S01]  /*8d40*/  LDS.64 R22, [R3+0x2c0] ;  /* 0x0002c00003167984 */ /* 0x000ee20000000a00 */
[----:B------:R-:W3:Y:S03]  /*8d50*/  LDCU.64 UR56, c[0x3][0x8f0] ;  /* 0x00c11e00ff3877ac */ /* 0x000ee60008000a00 */
[----:B------:R-:W-:Y:S01]  /*8d60*/  LDS.64 R24, [R3+0x108] ;  /* 0x0001080003187984 */ /* 0x000fe20000000a00 */
[----:B------:R-:W3:Y:S03]  /*8d70*/  LDCU.64 UR44, c[0x3][0x8e8] ;  /* 0x00c11d00ff2c77ac */ /* 0x000ee60008000a00 */
[----:B------:R-:W3:Y:S01]  /*8d80*/  LDS.64 R26, [R3+0x268] ;  /* 0x00026800031a7984 */ /* 0x000ee20000000a00 */
[----:B------:R-:W3:Y:S01]  /*8d90*/  LDCU.64 UR42, c[0x3][0x748] ;  /* 0x00c0e900ff2a77ac */ /* 0x000ee20008000a00 */
[----:B------:R-:W3:Y:S01]  /*8da0*/  LDCU.64 UR64, c[0x3][0x8f8] ;  /* 0x00c11f00ff4077ac */ /* 0x000ee20008000a00 */
[----:B------:R-:W3:Y:S01]  /*8db0*/  LDCU.64 UR38, c[0x3][0x750] ;  /* 0x00c0ea00ff2677ac */ /* 0x000ee20008000a00 */
[----:B------:R-:W3:Y:S01]  /*8dc0*/  LDCU.64 UR40, c[0x3][0x908] ;  /* 0x00c12100ff2877ac */ /* 0x000ee20008000a00 */
[C-C-:B----4-:R-:W-:Y:S01]  /*8dd0*/  DADD R10, R4.reuse, R6.reuse ;  /* 0x00000000040a7229 */ /* 0x150fe20000000006 */
[----:B------:R-:W4:Y:S01]  /*8de0*/  LDCU.64 UR36, c[0x3][0x920] ;  /* 0x00c12400ff2477ac */ /* 0x000f220008000a00 */
[----:B------:R-:W-:Y:S01]  /*8df0*/  DADD R12, R4, -R6 ;  /* 0x00000000040c7229 */ /* 0x000fe20000000806 */
[----:B0-----:R-:W-:Y:S01]  /*8e00*/  IMAD.U32 R4, RZ, RZ, UR60 ;  /* 0x0000003cff047e24 */ /* 0x001fe2000f8e00ff */
[----:B------:R-:W0:Y:S01]  /*8e10*/  LDCU.64 UR34, c[0x3][0x768] ;  /* 0x00c0ed00ff2277ac */ /* 0x000e220008000a00 */
[----:B------:R-:W-:-:S03]  /*8e20*/  IMAD.U32 R5, RZ, RZ, UR61 ;  /* 0x0000003dff057e24 */ /* 0x000fc6000f8e00ff */
[----:B------:R-:W-:Y:S01]  /*8e30*/  DFMA R28, R10, UR4, RZ ;  /* 0x000000040a1c7c2b */ /* 0x000fe200080000ff */
[----:B------:R-:W4:Y:S01]  /*8e40*/  LDCU.64 UR60, c[0x3][0x8d8] ;  /* 0x00c11b00ff3c77ac */ /* 0x000f220008000a00 */
[--C-:B-1----:R-:W-:Y:S01]  /*8e50*/  DADD R18, R14, R16.reuse ;  /* 0x000000000e127229 */ /* 0x102fe20000000010 */
[----:B--2---:R-:W-:Y:S01]  /*8e60*/  IMAD.U32 R6, RZ, RZ, UR66 ;  /* 0x00000042ff067e24 */ /* 0x004fe2000f8e00ff */
[C---:B------:R-:W-:Y:S01]  /*8e70*/  DFMA R34, R10.reuse, UR50, RZ ;  /* 0x000000320a227c2b */ /* 0x040fe200080000ff */
[----:B------:R-:W-:Y:S01]  /*8e80*/  IMAD.U32 R7, RZ, RZ, UR67 ;  /* 0x00000043ff077e24 */ /* 0x000fe2000f8e00ff */
[C---:B------:R-:W-:Y:S01]  /*8e90*/  DFMA R30, R10.reuse, R4, RZ ;  /* 0x000000040a1e722b */ /* 0x040fe200000000ff */
[----:B------:R-:W1:Y:S01]  /*8ea0*/  LDCU.64 UR50, c[0x3][0x910] ;  /* 0x00c12200ff3277ac */ /* 0x000e620008000a00 */
[----:B------:R-:W-:Y:S02]  /*8eb0*/  DFMA R10, R10, UR58, RZ ;  /* 0x0000003a0a0a7c2b */ /* 0x000fe400080000ff */
[----:B------:R-:W-:Y:S01]  /*8ec0*/  DADD R14, R14, -R16 ;  /* 0x000000000e0e7229 */ /* 0x000fe20000000810 */
[----:B------:R-:W2:Y:S01]  /*8ed0*/  LDCU.64 UR30, c[0x3][0x928] ;  /* 0x00c12500ff1e77ac */ /* 0x000ea20008000a00 */
[C---:B------:R-:W-:Y:S01]  /*8ee0*/  DFMA R32, R18.reuse, UR12, R28 ;  /* 0x0000000c12207c2b */ /* 0x040fe2000800001c */
[----:B------:R-:W-:Y:S01]  /*8ef0*/  LDS.64 R16, [R3+0x160] ;  /* 0x0001600003107984 */ /* 0x000fe20000000a00 */
[C---:B-----5:R-:W-:Y:S01]  /*8f00*/  DFMA R40, R18.reuse, UR54, R34 ;  /* 0x0000003612287c2b */ /* 0x060fe20008000022 */
[----:B------:R-:W5:Y:S01]  /*8f10*/  LDCU.64 UR54, c[0x3][0x918] ;  /* 0x00c12300ff3677ac */ /* 0x000f620008000a00 */
[C---:B---3--:R-:W-:Y:S01]  /*8f20*/  DFMA R36, R18.reuse, UR46, R30 ;  /* 0x0000002e12247c2b */ /* 0x048fe2000800001e */
[----:B------:R-:W3:Y:S01]  /*8f30*/  LDS.64 R28, [R3+0x210] ;  /* 0x00021000031c7984 */ /* 0x000ee20000000a00 */
[----:B------:R-:W-:Y:S01]  /*8f40*/  DFMA R42, R18, UR62, R10 ;  /* 0x0000003e122a7c2b */ /* 0x000fe2000800000a */
[----:B------:R-:W2:Y:S01]  /*8f50*/  LDCU.64 UR46, c[0x3][0x770] ;  /* 0x00c0ee00ff2e77ac */ /* 0x000ea20008000a00 */
[C---:B------:R-:W-:Y:S01]  /*8f60*/  DFMA R38, R12.reuse, UR52, RZ ;  /* 0x000000340c267c2b */ /* 0x040fe200080000ff */
[----:B------:R-:W3:Y:S01]  /*8f70*/  LDS.64 R18, [R3+0x1b8] ;  /* 0x0001b80003127984 */ /* 0x000ee20000000a00 */
[----:B------:R-:W-:Y:S01]  /*8f80*/  DFMA R34, R12, R6, RZ ;  /* 0x000000060c22722b */ /* 0x000fe200000000ff */
[----:B------:R-:W0:Y:S01]  /*8f90*/  LDCU.64 UR52, c[0x3][0x758] ;  /* 0x00c0eb00ff3477ac */ /* 0x000e220008000a00 */
[----:B------:R-:W-:-:S02]  /*8fa0*/  DADD R10, R20, R22 ;  /* 0x00000000140a7229 */ /* 0x000fc40000000016 */
[C---:B------:R-:W-:Y:S01]  /*8fb0*/  DFMA R30, R12.reuse, UR8, RZ ;  /* 0x000000080c1e7c2b */ /* 0x040fe200080000ff */
[----:B------:R-:W3:Y:S01]  /*8fc0*/  LDCU.64 UR24, c[0x3][0x780] ;  /* 0x00c0f000ff1877ac */ /* 0x000ee20008000a00 */
[----:B----4-:R-:W-:Y:S02]  /*8fd0*/  DFMA R12, R12, UR60, RZ ;  /* 0x0000003c0c0c7c2b */ /* 0x010fe400080000ff */
[C---:B------:R-:W-:Y:S01]  /*8fe0*/  DFMA R38, R14.reuse, UR56, R38 ;  /* 0x000000380e267c2b */ /* 0x040fe20008000026 */
[----:B------:R-:W4:Y:S01]  /*8ff0*/  LDCU.64 UR56, c[0x3][0x778] ;  /* 0x00c0ef00ff3877ac */ /* 0x000f220008000a00 */
[----:B------:R-:W-:Y:S02]  /*9000*/  DFMA R34, R14, UR44, R34 ;  /* 0x0000002c0e227c2b */ /* 0x000fe40008000022 */
[----:B------:R-:W-:Y:S01]  /*9010*/  DADD R20, R20, -R22 ;  /* 0x0000000014147229 */ /* 0x000fe20000000816 */
        /* <DEDUP_REMOVED lines=8> */
[----:B0-----:R-:W-:Y:S01]  /*90a0*/  DFMA R42, R10, UR52, R42 ;  /* 0x000000340a2a7c2b */ /* 0x001fe2000800002a */
[----:B------:R-:W0:Y:S01]  /*90b0*/  LDCU.64 UR38, c[0x3][0x790] ;  /* 0x00c0f200ff2677ac */ /* 0x000e220008000a00 */
[----:B------:R-:W-:-:S02]  /*90c0*/  DADD R10, R24, R26 ;  /* 0x00000000180a7229 */ /* 0x000fc4000000001a */
[C---:B-1----:R-:W-:Y:S01]  /*90d0*/  DFMA R38, R20.reuse, UR50, R38 ;  /* 0x0000003214267c2b */ /* 0x042fe20008000026 */
[----:B------:R-:W1:Y:S01]  /*90e0*/  LDCU.64 UR50, c[0x3][0x798] ;  /* 0x00c0f300ff3277ac */ /* 0x000e620008000a00 */
[----:B------:R-:W-:Y:S02]  /*90f0*/  DFMA R34, R20, UR40, R34 ;  /* 0x0000002814227c2b */ /* 0x000fe40008000022 */
[----:B------:R-:W-:Y:S01]  /*9100*/  DADD R24, R24, -R26 ;  /* 0x0000000018187229 */ /* 0x000fe2000000081a */
[----:B------:R-:W0:Y:S01]  /*9110*/  LDCU.64 UR6, c[0x3][0x940] ;  /* 0x00c12800ff0677ac */ /* 0x000e220008000a00 */
[C---:B------:R-:W-:Y:S02]  /*9120*/  DFMA R30, R20.reuse, UR32, R30 ;  /* 0x00000020141e7c2b */ /* 0x040fe4000800001e */
[----:B-----5:R-:W-:Y:S01]  /*9130*/  DFMA R20, R20, UR54, R12 ;  /* 0x0000003614147c2b */ /* 0x020fe2000800000c */
[----:B------:R-:W5:Y:S01]  /*9140*/  LDCU.64 UR22, c[0x3][0x7a0] ;  /* 0x00c0f400ff1677ac */ /* 0x000f620008000a00 */
[----:B------:R-:W-:Y:S01]  /*9150*/  IMAD.U32 R12, RZ, RZ, UR36 ;  /* 0x00000024ff0c7e24 */ /* 0x000fe2000f8e00ff */
[C---:B------:R-:W-:Y:S01]  /*9160*/  DFMA R32, R10.reuse, UR48, R32 ;  /* 0x000000300a207c2b */ /* 0x040fe20008000020 */
[----:B------:R-:W-:Y:S01]  /*9170*/  IMAD.U32 R13, RZ, RZ, UR37 ;  /* 0x00000025ff0d7e24 */ /* 0x000fe2000f8e00ff */
[C---:B------:R-:W-:Y:S01]  /*9180*/  DFMA R36, R10.reuse, UR34, R36 ;  /* 0x000000220a247c2b */ /* 0x040fe20008000024 */
[----:B------:R-:W5:Y:S01]  /*9190*/  LDCU.64 UR18, c[0x3][0x948] ;  /* 0x00c12900ff1277ac */ /* 0x000f620008000a00 */
[----:B--2---:R-:W-:-:S02]  /*91a0*/  DFMA R40, R10, UR46, R40 ;  /* 0x0000002e0a287c2b */ /* 0x004fc40008000028 */
[----:B----4-:R-:W-:Y:S01]  /*91b0*/  DFMA R42, R10, UR56, R42 ;  /* 0x000000380a2a7c2b */ /* 0x010fe2000800002a */
[----:B------:R-:W2:Y:S01]  /*91c0*/  LDCU.64 UR40, c[0x3][0x950] ;  /* 0x00c12a00ff2877ac */ /* 0x000ea20008000a00 */
[----:B---3--:R-:W-:Y:S02]  /*91d0*/  DADD R10, R16, R28 ;  /* 0x00000000100a7229 */ /* 0x008fe4000000001c */
[C---:B------:R-:W-:Y:S01]  /*91e0*/  DFMA R34, R24.reuse, UR30, R34 ;  /* 0x0000001e18227c2b */ /* 0x040fe20008000022 */
[----:B------:R-:W3:Y:S01]  /*91f0*/  LDCU.64 UR30, c[0x3][0x958] ;  /* 0x00c12b00ff1e77ac */ /* 0x000ee20008000a00 */
[C---:B------:R-:W-:Y:S01]  /*9200*/  DFMA R38, R24.reuse, UR44, R38 ;  /* 0x0000002c18267c2b */ /* 0x040fe20008000026 */
[----:B0-----:R-:W-:Y:S01]  /*9210*/  IMAD.U32 R14, RZ, RZ, UR6 ;  /* 0x00000006ff0e7e24 */ /* 0x001fe2000f8e00ff */
[C---:B------:R-:W-:Y:S01]  /*9220*/  DFMA R30, R24.reuse, R12, R30 ;  /* 0x0000000c181e722b */ /* 0x040fe2000000001e */
[----:B------:R-:W0:Y:S01]  /*9230*/  LDCU.64 UR16, c[0x3][0x7a8] ;  /* 0x00c0f500ff1077ac */ /* 0x000e220008000a00 */
[----:B------:R-:W-:Y:S01]  /*9240*/  DFMA R24, R24, UR42, R20 ;  /* 0x0000002a18187c2b */ /* 0x000fe20008000014 */
[----:B------:R-:W-:Y:S01]  /*9250*/  IMAD.U32 R15, RZ, RZ, UR7 ;  /* 0x00000007ff0f7e24 */ /* 0x000fe2000f8e00ff */
[----:B------:R-:W-:Y:S01]  /*9260*/  DADD R28, R16, -R28 ;  /* 0x00000000101c7229 */ /* 0x000fe2000000081c */
[----:B------:R-:W4:Y:S01]  /*9270*/  LDCU.64 UR34, c[0x3][0x7b0] ;  /* 0x00c0f600ff2277ac */ /* 0x000f220008000a00 */
[----:B------:R-:W-:Y:S01]  /*9280*/  DADD R20, R18, R18 ;  /* 0x0000000012147229 */ /* 0x000fe20000000012 */
[----:B------:R-:W-:Y:S01]  /*9290*/  IMAD.U32 R16, RZ, RZ, UR24 ;  /* 0x00000018ff107e24 */ /* 0x000fe2000f8e00ff */
[C---:B------:R-:W-:Y:S01]  /*92a0*/  DFMA R36, R10.reuse, UR26, R36 ;  /* 0x0000001a0a247c2b */ /* 0x040fe20008000024 */
[----:B------:R-:W4:Y:S01]  /*92b0*/  LDCU.64 UR36, c[0x3][0x7b8] ;  /* 0x00c0f700ff2477ac */ /* 0x000f220008000a00 */
[----:B------:R-:W-:Y:S01]  /*92c0*/  IMAD.U32 R17, RZ, RZ, UR25 ;  /* 0x00000019ff117e24 */ /* 0x000fe2000f8e00ff */
[C---:B------:R-:W-:Y:S01]  /*92d0*/  DFMA R40, R10.reuse, UR38, R40 ;  /* 0x000000260a287c2b */ /* 0x040fe20008000028 */
[----:B------:R-:W4:Y:S01]  /*92e0*/  LDCU.64 UR14, c[0x3][0x960] ;  /* 0x00c12c00ff0e77ac */ /* 0x000f220008000a00 */
[----:B-1----:R-:W-:-:S03]  /*92f0*/  DFMA R42, R10, UR50, R42 ;  /* 0x000000320a2a7c2b */ /* 0x002fc6000800002a */
[----:B------:R-:W-:Y:S01]  /*9300*/  DFMA R32, R10, R16, R32 ;  /* 0x000000100a20722b */ /* 0x000fe20000000020 */
[----:B------:R-:W1:Y:S01]  /*9310*/  LDCU.64 UR10, c[0x3][0x968] ;  /* 0x00c12d00ff0a77ac */ /* 0x000e620008000a00 */
[----:B------:R-:W-:Y:S02]  /*9320*/  DMUL R10, R20, 0.5 ;  /* 0x3fe00000140a7828 */ /* 0x000fe40000000000 */
[----:B------:R-:W-:Y:S01]  /*9330*/  DADD R20, R18, -R18 ;  /* 0x0000000012147229 */ /* 0x000fe20000000812 */
[----:B------:R-:W1:Y:S01]  /*9340*/  LDCU.64 UR24, c[0x3][0x970] ;  /* 0x00c12e00ff1877ac */ /* 0x000e620008000a00 */
[----:B-----5:R-:W-:Y:S01]  /*9350*/  IMAD.U32 R18, RZ, RZ, UR22 ;  /* 0x00000016ff127e24 */ /* 0x020fe2000f8e00ff */
[C---:B--2---:R-:W-:Y:S01]  /*9360*/  DFMA R38, R28.reuse, UR40, R38 ;  /* 0x000000281c267c2b */ /* 0x044fe20008000026 */
[----:B------:R-:W-:Y:S01]  /*9370*/  IMAD.U32 R19, RZ, RZ, UR23 ;  /* 0x00000017ff137e24 */ /* 0x000fe2000f8e00ff */
[----:B------:R-:W2:Y:S01]  /*9380*/  LDCU.64 UR26, c[0x3][0x978] ;  /* 0x00c12f00ff1a77ac */ /* 0x000ea20008000a00 */
[----:B------:R-:W-:-:S02]  /*9390*/  DFMA R34, R28, UR18, R34 ;  /* 0x000000121c227c2b */ /* 0x000fc40008000022 */
[C---:B------:R-:W-:Y:S02]  /*93a0*/  DFMA R30, R28.reuse, R14, R30 ;  /* 0x0000000e1c1e722b */ /* 0x040fe4000000001e */
[----:B---3--:R-:W-:Y:S02]  /*93b0*/  DFMA R24, R28, UR30, R24 ;  /* 0x0000001e1c187c2b */ /* 0x008fe40008000018 */
[C---:B0-----:R-:W-:Y:S02]  /*93c0*/  DFMA R36, R10.reuse, UR16, R36 ;  /* 0x000000100a247c2b */ /* 0x041fe40008000024 */
[C---:B----4-:R-:W-:Y:S02]  /*93d0*/  DFMA R40, R10.reuse, UR34, R40 ;  /* 0x000000220a287c2b */ /* 0x050fe40008000028 */
[C---:B------:R-:W-:Y:S02]  /*93e0*/  DFMA R32, R10.reuse, R18, R32 ;  /* 0x000000120a20722b */ /* 0x040fe40000000020 */
[----:B------:R-:W-:Y:S01]  /*93f0*/  DFMA R42, R10, UR36, R42 ;  /* 0x000000240a2a7c2b */ /* 0x000fe2000800002a */
[----:B------:R-:W-:Y:S01]  /*9400*/  IMAD.U32 R10, RZ, RZ, UR14 ;  /* 0x0000000eff0a7e24 */ /* 0x000fe2000f8e00ff */
[C---:B-1----:R-:W-:Y:S01]  /*9410*/  DFMA R38, R20.reuse, UR24, R38 ;  /* 0x0000001814267c2b */ /* 0x042fe20008000026 */
[----:B------:R-:W-:Y:S01]  /*9420*/  IMAD.U32 R11, RZ, RZ, UR15 ;  /* 0x0000000fff0b7e24 */ /* 0x000fe2000f8e00ff */
[----:B------:R-:W-:-:S02]  /*9430*/  DFMA R34, R20, UR10, R34 ;  /* 0x0000000a14227c2b */ /* 0x000fc40008000022 */
[----:B--2---:R-:W-:-:S03]  /*9440*/  DFMA R26, R20, UR26, R24 ;  /* 0x0000001a141a7c2b */ /* 0x004fc60008000018 */
[----:B------:R-:W-:Y:S02]  /*9450*/  DFMA R30, R20, R10, R30 ;  /* 0x0000000a141e722b */ /* 0x000fe4000000001e */
[----:B------:R-:W-:Y:S02]  /*9460*/  DADD R24, R40, R38 ;  /* 0x0000000028187229 */ /* 0x000fe40000000026 */
[----:B------:R-:W-:Y:S02]  /*9470*/  DADD R22, R36, R34 ;  /* 0x0000000024167229 */ /* 0x000fe40000000022 */
        /* <DEDUP_REMOVED lines=11> */
[----:B------:R1:W-:Y:S04]  /*9530*/  STS.64 [R3], R20 ;  /* 0x0000001403007388 */ /* 0x0003e80000000a00 */
[----:B------:R1:W-:Y:S04]  /*9540*/  STS.64 [R3+0x268], R30 ;  /* 0x0002681e03007388 */ /* 0x0003e80000000a00 */
[----:B------:R1:W-:Y:S02]  /*9550*/  STS.64 [R3+0x160], R26 ;  /* 0x0001601a03007388 */ /* 0x0003e40000000a00 */
.L_x_173:
[----:B------:R-:W-:Y:S05]  /*9560*/  BSYNC.RECONVERGENT B0 ;  /* 0x0000000000007941 */ /* 0x000fea0003800200 */
.L_x_172:
[----:B------:R-:W-:Y:S06]  /*9570*/  BAR.SYNC.DEFER_BLOCKING 0x0 ;  /* 0x0000000000007b1d */ /* 0x000fec0000010000 */
[----:B------:R-:W-:Y:S05]  /*9580*/  @P1 EXIT ;  /* 0x000000000000194d */ /* 0x000fea0003800000 */
[----:B01----:R-:W-:Y:S01]  /*9590*/  IMAD.SHL.U32 R3, R8, 0x8, RZ ;  /* 0x0000000808037824 */ /* 0x003fe200078e00ff */
[----:B------:R-:W0:Y:S04]  /*95a0*/  LDCU.128 UR16, c[0x3][0x710] ;  /* 0x00c0e200ff1077ac */ /* 0x000e280008000c00 */
[----:B------:R-:W-:Y:S01]  /*95b0*/  LOP3.LUT R3, R3, 0x38, RZ, 0xc0, !PT ;  /* 0x0000003803037812 */ /* 0x000fe200078ec0ff */
[----:B------:R-:W1:Y:S04]  /*95c0*/  LDCU.128 UR36, c[0x3][0x8d0] ;  /* 0x00c11a00ff2477ac */ /* 0x000e680008000c00 */
[----:B------:R-:W-:Y:S01]  /*95d0*/  IMAD.IADD R9, R2, 0x1, R3 ;  /* 0x0000000102097824 */ /* 0x000fe200078e0203 */
[----:B------:R-:W2:Y:S04]  /*95e0*/  LDCU.128 UR24, c[0x3][0x730] ;  /* 0x00c0e600ff1877ac */ /* 0x000ea80008000c00 */
[----:B------:R-:W-:Y:S01]  /*95f0*/  LDS.64 R2, [R9] ;  /* 0x0000000009027984 */ /* 0x000fe20000000a00 */
[----:B------:R-:W3:Y:S03]  /*9600*/  LDCU.64 UR10, c[0x3][0x728] ;  /* 0x00c0e500ff0a77ac */ /* 0x000ee60008000a00 */
[----:B------:R-:W4:Y:S01]  /*9610*/  LDS.64 R20, [R9+0x25d0] ;  /* 0x0025d00009147984 */ /* 0x000f220000000a00 */
[----:B------:R-:W5:Y:S03]  /*9620*/  LDCU.64 UR22, c[0x3][0x748] ;  /* 0x00c0e900ff1677ac */ /* 0x000f660008000a00 */
[----:B------:R-:W-:Y:S01]  /*9630*/  LDS.64 R24, [R9+0x3c8] ;  /* 0x0003c80009187984 */ /* 0x000fe20000000a00 */
[----:B------:R-:W5:Y:S03]  /*9640*/  LDCU.64 UR14, c[0x3][0x8e8] ;  /* 0x00c11d00ff0e77ac */ /* 0x000f660008000a00 */
[----:B------:R-:W0:Y:S01]  /*9650*/  LDS.64 R26, [R9+0x2208] ;  /* 0x00220800091a7984 */ /* 0x000e220000000a00 */
[----:B------:R-:W5:Y:S03]  /*9660*/  LDCU.128 UR40, c[0x3][0x770] ;  /* 0x00c0ee00ff2877ac */ /* 0x000f660008000c00 */
[----:B------:R-:W-:Y:S01]  /*9670*/  LDS.64 R28, [R9+0x790] ;  /* 0x00079000091c7984 */ /* 0x000fe20000000a00 */
[----:B------:R-:W5:Y:S03]  /*9680*/  LDCU.64 UR30, c[0x3][0x908] ;  /* 0x00c12100ff1e77ac */ /* 0x000f660008000a00 */
[----:B------:R-:W3:Y:S01]  /*9690*/  LDS.64 R30, [R9+0x1e40] ;  /* 0x001e4000091e7984 */ /* 0x000ee20000000a00 */
[----:B------:R-:W5:Y:S03]  /*96a0*/  LDCU.64 UR6, c[0x3][0x768] ;  /* 0x00c0ed00ff0677ac */ /* 0x000f660008000a00 */
[----:B------:R-:W-:Y:S04]  /*96b0*/  LDS.64 R32, [R9+0xb58] ;  /* 0x000b580009207984 */ /* 0x000fe80000000a00 */
[----:B------:R-:W5:Y:S01]  /*96c0*/  LDS.64 R34, [R9+0x1a78] ;  /* 0x001a780009227984 */ /* 0x000f620000000a00 */
[----:B----4-:R-:W-:-:S02]  /*96d0*/  DADD R22, R2, R20 ;  /* 0x0000000002167229 */ /* 0x010fc40000000014 */
[----:B------:R-:W-:Y:S02]  /*96e0*/  DADD R2, R2, -R20 ;  /* 0x0000000002027229 */ /* 0x000fe40000000814 */
[C-C-:B0-----:R-:W-:Y:S02]  /*96f0*/  DADD R20, R24.reuse, R26.reuse ;  /* 0x0000000018147229 */ /* 0x141fe4000000001a */
[----:B------:R-:W-:Y:S02]  /*9700*/  DADD R24, R24, -R26 ;  /* 0x0000000018187229 */ /* 0x000fe4000000081a */
[C---:B------:R-:W-:Y:S01]  /*9710*/  DFMA R38, R22.reuse, R4, RZ ;  /* 0x000000041626722b */ /* 0x040fe200000000ff */
[----:B------:R-:W-:Y:S01]  /*9720*/  LDS.64 R26, [R9+0xf20] ;  /* 0x000f2000091a7984 */ /* 0x000fe20000000a00 */
[C---:B------:R-:W-:Y:S02]  /*9730*/  DFMA R42, R22.reuse, UR16, RZ ;  /* 0x00000010162a7c2b */ /* 0x040fe400080000ff */
[----:B------:R-:W-:Y:S01]  /*9740*/  DFMA R46, R22, UR18, RZ ;  /* 0x00000012162e7c2b */ /* 0x000fe200080000ff */
[----:B------:R-:W0:Y:S01]  /*9750*/  LDS.64 R4, [R9+0x16b0] ;  /* 0x0016b00009047984 */ /* 0x000e220000000a00 */
[C---:B-1----:R-:W-:Y:S01]  /*9760*/  DFMA R44, R2.reuse, UR36, RZ ;  /* 0x00000024022c7c2b */ /* 0x042fe200080000ff */
[----:B------:R-:W1:Y:S01]  /*9770*/  LDCU.128 UR16, c[0x3][0x750] ;  /* 0x00c0ea00ff1077ac */ /* 0x000e620008000c00 */
[----:B------:R-:W-:-:S02]  /*9780*/  DFMA R48, R2, UR38, RZ ;  /* 0x0000002602307c2b */ /* 0x000fc400080000ff */
[----:B------:R-:W-:Y:S01]  /*9790*/  DFMA R36, R22, UR4, RZ ;  /* 0x0000000416247c2b */ /* 0x000fe200080000ff */
[----:B------:R-:W4:Y:S01]  /*97a0*/  LDCU.128 UR36, c[0x3][0x8f0] ;  /* 0x00c11e00ff2477ac */ /* 0x000f220008000c00 */
[----:B------:R-:W0:Y:S01]  /*97b0*/  LDS.64 R22, [R9+0x12e8] ;  /* 0x0012e80009167984 */ /* 0x000e220000000a00 */
[C---:B------:R-:W-:Y:S02]  /*97c0*/  DFMA R40, R2.reuse, R6, RZ ;  /* 0x000000060228722b */ /* 0x040fe400000000ff */
[----:B------:R-:W-:Y:S02]  /*97d0*/  DFMA R6, R2, UR8, RZ ;  /* 0x0000000802067c2b */ /* 0x000fe400080000ff */
[C---:B--2---:R-:W-:Y:S02]  /*97e0*/  DFMA R42, R20.reuse, UR24, R42 ;  /* 0x00000018142a7c2b */ /* 0x044fe4000800002a */
[----:B------:R-:W-:Y:S01]  /*97f0*/  DFMA R46, R20, UR26, R46 ;  /* 0x0000001a142e7c2b */ /* 0x000fe2000800002e */
[----:B------:R-:W2:Y:S01]  /*9800*/  LDCU.128 UR24, c[0x3][0x910] ;  /* 0x00c12200ff1877ac */ /* 0x000ea20008000c00 */
[----:B---3--:R-:W-:-:S02]  /*9810*/  DADD R2, R28, R30 ;  /* 0x000000001c027229 */ /* 0x008fc4000000001e */
[C---:B------:R-:W-:Y:S01]  /*9820*/  DFMA R38, R20.reuse, UR10, R38 ;  /* 0x0000000a14267c2b */ /* 0x040fe20008000026 */
[----:B------:R-:W3:Y:S01]  /*9830*/  LDCU.64 UR10, c[0x3][0x928] ;  /* 0x00c12500ff0a77ac */ /* 0x000ee20008000a00 */
[----:B------:R-:W-:Y:S02]  /*9840*/  DFMA R36, R20, UR12, R36 ;  /* 0x0000000c14247c2b */ /* 0x000fe40008000024 */
[C---:B------:R-:W-:Y:S02]  /*9850*/  DFMA R6, R24.reuse, UR20, R6 ;  /* 0x0000001418067c2b */ /* 0x040fe40008000006 */
[C---:B----4-:R-:W-:Y:S02]  /*9860*/  DFMA R44, R24.reuse, UR36, R44 ;  /* 0x00000024182c7c2b */ /* 0x050fe4000800002c */
[----:B------:R-:W-:Y:S01]  /*9870*/  DFMA R48, R24, UR38, R48 ;  /* 0x0000002618307c2b */ /* 0x000fe20008000030 */
[----:B------:R-:W4:Y:S01]  /*9880*/  LDCU.128 UR36, c[0x3][0x930] ;  /* 0x00c12600ff2477ac */ /* 0x000f220008000c00 */
[----:B-1----:R-:W-:-:S02]  /*9890*/  DFMA R42, R2, UR16, R42 ;  /* 0x00000010022a7c2b */ /* 0x002fc4000800002a */
[----:B------:R-:W-:Y:S01]  /*98a0*/  DFMA R46, R2, UR18, R46 ;  /* 0x00000012022e7c2b */ /* 0x000fe2000800002e */
[----:B------:R-:W1:Y:S01]  /*98b0*/  LDCU.128 UR16, c[0x3][0x790] ;  /* 0x00c0f200ff1077ac */ /* 0x000e620008000c00 */
[----:B------:R-:W-:Y:S02]  /*98c0*/  DADD R28, R28, -R30 ;  /* 0x000000001c1c7229 */ /* 0x000fe4000000081e */
[C---:B------:R-:W-:Y:S02]  /*98d0*/  DFMA R36, R2.reuse, UR28, R36 ;  /* 0x0000001c02247c2b */ /* 0x040fe40008000024 */
[----:B-----5:R-:W-:Y:S01]  /*98e0*/  DFMA R38, R2, UR22, R38 ;  /* 0x0000001602267c2b */ /* 0x020fe20008000026 */
[----:B------:R-:W5:Y:S01]  /*98f0*/  LDCU.64 UR22, c[0x3][0x948] ;  /* 0x00c12900ff1677ac */ /* 0x000f620008000a00 */
[----:B------:R-:W-:Y:S02]  /*9900*/  DADD R2, R32, R34 ;  /* 0x0000000020027229 */ /* 0x000fe40000000022 */
[----:B------:R-:W-:Y:S01]  /*9910*/  DFMA R40, R24, UR14, R40 ;  /* 0x0000000e18287c2b */ /* 0x000fe20008000028 */
[----:B------:R-:W5:Y:S01]  /*9920*/  LDCU.64 UR14, c[0x3][0x788] ;  /* 0x00c0f100ff0e77ac */ /* 0x000f620008000a00 */
[----:B------:R-:W-:-:S02]  /*9930*/  DFMA R24, R28, UR32, R6 ;  /* 0x000000201c187c2b */ /* 0x000fc40008000006 */
[C---:B--2---:R-:W-:Y:S02]  /*9940*/  DFMA R44, R28.reuse, UR24, R44 ;  /* 0x000000181c2c7c2b */ /* 0x044fe4000800002c */
[----:B------:R-:W-:Y:S01]  /*9950*/  DFMA R48, R28, UR26, R48 ;  /* 0x0000001a1c307c2b */ /* 0x000fe20008000030 */
[----:B------:R-:W2:Y:S01]  /*9960*/  LDCU.128 UR24, c[0x3][0x950] ;  /* 0x00c12a00ff1877ac */ /* 0x000ea20008000c00 */
[----:B------:R-:W-:Y:S02]  /*9970*/  DADD R32, R32, -R34 ;  /* 0x0000000020207229 */ /* 0x000fe40000000822 */
[----:B------:R-:W-:Y:S02]  /*9980*/  DFMA R42, R2, UR40, R42 ;  /* 0x00000028022a7c2b */ /* 0x000fe4000800002a */
[----:B0-----:R-:W-:Y:S02]  /*9990*/  DADD R6, R26, R4 ;  /* 0x000000001a067229 */ /* 0x001fe40000000004 */
[----:B------:R-:W-:Y:S01]  /*99a0*/  DFMA R40, R28, UR30, R40 ;  /* 0x0000001e1c287c2b */ /* 0x000fe20008000028 */
[----:B------:R-:W0:Y:S01]  /*99b0*/  LDCU.64 UR30, c[0x3][0x7a8] ;  /* 0x00c0f500ff1e77ac */ /* 0x000e220008000a00 */
[----:B------:R-:W-:-:S02]  /*99c0*/  DFMA R46, R2, UR42, R46 ;  /* 0x0000002a022e7c2b */ /* 0x000fc4000800002e */
[C---:B----4-:R-:W-:Y:S01]  /*99d0*/  DFMA R44, R32.reuse, UR36, R44 ;  /* 0x00000024202c7c2b */ /* 0x050fe2000800002c */
[----:B------:R-:W4:Y:S01]  /*99e0*/  LDCU.128 UR40, c[0x3][0x7b0] ;  /* 0x00c0f600ff2877ac */ /* 0x000f220008000c00 */
[----:B------:R-:W-:Y:S02]  /*99f0*/  DFMA R48, R32, UR38, R48 ;  /* 0x0000002620307c2b */ /* 0x000fe40008000030 */
[----:B-1----:R-:W-:Y:S01]  /*9a00*/  DFMA R42, R6, UR16, R42 ;  /* 0x00000010062a7c2b */ /* 0x002fe2000800002a */
[----:B------:R-:W1:Y:S01]  /*9a10*/  LDCU.128 UR36, c[0x3][0x970] ;  /* 0x00c12e00ff2477ac */ /* 0x000e620008000c00 */
[----:B------:R-:W-:Y:S02]  /*9a20*/  DADD R4, R26, -R4 ;  /* 0x000000001a047229 */ /* 0x000fe40000000804 */
[----:B------:R-:W-:Y:S01]  /*9a30*/  DADD R20, R22, R22 ;  /* 0x0000000016147229 */ /* 0x000fe20000000016 */
[----:B------:R-:W0:Y:S01]  /*9a40*/  LDCU.64 UR16, c[0x3][0x968] ;  /* 0x00c12d00ff1077ac */ /* 0x000e220008000a00 */
[----:B------:R-:W-:-:S02]  /*9a50*/  DFMA R38, R2, UR6, R38 ;  /* 0x0000000602267c2b */ /* 0x000fc40008000026 */
[----:B---3--:R-:W-:Y:S02]  /*9a60*/  DFMA R40, R32, UR10, R40 ;  /* 0x0000000a20287c2b */ /* 0x008fe40008000028 */
[----:B------:R-:W-:Y:S02]  /*9a70*/  DFMA R46, R6, UR18, R46 ;  /* 0x00000012062e7c2b */ /* 0x000fe4000800002e */
[C---:B--2---:R-:W-:Y:S02]  /*9a80*/  DFMA R44, R4.reuse, UR24, R44 ;  /* 0x00000018042c7c2b */ /* 0x044fe4000800002c */
[----:B------:R-:W-:Y:S02]  /*9a90*/  DFMA R48, R4, UR26, R48 ;  /* 0x0000001a04307c2b */ /* 0x000fe40008000030 */
[----:B------:R-:W-:Y:S02]  /*9aa0*/  DMUL R20, R20, 0.5 ;  /* 0x3fe0000014147828 */ /* 0x000fe40000000000 */
[----:B------:R-:W-:-:S02]  /*9ab0*/  DADD R22, R22, -R22 ;  /* 0x0000000016167229 */ /* 0x000fc40000000816 */
[----:B-----5:R-:W-:Y:S02]  /*9ac0*/  DFMA R38, R6, UR14, R38 ;  /* 0x0000000e06267c2b */ /* 0x020fe40008000026 */
[----:B------:R-:W-:Y:S02]  /*9ad0*/  DFMA R40, R4, UR22, R40 ;  /* 0x0000001604287c2b */ /* 0x000fe40008000028 */
[C---:B----4-:R-:W-:Y:S02]  /*9ae0*/  DFMA R42, R20.reuse, UR40, R42 ;  /* 0x00000028142a7c2b */ /* 0x050fe4000800002a */
[----:B------:R-:W-:Y:S02]  /*9af0*/  DFMA R46, R20, UR42, R46 ;  /* 0x0000002a142e7c2b */ /* 0x000fe4000800002e */
[C---:B-1----:R-:W-:Y:S02]  /*9b00*/  DFMA R44, R22.reuse, UR36, R44 ;  /* 0x00000024162c7c2b */ /* 0x042fe4000800002c */
[----:B------:R-:W-:-:S02]  /*9b10*/  DFMA R48, R22, UR38, R48 ;  /* 0x0000002616307c2b */ /* 0x000fc40008000030 */
[----:B0-----:R-:W-:Y:S02]  /*9b20*/  DFMA R38, R20, UR30, R38 ;  /* 0x0000001e14267c2b */ /* 0x001fe40008000026 */
[----:B------:R-:W-:Y:S02]  /*9b30*/  DFMA R40, R22, UR16, R40 ;  /* 0x0000001016287c2b */ /* 0x000fe40008000028 */
[----:B------:R-:W-:Y:S01]  /*9b40*/  DFMA R36, R2, UR48, R36 ;  /* 0x0000003002247c2b */ /* 0x000fe20008000024 */
[----:B------:R-:W-:Y:S10]  /*9b50*/  @!P0 EXIT ;  /* 0x000000000000894d */ /* 0x000ff40003800000 */
[----:B------:R-:W0:Y:S01]  /*9b60*/  LDC.64 R2, c[0x0][0x3c8] ;  /* 0x0000f200ff027b82 */ /* 0x000e220000000a00 */
[----:B------:R-:W-:Y:S02]  /*9b70*/  DFMA R24, R32, R12, R24 ;  /* 0x0000000c2018722b */ /* 0x000fe40000000018 */
[----:B------:R-:W-:Y:S02]  /*9b80*/  DFMA R36, R6, R16, R36 ;  /* 0x000000100624722b */ /* 0x000fe40000000024 */
[C-C-:B------:R-:W-:Y:S02]  /*9b90*/  DADD R6, R38.reuse, R40.reuse ;  /* 0x0000000026067229 */ /* 0x140fe40000000028 */
[----:B------:R-:W-:Y:S02]  /*9ba0*/  DADD R38, R38, -R40 ;  /* 0x0000000026267229 */ /* 0x000fe40000000828 */
[----:B------:R-:W-:Y:S01]  /*9bb0*/  DFMA R24, R4, R14, R24 ;  /* 0x0000000e0418722b */ /* 0x000fe20000000018 */
[----:B------:R-:W-:Y:S01]  /*9bc0*/  LOP3.LUT R5, R8, 0x3f, RZ, 0xc0, !PT ;  /* 0x0000003f08057812 */ /* 0x000fe200078ec0ff */
[----:B------:R-:W-:-:S02]  /*9bd0*/  DFMA R36, R20, R18, R36 ;  /* 0x000000121424722b */ /* 0x000fc40000000024 */
[----:B------:R-:W-:Y:S02]  /*9be0*/  DADD R8, R42, R44 ;  /* 0x000000002a087229 */ /* 0x000fe4000000002c */
[----:B------:R-:W-:Y:S02]  /*9bf0*/  IMAD R5, R0, 0x200, R5 ;  /* 0x0000020000057824 */ /* 0x000fe400078e0205 */
[----:B------:R-:W-:Y:S02]  /*9c00*/  DFMA R24, R22, R10, R24 ;  /* 0x0000000a1618722b */ /* 0x000fe40000000018 */
[C-C-:B------:R-:W-:Y:S02]  /*9c10*/  DADD R10, R46.reuse, R48.reuse ;  /* 0x000000002e0a7229 */ /* 0x140fe40000000030 */
        /* <DEDUP_REMOVED lines=14> */
.L_x_174:
        /* <DEDUP_REMOVED lines=16> */
.L_x_431:


//--------------------- .text._Z32massMatrixMultiplyConstantKernelILi8ELi10ELi1EEvidPKdS1_S1_S1_S1_S1_S1_Pd --------------------------
	.section	.text._Z32massMatrixMultiplyConstantKernelILi8ELi10ELi1EEvidPKdS1_S1_S1_S1_S1_S1_Pd,"ax",@progbits
	.align	128
        .global         _Z32massMatrixMultiplyConstantKernelILi8ELi10ELi1EEvidPKdS1_S1_S1_S1_S1_S1_Pd
        .type           _Z32massMatrixMultiplyConstantKernelILi8ELi10ELi1EEvidPKdS1_S1_S1_S1_S1_S1_Pd,@function
        .size           _Z32massMatrixMultiplyConstantKernelILi8ELi10ELi1EEvidPKdS1_S1_S1_S1_S1_S1_Pd,(.L_x_432 - _Z32massMatrixMultiplyConstantKernelILi8ELi10ELi1EEvidPKdS1_S1_S1_S1_S1_S1_Pd)
        .other          _Z32massMatrixMultiplyConstantKernelILi8ELi10ELi1EEvidPKdS1_S1_S1_S1_S1_S1_Pd,@"STO_CUDA_ENTRY STV_DEFAULT"
_Z32massMatrixMultiplyConstantKernelILi8ELi10ELi1EEvidPKdS1_S1_S1_S1_S1_S1_Pd:
.text._Z32massMatrixMultiplyConstantKernelILi8ELi10ELi1EEvidPKdS1_S1_S1_S1_S1_S1_Pd:
[----:B------:R-:W-:Y:S01]  /*0000*/  LDC R1, c[0x0][0x37c] ;  /* 0x0000df00ff017b82 */ /* 0x000fe20000000800 */
[----:B------:R-:W0:Y:S07]  /*0010*/  S2R R56, SR_TID.Y ;  /* 0x0000000000387919 */ /* 0x000e2e0000002200 */
[----:B------:R-:W0:Y:S01]  /*0020*/  S2UR UR4, SR_CTAID.X ;  /* 0x00000000000479c3 */ /* 0x000e220000002500 */
[----:B------:R-:W1:Y:S01]  /*0030*/  LDCU UR74, c[0x0][0x380] ;  /* 0x00007000ff4a77ac */ /* 0x000e620008000800 */
[----:B------:R-:W2:Y:S01]  /*0040*/  S2R R127, SR_TID.X ;  /* 0x00000000007f7919 */ /* 0x000ea20000002100 */
[----:B------:R-:W3:Y:S05]  /*0050*/  LDCU.64 UR72, c[0x0][0x358] ;  /* 0x00006b00ff4877ac */ /* 0x000eea0008000a00 */
[----:B------:R-:W4:Y:S08]  /*0060*/  LDC.64 R6, c[0x0][0x3a8] ;  /* 0x0000ea00ff067b82 */ /* 0x000f300000000a00 */
[----:B------:R-:W3:Y:S01]  /*0070*/  LDC.64 R46, c[0x0][0x390] ;  /* 0x0000e400ff2e7b82 */ /* 0x000ee20000000a00 */
[----:B0-----:R-:W-:Y:S01]  /*0080*/  VIADD R181, R56, UR4 ;  /* 0x0000000438b57c36 */ /* 0x001fe20008000000 */
[C---:B--2---:R-:W-:Y:S01]  /*0090*/  LOP3.LUT R0, R127.reuse, 0xffff, RZ, 0xc0, !PT ;  /* 0x0000ffff7f007812 */ /* 0x044fe200078ec0ff */
[----:B----4-:R-:W-:-:S03]  /*00a0*/  IMAD.WIDE.U32 R6, R127, 0x8, R6 ;  /* 0x000000087f067825 */ /* 0x010fc600078e0006 */
[C---:B-1----:R-:W-:Y:S02]  /*00b0*/  ISETP.GE.AND P0, PT, R181.reuse, UR74, PT ;  /* 0x0000004ab5007c0c */ /* 0x042fe4000bf06270 */
[C---:B------:R-:W-:Y:S01]  /*00c0*/  ISETP.GE.AND P1, PT, R181.reuse, UR74, PT ;  /* 0x0000004ab5007c0c */ /* 0x040fe2000bf26270 */
[----:B------:R-:W-:Y:S01]  /*00d0*/  IMAD R3, R181, 0x1b58, R127 ;  /* 0x00001b58b5037824 */ /* 0x000fe200078e027f */
[C---:B------:R-:W-:Y:S01]  /*00e0*/  ISETP.LT.U32.AND P0, PT, R127.reuse, 0x40, !P0 ;  /* 0x000000407f00780c */ /* 0x040fe20004701070 */
[----:B------:R-:W-:Y:S01]  /*00f0*/  IMAD R52, R0, 0x199a, RZ ;  /* 0x0000199a00347824 */ /* 0x000fe200078e02ff */
[----:B------:R-:W-:Y:S01]  /*0100*/  LOP3.LUT R0, R127, 0x7, RZ, 0xc0, !PT ;  /* 0x000000077f007812 */ /* 0x000fe200078ec0ff */
[----:B---3--:R0:W2:Y:S01]  /*0110*/  LDG.E.64.CONSTANT R10, desc[UR72][R6.64] ;  /* 0x00000048060a7981 */ /* 0x0080a2000c1e9b00 */
[----:B------:R-:W-:Y:S01]  /*0120*/  IMAD.WIDE R46, R3, 0x8, R46 ;  /* 0x00000008032e7825 */ /* 0x000fe200078e022e */
[----:B------:R-:W-:Y:S02]  /*0130*/  CS2R R4, SRZ ;  /* 0x0000000000047805 */ /* 0x000fe4000001ff00 */
[----:B------:R-:W-:-:S02]  /*0140*/  CS2R R2, SRZ ;  /* 0x0000000000027805 */ /* 0x000fc4000001ff00 */
[----:B------:R-:W-:Y:S02]  /*0150*/  CS2R R32, SRZ ;  /* 0x0000000000207805 */ /* 0x000fe4000001ff00 */
[----:B------:R-:W-:Y:S02]  /*0160*/  CS2R R170, SRZ ;  /* 0x0000000000aa7805 */ /* 0x000fe4000001ff00 */
[----:B------:R-:W-:Y:S01]  /*0170*/  CS2R R214, SRZ ;  /* 0x0000000000d67805 */ /* 0x000fe2000001ff00 */
[----:B------:R1:W5:Y:S01]  /*0180*/  @!P1 LDG.E.64.CONSTANT R4, desc[UR72][R46.64] ;  /* 0x000000482e049981 */ /* 0x000362000c1e9b00 */
[----:B------:R-:W3:Y:S01]  /*0190*/  @P0 LDC.64 R12, c[0x0][0x3c0] ;  /* 0x0000f000ff0c0b82 */ /* 0x000ee20000000a00 */
[----:B------:R-:W-:Y:S02]  /*01a0*/  @P0 LOP3.LUT R8, R0, 0x38, R127, 0xf8, !PT ;  /* 0x0000003800080812 */ /* 0x000fe400078ef87f */
[----:B------:R1:W5:Y:S03]  /*01b0*/  @!P1 LDG.E.64.CONSTANT R2, desc[UR72][R46.64+0x1f40] ;  /* 0x001f40482e029981 */ /* 0x000366000c1e9b00 */
[----:B0-----:R-:W-:Y:S01]  /*01c0*/  @P0 IMAD R7, R181, 0x200, R8 ;  /* 0x00000200b5070824 */ /* 0x001fe200078e0208 */
[----:B------:R1:W5:Y:S04]  /*01d0*/  @!P1 LDG.E.64.CONSTANT R32, desc[UR72][R46.64+0x5dc0] ;  /* 0x005dc0482e209981 */ /* 0x000368000c1e9b00 */
[----:B------:R1:W5:Y:S04]  /*01e0*/  @!P1 LDG.E.64.CONSTANT R170, desc[UR72][R46.64+0x3e80] ;  /* 0x003e80482eaa9981 */ /* 0x000368000c1e9b00 */
[----:B------:R1:W5:Y:S01]  /*01f0*/  @!P1 LDG.E.64.CONSTANT R214, desc[UR72][R46.64+0x7d00] ;  /* 0x007d00482ed69981 */ /* 0x000362000c1e9b00 */
[----:B------:R-:W-:-:S02]  /*0200*/  MOV R64, 0x400 ;  /* 0x0000040000407802 */ /* 0x000fc40000000f00 */
[----:B------:R-:W-:Y:S01]  /*0210*/  SHF.R.U32.HI R52, RZ, 0x10, R52 ;  /* 0x00000010ff347819 */ /* 0x000fe20000011634 */
[----:B------:R-:W0:Y:S01]  /*0220*/  S2R R57, SR_CgaCtaId ;  /* 0x0000000000397919 */ /* 0x000e220000008800 */
[----:B------:R-:W-:Y:S01]  /*0230*/  ISETP.GT.U32.AND P2, PT, R127, 0x3f, PT ;  /* 0x0000003f7f00780c */ /* 0x000fe20003f44070 */
[----:B------:R-:W-:Y:S01]  /*0240*/  VIADD R6, R64, 0x640 ;  /* 0x0000064040067836 */ /* 0x000fe20000000000 */
[----:B------:R-:W-:Y:S01]  /*0250*/  PRMT R30, R52, 0x9910, RZ ;  /* 0x00009910341e7816 */ /* 0x000fe200000000ff */
[----:B---3--:R-:W-:Y:S01]  /*0260*/  @P0 IMAD.WIDE R12, R7, 0x8, R12 ;  /* 0x00000008070c0825 */ /* 0x008fe200078e020c */
[----:B------:R-:W-:Y:S01]  /*0270*/  SHF.R.U32.HI R35, RZ, 0x3, R127 ;  /* 0x00000003ff237819 */ /* 0x000fe2000001167f */
[----:B------:R-:W-:Y:S01]  /*0280*/  BSSY.RECONVERGENT B0, `(.L_x_175) ;  /* 0x0000075000007945 */ /* 0x000fe20003800200 */
[----:B------:R-:W-:Y:S02]  /*0290*/  ISETP.GE.U32.AND P3, PT, R127, 0x50, PT ;  /* 0x000000507f00780c */ /* 0x000fe40003f66070 */
[----:B------:R1:W5:Y:S04]  /*02a0*/  @P0 LDG.E.64.CONSTANT R14, desc[UR72][R12.64] ;  /* 0x000000480c0e0981 */ /* 0x000368000c1e9b00 */
[----:B------:R1:W5:Y:S04]  /*02b0*/  @P0 LDG.E.64.CONSTANT R16, desc[UR72][R12.64+0x200] ;  /* 0x000200480c100981 */ /* 0x000368000c1e9b00 */
[----:B------:R1:W5:Y:S04]  /*02c0*/  @P0 LDG.E.64.CONSTANT R18, desc[UR72][R12.64+0x400] ;  /* 0x000400480c120981 */ /* 0x000368000c1e9b00 */
[----:B------:R1:W5:Y:S04]  /*02d0*/  @P0 LDG.E.64.CONSTANT R20, desc[UR72][R12.64+0x600] ;  /* 0x000600480c140981 */ /* 0x000368000c1e9b00 */
[----:B------:R1:W5:Y:S04]  /*02e0*/  @P0 LDG.E.64.CONSTANT R22, desc[UR72][R12.64+0x800] ;  /* 0x000800480c160981 */ /* 0x000368000c1e9b00 */
[----:B------:R1:W5:Y:S01]  /*02f0*/  @P0 LDG.E.64.CONSTANT R24, desc[UR72][R12.64+0xa00] ;  /* 0x000a00480c180981 */ /* 0x000362000c1e9b00 */
[----:B0-----:R-:W-:Y:S01]  /*0300*/  LEA R9, R57, R6, 0x18 ;  /* 0x0000000639097211 */ /* 0x001fe200078ec0ff */
[----:B------:R-:W-:-:S02]  /*0310*/  VIADD R6, R64, 0x2580 ;  /* 0x0000258040067836 */ /* 0x000fc40000000000 */
[----:B------:R1:W5:Y:S02]  /*0320*/  @P0 LDG.E.64.CONSTANT R26, desc[UR72][R12.64+0xc00] ;  /* 0x000c00480c1a0981 */ /* 0x000364000c1e9b00 */
[----:B------:R-:W-:Y:S02]  /*0330*/  IMAD R8, R56, 0x1f40, R9 ;  /* 0x00001f4038087824 */ /* 0x000fe400078e0209 */
[----:B------:R1:W5:Y:S01]  /*0340*/  @P0 LDG.E.64.CONSTANT R28, desc[UR72][R12.64+0xe00] ;  /* 0x000e00480c1c0981 */ /* 0x000362000c1e9b00 */
[----:B------:R-:W-:Y:S01]  /*0350*/  IMAD.MOV.U32 R9, RZ, RZ, R30 ;  /* 0x000000ffff097224 */ /* 0x000fe200078e001e */
[----:B------:R-:W-:Y:S01]  /*0360*/  LEA R6, R57, R6, 0x18 ;  /* 0x0000000639067211 */ /* 0x000fe200078ec0ff */
[----:B------:R-:W-:Y:S02]  /*0370*/  IMAD R44, R35, 0x50, R8 ;  /* 0x00000050232c7824 */ /* 0x000fe400078e0208 */
[----:B------:R-:W-:Y:S02]  /*0380*/  IMAD R7, R9, 0xa, RZ ;  /* 0x0000000a09077824 */ /* 0x000fe400078e02ff */
[----:B------:R-:W-:-:S02]  /*0390*/  IMAD R31, R127, 0x8, R6 ;  /* 0x000000087f1f7824 */ /* 0x000fc400078e0206 */
[----:B------:R-:W-:Y:S02]  /*03a0*/  IMAD.MOV R7, RZ, RZ, -R7 ;  /* 0x000000ffff077224 */ /* 0x000fe400078e0a07 */
[----:B------:R-:W-:-:S03]  /*03b0*/  IMAD R9, R35, 0x2d0, R44 ;  /* 0x000002d023097824 */ /* 0x000fc600078e022c */
        /* <DEDUP_REMOVED lines=8> */
[----:B------:R-:W0:Y:S01]  /*0440*/  LDCU.128 UR56, c[0x3][0x8c0] ;  /* 0x00c11800ff3877ac */ /* 0x000e220008000c00 */
[C-C-:B-1---5:R-:W-:Y:S02]  /*0450*/  DADD R10, R14.reuse, R28.reuse ;  /* 0x000000000e0a7229 */ /* 0x162fe4000000001c */
        /* <DEDUP_REMOVED lines=18> */
[----:B------:R-:W-:Y:S01]  /*0580*/  DFMA R30, R16, UR62, R30 ;  /* 0x0000003e101e7c2b */ /* 0x000fe2000800001e */
[----:B------:R-:W2:Y:S01]  /*0590*/  LDCU.128 UR44, c[0x3][0x760] ;  /* 0x00c0ec00ff2c77ac */ /* 0x000ea20008000c00 */
[----:B---3--:R-:W-:Y:S02]  /*05a0*/  DFMA R40, R14, UR36, RZ ;  /* 0x000000240e287c2b */ /* 0x008fe400080000ff */
[----:B------:R-:W-:Y:S01]  /*05b0*/  DFMA R36, R16, UR66, R34 ;  /* 0x0000004210247c2b */ /* 0x000fe20008000022 */
[----:B------:R-:W3:Y:S01]  /*05c0*/  LDCU.128 UR48, c[0x3][0x780] ;  /* 0x00c0f000ff3077ac */ /* 0x000ee20008000c00 */
[----:B----4-:R-:W-:Y:S02]  /*05d0*/  DFMA R42, R14, UR40, RZ ;  /* 0x000000280e2a7c2b */ /* 0x010fe400080000ff */
[----:B0-----:R-:W-:Y:S01]  /*05e0*/  DFMA R14, R10, UR4, RZ ;  /* 0x000000040a0e7c2b */ /* 0x001fe200080000ff */
[----:B------:R-:W0:Y:S01]  /*05f0*/  LDCU.128 UR8, c[0x3][0x710] ;  /* 0x00c0e200ff0877ac */ /* 0x000e220008000c00 */
[----:B------:R-:W-:-:S02]  /*0600*/  DFMA R40, R16, UR38, R40 ;  /* 0x0000002610287c2b */ /* 0x000fc40008000028 */
[----:B-1----:R-:W-:Y:S01]  /*0610*/  DFMA R22, R10, UR16, RZ ;  /* 0x000000100a167c2b */ /* 0x002fe200080000ff */
[----:B------:R-:W1:Y:S01]  /*0620*/  LDCU.128 UR20, c[0x3][0x730] ;  /* 0x00c0e600ff1477ac */ /* 0x000e620008000c00 */
[----:B------:R-:W-:Y:S02]  /*0630*/  DFMA R42, R16, UR42, R42 ;  /* 0x0000002a102a7c2b */ /* 0x000fe4000800002a */
[----:B--2---:R-:W-:Y:S01]  /*0640*/  DFMA R34, R10, UR28, RZ ;  /* 0x0000001c0a227c2b */ /* 0x004fe200080000ff */
[----:B------:R-:W2:Y:S01]  /*0650*/  LDCU.128 UR32, c[0x3][0x750] ;  /* 0x00c0ea00ff2077ac */ /* 0x000ea20008000c00 */
[----:B------:R-:W-:Y:S02]  /*0660*/  DFMA R14, R12, UR6, R14 ;  /* 0x000000060c0e7c2b */ /* 0x000fe4000800000e */
[----:B------:R-:W-:Y:S01]  /*0670*/  DFMA R38, R10, UR44, RZ ;  /* 0x0000002c0a267c2b */ /* 0x000fe200080000ff */
[----:B------:R-:W4:Y:S01]  /*0680*/  LDCU.128 UR56, c[0x3][0x770] ;  /* 0x00c0ee00ff3877ac */ /* 0x000f220008000c00 */
[----:B------:R-:W-:-:S02]  /*0690*/  DFMA R22, R12, UR18, R22 ;  /* 0x000000120c167c2b */ /* 0x000fc40008000016 */
[----:B---3--:R-:W-:Y:S01]  /*06a0*/  DFMA R10, R10, UR48, RZ ;  /* 0x000000300a0a7c2b */ /* 0x008fe200080000ff */
[----:B------:R-:W3:Y:S01]  /*06b0*/  LDCU.128 UR12, c[0x3][0x8d0] ;  /* 0x00c11a00ff0c77ac */ /* 0x000ee20008000c00 */
[C---:B------:R-:W-:Y:S02]  /*06c0*/  DFMA R34, R12.reuse, UR30, R34 ;  /* 0x0000001e0c227c2b */ /* 0x040fe40008000022 */
[----:B------:R-:W-:Y:S01]  /*06d0*/  DFMA R38, R12, UR46, R38 ;  /* 0x0000002e0c267c2b */ /* 0x000fe20008000026 */
[----:B------:R-:W3:Y:S01]  /*06e0*/  LDCU.128 UR24, c[0x3][0x8f0] ;  /* 0x00c11e00ff1877ac */ /* 0x000ee20008000c00 */
[----:B0-----:R-:W-:Y:S02]  /*06f0*/  DFMA R14, R26, UR8, R14 ;  /* 0x000000081a0e7c2b */ /* 0x001fe4000800000e */
[----:B------:R-:W-:Y:S01]  /*0700*/  DFMA R10, R12, UR50, R10 ;  /* 0x000000320c0a7c2b */ /* 0x000fe2000800000a */
[----:B------:R-:W0:Y:S01]  /*0710*/  LDCU.128 UR52, c[0x3][0x910] ;  /* 0x00c12200ff3477ac */ /* 0x000e220008000c00 */
[----:B-1----:R-:W-:-:S02]  /*0720*/  DFMA R22, R26, UR20, R22 ;  /* 0x000000141a167c2b */ /* 0x002fc40008000016 */
[----:B--2---:R-:W-:Y:S01]  /*0730*/  DFMA R34, R26, UR32, R34 ;  /* 0x000000201a227c2b */ /* 0x004fe20008000022 */
[----:B------:R-:W1:Y:S01]  /*0740*/  LDCU.128 UR60, c[0x3][0x930] ;  /* 0x00c12600ff3c77ac */ /* 0x000e620008000c00 */
[----:B------:R-:W-:Y:S02]  /*0750*/  DFMA R14, R24, UR10, R14 ;  /* 0x0000000a180e7c2b */ /* 0x000fe4000800000e */
[----:B----4-:R-:W-:Y:S01]  /*0760*/  DFMA R38, R26, UR56, R38 ;  /* 0x000000381a267c2b */ /* 0x010fe20008000026 */
[----:B------:R-:W2:Y:S01]  /*0770*/  LDCU.128 UR64, c[0x3][0x950] ;  /* 0x00c12a00ff4077ac */ /* 0x000ea20008000c00 */
[----:B------:R-:W-:Y:S02]  /*0780*/  DFMA R22, R24, UR22, R22 ;  /* 0x0000001618167c2b */ /* 0x000fe40008000016 */
[----:B---3--:R-:W-:Y:S01]  /*0790*/  DFMA R28, R18, UR12, R28 ;  /* 0x0000000c121c7c2b */ /* 0x008fe2000800001c */
[----:B------:R-:W3:Y:S01]  /*07a0*/  LDCU.128 UR68, c[0x3][0x790] ;  /* 0x00c0f200ff4477ac */ /* 0x000ee20008000c00 */
[----:B------:R-:W-:-:S02]  /*07b0*/  DFMA R34, R24, UR34, R34 ;  /* 0x0000002218227c2b */ /* 0x000fc40008000022 */
[----:B------:R-:W-:Y:S02]  /*07c0*/  DFMA R30, R18, UR24, R30 ;  /* 0x00000018121e7c2b */ /* 0x000fe4000800001e */
        /* <DEDUP_REMOVED lines=8> */
[C---:B------:R-:W-:Y:S01]  /*0850*/  DFMA R40, R20.reuse, UR62, R40 ;  /* 0x0000003e14287c2b */ /* 0x040fe20008000028 */
[----:B------:R-:W-:Y:S01]  /*0860*/  IMAD R27, R0, 0x8, R44 ;  /* 0x00000008001b7824 */ /* 0x000fe200078e022c */
[----:B------:R-:W-:Y:S02]  /*0870*/  DFMA R42, R20, UR66, R42 ;  /* 0x00000042142a7c2b */ /* 0x000fe4000800002a */
[----:B------:R-:W-:-:S02]  /*0880*/  DADD R12, R22, R30 ;  /* 0x00000000160c7229 */ /* 0x000fc4000000001e */
[----:B------:R-:W-:Y:S02]  /*0890*/  DFMA R24, R24, UR70, R10 ;  /* 0x0000004618187c2b */ /* 0x000fe4000800000a */
        /* <DEDUP_REMOVED lines=19> */
.L_x_176:
[----:B------:R-:W-:Y:S05]  /*09d0*/  BSYNC.RECONVERGENT B0 ;  /* 0x0000000000007941 */ /* 0x000fea0003800200 */
.L_x_175:
        /* <DEDUP_REMOVED lines=15> */
[----:B------:R-:W3:Y:S03]  /*0ad0*/  LDCU.128 UR8, c[0x3][0x8c0] ;  /* 0x00c11800ff0877ac */ /* 0x000ee60008000c00 */
[----:B------:R-:W-:Y:S01]  /*0ae0*/  LDS.64 R26, [R9+0x140] ;  /* 0x00014000091a7984 */ /* 0x000fe20000000a00 */
        /* <DEDUP_REMOVED lines=8> */
[----:B------:R-:W1:Y:S01]  /*0b70*/  LDS.64 R12, [R9+0xf0] ;  /* 0x0000f000090c7984 */ /* 0x000e620000000a00 */
[----:B------:R-:W1:Y:S01]  /*0b80*/  LDCU.128 UR20, c[0x3][0x8d0] ;  /* 0x00c11a00ff1477ac */ /* 0x000e620008000c00 */
[C-C-:B----4-:R-:W-:Y:S01]  /*0b90*/  DADD R20, R16.reuse, R18.reuse ;  /* 0x0000000010147229 */ /* 0x150fe20000000012 */
[----:B------:R-:W4:Y:S01]  /*0ba0*/  LDCU.128 UR16, c[0x3][0x8f0] ;  /* 0x00c11e00ff1077ac */ /* 0x000f220008000c00 */
[----:B------:R-:W-:-:S02]  /*0bb0*/  DADD R16, R16, -R18 ;  /* 0x0000000010107229 */ /* 0x000fc40000000812 */
[C---:B0-----:R-:W-:Y:S02]  /*0bc0*/  DFMA R18, R14.reuse, UR48, RZ ;  /* 0x000000300e127c2b */ /* 0x041fe400080000ff */
[C---:B--2---:R-:W-:Y:S02]  /*0bd0*/  DFMA R28, R14.reuse, UR40, RZ ;  /* 0x000000280e1c7c2b */ /* 0x044fe400080000ff */
[C---:B---3--:R-:W-:Y:S02]  /*0be0*/  DFMA R34, R14.reuse, UR52, RZ ;  /* 0x000000340e227c2b */ /* 0x048fe400080000ff */
[C---:B------:R-:W-:Y:S02]  /*0bf0*/  DFMA R36, R14.reuse, UR56, RZ ;  /* 0x000000380e247c2b */ /* 0x040fe400080000ff */
[----:B------:R-:W-:Y:S02]  /*0c00*/  DFMA R40, R14, UR4, RZ ;  /* 0x000000040e287c2b */ /* 0x000fe400080000ff */
[----:B------:R-:W-:-:S02]  /*0c10*/  DFMA R14, R10, UR8, RZ ;  /* 0x000000080a0e7c2b */ /* 0x000fc400080000ff */
[----:B------:R-:W-:Y:S01]  /*0c20*/  DFMA R30, R20, UR50, R18 ;  /* 0x00000032141e7c2b */ /* 0x000fe20008000012 */
[----:B------:R-:W0:Y:S01]  /*0c30*/  LDCU.128 UR48, c[0x3][0x910] ;  /* 0x00c12200ff3077ac */ /* 0x000e220008000c00 */
[----:B------:R-:W-:Y:S02]  /*0c40*/  DFMA R18, R10, UR24, RZ ;  /* 0x000000180a127c2b */ /* 0x000fe400080000ff */
[C---:B------:R-:W-:Y:S01]  /*0c50*/  DFMA R28, R20.reuse, UR42, R28 ;  /* 0x0000002a141c7c2b */ /* 0x040fe2000800001c */
[----:B------:R-:W2:Y:S01]  /*0c60*/  LDCU.128 UR40, c[0x3][0x750] ;  /* 0x00c0ea00ff2877ac */ /* 0x000ea20008000c00 */
[----:B------:R-:W-:Y:S02]  /*0c70*/  DFMA R34, R20, UR54, R34 ;  /* 0x0000003614227c2b */ /* 0x000fe40008000022 */
[----:B------:R-:W-:Y:S01]  /*0c80*/  DFMA R14, R16, UR10, R14 ;  /* 0x0000000a100e7c2b */ /* 0x000fe2000800000e */
[----:B------:R-:W3:Y:S01]  /*0c90*/  LDCU.128 UR52, c[0x3][0x770] ;  /* 0x00c0ee00ff3477ac */ /* 0x000ee20008000c00 */
[----:B------:R-:W-:-:S02]  /*0ca0*/  DFMA R42, R20, UR6, R40 ;  /* 0x00000006142a7c2b */ /* 0x000fc40008000028 */
[----:B------:R-:W-:Y:S01]  /*0cb0*/  DFMA R18, R16, UR26, R18 ;  /* 0x0000001a10127c2b */ /* 0x000fe20008000012 */
[----:B------:R-:W4:Y:S01]  /*0cc0*/  LDCU.128 UR8, c[0x3][0x790] ;  /* 0x00c0f200ff0877ac */ /* 0x000f220008000c00 */
[----:B------:R-:W-:Y:S02]  /*0cd0*/  DFMA R38, R20, UR58, R36 ;  /* 0x0000003a14267c2b */ /* 0x000fe40008000024 */
[C---:B------:R-:W-:Y:S01]  /*0ce0*/  DFMA R20, R10.reuse, UR12, RZ ;  /* 0x0000000c0a147c2b */ /* 0x040fe200080000ff */
[----:B------:R-:W0:Y:S01]  /*0cf0*/  LDCU.128 UR4, c[0x3][0x930] ;  /* 0x00c12600ff0477ac */ /* 0x000e220008000c00 */
[C---:B------:R-:W-:Y:S02]  /*0d00*/  DFMA R36, R10.reuse, UR36, RZ ;  /* 0x000000240a247c2b */ /* 0x040fe400080000ff */
[----:B------:R-:W-:Y:S01]  /*0d10*/  DFMA R40, R10, UR44, RZ ;  /* 0x0000002c0a287c2b */ /* 0x000fe200080000ff */
[----:B------:R-:W0:Y:S01]  /*0d20*/  LDCU.128 UR24, c[0x3][0x950] ;  /* 0x00c12a00ff1877ac */ /* 0x000e220008000c00 */
[----:B------:R-:W-:-:S02]  /*0d30*/  DADD R10, R22, R24 ;  /* 0x00000000160a7229 */ /* 0x000fc40000000018 */
[C---:B------:R-:W-:Y:S02]  /*0d40*/  DFMA R20, R16.reuse, UR14, R20 ;  /* 0x0000000e10147c2b */ /* 0x040fe40008000014 */
[C---:B------:R-:W-:Y:S02]  /*0d50*/  DFMA R36, R16.reuse, UR38, R36 ;  /* 0x0000002610247c2b */ /* 0x040fe40008000024 */
[----:B------:R-:W-:Y:S02]  /*0d60*/  DFMA R40, R16, UR46, R40 ;  /* 0x0000002e10287c2b */ /* 0x000fe40008000028 */
[----:B------:R-:W-:Y:S02]  /*0d70*/  DADD R22, R22, -R24 ;  /* 0x0000000016167229 */ /* 0x000fe40000000818 */
[C---:B------:R-:W-:Y:S02]  /*0d80*/  DFMA R28, R10.reuse, UR32, R28 ;  /* 0x000000200a1c7c2b */ /* 0x040fe4000800001c */
[----:B-1----:R-:W-:-:S02]  /*0d90*/  DFMA R30, R10, UR28, R30 ;  /* 0x0000001c0a1e7c2b */ /* 0x002fc4000800001e */
[C---:B--2---:R-:W-:Y:S02]  /*0da0*/  DFMA R34, R10.reuse, UR40, R34 ;  /* 0x000000280a227c2b */ /* 0x044fe40008000022 */
[C---:B---3--:R-:W-:Y:S02]  /*0db0*/  DFMA R38, R10.reuse, UR52, R38 ;  /* 0x000000340a267c2b */ /* 0x048fe40008000026 */
[----:B----4-:R-:W-:Y:S02]  /*0dc0*/  DFMA R42, R10, UR8, R42 ;  /* 0x000000080a2a7c2b */ /* 0x010fe4000800002a */
[C-C-:B------:R-:W-:Y:S02]  /*0dd0*/  DADD R10, R12.reuse, R26.reuse ;  /* 0x000000000c0a7229 */ /* 0x140fe4000000001a */
[----:B------:R-:W-:Y:S02]  /*0de0*/  DADD R12, R12, -R26 ;  /* 0x000000000c0c7229 */ /* 0x000fe4000000081a */
[----:B------:R-:W-:-:S02]  /*0df0*/  DFMA R14, R22, UR20, R14 ;  /* 0x00000014160e7c2b */ /* 0x000fc4000800000e */
[C---:B------:R-:W-:Y:S02]  /*0e00*/  DFMA R18, R22.reuse, UR16, R18 ;  /* 0x0000001016127c2b */ /* 0x040fe40008000012 */
[C---:B0-----:R-:W-:Y:S02]  /*0e10*/  DFMA R20, R22.reuse, UR48, R20 ;  /* 0x0000003016147c2b */ /* 0x041fe40008000014 */
[C---:B------:R-:W-:Y:S02]  /*0e20*/  DFMA R36, R22.reuse, UR4, R36 ;  /* 0x0000000416247c2b */ /* 0x040fe40008000024 */
[----:B------:R-:W-:Y:S02]  /*0e30*/  DFMA R40, R22, UR24, R40 ;  /* 0x0000001816287c2b */ /* 0x000fe40008000028 */
        /* <DEDUP_REMOVED lines=30> */
.L_x_178:
[----:B------:R-:W-:Y:S05]  /*1020*/  BSYNC.RECONVERGENT B0 ;  /* 0x0000000000007941 */ /* 0x000fea0003800200 */
.L_x_177:
[----:B------:R-:W-:Y:S01]  /*1030*/  BAR.SYNC.DEFER_BLOCKING 0x0 ;  /* 0x0000000000007b1d */ /* 0x000fe20000010000 */
[----:B------:R-:W-:-:S05]  /*1040*/  CS2R R120, SRZ ;  /* 0x0000000000787805 */ /* 0x000fca000001ff00 */
[----:B------:R-:W3:Y:S01]  /*1050*/  LDCU.128 UR36, c[0x3][0x720] ;  /* 0x00c0e400ff2477ac */ /* 0x000ee20008000c00 */
[----:B------:R-:W4:Y:S01]  /*1060*/  @!P1 LDG.E.64.CONSTANT R120, desc[UR72][R46.64+0xbb80] ;  /* 0x00bb80482e789981 */ /* 0x000f22000c1e9b00 */
[----:B------:R-:W3:Y:S01]  /*1070*/  LDCU.128 UR48, c[0x3][0x740] ;  /* 0x00c0e800ff3077ac */ /* 0x000ee20008000c00 */
[----:B------:R-:W3:Y:S01]  /*1080*/  LDCU.128 UR56, c[0x3][0x780] ;  /* 0x00c0f000ff3877ac */ /* 0x000ee20008000c00 */
[----:B------:R-:W3:Y:S01]  /*1090*/  LDCU.128 UR40, c[0x3][0x700] ;  /* 0x00c0e000ff2877ac */ /* 0x000ee20008000c00 */
[----:B------:R-:W3:Y:S01]  /*10a0*/  LDCU.128 UR12, c[0x3][0x8e0] ;  /* 0x00c11c00ff0c77ac */ /* 0x000ee20008000c00 */
[----:B012--5:R-:W-:Y:S01]  /*10b0*/  LDS.128 R12, [R0] ;  /* 0x00000000000c7984 */ /* 0x027fe20000000c00 */
[----:B------:R-:W0:Y:S03]  /*10c0*/  LDCU.128 UR52, c[0x3][0x760] ;  /* 0x00c0ec00ff3477ac */ /* 0x000e260008000c00 */
[----:B------:R-:W1:Y:S01]  /*10d0*/  LDS.128 R24, [R0+0x30] ;  /* 0x0000300000187984 */ /* 0x000e620000000c00 */
[----:B------:R-:W2:Y:S03]  /*10e0*/  LDCU.128 UR44, c[0x3][0x8c0] ;  /* 0x00c11800ff2c77ac */ /* 0x000ea60008000c00 */
[----:B------:R-:W-:Y:S01]  /*10f0*/  LDS.128 R20, [R0+0x10] ;  /* 0x0000100000147984 */ /* 0x000fe20000000c00 */
[----:B------:R-:W2:Y:S03]  /*1100*/  LDCU.128 UR8, c[0x3][0x920] ;  /* 0x00c12400ff0877ac */ /* 0x000ea60008000c00 */
[----:B------:R-:W2:Y:S01]  /*1110*/  LDS.128 R40, [R0+0x20] ;  /* 0x0000200000287984 */ /* 0x000ea20000000c00 */
[----:B------:R-:W2:Y:S01]  /*1120*/  LDCU.128 UR4, c[0x3][0x940] ;  /* 0x00c12800ff0477ac */ /* 0x000ea20008000c00 */
[----:B---3--:R-:W-:Y:S01]  /*1130*/  IMAD.U32 R242, RZ, RZ, UR56 ;  /* 0x00000038fff27e24 */ /* 0x008fe2000f8e00ff */
[----:B------:R-:W3:Y:S01]  /*1140*/  LDCU.128 UR32, c[0x3][0x900] ;  /* 0x00c12000ff2077ac */ /* 0x000ee20008000c00 */
[----:B------:R-:W-:-:S02]  /*1150*/  IMAD.U32 R243, RZ, RZ, UR57 ;  /* 0x00000039fff37e24 */ /* 0x000fc4000f8e00ff */
[----:B------:R-:W-:Y:S01]  /*1160*/  IMAD.U32 R246, RZ, RZ, UR42 ;  /* 0x0000002afff67e24 */ /* 0x000fe2000f8e00ff */
[----:B------:R-:W3:Y:S01]  /*1170*/  LDCU.128 UR28, c[0x3][0x710] ;  /* 0x00c0e200ff1c77ac */ /* 0x000ee20008000c00 */
[----:B------:R-:W-:Y:S01]  /*1180*/  IMAD.U32 R247, RZ, RZ, UR43 ;  /* 0x0000002bfff77e24 */ /* 0x000fe2000f8e00ff */
[----:B------:R-:W3:Y:S01]  /*1190*/  LDCU.128 UR20, c[0x3][0x8d0] ;  /* 0x00c11a00ff1477ac */ /* 0x000ee20008000c00 */
[----:B------:R-:W3:Y:S01]  /*11a0*/  LDCU.128 UR24, c[0x3][0x730] ;  /* 0x00c0e600ff1877ac */ /* 0x000ee20008000c00 */
[----:B------:R-:W3:Y:S01]  /*11b0*/  LDCU.128 UR16, c[0x3][0x8f0] ;  /* 0x00c11e00ff1077ac */ /* 0x000ee20008000c00 */
[----:B-1----:R-:W-:Y:S02]  /*11c0*/  DADD R10, R12, R26 ;  /* 0x000000000c0a7229 */ /* 0x002fe4000000001a */
[C-C-:B------:R-:W-:Y:S02]  /*11d0*/  DADD R16, R14.reuse, R24.reuse ;  /* 0x000000000e107229 */ /* 0x140fe40000000018 */
[----:B------:R-:W-:-:S02]  /*11e0*/  DADD R14, R14, -R24 ;  /* 0x000000000e0e7229 */ /* 0x000fc40000000818 */
[----:B------:R-:W-:Y:S02]  /*11f0*/  DADD R12, R12, -R26 ;  /* 0x000000000c0c7229 */ /* 0x000fe4000000081a */
[C---:B------:R-:W-:Y:S02]  /*1200*/  DFMA R18, R10.reuse, UR36, RZ ;  /* 0x000000240a127c2b */ /* 0x040fe400080000ff */
[C---:B------:R-:W-:Y:S02]  /*1210*/  DFMA R24, R10.reuse, UR48, RZ ;  /* 0x000000300a187c2b */ /* 0x040fe400080000ff */
[C---:B0-----:R-:W-:Y:S02]  /*1220*/  DFMA R28, R10.reuse, UR52, RZ ;  /* 0x000000340a1c7c2b */ /* 0x041fe400080000ff */
[----:B------:R-:W-:Y:S02]  /*1230*/  DFMA R34, R10, R242, RZ ;  /* 0x000000f20a22722b */ /* 0x000fe400000000ff */
[C---:B------:R-:W-:Y:S01]  /*1240*/  DFMA R26, R16.reuse, UR38, R18 ;  /* 0x00000026101a7c2b */ /* 0x040fe20008000012 */
[----:B--2---:R-:W-:Y:S01]  /*1250*/  IMAD.U32 R244, RZ, RZ, UR8 ;  /* 0x00000008fff47e24 */ /* 0x004fe2000f8e00ff */
[----:B------:R-:W-:Y:S01]  /*1260*/  DFMA R30, R16, UR50, R24 ;  /* 0x00000032101e7c2b */ /* 0x000fe20008000018 */
[----:B------:R-:W-:Y:S01]  /*1270*/  IMAD.U32 R245, RZ, RZ, UR9 ;  /* 0x00000009fff57e24 */ /* 0x000fe2000f8e00ff */
[----:B------:R-:W-:Y:S01]  /*1280*/  DFMA R18, R10, UR40, RZ ;  /* 0x000000280a127c2b */ /* 0x000fe200080000ff */
[----:B------:R-:W-:Y:S01]  /*1290*/  IMAD.U32 R234, RZ, RZ, UR4 ;  /* 0x00000004ffea7e24 */ /* 0x000fe2000f8e00ff */
[C---:B------:R-:W-:Y:S01]  /*12a0*/  DFMA R24, R12.reuse, UR12, RZ ;  /* 0x0000000c0c187c2b */ /* 0x040fe200080000ff */
[----:B------:R-:W-:Y:S01]  /*12b0*/  IMAD.U32 R235, RZ, RZ, UR5 ;  /* 0x00000005ffeb7e24 */ /* 0x000fe2000f8e00ff */
[----:B------:R-:W-:Y:S01]  /*12c0*/  DFMA R10, R12, UR44, RZ ;  /* 0x0000002c0c0a7c2b */ /* 0x000fe200080000ff */
[----:B------:R-:W0:Y:S01]  /*12d0*/  LDCU.128 UR36, c[0x3][0x750] ;  /* 0x00c0ea00ff2477ac */ /* 0x000e220008000c00 */
[----:B------:R-:W-:-:S02]  /*12e0*/  DFMA R36, R16, UR54, R28 ;  /* 0x0000003610247c2b */ /* 0x000fc4000800001c */
[C---:B------:R-:W-:Y:S01]  /*12f0*/  DFMA R18, R16.reuse, R246, R18 ;  /* 0x000000f61012722b */ /* 0x040fe20000000012 */
[----:B------:R-:W1:Y:S01]  /*1300*/  LDCU.128 UR52, c[0x3][0x790] ;  /* 0x00c0f200ff3477ac */ /* 0x000e620008000c00 */
[----:B------:R-:W-:Y:S02]  /*1310*/  DFMA R38, R16, UR58, R34 ;  /* 0x0000003a10267c2b */ /* 0x000fe40008000022 */
[C---:B------:R-:W-:Y:S01]  /*1320*/  DFMA R24, R14.reuse, UR14, R24 ;  /* 0x0000000e0e187c2b */ /* 0x040fe20008000018 */
[----:B------:R-:W2:Y:S01]  /*1330*/  LDCU.128 UR12, c[0x3][0x950] ;  /* 0x00c12a00ff0c77ac */ /* 0x000ea20008000c00 */
[----:B------:R-:W-:Y:S02]  /*1340*/  DFMA R16, R14, UR46, R10 ;  /* 0x0000002e0e107c2b */ /* 0x000fe4000800000a */
[C---:B---3--:R-:W-:Y:S01]  /*1350*/  DFMA R28, R12.reuse, UR32, RZ ;  /* 0x000000200c1c7c2b */ /* 0x048fe200080000ff */
[----:B------:R-:W3:Y:S01]  /*1360*/  LDCU.128 UR40, c[0x3][0x910] ;  /* 0x00c12200ff2877ac */ /* 0x000ee20008000c00 */
[----:B------:R-:W-:-:S02]  /*1370*/  DFMA R34, R12, R244, RZ ;  /* 0x000000f40c22722b */ /* 0x000fc400000000ff */
[----:B------:R-:W-:Y:S01]  /*1380*/  DFMA R12, R12, R234, RZ ;  /* 0x000000ea0c0c722b */ /* 0x000fe200000000ff */
[----:B------:R-:W3:Y:S01]  /*1390*/  LDCU.128 UR48, c[0x3][0x770] ;  /* 0x00c0ee00ff3077ac */ /* 0x000ee20008000c00 */
[----:B------:R-:W3:Y:S01]  /*13a0*/  LDCU.128 UR44, c[0x3][0x930] ;  /* 0x00c12600ff2c77ac */ /* 0x000ee20008000c00 */
[----:B------:R-:W-:Y:S02]  /*13b0*/  DADD R10, R20, R42 ;  /* 0x00000000140a7229 */ /* 0x000fe4000000002a */
[C---:B------:R-:W-:Y:S01]  /*13c0*/  DFMA R28, R14.reuse, UR34, R28 ;  /* 0x000000220e1c7c2b */ /* 0x040fe2000800001c */
[C---:B------:R-:W-:Y:S01]  /*13d0*/  IMAD R65, R52.reuse, 0x50, R6 ;  /* 0x0000005034417824 */ /* 0x040fe200078e0206 */
[----:B------:R-:W-:Y:S01]  /*13e0*/  DFMA R34, R14, UR10, R34 ;  /* 0x0000000a0e227c2b */ /* 0x000fe20008000022 */
[C---:B------:R-:W-:Y:S01]  /*13f0*/  IMAD R69, R53.reuse, 0x8, R8 ;  /* 0x0000000835457824 */ /* 0x040fe200078e0208 */
[----:B------:R-:W-:Y:S01]  /*1400*/  DADD R20, R20, -R42 ;  /* 0x0000000014147229 */ /* 0x000fe2000000082a */
[----:B------:R-:W-:Y:S01]  /*1410*/  IMAD R66, R53, 0x8, R6 ;  /* 0x0000000835427824 */ /* 0x000fe200078e0206 */
[----:B------:R-:W-:Y:S01]  /*1420*/  DFMA R14, R14, UR6, R12 ;  /* 0x000000060e0e7c2b */ /* 0x000fe2000800000c */
[----:B------:R-:W-:Y:S01]  /*1430*/  IMAD R126, R52, -0x2d0, R7 ;  /* 0xfffffd30347e7824 */ /* 0x000fe200078e0207 */
[C-C-:B------:R-:W-:Y:S01]  /*1440*/  DADD R12, R22.reuse, R40.reuse ;  /* 0x00000000160c7229 */ /* 0x140fe20000000028 */
[----:B------:R-:W-:Y:S01]  /*1450*/  LEA R67, R57, R64, 0x18 ;  /* 0x0000004039437211 */ /* 0x000fe200078ec0ff */
[----:B------:R-:W-:Y:S01]  /*1460*/  DADD R22, R22, -R40 ;  /* 0x0000000016167229 */ /* 0x000fe20000000828 */
[----:B------:R-:W-:Y:S01]  /*1470*/  CS2R R184, SRZ ;  /* 0x0000000000b87805 */ /* 0x000fe2000001ff00 */
[----:B------:R-:W-:Y:S01]  /*1480*/  DFMA R18, R10, UR28, R18 ;  /* 0x0000001c0a127c2b */ /* 0x000fe20008000012 */
[----:B------:R-:W-:Y:S01]  /*1490*/  CS2R R208, SRZ ;  /* 0x0000000000d07805 */ /* 0x000fe2000001ff00 */
[----:B------:R-:W-:Y:S01]  /*14a0*/  DFMA R16, R20, UR20, R16 ;  /* 0x0000001414107c2b */ /* 0x000fe20008000010 */
[----:B------:R-:W4:Y:S01]  /*14b0*/  S2R R133, SR_CgaCtaId ;  /* 0x0000000000857919 */ /* 0x000f220000008800 */
[----:B-1----:R-:W-:Y:S01]  /*14c0*/  DFMA R38, R10, UR52, R38 ;  /* 0x000000340a267c2b */ /* 0x002fe20008000026 */
[----:B------:R-:W-:Y:S01]  /*14d0*/  CS2R R156, SRZ ;  /* 0x00000000009c7805 */ /* 0x000fe2000001ff00 */
[----:B--2---:R-:W-:Y:S01]  /*14e0*/  DFMA R14, R20, UR12, R14 ;  /* 0x0000000c140e7c2b */ /* 0x004fe2000800000e */
[----:B------:R-:W-:Y:S01]  /*14f0*/  MOV R252, 0x400 ;  /* 0x0000040000fc7802 */ /* 0x000fe20000000f00 */
[C---:B------:R-:W-:Y:S01]  /*1500*/  DFMA R26, R10.reuse, UR24, R26 ;  /* 0x000000180a1a7c2b */ /* 0x040fe2000800001a */
[----:B------:R-:W-:Y:S01]  /*1510*/  CS2R R168, SRZ ;  /* 0x0000000000a87805 */ /* 0x000fe2000001ff00 */
[C---:B0-----:R-:W-:Y:S01]  /*1520*/  DFMA R30, R10.reuse, UR36, R30 ;  /* 0x000000240a1e7c2b */ /* 0x041fe2000800001e */
[----:B------:R-:W4:Y:S01]  /*1530*/  LDCU.64 UR4, c[0x0][0x388] ;  /* 0x00007100ff0477ac */ /* 0x000f220008000a00 */
[----:B---3--:R-:W-:-:S02]  /*1540*/  DFMA R36, R10, UR48, R36 ;  /* 0x000000300a247c2b */ /* 0x008fc40008000024 */
[C---:B------:R-:W-:Y:S01]  /*1550*/  DFMA R24, R20.reuse, UR16, R24 ;  /* 0x0000001014187c2b */ /* 0x040fe20008000018 */
[----:B------:R-:W-:Y:S01]  /*1560*/  IMAD R148, R52, -0x48, R65 ;  /* 0xffffffb834947824 */ /* 0x000fe200078e0241 */
[C---:B------:R-:W-:Y:S01]  /*1570*/  DFMA R28, R20.reuse, UR40, R28 ;  /* 0x00000028141c7c2b */ /* 0x040fe2000800001c */
[----:B------:R-:W-:Y:S01]  /*1580*/  CS2R R202, SRZ ;  /* 0x0000000000ca7805 */ /* 0x000fe2000001ff00 */
[----:B------:R-:W-:Y:S01]  /*1590*/  DFMA R34, R20, UR44, R34 ;  /* 0x0000002c14227c2b */ /* 0x000fe20008000022 */
[C---:B------:R-:W-:Y:S01]  /*15a0*/  IMAD R68, R53.reuse, 0x48, R66 ;  /* 0x0000004835447824 */ /* 0x040fe200078e0242 */
[----:B------:R-:W-:Y:S01]  /*15b0*/  DFMA R18, R12, UR30, R18 ;  /* 0x0000001e0c127c2b */ /* 0x000fe20008000012 */
[C---:B------:R-:W-:Y:S01]  /*15c0*/  IMAD R180, R53.reuse, 0x8, R126 ;  /* 0x0000000835b47824 */ /* 0x040fe200078e027e */
[----:B------:R-:W-:Y:S01]  /*15d0*/  DFMA R16, R22, UR22, R16 ;  /* 0x0000001616107c2b */ /* 0x000fe20008000010 */
[----:B------:R-:W-:Y:S01]  /*15e0*/  VIADD R64, R64, 0x320 ;  /* 0x0000032040407836 */ /* 0x000fe20000000000 */
[----:B------:R-:W-:Y:S01]  /*15f0*/  DFMA R38, R12, UR54, R38 ;  /* 0x000000360c267c2b */ /* 0x000fe20008000026 */
[----:B------:R4:W2:Y:S01]  /*1600*/  @!P1 LDG.E.64.CONSTANT R168, desc[UR72][R46.64+0x9c40] ;  /* 0x009c40482ea89981 */ /* 0x0008a2000c1e9b00 */
        /* <DEDUP_REMOVED lines=9> */
[----:B------:R-:W0:Y:S01]  /*16a0*/  LDC.64 R12, c[0x0][0x390] ;  /* 0x0000e400ff0c7b82 */ /* 0x000e220000000a00 */
[C---:B------:R-:W-:Y:S01]  /*16b0*/  DFMA R28, R22.reuse, UR42, R28 ;  /* 0x0000002a161c7c2b */ /* 0x040fe2000800001c */
[----:B------:R-:W-:Y:S01]  /*16c0*/  CS2R R174, SRZ ;  /* 0x0000000000ae7805 */ /* 0x000fe2000001ff00 */
[----:B------:R-:W-:Y:S01]  /*16d0*/  DFMA R34, R22, UR46, R34 ;  /* 0x0000002e16227c2b */ /* 0x000fe20008000022 */
[----:B------:R-:W-:Y:S01]  /*16e0*/  IMAD R149, R53, -0x48, R68 ;  /* 0xffffffb835957824 */ /* 0x000fe200078e0244 */
[C-C-:B------:R-:W-:Y:S01]  /*16f0*/  DADD R10, R18.reuse, R16.reuse ;  /* 0x00000000120a7229 */ /* 0x140fe20000000010 */
[----:B------:R-:W-:Y:S01]  /*1700*/  LEA R57, R57, R64, 0x18 ;  /* 0x0000004039397211 */ /* 0x000fe200078ec0ff */
[----:B------:R-:W-:Y:S01]  /*1710*/  DADD R16, R18, -R16 ;  /* 0x0000000012107229 */ /* 0x000fe20000000810 */
[----:B------:R-:W-:Y:S01]  /*1720*/  CS2R R186, SRZ ;  /* 0x0000000000ba7805 */ /* 0x000fe2000001ff00 */
[C-C-:B------:R-:W-:Y:S01]  /*1730*/  DADD R40, R38.reuse, R14.reuse ;  /* 0x0000000026287229 */ /* 0x140fe2000000000e */
[----:B------:R-:W1:Y:S01]  /*1740*/  LDCU.128 UR28, c[0x3][0x8d0] ;  /* 0x00c11a00ff1c77ac */ /* 0x000e620008000c00 */
[----:B------:R-:W-:-:S02]  /*1750*/  DADD R42, R38, -R14 ;  /* 0x00000000262a7229 */ /* 0x000fc4000000080e */
[----:B------:R-:W-:Y:S01]  /*1760*/  DADD R14, R26, R24 ;  /* 0x000000001a0e7229 */ /* 0x000fe20000000018 */
[----:B------:R-:W3:Y:S01]  /*1770*/  LDCU.128 UR20, c[0x3][0x710] ;  /* 0x00c0e200ff1477ac */ /* 0x000ee20008000c00 */
[----:B------:R-:W-:Y:S02]  /*1780*/  DADD R18, R30, R28 ;  /* 0x000000001e127229 */ /* 0x000fe4000000001c */
[----:B------:R-:W-:Y:S01]  /*1790*/  DADD R20, R36, R34 ;  /* 0x0000000024147229 */ /* 0x000fe20000000022 */
[----:B------:R-:W3:Y:S01]  /*17a0*/  LDCU.64 UR32, c[0x3][0x8c8] ;  /* 0x00c11900ff2077ac */ /* 0x000ee20008000a00 */
[----:B------:R-:W-:Y:S02]  /*17b0*/  DADD R24, R26, -R24 ;  /* 0x000000001a187229 */ /* 0x000fe40000000818 */
[----:B------:R-:W-:Y:S01]  /*17c0*/  DADD R28, R30, -R28 ;  /* 0x000000001e1c7229 */ /* 0x000fe2000000081c */
[----:B------:R-:W3:Y:S01]  /*17d0*/  LDCU.128 UR24, c[0x3][0x730] ;  /* 0x00c0e600ff1877ac */ /* 0x000ee20008000c00 */
[----:B------:R-:W-:Y:S01]  /*17e0*/  DADD R36, R36, -R34 ;  /* 0x0000000024247229 */ /* 0x000fe20000000822 */
[----:B------:R-:W-:Y:S01]  /*17f0*/  STS.128 [R0+0x20], R40 ;  /* 0x0000202800007388 */ /* 0x000fe20000000c00 */
[----:B------:R-:W1:Y:S03]  /*1800*/  LDCU.64 UR34, c[0x3][0x728] ;  /* 0x00c0e500ff2277ac */ /* 0x000e660008000a00 */
[----:B------:R-:W-:Y:S01]  /*1810*/  STS.64 [R0], R10 ;  /* 0x0000000a00007388 */ /* 0x000fe20000000a00 */
        /* <DEDUP_REMOVED lines=14> */
[----:B------:R-:W3:Y:S01]  /*1900*/  LDCU.64 UR36, c[0x3][0x908] ;  /* 0x00c12100ff2477ac */ /* 0x000ee20008000a00 */
[----:B------:R-:W-:Y:S01]  /*1910*/  BAR.SYNC.DEFER_BLOCKING 0x0 ;  /* 0x0000000000007b1d */ /* 0x000fe20000010000 */
[----:B------:R-:W-:Y:S01]  /*1920*/  IMAD R31, R181, 0x1b58, R127 ;  /* 0x00001b58b51f7824 */ /* 0x000fe200078e027f */
[----:B------:R-:W-:-:S04]  /*1930*/  CS2R R38, SRZ ;  /* 0x0000000000267805 */ /* 0x000fc8000001ff00 */
[----:B------:R-:W3:Y:S01]  /*1940*/  LDCU.64 UR10, c[0x3][0x760] ;  /* 0x00c0ec00ff0a77ac */ /* 0x000ee20008000a00 */
[----:B------:R-:W3:Y:S01]  /*1950*/  LDCU.64 UR38, c[0x3][0x768] ;  /* 0x00c0ed00ff2677ac */ /* 0x000ee20008000a00 */
[----:B------:R-:W3:Y:S01]  /*1960*/  LDCU.64 UR40, c[0x3][0x928] ;  /* 0x00c12500ff2877ac */ /* 0x000ee20008000a00 */
[----:B------:R-:W-:Y:S04]  /*1970*/  LDS.64 R10, [R69] ;  /* 0x00000000450a7984 */ /* 0x000fe80000000a00 */
[----:B------:R-:W1:Y:S04]  /*1980*/  LDS.128 R84, [R65] ;  /* 0x0000000041547984 */ /* 0x000e680000000c00 */
[----:B------:R-:W3:Y:S04]  /*1990*/  LDS.64 R6, [R69+0x50] ;  /* 0x0000500045067984 */ /* 0x000ee80000000a00 */
[----:B------:R-:W-:Y:S04]  /*19a0*/  LDS.64 R16, [R68] ;  /* 0x0000000044107984 */ /* 0x000fe80000000a00 */
[----:B------:R-:W3:Y:S04]  /*19b0*/  LDS.128 R40, [R126] ;  /* 0x000000007e287984 */ /* 0x000ee80000000c00 */
[----:B------:R-:W-:Y:S04]  /*19c0*/  LDS.64 R14, [R69+0xa0] ;  /* 0x0000a000450e7984 */ /* 0x000fe80000000a00 */
[----:B------:R-:W3:Y:S01]  /*19d0*/  LDS.128 R112, [R65+0x10] ;  /* 0x0000100041707984 */ /* 0x000ee20000000c00 */
[----:B0-----:R-:W-:-:S03]  /*19e0*/  IMAD.WIDE R30, R31, 0x8, R12 ;  /* 0x000000081f1e7825 */ /* 0x001fc600078e020c */
[----:B------:R-:W0:Y:S01]  /*19f0*/  LDS.64 R178, [R68+0x8] ;  /* 0x0000080044b27984 */ /* 0x000e220000000a00 */
[----:B------:R-:W-:-:S03]  /*1a00*/  CS2R R12, SRZ ;  /* 0x00000000000c7805 */ /* 0x000fc6000001ff00 */
[----:B------:R-:W0:Y:S04]  /*1a10*/  LDS.64 R28, [R69+0xf0] ;  /* 0x0000f000451c7984 */ /* 0x000e280000000a00 */
[----:B------:R-:W2:Y:S04]  /*1a20*/  @!P1 LDG.E.64.CONSTANT R38, desc[UR72][R30.64+0x60e0] ;  /* 0x0060e0481e269981 */ /* 0x000ea8000c1e9b00 */
[----:B------:R-:W-:Y:S04]  /*1a30*/  LDS.64 R8, [R180] ;  /* 0x00000000b4087984 */ /* 0x000fe80000000a00 */
[----:B------:R-:W0:Y:S04]  /*1a40*/  LDS.128 R104, [R67+0x2580] ;  /* 0x0025800043687984 */ /* 0x000e280000000c00 */
[----:B------:R-:W-:Y:S04]  /*1a50*/  LDS.64 R176, [R68+0x10] ;  /* 0x0000100044b07984 */ /* 0x000fe80000000a00 */
[----:B------:R-:W4:Y:S01]  /*1a60*/  LDS.128 R24, [R126+0x10] ;  /* 0x000010007e187984 */ /* 0x000f220000000c00 */
[----:B------:R-:W-:-:S03]  /*1a70*/  CS2R R34, SRZ ;  /* 0x0000000000227805 */ /* 0x000fc6000001ff00 */
[----:B------:R-:W2:Y:S04]  /*1a80*/  @!P1 LDG.E.64.CONSTANT R12, desc[UR72][R30.64+0x2260] ;  /* 0x002260481e0c9981 */ /* 0x000ea8000c1e9b00 */
[----:B------:R-:W4:Y:S01]  /*1a90*/  LDS.64 R18, [R180+0x320] ;  /* 0x00032000b4127984 */ /* 0x000f220000000a00 */
[----:B-1----:R-:W-:-:S03]  /*1aa0*/  DFMA R10, R84, R10, RZ ;  /* 0x0000000a540a722b */ /* 0x002fc600000000ff */
[----:B------:R-:W-:Y:S04]  /*1ab0*/  LDS.64 R62, [R69+0x140] ;  /* 0x00014000453e7984 */ /* 0x000fe80000000a00 */
[----:B------:R-:W1:Y:S04]  /*1ac0*/  LDS.128 R96, [R65+0x20] ;  /* 0x0000200041607984 */ /* 0x000e680000000c00 */
[----:B------:R-:W1:Y:S04]  /*1ad0*/  LDS.64 R162, [R68+0x18] ;  /* 0x0000180044a27984 */ /* 0x000e680000000a00 */
[----:B------:R-:W-:Y:S04]  /*1ae0*/  LDS.64 R20, [R180+0x640] ;  /* 0x00064000b4147984 */ /* 0x000fe80000000a00 */
[----:B------:R-:W1:Y:S04]  /*1af0*/  LDS.128 R108, [R67+0x2590] ;  /* 0x00259000436c7984 */ /* 0x000e680000000c00 */
[----:B------:R-:W2:Y:S04]  /*1b00*/  @!P1 LDG.E.64.CONSTANT R34, desc[UR72][R30.64+0x320] ;  /* 0x000320481e229981 */ /* 0x000ea8000c1e9b00 */
[----:B------:R-:W2:Y:S01]  /*1b10*/  @!P1 LDG.E.64.CONSTANT R184, desc[UR72][R30.64+0x8020] ;  /* 0x008020481eb89981 */ /* 0x000ea2000c1e9b00 */
[----:B---3--:R-:W-:-:S03]  /*1b20*/  DFMA R10, R6, R86, R10 ;  /* 0x00000056060a722b */ /* 0x008fc6000000000a */
[----:B------:R-:W-:Y:S04]  /*1b30*/  LDS.64 R58, [R68+0x20] ;  /* 0x00002000443a7984 */ /* 0x000fe80000000a00 */
[----:B------:R-:W3:Y:S04]  /*1b40*/  LDS.128 R48, [R126+0x20] ;  /* 0x000020007e307984 */ /* 0x000ee80000000c00 */
[----:B------:R-:W3:Y:S04]  /*1b50*/  LDS.64 R44, [R180+0x960] ;  /* 0x00096000b42c7984 */ /* 0x000ee80000000a00 */
[----:B------:R-:W3:Y:S01]  /*1b60*/  LDS.64 R74, [R69+0x190] ;  /* 0x00019000454a7984 */ /* 0x000ee20000000a00 */
[----:B------:R-:W-:-:S02]  /*1b70*/  DFMA R40, R16, R40, RZ ;  /* 0x000000281028722b */ /* 0x000fc400000000ff */
[----:B------:R-:W-:Y:S01]  /*1b80*/  DFMA R22, R112, R14, R10 ;  /* 0x0000000e7016722b */ /* 0x000fe2000000000a */
[----:B------:R-:W3:Y:S04]  /*1b90*/  LDS.64 R6, [R68+0x28] ;  /* 0x0000280044067984 */ /* 0x000ee80000000a00 */
[----:B------:R-:W-:Y:S04]  /*1ba0*/  LDS.64 R10, [R180+0xc80] ;  /* 0x000c8000b40a7984 */ /* 0x000fe80000000a00 */
[----:B------:R-:W3:Y:S04]  /*1bb0*/  LDS.128 R88, [R67+0x25a0] ;  /* 0x0025a00043587984 */ /* 0x000ee80000000c00 */
[----:B------:R-:W-:Y:S04]  /*1bc0*/  LDS.64 R76, [R69+0x1e0] ;  /* 0x0001e000454c7984 */ /* 0x000fe80000000a00 */
[----:B------:R-:W3:Y:S01]  /*1bd0*/  LDS.128 R92, [R65+0x30] ;  /* 0x00003000415c7984 */ /* 0x000ee20000000c00 */
[----:B0-----:R-:W-:-:S03]  /*1be0*/  DFMA R14, R178, R42, R40 ;  /* 0x0000002ab20e722b */ /* 0x001fc60000000028 */
[----:B------:R-:W2:Y:S01]  /*1bf0*/  @!P1 LDG.E.64.CONSTANT R208, desc[UR72][R30.64+0x41a0] ;  /* 0x0041a0481ed09981 */ /* 0x000ea2000c1e9b00 */
[----:B------:R-:W-:Y:S02]  /*1c00*/  DFMA R36, R28, R114, R22 ;  /* 0x000000721c24722b */ /* 0x000fe40000000016 */
[----:B------:R-:W-:Y:S01]  /*1c10*/  DFMA R28, R8, R104, RZ ;  /* 0x00000068081c722b */ /* 0x000fe200000000ff */
[----:B------:R-:W-:Y:S04]  /*1c20*/  LDS.64 R60, [R68+0x30] ;  /* 0x00003000443c7984 */ /* 0x000fe80000000a00 */
[----:B------:R-:W0:Y:S04]  /*1c30*/  LDS.128 R40, [R126+0x30] ;  /* 0x000030007e287984 */ /* 0x000e280000000c00 */
[----:B------:R-:W-:Y:S04]  /*1c40*/  LDS.64 R122, [R69+0x230] ;  /* 0x00023000457a7984 */ /* 0x000fe80000000a00 */
[----:B------:R-:W0:Y:S01]  /*1c50*/  LDS.64 R54, [R180+0xfa0] ;  /* 0x000fa000b4367984 */ /* 0x000e220000000a00 */
[----:B----4-:R-:W-:-:S02]  /*1c60*/  DFMA R24, R176, R24, R14 ;  /* 0x00000018b018722b */ /* 0x010fc4000000000e */
[----:B------:R-:W-:Y:S01]  /*1c70*/  DFMA R28, R18, R106, R28 ;  /* 0x0000006a121c722b */ /* 0x000fe2000000001c */
[----:B------:R-:W4:Y:S04]  /*1c80*/  LDS.64 R22, [R68+0x38] ;  /* 0x0000380044167984 */ /* 0x000f280000000a00 */
[----:B------:R-:W-:Y:S04]  /*1c90*/  LDS.64 R124, [R69+0x280] ;  /* 0x00028000457c7984 */ /* 0x000fe80000000a00 */
[----:B------:R-:W-:Y:S04]  /*1ca0*/  LDS.128 R100, [R65+0x40] ;  /* 0x0000400041647984 */ /* 0x000fe80000000c00 */
[----:B------:R-:W-:Y:S04]  /*1cb0*/  LDS.64 R14, [R180+0x12c0] ;  /* 0x0012c000b40e7984 */ /* 0x000fe80000000a00 */
[----:B------:R-:W4:Y:S01]  /*1cc0*/  LDS.128 R80, [R67+0x25b0] ;  /* 0x0025b00043507984 */ /* 0x000f220000000c00 */
[----:B-1----:R-:W-:-:S02]  /*1cd0*/  DFMA R72, R96, R62, R36 ;  /* 0x0000003e6048722b */ /* 0x002fc40000000024 */
[----:B------:R-:W-:Y:S01]  /*1ce0*/  DFMA R70, R162, R26, R24 ;  /* 0x0000001aa246722b */ /* 0x000fe20000000018 */
[----:B------:R-:W-:Y:S01]  /*1cf0*/  LDS.64 R62, [R68+0x40] ;  /* 0x00004000443e7984 */ /* 0x000fe20000000a00 */
[----:B------:R-:W-:-:S03]  /*1d00*/  DFMA R36, R20, R108, R28 ;  /* 0x0000006c1424722b */ /* 0x000fc6000000001c */
[----:B------:R-:W1:Y:S04]  /*1d10*/  LDS.128 R24, [R126+0x40] ;  /* 0x000040007e187984 */ /* 0x000e680000000c00 */
[----:B------:R-:W-:Y:S04]  /*1d20*/  LDS.64 R200, [R69+0x2d0] ;  /* 0x0002d00045c87984 */ /* 0x000fe80000000a00 */
[----:B------:R-:W1:Y:S01]  /*1d30*/  LDS.64 R160, [R180+0x15e0] ;  /* 0x0015e000b4a07984 */ /* 0x000e620000000a00 */
[----:B---3--:R-:W-:Y:S02]  /*1d40*/  DFMA R48, R58, R48, R70 ;  /* 0x000000303a30722b */ /* 0x008fe40000000046 */
[----:B------:R-:W-:Y:S01]  /*1d50*/  DFMA R36, R44, R110, R36 ;  /* 0x0000006e2c24722b */ /* 0x000fe20000000024 */
[----:B------:R-:W3:Y:S01]  /*1d60*/  LDS.64 R78, [R68+0x48] ;  /* 0x00004800444e7984 */ /* 0x000ee20000000a00 */
[----:B------:R-:W-:-:S03]  /*1d70*/  DFMA R72, R74, R98, R72 ;  /* 0x000000624a48722b */ /* 0x000fc60000000048 */
[----:B------:R-:W-:Y:S04]  /*1d80*/  LDS.64 R28, [R180+0x1900] ;  /* 0x00190000b41c7984 */ /* 0x000fe80000000a00 */
[----:B------:R-:W3:Y:S01]  /*1d90*/  LDS.128 R116, [R67+0x25c0] ;  /* 0x0025c00043747984 */ /* 0x000ee20000000c00 */
[----:B------:R-:W-:Y:S02]  /*1da0*/  DFMA R50, R6, R50, R48 ;  /* 0x000000320632722b */ /* 0x000fe40000000030 */
[----:B------:R-:W-:Y:S01]  /*1db0*/  DFMA R48, R10, R88, R36 ;  /* 0x000000580a30722b */ /* 0x000fe20000000024 */
[----:B------:R-:W2:Y:S01]  /*1dc0*/  @!P1 LDG.E.64.CONSTANT R156, desc[UR72][R30.64+0xbea0] ;  /* 0x00bea0481e9c9981 */ /* 0x000ea2000c1e9b00 */
[----:B------:R-:W-:-:S03]  /*1dd0*/  DFMA R72, R92, R76, R72 ;  /* 0x0000004c5c48722b */ /* 0x000fc60000000048 */
[----:B------:R-:W3:Y:S01]  /*1de0*/  LDS.64 R36, [R180+0x1c20] ;  /* 0x001c2000b4247984 */ /* 0x000ee20000000a00 */
[----:B0-----:R-:W-:Y:S02]  /*1df0*/  DFMA R40, R60, R40, R50 ;  /* 0x000000283c28722b */ /* 0x001fe40000000032 */
[----:B------:R-:W-:Y:S01]  /*1e00*/  DFMA R48, R54, R90, R48 ;  /* 0x0000005a3630722b */ /* 0x000fe20000000030 */
[----:B------:R-:W2:Y:S01]  /*1e10*/  @!P1 LDG.E.64.CONSTANT R202, desc[UR72][R30.64+0x6400] ;  /* 0x006400481eca9981 */ /* 0x000ea2000c1e9b00 */
[----:B------:R-:W-:Y:S01]  /*1e20*/  DFMA R72, R122, R94, R72 ;  /* 0x0000005e7a48722b */ /* 0x000fe20000000048 */
[----:B------:R-:W-:Y:S01]  /*1e30*/  LOP3.LUT R50, R127, 0xffff, RZ, 0xc0, !PT ;  /* 0x0000ffff7f327812 */ /* 0x000fe200078ec0ff */
[----:B------:R-:W-:Y:S01]  /*1e40*/  DMUL R46, R120, UR4 ;  /* 0x00000004782e7c28 */ /* 0x000fe20008000000 */
[----:B------:R-:W2:Y:S01]  /*1e50*/  @!P1 LDG.E.64.CONSTANT R198, desc[UR72][R30.64+0x2580] ;  /* 0x002580481ec69981 */ /* 0x000ea2000c1e9b00 */
[----:B----4-:R-:W-:Y:S02]  /*1e60*/  DFMA R40, R22, R42, R40 ;  /* 0x0000002a1628722b */ /* 0x010fe40000000028 */
[----:B------:R-:W-:Y:S01]  /*1e70*/  IMAD R42, R50, 0x199a, RZ ;  /* 0x0000199a322a7824 */ /* 0x000fe200078e02ff */
[----:B------:R-:W-:Y:S01]  /*1e80*/  DFMA R48, R14, R80, R48 ;  /* 0x000000500e30722b */ /* 0x000fe20000000030 */
[----:B------:R-:W4:Y:S01]  /*1e90*/  @!P1 LDG.E.64.CONSTANT R194, desc[UR72][R30.64+0x9f60] ;  /* 0x009f60481ec29981 */ /* 0x000f22000c1e9b00 */
[----:B------:R-:W-:Y:S01]  /*1ea0*/  DFMA R72, R100, R124, R72 ;  /* 0x0000007c6448722b */ /* 0x000fe20000000048 */
[----:B------:R-:W0:Y:S01]  /*1eb0*/  S2R R43, SR_TID.Y ;  /* 0x00000000002b7919 */ /* 0x000e220000002200 */
[----:B------:R-:W-:Y:S01]  /*1ec0*/  SHF.R.U32.HI R42, RZ, 0x10, R42 ;  /* 0x00000010ff2a7819 */ /* 0x000fe2000001162a */
[----:B-1----:R-:W-:-:S03]  /*1ed0*/  DFMA R24, R62, R24, R40 ;  /* 0x000000183e18722b */ /* 0x002fc60000000028 */
[----:B------:R-:W-:Y:S01]  /*1ee0*/  DFMA R48, R160, R82, R48 ;  /* 0x00000052a030722b */ /* 0x000fe20000000030 */
[----:B------:R-:W-:Y:S01]  /*1ef0*/  PRMT R40, R42, 0x9910, RZ ;  /* 0x000099102a287816 */ /* 0x000fe200000000ff */
[----:B------:R-:W-:Y:S01]  /*1f00*/  DFMA R200, R200, R102, R72 ;  /* 0x00000066c8c8722b */ /* 0x000fe20000000048 */
[----:B------:R-:W4:Y:S03]  /*1f10*/  @!P1 LDG.E.64.CONSTANT R182, desc[UR72][R30.64+0x8340] ;  /* 0x008340481eb69981 */ /* 0x000f26000c1e9b00 */
[----:B------:R-:W-:Y:S01]  /*1f20*/  IMAD R40, R40, 0xa, RZ ;  /* 0x0000000a28287824 */ /* 0x000fe200078e02ff */
[----:B---3--:R-:W-:Y:S01]  /*1f30*/  DFMA R172, R78, R26, R24 ;  /* 0x0000001a4eac722b */ /* 0x008fe20000000018 */
[----:B------:R-:W3:Y:S02]  /*1f40*/  @!P1 LDG.E.64.CONSTANT R204, desc[UR72][R30.64+0x640] ;  /* 0x000640481ecc9981 */ /* 0x000ee4000c1e9b00 */
[----:B------:R-:W-:-:S02]  /*1f50*/  DMUL R24, R200, R2 ;  /* 0x00000002c8187228 */ /* 0x000fc40000000000 */
[----:B------:R-:W-:Y:S01]  /*1f60*/  DFMA R48, R28, R116, R48 ;  /* 0x000000741c30722b */ /* 0x000fe20000000030 */
[----:B------:R-:W-:Y:S01]  /*1f70*/  IMAD.MOV R40, RZ, RZ, -R40 ;  /* 0x000000ffff287224 */ /* 0x000fe200078e0a28 */
[----:B------:R-:W-:Y:S01]  /*1f80*/  DMUL R32, R200, R32 ;  /* 0x00000020c8207228 */ /* 0x000fe20000000000 */
[----:B------:R-:W-:Y:S01]  /*1f90*/  VIADD R26, R252, 0x640 ;  /* 0x00000640fc1a7836 */ /* 0x000fe20000000000 */
[----:B------:R-:W3:Y:S02]  /*1fa0*/  @!P1 LDG.E.64.CONSTANT R174, desc[UR72][R30.64+0x44c0] ;  /* 0x0044c0481eae9981 */ /* 0x000ee4000c1e9b00 */
[----:B------:R-:W-:Y:S01]  /*1fb0*/  PRMT R40, R40, 0x7710, RZ ;  /* 0x0000771028287816 */ /* 0x000fe200000000ff */
[----:B------:R-:W-:Y:S01]  /*1fc0*/  DFMA R4, R172, R4, R24 ;  /* 0x00000004ac04722b */ /* 0x000fe20000000018 */
[----:B------:R-:W3:Y:S01]  /*1fd0*/  @!P1 LDG.E.64.CONSTANT R186, desc[UR72][R30.64+0xc1c0] ;  /* 0x00c1c0481eba9981 */ /* 0x000ee2000c1e9b00 */
[----:B------:R-:W-:Y:S01]  /*1fe0*/  DFMA R206, R36, R118, R48 ;  /* 0x0000007624ce722b */ /* 0x000fe20000000030 */
[C---:B------:R-:W-:Y:S01]  /*1ff0*/  IMAD R67, R56.reuse, 0x320, R67 ;  /* 0x0000032038437824 */ /* 0x040fe200078e0243 */
[----:B------:R-:W-:Y:S01]  /*2000*/  DFMA R24, R172, R2, R32 ;  /* 0x00000002ac18722b */ /* 0x000fe20000000020 */
[----:B------:R-:W-:-:S02]  /*2010*/  IMAD R56, R56, 0x320, R57 ;  /* 0x0000032038387824 */ /* 0x000fc400078e0239 */
[----:B------:R-:W-:Y:S01]  /*2020*/  IMAD.IADD R40, R40, 0x1, R127 ;  /* 0x0000000128287824 */ /* 0x000fe200078e027f */
[----:B------:R-:W-:Y:S01]  /*2030*/  LEA R26, R133, R26, 0x18 ;  /* 0x0000001a851a7211 */ /* 0x000fe200078ec0ff */
[----:B------:R-:W-:Y:S01]  /*2040*/  IMAD R2, R52, 0x50, R67 ;  /* 0x0000005034027824 */ /* 0x000fe200078e0243 */
[----:B------:R-:W-:Y:S01]  /*2050*/  BAR.SYNC.DEFER_BLOCKING 0x0 ;  /* 0x0000000000007b1d */ /* 0x000fe20000010000 */
[----:B------:R-:W-:Y:S02]  /*2060*/  IMAD R3, R53, 0x8, R56 ;  /* 0x0000000835037824 */ /* 0x000fe400078e0238 */
[----:B0-----:R-:W-:-:S03]  /*2070*/  IMAD R27, R43, 0x1f40, R26 ;  /* 0x00001f402b1b7824 */ /* 0x001fc600078e021a */
[C---:B------:R-:W-:Y:S01]  /*2080*/  DFMA R32, R206.reuse, R170, R4 ;  /* 0x000000aace20722b */ /* 0x040fe20000000004 */
[----:B------:R-:W-:Y:S01]  /*2090*/  LOP3.LUT R4, R40, 0xffff, RZ, 0xc0, !PT ;  /* 0x0000ffff28047812 */ /* 0x000fe200078ec0ff */
[----:B------:R-:W-:Y:S01]  /*20a0*/  DFMA R40, R206, R214, R24 ;  /* 0x000000d6ce28722b */ /* 0x000fe20000000018 */
[----:B------:R-:W-:Y:S02]  /*20b0*/  IMAD R250, R53, 0x8, R2 ;  /* 0x0000000835fa7824 */ /* 0x000fe400078e0202 */
[----:B------:R-:W-:-:S03]  /*20c0*/  IMAD R43, R52, 0x50, R3 ;  /* 0x00000050342b7824 */ /* 0x000fc600078e0203 */
[----:B------:R-:W-:Y:S04]  /*20d0*/  STS.64 [R250], R32 ;  /* 0x00000020fa007388 */ /* 0x000fe80000000a00 */
[----:B------:R-:W-:Y:S01]  /*20e0*/  STS.64 [R43], R40 ;  /* 0x000000282b007388 */ /* 0x000fe20000000a00 */
[----:B------:R-:W-:Y:S01]  /*20f0*/  BAR.SYNC.DEFER_BLOCKING 0x0 ;  /* 0x0000000000007b1d */ /* 0x000fe20000010000 */
[--C-:B------:R-:W-:Y:S02]  /*2100*/  IMAD R4, R4, 0x8, R27.reuse ;  /* 0x0000000804047824 */ /* 0x100fe400078e021b */
[----:B------:R-:W-:-:S04]  /*2110*/  IMAD R5, R42, 0x320, R27 ;  /* 0x000003202a057824 */ /* 0x000fc800078e021b */
[----:B------:R-:W-:Y:S01]  /*2120*/  IMAD R5, R42, -0x2d0, R5 ;  /* 0xfffffd302a057824 */ /* 0x000fe200078e0205 */
[----:B------:R-:W0:Y:S04]  /*2130*/  LDS.64 R122, [R4+0x320] ;  /* 0x00032000047a7984 */ /* 0x000e280000000a00 */
[----:B------:R-:W1:Y:S04]  /*2140*/  LDS.128 R72, [R5+0x320] ;  /* 0x0003200005487984 */ /* 0x000e680000000c00 */
[----:B------:R-:W1:Y:S04]  /*2150*/  LDS.64 R124, [R4+0x370] ;  /* 0x00037000047c7984 */ /* 0x000e680000000a00 */
[----:B------:R-:W1:Y:S04]  /*2160*/  LDS.64 R126, [R4+0x3c0] ;  /* 0x0003c000047e7984 */ /* 0x000e680000000a00 */
[----:B------:R-:W-:Y:S04]  /*2170*/  LDS.64 R66, [R66] ;  /* 0x0000000042427984 */ /* 0x000fe80000000a00 */
[----:B------:R-:W1:Y:S04]  /*2180*/  LDS.128 R24, [R2] ;  /* 0x0000000002187984 */ /* 0x000e680000000c00 */
[----:B------:R-:W1:Y:S04]  /*2190*/  LDS.128 R48, [R5+0x330] ;  /* 0x0003300005307984 */ /* 0x000e680000000c00 */
[----:B------:R-:W1:Y:S04]  /*21a0*/  LDS.64 R128, [R4+0x410] ;  /* 0x0004100004807984 */ /* 0x000e680000000a00 */
[----:B------:R-:W1:Y:S01]  /*21b0*/  LDS.64 R130, [R4+0x460] ;  /* 0x0004600004827984 */ /* 0x000e620000000a00 */
[----:B------:R-:W-:-:S03]  /*21c0*/  LEA R252, R133, R252, 0x18 ;  /* 0x000000fc85fc7211 */ /* 0x000fc600078ec0ff */
[----:B------:R-:W-:Y:S04]  /*21d0*/  LDS.64 R76, [R148] ;  /* 0x00000000944c7984 */ /* 0x000fe80000000a00 */
[----:B------:R-:W1:Y:S01]  /*21e0*/  LDS.64 R56, [R3] ;  /* 0x0000000003387984 */ /* 0x000e620000000a00 */
[----:B0-----:R-:W-:-:S03]  /*21f0*/  DFMA R64, R84, R122, RZ ;  /* 0x0000007a5440722b */ /* 0x001fc600000000ff */
[----:B------:R-:W0:Y:S04]  /*2200*/  LDS.128 R68, [R5+0x340] ;  /* 0x0003400005447984 */ /* 0x000e280000000c00 */
[----:B------:R-:W0:Y:S01]  /*2210*/  LDS.128 R120, [R252+0x25d0] ;  /* 0x0025d000fc787984 */ /* 0x000e220000000c00 */
[----:B-1----:R-:W-:Y:S02]  /*2220*/  DFMA R72, R16, R72, RZ ;  /* 0x000000481048722b */ /* 0x002fe400000000ff */
[----:B------:R-:W-:Y:S01]  /*2230*/  DFMA R64, R124, R86, R64 ;  /* 0x000000567c40722b */ /* 0x000fe20000000040 */
[----:B------:R-:W1:Y:S04]  /*2240*/  LDS.64 R132, [R4+0x4b0] ;  /* 0x0004b00004847984 */ /* 0x000e680000000a00 */
[----:B------:R-:W1:Y:S01]  /*2250*/  LDS.64 R32, [R149+0x50] ;  /* 0x0000500095207984 */ /* 0x000e620000000a00 */
[----:B------:R-:W-:-:S02]  /*2260*/  DFMA R72, R178, R74, R72 ;  /* 0x0000004ab248722b */ /* 0x000fc40000000048 */
[----:B------:R-:W-:Y:S01]  /*2270*/  DFMA R64, R112, R126, R64 ;  /* 0x0000007e7040722b */ /* 0x000fe20000000040 */
[----:B------:R-:W-:Y:S04]  /*2280*/  LDS.64 R40, [R148+0x50] ;  /* 0x0000500094287984 */ /* 0x000fe80000000a00 */
[----:B------:R-:W1:Y:S01]  /*2290*/  LDS.128 R124, [R252+0x25e0] ;  /* 0x0025e000fc7c7984 */ /* 0x000e620000000c00 */
[----:B------:R-:W-:-:S03]  /*22a0*/  DMUL R24, R66, R24 ;  /* 0x0000001842187228 */ /* 0x000fc60000000000 */
[----:B------:R-:W1:Y:S01]  /*22b0*/  LDS.64 R52, [R3+0x50] ;  /* 0x0000500003347984 */ /* 0x000e620000000a00 */
[----:B------:R-:W-:Y:S02]  /*22c0*/  DFMA R48, R176, R48, R72 ;  /* 0x00000030b030722b */ /* 0x000fe40000000048 */
[----:B------:R-:W-:Y:S01]  /*22d0*/  DFMA R64, R128, R114, R64 ;  /* 0x000000728040722b */ /* 0x000fe20000000040 */
[----:B------:R-:W1:Y:S01]  /*22e0*/  LDS.64 R74, [R4+0x500] ;  /* 0x00050000044a7984 */ /* 0x000e620000000a00 */
[----:B------:R-:W-:-:S03]  /*22f0*/  DFMA R24, R8, R46, R24 ;  /* 0x0000002e0818722b */ /* 0x000fc60000000018 */
[----:B------:R-:W-:Y:S01]  /*2300*/  LDS.128 R140, [R5+0x350] ;  /* 0x00035000058c7984 */ /* 0x000fe20000000c00 */
[----:B------:R-:W-:Y:S02]  /*2310*/  DFMA R48, R162, R50, R48 ;  /* 0x00000032a230722b */ /* 0x000fe40000000030 */
[----:B------:R-:W-:Y:S01]  /*2320*/  DFMA R64, R96, R130, R64 ;  /* 0x000000826040722b */ /* 0x000fe20000000040 */
[----:B------:R-:W-:Y:S04]  /*2330*/  LDS.64 R150, [R4+0x5a0] ;  /* 0x0005a00004967984 */ /* 0x000fe80000000a00 */
[----:B------:R-:W2:Y:S01]  /*2340*/  LDS.128 R128, [R252+0x25f0] ;  /* 0x0025f000fc807984 */ /* 0x000ea20000000c00 */
[----:B------:R-:W-:Y:S02]  /*2350*/  DFMA R24, R76, R56, R24 ;  /* 0x000000384c18722b */ /* 0x000fe40000000018 */
[----:B0-----:R-:W-:Y:S01]  /*2360*/  DFMA R68, R58, R68, R48 ;  /* 0x000000443a44722b */ /* 0x001fe20000000030 */
[----:B------:R-:W0:Y:S01]  /*2370*/  LDS.64 R56, [R4+0x550] ;  /* 0x0005500004387984 */ /* 0x000e220000000a00 */
[----:B------:R-:W-:-:S02]  /*2380*/  DFMA R48, R8, R120, RZ ;  /* 0x000000780830722b */ /* 0x000fc400000000ff */
[----:B-1----:R-:W-:Y:S01]  /*2390*/  DFMA R64, R132, R98, R64 ;  /* 0x000000628440722b */ /* 0x002fe20000000040 */
[----:B------:R-:W-:Y:S05]  /*23a0*/  LDS.128 R144, [R5+0x360] ;  /* 0x0003600005907984 */ /* 0x000fea0000000c00 */
[----:B------:R-:W-:Y:S01]  /*23b0*/  DFMA R48, R18, R122, R48 ;  /* 0x0000007a1230722b */ /* 0x000fe20000000030 */
[----:B------:R-:W1:Y:S01]  /*23c0*/  LDS.128 R132, [R252+0x2600] ;  /* 0x00260000fc847984 */ /* 0x000e620000000c00 */
[----:B------:R-:W-:-:S03]  /*23d0*/  DFMA R24, R32, R26, R24 ;  /* 0x0000001a2018722b */ /* 0x000fc60000000018 */
[----:B------:R-:W1:Y:S03]  /*23e0*/  LDS.64 R188, [R4+0x5f0] ;  /* 0x0005f00004bc7984 */ /* 0x000e660000000a00 */
[----:B------:R-:W-:Y:S01]  /*23f0*/  DFMA R48, R20, R124, R48 ;  /* 0x0000007c1430722b */ /* 0x000fe20000000030 */
[----:B------:R-:W-:Y:S01]  /*2400*/  LDS.64 R72, [R149+0xa0] ;  /* 0x0000a00095487984 */ /* 0x000fe20000000a00 */
[----:B------:R-:W-:-:S03]  /*2410*/  DFMA R52, R40, R52, R24 ;  /* 0x000000342834722b */ /* 0x000fc60000000018 */
[----:B------:R-:W1:Y:S03]  /*2420*/  LDS.128 R24, [R2+0x10] ;  /* 0x0000100002187984 */ /* 0x000e660000000c00 */
[----:B------:R-:W-:Y:S01]  /*2430*/  DFMA R48, R44, R126, R48 ;  /* 0x0000007e2c30722b */ /* 0x000fe20000000030 */
[----:B------:R-:W1:Y:S01]  /*2440*/  LDS.128 R136, [R252+0x2610] ;  /* 0x00261000fc887984 */ /* 0x000e620000000c00 */
[----:B------:R-:W-:Y:S02]  /*2450*/  DFMA R70, R6, R70, R68 ;  /* 0x000000460646722b */ /* 0x000fe40000000044 */
[----:B------:R-:W-:Y:S01]  /*2460*/  DFMA R64, R92, R74, R64 ;  /* 0x0000004a5c40722b */ /* 0x000fe20000000040 */
[----:B------:R-:W-:Y:S04]  /*2470*/  LDS.64 R50, [R148+0xa0] ;  /* 0x0000a00094327984 */ /* 0x000fe80000000a00 */
[----:B------:R-:W1:Y:S01]  /*2480*/  LDS.64 R46, [R3+0xa0] ;  /* 0x0000a000032e7984 */ /* 0x000e620000000a00 */
[----:B--2---:R-:W-:-:S02]  /*2490*/  DFMA R48, R10, R128, R48 ;  /* 0x000000800a30722b */ /* 0x004fc40000000030 */
[----:B------:R-:W-:Y:S01]  /*24a0*/  DFMA R70, R60, R140, R70 ;  /* 0x0000008c3c46722b */ /* 0x000fe20000000046 */
[----:B------:R-:W2:Y:S01]  /*24b0*/  LDS.64 R68, [R149+0xf0] ;  /* 0x0000f00095447984 */ /* 0x000ea20000000a00 */
[----:B0-----:R-:W-:Y:S01]  /*24c0*/  DFMA R56, R56, R94, R64 ;  /* 0x0000005e3838722b */ /* 0x001fe20000000040 */
[----:B------:R-:W-:Y:S02]  /*24d0*/  IMAD R251, R42, 0x50, R3 ;  /* 0x000000502afb7824 */ /* 0x000fe400078e0203 */
[----:B------:R-:W-:Y:S01]  /*24e0*/  LDS.64 R74, [R148+0xf0] ;  /* 0x0000f000944a7984 */ /* 0x000fe20000000a00 */
[----:B------:R-:W-:Y:S02]  /*24f0*/  DFMA R48, R54, R130, R48 ;  /* 0x000000823630722b */ /* 0x000fe40000000030 */
[----:B------:R-:W-:Y:S01]  /*2500*/  DFMA R70, R22, R142, R70 ;  /* 0x0000008e1646722b */ /* 0x000fe20000000046 */
[----:B------:R-:W0:Y:S01]  /*2510*/  LDS.64 R190, [R3+0xf0] ;  /* 0x0000f00003be7984 */ /* 0x000e220000000a00 */
[----:B------:R-:W-:-:S03]  /*2520*/  DFMA R56, R100, R150, R56 ;  /* 0x000000966438722b */ /* 0x000fc60000000038 */
[----:B------:R-:W-:Y:S01]  /*2530*/  LDS.128 R140, [R2+0x20] ;  /* 0x00002000028c7984 */ /* 0x000fe20000000c00 */
[----:B-1----:R-:W-:Y:S02]  /*2540*/  DFMA R48, R14, R132, R48 ;  /* 0x000000840e30722b */ /* 0x002fe40000000030 */
[----:B------:R-:W-:Y:S01]  /*2550*/  DFMA R70, R62, R144, R70 ;  /* 0x000000903e46722b */ /* 0x000fe20000000046 */
[----:B------:R-:W-:Y:S01]  /*2560*/  LDS.64 R42, [R149+0x230] ;  /* 0x00023000952a7984 */ /* 0x000fe20000000a00 */
[----:B------:R-:W-:-:S03]  /*2570*/  DFMA R188, R188, R102, R56 ;  /* 0x00000066bcbc722b */ /* 0x000fc60000000038 */
[----:B------:R-:W-:Y:S01]  /*2580*/  LDS.64 R56, [R149+0x190] ;  /* 0x0001900095387984 */ /* 0x000fe20000000a00 */
[----:B------:R-:W-:Y:S02]  /*2590*/  DFMA R48, R160, R134, R48 ;  /* 0x00000086a030722b */ /* 0x000fe40000000030 */
[----:B------:R-:W-:Y:S01]  /*25a0*/  DFMA R24, R72, R24, R52 ;  /* 0x000000184818722b */ /* 0x000fe20000000034 */
[----:B------:R-:W-:Y:S01]  /*25b0*/  LDS.64 R64, [R148+0x140] ;  /* 0x0001400094407984 */ /* 0x000fe20000000a00 */
[----:B------:R-:W-:Y:S02]  /*25c0*/  DFMA R210, R78, R146, R70 ;  /* 0x000000924ed2722b */ /* 0x000fe40000000046 */
[----:B------:R-:W-:Y:S01]  /*25d0*/  DMUL R38, R188, R38 ;  /* 0x00000026bc267228 */ /* 0x000fe20000000000 */
[----:B------:R-:W1:Y:S01]  /*25e0*/  LDS.64 R70, [R149+0x140] ;  /* 0x0001400095467984 */ /* 0x000e620000000a00 */
[----:B------:R-:W-:-:S03]  /*25f0*/  DFMA R192, R28, R136, R48 ;  /* 0x000000881cc0722b */ /* 0x000fc60000000030 */
[----:B------:R-:W-:Y:S01]  /*2600*/  LDS.64 R48, [R149+0x1e0] ;  /* 0x0001e00095307984 */ /* 0x000fe20000000a00 */
[----:B------:R-:W-:-:S03]  /*2610*/  DFMA R24, R50, R46, R24 ;  /* 0x0000002e3218722b */ /* 0x000fc60000000018 */
[----:B------:R-:W1:Y:S01]  /*2620*/  LDS.64 R218, [R3+0x140] ;  /* 0x0001400003da7984 */ /* 0x000e620000000a00 */
[-C--:B------:R-:W-:Y:S02]  /*2630*/  DMUL R46, R188, R12.reuse ;  /* 0x0000000cbc2e7228 */ /* 0x080fe40000000000 */
[----:B------:R-:W-:Y:S01]  /*2640*/  DFMA R152, R210, R12, R38 ;  /* 0x0000000cd298722b */ /* 0x000fe20000000026 */
[----:B------:R-:W-:Y:S01]  /*2650*/  LDS.64 R52, [R148+0x190] ;  /* 0x0001900094347984 */ /* 0x000fe20000000a00 */
[----:B------:R-:W-:Y:S02]  /*2660*/  DFMA R192, R36, R138, R192 ;  /* 0x0000008a24c0722b */ /* 0x000fe400000000c0 */
[----:B--2---:R-:W-:Y:S01]  /*2670*/  DFMA R144, R68, R26, R24 ;  /* 0x0000001a4490722b */ /* 0x004fe20000000018 */
[----:B------:R-:W-:Y:S01]  /*2680*/  LDS.64 R38, [R148+0x230] ;  /* 0x0002300094267984 */ /* 0x000fe20000000a00 */
[----:B------:R-:W-:-:S03]  /*2690*/  DFMA R150, R210, R34, R46 ;  /* 0x00000022d296722b */ /* 0x000fc6000000002e */
[----:B------:R-:W-:Y:S01]  /*26a0*/  LDS.64 R34, [R149+0x280] ;  /* 0x0002800095227984 */ /* 0x000fe20000000a00 */
[----:B------:R-:W-:-:S03]  /*26b0*/  DFMA R224, R192, R184, R152 ;  /* 0x000000b8c0e0722b */ /* 0x000fc60000000098 */
[----:B------:R-:W-:Y:S04]  /*26c0*/  LDS.64 R24, [R149+0x2d0] ;  /* 0x0002d00095187984 */ /* 0x000fe80000000a00 */
[----:B------:R-:W-:Y:S04]  /*26d0*/  LDS.64 R46, [R148+0x1e0] ;  /* 0x0001e000942e7984 */ /* 0x000fe80000000a00 */
[----:B------:R-:W-:Y:S04]  /*26e0*/  LDS.64 R26, [R148+0x280] ;  /* 0x00028000941a7984 */ /* 0x000fe80000000a00 */
[----:B------:R-:W-:Y:S04]  /*26f0*/  LDS.64 R12, [R148+0x2d0] ;  /* 0x0002d000940c7984 */ /* 0x000fe80000000a00 */
[----:B------:R-:W2:Y:S04]  /*2700*/  LDS.64 R158, [R3+0x190] ;  /* 0x00019000039e7984 */ /* 0x000ea80000000a00 */
[----:B------:R-:W-:Y:S04]  /*2710*/  LDS.64 R146, [R3+0x1e0] ;  /* 0x0001e00003927984 */ /* 0x000fe80000000a00 */
[----:B------:R-:W-:Y:S04]  /*2720*/  LDS.64 R216, [R3+0x230] ;  /* 0x0002300003d87984 */ /* 0x000fe80000000a00 */
[----:B------:R-:W-:Y:S04]  /*2730*/  LDS.64 R196, [R3+0x280] ;  /* 0x0002800003c47984 */ /* 0x000fe80000000a00 */
        /* <DEDUP_REMOVED lines=8> */
[----:B0-----:R-:W-:Y:S01]  /*27c0*/  DFMA R144, R74, R190, R144 ;  /* 0x000000be4a90722b */ /* 0x001fe20000000090 */
[----:B------:R-:W0:Y:S07]  /*27d0*/  LDS.128 R148, [R2] ;  /* 0x0000000002947984 */ /* 0x000e2e0000000c00 */
[----:B-1----:R-:W-:-:S02]  /*27e0*/  DFMA R140, R70, R140, R144 ;  /* 0x0000008c468c722b */ /* 0x002fc40000000090 */
[----:B------:R-:W1:Y:S04]  /*27f0*/  LDS.64 R144, [R3] ;  /* 0x0000000003907984 */ /* 0x000e680000000a00 */
[----:B------:R-:W4:Y:S02]  /*2800*/  LDS.64 R222, [R3+0x50] ;  /* 0x0000500003de7984 */ /* 0x000f240000000a00 */
[----:B------:R-:W-:Y:S02]  /*2810*/  DFMA R140, R64, R218, R140 ;  /* 0x000000da408c722b */ /* 0x000fe4000000008c */
[----:B------:R-:W-:Y:S01]  /*2820*/  DMUL R156, R156, UR4 ;  /* 0x000000049c9c7c28 */ /* 0x000fe20008000000 */
[----:B------:R-:W-:Y:S01]  /*2830*/  LDS.64 R224, [R3+0xa0] ;  /* 0x0000a00003e07984 */ /* 0x000fe20000000a00 */
[----:B------:R-:W-:-:S03]  /*2840*/  DMUL R214, R200, R214 ;  /* 0x000000d6c8d67228 */ /* 0x000fc60000000000 */
[----:B------:R-:W-:Y:S01]  /*2850*/  LDS.64 R200, [R4+0x690] ;  /* 0x0006900004c87984 */ /* 0x000fe20000000a00 */
[----:B------:R-:W-:-:S03]  /*2860*/  DFMA R140, R56, R142, R140 ;  /* 0x0000008e388c722b */ /* 0x000fc6000000008c */
[----:B------:R-:W-:Y:S05]  /*2870*/  LDS.64 R220, [R3+0xf0] ;  /* 0x0000f00003dc7984 */ /* 0x000fea0000000a00 */
[----:B--2---:R-:W-:Y:S02]  /*2880*/  DFMA R158, R52, R158, R140 ;  /* 0x0000009e349e722b */ /* 0x004fe4000000008c */
[----:B------:R-:W2:Y:S01]  /*2890*/  LDS.128 R140, [R5+0x640] ;  /* 0x00064000058c7984 */ /* 0x000ea20000000c00 */
[----:B0-----:R-:W-:-:S05]  /*28a0*/  DMUL R218, R66, R148 ;  /* 0x0000009442da7228 */ /* 0x001fca0000000000 */
[----:B------:R-:W-:-:S03]  /*28b0*/  DFMA R148, R48, R152, R158 ;  /* 0x000000983094722b */ /* 0x000fc6000000009e */
[----:B------:R-:W-:Y:S01]  /*28c0*/  DFMA R152, R18, R156, R218 ;  /* 0x0000009c1298722b */ /* 0x000fe200000000da */
[----:B------:R-:W0:Y:S04]  /*28d0*/  LDS.128 R156, [R2+0x10] ;  /* 0x00001000029c7984 */ /* 0x000e280000000c00 */
[----:B------:R-:W-:Y:S01]  /*28e0*/  DFMA R148, R46, R146, R148 ;  /* 0x000000922e94722b */ /* 0x000fe20000000094 */
[----:B------:R-:W3:Y:S02]  /*28f0*/  LDS.64 R218, [R4+0x640] ;  /* 0x0006400004da7984 */ /* 0x000ee40000000a00 */
[----:B-1----:R-:W-:Y:S02]  /*2900*/  DFMA R152, R76, R144, R152 ;  /* 0x000000904c98722b */ /* 0x002fe40000000098 */
[----:B------:R-:W1:Y:S06]  /*2910*/  LDS.128 R144, [R5+0x650] ;  /* 0x0006500005907984 */ /* 0x000e6c0000000c00 */
[----:B------:R-:W-:-:S02]  /*2920*/  DFMA R150, R32, R150, R152 ;  /* 0x000000962096722b */ /* 0x000fc40000000098 */
[----:B------:R-:W-:Y:S01]  /*2930*/  DFMA R170, R172, R170, R214 ;  /* 0x000000aaacaa722b */ /* 0x000fe200000000d6 */
[----:B------:R-:W-:Y:S01]  /*2940*/  LDS.64 R152, [R4+0x730] ;  /* 0x0007300004987984 */ /* 0x000fe20000000a00 */
[----:B------:R-:W-:-:S03]  /*2950*/  DFMA R154, R42, R154, R148 ;  /* 0x0000009a2a9a722b */ /* 0x000fc60000000094 */
[----:B------:R-:W1:Y:S01]  /*2960*/  LDS.64 R214, [R4+0x6e0] ;  /* 0x0006e00004d67984 */ /* 0x000e620000000a00 */
[----:B----4-:R-:W-:-:S03]  /*2970*/  DFMA R222, R40, R222, R150 ;  /* 0x000000de28de722b */ /* 0x010fc60000000096 */
[----:B------:R-:W4:Y:S01]  /*2980*/  LDS.128 R148, [R5+0x660] ;  /* 0x0006600005947984 */ /* 0x000f220000000c00 */
[----:B--2---:R-:W-:Y:S02]  /*2990*/  DFMA R140, R16, R140, RZ ;  /* 0x0000008c108c722b */ /* 0x004fe400000000ff */
[----:B------:R-:W-:-:S06]  /*29a0*/  DFMA R154, R38, R216, R154 ;  /* 0x000000d8269a722b */ /* 0x000fcc000000009a */
[----:B------:R-:W-:Y:S02]  /*29b0*/  DFMA R140, R178, R142, R140 ;  /* 0x0000008eb28c722b */ /* 0x000fe4000000008c */
[----:B0-----:R-:W-:Y:S01]  /*29c0*/  DFMA R156, R72, R156, R222 ;  /* 0x0000009c489c722b */ /* 0x001fe200000000de */
[----:B------:R-:W0:Y:S01]  /*29d0*/  LDS.64 R222, [R4+0x780] ;  /* 0x0007800004de7984 */ /* 0x000e220000000a00 */
[----:B------:R-:W-:Y:S02]  /*29e0*/  DFMA R206, R206, R168, R170 ;  /* 0x000000a8cece722b */ /* 0x000fe400000000aa */
[----:B---3--:R-:W-:Y:S01]  /*29f0*/  DFMA R218, R84, R218, RZ ;  /* 0x000000da54da722b */ /* 0x008fe200000000ff */
[----:B------:R-:W2:Y:S01]  /*2a00*/  LDS.128 R168, [R2+0x20] ;  /* 0x0000200002a87984 */ /* 0x000ea20000000c00 */
[----:B------:R-:W-:Y:S02]  /*2a10*/  DFMA R164, R34, R164, R154 ;  /* 0x000000a422a4722b */ /* 0x000fe4000000009a */
[----:B-1----:R-:W-:Y:S01]  /*2a20*/  DFMA R144, R176, R144, R140 ;  /* 0x00000090b090722b */ /* 0x002fe2000000008c */
[----:B------:R-:W1:Y:S04]  /*2a30*/  LDS.64 R154, [R4+0x7d0] ;  /* 0x0007d000049a7984 */ /* 0x000e680000000a00 */
[----:B------:R-:W3:Y:S01]  /*2a40*/  LDS.128 R140, [R252+0x2620] ;  /* 0x00262000fc8c7984 */ /* 0x000ee20000000c00 */
[----:B------:R-:W-:-:S02]  /*2a50*/  DFMA R218, R200, R86, R218 ;  /* 0x00000056c8da722b */ /* 0x000fc400000000da */
[----:B------:R-:W-:Y:S02]  /*2a60*/  DFMA R156, R50, R224, R156 ;  /* 0x000000e0329c722b */ /* 0x000fe4000000009c */
[----:B------:R-:W-:Y:S01]  /*2a70*/  DFMA R144, R162, R146, R144 ;  /* 0x00000092a290722b */ /* 0x000fe20000000090 */
[----:B------:R-:W-:-:S03]  /*2a80*/  CS2R R190, SRZ ;  /* 0x0000000000be7805 */ /* 0x000fc6000001ff00 */
[----:B------:R-:W-:Y:S02]  /*2a90*/  DFMA R214, R112, R214, R218 ;  /* 0x000000d670d6722b */ /* 0x000fe400000000da */
[----:B------:R-:W-:Y:S01]  /*2aa0*/  DFMA R156, R68, R158, R156 ;  /* 0x0000009e449c722b */ /* 0x000fe2000000009c */
[----:B------:R-:W3:Y:S01]  /*2ab0*/  LDS.64 R218, [R4+0x820] ;  /* 0x0008200004da7984 */ /* 0x000ee20000000a00 */
[----:B----4-:R-:W-:-:S03]  /*2ac0*/  DFMA R148, R58, R148, R144 ;  /* 0x000000943a94722b */ /* 0x010fc60000000090 */
[----:B------:R-:W4:Y:S01]  /*2ad0*/  LDS.128 R144, [R252+0x2630] ;  /* 0x00263000fc907984 */ /* 0x000f220000000c00 */
[----:B------:R-:W-:-:S03]  /*2ae0*/  DFMA R216, R26, R196, R164 ;  /* 0x000000c41ad8722b */ /* 0x000fc600000000a4 */
[----:B------:R-:W4:Y:S01]  /*2af0*/  @!P1 LDG.E.64.CONSTANT R190, desc[UR72][R30.64+0xa280] ;  /* 0x00a280481ebe9981 */ /* 0x000f22000c1e9b00 */
[----:B------:R-:W-:Y:S02]  /*2b00*/  DFMA R220, R74, R220, R156 ;  /* 0x000000dc4adc722b */ /* 0x000fe4000000009c */
[----:B------:R-:W-:Y:S01]  /*2b10*/  DFMA R224, R152, R114, R214 ;  /* 0x0000007298e0722b */ /* 0x000fe200000000d6 */
[----:B------:R-:W4:Y:S04]  /*2b20*/  LDS.64 R164, [R3+0x140] ;  /* 0x0001400003a47984 */ /* 0x000f280000000a00 */
[----:B------:R-:W4:Y:S04]  /*2b30*/  LDS.128 R156, [R5+0x670] ;  /* 0x00067000059c7984 */ /* 0x000f280000000c00 */
[----:B------:R-:W4:Y:S01]  /*2b40*/  LDS.64 R214, [R4+0x870] ;  /* 0x0008700004d67984 */ /* 0x000f220000000a00 */
[----:B0-----:R-:W-:-:S02]  /*2b50*/  DFMA R222, R96, R222, R224 ;  /* 0x000000de60de722b */ /* 0x001fc400000000e0 */
[----:B------:R-:W-:Y:S01]  /*2b60*/  DFMA R216, R24, R166, R216 ;  /* 0x000000a618d8722b */ /* 0x000fe200000000d8 */
[----:B------:R-:W-:Y:S01]  /*2b70*/  CS2R R196, SRZ ;  /* 0x0000000000c47805 */ /* 0x000fe2000001ff00 */
[----:B--2---:R-:W-:Y:S01]  /*2b80*/  DFMA R166, R70, R168, R220 ;  /* 0x000000a846a6722b */ /* 0x004fe200000000dc */
[----:B------:R-:W-:Y:S01]  /*2b90*/  CS2R R172, SRZ ;  /* 0x0000000000ac7805 */ /* 0x000fe2000001ff00 */
[----:B------:R-:W0:Y:S02]  /*2ba0*/  LDS.64 R168, [R4+0x8c0] ;  /* 0x0008c00004a87984 */ /* 0x000e240000000a00 */
[----:B-1----:R-:W-:Y:S02]  /*2bb0*/  DFMA R222, R154, R98, R222 ;  /* 0x000000629ade722b */ /* 0x002fe400000000de */
[----:B---3--:R-:W-:Y:S01]  /*2bc0*/  DFMA R154, R8, R140, RZ ;  /* 0x0000008c089a722b */ /* 0x008fe200000000ff */
[----:B------:R-:W2:Y:S01]  /*2bd0*/  @!P1 LDG.E.64.CONSTANT R196, desc[UR72][R30.64+0x6720] ;  /* 0x006720481ec49981 */ /* 0x000ea2000c1e9b00 */
[----:B------:R-:W-:-:S03]  /*2be0*/  DFMA R220, R6, R150, R148 ;  /* 0x0000009606dc722b */ /* 0x000fc60000000094 */
[----:B------:R-:W1:Y:S01]  /*2bf0*/  LDS.128 R148, [R252+0x2640] ;  /* 0x00264000fc947984 */ /* 0x000e620000000c00 */
[----:B------:R-:W-:Y:S02]  /*2c00*/  DMUL R152, R188, R184 ;  /* 0x000000b8bc987228 */ /* 0x000fe40000000000 */
[----:B------:R-:W-:Y:S01]  /*2c10*/  DFMA R154, R18, R142, R154 ;  /* 0x0000008e129a722b */ /* 0x000fe2000000009a */
[----:B------:R-:W3:Y:S01]  /*2c20*/  @!P1 LDG.E.64.CONSTANT R172, desc[UR72][R30.64+0x28a0] ;  /* 0x0028a0481eac9981 */ /* 0x000ee2000c1e9b00 */
[----:B------:R-:W-:Y:S01]  /*2c30*/  DFMA R222, R92, R218, R222 ;  /* 0x000000da5cde722b */ /* 0x000fe200000000de */
[----:B------:R-:W-:Y:S02]  /*2c40*/  CS2R R200, SRZ ;  /* 0x0000000000c87805 */ /* 0x000fe4000001ff00 */
[----:B------:R-:W-:Y:S01]  /*2c50*/  LDS.64 R224, [R3+0x190] ;  /* 0x0001900003e07984 */ /* 0x000fe20000000a00 */
[----:B------:R-:W-:Y:S02]  /*2c60*/  DFMA R218, R210, R208, R152 ;  /* 0x000000d0d2da722b */ /* 0x000fe40000000098 */
[----:B----4-:R-:W-:Y:S01]  /*2c70*/  DFMA R208, R20, R144, R154 ;  /* 0x0000009014d0722b */ /* 0x010fe2000000009a */
[----:B------:R-:W4:Y:S04]  /*2c80*/  @!P1 LDG.E.64.CONSTANT R200, desc[UR72][R30.64+0x960] ;  /* 0x000960481ec89981 */ /* 0x000f28000c1e9b00 */
[----:B------:R-:W1:Y:S01]  /*2c90*/  LDS.128 R152, [R252+0x2650] ;  /* 0x00265000fc987984 */ /* 0x000e620000000c00 */
[----:B------:R-:W-:-:S02]  /*2ca0*/  DFMA R210, R64, R164, R166 ;  /* 0x000000a440d2722b */ /* 0x000fc400000000a6 */
[----:B------:R-:W-:Y:S01]  /*2cb0*/  DFMA R156, R60, R156, R220 ;  /* 0x0000009c3c9c722b */ /* 0x000fe200000000dc */
[----:B------:R-:W1:Y:S01]  /*2cc0*/  LDS.128 R164, [R5+0x680] ;  /* 0x0006800005a47984 */ /* 0x000e620000000c00 */
[----:B------:R-:W-:Y:S01]  /*2cd0*/  DFMA R228, R214, R94, R222 ;  /* 0x0000005ed6e4722b */ /* 0x000fe200000000de */
[----:B------:R-:W-:Y:S02]  /*2ce0*/  CS2R R188, SRZ ;  /* 0x0000000000bc7805 */ /* 0x000fe4000001ff00 */
[----:B------:R-:W1:Y:S01]  /*2cf0*/  LDS.64 R214, [R4+0x910] ;  /* 0x0009100004d67984 */ /* 0x000e620000000a00 */
[----:B------:R-:W-:Y:S02]  /*2d00*/  DFMA R222, R56, R170, R210 ;  /* 0x000000aa38de722b */ /* 0x000fe400000000d2 */
[----:B------:R-:W-:Y:S01]  /*2d10*/  DFMA R210, R22, R158, R156 ;  /* 0x0000009e16d2722b */ /* 0x000fe2000000009c */
[----:B------:R-:W-:Y:S01]  /*2d20*/  CS2R R184, SRZ ;  /* 0x0000000000b87805 */ /* 0x000fe2000001ff00 */
[----:B------:R-:W-:Y:S01]  /*2d30*/  DFMA R208, R44, R146, R208 ;  /* 0x000000922cd0722b */ /* 0x000fe200000000d0 */
[----:B------:R-:W1:Y:S01]  /*2d40*/  LDS.128 R156, [R252+0x2660] ;  /* 0x00266000fc9c7984 */ /* 0x000e620000000c00 */
[----:B0-----:R-:W-:-:S03]  /*2d50*/  DFMA R228, R100, R168, R228 ;  /* 0x000000a864e4722b */ /* 0x001fc600000000e4 */
[----:B------:R-:W0:Y:S03]  /*2d60*/  LDS.128 R168, [R2+0x30] ;  /* 0x0000300002a87984 */ /* 0x000e260000000c00 */
[----:B-1----:R-:W-:Y:S01]  /*2d70*/  DFMA R226, R10, R148, R208 ;  /* 0x000000940ae2722b */ /* 0x002fe200000000d0 */
[----:B------:R-:W4:Y:S04]  /*2d80*/  @!P1 LDG.E.64.CONSTANT R188, desc[UR72][R30.64+0x47e0] ;  /* 0x0047e0481ebc9981 */ /* 0x000f28000c1e9b00 */
[----:B------:R-:W4:Y:S03]  /*2d90*/  @!P1 LDG.E.64.CONSTANT R184, desc[UR72][R30.64+0x8660] ;  /* 0x008660481eb89981 */ /* 0x000f26000c1e9b00 */
[----:B------:R-:W-:Y:S01]  /*2da0*/  DFMA R226, R54, R150, R226 ;  /* 0x0000009636e2722b */ /* 0x000fe200000000e2 */
[----:B------:R-:W1:Y:S07]  /*2db0*/  LDS.64 R220, [R3+0x1e0] ;  /* 0x0001e00003dc7984 */ /* 0x000e6e0000000a00 */
[----:B------:R-:W-:-:S02]  /*2dc0*/  DFMA R226, R14, R152, R226 ;  /* 0x000000980ee2722b */ /* 0x000fc400000000e2 */
[----:B------:R-:W-:-:S06]  /*2dd0*/  DFMA R210, R62, R164, R210 ;  /* 0x000000a43ed2722b */ /* 0x000fcc00000000d2 */
[----:B------:R-:W-:Y:S02]  /*2de0*/  DFMA R226, R160, R154, R226 ;  /* 0x0000009aa0e2722b */ /* 0x000fe400000000e2 */
[----:B------:R-:W-:Y:S02]  /*2df0*/  DFMA R214, R214, R102, R228 ;  /* 0x00000066d6d6722b */ /* 0x000fe400000000e4 */
[----:B------:R-:W-:Y:S02]  /*2e00*/  DFMA R210, R78, R166, R210 ;  /* 0x000000a64ed2722b */ /* 0x000fe400000000d2 */
[----:B------:R-:W-:Y:S02]  /*2e10*/  DFMA R166, R52, R224, R222 ;  /* 0x000000e034a6722b */ /* 0x000fe400000000de */
[----:B------:R-:W-:Y:S02]  /*2e20*/  DFMA R226, R28, R156, R226 ;  /* 0x0000009c1ce2722b */ /* 0x000fe400000000e2 */
[----:B------:R-:W-:-:S04]  /*2e30*/  DMUL R164, R214, R202 ;  /* 0x000000cad6a47228 */ /* 0x000fc80000000000 */
[----:B0-----:R-:W-:Y:S02]  /*2e40*/  DFMA R166, R48, R168, R166 ;  /* 0x000000a830a6722b */ /* 0x001fe400000000a6 */
[----:B------:R-:W-:Y:S02]  /*2e50*/  DFMA R202, R36, R158, R226 ;  /* 0x0000009e24ca722b */ /* 0x000fe400000000e2 */
[-C--:B------:R-:W-:Y:S01]  /*2e60*/  DFMA R164, R210, R198.reuse, R164 ;  /* 0x000000c6d2a4722b */ /* 0x080fe200000000a4 */
[----:B------:R-:W-:Y:S01]  /*2e70*/  LDS.64 R226, [R3+0x2d0] ;  /* 0x0002d00003e27984 */ /* 0x000fe20000000a00 */
[----:B------:R-:W-:Y:S02]  /*2e80*/  DMUL R222, R214, R198 ;  /* 0x000000c6d6de7228 */ /* 0x000fe40000000000 */
[----:B------:R-:W-:Y:S02]  /*2e90*/  DFMA R168, R192, R194, R218 ;  /* 0x000000c2c0a8722b */ /* 0x000fe400000000da */
[----:B-1----:R-:W-:Y:S01]  /*2ea0*/  DFMA R198, R46, R220, R166 ;  /* 0x000000dc2ec6722b */ /* 0x002fe200000000a6 */
[----:B------:R-:W0:Y:S01]  /*2eb0*/  LDS.64 R194, [R3+0x230] ;  /* 0x0002300003c27984 */ /* 0x000e220000000a00 */
[----:B------:R-:W-:-:S03]  /*2ec0*/  DFMA R238, R202, R182, R164 ;  /* 0x000000b6caee722b */ /* 0x000fc600000000a4 */
[----:B------:R-:W-:Y:S04]  /*2ed0*/  LDS.64 R192, [R3+0x280] ;  /* 0x0002800003c07984 */ /* 0x000fe80000000a00 */
[----:B------:R-:W1:Y:S01]  /*2ee0*/  LDS.128 R164, [R2+0x40] ;  /* 0x0000400002a47984 */ /* 0x000e620000000c00 */
[----:B------:R-:W-:-:S08]  /*2ef0*/  DFMA R204, R210, R204, R222 ;  /* 0x000000ccd2cc722b */ /* 0x000fd000000000de */
[----:B------:R-:W-:Y:S01]  /*2f00*/  DFMA R218, R202, R174, R204 ;  /* 0x000000aecada722b */ /* 0x000fe200000000cc */
[----:B------:R-:W-:Y:S01]  /*2f10*/  BAR.SYNC.DEFER_BLOCKING 0x0 ;  /* 0x0000000000007b1d */ /* 0x000fe20000010000 */
[----:B------:R-:W-:-:S06]  /*2f20*/  CS2R R208, SRZ ;  /* 0x0000000000d07805 */ /* 0x000fcc000001ff00 */
[----:B------:R-:W4:Y:S04]  /*2f30*/  @!P1 LDG.E.64.CONSTANT R208, desc[UR72][R30.64+0xc4e0] ;  /* 0x00c4e0481ed09981 */ /* 0x000f28000c1e9b00 */
[----:B------:R0:W-:Y:S04]  /*2f40*/  STS.64 [R250], R218 ;  /* 0x000000dafa007388 */ /* 0x0001e80000000a00 */
[----:B------:R1:W-:Y:S01]  /*2f50*/  STS.64 [R251], R238 ;  /* 0x000000eefb007388 */ /* 0x0003e20000000a00 */
[----:B------:R-:W-:Y:S06]  /*2f60*/  BAR.SYNC.DEFER_BLOCKING 0x0 ;  /* 0x0000000000007b1d */ /* 0x000fec0000010000 */
[----:B------:R-:W-:-:S02]  /*2f70*/  DFMA R212, R12, R212, R216 ;  /* 0x000000d40cd4722b */ /* 0x000fc400000000d8 */
[----:B------:R-:W-:Y:S02]  /*2f80*/  DFMA R216, R104, R206, RZ ;  /* 0x000000ce68d8722b */ /* 0x000fe400000000ff */
[----:B------:R-:W-:Y:S01]  /*2f90*/  DFMA R232, R206, R106, RZ ;  /* 0x0000006acee8722b */ /* 0x000fe200000000ff */
[----:B------:R-:W1:Y:S01]  /*2fa0*/  LDS.128 R104, [R5+0x960] ;  /* 0x0009600005687984 */ /* 0x000e620000000c00 */
[-C--:B------:R-:W-:Y:S02]  /*2fb0*/  DFMA R220, R116, R206.reuse, RZ ;  /* 0x000000ce74dc722b */ /* 0x080fe400000000ff */
[----:B------:R-:W-:Y:S01]  /*2fc0*/  DFMA R204, R108, R206, RZ ;  /* 0x000000ce6ccc722b */ /* 0x000fe200000000ff */
[----:B------:R-:W1:Y:S01]  /*2fd0*/  LDS.64 R116, [R4+0x960] ;  /* 0x0009600004747984 */ /* 0x000e620000000a00 */
[----:B------:R-:W-:Y:S02]  /*2fe0*/  DFMA R228, R206, R110, RZ ;  /* 0x0000006ecee4722b */ /* 0x000fe400000000ff */
[----:B------:R-:W-:Y:S01]  /*2ff0*/  DFMA R236, R88, R206, RZ ;  /* 0x000000ce58ec722b */ /* 0x000fe200000000ff */
[----:B------:R-:W-:Y:S01]  /*3000*/  LDS.128 R108, [R5+0x970] ;  /* 0x00097000056c7984 */ /* 0x000fe20000000c00 */
[----:B------:R-:W-:-:S03]  /*3010*/  DFMA R230, R206, R90, RZ ;  /* 0x0000005acee6722b */ /* 0x000fc600000000ff */
[----:B------:R-:W1:Y:S01]  /*3020*/  LDS.128 R88, [R2] ;  /* 0x0000000002587984 */ /* 0x000e620000000c00 */
[----:B0-----:R-:W-:Y:S02]  /*3030*/  DFMA R218, R206, R118, RZ ;  /* 0x00000076ceda722b */ /* 0x001fe400000000ff */
[----:B------:R-:W-:Y:S01]  /*3040*/  DFMA R170, R42, R170, R198 ;  /* 0x000000aa2aaa722b */ /* 0x000fe200000000c6 */
[----:B------:R-:W0:Y:S01]  /*3050*/  LDS.64 R118, [R4+0x9b0] ;  /* 0x0009b00004767984 */ /* 0x000e220000000a00 */
[----:B-1----:R-:W-:Y:S02]  /*3060*/  DADD R238, R216, R212 ;  /* 0x00000000d8ee7229 */ /* 0x002fe400000000d4 */
[----:B------:R-:W-:Y:S01]  /*3070*/  DFMA R216, R168, R122, R232 ;  /* 0x0000007aa8d8722b */ /* 0x000fe200000000e8 */
[----:B------:R-:W-:Y:S03]  /*3080*/  LDS.64 R248, [R3+0x2d0] ;  /* 0x0002d00003f87984 */ /* 0x000fe60000000a00 */
[----:B------:R-:W-:Y:S01]  /*3090*/  DFMA R194, R38, R194, R170 ;  /* 0x000000c226c2722b */ /* 0x000fe200000000aa */
[----:B------:R-:W1:Y:S01]  /*30a0*/  LDS.64 R122, [R4+0xa00] ;  /* 0x000a0000047a7984 */ /* 0x000e620000000a00 */
[----:B------:R-:W-:-:S02]  /*30b0*/  DFMA R224, R80, R206, RZ ;  /* 0x000000ce50e0722b */ /* 0x000fc400000000ff */
[----:B------:R-:W-:Y:S01]  /*30c0*/  DFMA R222, R206, R82, RZ ;  /* 0x00000052cede722b */ /* 0x000fe200000000ff */
[----:B------:R-:W-:Y:S01]  /*30d0*/  LDS.64 R170, [R3+0x50] ;  /* 0x0000500003aa7984 */ /* 0x000fe20000000a00 */
[----:B------:R-:W-:Y:S02]  /*30e0*/  DFMA R236, R128, R168, R236 ;  /* 0x000000a880ec722b */ /* 0x000fe400000000ec */
[----:B------:R-:W-:Y:S01]  /*30f0*/  DFMA R194, R34, R164, R194 ;  /* 0x000000a422c2722b */ /* 0x000fe200000000c2 */
[----:B------:R-:W1:Y:S04]  /*3100*/  LDS.128 R80, [R5+0x980] ;  /* 0x0009800005507984 */ /* 0x000e680000000c00 */
[----:B------:R-:W1:Y:S01]  /*3110*/  LDS.64 R164, [R3] ;  /* 0x0000000003a47984 */ /* 0x000e620000000a00 */
[----:B------:R-:W-:-:S03]  /*3120*/  DFMA R104, R16, R104, RZ ;  /* 0x000000681068722b */ /* 0x000fc600000000ff */
[----:B------:R-:W1:Y:S01]  /*3130*/  LDS.64 R128, [R4+0xa50] ;  /* 0x000a500004807984 */ /* 0x000e620000000a00 */
[----:B------:R-:W-:-:S03]  /*3140*/  DFMA R230, R168, R130, R230 ;  /* 0x00000082a8e6722b */ /* 0x000fc600000000e6 */
[----:B------:R-:W1:Y:S01]  /*3150*/  LDS.64 R130, [R4+0xaa0] ;  /* 0x000aa00004827984 */ /* 0x000e620000000a00 */
[----:B------:R-:W-:Y:S02]  /*3160*/  DFMA R106, R178, R106, R104 ;  /* 0x0000006ab26a722b */ /* 0x000fe40000000068 */
[----:B------:R-:W-:Y:S02]  /*3170*/  DFMA R116, R84, R116, RZ ;  /* 0x000000745474722b */ /* 0x000fe400000000ff */
[----:B------:R-:W-:Y:S01]  /*3180*/  DMUL R214, R214, R182 ;  /* 0x000000b6d6d67228 */ /* 0x000fe20000000000 */
[----:B------:R-:W-:Y:S01]  /*3190*/  CS2R R198, SRZ ;  /* 0x0000000000c67805 */ /* 0x000fe2000001ff00 */
[-C--:B------:R-:W-:Y:S01]  /*31a0*/  DFMA R212, R124, R168.reuse, R204 ;  /* 0x000000a87cd4722b */ /* 0x080fe200000000cc */
[----:B------:R-:W-:Y:S01]  /*31b0*/  LDS.64 R182, [R4+0xb40] ;  /* 0x000b400004b67984 */ /* 0x000fe20000000a00 */
[----:B------:R-:W-:Y:S02]  /*31c0*/  DFMA R204, R120, R168, R238 ;  /* 0x000000a878cc722b */ /* 0x000fe400000000ee */
[----:B------:R-:W-:Y:S01]  /*31d0*/  DMUL R120, R66, R88 ;  /* 0x0000005842787228 */ /* 0x000fe20000000000 */
[----:B------:R-:W4:Y:S01]  /*31e0*/  @!P1 LDG.E.64.CONSTANT R198, desc[UR72][R30.64+0xa5a0] ;  /* 0x00a5a0481ec69981 */ /* 0x000f22000c1e9b00 */
[----:B------:R-:W-:-:S03]  /*31f0*/  DFMA R106, R176, R108, R106 ;  /* 0x0000006cb06a722b */ /* 0x000fc6000000006a */
[----:B------:R-:W1:Y:S01]  /*3200*/  LDS.64 R88, [R4+0xaf0] ;  /* 0x000af00004587984 */ /* 0x000e620000000a00 */
[----:B------:R-:W-:Y:S02]  /*3210*/  DMUL R104, R186, UR4 ;  /* 0x00000004ba687c28 */ /* 0x000fe40008000000 */
[----:B0-----:R-:W-:Y:S01]  /*3220*/  DFMA R124, R118, R86, R116 ;  /* 0x00000056767c722b */ /* 0x001fe20000000074 */
[----:B------:R-:W-:Y:S01]  /*3230*/  LDS.64 R232, [R3+0x140] ;  /* 0x0001400003e87984 */ /* 0x000fe20000000a00 */
[----:B------:R-:W-:-:S03]  /*3240*/  DFMA R106, R162, R110, R106 ;  /* 0x0000006ea26a722b */ /* 0x000fc6000000006a */
[----:B------:R-:W0:Y:S04]  /*3250*/  LDS.128 R116, [R5+0x990] ;  /* 0x0009900005747984 */ /* 0x000e280000000c00 */
[----:B------:R-:W0:Y:S01]  /*3260*/  LDS.128 R108, [R252+0x2670] ;  /* 0x00267000fc6c7984 */ /* 0x000e220000000c00 */
[----:B------:R-:W-:Y:S02]  /*3270*/  DFMA R104, R20, R104, R120 ;  /* 0x000000681468722b */ /* 0x000fe40000000078 */
[----:B-1----:R-:W-:Y:S01]  /*3280*/  DFMA R120, R112, R122, R124 ;  /* 0x0000007a7078722b */ /* 0x002fe2000000007c */
[----:B------:R-:W-:Y:S01]  /*3290*/  LDS.64 R238, [R3+0x280] ;  /* 0x0002800003ee7984 */ /* 0x000fe20000000a00 */
[----:B------:R-:W-:Y:S02]  /*32a0*/  DFMA R214, R210, R174, R214 ;  /* 0x000000aed2d6722b */ /* 0x000fe400000000d6 */
[----:B------:R-:W-:Y:S01]  /*32b0*/  DFMA R80, R58, R80, R106 ;  /* 0x000000503a50722b */ /* 0x000fe2000000006a */
[----:B------:R-:W-:Y:S01]  /*32c0*/  LDS.64 R210, [R4+0xc30] ;  /* 0x000c300004d27984 */ /* 0x000fe20000000a00 */
[----:B------:R-:W-:-:S02]  /*32d0*/  DFMA R174, R76, R164, R104 ;  /* 0x000000a44cae722b */ /* 0x000fc40000000068 */
[----:B------:R-:W-:Y:S01]  /*32e0*/  DFMA R120, R128, R114, R120 ;  /* 0x000000728078722b */ /* 0x000fe20000000078 */
[----:B------:R-:W1:Y:S04]  /*32f0*/  LDS.128 R104, [R252+0x2680] ;  /* 0x00268000fc687984 */ /* 0x000e680000000c00 */
[----:B------:R-:W1:Y:S01]  /*3300*/  LDS.64 R128, [R4+0xb90] ;  /* 0x000b900004807984 */ /* 0x000e620000000a00 */
[----:B------:R-:W-:Y:S02]  /*3310*/  DFMA R206, R168, R126, R228 ;  /* 0x0000007ea8ce722b */ /* 0x000fe400000000e4 */
[----:B------:R-:W-:Y:S01]  /*3320*/  DFMA R186, R96, R130, R120 ;  /* 0x0000008260ba722b */ /* 0x000fe20000000078 */
[----:B------:R-:W1:Y:S01]  /*3330*/  LDS.128 R124, [R2+0x10] ;  /* 0x00001000027c7984 */ /* 0x000e620000000c00 */
[----:B------:R-:W-:-:S02]  /*3340*/  DFMA R82, R6, R82, R80 ;  /* 0x000000520652722b */ /* 0x000fc40000000050 */
[----:B------:R-:W-:Y:S01]  /*3350*/  DFMA R174, R32, R90, R174 ;  /* 0x0000005a20ae722b */ /* 0x000fe200000000ae */
[----:B------:R-:W1:Y:S03]  /*3360*/  LDS.64 R130, [R3+0xa0] ;  /* 0x0000a00003827984 */ /* 0x000e660000000a00 */
[----:B------:R-:W-:Y:S01]  /*3370*/  DFMA R80, R88, R98, R186 ;  /* 0x000000625850722b */ /* 0x000fe200000000ba */
[----:B------:R-:W1:Y:S04]  /*3380*/  LDS.128 R120, [R5+0x9a0] ;  /* 0x0009a00005787984 */ /* 0x000e680000000c00 */
[----:B------:R-:W1:Y:S01]  /*3390*/  LDS.128 R88, [R252+0x2690] ;  /* 0x00269000fc587984 */ /* 0x000e620000000c00 */
[----:B0-----:R-:W-:-:S03]  /*33a0*/  DFMA R82, R60, R116, R82 ;  /* 0x000000743c52722b */ /* 0x001fc60000000052 */
[----:B------:R-:W0:Y:S01]  /*33b0*/  LDS.64 R164, [R4+0xbe0] ;  /* 0x000be00004a47984 */ /* 0x000e220000000a00 */
[----:B------:R-:W-:Y:S02]  /*33c0*/  DFMA R116, R8, R108, RZ ;  /* 0x0000006c0874722b */ /* 0x000fe400000000ff */
[----:B------:R-:W-:-:S06]  /*33d0*/  DFMA R80, R92, R182, R80 ;  /* 0x000000b65c50722b */ /* 0x000fcc0000000050 */
[----:B------:R-:W-:Y:S02]  /*33e0*/  DFMA R116, R18, R110, R116 ;  /* 0x0000006e1274722b */ /* 0x000fe40000000074 */
[----:B------:R-:W-:Y:S02]  /*33f0*/  DFMA R174, R40, R170, R174 ;  /* 0x000000aa28ae722b */ /* 0x000fe400000000ae */
[----:B------:R-:W-:-:S04]  /*3400*/  DFMA R118, R22, R118, R82 ;  /* 0x000000761676722b */ /* 0x000fc80000000052 */
[----:B-1----:R-:W-:Y:S02]  /*3410*/  DFMA R116, R20, R104, R116 ;  /* 0x000000681474722b */ /* 0x002fe40000000074 */
[----:B------:R-:W-:Y:S01]  /*3420*/  DFMA R128, R128, R94, R80 ;  /* 0x0000005e8080722b */ /* 0x000fe20000000050 */
[----:B------:R-:W1:Y:S01]  /*3430*/  LDS.128 R80, [R252+0x26a0] ;  /* 0x0026a000fc507984 */ /* 0x000e620000000c00 */
[----:B------:R-:W-:-:S04]  /*3440*/  DFMA R124, R72, R124, R174 ;  /* 0x0000007c487c722b */ /* 0x000fc800000000ae */
[----:B------:R-:W-:Y:S02]  /*3450*/  DFMA R116, R44, R106, R116 ;  /* 0x0000006a2c74722b */ /* 0x000fe40000000074 */
[----:B------:R-:W-:Y:S01]  /*3460*/  DFMA R190, R202, R190, R214 ;  /* 0x000000becabe722b */ /* 0x000fe200000000d6 */
[----:B------:R-:W3:Y:S01]  /*3470*/  LDS.64 R214, [R3+0xf0] ;  /* 0x0000f00003d67984 */ /* 0x000ee20000000a00 */
[----:B------:R-:W-:Y:S02]  /*3480*/  DFMA R130, R50, R130, R124 ;  /* 0x000000823282722b */ /* 0x000fe4000000007c */
[----:B------:R-:W-:Y:S02]  /*3490*/  DFMA R120, R62, R120, R118 ;  /* 0x000000783e78722b */ /* 0x000fe40000000076 */
[----:B------:R-:W-:Y:S02]  /*34a0*/  DFMA R124, R10, R88, R116 ;  /* 0x000000580a7c722b */ /* 0x000fe40000000074 */
[----:B------:R-:W3:Y:S01]  /*34b0*/  LDS.128 R116, [R252+0x26b0] ;  /* 0x0026b000fc747984 */ /* 0x000ee20000000c00 */
[----:B0-----:R-:W-:-:S02]  /*34c0*/  DFMA R164, R100, R164, R128 ;  /* 0x000000a464a4722b */ /* 0x001fc40000000080 */
[----:B------:R-:W-:Y:S01]  /*34d0*/  DFMA R126, R68, R126, R130 ;  /* 0x0000007e447e722b */ /* 0x000fe20000000082 */
[----:B------:R-:W0:Y:S01]  /*34e0*/  LDS.128 R128, [R2+0x20] ;  /* 0x0000200002807984 */ /* 0x000e220000000c00 */
[----:B------:R-:W-:Y:S01]  /*34f0*/  DFMA R192, R26, R192, R194 ;  /* 0x000000c01ac0722b */ /* 0x000fe200000000c2 */
[----:B------:R-:W-:Y:S01]  /*3500*/  CS2R R194, SRZ ;  /* 0x0000000000c27805 */ /* 0x000fe2000001ff00 */
[----:B------:R-:W-:Y:S01]  /*3510*/  DFMA R124, R54, R90, R124 ;  /* 0x0000005a367c722b */ /* 0x000fe2000000007c */
[----:B------:R-:W-:-:S04]  /*3520*/  CS2R R170, SRZ ;  /* 0x0000000000aa7805 */ /* 0x000fc8000001ff00 */
[----:B------:R-:W4:Y:S01]  /*3530*/  @!P1 LDG.E.64.CONSTANT R194, desc[UR72][R30.64+0x6a40] ;  /* 0x006a40481ec29981 */ /* 0x000f22000c1e9b00 */
[----:B------:R-:W-:-:S03]  /*3540*/  DFMA R210, R210, R102, R164 ;  /* 0x00000066d2d2722b */ /* 0x000fc600000000a4 */
[----:B------:R-:W4:Y:S01]  /*3550*/  @!P1 LDG.E.64.CONSTANT R170, desc[UR72][R30.64+0x2bc0] ;  /* 0x002bc0481eaa9981 */ /* 0x000f22000c1e9b00 */
[----:B-1----:R-:W-:Y:S01]  /*3560*/  DFMA R124, R14, R80, R124 ;  /* 0x000000500e7c722b */ /* 0x002fe2000000007c */
[----:B------:R-:W-:Y:S01]  /*3570*/  CS2R R174, SRZ ;  /* 0x0000000000ae7805 */ /* 0x000fe2000001ff00 */
[----:B------:R-:W-:Y:S02]  /*3580*/  DFMA R182, R78, R122, R120 ;  /* 0x0000007a4eb6722b */ /* 0x000fe40000000078 */
[----:B------:R-:W-:Y:S02]  /*3590*/  DFMA R166, R24, R166, R192 ;  /* 0x000000a618a6722b */ /* 0x000fe400000000c0 */
[----:B--2---:R-:W-:Y:S01]  /*35a0*/  DMUL R196, R210, R196 ;  /* 0x000000c4d2c47228 */ /* 0x004fe20000000000 */
[----:B------:R-:W2:Y:S01]  /*35b0*/  @!P1 LDG.E.64.CONSTANT R174, desc[UR72][R30.64+0x8980] ;  /* 0x008980481eae9981 */ /* 0x000ea2000c1e9b00 */
[----:B------:R-:W-:Y:S02]  /*35c0*/  DFMA R124, R160, R82, R124 ;  /* 0x00000052a07c722b */ /* 0x000fe4000000007c */
[----:B---3--:R-:W-:Y:S01]  /*35d0*/  DFMA R214, R74, R214, R126 ;  /* 0x000000d64ad6722b */ /* 0x008fe2000000007e */
[----:B------:R-:W-:-:S05]  /*35e0*/  CS2R R192, SRZ ;  /* 0x0000000000c07805 */ /* 0x000fca000001ff00 */
[----:B------:R-:W-:Y:S01]  /*35f0*/  DFMA R120, R28, R116, R124 ;  /* 0x000000741c78722b */ /* 0x000fe2000000007c */
[----:B------:R-:W3:Y:S01]  /*3600*/  @!P1 LDG.E.64.CONSTANT R192, desc[UR72][R30.64+0xc80] ;  /* 0x000c80481ec09981 */ /* 0x000ee2000c1e9b00 */
[-C--:B------:R-:W-:Y:S02]  /*3610*/  DMUL R126, R210, R172.reuse ;  /* 0x000000acd27e7228 */ /* 0x080fe40000000000 */
[----:B------:R-:W-:Y:S02]  /*3620*/  DFMA R124, R182, R172, R196 ;  /* 0x000000acb67c722b */ /* 0x000fe400000000c4 */
[----:B------:R-:W-:Y:S01]  /*3630*/  DFMA R202, R12, R226, R166 ;  /* 0x000000e20cca722b */ /* 0x000fe200000000a6 */
[----:B------:R-:W-:Y:S01]  /*3640*/  LDS.64 R196, [R3+0x230] ;  /* 0x0002300003c47984 */ /* 0x000fe20000000a00 */
[----:B------:R-:W-:Y:S02]  /*3650*/  DFMA R172, R36, R118, R120 ;  /* 0x0000007624ac722b */ /* 0x000fe40000000078 */
[----:B0-----:R-:W-:Y:S01]  /*3660*/  DFMA R214, R70, R128, R214 ;  /* 0x0000008046d6722b */ /* 0x001fe200000000d6 */
[----:B------:R-:W-:Y:S01]  /*3670*/  LDS.64 R226, [R3+0x1e0] ;  /* 0x0001e00003e27984 */ /* 0x000fe20000000a00 */
[----:B------:R-:W-:-:S03]  /*3680*/  CS2R R186, SRZ ;  /* 0x0000000000ba7805 */ /* 0x000fc6000001ff00 */
[----:B------:R-:W-:Y:S04]  /*3690*/  LDS.64 R128, [R3+0x190] ;  /* 0x0001900003807984 */ /* 0x000fe80000000a00 */
[----:B------:R-:W-:Y:S04]  /*36a0*/  LDS.128 R120, [R2+0x30] ;  /* 0x0000300002787984 */ /* 0x000fe80000000c00 */
[----:B------:R-:W-:Y:S01]  /*36b0*/  LDS.128 R164, [R2+0x40] ;  /* 0x0000400002a47984 */ /* 0x000fe20000000c00 */
[----:B----4-:R-:W-:-:S03]  /*36c0*/  DFMA R126, R182, R200, R126 ;  /* 0x000000c8b67e722b */ /* 0x010fc6000000007e */
[----:B------:R-:W4:Y:S01]  /*36d0*/  @!P1 LDG.E.64.CONSTANT R186, desc[UR72][R30.64+0x4b00] ;  /* 0x004b00481eba9981 */ /* 0x000f22000c1e9b00 */
[----:B------:R-:W-:-:S04]  /*36e0*/  DFMA R124, R172, R184, R124 ;  /* 0x000000b8ac7c722b */ /* 0x000fc8000000007c */
[----:B------:R-:W-:Y:S01]  /*36f0*/  DFMA R126, R172, R188, R126 ;  /* 0x000000bcac7e722b */ /* 0x000fe2000000007e */
[----:B------:R-:W-:Y:S06]  /*3700*/  BAR.SYNC.DEFER_BLOCKING 0x0 ;  /* 0x0000000000007b1d */ /* 0x000fec0000010000 */
[----:B------:R-:W-:Y:S04]  /*3710*/  STS.64 [R250], R126 ;  /* 0x0000007efa007388 */ /* 0x000fe80000000a00 */
[----:B------:R-:W-:Y:S01]  /*3720*/  STS.64 [R251], R124 ;  /* 0x0000007cfb007388 */ /* 0x000fe20000000a00 */
[----:B------:R-:W-:Y:S06]  /*3730*/  BAR.SYNC.DEFER_BLOCKING 0x0 ;  /* 0x0000000000007b1d */ /* 0x000fec0000010000 */
[----:B------:R-:W-:Y:S01]  /*3740*/  DFMA R232, R64, R232, R214 ;  /* 0x000000e840e8722b */ /* 0x000fe200000000d6 */
[----:B------:R-:W0:Y:S04]  /*3750*/  LDS.128 R124, [R2] ;  /* 0x00000000027c7984 */ /* 0x000e280000000c00 */
[----:B------:R-:W1:Y:S01]  /*3760*/  LDS.64 R214, [R3] ;  /* 0x0000000003d67984 */ /* 0x000e620000000a00 */
[----:B------:R-:W-:-:S06]  /*3770*/  CS2R R200, SRZ ;  /* 0x0000000000c87805 */ /* 0x000fcc000001ff00 */
[----:B------:R-:W4:Y:S01]  /*3780*/  @!P1 LDG.E.64.CONSTANT R200, desc[UR72][R30.64+0xc800] ;  /* 0x00c800481ec89981 */ /* 0x000f22000c1e9b00 */
[----:B------:R-:W-:Y:S02]  /*3790*/  DFMA R224, R132, R168, R224 ;  /* 0x000000a884e0722b */ /* 0x000fe400000000e0 */
[----:B------:R-:W-:Y:S02]  /*37a0*/  DMUL R208, R208, UR4 ;  /* 0x00000004d0d07c28 */ /* 0x000fe40008000000 */
[----:B------:R-:W-:Y:S02]  /*37b0*/  DFMA R222, R168, R134, R222 ;  /* 0x00000086a8de722b */ /* 0x000fe400000000de */
[----:B------:R-:W-:Y:S02]  /*37c0*/  DFMA R228, R136, R168, R220 ;  /* 0x000000a888e4722b */ /* 0x000fe400000000dc */
[----:B------:R-:W-:Y:S02]  /*37d0*/  DFMA R168, R168, R138, R218 ;  /* 0x0000008aa8a8722b */ /* 0x000fe400000000da */
[----:B------:R-:W-:-:S02]  /*37e0*/  DFMA R130, R56, R130, R232 ;  /* 0x000000823882722b */ /* 0x000fc400000000e8 */
[----:B0-----:R-:W-:Y:S01]  /*37f0*/  DMUL R132, R66, R124 ;  /* 0x0000007c42847228 */ /* 0x001fe20000000000 */
[----:B------:R-:W0:Y:S07]  /*3800*/  LDS.64 R124, [R3+0x50] ;  /* 0x00005000037c7984 */ /* 0x000e2e0000000a00 */
[----:B------:R-:W-:Y:S02]  /*3810*/  DFMA R138, R44, R208, R132 ;  /* 0x000000d02c8a722b */ /* 0x000fe40000000084 */
[----:B------:R-:W0:Y:S01]  /*3820*/  LDS.128 R132, [R5+0xc80] ;  /* 0x000c800005847984 */ /* 0x000e220000000c00 */
[----:B------:R-:W-:-:S03]  /*3830*/  DFMA R136, R52, R128, R130 ;  /* 0x000000803488722b */ /* 0x000fc60000000082 */
[----:B------:R-:W0:Y:S02]  /*3840*/  LDS.128 R128, [R2+0x10] ;  /* 0x0000100002807984 */ /* 0x000e240000000c00 */
[----:B-1----:R-:W-:Y:S02]  /*3850*/  DFMA R138, R76, R214, R138 ;  /* 0x000000d64c8a722b */ /* 0x002fe4000000008a */
[----:B------:R-:W-:Y:S02]  /*3860*/  DADD R220, R216, R202 ;  /* 0x00000000d8dc7229 */ /* 0x000fe400000000ca */
[-C--:B------:R-:W-:Y:S02]  /*3870*/  DFMA R202, R144, R190.reuse, R212 ;  /* 0x000000be90ca722b */ /* 0x080fe400000000d4 */
[-C--:B------:R-:W-:Y:S02]  /*3880*/  DFMA R214, R148, R190.reuse, R236 ;  /* 0x000000be94d6722b */ /* 0x080fe400000000ec */
[----:B------:R-:W-:Y:S01]  /*3890*/  DFMA R240, R140, R190, R204 ;  /* 0x000000be8cf0722b */ /* 0x000fe200000000cc */
[----:B------:R-:W1:Y:S01]  /*38a0*/  LDS.64 R148, [R4+0xc80] ;  /* 0x000c800004947984 */ /* 0x000e620000000a00 */
[----:B------:R-:W-:-:S02]  /*38b0*/  DFMA R144, R48, R120, R136 ;  /* 0x000000783090722b */ /* 0x000fc40000000088 */
[----:B------:R-:W-:Y:S01]  /*38c0*/  DFMA R126, R32, R126, R138 ;  /* 0x0000007e207e722b */ /* 0x000fe2000000008a */
[----:B------:R-:W1:Y:S04]  /*38d0*/  LDS.64 R140, [R3+0xa0] ;  /* 0x0000a000038c7984 */ /* 0x000e680000000a00 */
[----:B------:R-:W1:Y:S04]  /*38e0*/  LDS.128 R136, [R5+0xc90] ;  /* 0x000c900005887984 */ /* 0x000e680000000c00 */
[----:B------:R-:W1:Y:S01]  /*38f0*/  LDS.64 R120, [R4+0xcd0] ;  /* 0x000cd00004787984 */ /* 0x000e620000000a00 */
[----:B------:R-:W-:-:S03]  /*3900*/  DFMA R212, R190, R150, R230 ;  /* 0x00000096bed4722b */ /* 0x000fc600000000e6 */
[----:B------:R-:W1:Y:S01]  /*3910*/  LDS.64 R150, [R4+0xd20] ;  /* 0x000d200004967984 */ /* 0x000e620000000a00 */
[----:B------:R-:W-:Y:S02]  /*3920*/  DFMA R226, R46, R226, R144 ;  /* 0x000000e22ee2722b */ /* 0x000fe40000000090 */
[----:B------:R-:W-:Y:S02]  /*3930*/  DFMA R216, R190, R146, R206 ;  /* 0x00000092bed8722b */ /* 0x000fe400000000ce */
[----:B------:R-:W-:Y:S01]  /*3940*/  DFMA R218, R152, R190, R224 ;  /* 0x000000be98da722b */ /* 0x000fe200000000e0 */
[----:B------:R-:W1:Y:S01]  /*3950*/  LDS.128 R144, [R5+0xca0] ;  /* 0x000ca00005907984 */ /* 0x000e620000000c00 */
[----:B0-----:R-:W-:Y:S02]  /*3960*/  DFMA R124, R40, R124, R126 ;  /* 0x0000007c287c722b */ /* 0x001fe4000000007e */
[----:B------:R-:W-:Y:S01]  /*3970*/  DFMA R132, R16, R132, RZ ;  /* 0x000000841084722b */ /* 0x000fe200000000ff */
[----:B------:R-:W0:Y:S01]  /*3980*/  LDS.64 R152, [R4+0xd70] ;  /* 0x000d700004987984 */ /* 0x000e220000000a00 */
[----:B------:R-:W-:-:S02]  /*3990*/  DFMA R122, R42, R122, R226 ;  /* 0x0000007a2a7a722b */ /* 0x000fc400000000e2 */
[----:B------:R-:W-:Y:S02]  /*39a0*/  DFMA R236, R190, R158, R168 ;  /* 0x0000009ebeec722b */ /* 0x000fe400000000a8 */
[----:B------:R-:W-:Y:S01]  /*39b0*/  DFMA R124, R72, R128, R124 ;  /* 0x00000080487c722b */ /* 0x000fe2000000007c */
[----:B------:R-:W-:Y:S01]  /*39c0*/  LDS.64 R158, [R4+0xdc0] ;  /* 0x000dc000049e7984 */ /* 0x000fe20000000a00 */
[----:B------:R-:W-:-:S03]  /*39d0*/  DFMA R126, R178, R134, R132 ;  /* 0x00000086b27e722b */ /* 0x000fc60000000084 */
[----:B------:R-:W0:Y:S01]  /*39e0*/  LDS.64 R128, [R3+0xf0] ;  /* 0x0000f00003807984 */ /* 0x000e220000000a00 */
[----:B------:R-:W-:Y:S02]  /*39f0*/  DFMA R196, R38, R196, R122 ;  /* 0x000000c426c4722b */ /* 0x000fe4000000007a */
[----:B-1----:R-:W-:Y:S01]  /*3a00*/  DFMA R122, R84, R148, RZ ;  /* 0x00000094547a722b */ /* 0x002fe200000000ff */
[----:B------:R-:W1:Y:S01]  /*3a10*/  LDS.128 R132, [R5+0xcb0] ;  /* 0x000cb00005847984 */ /* 0x000e620000000c00 */
[----:B------:R-:W-:-:S03]  /*3a20*/  DFMA R140, R50, R140, R124 ;  /* 0x0000008c328c722b */ /* 0x000fc6000000007c */
[----:B------:R-:W1:Y:S01]  /*3a30*/  LDS.64 R148, [R4+0xe10] ;  /* 0x000e100004947984 */ /* 0x000e620000000a00 */
[----:B------:R-:W-:-:S03]  /*3a40*/  DFMA R136, R176, R136, R126 ;  /* 0x00000088b088722b */ /* 0x000fc6000000007e */
[----:B------:R-:W1:Y:S01]  /*3a50*/  LDS.128 R124, [R252+0x26c0] ;  /* 0x0026c000fc7c7984 */ /* 0x000e620000000c00 */
[----:B------:R-:W-:Y:S02]  /*3a60*/  DFMA R232, R190, R154, R222 ;  /* 0x0000009abee8722b */ /* 0x000fe400000000de */
[----:B------:R-:W-:Y:S01]  /*3a70*/  DFMA R120, R120, R86, R122 ;  /* 0x000000567878722b */ /* 0x000fe2000000007a */
[----:B------:R-:W1:Y:S01]  /*3a80*/  LDS.64 R154, [R4+0xe60] ;  /* 0x000e6000049a7984 */ /* 0x000e620000000a00 */
[----:B------:R-:W-:-:S03]  /*3a90*/  DFMA R138, R162, R138, R136 ;  /* 0x0000008aa28a722b */ /* 0x000fc60000000088 */
[----:B------:R-:W1:Y:S03]  /*3aa0*/  LDS.64 R136, [R4+0xeb0] ;  /* 0x000eb00004887984 */ /* 0x000e660000000a00 */
[----:B------:R-:W-:Y:S02]  /*3ab0*/  DFMA R150, R112, R150, R120 ;  /* 0x000000967096722b */ /* 0x000fe40000000078 */
[----:B------:R-:W1:Y:S01]  /*3ac0*/  LDS.128 R120, [R252+0x26d0] ;  /* 0x0026d000fc787984 */ /* 0x000e620000000c00 */
[----:B------:R-:W-:Y:S02]  /*3ad0*/  DFMA R130, R68, R130, R140 ;  /* 0x000000824482722b */ /* 0x000fe4000000008c */
[----:B------:R-:W-:-:S03]  /*3ae0*/  DFMA R144, R58, R144, R138 ;  /* 0x000000903a90722b */ /* 0x000fc6000000008a */
[----:B0-----:R-:W-:Y:S02]  /*3af0*/  DFMA R150, R152, R114, R150 ;  /* 0x000000729896722b */ /* 0x001fe40000000096 */
[----:B------:R-:W-:Y:S01]  /*3b00*/  DFMA R220, R190, R142, R220 ;  /* 0x0000008ebedc722b */ /* 0x000fe200000000dc */
[----:B------:R-:W-:Y:S01]  /*3b10*/  CS2R R208, SRZ ;  /* 0x0000000000d07805 */ /* 0x000fe2000001ff00 */
[----:B------:R-:W0:Y:S01]  /*3b20*/  LDS.128 R140, [R2+0x20] ;  /* 0x00002000028c7984 */ /* 0x000e220000000c00 */
[----:B------:R-:W-:Y:S02]  /*3b30*/  DFMA R144, R6, R146, R144 ;  /* 0x000000920690722b */ /* 0x000fe40000000090 */
[----:B------:R-:W-:Y:S01]  /*3b40*/  DFMA R138, R74, R128, R130 ;  /* 0x000000804a8a722b */ /* 0x000fe20000000082 */
[----:B------:R-:W-:Y:S01]  /*3b50*/  LDS.64 R152, [R3+0x140] ;  /* 0x0001400003987984 */ /* 0x000fe20000000a00 */
[----:B------:R-:W-:-:S03]  /*3b60*/  DFMA R158, R96, R158, R150 ;  /* 0x0000009e609e722b */ /* 0x000fc60000000096 */
[----:B------:R-:W0:Y:S01]  /*3b70*/  LDS.128 R128, [R252+0x26e0] ;  /* 0x0026e000fc807984 */ /* 0x000e220000000c00 */
[----:B-1----:R-:W-:-:S03]  /*3b80*/  DFMA R144, R60, R132, R144 ;  /* 0x000000843c90722b */ /* 0x002fc60000000090 */
[----:B------:R-:W-:Y:S01]  /*3b90*/  LDS.64 R150, [R4+0xf00] ;  /* 0x000f000004967984 */ /* 0x000fe20000000a00 */
[----:B------:R-:W-:-:S03]  /*3ba0*/  DFMA R158, R148, R98, R158 ;  /* 0x00000062949e722b */ /* 0x000fc6000000009e */
[----:B------:R-:W4:Y:S01]  /*3bb0*/  @!P1 LDG.E.64.CONSTANT R208, desc[UR72][R30.64+0xa8c0] ;  /* 0x00a8c0481ed09981 */ /* 0x000f22000c1e9b00 */
[----:B------:R-:W-:Y:S02]  /*3bc0*/  DFMA R132, R8, R124, RZ ;  /* 0x0000007c0884722b */ /* 0x000fe400000000ff */
[----:B------:R-:W-:Y:S02]  /*3bd0*/  DFMA R148, R22, R134, R144 ;  /* 0x000000861694722b */ /* 0x000fe40000000090 */
[----:B------:R-:W-:Y:S01]  /*3be0*/  DFMA R158, R92, R154, R158 ;  /* 0x0000009a5c9e722b */ /* 0x000fe2000000009e */
[----:B------:R-:W1:Y:S03]  /*3bf0*/  LDS.128 R144, [R5+0xcc0] ;  /* 0x000cc00005907984 */ /* 0x000e660000000c00 */
[----:B------:R-:W-:Y:S01]  /*3c00*/  DFMA R132, R18, R126, R132 ;  /* 0x0000007e1284722b */ /* 0x000fe20000000084 */
[----:B------:R-:W-:Y:S03]  /*3c10*/  LDS.64 R154, [R4+0xf50] ;  /* 0x000f5000049a7984 */ /* 0x000fe60000000a00 */
[----:B------:R-:W-:-:S04]  /*3c20*/  DFMA R168, R136, R94, R158 ;  /* 0x0000005e88a8722b */ /* 0x000fc8000000009e */
[----:B------:R-:W-:Y:S02]  /*3c30*/  DFMA R136, R20, R120, R132 ;  /* 0x000000781488722b */ /* 0x000fe40000000084 */
[----:B------:R-:W2:Y:S01]  /*3c40*/  LDS.128 R132, [R252+0x26f0] ;  /* 0x0026f000fc847984 */ /* 0x000ea20000000c00 */
[----:B------:R-:W-:Y:S01]  /*3c50*/  DFMA R230, R156, R190, R228 ;  /* 0x000000be9ce6722b */ /* 0x000fe200000000e4 */
[----:B------:R-:W-:-:S04]  /*3c60*/  CS2R R204, SRZ ;  /* 0x0000000000cc7805 */ /* 0x000fc8000001ff00 */
[----:B------:R-:W-:Y:S01]  /*3c70*/  DFMA R136, R44, R122, R136 ;  /* 0x0000007a2c88722b */ /* 0x000fe20000000088 */
[----:B------:R-:W-:Y:S01]  /*3c80*/  CS2R R190, SRZ ;  /* 0x0000000000be7805 */ /* 0x000fe2000001ff00 */
[----:B0-----:R-:W-:Y:S01]  /*3c90*/  DFMA R158, R70, R140, R138 ;  /* 0x0000008c469e722b */ /* 0x001fe2000000008a */
[----:B------:R-:W4:Y:S01]  /*3ca0*/  @!P1 LDG.E.64.CONSTANT R204, desc[UR72][R30.64+0x6d60] ;  /* 0x006d60481ecc9981 */ /* 0x000f22000c1e9b00 */
[----:B------:R-:W-:-:S03]  /*3cb0*/  DFMA R164, R34, R164, R196 ;  /* 0x000000a422a4722b */ /* 0x000fc600000000c4 */
[----:B------:R-:W4:Y:S01]  /*3cc0*/  @!P1 LDG.E.64.CONSTANT R190, desc[UR72][R30.64+0x2ee0] ;  /* 0x002ee0481ebe9981 */ /* 0x000f22000c1e9b00 */
[----:B------:R-:W-:Y:S01]  /*3cd0*/  DFMA R140, R10, R128, R136 ;  /* 0x000000800a8c722b */ /* 0x000fe20000000088 */
[----:B------:R-:W-:Y:S02]  /*3ce0*/  CS2R R196, SRZ ;  /* 0x0000000000c47805 */ /* 0x000fe4000001ff00 */
[----:B------:R-:W0:Y:S04]  /*3cf0*/  LDS.128 R136, [R252+0x2700] ;  /* 0x00270000fc887984 */ /* 0x000e280000000c00 */
[----:B------:R-:W4:Y:S01]  /*3d00*/  @!P1 LDG.E.64.CONSTANT R196, desc[UR72][R30.64+0xfa0] ;  /* 0x000fa0481ec49981 */ /* 0x000f22000c1e9b00 */
[----:B------:R-:W-:Y:S02]  /*3d10*/  DMUL R156, R210, R184 ;  /* 0x000000b8d29c7228 */ /* 0x000fe40000000000 */
[----:B-1----:R-:W-:Y:S01]  /*3d20*/  DFMA R144, R62, R144, R148 ;  /* 0x000000903e90722b */ /* 0x002fe20000000094 */
[----:B------:R-:W-:Y:S01]  /*3d30*/  LDS.64 R228, [R3+0x2d0] ;  /* 0x0002d00003e47984 */ /* 0x000fe20000000a00 */
[----:B------:R-:W-:Y:S01]  /*3d40*/  DFMA R148, R54, R130, R140 ;  /* 0x000000823694722b */ /* 0x000fe2000000008c */
[----:B------:R-:W-:-:S03]  /*3d50*/  CS2R R184, SRZ ;  /* 0x0000000000b87805 */ /* 0x000fc6000001ff00 */
[----:B------:R-:W-:Y:S01]  /*3d60*/  DFMA R156, R182, R188, R156 ;  /* 0x000000bcb69c722b */ /* 0x000fe2000000009c */
[----:B------:R-:W1:Y:S01]  /*3d70*/  LDS.64 R140, [R3+0x190] ;  /* 0x00019000038c7984 */ /* 0x000e620000000a00 */
[----:B------:R-:W-:Y:S01]  /*3d80*/  CS2R R182, SRZ ;  /* 0x0000000000b67805 */ /* 0x000fe2000001ff00 */
[----:B------:R-:W-:Y:S02]  /*3d90*/  DFMA R150, R100, R150, R168 ;  /* 0x000000966496722b */ /* 0x000fe400000000a8 */
[----:B------:R-:W4:Y:S01]  /*3da0*/  @!P1 LDG.E.64.CONSTANT R184, desc[UR72][R30.64+0x4e20] ;  /* 0x004e20481eb89981 */ /* 0x000f22000c1e9b00 */
[----:B--2---:R-:W-:-:S03]  /*3db0*/  DFMA R148, R14, R132, R148 ;  /* 0x000000840e94722b */ /* 0x004fc60000000094 */
[----:B------:R-:W2:Y:S01]  /*3dc0*/  @!P1 LDG.E.64.CONSTANT R182, desc[UR72][R30.64+0x8ca0] ;  /* 0x008ca0481eb69981 */ /* 0x000ea2000c1e9b00 */
[----:B------:R-:W-:Y:S02]  /*3dd0*/  DFMA R158, R64, R152, R158 ;  /* 0x00000098409e722b */ /* 0x000fe4000000009e */
[----:B------:R-:W-:Y:S02]  /*3de0*/  DFMA R154, R154, R102, R150 ;  /* 0x000000669a9a722b */ /* 0x000fe40000000096 */
[----:B------:R-:W-:Y:S02]  /*3df0*/  DFMA R152, R78, R146, R144 ;  /* 0x000000924e98722b */ /* 0x000fe40000000090 */
[----:B------:R-:W-:Y:S02]  /*3e00*/  DFMA R146, R160, R134, R148 ;  /* 0x00000086a092722b */ /* 0x000fe40000000094 */
[----:B------:R-:W-:Y:S01]  /*3e10*/  DFMA R164, R26, R238, R164 ;  /* 0x000000ee1aa4722b */ /* 0x000fe200000000a4 */
[----:B------:R-:W1:Y:S01]  /*3e20*/  LDS.128 R148, [R2+0x30] ;  /* 0x0000300002947984 */ /* 0x000e620000000c00 */
[----:B------:R-:W-:-:S04]  /*3e30*/  DMUL R194, R154, R194 ;  /* 0x000000c29ac27228 */ /* 0x000fc80000000000 */
[----:B0-----:R-:W-:Y:S02]  /*3e40*/  DFMA R146, R28, R136, R146 ;  /* 0x000000881c92722b */ /* 0x001fe40000000092 */
[-C--:B------:R-:W-:Y:S02]  /*3e50*/  DMUL R144, R154, R170.reuse ;  /* 0x000000aa9a907228 */ /* 0x080fe40000000000 */
[----:B------:R-:W-:-:S04]  /*3e60*/  DFMA R170, R152, R170, R194 ;  /* 0x000000aa98aa722b */ /* 0x000fc800000000c2 */
[----:B------:R-:W-:Y:S02]  /*3e70*/  DFMA R188, R36, R138, R146 ;  /* 0x0000008a24bc722b */ /* 0x000fe40000000092 */
[----:B------:R-:W-:Y:S02]  /*3e80*/  DFMA R198, R172, R198, R156 ;  /* 0x000000c6acc6722b */ /* 0x000fe4000000009c */
[----:B------:R-:W-:Y:S01]  /*3e90*/  DFMA R142, R56, R142, R158 ;  /* 0x0000008e388e722b */ /* 0x000fe2000000009e */
[----:B------:R-:W-:Y:S01]  /*3ea0*/  LDS.64 R156, [R3+0x280] ;  /* 0x00028000039c7984 */ /* 0x000fe20000000a00 */
[----:B------:R-:W-:Y:S02]  /*3eb0*/  DFMA R166, R24, R166, R164 ;  /* 0x000000a618a6722b */ /* 0x000fe400000000a4 */
[----:B------:R-:W-:Y:S01]  /*3ec0*/  DFMA R172, R188, R174, R170 ;  /* 0x000000aebcac722b */ /* 0x000fe200000000aa */
[----:B------:R-:W0:Y:S04]  /*3ed0*/  LDS.64 R158, [R3+0x1e0] ;  /* 0x0001e000039e7984 */ /* 0x000e280000000a00 */
[----:B------:R-:W0:Y:S04]  /*3ee0*/  LDS.64 R164, [R3+0x230] ;  /* 0x0002300003a47984 */ /* 0x000e280000000a00 */
[----:B------:R-:W0:Y:S01]  /*3ef0*/  LDS.128 R168, [R2+0x40] ;  /* 0x0000400002a87984 */ /* 0x000e220000000c00 */
[----:B---3--:R-:W-:Y:S01]  /*3f00*/  DFMA R192, R152, R192, R144 ;  /* 0x000000c098c0722b */ /* 0x008fe20000000090 */
[----:B------:R-:W-:Y:S07]  /*3f10*/  BAR.SYNC.DEFER_BLOCKING 0x0 ;  /* 0x0000000000007b1d */ /* 0x000fee0000010000 */
[----:B----4-:R-:W-:Y:S01]  /*3f20*/  DFMA R192, R188, R186, R192 ;  /* 0x000000babcc0722b */ /* 0x010fe200000000c0 */
[----:B------:R-:W-:-:S06]  /*3f30*/  CS2R R206, SRZ ;  /* 0x0000000000ce7805 */ /* 0x000fcc000001ff00 */
[----:B------:R-:W3:Y:S04]  /*3f40*/  @!P1 LDG.E.64.CONSTANT R206, desc[UR72][R30.64+0xcb20] ;  /* 0x00cb20481ece9981 */ /* 0x000ee8000c1e9b00 */
[----:B------:R4:W-:Y:S04]  /*3f50*/  STS.64 [R250], R192 ;  /* 0x000000c0fa007388 */ /* 0x0009e80000000a00 */
[----:B------:R-:W-:Y:S01]  /*3f60*/  STS.64 [R251], R172 ;  /* 0x000000acfb007388 */ /* 0x000fe20000000a00 */
[----:B------:R-:W-:Y:S06]  /*3f70*/  BAR.SYNC.DEFER_BLOCKING 0x0 ;  /* 0x0000000000007b1d */ /* 0x000fec0000010000 */
[----:B-1----:R-:W-:-:S08]  /*3f80*/  DFMA R140, R52, R140, R142 ;  /* 0x0000008c348c722b */ /* 0x002fd0000000008e */
[----:B------:R-:W-:Y:S01]  /*3f90*/  DFMA R148, R48, R148, R140 ;  /* 0x000000943094722b */ /* 0x000fe2000000008c */
[----:B------:R-:W1:Y:S04]  /*3fa0*/  LDS.128 R144, [R2] ;  /* 0x0000000002907984 */ /* 0x000e680000000c00 */
[----:B------:R-:W1:Y:S03]  /*3fb0*/  LDS.128 R140, [R5+0xfa0] ;  /* 0x000fa000058c7984 */ /* 0x000e660000000c00 */
[----:B0-----:R-:W-:Y:S02]  /*3fc0*/  DFMA R148, R46, R158, R148 ;  /* 0x0000009e2e94722b */ /* 0x001fe40000000094 */
[----:B------:R-:W-:Y:S01]  /*3fd0*/  DFMA R248, R12, R248, R166 ;  /* 0x000000f80cf8722b */ /* 0x000fe200000000a6 */
[----:B------:R-:W0:Y:S01]  /*3fe0*/  LDS.64 R158, [R3] ;  /* 0x00000000039e7984 */ /* 0x000e220000000a00 */
[----:B------:R-:W-:-:S02]  /*3ff0*/  DFMA R220, R198, R110, R220 ;  /* 0x0000006ec6dc722b */ /* 0x000fc400000000dc */
[----:B----4-:R-:W-:Y:S01]  /*4000*/  DMUL R192, R200, UR4 ;  /* 0x00000004c8c07c28 */ /* 0x010fe20008000000 */
[----:B------:R-:W-:Y:S01]  /*4010*/  LDS.64 R110, [R4+0xfa0] ;  /* 0x000fa000046e7984 */ /* 0x000fe20000000a00 */
[----:B------:R-:W-:-:S03]  /*4020*/  DFMA R166, R42, R150, R148 ;  /* 0x000000962aa6722b */ /* 0x000fc60000000094 */
[----:B------:R-:W4:Y:S01]  /*4030*/  LDS.128 R148, [R5+0xfb0] ;  /* 0x000fb00005947984 */ /* 0x000f220000000c00 */
[----:B------:R-:W-:-:S03]  /*4040*/  DFMA R210, R108, R198, R240 ;  /* 0x000000c66cd2722b */ /* 0x000fc600000000f0 */
[----:B------:R-:W4:Y:S01]  /*4050*/  LDS.64 R108, [R3+0x50] ;  /* 0x00005000036c7984 */ /* 0x000f220000000a00 */
[----:B------:R-:W-:Y:S01]  /*4060*/  DFMA R164, R38, R164, R166 ;  /* 0x000000a426a4722b */ /* 0x000fe200000000a6 */
[----:B------:R-:W-:Y:S01]  /*4070*/  IMAD.MOV.U32 R240, RZ, RZ, R236 ;  /* 0x000000fffff07224 */ /* 0x000fe200078e00ec */
[----:B------:R-:W-:Y:S01]  /*4080*/  DFMA R214, R88, R198, R214 ;  /* 0x000000c658d6722b */ /* 0x000fe200000000d6 */
[----:B------:R-:W-:Y:S01]  /*4090*/  IMAD.MOV.U32 R241, RZ, RZ, R237 ;  /* 0x000000fffff17224 */ /* 0x000fe200078e00ed */
[----:B------:R-:W-:Y:S01]  /*40a0*/  DFMA R236, R198, R90, R212 ;  /* 0x0000005ac6ec722b */ /* 0x000fe200000000d4 */
[----:B------:R-:W-:Y:S03]  /*40b0*/  LDS.64 R172, [R4+0x1040] ;  /* 0x0010400004ac7984 */ /* 0x000fe60000000a00 */
[----:B------:R-:W-:Y:S01]  /*40c0*/  DFMA R168, R34, R168, R164 ;  /* 0x000000a822a8722b */ /* 0x000fe200000000a4 */
[----:B------:R-:W4:Y:S04]  /*40d0*/  LDS.128 R88, [R5+0xfc0] ;  /* 0x000fc00005587984 */ /* 0x000f280000000c00 */
[----:B------:R-:W4:Y:S01]  /*40e0*/  LDS.128 R164, [R2+0x10] ;  /* 0x0000100002a47984 */ /* 0x000f220000000c00 */
[----:B------:R-:W-:-:S02]  /*40f0*/  DFMA R226, R80, R198, R218 ;  /* 0x000000c650e2722b */ /* 0x000fc400000000da */
[----:B------:R-:W-:Y:S01]  /*4100*/  DMUL R154, R154, R174 ;  /* 0x000000ae9a9a7228 */ /* 0x000fe20000000000 */
[----:B------:R-:W-:Y:S01]  /*4110*/  LDS.64 R222, [R4+0x1270] ;  /* 0x0012700004de7984 */ /* 0x000fe20000000a00 */
[----:B-1----:R-:W-:Y:S01]  /*4120*/  DMUL R144, R66, R144 ;  /* 0x0000009042907228 */ /* 0x002fe20000000000 */
[----:B------:R-:W-:Y:S02]  /*4130*/  CS2R R194, SRZ ;  /* 0x0000000000c27805 */ /* 0x000fe4000001ff00 */
[----:B------:R-:W-:Y:S01]  /*4140*/  LDS.64 R238, [R3+0x2d0] ;  /* 0x0002d00003ee7984 */ /* 0x000fe20000000a00 */
[----:B------:R-:W-:Y:S02]  /*4150*/  DFMA R140, R16, R140, RZ ;  /* 0x0000008c108c722b */ /* 0x000fe400000000ff */
[----:B------:R-:W-:Y:S01]  /*4160*/  DADD R248, R202, R248 ;  /* 0x00000000caf87229 */ /* 0x000fe200000000f8 */
[----:B------:R-:W3:Y:S01]  /*4170*/  @!P1 LDG.E.64.CONSTANT R194, desc[UR72][R30.64+0x7080] ;  /* 0x007080481ec29981 */ /* 0x000ee2000c1e9b00 */
[----:B------:R-:W-:-:S03]  /*4180*/  DFMA R192, R10, R192, R144 ;  /* 0x000000c00ac0722b */ /* 0x000fc60000000090 */
[----:B------:R-:W1:Y:S01]  /*4190*/  LDS.64 R144, [R4+0xff0] ;  /* 0x000ff00004907984 */ /* 0x000e620000000a00 */
[----:B------:R-:W-:Y:S01]  /*41a0*/  DFMA R142, R178, R142, R140 ;  /* 0x0000008eb28e722b */ /* 0x000fe2000000008c */
[----:B------:R-:W-:Y:S01]  /*41b0*/  CS2R R202, SRZ ;  /* 0x0000000000ca7805 */ /* 0x000fe2000001ff00 */
[----:B------:R-:W-:Y:S02]  /*41c0*/  DFMA R80, R26, R156, R168 ;  /* 0x0000009c1a50722b */ /* 0x000fe400000000a8 */
[----:B0-----:R-:W-:Y:S01]  /*41d0*/  DFMA R192, R76, R158, R192 ;  /* 0x0000009e4cc0722b */ /* 0x001fe200000000c0 */
[----:B------:R-:W0:Y:S03]  /*41e0*/  LDS.64 R156, [R3+0xa0] ;  /* 0x0000a000039c7984 */ /* 0x000e260000000a00 */
[----:B----4-:R-:W-:Y:S01]  /*41f0*/  DFMA R158, R176, R148, R142 ;  /* 0x00000094b09e722b */ /* 0x010fe2000000008e */
[----:B------:R-:W4:Y:S04]  /*4200*/  @!P1 LDG.E.64.CONSTANT R202, desc[UR72][R30.64+0xabe0] ;  /* 0x00abe0481eca9981 */ /* 0x000f28000c1e9b00 */
[----:B------:R-:W0:Y:S01]  /*4210*/  LDS.64 R148, [R4+0x1090] ;  /* 0x0010900004947984 */ /* 0x000e220000000a00 */
[----:B------:R-:W-:-:S03]  /*4220*/  DFMA R192, R32, R146, R192 ;  /* 0x0000009220c0722b */ /* 0x000fc600000000c0 */
[----:B------:R-:W-:Y:S04]  /*4230*/  LDS.64 R146, [R4+0x10e0] ;  /* 0x0010e00004927984 */ /* 0x000fe80000000a00 */
[----:B------:R-:W0:Y:S01]  /*4240*/  LDS.128 R140, [R5+0xfd0] ;  /* 0x000fd000058c7984 */ /* 0x000e220000000c00 */
[----:B------:R-:W-:Y:S02]  /*4250*/  DFMA R158, R162, R150, R158 ;  /* 0x00000096a29e722b */ /* 0x000fe4000000009e */
[----:B------:R-:W-:Y:S01]  /*4260*/  DFMA R168, R84, R110, RZ ;  /* 0x0000006e54a8722b */ /* 0x000fe200000000ff */
[----:B------:R-:W0:Y:S01]  /*4270*/  LDS.64 R150, [R4+0x1130] ;  /* 0x0011300004967984 */ /* 0x000e220000000a00 */
[----:B------:R-:W-:-:S03]  /*4280*/  DFMA R174, R40, R108, R192 ;  /* 0x0000006c28ae722b */ /* 0x000fc600000000c0 */
[----:B------:R-:W0:Y:S01]  /*4290*/  LDS.128 R108, [R252+0x2710] ;  /* 0x00271000fc6c7984 */ /* 0x000e220000000c00 */
[----:B------:R-:W-:-:S04]  /*42a0*/  DFMA R88, R58, R88, R158 ;  /* 0x000000583a58722b */ /* 0x000fc8000000009e */
[----:B------:R-:W-:Y:S01]  /*42b0*/  DFMA R174, R72, R164, R174 ;  /* 0x000000a448ae722b */ /* 0x000fe200000000ae */
[----:B------:R-:W-:Y:S01]  /*42c0*/  LDS.64 R164, [R4+0x1180] ;  /* 0x0011800004a47984 */ /* 0x000fe20000000a00 */
[----:B-1----:R-:W-:-:S03]  /*42d0*/  DFMA R158, R144, R86, R168 ;  /* 0x00000056909e722b */ /* 0x002fc600000000a8 */
[----:B------:R-:W1:Y:S01]  /*42e0*/  LDS.64 R168, [R3+0xf0] ;  /* 0x0000f00003a87984 */ /* 0x000e620000000a00 */
[----:B------:R-:W-:-:S03]  /*42f0*/  DFMA R144, R6, R90, R88 ;  /* 0x0000005a0690722b */ /* 0x000fc60000000058 */
[----:B------:R-:W1:Y:S01]  /*4300*/  LDS.128 R88, [R252+0x2720] ;  /* 0x00272000fc587984 */ /* 0x000e620000000c00 */
[----:B------:R-:W-:Y:S02]  /*4310*/  DFMA R158, R112, R172, R158 ;  /* 0x000000ac709e722b */ /* 0x000fe4000000009e */
[----:B0-----:R-:W-:Y:S01]  /*4320*/  DFMA R174, R50, R156, R174 ;  /* 0x0000009c32ae722b */ /* 0x001fe200000000ae */
[----:B------:R-:W0:Y:S05]  /*4330*/  LDS.64 R172, [R4+0x11d0] ;  /* 0x0011d00004ac7984 */ /* 0x000e2a0000000a00 */
[----:B------:R-:W-:Y:S02]  /*4340*/  DFMA R148, R148, R114, R158 ;  /* 0x000000729494722b */ /* 0x000fe4000000009e */
[----:B------:R-:W0:Y:S01]  /*4350*/  LDS.128 R156, [R2+0x20] ;  /* 0x00002000029c7984 */ /* 0x000e220000000c00 */
[----:B------:R-:W-:-:S02]  /*4360*/  DFMA R186, R152, R186, R154 ;  /* 0x000000ba98ba722b */ /* 0x000fc4000000009a */
[----:B------:R-:W-:Y:S01]  /*4370*/  DFMA R144, R60, R140, R144 ;  /* 0x0000008c3c90722b */ /* 0x000fe20000000090 */
[----:B------:R-:W0:Y:S02]  /*4380*/  LDS.128 R152, [R5+0xfe0] ;  /* 0x000fe00005987984 */ /* 0x000e240000000c00 */
[----:B------:R-:W-:Y:S02]  /*4390*/  DFMA R148, R96, R146, R148 ;  /* 0x000000926094722b */ /* 0x000fe40000000094 */
[----:B------:R-:W0:Y:S01]  /*43a0*/  LDS.64 R140, [R4+0x1220] ;  /* 0x00122000048c7984 */ /* 0x000e220000000a00 */
[----:B------:R-:W-:Y:S02]  /*43b0*/  DFMA R166, R68, R166, R174 ;  /* 0x000000a644a6722b */ /* 0x000fe400000000ae */
[----:B------:R-:W-:-:S03]  /*43c0*/  DFMA R142, R22, R142, R144 ;  /* 0x0000008e168e722b */ /* 0x000fc60000000090 */
[----:B------:R-:W-:Y:S01]  /*43d0*/  DFMA R150, R150, R98, R148 ;  /* 0x000000629696722b */ /* 0x000fe20000000094 */
[----:B------:R-:W0:Y:S01]  /*43e0*/  LDS.128 R144, [R252+0x2730] ;  /* 0x00273000fc907984 */ /* 0x000e220000000c00 */
[----:B------:R-:W-:Y:S02]  /*43f0*/  DFMA R148, R8, R108, RZ ;  /* 0x0000006c0894722b */ /* 0x000fe400000000ff */
[----:B-1----:R-:W-:-:S04]  /*4400*/  DFMA R166, R74, R168, R166 ;  /* 0x000000a84aa6722b */ /* 0x002fc800000000a6 */
[----:B------:R-:W-:Y:S02]  /*4410*/  DFMA R168, R92, R164, R150 ;  /* 0x000000a45ca8722b */ /* 0x000fe40000000096 */
[----:B------:R-:W-:Y:S02]  /*4420*/  DFMA R164, R18, R110, R148 ;  /* 0x0000006e12a4722b */ /* 0x000fe40000000094 */
[----:B------:R-:W1:Y:S06]  /*4430*/  LDS.128 R148, [R252+0x2740] ;  /* 0x00274000fc947984 */ /* 0x000e6c0000000c00 */
[----:B------:R-:W-:-:S02]  /*4440*/  DFMA R164, R20, R88, R164 ;  /* 0x0000005814a4722b */ /* 0x000fc400000000a4 */
[----:B0-----:R-:W-:Y:S02]  /*4450*/  DFMA R172, R172, R94, R168 ;  /* 0x0000005eacac722b */ /* 0x001fe400000000a8 */
[----:B------:R-:W-:-:S04]  /*4460*/  DFMA R156, R70, R156, R166 ;  /* 0x0000009c469c722b */ /* 0x000fc800000000a6 */
[----:B------:R-:W-:Y:S02]  /*4470*/  DFMA R166, R44, R90, R164 ;  /* 0x0000005a2ca6722b */ /* 0x000fe400000000a4 */
[----:B------:R-:W0:Y:S01]  /*4480*/  LDS.64 R164, [R3+0x140] ;  /* 0x0001400003a47984 */ /* 0x000e220000000a00 */
[----:B------:R-:W-:Y:S02]  /*4490*/  DFMA R152, R62, R152, R142 ;  /* 0x000000983e98722b */ /* 0x000fe4000000008e */
[----:B------:R-:W-:Y:S01]  /*44a0*/  DFMA R172, R100, R140, R172 ;  /* 0x0000008c64ac722b */ /* 0x000fe200000000ac */
[----:B------:R-:W0:Y:S01]  /*44b0*/  LDS.128 R140, [R252+0x2750] ;  /* 0x00275000fc8c7984 */ /* 0x000e220000000c00 */
[----:B------:R-:W-:Y:S01]  /*44c0*/  CS2R R192, SRZ ;  /* 0x0000000000c07805 */ /* 0x000fe2000001ff00 */
[----:B------:R-:W-:Y:S01]  /*44d0*/  DFMA R166, R10, R144, R166 ;  /* 0x000000900aa6722b */ /* 0x000fe200000000a6 */
[----:B------:R-:W-:-:S04]  /*44e0*/  CS2R R200, SRZ ;  /* 0x0000000000c87805 */ /* 0x000fc8000001ff00 */
[----:B------:R-:W4:Y:S01]  /*44f0*/  @!P1 LDG.E.64.CONSTANT R192, desc[UR72][R30.64+0x3200] ;  /* 0x003200481ec09981 */ /* 0x000f22000c1e9b00 */
[----:B------:R-:W-:-:S03]  /*4500*/  DFMA R168, R188, R208, R186 ;  /* 0x000000d0bca8722b */ /* 0x000fc600000000ba */
[----:B------:R-:W4:Y:S01]  /*4510*/  @!P1 LDG.E.64.CONSTANT R200, desc[UR72][R30.64+0x12c0] ;  /* 0x0012c0481ec89981 */ /* 0x000f22000c1e9b00 */
[----:B------:R-:W-:Y:S01]  /*4520*/  DFMA R166, R54, R146, R166 ;  /* 0x0000009236a6722b */ /* 0x000fe200000000a6 */
[----:B------:R-:W-:Y:S02]  /*4530*/  CS2R R188, SRZ ;  /* 0x0000000000bc7805 */ /* 0x000fe4000001ff00 */
[----:B------:R-:W-:Y:S01]  /*4540*/  CS2R R186, SRZ ;  /* 0x0000000000ba7805 */ /* 0x000fe2000001ff00 */
[----:B------:R-:W-:Y:S01]  /*4550*/  DFMA R222, R222, R102, R172 ;  /* 0x00000066dede722b */ /* 0x000fe200000000ac */
[----:B------:R-:W2:Y:S03]  /*4560*/  LDS.64 R208, [R3+0x190] ;  /* 0x0001900003d07984 */ /* 0x000ea60000000a00 */
[----:B-1----:R-:W-:Y:S01]  /*4570*/  DFMA R166, R14, R148, R166 ;  /* 0x000000940ea6722b */ /* 0x002fe200000000a6 */
[----:B------:R-:W4:Y:S01]  /*4580*/  @!P1 LDG.E.64.CONSTANT R188, desc[UR72][R30.64+0x5140] ;  /* 0x005140481ebc9981 */ /* 0x000f22000c1e9b00 */
[----:B------:R-:W-:-:S03]  /*4590*/  DFMA R224, R78, R154, R152 ;  /* 0x0000009a4ee0722b */ /* 0x000fc60000000098 */
[----:B------:R-:W4:Y:S01]  /*45a0*/  @!P1 LDG.E.64.CONSTANT R186, desc[UR72][R30.64+0x8fc0] ;  /* 0x008fc0481eba9981 */ /* 0x000f22000c1e9b00 */
[----:B------:R-:W-:Y:S02]  /*45b0*/  DMUL R204, R222, R204 ;  /* 0x000000ccdecc7228 */ /* 0x000fe40000000000 */
[----:B------:R-:W-:Y:S01]  /*45c0*/  DFMA R166, R160, R150, R166 ;  /* 0x00000096a0a6722b */ /* 0x000fe200000000a6 */
[----:B------:R-:W-:Y:S01]  /*45d0*/  LDS.128 R172, [R2+0x40] ;  /* 0x0000400002ac7984 */ /* 0x000fe20000000c00 */
[----:B------:R-:W-:Y:S02]  /*45e0*/  DMUL R152, R222, R190 ;  /* 0x000000bede987228 */ /* 0x000fe40000000000 */
[----:B0-----:R-:W-:Y:S02]  /*45f0*/  DFMA R156, R64, R164, R156 ;  /* 0x000000a4409c722b */ /* 0x001fe4000000009c */
[----:B------:R-:W-:-:S04]  /*4600*/  DFMA R154, R224, R190, R204 ;  /* 0x000000bee09a722b */ /* 0x000fc800000000cc */
[----:B------:R-:W-:Y:S01]  /*4610*/  DFMA R152, R224, R196, R152 ;  /* 0x000000c4e098722b */ /* 0x000fe20000000098 */
[----:B------:R-:W-:Y:S01]  /*4620*/  LDS.64 R204, [R3+0x1e0] ;  /* 0x0001e00003cc7984 */ /* 0x000fe20000000a00 */
[----:B------:R-:W-:Y:S02]  /*4630*/  DFMA R164, R28, R140, R166 ;  /* 0x0000008c1ca4722b */ /* 0x000fe400000000a6 */
[----:B------:R-:W-:Y:S01]  /*4640*/  DFMA R212, R56, R158, R156 ;  /* 0x0000009e38d4722b */ /* 0x000fe2000000009c */
[----:B------:R-:W-:Y:S04]  /*4650*/  LDS.64 R196, [R3+0x230] ;  /* 0x0002300003c47984 */ /* 0x000fe80000000a00 */
[----:B------:R-:W-:Y:S04]  /*4660*/  LDS.64 R166, [R3+0x280] ;  /* 0x0002800003a67984 */ /* 0x000fe80000000a00 */
[----:B------:R-:W0:Y:S01]  /*4670*/  LDS.128 R156, [R2+0x30] ;  /* 0x00003000029c7984 */ /* 0x000e220000000c00 */
[----:B------:R-:W-:-:S08]  /*4680*/  DFMA R164, R36, R142, R164 ;  /* 0x0000008e24a4722b */ /* 0x000fd000000000a4 */
[C---:B------:R-:W-:Y:S01]  /*4690*/  DFMA R152, R164.reuse, R184, R152 ;  /* 0x000000b8a498722b */ /* 0x040fe20000000098 */
[----:B------:R-:W-:Y:S06]  /*46a0*/  BAR.SYNC.DEFER_BLOCKING 0x0 ;  /* 0x0000000000007b1d */ /* 0x000fec0000010000 */
[----:B--2---:R-:W-:Y:S01]  /*46b0*/  DFMA R154, R164, R182, R154 ;  /* 0x000000b6a49a722b */ /* 0x004fe2000000009a */
[----:B------:R-:W-:Y:S06]  /*46c0*/  STS.64 [R250], R152 ;  /* 0x00000098fa007388 */ /* 0x000fec0000000a00 */
[----:B------:R-:W-:Y:S01]  /*46d0*/  STS.64 [R251], R154 ;  /* 0x0000009afb007388 */ /* 0x000fe20000000a00 */
[----:B------:R-:W-:Y:S06]  /*46e0*/  BAR.SYNC.DEFER_BLOCKING 0x0 ;  /* 0x0000000000007b1d */ /* 0x000fec0000010000 */
[----:B------:R-:W-:Y:S01]  /*46f0*/  DFMA R80, R24, R170, R80 ;  /* 0x000000aa1850722b */ /* 0x000fe20000000050 */
[----:B------:R-:W1:Y:S04]  /*4700*/  LDS.128 R152, [R2] ;  /* 0x0000000002987984 */ /* 0x000e680000000c00 */
[----:B------:R-:W2:Y:S01]  /*4710*/  LDS.64 R170, [R3] ;  /* 0x0000000003aa7984 */ /* 0x000ea20000000a00 */
[----:B------:R-:W-:Y:S01]  /*4720*/  CS2R R190, SRZ ;  /* 0x0000000000be7805 */ /* 0x000fe2000001ff00 */
[----:B------:R-:W-:-:S05]  /*4730*/  DFMA R208, R52, R208, R212 ;  /* 0x000000d034d0722b */ /* 0x000fca00000000d4 */
[----:B------:R-:W4:Y:S03]  /*4740*/  @!P1 LDG.E.64.CONSTANT R190, desc[UR72][R30.64+0xce40] ;  /* 0x00ce40481ebe9981 */ /* 0x000f26000c1e9b00 */
[----:B0-----:R-:W-:Y:S02]  /*4750*/  DFMA R156, R48, R156, R208 ;  /* 0x0000009c309c722b */ /* 0x001fe400000000d0 */
[----:B------:R-:W-:Y:S02]  /*4760*/  DFMA R106, R198, R106, R216 ;  /* 0x0000006ac66a722b */ /* 0x000fe400000000d8 */
[----:B------:R-:W-:Y:S01]  /*4770*/  DFMA R216, R124, R168, R210 ;  /* 0x000000a87cd8722b */ /* 0x000fe200000000d2 */
[----:B------:R-:W0:Y:S01]  /*4780*/  LDS.64 R124, [R3+0x50] ;  /* 0x00005000037c7984 */ /* 0x000e220000000a00 */
[----:B---3--:R-:W-:Y:S02]  /*4790*/  DMUL R206, R206, UR4 ;  /* 0x00000004cece7c28 */ /* 0x008fe40008000000 */
[----:B------:R-:W-:-:S02]  /*47a0*/  DFMA R156, R46, R204, R156 ;  /* 0x000000cc2e9c722b */ /* 0x000fc4000000009c */
[----:B------:R-:W-:Y:S02]  /*47b0*/  DFMA R218, R12, R228, R80 ;  /* 0x000000e40cda722b */ /* 0x000fe40000000050 */
[----:B------:R-:W-:Y:S02]  /*47c0*/  DFMA R230, R116, R198, R230 ;  /* 0x000000c674e6722b */ /* 0x000fe400000000e6 */
[----:B------:R-:W-:Y:S02]  /*47d0*/  DFMA R228, R198, R118, R240 ;  /* 0x00000076c6e4722b */ /* 0x000fe400000000f0 */
[----:B------:R-:W-:Y:S01]  /*47e0*/  DFMA R212, R168, R126, R220 ;  /* 0x0000007ea8d4722b */ /* 0x000fe200000000dc */
[----:B------:R-:W3:Y:S01]  /*47f0*/  LDS.128 R116, [R2+0x10] ;  /* 0x0000100002747984 */ /* 0x000ee20000000c00 */
[----:B------:R-:W-:Y:S02]  /*4800*/  DFMA R232, R198, R82, R232 ;  /* 0x00000052c6e8722b */ /* 0x000fe400000000e8 */
[----:B-1----:R-:W-:Y:S01]  /*4810*/  DMUL R152, R66, R152 ;  /* 0x0000009842987228 */ /* 0x002fe20000000000 */
[----:B------:R-:W1:Y:S01]  /*4820*/  LDS.128 R80, [R5+0x12c0] ;  /* 0x0012c00005507984 */ /* 0x000e620000000c00 */
[----:B------:R-:W-:-:S03]  /*4830*/  DFMA R126, R42, R158, R156 ;  /* 0x0000009e2a7e722b */ /* 0x000fc6000000009c */
[----:B------:R-:W1:Y:S03]  /*4840*/  LDS.64 R158, [R4+0x12c0] ;  /* 0x0012c000049e7984 */ /* 0x000e660000000a00 */
[----:B------:R-:W-:Y:S01]  /*4850*/  DFMA R152, R54, R206, R152 ;  /* 0x000000ce3698722b */ /* 0x000fe20000000098 */
[----:B------:R-:W1:Y:S01]  /*4860*/  LDS.64 R156, [R3+0xa0] ;  /* 0x0000a000039c7984 */ /* 0x000e620000000a00 */
[----:B------:R-:W-:Y:S02]  /*4870*/  DFMA R104, R104, R198, R248 ;  /* 0x000000c66868722b */ /* 0x000fe400000000f8 */
[----:B------:R-:W-:Y:S01]  /*4880*/  DADD R218, R106, R218 ;  /* 0x000000006ada7229 */ /* 0x000fe200000000da */
[----:B------:R-:W-:Y:S03]  /*4890*/  LDS.64 R198, [R4+0x13b0] ;  /* 0x0013b00004c67984 */ /* 0x000fe60000000a00 */
[----:B--2---:R-:W-:-:S02]  /*48a0*/  DFMA R152, R76, R170, R152 ;  /* 0x000000aa4c98722b */ /* 0x004fc40000000098 */
[----:B------:R-:W-:Y:S01]  /*48b0*/  DMUL R222, R222, R182 ;  /* 0x000000b6dede7228 */ /* 0x000fe20000000000 */
[----:B------:R-:W2:Y:S01]  /*48c0*/  LDS.64 R170, [R4+0x1310] ;  /* 0x0013100004aa7984 */ /* 0x000ea20000000a00 */
[----:B------:R-:W-:-:S03]  /*48d0*/  DFMA R210, R120, R168, R104 ;  /* 0x000000a878d2722b */ /* 0x000fc60000000068 */
[----:B------:R-:W2:Y:S01]  /*48e0*/  LDS.128 R104, [R5+0x12d0] ;  /* 0x0012d00005687984 */ /* 0x000ea20000000c00 */
[----:B------:R-:W-:-:S03]  /*48f0*/  DFMA R154, R32, R154, R152 ;  /* 0x0000009a209a722b */ /* 0x000fc60000000098 */
[----:B------:R-:W2:Y:S04]  /*4900*/  LDS.64 R182, [R3+0xf0] ;  /* 0x0000f00003b67984 */ /* 0x000ea80000000a00 */
[----:B------:R-:W4:Y:S01]  /*4910*/  LDS.64 R120, [R4+0x1360] ;  /* 0x0013600004787984 */ /* 0x000f220000000a00 */
[----:B0-----:R-:W-:-:S03]  /*4920*/  DFMA R124, R40, R124, R154 ;  /* 0x0000007c287c722b */ /* 0x001fc6000000009a */
[----:B------:R-:W0:Y:S01]  /*4930*/  LDS.128 R152, [R2+0x20] ;  /* 0x0000200002987984 */ /* 0x000e220000000c00 */
[----:B------:R-:W-:-:S03]  /*4940*/  DFMA R208, R128, R168, R214 ;  /* 0x000000a880d0722b */ /* 0x000fc600000000d6 */
[----:B------:R-:W0:Y:S01]  /*4950*/  LDS.64 R128, [R4+0x1400] ;  /* 0x0014000004807984 */ /* 0x000e220000000a00 */
[----:B---3--:R-:W-:Y:S02]  /*4960*/  DFMA R116, R72, R116, R124 ;  /* 0x000000744874722b */ /* 0x008fe4000000007c */
[----:B-1----:R-:W-:Y:S01]  /*4970*/  DFMA R80, R16, R80, RZ ;  /* 0x000000501050722b */ /* 0x002fe200000000ff */
[----:B------:R-:W-:Y:S01]  /*4980*/  CS2R R204, SRZ ;  /* 0x0000000000cc7805 */ /* 0x000fe2000001ff00 */
[----:B------:R-:W-:Y:S01]  /*4990*/  LDS.64 R220, [R3+0x190] ;  /* 0x0001900003dc7984 */ /* 0x000fe20000000a00 */
[----:B------:R-:W-:Y:S02]  /*49a0*/  DFMA R158, R84, R158, RZ ;  /* 0x0000009e549e722b */ /* 0x000fe400000000ff */
[----:B------:R-:W-:Y:S02]  /*49b0*/  DFMA R196, R38, R196, R126 ;  /* 0x000000c426c4722b */ /* 0x000fe4000000007e */
[----:B------:R-:W-:Y:S01]  /*49c0*/  DFMA R116, R50, R156, R116 ;  /* 0x0000009c3274722b */ /* 0x000fe20000000074 */
[----:B------:R-:W1:Y:S01]  /*49d0*/  LDS.128 R124, [R5+0x12e0] ;  /* 0x0012e000057c7984 */ /* 0x000e620000000c00 */
[----:B------:R-:W-:-:S03]  /*49e0*/  DFMA R82, R178, R82, R80 ;  /* 0x00000052b252722b */ /* 0x000fc60000000050 */
[----:B------:R-:W3:Y:S01]  /*49f0*/  LDS.64 R156, [R3+0x140] ;  /* 0x00014000039c7984 */ /* 0x000ee20000000a00 */
[----:B------:R-:W-:Y:S02]  /*4a00*/  DFMA R224, R224, R184, R222 ;  /* 0x000000b8e0e0722b */ /* 0x000fe400000000de */
[----:B------:R-:W-:Y:S01]  /*4a10*/  DFMA R214, R132, R168, R226 ;  /* 0x000000a884d6722b */ /* 0x000fe200000000e2 */
[----:B------:R-:W-:Y:S01]  /*4a20*/  CS2R R206, SRZ ;  /* 0x0000000000ce7805 */ /* 0x000fe2000001ff00 */
[----:B--2---:R-:W-:Y:S01]  /*4a30*/  DFMA R170, R170, R86, R158 ;  /* 0x00000056aaaa722b */ /* 0x004fe2000000009e */
[----:B------:R-:W2:Y:S04]  /*4a40*/  @!P1 LDG.E.64.CONSTANT R204, desc[UR72][R30.64+0x92e0] ;  /* 0x0092e0481ecc9981 */ /* 0x000ea8000c1e9b00 */
[----:B------:R-:W3:Y:S01]  /*4a50*/  LDS.64 R158, [R4+0x1450] ;  /* 0x00145000049e7984 */ /* 0x000ee20000000a00 */
[----:B------:R-:W-:-:S02]  /*4a60*/  DFMA R118, R68, R118, R116 ;  /* 0x000000764476722b */ /* 0x000fc40000000074 */
[----:B------:R-:W-:Y:S01]  /*4a70*/  DFMA R104, R176, R104, R82 ;  /* 0x00000068b068722b */ /* 0x000fe20000000052 */
[----:B------:R-:W2:Y:S04]  /*4a80*/  @!P1 LDG.E.64.CONSTANT R206, desc[UR72][R30.64+0x5460] ;  /* 0x005460481ece9981 */ /* 0x000ea8000c1e9b00 */
[----:B------:R-:W3:Y:S01]  /*4a90*/  LDS.128 R80, [R252+0x2760] ;  /* 0x00276000fc507984 */ /* 0x000ee20000000c00 */
[----:B------:R-:W-:Y:S02]  /*4aa0*/  DFMA R118, R74, R182, R118 ;  /* 0x000000b64a76722b */ /* 0x000fe40000000076 */
[----:B------:R-:W-:Y:S02]  /*4ab0*/  DFMA R172, R34, R172, R196 ;  /* 0x000000ac22ac722b */ /* 0x000fe400000000c4 */
[----:B----4-:R-:W-:-:S02]  /*4ac0*/  DFMA R170, R112, R120, R170 ;  /* 0x0000007870aa722b */ /* 0x010fc400000000aa */
[----:B------:R-:W-:Y:S02]  /*4ad0*/  DFMA R184, R168, R130, R236 ;  /* 0x00000082a8b8722b */ /* 0x000fe400000000ec */
[----:B------:R-:W-:Y:S02]  /*4ae0*/  DFMA R132, R164, R202, R224 ;  /* 0x000000caa484722b */ /* 0x000fe400000000e0 */
[----:B------:R-:W-:Y:S01]  /*4af0*/  DFMA R120, R26, R166, R172 ;  /* 0x000000a61a78722b */ /* 0x000fe200000000ac */
[----:B------:R-:W4:Y:S01]  /*4b00*/  LDS.64 R164, [R4+0x14a0] ;  /* 0x0014a00004a47984 */ /* 0x000f220000000a00 */
[----:B0-----:R-:W-:Y:S02]  /*4b10*/  DFMA R130, R70, R152, R118 ;  /* 0x000000984682722b */ /* 0x001fe40000000076 */
[----:B------:R-:W-:Y:S01]  /*4b20*/  DFMA R166, R162, R106, R104 ;  /* 0x0000006aa2a6722b */ /* 0x000fe20000000068 */
[----:B------:R-:W0:Y:S01]  /*4b30*/  LDS.128 R116, [R5+0x12f0] ;  /* 0x0012f00005747984 */ /* 0x000e220000000c00 */
[----:B------:R-:W-:-:S03]  /*4b40*/  DFMA R198, R198, R114, R170 ;  /* 0x00000072c6c6722b */ /* 0x000fc600000000aa */
[----:B------:R-:W0:Y:S04]  /*4b50*/  LDS.128 R104, [R252+0x2770] ;  /* 0x00277000fc687984 */ /* 0x000e280000000c00 */
[----:B------:R-:W0:Y:S01]  /*4b60*/  LDS.64 R152, [R4+0x14f0] ;  /* 0x0014f00004987984 */ /* 0x000e220000000a00 */
[----:B------:R-:W-:Y:S02]  /*4b70*/  DFMA R128, R96, R128, R198 ;  /* 0x000000806080722b */ /* 0x000fe400000000c6 */
[----:B-1----:R-:W-:Y:S01]  /*4b80*/  DFMA R124, R58, R124, R166 ;  /* 0x0000007c3a7c722b */ /* 0x002fe200000000a6 */
[----:B------:R-:W-:Y:S01]  /*4b90*/  LDS.64 R224, [R4+0x1540] ;  /* 0x0015400004e07984 */ /* 0x000fe20000000a00 */
[----:B---3--:R-:W-:Y:S01]  /*4ba0*/  DFMA R156, R64, R156, R130 ;  /* 0x0000009c409c722b */ /* 0x008fe20000000082 */
[----:B------:R-:W-:-:S02]  /*4bb0*/  CS2R R196, SRZ ;  /* 0x0000000000c47805 */ /* 0x000fc4000001ff00 */
[----:B------:R-:W-:Y:S01]  /*4bc0*/  CS2R R202, SRZ ;  /* 0x0000000000ca7805 */ /* 0x000fe2000001ff00 */
[----:B------:R-:W-:Y:S01]  /*4bd0*/  LDS.64 R172, [R4+0x1590] ;  /* 0x0015900004ac7984 */ /* 0x000fe20000000a00 */
[----:B------:R-:W-:-:S03]  /*4be0*/  DFMA R158, R158, R98, R128 ;  /* 0x000000629e9e722b */ /* 0x000fc60000000080 */
[----:B------:R-:W1:Y:S01]  /*4bf0*/  LDS.128 R128, [R252+0x2780] ;  /* 0x00278000fc807984 */ /* 0x000e620000000c00 */
[----:B------:R-:W-:Y:S01]  /*4c00*/  DFMA R126, R6, R126, R124 ;  /* 0x0000007e067e722b */ /* 0x000fe2000000007c */
[----:B------:R-:W-:Y:S01]  /*4c10*/  CS2R R170, SRZ ;  /* 0x0000000000aa7805 */ /* 0x000fe2000001ff00 */
[----:B------:R-:W-:Y:S01]  /*4c20*/  DFMA R124, R8, R80, RZ ;  /* 0x00000050087c722b */ /* 0x000fe200000000ff */
[----:B------:R-:W3:Y:S01]  /*4c30*/  @!P1 LDG.E.64.CONSTANT R196, desc[UR72][R30.64+0x73a0] ;  /* 0x0073a0481ec49981 */ /* 0x000ee2000c1e9b00 */
[----:B------:R-:W-:-:S03]  /*4c40*/  CS2R R198, SRZ ;  /* 0x0000000000c67805 */ /* 0x000fc6000001ff00 */
[----:B------:R-:W2:Y:S03]  /*4c50*/  @!P1 LDG.E.64.CONSTANT R170, desc[UR72][R30.64+0x3520] ;  /* 0x003520481eaa9981 */ /* 0x000ea6000c1e9b00 */
[----:B------:R-:W-:Y:S01]  /*4c60*/  DFMA R124, R18, R82, R124 ;  /* 0x00000052127c722b */ /* 0x000fe2000000007c */
[----:B------:R-:W2:Y:S01]  /*4c70*/  @!P1 LDG.E.64.CONSTANT R198, desc[UR72][R30.64+0x15e0] ;  /* 0x0015e0481ec69981 */ /* 0x000ea2000c1e9b00 */
[----:B----4-:R-:W-:-:S03]  /*4c80*/  DFMA R164, R92, R164, R158 ;  /* 0x000000a45ca4722b */ /* 0x010fc6000000009e */
[----:B------:R-:W4:Y:S01]  /*4c90*/  @!P1 LDG.E.64.CONSTANT R202, desc[UR72][R30.64+0xaf00] ;  /* 0x00af00481eca9981 */ /* 0x000f22000c1e9b00 */
[----:B0-----:R-:W-:Y:S02]  /*4ca0*/  DFMA R222, R60, R116, R126 ;  /* 0x000000743cde722b */ /* 0x001fe4000000007e */
[----:B------:R-:W-:Y:S02]  /*4cb0*/  DFMA R116, R20, R104, R124 ;  /* 0x000000681474722b */ /* 0x000fe4000000007c */
[----:B------:R-:W0:Y:S01]  /*4cc0*/  LDS.128 R124, [R252+0x2790] ;  /* 0x00279000fc7c7984 */ /* 0x000e220000000c00 */
[----:B------:R-:W-:Y:S02]  /*4cd0*/  DFMA R158, R56, R154, R156 ;  /* 0x0000009a389e722b */ /* 0x000fe4000000009c */
[----:B------:R-:W-:Y:S01]  /*4ce0*/  DFMA R164, R152, R94, R164 ;  /* 0x0000005e98a4722b */ /* 0x000fe200000000a4 */
[----:B------:R-:W-:Y:S02]  /*4cf0*/  LDS.64 R156, [R3+0x1e0] ;  /* 0x0001e000039c7984 */ /* 0x000fe40000000a00 */
[----:B------:R-:W-:-:S02]  /*4d00*/  DFMA R116, R44, R106, R116 ;  /* 0x0000006a2c74722b */ /* 0x000fc40000000074 */
[----:B------:R-:W0:Y:S01]  /*4d10*/  LDS.128 R152, [R5+0x1300] ;  /* 0x0013000005987984 */ /* 0x000e220000000c00 */
[----:B------:R-:W-:-:S05]  /*4d20*/  DFMA R222, R22, R118, R222 ;  /* 0x0000007616de722b */ /* 0x000fca00000000de */
[----:B-1----:R-:W-:Y:S02]  /*4d30*/  DFMA R182, R10, R128, R116 ;  /* 0x000000800ab6722b */ /* 0x002fe40000000074 */
[----:B------:R-:W1:Y:S01]  /*4d40*/  LDS.128 R116, [R252+0x27a0] ;  /* 0x0027a000fc747984 */ /* 0x000e620000000c00 */
[----:B------:R-:W-:-:S03]  /*4d50*/  DFMA R224, R100, R224, R164 ;  /* 0x000000e064e0722b */ /* 0x000fc600000000a4 */
[----:B------:R-:W1:Y:S02]  /*4d60*/  LDS.128 R164, [R2+0x30] ;  /* 0x0000300002a47984 */ /* 0x000e640000000c00 */
[----:B------:R-:W-:-:S03]  /*4d70*/  DFMA R182, R54, R130, R182 ;  /* 0x0000008236b6722b */ /* 0x000fc600000000b6 */
[----:B------:R-:W-:-:S05]  /*4d80*/  DFMA R172, R172, R102, R224 ;  /* 0x00000066acac722b */ /* 0x000fca00000000e0 */
[----:B0-----:R-:W-:Y:S02]  /*4d90*/  DFMA R182, R14, R124, R182 ;  /* 0x0000007c0eb6722b */ /* 0x001fe400000000b6 */
[----:B------:R-:W-:-:S06]  /*4da0*/  DFMA R152, R62, R152, R222 ;  /* 0x000000983e98722b */ /* 0x000fcc00000000de */
[----:B------:R-:W-:Y:S02]  /*4db0*/  DFMA R222, R160, R126, R182 ;  /* 0x0000007ea0de722b */ /* 0x000fe400000000b6 */
[----:B------:R-:W-:Y:S02]  /*4dc0*/  DFMA R158, R52, R220, R158 ;  /* 0x000000dc349e722b */ /* 0x000fe4000000009e */
[----:B------:R-:W-:Y:S02]  /*4dd0*/  DMUL R194, R172, R194 ;  /* 0x000000c2acc27228 */ /* 0x000fe40000000000 */
[----:B------:R-:W-:Y:S02]  /*4de0*/  DFMA R182, R78, R154, R152 ;  /* 0x0000009a4eb6722b */ /* 0x000fe40000000098 */
[----:B------:R-:W-:Y:S02]  /*4df0*/  DMUL R152, R172, R192 ;  /* 0x000000c0ac987228 */ /* 0x000fe40000000000 */
[----:B-1----:R-:W-:-:S02]  /*4e00*/  DFMA R222, R28, R116, R222 ;  /* 0x000000741cde722b */ /* 0x002fc400000000de */
[----:B------:R-:W-:Y:S02]  /*4e10*/  DFMA R158, R48, R164, R158 ;  /* 0x000000a4309e722b */ /* 0x000fe4000000009e */
[C---:B------:R-:W-:Y:S02]  /*4e20*/  DFMA R192, R182.reuse, R192, R194 ;  /* 0x000000c0b6c0722b */ /* 0x040fe400000000c2 */
[----:B------:R-:W-:Y:S01]  /*4e30*/  DFMA R152, R182, R200, R152 ;  /* 0x000000c8b698722b */ /* 0x000fe20000000098 */
[----:B------:R-:W0:Y:S01]  /*4e40*/  LDS.64 R194, [R3+0x230] ;  /* 0x0002300003c27984 */ /* 0x000e220000000a00 */
[----:B------:R-:W-:Y:S02]  /*4e50*/  DFMA R164, R36, R118, R222 ;  /* 0x0000007624a4722b */ /* 0x000fe400000000de */
[----:B------:R-:W-:Y:S01]  /*4e60*/  DFMA R120, R24, R174, R120 ;  /* 0x000000ae1878722b */ /* 0x000fe20000000078 */
[----:B------:R-:W-:Y:S05]  /*4e70*/  LDS.64 R174, [R3+0x2d0] ;  /* 0x0002d00003ae7984 */ /* 0x000fea0000000a00 */
[----:B------:R-:W-:-:S02]  /*4e80*/  DFMA R220, R164, R188, R152 ;  /* 0x000000bca4dc722b */ /* 0x000fc40000000098 */
[----:B------:R-:W-:Y:S01]  /*4e90*/  DFMA R222, R164, R186, R192 ;  /* 0x000000baa4de722b */ /* 0x000fe200000000c0 */
[----:B------:R-:W1:Y:S04]  /*4ea0*/  LDS.128 R152, [R2+0x40] ;  /* 0x0000400002987984 */ /* 0x000e680000000c00 */
[----:B------:R-:W1:Y:S01]  /*4eb0*/  LDS.64 R192, [R3+0x280] ;  /* 0x0002800003c07984 */ /* 0x000e620000000a00 */
[----:B------:R-:W-:Y:S06]  /*4ec0*/  BAR.SYNC.DEFER_BLOCKING 0x0 ;  /* 0x0000000000007b1d */ /* 0x000fec0000010000 */
[----:B------:R-:W-:Y:S04]  /*4ed0*/  STS.64 [R250], R220 ;  /* 0x000000dcfa007388 */ /* 0x000fe80000000a00 */
[----:B------:R1:W-:Y:S01]  /*4ee0*/  STS.64 [R251], R222 ;  /* 0x000000defb007388 */ /* 0x0003e20000000a00 */
[----:B------:R-:W-:Y:S01]  /*4ef0*/  DFMA R200, R46, R156, R158 ;  /* 0x0000009c2ec8722b */ /* 0x000fe2000000009e */
[----:B------:R-:W-:Y:S07]  /*4f00*/  BAR.SYNC.DEFER_BLOCKING 0x0 ;  /* 0x0000000000007b1d */ /* 0x000fee0000010000 */
[----:B------:R-:W-:-:S02]  /*4f10*/  DFMA R166, R42, R166, R200 ;  /* 0x000000a62aa6722b */ /* 0x000fc400000000c8 */
[----:B------:R-:W-:Y:S01]  /*4f20*/  DFMA R238, R12, R238, R120 ;  /* 0x000000ee0cee722b */ /* 0x000fe20000000078 */
[----:B------:R-:W1:Y:S05]  /*4f30*/  LDS.128 R156, [R2] ;  /* 0x00000000029c7984 */ /* 0x000e6a0000000c00 */
[----:B0-----:R-:W-:Y:S02]  /*4f40*/  DFMA R166, R38, R194, R166 ;  /* 0x000000c226a6722b */ /* 0x001fe400000000a6 */
[C---:B------:R-:W-:Y:S02]  /*4f50*/  DFMA R194, R168.reuse, R122, R218 ;  /* 0x0000007aa8c2722b */ /* 0x040fe400000000da */
[----:B------:R-:W-:Y:S01]  /*4f60*/  DFMA R232, R168, R134, R232 ;  /* 0x00000086a8e8722b */ /* 0x000fe200000000e8 */
[----:B------:R-:W0:Y:S01]  /*4f70*/  LDS.128 R120, [R5+0x15e0] ;  /* 0x0015e00005787984 */ /* 0x000e220000000c00 */
[----:B------:R-:W-:-:S03]  /*4f80*/  DFMA R230, R136, R168, R230 ;  /* 0x000000a888e6722b */ /* 0x000fc600000000e6 */
[----:B------:R-:W0:Y:S04]  /*4f90*/  LDS.64 R134, [R3] ;  /* 0x0000000003867984 */ /* 0x000e280000000a00 */
[----:B------:R-:W0:Y:S01]  /*4fa0*/  LDS.64 R136, [R4+0x15e0] ;  /* 0x0015e00004887984 */ /* 0x000e220000000a00 */
[----:B------:R-:W-:-:S03]  /*4fb0*/  DFMA R224, R168, R138, R228 ;  /* 0x0000008aa8e0722b */ /* 0x000fc600000000e4 */
[----:B------:R-:W0:Y:S01]  /*4fc0*/  LDS.64 R138, [R4+0x1630] ;  /* 0x00163000048a7984 */ /* 0x000e220000000a00 */
[----:B------:R-:W-:Y:S02]  /*4fd0*/  DADD R168, R208, R238 ;  /* 0x00000000d0a87229 */ /* 0x000fe400000000ee */
[----:B-1----:R-:W-:Y:S02]  /*4fe0*/  DFMA R152, R34, R152, R166 ;  /* 0x000000982298722b */ /* 0x002fe400000000a6 */
[----:B------:R-:W-:Y:S02]  /*4ff0*/  DFMA R218, R88, R132, R210 ;  /* 0x0000008458da722b */ /* 0x000fe400000000d2 */
[C---:B------:R-:W-:Y:S02]  /*5000*/  DFMA R208, R132.reuse, R90, R194 ;  /* 0x0000005a84d0722b */ /* 0x040fe400000000c2 */
[----:B------:R-:W-:Y:S01]  /*5010*/  DFMA R166, R132, R146, R184 ;  /* 0x0000009284a6722b */ /* 0x000fe200000000b8 */
[----:B------:R-:W1:Y:S04]  /*5020*/  LDS.128 R88, [R5+0x15f0] ;  /* 0x0015f00005587984 */ /* 0x000e680000000c00 */
[----:B------:R-:W1:Y:S01]  /*5030*/  LDS.64 R146, [R4+0x1680] ;  /* 0x0016800004927984 */ /* 0x000e620000000a00 */
[----:B------:R-:W-:-:S02]  /*5040*/  DFMA R152, R26, R192, R152 ;  /* 0x000000c01a98722b */ /* 0x000fc40000000098 */
[----:B------:R-:W-:Y:S02]  /*5050*/  DFMA R222, R108, R132, R216 ;  /* 0x000000846cde722b */ /* 0x000fe400000000d8 */
[----:B------:R-:W-:Y:S02]  /*5060*/  DMUL R190, R190, UR4 ;  /* 0x00000004bebe7c28 */ /* 0x000fe40008000000 */
[----:B------:R-:W-:Y:S02]  /*5070*/  DFMA R216, R132, R150, R232 ;  /* 0x0000009684d8722b */ /* 0x000fe400000000e8 */
[----:B------:R-:W-:Y:S01]  /*5080*/  DMUL R156, R66, R156 ;  /* 0x0000009c429c7228 */ /* 0x000fe20000000000 */
[----:B------:R-:W1:Y:S01]  /*5090*/  LDS.64 R150, [R4+0x16d0] ;  /* 0x0016d00004967984 */ /* 0x000e620000000a00 */
[----:B------:R-:W-:Y:S02]  /*50a0*/  DFMA R152, R24, R154, R152 ;  /* 0x0000009a1898722b */ /* 0x000fe40000000098 */
[----:B------:R-:W-:-:S02]  /*50b0*/  DFMA R200, R148, R132, R214 ;  /* 0x0000008494c8722b */ /* 0x000fc400000000d6 */
[----:B------:R-:W-:Y:S01]  /*50c0*/  DFMA R220, R132, R110, R212 ;  /* 0x0000006e84dc722b */ /* 0x000fe200000000d4 */
[----:B------:R-:W-:Y:S01]  /*50d0*/  CS2R R194, SRZ ;  /* 0x0000000000c27805 */ /* 0x000fe2000001ff00 */
[----:B------:R-:W-:Y:S01]  /*50e0*/  DFMA R108, R14, R190, R156 ;  /* 0x000000be0e6c722b */ /* 0x000fe2000000009c */
[----:B------:R-:W-:Y:S01]  /*50f0*/  LDS.64 R148, [R3+0x50] ;  /* 0x0000500003947984 */ /* 0x000fe20000000a00 */
[----:B------:R-:W-:Y:S02]  /*5100*/  DFMA R214, R140, R132, R230 ;  /* 0x000000848cd6722b */ /* 0x000fe400000000e6 */
[----:B------:R-:W-:Y:S01]  /*5110*/  DFMA R212, R12, R174, R152 ;  /* 0x000000ae0cd4722b */ /* 0x000fe20000000098 */
[----:B------:R-:W4:Y:S01]  /*5120*/  @!P1 LDG.E.64.CONSTANT R194, desc[UR72][R30.64+0xd160] ;  /* 0x00d160481ec29981 */ /* 0x000f22000c1e9b00 */
[----:B0-----:R-:W-:Y:S02]  /*5130*/  DFMA R140, R16, R120, RZ ;  /* 0x00000078108c722b */ /* 0x001fe400000000ff */
[----:B------:R-:W-:Y:S01]  /*5140*/  DFMA R224, R132, R142, R224 ;  /* 0x0000008e84e0722b */ /* 0x000fe200000000e0 */
[----:B------:R-:W-:Y:S01]  /*5150*/  LDS.64 R120, [R4+0x1720] ;  /* 0x0017200004787984 */ /* 0x000fe20000000a00 */
[----:B------:R-:W-:-:S02]  /*5160*/  DFMA R210, R144, R132, R168 ;  /* 0x0000008490d2722b */ /* 0x000fc400000000a8 */
[----:B------:R-:W-:Y:S02]  /*5170*/  DFMA R174, R76, R134, R108 ;  /* 0x000000864cae722b */ /* 0x000fe4000000006c */
[----:B------:R-:W-:Y:S01]  /*5180*/  DFMA R136, R84, R136, RZ ;  /* 0x000000885488722b */ /* 0x000fe200000000ff */
[----:B------:R-:W0:Y:S04]  /*5190*/  LDS.128 R132, [R5+0x1600] ;  /* 0x0016000005847984 */ /* 0x000e280000000c00 */
[----:B------:R-:W0:Y:S01]  /*51a0*/  LDS.128 R108, [R252+0x27b0] ;  /* 0x0027b000fc6c7984 */ /* 0x000e220000000c00 */
[----:B------:R-:W-:Y:S02]  /*51b0*/  DFMA R144, R178, R122, R140 ;  /* 0x0000007ab290722b */ /* 0x000fe4000000008c */
[----:B------:R-:W-:Y:S01]  /*51c0*/  DFMA R136, R138, R86, R136 ;  /* 0x000000568a88722b */ /* 0x000fe20000000088 */
[----:B------:R-:W0:Y:S01]  /*51d0*/  LDS.64 R122, [R4+0x1770] ;  /* 0x00177000047a7984 */ /* 0x000e220000000a00 */
[----:B------:R-:W-:Y:S01]  /*51e0*/  CS2R R156, SRZ ;  /* 0x00000000009c7805 */ /* 0x000fe2000001ff00 */
[----:B------:R-:W-:Y:S01]  /*51f0*/  DFMA R174, R32, R158, R174 ;  /* 0x0000009e20ae722b */ /* 0x000fe200000000ae */
[----:B------:R-:W-:-:S02]  /*5200*/  CS2R R190, SRZ ;  /* 0x0000000000be7805 */ /* 0x000fc4000001ff00 */
[----:B------:R-:W-:Y:S01]  /*5210*/  CS2R R192, SRZ ;  /* 0x0000000000c07805 */ /* 0x000fe2000001ff00 */
[----:B-1----:R-:W-:Y:S01]  /*5220*/  DFMA R88, R176, R88, R144 ;  /* 0x00000058b058722b */ /* 0x002fe20000000090 */
[----:B------:R-:W-:Y:S01]  /*5230*/  LDS.128 R140, [R2+0x10] ;  /* 0x00001000028c7984 */ /* 0x000fe20000000c00 */
[----:B------:R-:W-:-:S03]  /*5240*/  DFMA R158, R112, R146, R136 ;  /* 0x00000092709e722b */ /* 0x000fc60000000088 */
[----:B------:R-:W4:Y:S04]  /*5250*/  @!P1 LDG.E.64.CONSTANT R156, desc[UR72][R30.64+0x3840] ;  /* 0x003840481e9c9981 */ /* 0x000f28000c1e9b00 */
[----:B------:R-:W1:Y:S04]  /*5260*/  LDS.128 R144, [R5+0x1610] ;  /* 0x0016100005907984 */ /* 0x000e680000000c00 */
[----:B------:R-:W1:Y:S04]  /*5270*/  LDS.128 R136, [R252+0x27c0] ;  /* 0x0027c000fc887984 */ /* 0x000e680000000c00 */
[----:B------:R-:W1:Y:S01]  /*5280*/  LDS.64 R168, [R4+0x17c0] ;  /* 0x0017c00004a87984 */ /* 0x000e620000000a00 */
[----:B------:R-:W-:-:S03]  /*5290*/  DMUL R152, R172, R186 ;  /* 0x000000baac987228 */ /* 0x000fc60000000000 */
[----:B------:R-:W4:Y:S01]  /*52a0*/  @!P1 LDG.E.64.CONSTANT R190, desc[UR72][R30.64+0x76c0] ;  /* 0x0076c0481ebe9981 */ /* 0x000f22000c1e9b00 */
[----:B------:R-:W-:-:S03]  /*52b0*/  DFMA R150, R150, R114, R158 ;  /* 0x000000729696722b */ /* 0x000fc6000000009e */
[----:B------:R-:W4:Y:S01]  /*52c0*/  @!P1 LDG.E.64.CONSTANT R192, desc[UR72][R30.64+0x1900] ;  /* 0x001900481ec09981 */ /* 0x000f22000c1e9b00 */
[----:B------:R-:W-:-:S03]  /*52d0*/  CS2R R186, SRZ ;  /* 0x0000000000ba7805 */ /* 0x000fc6000001ff00 */
[----:B------:R-:W1:Y:S04]  /*52e0*/  LDS.64 R154, [R3+0xa0] ;  /* 0x0000a000039a7984 */ /* 0x000e680000000a00 */
[----:B------:R-:W1:Y:S01]  /*52f0*/  LDS.64 R158, [R4+0x1810] ;  /* 0x00181000049e7984 */ /* 0x000e620000000a00 */
[----:B------:R-:W-:-:S03]  /*5300*/  DFMA R172, R162, R90, R88 ;  /* 0x0000005aa2ac722b */ /* 0x000fc60000000058 */
[----:B------:R-:W4:Y:S04]  /*5310*/  @!P1 LDG.E.64.CONSTANT R186, desc[UR72][R30.64+0x5780] ;  /* 0x005780481eba9981 */ /* 0x000f28000c1e9b00 */
[----:B------:R-:W3:Y:S01]  /*5320*/  LDS.128 R88, [R252+0x27d0] ;  /* 0x0027d000fc587984 */ /* 0x000ee20000000c00 */
[----:B0-----:R-:W-:Y:S02]  /*5330*/  DFMA R132, R58, R132, R172 ;  /* 0x000000843a84722b */ /* 0x001fe400000000ac */
[----:B------:R-:W-:Y:S01]  /*5340*/  DFMA R150, R96, R120, R150 ;  /* 0x000000786096722b */ /* 0x000fe20000000096 */
[----:B------:R-:W0:Y:S01]  /*5350*/  LDS.64 R172, [R4+0x1860] ;  /* 0x0018600004ac7984 */ /* 0x000e220000000a00 */
[----:B------:R-:W-:Y:S01]  /*5360*/  DFMA R120, R8, R108, RZ ;  /* 0x0000006c0878722b */ /* 0x000fe200000000ff */
[----:B------:R-:W-:Y:S01]  /*5370*/  CS2R R184, SRZ ;  /* 0x0000000000b87805 */ /* 0x000fe2000001ff00 */
[----:B------:R-:W-:-:S02]  /*5380*/  DFMA R148, R40, R148, R174 ;  /* 0x000000942894722b */ /* 0x000fc400000000ae */
[----:B------:R-:W-:Y:S02]  /*5390*/  DFMA R174, R6, R134, R132 ;  /* 0x0000008606ae722b */ /* 0x000fe40000000084 */
[----:B------:R-:W-:Y:S01]  /*53a0*/  DFMA R150, R122, R98, R150 ;  /* 0x000000627a96722b */ /* 0x000fe20000000096 */
[----:B------:R-:W4:Y:S01]  /*53b0*/  @!P1 LDG.E.64.CONSTANT R184, desc[UR72][R30.64+0x9600] ;  /* 0x009600481eb89981 */ /* 0x000f22000c1e9b00 */
[----:B------:R-:W-:-:S03]  /*53c0*/  DFMA R134, R18, R110, R120 ;  /* 0x0000006e1286722b */ /* 0x000fc60000000078 */
[----:B------:R-:W2:Y:S01]  /*53d0*/  LDS.128 R120, [R252+0x27e0] ;  /* 0x0027e000fc787984 */ /* 0x000ea20000000c00 */
[----:B-1----:R-:W-:Y:S02]  /*53e0*/  DFMA R144, R60, R144, R174 ;  /* 0x000000903c90722b */ /* 0x002fe400000000ae */
[----:B------:R-:W-:Y:S02]  /*53f0*/  DFMA R132, R72, R140, R148 ;  /* 0x0000008c4884722b */ /* 0x000fe40000000094 */
[----:B------:R-:W-:Y:S01]  /*5400*/  DFMA R134, R20, R136, R134 ;  /* 0x000000881486722b */ /* 0x000fe20000000086 */
[----:B------:R-:W1:Y:S01]  /*5410*/  LDS.64 R140, [R4+0x18b0] ;  /* 0x0018b000048c7984 */ /* 0x000e620000000a00 */
[----:B------:R-:W-:-:S03]  /*5420*/  DFMA R174, R92, R168, R150 ;  /* 0x000000a85cae722b */ /* 0x000fc60000000096 */
[----:B------:R-:W1:Y:S01]  /*5430*/  LDS.128 R148, [R5+0x1620] ;  /* 0x0016200005947984 */ /* 0x000e620000000c00 */
[----:B------:R-:W-:Y:S02]  /*5440*/  DFMA R154, R50, R154, R132 ;  /* 0x0000009a329a722b */ /* 0x000fe40000000084 */
[----:B------:R-:W-:Y:S02]  /*5450*/  DFMA R226, R44, R138, R134 ;  /* 0x0000008a2ce2722b */ /* 0x000fe40000000086 */
[----:B------:R-:W-:Y:S01]  /*5460*/  DFMA R174, R158, R94, R174 ;  /* 0x0000005e9eae722b */ /* 0x000fe200000000ae */
[----:B------:R-:W1:Y:S04]  /*5470*/  LDS.128 R132, [R252+0x27f0] ;  /* 0x0027f000fc847984 */ /* 0x000e680000000c00 */
[----:B------:R-:W4:Y:S01]  /*5480*/  LDS.64 R158, [R3+0xf0] ;  /* 0x0000f000039e7984 */ /* 0x000f220000000a00 */
[----:B------:R-:W-:-:S02]  /*5490*/  DFMA R168, R22, R146, R144 ;  /* 0x0000009216a8722b */ /* 0x000fc40000000090 */
[----:B---3--:R-:W-:Y:S01]  /*54a0*/  DFMA R226, R10, R88, R226 ;  /* 0x000000580ae2722b */ /* 0x008fe200000000e2 */
[----:B------:R-:W3:Y:S01]  /*54b0*/  LDS.128 R144, [R2+0x20] ;  /* 0x0000200002907984 */ /* 0x000ee20000000c00 */
[----:B0-----:R-:W-:-:S06]  /*54c0*/  DFMA R172, R100, R172, R174 ;  /* 0x000000ac64ac722b */ /* 0x001fcc00000000ae */
[----:B------:R-:W-:Y:S02]  /*54d0*/  DFMA R174, R54, R90, R226 ;  /* 0x0000005a36ae722b */ /* 0x000fe400000000e2 */
[----:B------:R-:W-:Y:S01]  /*54e0*/  DFMA R142, R68, R142, R154 ;  /* 0x0000008e448e722b */ /* 0x000fe2000000009a */
[----:B------:R-:W-:Y:S05]  /*54f0*/  LDS.64 R226, [R3+0x2d0] ;  /* 0x0002d00003e27984 */ /* 0x000fea0000000a00 */
[----:B--2---:R-:W-:Y:S02]  /*5500*/  DFMA R174, R14, R120, R174 ;  /* 0x000000780eae722b */ /* 0x004fe400000000ae */
[----:B-1----:R-:W-:-:S06]  /*5510*/  DFMA R172, R140, R102, R172 ;  /* 0x000000668cac722b */ /* 0x002fcc00000000ac */
[----:B------:R-:W-:Y:S02]  /*5520*/  DFMA R140, R160, R122, R174 ;  /* 0x0000007aa08c722b */ /* 0x000fe400000000ae */
[----:B------:R-:W-:Y:S02]  /*5530*/  DFMA R168, R62, R148, R168 ;  /* 0x000000943ea8722b */ /* 0x000fe400000000a8 */
[----:B------:R-:W-:Y:S01]  /*5540*/  DFMA R152, R182, R188, R152 ;  /* 0x000000bcb698722b */ /* 0x000fe20000000098 */
[----:B------:R-:W0:Y:S01]  /*5550*/  LDS.64 R148, [R3+0x140] ;  /* 0x0001400003947984 */ /* 0x000e220000000a00 */
[----:B------:R-:W-:Y:S02]  /*5560*/  DMUL R196, R172, R196 ;  /* 0x000000c4acc47228 */ /* 0x000fe40000000000 */
[----:B------:R-:W-:Y:S01]  /*5570*/  DFMA R140, R28, R132, R140 ;  /* 0x000000841c8c722b */ /* 0x000fe2000000008c */
[----:B------:R-:W-:Y:S01]  /*5580*/  LDS.64 R188, [R3+0x1e0] ;  /* 0x0001e00003bc7984 */ /* 0x000fe20000000a00 */
[----:B------:R-:W-:-:S02]  /*5590*/  DFMA R174, R78, R150, R168 ;  /* 0x000000964eae722b */ /* 0x000fc400000000a8 */
[----:B------:R-:W-:Y:S02]  /*55a0*/  DMUL R150, R172, R170 ;  /* 0x000000aaac967228 */ /* 0x000fe40000000000 */
[----:B----4-:R-:W-:Y:S02]  /*55b0*/  DFMA R142, R74, R158, R142 ;  /* 0x0000009e4a8e722b */ /* 0x010fe4000000008e */
[----:B------:R-:W-:Y:S01]  /*55c0*/  DFMA R182, R36, R134, R140 ;  /* 0x0000008624b6722b */ /* 0x000fe2000000008c */
[----:B------:R-:W-:Y:S01]  /*55d0*/  LDS.64 R158, [R3+0x280] ;  /* 0x00028000039e7984 */ /* 0x000fe20000000a00 */
[C---:B------:R-:W-:Y:S02]  /*55e0*/  DFMA R196, R174.reuse, R170, R196 ;  /* 0x000000aaaec4722b */ /* 0x040fe400000000c4 */
[----:B------:R-:W-:Y:S01]  /*55f0*/  DFMA R198, R174, R198, R150 ;  /* 0x000000c6aec6722b */ /* 0x000fe20000000096 */
[----:B------:R-:W-:Y:S01]  /*5600*/  LDS.128 R168, [R2+0x40] ;  /* 0x0000400002a87984 */ /* 0x000fe20000000c00 */
[----:B------:R-:W-:-:S02]  /*5610*/  DFMA R202, R164, R202, R152 ;  /* 0x000000caa4ca722b */ /* 0x000fc40000000098 */
[----:B---3--:R-:W-:Y:S01]  /*5620*/  DFMA R144, R70, R144, R142 ;  /* 0x000000904690722b */ /* 0x008fe2000000008e */
[----:B------:R-:W1:Y:S04]  /*5630*/  LDS.64 R150, [R3+0x190] ;  /* 0x0001900003967984 */ /* 0x000e680000000a00 */
[----:B------:R-:W-:Y:S04]  /*5640*/  LDS.64 R164, [R3+0x230] ;  /* 0x0002300003a47984 */ /* 0x000fe80000000a00 */
[----:B------:R-:W2:Y:S01]  /*5650*/  LDS.128 R140, [R2+0x30] ;  /* 0x00003000028c7984 */ /* 0x000ea20000000c00 */
[C---:B------:R-:W-:Y:S01]  /*5660*/  DFMA R198, R182.reuse, R206, R198 ;  /* 0x000000ceb6c6722b */ /* 0x040fe200000000c6 */
[----:B------:R-:W-:Y:S06]  /*5670*/  BAR.SYNC.DEFER_BLOCKING 0x0 ;  /* 0x0000000000007b1d */ /* 0x000fec0000010000 */
[----:B------:R-:W-:Y:S01]  /*5680*/  DFMA R228, R182, R204, R196 ;  /* 0x000000ccb6e4722b */ /* 0x000fe200000000c4 */
[----:B------:R-:W-:Y:S06]  /*5690*/  STS.64 [R250], R198 ;  /* 0x000000c6fa007388 */ /* 0x000fec0000000a00 */
[----:B------:R3:W-:Y:S01]  /*56a0*/  STS.64 [R251], R228 ;  /* 0x000000e4fb007388 */ /* 0x0007e20000000a00 */
[----:B------:R-:W-:Y:S06]  /*56b0*/  BAR.SYNC.DEFER_BLOCKING 0x0 ;  /* 0x0000000000007b1d */ /* 0x000fec0000010000 */
[----:B0-----:R-:W-:-:S02]  /*56c0*/  DFMA R148, R64, R148, R144 ;  /* 0x000000944094722b */ /* 0x001fc40000000090 */
[----:B------:R-:W-:Y:S01]  /*56d0*/  DADD R212, R166, R212 ;  /* 0x00000000a6d47229 */ /* 0x000fe200000000d4 */
[----:B------:R-:W0:Y:S04]  /*56e0*/  LDS.128 R152, [R5+0x1900] ;  /* 0x0019000005987984 */ /* 0x000e280000000c00 */
[----:B------:R-:W4:Y:S04]  /*56f0*/  LDS.64 R196, [R4+0x1900] ;  /* 0x0019000004c47984 */ /* 0x000f280000000a00 */
[----:B------:R-:W4:Y:S01]  /*5700*/  LDS.64 R166, [R4+0x1950] ;  /* 0x0019500004a67984 */ /* 0x000f220000000a00 */
[----:B------:R-:W-:-:S02]  /*5710*/  DFMA R238, R80, R202, R222 ;  /* 0x000000ca50ee722b */ /* 0x000fc400000000de */
[----:B------:R-:W-:Y:S01]  /*5720*/  DFMA R148, R56, R146, R148 ;  /* 0x000000923894722b */ /* 0x000fe20000000094 */
[----:B------:R-:W-:Y:S04]  /*5730*/  LDS.64 R80, [R4+0x19a0] ;  /* 0x0019a00004507984 */ /* 0x000fe80000000a00 */
[----:B------:R-:W4:Y:S03]  /*5740*/  LDS.128 R144, [R5+0x1910] ;  /* 0x0019100005907984 */ /* 0x000f260000000c00 */
[----:B-1----:R-:W-:Y:S01]  /*5750*/  DFMA R150, R52, R150, R148 ;  /* 0x000000963496722b */ /* 0x002fe20000000094 */
[----:B------:R-:W1:Y:S01]  /*5760*/  LDS.64 R198, [R4+0x19f0] ;  /* 0x0019f00004c67984 */ /* 0x000e620000000a00 */
[----:B---3--:R-:W-:-:S03]  /*5770*/  DFMA R228, R128, R202, R210 ;  /* 0x000000ca80e4722b */ /* 0x008fc600000000d2 */
[----:B------:R-:W-:Y:S03]  /*5780*/  LDS.64 R128, [R4+0x1a40] ;  /* 0x001a400004807984 */ /* 0x000fe60000000a00 */
[----:B--2---:R-:W-:Y:S01]  /*5790*/  DFMA R140, R48, R140, R150 ;  /* 0x0000008c308c722b */ /* 0x004fe20000000096 */
[----:B------:R-:W-:Y:S04]  /*57a0*/  LDS.64 R210, [R3+0xa0] ;  /* 0x0000a00003d27984 */ /* 0x000fe80000000a00 */
[----:B------:R-:W2:Y:S01]  /*57b0*/  LDS.128 R148, [R5+0x1920] ;  /* 0x0019200005947984 */ /* 0x000ea20000000c00 */
[----:B------:R-:W-:Y:S02]  /*57c0*/  DFMA R236, R202, R82, R220 ;  /* 0x00000052caec722b */ /* 0x000fe400000000dc */
[----:B------:R-:W-:-:S02]  /*57d0*/  DFMA R232, R104, R202, R218 ;  /* 0x000000ca68e8722b */ /* 0x000fc400000000da */
[----:B------:R-:W-:Y:S02]  /*57e0*/  DFMA R230, R202, R106, R208 ;  /* 0x0000006acae6722b */ /* 0x000fe400000000d0 */
[----:B------:R-:W-:Y:S01]  /*57f0*/  DFMA R220, R124, R202, R200 ;  /* 0x000000ca7cdc722b */ /* 0x000fe200000000c8 */
[----:B------:R-:W3:Y:S01]  /*5800*/  LDS.128 R104, [R252+0x2800] ;  /* 0x00280000fc687984 */ /* 0x000ee20000000c00 */
[----:B0-----:R-:W-:Y:S02]  /*5810*/  DFMA R152, R16, R152, RZ ;  /* 0x000000981098722b */ /* 0x001fe400000000ff */
[----:B----4-:R-:W-:Y:S01]  /*5820*/  DFMA R196, R84, R196, RZ ;  /* 0x000000c454c4722b */ /* 0x010fe200000000ff */
[----:B------:R-:W0:Y:S05]  /*5830*/  LDS.64 R124, [R4+0x1a90] ;  /* 0x001a9000047c7984 */ /* 0x000e2a0000000a00 */
[----:B------:R-:W-:Y:S01]  /*5840*/  DFMA R152, R178, R154, R152 ;  /* 0x0000009ab298722b */ /* 0x000fe20000000098 */
[----:B------:R-:W-:Y:S01]  /*5850*/  LDS.64 R200, [R3+0x140] ;  /* 0x0001400003c87984 */ /* 0x000fe20000000a00 */
[----:B------:R-:W-:-:S03]  /*5860*/  DFMA R196, R166, R86, R196 ;  /* 0x00000056a6c4722b */ /* 0x000fc600000000c4 */
[----:B------:R-:W4:Y:S03]  /*5870*/  LDS.64 R166, [R4+0x1ae0] ;  /* 0x001ae00004a67984 */ /* 0x000f260000000a00 */
[----:B------:R-:W-:Y:S02]  /*5880*/  DFMA R144, R176, R144, R152 ;  /* 0x00000090b090722b */ /* 0x000fe40000000098 */
[----:B------:R-:W4:Y:S01]  /*5890*/  LDS.128 R152, [R5+0x1930] ;  /* 0x0019300005987984 */ /* 0x000f220000000c00 */
[----:B------:R-:W-:-:S03]  /*58a0*/  DFMA R196, R112, R80, R196 ;  /* 0x0000005070c4722b */ /* 0x000fc600000000c4 */
[----:B------:R-:W4:Y:S01]  /*58b0*/  LDS.128 R80, [R252+0x2810] ;  /* 0x00281000fc507984 */ /* 0x000f220000000c00 */
[----:B------:R-:W-:Y:S02]  /*58c0*/  DFMA R188, R46, R188, R140 ;  /* 0x000000bc2ebc722b */ /* 0x000fe4000000008c */
[----:B------:R-:W-:Y:S01]  /*58d0*/  DFMA R144, R162, R146, R144 ;  /* 0x00000092a290722b */ /* 0x000fe20000000090 */
[----:B------:R-:W4:Y:S01]  /*58e0*/  LDS.64 R140, [R4+0x1b30] ;  /* 0x001b3000048c7984 */ /* 0x000f220000000a00 */
[----:B-1----:R-:W-:-:S06]  /*58f0*/  DFMA R196, R198, R114, R196 ;  /* 0x00000072c6c4722b */ /* 0x002fcc00000000c4 */
[----:B--2---:R-:W-:Y:S02]  /*5900*/  DFMA R148, R58, R148, R144 ;  /* 0x000000943a94722b */ /* 0x004fe40000000090 */
[----:B------:R-:W-:Y:S01]  /*5910*/  DFMA R128, R96, R128, R196 ;  /* 0x000000806080722b */ /* 0x000fe200000000c4 */
[----:B------:R-:W1:Y:S01]  /*5920*/  LDS.128 R144, [R252+0x2820] ;  /* 0x00282000fc907984 */ /* 0x000e620000000c00 */
[----:B------:R-:W-:Y:S02]  /*5930*/  DFMA R222, R202, R126, R216 ;  /* 0x0000007ecade722b */ /* 0x000fe400000000d8 */
[----:B------:R-:W-:Y:S01]  /*5940*/  DFMA R142, R42, R142, R188 ;  /* 0x0000008e2a8e722b */ /* 0x000fe200000000bc */
[----:B------:R-:W-:Y:S01]  /*5950*/  LDS.64 R196, [R4+0x1bd0] ;  /* 0x001bd00004c47984 */ /* 0x000fe20000000a00 */
[----:B---3--:R-:W-:Y:S02]  /*5960*/  DFMA R126, R8, R104, RZ ;  /* 0x00000068087e722b */ /* 0x008fe400000000ff */
[----:B0-----:R-:W-:Y:S01]  /*5970*/  DFMA R124, R124, R98, R128 ;  /* 0x000000627c7c722b */ /* 0x001fe20000000080 */
[----:B------:R-:W-:Y:S01]  /*5980*/  LDS.64 R216, [R3] ;  /* 0x0000000003d87984 */ /* 0x000fe20000000a00 */
[----:B------:R-:W-:-:S02]  /*5990*/  DFMA R218, R116, R202, R214 ;  /* 0x000000ca74da722b */ /* 0x000fc400000000d6 */
[----:B------:R-:W-:Y:S01]  /*59a0*/  DFMA R148, R6, R150, R148 ;  /* 0x000000960694722b */ /* 0x000fe20000000094 */
[----:B------:R-:W0:Y:S01]  /*59b0*/  LDS.64 R128, [R4+0x1b80] ;  /* 0x001b800004807984 */ /* 0x000e220000000a00 */
[----:B------:R-:W-:Y:S02]  /*59c0*/  DFMA R116, R38, R164, R142 ;  /* 0x000000a42674722b */ /* 0x000fe4000000008e */
[----:B------:R-:W-:Y:S01]  /*59d0*/  DFMA R142, R18, R106, R126 ;  /* 0x0000006a128e722b */ /* 0x000fe2000000007e */
[----:B------:R-:W-:Y:S01]  /*59e0*/  LDS.64 R214, [R3+0x50] ;  /* 0x0000500003d67984 */ /* 0x000fe20000000a00 */
[----:B----4-:R-:W-:-:S03]  /*59f0*/  DFMA R198, R92, R166, R124 ;  /* 0x000000a65cc6722b */ /* 0x010fc6000000007c */
[----:B------:R-:W2:Y:S01]  /*5a00*/  LDS.128 R124, [R252+0x2830] ;  /* 0x00283000fc7c7984 */ /* 0x000ea20000000c00 */
[----:B------:R-:W-:-:S03]  /*5a10*/  DFMA R188, R60, R152, R148 ;  /* 0x000000983cbc722b */ /* 0x000fc60000000094 */
[----:B------:R-:W3:Y:S01]  /*5a20*/  LDS.128 R164, [R2] ;  /* 0x0000000002a47984 */ /* 0x000ee20000000c00 */
[----:B------:R-:W-:-:S03]  /*5a30*/  DFMA R142, R20, R80, R142 ;  /* 0x00000050148e722b */ /* 0x000fc6000000008e */
[----:B------:R-:W4:Y:S01]  /*5a40*/  LDS.128 R148, [R5+0x1940] ;  /* 0x0019400005947984 */ /* 0x000f220000000c00 */
[----:B------:R-:W-:-:S04]  /*5a50*/  DFMA R198, R140, R94, R198 ;  /* 0x0000005e8cc6722b */ /* 0x000fc800000000c6 */
[----:B------:R-:W-:Y:S02]  /*5a60*/  DFMA R152, R44, R82, R142 ;  /* 0x000000522c98722b */ /* 0x000fe4000000008e */
[----:B------:R-:W4:Y:S06]  /*5a70*/  LDS.128 R140, [R252+0x2840] ;  /* 0x00284000fc8c7984 */ /* 0x000f2c0000000c00 */
[----:B-1----:R-:W-:-:S08]  /*5a80*/  DFMA R152, R10, R144, R152 ;  /* 0x000000900a98722b */ /* 0x002fd00000000098 */
[----:B------:R-:W-:Y:S02]  /*5a90*/  DFMA R152, R54, R146, R152 ;  /* 0x000000923698722b */ /* 0x000fe40000000098 */
[----:B------:R-:W-:Y:S02]  /*5aa0*/  DFMA R154, R22, R154, R188 ;  /* 0x0000009a169a722b */ /* 0x000fe400000000bc */
[----:B0-----:R-:W-:Y:S02]  /*5ab0*/  DFMA R128, R100, R128, R198 ;  /* 0x000000806480722b */ /* 0x001fe400000000c6 */
[----:B------:R-:W-:Y:S01]  /*5ac0*/  DMUL R194, R194, UR4 ;  /* 0x00000004c2c27c28 */ /* 0x000fe20008000000 */
[----:B------:R-:W-:Y:S01]  /*5ad0*/  LDS.64 R198, [R3+0x190] ;  /* 0x0001900003c67984 */ /* 0x000fe20000000a00 */
[----:B--2---:R-:W-:-:S04]  /*5ae0*/  DFMA R152, R14, R124, R152 ;  /* 0x0000007c0e98722b */ /* 0x004fc80000000098 */
[----:B------:R-:W-:Y:S02]  /*5af0*/  DFMA R188, R196, R102, R128 ;  /* 0x00000066c4bc722b */ /* 0x000fe40000000080 */
[----:B---3--:R-:W-:Y:S01]  /*5b00*/  DMUL R164, R66, R164 ;  /* 0x000000a442a47228 */ /* 0x008fe20000000000 */
[----:B------:R-:W-:Y:S01]  /*5b10*/  LDS.64 R196, [R3+0x1e0] ;  /* 0x0001e00003c47984 */ /* 0x000fe20000000a00 */
[----:B------:R-:W-:Y:S02]  /*5b20*/  DFMA R224, R202, R118, R224 ;  /* 0x00000076cae0722b */ /* 0x000fe400000000e0 */
[----:B----4-:R-:W-:Y:S02]  /*5b30*/  DFMA R148, R62, R148, R154 ;  /* 0x000000943e94722b */ /* 0x010fe4000000009a */
[C---:B------:R-:W-:Y:S02]  /*5b40*/  DFMA R118, R160.reuse, R126, R152 ;  /* 0x0000007ea076722b */ /* 0x040fe40000000098 */
[----:B------:R-:W-:-:S02]  /*5b50*/  DFMA R194, R160, R194, R164 ;  /* 0x000000c2a0c2722b */ /* 0x000fc400000000a4 */
[----:B------:R-:W-:Y:S02]  /*5b60*/  DMUL R128, R188, R156 ;  /* 0x0000009cbc807228 */ /* 0x000fe40000000000 */
[----:B------:R-:W-:Y:S02]  /*5b70*/  DFMA R164, R78, R150, R148 ;  /* 0x000000964ea4722b */ /* 0x000fe40000000094 */
[----:B------:R-:W-:Y:S01]  /*5b80*/  DFMA R118, R28, R140, R118 ;  /* 0x0000008c1c76722b */ /* 0x000fe20000000076 */
[----:B------:R-:W-:Y:S01]  /*5b90*/  LDS.128 R148, [R2+0x40] ;  /* 0x0000400002947984 */ /* 0x000fe20000000c00 */
[----:B------:R-:W-:Y:S02]  /*5ba0*/  DFMA R116, R34, R168, R116 ;  /* 0x000000a82274722b */ /* 0x000fe40000000074 */
[----:B------:R-:W-:Y:S02]  /*5bb0*/  DMUL R190, R188, R190 ;  /* 0x000000bebcbe7228 */ /* 0x000fe40000000000 */
[----:B------:R-:W-:-:S02]  /*5bc0*/  DFMA R128, R164, R192, R128 ;  /* 0x000000c0a480722b */ /* 0x000fc40000000080 */
[----:B------:R-:W-:Y:S01]  /*5bd0*/  DFMA R168, R36, R142, R118 ;  /* 0x0000008e24a8722b */ /* 0x000fe20000000076 */
        /* <DEDUP_REMOVED lines=8> */
[----:B------:R-:W-:Y:S04]  /*5c60*/  LDS.64 R190, [R3+0x2d0] ;  /* 0x0002d00003be7984 */ /* 0x000fe80000000a00 */
[----:B------:R-:W-:Y:S04]  /*5c70*/  LDS.128 R156, [R2+0x10] ;  /* 0x00001000029c7984 */ /* 0x000fe80000000c00 */
[----:B------:R-:W-:Y:S04]  /*5c80*/  LDS.128 R116, [R2+0x20] ;  /* 0x0000200002747984 */ /* 0x000fe80000000c00 */
[----:B------:R-:W-:Y:S01]  /*5c90*/  LDS.128 R128, [R2+0x30] ;  /* 0x0000300002807984 */ /* 0x000fe20000000c00 */
[----:B------:R-:W-:Y:S06]  /*5ca0*/  BAR.SYNC.DEFER_BLOCKING 0x0 ;  /* 0x0000000000007b1d */ /* 0x000fec0000010000 */
[----:B------:R-:W-:Y:S01]  /*5cb0*/  DFMA R154, R168, R184, R154 ;  /* 0x000000b8a89a722b */ /* 0x000fe2000000009a */
[----:B------:R-:W-:Y:S06]  /*5cc0*/  STS.64 [R250], R152 ;  /* 0x00000098fa007388 */ /* 0x000fec0000000a00 */
[----:B------:R-:W-:Y:S01]  /*5cd0*/  STS.64 [R251], R154 ;  /* 0x0000009afb007388 */ /* 0x000fe20000000a00 */
[----:B------:R-:W-:Y:S06]  /*5ce0*/  BAR.SYNC.DEFER_BLOCKING 0x0 ;  /* 0x0000000000007b1d */ /* 0x000fec0000010000 */
[----:B------:R-:W0:Y:S01]  /*5cf0*/  LDS.64 R152, [R4+0x1c20] ;  /* 0x001c200004987984 */ /* 0x000e220000000a00 */
[----:B------:R-:W-:-:S03]  /*5d00*/  DFMA R216, R32, R166, R216 ;  /* 0x000000a620d8722b */ /* 0x000fc600000000d8 */
[----:B------:R-:W1:Y:S01]  /*5d10*/  LDS.64 R166, [R4+0x1c70] ;  /* 0x001c700004a67984 */ /* 0x000e620000000a00 */
[----:B0-----:R-:W-:-:S03]  /*5d20*/  DFMA R84, R84, R152, RZ ;  /* 0x000000985454722b */ /* 0x001fc600000000ff */
[----:B------:R-:W0:Y:S05]  /*5d30*/  LDS.128 R152, [R5+0x1c20] ;  /* 0x001c200005987984 */ /* 0x000e2a0000000c00 */
[----:B-1----:R-:W-:Y:S01]  /*5d40*/  DFMA R84, R166, R86, R84 ;  /* 0x00000056a654722b */ /* 0x002fe20000000054 */
[----:B------:R-:W1:Y:S04]  /*5d50*/  LDS.64 R86, [R4+0x1cc0] ;  /* 0x001cc00004567984 */ /* 0x000e680000000a00 */
[----:B------:R-:W2:Y:S01]  /*5d60*/  LDS.64 R166, [R4+0x1d10] ;  /* 0x001d100004a67984 */ /* 0x000ea20000000a00 */
[----:B0-----:R-:W-:Y:S01]  /*5d70*/  DFMA R152, R16, R152, RZ ;  /* 0x000000981098722b */ /* 0x001fe200000000ff */
[----:B------:R-:W-:-:S06]  /*5d80*/  CS2R R16, SRZ ;  /* 0x0000000000107805 */ /* 0x000fcc000001ff00 */
[----:B------:R-:W3:Y:S01]  /*5d90*/  @!P1 LDG.E.64.CONSTANT R16, desc[UR72][R30.64+0xd480] ;  /* 0x00d480481e109981 */ /* 0x000ee2000c1e9b00 */
[----:B-1----:R-:W-:-:S03]  /*5da0*/  DFMA R112, R112, R86, R84 ;  /* 0x000000567070722b */ /* 0x002fc60000000054 */
[----:B------:R-:W0:Y:S01]  /*5db0*/  LDS.128 R84, [R5+0x1c30] ;  /* 0x001c300005547984 */ /* 0x000e220000000c00 */
[----:B------:R-:W-:-:S04]  /*5dc0*/  DFMA R152, R178, R154, R152 ;  /* 0x0000009ab298722b */ /* 0x000fc80000000098 */
[----:B--2---:R-:W-:Y:S01]  /*5dd0*/  DFMA R114, R166, R114, R112 ;  /* 0x00000072a672722b */ /* 0x004fe20000000070 */
[----:B------:R-:W-:Y:S02]  /*5de0*/  CS2R R178, SRZ ;  /* 0x0000000000b27805 */ /* 0x000fe4000001ff00 */
[----:B------:R-:W-:Y:S02]  /*5df0*/  CS2R R166, SRZ ;  /* 0x0000000000a67805 */ /* 0x000fe4000001ff00 */
[----:B------:R-:W-:Y:S02]  /*5e00*/  CS2R R154, SRZ ;  /* 0x00000000009a7805 */ /* 0x000fe4000001ff00 */
[----:B------:R-:W2:Y:S04]  /*5e10*/  @!P1 LDG.E.64.CONSTANT R178, desc[UR72][R30.64+0x1c20] ;  /* 0x001c20481eb29981 */ /* 0x000ea8000c1e9b00 */
[----:B------:R-:W4:Y:S04]  /*5e20*/  @!P1 LDG.E.64.CONSTANT R166, desc[UR72][R30.64+0x79e0] ;  /* 0x0079e0481ea69981 */ /* 0x000f28000c1e9b00 */
[----:B------:R-:W2:Y:S01]  /*5e30*/  @!P1 LDG.E.64.CONSTANT R154, desc[UR72][R30.64+0x5aa0] ;  /* 0x005aa0481e9a9981 */ /* 0x000ea2000c1e9b00 */
[----:B0-----:R-:W-:Y:S01]  /*5e40*/  DFMA R112, R176, R84, R152 ;  /* 0x00000054b070722b */ /* 0x001fe20000000098 */
[----:B------:R-:W-:-:S02]  /*5e50*/  CS2R R176, SRZ ;  /* 0x0000000000b07805 */ /* 0x000fc4000001ff00 */
[----:B------:R-:W0:Y:S04]  /*5e60*/  LDS.64 R84, [R4+0x1d60] ;  /* 0x001d600004547984 */ /* 0x000e280000000a00 */
[----:B------:R-:W4:Y:S01]  /*5e70*/  @!P1 LDG.E.64.CONSTANT R176, desc[UR72][R30.64+0x3b60] ;  /* 0x003b60481eb09981 */ /* 0x000f22000c1e9b00 */
[----:B------:R-:W-:-:S06]  /*5e80*/  CS2R R152, SRZ ;  /* 0x0000000000987805 */ /* 0x000fcc000001ff00 */
[----:B------:R-:W2:Y:S01]  /*5e90*/  @!P1 LDG.E.64.CONSTANT R152, desc[UR72][R30.64+0x9920] ;  /* 0x009920481e989981 */ /* 0x000ea2000c1e9b00 */
[----:B------:R-:W-:Y:S02]  /*5ea0*/  DFMA R112, R162, R86, R112 ;  /* 0x00000056a270722b */ /* 0x000fe40000000070 */
[----:B0-----:R-:W-:Y:S01]  /*5eb0*/  DFMA R114, R96, R84, R114 ;  /* 0x000000546072722b */ /* 0x001fe20000000072 */
[----:B------:R-:W0:Y:S04]  /*5ec0*/  LDS.64 R96, [R4+0x1db0] ;  /* 0x001db00004607984 */ /* 0x000e280000000a00 */
[----:B------:R-:W1:Y:S01]  /*5ed0*/  LDS.128 R84, [R5+0x1c40] ;  /* 0x001c400005547984 */ /* 0x000e620000000c00 */
[----:B------:R-:W-:-:S06]  /*5ee0*/  CS2R R162, SRZ ;  /* 0x0000000000a27805 */ /* 0x000fcc000001ff00 */
[----:B------:R-:W2:Y:S01]  /*5ef0*/  @!P1 LDG.E.64.CONSTANT R162, desc[UR72][R30.64+0xd7a0] ;  /* 0x00d7a0481ea29981 */ /* 0x000ea2000c1e9b00 */
[----:B0-----:R-:W-:-:S03]  /*5f00*/  DFMA R114, R96, R98, R114 ;  /* 0x000000626072722b */ /* 0x001fc60000000072 */
[----:B------:R-:W0:Y:S01]  /*5f10*/  LDS.128 R96, [R5+0x1c50] ;  /* 0x001c500005607984 */ /* 0x000e220000000c00 */
[----:B-1----:R-:W-:-:S03]  /*5f20*/  DFMA R84, R58, R84, R112 ;  /* 0x000000543a54722b */ /* 0x002fc60000000070 */
[----:B------:R-:W1:Y:S05]  /*5f30*/  LDS.64 R58, [R4+0x1e00] ;  /* 0x001e0000043a7984 */ /* 0x000e6a0000000a00 */
[----:B------:R-:W-:Y:S01]  /*5f40*/  DFMA R84, R6, R86, R84 ;  /* 0x000000560654722b */ /* 0x000fe20000000054 */
[----:B------:R-:W1:Y:S01]  /*5f50*/  LDS.64 R6, [R4+0x1e50] ;  /* 0x001e500004067984 */ /* 0x000e620000000a00 */
[----:B------:R-:W-:-:S06]  /*5f60*/  DFMA R214, R40, R214, R216 ;  /* 0x000000d628d6722b */ /* 0x000fcc00000000d8 */
[----:B0-----:R-:W-:Y:S02]  /*5f70*/  DFMA R60, R60, R96, R84 ;  /* 0x000000603c3c722b */ /* 0x001fe40000000054 */
[----:B------:R-:W0:Y:S01]  /*5f80*/  LDS.128 R84, [R252+0x2850] ;  /* 0x00285000fc547984 */ /* 0x000e220000000c00 */
[----:B-1----:R-:W-:-:S05]  /*5f90*/  DFMA R114, R92, R58, R114 ;  /* 0x0000003a5c72722b */ /* 0x002fca0000000072 */
[----:B------:R-:W-:Y:S01]  /*5fa0*/  DFMA R60, R22, R98, R60 ;  /* 0x00000062163c722b */ /* 0x000fe2000000003c */
[----:B------:R-:W1:Y:S02]  /*5fb0*/  LDS.128 R96, [R2] ;  /* 0x0000000002607984 */ /* 0x000e640000000c00 */
[----:B------:R-:W-:Y:S02]  /*5fc0*/  DFMA R114, R6, R94, R114 ;  /* 0x0000005e0672722b */ /* 0x000fe40000000072 */
[----:B------:R-:W1:Y:S01]  /*5fd0*/  LDS.128 R92, [R252+0x2860] ;  /* 0x00286000fc5c7984 */ /* 0x000e620000000c00 */
[----:B------:R-:W-:-:S03]  /*5fe0*/  DFMA R156, R72, R156, R214 ;  /* 0x0000009c489c722b */ /* 0x000fc600000000d6 */
[----:B------:R-:W3:Y:S05]  /*5ff0*/  LDS.64 R22, [R3] ;  /* 0x0000000003167984 */ /* 0x000eea0000000a00 */
[----:B------:R-:W-:Y:S01]  /*6000*/  DFMA R6, R50, R210, R156 ;  /* 0x000000d23206722b */ /* 0x000fe2000000009c */
[----:B------:R-:W-:Y:S02]  /*6010*/  CS2R R58, SRZ ;  /* 0x00000000003a7805 */ /* 0x000fe4000001ff00 */
[----:B------:R-:W-:-:S04]  /*6020*/  CS2R R156, SRZ ;  /* 0x00000000009c7805 */ /* 0x000fc8000001ff00 */
[----:B------:R-:W2:Y:S01]  /*6030*/  @!P1 LDG.E.64.CONSTANT R58, desc[UR72][R30.64+0xb220] ;  /* 0x00b220481e3a9981 */ /* 0x000ea2000c1e9b00 */
[----:B------:R-:W-:Y:S01]  /*6040*/  DFMA R6, R68, R158, R6 ;  /* 0x0000009e4406722b */ /* 0x000fe20000000006 */
[----:B------:R-:W-:Y:S02]  /*6050*/  CS2R R158, SRZ ;  /* 0x00000000009e7805 */ /* 0x000fe4000001ff00 */
[----:B------:R-:W2:Y:S04]  /*6060*/  @!P1 LDG.E.64.CONSTANT R156, desc[UR72][R30.64+0xb540] ;  /* 0x00b540481e9c9981 */ /* 0x000ea8000c1e9b00 */
[----:B------:R1:W2:Y:S01]  /*6070*/  @!P1 LDG.E.64.CONSTANT R158, desc[UR72][R30.64+0xb860] ;  /* 0x00b860481e9e9981 */ /* 0x0002a2000c1e9b00 */
[----:B0-----:R-:W-:-:S03]  /*6080*/  DFMA R8, R8, R84, RZ ;  /* 0x000000540808722b */ /* 0x001fc600000000ff */
[----:B-1----:R-:W0:Y:S05]  /*6090*/  LDS.64 R30, [R4+0x1ea0] ;  /* 0x001ea000041e7984 */ /* 0x002e2a0000000a00 */
[----:B------:R-:W-:Y:S02]  /*60a0*/  DFMA R8, R18, R86, R8 ;  /* 0x000000561208722b */ /* 0x000fe40000000008 */
[----:B------:R-:W-:-:S06]  /*60b0*/  DMUL R96, R66, R96 ;  /* 0x0000006042607228 */ /* 0x000fcc0000000000 */
[----:B------:R-:W-:Y:S02]  /*60c0*/  DFMA R20, R20, R92, R8 ;  /* 0x0000005c1414722b */ /* 0x000fe40000000008 */
[----:B------:R-:W-:Y:S01]  /*60d0*/  LDS.64 R8, [R3+0x50] ;  /* 0x0000500003087984 */ /* 0x000fe20000000a00 */
[----:B------:R-:W-:-:S05]  /*60e0*/  DFMA R170, R24, R170, R208 ;  /* 0x000000aa18aa722b */ /* 0x000fca00000000d0 */
[----:B------:R-:W-:-:S03]  /*60f0*/  DFMA R44, R44, R94, R20 ;  /* 0x0000005e2c2c722b */ /* 0x000fc60000000014 */
[----:B------:R-:W-:Y:S02]  /*6100*/  DFMA R226, R12, R226, R170 ;  /* 0x000000e20ce2722b */ /* 0x000fe400000000aa */
[----:B------:R-:W-:Y:S02]  /*6110*/  DFMA R202, R74, R202, R6 ;  /* 0x000000ca4aca722b */ /* 0x000fe40000000006 */
[----:B---3--:R-:W-:Y:S01]  /*6120*/  DMUL R112, R16, UR4 ;  /* 0x0000000410707c28 */ /* 0x008fe20008000000 */
[----:B------:R-:W1:Y:S07]  /*6130*/  LDS.128 R16, [R252+0x2870] ;  /* 0x00287000fc107984 */ /* 0x000e6e0000000c00 */
[----:B------:R-:W-:-:S08]  /*6140*/  DFMA R96, R28, R112, R96 ;  /* 0x000000701c60722b */ /* 0x000fd00000000060 */
[----:B------:R-:W-:Y:S01]  /*6150*/  DFMA R96, R76, R22, R96 ;  /* 0x000000164c60722b */ /* 0x000fe20000000060 */
[----:B------:R-:W3:Y:S07]  /*6160*/  LDS.128 R20, [R2+0x10] ;  /* 0x0000100002147984 */ /* 0x000eee0000000c00 */
[----:B------:R-:W-:Y:S02]  /*6170*/  DFMA R112, R32, R98, R96 ;  /* 0x000000622070722b */ /* 0x000fe40000000060 */
[----:B------:R-:W4:Y:S01]  /*6180*/  LDS.128 R96, [R252+0x2880] ;  /* 0x00288000fc607984 */ /* 0x000f220000000c00 */
[----:B0-----:R-:W-:-:S03]  /*6190*/  DFMA R30, R100, R30, R114 ;  /* 0x0000001e641e722b */ /* 0x001fc60000000072 */
[----:B------:R-:W0:Y:S01]  /*61a0*/  LDS.64 R100, [R3+0xa0] ;  /* 0x0000a00003647984 */ /* 0x000e220000000a00 */
[----:B-1----:R-:W-:-:S03]  /*61b0*/  DFMA R170, R10, R16, R44 ;  /* 0x000000100aaa722b */ /* 0x002fc6000000002c */
[----:B------:R-:W1:Y:S04]  /*61c0*/  LDS.64 R44, [R4+0x1ef0] ;  /* 0x001ef000042c7984 */ /* 0x000e680000000a00 */
[----:B------:R-:W1:Y:S01]  /*61d0*/  LDS.128 R4, [R5+0x1c60] ;  /* 0x001c600005047984 */ /* 0x000e620000000c00 */
[----:B------:R-:W-:-:S03]  /*61e0*/  DFMA R112, R40, R8, R112 ;  /* 0x000000082870722b */ /* 0x000fc60000000070 */
[----:B------:R-:W1:Y:S01]  /*61f0*/  LDS.128 R8, [R252+0x2890] ;  /* 0x00289000fc087984 */ /* 0x000e620000000c00 */
[----:B------:R-:W-:-:S03]  /*6200*/  DFMA R170, R54, R18, R170 ;  /* 0x0000001236aa722b */ /* 0x000fc600000000aa */
[----:B------:R-:W2:Y:S01]  /*6210*/  LDS.64 R54, [R3+0xf0] ;  /* 0x0000f00003367984 */ /* 0x000ea20000000a00 */
[----:B------:R-:W1:Y:S01]  /*6220*/  S2R R241, SR_TID.X ;  /* 0x0000000000f17919 */ /* 0x000e620000002100 */
[----:B---3--:R-:W-:Y:S02]  /*6230*/  DFMA R20, R72, R20, R112 ;  /* 0x000000144814722b */ /* 0x008fe40000000070 */
[----:B------:R-:W3:Y:S01]  /*6240*/  LDS.128 R112, [R2+0x20] ;  /* 0x0000200002707984 */ /* 0x000ee20000000c00 */
[----:B----4-:R-:W-:Y:S02]  /*6250*/  DFMA R170, R14, R96, R170 ;  /* 0x000000600eaa722b */ /* 0x010fe400000000aa */
[----:B------:R-:W-:-:S03]  /*6260*/  DFMA R116, R70, R116, R202 ;  /* 0x000000744674722b */ /* 0x000fc600000000ca */
[----:B0-----:R-:W-:Y:S01]  /*6270*/  DFMA R20, R50, R100, R20 ;  /* 0x000000643214722b */ /* 0x001fe20000000014 */
[----:B------:R-:W-:Y:S02]  /*6280*/  LDS.64 R100, [R3+0x280] ;  /* 0x0002800003647984 */ /* 0x000fe40000000a00 */
[----:B------:R-:W-:Y:S02]  /*6290*/  DFMA R170, R160, R98, R170 ;  /* 0x00000062a0aa722b */ /* 0x000fe400000000aa */
[----:B------:R-:W-:Y:S01]  /*62a0*/  DFMA R116, R64, R200, R116 ;  /* 0x000000c84074722b */ /* 0x000fe20000000074 */
[----:B------:R-:W-:Y:S01]  /*62b0*/  LDS.64 R160, [R3+0x140] ;  /* 0x0001400003a07984 */ /* 0x000fe20000000a00 */
[----:B-1----:R-:W-:Y:S02]  /*62c0*/  DFMA R44, R44, R102, R30 ;  /* 0x000000662c2c722b */ /* 0x002fe4000000001e */
[----:B------:R-:W-:Y:S01]  /*62d0*/  DFMA R4, R62, R4, R60 ;  /* 0x000000043e04722b */ /* 0x000fe2000000003c */
[----:B------:R-:W-:Y:S01]  /*62e0*/  LDS.64 R102, [R3+0x230] ;  /* 0x0002300003667984 */ /* 0x000fe20000000a00 */
[----:B------:R-:W-:-:S02]  /*62f0*/  DFMA R20, R68, R22, R20 ;  /* 0x000000164414722b */ /* 0x000fc40000000014 */
[----:B------:R-:W-:-:S04]  /*6300*/  DFMA R14, R28, R8, R170 ;  /* 0x000000081c0e722b */ /* 0x000fc800000000aa */
[----:B------:R-:W-:Y:S02]  /*6310*/  DFMA R78, R78, R6, R4 ;  /* 0x000000064e4e722b */ /* 0x000fe40000000004 */
[----:B------:R-:W-:Y:S01]  /*6320*/  DMUL R4, R44, R176 ;  /* 0x000000b02c047228 */ /* 0x000fe20000000000 */
[----:B------:R-:W-:Y:S01]  /*6330*/  LOP3.LUT R6, R241, 0xffff, RZ, 0xc0, !PT ;  /* 0x0000fffff1067812 */ /* 0x000fe200078ec0ff */
[----:B------:R-:W-:Y:S02]  /*6340*/  DFMA R116, R56, R118, R116 ;  /* 0x000000763874722b */ /* 0x000fe40000000074 */
[----:B------:R-:W-:Y:S02]  /*6350*/  DMUL R166, R44, R166 ;  /* 0x000000a62ca67228 */ /* 0x000fe40000000000 */
[----:B------:R-:W-:Y:S01]  /*6360*/  IMAD R6, R6, 0x199a, RZ ;  /* 0x0000199a06067824 */ /* 0x000fe200078e02ff */
[----:B--2---:R-:W-:Y:S02]  /*6370*/  DFMA R20, R74, R54, R20 ;  /* 0x000000364a14722b */ /* 0x004fe40000000014 */
[----:B------:R-:W-:Y:S01]  /*6380*/  DFMA R4, R78, R178, R4 ;  /* 0x000000b24e04722b */ /* 0x000fe20000000004 */
[----:B------:R-:W-:Y:S01]  /*6390*/  LDS.64 R54, [R3+0x2d0] ;  /* 0x0002d00003367984 */ /* 0x000fe20000000a00 */
[----:B------:R-:W-:Y:S01]  /*63a0*/  DFMA R14, R36, R10, R14 ;  /* 0x0000000a240e722b */ /* 0x000fe2000000000e */
[----:B------:R-:W-:Y:S01]  /*63b0*/  SHF.R.U32.HI R6, RZ, 0x10, R6 ;  /* 0x00000010ff067819 */ /* 0x000fe20000011606 */
[----:B------:R-:W-:-:S02]  /*63c0*/  DFMA R176, R78, R176, R166 ;  /* 0x000000b04eb0722b */ /* 0x000fc400000000a6 */
[----:B------:R-:W-:Y:S02]  /*63d0*/  DFMA R198, R52, R198, R116 ;  /* 0x000000c634c6722b */ /* 0x000fe40000000074 */
[----:B---3--:R-:W-:Y:S01]  /*63e0*/  DFMA R118, R70, R112, R20 ;  /* 0x000000704676722b */ /* 0x008fe20000000014 */
[----:B------:R-:W-:Y:S01]  /*63f0*/  IMAD R201, R6, 0x50, R3 ;  /* 0x0000005006c97824 */ /* 0x000fe200078e0203 */
[C---:B------:R-:W-:Y:S01]  /*6400*/  DFMA R166, R14.reuse, R154, R4 ;  /* 0x0000009a0ea6722b */ /* 0x040fe20000000004 */
        /* <DEDUP_REMOVED lines=14> */
[----:B------:R-:W4:Y:S01]  /*64f0*/  LDS.128 R60, [R2+0x10] ;  /* 0x00001000023c7984 */ /* 0x000f220000000c00 */
[----:B0-----:R-:W-:-:S03]  /*6500*/  DMUL R28, R66, R28 ;  /* 0x0000001c421c7228 */ /* 0x001fc60000000000 */
[----:B------:R-:W0:Y:S05]  /*6510*/  LDS.64 R66, [R3+0xa0] ;  /* 0x0000a00003427984 */ /* 0x000e2a0000000a00 */
[----:B------:R-:W-:Y:S01]  /*6520*/  DFMA R28, R36, R162, R28 ;  /* 0x000000a2241c722b */ /* 0x000fe2000000001c */
[----:B------:R-:W-:Y:S07]  /*6530*/  LDS.64 R36, [R3+0x140] ;  /* 0x0001400003247984 */ /* 0x000fee0000000a00 */
[----:B-1----:R-:W-:Y:S01]  /*6540*/  DFMA R28, R76, R170, R28 ;  /* 0x000000aa4c1c722b */ /* 0x002fe2000000001c */
[----:B------:R-:W1:Y:S07]  /*6550*/  LDS.64 R76, [R3+0xf0] ;  /* 0x0000f000034c7984 */ /* 0x000e6e0000000a00 */
[----:B------:R-:W-:Y:S01]  /*6560*/  DFMA R28, R32, R30, R28 ;  /* 0x0000001e201c722b */ /* 0x000fe2000000001c */
[----:B------:R-:W-:Y:S07]  /*6570*/  LDS.64 R32, [R3+0x190] ;  /* 0x0001900003207984 */ /* 0x000fee0000000a00 */
[----:B--2---:R-:W-:-:S02]  /*6580*/  DFMA R178, R40, R178, R28 ;  /* 0x000000b228b2722b */ /* 0x004fc4000000001c */
[----:B------:R-:W2:Y:S01]  /*6590*/  LDS.128 R28, [R2+0x20] ;  /* 0x00002000021c7984 */ /* 0x000ea20000000c00 */
[----:B------:R-:W-:-:S03]  /*65a0*/  DFMA R118, R64, R160, R118 ;  /* 0x000000a04076722b */ /* 0x000fc60000000076 */
[----:B------:R-:W-:Y:S02]  /*65b0*/  LDS.64 R40, [R3+0x1e0] ;  /* 0x0001e00003287984 */ /* 0x000fe40000000a00 */
[----:B----4-:R-:W-:-:S08]  /*65c0*/  DFMA R60, R72, R60, R178 ;  /* 0x0000003c483c722b */ /* 0x010fd000000000b2 */
[----:B0-----:R-:W-:-:S08]  /*65d0*/  DFMA R60, R50, R66, R60 ;  /* 0x00000042323c722b */ /* 0x001fd0000000003c */
[----:B------:R-:W-:-:S08]  /*65e0*/  DFMA R60, R68, R62, R60 ;  /* 0x0000003e443c722b */ /* 0x000fd0000000003c */
[----:B-1----:R-:W-:Y:S02]  /*65f0*/  DFMA R76, R74, R76, R60 ;  /* 0x0000004c4a4c722b */ /* 0x002fe4000000003c */
[----:B------:R-:W0:Y:S01]  /*6600*/  LDS.128 R60, [R2+0x30] ;  /* 0x00003000023c7984 */ /* 0x000e220000000c00 */
[----:B------:R-:W-:-:S05]  /*6610*/  DFMA R114, R56, R114, R118 ;  /* 0x000000723872722b */ /* 0x000fca0000000076 */
[----:B--2---:R-:W-:-:S03]  /*6620*/  DFMA R28, R70, R28, R76 ;  /* 0x0000001c461c722b */ /* 0x004fc6000000004c */
[----:B------:R-:W-:-:S05]  /*6630*/  DFMA R114, R52, R116, R114 ;  /* 0x000000743472722b */ /* 0x000fca0000000072 */
[----:B------:R-:W-:-:S03]  /*6640*/  DFMA R28, R64, R36, R28 ;  /* 0x00000024401c722b */ /* 0x000fc6000000001c */
[C---:B------:R-:W-:Y:S01]  /*6650*/  DFMA R4, R48.reuse, R4, R114 ;  /* 0x000000043004722b */ /* 0x040fe20000000072 */
[----:B------:R-:W1:Y:S01]  /*6660*/  LDS.64 R36, [R3+0x230] ;  /* 0x0002300003247984 */ /* 0x000e620000000a00 */
[----:B------:R-:W-:-:S03]  /*6670*/  DFMA R128, R48, R128, R198 ;  /* 0x000000803080722b */ /* 0x000fc600000000c6 */
[----:B------:R-:W-:-:S03]  /*6680*/  DFMA R28, R56, R30, R28 ;  /* 0x0000001e381c722b */ /* 0x000fc6000000001c */
[C---:B------:R-:W-:Y:S02]  /*6690*/  DFMA R4, R46.reuse, R112, R4 ;  /* 0x000000702e04722b */ /* 0x040fe40000000004 */
[----:B------:R-:W-:-:S03]  /*66a0*/  DFMA R128, R46, R196, R128 ;  /* 0x000000c42e80722b */ /* 0x000fc60000000080 */
[----:B------:R-:W-:Y:S02]  /*66b0*/  DFMA R32, R52, R32, R28 ;  /* 0x000000203420722b */ /* 0x000fe4000000001c */
[----:B------:R-:W2:Y:S01]  /*66c0*/  LDS.128 R28, [R2+0x40] ;  /* 0x00004000021c7984 */ /* 0x000ea20000000c00 */
[C---:B------:R-:W-:Y:S02]  /*66d0*/  DFMA R4, R42.reuse, R6, R4 ;  /* 0x000000062a04722b */ /* 0x040fe40000000004 */
[----:B------:R-:W-:Y:S01]  /*66e0*/  DFMA R128, R42, R130, R128 ;  /* 0x000000822a80722b */ /* 0x000fe20000000080 */
[----:B------:R-:W4:Y:S02]  /*66f0*/  LDS.64 R6, [R3+0x280] ;  /* 0x0002800003067984 */ /* 0x000f240000000a00 */
[----:B0-----:R-:W-:Y:S02]  /*6700*/  DFMA R32, R48, R60, R32 ;  /* 0x0000003c3020722b */ /* 0x001fe40000000020 */
[----:B------:R-:W-:Y:S01]  /*6710*/  DMUL R172, R172, R204 ;  /* 0x000000ccacac7228 */ /* 0x000fe20000000000 */
[----:B------:R-:W0:Y:S02]  /*6720*/  LDS.64 R2, [R3+0x2d0] ;  /* 0x0002d00003027984 */ /* 0x000e240000000a00 */
[----:B------:R-:W-:-:S03]  /*6730*/  DFMA R128, R38, R194, R128 ;  /* 0x000000c22680722b */ /* 0x000fc60000000080 */
[----:B------:R-:W-:Y:S02]  /*6740*/  DFMA R32, R46, R40, R32 ;  /* 0x000000282e20722b */ /* 0x000fe40000000020 */
[----:B------:R-:W-:-:S03]  /*6750*/  DFMA R4, R38, R102, R4 ;  /* 0x000000662604722b */ /* 0x000fc60000000004 */
[----:B------:R-:W-:-:S03]  /*6760*/  DFMA R128, R34, R148, R128 ;  /* 0x000000942280722b */ /* 0x000fc60000000080 */
[----:B------:R-:W-:Y:S01]  /*6770*/  DFMA R32, R42, R62, R32 ;  /* 0x0000003e2a20722b */ /* 0x000fe20000000020 */
[----:B------:R-:W-:Y:S06]  /*6780*/  BAR.SYNC.DEFER_BLOCKING 0x0 ;  /* 0x0000000000007b1d */ /* 0x000fec0000010000 */
        /* <DEDUP_REMOVED lines=10> */
[----:B--2---:R-:W-:Y:S02]  /*6830*/  DFMA R28, R34, R28, R32 ;  /* 0x0000001c221c722b */ /* 0x004fe40000000020 */
        /* <DEDUP_REMOVED lines=32> */
[----:B0-----:R-:W-:Y:S02]  /*6a40*/  DFMA R2, R12, R2, R6 ;  /* 0x000000020c02722b */ /* 0x001fe40000000006 */
        /* <DEDUP_REMOVED lines=20> */
[----:B0-----:R-:W-:-:S02]  /*6b90*/  IMAD.U32 R2, RZ, RZ, UR34 ;  /* 0x00000022ff027e24 */ /* 0x001fc4000f8e00ff */
[----:B------:R-:W-:Y:S01]  /*6ba0*/  IMAD.U32 R3, RZ, RZ, UR35 ;  /* 0x00000023ff037e24 */ /* 0x000fe2000f8e00ff */
[----:B------:R-:W0:Y:S01]  /*6bb0*/  S2R R39, SR_CgaCtaId ;  /* 0x0000000000277919 */ /* 0x000e220000008800 */
[----:B------:R-:W1:Y:S01]  /*6bc0*/  S2R R38, SR_TID.Y ;  /* 0x0000000000267919 */ /* 0x000e620000002200 */
[----:B------:R-:W-:Y:S08]  /*6bd0*/  BAR.SYNC.DEFER_BLOCKING 0x0 ;  /* 0x0000000000007b1d */ /* 0x000ff00000010000 */
[----:B------:R-:W-:Y:S06]  /*6be0*/  BAR.SYNC.DEFER_BLOCKING 0x0 ;  /* 0x0000000000007b1d */ /* 0x000fec0000010000 */
[----:B------:R-:W-:Y:S04]  /*6bf0*/  LDS.128 R4, [R0] ;  /* 0x0000000000047984 */ /* 0x000fe80000000c00 */
[----:B------:R-:W2:Y:S04]  /*6c00*/  LDS.128 R20, [R0+0x40] ;  /* 0x0000400000147984 */ /* 0x000ea80000000c00 */
[----:B------:R-:W-:Y:S04]  /*6c10*/  LDS.128 R16, [R0+0x10] ;  /* 0x0000100000107984 */ /* 0x000fe80000000c00 */
[----:B------:R-:W4:Y:S01]  /*6c20*/  LDS.128 R40, [R0+0x30] ;  /* 0x0000300000287984 */ /* 0x000f220000000c00 */
[----:B--2---:R-:W-:-:S02]  /*6c30*/  DADD R10, R4, -R22 ;  /* 0x00000000040a7229 */ /* 0x004fc40000000816 */
[----:B------:R-:W-:Y:S02]  /*6c40*/  DADD R8, R4, R22 ;  /* 0x0000000004087229 */ /* 0x000fe40000000016 */
[C-C-:B------:R-:W-:Y:S02]  /*6c50*/  DADD R12, R6.reuse, R20.reuse ;  /* 0x00000000060c7229 */ /* 0x140fe40000000014 */
[----:B------:R-:W-:Y:S01]  /*6c60*/  DADD R14, R6, -R20 ;  /* 0x00000000060e7229 */ /* 0x000fe20000000814 */
[----:B------:R-:W2:Y:S01]  /*6c70*/  LDS.128 R20, [R0+0x20] ;  /* 0x0000200000147984 */ /* 0x000ea20000000c00 */
[C---:B------:R-:W-:Y:S02]  /*6c80*/  DFMA R30, R10.reuse, UR28, RZ ;  /* 0x0000001c0a1e7c2b */ /* 0x040fe400080000ff */
[----:B------:R-:W-:Y:S01]  /*6c90*/  DFMA R36, R10, UR30, RZ ;  /* 0x0000001e0a247c2b */ /* 0x000fe200080000ff */
[----:B------:R-:W0:Y:S01]  /*6ca0*/  LDCU.128 UR28, c[0x3][0x8f0] ;  /* 0x00c11e00ff1c77ac */ /* 0x000e220008000c00 */
[----:B------:R-:W-:-:S02]  /*6cb0*/  DFMA R24, R8, UR20, RZ ;  /* 0x0000001408187c2b */ /* 0x000fc400080000ff */
[C---:B------:R-:W-:Y:S01]  /*6cc0*/  DFMA R34, R8.reuse, UR22, RZ ;  /* 0x0000001608227c2b */ /* 0x040fe200080000ff */
[----:B------:R-:W1:Y:S01]  /*6cd0*/  LDCU.128 UR20, c[0x3][0x750] ;  /* 0x00c0ea00ff1477ac */ /* 0x000e620008000c00 */
[C---:B------:R-:W-:Y:S01]  /*6ce0*/  DFMA R6, R8.reuse, R246, RZ ;  /* 0x000000f60806722b */ /* 0x040fe200000000ff */
[----:B------:R-:W-:Y:S01]  /*6cf0*/  IMAD.U32 R4, RZ, RZ, UR32 ;  /* 0x00000020ff047e24 */ /* 0x000fe2000f8e00ff */
[----:B---3--:R-:W-:Y:S01]  /*6d00*/  DFMA R8, R8, UR4, RZ ;  /* 0x0000000408087c2b */ /* 0x008fe200080000ff */
[----:B------:R-:W-:Y:S01]  /*6d10*/  IMAD.U32 R5, RZ, RZ, UR33 ;  /* 0x00000021ff057e24 */ /* 0x000fe2000f8e00ff */
[C---:B------:R-:W-:Y:S01]  /*6d20*/  DFMA R32, R12.reuse, UR24, R24 ;  /* 0x000000180c207c2b */ /* 0x040fe20008000018 */
[----:B------:R-:W3:Y:S01]  /*6d30*/  LDCU.128 UR32, c[0x3][0x930] ;  /* 0x00c12600ff2077ac */ /* 0x000ee20008000c00 */
[----:B------:R-:W-:Y:S01]  /*6d40*/  DFMA R34, R12, UR26, R34 ;  /* 0x0000001a0c227c2b */ /* 0x000fe20008000022 */
[----:B------:R-:W3:Y:S02]  /*6d50*/  LDCU.128 UR24, c[0x3][0x910] ;  /* 0x00c12200ff1877ac */ /* 0x000ee40008000c00 */
[----:B------:R-:W-:-:S02]  /*6d60*/  DFMA R26, R10, R4, RZ ;  /* 0x000000040a1a722b */ /* 0x000fc400000000ff */
[----:B------:R-:W-:Y:S02]  /*6d70*/  DFMA R10, R10, UR12, RZ ;  /* 0x0000000c0a0a7c2b */ /* 0x000fe400080000ff */
[C---:B------:R-:W-:Y:S02]  /*6d80*/  DFMA R24, R12.reuse, UR6, R8 ;  /* 0x000000060c187c2b */ /* 0x040fe40008000008 */
[----:B------:R-:W-:Y:S02]  /*6d90*/  DFMA R28, R12, R2, R6 ;  /* 0x000000020c1c722b */ /* 0x000fe40000000006 */
[----:B----4-:R-:W-:Y:S01]  /*6da0*/  DADD R8, R16, R42 ;  /* 0x0000000010087229 */ /* 0x010fe2000000002a */
[----:B------:R-:W-:Y:S01]  /*6db0*/  IMAD.U32 R6, RZ, RZ, UR42 ;  /* 0x0000002aff067e24 */ /* 0x000fe2000f8e00ff */
[C---:B0-----:R-:W-:Y:S01]  /*6dc0*/  DFMA R30, R14.reuse, UR28, R30 ;  /* 0x0000001c0e1e7c2b */ /* 0x041fe2000800001e */
[----:B------:R-:W-:Y:S01]  /*6dd0*/  IMAD.U32 R7, RZ, RZ, UR43 ;  /* 0x0000002bff077e24 */ /* 0x000fe2000f8e00ff */
[----:B------:R-:W-:Y:S01]  /*6de0*/  DFMA R36, R14, UR30, R36 ;  /* 0x0000001e0e247c2b */ /* 0x000fe20008000024 */
[----:B------:R-:W0:Y:S01]  /*6df0*/  LDCU.128 UR28, c[0x3][0x770] ;  /* 0x00c0ee00ff1c77ac */ /* 0x000e220008000c00 */
[----:B------:R-:W-:-:S02]  /*6e00*/  DADD R16, R16, -R42 ;  /* 0x0000000010107229 */ /* 0x000fc4000000082a */
[C---:B------:R-:W-:Y:S01]  /*6e10*/  DFMA R12, R14.reuse, UR14, R10 ;  /* 0x0000000e0e0c7c2b */ /* 0x040fe2000800000a */
[----:B------:R-:W4:Y:S01]  /*6e20*/  LDCU.64 UR42, c[0x3][0x788] ;  /* 0x00c0f100ff2a77ac */ /* 0x000f220008000a00 */
[----:B------:R-:W-:Y:S02]  /*6e30*/  DFMA R26, R14, R6, R26 ;  /* 0x000000060e1a722b */ /* 0x000fe4000000001a */
[C---:B-1----:R-:W-:Y:S02]  /*6e40*/  DFMA R32, R8.reuse, UR20, R32 ;  /* 0x0000001408207c2b */ /* 0x042fe40008000020 */
[----:B------:R-:W-:Y:S01]  /*6e50*/  DFMA R34, R8, UR22, R34 ;  /* 0x0000001608227c2b */ /* 0x000fe20008000022 */
[----:B------:R-:W1:Y:S01]  /*6e60*/  LDCU.128 UR20, c[0x3][0x790] ;  /* 0x00c0f200ff1477ac */ /* 0x000e620008000c00 */
[----:B------:R-:W-:Y:S02]  /*6e70*/  DADD R10, R18, R40 ;  /* 0x00000000120a7229 */ /* 0x000fe40000000028 */
[C---:B------:R-:W-:Y:S01]  /*6e80*/  DFMA R28, R8.reuse, UR18, R28 ;  /* 0x00000012081c7c2b */ /* 0x040fe2000800001c */
[----:B------:R-:W1:Y:S01]  /*6e90*/  LDCU.64 UR18, c[0x3][0x948] ;  /* 0x00c12900ff1277ac */ /* 0x000e620008000a00 */
[----:B------:R-:W-:-:S02]  /*6ea0*/  DFMA R24, R8, UR8, R24 ;  /* 0x0000000808187c2b */ /* 0x000fc40008000018 */
[C---:B---3--:R-:W-:Y:S02]  /*6eb0*/  DFMA R30, R16.reuse, UR24, R30 ;  /* 0x00000018101e7c2b */ /* 0x048fe4000800001e */
[----:B------:R-:W-:Y:S01]  /*6ec0*/  DFMA R36, R16, UR26, R36 ;  /* 0x0000001a10247c2b */ /* 0x000fe20008000024 */
[----:B------:R-:W3:Y:S01]  /*6ed0*/  LDCU.128 UR24, c[0x3][0x950] ;  /* 0x00c12a00ff1877ac */ /* 0x000ee20008000c00 */
[----:B------:R-:W-:Y:S02]  /*6ee0*/  DADD R18, R18, -R40 ;  /* 0x0000000012127229 */ /* 0x000fe40000000828 */
[C---:B------:R-:W-:Y:S02]  /*6ef0*/  DFMA R26, R16.reuse, UR36, R26 ;  /* 0x00000024101a7c2b */ /* 0x040fe4000800001a */
[----:B------:R-:W-:Y:S02]  /*6f00*/  DFMA R12, R16, UR16, R12 ;  /* 0x00000010100c7c2b */ /* 0x000fe4000800000c */
[----:B--2---:R-:W-:-:S02]  /*6f10*/  DADD R8, R20, R22 ;  /* 0x0000000014087229 */ /* 0x004fc40000000016 */
[C---:B------:R-:W-:Y:S02]  /*6f20*/  DFMA R28, R10.reuse, UR38, R28 ;  /* 0x000000260a1c7c2b */ /* 0x040fe4000800001c */
[C---:B0-----:R-:W-:Y:S02]  /*6f30*/  DFMA R32, R10.reuse, UR28, R32 ;  /* 0x0000001c0a207c2b */ /* 0x041fe40008000020 */
[C---:B------:R-:W-:Y:S02]  /*6f40*/  DFMA R24, R10.reuse, UR10, R24 ;  /* 0x0000000a0a187c2b */ /* 0x040fe40008000018 */
[----:B------:R-:W-:Y:S02]  /*6f50*/  DFMA R34, R10, UR30, R34 ;  /* 0x0000001e0a227c2b */ /* 0x000fe40008000022 */
[----:B------:R-:W-:Y:S02]  /*6f60*/  DADD R20, R20, -R22 ;  /* 0x0000000014147229 */ /* 0x000fe40000000816 */
[----:B------:R-:W-:-:S02]  /*6f70*/  DFMA R26, R18, UR40, R26 ;  /* 0x00000028121a7c2b */ /* 0x000fc4000800001a */
[C---:B------:R-:W-:Y:S02]  /*6f80*/  DFMA R30, R18.reuse, UR32, R30 ;  /* 0x00000020121e7c2b */ /* 0x040fe4000800001e */
[C---:B------:R-:W-:Y:S02]  /*6f90*/  DFMA R12, R18.reuse, R244, R12 ;  /* 0x000000f4120c722b */ /* 0x040fe4000000000c */
[----:B------:R-:W-:Y:S02]  /*6fa0*/  DFMA R36, R18, UR34, R36 ;  /* 0x0000002212247c2b */ /* 0x000fe40008000024 */
[C---:B----4-:R-:W-:Y:S02]  /*6fb0*/  DFMA R28, R8.reuse, UR42, R28 ;  /* 0x0000002a081c7c2b */ /* 0x050fe4000800001c */
[C---:B-1----:R-:W-:Y:S02]  /*6fc0*/  DFMA R32, R8.reuse, UR20, R32 ;  /* 0x0000001408207c2b */ /* 0x042fe40008000020 */
[----:B------:R-:W-:-:S02]  /*6fd0*/  DFMA R24, R8, R242, R24 ;  /* 0x000000f20818722b */ /* 0x000fc40000000018 */
[----:B------:R-:W-:Y:S01]  /*6fe0*/  DFMA R34, R8, UR22, R34 ;  /* 0x0000001608227c2b */ /* 0x000fe20008000022 */
[----:B------:R-:W-:Y:S01]  /*6ff0*/  MOV R8, 0x400 ;  /* 0x0000040000087802 */ /* 0x000fe20000000f00 */
[C---:B------:R-:W-:Y:S02]  /*7000*/  DFMA R26, R20.reuse, UR18, R26 ;  /* 0x00000012141a7c2b */ /* 0x040fe4000800001a */
[C---:B---3--:R-:W-:Y:S02]  /*7010*/  DFMA R30, R20.reuse, UR24, R30 ;  /* 0x00000018141e7c2b */ /* 0x048fe4000800001e */
[C---:B------:R-:W-:Y:S02]  /*7020*/  DFMA R12, R20.reuse, R234, R12 ;  /* 0x000000ea140c722b */ /* 0x040fe4000000000c */
[----:B------:R-:W-:Y:S01]  /*7030*/  DFMA R36, R20, UR26, R36 ;  /* 0x0000001a14247c2b */ /* 0x000fe20008000024 */
[----:B------:R-:W-:Y:S01]  /*7040*/  VIADD R8, R8, 0x640 ;  /* 0x0000064008087836 */ /* 0x000fe20000000000 */
[----:B------:R-:W-:Y:S01]  /*7050*/  ISETP.GT.U32.AND P1, PT, R241, 0x4f, PT ;  /* 0x0000004ff100780c */ /* 0x000fe20003f24070 */
[----:B------:R-:W-:-:S02]  /*7060*/  DADD R10, R28, R26 ;  /* 0x000000001c0a7229 */ /* 0x000fc4000000001a */
[----:B------:R-:W-:Y:S01]  /*7070*/  DADD R14, R32, R30 ;  /* 0x00000000200e7229 */ /* 0x000fe2000000001e */
[----:B------:R-:W-:Y:S01]  /*7080*/  LEA R39, R39, R8, 0x18 ;  /* 0x0000000827277211 */ /* 0x000fe200078ec0ff */
[----:B------:R-:W-:Y:S02]  /*7090*/  DADD R8, R24, R12 ;  /* 0x0000000018087229 */ /* 0x000fe4000000000c */
[----:B------:R-:W-:Y:S02]  /*70a0*/  DADD R16, R34, R36 ;  /* 0x0000000022107229 */ /* 0x000fe40000000024 */
[----:B------:R-:W-:Y:S02]  /*70b0*/  DADD R26, R28, -R26 ;  /* 0x000000001c1a7229 */ /* 0x000fe4000000081a */
[----:B------:R-:W-:Y:S02]  /*70c0*/  DADD R30, R32, -R30 ;  /* 0x00000000201e7229 */ /* 0x000fe4000000081e */
[----:B------:R-:W-:-:S02]  /*70d0*/  DADD R12, R24, -R12 ;  /* 0x00000000180c7229 */ /* 0x000fc4000000080c */
[----:B------:R-:W-:Y:S01]  /*70e0*/  DADD R34, R34, -R36 ;  /* 0x0000000022227229 */ /* 0x000fe20000000824 */
[----:B------:R-:W-:Y:S01]  /*70f0*/  SHF.R.U32.HI R19, RZ, 0x3, R241 ;  /* 0x00000003ff137819 */ /* 0x000fe200000116f1 */
[----:B------:R-:W-:Y:S01]  /*7100*/  IMAD R38, R38, 0x1f40, R39 ;  /* 0x00001f4026267824 */ /* 0x000fe200078e0227 */
[----:B------:R0:W-:Y:S01]  /*7110*/  STS.64 [R0+0x8], R10 ;  /* 0x0000080a00007388 */ /* 0x0001e20000000a00 */
[----:B------:R-:W-:Y:S03]  /*7120*/  BSSY.RECONVERGENT B0, `(.L_x_179) ;  /* 0x000007d000007945 */ /* 0x000fe60003800200 */
[----:B------:R0:W-:Y:S04]  /*7130*/  STS.64 [R0+0x30], R26 ;  /* 0x0000301a00007388 */ /* 0x0001e80000000a00 */
[----:B------:R0:W-:Y:S04]  /*7140*/  STS.64 [R0+0x10], R14 ;  /* 0x0000100e00007388 */ /* 0x0001e80000000a00 */
[----:B------:R0:W-:Y:S04]  /*7150*/  STS.64 [R0+0x28], R30 ;  /* 0x0000281e00007388 */ /* 0x0001e80000000a00 */
[----:B------:R0:W-:Y:S04]  /*7160*/  STS.64 [R0], R8 ;  /* 0x0000000800007388 */ /* 0x0001e80000000a00 */
[----:B------:R0:W-:Y:S04]  /*7170*/  STS.64 [R0+0x38], R12 ;  /* 0x0000380c00007388 */ /* 0x0001e80000000a00 */
[----:B------:R0:W-:Y:S04]  /*7180*/  STS.64 [R0+0x18], R16 ;  /* 0x0000181000007388 */ /* 0x0001e80000000a00 */
[----:B------:R0:W-:Y:S01]  /*7190*/  STS.64 [R0+0x20], R34 ;  /* 0x0000202200007388 */ /* 0x0001e20000000a00 */
[----:B------:R-:W-:Y:S01]  /*71a0*/  IMAD R40, R19, 0x50, R38 ;  /* 0x0000005013287824 */ /* 0x000fe200078e0226 */
[----:B------:R-:W-:Y:S06]  /*71b0*/  BAR.SYNC.DEFER_BLOCKING 0x0 ;  /* 0x0000000000007b1d */ /* 0x000fec0000010000 */
[----:B------:R-:W-:Y:S05]  /*71c0*/  @P1 BRA `(.L_x_180) ;  /* 0x0000000400c81947 */ /* 0x000fea0003800000 */
[----:B0-----:R-:W-:Y:S01]  /*71d0*/  IMAD.SHL.U32 R0, R241, 0x8, RZ ;  /* 0x00000008f1007824 */ /* 0x001fe200078e00ff */
[----:B------:R-:W0:Y:S01]  /*71e0*/  LDCU.64 UR18, c[0x3][0x708] ;  /* 0x00c0e100ff1277ac */ /* 0x000e220008000a00 */
[----:B------:R-:W-:-:S03]  /*71f0*/  IMAD R41, R19, 0x2d0, R40 ;  /* 0x000002d013297824 */ /* 0x000fc600078e0228 */
[----:B------:R-:W-:Y:S01]  /*7200*/  LOP3.LUT R0, R0, 0x38, RZ, 0xc0, !PT ;  /* 0x0000003800007812 */ /* 0x000fe200078ec0ff */
[----:B------:R-:W1:Y:S04]  /*7210*/  LDCU.128 UR20, c[0x3][0x710] ;  /* 0x00c0e200ff1477ac */ /* 0x000e680008000c00 */
[----:B------:R-:W-:Y:S01]  /*7220*/  IMAD.IADD R41, R41, 0x1, R0 ;  /* 0x0000000129297824 */ /* 0x000fe200078e0200 */
[----:B------:R-:W2:Y:S04]  /*7230*/  LDCU.64 UR24, c[0x3][0x728] ;  /* 0x00c0e500ff1877ac */ /* 0x000ea80008000a00 */
[----:B------:R-:W-:Y:S01]  /*7240*/  LDS.64 R2, [R41] ;  /* 0x0000000029027984 */ /* 0x000fe20000000a00 */
[----:B------:R-:W3:Y:S03]  /*7250*/  LDCU.128 UR28, c[0x3][0x730] ;  /* 0x00c0e600ff1c77ac */ /* 0x000ee60008000c00 */
[----:B------:R-:W4:Y:S01]  /*7260*/  LDS.64 R4, [R41+0x2d0] ;  /* 0x0002d00029047984 */ /* 0x000f220000000a00 */
[----:B------:R-:W5:Y:S01]  /*7270*/  LDCU.64 UR32, c[0x3][0x8c8] ;  /* 0x00c11900ff2077ac */ /* 0x000f620008000a00 */
[----:B0-----:R-:W-:-:S02]  /*7280*/  IMAD.U32 R246, RZ, RZ, UR18 ;  /* 0x00000012fff67e24 */ /* 0x001fc4000f8e00ff */
[----:B------:R-:W-:Y:S01]  /*7290*/  LDS.64 R10, [R41+0x50] ;  /* 0x00005000290a7984 */ /* 0x000fe20000000a00 */
[----:B------:R-:W-:Y:S01]  /*72a0*/  IMAD.U32 R247, RZ, RZ, UR19 ;  /* 0x00000013fff77e24 */ /* 0x000fe2000f8e00ff */
[----:B------:R-:W0:Y:S02]  /*72b0*/  LDCU.64 UR44, c[0x3][0x8e8] ;  /* 0x00c11d00ff2c77ac */ /* 0x000e240008000a00 */
[----:B------:R-:W1:Y:S01]  /*72c0*/  LDS.64 R12, [R41+0x280] ;  /* 0x00028000290c7984 */ /* 0x000e620000000a00 */
[----:B------:R-:W5:Y:S03]  /*72d0*/  LDCU.128 UR36, c[0x3][0x750] ;  /* 0x00c0ea00ff2477ac */ /* 0x000f660008000c00 */
[----:B------:R-:W-:Y:S01]  /*72e0*/  LDS.64 R14, [R41+0xa0] ;  /* 0x0000a000290e7984 */ /* 0x000fe20000000a00 */
[----:B------:R-:W5:Y:S03]  /*72f0*/  LDCU.64 UR18, c[0x3][0x748] ;  /* 0x00c0e900ff1277ac */ /* 0x000f660008000a00 */
[----:B------:R-:W5:Y:S01]  /*7300*/  LDS.64 R16, [R41+0x230] ;  /* 0x0002300029107984 */ /* 0x000f620000000a00 */
[----:B------:R-:W5:Y:S03]  /*7310*/  LDCU.64 UR40, c[0x3][0x908] ;  /* 0x00c12100ff2877ac */ /* 0x000f660008000a00 */
[----:B------:R-:W-:Y:S01]  /*7320*/  LDS.64 R18, [R41+0xf0] ;  /* 0x0000f00029127984 */ /* 0x000fe20000000a00 */
[----:B------:R-:W5:Y:S03]  /*7330*/  LDCU.64 UR42, c[0x3][0x768] ;  /* 0x00c0ed00ff2a77ac */ /* 0x000f660008000a00 */
[----:B------:R-:W5:Y:S01]  /*7340*/  LDS.64 R20, [R41+0x1e0] ;  /* 0x0001e00029147984 */ /* 0x000f620000000a00 */
[----:B------:R-:W3:Y:S01]  /*7350*/  LDCU.128 UR48, c[0x3][0x940] ;  /* 0x00c12800ff3077ac */ /* 0x000ee20008000c00 */
[----:B----4-:R-:W-:-:S02]  /*7360*/  DADD R6, R2, R4 ;  /* 0x0000000002067229 */ /* 0x010fc40000000004 */
[----:B------:R-:W-:Y:S01]  /*7370*/  DADD R8, R2, -R4 ;  /* 0x0000000002087229 */ /* 0x000fe20000000804 */
[----:B--2---:R-:W-:Y:S02]  /*7380*/  IMAD.U32 R2, RZ, RZ, UR24 ;  /* 0x00000018ff027e24 */ /* 0x004fe4000f8e00ff */
[----:B------:R-:W-:Y:S01]  /*7390*/  IMAD.U32 R3, RZ, RZ, UR25 ;  /* 0x00000019ff037e24 */ /* 0x000fe2000f8e00ff */
[----:B------:R-:W2:Y:S02]  /*73a0*/  LDCU.128 UR24, c[0x3][0x8f0] ;  /* 0x00c11e00ff1877ac */ /* 0x000ea40008000c00 */
[----:B------:R-:W-:Y:S01]  /*73b0*/  DFMA R22, R6, UR4, RZ ;  /* 0x0000000406167c2b */ /* 0x000fe200080000ff */
[----:B---3--:R-:W-:Y:S01]  /*73c0*/  IMAD.U32 R234, RZ, RZ, UR48 ;  /* 0x00000030ffea7e24 */ /* 0x008fe2000f8e00ff */
[----:B-1----:R-:W-:Y:S01]  /*73d0*/  DADD R4, R10, R12 ;  /* 0x000000000a047229 */ /* 0x002fe2000000000c */
[----:B------:R-:W-:Y:S01]  /*73e0*/  IMAD.U32 R235, RZ, RZ, UR49 ;  /* 0x00000031ffeb7e24 */ /* 0x000fe2000f8e00ff */
[----:B------:R-:W-:-:S02]  /*73f0*/  DFMA R24, R6, UR20, RZ ;  /* 0x0000001406187c2b */ /* 0x000fc400080000ff */
[C---:B------:R-:W-:Y:S01]  /*7400*/  DFMA R28, R6.reuse, UR22, RZ ;  /* 0x00000016061c7c2b */ /* 0x040fe200080000ff */
[----:B------:R-:W1:Y:S01]  /*7410*/  LDCU.128 UR20, c[0x3][0x8d0] ;  /* 0x00c11a00ff1477ac */ /* 0x000e620008000c00 */
[----:B------:R-:W-:Y:S02]  /*7420*/  DFMA R6, R6, R246, RZ ;  /* 0x000000f60606722b */ /* 0x000fe400000000ff */
[----:B------:R-:W-:Y:S02]  /*7430*/  DADD R10, R10, -R12 ;  /* 0x000000000a0a7229 */ /* 0x000fe4000000080c */
[C---:B------:R-:W-:Y:S01]  /*7440*/  DFMA R26, R4.reuse, UR6, R22 ;  /* 0x00000006041a7c2b */ /* 0x040fe20008000016 */
[----:B------:R-:W-:Y:S01]  /*7450*/  LDS.64 R12, [R41+0x140] ;  /* 0x00014000290c7984 */ /* 0x000fe20000000a00 */
[C---:B------:R-:W-:Y:S02]  /*7460*/  DFMA R34, R4.reuse, UR28, R24 ;  /* 0x0000001c04227c2b */ /* 0x040fe40008000018 */
[C---:B------:R-:W-:Y:S01]  /*7470*/  DFMA R30, R4.reuse, R2, R6 ;  /* 0x00000002041e722b */ /* 0x040fe20000000006 */
[----:B------:R-:W3:Y:S01]  /*7480*/  LDS.64 R22, [R41+0x190] ;  /* 0x0001900029167984 */ /* 0x000ee20000000a00 */
[----:B------:R-:W-:Y:S01]  /*7490*/  DFMA R38, R4, UR30, R28 ;  /* 0x0000001e04267c2b */ /* 0x000fe2000800001c */
[----:B0-----:R-:W-:Y:S01]  /*74a0*/  IMAD.U32 R6, RZ, RZ, UR44 ;  /* 0x0000002cff067e24 */ /* 0x001fe2000f8e00ff */
[C---:B------:R-:W-:Y:S01]  /*74b0*/  DFMA R24, R8.reuse, UR12, RZ ;  /* 0x0000000c08187c2b */ /* 0x040fe200080000ff */
[----:B-----5:R-:W-:Y:S01]  /*74c0*/  IMAD.U32 R4, RZ, RZ, UR32 ;  /* 0x00000020ff047e24 */ /* 0x020fe2000f8e00ff */
[----:B------:R-:W0:Y:S01]  /*74d0*/  LDCU.128 UR28, c[0x3][0x770] ;  /* 0x00c0ee00ff1c77ac */ /* 0x000e220008000c00 */
[----:B------:R-:W-:Y:S01]  /*74e0*/  IMAD.U32 R5, RZ, RZ, UR33 ;  /* 0x00000021ff057e24 */ /* 0x000fe2000f8e00ff */
[C---:B-1----:R-:W-:Y:S01]  /*74f0*/  DFMA R32, R8.reuse, UR20, RZ ;  /* 0x0000001408207c2b */ /* 0x042fe200080000ff */
[----:B------:R-:W1:Y:S01]  /*7500*/  LDCU.128 UR32, c[0x3][0x910] ;  /* 0x00c12200ff2077ac */ /* 0x000e620008000c00 */
[----:B------:R-:W-:Y:S01]  /*7510*/  DFMA R36, R8, UR22, RZ ;  /* 0x0000001608247c2b */ /* 0x000fe200080000ff */
[----:B------:R-:W-:-:S02]  /*7520*/  IMAD.U32 R7, RZ, RZ, UR45 ;  /* 0x0000002dff077e24 */ /* 0x000fc4000f8e00ff */
[----:B------:R-:W-:Y:S01]  /*7530*/  DFMA R28, R8, R4, RZ ;  /* 0x00000004081c722b */ /* 0x000fe200000000ff */
[----:B------:R-:W4:Y:S01]  /*7540*/  LDCU.128 UR20, c[0x3][0x920] ;  /* 0x00c12400ff1477ac */ /* 0x000f220008000c00 */
[----:B------:R-:W-:Y:S02]  /*7550*/  DADD R8, R14, R16 ;  /* 0x000000000e087229 */ /* 0x000fe40000000010 */
[C---:B--2---:R-:W-:Y:S01]  /*7560*/  DFMA R32, R10.reuse, UR24, R32 ;  /* 0x000000180a207c2b */ /* 0x044fe20008000020 */
[----:B------:R-:W2:Y:S01]  /*7570*/  LDCU.128 UR44, c[0x3][0x950] ;  /* 0x00c12a00ff2c77ac */ /* 0x000ea20008000c00 */
[----:B------:R-:W-:Y:S02]  /*7580*/  DFMA R36, R10, UR26, R36 ;  /* 0x0000001a0a247c2b */ /* 0x000fe40008000024 */
[----:B------:R-:W-:Y:S01]  /*7590*/  DADD R14, R14, -R16 ;  /* 0x000000000e0e7229 */ /* 0x000fe20000000810 */
[----:B------:R-:W5:Y:S01]  /*75a0*/  LDCU.128 UR24, c[0x3][0x780] ;  /* 0x00c0f000ff1877ac */ /* 0x000f620008000c00 */
[----:B------:R-:W-:-:S02]  /*75b0*/  DFMA R34, R8, UR36, R34 ;  /* 0x0000002408227c2b */ /* 0x000fc40008000022 */
[----:B------:R-:W-:Y:S01]  /*75c0*/  DFMA R38, R8, UR38, R38 ;  /* 0x0000002608267c2b */ /* 0x000fe20008000026 */
[----:B------:R-:W2:Y:S01]  /*75d0*/  LDCU.128 UR36, c[0x3][0x930] ;  /* 0x00c12600ff2477ac */ /* 0x000ea20008000c00 */
[C---:B------:R-:W-:Y:S02]  /*75e0*/  DFMA R24, R10.reuse, UR14, R24 ;  /* 0x0000000e0a187c2b */ /* 0x040fe40008000018 */
[----:B------:R-:W-:Y:S02]  /*75f0*/  DFMA R28, R10, R6, R28 ;  /* 0x000000060a1c722b */ /* 0x000fe4000000001c */
[C---:B------:R-:W-:Y:S01]  /*7600*/  DFMA R26, R8.reuse, UR8, R26 ;  /* 0x00000008081a7c2b */ /* 0x040fe2000800001a */
[----:B----4-:R-:W-:Y:S01]  /*7610*/  IMAD.U32 R244, RZ, RZ, UR20 ;  /* 0x00000014fff47e24 */ /* 0x010fe2000f8e00ff */
[----:B------:R-:W-:Y:S01]  /*7620*/  DFMA R30, R8, UR18, R30 ;  /* 0x00000012081e7c2b */ /* 0x000fe2000800001e */
[----:B------:R-:W-:Y:S01]  /*7630*/  IMAD.U32 R245, RZ, RZ, UR21 ;  /* 0x00000015fff57e24 */ /* 0x000fe2000f8e00ff */
[----:B-1----:R-:W-:-:S02]  /*7640*/  DFMA R32, R14, UR32, R32 ;  /* 0x000000200e207c2b */ /* 0x002fc40008000020 */
[----:B------:R-:W-:Y:S01]  /*7650*/  DFMA R36, R14, UR34, R36 ;  /* 0x000000220e247c2b */ /* 0x000fe20008000024 */
[----:B------:R-:W1:Y:S01]  /*7660*/  LDCU.128 UR32, c[0x3][0x790] ;  /* 0x00c0f200ff2077ac */ /* 0x000e620008000c00 */
[----:B------:R-:W-:Y:S01]  /*7670*/  DADD R8, R18, R20 ;  /* 0x0000000012087229 */ /* 0x000fe20000000014 */
[----:B-----5:R-:W-:Y:S01]  /*7680*/  IMAD.U32 R242, RZ, RZ, UR24 ;  /* 0x00000018fff27e24 */ /* 0x020fe2000f8e00ff */
[C---:B------:R-:W-:Y:S01]  /*7690*/  DFMA R24, R14.reuse, UR16, R24 ;  /* 0x000000100e187c2b */ /* 0x040fe20008000018 */
[----:B------:R-:W-:Y:S01]  /*76a0*/  IMAD.U32 R243, RZ, RZ, UR25 ;  /* 0x00000019fff37e24 */ /* 0x000fe2000f8e00ff */
[----:B------:R-:W-:Y:S02]  /*76b0*/  DFMA R28, R14, UR40, R28 ;  /* 0x000000280e1c7c2b */ /* 0x000fe4000800001c */
[----:B------:R-:W-:Y:S02]  /*76c0*/  DADD R18, R18, -R20 ;  /* 0x0000000012127229 */ /* 0x000fe40000000814 */
[----:B------:R-:W-:-:S02]  /*76d0*/  DFMA R26, R8, UR10, R26 ;  /* 0x0000000a081a7c2b */ /* 0x000fc4000800001a */
[C---:B------:R-:W-:Y:S02]  /*76e0*/  DFMA R30, R8.reuse, UR42, R30 ;  /* 0x0000002a081e7c2b */ /* 0x040fe4000800001e */
[C---:B0-----:R-:W-:Y:S02]  /*76f0*/  DFMA R34, R8.reuse, UR28, R34 ;  /* 0x0000001c08227c2b */ /* 0x041fe40008000022 */
[----:B------:R-:W-:Y:S02]  /*7700*/  DFMA R38, R8, UR30, R38 ;  /* 0x0000001e08267c2b */ /* 0x000fe40008000026 */
[C-C-:B---3--:R-:W-:Y:S02]  /*7710*/  DADD R8, R12.reuse, R22.reuse ;  /* 0x000000000c087229 */ /* 0x148fe40000000016 */
[----:B------:R-:W-:Y:S02]  /*7720*/  DADD R12, R12, -R22 ;  /* 0x000000000c0c7229 */ /* 0x000fe40000000816 */
[----:B------:R-:W-:-:S02]  /*7730*/  DFMA R28, R18, UR22, R28 ;  /* 0x00000016121c7c2b */ /* 0x000fc4000800001c */
[C---:B------:R-:W-:Y:S02]  /*7740*/  DFMA R24, R18.reuse, R244, R24 ;  /* 0x000000f41218722b */ /* 0x040fe40000000018 */
[C---:B--2---:R-:W-:Y:S02]  /*7750*/  DFMA R32, R18.reuse, UR36, R32 ;  /* 0x0000002412207c2b */ /* 0x044fe40008000020 */
[----:B------:R-:W-:Y:S02]  /*7760*/  DFMA R36, R18, UR38, R36 ;  /* 0x0000002612247c2b */ /* 0x000fe40008000024 */
[C---:B------:R-:W-:Y:S02]  /*7770*/  DFMA R30, R8.reuse, UR26, R30 ;  /* 0x0000001a081e7c2b */ /* 0x040fe4000800001e */
[C---:B-1----:R-:W-:Y:S02]  /*7780*/  DFMA R34, R8.reuse, UR32, R34 ;  /* 0x0000002008227c2b */ /* 0x042fe40008000022 */
[----:B------:R-:W-:-:S02]  /*7790*/  DFMA R26, R8, R242, R26 ;  /* 0x000000f2081a722b */ /* 0x000fc4000000001a */
[----:B------:R-:W-:Y:S02]  /*77a0*/  DFMA R38, R8, UR34, R38 ;  /* 0x0000002208267c2b */ /* 0x000fe40008000026 */
[C---:B------:R-:W-:Y:S02]  /*77b0*/  DFMA R24, R12.reuse, R234, R24 ;  /* 0x000000ea0c18722b */ /* 0x040fe40000000018 */
        /* <DEDUP_REMOVED lines=19> */
.L_x_180:
[----:B------:R-:W-:Y:S05]  /*78f0*/  BSYNC.RECONVERGENT B0 ;  /* 0x0000000000007941 */ /* 0x000fea0003800200 */
.L_x_179:
[----:B------:R-:W-:Y:S06]  /*7900*/  BAR.SYNC.DEFER_BLOCKING 0x0 ;  /* 0x0000000000007b1d */ /* 0x000fec0000010000 */
[----:B------:R-:W-:Y:S05]  /*7910*/  @P2 EXIT ;  /* 0x000000000000294d */ /* 0x000fea0003800000 */
[----:B0-----:R-:W-:Y:S01]  /*7920*/  IMAD.SHL.U32 R0, R241, 0x8, RZ ;  /* 0x00000008f1007824 */ /* 0x001fe200078e00ff */
[----:B------:R-:W0:Y:S04]  /*7930*/  LDCU.128 UR20, c[0x3][0x710] ;  /* 0x00c0e200ff1477ac */ /* 0x000e280008000c00 */
[----:B------:R-:W-:Y:S01]  /*7940*/  LOP3.LUT R0, R0, 0x38, RZ, 0xc0, !PT ;  /* 0x0000003800007812 */ /* 0x000fe200078ec0ff */
[----:B------:R-:W2:Y:S04]  /*7950*/  LDCU.128 UR32, c[0x3][0x8d0] ;  /* 0x00c11a00ff2077ac */ /* 0x000ea80008000c00 */
[----:B------:R-:W-:Y:S01]  /*7960*/  IMAD.IADD R0, R40, 0x1, R0 ;  /* 0x0000000128007824 */ /* 0x000fe200078e0200 */
[----:B------:R-:W3:Y:S04]  /*7970*/  LDCU.128 UR44, c[0x3][0x730] ;  /* 0x00c0e600ff2c77ac */ /* 0x000ee80008000c00 */
[----:B-1----:R-:W-:Y:S01]  /*7980*/  LDS.64 R8, [R0] ;  /* 0x0000000000087984 */ /* 0x002fe20000000a00 */
[----:B------:R-:W1:Y:S03]  /*7990*/  LDCU.128 UR28, c[0x3][0x8f0] ;  /* 0x00c11e00ff1c77ac */ /* 0x000e660008000c00 */
[----:B------:R-:W4:Y:S01]  /*79a0*/  LDS.64 R10, [R0+0x1c20] ;  /* 0x001c2000000a7984 */ /* 0x000f220000000a00 */
[----:B------:R-:W5:Y:S03]  /*79b0*/  LDCU.64 UR18, c[0x3][0x748] ;  /* 0x00c0e900ff1277ac */ /* 0x000f660008000a00 */
[----:B------:R-:W-:Y:S01]  /*79c0*/  LDS.64 R14, [R0+0x320] ;  /* 0x00032000000e7984 */ /* 0x000fe20000000a00 */
[----:B------:R-:W5:Y:S03]  /*79d0*/  LDCU.128 UR24, c[0x3][0x750] ;  /* 0x00c0ea00ff1877ac */ /* 0x000f660008000c00 */
[----:B------:R-:W0:Y:S01]  /*79e0*/  LDS.64 R16, [R0+0x1900] ;  /* 0x0019000000107984 */ /* 0x000e220000000a00 */
[----:B------:R-:W5:Y:S03]  /*79f0*/  LDCU.64 UR36, c[0x3][0x908] ;  /* 0x00c12100ff2477ac */ /* 0x000f660008000a00 */
[----:B------:R-:W-:Y:S01]  /*7a00*/  LDS.64 R18, [R0+0x640] ;  /* 0x0006400000127984 */ /* 0x000fe20000000a00 */
[----:B------:R-:W5:Y:S03]  /*7a10*/  LDCU.64 UR38, c[0x3][0x768] ;  /* 0x00c0ed00ff2677ac */ /* 0x000f660008000a00 */
[----:B------:R-:W3:Y:S01]  /*7a20*/  LDS.64 R20, [R0+0x15e0] ;  /* 0x0015e00000147984 */ /* 0x000ee20000000a00 */
[----:B------:R-:W5:Y:S03]  /*7a30*/  LDCU.64 UR40, c[0x3][0x928] ;  /* 0x00c12500ff2877ac */ /* 0x000f660008000a00 */
[----:B------:R-:W-:Y:S01]  /*7a40*/  LDS.64 R22, [R0+0x12c0] ;  /* 0x0012c00000167984 */ /* 0x000fe20000000a00 */
[----:B------:R-:W5:Y:S03]  /*7a50*/  LDCU.64 UR42, c[0x3][0x788] ;  /* 0x00c0f100ff2a77ac */ /* 0x000f660008000a00 */
[----:B------:R-:W-:Y:S01]  /*7a60*/  LDS.64 R24, [R0+0xfa0] ;  /* 0x000fa00000187984 */ /* 0x000fe20000000a00 */
[----:B----4-:R-:W-:-:S02]  /*7a70*/  DADD R12, R8, R10 ;  /* 0x00000000080c7229 */ /* 0x010fc4000000000a */
[----:B------:R-:W-:Y:S02]  /*7a80*/  DADD R8, R8, -R10 ;  /* 0x0000000008087229 */ /* 0x000fe4000000080a */
[C-C-:B0-----:R-:W-:Y:S02]  /*7a90*/  DADD R10, R14.reuse, R16.reuse ;  /* 0x000000000e0a7229 */ /* 0x141fe40000000010 */
[----:B------:R-:W-:Y:S01]  /*7aa0*/  DADD R14, R14, -R16 ;  /* 0x000000000e0e7229 */ /* 0x000fe20000000810 */
[----:B------:R-:W0:Y:S03]  /*7ab0*/  LDS.64 R16, [R0+0x960] ;  /* 0x0009600000107984 */ /* 0x000e260000000a00 */
[----:B------:R-:W-:Y:S02]  /*7ac0*/  DFMA R26, R8, R4, RZ ;  /* 0x00000004081a722b */ /* 0x000fe400000000ff */
[C---:B------:R-:W-:Y:S01]  /*7ad0*/  DFMA R246, R12.reuse, R246, RZ ;  /* 0x000000f60cf6722b */ /* 0x040fe200000000ff */
[----:B------:R-:W4:Y:S01]  /*7ae0*/  LDS.64 R4, [R0+0xc80] ;  /* 0x000c800000047984 */ /* 0x000f220000000a00 */
[----:B------:R-:W-:-:S02]  /*7af0*/  DFMA R30, R12, UR22, RZ ;  /* 0x000000160c1e7c2b */ /* 0x000fc400080000ff */
[----:B--2---:R-:W-:Y:S02]  /*7b00*/  DFMA R28, R8, UR32, RZ ;  /* 0x00000020081c7c2b */ /* 0x004fe400080000ff */
[----:B------:R-:W-:Y:S02]  /*7b10*/  DFMA R26, R14, R6, R26 ;  /* 0x000000060e1a722b */ /* 0x000fe4000000001a */
[----:B------:R-:W-:Y:S01]  /*7b20*/  DFMA R6, R12, UR20, RZ ;  /* 0x000000140c067c2b */ /* 0x000fe200080000ff */
[----:B------:R-:W2:Y:S01]  /*7b30*/  LDCU.128 UR20, c[0x3][0x770] ;  /* 0x00c0ee00ff1477ac */ /* 0x000ea20008000c00 */
[----:B------:R-:W-:Y:S02]  /*7b40*/  DFMA R32, R8, UR34, RZ ;  /* 0x0000002208207c2b */ /* 0x000fe400080000ff */
[----:B------:R-:W-:Y:S01]  /*7b50*/  DFMA R12, R12, UR4, RZ ;  /* 0x000000040c0c7c2b */ /* 0x000fe200080000ff */
[----:B------:R-:W2:Y:S01]  /*7b60*/  LDCU.128 UR32, c[0x3][0x910] ;  /* 0x00c12200ff2077ac */ /* 0x000ea20008000c00 */
[----:B------:R-:W-:-:S02]  /*7b70*/  DFMA R246, R10, R2, R246 ;  /* 0x000000020af6722b */ /* 0x000fc400000000f6 */
[----:B---3--:R-:W-:Y:S02]  /*7b80*/  DADD R2, R18, R20 ;  /* 0x0000000012027229 */ /* 0x008fe40000000014 */
[C---:B------:R-:W-:Y:S02]  /*7b90*/  DFMA R6, R10.reuse, UR44, R6 ;  /* 0x0000002c0a067c2b */ /* 0x040fe40008000006 */
[----:B------:R-:W-:Y:S01]  /*7ba0*/  DFMA R30, R10, UR46, R30 ;  /* 0x0000002e0a1e7c2b */ /* 0x000fe2000800001e */
[----:B------:R-:W3:Y:S01]  /*7bb0*/  LDCU.128 UR44, c[0x3][0x950] ;  /* 0x00c12a00ff2c77ac */ /* 0x000ee20008000c00 */
[C---:B-1----:R-:W-:Y:S02]  /*7bc0*/  DFMA R28, R14.reuse, UR28, R28 ;  /* 0x0000001c0e1c7c2b */ /* 0x042fe4000800001c */
[----:B------:R-:W-:Y:S01]  /*7bd0*/  DFMA R32, R14, UR30, R32 ;  /* 0x0000001e0e207c2b */ /* 0x000fe20008000020 */
[----:B------:R-:W1:Y:S01]  /*7be0*/  LDCU.128 UR28, c[0x3][0x930] ;  /* 0x00c12600ff1c77ac */ /* 0x000e620008000c00 */
[----:B------:R-:W-:-:S02]  /*7bf0*/  DFMA R12, R10, UR6, R12 ;  /* 0x000000060a0c7c2b */ /* 0x000fc4000800000c */
[----:B------:R-:W-:Y:S02]  /*7c00*/  DADD R18, R18, -R20 ;  /* 0x0000000012127229 */ /* 0x000fe40000000814 */
[C---:B-----5:R-:W-:Y:S01]  /*7c10*/  DFMA R246, R2.reuse, UR18, R246 ;  /* 0x0000001202f67c2b */ /* 0x060fe200080000f6 */
[----:B------:R-:W5:Y:S01]  /*7c20*/  LDCU.64 UR18, c[0x3][0x948] ;  /* 0x00c12900ff1277ac */ /* 0x000f620008000a00 */
[C---:B------:R-:W-:Y:S02]  /*7c30*/  DFMA R10, R2.reuse, UR24, R6 ;  /* 0x00000018020a7c2b */ /* 0x040fe40008000006 */
[C---:B------:R-:W-:Y:S01]  /*7c40*/  DFMA R30, R2.reuse, UR26, R30 ;  /* 0x0000001a021e7c2b */ /* 0x040fe2000800001e */
[----:B------:R-:W3:Y:S01]  /*7c50*/  LDCU.128 UR24, c[0x3][0x790] ;  /* 0x00c0f200ff1877ac */ /* 0x000ee20008000c00 */
[----:B------:R-:W-:Y:S02]  /*7c60*/  DFMA R12, R2, UR8, R12 ;  /* 0x00000008020c7c2b */ /* 0x000fe4000800000c */
[----:B0-----:R-:W-:-:S02]  /*7c70*/  DADD R2, R16, R22 ;  /* 0x0000000010027229 */ /* 0x001fc40000000016 */
[----:B------:R-:W-:Y:S02]  /*7c80*/  DADD R16, R16, -R22 ;  /* 0x0000000010107229 */ /* 0x000fe40000000816 */
[C---:B--2---:R-:W-:Y:S02]  /*7c90*/  DFMA R28, R18.reuse, UR32, R28 ;  /* 0x00000020121c7c2b */ /* 0x044fe4000800001c */
[C---:B------:R-:W-:Y:S02]  /*7ca0*/  DFMA R32, R18.reuse, UR34, R32 ;  /* 0x0000002212207c2b */ /* 0x040fe40008000020 */
[----:B------:R-:W-:Y:S02]  /*7cb0*/  DFMA R26, R18, UR36, R26 ;  /* 0x00000024121a7c2b */ /* 0x000fe4000800001a */
[----:B------:R-:W-:Y:S02]  /*7cc0*/  DFMA R8, R8, UR12, RZ ;  /* 0x0000000c08087c2b */ /* 0x000fe400080000ff */
[----:B----4-:R-:W-:-:S02]  /*7cd0*/  DADD R6, R4, R24 ;  /* 0x0000000004067229 */ /* 0x010fc40000000018 */
[----:B------:R-:W-:Y:S02]  /*7ce0*/  DADD R4, R4, -R24 ;  /* 0x0000000004047229 */ /* 0x000fe40000000818 */
[C---:B------:R-:W-:Y:S02]  /*7cf0*/  DFMA R10, R2.reuse, UR20, R10 ;  /* 0x00000014020a7c2b */ /* 0x040fe4000800000a */
[----:B------:R-:W-:Y:S02]  /*7d00*/  DFMA R30, R2, UR22, R30 ;  /* 0x00000016021e7c2b */ /* 0x000fe4000800001e */
[C---:B-1----:R-:W-:Y:S02]  /*7d10*/  DFMA R28, R16.reuse, UR28, R28 ;  /* 0x0000001c101c7c2b */ /* 0x042fe4000800001c */
[----:B------:R-:W-:Y:S02]  /*7d20*/  DFMA R32, R16, UR30, R32 ;  /* 0x0000001e10207c2b */ /* 0x000fe40008000020 */
[----:B------:R-:W-:-:S02]  /*7d30*/  DFMA R246, R2, UR38, R246 ;  /* 0x0000002602f67c2b */ /* 0x000fc400080000f6 */
[----:B------:R-:W-:Y:S02]  /*7d40*/  DFMA R26, R16, UR40, R26 ;  /* 0x00000028101a7c2b */ /* 0x000fe4000800001a */
[----:B------:R-:W-:Y:S02]  /*7d50*/  DFMA R8, R14, UR14, R8 ;  /* 0x0000000e0e087c2b */ /* 0x000fe40008000008 */
[C---:B---3--:R-:W-:Y:S02]  /*7d60*/  DFMA R10, R6.reuse, UR24, R10 ;  /* 0x00000018060a7c2b */ /* 0x048fe4000800000a */
[----:B------:R-:W-:Y:S02]  /*7d70*/  DFMA R30, R6, UR26, R30 ;  /* 0x0000001a061e7c2b */ /* 0x000fe4000800001e */
[C---:B------:R-:W-:Y:S02]  /*7d80*/  DFMA R28, R4.reuse, UR44, R28 ;  /* 0x0000002c041c7c2b */ /* 0x040fe4000800001c */
[----:B------:R-:W-:-:S02]  /*7d90*/  DFMA R32, R4, UR46, R32 ;  /* 0x0000002e04207c2b */ /* 0x000fc40008000020 */
[----:B------:R-:W-:Y:S02]  /*7da0*/  DFMA R246, R6, UR42, R246 ;  /* 0x0000002a06f67c2b */ /* 0x000fe400080000f6 */
[----:B-----5:R-:W-:Y:S02]  /*7db0*/  DFMA R26, R4, UR18, R26 ;  /* 0x00000012041a7c2b */ /* 0x020fe4000800001a */
[----:B------:R-:W-:Y:S02]  /*7dc0*/  DFMA R8, R18, UR16, R8 ;  /* 0x0000001012087c2b */ /* 0x000fe40008000008 */
[----:B------:R-:W-:Y:S01]  /*7dd0*/  DFMA R12, R2, UR10, R12 ;  /* 0x0000000a020c7c2b */ /* 0x000fe2000800000c */
[----:B------:R-:W-:Y:S10]  /*7de0*/  @!P0 EXIT ;  /* 0x000000000000894d */ /* 0x000ff40003800000 */
[----:B------:R-:W0:Y:S01]  /*7df0*/  LDC.64 R2, c[0x0][0x3c8] ;  /* 0x0000f200ff027b82 */ /* 0x000e220000000a00 */
[----:B------:R-:W-:Y:S01]  /*7e00*/  DFMA R8, R16, R244, R8 ;  /* 0x000000f41008722b */ /* 0x000fe20000000008 */
[----:B------:R-:W-:Y:S01]  /*7e10*/  LOP3.LUT R0, R241, 0x3f, RZ, 0xc0, !PT ;  /* 0x0000003ff1007812 */ /* 0x000fe200078ec0ff */
[----:B------:R-:W-:Y:S02]  /*7e20*/  DFMA R12, R6, R242, R12 ;  /* 0x000000f2060c722b */ /* 0x000fe4000000000c */
[----:B------:R-:W-:Y:S02]  /*7e30*/  DADD R16, R30, R32 ;  /* 0x000000001e107229 */ /* 0x000fe40000000020 */
[----:B------:R-:W-:Y:S01]  /*7e40*/  IMAD R181, R181, 0x200, R0 ;  /* 0x00000200b5b57824 */ /* 0x000fe200078e0200 */
[----:B------:R-:W-:Y:S02]  /*7e50*/  DADD R14, R10, R28 ;  /* 0x000000000a0e7229 */ /* 0x000fe4000000001c */
[----:B------:R-:W-:-:S02]  /*7e60*/  DFMA R8, R4, R234, R8 ;  /* 0x000000ea0408722b */ /* 0x000fc40000000008 */
[----:B------:R-:W-:Y:S02]  /*7e70*/  DADD R6, R246, R26 ;  /* 0x00000000f6067229 */ /* 0x000fe4000000001a */
[----:B------:R-:W-:Y:S02]  /*7e80*/  DADD R30, R30, -R32 ;  /* 0x000000001e1e7229 */ /* 0x000fe40000000820 */
[----:B------:R-:W-:Y:S02]  /*7e90*/  DADD R10, R10, -R28 ;  /* 0x000000000a0a7229 */ /* 0x000fe4000000081c */
[----:B------:R-:W-:Y:S02]  /*7ea0*/  DADD R4, R12, R8 ;  /* 0x000000000c047229 */ /* 0x000fe40000000008 */
        /* <DEDUP_REMOVED lines=12> */
.L_x_181:
        /* <DEDUP_REMOVED lines=9> */
.L_x_432:


//--------------------- .text._Z32massMatrixMultiplyConstantKernelILi8ELi9ELi2EEvidPKdS1_S1_S1_S1_S1_S1_Pd --------------------------
	.section	.text._Z32massMatrixMultiplyConstantKernelILi8ELi9ELi2EEvidPKdS1_S1_S1_S1_S1_S1_Pd,"ax",@progbits
	.align	128
        .global         _Z32massMatrixMultiplyConstantKernelILi8ELi9ELi2EEvidPKdS1_S1_S1_S1_S1_S1_Pd
        .type           _Z32massMatrixMultiplyConstantKernelILi8ELi9ELi2EEvidPKdS1_S1_S1_S1_S1_S1_Pd,@function
        .size           _Z32massMatrixMultiplyConstantKernelILi8ELi9ELi2EEvidPKdS1_S1_S1_S1_S1_S1_Pd,(.L_x_433 - _Z32massMatrixMultiplyConstantKernelILi8ELi9ELi2EEvidPKdS1_S1_S1_S1_S1_S1_Pd)
        .other          _Z32massMatrixMultiplyConstantKernelILi8ELi9ELi2EEvidPKdS1_S1_S1_S1_S1_S1_Pd,@"STO_CUDA_ENTRY STV_DEFAULT"
_Z32massMatrixMultiplyConstantKernelILi8ELi9ELi2EEvidPKdS1_S1_S1_S1_S1_S1_Pd:
.text._Z32massMatrixMultiplyConstantKernelILi8ELi9ELi2EEvidPKdS1_S1_S1_S1_S1_S1_Pd:
[----:B------:R-:W-:Y:S01]  /*0000*/  LDC R1, c[0x0][0x37c] ;  /* 0x0000df00ff017b82 */ /* 0x000fe20000000800 */
[----:B------:R-:W0:Y:S01]  /*0010*/  S2R R6, SR_TID.Y ;  /* 0x0000000000067919 */ /* 0x000e220000002200 */
[----:B------:R-:W1:Y:S06]  /*0020*/  LDCU UR4, c[0x0][0x380] ;  /* 0x00007000ff0477ac */ /* 0x000e6c0008000800 */
[----:B------:R-:W2:Y:S01]  /*0030*/  LDC.64 R108, c[0x0][0x390] ;  /* 0x0000e400ff6c7b82 */ /* 0x000ea20000000a00 */
[----:B------:R-:W0:Y:S01]  /*0040*/  S2R R3, SR_CTAID.X ;  /* 0x0000000000037919 */ /* 0x000e220000002500 */
[----:B------:R-:W3:Y:S01]  /*0050*/  LDCU.64 UR76, c[0x0][0x358] ;  /* 0x00006b00ff4c77ac */ /* 0x000ee20008000a00 */
[----:B------:R-:W4:Y:S05]  /*0060*/  S2R R0, SR_TID.X ;  /* 0x0000000000007919 */ /* 0x000f2a0000002100 */
[----:B------:R-:W3:Y:S01]  /*0070*/  LDC.64 R4, c[0x0][0x3a8] ;  /* 0x0000ea00ff047b82 */ /* 0x000ee20000000a00 */
[----:B0-----:R-:W-:Y:S01]  /*0080*/  IMAD R3, R3, 0x2, R6 ;  /* 0x0000000203037824 */ /* 0x001fe200078e0206 */
[----:B----4-:R-:W-:-:S03]  /*0090*/  LOP3.LUT R2, R0, 0xffff, RZ, 0xc0, !PT ;  /* 0x0000ffff00027812 */ /* 0x010fc600078ec0ff */
[C---:B------:R-:W-:Y:S01]  /*00a0*/  IMAD R7, R3.reuse, 0x13ef, R0 ;  /* 0x000013ef03077824 */ /* 0x040fe200078e0200 */
[C---:B-1----:R-:W-:Y:S01]  /*00b0*/  ISETP.GE.AND P0, PT, R3.reuse, UR4, PT ;  /* 0x0000000403007c0c */ /* 0x042fe2000bf06270 */
[C---:B---3--:R-:W-:Y:S01]  /*00c0*/  IMAD.WIDE.U32 R4, R0.reuse, 0x8, R4 ;  /* 0x0000000800047825 */ /* 0x048fe200078e0004 */
[----:B------:R-:W-:Y:S02]  /*00d0*/  ISETP.GE.AND P1, PT, R3, UR4, PT ;  /* 0x0000000403007c0c */ /* 0x000fe4000bf26270 */
[----:B------:R-:W-:Y:S01]  /*00e0*/  ISETP.LT.U32.AND P0, PT, R0, 0x40, !P0 ;  /* 0x000000400000780c */ /* 0x000fe20004701070 */
[----:B------:R-:W-:Y:S01]  /*00f0*/  IMAD R2, R2, 0x1c72, RZ ;  /* 0x00001c7202027824 */ /* 0x000fe200078e02ff */
[----:B------:R0:W3:Y:S01]  /*0100*/  LDG.E.64.CONSTANT R14, desc[UR76][R4.64] ;  /* 0x0000004c040e7981 */ /* 0x0000e2000c1e9b00 */
[----:B--2---:R-:W-:Y:S01]  /*0110*/  IMAD.WIDE R108, R7, 0x8, R108 ;  /* 0x00000008076c7825 */ /* 0x004fe200078e026c */
[----:B------:R-:W-:Y:S02]  /*0120*/  CS2R R34, SRZ ;  /* 0x0000000000227805 */ /* 0x000fe4000001ff00 */
[----:B------:R-:W-:-:S02]  /*0130*/  CS2R R30, SRZ ;  /* 0x00000000001e7805 */ /* 0x000fc4000001ff00 */
[----:B------:R-:W-:Y:S02]  /*0140*/  CS2R R22, SRZ ;  /* 0x0000000000167805 */ /* 0x000fe4000001ff00 */
[----:B------:R-:W-:Y:S02]  /*0150*/  CS2R R10, SRZ ;  /* 0x00000000000a7805 */ /* 0x000fe4000001ff00 */
[----:B------:R-:W-:Y:S01]  /*0160*/  CS2R R32, SRZ ;  /* 0x0000000000207805 */ /* 0x000fe2000001ff00 */
[----:B------:R-:W1:Y:S01]  /*0170*/  @P0 LDC.64 R16, c[0x0][0x3c0] ;  /* 0x0000f000ff100b82 */ /* 0x000e620000000a00 */
[----:B------:R-:W-:Y:S01]  /*0180*/  LOP3.LUT R7, R0, 0x7, RZ, 0xc0, !PT ;  /* 0x0000000700077812 */ /* 0x000fe200078ec0ff */
[----:B------:R2:W5:Y:S01]  /*0190*/  @!P1 LDG.E.64.CONSTANT R34, desc[UR76][R108.64] ;  /* 0x0000004c6c229981 */ /* 0x000562000c1e9b00 */
[----:B------:R-:W-:Y:S02]  /*01a0*/  SHF.R.U32.HI R13, RZ, 0x10, R2 ;  /* 0x00000010ff0d7819 */ /* 0x000fe40000011602 */
[----:B------:R-:W-:Y:S01]  /*01b0*/  @P0 LOP3.LUT R2, R7, 0x38, R0, 0xf8, !PT ;  /* 0x0000003807020812 */ /* 0x000fe200078ef800 */
[----:B------:R2:W5:Y:S04]  /*01c0*/  @!P1 LDG.E.64.CONSTANT R30, desc[UR76][R108.64+0x16c8] ;  /* 0x0016c84c6c1e9981 */ /* 0x000568000c1e9b00 */
[----:B------:R-:W-:Y:S01]  /*01d0*/  @P0 IMAD R9, R3, 0x200, R2 ;  /* 0x0000020003090824 */ /* 0x000fe200078e0202 */
[----:B------:R2:W5:Y:S04]  /*01e0*/  @!P1 LDG.E.64.CONSTANT R22, desc[UR76][R108.64+0x2d90] ;  /* 0x002d904c6c169981 */ /* 0x000568000c1e9b00 */
[----:B------:R2:W5:Y:S04]  /*01f0*/  @!P1 LDG.E.64.CONSTANT R10, desc[UR76][R108.64+0x4458] ;  /* 0x0044584c6c0a9981 */ /* 0x000568000c1e9b00 */
[----:B------:R2:W5:Y:S01]  /*0200*/  @!P1 LDG.E.64.CONSTANT R32, desc[UR76][R108.64+0x5b20] ;  /* 0x005b204c6c209981 */ /* 0x000562000c1e9b00 */
[----:B------:R-:W-:-:S02]  /*0210*/  MOV R25, 0x400 ;  /* 0x0000040000197802 */ /* 0x000fc40000000f00 */
[----:B0-----:R-:W-:Y:S01]  /*0220*/  PRMT R4, R13, 0x9910, RZ ;  /* 0x000099100d047816 */ /* 0x001fe200000000ff */
[----:B------:R-:W0:Y:S01]  /*0230*/  S2R R8, SR_CgaCtaId ;  /* 0x0000000000087919 */ /* 0x000e220000008800 */
[----:B-1----:R-:W-:Y:S01]  /*0240*/  @P0 IMAD.WIDE R16, R9, 0x8, R16 ;  /* 0x0000000809100825 */ /* 0x002fe200078e0210 */
[C---:B------:R-:W-:Y:S02]  /*0250*/  ISETP.GT.U32.AND P2, PT, R0.reuse, 0x3f, PT ;  /* 0x0000003f0000780c */ /* 0x040fe40003f44070 */
[----:B------:R-:W-:Y:S01]  /*0260*/  SHF.R.U32.HI R27, RZ, 0x3, R0 ;  /* 0x00000003ff1b7819 */ /* 0x000fe20000011600 */
[C---:B------:R-:W-:Y:S01]  /*0270*/  VIADD R5, R25.reuse, 0xa20 ;  /* 0x00000a2019057836 */ /* 0x040fe20000000000 */
[----:B------:R2:W5:Y:S01]  /*0280*/  @P0 LDG.E.64.CONSTANT R18, desc[UR76][R16.64] ;  /* 0x0000004c10120981 */ /* 0x000562000c1e9b00 */
        /* <DEDUP_REMOVED lines=11> */
[----:B------:R-:W-:Y:S01]  /*0340*/  IMAD R12, R6, 0x16c8, R21 ;  /* 0x000016c8060c7824 */ /* 0x000fe200078e0215 */
[----:B------:R-:W-:Y:S01]  /*0350*/  LEA R20, R8, R5, 0x18 ;  /* 0x0000000508147211 */ /* 0x000fe200078ec0ff */
[----:B------:R-:W-:Y:S02]  /*0360*/  IMAD R5, R4, 0x9, RZ ;  /* 0x0000000904057824 */ /* 0x000fe400078e02ff */
[----:B------:R-:W-:Y:S02]  /*0370*/  IMAD R2, R27, 0x48, R12 ;  /* 0x000000481b027824 */ /* 0x000fe400078e020c */
[----:B------:R-:W-:Y:S02]  /*0380*/  IMAD.MOV R5, RZ, RZ, -R5 ;  /* 0x000000ffff057224 */ /* 0x000fe400078e0a05 */
[----:B------:R-:W-:-:S02]  /*0390*/  IMAD R9, R0, 0x8, R20 ;  /* 0x0000000800097824 */ /* 0x000fc400078e0214 */
[----:B------:R-:W-:Y:S01]  /*03a0*/  IMAD R4, R27, 0x240, R2 ;  /* 0x000002401b047824 */ /* 0x000fe200078e0202 */
[----:B------:R-:W-:-:S05]  /*03b0*/  PRMT R39, R5, 0x7710, RZ ;  /* 0x0000771005277816 */ /* 0x000fca00000000ff */
[----:B------:R-:W-:Y:S02]  /*03c0*/  IMAD.IADD R39, R39, 0x1, R0 ;  /* 0x0000000127277824 */ /* 0x000fe400078e0200 */
[----:B------:R-:W-:Y:S02]  /*03d0*/  IMAD R26, R13, 0x288, R12 ;  /* 0x000002880d1a7824 */ /* 0x000fe400078e020c */
[----:B------:R-:W-:Y:S01]  /*03e0*/  IMAD R5, R7, 0x8, R4 ;  /* 0x0000000807057824 */ /* 0x000fe200078e0204 */
[----:B------:R-:W-:Y:S01]  /*03f0*/  LOP3.LUT R39, R39, 0xffff, RZ, 0xc0, !PT ;  /* 0x0000ffff27277812 */ /* 0x000fe200078ec0ff */
[----:B---3--:R2:W-:Y:S01]  /*0400*/  STS.64 [R9], R14 ;  /* 0x0000000e09007388 */ /* 0x0085e20000000a00 */
[----:B------:R-:W-:Y:S06]  /*0410*/  BAR.SYNC.DEFER_BLOCKING 0x0 ;  /* 0x0000000000007b1d */ /* 0x000fec0000010000 */
[----:B------:R-:W-:Y:S05]  /*0420*/  @P2 BRA `(.L_x_183) ;  /* 0x00000004005c2947 */ /* 0x000fea0003800000 */
[----:B------:R-:W0:Y:S01]  /*0430*/  LDCU.128 UR68, c[0x3][0x720] ;  /* 0x00c0e400ff4477ac */ /* 0x000e220008000c00 */
[C-C-:B--2--5:R-:W-:Y:S01]  /*0440*/  DADD R14, R18.reuse, R48.reuse ;  /* 0x00000000120e7229 */ /* 0x164fe20000000030 */
        /* <DEDUP_REMOVED lines=19> */
[----:B---3--:R-:W-:Y:S01]  /*0580*/  DFMA R52, R14, UR40, RZ ;  /* 0x000000280e347c2b */ /* 0x008fe200080000ff */
[----:B------:R-:W3:Y:S01]  /*0590*/  LDCU.128 UR52, c[0x3][0x920] ;  /* 0x00c12400ff3477ac */ /* 0x000ee20008000c00 */
[C---:B------:R-:W-:Y:S02]  /*05a0*/  DFMA R58, R16.reuse, UR46, R56 ;  /* 0x0000002e103a7c2b */ /* 0x040fe40008000038 */
[----:B------:R-:W-:Y:S01]  /*05b0*/  DFMA R48, R16, UR66, R48 ;  /* 0x0000004210307c2b */ /* 0x000fe20008000030 */
[----:B------:R-:W3:Y:S01]  /*05c0*/  LDCU.128 UR60, c[0x3][0x940] ;  /* 0x00c12800ff3c77ac */ /* 0x000ee20008000c00 */
[----:B----4-:R-:W-:Y:S02]  /*05d0*/  DFMA R60, R14, UR56, RZ ;  /* 0x000000380e3c7c2b */ /* 0x010fe400080000ff */
[----:B------:R-:W-:Y:S01]  /*05e0*/  DFMA R54, R16, UR42, R52 ;  /* 0x0000002a10367c2b */ /* 0x000fe20008000034 */
[----:B------:R-:W4:Y:S01]  /*05f0*/  LDCU.128 UR44, c[0x3][0x790] ;  /* 0x00c0f200ff2c77ac */ /* 0x000f220008000c00 */
[----:B0-----:R-:W-:-:S02]  /*0600*/  DFMA R14, R18, UR24, RZ ;  /* 0x00000018120e7c2b */ /* 0x001fc400080000ff */
[----:B-1----:R-:W-:Y:S01]  /*0610*/  DFMA R42, R18, UR28, RZ ;  /* 0x0000001c122a7c2b */ /* 0x002fe200080000ff */
[----:B------:R-:W0:Y:S01]  /*0620*/  LDCU.128 UR68, c[0x3][0x950] ;  /* 0x00c12a00ff4477ac */ /* 0x000e220008000c00 */
[----:B------:R-:W-:Y:S02]  /*0630*/  DFMA R60, R16, UR58, R60 ;  /* 0x0000003a103c7c2b */ /* 0x000fe4000800003c */
[----:B--2---:R-:W-:Y:S01]  /*0640*/  DFMA R52, R18, UR48, RZ ;  /* 0x0000003012347c2b */ /* 0x004fe200080000ff */
[----:B------:R-:W1:Y:S01]  /*0650*/  LDCU.128 UR16, c[0x3][0x710] ;  /* 0x00c0e200ff1077ac */ /* 0x000e620008000c00 */
[----:B------:R-:W-:Y:S02]  /*0660*/  DFMA R14, R28, UR26, R14 ;  /* 0x0000001a1c0e7c2b */ /* 0x000fe4000800000e */
[----:B---3--:R-:W-:Y:S01]  /*0670*/  DFMA R56, R18, UR52, RZ ;  /* 0x0000003412387c2b */ /* 0x008fe200080000ff */
[----:B------:R-:W2:Y:S01]  /*0680*/  LDCU.128 UR20, c[0x3][0x8d0] ;  /* 0x00c11a00ff1477ac */ /* 0x000ea20008000c00 */
[----:B------:R-:W-:-:S02]  /*0690*/  DFMA R42, R28, UR30, R42 ;  /* 0x0000001e1c2a7c2b */ /* 0x000fc4000800002a */
[----:B------:R-:W-:Y:S01]  /*06a0*/  DFMA R18, R18, UR60, RZ ;  /* 0x0000003c12127c2b */ /* 0x000fe200080000ff */
[----:B------:R-:W3:Y:S01]  /*06b0*/  LDCU.128 UR32, c[0x3][0x730] ;  /* 0x00c0e600ff2077ac */ /* 0x000ee20008000c00 */
[C---:B------:R-:W-:Y:S02]  /*06c0*/  DFMA R52, R28.reuse, UR50, R52 ;  /* 0x000000321c347c2b */ /* 0x040fe40008000034 */
[----:B------:R-:W-:Y:S01]  /*06d0*/  DFMA R56, R28, UR54, R56 ;  /* 0x000000361c387c2b */ /* 0x000fe20008000038 */
[----:B------:R-:W3:Y:S01]  /*06e0*/  LDCU.128 UR36, c[0x3][0x8f0] ;  /* 0x00c11e00ff2477ac */ /* 0x000ee20008000c00 */
[----:B----4-:R-:W-:Y:S02]  /*06f0*/  DFMA R60, R46, UR44, R60 ;  /* 0x0000002c2e3c7c2b */ /* 0x010fe4000800003c */
[----:B------:R-:W-:Y:S01]  /*0700*/  DFMA R18, R28, UR62, R18 ;  /* 0x0000003e1c127c2b */ /* 0x000fe20008000012 */
[----:B------:R-:W4:Y:S01]  /*0710*/  LDCU.128 UR8, c[0x3][0x750] ;  /* 0x00c0ea00ff0877ac */ /* 0x000f220008000c00 */
[----:B-1----:R-:W-:Y:S01]  /*0720*/  DFMA R48, R46, UR16, R48 ;  /* 0x000000102e307c2b */ /* 0x002fe20008000030 */
[----:B------:R-:W1:Y:S03]  /*0730*/  LDCU.128 UR12, c[0x3][0x910] ;  /* 0x00c12200ff0c77ac */ /* 0x000e660008000c00 */
[----:B------:R-:W-:-:S02]  /*0740*/  DFMA R60, R44, UR46, R60 ;  /* 0x0000002e2c3c7c2b */ /* 0x000fc4000800003c */
[C---:B0-----:R-:W-:Y:S01]  /*0750*/  DFMA R18, R36.reuse, UR68, R18 ;  /* 0x0000004424127c2b */ /* 0x041fe20008000012 */
[----:B------:R-:W0:Y:S01]  /*0760*/  LDCU.128 UR64, c[0x3][0x770] ;  /* 0x00c0ee00ff4077ac */ /* 0x000e220008000c00 */
[----:B--2---:R-:W-:Y:S02]  /*0770*/  DFMA R14, R36, UR20, R14 ;  /* 0x00000014240e7c2b */ /* 0x004fe4000800000e */
[----:B---3--:R-:W-:Y:S01]  /*0780*/  DFMA R50, R46, UR32, R50 ;  /* 0x000000202e327c2b */ /* 0x008fe20008000032 */
[----:B------:R-:W2:Y:S01]  /*0790*/  LDCU.128 UR40, c[0x3][0x930] ;  /* 0x00c12600ff2877ac */ /* 0x000ea20008000c00 */
[----:B------:R-:W-:Y:S02]  /*07a0*/  DFMA R48, R44, UR18, R48 ;  /* 0x000000122c307c2b */ /* 0x000fe40008000030 */
[----:B------:R-:W-:Y:S02]  /*07b0*/  DFMA R42, R36, UR36, R42 ;  /* 0x00000024242a7c2b */ /* 0x000fe4000800002a */
[----:B------:R-:W-:-:S02]  /*07c0*/  DFMA R18, R40, UR70, R18 ;  /* 0x0000004628127c2b */ /* 0x000fc40008000012 */
[----:B----4-:R-:W-:Y:S02]  /*07d0*/  DFMA R54, R46, UR8, R54 ;  /* 0x000000082e367c2b */ /* 0x010fe40008000036 */
[----:B------:R-:W-:Y:S02]  /*07e0*/  DFMA R50, R44, UR34, R50 ;  /* 0x000000222c327c2b */ /* 0x000fe40008000032 */
[----:B-1----:R-:W-:Y:S02]  /*07f0*/  DFMA R52, R36, UR12, R52 ;  /* 0x0000000c24347c2b */ /* 0x002fe40008000034 */
[----:B------:R-:W-:Y:S02]  /*0800*/  DFMA R14, R40, UR22, R14 ;  /* 0x00000016280e7c2b */ /* 0x000fe4000800000e */
[----:B0-----:R-:W-:Y:S02]  /*0810*/  DFMA R58, R46, UR64, R58 ;  /* 0x000000402e3a7c2b */ /* 0x001fe4000800003a */
[----:B------:R-:W-:-:S02]  /*0820*/  DFMA R54, R44, UR10, R54 ;  /* 0x0000000a2c367c2b */ /* 0x000fc40008000036 */
[----:B--2---:R-:W-:Y:S02]  /*0830*/  DFMA R56, R36, UR40, R56 ;  /* 0x0000002824387c2b */ /* 0x004fe40008000038 */
[----:B------:R-:W-:Y:S02]  /*0840*/  DFMA R42, R40, UR38, R42 ;  /* 0x00000026282a7c2b */ /* 0x000fe4000800002a */
[----:B------:R-:W-:Y:S02]  /*0850*/  DFMA R58, R44, UR66, R58 ;  /* 0x000000422c3a7c2b */ /* 0x000fe4000800003a */
        /* <DEDUP_REMOVED lines=20> */
.L_x_183:
[----:B------:R-:W-:Y:S05]  /*09a0*/  BSYNC.RECONVERGENT B0 ;  /* 0x0000000000007941 */ /* 0x000fea0003800200 */
.L_x_182:
[----:B------:R-:W-:Y:S01]  /*09b0*/  BAR.SYNC.DEFER_BLOCKING 0x0 ;  /* 0x0000000000007b1d */ /* 0x000fe20000010000 */
[----:B------:R-:W-:-:S05]  /*09c0*/  IMAD R4, R39, 0x48, R26 ;  /* 0x0000004827047824 */ /* 0x000fca00078e021a */
[----:B------:R-:W-:Y:S04]  /*09d0*/  BSSY.RECONVERGENT B0, `(.L_x_184) ;  /* 0x0000060000007945 */ /* 0x000fe80003800200 */
[----:B------:R-:W-:Y:S05]  /*09e0*/  @P3 BRA `(.L_x_185) ;  /* 0x0000000400783947 */ /* 0x000fea0003800000 */
[----:B0-2---:R-:W-:Y:S01]  /*09f0*/  LDS.64 R14, [R5] ;  /* 0x00000000050e7984 */ /* 0x005fe20000000a00 */
        /* <DEDUP_REMOVED lines=22> */
[----:B----4-:R-:W-:Y:S01]  /*0b60*/  DADD R40, R28, R36 ;  /* 0x000000001c287229 */ /* 0x010fe20000000024 */
[----:B------:R-:W4:Y:S02]  /*0b70*/  LDCU.128 UR20, c[0x3][0x8f0] ;  /* 0x00c11e00ff1477ac */ /* 0x000f240008000c00 */
[----:B0-----:R-:W-:-:S02]  /*0b80*/  DFMA R48, R18, UR44, RZ ;  /* 0x0000002c12307c2b */ /* 0x001fc400080000ff */
[----:B------:R-:W-:Y:S02]  /*0b90*/  DADD R28, R28, -R36 ;  /* 0x000000001c1c7229 */ /* 0x000fe40000000824 */
[C---:B--2---:R-:W-:Y:S02]  /*0ba0*/  DFMA R36, R18.reuse, UR52, RZ ;  /* 0x0000003412247c2b */ /* 0x044fe400080000ff */
[----:B---3--:R-:W-:Y:S02]  /*0bb0*/  DFMA R52, R18, UR56, RZ ;  /* 0x0000003812347c2b */ /* 0x008fe400080000ff */
[----:B------:R-:W-:Y:S01]  /*0bc0*/  DFMA R48, R40, UR46, R48 ;  /* 0x0000002e28307c2b */ /* 0x000fe20008000030 */
[----:B------:R-:W0:Y:S01]  /*0bd0*/  LDCU.128 UR44, c[0x3][0x940] ;  /* 0x00c12800ff2c77ac */ /* 0x000e220008000c00 */
[C---:B------:R-:W-:Y:S02]  /*0be0*/  DFMA R54, R18.reuse, UR60, RZ ;  /* 0x0000003c12367c2b */ /* 0x040fe400080000ff */
[----:B------:R-:W-:-:S02]  /*0bf0*/  DFMA R58, R18, UR8, RZ ;  /* 0x00000008123a7c2b */ /* 0x000fc400080000ff */
[----:B------:R-:W-:Y:S02]  /*0c00*/  DFMA R18, R14, UR12, RZ ;  /* 0x0000000c0e127c2b */ /* 0x000fe400080000ff */
[C---:B------:R-:W-:Y:S01]  /*0c10*/  DFMA R52, R40.reuse, UR58, R52 ;  /* 0x0000003a28347c2b */ /* 0x040fe20008000034 */
[----:B------:R-:W2:Y:S01]  /*0c20*/  LDCU.128 UR56, c[0x3][0x770] ;  /* 0x00c0ee00ff3877ac */ /* 0x000ea20008000c00 */
[C---:B------:R-:W-:Y:S02]  /*0c30*/  DFMA R50, R40.reuse, UR54, R36 ;  /* 0x0000003628327c2b */ /* 0x040fe40008000024 */
[----:B------:R-:W-:Y:S01]  /*0c40*/  DFMA R60, R40, UR10, R58 ;  /* 0x0000000a283c7c2b */ /* 0x000fe2000800003a */
[----:B------:R-:W3:Y:S01]  /*0c50*/  LDCU.128 UR52, c[0x3][0x910] ;  /* 0x00c12200ff3477ac */ /* 0x000ee20008000c00 */
[----:B------:R-:W-:Y:S02]  /*0c60*/  DFMA R18, R28, UR14, R18 ;  /* 0x0000000e1c127c2b */ /* 0x000fe40008000012 */
[----:B------:R-:W-:Y:S01]  /*0c70*/  DFMA R56, R40, UR62, R54 ;  /* 0x0000003e28387c2b */ /* 0x000fe20008000036 */
[----:B------:R-:W4:Y:S01]  /*0c80*/  LDCU.128 UR12, c[0x3][0x790] ;  /* 0x00c0f200ff0c77ac */ /* 0x000f220008000c00 */
[----:B------:R-:W-:-:S02]  /*0c90*/  DFMA R36, R14, UR28, RZ ;  /* 0x0000001c0e247c2b */ /* 0x000fc400080000ff */
[C---:B------:R-:W-:Y:S01]  /*0ca0*/  DFMA R40, R14.reuse, UR16, RZ ;  /* 0x000000100e287c2b */ /* 0x040fe200080000ff */
[----:B------:R-:W3:Y:S01]  /*0cb0*/  LDCU.128 UR8, c[0x3][0x930] ;  /* 0x00c12600ff0877ac */ /* 0x000ee20008000c00 */
        /* <DEDUP_REMOVED lines=11> */
[----:B-1----:R-:W-:-:S02]  /*0d70*/  DFMA R52, R14, UR48, R52 ;  /* 0x000000300e347c2b */ /* 0x002fc40008000034 */
[C---:B--2---:R-:W-:Y:S02]  /*0d80*/  DFMA R56, R14.reuse, UR56, R56 ;  /* 0x000000380e387c2b */ /* 0x044fe40008000038 */
[----:B----4-:R-:W-:Y:S02]  /*0d90*/  DFMA R60, R14, UR12, R60 ;  /* 0x0000000c0e3c7c2b */ /* 0x010fe4000800003c */
[C-C-:B------:R-:W-:Y:S02]  /*0da0*/  DADD R14, R16.reuse, R46.reuse ;  /* 0x00000000100e7229 */ /* 0x140fe4000000002e */
[----:B------:R-:W-:Y:S02]  /*0db0*/  DADD R16, R16, -R46 ;  /* 0x0000000010107229 */ /* 0x000fe4000000082e */
[C---:B------:R-:W-:Y:S02]  /*0dc0*/  DFMA R18, R42.reuse, UR24, R18 ;  /* 0x000000182a127c2b */ /* 0x040fe40008000012 */
[----:B------:R-:W-:-:S02]  /*0dd0*/  DFMA R36, R42, UR20, R36 ;  /* 0x000000142a247c2b */ /* 0x000fc40008000024 */
[C---:B---3--:R-:W-:Y:S02]  /*0de0*/  DFMA R40, R42.reuse, UR52, R40 ;  /* 0x000000342a287c2b */ /* 0x048fe40008000028 */
[C---:B------:R-:W-:Y:S02]  /*0df0*/  DFMA R54, R42.reuse, UR8, R54 ;  /* 0x000000082a367c2b */ /* 0x040fe40008000036 */
[----:B0-----:R-:W-:Y:S02]  /*0e00*/  DFMA R58, R42, UR60, R58 ;  /* 0x0000003c2a3a7c2b */ /* 0x001fe4000800003a */
[C---:B------:R-:W-:Y:S02]  /*0e10*/  DFMA R48, R14.reuse, UR38, R48 ;  /* 0x000000260e307c2b */ /* 0x040fe40008000030 */
[C---:B------:R-:W-:Y:S02]  /*0e20*/  DFMA R50, R14.reuse, UR34, R50 ;  /* 0x000000220e327c2b */ /* 0x040fe40008000032 */
[----:B------:R-:W-:-:S02]  /*0e30*/  DFMA R52, R14, UR50, R52 ;  /* 0x000000320e347c2b */ /* 0x000fc40008000034 */
[----:B------:R-:W-:Y:S02]  /*0e40*/  DFMA R56, R14, UR58, R56 ;  /* 0x0000003a0e387c2b */ /* 0x000fe40008000038 */
        /* <DEDUP_REMOVED lines=24> */
.L_x_185:
[----:B------:R-:W-:Y:S05]  /*0fd0*/  BSYNC.RECONVERGENT B0 ;  /* 0x0000000000007941 */ /* 0x000fea0003800200 */
.L_x_184:
[----:B------:R-:W-:Y:S01]  /*0fe0*/  BAR.SYNC.DEFER_BLOCKING 0x0 ;  /* 0x0000000000007b1d */ /* 0x000fe20000010000 */
[----:B01---5:R-:W-:-:S05]  /*0ff0*/  CS2R R28, SRZ ;  /* 0x00000000001c7805 */ /* 0x023fca000001ff00 */
[----:B------:R-:W0:Y:S01]  /*1000*/  LDCU.128 UR8, c[0x3][0x700] ;  /* 0x00c0e000ff0877ac */ /* 0x000e220008000c00 */
[----:B------:R-:W3:Y:S01]  /*1010*/  @!P1 LDG.E.64.CONSTANT R28, desc[UR76][R108.64+0x88b0] ;  /* 0x0088b04c6c1c9981 */ /* 0x000ee2000c1e9b00 */
[----:B------:R-:W1:Y:S01]  /*1020*/  LDCU.128 UR36, c[0x3][0x780] ;  /* 0x00c0f000ff2477ac */ /* 0x000e620008000c00 */
[----:B------:R-:W4:Y:S01]  /*1030*/  LDCU.128 UR32, c[0x3][0x760] ;  /* 0x00c0ec00ff2077ac */ /* 0x000f220008000c00 */
[----:B------:R-:W4:Y:S01]  /*1040*/  LDCU.128 UR72, c[0x3][0x920] ;  /* 0x00c12400ff4877ac */ /* 0x000f220008000c00 */
[----:B------:R-:W4:Y:S01]  /*1050*/  LDCU.128 UR16, c[0x3][0x720] ;  /* 0x00c0e400ff1077ac */ /* 0x000f220008000c00 */
[----:B--2---:R-:W-:Y:S01]  /*1060*/  LDS.64 R14, [R4] ;  /* 0x00000000040e7984 */ /* 0x004fe20000000a00 */
[----:B------:R-:W2:Y:S03]  /*1070*/  LDCU.128 UR24, c[0x3][0x740] ;  /* 0x00c0e800ff1877ac */ /* 0x000ea60008000c00 */
[----:B------:R-:W0:Y:S01]  /*1080*/  LDS.64 R16, [R4+0x38] ;  /* 0x0000380004107984 */ /* 0x000e220000000a00 */
[----:B------:R-:W2:Y:S03]  /*1090*/  LDCU.128 UR4, c[0x3][0x940] ;  /* 0x00c12800ff0477ac */ /* 0x000ea60008000c00 */
[----:B------:R-:W-:Y:S01]  /*10a0*/  LDS.64 R40, [R4+0x8] ;  /* 0x0000080004287984 */ /* 0x000fe20000000a00 */
[----:B------:R-:W2:Y:S03]  /*10b0*/  LDCU.128 UR12, c[0x3][0x8c0] ;  /* 0x00c11800ff0c77ac */ /* 0x000ea60008000c00 */
[----:B------:R-:W1:Y:S01]  /*10c0*/  LDS.64 R42, [R4+0x30] ;  /* 0x00003000042a7984 */ /* 0x000e620000000a00 */
        /* <DEDUP_REMOVED lines=11> */
[----:B0-----:R-:W-:-:S02]  /*1180*/  DADD R18, R14, R16 ;  /* 0x000000000e127229 */ /* 0x001fc40000000010 */
[----:B------:R-:W-:Y:S01]  /*1190*/  DADD R36, R14, -R16 ;  /* 0x000000000e247229 */ /* 0x000fe20000000810 */
[----:B------:R-:W0:Y:S01]  /*11a0*/  LDCU.128 UR44, c[0x3][0x8f0] ;  /* 0x00c11e00ff2c77ac */ /* 0x000e220008000c00 */
[----:B------:R-:W0:Y:S01]  /*11b0*/  LDCU.128 UR40, c[0x3][0x910] ;  /* 0x00c12200ff2877ac */ /* 0x000e220008000c00 */
[C-C-:B-1----:R-:W-:Y:S02]  /*11c0*/  DADD R44, R40.reuse, R42.reuse ;  /* 0x00000000282c7229 */ /* 0x142fe4000000002a */
[----:B------:R-:W-:Y:S02]  /*11d0*/  DADD R40, R40, -R42 ;  /* 0x0000000028287229 */ /* 0x000fe4000000082a */
[C---:B------:R-:W-:Y:S01]  /*11e0*/  DFMA R16, R18.reuse, UR8, RZ ;  /* 0x0000000812107c2b */ /* 0x040fe200080000ff */
[----:B------:R-:W1:Y:S01]  /*11f0*/  LDS.64 R42, [R4+0x18] ;  /* 0x00001800042a7984 */ /* 0x000e620000000a00 */
[----:B------:R-:W-:Y:S01]  /*1200*/  IMAD.U32 R14, RZ, RZ, UR36 ;  /* 0x00000024ff0e7e24 */ /* 0x000fe2000f8e00ff */
[C---:B----4-:R-:W-:Y:S01]  /*1210*/  DFMA R62, R18.reuse, UR32, RZ ;  /* 0x00000020123e7c2b */ /* 0x050fe200080000ff */
[----:B------:R-:W-:Y:S01]  /*1220*/  IMAD.U32 R15, RZ, RZ, UR37 ;  /* 0x00000025ff0f7e24 */ /* 0x000fe2000f8e00ff */
[----:B------:R-:W-:-:S03]  /*1230*/  DFMA R54, R18, UR16, RZ ;  /* 0x0000001012367c2b */ /* 0x000fc600080000ff */
[----:B------:R-:W-:Y:S01]  /*1240*/  DFMA R52, R44, UR10, R16 ;  /* 0x0000000a2c347c2b */ /* 0x000fe20008000010 */
[----:B------:R-:W-:Y:S01]  /*1250*/  IMAD R24, R39, 0x8, R20 ;  /* 0x0000000827187824 */ /* 0x000fe200078e0214 */
[----:B--2---:R-:W-:Y:S01]  /*1260*/  DFMA R58, R18, UR24, RZ ;  /* 0x00000018123a7c2b */ /* 0x004fe200080000ff */
[----:B------:R-:W-:Y:S01]  /*1270*/  IMAD.U32 R16, RZ, RZ, UR72 ;  /* 0x00000048ff107e24 */ /* 0x000fe2000f8e00ff */
[----:B------:R-:W-:Y:S01]  /*1280*/  DFMA R64, R44, UR34, R62 ;  /* 0x000000222c407c2b */ /* 0x000fe2000800003e */
[----:B------:R-:W-:Y:S01]  /*1290*/  IMAD.U32 R17, RZ, RZ, UR73 ;  /* 0x00000049ff117e24 */ /* 0x000fe2000f8e00ff */
[----:B------:R-:W-:Y:S01]  /*12a0*/  DFMA R18, R18, R14, RZ ;  /* 0x0000000e1212722b */ /* 0x000fe200000000ff */
[----:B------:R-:W-:Y:S01]  /*12b0*/  IMAD R7, R13, -0x240, R26 ;  /* 0xfffffdc00d077824 */ /* 0x000fe200078e021a */
[----:B------:R-:W-:Y:S01]  /*12c0*/  DFMA R56, R44, UR18, R54 ;  /* 0x000000122c387c2b */ /* 0x000fe20008000036 */
[----:B------:R-:W-:Y:S02]  /*12d0*/  IMAD R80, R39, 0x40, R24 ;  /* 0x0000004027507824 */ /* 0x000fe400078e0218 */
[----:B------:R-:W-:Y:S01]  /*12e0*/  IMAD R38, R13, 0x48, R20 ;  /* 0x000000480d267824 */ /* 0x000fe200078e0214 */
[----:B------:R-:W-:Y:S01]  /*12f0*/  DFMA R62, R36, R16, RZ ;  /* 0x00000010243e722b */ /* 0x000fe200000000ff */
[----:B------:R-:W-:Y:S01]  /*1300*/  IMAD R12, R39, 0x8, R12 ;  /* 0x00000008270c7824 */ /* 0x000fe200078e020c */
[----:B------:R-:W-:Y:S01]  /*1310*/  DFMA R68, R44, UR38, R18 ;  /* 0x000000262c447c2b */ /* 0x000fe20008000012 */
[----:B------:R-:W2:Y:S01]  /*1320*/  LDCU.128 UR36, c[0x3][0x950] ;  /* 0x00c12a00ff2477ac */ /* 0x000ea20008000c00 */
[----:B------:R-:W-:-:S02]  /*1330*/  IMAD.U32 R18, RZ, RZ, UR4 ;  /* 0x00000004ff127e24 */ /* 0x000fc4000f8e00ff */
[----:B------:R-:W-:Y:S01]  /*1340*/  IMAD.U32 R19, RZ, RZ, UR5 ;  /* 0x00000005ff137e24 */ /* 0x000fe2000f8e00ff */
[----:B------:R-:W-:Y:S01]  /*1350*/  DFMA R60, R44, UR26, R58 ;  /* 0x0000001a2c3c7c2b */ /* 0x000fe2000800003a */
[----:B------:R-:W-:Y:S01]  /*1360*/  IMAD R5, R39, 0x8, R7 ;  /* 0x0000000827057824 */ /* 0x000fe200078e0207 */
[----:B------:R-:W-:Y:S01]  /*1370*/  DFMA R62, R40, UR74, R62 ;  /* 0x0000004a283e7c2b */ /* 0x000fe2000800003e */
[----:B------:R-:W4:Y:S01]  /*1380*/  LDCU.128 UR72, c[0x3][0x930] ;  /* 0x00c12600ff4877ac */ /* 0x000f220008000c00 */
[C---:B------:R-:W-:Y:S02]  /*1390*/  DFMA R44, R36.reuse, UR12, RZ ;  /* 0x0000000c242c7c2b */ /* 0x040fe400080000ff */
[C---:B------:R-:W-:Y:S01]  /*13a0*/  DFMA R54, R36.reuse, UR20, RZ ;  /* 0x0000001424367c2b */ /* 0x040fe200080000ff */
[----:B------:R-:W-:Y:S01]  /*13b0*/  LEA R9, R8, R25, 0x18 ;  /* 0x0000001908097211 */ /* 0x000fe200078ec0ff */
[C---:B------:R-:W-:Y:S01]  /*13c0*/  DFMA R58, R36.reuse, UR28, RZ ;  /* 0x0000001c243a7c2b */ /* 0x040fe200080000ff */
[----:B------:R-:W-:Y:S01]  /*13d0*/  CS2R R144, SRZ ;  /* 0x0000000000907805 */ /* 0x000fe2000001ff00 */
[----:B------:R-:W-:Y:S01]  /*13e0*/  DFMA R66, R36, R18, RZ ;  /* 0x000000122442722b */ /* 0x000fe200000000ff */
[----:B------:R-:W-:Y:S01]  /*13f0*/  CS2R R146, SRZ ;  /* 0x0000000000927805 */ /* 0x000fe2000001ff00 */
[----:B------:R-:W-:Y:S01]  /*1400*/  DADD R36, R46, R48 ;  /* 0x000000002e247229 */ /* 0x000fe20000000030 */
[----:B------:R-:W-:Y:S01]  /*1410*/  CS2R R82, SRZ ;  /* 0x0000000000527805 */ /* 0x000fe2000001ff00 */
[C---:B------:R-:W-:Y:S01]  /*1420*/  DFMA R44, R40.reuse, UR14, R44 ;  /* 0x0000000e282c7c2b */ /* 0x040fe2000800002c */
[----:B------:R-:W3:Y:S01]  /*1430*/  @!P1 LDG.E.64.CONSTANT R144, desc[UR76][R108.64+0x71e8] ;  /* 0x0071e84c6c909981 */ /* 0x000ee2000c1e9b00 */
[C---:B------:R-:W-:Y:S01]  /*1440*/  DFMA R54, R40.reuse, UR22, R54 ;  /* 0x0000001628367c2b */ /* 0x040fe20008000036 */
[----:B------:R-:W-:Y:S01]  /*1450*/  VIADD R25, R25, 0x510 ;  /* 0x0000051019197836 */ /* 0x000fe20000000000 */
[----:B------:R-:W-:Y:S01]  /*1460*/  DFMA R58, R40, UR30, R58 ;  /* 0x0000001e283a7c2b */ /* 0x000fe2000800003a */
[----:B------:R-:W3:Y:S01]  /*1470*/  @!P1 LDG.E.64.CONSTANT R146, desc[UR76][R108.64+0x46e0] ;  /* 0x0046e04c6c929981 */ /* 0x000ee2000c1e9b00 */
[----:B------:R-:W-:Y:S01]  /*1480*/  DADD R46, R46, -R48 ;  /* 0x000000002e2e7229 */ /* 0x000fe20000000830 */
[----:B------:R-:W3:Y:S01]  /*1490*/  LDCU.64 UR4, c[0x0][0x388] ;  /* 0x00007100ff0477ac */ /* 0x000ee20008000a00 */
[----:B------:R-:W-:-:S02]  /*14a0*/  DFMA R66, R40, UR6, R66 ;  /* 0x0000000628427c2b */ /* 0x000fc40008000042 */
[C---:B------:R-:W-:Y:S01]  /*14b0*/  DFMA R52, R36.reuse, UR68, R52 ;  /* 0x0000004424347c2b */ /* 0x040fe20008000034 */
[----:B------:R-:W-:Y:S01]  /*14c0*/  CS2R R140, SRZ ;  /* 0x00000000008c7805 */ /* 0x000fe2000001ff00 */
[C---:B------:R-:W-:Y:S01]  /*14d0*/  DFMA R56, R36.reuse, UR64, R56 ;  /* 0x0000004024387c2b */ /* 0x040fe20008000038 */
[----:B------:R-:W3:Y:S01]  /*14e0*/  LDCU.64 UR26, c[0x3][0x8c8] ;  /* 0x00c11900ff1a77ac */ /* 0x000ee20008000a00 */
[C---:B------:R-:W-:Y:S01]  /*14f0*/  DFMA R60, R36.reuse, UR60, R60 ;  /* 0x0000003c243c7c2b */ /* 0x040fe2000800003c */
[----:B------:R-:W3:Y:S01]  /*1500*/  @!P1 LDG.E.64.CONSTANT R82, desc[UR76][R108.64+0x1950] ;  /* 0x0019504c6c529981 */ /* 0x000ee2000c1e9b00 */
[C---:B------:R-:W-:Y:S01]  /*1510*/  DFMA R64, R36.reuse, UR56, R64 ;  /* 0x0000003824407c2b */ /* 0x040fe20008000040 */
[----:B------:R-:W3:Y:S01]  /*1520*/  LDCU.64 UR10, c[0x3][0x8e8] ;  /* 0x00c11d00ff0a77ac */ /* 0x000ee20008000a00 */
[----:B------:R-:W-:Y:S01]  /*1530*/  DFMA R68, R36, UR52, R68 ;  /* 0x0000003424447c2b */ /* 0x000fe20008000044 */
[----:B------:R-:W-:Y:S01]  /*1540*/  LEA R25, R8, R25, 0x18 ;  /* 0x0000001908197211 */ /* 0x000fe200078ec0ff */
[C-C-:B-1----:R-:W-:Y:S01]  /*1550*/  DADD R36, R42.reuse, R50.reuse ;  /* 0x000000002a247229 */ /* 0x142fe20000000032 */
[----:B------:R-:W3:Y:S01]  /*1560*/  @!P1 LDG.E.64.CONSTANT R140, desc[UR76][R108.64+0x288] ;  /* 0x0002884c6c8c9981 */ /* 0x000ee2000c1e9b00 */
[----:B------:R-:W-:Y:S01]  /*1570*/  DADD R42, R42, -R50 ;  /* 0x000000002a2a7229 */ /* 0x000fe20000000832 */
[----:B------:R-:W1:Y:S01]  /*1580*/  LDCU.64 UR22, c[0x3][0x708] ;  /* 0x00c0e100ff1677ac */ /* 0x000e620008000a00 */
[----:B------:R-:W-:-:S02]  /*1590*/  DFMA R44, R46, UR48, R44 ;  /* 0x000000302e2c7c2b */ /* 0x000fc4000800002c */
[C---:B0-----:R-:W-:Y:S01]  /*15a0*/  DFMA R54, R46.reuse, UR44, R54 ;  /* 0x0000002c2e367c2b */ /* 0x041fe20008000036 */
[----:B------:R-:W0:Y:S01]  /*15b0*/  LDCU.64 UR30, c[0x3][0x728] ;  /* 0x00c0e500ff1e77ac */ /* 0x000e220008000a00 */
[C---:B------:R-:W-:Y:S02]  /*15c0*/  DFMA R58, R46.reuse, UR40, R58 ;  /* 0x000000282e3a7c2b */ /* 0x040fe4000800003a */
[C---:B----4-:R-:W-:Y:S01]  /*15d0*/  DFMA R62, R46.reuse, UR72, R62 ;  /* 0x000000482e3e7c2b */ /* 0x050fe2000800003e */
[----:B------:R-:W4:Y:S01]  /*15e0*/  LDCU.64 UR14, c[0x3][0x748] ;  /* 0x00c0e900ff0e77ac */ /* 0x000f220008000a00 */
[----:B--2---:R-:W-:Y:S02]  /*15f0*/  DFMA R66, R46, UR36, R66 ;  /* 0x000000242e427c2b */ /* 0x004fe40008000042 */
[C---:B------:R-:W-:Y:S01]  /*1600*/  DFMA R52, R36.reuse, UR70, R52 ;  /* 0x0000004624347c2b */ /* 0x040fe20008000034 */
[----:B------:R-:W2:Y:S01]  /*1610*/  LDCU.64 UR18, c[0x3][0x908] ;  /* 0x00c12100ff1277ac */ /* 0x000ea20008000a00 */
[----:B------:R-:W-:-:S02]  /*1620*/  DFMA R56, R36, UR66, R56 ;  /* 0x0000004224387c2b */ /* 0x000fc40008000038 */
[C---:B------:R-:W-:Y:S02]  /*1630*/  DFMA R60, R36.reuse, UR62, R60 ;  /* 0x0000003e243c7c2b */ /* 0x040fe4000800003c */
[----:B------:R-:W-:Y:S02]  /*1640*/  DFMA R64, R36, UR58, R64 ;  /* 0x0000003a24407c2b */ /* 0x000fe40008000040 */
[C---:B------:R-:W-:Y:S01]  /*1650*/  DFMA R44, R42.reuse, UR50, R44 ;  /* 0x000000322a2c7c2b */ /* 0x040fe2000800002c */
[----:B------:R-:W-:Y:S01]  /*1660*/  IMAD R8, R6, 0x288, R9 ;  /* 0x0000028806087824 */ /* 0x000fe200078e0209 */
[C---:B------:R-:W-:Y:S01]  /*1670*/  DFMA R54, R42.reuse, UR46, R54 ;  /* 0x0000002e2a367c2b */ /* 0x040fe20008000036 */
[----:B------:R-:W2:Y:S01]  /*1680*/  LDCU.128 UR44, c[0x3][0x930] ;  /* 0x00c12600ff2c77ac */ /* 0x000ea20008000c00 */
[C---:B------:R-:W-:Y:S02]  /*1690*/  DFMA R58, R42.reuse, UR42, R58 ;  /* 0x0000002a2a3a7c2b */ /* 0x040fe4000800003a */
[----:B------:R-:W-:-:S02]  /*16a0*/  DFMA R62, R42, UR74, R62 ;  /* 0x0000004a2a3e7c2b */ /* 0x000fc4000800003e */
[----:B------:R-:W-:Y:S02]  /*16b0*/  DFMA R68, R36, UR54, R68 ;  /* 0x0000003624447c2b */ /* 0x000fe40008000044 */
[----:B------:R-:W-:Y:S01]  /*16c0*/  DFMA R66, R42, UR38, R66 ;  /* 0x000000262a427c2b */ /* 0x000fe20008000042 */
[----:B------:R-:W-:Y:S01]  /*16d0*/  IMAD R8, R13, 0x48, R8 ;  /* 0x000000480d087824 */ /* 0x000fe200078e0208 */
[----:B------:R-:W-:Y:S01]  /*16e0*/  DADD R36, R52, R44 ;  /* 0x0000000034247229 */ /* 0x000fe2000000002c */
[----:B------:R-:W0:Y:S01]  /*16f0*/  LDCU.128 UR40, c[0x3][0x8d0] ;  /* 0x00c11a00ff2877ac */ /* 0x000e220008000c00 */
[----:B------:R-:W-:Y:S02]  /*1700*/  DADD R40, R56, R54 ;  /* 0x0000000038287229 */ /* 0x000fe40000000036 */
[----:B------:R-:W-:Y:S01]  /*1710*/  DADD R42, R60, R58 ;  /* 0x000000003c2a7229 */ /* 0x000fe2000000003a */
[----:B------:R-:W4:Y:S01]  /*1720*/  LDCU.128 UR36, c[0x3][0x730] ;  /* 0x00c0e600ff2477ac */ /* 0x000f220008000c00 */
[----:B------:R-:W-:-:S02]  /*1730*/  DADD R46, R64, R62 ;  /* 0x00000000402e7229 */ /* 0x000fc4000000003e */
[----:B------:R-:W-:Y:S01]  /*1740*/  DADD R66, R68, -R66 ;  /* 0x0000000044427229 */ /* 0x000fe20000000842 */
[----:B------:R-:W2:Y:S01]  /*1750*/  LDCU.128 UR48, c[0x3][0x790] ;  /* 0x00c0f200ff3077ac */ /* 0x000ea20008000c00 */
[----:B------:R-:W-:Y:S02]  /*1760*/  DADD R44, R52, -R44 ;  /* 0x00000000342c7229 */ /* 0x000fe4000000082c */
[----:B------:R-:W-:Y:S02]  /*1770*/  DADD R54, R56, -R54 ;  /* 0x0000000038367229 */ /* 0x000fe40000000836 */
[----:B------:R-:W-:Y:S02]  /*1780*/  DADD R58, R60, -R58 ;  /* 0x000000003c3a7229 */ /* 0x000fe4000000083a */
[----:B------:R-:W-:Y:S01]  /*1790*/  DADD R62, R64, -R62 ;  /* 0x00000000403e7229 */ /* 0x000fe2000000083e */
[----:B------:R-:W-:Y:S04]  /*17a0*/  STS.64 [R4+0x20], R66 ;  /* 0x0000204204007388 */ /* 0x000fe80000000a00 */
[----:B------:R-:W-:Y:S04]  /*17b0*/  STS.64 [R4], R36 ;  /* 0x0000002404007388 */ /* 0x000fe80000000a00 */
[----:B------:R-:W-:Y:S04]  /*17c0*/  STS.64 [R4+0x40], R44 ;  /* 0x0000402c04007388 */ /* 0x000fe80000000a00 */
[----:B------:R-:W-:Y:S04]  /*17d0*/  STS.64 [R4+0x8], R40 ;  /* 0x0000082804007388 */ /* 0x000fe80000000a00 */
[----:B------:R-:W-:Y:S04]  /*17e0*/  STS.64 [R4+0x38], R54 ;  /* 0x0000383604007388 */ /* 0x000fe80000000a00 */
[----:B------:R-:W-:Y:S04]  /*17f0*/  STS.64 [R4+0x10], R42 ;  /* 0x0000102a04007388 */ /* 0x000fe80000000a00 */
[----:B------:R-:W-:Y:S04]  /*1800*/  STS.64 [R4+0x30], R58 ;  /* 0x0000303a04007388 */ /* 0x000fe80000000a00 */
[----:B------:R-:W-:Y:S04]  /*1810*/  STS.64 [R4+0x18], R46 ;  /* 0x0000182e04007388 */ /* 0x000fe80000000a00 */
[----:B------:R-:W-:Y:S01]  /*1820*/  STS.64 [R4+0x28], R62 ;  /* 0x0000283e04007388 */ /* 0x000fe20000000a00 */
[----:B------:R-:W-:Y:S06]  /*1830*/  BAR.SYNC.DEFER_BLOCKING 0x0 ;  /* 0x0000000000007b1d */ /* 0x000fec0000010000 */
[----:B------:R-:W-:Y:S04]  /*1840*/  LDS.64 R138, [R80] ;  /* 0x00000000508a7984 */ /* 0x000fe80000000a00 */
[----:B------:R-:W1:Y:S04]  /*1850*/  LDS.64 R26, [R7] ;  /* 0x00000000071a7984 */ /* 0x000e680000000a00 */
[----:B------:R-:W-:Y:S04]  /*1860*/  LDS.64 R134, [R80+0x8] ;  /* 0x0000080050867984 */ /* 0x000fe80000000a00 */
[----:B------:R-:W0:Y:S04]  /*1870*/  LDS.64 R36, [R7+0x8] ;  /* 0x0000080007247984 */ /* 0x000e280000000a00 */
[----:B------:R-:W-:Y:S04]  /*1880*/  LDS.64 R136, [R38] ;  /* 0x0000000026887984 */ /* 0x000fe80000000a00 */
[----:B------:R-:W4:Y:S04]  /*1890*/  LDS.64 R20, [R12] ;  /* 0x000000000c147984 */ /* 0x000f280000000a00 */
[----:B------:R-:W-:Y:S04]  /*18a0*/  LDS.64 R132, [R38+0x8] ;  /* 0x0000080026847984 */ /* 0x000fe80000000a00 */
[----:B------:R-:W2:Y:S04]  /*18b0*/  LDS.64 R46, [R12+0x48] ;  /* 0x000048000c2e7984 */ /* 0x000ea80000000a00 */
[----:B------:R-:W-:Y:S04]  /*18c0*/  LDS.64 R130, [R80+0x10] ;  /* 0x0000100050827984 */ /* 0x000fe80000000a00 */
[----:B------:R-:W2:Y:S04]  /*18d0*/  LDS.64 R48, [R7+0x10] ;  /* 0x0000100007307984 */ /* 0x000ea80000000a00 */
[----:B------:R-:W-:Y:S04]  /*18e0*/  LDS.64 R128, [R38+0x10] ;  /* 0x0000100026807984 */ /* 0x000fe80000000a00 */
[----:B------:R-:W2:Y:S04]  /*18f0*/  LDS.64 R50, [R12+0x90] ;  /* 0x000090000c327984 */ /* 0x000ea80000000a00 */
[----:B------:R-:W-:Y:S04]  /*1900*/  LDS.64 R116, [R5] ;  /* 0x0000000005747984 */ /* 0x000fe80000000a00 */
[----:B------:R-:W2:Y:S04]  /*1910*/  LDS.128 R60, [R9+0x37b0] ;  /* 0x0037b000093c7984 */ /* 0x000ea80000000c00 */
[----:B------:R-:W-:Y:S04]  /*1920*/  LDS.64 R124, [R38+0x18] ;  /* 0x00001800267c7984 */ /* 0x000fe80000000a00 */
[----:B------:R-:W2:Y:S04]  /*1930*/  LDS.64 R54, [R12+0xd8] ;  /* 0x0000d8000c367984 */ /* 0x000ea80000000a00 */
[----:B------:R-:W2:Y:S01]  /*1940*/  LDS.64 R114, [R5+0x288] ;  /* 0x0002880005727984 */ /* 0x000ea20000000a00 */
[----:B-1----:R-:W-:-:S03]  /*1950*/  DFMA R26, R138, R26, RZ ;  /* 0x0000001a8a1a722b */ /* 0x002fc600000000ff */
[----:B------:R-:W-:Y:S04]  /*1960*/  LDS.64 R126, [R80+0x18] ;  /* 0x00001800507e7984 */ /* 0x000fe80000000a00 */
[----:B------:R-:W1:Y:S04]  /*1970*/  LDS.64 R44, [R7+0x18] ;  /* 0x00001800072c7984 */ /* 0x000e680000000a00 */
[----:B------:R-:W-:Y:S04]  /*1980*/  LDS.64 R120, [R38+0x20] ;  /* 0x0000200026787984 */ /* 0x000fe80000000a00 */
[----:B------:R-:W1:Y:S04]  /*1990*/  LDS.64 R42, [R12+0x120] ;  /* 0x000120000c2a7984 */ /* 0x000e680000000a00 */
[----:B------:R-:W-:Y:S04]  /*19a0*/  LDS.64 R106, [R5+0x510] ;  /* 0x00051000056a7984 */ /* 0x000fe80000000a00 */
[----:B------:R-:W1:Y:S01]  /*19b0*/  LDS.128 R64, [R9+0x37c0] ;  /* 0x0037c00009407984 */ /* 0x000e620000000c00 */
[----:B0-----:R-:W-:-:S02]  /*19c0*/  DFMA R26, R134, R36, R26 ;  /* 0x00000024861a722b */ /* 0x001fc4000000001a */
[----:B----4-:R-:W-:Y:S01]  /*19d0*/  DFMA R20, R136, R20, RZ ;  /* 0x000000148814722b */ /* 0x010fe200000000ff */
[----:B------:R-:W-:Y:S04]  /*19e0*/  LDS.64 R122, [R80+0x20] ;  /* 0x00002000507a7984 */ /* 0x000fe80000000a00 */
[----:B------:R-:W0:Y:S04]  /*19f0*/  LDS.64 R36, [R7+0x20] ;  /* 0x0000200007247984 */ /* 0x000e280000000a00 */
[----:B------:R-:W-:Y:S04]  /*1a00*/  LDS.64 R112, [R38+0x28] ;  /* 0x0000280026707984 */ /* 0x000fe80000000a00 */
[----:B------:R-:W4:Y:S04]  /*1a10*/  LDS.64 R40, [R12+0x168] ;  /* 0x000168000c287984 */ /* 0x000f280000000a00 */
[----:B------:R-:W4:Y:S01]  /*1a20*/  LDS.64 R104, [R5+0x798] ;  /* 0x0007980005687984 */ /* 0x000f220000000a00 */
        /* <DEDUP_REMOVED lines=9> */
[----:B------:R-:W-:Y:S01]  /*1ac0*/  DFMA R56, R116, R60, RZ ;  /* 0x0000003c7438722b */ /* 0x000fe200000000ff */
        /* <DEDUP_REMOVED lines=13> */
[----:B-1----:R-:W-:-:S02]  /*1ba0*/  DFMA R44, R126, R44, R76 ;  /* 0x0000002c7e2c722b */ /* 0x002fc4000000004c */
[----:B------:R-:W-:Y:S01]  /*1bb0*/  DFMA R42, R120, R42, R78 ;  /* 0x0000002a782a722b */ /* 0x000fe2000000004e */
[----:B------:R-:W-:Y:S01]  /*1bc0*/  LDS.64 R92, [R80+0x40] ;  /* 0x00004000505c7984 */ /* 0x000fe20000000a00 */
[----:B------:R-:W-:-:S03]  /*1bd0*/  DFMA R74, R106, R64, R74 ;  /* 0x000000406a4a722b */ /* 0x000fc6000000004a */
[----:B------:R-:W1:Y:S04]  /*1be0*/  LDS.64 R142, [R7+0x40] ;  /* 0x00004000078e7984 */ /* 0x000e680000000a00 */
[----:B------:R-:W1:Y:S01]  /*1bf0*/  LDS.64 R96, [R5+0x11b8] ;  /* 0x0011b80005607984 */ /* 0x000e620000000a00 */
[----:B0-----:R-:W-:Y:S02]  /*1c00*/  DFMA R36, R122, R36, R44 ;  /* 0x000000247a24722b */ /* 0x001fe4000000002c */
[----:B----4-:R-:W-:Y:S01]  /*1c10*/  DFMA R40, R112, R40, R42 ;  /* 0x000000287028722b */ /* 0x010fe2000000002a */
[----:B------:R-:W-:Y:S01]  /*1c20*/  LDS.64 R94, [R5+0x1440] ;  /* 0x00144000055e7984 */ /* 0x000fe20000000a00 */
[----:B------:R-:W-:-:S03]  /*1c30*/  DFMA R74, R104, R66, R74 ;  /* 0x00000042684a722b */ /* 0x000fc6000000004a */
[----:B------:R-:W0:Y:S01]  /*1c40*/  LDS.64 R162, [R9+0x37f0] ;  /* 0x0037f00009a27984 */ /* 0x000e220000000a00 */
[----:B--2---:R-:W-:Y:S02]  /*1c50*/  DFMA R36, R118, R48, R36 ;  /* 0x000000307624722b */ /* 0x004fe40000000024 */
[----:B------:R-:W-:Y:S01]  /*1c60*/  DFMA R40, R86, R46, R40 ;  /* 0x0000002e5628722b */ /* 0x000fe20000000028 */
[----:B------:R-:W-:Y:S06]  /*1c70*/  BAR.SYNC.DEFER_BLOCKING 0x0 ;  /* 0x0000000000007b1d */ /* 0x000fec0000010000 */
[----:B------:R-:W-:-:S02]  /*1c80*/  DFMA R74, R102, R68, R74 ;  /* 0x00000044664a722b */ /* 0x000fc4000000004a */
[----:B------:R-:W-:Y:S02]  /*1c90*/  DFMA R36, R110, R52, R36 ;  /* 0x000000346e24722b */ /* 0x000fe40000000024 */
[----:B------:R-:W-:-:S04]  /*1ca0*/  DFMA R40, R84, R50, R40 ;  /* 0x000000325428722b */ /* 0x000fc80000000028 */
[----:B------:R-:W-:Y:S02]  /*1cb0*/  DFMA R74, R100, R70, R74 ;  /* 0x00000046644a722b */ /* 0x000fe4000000004a */
[----:B---3--:R-:W-:Y:S02]  /*1cc0*/  DFMA R72, R26, R72, R36 ;  /* 0x000000481a48722b */ /* 0x008fe40000000024 */
[----:B------:R-:W-:-:S04]  /*1cd0*/  DFMA R36, R20, R54, R40 ;  /* 0x000000361424722b */ /* 0x000fc80000000028 */
[----:B------:R-:W-:Y:S02]  /*1ce0*/  DFMA R74, R98, R56, R74 ;  /* 0x00000038624a722b */ /* 0x000fe4000000004a */
[----:B-1----:R-:W-:Y:S02]  /*1cf0*/  DFMA R142, R92, R142, R72 ;  /* 0x0000008e5c8e722b */ /* 0x002fe40000000048 */
[C---:B------:R-:W-:Y:S02]  /*1d00*/  DMUL R40, R36.reuse, R30 ;  /* 0x0000001e24287228 */ /* 0x040fe40000000000 */
[----:B------:R-:W-:Y:S02]  /*1d10*/  DMUL R10, R36, R10 ;  /* 0x0000000a240a7228 */ /* 0x000fe40000000000 */
[----:B------:R-:W-:-:S04]  /*1d20*/  DFMA R74, R96, R58, R74 ;  /* 0x0000003a604a722b */ /* 0x000fc8000000004a */
[C---:B------:R-:W-:Y:S02]  /*1d30*/  DFMA R34, R142.reuse, R34, R40 ;  /* 0x000000228e22722b */ /* 0x040fe40000000028 */
[----:B------:R-:W-:Y:S02]  /*1d40*/  DFMA R10, R142, R30, R10 ;  /* 0x0000001e8e0a722b */ /* 0x000fe4000000000a */
[----:B0-----:R-:W-:Y:S01]  /*1d50*/  DFMA R160, R94, R162, R74 ;  /* 0x000000a25ea0722b */ /* 0x001fe2000000004a */
[----:B------:R-:W-:-:S04]  /*1d60*/  IMAD R30, R6, 0x288, R25 ;  /* 0x00000288061e7824 */ /* 0x000fc800078e0219 */
[----:B------:R-:W-:-:S03]  /*1d70*/  IMAD R6, R39, 0x8, R30 ;  /* 0x0000000827067824 */ /* 0x000fc600078e021e */
[C---:B------:R-:W-:Y:S02]  /*1d80*/  DFMA R42, R160.reuse, R22, R34 ;  /* 0x00000016a02a722b */ /* 0x040fe40000000022 */
[----:B------:R-:W-:Y:S01]  /*1d90*/  DFMA R44, R160, R32, R10 ;  /* 0x00000020a02c722b */ /* 0x000fe2000000000a */
[----:B------:R-:W-:Y:S02]  /*1da0*/  IMAD R10, R39, 0x8, R8 ;  /* 0x00000008270a7824 */ /* 0x000fe400078e0208 */
[----:B------:R-:W-:-:S03]  /*1db0*/  IMAD R11, R13, 0x48, R6 ;  /* 0x000000480d0b7824 */ /* 0x000fc600078e0206 */
[----:B------:R0:W-:Y:S04]  /*1dc0*/  STS.64 [R10], R42 ;  /* 0x0000002a0a007388 */ /* 0x0001e80000000a00 */
[----:B------:R-:W-:Y:S01]  /*1dd0*/  STS.64 [R11], R44 ;  /* 0x0000002c0b007388 */ /* 0x000fe20000000a00 */
[----:B------:R-:W-:Y:S01]  /*1de0*/  BAR.SYNC.DEFER_BLOCKING 0x0 ;  /* 0x0000000000007b1d */ /* 0x000fe20000010000 */
[----:B------:R-:W-:-:S05]  /*1df0*/  IMAD R13, R13, -0x40, R38 ;  /* 0xffffffc00d0d7824 */ /* 0x000fca00078e0226 */
[----:B------:R-:W-:Y:S04]  /*1e00*/  LDS.64 R34, [R24] ;  /* 0x0000000018227984 */ /* 0x000fe80000000a00 */
[----:B------:R-:W1:Y:S04]  /*1e10*/  LDS.64 R46, [R8] ;  /* 0x00000000082e7984 */ /* 0x000e680000000a00 */
[----:B------:R-:W-:Y:S04]  /*1e20*/  LDS.64 R30, [R13] ;  /* 0x000000000d1e7984 */ /* 0x000fe80000000a00 */
[----:B------:R-:W2:Y:S04]  /*1e30*/  LDS.64 R48, [R6] ;  /* 0x0000000006307984 */ /* 0x000ea80000000a00 */
[----:B------:R-:W-:Y:S04]  /*1e40*/  LDS.64 R40, [R24+0x48] ;  /* 0x0000480018287984 */ /* 0x000fe80000000a00 */
[----:B------:R-:W3:Y:S04]  /*1e50*/  LDS.64 R50, [R8+0x8] ;  /* 0x0000080008327984 */ /* 0x000ee80000000a00 */
[----:B------:R-:W-:Y:S04]  /*1e60*/  LDS.64 R90, [R13+0x48] ;  /* 0x000048000d5a7984 */ /* 0x000fe80000000a00 */
[----:B------:R-:W4:Y:S01]  /*1e70*/  LDS.64 R38, [R6+0x48] ;  /* 0x0000480006267984 */ /* 0x000f220000000a00 */
[----:B0-----:R-:W-:-:S03]  /*1e80*/  DMUL R42, R28, UR4 ;  /* 0x000000041c2a7c28 */ /* 0x001fc60008000000 */
[----:B------:R-:W-:Y:S04]  /*1e90*/  LDS.64 R88, [R24+0x90] ;  /* 0x0000900018587984 */ /* 0x000fe80000000a00 */
[----:B------:R-:W0:Y:S04]  /*1ea0*/  LDS.64 R28, [R8+0x10] ;  /* 0x00001000081c7984 */ /* 0x000e280000000a00 */
[----:B------:R-:W-:Y:S01]  /*1eb0*/  LDS.64 R54, [R13+0x90] ;  /* 0x000090000d367984 */ /* 0x000fe20000000a00 */
[----:B-1----:R-:W-:-:S03]  /*1ec0*/  DMUL R46, R34, R46 ;  /* 0x0000002e222e7228 */ /* 0x002fc60000000000 */
[----:B------:R-:W-:Y:S04]  /*1ed0*/  LDS.64 R52, [R24+0xd8] ;  /* 0x0000d80018347984 */ /* 0x000fe80000000a00 */
[----:B------:R-:W-:Y:S01]  /*1ee0*/  LDS.64 R72, [R8+0x18] ;  /* 0x0000180008487984 */ /* 0x000fe20000000a00 */
[----:B------:R-:W-:-:S03]  /*1ef0*/  DFMA R46, R116, R42, R46 ;  /* 0x0000002a742e722b */ /* 0x000fc6000000002e */
[----:B------:R-:W-:Y:S04]  /*1f00*/  LDS.64 R74, [R6+0xd8] ;  /* 0x0000d800064a7984 */ /* 0x000fe80000000a00 */
[----:B------:R-:W1:Y:S01]  /*1f10*/  LDS.64 R42, [R6+0x90] ;  /* 0x00009000062a7984 */ /* 0x000e620000000a00 */
[----:B--2---:R-:W-:Y:S01]  /*1f20*/  DFMA R46, R30, R48, R46 ;  /* 0x000000301e2e722b */ /* 0x004fe2000000002e */
[----:B------:R-:W-:Y:S02]  /*1f30*/  CS2R R76, SRZ ;  /* 0x00000000004c7805 */ /* 0x000fe4000001ff00 */
[----:B------:R-:W-:Y:S01]  /*1f40*/  LDS.64 R48, [R24+0x120] ;  /* 0x0001200018307984 */ /* 0x000fe20000000a00 */
[----:B------:R-:W-:-:S03]  /*1f50*/  CS2R R80, SRZ ;  /* 0x0000000000507805 */ /* 0x000fc6000001ff00 */
[----:B------:R-:W-:Y:S01]  /*1f60*/  LDS.64 R148, [R8+0x28] ;  /* 0x0000280008947984 */ /* 0x000fe20000000a00 */
[----:B---3--:R-:W-:-:S03]  /*1f70*/  DFMA R46, R40, R50, R46 ;  /* 0x00000032282e722b */ /* 0x008fc6000000002e */
[----:B------:R-:W2:Y:S04]  /*1f80*/  LDS.64 R50, [R13+0xd8] ;  /* 0x0000d8000d327984 */ /* 0x000ea80000000a00 */
[----:B------:R-:W3:Y:S01]  /*1f90*/  @!P1 LDG.E.64.CONSTANT R76, desc[UR76][R108.64+0x5da8] ;  /* 0x005da84c6c4c9981 */ /* 0x000ee2000c1e9b00 */
[----:B----4-:R-:W-:-:S03]  /*1fa0*/  DFMA R46, R90, R38, R46 ;  /* 0x000000265a2e722b */ /* 0x010fc6000000002e */
[----:B------:R-:W4:Y:S04]  /*1fb0*/  LDS.64 R38, [R8+0x20] ;  /* 0x0000200008267984 */ /* 0x000f280000000a00 */
[----:B------:R-:W3:Y:S01]  /*1fc0*/  @!P1 LDG.E.64.CONSTANT R80, desc[UR76][R108.64+0x3018] ;  /* 0x0030184c6c509981 */ /* 0x000ee2000c1e9b00 */
        /* <DEDUP_REMOVED lines=8> */
[----:B------:R-:W-:Y:S01]  /*2050*/  LDS.64 R150, [R8+0x40] ;  /* 0x0000400008967984 */ /* 0x000fe20000000a00 */
[----:B------:R-:W-:-:S03]  /*2060*/  DMUL R32, R36, R32 ;  /* 0x0000002024207228 */ /* 0x000fc60000000000 */
[----:B------:R-:W-:Y:S01]  /*2070*/  LDS.64 R72, [R6+0x1b0] ;  /* 0x0001b00006487984 */ /* 0x000fe20000000a00 */
[----:B--2---:R-:W-:-:S03]  /*2080*/  DFMA R74, R50, R74, R42 ;  /* 0x0000004a324a722b */ /* 0x004fc6000000002a */
[----:B------:R-:W-:Y:S04]  /*2090*/  LDS.64 R152, [R12+0x360] ;  /* 0x000360000c987984 */ /* 0x000fe80000000a00 */
[----:B------:R-:W2:Y:S01]  /*20a0*/  LDS.64 R42, [R13+0x168] ;  /* 0x000168000d2a7984 */ /* 0x000ea20000000a00 */
[----:B----4-:R-:W-:-:S03]  /*20b0*/  DFMA R36, R48, R38, R74 ;  /* 0x000000263024722b */ /* 0x010fc6000000004a */
[----:B------:R-:W-:Y:S04]  /*20c0*/  LDS.64 R158, [R6+0x240] ;  /* 0x00024000069e7984 */ /* 0x000fe80000000a00 */
[----:B------:R-:W-:Y:S04]  /*20d0*/  LDS.64 R38, [R24+0x1b0] ;  /* 0x0001b00018267984 */ /* 0x000fe80000000a00 */
[----:B------:R-:W4:Y:S01]  /*20e0*/  LDS.64 R74, [R8+0x30] ;  /* 0x00003000084a7984 */ /* 0x000f220000000a00 */
[----:B------:R-:W-:Y:S02]  /*20f0*/  DFMA R142, R142, R22, R32 ;  /* 0x000000168e8e722b */ /* 0x000fe40000000020 */
[----:B0-----:R-:W-:Y:S01]  /*2100*/  DFMA R22, R46, R28, R36 ;  /* 0x0000001c2e16722b */ /* 0x001fe20000000024 */
[----:B------:R-:W-:Y:S04]  /*2110*/  LDS.64 R32, [R24+0x1f8] ;  /* 0x0001f80018207984 */ /* 0x000fe80000000a00 */
[----:B------:R-:W0:Y:S04]  /*2120*/  LDS.64 R28, [R7+0x288] ;  /* 0x00028800071c7984 */ /* 0x000e280000000a00 */
[----:B------:R-:W0:Y:S01]  /*2130*/  LDS.64 R36, [R13+0x1b0] ;  /* 0x0001b0000d247984 */ /* 0x000e220000000a00 */
[----:B-1----:R-:W-:-:S03]  /*2140*/  DFMA R148, R44, R148, R22 ;  /* 0x000000942c94722b */ /* 0x002fc60000000016 */
[----:B------:R-:W1:Y:S01]  /*2150*/  LDS.64 R22, [R7+0x290] ;  /* 0x0002900007167984 */ /* 0x000e620000000a00 */
[----:B------:R-:W-:-:S03]  /*2160*/  DFMA R160, R160, R144, R142 ;  /* 0x00000090a0a0722b */ /* 0x000fc6000000008e */
[----:B------:R-:W-:Y:S04]  /*2170*/  LDS.64 R144, [R6+0x1f8] ;  /* 0x0001f80006907984 */ /* 0x000fe80000000a00 */
[----:B------:R-:W-:Y:S01]  /*2180*/  LDS.64 R24, [R24+0x240] ;  /* 0x0002400018187984 */ /* 0x000fe20000000a00 */
[----:B--2---:R-:W-:-:S03]  /*2190*/  DFMA R78, R42, R78, R148 ;  /* 0x0000004e2a4e722b */ /* 0x004fc60000000094 */
[----:B------:R-:W-:Y:S04]  /*21a0*/  LDS.64 R142, [R7+0x2a0] ;  /* 0x0002a000078e7984 */ /* 0x000fe80000000a00 */
[----:B------:R-:W2:Y:S04]  /*21b0*/  LDS.64 R148, [R12+0x288] ;  /* 0x000288000c947984 */ /* 0x000ea80000000a00 */
[----:B------:R-:W-:Y:S01]  /*21c0*/  LDS.64 R156, [R7+0x2c0] ;  /* 0x0002c000079c7984 */ /* 0x000fe20000000a00 */
[----:B----4-:R-:W-:-:S03]  /*21d0*/  DFMA R74, R38, R74, R78 ;  /* 0x0000004a264a722b */ /* 0x010fc6000000004e */
[----:B------:R-:W4:Y:S01]  /*21e0*/  LDS.64 R78, [R12+0x2d0] ;  /* 0x0002d0000c4e7984 */ /* 0x000f220000000a00 */
[----:B0-----:R-:W-:-:S04]  /*21f0*/  DFMA R28, R138, R28, RZ ;  /* 0x0000001c8a1c722b */ /* 0x001fc800000000ff */
[----:B------:R-:W-:Y:S02]  /*2200*/  DFMA R72, R36, R72, R74 ;  /* 0x000000482448722b */ /* 0x000fe4000000004a */
[----:B------:R-:W-:Y:S02]  /*2210*/  LDS.64 R74, [R7+0x298] ;  /* 0x00029800074a7984 */ /* 0x000fe40000000a00 */
[----:B-1----:R-:W-:Y:S02]  /*2220*/  DFMA R22, R134, R22, R28 ;  /* 0x000000168616722b */ /* 0x002fe4000000001c */
[----:B------:R-:W0:Y:S02]  /*2230*/  LDS.64 R28, [R13+0x1f8] ;  /* 0x0001f8000d1c7984 */ /* 0x000e240000000a00 */
[----:B------:R-:W-:Y:S02]  /*2240*/  DFMA R154, R32, R154, R72 ;  /* 0x0000009a209a722b */ /* 0x000fe40000000048 */
[----:B------:R-:W1:Y:S01]  /*2250*/  LDS.64 R72, [R12+0x318] ;  /* 0x000318000c487984 */ /* 0x000e620000000a00 */
[----:B--2---:R-:W-:-:S08]  /*2260*/  DFMA R148, R136, R148, RZ ;  /* 0x000000948894722b */ /* 0x004fd000000000ff */
[----:B----4-:R-:W-:Y:S02]  /*2270*/  DFMA R78, R132, R78, R148 ;  /* 0x0000004e844e722b */ /* 0x010fe40000000094 */
[----:B------:R-:W2:Y:S01]  /*2280*/  LDS.64 R148, [R7+0x2a8] ;  /* 0x0002a80007947984 */ /* 0x000ea20000000a00 */
[----:B0-----:R-:W-:Y:S02]  /*2290*/  DFMA R144, R28, R144, R154 ;  /* 0x000000901c90722b */ /* 0x001fe4000000009a */
[----:B------:R-:W-:Y:S01]  /*22a0*/  DFMA R22, R130, R74, R22 ;  /* 0x0000004a8216722b */ /* 0x000fe20000000016 */
[----:B------:R-:W-:Y:S02]  /*22b0*/  LDS.64 R154, [R12+0x480] ;  /* 0x000480000c9a7984 */ /* 0x000fe40000000a00 */
[----:B-1----:R-:W-:Y:S02]  /*22c0*/  DFMA R72, R128, R72, R78 ;  /* 0x000000488048722b */ /* 0x002fe4000000004e */
[----:B------:R-:W0:Y:S01]  /*22d0*/  LDS.64 R78, [R12+0x3a8] ;  /* 0x0003a8000c4e7984 */ /* 0x000e220000000a00 */
[----:B------:R-:W-:-:S03]  /*22e0*/  DFMA R150, R24, R150, R144 ;  /* 0x000000961896722b */ /* 0x000fc60000000090 */
[----:B------:R-:W1:Y:S01]  /*22f0*/  LDS.64 R144, [R7+0x2b0] ;  /* 0x0002b00007907984 */ /* 0x000e620000000a00 */
[----:B------:R-:W-:Y:S02]  /*2300*/  DFMA R142, R126, R142, R22 ;  /* 0x0000008e7e8e722b */ /* 0x000fe40000000016 */
[----:B------:R-:W-:Y:S01]  /*2310*/  DFMA R152, R124, R152, R72 ;  /* 0x000000987c98722b */ /* 0x000fe20000000048 */
[----:B------:R-:W-:Y:S04]  /*2320*/  LDS.64 R74, [R7+0x2b8] ;  /* 0x0002b800074a7984 */ /* 0x000fe80000000a00 */
[----:B------:R-:W4:Y:S04]  /*2330*/  LDS.64 R72, [R12+0x3f0] ;  /* 0x0003f0000c487984 */ /* 0x000f280000000a00 */
[----:B------:R-:W4:Y:S01]  /*2340*/  LDS.64 R22, [R13+0x240] ;  /* 0x000240000d167984 */ /* 0x000f220000000a00 */
[----:B--2---:R-:W-:-:S03]  /*2350*/  DFMA R148, R122, R148, R142 ;  /* 0x000000947a94722b */ /* 0x004fc6000000008e */
[----:B------:R-:W2:Y:S01]  /*2360*/  LDS.64 R142, [R12+0x438] ;  /* 0x000438000c8e7984 */ /* 0x000ea20000000a00 */
[----:B0-----:R-:W-:-:S03]  /*2370*/  DFMA R78, R120, R78, R152 ;  /* 0x0000004e784e722b */ /* 0x001fc60000000098 */
[----:B------:R-:W0:Y:S01]  /*2380*/  LDS.64 R152, [R7+0x2c8] ;  /* 0x0002c80007987984 */ /* 0x000e220000000a00 */
[----:B-1----:R-:W-:-:S04]  /*2390*/  DFMA R144, R118, R144, R148 ;  /* 0x000000907690722b */ /* 0x002fc80000000094 */
[----:B----4-:R-:W-:-:S04]  /*23a0*/  DFMA R72, R112, R72, R78 ;  /* 0x000000487048722b */ /* 0x010fc8000000004e */
[----:B------:R-:W-:Y:S01]  /*23b0*/  DFMA R74, R110, R74, R144 ;  /* 0x0000004a6e4a722b */ /* 0x000fe20000000090 */
[----:B------:R-:W1:Y:S01]  /*23c0*/  LDS.64 R78, [R9+0x37f8] ;  /* 0x0037f800094e7984 */ /* 0x000e620000000a00 */
[----:B------:R-:W-:-:S03]  /*23d0*/  DFMA R158, R22, R158, R150 ;  /* 0x0000009e169e722b */ /* 0x000fc60000000096 */
[----:B------:R-:W4:Y:S01]  /*23e0*/  LDS.64 R150, [R12+0x4c8] ;  /* 0x0004c8000c967984 */ /* 0x000f220000000a00 */
[----:B--2---:R-:W-:Y:S02]  /*23f0*/  DFMA R142, R86, R142, R72 ;  /* 0x0000008e568e722b */ /* 0x004fe40000000048 */
[----:B------:R-:W-:Y:S02]  /*2400*/  DFMA R156, R26, R156, R74 ;  /* 0x0000009c1a9c722b */ /* 0x000fe4000000004a */
[----:B------:R-:W2:Y:S01]  /*2410*/  LDS.128 R72, [R9+0x3800] ;  /* 0x0038000009487984 */ /* 0x000ea20000000c00 */
[----:B------:R-:W-:Y:S02]  /*2420*/  DFMA R164, R56, R160, RZ ;  /* 0x000000a038a4722b */ /* 0x000fe400000000ff */
[----:B------:R-:W-:Y:S01]  /*2430*/  DFMA R166, R160, R58, RZ ;  /* 0x0000003aa0a6722b */ /* 0x000fe200000000ff */
[----:B------:R-:W2:Y:S01]  /*2440*/  LDS.128 R56, [R9+0x3810] ;  /* 0x0038100009387984 */ /* 0x000ea20000000c00 */
[----:B------:R-:W-:-:S02]  /*2450*/  DFMA R154, R84, R154, R142 ;  /* 0x0000009a549a722b */ /* 0x000fc4000000008e */
[-C--:B------:R-:W-:Y:S02]  /*2460*/  DFMA R60, R60, R160.reuse, RZ ;  /* 0x000000a03c3c722b */ /* 0x080fe400000000ff */
[----:B------:R-:W-:Y:S02]  /*2470*/  DFMA R144, R64, R160, RZ ;  /* 0x000000a04090722b */ /* 0x000fe400000000ff */
[----:B------:R-:W-:-:S04]  /*2480*/  DFMA R142, R160, R62, RZ ;  /* 0x0000003ea08e722b */ /* 0x000fc800000000ff */
[----:B------:R-:W-:Y:S02]  /*2490*/  DADD R158, R60, R158 ;  /* 0x000000003c9e7229 */ /* 0x000fe4000000009e */
[----:B------:R-:W3:Y:S01]  /*24a0*/  LDS.128 R60, [R9+0x3820] ;  /* 0x00382000093c7984 */ /* 0x000ee20000000c00 */
[----:B------:R-:W-:Y:S02]  /*24b0*/  DFMA R148, R160, R66, RZ ;  /* 0x00000042a094722b */ /* 0x000fe400000000ff */
[----:B0-----:R-:W-:Y:S02]  /*24c0*/  DFMA R152, R92, R152, R156 ;  /* 0x000000985c98722b */ /* 0x001fe4000000009c */
[----:B-1----:R-:W-:Y:S02]  /*24d0*/  DFMA R64, R116, R78, RZ ;  /* 0x0000004e7440722b */ /* 0x002fe400000000ff */
[----:B----4-:R-:W-:-:S06]  /*24e0*/  DFMA R150, R20, R150, R154 ;  /* 0x000000961496722b */ /* 0x010fcc000000009a */
[----:B--2---:R-:W-:Y:S02]  /*24f0*/  DFMA R64, R114, R72, R64 ;  /* 0x000000487240722b */ /* 0x004fe40000000040 */
[C---:B------:R-:W-:Y:S02]  /*2500*/  DMUL R146, R150.reuse, R146 ;  /* 0x0000009296927228 */ /* 0x040fe40000000000 */
[----:B------:R-:W-:-:S06]  /*2510*/  DMUL R66, R150, R82 ;  /* 0x0000005296427228 */ /* 0x000fcc0000000000 */
[C---:B------:R-:W-:Y:S02]  /*2520*/  DFMA R82, R152.reuse, R82, R146 ;  /* 0x000000529852722b */ /* 0x040fe40000000092 */
[----:B------:R-:W-:Y:S02]  /*2530*/  DFMA R140, R152, R140, R66 ;  /* 0x0000008c988c722b */ /* 0x000fe40000000042 */
[----:B------:R-:W-:Y:S01]  /*2540*/  DFMA R146, R106, R74, R64 ;  /* 0x0000004a6a92722b */ /* 0x000fe20000000040 */
[----:B------:R-:W0:Y:S07]  /*2550*/  LDS.128 R64, [R9+0x3830] ;  /* 0x0038300009407984 */ /* 0x000e2e0000000c00 */
[----:B------:R-:W-:-:S08]  /*2560*/  DFMA R146, R104, R56, R146 ;  /* 0x000000386892722b */ /* 0x000fd00000000092 */
[----:B------:R-:W-:-:S08]  /*2570*/  DFMA R146, R102, R58, R146 ;  /* 0x0000003a6692722b */ /* 0x000fd00000000092 */
[----:B---3--:R-:W-:-:S08]  /*2580*/  DFMA R146, R100, R60, R146 ;  /* 0x0000003c6492722b */ /* 0x008fd00000000092 */
[----:B------:R-:W-:-:S08]  /*2590*/  DFMA R146, R98, R62, R146 ;  /* 0x0000003e6292722b */ /* 0x000fd00000000092 */
[----:B0-----:R-:W-:-:S08]  /*25a0*/  DFMA R146, R96, R64, R146 ;  /* 0x000000406092722b */ /* 0x001fd00000000092 */
[----:B------:R-:W-:Y:S02]  /*25b0*/  DFMA R146, R94, R66, R146 ;  /* 0x000000425e92722b */ /* 0x000fe40000000092 */
[----:B------:R-:W-:-:S06]  /*25c0*/  DMUL R150, R150, R76 ;  /* 0x0000004c96967228 */ /* 0x000fcc0000000000 */
[C---:B------:R-:W-:Y:S01]  /*25d0*/  DFMA R82, R146.reuse, R76, R82 ;  /* 0x0000004c9252722b */ /* 0x040fe20000000052 */
[----:B------:R-:W-:Y:S01]  /*25e0*/  CS2R R76, SRZ ;  /* 0x00000000004c7805 */ /* 0x000fe2000001ff00 */
[----:B------:R-:W-:Y:S01]  /*25f0*/  DFMA R156, R146, R80, R140 ;  /* 0x00000050929c722b */ /* 0x000fe2000000008c */
[----:B------:R-:W-:Y:S01]  /*2600*/  BAR.SYNC.DEFER_BLOCKING 0x0 ;  /* 0x0000000000007b1d */ /* 0x000fe20000010000 */
[----:B------:R-:W-:-:S05]  /*2610*/  CS2R R140, SRZ ;  /* 0x00000000008c7805 */ /* 0x000fca000001ff00 */
[----:B------:R-:W2:Y:S04]  /*2620*/  @!P1 LDG.E.64.CONSTANT R76, desc[UR76][R108.64+0x8b38] ;  /* 0x008b384c6c4c9981 */ /* 0x000ea8000c1e9b00 */
[----:B------:R-:W3:Y:S04]  /*2630*/  @!P1 LDG.E.64.CONSTANT R140, desc[UR76][R108.64+0x7470] ;  /* 0x0074704c6c8c9981 */ /* 0x000ee8000c1e9b00 */
[----:B------:R-:W-:Y:S04]  /*2640*/  STS.64 [R10], R156 ;  /* 0x0000009c0a007388 */ /* 0x000fe80000000a00 */
[----:B------:R-:W-:Y:S01]  /*2650*/  STS.64 [R11], R82 ;  /* 0x000000520b007388 */ /* 0x000fe20000000a00 */
[----:B------:R-:W-:Y:S06]  /*2660*/  BAR.SYNC.DEFER_BLOCKING 0x0 ;  /* 0x0000000000007b1d */ /* 0x000fec0000010000 */
[----:B------:R-:W-:Y:S01]  /*2670*/  DFMA R152, R152, R80, R150 ;  /* 0x000000509898722b */ /* 0x000fe20000000096 */
[----:B------:R-:W0:Y:S04]  /*2680*/  LDS.64 R154, [R8] ;  /* 0x00000000089a7984 */ /* 0x000e280000000a00 */
[----:B------:R-:W1:Y:S04]  /*2690*/  LDS.64 R80, [R6] ;  /* 0x0000000006507984 */ /* 0x000e680000000a00 */
[----:B------:R-:W4:Y:S01]  /*26a0*/  LDS.64 R150, [R8+0x8] ;  /* 0x0000080008967984 */ /* 0x000f220000000a00 */
[----:B0-----:R-:W-:Y:S01]  /*26b0*/  DMUL R154, R34, R154 ;  /* 0x0000009a229a7228 */ /* 0x001fe20000000000 */
[----:B------:R-:W-:-:S06]  /*26c0*/  CS2R R82, SRZ ;  /* 0x0000000000527805 */ /* 0x000fcc000001ff00 */
[----:B------:R-:W4:Y:S01]  /*26d0*/  @!P1 LDG.E.64.CONSTANT R82, desc[UR76][R108.64+0x510] ;  /* 0x0005104c6c529981 */ /* 0x000f22000c1e9b00 */
[----:B------:R-:W-:Y:S02]  /*26e0*/  DFMA R70, R160, R70, RZ ;  /* 0x00000046a046722b */ /* 0x000fe400000000ff */
[-C--:B------:R-:W-:Y:S02]  /*26f0*/  DFMA R68, R68, R160.reuse, RZ ;  /* 0x000000a04444722b */ /* 0x080fe400000000ff */
[----:B------:R-:W-:Y:S02]  /*2700*/  DFMA R160, R162, R160, RZ ;  /* 0x000000a0a2a0722b */ /* 0x000fe400000000ff */
[----:B--2---:R-:W-:Y:S02]  /*2710*/  DMUL R76, R76, UR4 ;  /* 0x000000044c4c7c28 */ /* 0x004fe40008000000 */
[----:B---3--:R-:W-:Y:S01]  /*2720*/  DFMA R140, R146, R140, R152 ;  /* 0x0000008c928c722b */ /* 0x008fe20000000098 */
[----:B------:R-:W0:Y:S05]  /*2730*/  LDS.64 R146, [R6+0x48] ;  /* 0x0000480006927984 */ /* 0x000e2a0000000a00 */
[----:B------:R-:W-:Y:S01]  /*2740*/  DFMA R76, R114, R76, R154 ;  /* 0x0000004c724c722b */ /* 0x000fe2000000009a */
[----:B------:R-:W2:Y:S07]  /*2750*/  LDS.64 R152, [R8+0x10] ;  /* 0x0000100008987984 */ /* 0x000eae0000000a00 */
[----:B-1----:R-:W-:-:S08]  /*2760*/  DFMA R76, R30, R80, R76 ;  /* 0x000000501e4c722b */ /* 0x002fd0000000004c */
[----:B----4-:R-:W-:Y:S01]  /*2770*/  DFMA R150, R40, R150, R76 ;  /* 0x000000962896722b */ /* 0x010fe2000000004c */
[----:B------:R-:W-:-:S06]  /*2780*/  CS2R R76, SRZ ;  /* 0x00000000004c7805 */ /* 0x000fcc000001ff00 */
[----:B------:R-:W3:Y:S01]  /*2790*/  @!P1 LDG.E.64.CONSTANT R76, desc[UR76][R108.64+0x1bd8] ;  /* 0x001bd84c6c4c9981 */ /* 0x000ee2000c1e9b00 */
[----:B------:R-:W-:Y:S01]  /*27a0*/  CS2R R80, SRZ ;  /* 0x0000000000507805 */ /* 0x000fe2000001ff00 */
[----:B------:R-:W-:-:S05]  /*27b0*/  DFMA R142, R72, R140, R142 ;  /* 0x0000008c488e722b */ /* 0x000fca000000008e */
[----:B------:R-:W4:Y:S01]  /*27c0*/  @!P1 LDG.E.64.CONSTANT R80, desc[UR76][R108.64+0x4968] ;  /* 0x0049684c6c509981 */ /* 0x000f22000c1e9b00 */
[----:B0-----:R-:W-:-:S03]  /*27d0*/  DFMA R72, R90, R146, R150 ;  /* 0x000000925a48722b */ /* 0x001fc60000000096 */
[----:B------:R-:W0:Y:S04]  /*27e0*/  LDS.64 R150, [R6+0x90] ;  /* 0x0000900006967984 */ /* 0x000e280000000a00 */
[----:B------:R-:W1:Y:S01]  /*27f0*/  LDS.64 R146, [R8+0x18] ;  /* 0x0000180008927984 */ /* 0x000e620000000a00 */
[----:B--2---:R-:W-:Y:S02]  /*2800*/  DFMA R152, R88, R152, R72 ;  /* 0x000000985898722b */ /* 0x004fe40000000048 */
[----:B------:R-:W-:Y:S02]  /*2810*/  DFMA R144, R140, R74, R144 ;  /* 0x0000004a8c90722b */ /* 0x000fe40000000090 */
[-C--:B------:R-:W-:Y:S02]  /*2820*/  DFMA R74, R60, R140.reuse, R70 ;  /* 0x0000008c3c4a722b */ /* 0x080fe40000000046 */
[----:B------:R-:W-:Y:S01]  /*2830*/  DFMA R148, R56, R140, R148 ;  /* 0x0000008c3894722b */ /* 0x000fe20000000094 */
[----:B------:R-:W-:Y:S04]  /*2840*/  LDS.64 R60, [R6+0x120] ;  /* 0x00012000063c7984 */ /* 0x000fe80000000a00 */
[----:B------:R-:W2:Y:S01]  /*2850*/  LDS.64 R56, [R6+0xd8] ;  /* 0x0000d80006387984 */ /* 0x000ea20000000a00 */
[----:B0-----:R-:W-:-:S02]  /*2860*/  DFMA R70, R54, R150, R152 ;  /* 0x000000963646722b */ /* 0x001fc40000000098 */
[----:B------:R-:W-:Y:S01]  /*2870*/  DFMA R72, R140, R58, R68 ;  /* 0x0000003a8c48722b */ /* 0x000fe20000000044 */
[----:B------:R-:W-:Y:S04]  /*2880*/  LDS.64 R150, [R6+0x1b0] ;  /* 0x0001b00006967984 */ /* 0x000fe80000000a00 */
[----:B------:R-:W0:Y:S01]  /*2890*/  LDS.64 R68, [R8+0x20] ;  /* 0x0000200008447984 */ /* 0x000e220000000a00 */
[----:B-1----:R-:W-:Y:S01]  /*28a0*/  DFMA R70, R52, R146, R70 ;  /* 0x000000923446722b */ /* 0x002fe20000000046 */
[----:B------:R-:W-:Y:S02]  /*28b0*/  CS2R R146, SRZ ;  /* 0x0000000000927805 */ /* 0x000fe4000001ff00 */
[----:B------:R-:W1:Y:S01]  /*28c0*/  LDS.64 R58, [R8+0x28] ;  /* 0x00002800083a7984 */ /* 0x000e620000000a00 */
[----:B------:R-:W-:-:S02]  /*28d0*/  DFMA R164, R140, R62, R164 ;  /* 0x0000003e8ca4722b */ /* 0x000fc400000000a4 */
[----:B------:R-:W-:Y:S01]  /*28e0*/  DFMA R166, R64, R140, R166 ;  /* 0x0000008c40a6722b */ /* 0x000fe200000000a6 */
[----:B------:R-:W-:Y:S04]  /*28f0*/  LDS.64 R152, [R12+0x558] ;  /* 0x000558000c987984 */ /* 0x000fe80000000a00 */
[----:B------:R-:W4:Y:S01]  /*2900*/  @!P1 LDG.E.64.CONSTANT R146, desc[UR76][R108.64+0x6030] ;  /* 0x0060304c6c929981 */ /* 0x000f22000c1e9b00 */
[----:B--2---:R-:W-:-:S03]  /*2910*/  DFMA R62, R50, R56, R70 ;  /* 0x00000038323e722b */ /* 0x004fc60000000046 */
[----:B------:R-:W2:Y:S04]  /*2920*/  LDS.64 R56, [R6+0x168] ;  /* 0x0001680006387984 */ /* 0x000ea80000000a00 */
[----:B------:R-:W2:Y:S01]  /*2930*/  LDS.64 R64, [R8+0x30] ;  /* 0x0000300008407984 */ /* 0x000ea20000000a00 */
[----:B------:R-:W-:Y:S01]  /*2940*/  DFMA R158, R78, R140, R158 ;  /* 0x0000008c4e9e722b */ /* 0x000fe2000000009e */
[----:B------:R-:W-:Y:S02]  /*2950*/  CS2R R78, SRZ ;  /* 0x00000000004e7805 */ /* 0x000fe4000001ff00 */
[----:B------:R-:W-:Y:S04]  /*2960*/  LDS.64 R70, [R7+0x520] ;  /* 0x0005200007467984 */ /* 0x000fe80000000a00 */
[----:B------:R-:W4:Y:S01]  /*2970*/  @!P1 LDG.E.64.CONSTANT R78, desc[UR76][R108.64+0x32a0] ;  /* 0x0032a04c6c4e9981 */ /* 0x000f22000c1e9b00 */
[----:B0-----:R-:W-:-:S03]  /*2980*/  DFMA R68, R48, R68, R62 ;  /* 0x000000443044722b */ /* 0x001fc6000000003e */
[----:B------:R-:W0:Y:S05]  /*2990*/  LDS.64 R62, [R7+0x510] ;  /* 0x00051000073e7984 */ /* 0x000e2a0000000a00 */
[----:B------:R-:W-:Y:S01]  /*29a0*/  DFMA R68, R46, R60, R68 ;  /* 0x0000003c2e44722b */ /* 0x000fe20000000044 */
[----:B------:R-:W0:Y:S07]  /*29b0*/  LDS.64 R60, [R7+0x518] ;  /* 0x00051800073c7984 */ /* 0x000e2e0000000a00 */
[----:B-1----:R-:W-:Y:S01]  /*29c0*/  DFMA R68, R44, R58, R68 ;  /* 0x0000003a2c44722b */ /* 0x002fe20000000044 */
[----:B------:R-:W1:Y:S07]  /*29d0*/  LDS.64 R58, [R12+0x510] ;  /* 0x000510000c3a7984 */ /* 0x000e6e0000000a00 */
[----:B--2---:R-:W-:-:S02]  /*29e0*/  DFMA R56, R42, R56, R68 ;  /* 0x000000382a38722b */ /* 0x004fc40000000044 */
[----:B------:R-:W2:Y:S06]  /*29f0*/  LDS.64 R68, [R7+0x528] ;  /* 0x0005280007447984 */ /* 0x000eac0000000a00 */
[----:B------:R-:W-:Y:S02]  /*2a00*/  DFMA R64, R38, R64, R56 ;  /* 0x000000402640722b */ /* 0x000fe40000000038 */
[----:B0-----:R-:W-:Y:S01]  /*2a10*/  DFMA R56, R138, R62, RZ ;  /* 0x0000003e8a38722b */ /* 0x001fe200000000ff */
[----:B------:R-:W0:Y:S01]  /*2a20*/  LDS.64 R62, [R12+0x5a0] ;  /* 0x0005a0000c3e7984 */ /* 0x000e220000000a00 */
[----:B------:R-:W-:-:S04]  /*2a30*/  DFMA R160, R140, R66, R160 ;  /* 0x000000428ca0722b */ /* 0x000fc800000000a0 */
[----:B------:R-:W-:Y:S01]  /*2a40*/  DFMA R150, R36, R150, R64 ;  /* 0x000000962496722b */ /* 0x000fe20000000040 */
[----:B------:R-:W0:Y:S01]  /*2a50*/  LDS.64 R66, [R8+0x38] ;  /* 0x0000380008427984 */ /* 0x000e220000000a00 */
[----:B------:R-:W-:-:S03]  /*2a60*/  DFMA R56, R134, R60, R56 ;  /* 0x0000003c8638722b */ /* 0x000fc60000000038 */
[----:B------:R-:W0:Y:S04]  /*2a70*/  LDS.64 R60, [R7+0x530] ;  /* 0x00053000073c7984 */ /* 0x000e280000000a00 */
[----:B------:R-:W0:Y:S01]  /*2a80*/  LDS.64 R64, [R12+0x5e8] ;  /* 0x0005e8000c407984 */ /* 0x000e220000000a00 */
[----:B-1----:R-:W-:Y:S02]  /*2a90*/  DFMA R58, R136, R58, RZ ;  /* 0x0000003a883a722b */ /* 0x002fe400000000ff */
[----:B------:R-:W-:Y:S01]  /*2aa0*/  DFMA R70, R130, R70, R56 ;  /* 0x000000468246722b */ /* 0x000fe20000000038 */
[----:B------:R-:W-:Y:S04]  /*2ab0*/  LDS.64 R140, [R6+0x1f8] ;  /* 0x0001f800068c7984 */ /* 0x000fe80000000a00 */
[----:B------:R-:W1:Y:S01]  /*2ac0*/  LDS.64 R56, [R7+0x538] ;  /* 0x0005380007387984 */ /* 0x000e620000000a00 */
[----:B------:R-:W-:-:S03]  /*2ad0*/  DFMA R152, R132, R152, R58 ;  /* 0x000000988498722b */ /* 0x000fc6000000003a */
[----:B------:R-:W1:Y:S01]  /*2ae0*/  LDS.64 R58, [R12+0x630] ;  /* 0x000630000c3a7984 */ /* 0x000e620000000a00 */
[----:B--2---:R-:W-:-:S03]  /*2af0*/  DFMA R68, R126, R68, R70 ;  /* 0x000000447e44722b */ /* 0x004fc60000000046 */
[----:B------:R-:W2:Y:S01]  /*2b00*/  LDS.64 R70, [R8+0x40] ;  /* 0x0000400008467984 */ /* 0x000ea20000000a00 */
[----:B0-----:R-:W-:-:S03]  /*2b10*/  DFMA R62, R128, R62, R152 ;  /* 0x0000003e803e722b */ /* 0x001fc60000000098 */
[----:B------:R-:W-:Y:S01]  /*2b20*/  LDS.64 R152, [R7+0x550] ;  /* 0x0005500007987984 */ /* 0x000fe20000000a00 */
[----:B------:R-:W-:-:S03]  /*2b30*/  DFMA R66, R32, R66, R150 ;  /* 0x000000422042722b */ /* 0x000fc60000000096 */
[----:B------:R-:W0:Y:S01]  /*2b40*/  LDS.64 R150, [R12+0x678] ;  /* 0x000678000c967984 */ /* 0x000e220000000a00 */
[----:B------:R-:W-:-:S03]  /*2b50*/  DFMA R60, R122, R60, R68 ;  /* 0x0000003c7a3c722b */ /* 0x000fc60000000044 */
[----:B------:R-:W-:Y:S01]  /*2b60*/  LDS.64 R68, [R6+0x240] ;  /* 0x0002400006447984 */ /* 0x000fe20000000a00 */
[----:B------:R-:W-:-:S03]  /*2b70*/  DFMA R64, R124, R64, R62 ;  /* 0x000000407c40722b */ /* 0x000fc6000000003e */
[----:B------:R-:W0:Y:S01]  /*2b80*/  LDS.64 R62, [R7+0x540] ;  /* 0x00054000073e7984 */ /* 0x000e220000000a00 */
[----:B-1----:R-:W-:-:S03]  /*2b90*/  DFMA R56, R118, R56, R60 ;  /* 0x000000387638722b */ /* 0x002fc6000000003c */
[----:B------:R-:W1:Y:S01]  /*2ba0*/  LDS.64 R60, [R12+0x6c0] ;  /* 0x0006c0000c3c7984 */ /* 0x000e620000000a00 */
[----:B------:R-:W-:Y:S02]  /*2bb0*/  DFMA R140, R28, R140, R66 ;  /* 0x0000008c1c8c722b */ /* 0x000fe40000000042 */
[----:B------:R-:W-:Y:S01]  /*2bc0*/  DFMA R58, R120, R58, R64 ;  /* 0x0000003a783a722b */ /* 0x000fe20000000040 */
[----:B------:R-:W1:Y:S04]  /*2bd0*/  LDS.64 R66, [R7+0x548] ;  /* 0x0005480007427984 */ /* 0x000e680000000a00 */
[----:B------:R-:W1:Y:S01]  /*2be0*/  LDS.64 R64, [R12+0x708] ;  /* 0x000708000c407984 */ /* 0x000e620000000a00 */
[----:B--2---:R-:W-:-:S03]  /*2bf0*/  DFMA R70, R24, R70, R140 ;  /* 0x000000461846722b */ /* 0x004fc6000000008c */
[----:B------:R-:W2:Y:S01]  /*2c00*/  LDS.64 R140, [R12+0x750] ;  /* 0x000750000c8c7984 */ /* 0x000ea20000000a00 */
[----:B0-----:R-:W-:Y:S02]  /*2c10*/  DFMA R150, R112, R150, R58 ;  /* 0x000000967096722b */ /* 0x001fe4000000003a */
[----:B------:R-:W-:Y:S01]  /*2c20*/  DFMA R62, R110, R62, R56 ;  /* 0x0000003e6e3e722b */ /* 0x000fe20000000038 */
[----:B------:R-:W0:Y:S05]  /*2c30*/  LDS.128 R56, [R9+0x3840] ;  /* 0x0038400009387984 */ /* 0x000e2a0000000c00 */
[----:B-1----:R-:W-:Y:S02]  /*2c40*/  DFMA R60, R86, R60, R150 ;  /* 0x0000003c563c722b */ /* 0x002fe40000000096 */
[----:B------:R-:W-:-:S06]  /*2c50*/  DFMA R66, R26, R66, R62 ;  /* 0x000000421a42722b */ /* 0x000fcc000000003e */
[----:B------:R-:W-:Y:S02]  /*2c60*/  DFMA R64, R84, R64, R60 ;  /* 0x000000405440722b */ /* 0x000fe4000000003c */
[----:B------:R-:W1:Y:S01]  /*2c70*/  LDS.128 R60, [R9+0x3850] ;  /* 0x00385000093c7984 */ /* 0x000e620000000c00 */
[----:B------:R-:W-:Y:S02]  /*2c80*/  DFMA R68, R22, R68, R70 ;  /* 0x000000441644722b */ /* 0x000fe40000000046 */
[----:B------:R-:W-:-:S03]  /*2c90*/  DFMA R152, R92, R152, R66 ;  /* 0x000000985c98722b */ /* 0x000fc60000000042 */
[----:B--2---:R-:W-:Y:S02]  /*2ca0*/  DFMA R140, R20, R140, R64 ;  /* 0x0000008c148c722b */ /* 0x004fe40000000040 */
[----:B------:R-:W2:Y:S01]  /*2cb0*/  LDS.128 R64, [R9+0x3860] ;  /* 0x0038600009407984 */ /* 0x000ea20000000c00 */
[----:B------:R-:W-:Y:S02]  /*2cc0*/  DADD R142, R142, R68 ;  /* 0x000000008e8e7229 */ /* 0x000fe40000000044 */
[----:B0-----:R-:W-:-:S08]  /*2cd0*/  DFMA R150, R116, R56, RZ ;  /* 0x000000387496722b */ /* 0x001fd000000000ff */
[----:B------:R-:W-:Y:S02]  /*2ce0*/  DFMA R150, R114, R58, R150 ;  /* 0x0000003a7296722b */ /* 0x000fe40000000096 */
[----:B---3--:R-:W-:-:S08]  /*2cf0*/  DMUL R68, R140, R76 ;  /* 0x0000004c8c447228 */ /* 0x008fd00000000000 */
[----:B------:R-:W-:Y:S02]  /*2d00*/  DFMA R82, R152, R82, R68 ;  /* 0x000000529852722b */ /* 0x000fe40000000044 */
[----:B------:R-:W0:Y:S01]  /*2d10*/  LDS.128 R68, [R9+0x3870] ;  /* 0x0038700009447984 */ /* 0x000e220000000c00 */
[----:B-1----:R-:W-:Y:S02]  /*2d20*/  DFMA R150, R106, R60, R150 ;  /* 0x0000003c6a96722b */ /* 0x002fe40000000096 */
[----:B----4-:R-:W-:-:S08]  /*2d30*/  DMUL R80, R140, R80 ;  /* 0x000000508c507228 */ /* 0x010fd00000000000 */
[----:B------:R-:W-:Y:S02]  /*2d40*/  DFMA R76, R152, R76, R80 ;  /* 0x0000004c984c722b */ /* 0x000fe40000000050 */
[----:B------:R-:W-:Y:S01]  /*2d50*/  DFMA R80, R104, R62, R150 ;  /* 0x0000003e6850722b */ /* 0x000fe20000000096 */
[----:B------:R-:W1:Y:S07]  /*2d60*/  LDS.64 R150, [R9+0x3880] ;  /* 0x0038800009967984 */ /* 0x000e6e0000000a00 */
[----:B--2---:R-:W-:-:S08]  /*2d70*/  DFMA R80, R102, R64, R80 ;  /* 0x000000406650722b */ /* 0x004fd00000000050 */
[----:B------:R-:W-:-:S08]  /*2d80*/  DFMA R80, R100, R66, R80 ;  /* 0x000000426450722b */ /* 0x000fd00000000050 */
[----:B0-----:R-:W-:-:S08]  /*2d90*/  DFMA R80, R98, R68, R80 ;  /* 0x000000446250722b */ /* 0x001fd00000000050 */
[----:B------:R-:W-:-:S08]  /*2da0*/  DFMA R80, R96, R70, R80 ;  /* 0x000000466050722b */ /* 0x000fd00000000050 */
[----:B-1----:R-:W-:Y:S02]  /*2db0*/  DFMA R80, R94, R150, R80 ;  /* 0x000000965e50722b */ /* 0x002fe40000000050 */
[----:B------:R-:W-:-:S06]  /*2dc0*/  DMUL R140, R140, R146 ;  /* 0x000000928c8c7228 */ /* 0x000fcc0000000000 */
[----:B------:R-:W-:Y:S01]  /*2dd0*/  DFMA R76, R80, R146, R76 ;  /* 0x00000092504c722b */ /* 0x000fe2000000004c */
[----:B------:R-:W-:-:S06]  /*2de0*/  CS2R R146, SRZ ;  /* 0x0000000000927805 */ /* 0x000fcc000001ff00 */
[----:B------:R-:W2:Y:S01]  /*2df0*/  @!P1 LDG.E.64.CONSTANT R146, desc[UR76][R108.64+0x8dc0] ;  /* 0x008dc04c6c929981 */ /* 0x000ea2000c1e9b00 */
[----:B------:R-:W-:Y:S01]  /*2e00*/  DFMA R156, R80, R78, R82 ;  /* 0x0000004e509c722b */ /* 0x000fe20000000052 */
[----:B------:R-:W-:Y:S01]  /*2e10*/  BAR.SYNC.DEFER_BLOCKING 0x0 ;  /* 0x0000000000007b1d */ /* 0x000fe20000010000 */
[----:B------:R-:W-:-:S06]  /*2e20*/  CS2R R82, SRZ ;  /* 0x0000000000527805 */ /* 0x000fcc000001ff00 */
[----:B------:R-:W3:Y:S04]  /*2e30*/  @!P1 LDG.E.64.CONSTANT R82, desc[UR76][R108.64+0x76f8] ;  /* 0x0076f84c6c529981 */ /* 0x000ee8000c1e9b00 */
[----:B------:R-:W-:Y:S04]  /*2e40*/  STS.64 [R10], R156 ;  /* 0x0000009c0a007388 */ /* 0x000fe80000000a00 */
[----:B------:R-:W-:Y:S01]  /*2e50*/  STS.64 [R11], R76 ;  /* 0x0000004c0b007388 */ /* 0x000fe20000000a00 */
[----:B------:R-:W-:Y:S06]  /*2e60*/  BAR.SYNC.DEFER_BLOCKING 0x0 ;  /* 0x0000000000007b1d */ /* 0x000fec0000010000 */
[----:B------:R-:W-:Y:S01]  /*2e70*/  DFMA R140, R152, R78, R140 ;  /* 0x0000004e988c722b */ /* 0x000fe2000000008c */
[----:B------:R-:W0:Y:S04]  /*2e80*/  LDS.64 R154, [R8] ;  /* 0x00000000089a7984 */ /* 0x000e280000000a00 */
[----:B------:R-:W1:Y:S04]  /*2e90*/  LDS.64 R78, [R6] ;  /* 0x00000000064e7984 */ /* 0x000e680000000a00 */
[----:B------:R-:W-:Y:S01]  /*2ea0*/  LDS.64 R76, [R6+0x90] ;  /* 0x00009000064c7984 */ /* 0x000fe20000000a00 */
[----:B0-----:R-:W-:-:S02]  /*2eb0*/  DMUL R154, R34, R154 ;  /* 0x0000009a229a7228 */ /* 0x001fc40000000000 */
[----:B--2---:R-:W-:Y:S01]  /*2ec0*/  DMUL R152, R146, UR4 ;  /* 0x0000000492987c28 */ /* 0x004fe20008000000 */
[----:B------:R-:W0:Y:S07]  /*2ed0*/  LDS.64 R146, [R8+0x8] ;  /* 0x0000080008927984 */ /* 0x000e2e0000000a00 */
[----:B------:R-:W-:Y:S02]  /*2ee0*/  DFMA R154, R106, R152, R154 ;  /* 0x000000986a9a722b */ /* 0x000fe4000000009a */
[----:B------:R-:W2:Y:S06]  /*2ef0*/  LDS.64 R152, [R6+0x48] ;  /* 0x0000480006987984 */ /* 0x000eac0000000a00 */
[----:B-1----:R-:W-:Y:S01]  /*2f00*/  DFMA R154, R30, R78, R154 ;  /* 0x0000004e1e9a722b */ /* 0x002fe2000000009a */
[----:B------:R-:W1:Y:S07]  /*2f10*/  LDS.64 R78, [R8+0x10] ;  /* 0x00001000084e7984 */ /* 0x000e6e0000000a00 */
[----:B0-----:R-:W-:-:S02]  /*2f20*/  DFMA R146, R40, R146, R154 ;  /* 0x000000922892722b */ /* 0x001fc4000000009a */
[----:B------:R-:W0:Y:S06]  /*2f30*/  LDS.64 R154, [R8+0x18] ;  /* 0x00001800089a7984 */ /* 0x000e2c0000000a00 */
[----:B--2---:R-:W-:-:S08]  /*2f40*/  DFMA R152, R90, R152, R146 ;  /* 0x000000985a98722b */ /* 0x004fd00000000092 */
[----:B-1----:R-:W-:Y:S02]  /*2f50*/  DFMA R78, R88, R78, R152 ;  /* 0x0000004e584e722b */ /* 0x002fe40000000098 */
[----:B---3--:R-:W-:Y:S01]  /*2f60*/  DFMA R146, R80, R82, R140 ;  /* 0x000000525092722b */ /* 0x008fe2000000008c */
[----:B------:R-:W1:Y:S01]  /*2f70*/  LDS.64 R152, [R6+0xd8] ;  /* 0x0000d80006987984 */ /* 0x000e620000000a00 */
[----:B------:R-:W-:-:S04]  /*2f80*/  CS2R R82, SRZ ;  /* 0x0000000000527805 */ /* 0x000fc8000001ff00 */
[----:B------:R-:W-:Y:S01]  /*2f90*/  DFMA R76, R54, R76, R78 ;  /* 0x0000004c364c722b */ /* 0x000fe2000000004e */
[----:B------:R-:W-:Y:S02]  /*2fa0*/  CS2R R80, SRZ ;  /* 0x0000000000507805 */ /* 0x000fe4000001ff00 */
[----:B------:R-:W-:Y:S01]  /*2fb0*/  CS2R R78, SRZ ;  /* 0x00000000004e7805 */ /* 0x000fe2000001ff00 */
[----:B------:R-:W2:Y:S04]  /*2fc0*/  @!P1 LDG.E.64.CONSTANT R82, desc[UR76][R108.64+0x4bf0] ;  /* 0x004bf04c6c529981 */ /* 0x000ea8000c1e9b00 */
[----:B------:R-:W3:Y:S04]  /*2fd0*/  @!P1 LDG.E.64.CONSTANT R80, desc[UR76][R108.64+0x798] ;  /* 0x0007984c6c509981 */ /* 0x000ee8000c1e9b00 */
[----:B------:R-:W4:Y:S04]  /*2fe0*/  @!P1 LDG.E.64.CONSTANT R78, desc[UR76][R108.64+0x1e60] ;  /* 0x001e604c6c4e9981 */ /* 0x000f28000c1e9b00 */
[----:B------:R-:W1:Y:S01]  /*2ff0*/  LDS.64 R140, [R8+0x20] ;  /* 0x00002000088c7984 */ /* 0x000e620000000a00 */
[----:B0-----:R-:W-:-:S02]  /*3000*/  DFMA R154, R52, R154, R76 ;  /* 0x0000009a349a722b */ /* 0x001fc4000000004c */
[----:B------:R-:W-:-:S06]  /*3010*/  DFMA R76, R56, R146, R158 ;  /* 0x00000092384c722b */ /* 0x000fcc000000009e */
[----:B-1----:R-:W-:Y:S02]  /*3020*/  DFMA R56, R50, R152, R154 ;  /* 0x000000983238722b */ /* 0x002fe4000000009a */
[----:B------:R-:W0:Y:S01]  /*3030*/  LDS.64 R154, [R6+0x120] ;  /* 0x00012000069a7984 */ /* 0x000e220000000a00 */
[----:B------:R-:W-:-:S03]  /*3040*/  DFMA R60, R60, R146, R144 ;  /* 0x000000923c3c722b */ /* 0x000fc60000000090 */
[----:B------:R-:W1:Y:S02]  /*3050*/  LDS.64 R152, [R8+0x28] ;  /* 0x0000280008987984 */ /* 0x000e640000000a00 */
[----:B------:R-:W-:Y:S01]  /*3060*/  DFMA R56, R48, R140, R56 ;  /* 0x0000008c3038722b */ /* 0x000fe20000000038 */
[----:B------:R-:W-:-:S06]  /*3070*/  CS2R R140, SRZ ;  /* 0x00000000008c7805 */ /* 0x000fcc000001ff00 */
[----:B------:R-:W3:Y:S01]  /*3080*/  @!P1 LDG.E.64.CONSTANT R140, desc[UR76][R108.64+0x62b8] ;  /* 0x0062b84c6c8c9981 */ /* 0x000ee2000c1e9b00 */
[----:B------:R-:W-:-:S06]  /*3090*/  CS2R R144, SRZ ;  /* 0x0000000000907805 */ /* 0x000fcc000001ff00 */
[----:B------:R-:W3:Y:S01]  /*30a0*/  @!P1 LDG.E.64.CONSTANT R144, desc[UR76][R108.64+0x3528] ;  /* 0x0035284c6c909981 */ /* 0x000ee2000c1e9b00 */
        /* <DEDUP_REMOVED lines=8> */
[----:B------:R-:W-:Y:S01]  /*3130*/  LDS.64 R154, [R8+0x38] ;  /* 0x00003800089a7984 */ /* 0x000fe20000000a00 */
[----:B------:R-:W-:Y:S02]  /*3140*/  DFMA R164, R68, R146, R164 ;  /* 0x0000009244a4722b */ /* 0x000fe400000000a4 */
[----:B------:R-:W-:Y:S01]  /*3150*/  DFMA R166, R146, R70, R166 ;  /* 0x0000004692a6722b */ /* 0x000fe200000000a6 */
[----:B------:R-:W1:Y:S01]  /*3160*/  LDS.64 R68, [R7+0x7a0] ;  /* 0x0007a00007447984 */ /* 0x000e620000000a00 */
[----:B------:R-:W-:Y:S02]  /*3170*/  DFMA R160, R150, R146, R160 ;  /* 0x0000009296a0722b */ /* 0x000fe400000000a0 */
[----:B------:R-:W-:Y:S01]  /*3180*/  DFMA R146, R146, R58, R142 ;  /* 0x0000003a9292722b */ /* 0x000fe2000000008e */
[----:B------:R-:W1:Y:S04]  /*3190*/  LDS.64 R70, [R6+0x1b0] ;  /* 0x0001b00006467984 */ /* 0x000e680000000a00 */
[----:B------:R-:W1:Y:S04]  /*31a0*/  LDS.64 R58, [R12+0x798] ;  /* 0x000798000c3a7984 */ /* 0x000e680000000a00 */
[----:B------:R-:W-:Y:S04]  /*31b0*/  LDS.64 R142, [R7+0x7b0] ;  /* 0x0007b000078e7984 */ /* 0x000fe80000000a00 */
[----:B------:R-:W-:Y:S01]  /*31c0*/  LDS.64 R66, [R12+0x828] ;  /* 0x000828000c427984 */ /* 0x000fe20000000a00 */
[----:B------:R-:W-:-:S03]  /*31d0*/  DFMA R150, R42, R62, R152 ;  /* 0x0000003e2a96722b */ /* 0x000fc60000000098 */
[----:B------:R-:W1:Y:S04]  /*31e0*/  LDS.64 R62, [R12+0x7e0] ;  /* 0x0007e0000c3e7984 */ /* 0x000e680000000a00 */
[----:B------:R-:W-:Y:S01]  /*31f0*/  LDS.64 R152, [R6+0x1f8] ;  /* 0x0001f80006987984 */ /* 0x000fe20000000a00 */
[----:B0-----:R-:W-:-:S03]  /*3200*/  DFMA R150, R38, R56, R150 ;  /* 0x000000382696722b */ /* 0x001fc60000000096 */
[----:B------:R-:W0:Y:S01]  /*3210*/  LDS.64 R56, [R7+0x7a8] ;  /* 0x0007a80007387984 */ /* 0x000e220000000a00 */
[----:B------:R-:W-:-:S08]  /*3220*/  DFMA R64, R138, R64, RZ ;  /* 0x000000408a40722b */ /* 0x000fd000000000ff */
[----:B-1----:R-:W-:Y:S01]  /*3230*/  DFMA R64, R134, R68, R64 ;  /* 0x000000448640722b */ /* 0x002fe20000000040 */
[----:B------:R-:W-:Y:S01]  /*3240*/  LDS.64 R68, [R7+0x7c8] ;  /* 0x0007c80007447984 */ /* 0x000fe20000000a00 */
[----:B------:R-:W-:-:S03]  /*3250*/  DFMA R150, R36, R70, R150 ;  /* 0x000000462496722b */ /* 0x000fc60000000096 */
[----:B------:R-:W1:Y:S01]  /*3260*/  LDS.64 R70, [R12+0x870] ;  /* 0x000870000c467984 */ /* 0x000e620000000a00 */
[----:B------:R-:W-:-:S08]  /*3270*/  DFMA R58, R136, R58, RZ ;  /* 0x0000003a883a722b */ /* 0x000fd000000000ff */
[----:B------:R-:W-:Y:S01]  /*3280*/  DFMA R58, R132, R62, R58 ;  /* 0x0000003e843a722b */ /* 0x000fe2000000003a */
[----:B------:R-:W1:Y:S01]  /*3290*/  LDS.64 R62, [R12+0x8b8] ;  /* 0x0008b8000c3e7984 */ /* 0x000e620000000a00 */
[----:B0-----:R-:W-:-:S06]  /*32a0*/  DFMA R56, R130, R56, R64 ;  /* 0x000000388238722b */ /* 0x001fcc0000000040 */
[----:B------:R-:W-:Y:S01]  /*32b0*/  DFMA R66, R128, R66, R58 ;  /* 0x000000428042722b */ /* 0x000fe2000000003a */
[----:B------:R-:W-:Y:S04]  /*32c0*/  LDS.64 R64, [R7+0x7c0] ;  /* 0x0007c00007407984 */ /* 0x000fe80000000a00 */
[----:B------:R-:W-:Y:S01]  /*32d0*/  LDS.64 R58, [R7+0x7b8] ;  /* 0x0007b800073a7984 */ /* 0x000fe20000000a00 */
[----:B------:R-:W-:-:S03]  /*32e0*/  DFMA R142, R126, R142, R56 ;  /* 0x0000008e7e8e722b */ /* 0x000fc60000000038 */
[----:B------:R-:W0:Y:S01]  /*32f0*/  LDS.64 R56, [R12+0x900] ;  /* 0x000900000c387984 */ /* 0x000e220000000a00 */
[----:B------:R-:W-:Y:S02]  /*3300*/  DFMA R154, R32, R154, R150 ;  /* 0x0000009a209a722b */ /* 0x000fe40000000096 */
[----:B-1----:R-:W-:Y:S01]  /*3310*/  DFMA R70, R124, R70, R66 ;  /* 0x000000467c46722b */ /* 0x002fe20000000042 */
[----:B------:R-:W1:Y:S04]  /*3320*/  LDS.64 R150, [R8+0x40] ;  /* 0x0000400008967984 */ /* 0x000e680000000a00 */
[----:B------:R-:W1:Y:S03]  /*3330*/  LDS.64 R66, [R12+0x948] ;  /* 0x000948000c427984 */ /* 0x000e660000000a00 */
[----:B------:R-:W-:-:S02]  /*3340*/  DFMA R62, R120, R62, R70 ;  /* 0x0000003e783e722b */ /* 0x000fc40000000046 */
[----:B------:R-:W1:Y:S06]  /*3350*/  LDS.64 R70, [R6+0x240] ;  /* 0x0002400006467984 */ /* 0x000e6c0000000a00 */
[----:B0-----:R-:W-:Y:S02]  /*3360*/  DFMA R56, R112, R56, R62 ;  /* 0x000000387038722b */ /* 0x001fe4000000003e */
[----:B------:R-:W0:Y:S01]  /*3370*/  LDS.64 R62, [R7+0x7d0] ;  /* 0x0007d000073e7984 */ /* 0x000e220000000a00 */
[----:B------:R-:W-:Y:S02]  /*3380*/  DFMA R58, R122, R58, R142 ;  /* 0x0000003a7a3a722b */ /* 0x000fe4000000008e */
[----:B------:R-:W-:Y:S01]  /*3390*/  DFMA R142, R28, R152, R154 ;  /* 0x000000981c8e722b */ /* 0x000fe2000000009a */
[----:B------:R-:W0:Y:S05]  /*33a0*/  LDS.64 R154, [R7+0x7d8] ;  /* 0x0007d800079a7984 */ /* 0x000e2a0000000a00 */
[----:B------:R-:W-:Y:S01]  /*33b0*/  DFMA R58, R118, R64, R58 ;  /* 0x00000040763a722b */ /* 0x000fe2000000003a */
[----:B------:R-:W-:Y:S04]  /*33c0*/  LDS.64 R152, [R12+0x9d8] ;  /* 0x0009d8000c987984 */ /* 0x000fe80000000a00 */
[----:B------:R-:W0:Y:S01]  /*33d0*/  LDS.64 R64, [R12+0x990] ;  /* 0x000990000c407984 */ /* 0x000e220000000a00 */
[----:B-1----:R-:W-:-:S03]  /*33e0*/  DFMA R142, R24, R150, R142 ;  /* 0x00000096188e722b */ /* 0x002fc6000000008e */
[----:B------:R-:W1:Y:S01]  /*33f0*/  LDS.64 R150, [R9+0x3888] ;  /* 0x0038880009967984 */ /* 0x000e620000000a00 */
[----:B------:R-:W-:Y:S02]  /*3400*/  DFMA R68, R110, R68, R58 ;  /* 0x000000446e44722b */ /* 0x000fe4000000003a */
[----:B------:R-:W-:Y:S01]  /*3410*/  DFMA R66, R86, R66, R56 ;  /* 0x000000425642722b */ /* 0x000fe20000000038 */
[----:B------:R-:W1:Y:S01]  /*3420*/  LDS.128 R56, [R9+0x3890] ;  /* 0x0038900009387984 */ /* 0x000e620000000c00 */
[----:B------:R-:W-:-:S04]  /*3430*/  DFMA R142, R22, R70, R142 ;  /* 0x00000046168e722b */ /* 0x000fc8000000008e */
[----:B0-----:R-:W-:-:S04]  /*3440*/  DFMA R62, R26, R62, R68 ;  /* 0x0000003e1a3e722b */ /* 0x001fc80000000044 */
[----:B------:R-:W-:-:S04]  /*3450*/  DADD R142, R60, R142 ;  /* 0x000000003c8e7229 */ /* 0x000fc8000000008e */
[----:B------:R-:W-:Y:S02]  /*3460*/  DFMA R154, R92, R154, R62 ;  /* 0x0000009a5c9a722b */ /* 0x000fe4000000003e */
[----:B------:R-:W0:Y:S01]  /*3470*/  LDS.128 R60, [R9+0x38a0] ;  /* 0x0038a000093c7984 */ /* 0x000e220000000c00 */
[----:B------:R-:W-:Y:S02]  /*3480*/  DFMA R64, R84, R64, R66 ;  /* 0x000000405440722b */ /* 0x000fe40000000042 */
[----:B-1----:R-:W-:-:S06]  /*3490*/  DFMA R68, R116, R150, RZ ;  /* 0x000000967444722b */ /* 0x002fcc00000000ff */
[----:B------:R-:W-:Y:S02]  /*34a0*/  DFMA R152, R20, R152, R64 ;  /* 0x000000981498722b */ /* 0x000fe40000000040 */
[----:B------:R-:W1:Y:S01]  /*34b0*/  LDS.128 R64, [R9+0x38b0] ;  /* 0x0038b00009407984 */ /* 0x000e620000000c00 */
[----:B------:R-:W-:-:S05]  /*34c0*/  DFMA R68, R114, R56, R68 ;  /* 0x000000387244722b */ /* 0x000fca0000000044 */
[C---:B--2---:R-:W-:Y:S02]  /*34d0*/  DMUL R82, R152.reuse, R82 ;  /* 0x0000005298527228 */ /* 0x044fe40000000000 */
[----:B----4-:R-:W-:-:S06]  /*34e0*/  DMUL R70, R152, R78 ;  /* 0x0000004e98467228 */ /* 0x010fcc0000000000 */
[----:B------:R-:W-:Y:S02]  /*34f0*/  DFMA R78, R154, R78, R82 ;  /* 0x0000004e9a4e722b */ /* 0x000fe40000000052 */
[----:B------:R-:W-:Y:S02]  /*3500*/  DFMA R82, R106, R58, R68 ;  /* 0x0000003a6a52722b */ /* 0x000fe40000000044 */
[----:B---3--:R-:W-:Y:S01]  /*3510*/  DFMA R80, R154, R80, R70 ;  /* 0x000000509a50722b */ /* 0x008fe20000000046 */
[----:B------:R-:W2:Y:S05]  /*3520*/  LDS.128 R68, [R9+0x38c0] ;  /* 0x0038c00009447984 */ /* 0x000eaa0000000c00 */
[----:B0-----:R-:W-:-:S08]  /*3530*/  DFMA R82, R104, R60, R82 ;  /* 0x0000003c6852722b */ /* 0x001fd00000000052 */
[----:B------:R-:W-:-:S08]  /*3540*/  DFMA R82, R102, R62, R82 ;  /* 0x0000003e6652722b */ /* 0x000fd00000000052 */
[----:B-1----:R-:W-:-:S08]  /*3550*/  DFMA R82, R100, R64, R82 ;  /* 0x000000406452722b */ /* 0x002fd00000000052 */
[----:B------:R-:W-:-:S08]  /*3560*/  DFMA R82, R98, R66, R82 ;  /* 0x000000426252722b */ /* 0x000fd00000000052 */
[----:B--2---:R-:W-:-:S08]  /*3570*/  DFMA R82, R96, R68, R82 ;  /* 0x000000446052722b */ /* 0x004fd00000000052 */
[----:B------:R-:W-:Y:S02]  /*3580*/  DFMA R82, R94, R70, R82 ;  /* 0x000000465e52722b */ /* 0x000fe40000000052 */
[----:B------:R-:W-:-:S06]  /*3590*/  DMUL R152, R152, R140 ;  /* 0x0000008c98987228 */ /* 0x000fcc0000000000 */
[----:B------:R-:W-:Y:S01]  /*35a0*/  DFMA R78, R82, R140, R78 ;  /* 0x0000008c524e722b */ /* 0x000fe2000000004e */
[----:B------:R-:W-:-:S06]  /*35b0*/  CS2R R140, SRZ ;  /* 0x00000000008c7805 */ /* 0x000fcc000001ff00 */
[----:B------:R-:W2:Y:S01]  /*35c0*/  @!P1 LDG.E.64.CONSTANT R140, desc[UR76][R108.64+0x9048] ;  /* 0x0090484c6c8c9981 */ /* 0x000ea2000c1e9b00 */
[-C--:B------:R-:W-:Y:S01]  /*35d0*/  DFMA R158, R82, R144.reuse, R80 ;  /* 0x00000090529e722b */ /* 0x080fe20000000050 */
[----:B------:R-:W-:Y:S01]  /*35e0*/  CS2R R80, SRZ ;  /* 0x0000000000507805 */ /* 0x000fe2000001ff00 */
[----:B------:R-:W-:Y:S06]  /*35f0*/  BAR.SYNC.DEFER_BLOCKING 0x0 ;  /* 0x0000000000007b1d */ /* 0x000fec0000010000 */
[----:B------:R-:W3:Y:S04]  /*3600*/  @!P1 LDG.E.64.CONSTANT R80, desc[UR76][R108.64+0x7980] ;  /* 0x0079804c6c509981 */ /* 0x000ee8000c1e9b00 */
[----:B------:R-:W-:Y:S04]  /*3610*/  STS.64 [R10], R158 ;  /* 0x0000009e0a007388 */ /* 0x000fe80000000a00 */
[----:B------:R0:W-:Y:S01]  /*3620*/  STS.64 [R11], R78 ;  /* 0x0000004e0b007388 */ /* 0x0001e20000000a00 */
[----:B------:R-:W-:Y:S06]  /*3630*/  BAR.SYNC.DEFER_BLOCKING 0x0 ;  /* 0x0000000000007b1d */ /* 0x000fec0000010000 */
[----:B------:R-:W-:Y:S01]  /*3640*/  DFMA R144, R154, R144, R152 ;  /* 0x000000909a90722b */ /* 0x000fe20000000098 */
[----:B------:R-:W1:Y:S04]  /*3650*/  LDS.64 R156, [R8] ;  /* 0x00000000089c7984 */ /* 0x000e680000000a00 */
[----:B------:R-:W4:Y:S01]  /*3660*/  LDS.64 R154, [R6] ;  /* 0x00000000069a7984 */ /* 0x000f220000000a00 */
[----:B0-----:R-:W-:-:S03]  /*3670*/  CS2R R78, SRZ ;  /* 0x00000000004e7805 */ /* 0x001fc6000001ff00 */
[----:B------:R-:W0:Y:S04]  /*3680*/  LDS.64 R152, [R8+0x8] ;  /* 0x0000080008987984 */ /* 0x000e280000000a00 */
[----:B------:R-:W4:Y:S01]  /*3690*/  @!P1 LDG.E.64.CONSTANT R78, desc[UR76][R108.64+0x20e8] ;  /* 0x0020e84c6c4e9981 */ /* 0x000f22000c1e9b00 */
[----:B-1----:R-:W-:Y:S02]  /*36a0*/  DMUL R156, R34, R156 ;  /* 0x0000009c229c7228 */ /* 0x002fe40000000000 */
[----:B--2---:R-:W-:-:S08]  /*36b0*/  DMUL R140, R140, UR4 ;  /* 0x000000048c8c7c28 */ /* 0x004fd00008000000 */
[----:B------:R-:W-:Y:S01]  /*36c0*/  DFMA R140, R104, R140, R156 ;  /* 0x0000008c688c722b */ /* 0x000fe2000000009c */
[----:B------:R-:W1:Y:S01]  /*36d0*/  LDS.64 R156, [R6+0x48] ;  /* 0x00004800069c7984 */ /* 0x000e620000000a00 */
[----:B---3--:R-:W-:-:S06]  /*36e0*/  DFMA R144, R82, R80, R144 ;  /* 0x000000505290722b */ /* 0x008fcc0000000090 */
[----:B----4-:R-:W-:Y:S01]  /*36f0*/  DFMA R80, R30, R154, R140 ;  /* 0x0000009a1e50722b */ /* 0x010fe2000000008c */
[----:B------:R-:W-:Y:S02]  /*3700*/  CS2R R140, SRZ ;  /* 0x00000000008c7805 */ /* 0x000fe4000001ff00 */
[----:B------:R-:W-:Y:S01]  /*3710*/  CS2R R82, SRZ ;  /* 0x0000000000527805 */ /* 0x000fe2000001ff00 */
[----:B------:R-:W2:Y:S04]  /*3720*/  LDS.64 R154, [R8+0x10] ;  /* 0x00001000089a7984 */ /* 0x000ea80000000a00 */
[----:B------:R-:W3:Y:S04]  /*3730*/  @!P1 LDG.E.64.CONSTANT R140, desc[UR76][R108.64+0xa20] ;  /* 0x000a204c6c8c9981 */ /* 0x000ee8000c1e9b00 */
[----:B------:R-:W4:Y:S01]  /*3740*/  @!P1 LDG.E.64.CONSTANT R82, desc[UR76][R108.64+0x4e78] ;  /* 0x004e784c6c529981 */ /* 0x000f22000c1e9b00 */
[----:B0-----:R-:W-:-:S03]  /*3750*/  DFMA R80, R40, R152, R80 ;  /* 0x000000982850722b */ /* 0x001fc60000000050 */
[----:B------:R-:W0:Y:S01]  /*3760*/  LDS.64 R152, [R6+0x90] ;  /* 0x0000900006987984 */ /* 0x000e220000000a00 */
[----:B------:R-:W-:-:S03]  /*3770*/  DFMA R76, R150, R144, R76 ;  /* 0x00000090964c722b */ /* 0x000fc6000000004c */
[----:B------:R-:W0:Y:S01]  /*3780*/  LDS.64 R150, [R8+0x18] ;  /* 0x0000180008967984 */ /* 0x000e220000000a00 */
[----:B------:R-:W-:-:S03]  /*3790*/  DFMA R74, R64, R144, R74 ;  /* 0x00000090404a722b */ /* 0x000fc6000000004a */
[----:B------:R-:W-:Y:S01]  /*37a0*/  LDS.64 R64, [R8+0x20] ;  /* 0x0000200008407984 */ /* 0x000fe20000000a00 */
[----:B-1----:R-:W-:Y:S02]  /*37b0*/  DFMA R156, R90, R156, R80 ;  /* 0x0000009c5a9c722b */ /* 0x002fe40000000050 */
[----:B------:R-:W-:Y:S01]  /*37c0*/  DFMA R80, R56, R144, R146 ;  /* 0x000000903850722b */ /* 0x000fe20000000092 */
[----:B------:R-:W-:Y:S01]  /*37d0*/  CS2R R146, SRZ ;  /* 0x0000000000927805 */ /* 0x000fe2000001ff00 */
[----:B------:R-:W1:Y:S05]  /*37e0*/  LDS.64 R56, [R6+0xd8] ;  /* 0x0000d80006387984 */ /* 0x000e6a0000000a00 */
[----:B------:R-:W4:Y:S01]  /*37f0*/  @!P1 LDG.E.64.CONSTANT R146, desc[UR76][R108.64+0x6540] ;  /* 0x0065404c6c929981 */ /* 0x000f22000c1e9b00 */
[----:B--2---:R-:W-:-:S02]  /*3800*/  DFMA R154, R88, R154, R156 ;  /* 0x0000009a589a722b */ /* 0x004fc4000000009c */
[----:B------:R-:W-:Y:S01]  /*3810*/  DFMA R72, R144, R62, R72 ;  /* 0x0000003e9048722b */ /* 0x000fe20000000048 */
[----:B------:R-:W2:Y:S05]  /*3820*/  LDS.64 R62, [R6+0x120] ;  /* 0x00012000063e7984 */ /* 0x000eaa0000000a00 */
[----:B0-----:R-:W-:Y:S02]  /*3830*/  DFMA R152, R54, R152, R154 ;  /* 0x000000983698722b */ /* 0x001fe4000000009a */
[----:B------:R-:W-:Y:S01]  /*3840*/  DFMA R148, R60, R144, R148 ;  /* 0x000000903c94722b */ /* 0x000fe20000000094 */
[----:B------:R-:W-:Y:S04]  /*3850*/  LDS.64 R154, [R12+0xa68] ;  /* 0x000a68000c9a7984 */ /* 0x000fe80000000a00 */
[----:B------:R-:W0:Y:S01]  /*3860*/  LDS.64 R60, [R8+0x28] ;  /* 0x00002800083c7984 */ /* 0x000e220000000a00 */
[----:B------:R-:W-:-:S02]  /*3870*/  DFMA R150, R52, R150, R152 ;  /* 0x000000963496722b */ /* 0x000fc40000000098 */
[----:B------:R-:W-:Y:S01]  /*3880*/  DFMA R164, R144, R66, R164 ;  /* 0x0000004290a4722b */ /* 0x000fe200000000a4 */
[----:B------:R-:W-:Y:S01]  /*3890*/  LDS.64 R152, [R6+0x1b0] ;  /* 0x0001b00006987984 */ /* 0x000fe20000000a00 */
[----:B------:R-:W-:-:S04]  /*38a0*/  DFMA R166, R68, R144, R166 ;  /* 0x0000009044a6722b */ /* 0x000fc800000000a6 */
[----:B-1----:R-:W-:Y:S01]  /*38b0*/  DFMA R66, R50, R56, R150 ;  /* 0x000000383242722b */ /* 0x002fe20000000096 */
[----:B------:R-:W1:Y:S07]  /*38c0*/  LDS.64 R56, [R6+0x168] ;  /* 0x0001680006387984 */ /* 0x000e6e0000000a00 */
[----:B------:R-:W-:Y:S02]  /*38d0*/  DFMA R68, R48, R64, R66 ;  /* 0x000000403044722b */ /* 0x000fe40000000042 */
[----:B------:R-:W1:Y:S04]  /*38e0*/  LDS.64 R66, [R8+0x30] ;  /* 0x0000300008427984 */ /* 0x000e680000000a00 */
[----:B------:R-:W1:Y:S02]  /*38f0*/  LDS.64 R64, [R7+0xa20] ;  /* 0x000a200007407984 */ /* 0x000e640000000a00 */
[----:B--2---:R-:W-:-:S02]  /*3900*/  DFMA R68, R46, R62, R68 ;  /* 0x0000003e2e44722b */ /* 0x004fc40000000044 */
[----:B------:R-:W2:Y:S01]  /*3910*/  LDS.64 R62, [R7+0xa28] ;  /* 0x000a2800073e7984 */ /* 0x000ea20000000a00 */
[----:B------:R-:W-:Y:S01]  /*3920*/  CS2R R150, SRZ ;  /* 0x0000000000967805 */ /* 0x000fe2000001ff00 */
[C---:B------:R-:W-:Y:S02]  /*3930*/  DFMA R160, R144.reuse, R70, R160 ;  /* 0x0000004690a0722b */ /* 0x040fe400000000a0 */
[----:B------:R-:W-:Y:S01]  /*3940*/  DFMA R142, R144, R58, R142 ;  /* 0x0000003a908e722b */ /* 0x000fe2000000008e */
[----:B------:R-:W-:Y:S01]  /*3950*/  LDS.64 R70, [R7+0xa30] ;  /* 0x000a300007467984 */ /* 0x000fe20000000a00 */
[----:B0-----:R-:W-:-:S03]  /*3960*/  DFMA R60, R44, R60, R68 ;  /* 0x0000003c2c3c722b */ /* 0x001fc60000000044 */
[----:B------:R-:W0:Y:S04]  /*3970*/  LDS.64 R58, [R12+0xa20] ;  /* 0x000a20000c3a7984 */ /* 0x000e280000000a00 */
[----:B------:R-:W4:Y:S04]  /*3980*/  @!P1 LDG.E.64.CONSTANT R150, desc[UR76][R108.64+0x37b0] ;  /* 0x0037b04c6c969981 */ /* 0x000f28000c1e9b00 */
[----:B------:R-:W0:Y:S04]  /*3990*/  LDS.64 R144, [R7+0xa38] ;  /* 0x000a380007907984 */ /* 0x000e280000000a00 */
[----:B------:R-:W0:Y:S01]  /*39a0*/  LDS.64 R68, [R8+0x38] ;  /* 0x0000380008447984 */ /* 0x000e220000000a00 */
[----:B-1----:R-:W-:-:S03]  /*39b0*/  DFMA R56, R42, R56, R60 ;  /* 0x000000382a38722b */ /* 0x002fc6000000003c */
[----:B------:R-:W1:Y:S05]  /*39c0*/  LDS.64 R60, [R7+0xa40] ;  /* 0x000a4000073c7984 */ /* 0x000e6a0000000a00 */
[----:B------:R-:W-:Y:S02]  /*39d0*/  DFMA R66, R38, R66, R56 ;  /* 0x000000422642722b */ /* 0x000fe40000000038 */
[----:B------:R-:W-:Y:S01]  /*39e0*/  DFMA R56, R138, R64, RZ ;  /* 0x000000408a38722b */ /* 0x000fe200000000ff */
[----:B------:R-:W-:Y:S07]  /*39f0*/  LDS.64 R64, [R6+0x1f8] ;  /* 0x0001f80006407984 */ /* 0x000fee0000000a00 */
[----:B--2---:R-:W-:Y:S01]  /*3a00*/  DFMA R56, R134, R62, R56 ;  /* 0x0000003e8638722b */ /* 0x004fe20000000038 */
[----:B------:R-:W2:Y:S01]  /*3a10*/  LDS.64 R62, [R12+0xab0] ;  /* 0x000ab0000c3e7984 */ /* 0x000ea20000000a00 */
[----:B------:R-:W-:-:S03]  /*3a20*/  DFMA R152, R36, R152, R66 ;  /* 0x000000982498722b */ /* 0x000fc60000000042 */
[----:B------:R-:W2:Y:S01]  /*3a30*/  LDS.64 R66, [R12+0xaf8] ;  /* 0x000af8000c427984 */ /* 0x000ea20000000a00 */
[----:B0-----:R-:W-:Y:S02]  /*3a40*/  DFMA R58, R136, R58, RZ ;  /* 0x0000003a883a722b */ /* 0x001fe400000000ff */
[----:B------:R-:W-:Y:S02]  /*3a50*/  DFMA R70, R130, R70, R56 ;  /* 0x000000468246722b */ /* 0x000fe40000000038 */
[----:B------:R-:W0:Y:S04]  /*3a60*/  LDS.64 R56, [R7+0xa48] ;  /* 0x000a480007387984 */ /* 0x000e280000000a00 */
[----:B------:R-:W-:Y:S02]  /*3a70*/  DFMA R154, R132, R154, R58 ;  /* 0x0000009a849a722b */ /* 0x000fe4000000003a */
[----:B------:R-:W0:Y:S01]  /*3a80*/  LDS.64 R58, [R12+0xb40] ;  /* 0x000b40000c3a7984 */ /* 0x000e220000000a00 */
[----:B------:R-:W-:-:S03]  /*3a90*/  DFMA R144, R126, R144, R70 ;  /* 0x000000907e90722b */ /* 0x000fc60000000046 */
[----:B------:R-:W0:Y:S01]  /*3aa0*/  LDS.64 R70, [R8+0x40] ;  /* 0x0000400008467984 */ /* 0x000e220000000a00 */
[----:B------:R-:W-:-:S03]  /*3ab0*/  DFMA R68, R32, R68, R152 ;  /* 0x000000442044722b */ /* 0x000fc60000000098 */
[----:B------:R-:W0:Y:S01]  /*3ac0*/  LDS.64 R152, [R12+0xb88] ;  /* 0x000b88000c987984 */ /* 0x000e220000000a00 */
[----:B-1----:R-:W-:-:S03]  /*3ad0*/  DFMA R60, R122, R60, R144 ;  /* 0x0000003c7a3c722b */ /* 0x002fc60000000090 */
[----:B------:R-:W-:Y:S01]  /*3ae0*/  LDS.64 R144, [R6+0x240] ;  /* 0x0002400006907984 */ /* 0x000fe20000000a00 */
[----:B--2---:R-:W-:Y:S02]  /*3af0*/  DFMA R62, R128, R62, R154 ;  /* 0x0000003e803e722b */ /* 0x004fe4000000009a */
[----:B------:R-:W-:Y:S01]  /*3b00*/  DFMA R64, R28, R64, R68 ;  /* 0x000000401c40722b */ /* 0x000fe20000000044 */
[----:B------:R-:W-:Y:S04]  /*3b10*/  LDS.64 R154, [R7+0xa60] ;  /* 0x000a6000079a7984 */ /* 0x000fe80000000a00 */
[----:B------:R-:W-:Y:S01]  /*3b20*/  LDS.64 R68, [R7+0xa58] ;  /* 0x000a580007447984 */ /* 0x000fe20000000a00 */
[----:B------:R-:W-:-:S03]  /*3b30*/  DFMA R66, R124, R66, R62 ;  /* 0x000000427c42722b */ /* 0x000fc6000000003e */
[----:B------:R-:W1:Y:S01]  /*3b40*/  LDS.64 R62, [R7+0xa50] ;  /* 0x000a5000073e7984 */ /* 0x000e620000000a00 */
[----:B0-----:R-:W-:-:S03]  /*3b50*/  DFMA R56, R118, R56, R60 ;  /* 0x000000387638722b */ /* 0x001fc6000000003c */
[----:B------:R-:W0:Y:S01]  /*3b60*/  LDS.64 R60, [R12+0xbd0] ;  /* 0x000bd0000c3c7984 */ /* 0x000e220000000a00 */
[----:B------:R-:W-:-:S03]  /*3b70*/  DFMA R58, R120, R58, R66 ;  /* 0x0000003a783a722b */ /* 0x000fc60000000042 */
[----:B------:R-:W2:Y:S01]  /*3b80*/  LDS.64 R66, [R12+0xc18] ;  /* 0x000c18000c427984 */ /* 0x000ea20000000a00 */
[----:B------:R-:W-:-:S03]  /*3b90*/  DFMA R70, R24, R70, R64 ;  /* 0x000000461846722b */ /* 0x000fc60000000040 */
[----:B------:R-:W2:Y:S01]  /*3ba0*/  LDS.64 R64, [R12+0xc60] ;  /* 0x000c60000c407984 */ /* 0x000ea20000000a00 */
[----:B------:R-:W-:Y:S02]  /*3bb0*/  DFMA R152, R112, R152, R58 ;  /* 0x000000987098722b */ /* 0x000fe4000000003a */
[----:B-1----:R-:W-:Y:S01]  /*3bc0*/  DFMA R62, R110, R62, R56 ;  /* 0x0000003e6e3e722b */ /* 0x002fe20000000038 */
[----:B------:R-:W1:Y:S05]  /*3bd0*/  LDS.128 R56, [R9+0x38d0] ;  /* 0x0038d00009387984 */ /* 0x000e6a0000000c00 */
[----:B0-----:R-:W-:Y:S02]  /*3be0*/  DFMA R60, R86, R60, R152 ;  /* 0x0000003c563c722b */ /* 0x001fe40000000098 */
[----:B------:R-:W-:-:S06]  /*3bf0*/  DFMA R68, R26, R68, R62 ;  /* 0x000000441a44722b */ /* 0x000fcc000000003e */
[----:B--2---:R-:W-:Y:S02]  /*3c00*/  DFMA R66, R84, R66, R60 ;  /* 0x000000425442722b */ /* 0x004fe4000000003c */
[----:B------:R-:W0:Y:S01]  /*3c10*/  LDS.128 R60, [R9+0x38e0] ;  /* 0x0038e000093c7984 */ /* 0x000e220000000c00 */
[----:B------:R-:W-:-:S08]  /*3c20*/  DFMA R144, R22, R144, R70 ;  /* 0x000000901690722b */ /* 0x000fd00000000046 */
[----:B------:R-:W-:Y:S02]  /*3c30*/  DADD R144, R148, R144 ;  /* 0x0000000094907229 */ /* 0x000fe40000000090 */
[----:B------:R-:W-:Y:S01]  /*3c40*/  DFMA R148, R20, R64, R66 ;  /* 0x000000401494722b */ /* 0x000fe20000000042 */
[----:B------:R-:W2:Y:S01]  /*3c50*/  LDS.128 R64, [R9+0x38f0] ;  /* 0x0038f00009407984 */ /* 0x000ea20000000c00 */
[----:B------:R-:W-:-:S06]  /*3c60*/  DFMA R154, R92, R154, R68 ;  /* 0x0000009a5c9a722b */ /* 0x000fcc0000000044 */
[----:B------:R-:W-:Y:S02]  /*3c70*/  DMUL R68, R148, R78 ;  /* 0x0000004e94447228 */ /* 0x000fe40000000000 */
[----:B-1----:R-:W-:-:S08]  /*3c80*/  DFMA R152, R116, R56, RZ ;  /* 0x000000387498722b */ /* 0x002fd000000000ff */
[----:B------:R-:W-:-:S08]  /*3c90*/  DFMA R152, R114, R58, R152 ;  /* 0x0000003a7298722b */ /* 0x000fd00000000098 */
[----:B0-----:R-:W-:Y:S02]  /*3ca0*/  DFMA R152, R106, R60, R152 ;  /* 0x0000003c6a98722b */ /* 0x001fe40000000098 */
[----:B---3--:R-:W-:Y:S01]  /*3cb0*/  DFMA R140, R154, R140, R68 ;  /* 0x0000008c9a8c722b */ /* 0x008fe20000000044 */
[----:B------:R-:W0:Y:S01]  /*3cc0*/  LDS.128 R68, [R9+0x3900] ;  /* 0x0039000009447984 */ /* 0x000e220000000c00 */
        /* <DEDUP_REMOVED lines=23> */
[----:B------:R-:W4:Y:S04]  /*3e40*/  LDS.64 R154, [R8+0x8] ;  /* 0x00000800089a7984 */ /* 0x000f280000000a00 */
[----:B------:R-:W-:Y:S01]  /*3e50*/  LDS.64 R78, [R8+0x10] ;  /* 0x00001000084e7984 */ /* 0x000fe20000000a00 */
[----:B0-----:R-:W-:-:S02]  /*3e60*/  DMUL R156, R34, R156 ;  /* 0x0000009c229c7228 */ /* 0x001fc40000000000 */
[----:B--2---:R-:W-:-:S08]  /*3e70*/  DMUL R146, R146, UR4 ;  /* 0x0000000492927c28 */ /* 0x004fd00008000000 */
[----:B------:R-:W-:-:S08]  /*3e80*/  DFMA R146, R102, R146, R156 ;  /* 0x000000926692722b */ /* 0x000fd0000000009c */
[----:B-1----:R-:W-:Y:S01]  /*3e90*/  DFMA R146, R30, R148, R146 ;  /* 0x000000941e92722b */ /* 0x002fe20000000092 */
[----:B------:R-:W0:Y:S07]  /*3ea0*/  LDS.64 R148, [R6+0x48] ;  /* 0x0000480006947984 */ /* 0x000e2e0000000a00 */
[----:B----4-:R-:W-:Y:S02]  /*3eb0*/  DFMA R154, R40, R154, R146 ;  /* 0x0000009a289a722b */ /* 0x010fe40000000092 */
[----:B------:R-:W1:Y:S01]  /*3ec0*/  LDS.64 R146, [R6+0x90] ;  /* 0x0000900006927984 */ /* 0x000e620000000a00 */
[----:B---3--:R-:W-:Y:S01]  /*3ed0*/  DFMA R150, R82, R140, R150 ;  /* 0x0000008c5296722b */ /* 0x008fe20000000096 */
[----:B------:R-:W-:-:S04]  /*3ee0*/  CS2R R140, SRZ ;  /* 0x00000000008c7805 */ /* 0x000fc8000001ff00 */
[----:B0-----:R-:W-:Y:S02]  /*3ef0*/  DFMA R148, R90, R148, R154 ;  /* 0x000000945a94722b */ /* 0x001fe4000000009a */
[----:B------:R-:W2:Y:S04]  /*3f00*/  @!P1 LDG.E.64.CONSTANT R140, desc[UR76][R108.64+0x5100] ;  /* 0x0051004c6c8c9981 */ /* 0x000ea8000c1e9b00 */
[----:B------:R-:W0:Y:S02]  /*3f10*/  LDS.64 R154, [R8+0x18] ;  /* 0x00001800089a7984 */ /* 0x000e240000000a00 */
[----:B------:R-:W-:Y:S01]  /*3f20*/  DFMA R78, R88, R78, R148 ;  /* 0x0000004e584e722b */ /* 0x000fe20000000094 */
[----:B------:R-:W-:Y:S01]  /*3f30*/  CS2R R82, SRZ ;  /* 0x0000000000527805 */ /* 0x000fe2000001ff00 */
[----:B------:R-:W3:Y:S05]  /*3f40*/  LDS.64 R148, [R6+0xd8] ;  /* 0x0000d80006947984 */ /* 0x000eea0000000a00 */
[----:B------:R-:W4:Y:S01]  /*3f50*/  @!P1 LDG.E.64.CONSTANT R82, desc[UR76][R108.64+0xca8] ;  /* 0x000ca84c6c529981 */ /* 0x000f22000c1e9b00 */
[----:B-1----:R-:W-:Y:S01]  /*3f60*/  DFMA R146, R54, R146, R78 ;  /* 0x000000923692722b */ /* 0x002fe2000000004e */
[----:B------:R-:W-:-:S06]  /*3f70*/  CS2R R78, SRZ ;  /* 0x00000000004e7805 */ /* 0x000fcc000001ff00 */
[----:B------:R-:W4:Y:S01]  /*3f80*/  @!P1 LDG.E.64.CONSTANT R78, desc[UR76][R108.64+0x2370] ;  /* 0x0023704c6c4e9981 */ /* 0x000f22000c1e9b00 */
[----:B0-----:R-:W-:-:S03]  /*3f90*/  DFMA R154, R52, R154, R146 ;  /* 0x0000009a349a722b */ /* 0x001fc60000000092 */
[----:B------:R-:W0:Y:S01]  /*3fa0*/  LDS.64 R146, [R8+0x20] ;  /* 0x0000200008927984 */ /* 0x000e220000000a00 */
[----:B------:R-:W-:-:S04]  /*3fb0*/  DFMA R76, R56, R150, R76 ;  /* 0x00000096384c722b */ /* 0x000fc8000000004c */
[----:B---3--:R-:W-:Y:S02]  /*3fc0*/  DFMA R56, R50, R148, R154 ;  /* 0x000000943238722b */ /* 0x008fe4000000009a */
[----:B------:R-:W1:Y:S01]  /*3fd0*/  LDS.64 R154, [R6+0x120] ;  /* 0x00012000069a7984 */ /* 0x000e620000000a00 */
[----:B------:R-:W-:-:S03]  /*3fe0*/  DFMA R142, R60, R150, R142 ;  /* 0x000000963c8e722b */ /* 0x000fc6000000008e */
[----:B------:R-:W3:Y:S02]  /*3ff0*/  LDS.64 R60, [R8+0x28] ;  /* 0x00002800083c7984 */ /* 0x000ee40000000a00 */
[----:B0-----:R-:W-:Y:S01]  /*4000*/  DFMA R56, R48, R146, R56 ;  /* 0x000000923038722b */ /* 0x001fe20000000038 */
[----:B------:R-:W-:-:S06]  /*4010*/  CS2R R146, SRZ ;  /* 0x0000000000927805 */ /* 0x000fcc000001ff00 */
[----:B------:R-:W4:Y:S01]  /*4020*/  @!P1 LDG.E.64.CONSTANT R146, desc[UR76][R108.64+0x67c8] ;  /* 0x0067c84c6c929981 */ /* 0x000f22000c1e9b00 */
[----:B------:R-:W-:-:S03]  /*4030*/  DFMA R80, R150, R58, R80 ;  /* 0x0000003a9650722b */ /* 0x000fc60000000050 */
[----:B------:R-:W0:Y:S01]  /*4040*/  LDS.64 R58, [R6+0x168] ;  /* 0x00016800063a7984 */ /* 0x000e220000000a00 */
[----:B------:R-:W-:Y:S01]  /*4050*/  CS2R R148, SRZ ;  /* 0x0000000000947805 */ /* 0x000fe2000001ff00 */
[----:B-1----:R-:W-:Y:S02]  /*4060*/  DFMA R154, R46, R154, R56 ;  /* 0x0000009a2e9a722b */ /* 0x002fe40000000038 */
[----:B------:R-:W1:Y:S04]  /*4070*/  LDS.64 R56, [R8+0x30] ;  /* 0x0000300008387984 */ /* 0x000e680000000a00 */
[----:B------:R-:W4:Y:S02]  /*4080*/  @!P1 LDG.E.64.CONSTANT R148, desc[UR76][R108.64+0x3a38] ;  /* 0x003a384c6c949981 */ /* 0x000f24000c1e9b00 */
[----:B---3--:R-:W-:-:S02]  /*4090*/  DFMA R154, R44, R60, R154 ;  /* 0x0000003c2c9a722b */ /* 0x008fc4000000009a */
[----:B------:R-:W3:Y:S01]  /*40a0*/  LDS.64 R60, [R12+0xca8] ;  /* 0x000ca8000c3c7984 */ /* 0x000ee20000000a00 */
[----:B------:R-:W-:Y:S02]  /*40b0*/  DFMA R72, R64, R150, R72 ;  /* 0x000000964048722b */ /* 0x000fe40000000048 */
[----:B------:R-:W-:Y:S01]  /*40c0*/  DFMA R74, R150, R66, R74 ;  /* 0x00000042964a722b */ /* 0x000fe2000000004a */
[----:B------:R-:W-:Y:S01]  /*40d0*/  LDS.64 R64, [R7+0xcb0] ;  /* 0x000cb00007407984 */ /* 0x000fe20000000a00 */
[----:B------:R-:W-:Y:S02]  /*40e0*/  DFMA R164, R68, R150, R164 ;  /* 0x0000009644a4722b */ /* 0x000fe400000000a4 */
[----:B------:R-:W-:Y:S01]  /*40f0*/  DFMA R166, R150, R70, R166 ;  /* 0x0000004696a6722b */ /* 0x000fe200000000a6 */
[----:B------:R-:W-:Y:S01]  /*4100*/  LDS.64 R66, [R12+0xd38] ;  /* 0x000d38000c427984 */ /* 0x000fe20000000a00 */
[----:B------:R-:W-:Y:S02]  /*4110*/  DFMA R160, R152, R150, R160 ;  /* 0x0000009698a0722b */ /* 0x000fe400000000a0 */
[----:B------:R-:W-:Y:S01]  /*4120*/  DFMA R150, R150, R62, R144 ;  /* 0x0000003e9696722b */ /* 0x000fe20000000090 */
[----:B------:R-:W-:Y:S04]  /*4130*/  LDS.64 R70, [R7+0xcc0] ;  /* 0x000cc00007467984 */ /* 0x000fe80000000a00 */
[----:B------:R-:W3:Y:S04]  /*4140*/  LDS.64 R62, [R7+0xca8] ;  /* 0x000ca800073e7984 */ /* 0x000ee80000000a00 */
[----:B------:R-:W-:Y:S04]  /*4150*/  LDS.64 R68, [R6+0x1b0] ;  /* 0x0001b00006447984 */ /* 0x000fe80000000a00 */
[----:B------:R-:W-:Y:S01]  /*4160*/  LDS.64 R152, [R6+0x1f8] ;  /* 0x0001f80006987984 */ /* 0x000fe20000000a00 */
[----:B0-----:R-:W-:-:S03]  /*4170*/  DFMA R144, R42, R58, R154 ;  /* 0x0000003a2a90722b */ /* 0x001fc6000000009a */
[----:B------:R-:W0:Y:S04]  /*4180*/  LDS.64 R58, [R12+0xcf0] ;  /* 0x000cf0000c3a7984 */ /* 0x000e280000000a00 */
[----:B------:R-:W-:Y:S01]  /*4190*/  LDS.64 R154, [R8+0x38] ;  /* 0x00003800089a7984 */ /* 0x000fe20000000a00 */
[----:B-1----:R-:W-:-:S03]  /*41a0*/  DFMA R144, R38, R56, R144 ;  /* 0x000000382690722b */ /* 0x002fc60000000090 */
[----:B------:R-:W1:Y:S01]  /*41b0*/  LDS.64 R56, [R7+0xcb8] ;  /* 0x000cb80007387984 */ /* 0x000e620000000a00 */
[----:B---3--:R-:W-:Y:S02]  /*41c0*/  DFMA R60, R136, R60, RZ ;  /* 0x0000003c883c722b */ /* 0x008fe400000000ff */
[----:B------:R-:W-:-:S06]  /*41d0*/  DFMA R62, R138, R62, RZ ;  /* 0x0000003e8a3e722b */ /* 0x000fcc00000000ff */
[----:B0-----:R-:W-:Y:S02]  /*41e0*/  DFMA R58, R132, R58, R60 ;  /* 0x0000003a843a722b */ /* 0x001fe4000000003c */
[----:B------:R-:W-:Y:S01]  /*41f0*/  DFMA R62, R134, R64, R62 ;  /* 0x00000040863e722b */ /* 0x000fe2000000003e */
[----:B------:R-:W-:Y:S04]  /*4200*/  LDS.64 R60, [R12+0xdc8] ;  /* 0x000dc8000c3c7984 */ /* 0x000fe80000000a00 */
[----:B------:R-:W0:Y:S01]  /*4210*/  LDS.64 R64, [R12+0xd80] ;  /* 0x000d80000c407984 */ /* 0x000e220000000a00 */
[----:B------:R-:W-:-:S03]  /*4220*/  DFMA R66, R128, R66, R58 ;  /* 0x000000428042722b */ /* 0x000fc6000000003a */
[----:B------:R-:W3:Y:S01]  /*4230*/  LDS.64 R58, [R7+0xcc8] ;  /* 0x000cc800073a7984 */ /* 0x000ee20000000a00 */
[----:B-1----:R-:W-:-:S03]  /*4240*/  DFMA R56, R130, R56, R62 ;  /* 0x000000388238722b */ /* 0x002fc6000000003e */
[----:B------:R-:W1:Y:S05]  /*4250*/  LDS.64 R62, [R7+0xcd0] ;  /* 0x000cd000073e7984 */ /* 0x000e6a0000000a00 */
[----:B------:R-:W-:Y:S02]  /*4260*/  DFMA R70, R126, R70, R56 ;  /* 0x000000467e46722b */ /* 0x000fe40000000038 */
[----:B------:R-:W1:Y:S01]  /*4270*/  LDS.64 R56, [R12+0xe10] ;  /* 0x000e10000c387984 */ /* 0x000e620000000a00 */
[----:B------:R-:W-:-:S03]  /*4280*/  DFMA R68, R36, R68, R144 ;  /* 0x000000442444722b */ /* 0x000fc60000000090 */
[----:B------:R-:W1:Y:S05]  /*4290*/  LDS.64 R144, [R8+0x40] ;  /* 0x0000400008907984 */ /* 0x000e6a0000000a00 */
[----:B------:R-:W-:Y:S02]  /*42a0*/  DFMA R154, R32, R154, R68 ;  /* 0x0000009a209a722b */ /* 0x000fe40000000044 */
[----:B------:R-:W1:Y:S01]  /*42b0*/  LDS.64 R68, [R7+0xcd8] ;  /* 0x000cd80007447984 */ /* 0x000e620000000a00 */
[----:B0-----:R-:W-:-:S03]  /*42c0*/  DFMA R64, R124, R64, R66 ;  /* 0x000000407c40722b */ /* 0x001fc60000000042 */
[----:B------:R-:W0:Y:S01]  /*42d0*/  LDS.64 R66, [R12+0xe58] ;  /* 0x000e58000c427984 */ /* 0x000e220000000a00 */
[----:B---3--:R-:W-:-:S03]  /*42e0*/  DFMA R58, R122, R58, R70 ;  /* 0x0000003a7a3a722b */ /* 0x008fc60000000046 */
[----:B------:R-:W3:Y:S01]  /*42f0*/  LDS.64 R70, [R6+0x240] ;  /* 0x0002400006467984 */ /* 0x000ee20000000a00 */
[----:B------:R-:W-:-:S03]  /*4300*/  DFMA R60, R120, R60, R64 ;  /* 0x0000003c783c722b */ /* 0x000fc60000000040 */
[----:B------:R-:W3:Y:S01]  /*4310*/  LDS.64 R64, [R12+0xea0] ;  /* 0x000ea0000c407984 */ /* 0x000ee20000000a00 */
[----:B-1----:R-:W-:-:S03]  /*4320*/  DFMA R58, R118, R62, R58 ;  /* 0x0000003e763a722b */ /* 0x002fc6000000003a */
[----:B------:R-:W1:Y:S01]  /*4330*/  LDS.64 R62, [R7+0xce0] ;  /* 0x000ce000073e7984 */ /* 0x000e620000000a00 */
[----:B------:R-:W-:Y:S02]  /*4340*/  DFMA R152, R28, R152, R154 ;  /* 0x000000981c98722b */ /* 0x000fe4000000009a */
[----:B------:R-:W-:Y:S01]  /*4350*/  DFMA R56, R112, R56, R60 ;  /* 0x000000387038722b */ /* 0x000fe2000000003c */
[----:B------:R-:W1:Y:S04]  /*4360*/  LDS.64 R154, [R7+0xce8] ;  /* 0x000ce800079a7984 */ /* 0x000e680000000a00 */
[----:B------:R-:W2:Y:S01]  /*4370*/  LDS.64 R60, [R12+0xee8] ;  /* 0x000ee8000c3c7984 */ /* 0x000ea20000000a00 */
[----:B------:R-:W-:-:S03]  /*4380*/  DFMA R144, R24, R144, R152 ;  /* 0x000000901890722b */ /* 0x000fc60000000098 */
[----:B------:R-:W2:Y:S01]  /*4390*/  LDS.64 R152, [R9+0x3918] ;  /* 0x0039180009987984 */ /* 0x000ea20000000a00 */
[----:B------:R-:W-:Y:S02]  /*43a0*/  DFMA R68, R110, R68, R58 ;  /* 0x000000446e44722b */ /* 0x000fe4000000003a */
[----:B0-----:R-:W-:Y:S01]  /*43b0*/  DFMA R66, R86, R66, R56 ;  /* 0x000000425642722b */ /* 0x001fe20000000038 */
[----:B------:R-:W0:Y:S01]  /*43c0*/  LDS.128 R56, [R9+0x3920] ;  /* 0x0039200009387984 */ /* 0x000e220000000c00 */
[----:B---3--:R-:W-:-:S06]  /*43d0*/  DFMA R144, R22, R70, R144 ;  /* 0x000000461690722b */ /* 0x008fcc0000000090 */
[----:B------:R-:W-:Y:S02]  /*43e0*/  DFMA R64, R84, R64, R66 ;  /* 0x000000405440722b */ /* 0x000fe40000000042 */
[----:B-1----:R-:W-:Y:S02]  /*43f0*/  DFMA R62, R26, R62, R68 ;  /* 0x0000003e1a3e722b */ /* 0x002fe40000000044 */
[----:B------:R-:W-:-:S06]  /*4400*/  DADD R144, R72, R144 ;  /* 0x0000000048907229 */ /* 0x000fcc0000000090 */
[----:B------:R-:W-:Y:S02]  /*4410*/  DFMA R154, R92, R154, R62 ;  /* 0x0000009a5c9a722b */ /* 0x000fe4000000003e */
[----:B--2---:R-:W-:Y:S01]  /*4420*/  DFMA R72, R20, R60, R64 ;  /* 0x0000003c1448722b */ /* 0x004fe20000000040 */
[----:B------:R-:W1:Y:S01]  /*4430*/  LDS.128 R60, [R9+0x3930] ;  /* 0x00393000093c7984 */ /* 0x000e620000000c00 */
[----:B------:R-:W-:-:S03]  /*4440*/  DFMA R68, R116, R152, RZ ;  /* 0x000000987444722b */ /* 0x000fc600000000ff */
[----:B------:R-:W2:Y:S03]  /*4450*/  LDS.128 R64, [R9+0x3940] ;  /* 0x0039400009407984 */ /* 0x000ea60000000c00 */
[----:B------:R-:W-:Y:S02]  /*4460*/  DMUL R140, R72, R140 ;  /* 0x0000008c488c7228 */ /* 0x000fe40000000000 */
[----:B0-----:R-:W-:Y:S02]  /*4470*/  DFMA R68, R114, R56, R68 ;  /* 0x000000387244722b */ /* 0x001fe40000000044 */
[----:B----4-:R-:W-:-:S04]  /*4480*/  DMUL R70, R72, R78 ;  /* 0x0000004e48467228 */ /* 0x010fc80000000000 */
[----:B------:R-:W-:Y:S02]  /*4490*/  DFMA R78, R154, R78, R140 ;  /* 0x0000004e9a4e722b */ /* 0x000fe4000000008c */
[----:B------:R-:W-:Y:S02]  /*44a0*/  DFMA R140, R106, R58, R68 ;  /* 0x0000003a6a8c722b */ /* 0x000fe40000000044 */
[----:B------:R-:W-:Y:S02]  /*44b0*/  DFMA R82, R154, R82, R70 ;  /* 0x000000529a52722b */ /* 0x000fe40000000046 */
[----:B------:R-:W0:Y:S04]  /*44c0*/  LDS.128 R68, [R9+0x3950] ;  /* 0x0039500009447984 */ /* 0x000e280000000c00 */
[----:B-1----:R-:W-:-:S08]  /*44d0*/  DFMA R140, R104, R60, R140 ;  /* 0x0000003c688c722b */ /* 0x002fd0000000008c */
[----:B------:R-:W-:-:S08]  /*44e0*/  DFMA R140, R102, R62, R140 ;  /* 0x0000003e668c722b */ /* 0x000fd0000000008c */
[----:B--2---:R-:W-:-:S08]  /*44f0*/  DFMA R140, R100, R64, R140 ;  /* 0x00000040648c722b */ /* 0x004fd0000000008c */
[----:B------:R-:W-:-:S08]  /*4500*/  DFMA R140, R98, R66, R140 ;  /* 0x00000042628c722b */ /* 0x000fd0000000008c */
[----:B0-----:R-:W-:-:S08]  /*4510*/  DFMA R140, R96, R68, R140 ;  /* 0x00000044608c722b */ /* 0x001fd0000000008c */
        /* <DEDUP_REMOVED lines=19> */
[----:B--2---:R-:W-:-:S08]  /*4650*/  DMUL R146, R146, UR4 ;  /* 0x0000000492927c28 */ /* 0x004fd00008000000 */
[----:B------:R-:W-:-:S08]  /*4660*/  DFMA R146, R100, R146, R156 ;  /* 0x000000926492722b */ /* 0x000fd0000000009c */
[----:B-1----:R-:W-:Y:S02]  /*4670*/  DFMA R72, R30, R72, R146 ;  /* 0x000000481e48722b */ /* 0x002fe40000000092 */
[----:B---3--:R-:W-:Y:S01]  /*4680*/  DFMA R148, R140, R82, R148 ;  /* 0x000000528c94722b */ /* 0x008fe20000000094 */
[----:B------:R-:W-:Y:S05]  /*4690*/  LDS.64 R146, [R8+0x10] ;  /* 0x0000100008927984 */ /* 0x000fea0000000a00 */
[----:B----4-:R-:W-:Y:S01]  /*46a0*/  DFMA R154, R40, R154, R72 ;  /* 0x0000009a289a722b */ /* 0x010fe20000000048 */
[----:B------:R-:W0:Y:S01]  /*46b0*/  LDS.64 R140, [R6+0x48] ;  /* 0x00004800068c7984 */ /* 0x000e220000000a00 */
[----:B------:R-:W-:-:S02]  /*46c0*/  CS2R R72, SRZ ;  /* 0x0000000000487805 */ /* 0x000fc4000001ff00 */
[----:B------:R-:W-:-:S04]  /*46d0*/  CS2R R82, SRZ ;  /* 0x0000000000527805 */ /* 0x000fc8000001ff00 */
[----:B------:R-:W2:Y:S04]  /*46e0*/  @!P1 LDG.E.64.CONSTANT R72, desc[UR76][R108.64+0x25f8] ;  /* 0x0025f84c6c489981 */ /* 0x000ea8000c1e9b00 */
[----:B------:R-:W3:Y:S01]  /*46f0*/  @!P1 LDG.E.64.CONSTANT R82, desc[UR76][R108.64+0xf30] ;  /* 0x000f304c6c529981 */ /* 0x000ee2000c1e9b00 */
[----:B------:R-:W-:Y:S02]  /*4700*/  DFMA R76, R152, R148, R76 ;  /* 0x00000094984c722b */ /* 0x000fe4000000004c */
[----:B------:R-:W-:Y:S02]  /*4710*/  DFMA R142, R148, R58, R142 ;  /* 0x0000003a948e722b */ /* 0x000fe4000000008e */
[----:B------:R-:W-:Y:S01]  /*4720*/  DFMA R80, R56, R148, R80 ;  /* 0x000000943850722b */ /* 0x000fe20000000050 */
[----:B------:R-:W-:Y:S01]  /*4730*/  LDS.64 R56, [R6+0xd8] ;  /* 0x0000d80006387984 */ /* 0x000fe20000000a00 */
[----:B0-----:R-:W-:-:S03]  /*4740*/  DFMA R152, R90, R140, R154 ;  /* 0x0000008c5a98722b */ /* 0x001fc6000000009a */
[----:B------:R-:W0:Y:S04]  /*4750*/  LDS.64 R154, [R6+0x90] ;  /* 0x00009000069a7984 */ /* 0x000e280000000a00 */
[----:B------:R-:W1:Y:S01]  /*4760*/  LDS.64 R140, [R8+0x18] ;  /* 0x00001800088c7984 */ /* 0x000e620000000a00 */
[----:B------:R-:W-:Y:S02]  /*4770*/  DFMA R58, R88, R146, R152 ;  /* 0x00000092583a722b */ /* 0x000fe40000000098 */
[-C--:B------:R-:W-:Y:S01]  /*4780*/  DFMA R152, R64, R148.reuse, R74 ;  /* 0x000000944098722b */ /* 0x080fe2000000004a */
[----:B------:R-:W-:Y:S01]  /*4790*/  CS2R R74, SRZ ;  /* 0x00000000004a7805 */ /* 0x000fe2000001ff00 */
[----:B------:R-:W4:Y:S05]  /*47a0*/  LDS.64 R64, [R8+0x20] ;  /* 0x0000200008407984 */ /* 0x000f2a0000000a00 */
[----:B------:R-:W3:Y:S01]  /*47b0*/  @!P1 LDG.E.64.CONSTANT R74, desc[UR76][R108.64+0x6a50] ;  /* 0x006a504c6c4a9981 */ /* 0x000ee2000c1e9b00 */
[----:B------:R-:W-:-:S03]  /*47c0*/  DFMA R146, R60, R148, R150 ;  /* 0x000000943c92722b */ /* 0x000fc60000000096 */
[----:B------:R-:W4:Y:S01]  /*47d0*/  LDS.64 R60, [R6+0x120] ;  /* 0x00012000063c7984 */ /* 0x000f220000000a00 */
[----:B------:R-:W-:Y:S02]  /*47e0*/  DFMA R164, R148, R66, R164 ;  /* 0x0000004294a4722b */ /* 0x000fe400000000a4 */
[----:B------:R-:W-:Y:S01]  /*47f0*/  DFMA R166, R68, R148, R166 ;  /* 0x0000009444a6722b */ /* 0x000fe200000000a6 */
[----:B------:R-:W-:Y:S01]  /*4800*/  LDS.64 R150, [R6+0x1b0] ;  /* 0x0001b00006967984 */ /* 0x000fe20000000a00 */
[----:B------:R-:W-:Y:S02]  /*4810*/  DFMA R160, R148, R70, R160 ;  /* 0x0000004694a0722b */ /* 0x000fe400000000a0 */
[----:B0-----:R-:W-:Y:S01]  /*4820*/  DFMA R58, R54, R154, R58 ;  /* 0x0000009a363a722b */ /* 0x001fe2000000003a */
[----:B------:R-:W-:Y:S01]  /*4830*/  LDS.64 R70, [R7+0xf40] ;  /* 0x000f400007467984 */ /* 0x000fe20000000a00 */
[----:B------:R-:W-:-:S03]  /*4840*/  DFMA R148, R148, R62, R144 ;  /* 0x0000003e9494722b */ /* 0x000fc60000000090 */
[----:B------:R-:W-:Y:S03]  /*4850*/  LDS.64 R62, [R7+0xf30] ;  /* 0x000f3000073e7984 */ /* 0x000fe60000000a00 */
[----:B-1----:R-:W-:Y:S01]  /*4860*/  DFMA R140, R52, R140, R58 ;  /* 0x0000008c348c722b */ /* 0x002fe2000000003a */
[----:B------:R-:W-:Y:S04]  /*4870*/  LDS.64 R154, [R12+0xf78] ;  /* 0x000f78000c9a7984 */ /* 0x000fe80000000a00 */
[----:B------:R-:W0:Y:S03]  /*4880*/  LDS.64 R58, [R8+0x28] ;  /* 0x00002800083a7984 */ /* 0x000e260000000a00 */
[----:B------:R-:W-:Y:S01]  /*4890*/  DFMA R66, R50, R56, R140 ;  /* 0x000000383242722b */ /* 0x000fe2000000008c */
[----:B------:R-:W-:Y:S01]  /*48a0*/  LDS.64 R68, [R7+0xf48] ;  /* 0x000f480007447984 */ /* 0x000fe20000000a00 */
[----:B------:R-:W-:-:S03]  /*48b0*/  CS2R R140, SRZ ;  /* 0x00000000008c7805 */ /* 0x000fc6000001ff00 */
[----:B------:R-:W1:Y:S04]  /*48c0*/  LDS.64 R56, [R6+0x168] ;  /* 0x0001680006387984 */ /* 0x000e680000000a00 */
[----:B------:R-:W3:Y:S01]  /*48d0*/  @!P1 LDG.E.64.CONSTANT R140, desc[UR76][R108.64+0x3cc0] ;  /* 0x003cc04c6c8c9981 */ /* 0x000ee2000c1e9b00 */
[----:B----4-:R-:W-:-:S03]  /*48e0*/  DFMA R66, R48, R64, R66 ;  /* 0x000000403042722b */ /* 0x010fc60000000042 */
[----:B------:R-:W4:Y:S04]  /*48f0*/  LDS.64 R64, [R8+0x30] ;  /* 0x0000300008407984 */ /* 0x000f280000000a00 */
[----:B------:R-:W-:Y:S01]  /*4900*/  LDS.64 R144, [R6+0x1f8] ;  /* 0x0001f80006907984 */ /* 0x000fe20000000a00 */
[----:B------:R-:W-:-:S03]  /*4910*/  DFMA R66, R46, R60, R66 ;  /* 0x0000003c2e42722b */ /* 0x000fc60000000042 */
[----:B------:R-:W4:Y:S05]  /*4920*/  LDS.64 R60, [R7+0xf38] ;  /* 0x000f3800073c7984 */ /* 0x000f2a0000000a00 */
[----:B0-----:R-:W-:Y:S01]  /*4930*/  DFMA R66, R44, R58, R66 ;  /* 0x0000003a2c42722b */ /* 0x001fe20000000042 */
[----:B------:R-:W0:Y:S07]  /*4940*/  LDS.64 R58, [R12+0xf30] ;  /* 0x000f30000c3a7984 */ /* 0x000e2e0000000a00 */
[----:B-1----:R-:W-:-:S02]  /*4950*/  DFMA R56, R42, R56, R66 ;  /* 0x000000382a38722b */ /* 0x002fc40000000042 */
[----:B------:R-:W-:Y:S06]  /*4960*/  LDS.64 R66, [R8+0x38] ;  /* 0x0000380008427984 */ /* 0x000fec0000000a00 */
[----:B----4-:R-:W-:Y:S02]  /*4970*/  DFMA R64, R38, R64, R56 ;  /* 0x000000402640722b */ /* 0x010fe40000000038 */
[----:B------:R-:W-:Y:S01]  /*4980*/  DFMA R56, R138, R62, RZ ;  /* 0x0000003e8a38722b */ /* 0x000fe200000000ff */
[----:B------:R-:W1:Y:S05]  /*4990*/  LDS.64 R62, [R12+0xfc0] ;  /* 0x000fc0000c3e7984 */ /* 0x000e6a0000000a00 */
[----:B------:R-:W-:-:S02]  /*49a0*/  DFMA R150, R36, R150, R64 ;  /* 0x000000962496722b */ /* 0x000fc40000000040 */
[----:B------:R-:W-:Y:S01]  /*49b0*/  DFMA R56, R134, R60, R56 ;  /* 0x0000003c8638722b */ /* 0x000fe20000000038 */
[----:B------:R-:W4:Y:S04]  /*49c0*/  LDS.64 R64, [R12+0x1008] ;  /* 0x001008000c407984 */ /* 0x000f280000000a00 */
[----:B------:R-:W4:Y:S03]  /*49d0*/  LDS.64 R60, [R7+0xf50] ;  /* 0x000f5000073c7984 */ /* 0x000f260000000a00 */
[----:B------:R-:W-:Y:S02]  /*49e0*/  DFMA R70, R130, R70, R56 ;  /* 0x000000468246722b */ /* 0x000fe40000000038 */
[----:B------:R-:W4:Y:S01]  /*49f0*/  LDS.64 R56, [R7+0xf58] ;  /* 0x000f580007387984 */ /* 0x000f220000000a00 */
[----:B0-----:R-:W-:-:S08]  /*4a00*/  DFMA R58, R136, R58, RZ ;  /* 0x0000003a883a722b */ /* 0x001fd000000000ff */
[----:B------:R-:W-:Y:S02]  /*4a10*/  DFMA R154, R132, R154, R58 ;  /* 0x0000009a849a722b */ /* 0x000fe4000000003a */
[----:B------:R-:W0:Y:S01]  /*4a20*/  LDS.64 R58, [R12+0x1050] ;  /* 0x001050000c3a7984 */ /* 0x000e220000000a00 */
[----:B------:R-:W-:-:S03]  /*4a30*/  DFMA R68, R126, R68, R70 ;  /* 0x000000447e44722b */ /* 0x000fc60000000046 */
[----:B------:R-:W0:Y:S02]  /*4a40*/  LDS.64 R70, [R8+0x40] ;  /* 0x0000400008467984 */ /* 0x000e240000000a00 */
[----:B-1----:R-:W-:Y:S02]  /*4a50*/  DFMA R62, R128, R62, R154 ;  /* 0x0000003e803e722b */ /* 0x002fe4000000009a */
[----:B------:R-:W1:Y:S06]  /*4a60*/  LDS.64 R154, [R12+0x1098] ;  /* 0x001098000c9a7984 */ /* 0x000e6c0000000a00 */
[----:B----4-:R-:W-:-:S02]  /*4a70*/  DFMA R64, R124, R64, R62 ;  /* 0x000000407c40722b */ /* 0x010fc4000000003e */
[----:B------:R-:W4:Y:S01]  /*4a80*/  LDS.64 R62, [R7+0xf60] ;  /* 0x000f6000073e7984 */ /* 0x000f220000000a00 */
[----:B------:R-:W-:Y:S02]  /*4a90*/  DFMA R60, R122, R60, R68 ;  /* 0x0000003c7a3c722b */ /* 0x000fe40000000044 */
[----:B------:R-:W-:Y:S01]  /*4aa0*/  DFMA R66, R32, R66, R150 ;  /* 0x000000422042722b */ /* 0x000fe20000000096 */
[----:B------:R-:W-:Y:S04]  /*4ab0*/  LDS.64 R68, [R6+0x240] ;  /* 0x0002400006447984 */ /* 0x000fe80000000a00 */
[----:B------:R-:W-:Y:S01]  /*4ac0*/  LDS.64 R150, [R7+0xf70] ;  /* 0x000f700007967984 */ /* 0x000fe20000000a00 */
[----:B------:R-:W-:-:S03]  /*4ad0*/  DFMA R56, R118, R56, R60 ;  /* 0x000000387638722b */ /* 0x000fc6000000003c */
[----:B------:R-:W4:Y:S01]  /*4ae0*/  LDS.64 R60, [R12+0x10e0] ;  /* 0x0010e0000c3c7984 */ /* 0x000f220000000a00 */
[----:B------:R-:W-:-:S03]  /*4af0*/  DFMA R144, R28, R144, R66 ;  /* 0x000000901c90722b */ /* 0x000fc60000000042 */
[----:B------:R-:W4:Y:S01]  /*4b00*/  LDS.64 R66, [R7+0xf68] ;  /* 0x000f680007427984 */ /* 0x000f220000000a00 */
[----:B0-----:R-:W-:-:S03]  /*4b10*/  DFMA R58, R120, R58, R64 ;  /* 0x0000003a783a722b */ /* 0x001fc60000000040 */
[----:B------:R-:W0:Y:S01]  /*4b20*/  LDS.64 R64, [R12+0x1128] ;  /* 0x001128000c407984 */ /* 0x000e220000000a00 */
[----:B------:R-:W-:-:S03]  /*4b30*/  DFMA R70, R24, R70, R144 ;  /* 0x000000461846722b */ /* 0x000fc60000000090 */
[----:B------:R-:W0:Y:S01]  /*4b40*/  LDS.64 R144, [R12+0x1170] ;  /* 0x001170000c907984 */ /* 0x000e220000000a00 */
[----:B-1----:R-:W-:Y:S02]  /*4b50*/  DFMA R154, R112, R154, R58 ;  /* 0x0000009a709a722b */ /* 0x002fe4000000003a */
[----:B----4-:R-:W-:Y:S01]  /*4b60*/  DFMA R62, R110, R62, R56 ;  /* 0x0000003e6e3e722b */ /* 0x010fe20000000038 */
[----:B------:R-:W1:Y:S05]  /*4b70*/  LDS.128 R56, [R9+0x3960] ;  /* 0x0039600009387984 */ /* 0x000e6a0000000c00 */
[----:B------:R-:W-:Y:S02]  /*4b80*/  DFMA R60, R86, R60, R154 ;  /* 0x0000003c563c722b */ /* 0x000fe4000000009a */
[----:B------:R-:W-:-:S06]  /*4b90*/  DFMA R66, R26, R66, R62 ;  /* 0x000000421a42722b */ /* 0x000fcc000000003e */
[----:B0-----:R-:W-:Y:S02]  /*4ba0*/  DFMA R64, R84, R64, R60 ;  /* 0x000000405440722b */ /* 0x001fe4000000003c */
[----:B------:R-:W0:Y:S01]  /*4bb0*/  LDS.128 R60, [R9+0x3970] ;  /* 0x00397000093c7984 */ /* 0x000e220000000c00 */
[----:B------:R-:W-:Y:S02]  /*4bc0*/  DFMA R68, R22, R68, R70 ;  /* 0x000000441644722b */ /* 0x000fe40000000046 */
[----:B------:R-:W-:-:S03]  /*4bd0*/  DFMA R150, R92, R150, R66 ;  /* 0x000000965c96722b */ /* 0x000fc60000000042 */
[----:B------:R-:W-:Y:S02]  /*4be0*/  DFMA R144, R20, R144, R64 ;  /* 0x000000901490722b */ /* 0x000fe40000000040 */
[----:B------:R-:W4:Y:S01]  /*4bf0*/  LDS.128 R64, [R9+0x3980] ;  /* 0x0039800009407984 */ /* 0x000f220000000c00 */
[----:B------:R-:W-:Y:S02]  /*4c00*/  DADD R152, R152, R68 ;  /* 0x0000000098987229 */ /* 0x000fe40000000044 */
[----:B-1----:R-:W-:-:S03]  /*4c10*/  DFMA R154, R116, R56, RZ ;  /* 0x00000038749a722b */ /* 0x002fc600000000ff */
[----:B------:R-:W-:-:S05]  /*4c20*/  DMUL R78, R144, R78 ;  /* 0x0000004e904e7228 */ /* 0x000fca0000000000 */
[----:B------:R-:W-:Y:S02]  /*4c30*/  DFMA R154, R114, R58, R154 ;  /* 0x0000003a729a722b */ /* 0x000fe4000000009a */
[----:B--2---:R-:W-:-:S08]  /*4c40*/  DMUL R68, R144, R72 ;  /* 0x0000004890447228 */ /* 0x004fd00000000000 */
[----:B---3--:R-:W-:Y:S02]  /*4c50*/  DFMA R82, R150, R82, R68 ;  /* 0x000000529652722b */ /* 0x008fe40000000044 */
[----:B------:R-:W1:Y:S01]  /*4c60*/  LDS.128 R68, [R9+0x3990] ;  /* 0x0039900009447984 */ /* 0x000e620000000c00 */
[----:B0-----:R-:W-:Y:S02]  /*4c70*/  DFMA R154, R106, R60, R154 ;  /* 0x0000003c6a9a722b */ /* 0x001fe4000000009a */
[----:B------:R-:W-:Y:S01]  /*4c80*/  DFMA R72, R150, R72, R78 ;  /* 0x000000489648722b */ /* 0x000fe2000000004e */
[----:B------:R-:W0:Y:S05]  /*4c90*/  LDS.64 R78, [R9+0x39a0] ;  /* 0x0039a000094e7984 */ /* 0x000e2a0000000a00 */
[----:B------:R-:W-:-:S08]  /*4ca0*/  DFMA R154, R104, R62, R154 ;  /* 0x0000003e689a722b */ /* 0x000fd0000000009a */
[----:B----4-:R-:W-:-:S08]  /*4cb0*/  DFMA R154, R102, R64, R154 ;  /* 0x00000040669a722b */ /* 0x010fd0000000009a */
[----:B------:R-:W-:-:S08]  /*4cc0*/  DFMA R154, R100, R66, R154 ;  /* 0x00000042649a722b */ /* 0x000fd0000000009a */
[----:B-1----:R-:W-:-:S08]  /*4cd0*/  DFMA R154, R98, R68, R154 ;  /* 0x00000044629a722b */ /* 0x002fd0000000009a */
[----:B------:R-:W-:-:S08]  /*4ce0*/  DFMA R154, R96, R70, R154 ;  /* 0x00000046609a722b */ /* 0x000fd0000000009a */
[----:B0-----:R-:W-:Y:S02]  /*4cf0*/  DFMA R154, R94, R78, R154 ;  /* 0x0000004e5e9a722b */ /* 0x001fe4000000009a */
        /* <DEDUP_REMOVED lines=9> */
[----:B------:R0:W-:Y:S01]  /*4d90*/  STS.64 [R11], R72 ;  /* 0x000000480b007388 */ /* 0x0001e20000000a00 */
[----:B------:R-:W-:Y:S06]  /*4da0*/  BAR.SYNC.DEFER_BLOCKING 0x0 ;  /* 0x0000000000007b1d */ /* 0x000fec0000010000 */
[----:B------:R-:W1:Y:S01]  /*4db0*/  LDS.64 R156, [R8] ;  /* 0x00000000089c7984 */ /* 0x000e620000000a00 */
[----:B------:R-:W-:-:S03]  /*4dc0*/  DFMA R150, R150, R140, R144 ;  /* 0x0000008c9696722b */ /* 0x000fc60000000090 */
[----:B------:R-:W4:Y:S01]  /*4dd0*/  LDS.64 R144, [R6] ;  /* 0x0000000006907984 */ /* 0x000f220000000a00 */
[----:B0-----:R-:W-:-:S03]  /*4de0*/  CS2R R72, SRZ ;  /* 0x0000000000487805 */ /* 0x001fc6000001ff00 */
[----:B------:R-:W-:Y:S04]  /*4df0*/  LDS.64 R158, [R6+0x90] ;  /* 0x00009000069e7984 */ /* 0x000fe80000000a00 */
[----:B------:R-:W3:Y:S01]  /*4e00*/  @!P1 LDG.E.64.CONSTANT R72, desc[UR76][R108.64+0x2880] ;  /* 0x0028804c6c489981 */ /* 0x000ee2000c1e9b00 */
[----:B-1----:R-:W-:Y:S02]  /*4e10*/  DMUL R156, R34, R156 ;  /* 0x0000009c229c7228 */ /* 0x002fe40000000000 */
[----:B--2---:R-:W-:Y:S01]  /*4e20*/  DMUL R140, R74, UR4 ;  /* 0x000000044a8c7c28 */ /* 0x004fe20008000000 */
[----:B------:R-:W0:Y:S07]  /*4e30*/  LDS.64 R74, [R8+0x8] ;  /* 0x00000800084a7984 */ /* 0x000e2e0000000a00 */
[----:B------:R-:W-:-:S02]  /*4e40*/  DFMA R156, R98, R140, R156 ;  /* 0x0000008c629c722b */ /* 0x000fc4000000009c */
[----:B------:R-:W1:Y:S06]  /*4e50*/  LDS.64 R140, [R6+0x48] ;  /* 0x00004800068c7984 */ /* 0x000e6c0000000a00 */
[----:B----4-:R-:W-:Y:S02]  /*4e60*/  DFMA R144, R30, R144, R156 ;  /* 0x000000901e90722b */ /* 0x010fe4000000009c */
[----:B------:R-:W-:Y:S01]  /*4e70*/  LDS.64 R156, [R8+0x18] ;  /* 0x00001800089c7984 */ /* 0x000fe20000000a00 */
[----:B---3--:R-:W-:Y:S01]  /*4e80*/  DFMA R154, R154, R82, R150 ;  /* 0x000000529a9a722b */ /* 0x008fe20000000096 */
[----:B------:R-:W-:-:S02]  /*4e90*/  CS2R R150, SRZ ;  /* 0x0000000000967805 */ /* 0x000fc4000001ff00 */
[----:B------:R-:W2:Y:S04]  /*4ea0*/  LDS.64 R82, [R8+0x10] ;  /* 0x0000100008527984 */ /* 0x000ea80000000a00 */
[----:B------:R-:W3:Y:S01]  /*4eb0*/  @!P1 LDG.E.64.CONSTANT R150, desc[UR76][R108.64+0x5610] ;  /* 0x0056104c6c969981 */ /* 0x000ee2000c1e9b00 */
[----:B0-----:R-:W-:-:S08]  /*4ec0*/  DFMA R74, R40, R74, R144 ;  /* 0x0000004a284a722b */ /* 0x001fd00000000090 */
[----:B-1----:R-:W-:Y:S01]  /*4ed0*/  DFMA R140, R90, R140, R74 ;  /* 0x0000008c5a8c722b */ /* 0x002fe2000000004a */
[----:B------:R-:W-:-:S06]  /*4ee0*/  CS2R R74, SRZ ;  /* 0x00000000004a7805 */ /* 0x000fcc000001ff00 */
[----:B------:R-:W4:Y:S01]  /*4ef0*/  @!P1 LDG.E.64.CONSTANT R74, desc[UR76][R108.64+0x11b8] ;  /* 0x0011b84c6c4a9981 */ /* 0x000f22000c1e9b00 */
[----:B--2---:R-:W-:-:S08]  /*4f00*/  DFMA R82, R88, R82, R140 ;  /* 0x000000525852722b */ /* 0x004fd0000000008c */
[----:B------:R-:W-:Y:S02]  /*4f10*/  DFMA R158, R54, R158, R82 ;  /* 0x0000009e369e722b */ /* 0x000fe40000000052 */
[----:B------:R-:W0:Y:S01]  /*4f20*/  LDS.64 R82, [R6+0xd8] ;  /* 0x0000d80006527984 */ /* 0x000e220000000a00 */
[----:B------:R-:W-:-:S03]  /*4f30*/  DFMA R144, R154, R58, R80 ;  /* 0x0000003a9a90722b */ /* 0x000fc60000000050 */
[----:B------:R-:W1:Y:S01]  /*4f40*/  LDS.64 R80, [R8+0x20] ;  /* 0x0000200008507984 */ /* 0x000e620000000a00 */
[----:B------:R-:W-:Y:S01]  /*4f50*/  DFMA R140, R56, R154, R76 ;  /* 0x0000009a388c722b */ /* 0x000fe2000000004c */
[----:B------:R-:W-:Y:S02]  /*4f60*/  CS2R R56, SRZ ;  /* 0x0000000000387805 */ /* 0x000fe4000001ff00 */
[----:B------:R-:W2:Y:S04]  /*4f70*/  LDS.64 R76, [R6+0x120] ;  /* 0x00012000064c7984 */ /* 0x000ea80000000a00 */
[----:B------:R-:W2:Y:S04]  /*4f80*/  LDS.64 R58, [R8+0x28] ;  /* 0x00002800083a7984 */ /* 0x000ea80000000a00 */
[----:B------:R-:W4:Y:S01]  /*4f90*/  @!P1 LDG.E.64.CONSTANT R56, desc[UR76][R108.64+0x3f48] ;  /* 0x003f484c6c389981 */ /* 0x000f22000c1e9b00 */
[----:B------:R-:W-:-:S02]  /*4fa0*/  DFMA R156, R52, R156, R158 ;  /* 0x0000009c349c722b */ /* 0x000fc4000000009e */
[-C--:B------:R-:W-:Y:S01]  /*4fb0*/  DFMA R142, R60, R154.reuse, R142 ;  /* 0x0000009a3c8e722b */ /* 0x080fe2000000008e */
[----:B------:R-:W2:Y:S01]  /*4fc0*/  LDS.64 R60, [R7+0x11b8] ;  /* 0x0011b800073c7984 */ /* 0x000ea20000000a00 */
[----:B------:R-:W-:-:S03]  /*4fd0*/  DFMA R148, R64, R154, R148 ;  /* 0x0000009a4094722b */ /* 0x000fc60000000094 */
[----:B------:R-:W2:Y:S01]  /*4fe0*/  LDS.64 R64, [R7+0x11c0] ;  /* 0x0011c00007407984 */ /* 0x000ea20000000a00 */
[----:B0-----:R-:W-:Y:S02]  /*4ff0*/  DFMA R82, R50, R82, R156 ;  /* 0x000000523252722b */ /* 0x001fe4000000009c */
[----:B------:R-:W-:Y:S01]  /*5000*/  DFMA R146, R154, R62, R146 ;  /* 0x0000003e9a92722b */ /* 0x000fe20000000092 */
[----:B------:R-:W-:Y:S01]  /*5010*/  LDS.64 R156, [R9+0x39a8] ;  /* 0x0039a800099c7984 */ /* 0x000fe20000000a00 */
[----:B------:R-:W-:Y:S02]  /*5020*/  DFMA R164, R68, R154, R164 ;  /* 0x0000009a44a4722b */ /* 0x000fe400000000a4 */
[----:B------:R-:W-:Y:S01]  /*5030*/  DFMA R166, R154, R70, R166 ;  /* 0x000000469aa6722b */ /* 0x000fe200000000a6 */
[----:B------:R-:W0:Y:S01]  /*5040*/  LDS.64 R62, [R12+0x11b8] ;  /* 0x0011b8000c3e7984 */ /* 0x000e220000000a00 */
[----:B-1----:R-:W-:Y:S02]  /*5050*/  DFMA R80, R48, R80, R82 ;  /* 0x000000503050722b */ /* 0x002fe40000000052 */
[----:B------:R-:W-:Y:S01]  /*5060*/  DFMA R160, R78, R154, R160 ;  /* 0x0000009a4ea0722b */ /* 0x000fe200000000a0 */
[----:B------:R-:W-:Y:S04]  /*5070*/  LDS.64 R70, [R7+0x11d0] ;  /* 0x0011d00007467984 */ /* 0x000fe80000000a00 */
[----:B------:R-:W-:Y:S01]  /*5080*/  LDS.64 R68, [R12+0x1248] ;  /* 0x001248000c447984 */ /* 0x000fe20000000a00 */
[----:B--2---:R-:W-:-:S02]  /*5090*/  DFMA R76, R46, R76, R80 ;  /* 0x0000004c2e4c722b */ /* 0x004fc40000000050 */
[----:B------:R-:W-:Y:S01]  /*50a0*/  DFMA R154, R154, R66, R152 ;  /* 0x000000429a9a722b */ /* 0x000fe20000000098 */
[----:B------:R-:W-:Y:S04]  /*50b0*/  LDS.64 R78, [R12+0x1200] ;  /* 0x001200000c4e7984 */ /* 0x000fe80000000a00 */
[----:B------:R-:W-:Y:S01]  /*50c0*/  LDS.64 R66, [R6+0x168] ;  /* 0x0001680006427984 */ /* 0x000fe20000000a00 */
[----:B------:R-:W-:-:S03]  /*50d0*/  DFMA R152, R44, R58, R76 ;  /* 0x0000003a2c98722b */ /* 0x000fc6000000004c */
[----:B------:R-:W1:Y:S01]  /*50e0*/  LDS.64 R58, [R7+0x11c8] ;  /* 0x0011c800073a7984 */ /* 0x000e620000000a00 */
[----:B------:R-:W-:-:S03]  /*50f0*/  DFMA R60, R138, R60, RZ ;  /* 0x0000003c8a3c722b */ /* 0x000fc600000000ff */
[----:B------:R-:W2:Y:S04]  /*5100*/  LDS.64 R82, [R8+0x30] ;  /* 0x0000300008527984 */ /* 0x000ea80000000a00 */
[----:B------:R-:W2:Y:S01]  /*5110*/  LDS.64 R76, [R12+0x1290] ;  /* 0x001290000c4c7984 */ /* 0x000ea20000000a00 */
[----:B------:R-:W-:-:S03]  /*5120*/  DFMA R60, R134, R64, R60 ;  /* 0x00000040863c722b */ /* 0x000fc6000000003c */
[----:B------:R-:W2:Y:S04]  /*5130*/  LDS.64 R80, [R6+0x1b0] ;  /* 0x0001b00006507984 */ /* 0x000ea80000000a00 */
[----:B------:R-:W-:Y:S01]  /*5140*/  LDS.64 R64, [R7+0x11e8] ;  /* 0x0011e80007407984 */ /* 0x000fe20000000a00 */
[----:B0-----:R-:W-:Y:S02]  /*5150*/  DFMA R62, R136, R62, RZ ;  /* 0x0000003e883e722b */ /* 0x001fe400000000ff */
[----:B-1----:R-:W-:-:S06]  /*5160*/  DFMA R58, R130, R58, R60 ;  /* 0x0000003a823a722b */ /* 0x002fcc000000003c */
[----:B------:R-:W-:Y:S01]  /*5170*/  DFMA R62, R132, R78, R62 ;  /* 0x0000004e843e722b */ /* 0x000fe2000000003e */
[----:B------:R-:W-:Y:S01]  /*5180*/  LDS.64 R60, [R7+0x11d8] ;  /* 0x0011d800073c7984 */ /* 0x000fe20000000a00 */
[----:B------:R-:W-:-:S03]  /*5190*/  DFMA R70, R126, R70, R58 ;  /* 0x000000467e46722b */ /* 0x000fc6000000003a */
[----:B------:R-:W0:Y:S01]  /*51a0*/  LDS.64 R58, [R8+0x38] ;  /* 0x00003800083a7984 */ /* 0x000e220000000a00 */
[----:B------:R-:W-:-:S03]  /*51b0*/  DFMA R66, R42, R66, R152 ;  /* 0x000000422a42722b */ /* 0x000fc60000000098 */
[----:B------:R-:W1:Y:S01]  /*51c0*/  LDS.64 R152, [R6+0x1f8] ;  /* 0x0001f80006987984 */ /* 0x000e620000000a00 */
[----:B------:R-:W-:-:S03]  /*51d0*/  DFMA R68, R128, R68, R62 ;  /* 0x000000448044722b */ /* 0x000fc6000000003e */
[----:B------:R-:W1:Y:S01]  /*51e0*/  LDS.64 R62, [R12+0x12d8] ;  /* 0x0012d8000c3e7984 */ /* 0x000e620000000a00 */
[----:B--2---:R-:W-:-:S03]  /*51f0*/  DFMA R66, R38, R82, R66 ;  /* 0x000000522642722b */ /* 0x004fc60000000042 */
[----:B------:R-:W2:Y:S01]  /*5200*/  LDS.64 R82, [R8+0x40] ;  /* 0x0000400008527984 */ /* 0x000ea20000000a00 */
[----:B------:R-:W-:-:S03]  /*5210*/  DFMA R78, R124, R76, R68 ;  /* 0x0000004c7c4e722b */ /* 0x000fc60000000044 */
[----:B------:R-:W2:Y:S01]  /*5220*/  LDS.64 R76, [R7+0x11e0] ;  /* 0x0011e000074c7984 */ /* 0x000ea20000000a00 */
[----:B------:R-:W-:-:S03]  /*5230*/  DFMA R80, R36, R80, R66 ;  /* 0x000000502450722b */ /* 0x000fc60000000042 */
[----:B------:R-:W2:Y:S04]  /*5240*/  LDS.64 R66, [R12+0x1320] ;  /* 0x001320000c427984 */ /* 0x000ea80000000a00 */
[----:B------:R-:W2:Y:S01]  /*5250*/  LDS.64 R68, [R12+0x1368] ;  /* 0x001368000c447984 */ /* 0x000ea20000000a00 */
[----:B0-----:R-:W-:-:S08]  /*5260*/  DFMA R58, R32, R58, R80 ;  /* 0x0000003a203a722b */ /* 0x001fd00000000050 */
[----:B-1----:R-:W-:Y:S02]  /*5270*/  DFMA R58, R28, R152, R58 ;  /* 0x000000981c3a722b */ /* 0x002fe4000000003a */
[----:B------:R-:W-:Y:S02]  /*5280*/  DFMA R60, R122, R60, R70 ;  /* 0x0000003c7a3c722b */ /* 0x000fe40000000046 */
[----:B------:R-:W-:-:S04]  /*5290*/  DFMA R62, R120, R62, R78 ;  /* 0x0000003e783e722b */ /* 0x000fc8000000004e */
[----:B--2---:R-:W-:Y:S01]  /*52a0*/  DFMA R78, R24, R82, R58 ;  /* 0x00000052184e722b */ /* 0x004fe2000000003a */
[----:B------:R-:W-:Y:S01]  /*52b0*/  CS2R R58, SRZ ;  /* 0x00000000003a7805 */ /* 0x000fe2000001ff00 */
[----:B------:R-:W-:Y:S01]  /*52c0*/  DFMA R60, R118, R76, R60 ;  /* 0x0000004c763c722b */ /* 0x000fe2000000003c */
[----:B------:R-:W-:Y:S04]  /*52d0*/  LDS.128 R80, [R9+0x39b0] ;  /* 0x0039b00009507984 */ /* 0x000fe80000000c00 */
[----:B------:R-:W2:Y:S04]  /*52e0*/  @!P1 LDG.E.64.CONSTANT R58, desc[UR76][R108.64+0x6cd8] ;  /* 0x006cd84c6c3a9981 */ /* 0x000ea8000c1e9b00 */
[----:B------:R-:W0:Y:S01]  /*52f0*/  LDS.64 R76, [R6+0x240] ;  /* 0x00024000064c7984 */ /* 0x000e220000000a00 */
[----:B------:R-:W-:-:S03]  /*5300*/  DFMA R62, R112, R66, R62 ;  /* 0x00000042703e722b */ /* 0x000fc6000000003e */
[----:B------:R-:W1:Y:S01]  /*5310*/  LDS.64 R66, [R12+0x13b0] ;  /* 0x0013b0000c427984 */ /* 0x000e620000000a00 */
[----:B------:R-:W-:-:S03]  /*5320*/  DFMA R70, R110, R64, R60 ;  /* 0x000000406e46722b */ /* 0x000fc6000000003c */
[----:B------:R-:W1:Y:S04]  /*5330*/  LDS.64 R64, [R7+0x11f0] ;  /* 0x0011f00007407984 */ /* 0x000e680000000a00 */
[----:B------:R-:W1:Y:S01]  /*5340*/  LDS.64 R60, [R12+0x13f8] ;  /* 0x0013f8000c3c7984 */ /* 0x000e620000000a00 */
[----:B------:R-:W-:-:S03]  /*5350*/  DFMA R68, R86, R68, R62 ;  /* 0x000000445644722b */ /* 0x000fc6000000003e */
[----:B------:R-:W1:Y:S01]  /*5360*/  LDS.64 R62, [R7+0x11f8] ;  /* 0x0011f800073e7984 */ /* 0x000e620000000a00 */
[----:B0-----:R-:W-:-:S08]  /*5370*/  DFMA R76, R22, R76, R78 ;  /* 0x0000004c164c722b */ /* 0x001fd0000000004e */
[----:B------:R-:W-:Y:S02]  /*5380*/  DADD R152, R164, R76 ;  /* 0x00000000a4987229 */ /* 0x000fe4000000004c */
[----:B------:R-:W0:Y:S01]  /*5390*/  LDS.128 R76, [R9+0x39c0] ;  /* 0x0039c000094c7984 */ /* 0x000e220000000c00 */
[----:B-1----:R-:W-:Y:S02]  /*53a0*/  DFMA R66, R84, R66, R68 ;  /* 0x000000425442722b */ /* 0x002fe40000000044 */
[----:B------:R-:W-:Y:S02]  /*53b0*/  DFMA R64, R26, R64, R70 ;  /* 0x000000401a40722b */ /* 0x000fe40000000046 */
[----:B------:R-:W-:Y:S01]  /*53c0*/  DFMA R158, R116, R156, RZ ;  /* 0x0000009c749e722b */ /* 0x000fe200000000ff */
[----:B------:R-:W1:Y:S03]  /*53d0*/  LDS.128 R68, [R9+0x39d0] ;  /* 0x0039d00009447984 */ /* 0x000e660000000c00 */
[----:B------:R-:W-:-:S02]  /*53e0*/  DFMA R60, R20, R60, R66 ;  /* 0x0000003c143c722b */ /* 0x000fc40000000042 */
[----:B------:R-:W-:Y:S02]  /*53f0*/  DFMA R62, R92, R62, R64 ;  /* 0x0000003e5c3e722b */ /* 0x000fe40000000040 */
[----:B------:R-:W-:-:S04]  /*5400*/  DFMA R158, R114, R80, R158 ;  /* 0x00000050729e722b */ /* 0x000fc8000000009e */
[C---:B------:R-:W-:Y:S02]  /*5410*/  DMUL R64, R60.reuse, R72 ;  /* 0x000000483c407228 */ /* 0x040fe40000000000 */
[----:B---3--:R-:W-:Y:S02]  /*5420*/  DMUL R66, R60, R150 ;  /* 0x000000963c427228 */ /* 0x008fe40000000000 */
[----:B------:R-:W-:-:S06]  /*5430*/  DFMA R150, R106, R82, R158 ;  /* 0x000000526a96722b */ /* 0x000fcc000000009e */
[C---:B------:R-:W-:Y:S02]  /*5440*/  DFMA R66, R62.reuse, R72, R66 ;  /* 0x000000483e42722b */ /* 0x040fe40000000042 */
[----:B----4-:R-:W-:Y:S01]  /*5450*/  DFMA R64, R62, R74, R64 ;  /* 0x0000004a3e40722b */ /* 0x010fe20000000040 */
[----:B------:R-:W3:Y:S01]  /*5460*/  LDS.128 R72, [R9+0x39e0] ;  /* 0x0039e00009487984 */ /* 0x000ee20000000c00 */
[----:B0-----:R-:W-:-:S08]  /*5470*/  DFMA R150, R104, R76, R150 ;  /* 0x0000004c6896722b */ /* 0x001fd00000000096 */
[----:B------:R-:W-:-:S08]  /*5480*/  DFMA R150, R102, R78, R150 ;  /* 0x0000004e6696722b */ /* 0x000fd00000000096 */
[----:B-1----:R-:W-:-:S08]  /*5490*/  DFMA R150, R100, R68, R150 ;  /* 0x000000446496722b */ /* 0x002fd00000000096 */
[----:B------:R-:W-:-:S08]  /*54a0*/  DFMA R150, R98, R70, R150 ;  /* 0x000000466296722b */ /* 0x000fd00000000096 */
[----:B---3--:R-:W-:-:S08]  /*54b0*/  DFMA R150, R96, R72, R150 ;  /* 0x000000486096722b */ /* 0x008fd00000000096 */
[----:B------:R-:W-:-:S08]  /*54c0*/  DFMA R150, R94, R74, R150 ;  /* 0x0000004a5e96722b */ /* 0x000fd00000000096 */
[----:B------:R-:W-:Y:S01]  /*54d0*/  DFMA R162, R150, R56, R64 ;  /* 0x0000003896a2722b */ /* 0x000fe20000000040 */
[----:B------:R-:W-:Y:S01]  /*54e0*/  BAR.SYNC.DEFER_BLOCKING 0x0 ;  /* 0x0000000000007b1d */ /* 0x000fe20000010000 */
[----:B------:R-:W-:-:S06]  /*54f0*/  CS2R R64, SRZ ;  /* 0x0000000000407805 */ /* 0x000fcc000001ff00 */
[----:B------:R-:W3:Y:S04]  /*5500*/  @!P1 LDG.E.64.CONSTANT R64, desc[UR76][R108.64+0x9a68] ;  /* 0x009a684c6c409981 */ /* 0x000ee8000c1e9b00 */
[----:B------:R-:W-:Y:S01]  /*5510*/  STS.64 [R10], R162 ;  /* 0x000000a20a007388 */ /* 0x000fe20000000a00 */
[----:B--2---:R-:W-:-:S07]  /*5520*/  DFMA R158, R150, R58, R66 ;  /* 0x0000003a969e722b */ /* 0x004fce0000000042 */
[----:B------:R-:W-:Y:S01]  /*5530*/  STS.64 [R11], R158 ;  /* 0x0000009e0b007388 */ /* 0x000fe20000000a00 */
[----:B------:R-:W-:Y:S06]  /*5540*/  BAR.SYNC.DEFER_BLOCKING 0x0 ;  /* 0x0000000000007b1d */ /* 0x000fec0000010000 */
[----:B------:R-:W0:Y:S01]  /*5550*/  LDS.64 R66, [R7+0x1440] ;  /* 0x0014400007427984 */ /* 0x000e220000000a00 */
[----:B------:R-:W-:-:S03]  /*5560*/  DMUL R58, R60, R58 ;  /* 0x0000003a3c3a7228 */ /* 0x000fc60000000000 */
[----:B------:R-:W1:Y:S01]  /*5570*/  LDS.64 R60, [R8] ;  /* 0x00000000083c7984 */ /* 0x000e620000000a00 */
[----:B0-----:R-:W-:-:S03]  /*5580*/  DFMA R138, R138, R66, RZ ;  /* 0x000000428a8a722b */ /* 0x001fc600000000ff */
[----:B------:R-:W0:Y:S01]  /*5590*/  LDS.64 R66, [R7+0x1448] ;  /* 0x0014480007427984 */ /* 0x000e220000000a00 */
[----:B-1----:R-:W-:-:S04]  /*55a0*/  DMUL R60, R34, R60 ;  /* 0x0000003c223c7228 */ /* 0x002fc80000000000 */
[----:B0-----:R-:W-:Y:S02]  /*55b0*/  DFMA R134, R134, R66, R138 ;  /* 0x000000428686722b */ /* 0x001fe4000000008a */
[----:B------:R-:W0:Y:S04]  /*55c0*/  LDS.64 R138, [R12+0x1440] ;  /* 0x001440000c8a7984 */ /* 0x000e280000000a00 */
[----:B------:R-:W1:Y:S01]  /*55d0*/  LDS.64 R66, [R12+0x1488] ;  /* 0x001488000c427984 */ /* 0x000e620000000a00 */
[----:B---3--:R-:W-:Y:S02]  /*55e0*/  DMUL R64, R64, UR4 ;  /* 0x0000000440407c28 */ /* 0x008fe40008000000 */
[----:B0-----:R-:W-:-:S06]  /*55f0*/  DFMA R138, R136, R138, RZ ;  /* 0x0000008a888a722b */ /* 0x001fcc00000000ff */
[----:B------:R-:W-:Y:S02]  /*5600*/  DFMA R136, R96, R64, R60 ;  /* 0x000000406088722b */ /* 0x000fe4000000003c */
[----:B------:R-:W0:Y:S01]  /*5610*/  LDS.64 R64, [R12+0x14d0] ;  /* 0x0014d0000c407984 */ /* 0x000e220000000a00 */
[----:B-1----:R-:W-:-:S03]  /*5620*/  DFMA R132, R132, R66, R138 ;  /* 0x000000428484722b */ /* 0x002fc6000000008a */
[----:B------:R-:W1:Y:S04]  /*5630*/  LDS.64 R66, [R6] ;  /* 0x0000000006427984 */ /* 0x000e680000000a00 */
[----:B------:R-:W2:Y:S04]  /*5640*/  LDS.64 R138, [R7+0x1450] ;  /* 0x00145000078a7984 */ /* 0x000ea80000000a00 */
[----:B------:R-:W3:Y:S01]  /*5650*/  LDS.64 R60, [R7+0x1458] ;  /* 0x00145800073c7984 */ /* 0x000ee20000000a00 */
[----:B0-----:R-:W-:Y:S01]  /*5660*/  DFMA R64, R128, R64, R132 ;  /* 0x000000408040722b */ /* 0x001fe20000000084 */
[----:B------:R-:W-:Y:S01]  /*5670*/  CS2R R128, SRZ ;  /* 0x0000000000807805 */ /* 0x000fe2000001ff00 */
[----:B-1----:R-:W-:Y:S01]  /*5680*/  DFMA R66, R30, R66, R136 ;  /* 0x000000421e42722b */ /* 0x002fe20000000088 */
[----:B------:R-:W-:-:S04]  /*5690*/  CS2R R136, SRZ ;  /* 0x0000000000887805 */ /* 0x000fc8000001ff00 */
[----:B------:R-:W4:Y:S01]  /*56a0*/  @!P1 LDG.E.64.CONSTANT R128, desc[UR76][R108.64+0x2b08] ;  /* 0x002b084c6c809981 */ /* 0x000f22000c1e9b00 */
[----:B--2---:R-:W-:-:S03]  /*56b0*/  DFMA R134, R130, R138, R134 ;  /* 0x0000008a8286722b */ /* 0x004fc60000000086 */
[----:B------:R-:W2:Y:S05]  /*56c0*/  @!P1 LDG.E.64.CONSTANT R136, desc[UR76][R108.64+0x1440] ;  /* 0x0014404c6c889981 */ /* 0x000eaa000c1e9b00 */
[----:B---3--:R-:W-:Y:S01]  /*56d0*/  DFMA R60, R126, R60, R134 ;  /* 0x0000003c7e3c722b */ /* 0x008fe20000000086 */
[----:B------:R-:W-:Y:S02]  /*56e0*/  CS2R R134, SRZ ;  /* 0x0000000000867805 */ /* 0x000fe4000001ff00 */
[----:B------:R-:W-:-:S04]  /*56f0*/  CS2R R132, SRZ ;  /* 0x0000000000847805 */ /* 0x000fc8000001ff00 */
[----:B------:R-:W3:Y:S04]  /*5700*/  @!P1 LDG.E.64.CONSTANT R134, desc[UR76][R108.64+0x41d0] ;  /* 0x0041d04c6c869981 */ /* 0x000ee8000c1e9b00 */
[----:B------:R-:W3:Y:S01]  /*5710*/  @!P1 LDG.E.64.CONSTANT R132, desc[UR76][R108.64+0x5898] ;  /* 0x0058984c6c849981 */ /* 0x000ee2000c1e9b00 */
[----:B------:R-:W-:Y:S01]  /*5720*/  DFMA R130, R62, R56, R58 ;  /* 0x000000383e82722b */ /* 0x000fe2000000003a */
[----:B------:R-:W-:Y:S02]  /*5730*/  CS2R R126, SRZ ;  /* 0x00000000007e7805 */ /* 0x000fe4000001ff00 */
[----:B------:R-:W0:Y:S04]  /*5740*/  LDS.64 R58, [R8+0x8] ;  /* 0x00000800083a7984 */ /* 0x000e280000000a00 */
[----:B------:R-:W3:Y:S04]  /*5750*/  @!P1 LDG.E.64.CONSTANT R126, desc[UR76][R108.64+0x6f60] ;  /* 0x006f604c6c7e9981 */ /* 0x000ee8000c1e9b00 */
[----:B------:R-:W1:Y:S04]  /*5760*/  LDS.64 R62, [R12+0x1518] ;  /* 0x001518000c3e7984 */ /* 0x000e680000000a00 */
[----:B------:R-:W1:Y:S01]  /*5770*/  LDS.64 R56, [R7+0x1460] ;  /* 0x0014600007387984 */ /* 0x000e620000000a00 */
[----:B0-----:R-:W-:-:S03]  /*5780*/  DFMA R66, R40, R58, R66 ;  /* 0x0000003a2842722b */ /* 0x001fc60000000042 */
[----:B------:R-:W0:Y:S01]  /*5790*/  LDS.64 R58, [R6+0x48] ;  /* 0x00004800063a7984 */ /* 0x000e220000000a00 */
[----:B-1----:R-:W-:-:S03]  /*57a0*/  DFMA R64, R124, R62, R64 ;  /* 0x0000003e7c40722b */ /* 0x002fc60000000040 */
[----:B------:R-:W1:Y:S01]  /*57b0*/  LDS.64 R62, [R7+0x1468] ;  /* 0x00146800073e7984 */ /* 0x000e620000000a00 */
[----:B------:R-:W-:Y:S01]  /*57c0*/  DFMA R56, R122, R56, R60 ;  /* 0x000000387a38722b */ /* 0x000fe2000000003c */
[----:B------:R-:W-:Y:S02]  /*57d0*/  CS2R R122, SRZ ;  /* 0x00000000007a7805 */ /* 0x000fe4000001ff00 */
[----:B------:R-:W1:Y:S04]  /*57e0*/  LDS.64 R60, [R8+0x10] ;  /* 0x00001000083c7984 */ /* 0x000e680000000a00 */
[----:B------:R-:W1:Y:S04]  /*57f0*/  LDS.64 R124, [R12+0x1560] ;  /* 0x001560000c7c7984 */ /* 0x000e680000000a00 */
[----:B------:R-:W3:Y:S01]  /*5800*/  @!P1 LDG.E.64.CONSTANT R122, desc[UR76][R108.64+0x9cf0] ;  /* 0x009cf04c6c7a9981 */ /* 0x000ee2000c1e9b00 */
[----:B0-----:R-:W-:-:S03]  /*5810*/  DFMA R66, R90, R58, R66 ;  /* 0x0000003a5a42722b */ /* 0x001fc60000000042 */
[----:B------:R-:W0:Y:S01]  /*5820*/  LDS.64 R58, [R6+0x90] ;  /* 0x00009000063a7984 */ /* 0x000e220000000a00 */
[----:B-1----:R-:W-:-:S03]  /*5830*/  DFMA R118, R118, R62, R56 ;  /* 0x0000003e7676722b */ /* 0x002fc60000000038 */
[----:B------:R-:W1:Y:S04]  /*5840*/  LDS.64 R62, [R7+0x1470] ;  /* 0x00147000073e7984 */ /* 0x000e680000000a00 */
[----:B------:R-:W1:Y:S01]  /*5850*/  LDS.64 R56, [R8+0x18] ;  /* 0x0000180008387984 */ /* 0x000e620000000a00 */
[----:B------:R-:W-:Y:S02]  /*5860*/  DFMA R60, R88, R60, R66 ;  /* 0x0000003c583c722b */ /* 0x000fe40000000042 */
[----:B------:R-:W-:Y:S01]  /*5870*/  DFMA R120, R120, R124, R64 ;  /* 0x0000007c7878722b */ /* 0x000fe20000000040 */
[----:B------:R-:W1:Y:S04]  /*5880*/  LDS.128 R64, [R9+0x39f0] ;  /* 0x0039f00009407984 */ /* 0x000e680000000c00 */
[----:B------:R-:W1:Y:S01]  /*5890*/  LDS.64 R124, [R12+0x15a8] ;  /* 0x0015a8000c7c7984 */ /* 0x000e620000000a00 */
[----:B0-----:R-:W-:-:S03]  /*58a0*/  DFMA R60, R54, R58, R60 ;  /* 0x0000003a363c722b */ /* 0x001fc6000000003c */
[----:B------:R-:W0:Y:S01]  /*58b0*/  LDS.64 R58, [R6+0xd8] ;  /* 0x0000d800063a7984 */ /* 0x000e220000000a00 */
[----:B-1----:R-:W-:-:S04]  /*58c0*/  DFMA R110, R110, R62, R118 ;  /* 0x0000003e6e6e722b */ /* 0x002fc80000000076 */
[----:B------:R-:W-:Y:S01]  /*58d0*/  DFMA R118, R52, R56, R60 ;  /* 0x000000383476722b */ /* 0x000fe2000000003c */
[----:B------:R-:W1:Y:S04]  /*58e0*/  LDS.64 R56, [R8+0x20] ;  /* 0x0000200008387984 */ /* 0x000e680000000a00 */
[----:B------:R-:W1:Y:S01]  /*58f0*/  LDS.128 R60, [R9+0x3a00] ;  /* 0x003a0000093c7984 */ /* 0x000e620000000c00 */
[----:B------:R-:W-:Y:S02]  /*5900*/  DFMA R116, R116, R64, RZ ;  /* 0x000000407474722b */ /* 0x000fe400000000ff */
[----:B------:R-:W-:Y:S01]  /*5910*/  DFMA R112, R112, R124, R120 ;  /* 0x0000007c7070722b */ /* 0x000fe20000000078 */
[----:B------:R-:W-:Y:S01]  /*5920*/  CS2R R138, SRZ ;  /* 0x00000000008a7805 */ /* 0x000fe2000001ff00 */
[----:B------:R-:W-:Y:S04]  /*5930*/  LDS.64 R120, [R6+0x120] ;  /* 0x0001200006787984 */ /* 0x000fe80000000a00 */
[----:B------:R-:W-:Y:S01]  /*5940*/  DFMA R116, R114, R66, R116 ;  /* 0x000000427274722b */ /* 0x000fe20000000074 */
[----:B------:R-:W3:Y:S01]  /*5950*/  @!P1 LDG.E.64.CONSTANT R138, desc[UR76][R108.64+0x83a0] ;  /* 0x0083a04c6c8a9981 */ /* 0x000ee2000c1e9b00 */
[----:B0-----:R-:W-:-:S03]  /*5960*/  DFMA R58, R50, R58, R118 ;  /* 0x0000003a323a722b */ /* 0x001fc60000000076 */
[----:B------:R-:W0:Y:S05]  /*5970*/  LDS.64 R118, [R12+0x15f0] ;  /* 0x0015f0000c767984 */ /* 0x000e2a0000000a00 */
[----:B-1----:R-:W-:Y:S02]  /*5980*/  DFMA R124, R48, R56, R58 ;  /* 0x00000038307c722b */ /* 0x002fe4000000003a */
[----:B------:R-:W1:Y:S01]  /*5990*/  LDS.128 R56, [R9+0x3a10] ;  /* 0x003a100009387984 */ /* 0x000e620000000c00 */
[----:B------:R-:W-:-:S03]  /*59a0*/  DFMA R116, R106, R60, R116 ;  /* 0x0000003c6a74722b */ /* 0x000fc60000000074 */
[----:B------:R-:W1:Y:S05]  /*59b0*/  LDS.64 R106, [R12+0x1638] ;  /* 0x001638000c6a7984 */ /* 0x000e6a0000000a00 */
[----:B------:R-:W-:Y:S01]  /*59c0*/  DFMA R116, R104, R62, R116 ;  /* 0x0000003e6874722b */ /* 0x000fe20000000074 */
[----:B------:R-:W-:Y:S01]  /*59d0*/  CS2R R114, SRZ ;  /* 0x0000000000727805 */ /* 0x000fe2000001ff00 */
[----:B------:R-:W-:Y:S05]  /*59e0*/  LDS.64 R104, [R8+0x28] ;  /* 0x0000280008687984 */ /* 0x000fea0000000a00 */
[----:B------:R0:W3:Y:S04]  /*59f0*/  @!P1 LDG.E.64.CONSTANT R114, desc[UR76][R108.64+0x8628] ;  /* 0x0086284c6c729981 */ /* 0x0000e8000c1e9b00 */
[----:B0-----:R-:W0:Y:S01]  /*5a00*/  LDS.64 R108, [R12+0x1680] ;  /* 0x001680000c6c7984 */ /* 0x001e220000000a00 */
[----:B------:R-:W-:-:S03]  /*5a10*/  DFMA R112, R86, R118, R112 ;  /* 0x000000765670722b */ /* 0x000fc60000000070 */
[----:B------:R-:W-:Y:S01]  /*5a20*/  LDS.64 R118, [R9+0x3a30] ;  /* 0x003a300009767984 */ /* 0x000fe20000000a00 */
[----:B-1----:R-:W-:-:S03]  /*5a30*/  DFMA R116, R102, R56, R116 ;  /* 0x000000386674722b */ /* 0x002fc60000000074 */
[----:B------:R-:W-:Y:S01]  /*5a40*/  LDS.64 R102, [R6+0x168] ;  /* 0x0001680006667984 */ /* 0x000fe20000000a00 */
[----:B------:R-:W-:-:S03]  /*5a50*/  DFMA R106, R84, R106, R112 ;  /* 0x0000006a546a722b */ /* 0x000fc60000000070 */
[----:B------:R-:W1:Y:S01]  /*5a60*/  LDS.128 R84, [R9+0x3a20] ;  /* 0x003a200009547984 */ /* 0x000e620000000c00 */
[----:B------:R-:W-:-:S03]  /*5a70*/  DFMA R116, R100, R58, R116 ;  /* 0x0000003a6474722b */ /* 0x000fc60000000074 */
[----:B------:R-:W4:Y:S04]  /*5a80*/  LDS.64 R100, [R7+0x1478] ;  /* 0x0014780007647984 */ /* 0x000f280000000a00 */
[----:B------:R-:W2:Y:S01]  /*5a90*/  LDS.64 R112, [R7+0x1480] ;  /* 0x0014800007707984 */ /* 0x000ea20000000a00 */
[----:B------:R-:W-:Y:S02]  /*5aa0*/  DFMA R120, R46, R120, R124 ;  /* 0x000000782e78722b */ /* 0x000fe4000000007c */
[----:B0-----:R-:W-:-:S06]  /*5ab0*/  DFMA R106, R20, R108, R106 ;  /* 0x0000006c146a722b */ /* 0x001fcc000000006a */
[----:B------:R-:W-:Y:S01]  /*5ac0*/  DFMA R120, R44, R104, R120 ;  /* 0x000000682c78722b */ /* 0x000fe20000000078 */
[----:B------:R-:W0:Y:S01]  /*5ad0*/  LDS.64 R104, [R8+0x30] ;  /* 0x0000300008687984 */ /* 0x000e220000000a00 */
[----:B-1----:R-:W-:Y:S02]  /*5ae0*/  DFMA R116, R98, R84, R116 ;  /* 0x000000546274722b */ /* 0x002fe40000000074 */
[----:B----4-:R-:W-:Y:S02]  /*5af0*/  DFMA R100, R26, R100, R110 ;  /* 0x000000641a64722b */ /* 0x010fe4000000006e */
[----:B------:R-:W-:Y:S01]  /*5b00*/  DMUL R20, R106, R128 ;  /* 0x000000806a147228 */ /* 0x000fe20000000000 */
[----:B------:R-:W-:Y:S03]  /*5b10*/  LDS.64 R26, [R8+0x40] ;  /* 0x00004000081a7984 */ /* 0x000fe60000000a00 */
[----:B------:R-:W-:-:S02]  /*5b20*/  DFMA R12, R96, R86, R116 ;  /* 0x00000056600c722b */ /* 0x000fc40000000074 */
[----:B--2---:R-:W-:Y:S01]  /*5b30*/  DFMA R112, R92, R112, R100 ;  /* 0x000000705c70722b */ /* 0x004fe20000000064 */
[----:B------:R-:W-:Y:S01]  /*5b40*/  LDS.64 R96, [R8+0x38] ;  /* 0x0000380008607984 */ /* 0x000fe20000000a00 */
[----:B------:R-:W-:-:S03]  /*5b50*/  DFMA R102, R42, R102, R120 ;  /* 0x000000662a66722b */ /* 0x000fc60000000078 */
[----:B------:R-:W1:Y:S01]  /*5b60*/  LDS.64 R120, [R6+0x1b0] ;  /* 0x0001b00006787984 */ /* 0x000e620000000a00 */
[----:B------:R-:W-:Y:S02]  /*5b70*/  DFMA R12, R94, R118, R12 ;  /* 0x000000765e0c722b */ /* 0x000fe4000000000c */
[----:B------:R-:W-:Y:S01]  /*5b80*/  DFMA R20, R112, R136, R20 ;  /* 0x000000887014722b */ /* 0x000fe20000000014 */
[----:B------:R-:W-:Y:S07]  /*5b90*/  LDS.64 R92, [R6+0x1f8] ;  /* 0x0001f800065c7984 */ /* 0x000fee0000000a00 */
[----:B---3--:R-:W-:-:S02]  /*5ba0*/  DFMA R98, R12, R134, R20 ;  /* 0x000000860c62722b */ /* 0x008fc40000000014 */
        /* <DEDUP_REMOVED lines=8> */
[----:B0-----:R-:W-:Y:S01]  /*5c30*/  DFMA R102, R38, R104, R102 ;  /* 0x000000682666722b */ /* 0x001fe20000000066 */
[----:B------:R-:W0:Y:S07]  /*5c40*/  LDS.64 R100, [R8] ;  /* 0x0000000008647984 */ /* 0x000e2e0000000a00 */
[----:B-1----:R-:W-:-:S02]  /*5c50*/  DFMA R120, R36, R120, R102 ;  /* 0x000000782478722b */ /* 0x002fc40000000066 */
[----:B------:R-:W1:Y:S04]  /*5c60*/  LDS.64 R102, [R6] ;  /* 0x0000000006667984 */ /* 0x000e680000000a00 */
[----:B------:R-:W2:Y:S04]  /*5c70*/  LDS.64 R104, [R8+0x8] ;  /* 0x0000080008687984 */ /* 0x000ea80000000a00 */
[----:B------:R-:W3:Y:S01]  /*5c80*/  LDS.64 R108, [R6+0x48] ;  /* 0x00004800066c7984 */ /* 0x000ee20000000a00 */
[----:B------:R-:W-:Y:S01]  /*5c90*/  DMUL R122, R122, UR4 ;  /* 0x000000047a7a7c28 */ /* 0x000fe20008000000 */
[----:B------:R-:W4:Y:S02]  /*5ca0*/  LDCU.128 UR4, c[0x3][0x710] ;  /* 0x00c0e200ff0477ac */ /* 0x000f240008000c00 */
[----:B------:R-:W-:Y:S01]  /*5cb0*/  LDS.64 R10, [R8+0x18] ;  /* 0x00001800080a7984 */ /* 0x000fe20000000a00 */
[----:B0-----:R-:W-:-:S03]  /*5cc0*/  DMUL R100, R34, R100 ;  /* 0x0000006422647228 */ /* 0x001fc60000000000 */
[----:B------:R-:W0:Y:S05]  /*5cd0*/  LDS.64 R34, [R8+0x10] ;  /* 0x0000100008227984 */ /* 0x000e2a0000000a00 */
[----:B------:R-:W-:Y:S01]  /*5ce0*/  DFMA R100, R94, R122, R100 ;  /* 0x0000007a5e64722b */ /* 0x000fe20000000064 */
[----:B------:R-:W4:Y:S07]  /*5cf0*/  LDS.64 R94, [R6+0x90] ;  /* 0x00009000065e7984 */ /* 0x000f2e0000000a00 */
[----:B-1----:R-:W-:Y:S01]  /*5d00*/  DFMA R100, R30, R102, R100 ;  /* 0x000000661e64722b */ /* 0x002fe20000000064 */
[----:B------:R-:W1:Y:S07]  /*5d10*/  LDS.64 R30, [R6+0xd8] ;  /* 0x0000d800061e7984 */ /* 0x000e6e0000000a00 */
[----:B--2---:R-:W-:Y:S01]  /*5d20*/  DFMA R100, R40, R104, R100 ;  /* 0x000000682864722b */ /* 0x004fe20000000064 */
[----:B------:R-:W2:Y:S07]  /*5d30*/  LDS.64 R40, [R8+0x20] ;  /* 0x0000200008287984 */ /* 0x000eae0000000a00 */
[----:B---3--:R-:W-:-:S08]  /*5d40*/  DFMA R100, R90, R108, R100 ;  /* 0x0000006c5a64722b */ /* 0x008fd00000000064 */
[----:B0-----:R-:W-:Y:S01]  /*5d50*/  DFMA R34, R88, R34, R100 ;  /* 0x000000225822722b */ /* 0x001fe20000000064 */
[----:B------:R-:W0:Y:S07]  /*5d60*/  LDS.64 R88, [R6+0x120] ;  /* 0x0001200006587984 */ /* 0x000e2e0000000a00 */
[----:B----4-:R-:W-:Y:S01]  /*5d70*/  DFMA R34, R54, R94, R34 ;  /* 0x0000005e3622722b */ /* 0x010fe20000000022 */
[----:B------:R-:W3:Y:S07]  /*5d80*/  LDS.64 R54, [R8+0x28] ;  /* 0x0000280008367984 */ /* 0x000eee0000000a00 */
[----:B------:R-:W-:-:S02]  /*5d90*/  DFMA R10, R52, R10, R34 ;  /* 0x0000000a340a722b */ /* 0x000fc40000000022 */
[----:B------:R-:W4:Y:S06]  /*5da0*/  LDS.64 R34, [R6+0x168] ;  /* 0x0001680006227984 */ /* 0x000f2c0000000a00 */
[----:B-1----:R-:W-:Y:S01]  /*5db0*/  DFMA R10, R50, R30, R10 ;  /* 0x0000001e320a722b */ /* 0x002fe2000000000a */
[----:B------:R-:W1:Y:S07]  /*5dc0*/  LDS.64 R30, [R8+0x30] ;  /* 0x00003000081e7984 */ /* 0x000e6e0000000a00 */
[----:B--2---:R-:W-:Y:S01]  /*5dd0*/  DFMA R10, R48, R40, R10 ;  /* 0x00000028300a722b */ /* 0x004fe2000000000a */
[----:B------:R-:W2:Y:S07]  /*5de0*/  LDS.64 R40, [R6+0x1b0] ;  /* 0x0001b00006287984 */ /* 0x000eae0000000a00 */
[----:B0-----:R-:W-:Y:S01]  /*5df0*/  DFMA R10, R46, R88, R10 ;  /* 0x000000582e0a722b */ /* 0x001fe2000000000a */
[----:B------:R-:W0:Y:S07]  /*5e00*/  LDS.64 R46, [R8+0x38] ;  /* 0x00003800082e7984 */ /* 0x000e2e0000000a00 */
[----:B---3--:R-:W-:Y:S01]  /*5e10*/  DFMA R10, R44, R54, R10 ;  /* 0x000000362c0a722b */ /* 0x008fe2000000000a */
[----:B------:R-:W3:Y:S07]  /*5e20*/  LDS.64 R44, [R6+0x1f8] ;  /* 0x0001f800062c7984 */ /* 0x000eee0000000a00 */
[----:B----4-:R-:W-:Y:S01]  /*5e30*/  DFMA R10, R42, R34, R10 ;  /* 0x000000222a0a722b */ /* 0x010fe2000000000a */
[----:B------:R-:W4:Y:S07]  /*5e40*/  LDS.64 R34, [R8+0x40] ;  /* 0x0000400008227984 */ /* 0x000f2e0000000a00 */
[----:B-1----:R-:W-:-:S02]  /*5e50*/  DFMA R30, R38, R30, R10 ;  /* 0x0000001e261e722b */ /* 0x002fc4000000000a */
[----:B------:R-:W1:Y:S01]  /*5e60*/  LDS.64 R10, [R6+0x240] ;  /* 0x00024000060a7984 */ /* 0x000e620000000a00 */
[----:B------:R-:W-:Y:S02]  /*5e70*/  DFMA R96, R32, R96, R120 ;  /* 0x000000602060722b */ /* 0x000fe40000000078 */
[----:B------:R-:W-:Y:S01]  /*5e80*/  DMUL R106, R106, R126 ;  /* 0x0000007e6a6a7228 */ /* 0x000fe20000000000 */
[----:B------:R-:W-:Y:S06]  /*5e90*/  BAR.SYNC.DEFER_BLOCKING 0x0 ;  /* 0x0000000000007b1d */ /* 0x000fec0000010000 */
[----:B--2---:R-:W-:-:S02]  /*5ea0*/  DFMA R30, R36, R40, R30 ;  /* 0x00000028241e722b */ /* 0x004fc4000000001e */
[----:B------:R-:W-:-:S06]  /*5eb0*/  DFMA R92, R28, R92, R96 ;  /* 0x0000005c1c5c722b */ /* 0x000fcc0000000060 */
[----:B0-----:R-:W-:Y:S02]  /*5ec0*/  DFMA R30, R32, R46, R30 ;  /* 0x0000002e201e722b */ /* 0x001fe4000000001e */
[----:B------:R-:W-:Y:S02]  /*5ed0*/  DFMA R130, R150, R138, R130 ;  /* 0x0000008a9682722b */ /* 0x000fe40000000082 */
[----:B------:R-:W-:Y:S02]  /*5ee0*/  DFMA R26, R24, R26, R92 ;  /* 0x0000001a181a722b */ /* 0x000fe4000000005c */
[----:B------:R-:W-:Y:S02]  /*5ef0*/  DFMA R106, R112, R134, R106 ;  /* 0x00000086706a722b */ /* 0x000fe4000000006a */
[----:B---3--:R-:W-:Y:S02]  /*5f00*/  DFMA R30, R28, R44, R30 ;  /* 0x0000002c1c1e722b */ /* 0x008fe4000000001e */
[----:B------:R-:W-:-:S02]  /*5f10*/  DFMA R166, R72, R130, R166 ;  /* 0x0000008248a6722b */ /* 0x000fc400000000a6 */
[----:B------:R-:W-:Y:S02]  /*5f20*/  DFMA R20, R22, R20, R26 ;  /* 0x000000141614722b */ /* 0x000fe4000000001a */
[----:B------:R-:W-:Y:S02]  /*5f30*/  DFMA R106, R12, R114, R106 ;  /* 0x000000720c6a722b */ /* 0x000fe4000000006a */
[----:B------:R-:W-:Y:S02]  /*5f40*/  DFMA R160, R130, R74, R160 ;  /* 0x0000004a82a0722b */ /* 0x000fe400000000a0 */
[----:B----4-:R-:W-:Y:S02]  /*5f50*/  DFMA R30, R24, R34, R30 ;  /* 0x00000022181e722b */ /* 0x010fe4000000001e */
[-C--:B------:R-:W-:Y:S02]  /*5f60*/  DFMA R140, R156, R130.reuse, R140 ;  /* 0x000000829c8c722b */ /* 0x080fe4000000008c */
        /* <DEDUP_REMOVED lines=36> */
[----:B------:R-:W3:Y:S04]  /*61b0*/  LDS.64 R32, [R4+0x28] ;  /* 0x0000280004207984 */ /* 0x000ee80000000a00 */
[----:B------:R-:W4:Y:S01]  /*61c0*/  LDS.64 R34, [R4+0x20] ;  /* 0x0000200004227984 */ /* 0x000f220000000a00 */
[----:B0-----:R-:W-:-:S02]  /*61d0*/  DADD R10, R6, R8 ;  /* 0x00000000060a7229 */ /* 0x001fc40000000008 */
[----:B------:R-:W-:Y:S02]  /*61e0*/  DADD R12, R6, -R8 ;  /* 0x00000000060c7229 */ /* 0x000fe40000000808 */
[----:B-1----:R-:W-:-:S04]  /*61f0*/  DADD R24, R20, R22 ;  /* 0x0000000014187229 */ /* 0x002fc80000000016 */
[C---:B------:R-:W-:Y:S02]  /*6200*/  DFMA R42, R10.reuse, UR4, RZ ;  /* 0x000000040a2a7c2b */ /* 0x040fe400080000ff */
[----:B------:R-:W-:Y:S01]  /*6210*/  DFMA R46, R10, UR6, RZ ;  /* 0x000000060a2e7c2b */ /* 0x000fe200080000ff */
[----:B------:R-:W-:Y:S01]  /*6220*/  IMAD.U32 R8, RZ, RZ, UR22 ;  /* 0x00000016ff087e24 */ /* 0x000fe2000f8e00ff */
[C---:B------:R-:W-:Y:S01]  /*6230*/  DFMA R44, R12.reuse, UR40, RZ ;  /* 0x000000280c2c7c2b */ /* 0x040fe200080000ff */
[----:B------:R-:W-:Y:S01]  /*6240*/  IMAD.U32 R9, RZ, RZ, UR23 ;  /* 0x00000017ff097e24 */ /* 0x000fe2000f8e00ff */
[----:B------:R-:W-:Y:S01]  /*6250*/  DFMA R48, R12, UR42, RZ ;  /* 0x0000002a0c307c2b */ /* 0x000fe200080000ff */
[----:B------:R-:W0:Y:S01]  /*6260*/  LDCU.128 UR40, c[0x3][0x8f0] ;  /* 0x00c11e00ff2877ac */ /* 0x000e220008000c00 */
[----:B------:R-:W-:Y:S01]  /*6270*/  IMAD.U32 R6, RZ, RZ, UR26 ;  /* 0x0000001aff067e24 */ /* 0x000fe2000f8e00ff */
[C---:B------:R-:W-:Y:S01]  /*6280*/  DFMA R42, R24.reuse, UR36, R42 ;  /* 0x00000024182a7c2b */ /* 0x040fe2000800002a */
[----:B------:R-:W-:Y:S01]  /*6290*/  IMAD.U32 R7, RZ, RZ, UR27 ;  /* 0x0000001bff077e24 */ /* 0x000fe2000f8e00ff */
[----:B------:R-:W-:Y:S01]  /*62a0*/  DFMA R46, R24, UR38, R46 ;  /* 0x00000026182e7c2b */ /* 0x000fe2000800002e */
[----:B------:R-:W1:Y:S01]  /*62b0*/  LDCU.128 UR4, c[0x3][0x750] ;  /* 0x00c0ea00ff0477ac */ /* 0x000e620008000c00 */
[----:B------:R-:W-:Y:S01]  /*62c0*/  DADD R20, R20, -R22 ;  /* 0x0000000014147229 */ /* 0x000fe20000000816 */
[----:B------:R-:W3:Y:S01]  /*62d0*/  LDCU.128 UR36, c[0x3][0x910] ;  /* 0x00c12200ff2477ac */ /* 0x000ee20008000c00 */
[----:B------:R-:W-:-:S02]  /*62e0*/  DFMA R22, R10, UR8, RZ ;  /* 0x000000080a167c2b */ /* 0x000fc400080000ff */
[----:B------:R-:W-:Y:S01]  /*62f0*/  DFMA R38, R10, R8, RZ ;  /* 0x000000080a26722b */ /* 0x000fe200000000ff */
[----:B------:R-:W4:Y:S01]  /*6300*/  LDCU.64 UR22, c[0x3][0x768] ;  /* 0x00c0ed00ff1677ac */ /* 0x000f220008000a00 */
[----:B------:R-:W-:Y:S01]  /*6310*/  IMAD.U32 R10, RZ, RZ, UR30 ;  /* 0x0000001eff0a7e24 */ /* 0x000fe2000f8e00ff */
[C---:B------:R-:W-:Y:S01]  /*6320*/  DFMA R36, R12.reuse, UR12, RZ ;  /* 0x0000000c0c247c2b */ /* 0x040fe200080000ff */
[----:B------:R-:W-:Y:S01]  /*6330*/  IMAD.U32 R11, RZ, RZ, UR31 ;  /* 0x0000001fff0b7e24 */ /* 0x000fe2000f8e00ff */
[----:B------:R-:W-:Y:S01]  /*6340*/  DFMA R40, R12, R6, RZ ;  /* 0x000000060c28722b */ /* 0x000fe200000000ff */
[----:B------:R-:W4:Y:S01]  /*6350*/  LDCU.64 UR26, c[0x3][0x928] ;  /* 0x00c12500ff1a77ac */ /* 0x000f220008000a00 */
[----:B--2---:R-:W-:Y:S02]  /*6360*/  DADD R12, R26, R28 ;  /* 0x000000001a0c7229 */ /* 0x004fe4000000001c */
[C---:B0-----:R-:W-:Y:S02]  /*6370*/  DFMA R44, R20.reuse, UR40, R44 ;  /* 0x00000028142c7c2b */ /* 0x041fe4000800002c */
[----:B------:R-:W-:Y:S01]  /*6380*/  DFMA R48, R20, UR42, R48 ;  /* 0x0000002a14307c2b */ /* 0x000fe20008000030 */
[----:B------:R-:W0:Y:S01]  /*6390*/  LDCU.128 UR40, c[0x3][0x770] ;  /* 0x00c0ee00ff2877ac */ /* 0x000e220008000c00 */
[----:B------:R-:W-:-:S02]  /*63a0*/  DADD R26, R26, -R28 ;  /* 0x000000001a1a7229 */ /* 0x000fc4000000081c */
[C---:B------:R-:W-:Y:S02]  /*63b0*/  DFMA R22, R24.reuse, UR16, R22 ;  /* 0x0000001018167c2b */ /* 0x040fe40008000016 */
[----:B------:R-:W-:Y:S02]  /*63c0*/  DFMA R38, R24, R10, R38 ;  /* 0x0000000a1826722b */ /* 0x000fe40000000026 */
[C---:B------:R-:W-:Y:S02]  /*63d0*/  DFMA R36, R20.reuse, UR20, R36 ;  /* 0x0000001414247c2b */ /* 0x040fe40008000024 */
[----:B------:R-:W-:Y:S01]  /*63e0*/  DFMA R40, R20, UR10, R40 ;  /* 0x0000000a14287c2b */ /* 0x000fe20008000028 */
[----:B------:R-:W2:Y:S01]  /*63f0*/  LDCU.64 UR10, c[0x3][0x788] ;  /* 0x00c0f100ff0a77ac */ /* 0x000ea20008000a00 */
[----:B-1----:R-:W-:Y:S02]  /*6400*/  DFMA R42, R12, UR4, R42 ;  /* 0x000000040c2a7c2b */ /* 0x002fe4000800002a */
[C---:B---3--:R-:W-:Y:S01]  /*6410*/  DFMA R44, R26.reuse, UR36, R44 ;  /* 0x000000241a2c7c2b */ /* 0x048fe2000800002c */
[----:B------:R-:W1:Y:S01]  /*6420*/  LDCU.64 UR4, c[0x3][0x948] ;  /* 0x00c12900ff0477ac */ /* 0x000e620008000a00 */
[----:B------:R-:W-:-:S02]  /*6430*/  DFMA R48, R26, UR38, R48 ;  /* 0x000000261a307c2b */ /* 0x000fc40008000030 */
[C---:B------:R-:W-:Y:S01]  /*6440*/  DFMA R22, R12.reuse, UR24, R22 ;  /* 0x000000180c167c2b */ /* 0x040fe20008000016 */
[----:B------:R-:W3:Y:S01]  /*6450*/  LDCU.128 UR36, c[0x3][0x950] ;  /* 0x00c12a00ff2477ac */ /* 0x000ee20008000c00 */
[C---:B------:R-:W-:Y:S02]  /*6460*/  DFMA R38, R12.reuse, UR14, R38 ;  /* 0x0000000e0c267c2b */ /* 0x040fe40008000026 */
[----:B------:R-:W-:Y:S02]  /*6470*/  DFMA R46, R12, UR6, R46 ;  /* 0x000000060c2e7c2b */ /* 0x000fe4000800002e */
[----:B------:R-:W-:Y:S02]  /*6480*/  DADD R12, R30, R32 ;  /* 0x000000001e0c7229 */ /* 0x000fe40000000020 */
[----:B----4-:R-:W-:Y:S02]  /*6490*/  DADD R20, R34, R34 ;  /* 0x0000000022147229 */ /* 0x010fe40000000022 */
[----:B------:R-:W-:-:S02]  /*64a0*/  DFMA R36, R26, UR28, R36 ;  /* 0x0000001c1a247c2b */ /* 0x000fc40008000024 */
[----:B------:R-:W-:Y:S02]  /*64b0*/  DFMA R40, R26, UR18, R40 ;  /* 0x000000121a287c2b */ /* 0x000fe40008000028 */
[----:B------:R-:W-:Y:S02]  /*64c0*/  DADD R30, R30, -R32 ;  /* 0x000000001e1e7229 */ /* 0x000fe40000000820 */
[----:B------:R-:W-:Y:S02]  /*64d0*/  DMUL R20, R20, 0.5 ;  /* 0x3fe0000014147828 */ /* 0x000fe40000000000 */
[C---:B------:R-:W-:Y:S02]  /*64e0*/  DFMA R22, R12.reuse, UR32, R22 ;  /* 0x000000200c167c2b */ /* 0x040fe40008000016 */
[C---:B0-----:R-:W-:Y:S02]  /*64f0*/  DFMA R42, R12.reuse, UR40, R42 ;  /* 0x000000280c2a7c2b */ /* 0x041fe4000800002a */
[----:B------:R-:W-:-:S02]  /*6500*/  DFMA R38, R12, UR22, R38 ;  /* 0x000000160c267c2b */ /* 0x000fc40008000026 */
[----:B------:R-:W-:Y:S02]  /*6510*/  DFMA R46, R12, UR42, R46 ;  /* 0x0000002a0c2e7c2b */ /* 0x000fe4000800002e */
[----:B------:R-:W-:Y:S02]  /*6520*/  DADD R34, R34, -R34 ;  /* 0x0000000022227229 */ /* 0x000fe40000000822 */
[C---:B------:R-:W-:Y:S02]  /*6530*/  DFMA R36, R30.reuse, R16, R36 ;  /* 0x000000101e24722b */ /* 0x040fe40000000024 */
[C---:B------:R-:W-:Y:S02]  /*6540*/  DFMA R44, R30.reuse, UR44, R44 ;  /* 0x0000002c1e2c7c2b */ /* 0x040fe4000800002c */
[C---:B------:R-:W-:Y:S02]  /*6550*/  DFMA R40, R30.reuse, UR26, R40 ;  /* 0x0000001a1e287c2b */ /* 0x040fe40008000028 */
[----:B------:R-:W-:-:S02]  /*6560*/  DFMA R48, R30, UR46, R48 ;  /* 0x0000002e1e307c2b */ /* 0x000fc40008000030 */
[C---:B------:R-:W-:Y:S02]  /*6570*/  DFMA R22, R20.reuse, R14, R22 ;  /* 0x0000000e1416722b */ /* 0x040fe40000000016 */
[C---:B------:R-:W-:Y:S02]  /*6580*/  DFMA R42, R20.reuse, UR48, R42 ;  /* 0x00000030142a7c2b */ /* 0x040fe4000800002a */
[C---:B--2---:R-:W-:Y:S02]  /*6590*/  DFMA R38, R20.reuse, UR10, R38 ;  /* 0x0000000a14267c2b */ /* 0x044fe40008000026 */
[----:B------:R-:W-:Y:S02]  /*65a0*/  DFMA R46, R20, UR50, R46 ;  /* 0x00000032142e7c2b */ /* 0x000fe4000800002e */
[C---:B------:R-:W-:Y:S02]  /*65b0*/  DFMA R36, R34.reuse, R18, R36 ;  /* 0x000000122224722b */ /* 0x040fe40000000024 */
[----:B---3--:R-:W-:-:S02]  /*65c0*/  DFMA R44, R34, UR36, R44 ;  /* 0x00000024222c7c2b */ /* 0x008fc4000800002c */
[C---:B-1----:R-:W-:Y:S02]  /*65d0*/  DFMA R40, R34.reuse, UR4, R40 ;  /* 0x0000000422287c2b */ /* 0x042fe40008000028 */
[----:B------:R-:W-:Y:S01]  /*65e0*/  DFMA R48, R34, UR38, R48 ;  /* 0x0000002622307c2b */ /* 0x000fe20008000030 */
        /* <DEDUP_REMOVED lines=25> */
[----:B------:R-:W1:Y:S03]  /*6780*/  LDCU.128 UR4, c[0x3][0x8d0] ;  /* 0x00c11a00ff0477ac */ /* 0x000e660008000c00 */
[----:B------:R-:W-:Y:S01]  /*6790*/  IMAD.IADD R41, R5, 0x1, R4 ;  /* 0x0000000105297824 */ /* 0x000fe200078e0204 */
[----:B------:R-:W2:Y:S04]  /*67a0*/  LDCU.128 UR40, c[0x3][0x8f0] ;  /* 0x00c11e00ff2877ac */ /* 0x000ea80008000c00 */
[----:B------:R-:W-:Y:S01]  /*67b0*/  LDS.64 R4, [R41] ;  /* 0x0000000029047984 */ /* 0x000fe20000000a00 */
[----:B------:R-:W3:Y:S03]  /*67c0*/  LDCU.64 UR22, c[0x3][0x708] ;  /* 0x00c0e100ff1677ac */ /* 0x000ee60008000a00 */
[----:B------:R-:W4:Y:S01]  /*67d0*/  LDS.64 R6, [R41+0x240] ;  /* 0x0002400029067984 */ /* 0x000f220000000a00 */
[----:B------:R-:W5:Y:S03]  /*67e0*/  LDCU.64 UR10, c[0x3][0x8e8] ;  /* 0x00c11d00ff0a77ac */ /* 0x000f660008000a00 */
[----:B------:R-:W-:Y:S01]  /*67f0*/  LDS.64 R10, [R41+0x48] ;  /* 0x00004800290a7984 */ /* 0x000fe20000000a00 */
[----:B------:R-:W2:Y:S03]  /*6800*/  LDCU.128 UR36, c[0x3][0x710] ;  /* 0x00c0e200ff2477ac */ /* 0x000ea60008000c00 */
[----:B------:R-:W3:Y:S01]  /*6810*/  LDS.64 R12, [R41+0x1f8] ;  /* 0x0001f800290c7984 */ /* 0x000ee20000000a00 */
[----:B------:R-:W5:Y:S03]  /*6820*/  LDCU.64 UR26, c[0x3][0x728] ;  /* 0x00c0e500ff1a77ac */ /* 0x000f660008000a00 */
[----:B------:R-:W-:Y:S01]  /*6830*/  LDS.64 R16, [R41+0x90] ;  /* 0x0000900029107984 */ /* 0x000fe20000000a00 */
[----:B------:R-:W5:Y:S03]  /*6840*/  LDCU.64 UR18, c[0x3][0x908] ;  /* 0x00c12100ff1277ac */ /* 0x000f660008000a00 */
[----:B------:R-:W5:Y:S01]  /*6850*/  LDS.64 R18, [R41+0x1b0] ;  /* 0x0001b00029127984 */ /* 0x000f620000000a00 */
[----:B------:R-:W5:Y:S03]  /*6860*/  LDCU.128 UR48, c[0x3][0x910] ;  /* 0x00c12200ff3077ac */ /* 0x000f660008000c00 */
[----:B------:R-:W-:Y:S01]  /*6870*/  LDS.64 R20, [R41+0xd8] ;  /* 0x0000d80029147984 */ /* 0x000fe20000000a00 */
[----:B------:R-:W5:Y:S03]  /*6880*/  LDCU.128 UR44, c[0x3][0x750] ;  /* 0x00c0ea00ff2c77ac */ /* 0x000f660008000c00 */
[----:B------:R-:W5:Y:S01]  /*6890*/  LDS.64 R22, [R41+0x168] ;  /* 0x0001680029167984 */ /* 0x000f620000000a00 */
[----:B------:R-:W5:Y:S03]  /*68a0*/  LDCU.128 UR52, c[0x3][0x940] ;  /* 0x00c12800ff3477ac */ /* 0x000f660008000c00 */
[----:B------:R-:W5:Y:S01]  /*68b0*/  LDS.64 R24, [R41+0x120] ;  /* 0x0001200029187984 */ /* 0x000f620000000a00 */
[----:B----4-:R-:W-:-:S02]  /*68c0*/  DADD R8, R4, -R6 ;  /* 0x0000000004087229 */ /* 0x010fc40000000806 */
[----:B------:R-:W-:Y:S01]  /*68d0*/  DADD R4, R4, R6 ;  /* 0x0000000004047229 */ /* 0x000fe20000000006 */
[----:B0-----:R-:W-:Y:S02]  /*68e0*/  IMAD.U32 R6, RZ, RZ, UR14 ;  /* 0x0000000eff067e24 */ /* 0x001fe4000f8e00ff */
[----:B------:R-:W-:Y:S01]  /*68f0*/  IMAD.U32 R7, RZ, RZ, UR15 ;  /* 0x0000000fff077e24 */ /* 0x000fe2000f8e00ff */
[----:B------:R-:W0:Y:S02]  /*6900*/  LDCU.64 UR14, c[0x3][0x748] ;  /* 0x00c0e900ff0e77ac */ /* 0x000e240008000a00 */
[C---:B------:R-:W-:Y:S02]  /*6910*/  DFMA R26, R8.reuse, UR12, RZ ;  /* 0x0000000c081a7c2b */ /* 0x040fe400080000ff */
[C---:B-1----:R-:W-:Y:S02]  /*6920*/  DFMA R30, R8.reuse, UR4, RZ ;  /* 0x00000004081e7c2b */ /* 0x042fe400080000ff */
[----:B------:R-:W-:-:S02]  /*6930*/  DFMA R28, R8, R6, RZ ;  /* 0x00000006081c722b */ /* 0x000fc400000000ff */
[----:B---3--:R-:W-:Y:S02]  /*6940*/  DADD R14, R10, -R12 ;  /* 0x000000000a0e7229 */ /* 0x008fe4000000080c */
[----:B------:R-:W-:Y:S01]  /*6950*/  DFMA R8, R8, UR6, RZ ;  /* 0x0000000608087c2b */ /* 0x000fe200080000ff */
[----:B------:R-:W1:Y:S01]  /*6960*/  LDCU.128 UR4, c[0x3][0x730] ;  /* 0x00c0e600ff0477ac */ /* 0x000e620008000c00 */
[C---:B--2---:R-:W-:Y:S02]  /*6970*/  DFMA R32, R4.reuse, UR36, RZ ;  /* 0x0000002404207c2b */ /* 0x044fe400080000ff */
[----:B------:R-:W-:Y:S01]  /*6980*/  DFMA R36, R4, UR38, RZ ;  /* 0x0000002604247c2b */ /* 0x000fe200080000ff */
[----:B------:R-:W2:Y:S01]  /*6990*/  LDCU.128 UR36, c[0x3][0x930] ;  /* 0x00c12600ff2477ac */ /* 0x000ea20008000c00 */
[C---:B------:R-:W-:Y:S02]  /*69a0*/  DFMA R34, R14.reuse, UR40, R30 ;  /* 0x000000280e227c2b */ /* 0x040fe4000800001e */
[C---:B------:R-:W-:Y:S01]  /*69b0*/  DFMA R38, R14.reuse, UR42, R8 ;  /* 0x0000002a0e267c2b */ /* 0x040fe20008000008 */
[----:B------:R-:W3:Y:S01]  /*69c0*/  LDCU.128 UR40, c[0x3][0x920] ;  /* 0x00c12400ff2877ac */ /* 0x000ee20008000c00 */
[----:B------:R-:W-:Y:S01]  /*69d0*/  IMAD.U32 R8, RZ, RZ, UR22 ;  /* 0x00000016ff087e24 */ /* 0x000fe2000f8e00ff */
[C---:B------:R-:W-:Y:S01]  /*69e0*/  DFMA R26, R14.reuse, UR20, R26 ;  /* 0x000000140e1a7c2b */ /* 0x040fe2000800001a */
[----:B------:R-:W-:Y:S01]  /*69f0*/  IMAD.U32 R9, RZ, RZ, UR23 ;  /* 0x00000017ff097e24 */ /* 0x000fe2000f8e00ff */
[----:B-----5:R-:W-:Y:S01]  /*6a00*/  DFMA R30, R14, UR10, R28 ;  /* 0x0000000a0e1e7c2b */ /* 0x020fe2000800001c */
[----:B------:R-:W4:Y:S01]  /*6a10*/  LDCU.64 UR10, c[0x3][0x768] ;  /* 0x00c0ed00ff0a77ac */ /* 0x000f220008000a00 */
[----:B------:R-:W-:-:S02]  /*6a20*/  DFMA R14, R4, UR8, RZ ;  /* 0x00000008040e7c2b */ /* 0x000fc400080000ff */
[----:B------:R-:W-:Y:S02]  /*6a30*/  DADD R12, R10, R12 ;  /* 0x000000000a0c7229 */ /* 0x000fe4000000000c */
[----:B------:R-:W-:Y:S01]  /*6a40*/  DFMA R28, R4, R8, RZ ;  /* 0x00000008041c722b */ /* 0x000fe200000000ff */
[----:B------:R-:W-:Y:S01]  /*6a50*/  IMAD.U32 R10, RZ, RZ, UR26 ;  /* 0x0000001aff0a7e24 */ /* 0x000fe2000f8e00ff */
[C-C-:B------:R-:W-:Y:S01]  /*6a60*/  DADD R4, R16.reuse, -R18.reuse ;  /* 0x0000000010047229 */ /* 0x140fe20000000812 */
[----:B------:R-:W-:Y:S01]  /*6a70*/  IMAD.U32 R11, RZ, RZ, UR27 ;  /* 0x0000001bff0b7e24 */ /* 0x000fe2000f8e00ff */
[----:B------:R-:W-:Y:S02]  /*6a80*/  DADD R16, R16, R18 ;  /* 0x0000000010107229 */ /* 0x000fe40000000012 */
[C---:B------:R-:W-:Y:S01]  /*6a90*/  DFMA R14, R12.reuse, UR16, R14 ;  /* 0x000000100c0e7c2b */ /* 0x040fe2000800000e */
[----:B------:R-:W-:Y:S01]  /*6aa0*/  IMAD.U32 R18, RZ, RZ, UR52 ;  /* 0x00000034ff127e24 */ /* 0x000fe2000f8e00ff */
[C---:B-1----:R-:W-:Y:S01]  /*6ab0*/  DFMA R32, R12.reuse, UR4, R32 ;  /* 0x000000040c207c2b */ /* 0x042fe20008000020 */
[----:B------:R-:W-:Y:S01]  /*6ac0*/  IMAD.U32 R19, RZ, RZ, UR53 ;  /* 0x00000035ff137e24 */ /* 0x000fe2000f8e00ff */
[----:B------:R-:W-:-:S02]  /*6ad0*/  DFMA R28, R12, R10, R28 ;  /* 0x0000000a0c1c722b */ /* 0x000fc4000000001c */
[----:B------:R-:W-:Y:S01]  /*6ae0*/  DFMA R36, R12, UR6, R36 ;  /* 0x000000060c247c2b */ /* 0x000fe20008000024 */
[----:B------:R-:W1:Y:S01]  /*6af0*/  LDCU.128 UR4, c[0x3][0x780] ;  /* 0x00c0f000ff0477ac */ /* 0x000e620008000c00 */
[C---:B------:R-:W-:Y:S02]  /*6b00*/  DFMA R26, R4.reuse, UR28, R26 ;  /* 0x0000001c041a7c2b */ /* 0x040fe4000800001a */
[C---:B------:R-:W-:Y:S02]  /*6b10*/  DFMA R34, R4.reuse, UR48, R34 ;  /* 0x0000003004227c2b */ /* 0x040fe40008000022 */
[C---:B------:R-:W-:Y:S02]  /*6b20*/  DFMA R30, R4.reuse, UR18, R30 ;  /* 0x00000012041e7c2b */ /* 0x040fe4000800001e */
[----:B------:R-:W-:Y:S01]  /*6b30*/  DFMA R38, R4, UR50, R38 ;  /* 0x0000003204267c2b */ /* 0x000fe20008000026 */
[----:B------:R-:W5:Y:S01]  /*6b40*/  LDCU.128 UR48, c[0x3][0x770] ;  /* 0x00c0ee00ff3077ac */ /* 0x000f620008000c00 */
[----:B------:R-:W-:-:S02]  /*6b50*/  DADD R4, R20, -R22 ;  /* 0x0000000014047229 */ /* 0x000fc40000000816 */
[C---:B------:R-:W-:Y:S02]  /*6b60*/  DFMA R14, R16.reuse, UR24, R14 ;  /* 0x00000018100e7c2b */ /* 0x040fe4000800000e */
[C---:B------:R-:W-:Y:S02]  /*6b70*/  DFMA R32, R16.reuse, UR44, R32 ;  /* 0x0000002c10207c2b */ /* 0x040fe40008000020 */
[C---:B0-----:R-:W-:Y:S02]  /*6b80*/  DFMA R28, R16.reuse, UR14, R28 ;  /* 0x0000000e101c7c2b */ /* 0x041fe4000800001c */
[----:B------:R-:W-:Y:S01]  /*6b90*/  DFMA R36, R16, UR46, R36 ;  /* 0x0000002e10247c2b */ /* 0x000fe20008000024 */
[----:B------:R-:W0:Y:S01]  /*6ba0*/  LDCU.128 UR44, c[0x3][0x950] ;  /* 0x00c12a00ff2c77ac */ /* 0x000e220008000c00 */
[----:B---3--:R-:W-:Y:S01]  /*6bb0*/  IMAD.U32 R16, RZ, RZ, UR40 ;  /* 0x00000028ff107e24 */ /* 0x008fe2000f8e00ff */
[----:B------:R-:W-:Y:S01]  /*6bc0*/  DFMA R30, R4, UR42, R30 ;  /* 0x0000002a041e7c2b */ /* 0x000fe2000800001e */
[----:B------:R-:W-:Y:S01]  /*6bd0*/  IMAD.U32 R17, RZ, RZ, UR41 ;  /* 0x00000029ff117e24 */ /* 0x000fe2000f8e00ff */
[----:B------:R-:W3:Y:S01]  /*6be0*/  LDCU.128 UR40, c[0x3][0x790] ;  /* 0x00c0f200ff2877ac */ /* 0x000ee20008000c00 */
[----:B------:R-:W-:-:S02]  /*6bf0*/  DADD R20, R20, R22 ;  /* 0x0000000014147229 */ /* 0x000fc40000000016 */
[----:B------:R-:W-:Y:S02]  /*6c00*/  DADD R12, R24, R24 ;  /* 0x00000000180c7229 */ /* 0x000fe40000000018 */
[C---:B--2---:R-:W-:Y:S02]  /*6c10*/  DFMA R34, R4.reuse, UR36, R34 ;  /* 0x0000002404227c2b */ /* 0x044fe40008000022 */
[C---:B------:R-:W-:Y:S02]  /*6c20*/  DFMA R26, R4.reuse, R16, R26 ;  /* 0x00000010041a722b */ /* 0x040fe4000000001a */
[----:B------:R-:W-:Y:S02]  /*6c30*/  DFMA R38, R4, UR38, R38 ;  /* 0x0000002604267c2b */ /* 0x000fe40008000026 */
[----:B------:R-:W-:Y:S02]  /*6c40*/  DADD R24, R24, -R24 ;  /* 0x0000000018187229 */ /* 0x000fe40000000818 */
[----:B------:R-:W-:-:S02]  /*6c50*/  DMUL R12, R12, 0.5 ;  /* 0x3fe000000c0c7828 */ /* 0x000fc40000000000 */
[C---:B------:R-:W-:Y:S02]  /*6c60*/  DFMA R4, R20.reuse, UR32, R14 ;  /* 0x0000002014047c2b */ /* 0x040fe4000800000e */
[C---:B-----5:R-:W-:Y:S01]  /*6c70*/  DFMA R32, R20.reuse, UR48, R32 ;  /* 0x0000003014207c2b */ /* 0x060fe20008000020 */
[----:B-1----:R-:W-:Y:S01]  /*6c80*/  IMAD.U32 R14, RZ, RZ, UR4 ;  /* 0x00000004ff0e7e24 */ /* 0x002fe2000f8e00ff */
[C---:B----4-:R-:W-:Y:S01]  /*6c90*/  DFMA R28, R20.reuse, UR10, R28 ;  /* 0x0000000a141c7c2b */ /* 0x050fe2000800001c */
[----:B------:R-:W-:Y:S01]  /*6ca0*/  IMAD.U32 R15, RZ, RZ, UR5 ;  /* 0x00000005ff0f7e24 */ /* 0x000fe2000f8e00ff */
[----:B------:R-:W-:Y:S02]  /*6cb0*/  DFMA R36, R20, UR50, R36 ;  /* 0x0000003214247c2b */ /* 0x000fe40008000024 */
[C---:B------:R-:W-:Y:S02]  /*6cc0*/  DFMA R30, R24.reuse, UR54, R30 ;  /* 0x00000036181e7c2b */ /* 0x040fe4000800001e */
[----:B0-----:R-:W-:-:S02]  /*6cd0*/  DFMA R34, R24, UR44, R34 ;  /* 0x0000002c18227c2b */ /* 0x001fc40008000022 */
[C---:B------:R-:W-:Y:S02]  /*6ce0*/  DFMA R26, R24.reuse, R18, R26 ;  /* 0x00000012181a722b */ /* 0x040fe4000000001a */
[----:B------:R-:W-:Y:S02]  /*6cf0*/  DFMA R38, R24, UR46, R38 ;  /* 0x0000002e18267c2b */ /* 0x000fe40008000026 */
[C---:B------:R-:W-:Y:S02]  /*6d00*/  DFMA R4, R12.reuse, R14, R4 ;  /* 0x0000000e0c04722b */ /* 0x040fe40000000004 */
[C---:B---3--:R-:W-:Y:S02]  /*6d10*/  DFMA R32, R12.reuse, UR40, R32 ;  /* 0x000000280c207c2b */ /* 0x048fe40008000020 */
[C---:B------:R-:W-:Y:S02]  /*6d20*/  DFMA R36, R12.reuse, UR42, R36 ;  /* 0x0000002a0c247c2b */ /* 0x040fe40008000024 */
        /* <DEDUP_REMOVED lines=17> */
.L_x_187:
[----:B------:R-:W-:Y:S05]  /*6e40*/  BSYNC.RECONVERGENT B0 ;  /* 0x0000000000007941 */ /* 0x000fea0003800200 */
.L_x_186:
        /* <DEDUP_REMOVED lines=11> */
[----:B------:R-:W5:Y:S03]  /*6f00*/  LDCU.128 UR40, c[0x3][0x8f0] ;  /* 0x00c11e00ff2877ac */ /* 0x000f660008000c00 */
        /* <DEDUP_REMOVED lines=11> */
[----:B------:R-:W-:-:S06]  /*6fc0*/  DADD R4, R4, -R12 ;  /* 0x0000000004047229 */ /* 0x000fcc000000080c */
[----:B------:R-:W-:Y:S01]  /*6fd0*/  DFMA R36, R20, R8, RZ ;  /* 0x000000081424722b */ /* 0x000fe200000000ff */
[----:B------:R-:W4:Y:S01]  /*6fe0*/  LDS.64 R8, [R2+0xa20] ;  /* 0x000a200002087984 */ /* 0x000f220000000a00 */
[--C-:B0-----:R-:W-:Y:S02]  /*6ff0*/  DADD R26, R22, R24.reuse ;  /* 0x00000000161a7229 */ /* 0x101fe40000000018 */
[C---:B------:R-:W-:Y:S02]  /*7000*/  DFMA R12, R20.reuse, UR4, RZ ;  /* 0x00000004140c7c2b */ /* 0x040fe400080000ff */
[----:B------:R-:W-:Y:S01]  /*7010*/  DFMA R40, R20, UR6, RZ ;  /* 0x0000000614287c2b */ /* 0x000fe200080000ff */
[----:B------:R-:W0:Y:S01]  /*7020*/  LDCU.128 UR4, c[0x3][0x910] ;  /* 0x00c12200ff0477ac */ /* 0x000e220008000c00 */
[----:B------:R-:W-:Y:S02]  /*7030*/  DADD R22, R22, -R24 ;  /* 0x0000000016167229 */ /* 0x000fe40000000818 */
[----:B------:R-:W-:-:S02]  /*7040*/  DFMA R36, R26, R10, R36 ;  /* 0x0000000a1a24722b */ /* 0x000fc40000000024 */
[C---:B-1----:R-:W-:Y:S02]  /*7050*/  DFMA R24, R4.reuse, UR36, RZ ;  /* 0x0000002404187c2b */ /* 0x042fe400080000ff */
[C---:B------:R-:W-:Y:S01]  /*7060*/  DFMA R42, R4.reuse, UR38, RZ ;  /* 0x00000026042a7c2b */ /* 0x040fe200080000ff */
[----:B------:R-:W1:Y:S01]  /*7070*/  LDCU.128 UR36, c[0x3][0x770] ;  /* 0x00c0ee00ff2477ac */ /* 0x000e620008000c00 */
[----:B------:R-:W-:Y:S02]  /*7080*/  DFMA R10, R4, R6, RZ ;  /* 0x00000006040a722b */ /* 0x000fe400000000ff */
[----:B------:R-:W-:Y:S02]  /*7090*/  DFMA R20, R20, UR8, RZ ;  /* 0x0000000814147c2b */ /* 0x000fe400080000ff */
[----:B------:R-:W-:Y:S02]  /*70a0*/  DFMA R6, R4, UR12, RZ ;  /* 0x0000000c04067c2b */ /* 0x000fe400080000ff */
[----:B--2---:R-:W-:-:S02]  /*70b0*/  DFMA R38, R26, UR48, R12 ;  /* 0x000000301a267c2b */ /* 0x004fc4000800000c */
[----:B---3--:R-:W-:Y:S02]  /*70c0*/  DADD R4, R28, R30 ;  /* 0x000000001c047229 */ /* 0x008fe4000000001e */
[----:B------:R-:W-:Y:S01]  /*70d0*/  DFMA R40, R26, UR50, R40 ;  /* 0x000000321a287c2b */ /* 0x000fe20008000028 */
[----:B------:R-:W2:Y:S01]  /*70e0*/  LDCU.128 UR48, c[0x3][0x950] ;  /* 0x00c12a00ff3077ac */ /* 0x000ea20008000c00 */
[C---:B------:R-:W-:Y:S02]  /*70f0*/  DFMA R12, R22.reuse, UR10, R10 ;  /* 0x0000000a160c7c2b */ /* 0x040fe4000800000a */
[C---:B-----5:R-:W-:Y:S01]  /*7100*/  DFMA R24, R22.reuse, UR40, R24 ;  /* 0x0000002816187c2b */ /* 0x060fe20008000018 */
[----:B------:R-:W3:Y:S01]  /*7110*/  LDCU.64 UR10, c[0x3][0x928] ;  /* 0x00c12500ff0a77ac */ /* 0x000ee20008000a00 */
[----:B------:R-:W-:Y:S02]  /*7120*/  DFMA R42, R22, UR42, R42 ;  /* 0x0000002a162a7c2b */ /* 0x000fe4000800002a */
[----:B------:R-:W-:Y:S01]  /*7130*/  DADD R28, R28, -R30 ;  /* 0x000000001c1c7229 */ /* 0x000fe2000000081e */
[----:B------:R-:W5:Y:S01]  /*7140*/  LDCU.128 UR40, c[0x3][0x930] ;  /* 0x00c12600ff2877ac */ /* 0x000f620008000c00 */
[----:B------:R-:W-:-:S02]  /*7150*/  DFMA R20, R26, UR16, R20 ;  /* 0x000000101a147c2b */ /* 0x000fc40008000014 */
[C---:B------:R-:W-:Y:S01]  /*7160*/  DFMA R36, R4.reuse, UR14, R36 ;  /* 0x0000000e04247c2b */ /* 0x040fe20008000024 */
[----:B------:R-:W2:Y:S01]  /*7170*/  LDCU.64 UR14, c[0x3][0x788] ;  /* 0x00c0f100ff0e77ac */ /* 0x000ea20008000a00 */
[C---:B------:R-:W-:Y:S02]  /*7180*/  DFMA R38, R4.reuse, UR44, R38 ;  /* 0x0000002c04267c2b */ /* 0x040fe40008000026 */
[----:B------:R-:W-:Y:S01]  /*7190*/  DFMA R40, R4, UR46, R40 ;  /* 0x0000002e04287c2b */ /* 0x000fe20008000028 */
[----:B------:R-:W2:Y:S01]  /*71a0*/  LDCU.128 UR44, c[0x3][0x790] ;  /* 0x00c0f200ff2c77ac */ /* 0x000ea20008000c00 */
[----:B0-----:R-:W-:Y:S02]  /*71b0*/  DFMA R24, R28, UR4, R24 ;  /* 0x000000041c187c2b */ /* 0x001fe40008000018 */
[----:B------:R-:W-:Y:S01]  /*71c0*/  DFMA R20, R4, UR24, R20 ;  /* 0x0000001804147c2b */ /* 0x000fe20008000014 */
[----:B------:R-:W0:Y:S01]  /*71d0*/  LDCU.64 UR4, c[0x3][0x948] ;  /* 0x00c12900ff0477ac */ /* 0x000e220008000a00 */
[----:B------:R-:W-:-:S02]  /*71e0*/  DFMA R10, R22, UR20, R6 ;  /* 0x00000014160a7c2b */ /* 0x000fc40008000006 */
[C-C-:B------:R-:W-:Y:S02]  /*71f0*/  DADD R4, R32.reuse, R34.reuse ;  /* 0x0000000020047229 */ /* 0x140fe40000000022 */
[----:B------:R-:W-:Y:S02]  /*7200*/  DADD R32, R32, -R34 ;  /* 0x0000000020207229 */ /* 0x000fe40000000822 */
[----:B------:R-:W-:Y:S02]  /*7210*/  DFMA R42, R28, UR6, R42 ;  /* 0x000000061c2a7c2b */ /* 0x000fe4000800002a */
[----:B----4-:R-:W-:Y:S02]  /*7220*/  DADD R6, R8, R8 ;  /* 0x0000000008067229 */ /* 0x010fe40000000008 */
[----:B------:R-:W-:Y:S02]  /*7230*/  DFMA R12, R28, UR18, R12 ;  /* 0x000000121c0c7c2b */ /* 0x000fe4000800000c */
[----:B-1----:R-:W-:-:S02]  /*7240*/  DFMA R38, R4, UR36, R38 ;  /* 0x0000002404267c2b */ /* 0x002fc40008000026 */
[----:B------:R-:W-:Y:S02]  /*7250*/  DFMA R40, R4, UR38, R40 ;  /* 0x0000002604287c2b */ /* 0x000fe40008000028 */
[C---:B-----5:R-:W-:Y:S02]  /*7260*/  DFMA R24, R32.reuse, UR40, R24 ;  /* 0x0000002820187c2b */ /* 0x060fe40008000018 */
[----:B------:R-:W-:Y:S02]  /*7270*/  DFMA R42, R32, UR42, R42 ;  /* 0x0000002a202a7c2b */ /* 0x000fe4000800002a */
[----:B------:R-:W-:Y:S02]  /*7280*/  DMUL R6, R6, 0.5 ;  /* 0x3fe0000006067828 */ /* 0x000fe40000000000 */
[----:B------:R-:W-:Y:S02]  /*7290*/  DADD R8, R8, -R8 ;  /* 0x0000000008087229 */ /* 0x000fe40000000808 */
[----:B------:R-:W-:-:S02]  /*72a0*/  DFMA R36, R4, UR22, R36 ;  /* 0x0000001604247c2b */ /* 0x000fc40008000024 */
[----:B---3--:R-:W-:Y:S02]  /*72b0*/  DFMA R12, R32, UR10, R12 ;  /* 0x0000000a200c7c2b */ /* 0x008fe4000800000c */
[C---:B--2---:R-:W-:Y:S02]  /*72c0*/  DFMA R38, R6.reuse, UR44, R38 ;  /* 0x0000002c06267c2b */ /* 0x044fe40008000026 */
[----:B------:R-:W-:Y:S02]  /*72d0*/  DFMA R40, R6, UR46, R40 ;  /* 0x0000002e06287c2b */ /* 0x000fe40008000028 */
[C---:B------:R-:W-:Y:S02]  /*72e0*/  DFMA R24, R8.reuse, UR48, R24 ;  /* 0x0000003008187c2b */ /* 0x040fe40008000018 */
[----:B------:R-:W-:Y:S02]  /*72f0*/  DFMA R42, R8, UR50, R42 ;  /* 0x00000032082a7c2b */ /* 0x000fe4000800002a */
[----:B------:R-:W-:-:S02]  /*7300*/  DFMA R36, R6, UR14, R36 ;  /* 0x0000000e06247c2b */ /* 0x000fc40008000024 */
[----:B0-----:R-:W-:Y:S02]  /*7310*/  DFMA R12, R8, UR4, R12 ;  /* 0x00000004080c7c2b */ /* 0x001fe4000800000c */
        /* <DEDUP_REMOVED lines=27> */
.L_x_188:
        /* <DEDUP_REMOVED lines=11> */
.L_x_433:


//--------------------- .text._Z32massMatrixMultiplyConstantKernelILi8ELi8ELi1EEvidPKdS1_S1_S1_S1_S1_S1_Pd --------------------------
	.section	.text._Z32massMatrixMultiplyConstantKernelILi8ELi8ELi1EEvidPKdS1_S1_S1_S1_S1_S1_Pd,"ax",@progbits
	.align	128
        .global         _Z32massMatrixMultiplyConstantKernelILi8ELi8ELi1EEvidPKdS1_S1_S1_S1_S1_S1_Pd
        .type           _Z32massMatrixMultiplyConstantKernelILi8ELi8ELi1EEvidPKdS1_S1_S1_S1_S1_S1_Pd,@function
        .size           _Z32massMatrixMultiplyConstantKernelILi8ELi8ELi1EEvidPKdS1_S1_S1_S1_S1_S1_Pd,(.L_x_434 - _Z32massMatrixMultiplyConstantKernelILi8ELi8ELi1EEvidPKdS1_S1_S1_S1_S1_S1_Pd)
        .other          _Z32massMatrixMultiplyConstantKernelILi8ELi8ELi1EEvidPKdS1_S1_S1_S1_S1_S1_Pd,@"STO_CUDA_ENTRY STV_DEFAULT"
_Z32massMatrixMultiplyConstantKernelILi8ELi8ELi1EEvidPKdS1_S1_S1_S1_S1_S1_Pd:
.text._Z32massMatrixMultiplyConstantKernelILi8ELi8ELi1EEvidPKdS1_S1_S1_S1_S1_S1_Pd:
[----:B------:R-:W-:Y:S01]  /*0000*/  LDC R1, c[0x0][0x37c] ;  /* 0x0000df00ff017b82 */ /* 0x000fe20000000800 */
[----:B------:R-:W0:Y:S07]  /*0010*/  S2R R8, SR_TID.Y ;  /* 0x0000000000087919 */ /* 0x000e2e0000002200 */
[----:B------:R-:W0:Y:S01]  /*0020*/  S2UR UR4, SR_CTAID.X ;  /* 0x00000000000479c3 */ /* 0x000e220000002500 */
[----:B------:R-:W1:Y:S01]  /*0030*/  LDCU UR7, c[0x0][0x380] ;  /* 0x00007000ff0777ac */ /* 0x000e620008000800 */
[----:B------:R-:W-:Y:S01]  /*0040*/  CS2R R32, SRZ ;  /* 0x0000000000207805 */ /* 0x000fe2000001ff00 */
[----:B------:R-:W2:Y:S01]  /*0050*/  S2R R0, SR_TID.X ;  /* 0x0000000000007919 */ /* 0x000ea20000002100 */
[----:B------:R-:W3:Y:S04]  /*0060*/  LDCU.64 UR12, c[0x0][0x358] ;  /* 0x00006b00ff0c77ac */ /* 0x000ee80008000a00 */
[----:B------:R-:W4:Y:S08]  /*0070*/  LDC.64 R4, c[0x0][0x3a8] ;  /* 0x0000ea00ff047b82 */ /* 0x000f300000000a00 */
[----:B------:R-:W3:Y:S01]  /*0080*/  LDC.64 R24, c[0x0][0x390] ;  /* 0x0000e400ff187b82 */ /* 0x000ee20000000a00 */
[----:B0-----:R-:W-:Y:S01]  /*0090*/  VIADD R3, R8, UR4 ;  /* 0x0000000408037c36 */ /* 0x001fe20008000000 */
[C---:B--2---:R-:W-:Y:S01]  /*00a0*/  LOP3.LUT R133, R0.reuse, 0x7, RZ, 0xc0, !PT ;  /* 0x0000000700857812 */ /* 0x044fe200078ec0ff */
[----:B----4-:R-:W-:-:S03]  /*00b0*/  IMAD.WIDE.U32 R4, R0, 0x8, R4 ;  /* 0x0000000800047825 */ /* 0x010fc600078e0004 */
[C---:B-1----:R-:W-:Y:S02]  /*00c0*/  ISETP.GE.AND P0, PT, R3.reuse, UR7, PT ;  /* 0x0000000703007c0c */ /* 0x042fe4000bf06270 */
[C---:B------:R-:W-:Y:S02]  /*00d0*/  LOP3.LUT R2, R0.reuse, 0x3f8, RZ, 0xc0, !PT ;  /* 0x000003f800027812 */ /* 0x040fe400078ec0ff */
[----:B------:R-:W-:Y:S01]  /*00e0*/  ISETP.LT.U32.AND P0, PT, R0, 0x40, !P0 ;  /* 0x000000400000780c */ /* 0x000fe20004701070 */
[----:B---3--:R0:W2:Y:S01]  /*00f0*/  LDG.E.64.CONSTANT R14, desc[UR12][R4.64] ;  /* 0x0000000c040e7981 */ /* 0x0080a2000c1e9b00 */
[----:B------:R-:W-:Y:S01]  /*0100*/  ISETP.GE.AND P1, PT, R3, UR7, PT ;  /* 0x0000000703007c0c */ /* 0x000fe2000bf26270 */
[----:B------:R-:W-:Y:S01]  /*0110*/  IMAD.IADD R6, R133, 0x1, R2 ;  /* 0x0000000185067824 */ /* 0x000fe200078e0202 */
[----:B------:R-:W-:-:S03]  /*0120*/  CS2R R30, SRZ ;  /* 0x00000000001e7805 */ /* 0x000fc6000001ff00 */
[----:B------:R-:W-:-:S06]  /*0130*/  IMAD R11, R3, 0xe00, R6 ;  /* 0x00000e00030b7824 */ /* 0x000fcc00078e0206 */
[----:B------:R-:W1:Y:S01]  /*0140*/  @P0 LDC.64 R16, c[0x0][0x3c0] ;  /* 0x0000f000ff100b82 */ /* 0x000e620000000a00 */
[----:B------:R-:W-:Y:S01]  /*0150*/  @P0 IMAD.IADD R2, R133, 0x1, R2 ;  /* 0x0000000185020824 */ /* 0x000fe200078e0202 */
[----:B------:R-:W-:-:S03]  /*0160*/  CS2R R146, SRZ ;  /* 0x0000000000927805 */ /* 0x000fc6000001ff00 */
[----:B0-----:R-:W-:Y:S01]  /*0170*/  @P0 IMAD R5, R3, 0x200, R2 ;  /* 0x0000020003050824 */ /* 0x001fe200078e0202 */
[----:B------:R-:W-:Y:S02]  /*0180*/  CS2R R40, SRZ ;  /* 0x0000000000287805 */ /* 0x000fe4000001ff00 */
[----:B------:R-:W-:Y:S01]  /*0190*/  CS2R R150, SRZ ;  /* 0x0000000000967805 */ /* 0x000fe2000001ff00 */
[----:B------:R-:W-:-:S05]  /*01a0*/  IMAD.WIDE R10, R11, 0x8, R24 ;  /* 0x000000080b0a7825 */ /* 0x000fca00078e0218 */
[----:B------:R0:W5:Y:S04]  /*01b0*/  @!P1 LDG.E.64.CONSTANT R32, desc[UR12][R10.64] ;  /* 0x0000000c0a209981 */ /* 0x000168000c1e9b00 */
[----:B------:R0:W5:Y:S04]  /*01c0*/  @!P1 LDG.E.64.CONSTANT R30, desc[UR12][R10.64+0x1000] ;  /* 0x0010000c0a1e9981 */ /* 0x000168000c1e9b00 */
[----:B------:R0:W5:Y:S01]  /*01d0*/  @!P1 LDG.E.64.CONSTANT R146, desc[UR12][R10.64+0x2000] ;  /* 0x0020000c0a929981 */ /* 0x000162000c1e9b00 */
[----:B-1----:R-:W-:-:S03]  /*01e0*/  @P0 IMAD.WIDE R16, R5, 0x8, R16 ;  /* 0x0000000805100825 */ /* 0x002fc600078e0210 */
[----:B------:R0:W5:Y:S04]  /*01f0*/  @!P1 LDG.E.64.CONSTANT R40, desc[UR12][R10.64+0x3000] ;  /* 0x0030000c0a289981 */ /* 0x000168000c1e9b00 */
[----:B------:R0:W5:Y:S04]  /*0200*/  @!P1 LDG.E.64.CONSTANT R150, desc[UR12][R10.64+0x4000] ;  /* 0x0040000c0a969981 */ /* 0x000168000c1e9b00 */
        /* <DEDUP_REMOVED lines=8> */
[----:B------:R-:W1:Y:S01]  /*0290*/  S2UR UR4, SR_CgaCtaId ;  /* 0x00000000000479c3 */ /* 0x000e620000008800 */
[----:B------:R-:W-:-:S02]  /*02a0*/  UMOV UR5, 0x400 ;  /* 0x0000040000057882 */ /* 0x000fc40000000000 */
[----:B------:R-:W-:Y:S01]  /*02b0*/  UIADD3 UR6, UPT, UPT, UR5, 0x400, URZ ;  /* 0x0000040005067890 */ /* 0x000fe2000fffe0ff */
[C---:B------:R-:W-:Y:S02]  /*02c0*/  ISETP.GT.U32.AND P2, PT, R0.reuse, 0x3f, PT ;  /* 0x0000003f0000780c */ /* 0x040fe40003f44070 */
[----:B------:R-:W-:Y:S01]  /*02d0*/  SHF.R.U32.HI R7, RZ, 0x3, R0 ;  /* 0x00000003ff077819 */ /* 0x000fe20000011600 */
[----:B------:R-:W-:Y:S01]  /*02e0*/  IMAD.SHL.U32 R128, R0, 0x8, RZ ;  /* 0x0000000800807824 */ /* 0x000fe200078e00ff */
[----:B-1----:R-:W-:-:S06]  /*02f0*/  ULEA UR6, UR4, UR6, 0x18 ;  /* 0x0000000604067291 */ /* 0x002fcc000f8ec0ff */
[----:B------:R-:W-:Y:S01]  /*0300*/  LEA R6, R8, UR6, 0xc ;  /* 0x0000000608067c11 */ /* 0x000fe2000f8e60ff */
[----:B------:R-:W-:-:S04]  /*0310*/  UIADD3 UR6, UPT, UPT, UR5, 0x1400, URZ ;  /* 0x0000140005067890 */ /* 0x000fc8000fffe0ff */
[----:B------:R-:W-:Y:S01]  /*0320*/  ULEA UR6, UR4, UR6, 0x18 ;  /* 0x0000000604067291 */ /* 0x000fe2000f8ec0ff */
[C---:B------:R-:W-:Y:S01]  /*0330*/  IMAD R2, R7.reuse, 0x40, R6 ;  /* 0x0000004007027824 */ /* 0x040fe200078e0206 */
[----:B------:R-:W-:Y:S03]  /*0340*/  BSSY.RECONVERGENT B0, `(.L_x_189) ;  /* 0x0000050000007945 */ /* 0x000fe60003800200 */
[--C-:B------:R-:W-:Y:S01]  /*0350*/  IMAD R4, R7, 0x1c0, R2.reuse ;  /* 0x000001c007047824 */ /* 0x100fe200078e0202 */
[----:B------:R-:W-:Y:S01]  /*0360*/  ISETP.GE.U32.AND P3, PT, R0, 0x40, PT ;  /* 0x000000400000780c */ /* 0x000fe20003f66070 */
[C---:B------:R-:W-:Y:S02]  /*0370*/  IMAD R9, R133.reuse, 0x8, R2 ;  /* 0x0000000885097824 */ /* 0x040fe400078e0202 */
[----:B------:R-:W-:Y:S01]  /*0380*/  IMAD R12, R133, 0x8, R4 ;  /* 0x00000008850c7824 */ /* 0x000fe200078e0204 */
[----:B--2---:R0:W-:Y:S01]  /*0390*/  STS.64 [R128+UR6], R14 ;  /* 0x0000000e80007988 */ /* 0x0041e20008000a06 */
        /* <DEDUP_REMOVED lines=22> */
[----:B------:R-:W-:Y:S01]  /*0500*/  DFMA R38, R16, UR58, R38 ;  /* 0x0000003a10267c2b */ /* 0x000fe20008000026 */
[----:B------:R-:W2:Y:S01]  /*0510*/  LDCU.128 UR20, c[0x3][0x8d0] ;  /* 0x00c11a00ff1477ac */ /* 0x000ea20008000c00 */
[----:B---3--:R-:W-:Y:S02]  /*0520*/  DFMA R46, R14, UR36, RZ ;  /* 0x000000240e2e7c2b */ /* 0x008fe400080000ff */
        /* <DEDUP_REMOVED lines=15> */
[----:B------:R-:W-:Y:S01]  /*0620*/  DFMA R18, R20, UR46, R18 ;  /* 0x0000002e14127c2b */ /* 0x000fe20008000012 */
[----:B------:R-:W2:Y:S01]  /*0630*/  LDCU.128 UR56, c[0x3][0x770] ;  /* 0x00c0ee00ff3877ac */ /* 0x000ea20008000c00 */
[C---:B---3--:R-:W-:Y:S02]  /*0640*/  DFMA R28, R22.reuse, UR48, R28 ;  /* 0x00000030161c7c2b */ /* 0x048fe4000800001c */
[----:B-1----:R-:W-:Y:S01]  /*0650*/  DFMA R48, R22, UR60, R48 ;  /* 0x0000003c16307c2b */ /* 0x002fe20008000030 */
[----:B------:R-:W1:Y:S01]  /*0660*/  LDCU.128 UR64, c[0x3][0x910] ;  /* 0x00c12200ff4077ac */ /* 0x000e620008000c00 */
[----:B------:R-:W-:Y:S02]  /*0670*/  DFMA R14, R26, UR22, R14 ;  /* 0x000000161a0e7c2b */ /* 0x000fe4000800000e */
[----:B0-----:R-:W-:Y:S02]  /*0680*/  DFMA R38, R36, UR16, R38 ;  /* 0x0000001024267c2b */ /* 0x001fe40008000026 */
[----:B------:R-:W-:-:S02]  /*0690*/  DFMA R28, R26, UR50, R28 ;  /* 0x000000321a1c7c2b */ /* 0x000fc4000800001c */
[----:B----4-:R-:W-:Y:S02]  /*06a0*/  DFMA R42, R36, UR28, R42 ;  /* 0x0000001c242a7c2b */ /* 0x010fe4000800002a */
[----:B------:R-:W-:Y:S02]  /*06b0*/  DFMA R48, R26, UR62, R48 ;  /* 0x0000003e1a307c2b */ /* 0x000fe40008000030 */
[----:B------:R-:W-:Y:S02]  /*06c0*/  DFMA R44, R36, UR52, R44 ;  /* 0x00000034242c7c2b */ /* 0x000fe4000800002c */
[----:B------:R-:W-:Y:S02]  /*06d0*/  DFMA R38, R34, UR18, R38 ;  /* 0x0000001222267c2b */ /* 0x000fe40008000026 */
[----:B--2---:R-:W-:Y:S02]  /*06e0*/  DFMA R46, R36, UR56, R46 ;  /* 0x00000038242e7c2b */ /* 0x004fe4000800002e */
[----:B------:R-:W-:-:S02]  /*06f0*/  DFMA R42, R34, UR30, R42 ;  /* 0x0000001e222a7c2b */ /* 0x000fc4000800002a */
[----:B-1----:R-:W-:Y:S02]  /*0700*/  DFMA R18, R22, UR64, R18 ;  /* 0x0000004016127c2b */ /* 0x002fe40008000012 */
[C---:B------:R-:W-:Y:S02]  /*0710*/  DFMA R44, R34.reuse, UR54, R44 ;  /* 0x00000036222c7c2b */ /* 0x040fe4000800002c */
[----:B------:R-:W-:Y:S02]  /*0720*/  DFMA R46, R34, UR58, R46 ;  /* 0x0000003a222e7c2b */ /* 0x000fe4000800002e */
[----:B------:R-:W-:Y:S02]  /*0730*/  DADD R16, R38, R14 ;  /* 0x0000000026107229 */ /* 0x000fe4000000000e */
[----:B------:R-:W-:Y:S02]  /*0740*/  DFMA R26, R26, UR66, R18 ;  /* 0x000000421a1a7c2b */ /* 0x000fe40008000012 */
[----:B------:R-:W-:-:S02]  /*0750*/  DADD R18, R42, R28 ;  /* 0x000000002a127229 */ /* 0x000fc4000000001c */
[C-C-:B------:R-:W-:Y:S01]  /*0760*/  DADD R22, R46.reuse, R48.reuse ;  /* 0x000000002e167229 */ /* 0x140fe20000000030 */
[----:B------:R1:W-:Y:S01]  /*0770*/  STS.64 [R9], R16 ;  /* 0x0000001009007388 */ /* 0x0003e20000000a00 */
[----:B------:R-:W-:Y:S02]  /*0780*/  DADD R46, R46, -R48 ;  /* 0x000000002e2e7229 */ /* 0x000fe40000000830 */
[----:B------:R-:W-:Y:S01]  /*0790*/  DADD R20, R44, R26 ;  /* 0x000000002c147229 */ /* 0x000fe2000000001a */
        /* <DEDUP_REMOVED lines=10> */
.L_x_190:
[----:B------:R-:W-:Y:S05]  /*0840*/  BSYNC.RECONVERGENT B0 ;  /* 0x0000000000007941 */ /* 0x000fea0003800200 */
.L_x_189:
        /* <DEDUP_REMOVED lines=23> */
[C-C-:B-1----:R-:W-:Y:S01]  /*09c0*/  DADD R18, R14.reuse, R16.reuse ;  /* 0x000000000e127229 */ /* 0x142fe20000000010 */
[----:B------:R-:W1:Y:S01]  /*09d0*/  LDCU.128 UR8, c[0x3][0x8f0] ;  /* 0x00c11e00ff0877ac */ /* 0x000e620008000c00 */
[----:B------:R-:W-:-:S02]  /*09e0*/  DADD R14, R14, -R16 ;  /* 0x000000000e0e7229 */ /* 0x000fc40000000810 */
[----:B----4-:R-:W-:-:S04]  /*09f0*/  DADD R16, R20, R22 ;  /* 0x0000000014107229 */ /* 0x010fc80000000016 */
[C---:B0-----:R-:W-:Y:S02]  /*0a00*/  DFMA R38, R18.reuse, UR44, RZ ;  /* 0x0000002c12267c2b */ /* 0x041fe400080000ff */
[C---:B--2---:R-:W-:Y:S02]  /*0a10*/  DFMA R44, R18.reuse, UR52, RZ ;  /* 0x00000034122c7c2b */ /* 0x044fe400080000ff */
[C---:B---3--:R-:W-:Y:S02]  /*0a20*/  DFMA R42, R18.reuse, UR48, RZ ;  /* 0x00000030122a7c2b */ /* 0x048fe400080000ff */
[----:B------:R-:W-:Y:S02]  /*0a30*/  DFMA R18, R18, UR56, RZ ;  /* 0x0000003812127c2b */ /* 0x000fe400080000ff */
[C---:B------:R-:W-:Y:S01]  /*0a40*/  DFMA R38, R16.reuse, UR46, R38 ;  /* 0x0000002e10267c2b */ /* 0x040fe20008000026 */
[----:B------:R-:W0:Y:S01]  /*0a50*/  LDCU.128 UR44, c[0x3][0x750] ;  /* 0x00c0ea00ff2c77ac */ /* 0x000e220008000c00 */
[----:B------:R-:W-:-:S02]  /*0a60*/  DFMA R44, R16, UR54, R44 ;  /* 0x00000036102c7c2b */ /* 0x000fc4000800002c */
[C---:B------:R-:W-:Y:S01]  /*0a70*/  DFMA R42, R16.reuse, UR50, R42 ;  /* 0x00000032102a7c2b */ /* 0x040fe2000800002a */
[----:B------:R-:W2:Y:S01]  /*0a80*/  LDCU.128 UR52, c[0x3][0x770] ;  /* 0x00c0ee00ff3477ac */ /* 0x000ea20008000c00 */
[----:B------:R-:W-:Y:S02]  /*0a90*/  DFMA R48, R16, UR58, R18 ;  /* 0x0000003a10307c2b */ /* 0x000fe40008000012 */
[----:B------:R-:W-:Y:S01]  /*0aa0*/  DADD R20, R20, -R22 ;  /* 0x0000000014147229 */ /* 0x000fe20000000816 */
[----:B------:R-:W3:Y:S01]  /*0ab0*/  LDCU.128 UR56, c[0x3][0x930] ;  /* 0x00c12600ff3877ac */ /* 0x000ee20008000c00 */
[C---:B------:R-:W-:Y:S02]  /*0ac0*/  DFMA R16, R14.reuse, UR16, RZ ;  /* 0x000000100e107c2b */ /* 0x040fe400080000ff */
[C---:B------:R-:W-:Y:S01]  /*0ad0*/  DFMA R18, R14.reuse, UR28, RZ ;  /* 0x0000001c0e127c2b */ /* 0x040fe200080000ff */
[----:B------:R-:W4:Y:S01]  /*0ae0*/  LDCU.128 UR48, c[0x3][0x910] ;  /* 0x00c12200ff3077ac */ /* 0x000f220008000c00 */
[----:B------:R-:W-:-:S02]  /*0af0*/  DFMA R22, R14, UR32, RZ ;  /* 0x000000200e167c2b */ /* 0x000fc400080000ff */
[----:B------:R-:W-:Y:S02]  /*0b00*/  DFMA R46, R14, UR36, RZ ;  /* 0x000000240e2e7c2b */ /* 0x000fe400080000ff */
        /* <DEDUP_REMOVED lines=8> */
[C---:B0-----:R-:W-:Y:S02]  /*0b90*/  DFMA R44, R14.reuse, UR44, R44 ;  /* 0x0000002c0e2c7c2b */ /* 0x041fe4000800002c */
[----:B--2---:R-:W-:Y:S02]  /*0ba0*/  DFMA R48, R14, UR52, R48 ;  /* 0x000000340e307c2b */ /* 0x004fe40008000030 */
[----:B------:R-:W-:-:S02]  /*0bb0*/  DADD R14, R34, R36 ;  /* 0x00000000220e7229 */ /* 0x000fc40000000024 */
[----:B------:R-:W-:Y:S02]  /*0bc0*/  DADD R34, R34, -R36 ;  /* 0x0000000022227229 */ /* 0x000fe40000000824 */
[C---:B------:R-:W-:Y:S02]  /*0bd0*/  DFMA R16, R26.reuse, UR24, R16 ;  /* 0x000000181a107c2b */ /* 0x040fe40008000010 */
[C---:B---3--:R-:W-:Y:S02]  /*0be0*/  DFMA R46, R26.reuse, UR56, R46 ;  /* 0x000000381a2e7c2b */ /* 0x048fe4000800002e */
[C---:B-1----:R-:W-:Y:S02]  /*0bf0*/  DFMA R18, R26.reuse, UR8, R18 ;  /* 0x000000081a127c2b */ /* 0x042fe40008000012 */
[----:B----4-:R-:W-:Y:S02]  /*0c00*/  DFMA R22, R26, UR48, R22 ;  /* 0x000000301a167c2b */ /* 0x010fe40008000016 */
[----:B------:R-:W-:-:S02]  /*0c10*/  DFMA R38, R14, UR22, R38 ;  /* 0x000000160e267c2b */ /* 0x000fc40008000026 */
[C---:B------:R-:W-:Y:S02]  /*0c20*/  DFMA R42, R14.reuse, UR42, R42 ;  /* 0x0000002a0e2a7c2b */ /* 0x040fe4000800002a */
[C---:B------:R-:W-:Y:S02]  /*0c30*/  DFMA R44, R14.reuse, UR46, R44 ;  /* 0x0000002e0e2c7c2b */ /* 0x040fe4000800002c */
[----:B------:R-:W-:Y:S02]  /*0c40*/  DFMA R48, R14, UR54, R48 ;  /* 0x000000360e307c2b */ /* 0x000fe40008000030 */
        /* <DEDUP_REMOVED lines=20> */
.L_x_192:
[----:B------:R-:W-:Y:S05]  /*0d90*/  BSYNC.RECONVERGENT B0 ;  /* 0x0000000000007941 */ /* 0x000fea0003800200 */
.L_x_191:
        /* <DEDUP_REMOVED lines=8> */
[----:B--2---:R-:W-:Y:S01]  /*0e20*/  LDS.64 R12, [R5] ;  /* 0x00000000050c7984 */ /* 0x004fe20000000a00 */
[----:B------:R-:W2:Y:S03]  /*0e30*/  LDCU.128 UR44, c[0x3][0x8e0] ;  /* 0x00c11c00ff2c77ac */ /* 0x000ea60008000c00 */
[----:B01----:R-:W0:Y:S01]  /*0e40*/  LDS.64 R14, [R5+0x38] ;  /* 0x00003800050e7984 */ /* 0x003e220000000a00 */
[----:B------:R-:W1:Y:S03]  /*0e50*/  LDCU.128 UR24, c[0x3][0x900] ;  /* 0x00c12000ff1877ac */ /* 0x000e660008000c00 */
[----:B-----5:R-:W-:Y:S01]  /*0e60*/  LDS.64 R18, [R5+0x8] ;  /* 0x0000080005127984 */ /* 0x020fe20000000a00 */
[----:B------:R-:W1:Y:S03]  /*0e70*/  LDCU.128 UR20, c[0x3][0x920] ;  /* 0x00c12400ff1477ac */ /* 0x000e660008000c00 */
[----:B------:R-:W3:Y:S01]  /*0e80*/  LDS.64 R20, [R5+0x30] ;  /* 0x0000300005147984 */ /* 0x000ee20000000a00 */
[----:B------:R-:W1:Y:S03]  /*0e90*/  LDCU.128 UR40, c[0x3][0x710] ;  /* 0x00c0e200ff2877ac */ /* 0x000e660008000c00 */
[----:B------:R-:W-:Y:S01]  /*0ea0*/  LDS.64 R22, [R5+0x10] ;  /* 0x0000100005167984 */ /* 0x000fe20000000a00 */
[----:B------:R-:W1:Y:S03]  /*0eb0*/  LDCU.128 UR32, c[0x3][0x8d0] ;  /* 0x00c11a00ff2077ac */ /* 0x000e660008000c00 */
[----:B------:R-:W1:Y:S01]  /*0ec0*/  LDS.64 R26, [R5+0x28] ;  /* 0x00002800051a7984 */ /* 0x000e620000000a00 */
[----:B------:R-:W1:Y:S03]  /*0ed0*/  LDCU.128 UR36, c[0x3][0x730] ;  /* 0x00c0e600ff2477ac */ /* 0x000e660008000c00 */
[----:B------:R-:W-:Y:S01]  /*0ee0*/  LDS.64 R28, [R5+0x18] ;  /* 0x00001800051c7984 */ /* 0x000fe20000000a00 */
[----:B------:R-:W1:Y:S03]  /*0ef0*/  LDCU.128 UR28, c[0x3][0x8f0] ;  /* 0x00c11e00ff1c77ac */ /* 0x000e660008000c00 */
[----:B------:R-:W1:Y:S01]  /*0f00*/  LDS.64 R34, [R5+0x20] ;  /* 0x0000200005227984 */ /* 0x000e620000000a00 */
[----:B------:R-:W1:Y:S01]  /*0f10*/  LDCU.128 UR60, c[0x3][0x770] ;  /* 0x00c0ee00ff3c77ac */ /* 0x000e620008000c00 */
[----:B0-----:R-:W-:-:S02]  /*0f20*/  DADD R16, R12, R14 ;  /* 0x000000000c107229 */ /* 0x001fc4000000000e */
[----:B------:R-:W-:Y:S02]  /*0f30*/  DADD R12, R12, -R14 ;  /* 0x000000000c0c7229 */ /* 0x000fe4000000080e */
[C-C-:B---3--:R-:W-:Y:S02]  /*0f40*/  DADD R14, R18.reuse, R20.reuse ;  /* 0x00000000120e7229 */ /* 0x148fe40000000014 */
[----:B------:R-:W-:Y:S02]  /*0f50*/  DADD R18, R18, -R20 ;  /* 0x0000000012127229 */ /* 0x000fe40000000814 */
[C---:B------:R-:W-:Y:S02]  /*0f60*/  DFMA R36, R16.reuse, UR48, RZ ;  /* 0x0000003010247c2b */ /* 0x040fe400080000ff */
[C---:B------:R-:W-:Y:S02]  /*0f70*/  DFMA R38, R16.reuse, UR52, RZ ;  /* 0x0000003410267c2b */ /* 0x040fe400080000ff */
[----:B------:R-:W-:-:S02]  /*0f80*/  DFMA R20, R16, UR8, RZ ;  /* 0x0000000810147c2b */ /* 0x000fc400080000ff */
[----:B------:R-:W-:Y:S02]  /*0f90*/  DFMA R42, R16, UR56, RZ ;  /* 0x00000038102a7c2b */ /* 0x000fe400080000ff */
[----:B------:R-:W-:Y:S02]  /*0fa0*/  DFMA R16, R12, UR16, RZ ;  /* 0x000000100c107c2b */ /* 0x000fe400080000ff */
[C---:B------:R-:W-:Y:S01]  /*0fb0*/  DFMA R36, R14.reuse, UR50, R36 ;  /* 0x000000320e247c2b */ /* 0x040fe20008000024 */
[----:B------:R-:W0:Y:S01]  /*0fc0*/  LDCU.128 UR48, c[0x3][0x750] ;  /* 0x00c0ea00ff3077ac */ /* 0x000e220008000c00 */
[C---:B------:R-:W-:Y:S02]  /*0fd0*/  DFMA R44, R14.reuse, UR54, R38 ;  /* 0x000000360e2c7c2b */ /* 0x040fe40008000026 */
[----:B------:R-:W-:Y:S01]  /*0fe0*/  DFMA R20, R14, UR10, R20 ;  /* 0x0000000a0e147c2b */ /* 0x000fe20008000014 */
[----:B------:R-:W3:Y:S01]  /*0ff0*/  LDCU.128 UR52, c[0x3][0x910] ;  /* 0x00c12200ff3477ac */ /* 0x000ee20008000c00 */
[----:B------:R-:W-:-:S02]  /*1000*/  DFMA R16, R18, UR18, R16 ;  /* 0x0000001212107c2b */ /* 0x000fc40008000010 */
[----:B------:R-:W-:Y:S01]  /*1010*/  DFMA R48, R14, UR58, R42 ;  /* 0x0000003a0e307c2b */ /* 0x000fe2000800002a */
[----:B------:R-:W3:Y:S01]  /*1020*/  LDCU.128 UR16, c[0x3][0x930] ;  /* 0x00c12600ff1077ac */ /* 0x000ee20008000c00 */
[C---:B--2---:R-:W-:Y:S02]  /*1030*/  DFMA R14, R12.reuse, UR44, RZ ;  /* 0x0000002c0c0e7c2b */ /* 0x044fe400080000ff */
[C---:B-1----:R-:W-:Y:S02]  /*1040*/  DFMA R42, R12.reuse, UR24, RZ ;  /* 0x000000180c2a7c2b */ /* 0x042fe400080000ff */
[----:B------:R-:W-:Y:S01]  /*1050*/  DFMA R46, R12, UR20, RZ ;  /* 0x000000140c2e7c2b */ /* 0x000fe200080000ff */
[C---:B------:R-:W-:Y:S01]  /*1060*/  LOP3.LUT R95, R128.reuse, 0x38, RZ, 0xc0, !PT ;  /* 0x00000038805f7812 */ /* 0x040fe200078ec0ff */
[C-C-:B------:R-:W-:Y:S01]  /*1070*/  DADD R12, R22.reuse, R26.reuse ;  /* 0x00000000160c7229 */ /* 0x140fe2000000001a */
[----:B------:R-:W-:Y:S01]  /*1080*/  LOP3.LUT R68, R128, 0x1fc0, RZ, 0xc0, !PT ;  /* 0x00001fc080447812 */ /* 0x000fe200078ec0ff */
[----:B------:R-:W-:Y:S01]  /*1090*/  DADD R22, R22, -R26 ;  /* 0x0000000016167229 */ /* 0x000fe2000000081a */
[----:B------:R-:W-:Y:S01]  /*10a0*/  ULEA UR10, UR4, UR5, 0x18 ;  /* 0x00000005040a7291 */ /* 0x000fe2000f8ec0ff */
[C---:B------:R-:W-:Y:S01]  /*10b0*/  DFMA R38, R18.reuse, UR46, R14 ;  /* 0x0000002e12267c2b */ /* 0x040fe2000800000e */
[----:B------:R-:W-:Y:S01]  /*10c0*/  @!P1 IMAD R91, R3, 0xe00, R0 ;  /* 0x00000e00035b9824 */ /* 0x000fe200078e0200 */
[C---:B------:R-:W-:Y:S01]  /*10d0*/  DFMA R42, R18.reuse, UR26, R42 ;  /* 0x0000001a122a7c2b */ /* 0x040fe2000800002a */
[----:B------:R-:W-:Y:S01]  /*10e0*/  CS2R R124, SRZ ;  /* 0x00000000007c7805 */ /* 0x000fe2000001ff00 */
[----:B------:R-:W-:Y:S01]  /*10f0*/  DFMA R46, R18, UR22, R46 ;  /* 0x00000016122e7c2b */ /* 0x000fe2000800002e */
[----:B------:R-:W-:Y:S01]  /*1100*/  CS2R R138, SRZ ;  /* 0x00000000008a7805 */ /* 0x000fe2000001ff00 */
[----:B------:R-:W-:Y:S01]  /*1110*/  DADD R14, R28, R34 ;  /* 0x000000001c0e7229 */ /* 0x000fe20000000022 */
[----:B------:R-:W-:Y:S01]  /*1120*/  CS2R R126, SRZ ;  /* 0x00000000007e7805 */ /* 0x000fe2000001ff00 */
[----:B------:R-:W-:Y:S01]  /*1130*/  DFMA R20, R12, UR40, R20 ;  /* 0x000000280c147c2b */ /* 0x000fe20008000014 */
[----:B------:R-:W-:Y:S01]  /*1140*/  CS2R R136, SRZ ;  /* 0x0000000000887805 */ /* 0x000fe2000001ff00 */
[----:B------:R-:W-:Y:S01]  /*1150*/  DADD R28, R28, -R34 ;  /* 0x000000001c1c7229 */ /* 0x000fe20000000822 */
[----:B------:R-:W-:Y:S01]  /*1160*/  CS2R R122, SRZ ;  /* 0x00000000007a7805 */ /* 0x000fe2000001ff00 */
[----:B------:R-:W-:Y:S01]  /*1170*/  DFMA R16, R22, UR32, R16 ;  /* 0x0000002016107c2b */ /* 0x000fe20008000010 */
[----:B------:R-:W-:Y:S01]  /*1180*/  UIADD3 UR7, UPT, UPT, UR5, 0x200, URZ ;  /* 0x0000020005077890 */ /* 0x000fe2000fffe0ff */
[C---:B------:R-:W-:Y:S01]  /*1190*/  DFMA R36, R12.reuse, UR36, R36 ;  /* 0x000000240c247c2b */ /* 0x040fe20008000024 */
[----:B------:R-:W-:Y:S01]  /*11a0*/  CS2R R142, SRZ ;  /* 0x00000000008e7805 */ /* 0x000fe2000001ff00 */
[C---:B0-----:R-:W-:Y:S01]  /*11b0*/  DFMA R44, R12.reuse, UR48, R44 ;  /* 0x000000300c2c7c2b */ /* 0x041fe2000800002c */
[----:B------:R-:W-:Y:S01]  /*11c0*/  LEA R129, R7, UR6, 0x3 ;  /* 0x0000000607817c11 */ /* 0x000fe2000f8e18ff */
[----:B------:R-:W-:Y:S01]  /*11d0*/  DFMA R48, R12, UR60, R48 ;  /* 0x0000003c0c307c2b */ /* 0x000fe20008000030 */
[----:B------:R-:W-:Y:S01]  /*11e0*/  IMAD.IADD R102, R6, 0x1, R95 ;  /* 0x0000000106667824 */ /* 0x000fe200078e025f */
[C---:B------:R-:W-:Y:S01]  /*11f0*/  DFMA R38, R22.reuse, UR28, R38 ;  /* 0x0000001c16267c2b */ /* 0x040fe20008000026 */
[----:B------:R-:W-:Y:S01]  /*1200*/  VIADD R94, R95, UR6 ;  /* 0x000000065f5e7c36 */ /* 0x000fe20008000000 */
[C---:B---3--:R-:W-:Y:S01]  /*1210*/  DFMA R42, R22.reuse, UR52, R42 ;  /* 0x00000034162a7c2b */ /* 0x048fe2000800002a */
[----:B------:R-:W-:Y:S01]  /*1220*/  @!P1 IMAD.WIDE R90, R91, 0x8, R24 ;  /* 0x000000085b5a9825 */ /* 0x000fe200078e0218 */
[----:B------:R-:W-:Y:S01]  /*1230*/  DFMA R46, R22, UR16, R46 ;  /* 0x00000010162e7c2b */ /* 0x000fe2000800002e */
[----:B------:R-:W-:Y:S01]  /*1240*/  LEA R134, R8, UR10, 0x9 ;  /* 0x0000000a08867c11 */ /* 0x000fe2000f8e48ff */
[----:B------:R-:W-:Y:S01]  /*1250*/  DFMA R20, R14, UR42, R20 ;  /* 0x0000002a0e147c2b */ /* 0x000fe20008000014 */
[----:B------:R-:W-:Y:S01]  /*1260*/  LOP3.LUT R128, R128, 0x38, RZ, 0xc0, !PT ;  /* 0x0000003880807812 */ /* 0x000fe200078ec0ff */
[----:B------:R-:W-:Y:S01]  /*1270*/  DFMA R16, R28, UR34, R16 ;  /* 0x000000221c107c2b */ /* 0x000fe20008000010 */
[----:B------:R-:W-:Y:S01]  /*1280*/  ULEA UR7, UR4, UR7, 0x18 ;  /* 0x0000000704077291 */ /* 0x000fe2000f8ec0ff */
[C---:B------:R-:W-:Y:S01]  /*1290*/  DFMA R36, R14.reuse, UR38, R36 ;  /* 0x000000260e247c2b */ /* 0x040fe20008000024 */
[----:B------:R0:W2:Y:S01]  /*12a0*/  @!P1 LDG.E.64.CONSTANT R142, desc[UR12][R10.64+0x5000] ;  /* 0x0050000c0a8e9981 */ /* 0x0000a2000c1e9b00 */
[C---:B------:R-:W-:Y:S01]  /*12b0*/  DFMA R44, R14.reuse, UR50, R44 ;  /* 0x000000320e2c7c2b */ /* 0x040fe2000800002c */
[----:B------:R-:W-:Y:S01]  /*12c0*/  CS2R R140, SRZ ;  /* 0x00000000008c7805 */ /* 0x000fe2000001ff00 */
[----:B------:R-:W-:Y:S01]  /*12d0*/  DFMA R48, R14, UR62, R48 ;  /* 0x0000003e0e307c2b */ /* 0x000fe20008000030 */
[----:B------:R-:W-:Y:S01]  /*12e0*/  CS2R R156, SRZ ;  /* 0x00000000009c7805 */ /* 0x000fe2000001ff00 */
[C---:B------:R-:W-:Y:S01]  /*12f0*/  DFMA R38, R28.reuse, UR30, R38 ;  /* 0x0000001e1c267c2b */ /* 0x040fe20008000026 */
[----:B------:R-:W-:Y:S01]  /*1300*/  IMAD R94, R133, 0x38, R94 ;  /* 0x00000038855e7824 */ /* 0x000fe200078e025e */
[C---:B------:R-:W-:Y:S01]  /*1310*/  DFMA R42, R28.reuse, UR54, R42 ;  /* 0x000000361c2a7c2b */ /* 0x040fe2000800002a */
[----:B------:R-:W3:Y:S01]  /*1320*/  @!P1 LDG.E.64.CONSTANT R124, desc[UR12][R90.64+0x1200] ;  /* 0x0012000c5a7c9981 */ /* 0x000ee2000c1e9b00 */
[----:B------:R-:W-:Y:S01]  /*1330*/  DFMA R46, R28, UR18, R46 ;  /* 0x000000121c2e7c2b */ /* 0x000fe2000800002e */
[----:B------:R-:W-:Y:S01]  /*1340*/  @!P1 IMAD R135, R3, 0xe00, R0 ;  /* 0x00000e0003879824 */ /* 0x000fe200078e0200 */
[C-C-:B------:R-:W-:Y:S01]  /*1350*/  DADD R12, R20.reuse, R16.reuse ;  /* 0x00000000140c7229 */ /* 0x140fe20000000010 */
[----:B------:R-:W2:Y:S01]  /*1360*/  @!P1 LDG.E.64.CONSTANT R138, desc[UR12][R90.64+0x3200] ;  /* 0x0032000c5a8a9981 */ /* 0x000ea2000c1e9b00 */
[----:B------:R-:W-:Y:S01]  /*1370*/  DADD R16, R20, -R16 ;  /* 0x0000000014107229 */ /* 0x000fe20000000810 */
[----:B------:R-:W1:Y:S01]  /*1380*/  LDCU.128 UR20, c[0x3][0x8c0] ;  /* 0x00c11800ff1477ac */ /* 0x000e620008000c00 */
[----:B------:R-:W-:Y:S01]  /*1390*/  DADD R14, R36, R38 ;  /* 0x00000000240e7229 */ /* 0x000fe20000000026 */
[----:B------:R-:W2:Y:S01]  /*13a0*/  @!P1 LDG.E.64.CONSTANT R126, desc[UR12][R90.64+0x200] ;  /* 0x0002000c5a7e9981 */ /* 0x000ea2000c1e9b00 */
[----:B------:R-:W-:Y:S01]  /*13b0*/  DADD R18, R44, R42 ;  /* 0x000000002c127229 */ /* 0x000fe2000000002a */
[----:B------:R-:W1:Y:S01]  /*13c0*/  LDCU.128 UR24, c[0x3][0x8e0] ;  /* 0x00c11c00ff1877ac */ /* 0x000e620008000c00 */
[----:B------:R-:W-:Y:S01]  /*13d0*/  DADD R20, R48, R46 ;  /* 0x0000000030147229 */ /* 0x000fe2000000002e */
[----:B------:R-:W2:Y:S01]  /*13e0*/  @!P1 LDG.E.64.CONSTANT R136, desc[UR12][R90.64+0x4200] ;  /* 0x0042000c5a889981 */ /* 0x000ea2000c1e9b00 */
[----:B------:R-:W-:Y:S01]  /*13f0*/  DADD R36, R36, -R38 ;  /* 0x0000000024247229 */ /* 0x000fe20000000826 */
[----:B------:R-:W1:Y:S01]  /*1400*/  LDCU.128 UR44, c[0x3][0x8f0] ;  /* 0x00c11e00ff2c77ac */ /* 0x000e620008000c00 */
[----:B------:R-:W-:Y:S01]  /*1410*/  DADD R42, R44, -R42 ;  /* 0x000000002c2a7229 */ /* 0x000fe2000000082a */
[----:B------:R-:W2:Y:S01]  /*1420*/  @!P1 LDG.E.64.CONSTANT R122, desc[UR12][R90.64+0x2200] ;  /* 0x0022000c5a7a9981 */ /* 0x000ea2000c1e9b00 */
[----:B------:R-:W-:Y:S01]  /*1430*/  DADD R46, R48, -R46 ;  /* 0x00000000302e7229 */ /* 0x000fe2000000082e */
[----:B------:R-:W-:Y:S01]  /*1440*/  LEA R132, R8, UR7, 0x9 ;  /* 0x0000000708847c11 */ /* 0x000fe2000f8e48ff */
[----:B------:R-:W-:Y:S01]  /*1450*/  IMAD R134, R7, 0x40, R134 ;  /* 0x0000004007867824 */ /* 0x000fe200078e0286 */
[----:B------:R-:W-:Y:S01]  /*1460*/  STS.64 [R5], R12 ;  /* 0x0000000c05007388 */ /* 0x000fe20000000a00 */
[----:B------:R-:W-:Y:S01]  /*1470*/  IMAD.IADD R144, R6, 0x1, R128 ;  /* 0x0000000106907824 */ /* 0x000fe200078e0280 */
[----:B------:R-:W1:Y:S02]  /*1480*/  LDCU.128 UR32, c[0x3][0x710] ;  /* 0x00c0e200ff2077ac */ /* 0x000e640008000c00 */
[----:B------:R-:W-:Y:S01]  /*1490*/  STS.64 [R5+0x38], R16 ;  /* 0x0000381005007388 */ /* 0x000fe20000000a00 */
[----:B------:R-:W-:Y:S01]  /*14a0*/  IMAD R133, R133, -0x38, R94 ;  /* 0xffffffc885857824 */ /* 0x000fe200078e025e */
[----:B------:R-:W1:Y:S02]  /*14b0*/  LDCU.128 UR36, c[0x3][0x8d0] ;  /* 0x00c11a00ff2477ac */ /* 0x000e640008000c00 */
[----:B------:R-:W-:Y:S01]  /*14c0*/  STS.64 [R5+0x8], R14 ;  /* 0x0000080e05007388 */ /* 0x000fe20000000a00 */
[----:B------:R-:W1:Y:S03]  /*14d0*/  LDCU.128 UR40, c[0x3][0x730] ;  /* 0x00c0e600ff2877ac */ /* 0x000e660008000c00 */
        /* <DEDUP_REMOVED lines=8> */
[----:B------:R0:W-:Y:S01]  /*1560*/  STS.64 [R5+0x20], R46 ;  /* 0x0000202e05007388 */ /* 0x0001e20000000a00 */
[----:B------:R-:W1:Y:S01]  /*1570*/  LDCU.128 UR56, c[0x3][0x930] ;  /* 0x00c12600ff3877ac */ /* 0x000e620008000c00 */
[----:B------:R-:W-:Y:S01]  /*1580*/  BAR.SYNC.DEFER_BLOCKING 0x0 ;  /* 0x0000000000007b1d */ /* 0x000fe20000010000 */
[----:B0-----:R-:W-:-:S05]  /*1590*/  IMAD R5, R7, -0x1c0, R4 ;  /* 0xfffffe4007057824 */ /* 0x001fca00078e0204 */
[----:B------:R-:W2:Y:S04]  /*15a0*/  @!P1 LDG.E.64.CONSTANT R140, desc[UR12][R90.64+0x6200] ;  /* 0x0062000c5a8c9981 */ /* 0x000ea8000c1e9b00 */
[----:B------:R0:W2:Y:S04]  /*15b0*/  @!P1 LDG.E.64.CONSTANT R156, desc[UR12][R90.64+0x5200] ;  /* 0x0052000c5a9c9981 */ /* 0x0000a8000c1e9b00 */
[----:B------:R-:W-:Y:S04]  /*15c0*/  LDS.64 R12, [R102] ;  /* 0x00000000660c7984 */ /* 0x000fe80000000a00 */
[----:B------:R-:W1:Y:S04]  /*15d0*/  LDS.128 R64, [R68+UR6] ;  /* 0x0000000644407984 */ /* 0x000e680008000c00 */
[----:B------:R-:W0:Y:S04]  /*15e0*/  LDS.64 R20, [R102+0x40] ;  /* 0x0000400066147984 */ /* 0x000e280000000a00 */
[----:B------:R-:W-:Y:S04]  /*15f0*/  LDS.64 R36, [R94] ;  /* 0x000000005e247984 */ /* 0x000fe80000000a00 */
[----:B------:R-:W0:Y:S04]  /*1600*/  LDS.128 R44, [R5] ;  /* 0x00000000052c7984 */ /* 0x000e280000000c00 */
[----:B------:R-:W-:Y:S04]  /*1610*/  LDS.64 R52, [R102+0x80] ;  /* 0x0000800066347984 */ /* 0x000fe80000000a00 */
[----:B------:R-:W0:Y:S04]  /*1620*/  LDS.128 R72, [R68+UR6+0x10] ;  /* 0x0000100644487984 */ /* 0x000e280008000c00 */
[----:B------:R-:W0:Y:S04]  /*1630*/  LDS.64 R14, [R94+0x8] ;  /* 0x000008005e0e7984 */ /* 0x000e280000000a00 */
[----:B------:R-:W-:Y:S04]  /*1640*/  LDS.64 R106, [R9] ;  /* 0x00000000096a7984 */ /* 0x000fe80000000a00 */
[----:B------:R-:W0:Y:S04]  /*1650*/  LDS.128 R76, [UR10+0x1400] ;  /* 0x0014000aff4c7984 */ /* 0x000e280008000c00 */
[----:B------:R-:W-:Y:S04]  /*1660*/  LDS.64 R42, [R94+0x10] ;  /* 0x000010005e2a7984 */ /* 0x000fe80000000a00 */
[----:B------:R-:W4:Y:S04]  /*1670*/  LDS.128 R84, [R5+0x10] ;  /* 0x0000100005547984 */ /* 0x000f280000000c00 */
[----:B------:R-:W4:Y:S04]  /*1680*/  LDS.64 R22, [R9+0x200] ;  /* 0x0002000009167984 */ /* 0x000f280000000a00 */
[----:B------:R-:W4:Y:S04]  /*1690*/  LDS.64 R108, [R102+0xc0] ;  /* 0x0000c000666c7984 */ /* 0x000f280000000a00 */
[----:B------:R-:W4:Y:S04]  /*16a0*/  LDS.64 R26, [R94+0x18] ;  /* 0x000018005e1a7984 */ /* 0x000f280000000a00 */
[----:B------:R-:W-:Y:S04]  /*16b0*/  LDS.64 R38, [R102+0x100] ;  /* 0x0001000066267984 */ /* 0x000fe80000000a00 */
[----:B------:R-:W-:Y:S04]  /*16c0*/  LDS.64 R16, [R9+0x400] ;  /* 0x0004000009107984 */ /* 0x000fe80000000a00 */
[----:B------:R-:W4:Y:S04]  /*16d0*/  LDS.128 R96, [UR10+0x1410] ;  /* 0x0014100aff607984 */ /* 0x000f280008000c00 */
[----:B------:R-:W4:Y:S01]  /*16e0*/  LDS.128 R56, [R68+UR6+0x20] ;  /* 0x0000200644387984 */ /* 0x000f220008000c00 */
[----:B-1----:R-:W-:-:S03]  /*16f0*/  DFMA R12, R64, R12, RZ ;  /* 0x0000000c400c722b */ /* 0x002fc600000000ff */
[----:B------:R-:W-:Y:S04]  /*1700*/  LDS.64 R28, [R94+0x20] ;  /* 0x000020005e1c7984 */ /* 0x000fe80000000a00 */
[----:B------:R-:W1:Y:S04]  /*1710*/  LDS.128 R48, [R5+0x20] ;  /* 0x0000200005307984 */ /* 0x000e680000000c00 */
[----:B------:R-:W1:Y:S04]  /*1720*/  LDS.64 R18, [R9+0x600] ;  /* 0x0006000009127984 */ /* 0x000e680000000a00 */
[----:B------:R-:W1:Y:S01]  /*1730*/  LDS.64 R92, [R102+0x140] ;  /* 0x00014000665c7984 */ /* 0x000e620000000a00 */
[----:B0-----:R-:W-:-:S02]  /*1740*/  DFMA R20, R20, R66, R12 ;  /* 0x000000421414722b */ /* 0x001fc4000000000c */
[----:B------:R-:W-:Y:S01]  /*1750*/  DFMA R12, R36, R44, RZ ;  /* 0x0000002c240c722b */ /* 0x000fe200000000ff */
[----:B------:R-:W-:Y:S04]  /*1760*/  LDS.64 R34, [R9+0x800] ;  /* 0x0008000009227984 */ /* 0x000fe80000000a00 */
[----:B------:R-:W0:Y:S04]  /*1770*/  LDS.64 R44, [R94+0x28] ;  /* 0x000028005e2c7984 */ /* 0x000e280000000a00 */
[----:B------:R-:W0:Y:S04]  /*1780*/  LDS.128 R60, [UR10+0x1420] ;  /* 0x0014200aff3c7984 */ /* 0x000e280008000c00 */
[----:B------:R-:W-:Y:S04]  /*1790*/  LDS.64 R100, [R102+0x180] ;  /* 0x0001800066647984 */ /* 0x000fe80000000a00 */
[----:B------:R-:W0:Y:S01]  /*17a0*/  LDS.128 R68, [R68+UR6+0x30] ;  /* 0x0000300644447984 */ /* 0x000e220008000c00 */
[----:B------:R-:W-:-:S02]  /*17b0*/  DFMA R112, R72, R52, R20 ;  /* 0x000000344870722b */ /* 0x000fc40000000014 */
        /* <DEDUP_REMOVED lines=8> */
[----:B------:R-:W4:Y:S01]  /*1840*/  LDS.64 R104, [R94+0x38] ;  /* 0x000038005e687984 */ /* 0x000f220000000a00 */
[----:B------:R-:W-:-:S03]  /*1850*/  DFMA R108, R108, R74, R112 ;  /* 0x0000004a6c6c722b */ /* 0x000fc60000000070 */
[----:B------:R-:W-:Y:S04]  /*1860*/  LDS.64 R46, [R9+0xc00] ;  /* 0x000c0000092e7984 */ /* 0x000fe80000000a00 */
[----:B------:R-:W4:Y:S01]  /*1870*/  LDS.128 R80, [UR10+0x1430] ;  /* 0x0014300aff507984 */ /* 0x000f220008000c00 */
[----:B------:R-:W-:Y:S01]  /*1880*/  DFMA R86, R26, R86, R110 ;  /* 0x000000561a56722b */ /* 0x000fe2000000006e */
[----:B------:R-:W-:Y:S01]  /*1890*/  IMAD.IADD R132, R132, 0x1, R95 ;  /* 0x0000000184847824 */ /* 0x000fe200078e025f */
[----:B------:R-:W-:Y:S01]  /*18a0*/  DFMA R84, R16, R96, R84 ;  /* 0x000000601054722b */ /* 0x000fe20000000054 */
[----:B------:R-:W2:Y:S01]  /*18b0*/  LDCU.64 UR10, c[0x3][0x708] ;  /* 0x00c0e100ff0a77ac */ /* 0x000ea20008000a00 */
[----:B------:R-:W-:Y:S01]  /*18c0*/  DFMA R108, R56, R38, R108 ;  /* 0x00000026386c722b */ /* 0x000fe2000000006c */
[----:B------:R-:W4:Y:S03]  /*18d0*/  LDS.64 R38, [R9+0xe00] ;  /* 0x000e000009267984 */ /* 0x000f260000000a00 */
[----:B-1----:R-:W-:-:S02]  /*18e0*/  DFMA R48, R28, R48, R86 ;  /* 0x000000301c30722b */ /* 0x002fc40000000056 */
[----:B------:R-:W-:Y:S01]  /*18f0*/  DFMA R84, R18, R98, R84 ;  /* 0x000000621254722b */ /* 0x000fe20000000054 */
[----:B------:R-:W-:Y:S06]  /*1900*/  BAR.SYNC.DEFER_BLOCKING 0x0 ;  /* 0x0000000000007b1d */ /* 0x000fec0000010000 */
[----:B------:R-:W-:Y:S02]  /*1910*/  DFMA R92, R92, R58, R108 ;  /* 0x0000003a5c5c722b */ /* 0x000fe4000000006c */
[----:B0-----:R-:W-:Y:S02]  /*1920*/  DFMA R48, R44, R50, R48 ;  /* 0x000000322c30722b */ /* 0x001fe40000000030 */
[----:B------:R-:W-:-:S04]  /*1930*/  DFMA R84, R34, R60, R84 ;  /* 0x0000003c2254722b */ /* 0x000fc80000000054 */
[----:B------:R-:W-:Y:S02]  /*1940*/  DFMA R92, R68, R100, R92 ;  /* 0x00000064445c722b */ /* 0x000fe4000000005c */
[----:B------:R-:W-:Y:S02]  /*1950*/  DFMA R52, R20, R52, R48 ;  /* 0x000000341434722b */ /* 0x000fe40000000030 */
[----:B------:R-:W-:-:S04]  /*1960*/  DFMA R48, R12, R62, R84 ;  /* 0x0000003e0c30722b */ /* 0x000fc80000000054 */
[----:B------:R-:W-:Y:S02]  /*1970*/  DFMA R84, R102, R70, R92 ;  /* 0x000000466654722b */ /* 0x000fe4000000005c */
[----:B----4-:R-:W-:Y:S02]  /*1980*/  DFMA R92, R104, R54, R52 ;  /* 0x00000036685c722b */ /* 0x010fe40000000034 */
[----:B------:R-:W-:-:S04]  /*1990*/  DFMA R48, R46, R80, R48 ;  /* 0x000000502e30722b */ /* 0x000fc80000000030 */
[C---:B------:R-:W-:Y:S02]  /*19a0*/  DMUL R50, R84.reuse, R30 ;  /* 0x0000001e54327228 */ /* 0x040fe40000000000 */
[----:B------:R-:W-:Y:S02]  /*19b0*/  DMUL R40, R84, R40 ;  /* 0x0000002854287228 */ /* 0x000fe40000000000 */
[----:B------:R-:W-:-:S04]  /*19c0*/  DFMA R130, R38, R82, R48 ;  /* 0x000000522682722b */ /* 0x000fc80000000030 */
[C---:B------:R-:W-:Y:S02]  /*19d0*/  DFMA R32, R92.reuse, R32, R50 ;  /* 0x000000205c20722b */ /* 0x040fe40000000032 */
[----:B------:R-:W-:Y:S01]  /*19e0*/  DFMA R40, R92, R30, R40 ;  /* 0x0000001e5c28722b */ /* 0x000fe20000000028 */
[----:B------:R-:W-:Y:S02]  /*19f0*/  IMAD.IADD R9, R134, 0x1, R95 ;  /* 0x0000000186097824 */ /* 0x000fe400078e025f */
[----:B------:R-:W-:-:S03]  /*1a00*/  IMAD R53, R7, 0x40, R132 ;  /* 0x0000004007357824 */ /* 0x000fc600078e0284 */
[C---:B------:R-:W-:Y:S02]  /*1a10*/  DFMA R32, R130.reuse, R146, R32 ;  /* 0x000000928220722b */ /* 0x040fe40000000020 */
[----:B------:R-:W-:-:S05]  /*1a20*/  DFMA R40, R130, R150, R40 ;  /* 0x000000968228722b */ /* 0x000fca0000000028 */
[----:B------:R-:W-:Y:S04]  /*1a30*/  STS.64 [R9], R32 ;  /* 0x0000002009007388 */ /* 0x000fe80000000a00 */
[----:B------:R-:W-:Y:S01]  /*1a40*/  STS.64 [R53], R40 ;  /* 0x0000002835007388 */ /* 0x000fe20000000a00 */
[----:B------:R-:W-:Y:S06]  /*1a50*/  BAR.SYNC.DEFER_BLOCKING 0x0 ;  /* 0x0000000000007b1d */ /* 0x000fec0000010000 */
[----:B------:R-:W-:Y:S01]  /*1a60*/  LDS.64 R30, [R95+UR6] ;  /* 0x000000065f1e7984 */ /* 0x000fe20008000a00 */
[----:B------:R-:W0:Y:S03]  /*1a70*/  LDCU.64 UR6, c[0x0][0x388] ;  /* 0x00007100ff0677ac */ /* 0x000e260008000a00 */
[----:B------:R-:W1:Y:S04]  /*1a80*/  LDS.128 R48, [R134] ;  /* 0x0000000086307984 */ /* 0x000e680000000c00 */
[----:B------:R-:W4:Y:S04]  /*1a90*/  LDS.64 R100, [R144+0x200] ;  /* 0x0002000090647984 */ /* 0x000f280000000a00 */
[----:B------:R-:W3:Y:S04]  /*1aa0*/  LDS.64 R110, [R144+0x240] ;  /* 0x00024000906e7984 */ /* 0x000ee80000000a00 */
[----:B------:R-:W-:Y:S04]  /*1ab0*/  LDS.64 R32, [R129] ;  /* 0x0000000081207984 */ /* 0x000fe80000000a00 */
[----:B------:R-:W3:Y:S04]  /*1ac0*/  LDS.64 R86, [R132] ;  /* 0x0000000084567984 */ /* 0x000ee80000000a00 */
[----:B------:R-:W3:Y:S04]  /*1ad0*/  LDS.64 R112, [R144+0x280] ;  /* 0x0002800090707984 */ /* 0x000ee80000000a00 */
[----:B------:R-:W3:Y:S01]  /*1ae0*/  LDS.64 R10, [R133+0x40] ;  /* 0x00004000850a7984 */ /* 0x000ee20000000a00 */
[----:B0-----:R-:W-:-:S03]  /*1af0*/  DMUL R88, R88, UR6 ;  /* 0x0000000658587c28 */ /* 0x001fc60008000000 */
[----:B------:R-:W-:Y:S04]  /*1b00*/  LDS.64 R40, [R129+0x40] ;  /* 0x0000400081287984 */ /* 0x000fe80000000a00 */
[----:B------:R-:W-:Y:S04]  /*1b10*/  LDS.64 R114, [R132+0x40] ;  /* 0x0000400084727984 */ /* 0x000fe80000000a00 */
[----:B------:R-:W0:Y:S01]  /*1b20*/  LDS.128 R52, [R5+0x200] ;  /* 0x0002000005347984 */ /* 0x000e220000000c00 */
[----:B-1----:R-:W-:-:S03]  /*1b30*/  DMUL R48, R30, R48 ;  /* 0x000000301e307228 */ /* 0x002fc60000000000 */
[----:B------:R-:W1:Y:S04]  /*1b40*/  LDS.64 R94, [R144+0x2c0] ;  /* 0x0002c000905e7984 */ /* 0x000e680000000a00 */
[----:B------:R-:W-:Y:S01]  /*1b50*/  LDS.64 R108, [R133+0x80] ;  /* 0x00008000856c7984 */ /* 0x000fe20000000a00 */
[----:B------:R-:W-:-:S03]  /*1b60*/  DFMA R48, R106, R88, R48 ;  /* 0x000000586a30722b */ /* 0x000fc60000000030 */
[----:B------:R-:W-:Y:S01]  /*1b70*/  LDS.64 R148, [R144+0x300] ;  /* 0x0003000090947984 */ /* 0x000fe20000000a00 */
[----:B----4-:R-:W-:-:S03]  /*1b80*/  DFMA R88, R64, R100, RZ ;  /* 0x000000644058722b */ /* 0x010fc600000000ff */
[----:B------:R-:W4:Y:S04]  /*1b90*/  LDS.128 R100, [R134+0x10] ;  /* 0x0000100086647984 */ /* 0x000f280000000c00 */
[----:B------:R-:W-:Y:S01]  /*1ba0*/  LDS.64 R118, [R132+0x80] ;  /* 0x0000800084767984 */ /* 0x000fe20000000a00 */
[----:B---3--:R-:W-:-:S03]  /*1bb0*/  DFMA R110, R110, R66, R88 ;  /* 0x000000426e6e722b */ /* 0x008fc60000000058 */
[----:B------:R-:W3:Y:S01]  /*1bc0*/  LDS.128 R88, [R5+0x210] ;  /* 0x0002100005587984 */ /* 0x000ee20000000c00 */
[----:B------:R-:W-:Y:S01]  /*1bd0*/  DFMA R48, R32, R86, R48 ;  /* 0x000000562030722b */ /* 0x000fe20000000030 */
[----:B------:R-:W-:Y:S01]  /*1be0*/  ULEA UR6, UR4, UR5, 0x18 ;  /* 0x0000000504067291 */ /* 0x000fe2000f8ec0ff */
[----:B------:R-:W-:Y:S01]  /*1bf0*/  DMUL R150, R84, R150 ;  /* 0x0000009654967228 */ /* 0x000fe20000000000 */
[----:B------:R-:W-:Y:S01]  /*1c00*/  LDS.64 R116, [R144+0x340] ;  /* 0x0003400090747984 */ /* 0x000fe20000000a00 */
[----:B------:R-:W-:-:S03]  /*1c10*/  DFMA R110, R72, R112, R110 ;  /* 0x00000070486e722b */ /* 0x000fc6000000006e */
[----:B------:R-:W2:Y:S01]  /*1c20*/  LDS.64 R112, [R129+0x80] ;  /* 0x0000800081707984 */ /* 0x000ea20000000a00 */
[----:B------:R-:W-:-:S03]  /*1c30*/  DFMA R48, R10, R50, R48 ;  /* 0x000000320a30722b */ /* 0x000fc60000000030 */
[----:B------:R-:W2:Y:S01]  /*1c40*/  LDS.128 R84, [UR6+0x1440] ;  /* 0x00144006ff547984 */ /* 0x000ea20008000c00 */
[----:B0-----:R-:W-:-:S03]  /*1c50*/  DFMA R52, R36, R52, RZ ;  /* 0x000000342434722b */ /* 0x001fc600000000ff */
[----:B------:R-:W-:Y:S01]  /*1c60*/  LDS.64 R120, [R144+0x380] ;  /* 0x0003800090787984 */ /* 0x000fe20000000a00 */
[----:B------:R-:W-:-:S03]  /*1c70*/  DFMA R114, R40, R114, R48 ;  /* 0x000000722872722b */ /* 0x000fc60000000030 */
[----:B------:R-:W0:Y:S01]  /*1c80*/  LDS.128 R48, [R5+0x220] ;  /* 0x0002200005307984 */ /* 0x000e220000000c00 */
[----:B------:R-:W-:Y:S02]  /*1c90*/  DFMA R146, R92, R146, R150 ;  /* 0x000000925c92722b */ /* 0x000fe40000000096 */
[----:B-1----:R-:W-:Y:S01]  /*1ca0*/  DFMA R94, R94, R74, R110 ;  /* 0x0000004a5e5e722b */ /* 0x002fe2000000006e */
[----:B------:R-:W-:Y:S01]  /*1cb0*/  LDS.64 R144, [R144+0x3c0] ;  /* 0x0003c00090907984 */ /* 0x000fe20000000a00 */
[----:B------:R-:W-:-:S03]  /*1cc0*/  DFMA R92, R14, R54, R52 ;  /* 0x000000360e5c722b */ /* 0x000fc60000000034 */
[----:B------:R-:W1:Y:S04]  /*1cd0*/  LDS.64 R110, [R133+0xc0] ;  /* 0x0000c000856e7984 */ /* 0x000e680000000a00 */
[----:B------:R-:W1:Y:S01]  /*1ce0*/  LDS.128 R52, [UR6+0x1450] ;  /* 0x00145006ff347984 */ /* 0x000e620008000c00 */
[----:B----4-:R-:W-:Y:S02]  /*1cf0*/  DFMA R100, R108, R100, R114 ;  /* 0x000000646c64722b */ /* 0x010fe40000000072 */
[----:B------:R-:W-:Y:S01]  /*1d00*/  DFMA R148, R56, R148, R94 ;  /* 0x000000943894722b */ /* 0x000fe2000000005e */
[----:B------:R-:W-:Y:S01]  /*1d10*/  LDS.64 R114, [R129+0xc0] ;  /* 0x0000c00081727984 */ /* 0x000fe20000000a00 */
[----:B---3--:R-:W-:-:S03]  /*1d20*/  DFMA R88, R42, R88, R92 ;  /* 0x000000582a58722b */ /* 0x008fc6000000005c */
[----:B------:R-:W-:Y:S04]  /*1d30*/  LDS.64 R150, [R132+0xc0] ;  /* 0x0000c00084967984 */ /* 0x000fe80000000a00 */
[----:B------:R-:W3:Y:S01]  /*1d40*/  LDS.128 R92, [R5+0x230] ;  /* 0x00023000055c7984 */ /* 0x000ee20000000c00 */
[----:B--2---:R-:W-:-:S03]  /*1d50*/  DFMA R100, R112, R118, R100 ;  /* 0x000000767064722b */ /* 0x004fc60000000064 */
[----:B------:R-:W-:Y:S01]  /*1d60*/  LDS.64 R160, [R132+0x180] ;  /* 0x0001800084a07984 */ /* 0x000fe20000000a00 */
[----:B------:R-:W-:-:S03]  /*1d70*/  DFMA R118, R26, R90, R88 ;  /* 0x0000005a1a76722b */ /* 0x000fc60000000058 */
[----:B------:R-:W2:Y:S01]  /*1d80*/  LDS.128 R88, [UR6+0x1460] ;  /* 0x00146006ff587984 */ /* 0x000ea20008000c00 */
[----:B------:R-:W-:Y:S02]  /*1d90*/  DFMA R152, R106, R84, RZ ;  /* 0x000000546a98722b */ /* 0x000fe400000000ff */
[----:B------:R-:W-:Y:S01]  /*1da0*/  DFMA R116, R116, R58, R148 ;  /* 0x0000003a7474722b */ /* 0x000fe20000000094 */
[----:B------:R-:W-:Y:S01]  /*1db0*/  LDS.64 R158, [R132+0x1c0] ;  /* 0x0001c000849e7984 */ /* 0x000fe20000000a00 */
[----:B0-----:R-:W-:-:S04]  /*1dc0*/  DFMA R48, R28, R48, R118 ;  /* 0x000000301c30722b */ /* 0x001fc80000000076 */
[----:B------:R-:W-:Y:S02]  /*1dd0*/  DFMA R118, R22, R86, R152 ;  /* 0x000000561676722b */ /* 0x000fe40000000098 */
[----:B------:R-:W-:Y:S02]  /*1de0*/  DFMA R120, R68, R120, R116 ;  /* 0x000000784478722b */ /* 0x000fe40000000074 */
[----:B------:R-:W-:Y:S01]  /*1df0*/  LDS.64 R116, [R133+0x100] ;  /* 0x0001000085747984 */ /* 0x000fe20000000a00 */
[----:B-1----:R-:W-:Y:S02]  /*1e00*/  DFMA R148, R110, R102, R100 ;  /* 0x000000666e94722b */ /* 0x002fe40000000064 */
[----:B------:R-:W-:Y:S01]  /*1e10*/  DFMA R152, R44, R50, R48 ;  /* 0x000000322c98722b */ /* 0x000fe20000000030 */
[----:B------:R-:W0:Y:S01]  /*1e20*/  LDS.128 R100, [R134+0x20] ;  /* 0x0000200086647984 */ /* 0x000e220000000c00 */
[----:B------:R-:W-:-:S03]  /*1e30*/  DFMA R118, R16, R52, R118 ;  /* 0x000000341076722b */ /* 0x000fc60000000076 */
[----:B------:R-:W1:Y:S01]  /*1e40*/  LDS.128 R48, [UR6+0x1470] ;  /* 0x00147006ff307984 */ /* 0x000e620008000c00 */
[----:B------:R-:W-:-:S03]  /*1e50*/  DFMA R144, R144, R70, R120 ;  /* 0x000000469090722b */ /* 0x000fc60000000078 */
[----:B------:R-:W-:Y:S01]  /*1e60*/  LDS.64 R120, [R129+0x100] ;  /* 0x0001000081787984 */ /* 0x000fe20000000a00 */
[----:B------:R-:W-:Y:S02]  /*1e70*/  DFMA R118, R18, R54, R118 ;  /* 0x000000361276722b */ /* 0x000fe40000000076 */
[----:B---3--:R-:W-:Y:S01]  /*1e80*/  DFMA R152, R20, R92, R152 ;  /* 0x0000005c1498722b */ /* 0x008fe20000000098 */
[----:B------:R-:W3:Y:S01]  /*1e90*/  LDS.64 R92, [R132+0x100] ;  /* 0x00010000845c7984 */ /* 0x000ee20000000a00 */
[----:B------:R-:W-:-:S04]  /*1ea0*/  DFMA R150, R114, R150, R148 ;  /* 0x000000967296722b */ /* 0x000fc80000000094 */
[----:B--2---:R-:W-:Y:S02]  /*1eb0*/  DFMA R148, R34, R88, R118 ;  /* 0x000000582294722b */ /* 0x004fe40000000076 */
[----:B------:R-:W2:Y:S06]  /*1ec0*/  LDS.64 R118, [R133+0x140] ;  /* 0x0001400085767984 */ /* 0x000eac0000000a00 */
[----:B------:R-:W-:Y:S02]  /*1ed0*/  DFMA R148, R12, R90, R148 ;  /* 0x0000005a0c94722b */ /* 0x000fe40000000094 */
[----:B------:R-:W-:-:S02]  /*1ee0*/  DFMA R94, R104, R94, R152 ;  /* 0x0000005e685e722b */ /* 0x000fc40000000098 */
[C---:B------:R-:W-:Y:S02]  /*1ef0*/  DMUL R152, R144.reuse, R124 ;  /* 0x0000007c90987228 */ /* 0x040fe40000000000 */
[----:B------:R-:W-:Y:S01]  /*1f00*/  DMUL R154, R144, R138 ;  /* 0x0000008a909a7228 */ /* 0x000fe20000000000 */
[----:B------:R-:W-:Y:S01]  /*1f10*/  LDS.64 R138, [R132+0x140] ;  /* 0x00014000848a7984 */ /* 0x000fe20000000a00 */
[----:B0-----:R-:W-:-:S03]  /*1f20*/  DFMA R150, R116, R100, R150 ;  /* 0x000000647496722b */ /* 0x001fc60000000096 */
[----:B------:R-:W0:Y:S01]  /*1f30*/  LDS.64 R100, [R129+0x140] ;  /* 0x0001400081647984 */ /* 0x000e220000000a00 */
[----:B-1----:R-:W-:Y:S02]  /*1f40*/  DFMA R148, R46, R48, R148 ;  /* 0x000000302e94722b */ /* 0x002fe40000000094 */
[----:B------:R-:W-:Y:S02]  /*1f50*/  DFMA R126, R94, R126, R152 ;  /* 0x0000007e5e7e722b */ /* 0x000fe40000000098 */
[----:B------:R-:W-:Y:S02]  /*1f60*/  DMUL R152, R144, R136 ;  /* 0x0000008890987228 */ /* 0x000fe40000000000 */
[----:B------:R-:W-:Y:S01]  /*1f70*/  DFMA R154, R94, R124, R154 ;  /* 0x0000007c5e9a722b */ /* 0x000fe2000000009a */
[----:B------:R-:W-:Y:S01]  /*1f80*/  LEA R124, R8, UR6, 0x9 ;  /* 0x00000006087c7c11 */ /* 0x000fe2000f8e48ff */
[----:B---3--:R-:W-:Y:S02]  /*1f90*/  DFMA R92, R120, R92, R150 ;  /* 0x0000005c785c722b */ /* 0x008fe40000000096 */
[----:B------:R-:W-:-:S02]  /*1fa0*/  DFMA R150, R38, R50, R148 ;  /* 0x000000322696722b */ /* 0x000fc40000000094 */
[----:B------:R-:W-:Y:S01]  /*1fb0*/  IMAD R9, R7, 0x40, R124 ;  /* 0x0000004007097824 */ /* 0x000fe200078e027c */
[----:B------:R-:W-:Y:S01]  /*1fc0*/  DFMA R152, R94, R122, R152 ;  /* 0x0000007a5e98722b */ /* 0x000fe20000000098 */
[----:B------:R-:W-:Y:S02]  /*1fd0*/  LDS.64 R124, [R129+0x180] ;  /* 0x00018000817c7984 */ /* 0x000fe40000000a00 */
[----:B--2---:R-:W-:Y:S02]  /*1fe0*/  DFMA R144, R118, R102, R92 ;  /* 0x000000667690722b */ /* 0x004fe4000000005c */
[----:B------:R-:W-:Y:S01]  /*1ff0*/  DFMA R162, R150, R122, R126 ;  /* 0x0000007a96a2722b */ /* 0x000fe2000000007e */
[----:B------:R-:W-:Y:S04]  /*2000*/  LDS.128 R92, [R134+0x30] ;  /* 0x00003000865c7984 */ /* 0x000fe80000000c00 */
[----:B------:R-:W1:Y:S04]  /*2010*/  LDS.64 R126, [R133+0x180] ;  /* 0x00018000857e7984 */ /* 0x000e680000000a00 */
[----:B------:R-:W2:Y:S04]  /*2020*/  LDS.64 R122, [R133+0x1c0] ;  /* 0x0001c000857a7984 */ /* 0x000ea80000000a00 */
[----:B------:R-:W3:Y:S01]  /*2030*/  LDS.64 R102, [R129+0x1c0] ;  /* 0x0001c00081667984 */ /* 0x000ee20000000a00 */
[----:B------:R-:W-:Y:S01]  /*2040*/  IMAD.IADD R149, R9, 0x1, R128 ;  /* 0x0000000109957824 */ /* 0x000fe200078e0280 */
[----:B------:R-:W-:Y:S06]  /*2050*/  BAR.SYNC.DEFER_BLOCKING 0x0 ;  /* 0x0000000000007b1d */ /* 0x000fec0000010000 */
[----:B0-----:R-:W-:Y:S01]  /*2060*/  DFMA R164, R100, R138, R144 ;  /* 0x0000008a64a4722b */ /* 0x001fe20000000090 */
[----:B------:R-:W-:Y:S01]  /*2070*/  CS2R R138, SRZ ;  /* 0x00000000008a7805 */ /* 0x000fe2000001ff00 */
[----:B------:R0:W-:Y:S02]  /*2080*/  STS.64 [R149], R162 ;  /* 0x000000a295007388 */ /* 0x0001e40000000a00 */
[----:B0-----:R-:W-:Y:S01]  /*2090*/  @!P1 IMAD.WIDE R148, R135, 0x8, R24 ;  /* 0x0000000887949825 */ /* 0x001fe200078e0218 */
[----:B------:R-:W-:-:S04]  /*20a0*/  CS2R R134, SRZ ;  /* 0x0000000000867805 */ /* 0x000fc8000001ff00 */
[----:B------:R-:W4:Y:S04]  /*20b0*/  @!P1 LDG.E.64.CONSTANT R138, desc[UR12][R148.64+0x3400] ;  /* 0x0034000c948a9981 */ /* 0x000f28000c1e9b00 */
[----:B------:R-:W4:Y:S01]  /*20c0*/  @!P1 LDG.E.64.CONSTANT R134, desc[UR12][R148.64+0x1400] ;  /* 0x0014000c94869981 */ /* 0x000f22000c1e9b00 */
[----:B------:R-:W-:Y:S01]  /*20d0*/  UIADD3 UR6, UPT, UPT, UR5, 0x200, URZ ;  /* 0x0000020005067890 */ /* 0x000fe2000fffe0ff */
[----:B-1----:R-:W-:-:S03]  /*20e0*/  DFMA R92, R126, R92, R164 ;  /* 0x0000005c7e5c722b */ /* 0x002fc600000000a4 */
[----:B------:R-:W-:Y:S01]  /*20f0*/  ULEA UR6, UR4, UR6, 0x18 ;  /* 0x0000000604067291 */ /* 0x000fe2000f8ec0ff */
[----:B------:R-:W-:-:S04]  /*2100*/  CS2R R144, SRZ ;  /* 0x0000000000907805 */ /* 0x000fc8000001ff00 */
[----:B------:R-:W-:Y:S01]  /*2110*/  DFMA R160, R124, R160, R92 ;  /* 0x000000a07ca0722b */ /* 0x000fe2000000005c */
[----:B------:R-:W-:Y:S01]  /*2120*/  LEA R93, R8, UR6, 0x9 ;  /* 0x00000006085d7c11 */ /* 0x000fe2000f8e48ff */
[----:B------:R-:W4:Y:S01]  /*2130*/  @!P1 LDG.E.64.CONSTANT R144, desc[UR12][R148.64+0x400] ;  /* 0x0004000c94909981 */ /* 0x000f22000c1e9b00 */
[----:B------:R-:W-:Y:S01]  /*2140*/  DFMA R162, R150, R136, R154 ;  /* 0x0000008896a2722b */ /* 0x000fe2000000009a */
[----:B------:R-:W-:Y:S02]  /*2150*/  CS2R R132, SRZ ;  /* 0x0000000000847805 */ /* 0x000fe4000001ff00 */
[----:B------:R-:W0:Y:S01]  /*2160*/  LDCU.64 UR6, c[0x0][0x388] ;  /* 0x00007100ff0677ac */ /* 0x000e220008000a00 */
[----:B------:R-:W-:-:S04]  /*2170*/  IMAD.IADD R128, R93, 0x1, R128 ;  /* 0x000000015d807824 */ /* 0x000fc800078e0280 */
[----:B------:R-:W-:Y:S01]  /*2180*/  IMAD R129, R7, 0x40, R128 ;  /* 0x0000004007817824 */ /* 0x000fe200078e0280 */
[----:B------:R-:W-:Y:S01]  /*2190*/  CS2R R136, SRZ ;  /* 0x0000000000887805 */ /* 0x000fe2000001ff00 */
[----:B--2---:R-:W-:Y:S01]  /*21a0*/  DFMA R160, R122, R94, R160 ;  /* 0x0000005e7aa0722b */ /* 0x004fe200000000a0 */
[----:B------:R-:W2:Y:S04]  /*21b0*/  @!P1 LDG.E.64.CONSTANT R132, desc[UR12][R148.64+0x2400] ;  /* 0x0024000c94849981 */ /* 0x000ea8000c1e9b00 */
[----:B------:R-:W-:Y:S01]  /*21c0*/  STS.64 [R129], R162 ;  /* 0x000000a281007388 */ /* 0x000fe20000000a00 */
[----:B------:R-:W-:Y:S06]  /*21d0*/  BAR.SYNC.DEFER_BLOCKING 0x0 ;  /* 0x0000000000007b1d */ /* 0x000fec0000010000 */
[----:B------:R-:W2:Y:S01]  /*21e0*/  @!P1 LDG.E.64.CONSTANT R136, desc[UR12][R148.64+0x4400] ;  /* 0x0044000c94889981 */ /* 0x000ea2000c1e9b00 */
[----:B------:R-:W-:Y:S01]  /*21f0*/  DFMA R154, R130, R142, R146 ;  /* 0x0000008e829a722b */ /* 0x000fe20000000092 */
[----:B------:R-:W-:-:S06]  /*2200*/  CS2R R130, SRZ ;  /* 0x0000000000827805 */ /* 0x000fcc000001ff00 */
[----:B------:R-:W2:Y:S04]  /*2210*/  @!P1 LDG.E.64.CONSTANT R130, desc[UR12][R148.64+0x5400] ;  /* 0x0054000c94829981 */ /* 0x000ea8000c1e9b00 */
[----:B------:R-:W1:Y:S01]  /*2220*/  LDS.128 R92, [R9] ;  /* 0x00000000095c7984 */ /* 0x000e620000000c00 */
[----:B---3--:R-:W-:Y:S02]  /*2230*/  DFMA R158, R102, R158, R160 ;  /* 0x0000009e669e722b */ /* 0x008fe400000000a0 */
[-C--:B------:R-:W-:Y:S01]  /*2240*/  DFMA R160, R76, R154.reuse, RZ ;  /* 0x0000009a4ca0722b */ /* 0x080fe200000000ff */
[----:B------:R-:W3:Y:S01]  /*2250*/  LDS.64 R76, [R128] ;  /* 0x00000000804c7984 */ /* 0x000ee20000000a00 */
[----:B------:R-:W-:Y:S02]  /*2260*/  DFMA R142, R96, R154, RZ ;  /* 0x0000009a608e722b */ /* 0x000fe400000000ff */
[----:B0-----:R-:W-:-:S04]  /*2270*/  DMUL R140, R140, UR6 ;  /* 0x000000068c8c7c28 */ /* 0x001fc80008000000 */
[----:B------:R-:W-:Y:S01]  /*2280*/  DADD R96, R160, R158 ;  /* 0x00000000a0607229 */ /* 0x000fe2000000009e */
[----:B------:R-:W0:Y:S01]  /*2290*/  LDS.64 R158, [R128+0x40] ;  /* 0x00004000809e7984 */ /* 0x000e220000000a00 */
[----:B------:R-:W-:Y:S02]  /*22a0*/  DFMA R156, R150, R156, R152 ;  /* 0x0000009c969c722b */ /* 0x000fe40000000098 */
[----:B------:R-:W-:Y:S02]  /*22b0*/  DFMA R78, R154, R78, RZ ;  /* 0x0000004e9a4e722b */ /* 0x000fe400000000ff */
[----:B-1----:R-:W-:-:S08]  /*22c0*/  DMUL R92, R30, R92 ;  /* 0x0000005c1e5c7228 */ /* 0x002fd00000000000 */
[----:B------:R-:W-:Y:S01]  /*22d0*/  DFMA R140, R22, R140, R92 ;  /* 0x0000008c168c722b */ /* 0x000fe2000000005c */
[----:B------:R-:W-:-:S05]  /*22e0*/  IMAD.SHL.U32 R92, R0, 0x8, RZ ;  /* 0x00000008005c7824 */ /* 0x000fca00078e00ff */
[----:B------:R-:W-:Y:S02]  /*22f0*/  LOP3.LUT R92, R92, 0x38, RZ, 0xc0, !PT ;  /* 0x000000385c5c7812 */ /* 0x000fe400078ec0ff */
[----:B---3--:R-:W-:-:S03]  /*2300*/  DFMA R76, R32, R76, R140 ;  /* 0x0000004c204c722b */ /* 0x008fc6000000008c */
[----:B------:R-:W-:Y:S01]  /*2310*/  IMAD.IADD R93, R6, 0x1, R92 ;  /* 0x00000001065d7824 */ /* 0x000fe200078e025c */
[----:B------:R-:W-:-:S04]  /*2320*/  DFMA R150, R80, R154, RZ ;  /* 0x0000009a5096722b */ /* 0x000fc800000000ff */
[----:B------:R-:W1:Y:S01]  /*2330*/  LDS.64 R80, [R93+0x400] ;  /* 0x000400005d507984 */ /* 0x000e620000000a00 */
[----:B------:R-:W-:Y:S02]  /*2340*/  DFMA R140, R156, R86, R78 ;  /* 0x000000569c8c722b */ /* 0x000fe4000000004e */
[----:B------:R-:W-:Y:S01]  /*2350*/  DFMA R94, R10, R94, R76 ;  /* 0x0000005e0a5e722b */ /* 0x000fe2000000004c */
[----:B------:R-:W-:Y:S04]  /*2360*/  LDS.64 R160, [R93+0x440] ;  /* 0x000440005da07984 */ /* 0x000fe80000000a00 */
[----:B------:R-:W3:Y:S03]  /*2370*/  LDS.128 R76, [R5+0x400] ;  /* 0x00040000054c7984 */ /* 0x000ee60000000c00 */
[----:B0-----:R-:W-:-:S02]  /*2380*/  DFMA R158, R40, R158, R94 ;  /* 0x0000009e289e722b */ /* 0x001fc4000000005e */
[----:B------:R-:W0:Y:S01]  /*2390*/  LDS.64 R94, [R93+0x480] ;  /* 0x000480005d5e7984 */ /* 0x000e220000000a00 */
[----:B------:R-:W-:Y:S02]  /*23a0*/  DFMA R146, R154, R98, RZ ;  /* 0x000000629a92722b */ /* 0x000fe400000000ff */
[----:B------:R-:W-:Y:S02]  /*23b0*/  DFMA R98, R60, R154, RZ ;  /* 0x0000009a3c62722b */ /* 0x000fe400000000ff */
[C---:B------:R-:W-:Y:S01]  /*23c0*/  DFMA R152, R154.reuse, R62, RZ ;  /* 0x0000003e9a98722b */ /* 0x040fe200000000ff */
[----:B------:R-:W0:Y:S01]  /*23d0*/  LDS.128 R60, [R9+0x10] ;  /* 0x00001000093c7984 */ /* 0x000e220000000c00 */
[----:B------:R-:W-:Y:S01]  /*23e0*/  DFMA R154, R154, R82, RZ ;  /* 0x000000529a9a722b */ /* 0x000fe200000000ff */
[----:B------:R-:W-:Y:S02]  /*23f0*/  CS2R R86, SRZ ;  /* 0x0000000000567805 */ /* 0x000fe4000001ff00 */
[----:B------:R-:W0:Y:S04]  /*2400*/  LDS.64 R82, [R93+0x4c0] ;  /* 0x0004c0005d527984 */ /* 0x000e280000000a00 */
[----:B------:R0:W2:Y:S01]  /*2410*/  @!P1 LDG.E.64.CONSTANT R86, desc[UR12][R148.64+0x6400] ;  /* 0x0064000c94569981 */ /* 0x0000a2000c1e9b00 */
[----:B-1----:R-:W-:-:S02]  /*2420*/  DFMA R80, R64, R80, RZ ;  /* 0x000000504050722b */ /* 0x002fc400000000ff */
[----:B---3--:R-:W-:-:S06]  /*2430*/  DFMA R76, R36, R76, RZ ;  /* 0x0000004c244c722b */ /* 0x008fcc00000000ff */
[----:B------:R-:W-:Y:S02]  /*2440*/  DFMA R160, R160, R66, R80 ;  /* 0x00000042a0a0722b */ /* 0x000fe40000000050 */
[----:B------:R-:W1:Y:S01]  /*2450*/  LDS.64 R80, [R93+0x500] ;  /* 0x000500005d507984 */ /* 0x000e620000000a00 */
[----:B------:R-:W-:Y:S02]  /*2460*/  DFMA R142, R52, R156, R142 ;  /* 0x0000009c348e722b */ /* 0x000fe4000000008e */
[----:B------:R-:W-:-:S03]  /*2470*/  DFMA R162, R14, R78, R76 ;  /* 0x0000004e0ea2722b */ /* 0x000fc6000000004c */
[----:B0-----:R-:W-:Y:S01]  /*2480*/  DFMA R52, R72, R94, R160 ;  /* 0x0000005e4834722b */ /* 0x001fe200000000a0 */
[----:B------:R-:W0:Y:S04]  /*2490*/  LDS.128 R76, [R5+0x410] ;  /* 0x00041000054c7984 */ /* 0x000e280000000c00 */
[----:B------:R-:W3:Y:S01]  /*24a0*/  LDS.64 R94, [R93+0x540] ;  /* 0x000540005d5e7984 */ /* 0x000ee20000000a00 */
[----:B------:R-:W-:-:S03]  /*24b0*/  DFMA R158, R108, R60, R158 ;  /* 0x0000003c6c9e722b */ /* 0x000fc6000000009e */
[----:B------:R-:W3:Y:S04]  /*24c0*/  LDS.64 R60, [R93+0x580] ;  /* 0x000580005d3c7984 */ /* 0x000ee80000000a00 */
[----:B------:R-:W3:Y:S01]  /*24d0*/  LDS.64 R160, [R128+0x80] ;  /* 0x0000800080a07984 */ /* 0x000ee20000000a00 */
[----:B------:R-:W-:Y:S02]  /*24e0*/  DFMA R146, R156, R54, R146 ;  /* 0x000000369c92722b */ /* 0x000fe40000000092 */
[----:B------:R-:W-:Y:S01]  /*24f0*/  DFMA R82, R82, R74, R52 ;  /* 0x0000004a5252722b */ /* 0x000fe20000000034 */
[----:B------:R-:W3:Y:S01]  /*2500*/  LDS.128 R52, [R5+0x420] ;  /* 0x0004200005347984 */ /* 0x000ee20000000c00 */
[----:B------:R-:W-:-:S03]  /*2510*/  DFMA R148, R88, R156, R98 ;  /* 0x0000009c5894722b */ /* 0x000fc60000000062 */
[----:B------:R-:W3:Y:S03]  /*2520*/  LDS.64 R88, [R128+0xc0] ;  /* 0x0000c00080587984 */ /* 0x000ee60000000a00 */
[----:B-1----:R-:W-:Y:S02]  /*2530*/  DFMA R80, R56, R80, R82 ;  /* 0x000000503850722b */ /* 0x002fe40000000052 */
[----:B0-----:R-:W-:Y:S02]  /*2540*/  DFMA R76, R42, R76, R162 ;  /* 0x0000004c2a4c722b */ /* 0x001fe400000000a2 */
[----:B------:R-:W-:Y:S01]  /*2550*/  DFMA R150, R48, R156, R150 ;  /* 0x0000009c3096722b */ /* 0x000fe20000000096 */
[----:B------:R-:W-:-:S03]  /*2560*/  ULEA UR6, UR4, UR5, 0x18 ;  /* 0x0000000504067291 */ /* 0x000fc6000f8ec0ff */
[----:B---3--:R-:W-:Y:S01]  /*2570*/  DFMA R80, R94, R58, R80 ;  /* 0x0000003a5e50722b */ /* 0x008fe20000000050 */
[----:B------:R-:W-:Y:S01]  /*2580*/  LDS.64 R162, [R128+0x180] ;  /* 0x0001800080a27984 */ /* 0x000fe20000000a00 */
[----:B------:R-:W-:-:S03]  /*2590*/  DFMA R152, R156, R90, R152 ;  /* 0x0000005a9c98722b */ /* 0x000fc60000000098 */
[----:B------:R-:W-:Y:S03]  /*25a0*/  LDS.64 R94, [R93+0x5c0] ;  /* 0x0005c0005d5e7984 */ /* 0x000fe60000000a00 */
[----:B------:R-:W-:Y:S01]  /*25b0*/  DFMA R48, R68, R60, R80 ;  /* 0x0000003c4430722b */ /* 0x000fe20000000050 */
[----:B------:R-:W-:Y:S01]  /*25c0*/  LDS.64 R90, [R128+0x100] ;  /* 0x00010000805a7984 */ /* 0x000fe20000000a00 */
[----:B------:R-:W-:Y:S02]  /*25d0*/  DFMA R60, R26, R78, R76 ;  /* 0x0000004e1a3c722b */ /* 0x000fe4000000004c */
[----:B------:R-:W-:Y:S01]  /*25e0*/  DFMA R98, R112, R160, R158 ;  /* 0x000000a07062722b */ /* 0x000fe2000000009e */
[----:B------:R-:W0:Y:S04]  /*25f0*/  LDS.128 R80, [R9+0x20] ;  /* 0x0000200009507984 */ /* 0x000e280000000c00 */
[----:B------:R-:W1:Y:S01]  /*2600*/  LDS.128 R76, [R5+0x430] ;  /* 0x00043000054c7984 */ /* 0x000e620000000c00 */
[----:B------:R-:W-:-:S02]  /*2610*/  DFMA R52, R28, R52, R60 ;  /* 0x000000341c34722b */ /* 0x000fc4000000003c */
[----:B------:R-:W-:Y:S01]  /*2620*/  DFMA R98, R110, R62, R98 ;  /* 0x0000003e6e62722b */ /* 0x000fe20000000062 */
[----:B------:R-:W-:Y:S04]  /*2630*/  LDS.64 R160, [R128+0x140] ;  /* 0x0001400080a07984 */ /* 0x000fe80000000a00 */
[----:B------:R-:W3:Y:S01]  /*2640*/  LDS.128 R60, [UR6+0x1480] ;  /* 0x00148006ff3c7984 */ /* 0x000ee20008000c00 */
[----:B------:R-:W-:-:S03]  /*2650*/  DFMA R158, R44, R54, R52 ;  /* 0x000000362c9e722b */ /* 0x000fc60000000034 */
[----:B------:R-:W4:Y:S01]  /*2660*/  LDS.128 R52, [UR6+0x1490] ;  /* 0x00149006ff347984 */ /* 0x000f220008000c00 */
[----:B------:R-:W-:Y:S02]  /*2670*/  DFMA R88, R114, R88, R98 ;  /* 0x000000587258722b */ /* 0x000fe40000000062 */
[----:B------:R-:W-:Y:S02]  /*2680*/  DFMA R154, R156, R50, R154 ;  /* 0x000000329c9a722b */ /* 0x000fe4000000009a */
[----:B------:R-:W-:-:S04]  /*2690*/  DFMA R84, R84, R156, R96 ;  /* 0x0000009c5454722b */ /* 0x000fc80000000060 */
[----:B0-----:R-:W-:Y:S02]  /*26a0*/  DFMA R88, R116, R80, R88 ;  /* 0x000000507458722b */ /* 0x001fe40000000058 */
[----:B-1----:R-:W-:Y:S02]  /*26b0*/  DFMA R76, R20, R76, R158 ;  /* 0x0000004c144c722b */ /* 0x002fe4000000009e */
[----:B------:R-:W-:-:S04]  /*26c0*/  DFMA R80, R94, R70, R48 ;  /* 0x000000465e50722b */ /* 0x000fc80000000030 */
[----:B------:R-:W-:Y:S01]  /*26d0*/  DFMA R88, R120, R90, R88 ;  /* 0x0000005a7858722b */ /* 0x000fe20000000058 */
[----:B------:R-:W0:Y:S01]  /*26e0*/  LDS.128 R48, [UR6+0x14a0] ;  /* 0x0014a006ff307984 */ /* 0x000e220008000c00 */
[----:B------:R-:W-:Y:S02]  /*26f0*/  DFMA R94, R104, R78, R76 ;  /* 0x0000004e685e722b */ /* 0x000fe4000000004c */
[----:B---3--:R-:W-:Y:S01]  /*2700*/  DFMA R76, R106, R60, RZ ;  /* 0x0000003c6a4c722b */ /* 0x008fe200000000ff */
[----:B------:R-:W-:-:S03]  /*2710*/  @!P1 IMAD R159, R3, 0xe00, R0 ;  /* 0x00000e00039f9824 */ /* 0x000fc600078e0200 */
[----:B------:R-:W-:Y:S02]  /*2720*/  DFMA R88, R118, R82, R88 ;  /* 0x000000527658722b */ /* 0x000fe40000000058 */
[----:B----4-:R-:W-:Y:S02]  /*2730*/  DMUL R96, R80, R138 ;  /* 0x0000008a50607228 */ /* 0x010fe40000000000 */
[----:B------:R-:W-:Y:S01]  /*2740*/  DFMA R82, R22, R62, R76 ;  /* 0x0000003e1652722b */ /* 0x000fe2000000004c */
[----:B------:R-:W-:Y:S01]  /*2750*/  CS2R R138, SRZ ;  /* 0x00000000008a7805 */ /* 0x000fe2000001ff00 */
[----:B------:R-:W-:Y:S01]  /*2760*/  @!P1 IMAD.WIDE R158, R159, 0x8, R24 ;  /* 0x000000089f9e9825 */ /* 0x000fe200078e0218 */
[----:B------:R-:W-:Y:S01]  /*2770*/  DMUL R90, R80, R134 ;  /* 0x00000086505a7228 */ /* 0x000fe20000000000 */
[----:B------:R-:W1:Y:S04]  /*2780*/  LDS.128 R76, [UR6+0x14b0] ;  /* 0x0014b006ff4c7984 */ /* 0x000e680008000c00 */
[----:B------:R-:W-:Y:S01]  /*2790*/  DFMA R98, R16, R52, R82 ;  /* 0x000000341062722b */ /* 0x000fe20000000052 */
[----:B------:R-:W3:Y:S01]  /*27a0*/  @!P1 LDG.E.64.CONSTANT R138, desc[UR12][R158.64+0x1600] ;  /* 0x0016000c9e8a9981 */ /* 0x000ee2000c1e9b00 */
[----:B------:R-:W-:Y:S01]  /*27b0*/  DFMA R82, R94, R134, R96 ;  /* 0x000000865e52722b */ /* 0x000fe20000000060 */
[----:B------:R-:W-:-:S06]  /*27c0*/  CS2R R134, SRZ ;  /* 0x0000000000867805 */ /* 0x000fcc000001ff00 */
[----:B------:R-:W4:Y:S01]  /*27d0*/  @!P1 LDG.E.64.CONSTANT R134, desc[UR12][R158.64+0x600] ;  /* 0x0006000c9e869981 */ /* 0x000f22000c1e9b00 */
[----:B------:R-:W-:Y:S02]  /*27e0*/  DFMA R98, R18, R54, R98 ;  /* 0x000000361262722b */ /* 0x000fe40000000062 */
[----:B------:R-:W-:Y:S01]  /*27f0*/  DFMA R90, R94, R144, R90 ;  /* 0x000000905e5a722b */ /* 0x000fe2000000005a */
[----:B------:R-:W-:-:S05]  /*2800*/  CS2R R144, SRZ ;  /* 0x0000000000907805 */ /* 0x000fca000001ff00 */
[----:B0-----:R-:W-:Y:S01]  /*2810*/  DFMA R98, R34, R48, R98 ;  /* 0x000000302262722b */ /* 0x001fe20000000062 */
[----:B------:R-:W-:Y:S01]  /*2820*/  CS2R R96, SRZ ;  /* 0x0000000000607805 */ /* 0x000fe2000001ff00 */
[----:B------:R-:W4:Y:S05]  /*2830*/  @!P1 LDG.E.64.CONSTANT R144, desc[UR12][R158.64+0x3600] ;  /* 0x0036000c9e909981 */ /* 0x000f2a000c1e9b00 */
[----:B------:R-:W4:Y:S01]  /*2840*/  @!P1 LDG.E.64.CONSTANT R96, desc[UR12][R158.64+0x4600] ;  /* 0x0046000c9e609981 */ /* 0x000f22000c1e9b00 */
[----:B------:R-:W-:Y:S01]  /*2850*/  DFMA R156, R12, R50, R98 ;  /* 0x000000320c9c722b */ /* 0x000fe20000000062 */
[----:B------:R-:W-:-:S06]  /*2860*/  CS2R R98, SRZ ;  /* 0x0000000000627805 */ /* 0x000fcc000001ff00 */
[----:B------:R-:W4:Y:S01]  /*2870*/  @!P1 LDG.E.64.CONSTANT R98, desc[UR12][R158.64+0x2600] ;  /* 0x0026000c9e629981 */ /* 0x000f22000c1e9b00 */
[----:B-1----:R-:W-:Y:S02]  /*2880*/  DFMA R156, R46, R76, R156 ;  /* 0x0000004c2e9c722b */ /* 0x002fe4000000009c */
[----:B--2---:R-:W-:-:S06]  /*2890*/  DMUL R80, R80, R136 ;  /* 0x0000008850507228 */ /* 0x004fcc0000000000 */
[----:B------:R-:W-:Y:S02]  /*28a0*/  DFMA R156, R38, R78, R156 ;  /* 0x0000004e269c722b */ /* 0x000fe4000000009c */
[----:B------:R-:W-:-:S06]  /*28b0*/  DFMA R94, R94, R132, R80 ;  /* 0x000000845e5e722b */ /* 0x000fcc0000000050 */
[C---:B------:R-:W-:Y:S02]  /*28c0*/  DFMA R136, R156.reuse, R136, R82 ;  /* 0x000000889c88722b */ /* 0x040fe40000000052 */
[C---:B------:R-:W-:Y:S01]  /*28d0*/  DFMA R132, R156.reuse, R132, R90 ;  /* 0x000000849c84722b */ /* 0x040fe2000000005a */
[----:B------:R0:W1:Y:S01]  /*28e0*/  LDS.128 R80, [R9+0x30] ;  /* 0x0000300009507984 */ /* 0x0000620000000c00 */
[----:B------:R-:W-:-:S03]  /*28f0*/  DFMA R156, R156, R130, R94 ;  /* 0x000000829c9c722b */ /* 0x000fc6000000005e */
[----:B------:R-:W2:Y:S01]  /*2900*/  LDS.64 R130, [R128+0x1c0] ;  /* 0x0001c00080827984 */ /* 0x000ea20000000a00 */
[----:B------:R-:W-:Y:S01]  /*2910*/  DFMA R160, R100, R160, R88 ;  /* 0x000000a064a0722b */ /* 0x000fe20000000058 */
[----:B------:R-:W-:Y:S01]  /*2920*/  LEA R88, R8, UR6, 0x9 ;  /* 0x0000000608587c11 */ /* 0x000fe2000f8e48ff */
[----:B------:R-:W-:-:S04]  /*2930*/  UIADD3 UR6, UPT, UPT, UR5, 0x200, URZ ;  /* 0x0000020005067890 */ /* 0x000fc8000fffe0ff */
[----:B------:R-:W-:Y:S01]  /*2940*/  ULEA UR6, UR4, UR6, 0x18 ;  /* 0x0000000604067291 */ /* 0x000fe2000f8ec0ff */
[----:B------:R-:W-:-:S05]  /*2950*/  IMAD R89, R7, 0x40, R88 ;  /* 0x0000004007597824 */ /* 0x000fca00078e0258 */
[----:B0-----:R-:W-:Y:S01]  /*2960*/  LEA R9, R8, UR6, 0x9 ;  /* 0x0000000608097c11 */ /* 0x001fe2000f8e48ff */
[--C-:B------:R-:W-:Y:S01]  /*2970*/  IMAD.IADD R93, R89, 0x1, R92.reuse ;  /* 0x00000001595d7824 */ /* 0x100fe200078e025c */
[----:B------:R-:W-:Y:S03]  /*2980*/  BAR.SYNC.DEFER_BLOCKING 0x0 ;  /* 0x0000000000007b1d */ /* 0x000fe60000010000 */
[----:B------:R-:W-:Y:S01]  /*2990*/  IMAD.IADD R88, R9, 0x1, R92 ;  /* 0x0000000109587824 */ /* 0x000fe200078e025c */
[----:B------:R-:W-:Y:S02]  /*29a0*/  CS2R R94, SRZ ;  /* 0x00000000005e7805 */ /* 0x000fe4000001ff00 */
[----:B------:R-:W-:Y:S01]  /*29b0*/  CS2R R90, SRZ ;  /* 0x00000000005a7805 */ /* 0x000fe2000001ff00 */
[----:B------:R-:W0:Y:S01]  /*29c0*/  LDCU.64 UR6, c[0x0][0x388] ;  /* 0x00007100ff0677ac */ /* 0x000e220008000a00 */
[----:B------:R0:W-:Y:S01]  /*29d0*/  STS.64 [R93], R132 ;  /* 0x000000845d007388 */ /* 0x0001e20000000a00 */
[----:B-1----:R-:W-:Y:S01]  /*29e0*/  DFMA R80, R126, R80, R160 ;  /* 0x000000507e50722b */ /* 0x002fe200000000a0 */
[----:B------:R-:W-:-:S02]  /*29f0*/  IMAD.SHL.U32 R92, R0, 0x8, RZ ;  /* 0x00000008005c7824 */ /* 0x000fc400078e00ff */
[----:B------:R-:W4:Y:S04]  /*2a00*/  @!P1 LDG.E.64.CONSTANT R94, desc[UR12][R158.64+0x5600] ;  /* 0x0056000c9e5e9981 */ /* 0x000f28000c1e9b00 */
[----:B------:R1:W4:Y:S01]  /*2a10*/  @!P1 LDG.E.64.CONSTANT R90, desc[UR12][R158.64+0x6600] ;  /* 0x0066000c9e5a9981 */ /* 0x000322000c1e9b00 */
[----:B0-----:R-:W-:-:S05]  /*2a20*/  IMAD R93, R7, 0x40, R88 ;  /* 0x00000040075d7824 */ /* 0x001fca00078e0258 */
[----:B------:R0:W-:Y:S01]  /*2a30*/  STS.64 [R93], R136 ;  /* 0x000000885d007388 */ /* 0x0001e20000000a00 */
[----:B------:R-:W-:Y:S06]  /*2a40*/  BAR.SYNC.DEFER_BLOCKING 0x0 ;  /* 0x0000000000007b1d */ /* 0x000fec0000010000 */
[----:B------:R-:W-:Y:S01]  /*2a50*/  DFMA R162, R124, R162, R80 ;  /* 0x000000a27ca2722b */ /* 0x000fe20000000050 */
[----:B------:R-:W-:-:S07]  /*2a60*/  LOP3.LUT R92, R92, 0x38, RZ, 0xc0, !PT ;  /* 0x000000385c5c7812 */ /* 0x000fce00078ec0ff */
[----:B------:R-:W-:Y:S01]  /*2a70*/  DFMA R162, R122, R82, R162 ;  /* 0x000000527aa2722b */ /* 0x000fe200000000a2 */
[----:B------:R-:W-:Y:S01]  /*2a80*/  IMAD.IADD R9, R6, 0x1, R92 ;  /* 0x0000000106097824 */ /* 0x000fe200078e025c */
[----:B------:R-:W0:Y:S06]  /*2a90*/  LDS.128 R80, [R89] ;  /* 0x0000000059507984 */ /* 0x000e2c0000000c00 */
[----:B--2---:R-:W-:Y:S01]  /*2aa0*/  DFMA R162, R102, R130, R162 ;  /* 0x0000008266a2722b */ /* 0x004fe200000000a2 */
[----:B-1----:R-:W1:Y:S04]  /*2ab0*/  LDS.64 R158, [R9+0x600] ;  /* 0x00060000099e7984 */ /* 0x002e680000000a00 */
[----:B------:R-:W2:Y:S03]  /*2ac0*/  LDS.64 R160, [R88] ;  /* 0x0000000058a07984 */ /* 0x000ea60000000a00 */
[----:B------:R-:W-:-:S02]  /*2ad0*/  DADD R162, R140, R162 ;  /* 0x000000008ca27229 */ /* 0x000fc400000000a2 */
[-C--:B------:R-:W-:Y:S01]  /*2ae0*/  DFMA R140, R60, R156.reuse, R84 ;  /* 0x0000009c3c8c722b */ /* 0x080fe20000000054 */
[----:B------:R-:W2:Y:S01]  /*2af0*/  LDS.64 R60, [R9+0x640] ;  /* 0x00064000093c7984 */ /* 0x000ea20000000a00 */
[----:B------:R-:W-:Y:S02]  /*2b00*/  DMUL R86, R86, UR6 ;  /* 0x0000000656567c28 */ /* 0x000fe40008000000 */
[----:B------:R-:W-:Y:S01]  /*2b10*/  DFMA R132, R52, R156, R142 ;  /* 0x0000009c3484722b */ /* 0x000fe2000000008e */
[----:B------:R-:W-:Y:S01]  /*2b20*/  LDS.64 R84, [R9+0x6c0] ;  /* 0x0006c00009547984 */ /* 0x000fe20000000a00 */
[----:B------:R-:W-:Y:S02]  /*2b30*/  DFMA R146, R156, R54, R146 ;  /* 0x000000369c92722b */ /* 0x000fe40000000092 */
[----:B0-----:R-:W-:Y:S01]  /*2b40*/  DFMA R136, R48, R156, R148 ;  /* 0x0000009c3088722b */ /* 0x001fe20000000094 */
[----:B------:R-:W0:Y:S01]  /*2b50*/  LDS.64 R52, [R9+0x680] ;  /* 0x0006800009347984 */ /* 0x000e220000000a00 */
[----:B------:R-:W-:-:S03]  /*2b60*/  DFMA R148, R156, R50, R152 ;  /* 0x000000329c94722b */ /* 0x000fc60000000098 */
[----:B------:R-:W-:Y:S04]  /*2b70*/  LDS.64 R54, [R88+0x40] ;  /* 0x0000400058367984 */ /* 0x000fe80000000a00 */
[----:B------:R-:W0:Y:S01]  /*2b80*/  LDS.128 R48, [R5+0x600] ;  /* 0x0006000005307984 */ /* 0x000e220000000c00 */
[----:B------:R-:W-:-:S03]  /*2b90*/  DMUL R80, R30, R80 ;  /* 0x000000501e507228 */ /* 0x000fc60000000000 */
[----:B------:R-:W-:Y:S01]  /*2ba0*/  LDS.64 R152, [R88+0xc0] ;  /* 0x0000c00058987984 */ /* 0x000fe20000000a00 */
[----:B------:R-:W-:Y:S02]  /*2bb0*/  DFMA R128, R76, R156, R150 ;  /* 0x0000009c4c80722b */ /* 0x000fe40000000096 */
[----:B------:R-:W-:Y:S01]  /*2bc0*/  DFMA R130, R156, R78, R154 ;  /* 0x0000004e9c82722b */ /* 0x000fe2000000009a */
[----:B------:R-:W-:Y:S01]  /*2bd0*/  LDS.64 R150, [R9+0x780] ;  /* 0x0007800009967984 */ /* 0x000fe20000000a00 */
[----:B------:R-:W-:-:S03]  /*2be0*/  DFMA R80, R16, R86, R80 ;  /* 0x000000561050722b */ /* 0x000fc60000000050 */
[----:B------:R-:W0:Y:S01]  /*2bf0*/  LDS.128 R76, [R89+0x10] ;  /* 0x00001000594c7984 */ /* 0x000e220000000c00 */
[----:B-1----:R-:W-:Y:S02]  /*2c00*/  DFMA R158, R64, R158, RZ ;  /* 0x0000009e409e722b */ /* 0x002fe400000000ff */
[----:B------:R-:W-:Y:S01]  /*2c10*/  DFMA R142, R156, R62, R162 ;  /* 0x0000003e9c8e722b */ /* 0x000fe200000000a2 */
[----:B------:R-:W1:Y:S01]  /*2c20*/  LDS.64 R86, [R9+0x700] ;  /* 0x0007000009567984 */ /* 0x000e620000000a00 */
[----:B--2---:R-:W-:-:S03]  /*2c30*/  DFMA R62, R32, R160, R80 ;  /* 0x000000a0203e722b */ /* 0x004fc60000000050 */
[----:B------:R-:W-:Y:S01]  /*2c40*/  LDS.64 R156, [R9+0x740] ;  /* 0x00074000099c7984 */ /* 0x000fe20000000a00 */
[----:B------:R-:W-:-:S03]  /*2c50*/  DFMA R60, R60, R66, R158 ;  /* 0x000000423c3c722b */ /* 0x000fc6000000009e */
[----:B------:R-:W2:Y:S01]  /*2c60*/  LDS.64 R158, [R88+0x80] ;  /* 0x00008000589e7984 */ /* 0x000ea20000000a00 */
[----:B------:R-:W-:Y:S01]  /*2c70*/  DFMA R62, R10, R82, R62 ;  /* 0x000000520a3e722b */ /* 0x000fe2000000003e */
[----:B------:R-:W-:Y:S02]  /*2c80*/  ULEA UR6, UR4, UR5, 0x18 ;  /* 0x0000000504067291 */ /* 0x000fe4000f8ec0ff */
[----:B------:R-:W2:Y:S01]  /*2c90*/  LDS.128 R80, [R5+0x610] ;  /* 0x0006100005507984 */ /* 0x000ea20000000c00 */
[----:B0-----:R-:W-:Y:S02]  /*2ca0*/  DFMA R52, R72, R52, R60 ;  /* 0x000000344834722b */ /* 0x001fe4000000003c */
[----:B------:R-:W-:Y:S01]  /*2cb0*/  DFMA R48, R36, R48, RZ ;  /* 0x000000302430722b */ /* 0x000fe200000000ff */
[----:B------:R-:W-:Y:S01]  /*2cc0*/  LDS.64 R154, [R9+0x7c0] ;  /* 0x0007c000099a7984 */ /* 0x000fe20000000a00 */
[----:B------:R-:W-:-:S03]  /*2cd0*/  DFMA R54, R40, R54, R62 ;  /* 0x000000362836722b */ /* 0x000fc6000000003e */
[----:B------:R-:W0:Y:S01]  /*2ce0*/  LDS.128 R60, [R5+0x620] ;  /* 0x00062000053c7984 */ /* 0x000e220000000c00 */
[----:B------:R-:W-:Y:S02]  /*2cf0*/  DFMA R84, R84, R74, R52 ;  /* 0x0000004a5454722b */ /* 0x000fe40000000034 */
[----:B------:R-:W-:Y:S02]  /*2d00*/  DFMA R48, R14, R50, R48 ;  /* 0x000000320e30722b */ /* 0x000fe40000000030 */
[----:B------:R-:W-:-:S04]  /*2d10*/  DFMA R54, R108, R76, R54 ;  /* 0x0000004c6c36722b */ /* 0x000fc80000000036 */
[----:B-1----:R-:W-:Y:S02]  /*2d20*/  DFMA R76, R56, R86, R84 ;  /* 0x00000056384c722b */ /* 0x002fe40000000054 */
[----:B------:R-:W-:Y:S02]  /*2d30*/  LDS.128 R84, [UR6+0x14d0] ;  /* 0x0014d006ff547984 */ /* 0x000fe40008000c00 */
[----:B--2---:R-:W-:Y:S02]  /*2d40*/  DFMA R158, R112, R158, R54 ;  /* 0x0000009e709e722b */ /* 0x004fe40000000036 */
[----:B------:R-:W1:Y:S01]  /*2d50*/  LDS.128 R52, [R89+0x20] ;  /* 0x0000200059347984 */ /* 0x000e620000000c00 */
[----:B------:R-:W-:-:S03]  /*2d60*/  DFMA R80, R42, R80, R48 ;  /* 0x000000502a50722b */ /* 0x000fc60000000030 */
[----:B------:R-:W2:Y:S01]  /*2d70*/  LDS.128 R48, [UR6+0x14c0] ;  /* 0x0014c006ff307984 */ /* 0x000ea20008000c00 */
[----:B------:R-:W-:Y:S02]  /*2d80*/  DFMA R76, R156, R58, R76 ;  /* 0x0000003a9c4c722b */ /* 0x000fe4000000004c */
[----:B------:R-:W-:Y:S02]  /*2d90*/  DFMA R156, R110, R78, R158 ;  /* 0x0000004e6e9c722b */ /* 0x000fe4000000009e */
[----:B------:R-:W-:Y:S02]  /*2da0*/  DFMA R82, R26, R82, R80 ;  /* 0x000000521a52722b */ /* 0x000fe40000000050 */
[----:B------:R-:W2:Y:S02]  /*2db0*/  LDS.64 R80, [R88+0x100] ;  /* 0x0001000058507984 */ /* 0x000ea40000000a00 */
[----:B------:R-:W-:Y:S02]  /*2dc0*/  DFMA R150, R68, R150, R76 ;  /* 0x000000964496722b */ /* 0x000fe4000000004c */
[----:B------:R-:W2:Y:S02]  /*2dd0*/  LDS.128 R76, [R5+0x630] ;  /* 0x00063000054c7984 */ /* 0x000ea40000000c00 */
[----:B0-----:R-:W-:-:S02]  /*2de0*/  DFMA R60, R28, R60, R82 ;  /* 0x0000003c1c3c722b */ /* 0x001fc40000000052 */
[----:B------:R-:W-:-:S06]  /*2df0*/  DFMA R152, R114, R152, R156 ;  /* 0x000000987298722b */ /* 0x000fcc000000009c */
[----:B------:R-:W-:Y:S02]  /*2e00*/  DFMA R82, R44, R62, R60 ;  /* 0x0000003e2c52722b */ /* 0x000fe4000000003c */
[----:B------:R-:W0:Y:S01]  /*2e10*/  LDS.128 R60, [UR6+0x14e0] ;  /* 0x0014e006ff3c7984 */ /* 0x000e220008000c00 */
[----:B-1----:R-:W-:Y:S02]  /*2e20*/  DFMA R152, R116, R52, R152 ;  /* 0x000000347498722b */ /* 0x002fe40000000098 */
[----:B--2---:R-:W-:-:S08]  /*2e30*/  DFMA R52, R106, R48, RZ ;  /* 0x000000306a34722b */ /* 0x004fd000000000ff */
[----:B------:R-:W-:Y:S02]  /*2e40*/  DFMA R52, R22, R50, R52 ;  /* 0x000000321634722b */ /* 0x000fe40000000034 */
[----:B------:R-:W-:Y:S02]  /*2e50*/  DFMA R152, R120, R80, R152 ;  /* 0x000000507898722b */ /* 0x000fe40000000098 */
[----:B------:R-:W-:Y:S01]  /*2e60*/  DFMA R156, R20, R76, R82 ;  /* 0x0000004c149c722b */ /* 0x000fe20000000052 */
[----:B------:R-:W1:Y:S03]  /*2e70*/  LDS.128 R80, [UR6+0x14f0] ;  /* 0x0014f006ff507984 */ /* 0x000e660008000c00 */
[----:B------:R-:W-:Y:S02]  /*2e80*/  DFMA R52, R16, R84, R52 ;  /* 0x000000541034722b */ /* 0x000fe40000000034 */
[----:B------:R-:W-:-:S02]  /*2e90*/  DFMA R150, R154, R70, R150 ;  /* 0x000000469a96722b */ /* 0x000fc40000000096 */
[----:B------:R-:W-:Y:S01]  /*2ea0*/  DFMA R156, R104, R78, R156 ;  /* 0x0000004e689c722b */ /* 0x000fe2000000009c */
[----:B------:R-:W2:Y:S03]  /*2eb0*/  LDS.64 R78, [R88+0x140] ;  /* 0x00014000584e7984 */ /* 0x000ea60000000a00 */
[----:B------:R-:W-:Y:S02]  /*2ec0*/  DFMA R52, R18, R86, R52 ;  /* 0x000000561234722b */ /* 0x000fe40000000034 */
[----:B---3--:R-:W-:Y:S01]  /*2ed0*/  DMUL R160, R150, R138 ;  /* 0x0000008a96a07228 */ /* 0x008fe20000000000 */
[----:B------:R-:W-:-:S05]  /*2ee0*/  @!P1 IMAD R155, R3, 0xe00, R0 ;  /* 0x00000e00039b9824 */ /* 0x000fca00078e0200 */
[----:B0-----:R-:W-:Y:S02]  /*2ef0*/  DFMA R52, R34, R60, R52 ;  /* 0x0000003c2234722b */ /* 0x001fe40000000034 */
[----:B----4-:R-:W-:Y:S01]  /*2f00*/  DFMA R160, R156, R134, R160 ;  /* 0x000000869ca0722b */ /* 0x010fe200000000a0 */
[----:B------:R-:W-:Y:S01]  /*2f10*/  @!P1 IMAD.WIDE R154, R155, 0x8, R24 ;  /* 0x000000089b9a9825 */ /* 0x000fe200078e0218 */
[----:B------:R-:W-:Y:S01]  /*2f20*/  CS2R R134, SRZ ;  /* 0x0000000000867805 */ /* 0x000fe2000001ff00 */
[----:B------:R-:W-:-:S03]  /*2f30*/  DFMA R76, R118, R54, R152 ;  /* 0x00000036764c722b */ /* 0x000fc60000000098 */
[----:B------:R-:W-:Y:S02]  /*2f40*/  DFMA R162, R12, R62, R52 ;  /* 0x0000003e0ca2722b */ /* 0x000fe40000000034 */
[----:B------:R-:W3:Y:S01]  /*2f50*/  @!P1 LDG.E.64.CONSTANT R134, desc[UR12][R154.64+0x1800] ;  /* 0x0018000c9a869981 */ /* 0x000ee2000c1e9b00 */
[----:B------:R-:W-:-:S03]  /*2f60*/  CS2R R152, SRZ ;  /* 0x0000000000987805 */ /* 0x000fc6000001ff00 */
[----:B------:R-:W0:Y:S04]  /*2f70*/  LDS.128 R52, [R89+0x30] ;  /* 0x0000300059347984 */ /* 0x000e280000000c00 */
[----:B------:R-:W4:Y:S01]  /*2f80*/  @!P1 LDG.E.64.CONSTANT R152, desc[UR12][R154.64+0x800] ;  /* 0x0008000c9a989981 */ /* 0x000f22000c1e9b00 */
[----:B-1----:R-:W-:Y:S02]  /*2f90*/  DFMA R162, R46, R80, R162 ;  /* 0x000000502ea2722b */ /* 0x002fe400000000a2 */
[----:B------:R-:W-:-:S06]  /*2fa0*/  DMUL R158, R150, R144 ;  /* 0x00000090969e7228 */ /* 0x000fcc0000000000 */
[----:B------:R-:W-:Y:S02]  /*2fb0*/  DFMA R144, R38, R82, R162 ;  /* 0x000000522690722b */ /* 0x000fe400000000a2 */
[----:B--2---:R-:W-:Y:S01]  /*2fc0*/  DFMA R78, R100, R78, R76 ;  /* 0x0000004e644e722b */ /* 0x004fe2000000004c */
[----:B------:R-:W-:Y:S01]  /*2fd0*/  LEA R76, R8, UR6, 0x9 ;  /* 0x00000006084c7c11 */ /* 0x000fe2000f8e48ff */
[----:B------:R-:W-:-:S04]  /*2fe0*/  DMUL R150, R150, R96 ;  /* 0x0000006096967228 */ /* 0x000fc80000000000 */
[----:B------:R-:W-:Y:S01]  /*2ff0*/  DFMA R162, R144, R98, R160 ;  /* 0x0000006290a2722b */ /* 0x000fe200000000a0 */
[----:B------:R-:W-:Y:S01]  /*3000*/  IMAD R9, R7, 0x40, R76 ;  /* 0x0000004007097824 */ /* 0x000fe200078e024c */
[----:B------:R-:W-:Y:S01]  /*3010*/  LDS.64 R160, [R88+0x1c0] ;  /* 0x0001c00058a07984 */ /* 0x000fe20000000a00 */
[----:B------:R-:W-:-:S03]  /*3020*/  UIADD3 UR6, UPT, UPT, UR5, 0x200, URZ ;  /* 0x0000020005067890 */ /* 0x000fc6000fffe0ff */
[----:B------:R-:W1:Y:S01]  /*3030*/  LDS.64 R76, [R88+0x180] ;  /* 0x00018000584c7984 */ /* 0x000e620000000a00 */
[C---:B------:R-:W-:Y:S02]  /*3040*/  DFMA R158, R156.reuse, R138, R158 ;  /* 0x0000008a9c9e722b */ /* 0x040fe4000000009e */
[----:B------:R-:W-:Y:S01]  /*3050*/  DFMA R156, R156, R98, R150 ;  /* 0x000000629c9c722b */ /* 0x000fe20000000096 */
[----:B------:R-:W-:Y:S02]  /*3060*/  CS2R R138, SRZ ;  /* 0x00000000008a7805 */ /* 0x000fe4000001ff00 */
[----:B------:R-:W-:Y:S01]  /*3070*/  CS2R R98, SRZ ;  /* 0x0000000000627805 */ /* 0x000fe2000001ff00 */
[----:B------:R-:W-:Y:S01]  /*3080*/  ULEA UR6, UR4, UR6, 0x18 ;  /* 0x0000000604067291 */ /* 0x000fe2000f8ec0ff */
[----:B------:R-:W-:Y:S02]  /*3090*/  CS2R R150, SRZ ;  /* 0x0000000000967805 */ /* 0x000fe4000001ff00 */
[----:B------:R-:W2:Y:S01]  /*30a0*/  @!P1 LDG.E.64.CONSTANT R138, desc[UR12][R154.64+0x3800] ;  /* 0x0038000c9a8a9981 */ /* 0x000ea2000c1e9b00 */
[----:B0-----:R-:W-:-:S02]  /*30b0*/  DFMA R52, R126, R52, R78 ;  /* 0x000000347e34722b */ /* 0x001fc4000000004e */
[----:B------:R-:W-:Y:S01]  /*30c0*/  LEA R79, R8, UR6, 0x9 ;  /* 0x00000006084f7c11 */ /* 0x000fe2000f8e48ff */
[----:B------:R-:W2:Y:S01]  /*30d0*/  @!P1 LDG.E.64.CONSTANT R98, desc[UR12][R154.64+0x4800] ;  /* 0x0048000c9a629981 */ /* 0x000ea2000c1e9b00 */
[--C-:B------:R-:W-:Y:S01]  /*30e0*/  IMAD.IADD R89, R9, 0x1, R92.reuse ;  /* 0x0000000109597824 */ /* 0x100fe200078e025c */
[----:B------:R-:W-:Y:S02]  /*30f0*/  BAR.SYNC.DEFER_BLOCKING 0x0 ;  /* 0x0000000000007b1d */ /* 0x000fe40000010000 */
[----:B------:R-:W-:-:S04]  /*3100*/  IMAD.IADD R92, R79, 0x1, R92 ;  /* 0x000000014f5c7824 */ /* 0x000fc800078e025c */
[----:B------:R-:W-:Y:S01]  /*3110*/  DFMA R158, R144, R96, R158 ;  /* 0x00000060909e722b */ /* 0x000fe2000000009e */
[----:B------:R-:W2:Y:S01]  /*3120*/  @!P1 LDG.E.64.CONSTANT R150, desc[UR12][R154.64+0x2800] ;  /* 0x0028000c9a969981 */ /* 0x000ea2000c1e9b00 */
[----:B------:R-:W-:Y:S01]  /*3130*/  IMAD R93, R7, 0x40, R92 ;  /* 0x00000040075d7824 */ /* 0x000fe200078e025c */
[----:B------:R-:W0:Y:S02]  /*3140*/  LDCU.64 UR6, c[0x0][0x388] ;  /* 0x00007100ff0677ac */ /* 0x000e240008000a00 */
[----:B------:R-:W-:Y:S04]  /*3150*/  STS.64 [R89], R162 ;  /* 0x000000a259007388 */ /* 0x000fe80000000a00 */
[----:B------:R0:W-:Y:S01]  /*3160*/  STS.64 [R93], R158 ;  /* 0x0000009e5d007388 */ /* 0x0001e20000000a00 */
[----:B------:R-:W-:Y:S06]  /*3170*/  BAR.SYNC.DEFER_BLOCKING 0x0 ;  /* 0x0000000000007b1d */ /* 0x000fec0000010000 */
[----:B-1----:R-:W-:Y:S01]  /*3180*/  DFMA R52, R124, R76, R52 ;  /* 0x0000004c7c34722b */ /* 0x002fe20000000034 */
[----:B------:R-:W1:Y:S01]  /*3190*/  LDS.128 R76, [R9] ;  /* 0x00000000094c7984 */ /* 0x000e620000000c00 */
[----:B------:R-:W-:-:S06]  /*31a0*/  IMAD.SHL.U32 R96, R0, 0x8, RZ ;  /* 0x0000000800607824 */ /* 0x000fcc00078e00ff */
[----:B------:R-:W-:Y:S02]  /*31b0*/  DFMA R52, R122, R54, R52 ;  /* 0x000000367a34722b */ /* 0x000fe40000000034 */
[----:B------:R-:W-:Y:S01]  /*31c0*/  DFMA R94, R144, R94, R156 ;  /* 0x0000005e905e722b */ /* 0x000fe2000000009c */
[----:B------:R-:W1:Y:S01]  /*31d0*/  LDS.64 R88, [R92] ;  /* 0x000000005c587984 */ /* 0x000e620000000a00 */
[----:B------:R-:W-:-:S05]  /*31e0*/  LOP3.LUT R96, R96, 0x38, RZ, 0xc0, !PT ;  /* 0x0000003860607812 */ /* 0x000fca00078ec0ff */
[----:B0-----:R-:W-:Y:S01]  /*31f0*/  IMAD.IADD R93, R6, 0x1, R96 ;  /* 0x00000001065d7824 */ /* 0x001fe200078e0260 */
[----:B------:R-:W-:Y:S01]  /*3200*/  DFMA R160, R102, R160, R52 ;  /* 0x000000a066a0722b */ /* 0x000fe20000000034 */
[----:B------:R-:W-:Y:S01]  /*3210*/  CS2R R144, SRZ ;  /* 0x0000000000907805 */ /* 0x000fe2000001ff00 */
[----:B------:R-:W-:Y:S02]  /*3220*/  DFMA R140, R48, R94, R140 ;  /* 0x0000005e308c722b */ /* 0x000fe4000000008c */
[----:B------:R-:W-:Y:S01]  /*3230*/  LDS.64 R48, [R93+0x840] ;  /* 0x000840005d307984 */ /* 0x000fe20000000a00 */
[----:B------:R-:W-:Y:S01]  /*3240*/  DFMA R146, R94, R86, R146 ;  /* 0x000000565e92722b */ /* 0x000fe20000000092 */
[----:B------:R-:W-:Y:S02]  /*3250*/  CS2R R86, SRZ ;  /* 0x0000000000567805 */ /* 0x000fe4000001ff00 */
[----:B------:R-:W2:Y:S01]  /*3260*/  @!P1 LDG.E.64.CONSTANT R144, desc[UR12][R154.64+0x5800] ;  /* 0x0058000c9a909981 */ /* 0x000ea2000c1e9b00 */
[----:B------:R-:W-:-:S02]  /*3270*/  DMUL R90, R90, UR6 ;  /* 0x000000065a5a7c28 */ /* 0x000fc40008000000 */
[----:B------:R-:W-:Y:S01]  /*3280*/  DFMA R142, R94, R50, R142 ;  /* 0x000000325e8e722b */ /* 0x000fe2000000008e */
[----:B------:R-:W-:Y:S04]  /*3290*/  LDS.64 R158, [R93+0x8c0] ;  /* 0x0008c0005d9e7984 */ /* 0x000fe80000000a00 */
[----:B------:R0:W2:Y:S04]  /*32a0*/  @!P1 LDG.E.64.CONSTANT R86, desc[UR12][R154.64+0x6800] ;  /* 0x0068000c9a569981 */ /* 0x0000a8000c1e9b00 */
[----:B------:R-:W-:Y:S01]  /*32b0*/  LDS.64 R156, [R93+0x900] ;  /* 0x000900005d9c7984 */ /* 0x000fe20000000a00 */
[----:B-1----:R-:W-:-:S03]  /*32c0*/  DMUL R52, R30, R76 ;  /* 0x0000004c1e347228 */ /* 0x002fc60000000000 */
[----:B------:R-:W1:Y:S05]  /*32d0*/  LDS.64 R76, [R93+0x800] ;  /* 0x000800005d4c7984 */ /* 0x000e6a0000000a00 */
[----:B------:R-:W-:Y:S02]  /*32e0*/  DFMA R90, R18, R90, R52 ;  /* 0x0000005a125a722b */ /* 0x000fe40000000034 */
[----:B------:R-:W0:Y:S01]  /*32f0*/  LDS.128 R52, [R5+0x800] ;  /* 0x0008000005347984 */ /* 0x000e220000000c00 */
[----:B------:R-:W-:-:S03]  /*3300*/  DADD R132, R132, R160 ;  /* 0x0000000084847229 */ /* 0x000fc600000000a0 */
[----:B------:R-:W0:Y:S02]  /*3310*/  LDS.64 R160, [R92+0x40] ;  /* 0x000040005ca07984 */ /* 0x000e240000000a00 */
[----:B------:R-:W-:Y:S02]  /*3320*/  DFMA R90, R32, R88, R90 ;  /* 0x00000058205a722b */ /* 0x000fe4000000005a */
[----:B------:R-:W0:Y:S01]  /*3330*/  LDS.64 R88, [R93+0x880] ;  /* 0x000880005d587984 */ /* 0x000e220000000a00 */
[----:B-1----:R-:W-:-:S08]  /*3340*/  DFMA R76, R64, R76, RZ ;  /* 0x0000004c404c722b */ /* 0x002fd000000000ff */
[----:B------:R-:W-:Y:S01]  /*3350*/  DFMA R76, R48, R66, R76 ;  /* 0x00000042304c722b */ /* 0x000fe2000000004c */
[----:B------:R-:W1:Y:S01]  /*3360*/  LDS.128 R48, [R5+0x810] ;  /* 0x0008100005307984 */ /* 0x000e620000000c00 */
[----:B0-----:R-:W-:Y:S02]  /*3370*/  DFMA R52, R36, R52, RZ ;  /* 0x000000342434722b */ /* 0x001fe400000000ff */
[----:B------:R-:W-:-:S06]  /*3380*/  DFMA R78, R10, R78, R90 ;  /* 0x0000004e0a4e722b */ /* 0x000fcc000000005a */
[----:B------:R-:W-:Y:S02]  /*3390*/  DFMA R90, R14, R54, R52 ;  /* 0x000000360e5a722b */ /* 0x000fe40000000034 */
[----:B------:R-:W0:Y:S01]  /*33a0*/  LDS.128 R52, [R5+0x820] ;  /* 0x0008200005347984 */ /* 0x000e220000000c00 */
[----:B------:R-:W-:Y:S02]  /*33b0*/  DFMA R160, R40, R160, R78 ;  /* 0x000000a028a0722b */ /* 0x000fe4000000004e */
[----:B------:R-:W-:Y:S01]  /*33c0*/  DFMA R88, R72, R88, R76 ;  /* 0x000000584858722b */ /* 0x000fe2000000004c */
[----:B------:R-:W0:Y:S07]  /*33d0*/  LDS.128 R76, [R9+0x10] ;  /* 0x00001000094c7984 */ /* 0x000e2e0000000c00 */
[----:B------:R-:W-:-:S02]  /*33e0*/  DFMA R158, R158, R74, R88 ;  /* 0x0000004a9e9e722b */ /* 0x000fc40000000058 */
[----:B------:R-:W0:Y:S01]  /*33f0*/  LDS.64 R88, [R93+0x940] ;  /* 0x000940005d587984 */ /* 0x000e220000000a00 */
[----:B-1----:R-:W-:-:S03]  /*3400*/  DFMA R48, R42, R48, R90 ;  /* 0x000000302a30722b */ /* 0x002fc6000000005a */
[----:B------:R-:W1:Y:S01]  /*3410*/  LDS.64 R90, [R92+0x80] ;  /* 0x000080005c5a7984 */ /* 0x000e620000000a00 */
[----:B------:R-:W-:Y:S01]  /*3420*/  DFMA R128, R80, R94, R128 ;  /* 0x0000005e5080722b */ /* 0x000fe20000000080 */
[----:B------:R-:W-:Y:S02]  /*3430*/  ULEA UR6, UR4, UR5, 0x18 ;  /* 0x0000000504067291 */ /* 0x000fe4000f8ec0ff */
[----:B------:R-:W1:Y:S01]  /*3440*/  LDS.64 R80, [R93+0x980] ;  /* 0x000980005d507984 */ /* 0x000e620000000a00 */
[----:B------:R-:W-:-:S08]  /*3450*/  DFMA R48, R26, R50, R48 ;  /* 0x000000321a30722b */ /* 0x000fd00000000030 */
[----:B0-----:R-:W-:Y:S02]  /*3460*/  DFMA R52, R28, R52, R48 ;  /* 0x000000341c34722b */ /* 0x001fe40000000030 */
[----:B------:R-:W0:Y:S01]  /*3470*/  LDS.128 R48, [UR6+0x1500] ;  /* 0x00150006ff307984 */ /* 0x000e220008000c00 */
[----:B------:R-:W-:Y:S02]  /*3480*/  DFMA R76, R108, R76, R160 ;  /* 0x0000004c6c4c722b */ /* 0x000fe400000000a0 */
[----:B------:R-:W-:Y:S01]  /*3490*/  DFMA R136, R60, R94, R136 ;  /* 0x0000005e3c88722b */ /* 0x000fe20000000088 */
[----:B------:R-:W-:Y:S01]  /*34a0*/  LDS.64 R160, [R92+0x140] ;  /* 0x000140005ca07984 */ /* 0x000fe20000000a00 */
[----:B------:R-:W-:Y:S02]  /*34b0*/  DFMA R148, R94, R62, R148 ;  /* 0x0000003e5e94722b */ /* 0x000fe40000000094 */
[----:B------:R-:W-:Y:S01]  /*34c0*/  DFMA R156, R56, R156, R158 ;  /* 0x0000009c389c722b */ /* 0x000fe2000000009e */
[----:B------:R-:W0:Y:S01]  /*34d0*/  LDS.128 R60, [R5+0x830] ;  /* 0x00083000053c7984 */ /* 0x000e220000000c00 */
[----:B------:R-:W-:-:S03]  /*34e0*/  DFMA R154, R44, R54, R52 ;  /* 0x000000362c9a722b */ /* 0x000fc60000000034 */
[----:B------:R-:W0:Y:S04]  /*34f0*/  LDS.64 R158, [R93+0x9c0] ;  /* 0x0009c0005d9e7984 */ /* 0x000e280000000a00 */
[----:B------:R-:W0:Y:S01]  /*3500*/  LDS.128 R52, [UR6+0x1510] ;  /* 0x00151006ff347984 */ /* 0x000e220008000c00 */
[----:B------:R-:W-:Y:S02]  /*3510*/  DFMA R88, R88, R58, R156 ;  /* 0x0000003a5858722b */ /* 0x000fe4000000009c */
[----:B-1----:R-:W-:Y:S01]  /*3520*/  DFMA R90, R112, R90, R76 ;  /* 0x0000005a705a722b */ /* 0x002fe2000000004c */
[----:B------:R-:W1:Y:S05]  /*3530*/  LDS.64 R76, [R92+0xc0] ;  /* 0x0000c0005c4c7984 */ /* 0x000e6a0000000a00 */
[----:B------:R-:W-:-:S02]  /*3540*/  DFMA R80, R68, R80, R88 ;  /* 0x000000504450722b */ /* 0x000fc40000000058 */
[----:B------:R-:W-:Y:S02]  /*3550*/  DFMA R78, R110, R78, R90 ;  /* 0x0000004e6e4e722b */ /* 0x000fe4000000005a */
[----:B------:R-:W4:Y:S01]  /*3560*/  LDS.128 R88, [UR6+0x1520] ;  /* 0x00152006ff587984 */ /* 0x000f220008000c00 */
[----:B------:R-:W-:Y:S02]  /*3570*/  DFMA R130, R94, R82, R130 ;  /* 0x000000525e82722b */ /* 0x000fe40000000082 */
[----:B0-----:R-:W-:-:S08]  /*3580*/  DFMA R82, R106, R48, RZ ;  /* 0x000000306a52722b */ /* 0x001fd000000000ff */
[----:B------:R-:W-:Y:S02]  /*3590*/  DFMA R82, R22, R50, R82 ;  /* 0x000000321652722b */ /* 0x000fe40000000052 */
[----:B------:R-:W-:Y:S02]  /*35a0*/  DFMA R60, R20, R60, R154 ;  /* 0x0000003c143c722b */ /* 0x000fe4000000009a */
[----:B------:R-:W-:-:S04]  /*35b0*/  DFMA R158, R158, R70, R80 ;  /* 0x000000469e9e722b */ /* 0x000fc80000000050 */
[----:B------:R-:W-:Y:S02]  /*35c0*/  DFMA R82, R16, R52, R82 ;  /* 0x000000341052722b */ /* 0x000fe40000000052 */
[----:B------:R-:W-:Y:S02]  /*35d0*/  DFMA R156, R104, R62, R60 ;  /* 0x0000003e689c722b */ /* 0x000fe4000000003c */
[----:B-1----:R-:W-:Y:S01]  /*35e0*/  DFMA R80, R114, R76, R78 ;  /* 0x0000004c7250722b */ /* 0x002fe2000000004e */
[----:B------:R-:W-:Y:S04]  /*35f0*/  LDS.128 R60, [R9+0x20] ;  /* 0x00002000093c7984 */ /* 0x000fe80000000c00 */
[----:B------:R-:W0:Y:S01]  /*3600*/  LDS.128 R76, [UR6+0x1530] ;  /* 0x00153006ff4c7984 */ /* 0x000e220008000c00 */
[----:B------:R-:W-:-:S02]  /*3610*/  DFMA R82, R18, R54, R82 ;  /* 0x000000361252722b */ /* 0x000fc40000000052 */
[----:B---3--:R-:W-:-:S08]  /*3620*/  DMUL R154, R158, R134 ;  /* 0x000000869e9a7228 */ /* 0x008fd00000000000 */
[----:B----4-:R-:W-:Y:S02]  /*3630*/  DFMA R154, R156, R152, R154 ;  /* 0x000000989c9a722b */ /* 0x010fe4000000009a */
[----:B------:R-:W-:Y:S01]  /*3640*/  DFMA R152, R34, R88, R82 ;  /* 0x000000582298722b */ /* 0x000fe20000000052 */
[----:B------:R-:W1:Y:S07]  /*3650*/  LDS.64 R82, [R92+0x100] ;  /* 0x000100005c527984 */ /* 0x000e6e0000000a00 */
[----:B------:R-:W-:-:S02]  /*3660*/  DFMA R152, R12, R90, R152 ;  /* 0x0000005a0c98722b */ /* 0x000fc40000000098 */
[C---:B--2---:R-:W-:Y:S02]  /*3670*/  DMUL R138, R158.reuse, R138 ;  /* 0x0000008a9e8a7228 */ /* 0x044fe40000000000 */
[----:B------:R-:W-:-:S04]  /*3680*/  DMUL R158, R158, R98 ;  /* 0x000000629e9e7228 */ /* 0x000fc80000000000 */
[----:B0-----:R-:W-:Y:S02]  /*3690*/  DFMA R152, R46, R76, R152 ;  /* 0x0000004c2e98722b */ /* 0x001fe40000000098 */
[----:B------:R-:W-:Y:S01]  /*36a0*/  DFMA R60, R116, R60, R80 ;  /* 0x0000003c743c722b */ /* 0x000fe20000000050 */
[----:B------:R-:W-:-:S05]  /*36b0*/  LEA R80, R8, UR6, 0x9 ;  /* 0x0000000608507c11 */ /* 0x000fca000f8e48ff */
[----:B------:R-:W-:Y:S02]  /*36c0*/  DFMA R152, R38, R78, R152 ;  /* 0x0000004e2698722b */ /* 0x000fe40000000098 */
[C---:B------:R-:W-:Y:S01]  /*36d0*/  DFMA R134, R156.reuse, R134, R138 ;  /* 0x000000869c86722b */ /* 0x040fe2000000008a */
[----:B------:R-:W-:Y:S01]  /*36e0*/  IMAD R97, R7, 0x40, R80 ;  /* 0x0000004007617824 */ /* 0x000fe200078e0250 */
[----:B------:R-:W-:Y:S01]  /*36f0*/  DFMA R156, R156, R150, R158 ;  /* 0x000000969c9c722b */ /* 0x000fe2000000009e */
[----:B------:R-:W-:Y:S01]  /*3700*/  LDS.64 R158, [R92+0x180] ;  /* 0x000180005c9e7984 */ /* 0x000fe20000000a00 */
[----:B-1----:R-:W-:Y:S02]  /*3710*/  DFMA R60, R120, R82, R60 ;  /* 0x00000052783c722b */ /* 0x002fe4000000003c */
[----:B------:R-:W-:Y:S01]  /*3720*/  DFMA R150, R152, R150, R154 ;  /* 0x000000969896722b */ /* 0x000fe2000000009a */
[----:B------:R-:W0:Y:S01]  /*3730*/  LDS.128 R80, [R9+0x30] ;  /* 0x0000300009507984 */ /* 0x000e220000000c00 */
[----:B------:R-:W-:-:S03]  /*3740*/  UIADD3 UR6, UPT, UPT, UR5, 0x200, URZ ;  /* 0x0000020005067890 */ /* 0x000fc6000fffe0ff */
[----:B------:R-:W-:Y:S01]  /*3750*/  LDS.64 R154, [R92+0x1c0] ;  /* 0x0001c0005c9a7984 */ /* 0x000fe20000000a00 */
[----:B------:R-:W-:Y:S01]  /*3760*/  ULEA UR6, UR4, UR6, 0x18 ;  /* 0x0000000604067291 */ /* 0x000fe2000f8ec0ff */
[----:B------:R-:W-:Y:S01]  /*3770*/  DFMA R162, R152, R98, R134 ;  /* 0x0000006298a2722b */ /* 0x000fe20000000086 */
[----:B------:R-:W-:Y:S01]  /*3780*/  IMAD.IADD R93, R97, 0x1, R96 ;  /* 0x00000001615d7824 */ /* 0x000fe200078e0260 */
[----:B------:R-:W-:Y:S03]  /*3790*/  BAR.SYNC.DEFER_BLOCKING 0x0 ;  /* 0x0000000000007b1d */ /* 0x000fe60000010000 */
[----:B------:R-:W-:-:S05]  /*37a0*/  LEA R99, R8, UR6, 0x9 ;  /* 0x0000000608637c11 */ /* 0x000fca000f8e48ff */
[----:B------:R-:W-:Y:S01]  /*37b0*/  IMAD.IADD R96, R99, 0x1, R96 ;  /* 0x0000000163607824 */ /* 0x000fe200078e0260 */
[----:B------:R-:W1:Y:S03]  /*37c0*/  LDCU.64 UR6, c[0x0][0x388] ;  /* 0x00007100ff0677ac */ /* 0x000e660008000a00 */
[----:B------:R-:W-:Y:S01]  /*37d0*/  IMAD R165, R7, 0x40, R96 ;  /* 0x0000004007a57824 */ /* 0x000fe200078e0260 */
[----:B------:R2:W-:Y:S04]  /*37e0*/  STS.64 [R93], R150 ;  /* 0x000000965d007388 */ /* 0x0005e80000000a00 */
[----:B------:R-:W-:Y:S01]  /*37f0*/  STS.64 [R165], R162 ;  /* 0x000000a2a5007388 */ /* 0x000fe20000000a00 */
[----:B--2---:R-:W-:Y:S01]  /*3800*/  DFMA R92, R118, R62, R60 ;  /* 0x0000003e765c722b */ /* 0x004fe2000000003c */
[----:B------:R-:W-:Y:S06]  /*3810*/  BAR.SYNC.DEFER_BLOCKING 0x0 ;  /* 0x0000000000007b1d */ /* 0x000fec0000010000 */
[----:B------:R-:W2:Y:S01]  /*3820*/  LDS.128 R60, [R97] ;  /* 0x00000000613c7984 */ /* 0x000ea20000000c00 */
[----:B------:R-:W-:-:S02]  /*3830*/  DFMA R94, R84, R94, R132 ;  /* 0x0000005e545e722b */ /* 0x000fc40000000084 */
[----:B------:R-:W-:Y:S02]  /*3840*/  DFMA R132, R152, R144, R156 ;  /* 0x000000909884722b */ /* 0x000fe4000000009c */
[----:B------:R-:W-:Y:S01]  /*3850*/  DFMA R92, R100, R160, R92 ;  /* 0x000000a0645c722b */ /* 0x000fe2000000005c */
[----:B------:R-:W3:Y:S01]  /*3860*/  LDS.64 R144, [R96] ;  /* 0x0000000060907984 */ /* 0x000ee20000000a00 */
[----:B-1----:R-:W-:-:S03]  /*3870*/  DMUL R86, R86, UR6 ;  /* 0x0000000656567c28 */ /* 0x002fc60008000000 */
[----:B------:R-:W-:Y:S03]  /*3880*/  LDS.64 R160, [R96+0x80] ;  /* 0x0000800060a07984 */ /* 0x000fe60000000a00 */
[----:B0-----:R-:W-:-:S08]  /*3890*/  DFMA R80, R126, R80, R92 ;  /* 0x000000507e50722b */ /* 0x001fd0000000005c */
[----:B------:R-:W-:Y:S02]  /*38a0*/  DFMA R156, R124, R158, R80 ;  /* 0x0000009e7c9c722b */ /* 0x000fe40000000050 */
[----:B--2---:R-:W-:-:S08]  /*38b0*/  DMUL R60, R30, R60 ;  /* 0x0000003c1e3c7228 */ /* 0x004fd00000000000 */
[----:B------:R-:W-:Y:S01]  /*38c0*/  DFMA R60, R34, R86, R60 ;  /* 0x00000056223c722b */ /* 0x000fe2000000003c */
[----:B------:R-:W0:Y:S01]  /*38d0*/  LDS.64 R86, [R96+0x40] ;  /* 0x0000400060567984 */ /* 0x000e220000000a00 */
[----:B------:R-:W-:-:S03]  /*38e0*/  DFMA R156, R122, R82, R156 ;  /* 0x000000527a9c722b */ /* 0x000fc6000000009c */
[----:B------:R-:W1:Y:S03]  /*38f0*/  LDS.128 R80, [R97+0x10] ;  /* 0x0000100061507984 */ /* 0x000e660000000c00 */
[----:B---3--:R-:W-:Y:S01]  /*3900*/  DFMA R144, R32, R144, R60 ;  /* 0x000000902090722b */ /* 0x008fe2000000003c */
[----:B------:R-:W-:Y:S01]  /*3910*/  @!P1 IMAD R135, R3, 0xe00, R0 ;  /* 0x00000e0003879824 */ /* 0x000fe200078e0200 */
[----:B------:R-:W-:-:S03]  /*3920*/  CS2R R138, SRZ ;  /* 0x00000000008a7805 */ /* 0x000fc6000001ff00 */
[----:B------:R-:W-:-:S03]  /*3930*/  @!P1 IMAD.WIDE R134, R135, 0x8, R24 ;  /* 0x0000000887869825 */ /* 0x000fc600078e0218 */
[----:B------:R-:W-:Y:S02]  /*3940*/  DFMA R62, R10, R62, R144 ;  /* 0x0000003e0a3e722b */ /* 0x000fe40000000090 */
[----:B------:R-:W2:Y:S01]  /*3950*/  @!P1 LDG.E.64.CONSTANT R138, desc[UR12][R134.64+0x1a00] ;  /* 0x001a000c868a9981 */ /* 0x000ea2000c1e9b00 */
[----:B------:R-:W-:Y:S02]  /*3960*/  CS2R R150, SRZ ;  /* 0x0000000000967805 */ /* 0x000fe4000001ff00 */
[----:B------:R-:W-:-:S04]  /*3970*/  CS2R R152, SRZ ;  /* 0x0000000000987805 */ /* 0x000fc8000001ff00 */
[----:B------:R-:W3:Y:S04]  /*3980*/  @!P1 LDG.E.64.CONSTANT R150, desc[UR12][R134.64+0xa00] ;  /* 0x000a000c86969981 */ /* 0x000ee8000c1e9b00 */
[----:B------:R-:W4:Y:S01]  /*3990*/  @!P1 LDG.E.64.CONSTANT R152, desc[UR12][R134.64+0x3a00] ;  /* 0x003a000c86989981 */ /* 0x000f22000c1e9b00 */
[----:B0-----:R-:W-:-:S08]  /*39a0*/  DFMA R62, R40, R86, R62 ;  /* 0x00000056283e722b */ /* 0x001fd0000000003e */
[----:B-1----:R-:W-:Y:S01]  /*39b0*/  DFMA R162, R108, R80, R62 ;  /* 0x000000506ca2722b */ /* 0x002fe2000000003e */
[----:B------:R-:W-:Y:S01]  /*39c0*/  CS2R R98, SRZ ;  /* 0x0000000000627805 */ /* 0x000fe2000001ff00 */
[----:B------:R-:W-:Y:S01]  /*39d0*/  IMAD.SHL.U32 R9, R0, 0x8, RZ ;  /* 0x0000000800097824 */ /* 0x000fe200078e00ff */
[----:B------:R-:W-:Y:S01]  /*39e0*/  DFMA R154, R102, R154, R156 ;  /* 0x0000009a669a722b */ /* 0x000fe2000000009c */
[----:B------:R-:W-:Y:S04]  /*39f0*/  LDS.64 R80, [R96+0xc0] ;  /* 0x0000c00060507984 */ /* 0x000fe80000000a00 */
[----:B------:R-:W-:Y:S01]  /*3a00*/  DFMA R160, R112, R160, R162 ;  /* 0x000000a070a0722b */ /* 0x000fe200000000a2 */
[----:B------:R-:W4:Y:S01]  /*3a10*/  @!P1 LDG.E.64.CONSTANT R98, desc[UR12][R134.64+0x2a00] ;  /* 0x002a000c86629981 */ /* 0x000f22000c1e9b00 */
[----:B------:R-:W-:-:S06]  /*3a20*/  CS2R R162, SRZ ;  /* 0x0000000000a27805 */ /* 0x000fcc000001ff00 */
[----:B------:R-:W4:Y:S01]  /*3a30*/  @!P1 LDG.E.64.CONSTANT R162, desc[UR12][R134.64+0x4a00] ;  /* 0x004a000c86a29981 */ /* 0x000f22000c1e9b00 */
[----:B------:R-:W-:-:S05]  /*3a40*/  LOP3.LUT R9, R9, 0x38, RZ, 0xc0, !PT ;  /* 0x0000003809097812 */ /* 0x000fca00078ec0ff */
[----:B------:R-:W-:-:S05]  /*3a50*/  IMAD.IADD R92, R6, 0x1, R9 ;  /* 0x00000001065c7824 */ /* 0x000fca00078e0209 */
[----:B------:R-:W0:Y:S04]  /*3a60*/  LDS.64 R84, [R92+0xa00] ;  /* 0x000a00005c547984 */ /* 0x000e280000000a00 */
[----:B------:R-:W1:Y:S04]  /*3a70*/  LDS.64 R60, [R92+0xa40] ;  /* 0x000a40005c3c7984 */ /* 0x000e680000000a00 */
[----:B------:R-:W1:Y:S04]  /*3a80*/  LDS.64 R158, [R92+0xa80] ;  /* 0x000a80005c9e7984 */ /* 0x000e680000000a00 */
[----:B------:R-:W1:Y:S01]  /*3a90*/  LDS.64 R156, [R92+0xac0] ;  /* 0x000ac0005c9c7984 */ /* 0x000e620000000a00 */
[----:B0-----:R-:W-:-:S08]  /*3aa0*/  DFMA R84, R64, R84, RZ ;  /* 0x000000544054722b */ /* 0x001fd000000000ff */
[----:B-1----:R-:W-:Y:S02]  /*3ab0*/  DFMA R60, R60, R66, R84 ;  /* 0x000000423c3c722b */ /* 0x002fe40000000054 */
[----:B------:R-:W0:Y:S01]  /*3ac0*/  LDS.128 R84, [R5+0xa00] ;  /* 0x000a000005547984 */ /* 0x000e220000000c00 */
[----:B------:R-:W-:-:S03]  /*3ad0*/  DADD R146, R146, R154 ;  /* 0x0000000092927229 */ /* 0x000fc6000000009a */
[----:B------:R-:W1:Y:S02]  /*3ae0*/  LDS.64 R154, [R92+0xb00] ;  /* 0x000b00005c9a7984 */ /* 0x000e640000000a00 */
[----:B------:R-:W-:Y:S02]  /*3af0*/  DFMA R158, R72, R158, R60 ;  /* 0x0000009e489e722b */ /* 0x000fe4000000003c */
[----:B------:R-:W1:Y:S01]  /*3b00*/  LDS.128 R60, [R5+0xa10] ;  /* 0x000a1000053c7984 */ /* 0x000e620000000c00 */
[----:B------:R-:W-:Y:S01]  /*3b10*/  DFMA R142, R132, R50, R142 ;  /* 0x00000032848e722b */ /* 0x000fe2000000008e */
[----:B------:R-:W-:Y:S01]  /*3b20*/  ULEA UR6, UR4, UR5, 0x18 ;  /* 0x0000000504067291 */ /* 0x000fe2000f8ec0ff */
[----:B------:R-:W-:-:S03]  /*3b30*/  DFMA R82, R110, R82, R160 ;  /* 0x000000526e52722b */ /* 0x000fc600000000a0 */
[----:B------:R-:W-:Y:S01]  /*3b40*/  DFMA R158, R156, R74, R158 ;  /* 0x0000004a9c9e722b */ /* 0x000fe2000000009e */
[----:B------:R-:W-:Y:S01]  /*3b50*/  CS2R R164, SRZ ;  /* 0x0000000000a47805 */ /* 0x000fe2000001ff00 */
[-C--:B------:R-:W-:Y:S01]  /*3b60*/  DFMA R140, R48, R132.reuse, R140 ;  /* 0x00000084308c722b */ /* 0x080fe2000000008c */
[----:B------:R-:W-:Y:S04]  /*3b70*/  LDS.64 R156, [R92+0xbc0] ;  /* 0x000bc0005c9c7984 */ /* 0x000fe80000000a00 */
[----:B------:R-:W4:Y:S01]  /*3b80*/  @!P1 LDG.E.64.CONSTANT R164, desc[UR12][R134.64+0x6a00] ;  /* 0x006a000c86a49981 */ /* 0x000f22000c1e9b00 */
[----:B------:R-:W-:-:S03]  /*3b90*/  DFMA R144, R52, R132, R94 ;  /* 0x000000843490722b */ /* 0x000fc6000000005e */
[----:B------:R-:W-:Y:S04]  /*3ba0*/  LDS.64 R48, [R92+0xb40] ;  /* 0x000b40005c307984 */ /* 0x000fe80000000a00 */
[----:B------:R-:W-:Y:S01]  /*3bb0*/  LDS.64 R94, [R96+0x100] ;  /* 0x00010000605e7984 */ /* 0x000fe20000000a00 */
[----:B------:R-:W-:-:S03]  /*3bc0*/  DFMA R136, R88, R132, R136 ;  /* 0x000000845888722b */ /* 0x000fc60000000088 */
[----:B------:R-:W-:Y:S01]  /*3bd0*/  LDS.64 R52, [R92+0xb80] ;  /* 0x000b80005c347984 */ /* 0x000fe20000000a00 */
[----:B0-----:R-:W-:-:S08]  /*3be0*/  DFMA R50, R36, R84, RZ ;  /* 0x000000542432722b */ /* 0x001fd000000000ff */
[----:B------:R-:W-:Y:S01]  /*3bf0*/  DFMA R50, R14, R86, R50 ;  /* 0x000000560e32722b */ /* 0x000fe20000000032 */
[----:B------:R-:W0:Y:S01]  /*3c00*/  LDS.128 R84, [R97+0x20] ;  /* 0x0000200061547984 */ /* 0x000e220000000c00 */
[----:B-1----:R-:W-:Y:S02]  /*3c10*/  DFMA R158, R56, R154, R158 ;  /* 0x0000009a389e722b */ /* 0x002fe4000000009e */
[----:B------:R-:W-:Y:S01]  /*3c20*/  DFMA R154, R114, R80, R82 ;  /* 0x00000050729a722b */ /* 0x000fe20000000052 */
[----:B------:R-:W1:Y:S03]  /*3c30*/  LDS.128 R80, [UR6+0x1540] ;  /* 0x00154006ff507984 */ /* 0x000e660008000c00 */
[----:B------:R-:W-:-:S08]  /*3c40*/  DFMA R60, R42, R60, R50 ;  /* 0x0000003c2a3c722b */ /* 0x000fd00000000032 */
[----:B------:R-:W-:Y:S02]  /*3c50*/  DFMA R88, R26, R62, R60 ;  /* 0x0000003e1a58722b */ /* 0x000fe4000000003c */
[----:B------:R-:W1:Y:S01]  /*3c60*/  LDS.128 R60, [UR6+0x1550] ;  /* 0x00155006ff3c7984 */ /* 0x000e620008000c00 */
[----:B0-----:R-:W-:-:S03]  /*3c70*/  DFMA R84, R116, R84, R154 ;  /* 0x000000547454722b */ /* 0x001fc6000000009a */
[----:B------:R-:W0:Y:S01]  /*3c80*/  LDS.64 R154, [R96+0x140] ;  /* 0x00014000609a7984 */ /* 0x000e220000000a00 */
[----:B-1----:R-:W-:Y:S02]  /*3c90*/  DFMA R160, R106, R80, RZ ;  /* 0x000000506aa0722b */ /* 0x002fe400000000ff */
[----:B------:R-:W-:Y:S02]  /*3ca0*/  DFMA R158, R48, R58, R158 ;  /* 0x0000003a309e722b */ /* 0x000fe4000000009e */
[----:B------:R-:W-:Y:S01]  /*3cb0*/  DFMA R84, R120, R94, R84 ;  /* 0x0000005e7854722b */ /* 0x000fe20000000054 */
[----:B------:R-:W1:Y:S03]  /*3cc0*/  LDS.128 R48, [R5+0xa20] ;  /* 0x000a200005307984 */ /* 0x000e660000000c00 */
[----:B------:R-:W-:Y:S01]  /*3cd0*/  DFMA R160, R22, R82, R160 ;  /* 0x0000005216a0722b */ /* 0x000fe200000000a0 */
[----:B------:R-:W-:Y:S01]  /*3ce0*/  LDS.128 R92, [R5+0xa30] ;  /* 0x000a3000055c7984 */ /* 0x000fe20000000c00 */
[----:B------:R-:W-:-:S02]  /*3cf0*/  DFMA R52, R68, R52, R158 ;  /* 0x000000344434722b */ /* 0x000fc4000000009e */
[----:B------:R-:W-:Y:S02]  /*3d00*/  DFMA R158, R118, R86, R84 ;  /* 0x00000056769e722b */ /* 0x000fe40000000054 */
[----:B------:R-:W1:Y:S02]  /*3d10*/  LDS.128 R84, [UR6+0x1560] ;  /* 0x00156006ff547984 */ /* 0x000e640008000c00 */
[----:B------:R-:W-:-:S04]  /*3d20*/  DFMA R160, R16, R60, R160 ;  /* 0x0000003c10a0722b */ /* 0x000fc800000000a0 */
[----:B0-----:R-:W-:-:S04]  /*3d30*/  DFMA R158, R100, R154, R158 ;  /* 0x0000009a649e722b */ /* 0x001fc8000000009e */
[----:B------:R-:W-:Y:S01]  /*3d40*/  DFMA R154, R18, R62, R160 ;  /* 0x0000003e129a722b */ /* 0x000fe200000000a0 */
[----:B------:R-:W-:-:S06]  /*3d50*/  CS2R R160, SRZ ;  /* 0x0000000000a07805 */ /* 0x000fcc000001ff00 */
[----:B------:R0:W4:Y:S01]  /*3d60*/  @!P1 LDG.E.64.CONSTANT R160, desc[UR12][R134.64+0x5a00] ;  /* 0x005a000c86a09981 */ /* 0x000122000c1e9b00 */
[----:B------:R-:W-:Y:S02]  /*3d70*/  DFMA R148, R132, R90, R148 ;  /* 0x0000005a8494722b */ /* 0x000fe40000000094 */
[----:B-1----:R-:W-:Y:S01]  /*3d80*/  DFMA R48, R28, R48, R88 ;  /* 0x000000301c30722b */ /* 0x002fe20000000058 */
[----:B------:R-:W1:Y:S01]  /*3d90*/  LDS.128 R88, [UR6+0x1570] ;  /* 0x00157006ff587984 */ /* 0x000e620008000c00 */
[----:B------:R-:W-:-:S06]  /*3da0*/  DFMA R52, R156, R70, R52 ;  /* 0x000000469c34722b */ /* 0x000fcc0000000034 */
[----:B------:R-:W-:Y:S02]  /*3db0*/  DFMA R156, R44, R50, R48 ;  /* 0x000000322c9c722b */ /* 0x000fe40000000030 */
[----:B------:R-:W0:Y:S01]  /*3dc0*/  LDS.128 R48, [R97+0x30] ;  /* 0x0000300061307984 */ /* 0x000e220000000c00 */
[----:B------:R-:W-:-:S05]  /*3dd0*/  DFMA R154, R34, R84, R154 ;  /* 0x00000054229a722b */ /* 0x000fca000000009a */
[----:B------:R-:W-:-:S03]  /*3de0*/  DFMA R156, R20, R92, R156 ;  /* 0x0000005c149c722b */ /* 0x000fc6000000009c */
[----:B------:R-:W-:-:S05]  /*3df0*/  DFMA R92, R12, R86, R154 ;  /* 0x000000560c5c722b */ /* 0x000fca000000009a */
[----:B------:R-:W-:Y:S01]  /*3e00*/  DFMA R154, R104, R94, R156 ;  /* 0x0000005e689a722b */ /* 0x000fe2000000009c */
[----:B------:R-:W-:Y:S01]  /*3e10*/  LEA R94, R8, UR6, 0x9 ;  /* 0x00000006085e7c11 */ /* 0x000fe2000f8e48ff */
[----:B------:R-:W-:Y:S01]  /*3e20*/  UIADD3 UR6, UPT, UPT, UR5, 0x200, URZ ;  /* 0x0000020005067890 */ /* 0x000fe2000fffe0ff */
[----:B-1----:R-:W-:Y:S02]  /*3e30*/  DFMA R156, R46, R88, R92 ;  /* 0x000000582e9c722b */ /* 0x002fe4000000005c */
[----:B--2---:R-:W-:Y:S02]  /*3e40*/  DMUL R92, R52, R138 ;  /* 0x0000008a345c7228 */ /* 0x004fe40000000000 */
[----:B0-----:R-:W-:Y:S01]  /*3e50*/  DFMA R48, R126, R48, R158 ;  /* 0x000000307e30722b */ /* 0x001fe2000000009e */
[----:B------:R-:W-:Y:S05]  /*3e60*/  LDS.64 R158, [R96+0x1c0] ;  /* 0x0001c000609e7984 */ /* 0x000fea0000000a00 */
[----:B---3--:R-:W-:Y:S01]  /*3e70*/  DFMA R92, R154, R150, R92 ;  /* 0x000000969a5c722b */ /* 0x008fe2000000005c */
[----:B------:R0:W1:Y:S01]  /*3e80*/  LDS.64 R150, [R96+0x180] ;  /* 0x0001800060967984 */ /* 0x0000620000000a00 */
[----:B----4-:R-:W-:Y:S01]  /*3e90*/  DMUL R152, R52, R152 ;  /* 0x0000009834987228 */ /* 0x010fe20000000000 */
[----:B------:R-:W-:Y:S01]  /*3ea0*/  ULEA UR6, UR4, UR6, 0x18 ;  /* 0x0000000604067291 */ /* 0x000fe2000f8ec0ff */
[----:B------:R-:W-:Y:S01]  /*3eb0*/  DFMA R156, R38, R90, R156 ;  /* 0x0000005a269c722b */ /* 0x000fe2000000009c */
[----:B------:R-:W-:-:S04]  /*3ec0*/  IMAD R97, R7, 0x40, R94 ;  /* 0x0000004007617824 */ /* 0x000fc800078e025e */
[----:B0-----:R-:W-:Y:S01]  /*3ed0*/  LEA R96, R8, UR6, 0x9 ;  /* 0x0000000608607c11 */ /* 0x001fe2000f8e48ff */
[----:B------:R-:W-:Y:S01]  /*3ee0*/  DFMA R138, R154, R138, R152 ;  /* 0x0000008a9a8a722b */ /* 0x000fe20000000098 */
[----:B------:R-:W-:-:S03]  /*3ef0*/  IMAD.IADD R95, R97, 0x1, R9 ;  /* 0x00000001615f7824 */ /* 0x000fc600078e0209 */
[----:B------:R-:W-:Y:S01]  /*3f00*/  IMAD.IADD R96, R96, 0x1, R9 ;  /* 0x0000000160607824 */ /* 0x000fe200078e0209 */
[----:B------:R-:W-:Y:S01]  /*3f10*/  DFMA R146, R132, R54, R146 ;  /* 0x000000368492722b */ /* 0x000fe20000000092 */
[----:B------:R-:W0:Y:S02]  /*3f20*/  LDCU.64 UR6, c[0x0][0x388] ;  /* 0x00007100ff0677ac */ /* 0x000e240008000a00 */
[----:B------:R-:W-:Y:S01]  /*3f30*/  IMAD R9, R7, 0x40, R96 ;  /* 0x0000004007097824 */ /* 0x000fe200078e0260 */
[C---:B------:R-:W-:Y:S01]  /*3f40*/  DFMA R92, R156.reuse, R98, R92 ;  /* 0x000000629c5c722b */ /* 0x040fe2000000005c */
[----:B------:R-:W-:Y:S06]  /*3f50*/  BAR.SYNC.DEFER_BLOCKING 0x0 ;  /* 0x0000000000007b1d */ /* 0x000fec0000010000 */
[-C--:B------:R-:W-:Y:S01]  /*3f60*/  DFMA R138, R156, R162.reuse, R138 ;  /* 0x000000a29c8a722b */ /* 0x080fe2000000008a */
[----:B------:R-:W-:Y:S06]  /*3f70*/  STS.64 [R95], R92 ;  /* 0x0000005c5f007388 */ /* 0x000fec0000000a00 */
[----:B------:R2:W-:Y:S01]  /*3f80*/  STS.64 [R9], R138 ;  /* 0x0000008a09007388 */ /* 0x0005e20000000a00 */
[----:B------:R-:W-:Y:S06]  /*3f90*/  BAR.SYNC.DEFER_BLOCKING 0x0 ;  /* 0x0000000000007b1d */ /* 0x000fec0000010000 */
[----:B------:R-:W3:Y:S01]  /*3fa0*/  LDS.128 R92, [R97] ;  /* 0x00000000615c7984 */ /* 0x000ee20000000c00 */
[----:B------:R-:W-:Y:S01]  /*3fb0*/  @!P1 IMAD R153, R3, 0xe00, R0 ;  /* 0x00000e0003999824 */ /* 0x000fe200078e0200 */
[----:B------:R-:W-:-:S02]  /*3fc0*/  DMUL R162, R52, R162 ;  /* 0x000000a234a27228 */ /* 0x000fc40000000000 */
[----:B-1----:R-:W-:Y:S01]  /*3fd0*/  DFMA R48, R124, R150, R48 ;  /* 0x000000967c30722b */ /* 0x002fe20000000030 */
[----:B------:R-:W-:Y:S01]  /*3fe0*/  @!P1 IMAD.WIDE R152, R153, 0x8, R24 ;  /* 0x0000000899989825 */ /* 0x000fe200078e0218 */
[----:B------:R-:W-:Y:S01]  /*3ff0*/  CS2R R150, SRZ ;  /* 0x0000000000967805 */ /* 0x000fe2000001ff00 */
[----:B------:R-:W-:Y:S01]  /*4000*/  DFMA R128, R76, R132, R128 ;  /* 0x000000844c80722b */ /* 0x000fe20000000080 */
[----:B------:R-:W1:Y:S02]  /*4010*/  LDS.64 R52, [R96] ;  /* 0x0000000060347984 */ /* 0x000e640000000a00 */
[----:B------:R-:W-:Y:S02]  /*4020*/  DFMA R134, R154, R98, R162 ;  /* 0x000000629a86722b */ /* 0x000fe400000000a2 */
[----:B------:R-:W4:Y:S01]  /*4030*/  @!P1 LDG.E.64.CONSTANT R150, desc[UR12][R152.64+0x3c00] ;  /* 0x003c000c98969981 */ /* 0x000f22000c1e9b00 */
[----:B------:R-:W-:Y:S01]  /*4040*/  CS2R R154, SRZ ;  /* 0x00000000009a7805 */ /* 0x000fe2000001ff00 */
[----:B------:R-:W-:Y:S01]  /*4050*/  DFMA R130, R132, R78, R130 ;  /* 0x0000004e8482722b */ /* 0x000fe20000000082 */
[----:B------:R-:W-:-:S02]  /*4060*/  CS2R R132, SRZ ;  /* 0x0000000000847805 */ /* 0x000fc4000001ff00 */
[----:B--2---:R-:W-:Y:S01]  /*4070*/  CS2R R138, SRZ ;  /* 0x00000000008a7805 */ /* 0x004fe2000001ff00 */
[----:B------:R-:W2:Y:S04]  /*4080*/  LDS.64 R78, [R96+0x40] ;  /* 0x00004000604e7984 */ /* 0x000ea80000000a00 */
[----:B------:R-:W4:Y:S04]  /*4090*/  @!P1 LDG.E.64.CONSTANT R154, desc[UR12][R152.64+0xc00] ;  /* 0x000c000c989a9981 */ /* 0x000f28000c1e9b00 */
[----:B------:R-:W4:Y:S04]  /*40a0*/  @!P1 LDG.E.64.CONSTANT R132, desc[UR12][R152.64+0x2c00] ;  /* 0x002c000c98849981 */ /* 0x000f28000c1e9b00 */
[----:B------:R-:W4:Y:S01]  /*40b0*/  @!P1 LDG.E.64.CONSTANT R138, desc[UR12][R152.64+0x4c00] ;  /* 0x004c000c988a9981 */ /* 0x000f22000c1e9b00 */
[----:B---3--:R-:W-:Y:S01]  /*40c0*/  DMUL R54, R30, R92 ;  /* 0x0000005c1e367228 */ /* 0x008fe20000000000 */
[----:B------:R-:W-:-:S06]  /*40d0*/  CS2R R92, SRZ ;  /* 0x00000000005c7805 */ /* 0x000fcc000001ff00 */
[----:B------:R-:W3:Y:S01]  /*40e0*/  @!P1 LDG.E.64.CONSTANT R92, desc[UR12][R152.64+0x1c00] ;  /* 0x001c000c985c9981 */ /* 0x000ee2000c1e9b00 */
[----:B0-----:R-:W-:-:S08]  /*40f0*/  DMUL R164, R164, UR6 ;  /* 0x00000006a4a47c28 */ /* 0x001fd00008000000 */
[----:B------:R-:W-:Y:S02]  /*4100*/  DFMA R54, R12, R164, R54 ;  /* 0x000000a40c36722b */ /* 0x000fe40000000036 */
[----:B------:R-:W-:Y:S01]  /*4110*/  DFMA R76, R122, R50, R48 ;  /* 0x000000327a4c722b */ /* 0x000fe20000000030 */
[----:B------:R-:W0:Y:S05]  /*4120*/  LDS.128 R48, [R5+0xc00] ;  /* 0x000c000005307984 */ /* 0x000e2a0000000c00 */
[----:B-1----:R-:W-:Y:S02]  /*4130*/  DFMA R98, R32, R52, R54 ;  /* 0x000000342062722b */ /* 0x002fe40000000036 */
[----:B------:R-:W-:Y:S06]  /*4140*/  LDS.128 R52, [R97+0x10] ;  /* 0x0000100061347984 */ /* 0x000fec0000000c00 */
[----:B------:R-:W-:-:S02]  /*4150*/  DFMA R94, R10, R94, R98 ;  /* 0x0000005e0a5e722b */ /* 0x000fc40000000062 */
[----:B------:R-:W-:-:S06]  /*4160*/  DFMA R158, R102, R158, R76 ;  /* 0x0000009e669e722b */ /* 0x000fcc000000004c */
[----:B--2---:R-:W-:Y:S01]  /*4170*/  DFMA R94, R40, R78, R94 ;  /* 0x0000004e285e722b */ /* 0x004fe2000000005e */
[----:B------:R-:W1:Y:S01]  /*4180*/  LDS.128 R76, [R5+0xc10] ;  /* 0x000c1000054c7984 */ /* 0x000e620000000c00 */
[----:B------:R-:W-:Y:S01]  /*4190*/  CS2R R98, SRZ ;  /* 0x0000000000627805 */ /* 0x000fe2000001ff00 */
[----:B------:R-:W-:-:S05]  /*41a0*/  IMAD.SHL.U32 R9, R0, 0x8, RZ ;  /* 0x0000000800097824 */ /* 0x000fca00078e00ff */
[----:B------:R-:W2:Y:S01]  /*41b0*/  @!P1 LDG.E.64.CONSTANT R98, desc[UR12][R152.64+0x6c00] ;  /* 0x006c000c98629981 */ /* 0x000ea2000c1e9b00 */
[----:B------:R-:W-:Y:S01]  /*41c0*/  LOP3.LUT R9, R9, 0x38, RZ, 0xc0, !PT ;  /* 0x0000003809097812 */ /* 0x000fe200078ec0ff */
[----:B0-----:R-:W-:-:S04]  /*41d0*/  DFMA R48, R36, R48, RZ ;  /* 0x000000302430722b */ /* 0x001fc800000000ff */
[----:B------:R-:W-:-:S04]  /*41e0*/  IMAD.IADD R6, R6, 0x1, R9 ;  /* 0x0000000106067824 */ /* 0x000fc800078e0209 */
[----:B------:R-:W-:Y:S02]  /*41f0*/  DFMA R50, R14, R50, R48 ;  /* 0x000000320e32722b */ /* 0x000fe40000000030 */
[----:B------:R-:W-:Y:S01]  /*4200*/  DADD R136, R136, R158 ;  /* 0x0000000088887229 */ /* 0x000fe2000000009e */
[----:B------:R-:W-:Y:S05]  /*4210*/  LDS.64 R158, [R6+0xc40] ;  /* 0x000c4000069e7984 */ /* 0x000fea0000000a00 */
[----:B-1----:R-:W-:Y:S02]  /*4220*/  DFMA R76, R42, R76, R50 ;  /* 0x0000004c2a4c722b */ /* 0x002fe40000000032 */
[----:B------:R-:W0:Y:S01]  /*4230*/  LDS.128 R48, [R5+0xc20] ;  /* 0x000c200005307984 */ /* 0x000e220000000c00 */
[----:B------:R-:W-:-:S02]  /*4240*/  DFMA R134, R156, R160, R134 ;  /* 0x000000a09c86722b */ /* 0x000fc40000000086 */
[----:B------:R-:W-:Y:S01]  /*4250*/  DFMA R160, R108, R52, R94 ;  /* 0x000000346ca0722b */ /* 0x000fe2000000005e */
[----:B------:R-:W1:Y:S04]  /*4260*/  LDS.64 R52, [R6+0xc00] ;  /* 0x000c000006347984 */ /* 0x000e680000000a00 */
[----:B------:R-:W1:Y:S01]  /*4270*/  LDS.64 R94, [R96+0x80] ;  /* 0x00008000605e7984 */ /* 0x000e620000000a00 */
[----:B------:R-:W-:-:S03]  /*4280*/  DFMA R156, R26, R78, R76 ;  /* 0x0000004e1a9c722b */ /* 0x000fc6000000004c */
[----:B------:R-:W-:Y:S04]  /*4290*/  LDS.64 R78, [R96+0xc0] ;  /* 0x0000c000604e7984 */ /* 0x000fe80000000a00 */
[----:B------:R-:W1:Y:S01]  /*42a0*/  LDS.64 R76, [R6+0xc80] ;  /* 0x000c8000064c7984 */ /* 0x000e620000000a00 */
[----:B0-----:R-:W-:-:S03]  /*42b0*/  DFMA R156, R28, R48, R156 ;  /* 0x000000301c9c722b */ /* 0x001fc6000000009c */
[----:B------:R-:W0:Y:S01]  /*42c0*/  LDS.64 R48, [R6+0xcc0] ;  /* 0x000cc00006307984 */ /* 0x000e220000000a00 */
[----:B------:R-:W-:-:S03]  /*42d0*/  DFMA R144, R60, R134, R144 ;  /* 0x000000863c90722b */ /* 0x000fc60000000090 */
[----:B------:R-:W0:Y:S01]  /*42e0*/  LDS.64 R60, [R6+0xd00] ;  /* 0x000d0000063c7984 */ /* 0x000e220000000a00 */
[----:B-1----:R-:W-:Y:S02]  /*42f0*/  DFMA R52, R64, R52, RZ ;  /* 0x000000344034722b */ /* 0x002fe400000000ff */
[----:B------:R-:W-:Y:S01]  /*4300*/  DFMA R94, R112, R94, R160 ;  /* 0x0000005e705e722b */ /* 0x000fe200000000a0 */
[----:B------:R-:W-:Y:S01]  /*4310*/  ULEA UR6, UR4, UR5, 0x18 ;  /* 0x0000000504067291 */ /* 0x000fe2000f8ec0ff */
[----:B------:R-:W-:Y:S01]  /*4320*/  DFMA R140, R80, R134, R140 ;  /* 0x00000086508c722b */ /* 0x000fe2000000008c */
[----:B------:R-:W-:Y:S03]  /*4330*/  LDS.64 R160, [R96+0x140] ;  /* 0x0001400060a07984 */ /* 0x000fe60000000a00 */
[----:B------:R-:W-:Y:S02]  /*4340*/  DFMA R158, R158, R66, R52 ;  /* 0x000000429e9e722b */ /* 0x000fe40000000034 */
[----:B------:R-:W-:Y:S01]  /*4350*/  DFMA R156, R44, R50, R156 ;  /* 0x000000322c9c722b */ /* 0x000fe2000000009c */
[----:B------:R-:W-:Y:S01]  /*4360*/  LDS.64 R80, [R6+0xd40] ;  /* 0x000d400006507984 */ /* 0x000fe20000000a00 */
[----:B------:R-:W-:-:S03]  /*4370*/  DFMA R94, R110, R54, R94 ;  /* 0x000000366e5e722b */ /* 0x000fc6000000005e */
[----:B------:R-:W1:Y:S01]  /*4380*/  LDS.128 R52, [R97+0x20] ;  /* 0x0000200061347984 */ /* 0x000e620000000c00 */
[----:B------:R-:W-:-:S04]  /*4390*/  DFMA R158, R72, R76, R158 ;  /* 0x0000004c489e722b */ /* 0x000fc8000000009e */
[----:B------:R-:W-:Y:S01]  /*43a0*/  DFMA R94, R114, R78, R94 ;  /* 0x0000004e725e722b */ /* 0x000fe2000000005e */
[----:B------:R-:W1:Y:S03]  /*43b0*/  LDS.128 R76, [R5+0xc30] ;  /* 0x000c3000054c7984 */ /* 0x000e660000000c00 */
[----:B0-----:R-:W-:Y:S01]  /*43c0*/  DFMA R158, R48, R74, R158 ;  /* 0x0000004a309e722b */ /* 0x001fe2000000009e */
[----:B------:R-:W0:Y:S01]  /*43d0*/  LDS.128 R48, [UR6+0x1580] ;  /* 0x00158006ff307984 */ /* 0x000e220008000c00 */
[----:B------:R-:W-:-:S03]  /*43e0*/  DFMA R142, R134, R82, R142 ;  /* 0x00000052868e722b */ /* 0x000fc6000000008e */
[----:B------:R-:W0:Y:S01]  /*43f0*/  LDS.64 R82, [R96+0x100] ;  /* 0x0001000060527984 */ /* 0x000e220000000a00 */
[----:B------:R-:W-:Y:S02]  /*4400*/  DFMA R146, R134, R62, R146 ;  /* 0x0000003e8692722b */ /* 0x000fe40000000092 */
[----:B------:R-:W-:Y:S01]  /*4410*/  DFMA R158, R56, R60, R158 ;  /* 0x0000003c389e722b */ /* 0x000fe2000000009e */
[----:B------:R-:W-:Y:S01]  /*4420*/  LDS.128 R60, [UR6+0x1590] ;  /* 0x00159006ff3c7984 */ /* 0x000fe20008000c00 */
[----:B-1----:R-:W-:-:S03]  /*4430*/  DFMA R94, R116, R52, R94 ;  /* 0x00000034745e722b */ /* 0x002fc6000000005e */
[----:B------:R-:W1:Y:S01]  /*4440*/  LDS.64 R52, [R6+0xd80] ;  /* 0x000d800006347984 */ /* 0x000e620000000a00 */
[----:B------:R-:W-:Y:S02]  /*4450*/  DFMA R76, R20, R76, R156 ;  /* 0x0000004c144c722b */ /* 0x000fe4000000009c */
[----:B------:R-:W-:Y:S01]  /*4460*/  DFMA R86, R134, R86, R148 ;  /* 0x000000568656722b */ /* 0x000fe20000000094 */
[----:B------:R-:W4:Y:S05]  /*4470*/  LDS.64 R156, [R6+0xdc0] ;  /* 0x000dc000069c7984 */ /* 0x000f2a0000000a00 */
[----:B------:R-:W-:Y:S02]  /*4480*/  DFMA R148, R104, R78, R76 ;  /* 0x0000004e6894722b */ /* 0x000fe4000000004c */
[----:B------:R-:W3:Y:S01]  /*4490*/  LDS.128 R76, [UR6+0x15a0] ;  /* 0x0015a006ff4c7984 */ /* 0x000ee20008000c00 */
[----:B------:R-:W-:-:S02]  /*44a0*/  DFMA R80, R80, R58, R158 ;  /* 0x0000003a5050722b */ /* 0x000fc4000000009e */
[----:B0-----:R-:W-:Y:S02]  /*44b0*/  DFMA R158, R106, R48, RZ ;  /* 0x000000306a9e722b */ /* 0x001fe400000000ff */
[----:B------:R-:W-:-:S06]  /*44c0*/  DFMA R94, R120, R82, R94 ;  /* 0x00000052785e722b */ /* 0x000fcc000000005e */
[----:B------:R-:W-:Y:S02]  /*44d0*/  DFMA R158, R22, R50, R158 ;  /* 0x00000032169e722b */ /* 0x000fe4000000009e */
[----:B-1----:R-:W-:Y:S01]  /*44e0*/  DFMA R52, R68, R52, R80 ;  /* 0x000000344434722b */ /* 0x002fe20000000050 */
[----:B------:R-:W0:Y:S05]  /*44f0*/  LDS.128 R80, [UR6+0x15b0] ;  /* 0x0015b006ff507984 */ /* 0x000e2a0008000c00 */
[----:B------:R-:W-:-:S08]  /*4500*/  DFMA R158, R16, R60, R158 ;  /* 0x0000003c109e722b */ /* 0x000fd0000000009e */
[----:B------:R-:W-:Y:S02]  /*4510*/  DFMA R158, R18, R62, R158 ;  /* 0x0000003e129e722b */ /* 0x000fe4000000009e */
[----:B------:R-:W-:Y:S02]  /*4520*/  DFMA R94, R118, R54, R94 ;  /* 0x00000036765e722b */ /* 0x000fe4000000005e */
[----:B----4-:R-:W-:Y:S01]  /*4530*/  DFMA R156, R156, R70, R52 ;  /* 0x000000469c9c722b */ /* 0x010fe20000000034 */
[----:B------:R-:W1:Y:S03]  /*4540*/  LDS.128 R52, [R97+0x30] ;  /* 0x0000300061347984 */ /* 0x000e660000000c00 */
[----:B---3--:R-:W-:-:S08]  /*4550*/  DFMA R158, R34, R76, R158 ;  /* 0x0000004c229e722b */ /* 0x008fd0000000009e */
[----:B------:R-:W-:Y:S02]  /*4560*/  DFMA R158, R12, R78, R158 ;  /* 0x0000004e0c9e722b */ /* 0x000fe4000000009e */
[----:B------:R-:W-:Y:S02]  /*4570*/  DFMA R160, R100, R160, R94 ;  /* 0x000000a064a0722b */ /* 0x000fe4000000005e */
[----:B------:R-:W-:-:S04]  /*4580*/  DMUL R150, R156, R150 ;  /* 0x000000969c967228 */ /* 0x000fc80000000000 */
[----:B0-----:R-:W-:Y:S02]  /*4590*/  DFMA R94, R46, R80, R158 ;  /* 0x000000502e5e722b */ /* 0x001fe4000000009e */
[-C--:B------:R-:W-:Y:S02]  /*45a0*/  DMUL R158, R156, R92.reuse ;  /* 0x0000005c9c9e7228 */ /* 0x080fe40000000000 */
[----:B------:R-:W-:-:S04]  /*45b0*/  DFMA R92, R148, R92, R150 ;  /* 0x0000005c945c722b */ /* 0x000fc80000000096 */
[----:B------:R-:W-:Y:S02]  /*45c0*/  DFMA R150, R38, R82, R94 ;  /* 0x000000522696722b */ /* 0x000fe4000000005e */
[----:B------:R-:W-:Y:S02]  /*45d0*/  DFMA R154, R148, R154, R158 ;  /* 0x0000009a949a722b */ /* 0x000fe4000000009e */
[----:B------:R-:W0:Y:S01]  /*45e0*/  LDS.64 R158, [R96+0x180] ;  /* 0x00018000609e7984 */ /* 0x000e220000000a00 */
[----:B------:R-:W-:-:S05]  /*45f0*/  UIADD3 UR5, UPT, UPT, UR5, 0x200, URZ ;  /* 0x0000020005057890 */ /* 0x000fca000fffe0ff */
[----:B------:R-:W-:Y:S02]  /*4600*/  DFMA R162, R150, R132, R154 ;  /* 0x0000008496a2722b */ /* 0x000fe4000000009a */
[----:B------:R2:W-:Y:S01]  /*4610*/  LDS.64 R154, [R96+0x1c0] ;  /* 0x0001c000609a7984 */ /* 0x0005e20000000a00 */
[----:B------:R-:W-:Y:S01]  /*4620*/  ULEA UR5, UR4, UR5, 0x18 ;  /* 0x0000000504057291 */ /* 0x000fe2000f8ec0ff */
[----:B-1----:R-:W-:Y:S01]  /*4630*/  DFMA R160, R126, R52, R160 ;  /* 0x000000347ea0722b */ /* 0x002fe200000000a0 */
[----:B------:R-:W-:-:S04]  /*4640*/  LEA R52, R8, UR6, 0x9 ;  /* 0x0000000608347c11 */ /* 0x000fc8000f8e48ff */
[----:B------:R-:W-:Y:S01]  /*4650*/  LEA R8, R8, UR5, 0x9 ;  /* 0x0000000508087c11 */ /* 0x000fe2000f8e48ff */
[C---:B------:R-:W-:Y:S01]  /*4660*/  IMAD R52, R7.reuse, 0x40, R52 ;  /* 0x0000004007347824 */ /* 0x040fe200078e0234 */
[----:B------:R-:W-:Y:S01]  /*4670*/  DFMA R164, R150, R138, R92 ;  /* 0x0000008a96a4722b */ /* 0x000fe2000000005c */
[----:B------:R-:W-:Y:S02]  /*4680*/  BAR.SYNC.DEFER_BLOCKING 0x0 ;  /* 0x0000000000007b1d */ /* 0x000fe40000010000 */
[--C-:B------:R-:W-:Y:S02]  /*4690*/  IMAD.IADD R8, R8, 0x1, R9.reuse ;  /* 0x0000000108087824 */ /* 0x100fe400078e0209 */
[----:B------:R-:W-:Y:S02]  /*46a0*/  IMAD.IADD R53, R52, 0x1, R9 ;  /* 0x0000000134357824 */ /* 0x000fe400078e0209 */
[----:B------:R-:W-:Y:S01]  /*46b0*/  IMAD R7, R7, 0x40, R8 ;  /* 0x0000004007077824 */ /* 0x000fe200078e0208 */
[----:B------:R-:W2:Y:S02]  /*46c0*/  LDCU.64 UR4, c[0x0][0x388] ;  /* 0x00007100ff0477ac */ /* 0x000ea40008000a00 */
[----:B------:R-:W-:Y:S04]  /*46d0*/  STS.64 [R53], R162 ;  /* 0x000000a235007388 */ /* 0x000fe80000000a00 */
[----:B------:R-:W-:Y:S01]  /*46e0*/  STS.64 [R7], R164 ;  /* 0x000000a407007388 */ /* 0x000fe20000000a00 */
[----:B------:R-:W-:Y:S06]  /*46f0*/  BAR.SYNC.DEFER_BLOCKING 0x0 ;  /* 0x0000000000007b1d */ /* 0x000fec0000010000 */
[----:B------:R-:W1:Y:S01]  /*4700*/  LDS.128 R92, [R52] ;  /* 0x00000000345c7984 */ /* 0x000e620000000c00 */
[----:B--2---:R-:W-:-:S03]  /*4710*/  DMUL R96, R98, UR4 ;  /* 0x0000000462607c28 */ /* 0x004fc60008000000 */
[----:B------:R-:W-:Y:S01]  /*4720*/  LDS.64 R98, [R8+0xc0] ;  /* 0x0000c00008627984 */ /* 0x000fe20000000a00 */
[----:B0-----:R-:W-:-:S03]  /*4730*/  DFMA R158, R124, R158, R160 ;  /* 0x0000009e7c9e722b */ /* 0x001fc600000000a0 */
[----:B------:R-:W-:Y:S01]  /*4740*/  LDS.64 R162, [R6+0xe80] ;  /* 0x000e800006a27984 */ /* 0x000fe20000000a00 */
[----:B-1----:R-:W-:-:S08]  /*4750*/  DMUL R92, R30, R92 ;  /* 0x0000005c1e5c7228 */ /* 0x002fd00000000000 */
        /* <DEDUP_REMOVED lines=10> */
[----:B------:R-:W-:Y:S06]  /*4800*/  LDS.64 R96, [R8+0x100] ;  /* 0x0001000008607984 */ /* 0x000fec0000000a00 */
[----:B------:R-:W-:-:S08]  /*4810*/  DFMA R92, R110, R94, R92 ;  /* 0x0000005e6e5c722b */ /* 0x000fd0000000005c */
[----:B------:R-:W-:Y:S02]  /*4820*/  DFMA R98, R114, R98, R92 ;  /* 0x000000627262722b */ /* 0x000fe4000000005c */
[----:B------:R-:W0:Y:S06]  /*4830*/  LDS.128 R92, [R52+0x20] ;  /* 0x00002000345c7984 */ /* 0x000e2c0000000c00 */
[----:B0-----:R-:W-:-:S08]  /*4840*/  DFMA R98, R116, R92, R98 ;  /* 0x0000005c7462722b */ /* 0x001fd00000000062 */
[----:B------:R-:W-:Y:S02]  /*4850*/  DFMA R160, R120, R96, R98 ;  /* 0x0000006078a0722b */ /* 0x000fe40000000062 */
[----:B------:R-:W0:Y:S02]  /*4860*/  LDS.128 R96, [R5+0xe00] ;  /* 0x000e000005607984 */ /* 0x000e240000000c00 */
[----:B0-----:R-:W-:Y:S02]  /*4870*/  DFMA R96, R36, R96, RZ ;  /* 0x000000602460722b */ /* 0x001fe400000000ff */
[----:B------:R-:W0:Y:S02]  /*4880*/  LDS.64 R36, [R6+0xe00] ;  /* 0x000e000006247984 */ /* 0x000e240000000a00 */
[----:B0-----:R-:W-:Y:S02]  /*4890*/  DFMA R64, R64, R36, RZ ;  /* 0x000000244040722b */ /* 0x001fe400000000ff */
[----:B------:R-:W0:Y:S01]  /*48a0*/  LDS.64 R36, [R6+0xe40] ;  /* 0x000e400006247984 */ /* 0x000e220000000a00 */
[----:B------:R-:W-:Y:S01]  /*48b0*/  CS2R R92, SRZ ;  /* 0x00000000005c7805 */ /* 0x000fe2000001ff00 */
[----:B------:R-:W-:-:S05]  /*48c0*/  DFMA R98, R14, R98, R96 ;  /* 0x000000620e62722b */ /* 0x000fca0000000060 */
[----:B------:R1:W2:Y:S01]  /*48d0*/  @!P1 LDG.E.64.CONSTANT R92, desc[UR12][R152.64+0x5c00] ;  /* 0x005c000c985c9981 */ /* 0x0002a2000c1e9b00 */
[----:B0-----:R-:W-:-:S03]  /*48e0*/  DFMA R36, R36, R66, R64 ;  /* 0x000000422424722b */ /* 0x001fc60000000040 */
[----:B------:R-:W0:Y:S01]  /*48f0*/  LDS.128 R64, [R5+0xe10] ;  /* 0x000e100005407984 */ /* 0x000e220000000c00 */
[----:B-1----:R-:W-:Y:S01]  /*4900*/  @!P1 IMAD R153, R3, 0xe00, R0 ;  /* 0x00000e0003999824 */ /* 0x002fe200078e0200 */
[----:B------:R-:W-:Y:S02]  /*4910*/  CS2R R96, SRZ ;  /* 0x0000000000607805 */ /* 0x000fe4000001ff00 */
[----:B------:R-:W-:Y:S01]  /*4920*/  CS2R R14, SRZ ;  /* 0x00000000000e7805 */ /* 0x000fe2000001ff00 */
[----:B------:R-:W-:Y:S01]  /*4930*/  @!P1 IMAD.WIDE R152, R153, 0x8, R24 ;  /* 0x0000000899989825 */ /* 0x000fe200078e0218 */
[----:B------:R-:W-:Y:S01]  /*4940*/  DFMA R162, R72, R162, R36 ;  /* 0x000000a248a2722b */ /* 0x000fe20000000024 */
[----:B------:R-:W1:Y:S04]  /*4950*/  LDS.64 R24, [R6+0xec0] ;  /* 0x000ec00006187984 */ /* 0x000e680000000a00 */
[----:B------:R-:W3:Y:S04]  /*4960*/  @!P1 LDG.E.64.CONSTANT R96, desc[UR12][R152.64+0x1e00] ;  /* 0x001e000c98609981 */ /* 0x000ee8000c1e9b00 */
[----:B------:R-:W4:Y:S01]  /*4970*/  @!P1 LDG.E.64.CONSTANT R14, desc[UR12][R152.64+0x3e00] ;  /* 0x003e000c980e9981 */ /* 0x000f22000c1e9b00 */
[----:B------:R-:W-:-:S06]  /*4980*/  CS2R R36, SRZ ;  /* 0x0000000000247805 */ /* 0x000fcc000001ff00 */
[----:B------:R-:W2:Y:S01]  /*4990*/  @!P1 LDG.E.64.CONSTANT R36, desc[UR12][R152.64+0x4e00] ;  /* 0x004e000c98249981 */ /* 0x000ea2000c1e9b00 */
[----:B0-----:R-:W-:Y:S01]  /*49a0*/  DFMA R64, R42, R64, R98 ;  /* 0x000000402a40722b */ /* 0x001fe20000000062 */
[----:B------:R-:W-:Y:S02]  /*49b0*/  CS2R R98, SRZ ;  /* 0x0000000000627805 */ /* 0x000fe4000001ff00 */
[----:B------:R-:W-:-:S04]  /*49c0*/  CS2R R42, SRZ ;  /* 0x00000000002a7805 */ /* 0x000fc8000001ff00 */
[----:B------:R-:W2:Y:S04]  /*49d0*/  @!P1 LDG.E.64.CONSTANT R98, desc[UR12][R152.64+0xe00] ;  /* 0x000e000c98629981 */ /* 0x000ea8000c1e9b00 */
[----:B------:R-:W2:Y:S01]  /*49e0*/  @!P1 LDG.E.64.CONSTANT R42, desc[UR12][R152.64+0x2e00] ;  /* 0x002e000c982a9981 */ /* 0x000ea2000c1e9b00 */
[----:B------:R-:W-:Y:S01]  /*49f0*/  CS2R R72, SRZ ;  /* 0x0000000000487805 */ /* 0x000fe2000001ff00 */
[----:B------:R-:W-:Y:S02]  /*4a00*/  DFMA R66, R26, R66, R64 ;  /* 0x000000421a42722b */ /* 0x000fe40000000040 */
[----:B-1----:R-:W-:Y:S01]  /*4a10*/  DFMA R162, R24, R74, R162 ;  /* 0x0000004a18a2722b */ /* 0x002fe200000000a2 */
[----:B------:R-:W-:Y:S04]  /*4a20*/  LDS.64 R64, [R6+0xf00] ;  /* 0x000f000006407984 */ /* 0x000fe80000000a00 */
[----:B------:R-:W2:Y:S04]  /*4a30*/  @!P1 LDG.E.64.CONSTANT R72, desc[UR12][R152.64+0x6e00] ;  /* 0x006e000c98489981 */ /* 0x000ea8000c1e9b00 */
[----:B------:R-:W0:Y:S04]  /*4a40*/  LDS.128 R24, [R5+0xe20] ;  /* 0x000e200005187984 */ /* 0x000e280000000c00 */
[----:B------:R-:W-:Y:S01]  /*4a50*/  LDS.64 R74, [R6+0xf80] ;  /* 0x000f8000064a7984 */ /* 0x000fe20000000a00 */
[----:B0-----:R-:W-:-:S03]  /*4a60*/  DFMA R24, R28, R24, R66 ;  /* 0x000000181c18722b */ /* 0x001fc60000000042 */
[----:B------:R-:W0:Y:S01]  /*4a70*/  LDS.64 R28, [R6+0xf40] ;  /* 0x000f4000061c7984 */ /* 0x000e220000000a00 */
[----:B------:R-:W-:-:S04]  /*4a80*/  DFMA R162, R56, R64, R162 ;  /* 0x0000004038a2722b */ /* 0x000fc800000000a2 */
[----:B------:R-:W-:Y:S02]  /*4a90*/  DFMA R64, R44, R26, R24 ;  /* 0x0000001a2c40722b */ /* 0x000fe40000000018 */
[----:B------:R-:W1:Y:S02]  /*4aa0*/  LDS.128 R24, [R5+0xe30] ;  /* 0x000e300005187984 */ /* 0x000e640000000c00 */
[----:B0-----:R-:W-:Y:S02]  /*4ab0*/  DFMA R28, R28, R58, R162 ;  /* 0x0000003a1c1c722b */ /* 0x001fe400000000a2 */
[----:B------:R-:W0:Y:S02]  /*4ac0*/  LDS.128 R56, [UR6+0x15c0] ;  /* 0x0015c006ff387984 */ /* 0x000e240008000c00 */
[----:B-1----:R-:W-:Y:S02]  /*4ad0*/  DFMA R24, R20, R24, R64 ;  /* 0x000000181418722b */ /* 0x002fe40000000040 */
[----:B------:R-:W1:Y:S01]  /*4ae0*/  LDS.128 R64, [UR6+0x15d0] ;  /* 0x0015d006ff407984 */ /* 0x000e620008000c00 */
[----:B------:R-:W-:-:S06]  /*4af0*/  CS2R R44, SRZ ;  /* 0x00000000002c7805 */ /* 0x000fcc000001ff00 */
[----:B------:R-:W2:Y:S01]  /*4b00*/  @!P1 LDG.E.64.CONSTANT R44, desc[UR12][R152.64+0x5e00] ;  /* 0x005e000c982c9981 */ /* 0x000ea2000c1e9b00 */
[----:B------:R-:W-:-:S03]  /*4b10*/  DFMA R28, R68, R74, R28 ;  /* 0x0000004a441c722b */ /* 0x000fc6000000001c */
[----:B------:R-:W1:Y:S01]  /*4b20*/  LDS.64 R68, [R6+0xfc0] ;  /* 0x000fc00006447984 */ /* 0x000e620000000a00 */
[----:B0-----:R-:W-:-:S08]  /*4b30*/  DFMA R106, R106, R56, RZ ;  /* 0x000000386a6a722b */ /* 0x001fd000000000ff */
[----:B------:R-:W-:Y:S01]  /*4b40*/  DFMA R106, R22, R58, R106 ;  /* 0x0000003a166a722b */ /* 0x000fe2000000006a */
[----:B------:R-:W0:Y:S07]  /*4b50*/  LDS.128 R20, [UR6+0x15e0] ;  /* 0x0015e006ff147984 */ /* 0x000e2e0008000c00 */
[----:B-1----:R-:W-:-:S08]  /*4b60*/  DFMA R74, R16, R64, R106 ;  /* 0x00000040104a722b */ /* 0x002fd0000000006a */
[----:B------:R-:W-:Y:S01]  /*4b70*/  DFMA R74, R18, R66, R74 ;  /* 0x00000042124a722b */ /* 0x000fe2000000004a */
[----:B------:R-:W1:Y:S01]  /*4b80*/  LDS.128 R16, [UR6+0x15f0] ;  /* 0x0015f006ff107984 */ /* 0x000e620008000c00 */
[----:B------:R-:W-:Y:S02]  /*4b90*/  DFMA R70, R68, R70, R28 ;  /* 0x000000464446722b */ /* 0x000fe4000000001c */
[----:B------:R-:W-:Y:S01]  /*4ba0*/  DFMA R104, R104, R26, R24 ;  /* 0x0000001a6868722b */ /* 0x000fe20000000018 */
[----:B------:R-:W-:Y:S03]  /*4bb0*/  LDS.64 R68, [R8+0x180] ;  /* 0x0001800008447984 */ /* 0x000fe60000000a00 */
[----:B0-----:R-:W-:Y:S02]  /*4bc0*/  DFMA R34, R34, R20, R74 ;  /* 0x000000142222722b */ /* 0x001fe4000000004a */
[----:B------:R-:W0:Y:S06]  /*4bd0*/  LDS.64 R74, [R8+0x140] ;  /* 0x00014000084a7984 */ /* 0x000e2c0000000a00 */
[----:B------:R-:W-:-:S08]  /*4be0*/  DFMA R34, R12, R22, R34 ;  /* 0x000000160c22722b */ /* 0x000fd00000000022 */
[----:B-1----:R-:W-:Y:S01]  /*4bf0*/  DFMA R34, R46, R16, R34 ;  /* 0x000000102e22722b */ /* 0x002fe20000000022 */
[----:B------:R-:W-:Y:S07]  /*4c00*/  LDS.64 R46, [R8+0x1c0] ;  /* 0x0001c000082e7984 */ /* 0x000fee0000000a00 */
[----:B------:R-:W-:Y:S02]  /*4c10*/  DFMA R34, R38, R18, R34 ;  /* 0x000000122622722b */ /* 0x000fe40000000022 */
[----:B---3--:R-:W-:-:S02]  /*4c20*/  DMUL R12, R70, R96 ;  /* 0x00000060460c7228 */ /* 0x008fc40000000000 */
[----:B----4-:R-:W-:-:S08]  /*4c30*/  DMUL R14, R70, R14 ;  /* 0x0000000e460e7228 */ /* 0x010fd00000000000 */
[C---:B------:R-:W-:Y:S02]  /*4c40*/  DFMA R14, R104.reuse, R96, R14 ;  /* 0x00000060680e722b */ /* 0x040fe4000000000e */
[----:B--2---:R-:W-:-:S06]  /*4c50*/  DFMA R12, R104, R98, R12 ;  /* 0x00000062680c722b */ /* 0x004fcc000000000c */
[C---:B------:R-:W-:Y:S02]  /*4c60*/  DFMA R98, R34.reuse, R36, R14 ;  /* 0x000000242262722b */ /* 0x040fe4000000000e */
[----:B------:R-:W-:Y:S02]  /*4c70*/  DFMA R96, R34, R42, R12 ;  /* 0x0000002a2260722b */ /* 0x000fe4000000000c */
[----:B------:R-:W-:Y:S01]  /*4c80*/  LDS.128 R12, [R52+0x30] ;  /* 0x00003000340c7984 */ /* 0x000fe20000000c00 */
[----:B------:R-:W-:Y:S06]  /*4c90*/  BAR.SYNC.DEFER_BLOCKING 0x0 ;  /* 0x0000000000007b1d */ /* 0x000fec0000010000 */
[----:B------:R-:W-:Y:S04]  /*4ca0*/  STS.64 [R53], R96 ;  /* 0x0000006035007388 */ /* 0x000fe80000000a00 */
[----:B------:R-:W-:Y:S01]  /*4cb0*/  STS.64 [R7], R98 ;  /* 0x0000006207007388 */ /* 0x000fe20000000a00 */
[----:B------:R-:W-:Y:S06]  /*4cc0*/  BAR.SYNC.DEFER_BLOCKING 0x0 ;  /* 0x0000000000007b1d */ /* 0x000fec0000010000 */
[----:B------:R-:W-:Y:S01]  /*4cd0*/  DFMA R94, R118, R94, R160 ;  /* 0x0000005e765e722b */ /* 0x000fe200000000a0 */
[----:B------:R-:W1:Y:S07]  /*4ce0*/  LDS.128 R24, [R52] ;  /* 0x0000000034187984 */ /* 0x000e6e0000000c00 */
[----:B0-----:R-:W-:-:S02]  /*4cf0*/  DFMA R74, R100, R74, R94 ;  /* 0x0000004a644a722b */ /* 0x001fc4000000005e */
[----:B------:R-:W0:Y:S01]  /*4d00*/  LDS.64 R94, [R8] ;  /* 0x00000000085e7984 */ /* 0x000e220000000a00 */
[----:B------:R-:W-:-:S03]  /*4d10*/  DFMA R128, R88, R134, R128 ;  /* 0x000000865880722b */ /* 0x000fc60000000080 */
[----:B------:R-:W2:Y:S01]  /*4d20*/  LDS.64 R88, [R8+0x40] ;  /* 0x0000400008587984 */ /* 0x000ea20000000a00 */
[----:B------:R-:W-:Y:S02]  /*4d30*/  DMUL R72, R72, UR4 ;  /* 0x0000000448487c28 */ /* 0x000fe40008000000 */
[----:B------:R-:W-:Y:S01]  /*4d40*/  DMUL R138, R156, R138 ;  /* 0x0000008a9c8a7228 */ /* 0x000fe20000000000 */
[----:B------:R-:W-:Y:S01]  /*4d50*/  LDS.64 R6, [R8+0xc0] ;  /* 0x0000c00008067984 */ /* 0x000fe20000000a00 */
[----:B-1----:R-:W-:Y:S02]  /*4d60*/  DMUL R24, R30, R24 ;  /* 0x000000181e187228 */ /* 0x002fe40000000000 */
[----:B------:R-:W-:Y:S01]  /*4d70*/  DFMA R54, R122, R54, R158 ;  /* 0x000000367a36722b */ /* 0x000fe2000000009e */
[----:B------:R-:W1:Y:S01]  /*4d80*/  LDS.128 R28, [R52+0x10] ;  /* 0x00001000341c7984 */ /* 0x000e620000000c00 */
[----:B------:R-:W-:Y:S02]  /*4d90*/  DFMA R12, R126, R12, R74 ;  /* 0x0000000c7e0c722b */ /* 0x000fe4000000004a */
[----:B------:R-:W-:-:S02]  /*4da0*/  DFMA R130, R134, R90, R130 ;  /* 0x0000005a8682722b */ /* 0x000fc40000000082 */
[----:B------:R-:W-:Y:S01]  /*4db0*/  DFMA R136, R84, R134, R136 ;  /* 0x000000865488722b */ /* 0x000fe20000000088 */
[--C-:B------:R-:W-:Y:S01]  /*4dc0*/  IMAD.IADD R2, R2, 0x1, R9.reuse ;  /* 0x0000000102027824 */ /* 0x100fe200078e0209 */
[----:B------:R-:W-:Y:S01]  /*4dd0*/  DFMA R24, R38, R72, R24 ;  /* 0x000000482618722b */ /* 0x000fe20000000018 */
[----:B------:R-:W-:Y:S01]  /*4de0*/  LOP3.LUT R5, R0, 0x7, RZ, 0xc0, !PT ;  /* 0x0000000700057812 */ /* 0x000fe200078ec0ff */
[----:B------:R-:W3:Y:S01]  /*4df0*/  LDS.64 R38, [R8+0x80] ;  /* 0x0000800008267984 */ /* 0x000ee20000000a00 */
[----:B------:R-:W-:Y:S01]  /*4e00*/  DMUL R36, R70, R36 ;  /* 0x0000002446247228 */ /* 0x000fe20000000000 */
[----:B------:R-:W-:Y:S01]  /*4e10*/  IMAD.IADD R4, R4, 0x1, R9 ;  /* 0x0000000104047824 */ /* 0x000fe200078e0209 */
[----:B------:R-:W4:Y:S03]  /*4e20*/  LDCU.128 UR4, c[0x3][0x720] ;  /* 0x00c0e400ff0477ac */ /* 0x000f260008000c00 */
[----:B0-----:R-:W-:Y:S01]  /*4e30*/  DFMA R24, R32, R94, R24 ;  /* 0x0000005e2018722b */ /* 0x001fe20000000018 */
[----:B------:R-:W-:Y:S07]  /*4e40*/  LDS.64 R32, [R8+0x140] ;  /* 0x0001400008207984 */ /* 0x000fee0000000a00 */
[----:B------:R-:W-:Y:S01]  /*4e50*/  DFMA R24, R10, R26, R24 ;  /* 0x0000001a0a18722b */ /* 0x000fe20000000018 */
[----:B------:R-:W-:Y:S07]  /*4e60*/  LDS.64 R10, [R8+0x100] ;  /* 0x00010000080a7984 */ /* 0x000fee0000000a00 */
[----:B--2---:R-:W-:-:S02]  /*4e70*/  DFMA R88, R40, R88, R24 ;  /* 0x000000582858722b */ /* 0x004fc40000000018 */
[----:B------:R-:W0:Y:S06]  /*4e80*/  LDS.128 R24, [R52+0x20] ;  /* 0x0000200034187984 */ /* 0x000e2c0000000c00 */
[----:B-1----:R-:W-:-:S08]  /*4e90*/  DFMA R28, R108, R28, R88 ;  /* 0x0000001c6c1c722b */ /* 0x002fd00000000058 */
[----:B---3--:R-:W-:-:S08]  /*4ea0*/  DFMA R28, R112, R38, R28 ;  /* 0x00000026701c722b */ /* 0x008fd0000000001c */
[----:B------:R-:W-:-:S08]  /*4eb0*/  DFMA R28, R110, R30, R28 ;  /* 0x0000001e6e1c722b */ /* 0x000fd0000000001c */
[----:B------:R-:W-:Y:S02]  /*4ec0*/  DFMA R6, R114, R6, R28 ;  /* 0x000000067206722b */ /* 0x000fe4000000001c */
[----:B------:R-:W1:Y:S06]  /*4ed0*/  LDS.128 R28, [R52+0x30] ;  /* 0x00003000341c7984 */ /* 0x000e6c0000000c00 */
[----:B0-----:R-:W-:Y:S02]  /*4ee0*/  DFMA R24, R116, R24, R6 ;  /* 0x000000187418722b */ /* 0x001fe40000000006 */
[----:B------:R-:W0:Y:S06]  /*4ef0*/  LDS.64 R6, [R8+0x180] ;  /* 0x0001800008067984 */ /* 0x000e2c0000000a00 */
[----:B------:R-:W-:-:S08]  /*4f00*/  DFMA R10, R120, R10, R24 ;  /* 0x0000000a780a722b */ /* 0x000fd00000000018 */
[----:B------:R-:W-:Y:S02]  /*4f10*/  DFMA R26, R118, R26, R10 ;  /* 0x0000001a761a722b */ /* 0x000fe4000000000a */
[----:B------:R-:W2:Y:S06]  /*4f20*/  LDS.64 R10, [R8+0x1c0] ;  /* 0x0001c000080a7984 */ /* 0x000eac0000000a00 */
[----:B------:R-:W-:Y:S02]  /*4f30*/  DFMA R26, R100, R32, R26 ;  /* 0x00000020641a722b */ /* 0x000fe4000000001a */
[----:B------:R-:W-:-:S02]  /*4f40*/  DFMA R138, R148, R132, R138 ;  /* 0x00000084948a722b */ /* 0x000fc4000000008a */
[----:B------:R-:W-:-:S04]  /*4f50*/  DFMA R12, R124, R68, R12 ;  /* 0x000000447c0c722b */ /* 0x000fc8000000000c */
[----:B-1----:R-:W-:Y:S02]  /*4f60*/  DFMA R26, R126, R28, R26 ;  /* 0x0000001c7e1a722b */ /* 0x002fe4000000001a */
[----:B------:R-:W-:Y:S02]  /*4f70*/  DFMA R54, R102, R154, R54 ;  /* 0x0000009a6636722b */ /* 0x000fe40000000036 */
[----:B------:R-:W-:Y:S02]  /*4f80*/  DFMA R92, R150, R92, R138 ;  /* 0x0000005c965c722b */ /* 0x000fe4000000008a */
[----:B------:R-:W-:Y:S02]  /*4f90*/  DFMA R12, R122, R14, R12 ;  /* 0x0000000e7a0c722b */ /* 0x000fe4000000000c */
[----:B------:R-:W-:Y:S02]  /*4fa0*/  DFMA R36, R104, R42, R36 ;  /* 0x0000002a6824722b */ /* 0x000fe40000000024 */
[----:B0-----:R-:W-:-:S02]  /*4fb0*/  DFMA R6, R124, R6, R26 ;  /* 0x000000067c06722b */ /* 0x001fc4000000001a */
        /* <DEDUP_REMOVED lines=14> */
[----:B--2---:R-:W-:Y:S02]  /*50a0*/  DFMA R6, R102, R10, R6 ;  /* 0x0000000a6606722b */ /* 0x004fe40000000006 */
        /* <DEDUP_REMOVED lines=17> */
[----:B------:R-:W-:Y:S01]  /*51c0*/  IMAD R5, R5, 0x38, R4 ;  /* 0x0000003805057824 */ /* 0x000fe200078e0204 */
        /* <DEDUP_REMOVED lines=13> */
[----:B------:R-:W-:Y:S02]  /*52a0*/  DADD R12, R12, -R14 ;  /* 0x000000000c0c7229 */ /* 0x000fe4000000080e */
[C---:B------:R-:W-:Y:S02]  /*52b0*/  DFMA R26, R6.reuse, UR32, RZ ;  /* 0x00000020061a7c2b */ /* 0x040fe400080000ff */
[C---:B------:R-:W-:Y:S01]  /*52c0*/  DFMA R32, R6.reuse, UR34, RZ ;  /* 0x0000002206207c2b */ /* 0x040fe200080000ff */
[----:B------:R-:W0:Y:S01]  /*52d0*/  LDCU.128 UR32, c[0x3][0x760] ;  /* 0x00c0ec00ff2077ac */ /* 0x000e220008000c00 */
[----:B------:R-:W-:-:S02]  /*52e0*/  DFMA R14, R6, UR8, RZ ;  /* 0x00000008060e7c2b */ /* 0x000fc400080000ff */
[----:B------:R-:W-:Y:S02]  /*52f0*/  DFMA R6, R6, UR10, RZ ;  /* 0x0000000a06067c2b */ /* 0x000fe400080000ff */
[C---:B------:R-:W-:Y:S02]  /*5300*/  DFMA R28, R8.reuse, UR36, RZ ;  /* 0x00000024081c7c2b */ /* 0x040fe400080000ff */
[C---:B------:R-:W-:Y:S01]  /*5310*/  DFMA R34, R8.reuse, UR38, RZ ;  /* 0x0000002608227c2b */ /* 0x040fe200080000ff */
[----:B------:R-:W1:Y:S01]  /*5320*/  LDCU.128 UR36, c[0x3][0x920] ;  /* 0x00c12400ff2477ac */ /* 0x000e620008000c00 */
[C---:B------:R-:W-:Y:S02]  /*5330*/  DFMA R24, R8.reuse, UR20, RZ ;  /* 0x0000001408187c2b */ /* 0x040fe400080000ff */
[----:B------:R-:W-:Y:S02]  /*5340*/  DFMA R8, R8, UR22, RZ ;  /* 0x0000001608087c2b */ /* 0x000fe400080000ff */
[----:B------:R-:W-:-:S02]  /*5350*/  DFMA R30, R10, UR40, R26 ;  /* 0x000000280a1e7c2b */ /* 0x000fc4000800001a */
[C---:B------:R-:W-:Y:S01]  /*5360*/  DFMA R32, R10.reuse, UR42, R32 ;  /* 0x0000002a0a207c2b */ /* 0x040fe20008000020 */
[----:B------:R-:W0:Y:S01]  /*5370*/  LDCU.128 UR40, c[0x3][0x770] ;  /* 0x00c0ee00ff2877ac */ /* 0x000e220008000c00 */
[C---:B----4-:R-:W-:Y:S02]  /*5380*/  DFMA R26, R10.reuse, UR6, R6 ;  /* 0x000000060a1a7c2b */ /* 0x050fe40008000006 */
[----:B------:R-:W-:Y:S02]  /*5390*/  DFMA R14, R10, UR4, R14 ;  /* 0x000000040a0e7c2b */ /* 0x000fe4000800000e */
[----:B--2---:R-:W-:Y:S02]  /*53a0*/  DADD R6, R18, R16 ;  /* 0x0000000012067229 */ /* 0x004fe40000000010 */
[C---:B------:R-:W-:Y:S02]  /*53b0*/  DFMA R28, R12.reuse, UR44, R28 ;  /* 0x0000002c0c1c7c2b */ /* 0x040fe4000800001c */
[----:B------:R-:W-:-:S02]  /*53c0*/  DFMA R24, R12, UR24, R24 ;  /* 0x000000180c187c2b */ /* 0x000fc40008000018 */
[C---:B------:R-:W-:Y:S02]  /*53d0*/  DFMA R10, R12.reuse, UR26, R8 ;  /* 0x0000001a0c0a7c2b */ /* 0x040fe40008000008 */
[----:B------:R-:W-:Y:S02]  /*53e0*/  DFMA R34, R12, UR46, R34 ;  /* 0x0000002e0c227c2b */ /* 0x000fe40008000022 */
[----:B------:R-:W-:Y:S02]  /*53f0*/  DADD R16, R18, -R16 ;  /* 0x0000000012107229 */ /* 0x000fe40000000810 */
[----:B---3--:R-:W-:Y:S02]  /*5400*/  DADD R8, R20, R22 ;  /* 0x0000000014087229 */ /* 0x008fe40000000016 */
[C---:B------:R-:W-:Y:S02]  /*5410*/  DFMA R30, R6.reuse, UR48, R30 ;  /* 0x00000030061e7c2b */ /* 0x040fe4000800001e */
[----:B------:R-:W-:-:S02]  /*5420*/  DFMA R14, R6, UR16, R14 ;  /* 0x00000010060e7c2b */ /* 0x000fc4000800000e */
[C---:B------:R-:W-:Y:S02]  /*5430*/  DFMA R26, R6.reuse, UR18, R26 ;  /* 0x00000012061a7c2b */ /* 0x040fe4000800001a */
[----:B------:R-:W-:Y:S02]  /*5440*/  DFMA R32, R6, UR50, R32 ;  /* 0x0000003206207c2b */ /* 0x000fe40008000020 */
[----:B------:R-:W-:Y:S02]  /*5450*/  DADD R20, R20, -R22 ;  /* 0x0000000014147229 */ /* 0x000fe40000000816 */
[C---:B------:R-:W-:Y:S02]  /*5460*/  DFMA R28, R16.reuse, UR52, R28 ;  /* 0x00000034101c7c2b */ /* 0x040fe4000800001c */
[C---:B------:R-:W-:Y:S02]  /*5470*/  DFMA R24, R16.reuse, UR28, R24 ;  /* 0x0000001c10187c2b */ /* 0x040fe40008000018 */
[----:B------:R-:W-:-:S02]  /*5480*/  DFMA R10, R16, UR30, R10 ;  /* 0x0000001e100a7c2b */ /* 0x000fc4000800000a */
[----:B------:R-:W-:Y:S02]  /*5490*/  DFMA R34, R16, UR54, R34 ;  /* 0x0000003610227c2b */ /* 0x000fe40008000022 */
[C---:B0-----:R-:W-:Y:S02]  /*54a0*/  DFMA R30, R8.reuse, UR40, R30 ;  /* 0x00000028081e7c2b */ /* 0x041fe4000800001e */
[C---:B------:R-:W-:Y:S02]  /*54b0*/  DFMA R14, R8.reuse, UR32, R14 ;  /* 0x00000020080e7c2b */ /* 0x040fe4000800000e */
[C---:B------:R-:W-:Y:S02]  /*54c0*/  DFMA R26, R8.reuse, UR34, R26 ;  /* 0x00000022081a7c2b */ /* 0x040fe4000800001a */
[----:B------:R-:W-:Y:S02]  /*54d0*/  DFMA R32, R8, UR42, R32 ;  /* 0x0000002a08207c2b */ /* 0x000fe40008000020 */
[----:B------:R-:W-:-:S02]  /*54e0*/  DFMA R28, R20, UR56, R28 ;  /* 0x00000038141c7c2b */ /* 0x000fc4000800001c */
[C---:B-1----:R-:W-:Y:S02]  /*54f0*/  DFMA R24, R20.reuse, UR36, R24 ;  /* 0x0000002414187c2b */ /* 0x042fe40008000018 */
[C---:B------:R-:W-:Y:S02]  /*5500*/  DFMA R10, R20.reuse, UR38, R10 ;  /* 0x00000026140a7c2b */ /* 0x040fe4000800000a */
[----:B------:R-:W-:Y:S02]  /*5510*/  DFMA R34, R20, UR58, R34 ;  /* 0x0000003a14227c2b */ /* 0x000fe40008000022 */
[----:B------:R-:W-:Y:S02]  /*5520*/  DADD R12, R30, R28 ;  /* 0x000000001e0c7229 */ /* 0x000fe4000000001c */
[----:B------:R-:W-:Y:S02]  /*5530*/  DADD R6, R14, R24 ;  /* 0x000000000e067229 */ /* 0x000fe40000000018 */
[----:B------:R-:W-:-:S02]  /*5540*/  DADD R8, R26, R10 ;  /* 0x000000001a087229 */ /* 0x000fc4000000000a */
[----:B------:R-:W-:Y:S02]  /*5550*/  DADD R16, R32, R34 ;  /* 0x0000000020107229 */ /* 0x000fe40000000022 */
[----:B------:R-:W-:Y:S02]  /*5560*/  DADD R28, R30, -R28 ;  /* 0x000000001e1c7229 */ /* 0x000fe4000000081c */
[----:B------:R-:W-:Y:S02]  /*5570*/  DADD R14, R14, -R24 ;  /* 0x000000000e0e7229 */ /* 0x000fe40000000818 */
[----:B------:R-:W-:Y:S02]  /*5580*/  DADD R10, R26, -R10 ;  /* 0x000000001a0a7229 */ /* 0x000fe4000000080a */
[----:B------:R-:W-:Y:S01]  /*5590*/  DADD R32, R32, -R34 ;  /* 0x0000000020207229 */ /* 0x000fe20000000822 */
[----:B------:R0:W-:Y:S01]  /*55a0*/  STS.64 [R5+0x10], R12 ;  /* 0x0000100c05007388 */ /* 0x0001e20000000a00 */
[----:B------:R-:W-:Y:S03]  /*55b0*/  BSSY.RECONVERGENT B0, `(.L_x_193) ;  /* 0x0000053000007945 */ /* 0x000fe60003800200 */
[----:B------:R0:W-:Y:S04]  /*55c0*/  STS.64 [R5+0x28], R28 ;  /* 0x0000281c05007388 */ /* 0x0001e80000000a00 */
[----:B------:R0:W-:Y:S04]  /*55d0*/  STS.64 [R5], R6 ;  /* 0x0000000605007388 */ /* 0x0001e80000000a00 */
        /* <DEDUP_REMOVED lines=16> */
[----:B------:R-:W5:Y:S03]  /*56e0*/  LDCU.64 UR14, c[0x3][0x928] ;  /* 0x00c12500ff0e77ac */ /* 0x000f660008000a00 */
[----:B------:R-:W5:Y:S04]  /*56f0*/  LDS.64 R18, [R4+0x140] ;  /* 0x0001400004127984 */ /* 0x000f680000000a00 */
[----:B------:R-:W-:Y:S04]  /*5700*/  LDS.64 R20, [R4+0xc0] ;  /* 0x0000c00004147984 */ /* 0x000fe80000000a00 */
[----:B------:R-:W5:Y:S01]  /*5710*/  LDS.64 R22, [R4+0x100] ;  /* 0x0001000004167984 */ /* 0x000f620000000a00 */
[----:B-1----:R-:W-:-:S02]  /*5720*/  DADD R10, R6, R8 ;  /* 0x00000000060a7229 */ /* 0x002fc40000000008 */
[----:B------:R-:W-:-:S06]  /*5730*/  DADD R6, R6, -R8 ;  /* 0x0000000006067229 */ /* 0x000fcc0000000808 */
[C---:B0-----:R-:W-:Y:S02]  /*5740*/  DFMA R28, R10.reuse, UR40, RZ ;  /* 0x000000280a1c7c2b */ /* 0x041fe400080000ff */
[----:B------:R-:W-:Y:S01]  /*5750*/  DFMA R32, R10, UR42, RZ ;  /* 0x0000002a0a207c2b */ /* 0x000fe200080000ff */
[----:B------:R-:W0:Y:S01]  /*5760*/  LDCU.128 UR40, c[0x3][0x8f0] ;  /* 0x00c11e00ff2877ac */ /* 0x000e220008000c00 */
[--C-:B----4-:R-:W-:Y:S02]  /*5770*/  DADD R8, R12, R14.reuse ;  /* 0x000000000c087229 */ /* 0x110fe4000000000e */
[C---:B--2---:R-:W-:Y:S02]  /*5780*/  DFMA R30, R6.reuse, UR44, RZ ;  /* 0x0000002c061e7c2b */ /* 0x044fe400080000ff */
[----:B------:R-:W-:Y:S01]  /*5790*/  DFMA R34, R6, UR46, RZ ;  /* 0x0000002e06227c2b */ /* 0x000fe200080000ff */
[----:B------:R-:W1:Y:S01]  /*57a0*/  LDCU.128 UR44, c[0x3][0x750] ;  /* 0x00c0ea00ff2c77ac */ /* 0x000e620008000c00 */
[----:B------:R-:W-:-:S02]  /*57b0*/  DADD R12, R12, -R14 ;  /* 0x000000000c0c7229 */ /* 0x000fc4000000080e */
[C---:B---3--:R-:W-:Y:S02]  /*57c0*/  DFMA R28, R8.reuse, UR48, R28 ;  /* 0x00000030081c7c2b */ /* 0x048fe4000800001c */
[----:B------:R-:W-:Y:S01]  /*57d0*/  DFMA R32, R8, UR50, R32 ;  /* 0x0000003208207c2b */ /* 0x000fe20008000020 */
[----:B------:R-:W2:Y:S01]  /*57e0*/  LDCU.128 UR48, c[0x3][0x910] ;  /* 0x00c12200ff3077ac */ /* 0x000ea20008000c00 */
[C---:B------:R-:W-:Y:S02]  /*57f0*/  DFMA R14, R10.reuse, UR8, RZ ;  /* 0x000000080a0e7c2b */ /* 0x040fe400080000ff */
[----:B------:R-:W-:Y:S02]  /*5800*/  DFMA R24, R10, UR10, RZ ;  /* 0x0000000a0a187c2b */ /* 0x000fe400080000ff */
[C---:B------:R-:W-:Y:S02]  /*5810*/  DFMA R10, R6.reuse, UR20, RZ ;  /* 0x00000014060a7c2b */ /* 0x040fe400080000ff */
[----:B------:R-:W-:-:S02]  /*5820*/  DFMA R26, R6, UR22, RZ ;  /* 0x00000016061a7c2b */ /* 0x000fc400080000ff */
[C---:B0-----:R-:W-:Y:S02]  /*5830*/  DFMA R30, R12.reuse, UR40, R30 ;  /* 0x000000280c1e7c2b */ /* 0x041fe4000800001e */
[----:B------:R-:W-:Y:S01]  /*5840*/  DFMA R34, R12, UR42, R34 ;  /* 0x0000002a0c227c2b */ /* 0x000fe20008000022 */
[----:B------:R-:W0:Y:S01]  /*5850*/  LDCU.128 UR40, c[0x3][0x770] ;  /* 0x00c0ee00ff2877ac */ /* 0x000e220008000c00 */
[C---:B------:R-:W-:Y:S02]  /*5860*/  DFMA R14, R8.reuse, UR4, R14 ;  /* 0x00000004080e7c2b */ /* 0x040fe4000800000e */
[----:B------:R-:W-:Y:S02]  /*5870*/  DFMA R24, R8, UR6, R24 ;  /* 0x0000000608187c2b */ /* 0x000fe40008000018 */
[----:B-----5:R-:W-:Y:S02]  /*5880*/  DADD R6, R16, R18 ;  /* 0x0000000010067229 */ /* 0x020fe40000000012 */
[----:B------:R-:W-:-:S02]  /*5890*/  DFMA R10, R12, UR24, R10 ;  /* 0x000000180c0a7c2b */ /* 0x000fc4000800000a */
[----:B------:R-:W-:Y:S02]  /*58a0*/  DFMA R26, R12, UR26, R26 ;  /* 0x0000001a0c1a7c2b */ /* 0x000fe4000800001a */
[----:B------:R-:W-:Y:S02]  /*58b0*/  DADD R16, R16, -R18 ;  /* 0x0000000010107229 */ /* 0x000fe40000000812 */
[C---:B------:R-:W-:Y:S02]  /*58c0*/  DFMA R14, R6.reuse, UR16, R14 ;  /* 0x00000010060e7c2b */ /* 0x040fe4000800000e */
[C---:B------:R-:W-:Y:S02]  /*58d0*/  DFMA R24, R6.reuse, UR18, R24 ;  /* 0x0000001206187c2b */ /* 0x040fe40008000018 */
[C---:B-1----:R-:W-:Y:S02]  /*58e0*/  DFMA R28, R6.reuse, UR44, R28 ;  /* 0x0000002c061c7c2b */ /* 0x042fe4000800001c */
[----:B------:R-:W-:-:S02]  /*58f0*/  DFMA R32, R6, UR46, R32 ;  /* 0x0000002e06207c2b */ /* 0x000fc40008000020 */
[C-C-:B------:R-:W-:Y:S02]  /*5900*/  DADD R6, R20.reuse, R22.reuse ;  /* 0x0000000014067229 */ /* 0x140fe40000000016 */
[----:B------:R-:W-:Y:S02]  /*5910*/  DADD R20, R20, -R22 ;  /* 0x0000000014147229 */ /* 0x000fe40000000816 */
[C---:B------:R-:W-:Y:S02]  /*5920*/  DFMA R10, R16.reuse, UR28, R10 ;  /* 0x0000001c100a7c2b */ /* 0x040fe4000800000a */
[C---:B--2---:R-:W-:Y:S02]  /*5930*/  DFMA R34, R16.reuse, UR50, R34 ;  /* 0x0000003210227c2b */ /* 0x044fe40008000022 */
[C---:B------:R-:W-:Y:S02]  /*5940*/  DFMA R26, R16.reuse, UR30, R26 ;  /* 0x0000001e101a7c2b */ /* 0x040fe4000800001a */
[----:B------:R-:W-:-:S02]  /*5950*/  DFMA R30, R16, UR48, R30 ;  /* 0x00000030101e7c2b */ /* 0x000fc4000800001e */
[C---:B------:R-:W-:Y:S02]  /*5960*/  DFMA R14, R6.reuse, UR32, R14 ;  /* 0x00000020060e7c2b */ /* 0x040fe4000800000e */
[C---:B------:R-:W-:Y:S02]  /*5970*/  DFMA R24, R6.reuse, UR34, R24 ;  /* 0x0000002206187c2b */ /* 0x040fe40008000018 */
[C---:B0-----:R-:W-:Y:S02]  /*5980*/  DFMA R28, R6.reuse, UR40, R28 ;  /* 0x00000028061c7c2b */ /* 0x041fe4000800001c */
[----:B------:R-:W-:Y:S02]  /*5990*/  DFMA R32, R6, UR42, R32 ;  /* 0x0000002a06207c2b */ /* 0x000fe40008000020 */
        /* <DEDUP_REMOVED lines=20> */
.L_x_194:
[----:B------:R-:W-:Y:S05]  /*5ae0*/  BSYNC.RECONVERGENT B0 ;  /* 0x0000000000007941 */ /* 0x000fea0003800200 */
.L_x_193:
        /* <DEDUP_REMOVED lines=9> */
[----:B------:R-:W5:Y:S03]  /*5b80*/  LDCU.64 UR14, c[0x3][0x928] ;  /* 0x00c12500ff0e77ac */ /* 0x000f660008000a00 */
[----:B------:R-:W-:Y:S01]  /*5b90*/  LDS.64 R14, [R2+0x400] ;  /* 0x00040000020e7984 */ /* 0x000fe20000000a00 */
[----:B------:R-:W5:Y:S03]  /*5ba0*/  LDCU.128 UR52, c[0x3][0x770] ;  /* 0x00c0ee00ff3477ac */ /* 0x000f660008000c00 */
        /* <DEDUP_REMOVED lines=8> */
[C-C-:B----4-:R-:W-:Y:S02]  /*5c30*/  DADD R6, R10.reuse, R12.reuse ;  /* 0x000000000a067229 */ /* 0x150fe4000000000c */
[----:B------:R-:W-:Y:S02]  /*5c40*/  DADD R10, R10, -R12 ;  /* 0x000000000a0a7229 */ /* 0x000fe4000000080c */
[C---:B--2---:R-:W-:Y:S02]  /*5c50*/  DFMA R28, R4.reuse, UR44, RZ ;  /* 0x0000002c041c7c2b */ /* 0x044fe400080000ff */
[----:B------:R-:W-:Y:S01]  /*5c60*/  DFMA R32, R4, UR46, RZ ;  /* 0x0000002e04207c2b */ /* 0x000fe200080000ff */
[----:B------:R-:W1:Y:S01]  /*5c70*/  LDCU.128 UR44, c[0x3][0x750] ;  /* 0x00c0ea00ff2c77ac */ /* 0x000e620008000c00 */
[----:B---3--:R-:W-:-:S02]  /*5c80*/  DFMA R26, R6, UR48, R26 ;  /* 0x00000030061a7c2b */ /* 0x008fc4000800001a */
[----:B------:R-:W-:Y:S01]  /*5c90*/  DFMA R30, R6, UR50, R30 ;  /* 0x00000032061e7c2b */ /* 0x000fe2000800001e */
[----:B------:R-:W2:Y:S01]  /*5ca0*/  LDCU.128 UR48, c[0x3][0x910] ;  /* 0x00c12200ff3077ac */ /* 0x000ea20008000c00 */
[C---:B------:R-:W-:Y:S02]  /*5cb0*/  DFMA R12, R8.reuse, UR8, RZ ;  /* 0x00000008080c7c2b */ /* 0x040fe400080000ff */
[----:B------:R-:W-:Y:S02]  /*5cc0*/  DFMA R22, R8, UR10, RZ ;  /* 0x0000000a08167c2b */ /* 0x000fe400080000ff */
[C---:B------:R-:W-:Y:S02]  /*5cd0*/  DFMA R24, R4.reuse, UR22, RZ ;  /* 0x0000001604187c2b */ /* 0x040fe400080000ff */
[----:B------:R-:W-:Y:S02]  /*5ce0*/  DFMA R8, R4, UR20, RZ ;  /* 0x0000001404087c2b */ /* 0x000fe400080000ff */
[----:B0-----:R-:W-:-:S02]  /*5cf0*/  DFMA R28, R10, UR40, R28 ;  /* 0x000000280a1c7c2b */ /* 0x001fc4000800001c */
[----:B------:R-:W-:Y:S01]  /*5d00*/  DFMA R32, R10, UR42, R32 ;  /* 0x0000002a0a207c2b */ /* 0x000fe20008000020 */
[----:B------:R-:W0:Y:S01]  /*5d10*/  LDCU.128 UR40, c[0x3][0x930] ;  /* 0x00c12600ff2877ac */ /* 0x000e220008000c00 */
[----:B-----5:R-:W-:Y:S02]  /*5d20*/  DADD R4, R14, R16 ;  /* 0x000000000e047229 */ /* 0x020fe40000000010 */
[----:B------:R-:W-:Y:S02]  /*5d30*/  DFMA R24, R10, UR26, R24 ;  /* 0x0000001a0a187c2b */ /* 0x000fe40008000018 */
[----:B------:R-:W-:Y:S02]  /*5d40*/  DADD R14, R14, -R16 ;  /* 0x000000000e0e7229 */ /* 0x000fe40000000810 */
[C---:B------:R-:W-:Y:S02]  /*5d50*/  DFMA R12, R6.reuse, UR4, R12 ;  /* 0x00000004060c7c2b */ /* 0x040fe4000800000c */
[----:B------:R-:W-:-:S02]  /*5d60*/  DFMA R22, R6, UR6, R22 ;  /* 0x0000000606167c2b */ /* 0x000fc40008000016 */
[----:B------:R-:W-:Y:S02]  /*5d70*/  DFMA R8, R10, UR24, R8 ;  /* 0x000000180a087c2b */ /* 0x000fe40008000008 */
[----:B------:R-:W-:Y:S02]  /*5d80*/  DADD R6, R18, R20 ;  /* 0x0000000012067229 */ /* 0x000fe40000000014 */
[C---:B-1----:R-:W-:Y:S02]  /*5d90*/  DFMA R26, R4.reuse, UR44, R26 ;  /* 0x0000002c041a7c2b */ /* 0x042fe4000800001a */
[----:B------:R-:W-:Y:S02]  /*5da0*/  DFMA R30, R4, UR46, R30 ;  /* 0x0000002e041e7c2b */ /* 0x000fe4000800001e */
[----:B------:R-:W-:Y:S02]  /*5db0*/  DADD R18, R18, -R20 ;  /* 0x0000000012127229 */ /* 0x000fe40000000814 */
[----:B------:R-:W-:-:S02]  /*5dc0*/  DFMA R24, R14, UR30, R24 ;  /* 0x0000001e0e187c2b */ /* 0x000fc40008000018 */
[C---:B--2---:R-:W-:Y:S02]  /*5dd0*/  DFMA R28, R14.reuse, UR48, R28 ;  /* 0x000000300e1c7c2b */ /* 0x044fe4000800001c */
[----:B------:R-:W-:Y:S02]  /*5de0*/  DFMA R32, R14, UR50, R32 ;  /* 0x000000320e207c2b */ /* 0x000fe40008000020 */
[C---:B------:R-:W-:Y:S02]  /*5df0*/  DFMA R12, R4.reuse, UR16, R12 ;  /* 0x00000010040c7c2b */ /* 0x040fe4000800000c */
[----:B------:R-:W-:Y:S02]  /*5e00*/  DFMA R22, R4, UR18, R22 ;  /* 0x0000001204167c2b */ /* 0x000fe40008000016 */
[----:B------:R-:W-:Y:S02]  /*5e10*/  DFMA R8, R14, UR28, R8 ;  /* 0x0000001c0e087c2b */ /* 0x000fe40008000008 */
[----:B------:R-:W-:-:S02]  /*5e20*/  DFMA R26, R6, UR52, R26 ;  /* 0x00000034061a7c2b */ /* 0x000fc4000800001a */
[----:B------:R-:W-:Y:S02]  /*5e30*/  DFMA R30, R6, UR54, R30 ;  /* 0x00000036061e7c2b */ /* 0x000fe4000800001e */
[C---:B------:R-:W-:Y:S02]  /*5e40*/  DFMA R24, R18.reuse, UR14, R24 ;  /* 0x0000000e12187c2b */ /* 0x040fe40008000018 */
[C---:B0-----:R-:W-:Y:S02]  /*5e50*/  DFMA R28, R18.reuse, UR40, R28 ;  /* 0x00000028121c7c2b */ /* 0x041fe4000800001c */
[----:B------:R-:W-:Y:S02]  /*5e60*/  DFMA R32, R18, UR42, R32 ;  /* 0x0000002a12207c2b */ /* 0x000fe40008000020 */
[C---:B------:R-:W-:Y:S02]  /*5e70*/  DFMA R12, R6.reuse, UR32, R12 ;  /* 0x00000020060c7c2b */ /* 0x040fe4000800000c */
[----:B------:R-:W-:-:S02]  /*5e80*/  DFMA R22, R6, UR34, R22 ;  /* 0x0000002206167c2b */ /* 0x000fc40008000016 */
[----:B------:R-:W-:Y:S01]  /*5e90*/  DFMA R8, R18, UR36, R8 ;  /* 0x0000002412087c2b */ /* 0x000fe20008000008 */
[----:B------:R-:W-:Y:S10]  /*5ea0*/  @!P0 EXIT ;  /* 0x000000000000894d */ /* 0x000ff40003800000 */
[----:B------:R-:W0:Y:S01]  /*5eb0*/  LDC.64 R4, c[0x0][0x3c8] ;  /* 0x0000f200ff047b82 */ /* 0x000e220000000a00 */
[----:B------:R-:W-:Y:S01]  /*5ec0*/  LOP3.LUT R0, R0, 0x3f, RZ, 0xc0, !PT ;  /* 0x0000003f00007812 */ /* 0x000fe200078ec0ff */
[----:B------:R-:W-:Y:S02]  /*5ed0*/  DADD R14, R30, R32 ;  /* 0x000000001e0e7229 */ /* 0x000fe40000000020 */
[----:B------:R-:W-:Y:S02]  /*5ee0*/  DADD R10, R26, R28 ;  /* 0x000000001a0a7229 */ /* 0x000fe4000000001c */
[----:B------:R-:W-:Y:S01]  /*5ef0*/  IMAD R3, R3, 0x200, R0 ;  /* 0x0000020003037824 */ /* 0x000fe200078e0200 */
[----:B------:R-:W-:Y:S02]  /*5f00*/  DADD R6, R22, R24 ;  /* 0x0000000016067229 */ /* 0x000fe40000000018 */
[----:B------:R-:W-:Y:S02]  /*5f10*/  DADD R30, R30, -R32 ;  /* 0x000000001e1e7229 */ /* 0x000fe40000000820 */
[----:B------:R-:W-:-:S02]  /*5f20*/  DADD R26, R26, -R28 ;  /* 0x000000001a1a7229 */ /* 0x000fc4000000081c */
        /* <DEDUP_REMOVED lines=13> */
.L_x_195:
        /* <DEDUP_REMOVED lines=16> */
.L_x_434:


//--------------------- .text._Z32massMatrixMultiplyConstantKernelILi7ELi11ELi1EEvidPKdS1_S1_S1_S1_S1_S1_Pd --------------------------
	.section	.text._Z32massMatrixMultiplyConstantKernelILi7ELi11ELi1EEvidPKdS1_S1_S1_S1_S1_S1_Pd,"ax",@progbits
	.align	128
        .global         _Z32massMatrixMultiplyConstantKernelILi7ELi11ELi1EEvidPKdS1_S1_S1_S1_S1_S1_Pd
        .type           _Z32massMatrixMultiplyConstantKernelILi7ELi11ELi1EEvidPKdS1_S1_S1_S1_S1_S1_Pd,@function
        .size           _Z32massMatrixMultiplyConstantKernelILi7ELi11ELi1EEvidPKdS1_S1_S1_S1_S1_S1_Pd,(.L_x_435 - _Z32massMatrixMultiplyConstantKernelILi7ELi11ELi1EEvidPKdS1_S1_S1_S1_S1_S1_Pd)
        .other          _Z32massMatrixMultiplyConstantKernelILi7ELi11ELi1EEvidPKdS1_S1_S1_S1_S1_S1_Pd,@"STO_CUDA_ENTRY STV_DEFAULT"
_Z32massMatrixMultiplyConstantKernelILi7ELi11ELi1EEvidPKdS1_S1_S1_S1_S1_S1_Pd:
.text._Z32massMatrixMultiplyConstantKernelILi7ELi11ELi1EEvidPKdS1_S1_S1_S1_S1_S1_Pd:
[----:B------:R-:W-:Y:S01]  /*0000*/  LDC R1, c[0x0][0x37c] ;  /* 0x0000df00ff017b82 */ /* 0x000fe20000000800 */
[----:B------:R-:W0:Y:S01]  /*0010*/  S2R R7, SR_TID.Y ;  /* 0x0000000000077919 */ /* 0x000e220000002200 */
[----:B------:R-:W1:Y:S06]  /*0020*/  S2R R35, SR_TID.X ;  /* 0x0000000000237919 */ /* 0x000e6c0000002100 */
[----:B------:R-:W0:Y:S01]  /*0030*/  S2UR UR4, SR_CTAID.X ;  /* 0x00000000000479c3 */ /* 0x000e220000002500 */
[----:B------:R-:W2:Y:S01]  /*0040*/  LDCU UR60, c[0x0][0x380] ;  /* 0x00007000ff3c77ac */ /* 0x000ea20008000800 */
[----:B------:R-:W3:Y:S06]  /*0050*/  LDCU.64 UR76, c[0x0][0x358] ;  /* 0x00006b00ff4c77ac */ /* 0x000eec0008000a00 */
[----:B------:R-:W4:Y:S01]  /*0060*/  LDC.64 R2, c[0x0][0x3a8] ;  /* 0x0000ea00ff027b82 */ /* 0x000f220000000a00 */
[----:B------:R-:W3:Y:S01]  /*0070*/  S2R R6, SR_CgaCtaId ;  /* 0x0000000000067919 */ /* 0x000ee20000008800 */
[----:B------:R-:W-:-:S06]  /*0080*/  MOV R11, 0x400 ;  /* 0x00000400000b7802 */ /* 0x000fcc0000000f00 */
[----:B------:R-:W3:Y:S01]  /*0090*/  LDC.64 R48, c[0x0][0x390] ;  /* 0x0000e400ff307b82 */ /* 0x000ee20000000a00 */
[----:B0-----:R-:W-:Y:S01]  /*00a0*/  VIADD R0, R7, UR4 ;  /* 0x0000000407007c36 */ /* 0x001fe20008000000 */
[C---:B-1----:R-:W-:Y:S01]  /*00b0*/  PRMT R4, R35.reuse, 0x9910, RZ ;  /* 0x0000991023047816 */ /* 0x042fe200000000ff */
[----:B----4-:R-:W-:-:S03]  /*00c0*/  IMAD.WIDE.U32 R2, R35, 0x8, R2 ;  /* 0x0000000823027825 */ /* 0x010fc600078e0002 */
[----:B--2---:R-:W-:Y:S01]  /*00d0*/  ISETP.GE.AND P0, PT, R0, UR60, PT ;  /* 0x0000003c00007c0c */ /* 0x004fe2000bf06270 */
[----:B------:R-:W-:-:S03]  /*00e0*/  IMAD R4, R4, 0x25, RZ ;  /* 0x0000002504047824 */ /* 0x000fc600078e02ff */
[C---:B------:R-:W-:Y:S01]  /*00f0*/  ISETP.LT.U32.AND P0, PT, R35.reuse, 0x31, !P0 ;  /* 0x000000312300780c */ /* 0x040fe20004701070 */
[----:B---3--:R0:W2:Y:S01]  /*0100*/  LDG.E.64.CONSTANT R8, desc[UR76][R2.64] ;  /* 0x0000004c02087981 */ /* 0x0080a2000c1e9b00 */
[----:B------:R-:W-:Y:S01]  /*0110*/  LOP3.LUT R10, R35, 0xffff, RZ, 0xc0, !PT ;  /* 0x0000ffff230a7812 */ /* 0x000fe200078ec0ff */
[----:B------:R-:W-:Y:S01]  /*0120*/  VIADD R13, R11, 0x3128 ;  /* 0x000031280b0d7836 */ /* 0x000fe20000000000 */
[----:B------:R-:W-:Y:S02]  /*0130*/  LOP3.LUT R4, R4, 0xffff, RZ, 0xc0, !PT ;  /* 0x0000ffff04047812 */ /* 0x000fe400078ec0ff */
[C---:B------:R-:W-:Y:S01]  /*0140*/  ISETP.GT.U32.AND P1, PT, R35.reuse, 0x30, PT ;  /* 0x000000302300780c */ /* 0x040fe20003f24070 */
[----:B------:R-:W-:Y:S01]  /*0150*/  IMAD R34, R10, 0x1746, RZ ;  /* 0x000017460a227824 */ /* 0x000fe200078e02ff */
[----:B------:R-:W-:Y:S02]  /*0160*/  SHF.R.U32.HI R4, RZ, 0x8, R4 ;  /* 0x00000008ff047819 */ /* 0x000fe40000011604 */
[----:B------:R-:W-:Y:S01]  /*0170*/  LEA R13, R6, R13, 0x18 ;  /* 0x0000000d060d7211 */ /* 0x000fe200078ec0ff */
[----:B0-----:R-:W-:Y:S01]  /*0180*/  IMAD R2, R10, 0x2493, RZ ;  /* 0x000024930a027824 */ /* 0x001fe200078e02ff */
[----:B------:R-:W-:Y:S01]  /*0190*/  SHF.R.U32.HI R34, RZ, 0x10, R34 ;  /* 0x00000010ff227819 */ /* 0x000fe20000011622 */
[----:B------:R-:W-:Y:S01]  /*01a0*/  IMAD.MOV R3, RZ, RZ, -R4 ;  /* 0x000000ffff037224 */ /* 0x000fe200078e0a04 */
[----:B------:R-:W0:Y:S01]  /*01b0*/  @P0 LDC.64 R14, c[0x0][0x3c0] ;  /* 0x0000f000ff0e0b82 */ /* 0x000e220000000a00 */
[----:B------:R-:W-:Y:S01]  /*01c0*/  IMAD R31, R35, 0x8, R13 ;  /* 0x00000008231f7824 */ /* 0x000fe200078e020d */
[----:B------:R-:W-:-:S02]  /*01d0*/  SHF.R.U32.HI R2, RZ, 0x10, R2 ;  /* 0x00000010ff027819 */ /* 0x000fc40000011602 */
[----:B------:R-:W-:Y:S02]  /*01e0*/  PRMT R3, R3, 0x7710, RZ ;  /* 0x0000771003037816 */ /* 0x000fe400000000ff */
[----:B------:R-:W-:-:S03]  /*01f0*/  PRMT R12, R2, 0x9910, RZ ;  /* 0x00009910020c7816 */ /* 0x000fc600000000ff */
[----:B------:R-:W-:Y:S02]  /*0200*/  IMAD.IADD R2, R3, 0x1, R35 ;  /* 0x0000000103027824 */ /* 0x000fe400078e0223 */
[----:B------:R-:W-:-:S03]  /*0210*/  VIADD R3, R11, 0x790 ;  /* 0x000007900b037836 */ /* 0x000fc60000000000 */
[----:B------:R-:W-:Y:S01]  /*0220*/  LOP3.LUT R5, R2, 0xfe, RZ, 0xc0, !PT ;  /* 0x000000fe02057812 */ /* 0x000fe200078ec0ff */
[----:B------:R-:W-:Y:S01]  /*0230*/  IMAD R2, R12, 0x7, RZ ;  /* 0x000000070c027824 */ /* 0x000fe200078e02ff */
[----:B------:R-:W-:Y:S02]  /*0240*/  PRMT R12, R34, 0x9910, RZ ;  /* 0x00009910220c7816 */ /* 0x000fe400000000ff */
[----:B------:R-:W-:Y:S01]  /*0250*/  LEA.HI R5, R5, R4, RZ, 0x1f ;  /* 0x0000000405057211 */ /* 0x000fe200078ff8ff */
[----:B------:R-:W-:Y:S01]  /*0260*/  IMAD.MOV R2, RZ, RZ, -R2 ;  /* 0x000000ffff027224 */ /* 0x000fe200078e0a02 */
[----:B------:R-:W-:Y:S01]  /*0270*/  LEA R4, R6, R3, 0x18 ;  /* 0x0000000306047211 */ /* 0x000fe200078ec0ff */
[----:B------:R-:W-:Y:S01]  /*0280*/  @P0 IMAD R3, R0, 0x157, R35 ;  /* 0x0000015700030824 */ /* 0x000fe200078e0223 */
[----:B------:R-:W-:Y:S02]  /*0290*/  LOP3.LUT R5, R5, 0xfc, RZ, 0xc0, !PT ;  /* 0x000000fc05057812 */ /* 0x000fe400078ec0ff */
[----:B------:R-:W-:Y:S01]  /*02a0*/  PRMT R2, R2, 0x7710, RZ ;  /* 0x0000771002027816 */ /* 0x000fe200000000ff */
[----:B0-----:R-:W-:Y:S01]  /*02b0*/  @P0 IMAD.WIDE R14, R3, 0x8, R14 ;  /* 0x00000008030e0825 */ /* 0x001fe200078e020e */
[----:B------:R-:W-:-:S03]  /*02c0*/  SHF.R.U32.HI R10, RZ, 0x2, R5 ;  /* 0x00000002ff0a7819 */ /* 0x000fc60000011605 */
[----:B------:R-:W-:Y:S01]  /*02d0*/  IMAD R5, R7, 0x2998, R4 ;  /* 0x0000299807057824 */ /* 0x000fe200078e0204 */
[----:B------:R0:W5:Y:S01]  /*02e0*/  @P0 LDG.E.64.CONSTANT R16, desc[UR76][R14.64] ;  /* 0x0000004c0e100981 */ /* 0x000162000c1e9b00 */
[----:B------:R-:W-:Y:S02]  /*02f0*/  IMAD.IADD R2, R2, 0x1, R35 ;  /* 0x0000000102027824 */ /* 0x000fe400078e0223 */
[----:B------:R-:W-:Y:S01]  /*0300*/  IMAD R33, R10, 0x58, R5 ;  /* 0x000000580a217824 */ /* 0x000fe200078e0205 */
[----:B------:R0:W5:Y:S02]  /*0310*/  @P0 LDG.E.64.CONSTANT R18, desc[UR76][R14.64+0x188] ;  /* 0x0001884c0e120981 */ /* 0x000164000c1e9b00 */
[----:B------:R-:W-:Y:S01]  /*0320*/  LOP3.LUT R4, R2, 0xffff, RZ, 0xc0, !PT ;  /* 0x0000ffff02047812 */ /* 0x000fe200078ec0ff */
[--C-:B------:R-:W-:Y:S01]  /*0330*/  IMAD R10, R10, 0x370, R33.reuse ;  /* 0x000003700a0a7824 */ /* 0x100fe200078e0221 */
[----:B------:R0:W5:Y:S03]  /*0340*/  @P0 LDG.E.64.CONSTANT R20, desc[UR76][R14.64+0x310] ;  /* 0x0003104c0e140981 */ /* 0x000166000c1e9b00 */
[C---:B------:R-:W-:Y:S01]  /*0350*/  IMAD R2, R4.reuse, 0x8, R33 ;  /* 0x0000000804027824 */ /* 0x040fe200078e0221 */
[----:B------:R0:W5:Y:S01]  /*0360*/  @P0 LDG.E.64.CONSTANT R22, desc[UR76][R14.64+0x498] ;  /* 0x0004984c0e160981 */ /* 0x000162000c1e9b00 */
[----:B------:R-:W-:-:S02]  /*0370*/  IMAD R3, R4, 0x8, R10 ;  /* 0x0000000804037824 */ /* 0x000fc400078e020a */
[----:B------:R-:W-:Y:S01]  /*0380*/  IMAD R4, R12, 0xb, RZ ;  /* 0x0000000b0c047824 */ /* 0x000fe200078e02ff */
[----:B------:R0:W5:Y:S04]  /*0390*/  @P0 LDG.E.64.CONSTANT R24, desc[UR76][R14.64+0x620] ;  /* 0x0006204c0e180981 */ /* 0x000168000c1e9b00 */
[----:B------:R0:W5:Y:S04]  /*03a0*/  @P0 LDG.E.64.CONSTANT R26, desc[UR76][R14.64+0x7a8] ;  /* 0x0007a84c0e1a0981 */ /* 0x000168000c1e9b00 */
[----:B------:R0:W5:Y:S01]  /*03b0*/  @P0 LDG.E.64.CONSTANT R28, desc[UR76][R14.64+0x930] ;  /* 0x0009304c0e1c0981 */ /* 0x000162000c1e9b00 */
[----:B------:R-:W-:Y:S01]  /*03c0*/  IMAD.MOV R4, RZ, RZ, -R4 ;  /* 0x000000ffff047224 */ /* 0x000fe200078e0a04 */
[----:B------:R-:W-:Y:S04]  /*03d0*/  BSSY.RECONVERGENT B0, `(.L_x_196) ;  /* 0x000006c000007945 */ /* 0x000fe80003800200 */
[----:B------:R-:W-:Y:S01]  /*03e0*/  PRMT R4, R4, 0x7710, RZ ;  /* 0x0000771004047816 */ /* 0x000fe200000000ff */
        /* <DEDUP_REMOVED lines=35> */
[----:B------:R-:W-:Y:S02]  /*0620*/  DFMA R24, R18, UR14, R24 ;  /* 0x0000000e12187c2b */ /* 0x000fe40008000018 */
[----:B--2---:R-:W-:Y:S01]  /*0630*/  DFMA R8, R16, UR56, RZ ;  /* 0x0000003810087c2b */ /* 0x004fe200080000ff */
[----:B------:R-:W2:Y:S01]  /*0640*/  LDCU.128 UR28, c[0x3][0x8f0] ;  /* 0x00c11e00ff1c77ac */ /* 0x000ea20008000c00 */
[----:B------:R-:W-:-:S02]  /*0650*/  DFMA R40, R14, UR70, R32 ;  /* 0x000000460e287c2b */ /* 0x000fc40008000020 */
[----:B------:R-:W-:Y:S01]  /*0660*/  DFMA R46, R14, UR6, R44 ;  /* 0x000000060e2e7c2b */ /* 0x000fe2000800002c */
[----:B------:R-:W2:Y:S01]  /*0670*/  LDCU.128 UR24, c[0x3][0x910] ;  /* 0x00c12200ff1877ac */ /* 0x000ea20008000c00 */
[----:B---3--:R-:W-:Y:S02]  /*0680*/  DFMA R32, R16, UR40, RZ ;  /* 0x0000002810207c2b */ /* 0x008fe400080000ff */
[----:B------:R-:W-:Y:S01]  /*0690*/  DFMA R14, R18, UR58, R8 ;  /* 0x0000003a120e7c2b */ /* 0x000fe20008000008 */
[----:B------:R-:W3:Y:S01]  /*06a0*/  LDCU.128 UR8, c[0x3][0x930] ;  /* 0x00c12600ff0877ac */ /* 0x000ee20008000c00 */
[C---:B-1----:R-:W-:Y:S02]  /*06b0*/  DFMA R8, R16.reuse, UR36, RZ ;  /* 0x0000002410087c2b */ /* 0x042fe400080000ff */
[----:B0-----:R-:W-:Y:S01]  /*06c0*/  DFMA R44, R16, UR16, RZ ;  /* 0x00000010102c7c2b */ /* 0x001fe200080000ff */
[----:B------:R-:W0:Y:S01]  /*06d0*/  LDCU.128 UR20, c[0x3][0x970] ;  /* 0x00c12e00ff1477ac */ /* 0x000e220008000c00 */
[----:B------:R-:W-:-:S02]  /*06e0*/  DFMA R32, R18, UR42, R32 ;  /* 0x0000002a12207c2b */ /* 0x000fc40008000020 */
[----:B----4-:R-:W-:Y:S01]  /*06f0*/  DFMA R14, R20, UR32, R14 ;  /* 0x00000020140e7c2b */ /* 0x010fe2000800000e */
[----:B------:R-:W1:Y:S01]  /*0700*/  LDCU.128 UR52, c[0x3][0x710] ;  /* 0x00c0e200ff3477ac */ /* 0x000e620008000c00 */
[C---:B------:R-:W-:Y:S02]  /*0710*/  DFMA R16, R18.reuse, UR38, R8 ;  /* 0x0000002612107c2b */ /* 0x040fe40008000008 */
[----:B------:R-:W-:Y:S01]  /*0720*/  DFMA R44, R18, UR18, R44 ;  /* 0x00000012122c7c2b */ /* 0x000fe2000800002c */
[----:B------:R-:W4:Y:S01]  /*0730*/  LDCU.128 UR48, c[0x3][0x730] ;  /* 0x00c0e600ff3077ac */ /* 0x000f220008000c00 */
[----:B------:R-:W-:Y:S02]  /*0740*/  DADD R8, R22, R22 ;  /* 0x0000000016087229 */ /* 0x000fe40000000016 */
[C---:B--2---:R-:W-:Y:S01]  /*0750*/  DFMA R24, R20.reuse, UR28, R24 ;  /* 0x0000001c14187c2b */ /* 0x044fe20008000018 */
[----:B------:R-:W2:Y:S01]  /*0760*/  LDCU.128 UR44, c[0x3][0x750] ;  /* 0x00c0ea00ff2c77ac */ /* 0x000ea20008000c00 */
[----:B------:R-:W-:-:S02]  /*0770*/  DFMA R32, R20, UR24, R32 ;  /* 0x0000001814207c2b */ /* 0x000fc40008000020 */
[----:B---3--:R-:W-:Y:S01]  /*0780*/  DFMA R38, R20, UR8, R38 ;  /* 0x0000000814267c2b */ /* 0x008fe20008000026 */
[----:B------:R-:W3:Y:S01]  /*0790*/  LDCU.128 UR64, c[0x3][0x770] ;  /* 0x00c0ee00ff4077ac */ /* 0x000ee20008000c00 */
[----:B------:R-:W-:Y:S02]  /*07a0*/  DADD R22, R22, -R22 ;  /* 0x0000000016167229 */ /* 0x000fe40000000816 */
[----:B0-----:R-:W-:Y:S01]  /*07b0*/  DFMA R44, R20, UR20, R44 ;  /* 0x00000014142c7c2b */ /* 0x001fe2000800002c */
[----:B------:R-:W0:Y:S01]  /*07c0*/  LDCU.128 UR4, c[0x3][0x790] ;  /* 0x00c0f200ff0477ac */ /* 0x000e220008000c00 */
[----:B------:R-:W-:Y:S02]  /*07d0*/  DMUL R8, R8, 0.5 ;  /* 0x3fe0000008087828 */ /* 0x000fe40000000000 */
[----:B-1----:R-:W-:Y:S01]  /*07e0*/  DFMA R28, R26, UR52, R28 ;  /* 0x000000341a1c7c2b */ /* 0x002fe2000800001c */
[----:B------:R-:W1:Y:S01]  /*07f0*/  LDCU.128 UR12, c[0x3][0x950] ;  /* 0x00c12a00ff0c77ac */ /* 0x000e620008000c00 */
[----:B------:R-:W-:-:S02]  /*0800*/  DFMA R14, R22, UR34, R14 ;  /* 0x00000022160e7c2b */ /* 0x000fc4000800000e */
[----:B----4-:R-:W-:Y:S01]  /*0810*/  DFMA R30, R26, UR48, R30 ;  /* 0x000000301a1e7c2b */ /* 0x010fe2000800001e */
[----:B------:R-:W4:Y:S01]  /*0820*/  LDCU.128 UR56, c[0x3][0x7b0] ;  /* 0x00c0f600ff3877ac */ /* 0x000f220008000c00 */
[----:B------:R-:W-:Y:S02]  /*0830*/  DFMA R44, R22, UR22, R44 ;  /* 0x00000016162c7c2b */ /* 0x000fe4000800002c */
[----:B--2---:R-:W-:Y:S02]  /*0840*/  DFMA R36, R26, UR44, R36 ;  /* 0x0000002c1a247c2b */ /* 0x004fe40008000024 */
[----:B------:R-:W-:Y:S02]  /*0850*/  DFMA R24, R22, UR30, R24 ;  /* 0x0000001e16187c2b */ /* 0x000fe40008000018 */
[----:B---3--:R-:W-:Y:S02]  /*0860*/  DFMA R40, R26, UR64, R40 ;  /* 0x000000401a287c2b */ /* 0x008fe40008000028 */
[----:B------:R-:W-:-:S02]  /*0870*/  DFMA R32, R22, UR26, R32 ;  /* 0x0000001a16207c2b */ /* 0x000fc40008000020 */
[----:B0-----:R-:W-:Y:S02]  /*0880*/  DFMA R42, R26, UR4, R42 ;  /* 0x000000041a2a7c2b */ /* 0x001fe4000800002a */
[----:B------:R-:W-:Y:S02]  /*0890*/  DFMA R38, R22, UR10, R38 ;  /* 0x0000000a16267c2b */ /* 0x000fe40008000026 */
[----:B-1----:R-:W-:Y:S02]  /*08a0*/  DFMA R16, R20, UR12, R16 ;  /* 0x0000000c14107c2b */ /* 0x002fe40008000010 */
[----:B------:R-:W-:Y:S02]  /*08b0*/  DFMA R28, R8, UR54, R28 ;  /* 0x00000036081c7c2b */ /* 0x000fe4000800001c */
[----:B----4-:R-:W-:Y:S02]  /*08c0*/  DFMA R46, R26, UR56, R46 ;  /* 0x000000381a2e7c2b */ /* 0x010fe4000800002e */
        /* <DEDUP_REMOVED lines=28> */
.L_x_197:
[----:B------:R-:W-:Y:S05]  /*0a90*/  BSYNC.RECONVERGENT B0 ;  /* 0x0000000000007941 */ /* 0x000fea0003800200 */
.L_x_196:
[----:B------:R-:W-:Y:S01]  /*0aa0*/  ISETP.GE.U32.AND P2, PT, R35, 0x4d, PT ;  /* 0x0000004d2300780c */ /* 0x000fe20003f46070 */
[--C-:B------:R-:W-:Y:S01]  /*0ab0*/  IMAD.IADD R42, R4, 0x1, R35.reuse ;  /* 0x00000001042a7824 */ /* 0x100fe200078e0223 */
[----:B------:R-:W-:Y:S01]  /*0ac0*/  BAR.SYNC.DEFER_BLOCKING 0x0 ;  /* 0x0000000000007b1d */ /* 0x000fe20000010000 */
[C---:B-1----:R-:W-:Y:S01]  /*0ad0*/  IMAD R33, R0.reuse, 0x2465, R35 ;  /* 0x0000246500217824 */ /* 0x042fe200078e0223 */
[----:B------:R-:W-:Y:S01]  /*0ae0*/  ISETP.GE.AND P3, PT, R0, UR60, PT ;  /* 0x0000003c00007c0c */ /* 0x000fe2000bf66270 */
[----:B0-----:R-:W-:Y:S01]  /*0af0*/  IMAD R9, R34, 0x3c8, R5 ;  /* 0x000003c822097824 */ /* 0x001fe200078e0205 */
[----:B------:R-:W-:Y:S01]  /*0b00*/  LOP3.LUT R42, R42, 0xffff, RZ, 0xc0, !PT ;  /* 0x0000ffff2a2a7812 */ /* 0x000fe200078ec0ff */
[----:B------:R-:W-:Y:S01]  /*0b10*/  IMAD.WIDE R32, R33, 0x8, R48 ;  /* 0x0000000821207825 */ /* 0x000fe200078e0230 */
[----:B------:R-:W-:Y:S01]  /*0b20*/  BSSY.RECONVERGENT B0, `(.L_x_198) ;  /* 0x0000073000007945 */ /* 0x000fe20003800200 */
[----:B------:R-:W-:Y:S02]  /*0b30*/  CS2R R38, SRZ ;  /* 0x0000000000267805 */ /* 0x000fe4000001ff00 */
[----:B------:R-:W-:Y:S01]  /*0b40*/  CS2R R40, SRZ ;  /* 0x0000000000287805 */ /* 0x000fe2000001ff00 */
[----:B------:R-:W-:Y:S01]  /*0b50*/  IMAD R4, R42, 0x58, R9 ;  /* 0x000000582a047824 */ /* 0x000fe200078e0209 */
[----:B------:R-:W-:Y:S06]  /*0b60*/  @P2 BRA `(.L_x_199) ;  /* 0x0000000400b82947 */ /* 0x000fec0003800000 */
[----:B------:R-:W-:Y:S01]  /*0b70*/  LDS.64 R14, [R3] ;  /* 0x00000000030e7984 */ /* 0x000fe20000000a00 */
        /* <DEDUP_REMOVED lines=23> */
[----:B------:R-:W-:Y:S01]  /*0cf0*/  DADD R20, R20, -R22 ;  /* 0x0000000014147229 */ /* 0x000fe20000000816 */
[----:B------:R-:W0:Y:S01]  /*0d00*/  LDS.64 R22, [R3+0x108] ;  /* 0x0001080003167984 */ /* 0x000e220000000a00 */
[C---:B--2---:R-:W-:Y:S02]  /*0d10*/  DFMA R44, R18.reuse, UR44, RZ ;  /* 0x0000002c122c7c2b */ /* 0x044fe400080000ff */
[----:B---3--:R-:W-:Y:S02]  /*0d20*/  DFMA R46, R18, UR52, RZ ;  /* 0x00000034122e7c2b */ /* 0x008fe400080000ff */
[----:B------:R-:W-:Y:S01]  /*0d30*/  DFMA R36, R16, UR38, R30 ;  /* 0x0000002610247c2b */ /* 0x000fe2000800001e */
[----:B------:R-:W2:Y:S01]  /*0d40*/  LDCU.128 UR36, c[0x3][0x920] ;  /* 0x00c12400ff2477ac */ /* 0x000ea20008000c00 */
[----:B------:R-:W-:Y:S02]  /*0d50*/  DFMA R48, R18, UR40, RZ ;  /* 0x0000002812307c2b */ /* 0x000fe400080000ff */
[C---:B------:R-:W-:Y:S01]  /*0d60*/  DFMA R44, R16.reuse, UR46, R44 ;  /* 0x0000002e102c7c2b */ /* 0x040fe2000800002c */
[----:B------:R-:W3:Y:S01]  /*0d70*/  LDCU.128 UR44, c[0x3][0x940] ;  /* 0x00c12800ff2c77ac */ /* 0x000ee20008000c00 */
[----:B------:R-:W-:-:S02]  /*0d80*/  DFMA R50, R16, UR54, R46 ;  /* 0x0000003610327c2b */ /* 0x000fc4000800002e */
[C---:B------:R-:W-:Y:S01]  /*0d90*/  DFMA R28, R18.reuse, UR28, RZ ;  /* 0x0000001c121c7c2b */ /* 0x040fe200080000ff */
[----:B------:R-:W1:Y:S01]  /*0da0*/  LDCU.128 UR52, c[0x3][0x960] ;  /* 0x00c12c00ff3477ac */ /* 0x000e620008000c00 */
[----:B------:R-:W-:Y:S02]  /*0db0*/  DFMA R30, R18, UR48, RZ ;  /* 0x00000030121e7c2b */ /* 0x000fe400080000ff */
[----:B------:R-:W-:Y:S01]  /*0dc0*/  DFMA R56, R16, UR42, R48 ;  /* 0x0000002a10387c2b */ /* 0x000fe20008000030 */
[----:B------:R-:W4:Y:S01]  /*0dd0*/  LDCU.128 UR40, c[0x3][0x770] ;  /* 0x00c0ee00ff2877ac */ /* 0x000f220008000c00 */
[----:B------:R-:W-:Y:S02]  /*0de0*/  DFMA R18, R14, UR32, RZ ;  /* 0x000000200e127c2b */ /* 0x000fe400080000ff */
[C---:B------:R-:W-:Y:S01]  /*0df0*/  DFMA R28, R16.reuse, UR30, R28 ;  /* 0x0000001e101c7c2b */ /* 0x040fe2000800001c */
[----:B------:R-:W4:Y:S01]  /*0e00*/  LDCU.128 UR28, c[0x3][0x750] ;  /* 0x00c0ea00ff1c77ac */ /* 0x000f220008000c00 */
[----:B------:R-:W-:-:S02]  /*0e10*/  DFMA R54, R16, UR50, R30 ;  /* 0x0000003210367c2b */ /* 0x000fc4000800001e */
[C---:B--2---:R-:W-:Y:S01]  /*0e20*/  DFMA R48, R14.reuse, UR36, RZ ;  /* 0x000000240e307c2b */ /* 0x044fe200080000ff */
[----:B------:R-:W2:Y:S01]  /*0e30*/  LDCU.128 UR48, c[0x3][0x910] ;  /* 0x00c12200ff3077ac */ /* 0x000ea20008000c00 */
[C---:B------:R-:W-:Y:S02]  /*0e40*/  DFMA R30, R14.reuse, UR20, RZ ;  /* 0x000000140e1e7c2b */ /* 0x040fe400080000ff */
[----:B------:R-:W-:Y:S02]  /*0e50*/  DFMA R16, R14, UR8, RZ ;  /* 0x000000080e107c2b */ /* 0x000fe400080000ff */
[C---:B------:R-:W-:Y:S01]  /*0e60*/  DFMA R18, R20.reuse, UR34, R18 ;  /* 0x0000002214127c2b */ /* 0x040fe20008000012 */
[----:B------:R-:W2:Y:S01]  /*0e70*/  LDCU.128 UR32, c[0x3][0x930] ;  /* 0x00c12600ff2077ac */ /* 0x000ea20008000c00 */
[C---:B------:R-:W-:Y:S02]  /*0e80*/  DFMA R48, R20.reuse, UR38, R48 ;  /* 0x0000002614307c2b */ /* 0x040fe40008000030 */
[----:B------:R-:W-:Y:S01]  /*0e90*/  DFMA R30, R20, UR22, R30 ;  /* 0x00000016141e7c2b */ /* 0x000fe2000800001e */
[----:B------:R-:W4:Y:S01]  /*0ea0*/  LDCU.128 UR36, c[0x3][0x970] ;  /* 0x00c12e00ff2477ac */ /* 0x000f220008000c00 */
[----:B---3--:R-:W-:-:S02]  /*0eb0*/  DFMA R52, R14, UR44, RZ ;  /* 0x0000002c0e347c2b */ /* 0x008fc400080000ff */
[----:B------:R-:W-:Y:S01]  /*0ec0*/  DFMA R46, R20, UR10, R16 ;  /* 0x0000000a142e7c2b */ /* 0x000fe20008000010 */
[----:B------:R-:W3:Y:S01]  /*0ed0*/  LDCU.128 UR20, c[0x3][0x790] ;  /* 0x00c0f200ff1477ac */ /* 0x000ee20008000c00 */
[----:B-1----:R-:W-:Y:S02]  /*0ee0*/  DFMA R16, R14, UR52, RZ ;  /* 0x000000340e107c2b */ /* 0x002fe400080000ff */
[----:B------:R-:W-:Y:S01]  /*0ef0*/  DADD R14, R24, R26 ;  /* 0x00000000180e7229 */ /* 0x000fe2000000001a */
[----:B------:R-:W1:Y:S01]  /*0f00*/  LDCU.128 UR8, c[0x3][0x950] ;  /* 0x00c12a00ff0877ac */ /* 0x000e620008000c00 */
[----:B------:R-:W-:Y:S02]  /*0f10*/  DFMA R52, R20, UR46, R52 ;  /* 0x0000002e14347c2b */ /* 0x000fe40008000034 */
[----:B------:R-:W-:Y:S02]  /*0f20*/  DADD R24, R24, -R26 ;  /* 0x0000000018187229 */ /* 0x000fe4000000081a */
[----:B------:R-:W-:-:S02]  /*0f30*/  DFMA R20, R20, UR54, R16 ;  /* 0x0000003614147c2b */ /* 0x000fc40008000010 */
[----:B0-----:R-:W-:Y:S02]  /*0f40*/  DADD R16, R22, R22 ;  /* 0x0000000016107229 */ /* 0x001fe40000000016 */
[----:B------:R-:W-:Y:S02]  /*0f50*/  DFMA R56, R14, UR56, R56 ;  /* 0x000000380e387c2b */ /* 0x000fe40008000038 */
[----:B------:R-:W-:Y:S02]  /*0f60*/  DADD R22, R22, -R22 ;  /* 0x0000000016167229 */ /* 0x000fe40000000816 */
[----:B----4-:R-:W-:Y:S02]  /*0f70*/  DFMA R20, R24, UR36, R20 ;  /* 0x0000002418147c2b */ /* 0x010fe40008000014 */
[----:B------:R-:W-:Y:S02]  /*0f80*/  DMUL R16, R16, 0.5 ;  /* 0x3fe0000010107828 */ /* 0x000fe40000000000 */
[----:B------:R-:W-:-:S02]  /*0f90*/  DFMA R28, R14, UR12, R28 ;  /* 0x0000000c0e1c7c2b */ /* 0x000fc4000800001c */
[C---:B------:R-:W-:Y:S02]  /*0fa0*/  DFMA R36, R14.reuse, UR24, R36 ;  /* 0x000000180e247c2b */ /* 0x040fe40008000024 */
[C---:B------:R-:W-:Y:S02]  /*0fb0*/  DFMA R44, R14.reuse, UR28, R44 ;  /* 0x0000001c0e2c7c2b */ /* 0x040fe4000800002c */
[C---:B------:R-:W-:Y:S02]  /*0fc0*/  DFMA R50, R14.reuse, UR40, R50 ;  /* 0x000000280e327c2b */ /* 0x040fe40008000032 */
[----:B---3--:R-:W-:Y:S02]  /*0fd0*/  DFMA R54, R14, UR20, R54 ;  /* 0x000000140e367c2b */ /* 0x008fe40008000036 */
[C---:B------:R-:W-:Y:S02]  /*0fe0*/  DFMA R18, R24.reuse, UR16, R18 ;  /* 0x0000001018127c2b */ /* 0x040fe40008000012 */
[----:B------:R-:W-:-:S02]  /*0ff0*/  DFMA R30, R24, UR4, R30 ;  /* 0x00000004181e7c2b */ /* 0x000fc4000800001e */
[C---:B--2---:R-:W-:Y:S02]  /*1000*/  DFMA R46, R24.reuse, UR48, R46 ;  /* 0x00000030182e7c2b */ /* 0x044fe4000800002e */
[C---:B------:R-:W-:Y:S02]  /*1010*/  DFMA R48, R24.reuse, UR32, R48 ;  /* 0x0000002018307c2b */ /* 0x040fe40008000030 */
[----:B-1----:R-:W-:Y:S02]  /*1020*/  DFMA R52, R24, UR8, R52 ;  /* 0x0000000818347c2b */ /* 0x002fe40008000034 */
        /* <DEDUP_REMOVED lines=34> */
.L_x_199:
[----:B------:R-:W-:Y:S05]  /*1250*/  BSYNC.RECONVERGENT B0 ;  /* 0x0000000000007941 */ /* 0x000fea0003800200 */
.L_x_198:
[----:B------:R-:W-:Y:S01]  /*1260*/  BAR.SYNC.DEFER_BLOCKING 0x0 ;  /* 0x0000000000007b1d */ /* 0x000fe20000010000 */
[----:B0-----:R-:W-:-:S05]  /*1270*/  CS2R R44, SRZ ;  /* 0x00000000002c7805 */ /* 0x001fca000001ff00 */
[----:B------:R-:W2:Y:S04]  /*1280*/  @!P3 LDG.E.64.CONSTANT R38, desc[UR76][R32.64+0x2998] ;  /* 0x0029984c2026b981 */ /* 0x000ea8000c1e9b00 */
[----:B------:R-:W3:Y:S01]  /*1290*/  @!P3 LDG.E.64.CONSTANT R40, desc[UR76][R32.64+0x7cc8] ;  /* 0x007cc84c2028b981 */ /* 0x000ee2000c1e9b00 */
[----:B------:R-:W-:Y:S02]  /*12a0*/  CS2R R200, SRZ ;  /* 0x0000000000c87805 */ /* 0x000fe4000001ff00 */
[----:B------:R-:W-:Y:S01]  /*12b0*/  CS2R R178, SRZ ;  /* 0x0000000000b27805 */ /* 0x000fe2000001ff00 */
[----:B------:R-:W0:Y:S01]  /*12c0*/  LDCU.128 UR8, c[0x3][0x710] ;  /* 0x00c0e200ff0877ac */ /* 0x000e220008000c00 */
[----:B------:R-:W4:Y:S01]  /*12d0*/  @!P3 LDG.E.64.CONSTANT R44, desc[UR76][R32.64] ;  /* 0x0000004c202cb981 */ /* 0x000f22000c1e9b00 */
[----:B------:R-:W1:Y:S03]  /*12e0*/  LDCU.128 UR16, c[0x3][0x730] ;  /* 0x00c0e600ff1077ac */ /* 0x000e660008000c00 */
[----:B------:R-:W4:Y:S01]  /*12f0*/  @!P3 LDG.E.64.CONSTANT R200, desc[UR76][R32.64+0x5330] ;  /* 0x0053304c20c8b981 */ /* 0x000f22000c1e9b00 */
[----:B------:R-:W1:Y:S03]  /*1300*/  LDCU.128 UR20, c[0x3][0x8f0] ;  /* 0x00c11e00ff1477ac */ /* 0x000e660008000c00 */
[----:B------:R-:W-:Y:S01]  /*1310*/  LDS.64 R14, [R4] ;  /* 0x00000000040e7984 */ /* 0x000fe20000000a00 */
[----:B------:R-:W1:Y:S03]  /*1320*/  LDCU.128 UR12, c[0x3][0x8d0] ;  /* 0x00c11a00ff0c77ac */ /* 0x000e660008000c00 */
[----:B-----5:R-:W1:Y:S01]  /*1330*/  LDS.64 R16, [R4+0x30] ;  /* 0x0000300004107984 */ /* 0x020e620000000a00 */
[----:B------:R-:W1:Y:S03]  /*1340*/  LDCU.128 UR24, c[0x3][0x900] ;  /* 0x00c12000ff1877ac */ /* 0x000e660008000c00 */
[----:B------:R-:W-:Y:S01]  /*1350*/  LDS.64 R20, [R4+0x8] ;  /* 0x0000080004147984 */ /* 0x000fe20000000a00 */
[----:B------:R-:W1:Y:S03]  /*1360*/  LDCU.128 UR28, c[0x3][0x920] ;  /* 0x00c12400ff1c77ac */ /* 0x000e660008000c00 */
[----:B------:R-:W1:Y:S01]  /*1370*/  LDS.64 R22, [R4+0x28] ;  /* 0x0000280004167984 */ /* 0x000e620000000a00 */
[----:B------:R-:W1:Y:S03]  /*1380*/  LDCU.128 UR32, c[0x3][0x940] ;  /* 0x00c12800ff2077ac */ /* 0x000e660008000c00 */
[----:B------:R-:W4:Y:S01]  /*1390*/  @!P3 LDG.E.64.CONSTANT R178, desc[UR76][R32.64+0xa660] ;  /* 0x00a6604c20b2b981 */ /* 0x000f22000c1e9b00 */
[----:B0-----:R-:W-:Y:S01]  /*13a0*/  UMOV UR60, UR10 ;  /* 0x0000000a003c7c82 */ /* 0x001fe20008000000 */
[----:B------:R-:W-:Y:S01]  /*13b0*/  UMOV UR61, UR11 ;  /* 0x0000000b003d7c82 */ /* 0x000fe20008000000 */
[----:B------:R-:W-:Y:S01]  /*13c0*/  UMOV UR72, UR8 ;  /* 0x0000000800487c82 */ /* 0x000fe20008000000 */
[----:B------:R-:W-:Y:S01]  /*13d0*/  UMOV UR73, UR9 ;  /* 0x0000000900497c82 */ /* 0x000fe20008000000 */
[----:B------:R-:W0:Y:S01]  /*13e0*/  LDCU.128 UR8, c[0x3][0x8c0] ;  /* 0x00c11800ff0877ac */ /* 0x000e220008000c00 */
[----:B------:R-:W-:Y:S01]  /*13f0*/  LDS.64 R24, [R4+0x10] ;  /* 0x0000100004187984 */ /* 0x000fe20000000a00 */
[----:B-1----:R-:W-:Y:S01]  /*1400*/  UMOV UR52, UR18 ;  /* 0x0000001200347c82 */ /* 0x002fe20008000000 */
[----:B------:R-:W-:Y:S01]  /*1410*/  UMOV UR53, UR19 ;  /* 0x0000001300357c82 */ /* 0x000fe20008000000 */
[----:B------:R-:W-:Y:S01]  /*1420*/  UMOV UR68, UR16 ;  /* 0x0000001000447c82 */ /* 0x000fe20008000000 */
[----:B------:R-:W-:Y:S01]  /*1430*/  UMOV UR69, UR17 ;  /* 0x0000001100457c82 */ /* 0x000fe20008000000 */
[----:B------:R-:W1:Y:S01]  /*1440*/  LDCU.128 UR16, c[0x3][0x8e0] ;  /* 0x00c11c00ff1077ac */ /* 0x000e620008000c00 */
[----:B------:R-:W1:Y:S01]  /*1450*/  LDS.64 R26, [R4+0x20] ;  /* 0x00002000041a7984 */ /* 0x000e620000000a00 */
[----:B------:R-:W1:Y:S01]  /*1460*/  LDCU.128 UR56, c[0x3][0x960] ;  /* 0x00c12c00ff3877ac */ /* 0x000e620008000c00 */
[----:B------:R-:W1:Y:S01]  /*1470*/  LDCU.128 UR40, c[0x3][0x760] ;  /* 0x00c0ec00ff2877ac */ /* 0x000e620008000c00 */
[----:B------:R-:W1:Y:S01]  /*1480*/  LDCU.128 UR4, c[0x3][0x700] ;  /* 0x00c0e000ff0477ac */ /* 0x000e620008000c00 */
[----:B------:R-:W-:-:S02]  /*1490*/  DADD R18, R14, -R16 ;  /* 0x000000000e127229 */ /* 0x000fc40000000810 */
[----:B------:R-:W-:Y:S01]  /*14a0*/  DADD R14, R14, R16 ;  /* 0x000000000e0e7229 */ /* 0x000fe20000000010 */
[----:B------:R-:W-:Y:S01]  /*14b0*/  UMOV UR48, UR22 ;  /* 0x0000001600307c82 */ /* 0x000fe20008000000 */
[----:B------:R-:W-:Y:S01]  /*14c0*/  UMOV UR49, UR23 ;  /* 0x0000001700317c82 */ /* 0x000fe20008000000 */
[----:B------:R-:W-:Y:S01]  /*14d0*/  UMOV UR66, UR20 ;  /* 0x0000001400427c82 */ /* 0x000fe20008000000 */
[----:B------:R-:W1:Y:S01]  /*14e0*/  LDCU.128 UR44, c[0x3][0x780] ;  /* 0x00c0f000ff2c77ac */ /* 0x000e620008000c00 */
[C-C-:B------:R-:W-:Y:S02]  /*14f0*/  DADD R16, R20.reuse, R22.reuse ;  /* 0x0000000014107229 */ /* 0x140fe40000000016 */
[----:B------:R-:W-:Y:S01]  /*1500*/  DADD R20, R20, -R22 ;  /* 0x0000000014147229 */ /* 0x000fe20000000816 */
[----:B------:R-:W-:Y:S01]  /*1510*/  UMOV UR67, UR21 ;  /* 0x0000001500437c82 */ /* 0x000fe20008000000 */
[----:B------:R-:W1:Y:S01]  /*1520*/  LDS.64 R22, [R4+0x18] ;  /* 0x0000180004167984 */ /* 0x000e620000000a00 */
[----:B------:R-:W-:Y:S01]  /*1530*/  UMOV UR62, UR14 ;  /* 0x0000000e003e7c82 */ /* 0x000fe20008000000 */
[----:B------:R-:W-:Y:S01]  /*1540*/  UMOV UR63, UR15 ;  /* 0x0000000f003f7c82 */ /* 0x000fe20008000000 */
[----:B------:R-:W-:Y:S01]  /*1550*/  UMOV UR64, UR12 ;  /* 0x0000000c00407c82 */ /* 0x000fe20008000000 */
[----:B------:R-:W-:Y:S01]  /*1560*/  UMOV UR65, UR13 ;  /* 0x0000000d00417c82 */ /* 0x000fe20008000000 */
[----:B------:R-:W1:Y:S01]  /*1570*/  LDCU.128 UR20, c[0x3][0x740] ;  /* 0x00c0e800ff1477ac */ /* 0x000e620008000c00 */
[C---:B0-----:R-:W-:Y:S01]  /*1580*/  DFMA R28, R18.reuse, UR8, RZ ;  /* 0x00000008121c7c2b */ /* 0x041fe200080000ff */
[----:B------:R-:W0:Y:S01]  /*1590*/  LDCU.128 UR12, c[0x3][0x720] ;  /* 0x00c0e400ff0c77ac */ /* 0x000e220008000c00 */
[C---:B-1----:R-:W-:Y:S01]  /*15a0*/  DFMA R30, R18.reuse, UR16, RZ ;  /* 0x00000010121e7c2b */ /* 0x042fe200080000ff */
[----:B------:R-:W1:Y:S01]  /*15b0*/  LDCU.128 UR36, c[0x3][0x750] ;  /* 0x00c0ea00ff2477ac */ /* 0x000e620008000c00 */
[----:B------:R-:W-:-:S02]  /*15c0*/  DFMA R36, R18, UR24, RZ ;  /* 0x0000001812247c2b */ /* 0x000fc400080000ff */
[C---:B------:R-:W-:Y:S02]  /*15d0*/  DFMA R46, R18.reuse, UR28, RZ ;  /* 0x0000001c122e7c2b */ /* 0x040fe400080000ff */
[----:B------:R-:W-:Y:S02]  /*15e0*/  DFMA R50, R18, UR32, RZ ;  /* 0x0000002012327c2b */ /* 0x000fe400080000ff */
[----:B------:R-:W-:Y:S01]  /*15f0*/  DFMA R28, R20, UR10, R28 ;  /* 0x0000000a141c7c2b */ /* 0x000fe2000800001c */
[----:B------:R-:W-:Y:S01]  /*1600*/  UMOV UR10, UR48 ;  /* 0x00000030000a7c82 */ /* 0x000fe20008000000 */
[----:B------:R-:W-:Y:S01]  /*1610*/  DFMA R18, R18, UR56, RZ ;  /* 0x0000003812127c2b */ /* 0x000fe200080000ff */
[----:B------:R-:W-:Y:S01]  /*1620*/  UMOV UR11, UR49 ;  /* 0x00000031000b7c82 */ /* 0x000fe20008000000 */
[----:B------:R-:W0:Y:S01]  /*1630*/  LDCU.128 UR48, c[0x3][0x7a0] ;  /* 0x00c0f400ff3077ac */ /* 0x000e220008000c00 */
[C---:B------:R-:W-:Y:S02]  /*1640*/  DFMA R48, R20.reuse, UR26, R36 ;  /* 0x0000001a14307c2b */ /* 0x040fe40008000024 */
[----:B------:R-:W-:-:S02]  /*1650*/  DFMA R56, R20, UR34, R50 ;  /* 0x0000002214387c2b */ /* 0x000fc40008000032 */
[C---:B------:R-:W-:Y:S02]  /*1660*/  DFMA R30, R20.reuse, UR18, R30 ;  /* 0x00000012141e7c2b */ /* 0x040fe4000800001e */
[C---:B------:R-:W-:Y:S02]  /*1670*/  DFMA R52, R20.reuse, UR30, R46 ;  /* 0x0000001e14347c2b */ /* 0x040fe4000800002e */
[----:B------:R-:W-:Y:S02]  /*1680*/  DFMA R60, R20, UR58, R18 ;  /* 0x0000003a143c7c2b */ /* 0x000fe40008000012 */
[C---:B------:R-:W-:Y:S02]  /*1690*/  DFMA R36, R14.reuse, UR20, RZ ;  /* 0x000000140e247c2b */ /* 0x040fe400080000ff */
[C---:B------:R-:W-:Y:S02]  /*16a0*/  DFMA R50, R14.reuse, UR40, RZ ;  /* 0x000000280e327c2b */ /* 0x040fe400080000ff */
[C---:B------:R-:W-:Y:S01]  /*16b0*/  DFMA R54, R14.reuse, UR44, RZ ;  /* 0x0000002c0e367c2b */ /* 0x040fe200080000ff */
[----:B-1----:R-:W-:Y:S01]  /*16c0*/  UMOV UR54, UR38 ;  /* 0x0000002600367c82 */ /* 0x002fe20008000000 */
[----:B------:R-:W-:-:S02]  /*16d0*/  DFMA R18, R14, UR4, RZ ;  /* 0x000000040e127c2b */ /* 0x000fc400080000ff */
[----:B0-----:R-:W-:Y:S01]  /*16e0*/  DFMA R20, R14, UR12, RZ ;  /* 0x0000000c0e147c2b */ /* 0x001fe200080000ff */
[----:B------:R-:W-:Y:S01]  /*16f0*/  UMOV UR55, UR39 ;  /* 0x0000002700377c82 */ /* 0x000fe20008000000 */
[----:B------:R-:W-:Y:S01]  /*1700*/  UMOV UR70, UR36 ;  /* 0x0000002400467c82 */ /* 0x000fe20008000000 */
[----:B------:R-:W-:Y:S01]  /*1710*/  UMOV UR71, UR37 ;  /* 0x0000002500477c82 */ /* 0x000fe20008000000 */
[----:B------:R-:W-:Y:S01]  /*1720*/  CS2R R46, SRZ ;  /* 0x00000000002e7805 */ /* 0x000fe2000001ff00 */
        /* <DEDUP_REMOVED lines=12> */
[C---:B------:R-:W-:Y:S01]  /*17f0*/  DFMA R20, R16.reuse, UR14, R20 ;  /* 0x0000000e10147c2b */ /* 0x040fe20008000014 */
[----:B------:R-:W-:Y:S01]  /*1800*/  UMOV UR23, UR71 ;  /* 0x0000004700177c82 */ /* 0x000fe20008000000 */
[----:B------:R-:W-:Y:S01]  /*1810*/  UMOV UR42, UR68 ;  /* 0x00000044002a7c82 */ /* 0x000fe20008000000 */
[----:B------:R-:W-:Y:S01]  /*1820*/  UMOV UR43, UR69 ;  /* 0x00000045002b7c82 */ /* 0x000fe20008000000 */
[----:B------:R-:W-:Y:S01]  /*1830*/  DFMA R54, R16, UR46, R54 ;  /* 0x0000002e10367c2b */ /* 0x000fe20008000036 */
[----:B------:R-:W0:Y:S01]  /*1840*/  LDCU.128 UR36, c[0x3][0x910] ;  /* 0x00c12200ff2477ac */ /* 0x000e220008000c00 */
[----:B------:R-:W-:Y:S01]  /*1850*/  DFMA R58, R14, UR48, RZ ;  /* 0x000000300e3a7c2b */ /* 0x000fe200080000ff */
[----:B------:R-:W4:Y:S01]  /*1860*/  @!P3 LDG.E.64.CONSTANT R46, desc[UR76][R32.64+0xf990] ;  /* 0x00f9904c202eb981 */ /* 0x000f22000c1e9b00 */
[----:B------:R-:W1:Y:S01]  /*1870*/  LDCU.128 UR52, c[0x3][0x770] ;  /* 0x00c0ee00ff3477ac */ /* 0x000e620008000c00 */
[----:B------:R-:W0:Y:S01]  /*1880*/  LDCU.128 UR56, c[0x3][0x930] ;  /* 0x00c12600ff3877ac */ /* 0x000e220008000c00 */
[----:B------:R-:W0:Y:S01]  /*1890*/  LDCU.128 UR60, c[0x3][0x790] ;  /* 0x00c0f200ff3c77ac */ /* 0x000e220008000c00 */
[----:B------:R-:W-:Y:S01]  /*18a0*/  UMOV UR6, UR66 ;  /* 0x0000004200067c82 */ /* 0x000fe20008000000 */
[----:B------:R-:W-:Y:S01]  /*18b0*/  UMOV UR7, UR67 ;  /* 0x0000004300077c82 */ /* 0x000fe20008000000 */
[----:B------:R-:W-:Y:S01]  /*18c0*/  UMOV UR14, UR64 ;  /* 0x00000040000e7c82 */ /* 0x000fe20008000000 */
[----:B------:R-:W-:Y:S01]  /*18d0*/  UMOV UR15, UR65 ;  /* 0x00000041000f7c82 */ /* 0x000fe20008000000 */
[----:B------:R-:W0:Y:S01]  /*18e0*/  LDCU.128 UR68, c[0x3][0x950] ;  /* 0x00c12a00ff4477ac */ /* 0x000e220008000c00 */
[----:B------:R-:W-:Y:S01]  /*18f0*/  UMOV UR46, UR72 ;  /* 0x00000048002e7c82 */ /* 0x000fe20008000000 */
[----:B------:R-:W-:Y:S01]  /*1900*/  UMOV UR47, UR73 ;  /* 0x00000049002f7c82 */ /* 0x000fe20008000000 */
[----:B------:R-:W0:Y:S01]  /*1910*/  LDCU.128 UR64, c[0x3][0x7b0] ;  /* 0x00c0f600ff4077ac */ /* 0x000e220008000c00 */
[----:B------:R-:W0:Y:S01]  /*1920*/  LDCU.128 UR72, c[0x3][0x970] ;  /* 0x00c12e00ff4877ac */ /* 0x000e220008000c00 */
[----:B------:R-:W-:-:S02]  /*1930*/  DADD R14, R24, R26 ;  /* 0x00000000180e7229 */ /* 0x000fc4000000001a */
[----:B------:R-:W-:Y:S01]  /*1940*/  DFMA R58, R16, UR50, R58 ;  /* 0x00000032103a7c2b */ /* 0x000fe2000800003a */
[C---:B------:R-:W-:Y:S01]  /*1950*/  IMAD R73, R42.reuse, 0x8, R13 ;  /* 0x000000082a497824 */ /* 0x040fe200078e020d */
[----:B------:R-:W-:Y:S01]  /*1960*/  DADD R24, R24, -R26 ;  /* 0x0000000018187229 */ /* 0x000fe2000000081a */
[----:B------:R-:W-:Y:S01]  /*1970*/  IMAD R8, R42, 0x8, R5 ;  /* 0x000000082a087824 */ /* 0x000fe200078e0205 */
[----:B------:R-:W-:Y:S01]  /*1980*/  DADD R16, R22, R22 ;  /* 0x0000000016107229 */ /* 0x000fe20000000016 */
[----:B------:R-:W-:Y:S01]  /*1990*/  IMAD R9, R34, -0x370, R9 ;  /* 0xfffffc9022097824 */ /* 0x000fe200078e0209 */
[C---:B------:R-:W-:Y:S01]  /*19a0*/  DFMA R18, R14.reuse, UR46, R18 ;  /* 0x0000002e0e127c2b */ /* 0x040fe20008000012 */
[----:B------:R-:W-:Y:S01]  /*19b0*/  LEA R12, R6, R11, 0x18 ;  /* 0x0000000b060c7211 */ /* 0x000fe200078ec0ff */
[C---:B------:R-:W-:Y:S01]  /*19c0*/  DFMA R20, R14.reuse, UR42, R20 ;  /* 0x0000002a0e147c2b */ /* 0x040fe20008000014 */
[----:B------:R-:W-:Y:S01]  /*19d0*/  CS2R R208, SRZ ;  /* 0x0000000000d07805 */ /* 0x000fe2000001ff00 */
[C---:B------:R-:W-:Y:S01]  /*19e0*/  DFMA R36, R14.reuse, UR22, R36 ;  /* 0x000000160e247c2b */ /* 0x040fe20008000024 */
[----:B------:R-:W-:Y:S01]  /*19f0*/  CS2R R176, SRZ ;  /* 0x0000000000b07805 */ /* 0x000fe2000001ff00 */
[C---:B-1----:R-:W-:Y:S01]  /*1a00*/  DFMA R50, R14.reuse, UR52, R50 ;  /* 0x000000340e327c2b */ /* 0x042fe20008000032 */
[----:B------:R-:W-:Y:S01]  /*1a10*/  CS2R R92, SRZ ;  /* 0x00000000005c7805 */ /* 0x000fe2000001ff00 */
[----:B0-----:R-:W-:Y:S01]  /*1a20*/  DFMA R54, R14, UR60, R54 ;  /* 0x0000003c0e367c2b */ /* 0x001fe20008000036 */
        /* <DEDUP_REMOVED lines=13> */
[----:B------:R-:W-:-:S02]  /*1b00*/  DADD R22, R22, -R22 ;  /* 0x0000000016167229 */ /* 0x000fc40000000816 */
[----:B------:R-:W-:Y:S02]  /*1b10*/  DFMA R58, R14, UR64, R58 ;  /* 0x000000400e3a7c2b */ /* 0x000fe4000800003a */
[----:B------:R-:W-:Y:S01]  /*1b20*/  DFMA R60, R24, UR72, R60 ;  /* 0x00000048183c7c2b */ /* 0x000fe2000800003c */
[----:B------:R-:W-:Y:S01]  /*1b30*/  IMAD R13, R34, 0x58, R13 ;  /* 0x00000058220d7824 */ /* 0x000fe200078e020d */
[C---:B------:R-:W-:Y:S01]  /*1b40*/  DFMA R18, R16.reuse, UR34, R18 ;  /* 0x0000002210127c2b */ /* 0x040fe20008000012 */
[C---:B------:R-:W-:Y:S01]  /*1b50*/  IMAD R35, R42.reuse, 0x50, R73 ;  /* 0x000000502a237824 */ /* 0x040fe200078e0249 */
[C---:B------:R-:W-:Y:S01]  /*1b60*/  DFMA R20, R16.reuse, UR30, R20 ;  /* 0x0000001e10147c2b */ /* 0x040fe20008000014 */
[----:B------:R-:W-:Y:S01]  /*1b70*/  IMAD R5, R42, 0x8, R9 ;  /* 0x000000082a057824 */ /* 0x000fe200078e0209 */
[C---:B------:R-:W-:Y:S01]  /*1b80*/  DFMA R36, R16.reuse, UR26, R36 ;  /* 0x0000001a10247c2b */ /* 0x040fe20008000024 */
[----:B------:R-:W4:Y:S01]  /*1b90*/  @!P3 LDG.E.64.CONSTANT R208, desc[UR76][R32.64+0xaa28] ;  /* 0x00aa284c20d0b981 */ /* 0x000f22000c1e9b00 */
[C---:B------:R-:W-:Y:S01]  /*1ba0*/  DFMA R50, R16.reuse, UR54, R50 ;  /* 0x0000003610327c2b */ /* 0x040fe20008000032 */
[----:B------:R-:W-:Y:S01]  /*1bb0*/  VIADD R11, R11, 0x3c8 ;  /* 0x000003c80b0b7836 */ /* 0x000fe20000000000 */
[----:B------:R-:W-:Y:S01]  /*1bc0*/  DFMA R54, R16, UR62, R54 ;  /* 0x0000003e10367c2b */ /* 0x000fe20008000036 */
        /* <DEDUP_REMOVED lines=10> */
[----:B------:R-:W0:Y:S01]  /*1c70*/  LDCU.64 UR60, c[0x3][0x8d0] ;  /* 0x00c11a00ff3c77ac */ /* 0x000e220008000a00 */
[----:B------:R-:W-:Y:S01]  /*1c80*/  DFMA R58, R16, UR66, R58 ;  /* 0x00000042103a7c2b */ /* 0x000fe2000800003a */
[----:B------:R-:W4:Y:S01]  /*1c90*/  @!P3 LDG.E.64.CONSTANT R242, desc[UR76][R32.64+0xd3c0] ;  /* 0x00d3c04c20f2b981 */ /* 0x000f22000c1e9b00 */
[----:B------:R-:W-:Y:S01]  /*1ca0*/  DFMA R60, R22, UR74, R60 ;  /* 0x0000004a163c7c2b */ /* 0x000fe2000800003c */
[----:B------:R-:W-:Y:S01]  /*1cb0*/  LEA R6, R6, R11, 0x18 ;  /* 0x0000000b06067211 */ /* 0x000fe200078ec0ff */
[----:B------:R-:W-:Y:S01]  /*1cc0*/  DADD R14, R18, R28 ;  /* 0x00000000120e7229 */ /* 0x000fe2000000001c */
[----:B------:R-:W-:Y:S01]  /*1cd0*/  IMAD R94, R42, -0x50, R35 ;  /* 0xffffffb02a5e7824 */ /* 0x000fe200078e0223 */
        /* <DEDUP_REMOVED lines=40> */
[----:B------:R-:W-:Y:S06]  /*1f60*/  BAR.SYNC.DEFER_BLOCKING 0x0 ;  /* 0x0000000000007b1d */ /* 0x000fec0000010000 */
[----:B------:R-:W0:Y:S01]  /*1f70*/  LDCU.64 UR18, c[0x3][0x960] ;  /* 0x00c12c00ff1277ac */ /* 0x000e220008000a00 */
[----:B------:R-:W0:Y:S01]  /*1f80*/  LDCU.64 UR30, c[0x3][0x7a8] ;  /* 0x00c0f500ff1e77ac */ /* 0x000e220008000a00 */
[----:B------:R-:W0:Y:S01]  /*1f90*/  LDCU.64 UR26, c[0x3][0x968] ;  /* 0x00c12d00ff1a77ac */ /* 0x000e220008000a00 */
        /* <DEDUP_REMOVED lines=21> */
[----:B------:R-:W3:Y:S01]  /*20f0*/  LDS.64 R48, [R9+0x20] ;  /* 0x0000200009307984 */ /* 0x000ee20000000a00 */
[----:B-1----:R-:W-:-:S02]  /*2100*/  DFMA R16, R170, R16, RZ ;  /* 0x00000010aa10722b */ /* 0x002fc400000000ff */
[----:B0-----:R-:W-:Y:S01]  /*2110*/  DFMA R14, R172, R14, RZ ;  /* 0x0000000eac0e722b */ /* 0x001fe200000000ff */
[----:B------:R-:W-:Y:S04]  /*2120*/  LDS.64 R144, [R5+0x3c8] ;  /* 0x0003c80005907984 */ /* 0x000fe80000000a00 */
[----:B------:R-:W0:Y:S01]  /*2130*/  LDS.128 R96, [R12+0x3130] ;  /* 0x003130000c607984 */ /* 0x000e220000000c00 */
[----:B--2---:R-:W-:Y:S02]  /*2140*/  DFMA R16, R166, R20, R16 ;  /* 0x00000014a610722b */ /* 0x004fe40000000010 */
[----:B---3--:R-:W-:Y:S01]  /*2150*/  DFMA R14, R168, R18, R14 ;  /* 0x00000012a80e722b */ /* 0x008fe2000000000e */
[----:B------:R-:W1:Y:S01]  /*2160*/  LDS.64 R136, [R5+0x790] ;  /* 0x0007900005887984 */ /* 0x000e620000000a00 */
[----:B------:R-:W-:-:S03]  /*2170*/  CS2R R26, SRZ ;  /* 0x00000000001a7805 */ /* 0x000fc6000001ff00 */
[----:B------:R-:W-:Y:S01]  /*2180*/  LDS.64 R150, [R13+0x28] ;  /* 0x000028000d967984 */ /* 0x000fe20000000a00 */
[----:B------:R-:W-:Y:S02]  /*2190*/  DFMA R16, R162, R24, R16 ;  /* 0x00000018a210722b */ /* 0x000fe40000000010 */
[----:B------:R-:W-:Y:S01]  /*21a0*/  DFMA R22, R164, R22, R14 ;  /* 0x00000016a416722b */ /* 0x000fe2000000000e */
[----:B------:R-:W2:Y:S04]  /*21b0*/  LDS.64 R52, [R8+0x1b8] ;  /* 0x0001b80008347984 */ /* 0x000ea80000000a00 */
[----:B------:R-:W-:Y:S04]  /*21c0*/  LDS.64 R56, [R5+0xb58] ;  /* 0x000b580005387984 */ /* 0x000fe80000000a00 */
[----:B------:R-:W3:Y:S01]  /*21d0*/  LDS.128 R104, [R12+0x3140] ;  /* 0x003140000c687984 */ /* 0x000ee20000000c00 */
[----:B------:R-:W-:-:S02]  /*21e0*/  DFMA R16, R158, R36, R16 ;  /* 0x000000249e10722b */ /* 0x000fc40000000010 */
[----:B------:R-:W-:Y:S01]  /*21f0*/  DFMA R22, R160, R28, R22 ;  /* 0x0000001ca016722b */ /* 0x000fe20000000016 */
[----:B------:R-:W4:Y:S01]  /*2200*/  @!P3 LDG.E.64.CONSTANT R26, desc[UR76][R32.64+0x8090] ;  /* 0x0080904c201ab981 */ /* 0x000f22000c1e9b00 */
[----:B------:R-:W-:-:S03]  /*2210*/  CS2R R14, SRZ ;  /* 0x00000000000e7805 */ /* 0x000fc6000001ff00 */
[----:B------:R-:W-:Y:S04]  /*2220*/  LDS.64 R152, [R35+0x28] ;  /* 0x0000280023987984 */ /* 0x000fe80000000a00 */
[----:B------:R-:W3:Y:S04]  /*2230*/  LDS.64 R58, [R9+0x28] ;  /* 0x00002800093a7984 */ /* 0x000ee80000000a00 */
[----:B------:R-:W-:Y:S04]  /*2240*/  LDS.64 R142, [R13+0x30] ;  /* 0x000030000d8e7984 */ /* 0x000fe80000000a00 */
[----:B------:R-:W3:Y:S04]  /*2250*/  LDS.64 R64, [R8+0x210] ;  /* 0x0002100008407984 */ /* 0x000ee80000000a00 */
[----:B------:R-:W3:Y:S01]  /*2260*/  LDS.64 R20, [R5+0xf20] ;  /* 0x000f200005147984 */ /* 0x000ee20000000a00 */
[----:B------:R-:W-:-:S02]  /*2270*/  DFMA R50, R154, R50, R16 ;  /* 0x000000329a32722b */ /* 0x000fc40000000010 */
[----:B------:R-:W-:Y:S01]  /*2280*/  DFMA R16, R146, R224, RZ ;  /* 0x000000e09210722b */ /* 0x000fe200000000ff */
[----:B------:R-:W4:Y:S01]  /*2290*/  @!P3 LDG.E.64.CONSTANT R14, desc[UR76][R32.64+0x2d60] ;  /* 0x002d604c200eb981 */ /* 0x000f22000c1e9b00 */
[----:B------:R-:W-:-:S03]  /*22a0*/  DFMA R54, R156, R48, R22 ;  /* 0x000000309c36722b */ /* 0x000fc60000000016 */
[----:B------:R-:W-:Y:S01]  /*22b0*/  LDS.64 R148, [R35+0x30] ;  /* 0x0000300023947984 */ /* 0x000fe20000000a00 */
[----:B------:R-:W-:-:S03]  /*22c0*/  CS2R R30, SRZ ;  /* 0x00000000001e7805 */ /* 0x000fc6000001ff00 */
[----:B------:R-:W3:Y:S04]  /*22d0*/  LDS.64 R62, [R9+0x30] ;  /* 0x00003000093e7984 */ /* 0x000ee80000000a00 */
[----:B------:R-:W-:Y:S04]  /*22e0*/  LDS.64 R22, [R13+0x38] ;  /* 0x000038000d167984 */ /* 0x000fe80000000a00 */
[----:B------:R-:W3:Y:S04]  /*22f0*/  LDS.64 R68, [R8+0x268] ;  /* 0x0002680008447984 */ /* 0x000ee80000000a00 */
[----:B------:R-:W-:Y:S04]  /*2300*/  LDS.64 R48, [R5+0x12e8] ;  /* 0x0012e80005307984 */ /* 0x000fe80000000a00 */
[----:B------:R-:W3:Y:S01]  /*2310*/  LDS.128 R128, [R12+0x3150] ;  /* 0x003150000c807984 */ /* 0x000ee20000000c00 */
[----:B0-----:R-:W-:-:S03]  /*2320*/  DFMA R18, R144, R96, R16 ;  /* 0x000000609012722b */ /* 0x001fc60000000010 */
[----:B------:R-:W-:Y:S04]  /*2330*/  LDS.64 R138, [R35+0x38] ;  /* 0x00003800238a7984 */ /* 0x000fe80000000a00 */
[----:B------:R-:W0:Y:S04]  /*2340*/  LDS.64 R66, [R9+0x38] ;  /* 0x0000380009427984 */ /* 0x000e280000000a00 */
[----:B------:R-:W4:Y:S04]  /*2350*/  @!P3 LDG.E.64.CONSTANT R30, desc[UR76][R32.64+0x3c8] ;  /* 0x0003c84c201eb981 */ /* 0x000f28000c1e9b00 */
        /* <DEDUP_REMOVED lines=10> */
[----:B--2---:R-:W-:-:S02]  /*2400*/  DFMA R60, R150, R52, R50 ;  /* 0x00000034963c722b */ /* 0x004fc40000000032 */
[----:B---3--:R-:W-:Y:S01]  /*2410*/  DFMA R50, R56, R104, R18 ;  /* 0x000000683832722b */ /* 0x008fe20000000012 */
[----:B------:R-:W-:Y:S04]  /*2420*/  LDS.64 R36, [R35+0x48] ;  /* 0x0000480023247984 */ /* 0x000fe80000000a00 */
[----:B------:R-:W2:Y:S04]  /*2430*/  LDS.64 R76, [R9+0x48] ;  /* 0x00004800094c7984 */ /* 0x000ea80000000a00 */
[----:B------:R-:W-:Y:S04]  /*2440*/  LDS.64 R52, [R13+0x50] ;  /* 0x000050000d347984 */ /* 0x000fe80000000a00 */
[----:B------:R-:W3:Y:S04]  /*2450*/  LDS.64 R190, [R8+0x370] ;  /* 0x0003700008be7984 */ /* 0x000ee80000000a00 */
[----:B------:R-:W3:Y:S01]  /*2460*/  LDS.64 R18, [R5+0x1e40] ;  /* 0x001e400005127984 */ /* 0x000ee20000000a00 */
[----:B------:R-:W-:-:S02]  /*2470*/  DFMA R54, R152, R58, R54 ;  /* 0x0000003a9836722b */ /* 0x000fc40000000036 */
[----:B------:R-:W-:Y:S01]  /*2480*/  DFMA R60, R142, R64, R60 ;  /* 0x000000408e3c722b */ /* 0x000fe2000000003c */
[----:B------:R-:W-:Y:S01]  /*2490*/  LDS.64 R86, [R35+0x50] ;  /* 0x0000500023567984 */ /* 0x000fe20000000a00 */
[----:B------:R-:W-:-:S03]  /*24a0*/  DFMA R50, R20, R106, R50 ;  /* 0x0000006a1432722b */ /* 0x000fc60000000032 */
[----:B------:R-:W3:Y:S04]  /*24b0*/  LDS.64 R188, [R9+0x50] ;  /* 0x0000500009bc7984 */ /* 0x000ee80000000a00 */
[----:B------:R-:W-:Y:S04]  /*24c0*/  LDS.64 R84, [R5+0x2208] ;  /* 0x0022080005547984 */ /* 0x000fe80000000a00 */
[----:B------:R-:W4:Y:S01]  /*24d0*/  LDS.128 R100, [R12+0x3170] ;  /* 0x003170000c647984 */ /* 0x000f220000000c00 */
[----:B------:R-:W-:Y:S02]  /*24e0*/  DFMA R54, R148, R62, R54 ;  /* 0x0000003e9436722b */ /* 0x000fe40000000036 */
[----:B------:R-:W-:Y:S01]  /*24f0*/  DFMA R60, R22, R68, R60 ;  /* 0x00000044163c722b */ /* 0x000fe2000000003c */
[----:B------:R-:W4:Y:S01]  /*2500*/  LDS.64 R78, [R5+0x25d0] ;  /* 0x0025d000054e7984 */ /* 0x000f220000000a00 */
[----:B------:R-:W-:-:S04]  /*2510*/  DFMA R50, R48, R128, R50 ;  /* 0x000000803032722b */ /* 0x000fc80000000032 */
[----:B0-----:R-:W-:Y:S02]  /*2520*/  DFMA R54, R138, R66, R54 ;  /* 0x000000428a36722b */ /* 0x001fe40000000036 */
[----:B------:R-:W-:Y:S01]  /*2530*/  DFMA R60, R24, R74, R60 ;  /* 0x0000004a183c722b */ /* 0x000fe2000000003c */
[----:B------:R-:W-:Y:S06]  /*2540*/  BAR.SYNC.DEFER_BLOCKING 0x0 ;  /* 0x0000000000007b1d */ /* 0x000fec0000010000 */
[----:B------:R-:W-:Y:S02]  /*2550*/  DFMA R50, R82, R130, R50 ;  /* 0x000000825232722b */ /* 0x000fe40000000032 */
[----:B-1----:R-:W-:-:S02]  /*2560*/  DFMA R54, R16, R70, R54 ;  /* 0x000000461036722b */ /* 0x002fc40000000036 */
[----:B------:R-:W-:-:S04]  /*2570*/  DFMA R60, R140, R80, R60 ;  /* 0x000000508c3c722b */ /* 0x000fc8000000003c */
[----:B------:R-:W-:Y:S02]  /*2580*/  DFMA R50, R28, R132, R50 ;  /* 0x000000841c32722b */ /* 0x000fe40000000032 */
[----:B--2---:R-:W-:Y:S02]  /*2590*/  DFMA R54, R36, R76, R54 ;  /* 0x0000004c2436722b */ /* 0x004fe40000000036 */
[----:B---3--:R-:W-:-:S04]  /*25a0*/  DFMA R190, R52, R190, R60 ;  /* 0x000000be34be722b */ /* 0x008fc8000000003c */
[----:B------:R-:W-:Y:S02]  /*25b0*/  DFMA R50, R18, R134, R50 ;  /* 0x000000861232722b */ /* 0x000fe40000000032 */
[----:B------:R-:W-:Y:S02]  /*25c0*/  DFMA R188, R86, R188, R54 ;  /* 0x000000bc56bc722b */ /* 0x000fe40000000036 */
[C---:B------:R-:W-:Y:S02]  /*25d0*/  DMUL R54, R190.reuse, R38 ;  /* 0x00000026be367228 */ /* 0x040fe40000000000 */
[----:B------:R-:W-:Y:S02]  /*25e0*/  DMUL R40, R190, R40 ;  /* 0x00000028be287228 */ /* 0x000fe40000000000 */
[----:B----4-:R-:W-:Y:S01]  /*25f0*/  DFMA R50, R84, R100, R50 ;  /* 0x000000645432722b */ /* 0x010fe20000000032 */
[----:B------:R-:W-:-:S03]  /*2600*/  IMAD R11, R7, 0x3c8, R6 ;  /* 0x000003c8070b7824 */ /* 0x000fc600078e0206 */
[C---:B------:R-:W-:Y:S01]  /*2610*/  DFMA R44, R188.reuse, R44, R54 ;  /* 0x0000002cbc2c722b */ /* 0x040fe20000000036 */
[----:B------:R-:W-:Y:S01]  /*2620*/  IMAD R7, R7, 0x3c8, R12 ;  /* 0x000003c807077824 */ /* 0x000fe200078e020c */
[----:B------:R-:W-:Y:S02]  /*2630*/  DFMA R40, R188, R38, R40 ;  /* 0x00000026bc28722b */ /* 0x000fe40000000028 */
[----:B------:R-:W-:Y:S01]  /*2640*/  DFMA R226, R78, R102, R50 ;  /* 0x000000664ee2722b */ /* 0x000fe20000000032 */
        /* <DEDUP_REMOVED lines=12> */
[----:B------:R-:W1:Y:S04]  /*2710*/  LDS.64 R60, [R9+0x3c8] ;  /* 0x0003c800093c7984 */ /* 0x000e680000000a00 */
[----:B------:R-:W-:Y:S04]  /*2720*/  LDS.64 R66, [R13] ;  /* 0x000000000d427984 */ /* 0x000fe80000000a00 */
[----:B------:R-:W2:Y:S04]  /*2730*/  LDS.64 R54, [R7] ;  /* 0x0000000007367984 */ /* 0x000ea80000000a00 */
[----:B------:R-:W3:Y:S04]  /*2740*/  LDS.64 R70, [R9+0x3d0] ;  /* 0x0003d00009467984 */ /* 0x000ee80000000a00 */
[----:B------:R-:W4:Y:S04]  /*2750*/  LDS.64 R64, [R8+0x3c8] ;  /* 0x0003c80008407984 */ /* 0x000f280000000a00 */
[----:B------:R-:W4:Y:S04]  /*2760*/  LDS.64 R76, [R9+0x3d8] ;  /* 0x0003d800094c7984 */ /* 0x000f280000000a00 */
[----:B------:R-:W-:Y:S04]  /*2770*/  LDS.64 R44, [R94+0x58] ;  /* 0x000058005e2c7984 */ /* 0x000fe80000000a00 */
[----:B------:R-:W4:Y:S04]  /*2780*/  LDS.64 R34, [R6+0x8] ;  /* 0x0000080006227984 */ /* 0x000f280000000a00 */
[----:B------:R-:W4:Y:S04]  /*2790*/  LDS.64 R74, [R8+0x420] ;  /* 0x00042000084a7984 */ /* 0x000f280000000a00 */
[----:B------:R-:W4:Y:S04]  /*27a0*/  LDS.64 R88, [R9+0x3e0] ;  /* 0x0003e00009587984 */ /* 0x000f280000000a00 */
[----:B------:R-:W-:Y:S04]  /*27b0*/  LDS.64 R38, [R13+0x58] ;  /* 0x000058000d267984 */ /* 0x000fe80000000a00 */
[----:B------:R-:W4:Y:S04]  /*27c0*/  LDS.64 R40, [R7+0x58] ;  /* 0x0000580007287984 */ /* 0x000f280000000a00 */
[----:B------:R-:W4:Y:S01]  /*27d0*/  LDS.64 R80, [R8+0x478] ;  /* 0x0004780008507984 */ /* 0x000f220000000a00 */
[----:B0-----:R-:W-:-:S02]  /*27e0*/  DMUL R50, R72, R50 ;  /* 0x0000003248327228 */ /* 0x001fc40000000000 */
[----:B------:R-:W-:Y:S01]  /*27f0*/  DMUL R46, R46, UR6 ;  /* 0x000000062e2e7c28 */ /* 0x000fe20008000000 */
        /* <DEDUP_REMOVED lines=13> */
[----:B----4-:R-:W-:-:S03]  /*28d0*/  DFMA R64, R170, R64, RZ ;  /* 0x00000040aa40722b */ /* 0x010fc600000000ff */
        /* <DEDUP_REMOVED lines=1504> */
[----:B------:R-:W-:Y:S01]  /*86e0*/  BSSY.RECONVERGENT B0, `(.L_x_200) ;  /* 0x00000e2000007945 */ /* 0x000fe20003800200 */
[----:B------:R-:W-:Y:S08]  /*86f0*/  BAR.SYNC.DEFER_BLOCKING 0x0 ;  /* 0x0000000000007b1d */ /* 0x000ff00000010000 */
[----:B------:R-:W-:Y:S06]  /*8700*/  BAR.SYNC.DEFER_BLOCKING 0x0 ;  /* 0x0000000000007b1d */ /* 0x000fec0000010000 */
[----:B------:R-:W-:Y:S04]  /*8710*/  LDS.64 R6, [R4] ;  /* 0x0000000004067984 */ /* 0x000fe80000000a00 */
[----:B------:R-:W1:Y:S04]  /*8720*/  LDS.64 R8, [R4+0x50] ;  /* 0x0000500004087984 */ /* 0x000e680000000a00 */
[----:B------:R-:W-:Y:S04]  /*8730*/  LDS.64 R12, [R4+0x8] ;  /* 0x00000800040c7984 */ /* 0x000fe80000000a00 */
[----:B------:R-:W2:Y:S04]  /*8740*/  LDS.64 R14, [R4+0x48] ;  /* 0x00004800040e7984 */ /* 0x000ea80000000a00 */
[----:B------:R-:W-:Y:S04]  /*8750*/  LDS.64 R16, [R4+0x10] ;  /* 0x0000100004107984 */ /* 0x000fe80000000a00 */
[----:B------:R-:W3:Y:S04]  /*8760*/  LDS.64 R18, [R4+0x40] ;  /* 0x0000400004127984 */ /* 0x000ee80000000a00 */
[----:B------:R-:W-:Y:S04]  /*8770*/  LDS.64 R20, [R4+0x18] ;  /* 0x0000180004147984 */ /* 0x000fe80000000a00 */
[----:B------:R-:W4:Y:S04]  /*8780*/  LDS.64 R22, [R4+0x38] ;  /* 0x0000380004167984 */ /* 0x000f280000000a00 */
[----:B------:R-:W-:Y:S01]  /*8790*/  LDS.64 R24, [R4+0x28] ;  /* 0x0000280004187984 */ /* 0x000fe20000000a00 */
[----:B-1----:R-:W-:-:S02]  /*87a0*/  DADD R10, R6, R8 ;  /* 0x00000000060a7229 */ /* 0x002fc40000000008 */
[----:B------:R-:W-:Y:S02]  /*87b0*/  DADD R6, R6, -R8 ;  /* 0x0000000006067229 */ /* 0x000fe40000000808 */
[C-C-:B--2---:R-:W-:Y:S02]  /*87c0*/  DADD R8, R12.reuse, R14.reuse ;  /* 0x000000000c087229 */ /* 0x144fe4000000000e */
[----:B------:R-:W-:Y:S02]  /*87d0*/  DADD R12, R12, -R14 ;  /* 0x000000000c0c7229 */ /* 0x000fe4000000080e */
[C---:B------:R-:W-:Y:S01]  /*87e0*/  DFMA R26, R10.reuse, UR4, RZ ;  /* 0x000000040a1a7c2b */ /* 0x040fe200080000ff */
[----:B------:R-:W-:Y:S01]  /*87f0*/  LDS.64 R14, [R4+0x20] ;  /* 0x00002000040e7984 */ /* 0x000fe20000000a00 */
[C---:B------:R-:W-:Y:S02]  /*8800*/  DFMA R30, R10.reuse, UR6, RZ ;  /* 0x000000060a1e7c2b */ /* 0x040fe400080000ff */
[C---:B------:R-:W-:Y:S01]  /*8810*/  DFMA R34, R10.reuse, UR58, RZ ;  /* 0x0000003a0a227c2b */ /* 0x040fe200080000ff */
[----:B------:R-:W1:Y:S01]  /*8820*/  LDCU.64 UR58, c[0x3][0x758] ;  /* 0x00c0eb00ff3a77ac */ /* 0x000e620008000a00 */
[----:B------:R-:W-:Y:S01]  /*8830*/  DFMA R38, R10, UR64, RZ ;  /* 0x000000400a267c2b */ /* 0x000fe200080000ff */
[----:B------:R-:W2:Y:S01]  /*8840*/  LDS.64 R10, [R4+0x30] ;  /* 0x00003000040a7984 */ /* 0x000ea20000000a00 */
[C---:B------:R-:W-:Y:S01]  /*8850*/  DFMA R40, R6.reuse, UR66, RZ ;  /* 0x0000004206287c2b */ /* 0x040fe200080000ff */
[----:B------:R-:W0:Y:S01]  /*8860*/  LDCU.64 UR64, c[0x3][0x918] ;  /* 0x00c12300ff4077ac */ /* 0x000e220008000a00 */
[----:B------:R-:W-:-:S02]  /*8870*/  DFMA R28, R6, UR8, RZ ;  /* 0x00000008061c7c2b */ /* 0x000fc400080000ff */
[C---:B------:R-:W-:Y:S02]  /*8880*/  DFMA R32, R6.reuse, UR10, RZ ;  /* 0x0000000a06207c2b */ /* 0x040fe400080000ff */
[----:B------:R-:W-:Y:S01]  /*8890*/  DFMA R36, R6, UR60, RZ ;  /* 0x0000003c06247c2b */ /* 0x000fe200080000ff */
[----:B------:R-:W2:Y:S01]  /*88a0*/  LDCU.64 UR60, c[0x3][0x910] ;  /* 0x00c12200ff3c77ac */ /* 0x000ea20008000a00 */
[----:B------:R-:W-:Y:S02]  /*88b0*/  DFMA R34, R8, UR62, R34 ;  /* 0x0000003e08227c2b */ /* 0x000fe40008000022 */
[----:B------:R-:W-:Y:S01]  /*88c0*/  DFMA R40, R12, UR54, R40 ;  /* 0x000000360c287c2b */ /* 0x000fe20008000028 */
[----:B------:R-:W0:Y:S01]  /*88d0*/  LDCU.64 UR62, c[0x3][0x770] ;  /* 0x00c0ee00ff3e77ac */ /* 0x000e220008000a00 */
[----:B---3--:R-:W-:Y:S02]  /*88e0*/  DADD R6, R16, R18 ;  /* 0x0000000010067229 */ /* 0x008fe40000000012 */
[C---:B------:R-:W-:Y:S01]  /*88f0*/  DFMA R26, R8.reuse, UR12, R26 ;  /* 0x0000000c081a7c2b */ /* 0x040fe2000800001a */
[----:B------:R-:W3:Y:S01]  /*8900*/  LDCU.64 UR54, c[0x3][0x778] ;  /* 0x00c0ef00ff3677ac */ /* 0x000ee20008000a00 */
[----:B------:R-:W-:-:S02]  /*8910*/  DFMA R30, R8, UR14, R30 ;  /* 0x0000000e081e7c2b */ /* 0x000fc4000800001e */
[----:B------:R-:W-:Y:S02]  /*8920*/  DFMA R38, R8, UR68, R38 ;  /* 0x0000004408267c2b */ /* 0x000fe40008000026 */
[C---:B------:R-:W-:Y:S01]  /*8930*/  DFMA R34, R6.reuse, UR50, R34 ;  /* 0x0000003206227c2b */ /* 0x040fe20008000022 */
[----:B------:R-:W2:Y:S01]  /*8940*/  LDCU.64 UR50, c[0x3][0x938] ;  /* 0x00c12700ff3277ac */ /* 0x000ea20008000a00 */
[C---:B------:R-:W-:Y:S02]  /*8950*/  DFMA R26, R6.reuse, UR20, R26 ;  /* 0x00000014061a7c2b */ /* 0x040fe4000800001a */
[C---:B------:R-:W-:Y:S01]  /*8960*/  DFMA R30, R6.reuse, UR46, R30 ;  /* 0x0000002e061e7c2b */ /* 0x040fe2000800001e */
[----:B------:R-:W2:Y:S01]  /*8970*/  LDCU.64 UR46, c[0x3][0x790] ;  /* 0x00c0f200ff2e77ac */ /* 0x000ea20008000a00 */
[----:B-1----:R-:W-:Y:S02]  /*8980*/  DFMA R38, R6, UR58, R38 ;  /* 0x0000003a06267c2b */ /* 0x002fe40008000026 */
[----:B------:R-:W-:Y:S01]  /*8990*/  DFMA R32, R12, UR52, R32 ;  /* 0x000000340c207c2b */ /* 0x000fe20008000020 */
[----:B------:R-:W1:Y:S01]  /*89a0*/  LDCU.64 UR52, c[0x3][0x930] ;  /* 0x00c12600ff3477ac */ /* 0x000e620008000a00 */
[----:B------:R-:W-:-:S02]  /*89b0*/  DADD R16, R16, -R18 ;  /* 0x0000000010107229 */ /* 0x000fc40000000812 */
[----:B----4-:R-:W-:Y:S02]  /*89c0*/  DADD R6, R20, R22 ;  /* 0x0000000014067229 */ /* 0x010fe40000000016 */
[C---:B------:R-:W-:Y:S02]  /*89d0*/  DFMA R28, R12.reuse, UR16, R28 ;  /* 0x000000100c1c7c2b */ /* 0x040fe4000800001c */
[----:B------:R-:W-:Y:S01]  /*89e0*/  DFMA R36, R12, UR56, R36 ;  /* 0x000000380c247c2b */ /* 0x000fe20008000024 */
[----:B------:R-:W4:Y:S01]  /*89f0*/  LDCU.64 UR56, c[0x3][0x798] ;  /* 0x00c0f300ff3877ac */ /* 0x000f220008000a00 */
[----:B------:R-:W-:Y:S02]  /*8a00*/  DFMA R32, R16, UR42, R32 ;  /* 0x0000002a10207c2b */ /* 0x000fe40008000020 */
[----:B------:R-:W-:Y:S01]  /*8a10*/  DADD R20, R20, -R22 ;  /* 0x0000000014147229 */ /* 0x000fe20000000816 */
[----:B------:R-:W4:Y:S01]  /*8a20*/  LDCU.64 UR42, c[0x3][0x950] ;  /* 0x00c12a00ff2a77ac */ /* 0x000f220008000a00 */
[----:B------:R-:W-:-:S02]  /*8a30*/  DFMA R26, R6, UR40, R26 ;  /* 0x00000028061a7c2b */ /* 0x000fc4000800001a */
[C---:B------:R-:W-:Y:S01]  /*8a40*/  DFMA R30, R6.reuse, UR38, R30 ;  /* 0x00000026061e7c2b */ /* 0x040fe2000800001e */
[----:B------:R-:W4:Y:S01]  /*8a50*/  LDCU.64 UR38, c[0x3][0x7b0] ;  /* 0x00c0f600ff2677ac */ /* 0x000f220008000a00 */
[C---:B0-----:R-:W-:Y:S02]  /*8a60*/  DFMA R34, R6.reuse, UR62, R34 ;  /* 0x0000003e06227c2b */ /* 0x041fe40008000022 */
[----:B---3--:R-:W-:Y:S01]  /*8a70*/  DFMA R38, R6, UR54, R38 ;  /* 0x0000003606267c2b */ /* 0x008fe20008000026 */
[----:B------:R-:W0:Y:S01]  /*8a80*/  LDCU.64 UR54, c[0x3][0x958] ;  /* 0x00c12b00ff3677ac */ /* 0x000e220008000a00 */
[----:B------:R-:W-:Y:S02]  /*8a90*/  DFMA R40, R16, UR64, R40 ;  /* 0x0000004010287c2b */ /* 0x000fe40008000028 */
[----:B--2---:R-:W-:Y:S02]  /*8aa0*/  DADD R6, R14, R10 ;  /* 0x000000000e067229 */ /* 0x004fe4000000000a */
[----:B------:R-:W-:-:S02]  /*8ab0*/  DFMA R28, R16, UR24, R28 ;  /* 0x00000018101c7c2b */ /* 0x000fc4000800001c */
[----:B------:R-:W-:Y:S02]  /*8ac0*/  DFMA R36, R16, UR60, R36 ;  /* 0x0000003c10247c2b */ /* 0x000fe40008000024 */
[C---:B------:R-:W-:Y:S01]  /*8ad0*/  DFMA R32, R20.reuse, UR34, R32 ;  /* 0x0000002214207c2b */ /* 0x040fe20008000020 */
[----:B------:R-:W2:Y:S01]  /*8ae0*/  LDCU.64 UR34, c[0x3][0x970] ;  /* 0x00c12e00ff2277ac */ /* 0x000ea20008000a00 */
[----:B------:R-:W-:Y:S02]  /*8af0*/  DFMA R40, R20, UR50, R40 ;  /* 0x0000003214287c2b */ /* 0x000fe40008000028 */
[----:B------:R-:W-:Y:S01]  /*8b00*/  DFMA R30, R6, UR22, R30 ;  /* 0x00000016061e7c2b */ /* 0x000fe2000800001e */
[----:B------:R-:W3:Y:S01]  /*8b10*/  LDCU.64 UR50, c[0x3][0x7b8] ;  /* 0x00c0f700ff3277ac */ /* 0x000ee20008000a00 */
[----:B------:R-:W-:Y:S02]  /*8b20*/  DADD R8, R24, R24 ;  /* 0x0000000018087229 */ /* 0x000fe40000000018 */
[C---:B------:R-:W-:Y:S01]  /*8b30*/  DFMA R28, R20.reuse, UR28, R28 ;  /* 0x0000001c141c7c2b */ /* 0x040fe2000800001c */
[----:B------:R-:W3:Y:S01]  /*8b40*/  LDCU.64 UR22, c[0x3][0x978] ;  /* 0x00c12f00ff1677ac */ /* 0x000ee20008000a00 */
[----:B-1----:R-:W-:-:S02]  /*8b50*/  DFMA R36, R20, UR52, R36 ;  /* 0x0000003414247c2b */ /* 0x002fc40008000024 */
[----:B------:R-:W-:Y:S02]  /*8b60*/  DADD R10, R14, -R10 ;  /* 0x000000000e0a7229 */ /* 0x000fe4000000080a */
[----:B------:R-:W-:Y:S02]  /*8b70*/  DMUL R8, R8, 0.5 ;  /* 0x3fe0000008087828 */ /* 0x000fe40000000000 */
[C---:B------:R-:W-:Y:S02]  /*8b80*/  DFMA R26, R6.reuse, UR44, R26 ;  /* 0x0000002c061a7c2b */ /* 0x040fe4000800001a */
[----:B------:R-:W-:Y:S02]  /*8b90*/  DFMA R34, R6, UR46, R34 ;  /* 0x0000002e06227c2b */ /* 0x000fe40008000022 */
[----:B------:R-:W-:Y:S02]  /*8ba0*/  DADD R24, R24, -R24 ;  /* 0x0000000018187229 */ /* 0x000fe40000000818 */
[----:B------:R-:W-:-:S02]  /*8bb0*/  DFMA R28, R10, UR32, R28 ;  /* 0x000000200a1c7c2b */ /* 0x000fc4000800001c */
[C---:B------:R-:W-:Y:S02]  /*8bc0*/  DFMA R32, R10.reuse, UR36, R32 ;  /* 0x000000240a207c2b */ /* 0x040fe40008000020 */
[----:B----4-:R-:W-:Y:S02]  /*8bd0*/  DFMA R36, R10, UR42, R36 ;  /* 0x0000002a0a247c2b */ /* 0x010fe40008000024 */
[----:B------:R-:W-:Y:S02]  /*8be0*/  DFMA R38, R6, UR56, R38 ;  /* 0x0000003806267c2b */ /* 0x000fe40008000026 */
[----:B0-----:R-:W-:Y:S02]  /*8bf0*/  DFMA R40, R10, UR54, R40 ;  /* 0x000000360a287c2b */ /* 0x001fe40008000028 */
[C---:B------:R-:W-:Y:S02]  /*8c00*/  DFMA R26, R8.reuse, UR48, R26 ;  /* 0x00000030081a7c2b */ /* 0x040fe4000800001a */
[----:B------:R-:W-:-:S02]  /*8c10*/  DFMA R30, R8, UR30, R30 ;  /* 0x0000001e081e7c2b */ /* 0x000fc4000800001e */
[----:B------:R-:W-:Y:S02]  /*8c20*/  DFMA R34, R8, UR38, R34 ;  /* 0x0000002608227c2b */ /* 0x000fe40008000022 */
[C---:B------:R-:W-:Y:S02]  /*8c30*/  DFMA R28, R24.reuse, UR18, R28 ;  /* 0x00000012181c7c2b */ /* 0x040fe4000800001c */
[C---:B------:R-:W-:Y:S02]  /*8c40*/  DFMA R32, R24.reuse, UR26, R32 ;  /* 0x0000001a18207c2b */ /* 0x040fe40008000020 */
[----:B--2---:R-:W-:Y:S02]  /*8c50*/  DFMA R36, R24, UR34, R36 ;  /* 0x0000002218247c2b */ /* 0x004fe40008000024 */
[----:B---3--:R-:W-:Y:S02]  /*8c60*/  DFMA R38, R8, UR50, R38 ;  /* 0x0000003208267c2b */ /* 0x008fe40008000026 */
[----:B------:R-:W-:Y:S01]  /*8c70*/  DFMA R40, R24, UR22, R40 ;  /* 0x0000001618287c2b */ /* 0x000fe20008000028 */
[----:B------:R-:W-:Y:S01]  /*8c80*/  ISETP.GT.U32.AND P2, PT, R5, 0x4c, PT ;  /* 0x0000004c0500780c */ /* 0x000fe20003f44070 */
        /* <DEDUP_REMOVED lines=33> */
[----:B------:R-:W5:Y:S01]  /*8ea0*/  LDCU.64 UR52, c[0x3][0x750] ;  /* 0x00c0ea00ff3477ac */ /* 0x000f620008000a00 */
[----:B------:R-:W5:Y:S01]  /*8eb0*/  LDCU.64 UR54, c[0x3][0x8e8] ;  /* 0x00c11d00ff3677ac */ /* 0x000f620008000a00 */
[----:B------:R-:W5:Y:S01]  /*8ec0*/  LDCU.64 UR58, c[0x3][0x8f8] ;  /* 0x00c11f00ff3a77ac */ /* 0x000f620008000a00 */
[C-C-:B-1----:R-:W-:Y:S01]  /*8ed0*/  DADD R10, R6.reuse, R8.reuse ;  /* 0x00000000060a7229 */ /* 0x142fe20000000008 */
[----:B------:R-:W1:Y:S01]  /*8ee0*/  LDCU.64 UR50, c[0x3][0x908] ;  /* 0x00c12100ff3277ac */ /* 0x000e620008000a00 */
[----:B------:R-:W-:Y:S01]  /*8ef0*/  DADD R6, R6, -R8 ;  /* 0x0000000006067229 */ /* 0x000fe20000000808 */
[----:B------:R-:W1:Y:S01]  /*8f00*/  LDCU.64 UR38, c[0x3][0x768] ;  /* 0x00c0ed00ff2677ac */ /* 0x000e620008000a00 */
[C-C-:B----4-:R-:W-:Y:S01]  /*8f10*/  DADD R8, R12.reuse, R14.reuse ;  /* 0x000000000c087229 */ /* 0x150fe2000000000e */
[----:B------:R-:W4:Y:S01]  /*8f20*/  LDCU.64 UR42, c[0x3][0x910] ;  /* 0x00c12200ff2a77ac */ /* 0x000f220008000a00 */
[----:B------:R-:W-:-:S02]  /*8f30*/  DADD R12, R12, -R14 ;  /* 0x000000000c0c7229 */ /* 0x000fc4000000080e */
[C---:B------:R-:W-:Y:S01]  /*8f40*/  DFMA R26, R10.reuse, UR4, RZ ;  /* 0x000000040a1a7c2b */ /* 0x040fe200080000ff */
[----:B------:R-:W-:Y:S01]  /*8f50*/  LDS.64 R14, [R3+0x160] ;  /* 0x00016000030e7984 */ /* 0x000fe20000000a00 */
[C---:B------:R-:W-:Y:S01]  /*8f60*/  DFMA R30, R10.reuse, UR6, RZ ;  /* 0x000000060a1e7c2b */ /* 0x040fe200080000ff */
[----:B------:R-:W4:Y:S01]  /*8f70*/  LDCU.64 UR34, c[0x3][0x928] ;  /* 0x00c12500ff2277ac */ /* 0x000f220008000a00 */
[C---:B0-----:R-:W-:Y:S02]  /*8f80*/  DFMA R34, R10.reuse, UR60, RZ ;  /* 0x0000003c0a227c2b */ /* 0x041fe400080000ff */
[----:B--2---:R-:W-:Y:S01]  /*8f90*/  DFMA R38, R10, UR62, RZ ;  /* 0x0000003e0a267c2b */ /* 0x004fe200080000ff */
[----:B------:R-:W0:Y:S01]  /*8fa0*/  LDCU.64 UR62, c[0x3][0x758] ;  /* 0x00c0eb00ff3e77ac */ /* 0x000e220008000a00 */
[----:B------:R-:W2:Y:S01]  /*8fb0*/  LDS.64 R10, [R3+0x210] ;  /* 0x00021000030a7984 */ /* 0x000ea20000000a00 */
[C---:B---3--:R-:W-:Y:S02]  /*8fc0*/  DFMA R36, R6.reuse, UR64, RZ ;  /* 0x0000004006247c2b */ /* 0x048fe400080000ff */
[C---:B------:R-:W-:Y:S01]  /*8fd0*/  DFMA R28, R6.reuse, UR8, RZ ;  /* 0x00000008061c7c2b */ /* 0x040fe200080000ff */
[----:B------:R-:W3:Y:S01]  /*8fe0*/  LDCU.64 UR60, c[0x3][0x770] ;  /* 0x00c0ee00ff3c77ac */ /* 0x000ee20008000a00 */
[----:B------:R-:W-:-:S02]  /*8ff0*/  DFMA R32, R6, UR10, RZ ;  /* 0x0000000a06207c2b */ /* 0x000fc400080000ff */
[----:B-----5:R-:W-:Y:S01]  /*9000*/  DFMA R40, R6, UR68, RZ ;  /* 0x0000004406287c2b */ /* 0x020fe200080000ff */
[----:B------:R-:W5:Y:S01]  /*9010*/  LDCU.64 UR22, c[0x3][0x788] ;  /* 0x00c0f100ff1677ac */ /* 0x000f620008000a00 */
[----:B------:R-:W-:Y:S02]  /*9020*/  DFMA R36, R12, UR56, R36 ;  /* 0x000000380c247c2b */ /* 0x000fe40008000024 */
[C---:B------:R-:W-:Y:S01]  /*9030*/  DFMA R26, R8.reuse, UR12, R26 ;  /* 0x0000000c081a7c2b */ /* 0x040fe2000800001a */
[----:B------:R-:W4:Y:S01]  /*9040*/  LDCU.64 UR56, c[0x3][0x778] ;  /* 0x00c0ef00ff3877ac */ /* 0x000f220008000a00 */
[C---:B------:R-:W-:Y:S02]  /*9050*/  DFMA R30, R8.reuse, UR14, R30 ;  /* 0x0000000e081e7c2b */ /* 0x040fe4000800001e */
[C---:B------:R-:W-:Y:S01]  /*9060*/  DFMA R34, R8.reuse, UR66, R34 ;  /* 0x0000004208227c2b */ /* 0x040fe20008000022 */
[----:B------:R-:W5:Y:S01]  /*9070*/  LDCU.64 UR66, c[0x3][0x918] ;  /* 0x00c12300ff4277ac */ /* 0x000f620008000a00 */
[----:B------:R-:W-:-:S02]  /*9080*/  DFMA R38, R8, UR70, R38 ;  /* 0x0000004608267c2b */ /* 0x000fc40008000026 */
[----:B------:R-:W-:Y:S01]  /*9090*/  DADD R6, R16, R18 ;  /* 0x0000000010067229 */ /* 0x000fe20000000012 */
[----:B------:R-:W5:Y:S01]  /*90a0*/  LDCU.64 UR64, c[0x3][0x930] ;  /* 0x00c12600ff4077ac */ /* 0x000f620008000a00 */
[----:B------:R-:W-:Y:S02]  /*90b0*/  DFMA R32, R12, UR54, R32 ;  /* 0x000000360c207c2b */ /* 0x000fe40008000020 */
[----:B------:R-:W-:Y:S01]  /*90c0*/  DADD R16, R16, -R18 ;  /* 0x0000000010107229 */ /* 0x000fe20000000812 */
[----:B------:R-:W5:Y:S01]  /*90d0*/  LDCU.64 UR36, c[0x3][0x948] ;  /* 0x00c12900ff2477ac */ /* 0x000f620008000a00 */
[----:B------:R-:W-:Y:S02]  /*90e0*/  DFMA R28, R12, UR16, R28 ;  /* 0x000000100c1c7c2b */ /* 0x000fe4000800001c */
[C---:B------:R-:W-:Y:S01]  /*90f0*/  DFMA R26, R6.reuse, UR20, R26 ;  /* 0x00000014061a7c2b */ /* 0x040fe2000800001a */
[----:B------:R-:W5:Y:S01]  /*9100*/  LDCU.64 UR54, c[0x3][0x790] ;  /* 0x00c0f200ff3677ac */ /* 0x000f620008000a00 */
[----:B------:R-:W-:-:S02]  /*9110*/  DFMA R30, R6, UR46, R30 ;  /* 0x0000002e061e7c2b */ /* 0x000fc4000800001e */
[C---:B------:R-:W-:Y:S01]  /*9120*/  DFMA R34, R6.reuse, UR52, R34 ;  /* 0x0000003406227c2b */ /* 0x040fe20008000022 */
[----:B------:R-:W5:Y:S01]  /*9130*/  LDCU.64 UR52, c[0x3][0x938] ;  /* 0x00c12700ff3477ac */ /* 0x000f620008000a00 */
[----:B0-----:R-:W-:Y:S02]  /*9140*/  DFMA R38, R6, UR62, R38 ;  /* 0x0000003e06267c2b */ /* 0x001fe40008000026 */
[----:B------:R-:W-:Y:S01]  /*9150*/  DADD R6, R20, R22 ;  /* 0x0000000014067229 */ /* 0x000fe20000000016 */
[----:B------:R-:W0:Y:S01]  /*9160*/  LDCU.64 UR46, c[0x3][0x950] ;  /* 0x00c12a00ff2e77ac */ /* 0x000e220008000a00 */
[----:B------:R-:W-:Y:S02]  /*9170*/  DFMA R40, R12, UR58, R40 ;  /* 0x0000003a0c287c2b */ /* 0x000fe40008000028 */
[----:B-1----:R-:W-:Y:S01]  /*9180*/  DFMA R32, R16, UR50, R32 ;  /* 0x0000003210207c2b */ /* 0x002fe20008000020 */
[----:B------:R-:W1:Y:S01]  /*9190*/  LDCU.64 UR50, c[0x3][0x958] ;  /* 0x00c12b00ff3277ac */ /* 0x000e620008000a00 */
[----:B------:R-:W-:-:S02]  /*91a0*/  DADD R20, R20, -R22 ;  /* 0x0000000014147229 */ /* 0x000fc40000000816 */
[C---:B------:R-:W-:Y:S01]  /*91b0*/  DFMA R26, R6.reuse, UR40, R26 ;  /* 0x00000028061a7c2b */ /* 0x040fe2000800001a */
[----:B------:R-:W1:Y:S01]  /*91c0*/  LDCU.64 UR30, c[0x3][0x7a8] ;  /* 0x00c0f500ff1e77ac */ /* 0x000e620008000a00 */
[C---:B------:R-:W-:Y:S02]  /*91d0*/  DFMA R30, R6.reuse, UR38, R30 ;  /* 0x00000026061e7c2b */ /* 0x040fe4000800001e */
[C---:B---3--:R-:W-:Y:S01]  /*91e0*/  DFMA R34, R6.reuse, UR60, R34 ;  /* 0x0000003c06227c2b */ /* 0x048fe20008000022 */
[----:B------:R-:W3:Y:S01]  /*91f0*/  LDCU.64 UR38, c[0x3][0x798] ;  /* 0x00c0f300ff2677ac */ /* 0x000ee20008000a00 */
[----:B----4-:R-:W-:Y:S02]  /*9200*/  DFMA R38, R6, UR56, R38 ;  /* 0x0000003806267c2b */ /* 0x010fe40008000026 */
[----:B--2---:R-:W-:Y:S01]  /*9210*/  DADD R6, R14, R10 ;  /* 0x000000000e067229 */ /* 0x004fe2000000000a */
[----:B------:R-:W2:Y:S01]  /*9220*/  LDCU.64 UR26, c[0x3][0x968] ;  /* 0x00c12d00ff1a77ac */ /* 0x000ea20008000a00 */
[----:B------:R-:W-:-:S02]  /*9230*/  DFMA R28, R16, UR24, R28 ;  /* 0x00000018101c7c2b */ /* 0x000fc4000800001c */
[C---:B------:R-:W-:Y:S01]  /*9240*/  DFMA R36, R16.reuse, UR42, R36 ;  /* 0x0000002a10247c2b */ /* 0x040fe20008000024 */
[----:B------:R-:W4:Y:S01]  /*9250*/  LDCU.64 UR42, c[0x3][0x7b0] ;  /* 0x00c0f600ff2a77ac */ /* 0x000f220008000a00 */
[----:B-----5:R-:W-:Y:S02]  /*9260*/  DFMA R40, R16, UR66, R40 ;  /* 0x0000004210287c2b */ /* 0x020fe40008000028 */
[----:B------:R-:W-:Y:S01]  /*9270*/  DFMA R32, R20, UR34, R32 ;  /* 0x0000002214207c2b */ /* 0x000fe20008000020 */
[----:B------:R-:W5:Y:S01]  /*9280*/  LDCU.64 UR34, c[0x3][0x970] ;  /* 0x00c12e00ff2277ac */ /* 0x000f620008000a00 */
[----:B------:R-:W-:Y:S02]  /*9290*/  DFMA R30, R6, UR22, R30 ;  /* 0x00000016061e7c2b */ /* 0x000fe4000800001e */
[----:B------:R-:W-:Y:S01]  /*92a0*/  DADD R8, R24, R24 ;  /* 0x0000000018087229 */ /* 0x000fe20000000018 */
[----:B------:R-:W5:Y:S01]  /*92b0*/  LDCU.64 UR56, c[0x3][0x7b8] ;  /* 0x00c0f700ff3877ac */ /* 0x000f620008000a00 */
[----:B------:R-:W-:-:S02]  /*92c0*/  DFMA R28, R20, UR28, R28 ;  /* 0x0000001c141c7c2b */ /* 0x000fc4000800001c */
[----:B------:R-:W-:Y:S01]  /*92d0*/  DFMA R36, R20, UR64, R36 ;  /* 0x0000004014247c2b */ /* 0x000fe20008000024 */
[----:B------:R-:W5:Y:S01]  /*92e0*/  LDCU.64 UR22, c[0x3][0x978] ;  /* 0x00c12f00ff1677ac */ /* 0x000f620008000a00 */
[----:B------:R-:W-:Y:S02]  /*92f0*/  DADD R10, R14, -R10 ;  /* 0x000000000e0a7229 */ /* 0x000fe4000000080a */
[----:B------:R-:W-:Y:S02]  /*9300*/  DFMA R40, R20, UR52, R40 ;  /* 0x0000003414287c2b */ /* 0x000fe40008000028 */
[----:B------:R-:W-:Y:S02]  /*9310*/  DMUL R8, R8, 0.5 ;  /* 0x3fe0000008087828 */ /* 0x000fe40000000000 */
[C---:B------:R-:W-:Y:S02]  /*9320*/  DFMA R26, R6.reuse, UR44, R26 ;  /* 0x0000002c061a7c2b */ /* 0x040fe4000800001a */
[----:B------:R-:W-:-:S02]  /*9330*/  DFMA R34, R6, UR54, R34 ;  /* 0x0000003606227c2b */ /* 0x000fc40008000022 */
[----:B------:R-:W-:Y:S02]  /*9340*/  DADD R24, R24, -R24 ;  /* 0x0000000018187229 */ /* 0x000fe40000000818 */
[C---:B------:R-:W-:Y:S02]  /*9350*/  DFMA R28, R10.reuse, UR32, R28 ;  /* 0x000000200a1c7c2b */ /* 0x040fe4000800001c */
[C---:B------:R-:W-:Y:S02]  /*9360*/  DFMA R32, R10.reuse, UR36, R32 ;  /* 0x000000240a207c2b */ /* 0x040fe40008000020 */
[----:B0-----:R-:W-:Y:S02]  /*9370*/  DFMA R36, R10, UR46, R36 ;  /* 0x0000002e0a247c2b */ /* 0x001fe40008000024 */
[----:B---3--:R-:W-:Y:S02]  /*9380*/  DFMA R38, R6, UR38, R38 ;  /* 0x0000002606267c2b */ /* 0x008fe40008000026 */
[----:B-1----:R-:W-:-:S02]  /*9390*/  DFMA R40, R10, UR50, R40 ;  /* 0x000000320a287c2b */ /* 0x002fc40008000028 */
[C---:B------:R-:W-:Y:S02]  /*93a0*/  DFMA R26, R8.reuse, UR48, R26 ;  /* 0x00000030081a7c2b */ /* 0x040fe4000800001a */
[C---:B------:R-:W-:Y:S02]  /*93b0*/  DFMA R30, R8.reuse, UR30, R30 ;  /* 0x0000001e081e7c2b */ /* 0x040fe4000800001e */
[----:B----4-:R-:W-:Y:S02]  /*93c0*/  DFMA R34, R8, UR42, R34 ;  /* 0x0000002a08227c2b */ /* 0x010fe40008000022 */
[C---:B------:R-:W-:Y:S02]  /*93d0*/  DFMA R28, R24.reuse, UR18, R28 ;  /* 0x00000012181c7c2b */ /* 0x040fe4000800001c */
[C---:B--2---:R-:W-:Y:S02]  /*93e0*/  DFMA R32, R24.reuse, UR26, R32 ;  /* 0x0000001a18207c2b */ /* 0x044fe40008000020 */
[----:B-----5:R-:W-:-:S02]  /*93f0*/  DFMA R36, R24, UR34, R36 ;  /* 0x0000002218247c2b */ /* 0x020fc40008000024 */
[----:B------:R-:W-:Y:S02]  /*9400*/  DFMA R38, R8, UR56, R38 ;  /* 0x0000003808267c2b */ /* 0x000fe40008000026 */
[----:B------:R-:W-:Y:S02]  /*9410*/  DFMA R40, R24, UR22, R40 ;  /* 0x0000001618287c2b */ /* 0x000fe40008000028 */
[----:B------:R-:W-:Y:S02]  /*9420*/  DADD R6, R26, R28 ;  /* 0x000000001a067229 */ /* 0x000fe4000000001c */
[----:B------:R-:W-:Y:S02]  /*9430*/  DADD R8, R30, R32 ;  /* 0x000000001e087229 */ /* 0x000fe40000000020 */
        /* <DEDUP_REMOVED lines=12> */
.L_x_201:
[----:B------:R-:W-:Y:S05]  /*9500*/  BSYNC.RECONVERGENT B0 ;  /* 0x0000000000007941 */ /* 0x000fea0003800200 */
.L_x_200:
        /* <DEDUP_REMOVED lines=17> */
[----:B------:R-:W5:Y:S03]  /*9620*/  LDCU.128 UR60, c[0x3][0x930] ;  /* 0x00c12600ff3c77ac */ /* 0x000f660008000c00 */
[----:B------:R-:W-:Y:S01]  /*9630*/  LDS.64 R24, [R2+0x12e8] ;  /* 0x0012e80002187984 */ /* 0x000fe20000000a00 */
[----:B------:R-:W5:Y:S01]  /*9640*/  LDCU.64 UR34, c[0x3][0x928] ;  /* 0x00c12500ff2277ac */ /* 0x000f620008000a00 */
[----:B------:R-:W5:Y:S01]  /*9650*/  LDCU.64 UR22, c[0x3][0x788] ;  /* 0x00c0f100ff1677ac */ /* 0x000f620008000a00 */
[----:B-1----:R-:W-:-:S02]  /*9660*/  DADD R10, R6, R8 ;  /* 0x00000000060a7229 */ /* 0x002fc40000000008 */
[----:B------:R-:W-:Y:S02]  /*9670*/  DADD R6, R6, -R8 ;  /* 0x0000000006067229 */ /* 0x000fe40000000808 */
[C-C-:B----4-:R-:W-:Y:S02]  /*9680*/  DADD R8, R12.reuse, R14.reuse ;  /* 0x000000000c087229 */ /* 0x150fe4000000000e */
[----:B------:R-:W-:Y:S02]  /*9690*/  DADD R12, R12, -R14 ;  /* 0x000000000c0c7229 */ /* 0x000fe4000000080e */
[C---:B0-----:R-:W-:Y:S01]  /*96a0*/  DFMA R32, R10.reuse, UR36, RZ ;  /* 0x000000240a207c2b */ /* 0x041fe200080000ff */
[----:B------:R-:W-:Y:S01]  /*96b0*/  LDS.64 R14, [R2+0xf20] ;  /* 0x000f2000020e7984 */ /* 0x000fe20000000a00 */
[C---:B------:R-:W-:Y:S01]  /*96c0*/  DFMA R36, R10.reuse, UR38, RZ ;  /* 0x000000260a247c2b */ /* 0x040fe200080000ff */
[----:B------:R-:W0:Y:S01]  /*96d0*/  LDCU.128 UR36, c[0x3][0x8f0] ;  /* 0x00c11e00ff2477ac */ /* 0x000e220008000c00 */
[----:B------:R-:W-:-:S02]  /*96e0*/  DFMA R26, R10, UR4, RZ ;  /* 0x000000040a1a7c2b */ /* 0x000fc400080000ff */
[----:B------:R-:W-:Y:S01]  /*96f0*/  DFMA R30, R10, UR6, RZ ;  /* 0x000000060a1e7c2b */ /* 0x000fe200080000ff */
[----:B------:R5:W1:Y:S01]  /*9700*/  LDS.64 R10, [R2+0x16b0] ;  /* 0x0016b000020a7984 */ /* 0x000a620000000a00 */
[C---:B--2---:R-:W-:Y:S02]  /*9710*/  DFMA R34, R6.reuse, UR56, RZ ;  /* 0x0000003806227c2b */ /* 0x044fe400080000ff */
[----:B------:R-:W-:Y:S01]  /*9720*/  DFMA R38, R6, UR58, RZ ;  /* 0x0000003a06267c2b */ /* 0x000fe200080000ff */
[----:B------:R-:W2:Y:S01]  /*9730*/  LDCU.128 UR56, c[0x3][0x750] ;  /* 0x00c0ea00ff3877ac */ /* 0x000ea20008000c00 */
[C---:B---3--:R-:W-:Y:S02]  /*9740*/  DFMA R32, R8.reuse, UR52, R32 ;  /* 0x0000003408207c2b */ /* 0x048fe40008000020 */
[----:B------:R-:W-:Y:S01]  /*9750*/  DFMA R36, R8, UR54, R36 ;  /* 0x0000003608247c2b */ /* 0x000fe20008000024 */
[----:B------:R-:W3:Y:S01]  /*9760*/  LDCU.128 UR52, c[0x3][0x910] ;  /* 0x00c12200ff3477ac */ /* 0x000ee20008000c00 */
[----:B------:R-:W-:-:S02]  /*9770*/  DFMA R28, R6, UR8, RZ ;  /* 0x00000008061c7c2b */ /* 0x000fc400080000ff */
[----:B------:R-:W-:Y:S02]  /*9780*/  DFMA R6, R6, UR10, RZ ;  /* 0x0000000a06067c2b */ /* 0x000fe400080000ff */
[C---:B0-----:R-:W-:Y:S02]  /*9790*/  DFMA R34, R12.reuse, UR36, R34 ;  /* 0x000000240c227c2b */ /* 0x041fe40008000022 */
[----:B------:R-:W-:Y:S01]  /*97a0*/  DFMA R38, R12, UR38, R38 ;  /* 0x000000260c267c2b */ /* 0x000fe20008000026 */
[----:B------:R-:W0:Y:S01]  /*97b0*/  LDCU.128 UR36, c[0x3][0x770] ;  /* 0x00c0ee00ff2477ac */ /* 0x000e220008000c00 */
[C---:B------:R-:W-:Y:S02]  /*97c0*/  DFMA R26, R8.reuse, UR12, R26 ;  /* 0x0000000c081a7c2b */ /* 0x040fe4000800001a */
[----:B------:R-:W-:Y:S02]  /*97d0*/  DFMA R30, R8, UR14, R30 ;  /* 0x0000000e081e7c2b */ /* 0x000fe4000800001e */
[----:B-----5:R-:W-:-:S02]  /*97e0*/  DADD R2, R16, R18 ;  /* 0x0000000010027229 */ /* 0x020fc40000000012 */
[----:B------:R-:W-:Y:S02]  /*97f0*/  DADD R16, R16, -R18 ;  /* 0x0000000010107229 */ /* 0x000fe40000000812 */
[C---:B------:R-:W-:Y:S01]  /*9800*/  DFMA R6, R12.reuse, UR42, R6 ;  /* 0x0000002a0c067c2b */ /* 0x040fe20008000006 */
[----:B------:R-:W4:Y:S01]  /*9810*/  LDCU.64 UR42, c[0x3][0x948] ;  /* 0x00c12900ff2a77ac */ /* 0x000f220008000a00 */
[----:B------:R-:W-:Y:S02]  /*9820*/  DFMA R28, R12, UR16, R28 ;  /* 0x000000100c1c7c2b */ /* 0x000fe4000800001c */
[C---:B------:R-:W-:Y:S02]  /*9830*/  DFMA R26, R2.reuse, UR20, R26 ;  /* 0x00000014021a7c2b */ /* 0x040fe4000800001a */
[C---:B------:R-:W-:Y:S02]  /*9840*/  DFMA R30, R2.reuse, UR46, R30 ;  /* 0x0000002e021e7c2b */ /* 0x040fe4000800001e */
[----:B--2---:R-:W-:-:S02]  /*9850*/  DFMA R32, R2, UR56, R32 ;  /* 0x0000003802207c2b */ /* 0x004fc40008000020 */
[----:B------:R-:W-:Y:S01]  /*9860*/  DFMA R36, R2, UR58, R36 ;  /* 0x0000003a02247c2b */ /* 0x000fe20008000024 */
[----:B------:R-:W2:Y:S01]  /*9870*/  LDCU.128 UR56, c[0x3][0x790] ;  /* 0x00c0f200ff3877ac */ /* 0x000ea20008000c00 */
[----:B------:R-:W-:Y:S02]  /*9880*/  DADD R2, R20, R22 ;  /* 0x0000000014027229 */ /* 0x000fe40000000016 */
[C---:B---3--:R-:W-:Y:S02]  /*9890*/  DFMA R34, R16.reuse, UR52, R34 ;  /* 0x0000003410227c2b */ /* 0x048fe40008000022 */
[----:B------:R-:W-:Y:S01]  /*98a0*/  DFMA R38, R16, UR54, R38 ;  /* 0x0000003610267c2b */ /* 0x000fe20008000026 */
[----:B------:R-:W3:Y:S01]  /*98b0*/  LDCU.128 UR52, c[0x3][0x950] ;  /* 0x00c12a00ff3477ac */ /* 0x000ee20008000c00 */
[----:B------:R-:W-:Y:S02]  /*98c0*/  DADD R20, R20, -R22 ;  /* 0x0000000014147229 */ /* 0x000fe40000000816 */
[C---:B------:R-:W-:Y:S01]  /*98d0*/  DFMA R8, R16.reuse, UR30, R6 ;  /* 0x0000001e10087c2b */ /* 0x040fe20008000006 */
[----:B------:R-:W5:Y:S01]  /*98e0*/  LDCU.64 UR30, c[0x3][0x7a8] ;  /* 0x00c0f500ff1e77ac */ /* 0x000f620008000a00 */
[----:B------:R-:W-:-:S02]  /*98f0*/  DFMA R28, R16, UR24, R28 ;  /* 0x00000018101c7c2b */ /* 0x000fc4000800001c */
[C---:B------:R-:W-:Y:S01]  /*9900*/  DFMA R30, R2.reuse, UR26, R30 ;  /* 0x0000001a021e7c2b */ /* 0x040fe2000800001e */
[----:B------:R-:W5:Y:S01]  /*9910*/  LDCU.64 UR26, c[0x3][0x968] ;  /* 0x00c12d00ff1a77ac */ /* 0x000f620008000a00 */
[C---:B0-----:R-:W-:Y:S02]  /*9920*/  DFMA R32, R2.reuse, UR36, R32 ;  /* 0x0000002402207c2b */ /* 0x041fe40008000020 */
[----:B------:R-:W-:Y:S01]  /*9930*/  DFMA R36, R2, UR38, R36 ;  /* 0x0000002602247c2b */ /* 0x000fe20008000024 */
[----:B------:R-:W0:Y:S01]  /*9940*/  LDCU.128 UR36, c[0x3][0x7b0] ;  /* 0x00c0f600ff2477ac */ /* 0x000e220008000c00 */
[C---:B------:R-:W-:Y:S02]  /*9950*/  DFMA R34, R20.reuse, UR60, R34 ;  /* 0x0000003c14227c2b */ /* 0x040fe40008000022 */
[----:B------:R-:W-:Y:S01]  /*9960*/  DFMA R38, R20, UR62, R38 ;  /* 0x0000003e14267c2b */ /* 0x000fe20008000026 */
[----:B------:R-:W0:Y:S01]  /*9970*/  LDCU.128 UR60, c[0x3][0x970] ;  /* 0x00c12e00ff3c77ac */ /* 0x000e220008000c00 */
[----:B------:R-:W-:-:S02]  /*9980*/  DFMA R26, R2, UR40, R26 ;  /* 0x00000028021a7c2b */ /* 0x000fc4000800001a */
[----:B-1----:R-:W-:Y:S02]  /*9990*/  DADD R2, R14, R10 ;  /* 0x000000000e027229 */ /* 0x002fe4000000000a */
[----:B------:R-:W-:Y:S02]  /*99a0*/  DADD R6, R24, R24 ;  /* 0x0000000018067229 */ /* 0x000fe40000000018 */
[----:B------:R-:W-:Y:S02]  /*99b0*/  DFMA R8, R20, UR34, R8 ;  /* 0x0000002214087c2b */ /* 0x000fe40008000008 */
[----:B------:R-:W-:Y:S02]  /*99c0*/  DADD R10, R14, -R10 ;  /* 0x000000000e0a7229 */ /* 0x000fe4000000080a */
[----:B------:R-:W-:Y:S02]  /*99d0*/  DFMA R28, R20, UR28, R28 ;  /* 0x0000001c141c7c2b */ /* 0x000fe4000800001c */
[----:B------:R-:W-:-:S02]  /*99e0*/  DMUL R6, R6, 0.5 ;  /* 0x3fe0000006067828 */ /* 0x000fc40000000000 */
[C---:B------:R-:W-:Y:S02]  /*99f0*/  DFMA R30, R2.reuse, UR22, R30 ;  /* 0x00000016021e7c2b */ /* 0x040fe4000800001e */
[C---:B--2---:R-:W-:Y:S02]  /*9a00*/  DFMA R32, R2.reuse, UR56, R32 ;  /* 0x0000003802207c2b */ /* 0x044fe40008000020 */
[----:B------:R-:W-:Y:S02]  /*9a10*/  DFMA R36, R2, UR58, R36 ;  /* 0x0000003a02247c2b */ /* 0x000fe40008000024 */
[----:B------:R-:W-:Y:S02]  /*9a20*/  DADD R24, R24, -R24 ;  /* 0x0000000018187229 */ /* 0x000fe40000000818 */
[C---:B----4-:R-:W-:Y:S02]  /*9a30*/  DFMA R8, R10.reuse, UR42, R8 ;  /* 0x0000002a0a087c2b */ /* 0x050fe40008000008 */
[----:B---3--:R-:W-:-:S02]  /*9a40*/  DFMA R34, R10, UR52, R34 ;  /* 0x000000340a227c2b */ /* 0x008fc40008000022 */
[----:B------:R-:W-:Y:S02]  /*9a50*/  DFMA R38, R10, UR54, R38 ;  /* 0x000000360a267c2b */ /* 0x000fe40008000026 */
[----:B------:R-:W-:Y:S02]  /*9a60*/  DFMA R26, R2, UR44, R26 ;  /* 0x0000002c021a7c2b */ /* 0x000fe4000800001a */
[----:B------:R-:W-:Y:S02]  /*9a70*/  DFMA R28, R10, UR32, R28 ;  /* 0x000000200a1c7c2b */ /* 0x000fe4000800001c */
[C---:B-----5:R-:W-:Y:S02]  /*9a80*/  DFMA R30, R6.reuse, UR30, R30 ;  /* 0x0000001e061e7c2b */ /* 0x060fe4000800001e */
[C---:B0-----:R-:W-:Y:S02]  /*9a90*/  DFMA R32, R6.reuse, UR36, R32 ;  /* 0x0000002406207c2b */ /* 0x041fe40008000020 */
[----:B------:R-:W-:-:S02]  /*9aa0*/  DFMA R36, R6, UR38, R36 ;  /* 0x0000002606247c2b */ /* 0x000fc40008000024 */
[C---:B------:R-:W-:Y:S02]  /*9ab0*/  DFMA R8, R24.reuse, UR26, R8 ;  /* 0x0000001a18087c2b */ /* 0x040fe40008000008 */
[C---:B------:R-:W-:Y:S02]  /*9ac0*/  DFMA R34, R24.reuse, UR60, R34 ;  /* 0x0000003c18227c2b */ /* 0x040fe40008000022 */
        /* <DEDUP_REMOVED lines=23> */
.L_x_202:
        /* <DEDUP_REMOVED lines=12> */
.L_x_435:


//--------------------- .text._Z32massMatrixMultiplyConstantKernelILi7ELi10ELi1EEvidPKdS1_S1_S1_S1_S1_S1_Pd --------------------------
	.section	.text._Z32massMatrixMultiplyConstantKernelILi7ELi10ELi1EEvidPKdS1_S1_S1_S1_S1_S1_Pd,"ax",@progbits
	.align	128
        .global         _Z32massMatrixMultiplyConstantKernelILi7ELi10ELi1EEvidPKdS1_S1_S1_S1_S1_S1_Pd
        .type           _Z32massMatrixMultiplyConstantKernelILi7ELi10ELi1EEvidPKdS1_S1_S1_S1_S1_S1_Pd,@function
        .size           _Z32massMatrixMultiplyConstantKernelILi7ELi10ELi1EEvidPKdS1_S1_S1_S1_S1_S1_Pd,(.L_x_436 - _Z32massMatrixMultiplyConstantKernelILi7ELi10ELi1EEvidPKdS1_S1_S1_S1_S1_S1_Pd)
        .other          _Z32massMatrixMultiplyConstantKernelILi7ELi10ELi1EEvidPKdS1_S1_S1_S1_S1_S1_Pd,@"STO_CUDA_ENTRY STV_DEFAULT"
_Z32massMatrixMultiplyConstantKernelILi7ELi10ELi1EEvidPKdS1_S1_S1_S1_S1_S1_Pd:
.text._Z32massMatrixMultiplyConstantKernelILi7ELi10ELi1EEvidPKdS1_S1_S1_S1_S1_S1_Pd:
        /* <DEDUP_REMOVED lines=10> */
[C---:B-1----:R-:W-:Y:S02]  /*00a0*/  ISETP.GE.AND P0, PT, R0.reuse, UR6, PT ;  /* 0x0000000600007c0c */ /* 0x042fe4000bf06270 */
[----:B------:R-:W-:Y:S02]  /*00b0*/  ISETP.GE.AND P1, PT, R0, UR6, PT ;  /* 0x0000000600007c0c */ /* 0x000fe4000bf26270 */
[----:B------:R-:W-:Y:S01]  /*00c0*/  ISETP.LT.U32.AND P0, PT, R32, 0x31, !P0 ;  /* 0x000000312000780c */ /* 0x000fe20004701070 */
[----:B---3--:R0:W2:Y:S01]  /*00d0*/  LDG.E.64.CONSTANT R14, desc[UR4][R2.64] ;  /* 0x00000004020e7981 */ /* 0x0080a2000c1e9b00 */
[----:B------:R-:W-:Y:S01]  /*00e0*/  IMAD R5, R0, 0x1b58, R32 ;  /* 0x00001b5800057824 */ /* 0x000fe200078e0220 */
[----:B------:R-:W-:Y:S02]  /*00f0*/  CS2R R6, SRZ ;  /* 0x0000000000067805 */ /* 0x000fe4000001ff00 */
[----:B------:R-:W-:Y:S02]  /*0100*/  CS2R R38, SRZ ;  /* 0x0000000000267805 */ /* 0x000fe4000001ff00 */
[----:B------:R-:W-:Y:S01]  /*0110*/  CS2R R42, SRZ ;  /* 0x00000000002a7805 */ /* 0x000fe2000001ff00 */
[----:B----4-:R-:W-:Y:S01]  /*0120*/  IMAD.WIDE R174, R5, 0x8, R174 ;  /* 0x0000000805ae7825 */ /* 0x010fe200078e02ae */
[----:B------:R-:W-:-:S02]  /*0130*/  CS2R R228, SRZ ;  /* 0x0000000000e47805 */ /* 0x000fc4000001ff00 */
[----:B------:R-:W-:Y:S02]  /*0140*/  CS2R R220, SRZ ;  /* 0x0000000000dc7805 */ /* 0x000fe4000001ff00 */
[----:B0-----:R-:W-:Y:S01]  /*0150*/  PRMT R2, R32, 0x9910, RZ ;  /* 0x0000991020027816 */ /* 0x001fe200000000ff */
[----:B------:R0:W5:Y:S01]  /*0160*/  @!P1 LDG.E.64.CONSTANT R6, desc[UR4][R174.64] ;  /* 0x00000004ae069981 */ /* 0x000162000c1e9b00 */
[----:B------:R-:W1:Y:S03]  /*0170*/  @P0 LDC.64 R16, c[0x0][0x3c0] ;  /* 0x0000f000ff100b82 */ /* 0x000e660000000a00 */
[----:B------:R-:W-:Y:S01]  /*0180*/  IMAD R2, R2, 0x25, RZ ;  /* 0x0000002502027824 */ /* 0x000fe200078e02ff */
[----:B------:R-:W-:Y:S01]  /*0190*/  LOP3.LUT R3, R32, 0xffff, RZ, 0xc0, !PT ;  /* 0x0000ffff20037812 */ /* 0x000fe200078ec0ff */
[----:B------:R0:W5:Y:S03]  /*01a0*/  @!P1 LDG.E.64.CONSTANT R38, desc[UR4][R174.64+0x1f40] ;  /* 0x001f4004ae269981 */ /* 0x000166000c1e9b00 */
[----:B------:R-:W-:Y:S01]  /*01b0*/  LOP3.LUT R2, R2, 0xffff, RZ, 0xc0, !PT ;  /* 0x0000ffff02027812 */ /* 0x000fe200078ec0ff */
[----:B------:R0:W5:Y:S03]  /*01c0*/  @!P1 LDG.E.64.CONSTANT R42, desc[UR4][R174.64+0x5dc0] ;  /* 0x005dc004ae2a9981 */ /* 0x000166000c1e9b00 */
[----:B------:R-:W-:Y:S01]  /*01d0*/  SHF.R.U32.HI R4, RZ, 0x8, R2 ;  /* 0x00000008ff047819 */ /* 0x000fe20000011602 */
[C---:B------:R-:W-:Y:S01]  /*01e0*/  IMAD R2, R3.reuse, 0x2493, RZ ;  /* 0x0000249303027824 */ /* 0x040fe200078e02ff */
[----:B------:R0:W5:Y:S03]  /*01f0*/  @!P1 LDG.E.64.CONSTANT R228, desc[UR4][R174.64+0x3e80] ;  /* 0x003e8004aee49981 */ /* 0x000166000c1e9b00 */
[----:B------:R-:W-:Y:S01]  /*0200*/  IMAD.MOV R5, RZ, RZ, -R4 ;  /* 0x000000ffff057224 */ /* 0x000fe200078e0a04 */
[----:B------:R-:W-:Y:S01]  /*0210*/  SHF.R.U32.HI R2, RZ, 0x10, R2 ;  /* 0x00000010ff027819 */ /* 0x000fe20000011602 */
[----:B------:R-:W-:Y:S01]  /*0220*/  IMAD R34, R3, 0x199a, RZ ;  /* 0x0000199a03227824 */ /* 0x000fe200078e02ff */
[----:B------:R0:W5:Y:S01]  /*0230*/  @!P1 LDG.E.64.CONSTANT R220, desc[UR4][R174.64+0x7d00] ;  /* 0x007d0004aedc9981 */ /* 0x000162000c1e9b00 */
[----:B------:R-:W-:-:S02]  /*0240*/  MOV R35, 0x400 ;  /* 0x0000040000237802 */ /* 0x000fc40000000f00 */
[----:B------:R-:W-:Y:S01]  /*0250*/  PRMT R3, R5, 0x7710, RZ ;  /* 0x0000771005037816 */ /* 0x000fe200000000ff */
[----:B------:R-:W3:Y:S01]  /*0260*/  S2R R10, SR_CgaCtaId ;  /* 0x00000000000a7919 */ /* 0x000ee20000008800 */
[----:B------:R-:W-:Y:S01]  /*0270*/  PRMT R8, R2, 0x9910, RZ ;  /* 0x0000991002087816 */ /* 0x000fe200000000ff */
[----:B------:R-:W-:Y:S01]  /*0280*/  VIADD R5, R35, 0x640 ;  /* 0x0000064023057836 */ /* 0x000fe20000000000 */
[----:B------:R-:W-:Y:S01]  /*0290*/  SHF.R.U32.HI R34, RZ, 0x10, R34 ;  /* 0x00000010ff227819 */ /* 0x000fe20000011622 */
[--C-:B------:R-:W-:Y:S01]  /*02a0*/  IMAD.IADD R2, R3, 0x1, R32.reuse ;  /* 0x0000000103027824 */ /* 0x100fe200078e0220 */
[----:B------:R-:W-:Y:S01]  /*02b0*/  ISETP.GT.U32.AND P2, PT, R32, 0x30, PT ;  /* 0x000000302000780c */ /* 0x000fe20003f44070 */
[----:B------:R-:W-:Y:S01]  /*02c0*/  @P0 IMAD R3, R0, 0x157, R32 ;  /* 0x0000015700030824 */ /* 0x000fe200078e0220 */
[----:B------:R-:W-:Y:S02]  /*02d0*/  PRMT R12, R34, 0x9910, RZ ;  /* 0x00009910220c7816 */ /* 0x000fe400000000ff */
[----:B------:R-:W-:Y:S01]  /*02e0*/  LOP3.LUT R11, R2, 0xfe, RZ, 0xc0, !PT ;  /* 0x000000fe020b7812 */ /* 0x000fe200078ec0ff */
[----:B-1----:R-:W-:Y:S01]  /*02f0*/  @P0 IMAD.WIDE R16, R3, 0x8, R16 ;  /* 0x0000000803100825 */ /* 0x002fe200078e0210 */
[----:B------:R-:W-:Y:S01]  /*0300*/  BSSY.RECONVERGENT B0, `(.L_x_203) ;  /* 0x000007d000007945 */ /* 0x000fe20003800200 */
[----:B------:R-:W-:-:S02]  /*0310*/  ISETP.GE.U32.AND P3, PT, R32, 0x46, PT ;  /* 0x000000462000780c */ /* 0x000fc40003f66070 */
[----:B------:R-:W-:Y:S01]  /*0320*/  IMAD R2, R8, 0x7, RZ ;  /* 0x0000000708027824 */ /* 0x000fe200078e02ff */
[----:B------:R0:W5:Y:S01]  /*0330*/  @P0 LDG.E.64.CONSTANT R18, desc[UR4][R16.64] ;  /* 0x0000000410120981 */ /* 0x000162000c1e9b00 */
[----:B------:R-:W-:Y:S01]  /*0340*/  IMAD.MOV.U32 R3, RZ, RZ, R12 ;  /* 0x000000ffff037224 */ /* 0x000fe200078e000c */
[----:B------:R-:W-:Y:S01]  /*0350*/  LEA.HI R11, R11, R4, RZ, 0x1f ;  /* 0x000000040b0b7211 */ /* 0x000fe200078ff8ff */
[----:B------:R-:W-:Y:S01]  /*0360*/  IMAD.MOV R4, RZ, RZ, -R2 ;  /* 0x000000ffff047224 */ /* 0x000fe200078e0a02 */
[----:B------:R0:W5:Y:S01]  /*0370*/  @P0 LDG.E.64.CONSTANT R20, desc[UR4][R16.64+0x188] ;  /* 0x0001880410140981 */ /* 0x000162000c1e9b00 */
[----:B------:R-:W-:Y:S01]  /*0380*/  IMAD R2, R3, 0xa, RZ ;  /* 0x0000000a03027824 */ /* 0x000fe200078e02ff */
[----:B------:R-:W-:Y:S02]  /*0390*/  LOP3.LUT R11, R11, 0xfc, RZ, 0xc0, !PT ;  /* 0x000000fc0b0b7812 */ /* 0x000fe400078ec0ff */
[----:B------:R0:W5:Y:S01]  /*03a0*/  @P0 LDG.E.64.CONSTANT R22, desc[UR4][R16.64+0x310] ;  /* 0x0003100410160981 */ /* 0x000162000c1e9b00 */
[----:B------:R-:W-:Y:S01]  /*03b0*/  PRMT R3, R4, 0x7710, RZ ;  /* 0x0000771004037816 */ /* 0x000fe200000000ff */
[----:B------:R-:W-:Y:S01]  /*03c0*/  IMAD.MOV R13, RZ, RZ, -R2 ;  /* 0x000000ffff0d7224 */ /* 0x000fe200078e0a02 */
[----:B------:R-:W-:Y:S01]  /*03d0*/  SHF.R.U32.HI R11, RZ, 0x2, R11 ;  /* 0x00000002ff0b7819 */ /* 0x000fe2000001160b */
[----:B------:R0:W5:Y:S02]  /*03e0*/  @P0 LDG.E.64.CONSTANT R24, desc[UR4][R16.64+0x498] ;  /* 0x0004980410180981 */ /* 0x000164000c1e9b00 */
[--C-:B------:R-:W-:Y:S01]  /*03f0*/  IMAD.IADD R2, R3, 0x1, R32.reuse ;  /* 0x0000000103027824 */ /* 0x100fe200078e0220 */
[----:B------:R-:W-:Y:S01]  /*0400*/  PRMT R13, R13, 0x7710, RZ ;  /* 0x000077100d0d7816 */ /* 0x000fe200000000ff */
[----:B------:R0:W5:Y:S01]  /*0410*/  @P0 LDG.E.64.CONSTANT R26, desc[UR4][R16.64+0x620] ;  /* 0x00062004101a0981 */ /* 0x000162000c1e9b00 */
[----:B---3--:R-:W-:Y:S01]  /*0420*/  LEA R12, R10, R5, 0x18 ;  /* 0x000000050a0c7211 */ /* 0x008fe200078ec0ff */
[----:B------:R-:W-:Y:S01]  /*0430*/  VIADD R5, R35, 0x2580 ;  /* 0x0000258023057836 */ /* 0x000fe20000000000 */
[----:B------:R-:W-:Y:S01]  /*0440*/  LOP3.LUT R8, R2, 0xffff, RZ, 0xc0, !PT ;  /* 0x0000ffff02087812 */ /* 0x000fe200078ec0ff */
[----:B------:R0:W5:Y:S01]  /*0450*/  @P0 LDG.E.64.CONSTANT R28, desc[UR4][R16.64+0x7a8] ;  /* 0x0007a804101c0981 */ /* 0x000162000c1e9b00 */
[----:B------:R-:W-:-:S02]  /*0460*/  IMAD.IADD R13, R13, 0x1, R32 ;  /* 0x000000010d0d7824 */ /* 0x000fc400078e0220 */
[----:B------:R-:W-:Y:S01]  /*0470*/  LEA R5, R10, R5, 0x18 ;  /* 0x000000050a057211 */ /* 0x000fe200078ec0ff */
[----:B------:R0:W5:Y:S01]  /*0480*/  @P0 LDG.E.64.CONSTANT R30, desc[UR4][R16.64+0x930] ;  /* 0x00093004101e0981 */ /* 0x000162000c1e9b00 */
[----:B------:R-:W-:-:S03]  /*0490*/  IMAD R12, R9, 0x1f40, R12 ;  /* 0x00001f40090c7824 */ /* 0x000fc600078e020c */
[----:B------:R-:W-:Y:S02]  /*04a0*/  IMAD R33, R32, 0x8, R5 ;  /* 0x0000000820217824 */ /* 0x000fe400078e0205 */
[----:B------:R-:W-:-:S04]  /*04b0*/  IMAD R4, R11, 0x50, R12 ;  /* 0x000000500b047824 */ /* 0x000fc800078e020c */
[--C-:B------:R-:W-:Y:S01]  /*04c0*/  IMAD R3, R11, 0x2d0, R4.reuse ;  /* 0x000002d00b037824 */ /* 0x100fe200078e0204 */
[----:B------:R-:W-:Y:S01]  /*04d0*/  LOP3.LUT R13, R13, 0xffff, RZ, 0xc0, !PT ;  /* 0x0000ffff0d0d7812 */ /* 0x000fe200078ec0ff */
[C---:B------:R-:W-:Y:S02]  /*04e0*/  IMAD R2, R8.reuse, 0x8, R4 ;  /* 0x0000000808027824 */ /* 0x040fe400078e0204 */
[----:B------:R-:W-:Y:S02]  /*04f0*/  IMAD R3, R8, 0x8, R3 ;  /* 0x0000000808037824 */ /* 0x000fe400078e0203 */
[----:B------:R-:W-:Y:S01]  /*0500*/  IMAD R11, R34, 0x320, R12 ;  /* 0x00000320220b7824 */ /* 0x000fe200078e020c */
        /* <DEDUP_REMOVED lines=30> */
[----:B------:R-:W-:Y:S01]  /*06f0*/  DFMA R48, R16, UR58, R46 ;  /* 0x0000003a10307c2b */ /* 0x000fe2000800002e */
[----:B------:R-:W4:Y:S01]  /*0700*/  LDCU.128 UR20, c[0x3][0x8d0] ;  /* 0x00c11a00ff1477ac */ /* 0x000f220008000c00 */
[----:B0-----:R-:W-:Y:S02]  /*0710*/  DFMA R26, R18, UR32, RZ ;  /* 0x00000020121a7c2b */ /* 0x001fe400080000ff */
[----:B------:R-:W-:Y:S01]  /*0720*/  DFMA R16, R20, UR38, R14 ;  /* 0x0000002614107c2b */ /* 0x000fe2000800000e */
[----:B------:R-:W0:Y:S01]  /*0730*/  LDCU.128 UR24, c[0x3][0x730] ;  /* 0x00c0e600ff1877ac */ /* 0x000e220008000c00 */
[C---:B------:R-:W-:Y:S02]  /*0740*/  DFMA R14, R18.reuse, UR12, RZ ;  /* 0x0000000c120e7c2b */ /* 0x040fe400080000ff */
[----:B--2---:R-:W-:Y:S01]  /*0750*/  DFMA R40, R18, UR8, RZ ;  /* 0x0000000812287c2b */ /* 0x004fe200080000ff */
[----:B------:R-:W2:Y:S01]  /*0760*/  LDCU.128 UR16, c[0x3][0x8f0] ;  /* 0x00c11e00ff1077ac */ /* 0x000ea20008000c00 */
[----:B------:R-:W-:-:S02]  /*0770*/  DFMA R26, R20, UR34, R26 ;  /* 0x00000022141a7c2b */ /* 0x000fc4000800001a */
[----:B---3--:R-:W-:Y:S01]  /*0780*/  DFMA R46, R18, UR40, RZ ;  /* 0x00000028122e7c2b */ /* 0x008fe200080000ff */
[----:B------:R-:W3:Y:S01]  /*0790*/  LDCU.128 UR44, c[0x3][0x750] ;  /* 0x00c0ea00ff2c77ac */ /* 0x000ee20008000c00 */
[C---:B------:R-:W-:Y:S02]  /*07a0*/  DFMA R18, R20.reuse, UR14, R14 ;  /* 0x0000000e14127c2b */ /* 0x040fe4000800000e */
[----:B------:R-:W-:Y:S01]  /*07b0*/  DFMA R40, R20, UR10, R40 ;  /* 0x0000000a14287c2b */ /* 0x000fe20008000028 */
[----:B------:R-:W2:Y:S01]  /*07c0*/  LDCU.128 UR48, c[0x3][0x910] ;  /* 0x00c12200ff3077ac */ /* 0x000ea20008000c00 */
[----:B------:R-:W-:Y:S02]  /*07d0*/  DADD R14, R24, R24 ;  /* 0x00000000180e7229 */ /* 0x000fe40000000018 */
[----:B------:R-:W-:Y:S01]  /*07e0*/  DFMA R46, R20, UR42, R46 ;  /* 0x0000002a142e7c2b */ /* 0x000fe2000800002e */
[----:B------:R-:W2:Y:S01]  /*07f0*/  LDCU.128 UR52, c[0x3][0x770] ;  /* 0x00c0ee00ff3477ac */ /* 0x000ea20008000c00 */
[----:B-1----:R-:W-:-:S02]  /*0800*/  DFMA R30, R28, UR28, R30 ;  /* 0x0000001c1c1e7c2b */ /* 0x002fc4000800001e */
[----:B0-----:R-:W-:Y:S01]  /*0810*/  DFMA R32, R28, UR24, R32 ;  /* 0x000000181c207c2b */ /* 0x001fe20008000020 */
[----:B------:R-:W0:Y:S01]  /*0820*/  LDCU.128 UR36, c[0x3][0x790] ;  /* 0x00c0f200ff2477ac */ /* 0x000e220008000c00 */
[----:B------:R-:W-:Y:S02]  /*0830*/  DMUL R14, R14, 0.5 ;  /* 0x3fe000000e0e7828 */ /* 0x000fe40000000000 */
[----:B------:R-:W-:Y:S01]  /*0840*/  DADD R24, R24, -R24 ;  /* 0x0000000018187229 */ /* 0x000fe20000000818 */
[----:B------:R-:W1:Y:S01]  /*0850*/  LDCU.128 UR32, c[0x3][0x930] ;  /* 0x00c12600ff2077ac */ /* 0x000e620008000c00 */
[----:B----4-:R-:W-:Y:S02]  /*0860*/  DFMA R16, R22, UR20, R16 ;  /* 0x0000001416107c2b */ /* 0x010fe40008000010 */
[----:B---3--:R-:W-:Y:S01]  /*0870*/  DFMA R36, R28, UR44, R36 ;  /* 0x0000002c1c247c2b */ /* 0x008fe20008000024 */
[----:B------:R-:W3:Y:S01]  /*0880*/  LDCU.128 UR12, c[0x3][0x950] ;  /* 0x00c12a00ff0c77ac */ /* 0x000ee20008000c00 */
[----:B--2---:R-:W-:-:S02]  /*0890*/  DFMA R26, R22, UR16, R26 ;  /* 0x00000010161a7c2b */ /* 0x004fc4000800001a */
[----:B------:R-:W-:Y:S02]  /*08a0*/  DFMA R18, R22, UR48, R18 ;  /* 0x0000003016127c2b */ /* 0x000fe40008000012 */
[----:B------:R-:W-:Y:S02]  /*08b0*/  DFMA R30, R14, UR30, R30 ;  /* 0x0000001e0e1e7c2b */ /* 0x000fe4000800001e */
[----:B------:R-:W-:Y:S02]  /*08c0*/  DFMA R44, R28, UR52, R44 ;  /* 0x000000341c2c7c2b */ /* 0x000fe4000800002c */
[----:B------:R-:W-:Y:S02]  /*08d0*/  DFMA R32, R14, UR26, R32 ;  /* 0x0000001a0e207c2b */ /* 0x000fe40008000020 */
[----:B0-----:R-:W-:Y:S02]  /*08e0*/  DFMA R48, R28, UR36, R48 ;  /* 0x000000241c307c2b */ /* 0x001fe40008000030 */
[----:B------:R-:W-:-:S02]  /*08f0*/  DFMA R36, R14, UR46, R36 ;  /* 0x0000002e0e247c2b */ /* 0x000fc40008000024 */
[----:B-1----:R-:W-:Y:S02]  /*0900*/  DFMA R40, R22, UR32, R40 ;  /* 0x0000002016287c2b */ /* 0x002fe40008000028 */
[----:B------:R-:W-:Y:S02]  /*0910*/  DFMA R44, R14, UR54, R44 ;  /* 0x000000360e2c7c2b */ /* 0x000fe4000800002c */
[----:B---3--:R-:W-:Y:S02]  /*0920*/  DFMA R46, R22, UR12, R46 ;  /* 0x0000000c162e7c2b */ /* 0x008fe4000800002e */
[----:B------:R-:W-:Y:S02]  /*0930*/  DFMA R48, R14, UR38, R48 ;  /* 0x000000260e307c2b */ /* 0x000fe40008000030 */
        /* <DEDUP_REMOVED lines=25> */
.L_x_204:
[----:B------:R-:W-:Y:S05]  /*0ad0*/  BSYNC.RECONVERGENT B0 ;  /* 0x0000000000007941 */ /* 0x000fea0003800200 */
.L_x_203:
        /* <DEDUP_REMOVED lines=16> */
[----:B------:R-:W3:Y:S01]  /*0be0*/  LDS.64 R30, [R3+0xf0] ;  /* 0x0000f000031e7984 */ /* 0x000ee20000000a00 */
[----:B------:R-:W3:Y:S01]  /*0bf0*/  LDCU.128 UR28, c[0x3][0x8e0] ;  /* 0x00c11c00ff1c77ac */ /* 0x000ee20008000c00 */
[----:B------:R-:W3:Y:S01]  /*0c00*/  LDCU.128 UR20, c[0x3][0x900] ;  /* 0x00c12000ff1477ac */ /* 0x000ee20008000c00 */
[----:B------:R-:W3:Y:S01]  /*0c10*/  LDCU.128 UR8, c[0x3][0x710] ;  /* 0x00c0e200ff0877ac */ /* 0x000ee20008000c00 */
[----:B------:R-:W3:Y:S01]  /*0c20*/  LDCU.128 UR12, c[0x3][0x8d0] ;  /* 0x00c11a00ff0c77ac */ /* 0x000ee20008000c00 */
[----:B------:R-:W3:Y:S01]  /*0c30*/  LDCU.128 UR16, c[0x3][0x730] ;  /* 0x00c0e600ff1077ac */ /* 0x000ee20008000c00 */
[----:B-1----:R-:W-:-:S02]  /*0c40*/  DADD R18, R14, R16 ;  /* 0x000000000e127229 */ /* 0x002fc40000000010 */
[----:B------:R-:W-:Y:S02]  /*0c50*/  DADD R14, R14, -R16 ;  /* 0x000000000e0e7229 */ /* 0x000fe40000000810 */
[----:B----4-:R-:W-:-:S04]  /*0c60*/  DADD R24, R20, R22 ;  /* 0x0000000014187229 */ /* 0x010fc80000000016 */
[C---:B0-----:R-:W-:Y:S02]  /*0c70*/  DFMA R32, R18.reuse, UR24, RZ ;  /* 0x0000001812207c2b */ /* 0x041fe400080000ff */
[----:B--2---:R-:W-:Y:S02]  /*0c80*/  DFMA R16, R18, UR32, RZ ;  /* 0x0000002012107c2b */ /* 0x004fe400080000ff */
[----:B------:R-:W-:Y:S02]  /*0c90*/  DADD R20, R20, -R22 ;  /* 0x0000000014147229 */ /* 0x000fe40000000816 */
[----:B---3--:R-:W-:Y:S02]  /*0ca0*/  DFMA R22, R18, UR36, RZ ;  /* 0x0000002412167c2b */ /* 0x008fe400080000ff */
[----:B------:R-:W-:Y:S01]  /*0cb0*/  DFMA R32, R24, UR26, R32 ;  /* 0x0000001a18207c2b */ /* 0x000fe20008000020 */
[----:B------:R-:W0:Y:S01]  /*0cc0*/  LDCU.128 UR24, c[0x3][0x920] ;  /* 0x00c12400ff1877ac */ /* 0x000e220008000c00 */
[----:B------:R-:W-:-:S02]  /*0cd0*/  DFMA R44, R18, UR44, RZ ;  /* 0x0000002c122c7c2b */ /* 0x000fc400080000ff */
[----:B------:R-:W-:Y:S01]  /*0ce0*/  DFMA R36, R24, UR34, R16 ;  /* 0x0000002218247c2b */ /* 0x000fe20008000010 */
[----:B------:R-:W1:Y:S01]  /*0cf0*/  LDCU.128 UR32, c[0x3][0x940] ;  /* 0x00c12800ff2077ac */ /* 0x000e620008000c00 */
[----:B------:R-:W-:Y:S02]  /*0d00*/  DFMA R18, R18, UR48, RZ ;  /* 0x0000003012127c2b */ /* 0x000fe400080000ff */
[----:B------:R-:W-:Y:S02]  /*0d10*/  DFMA R16, R14, UR40, RZ ;  /* 0x000000280e107c2b */ /* 0x000fe400080000ff */
[C---:B------:R-:W-:Y:S01]  /*0d20*/  DFMA R40, R24.reuse, UR38, R22 ;  /* 0x0000002618287c2b */ /* 0x040fe20008000016 */
[----:B------:R-:W2:Y:S01]  /*0d30*/  LDCU.128 UR36, c[0x3][0x8f0] ;  /* 0x00c11e00ff2477ac */ /* 0x000ea20008000c00 */
[C---:B------:R-:W-:Y:S02]  /*0d40*/  DFMA R44, R24.reuse, UR46, R44 ;  /* 0x0000002e182c7c2b */ /* 0x040fe4000800002c */
[----:B------:R-:W-:Y:S01]  /*0d50*/  DFMA R50, R24, UR50, R18 ;  /* 0x0000003218327c2b */ /* 0x000fe20008000012 */
[----:B------:R-:W3:Y:S01]  /*0d60*/  LDCU.128 UR44, c[0x3][0x750] ;  /* 0x00c0ea00ff2c77ac */ /* 0x000ee20008000c00 */
[----:B------:R-:W-:-:S02]  /*0d70*/  DFMA R18, R20, UR42, R16 ;  /* 0x0000002a14127c2b */ /* 0x000fc40008000010 */
[C---:B------:R-:W-:Y:S01]  /*0d80*/  DFMA R22, R14.reuse, UR28, RZ ;  /* 0x0000001c0e167c2b */ /* 0x040fe200080000ff */
[----:B------:R-:W4:Y:S01]  /*0d90*/  LDCU.128 UR48, c[0x3][0x770] ;  /* 0x00c0ee00ff3077ac */ /* 0x000f220008000c00 */
[C---:B------:R-:W-:Y:S02]  /*0da0*/  DFMA R24, R14.reuse, UR20, RZ ;  /* 0x000000140e187c2b */ /* 0x040fe400080000ff */
[C---:B0-----:R-:W-:Y:S01]  /*0db0*/  DFMA R16, R14.reuse, UR24, RZ ;  /* 0x000000180e107c2b */ /* 0x041fe200080000ff */
[----:B------:R-:W0:Y:S01]  /*0dc0*/  LDCU.128 UR40, c[0x3][0x790] ;  /* 0x00c0f200ff2877ac */ /* 0x000e220008000c00 */
[----:B-1----:R-:W-:Y:S02]  /*0dd0*/  DFMA R48, R14, UR32, RZ ;  /* 0x000000200e307c2b */ /* 0x002fe400080000ff */
[C---:B------:R-:W-:Y:S01]  /*0de0*/  DFMA R22, R20.reuse, UR30, R22 ;  /* 0x0000001e14167c2b */ /* 0x040fe20008000016 */
[----:B------:R-:W1:Y:S01]  /*0df0*/  LDCU.128 UR28, c[0x3][0x910] ;  /* 0x00c12200ff1c77ac */ /* 0x000e620008000c00 */
[----:B------:R-:W-:-:S02]  /*0e00*/  DFMA R24, R20, UR22, R24 ;  /* 0x0000001614187c2b */ /* 0x000fc40008000018 */
[----:B------:R-:W-:Y:S01]  /*0e10*/  DFMA R46, R20, UR26, R16 ;  /* 0x0000001a142e7c2b */ /* 0x000fe20008000010 */
[----:B------:R-:W1:Y:S01]  /*0e20*/  LDCU.128 UR20, c[0x3][0x930] ;  /* 0x00c12600ff1477ac */ /* 0x000e620008000c00 */
[----:B------:R-:W-:Y:S02]  /*0e30*/  DADD R14, R26, R28 ;  /* 0x000000001a0e7229 */ /* 0x000fe4000000001c */
[----:B------:R-:W-:Y:S01]  /*0e40*/  DFMA R48, R20, UR34, R48 ;  /* 0x0000002214307c2b */ /* 0x000fe20008000030 */
[----:B------:R-:W1:Y:S01]  /*0e50*/  LDCU.128 UR24, c[0x3][0x950] ;  /* 0x00c12a00ff1877ac */ /* 0x000e620008000c00 */
[----:B------:R-:W-:Y:S02]  /*0e60*/  DADD R16, R30, R30 ;  /* 0x000000001e107229 */ /* 0x000fe4000000001e */
[----:B------:R-:W-:Y:S02]  /*0e70*/  DADD R26, R26, -R28 ;  /* 0x000000001a1a7229 */ /* 0x000fe4000000081c */
[----:B------:R-:W-:-:S02]  /*0e80*/  DFMA R32, R14, UR8, R32 ;  /* 0x000000080e207c2b */ /* 0x000fc40008000020 */
[C---:B------:R-:W-:Y:S02]  /*0e90*/  DFMA R36, R14.reuse, UR16, R36 ;  /* 0x000000100e247c2b */ /* 0x040fe40008000024 */
[C---:B---3--:R-:W-:Y:S02]  /*0ea0*/  DFMA R40, R14.reuse, UR44, R40 ;  /* 0x0000002c0e287c2b */ /* 0x048fe40008000028 */
[C---:B----4-:R-:W-:Y:S02]  /*0eb0*/  DFMA R44, R14.reuse, UR48, R44 ;  /* 0x000000300e2c7c2b */ /* 0x050fe4000800002c */
[----:B0-----:R-:W-:Y:S02]  /*0ec0*/  DFMA R50, R14, UR40, R50 ;  /* 0x000000280e327c2b */ /* 0x001fe40008000032 */
[----:B------:R-:W-:Y:S02]  /*0ed0*/  DMUL R16, R16, 0.5 ;  /* 0x3fe0000010107828 */ /* 0x000fe40000000000 */
[----:B------:R-:W-:-:S02]  /*0ee0*/  DADD R30, R30, -R30 ;  /* 0x000000001e1e7229 */ /* 0x000fc4000000081e */
[C---:B------:R-:W-:Y:S02]  /*0ef0*/  DFMA R18, R26.reuse, UR12, R18 ;  /* 0x0000000c1a127c2b */ /* 0x040fe40008000012 */
[C---:B--2---:R-:W-:Y:S02]  /*0f00*/  DFMA R22, R26.reuse, UR36, R22 ;  /* 0x000000241a167c2b */ /* 0x044fe40008000016 */
[C---:B-1----:R-:W-:Y:S02]  /*0f10*/  DFMA R24, R26.reuse, UR28, R24 ;  /* 0x0000001c1a187c2b */ /* 0x042fe40008000018 */
[C---:B------:R-:W-:Y:S02]  /*0f20*/  DFMA R46, R26.reuse, UR20, R46 ;  /* 0x000000141a2e7c2b */ /* 0x040fe4000800002e */
        /* <DEDUP_REMOVED lines=31> */
.L_x_206:
[----:B------:R-:W-:Y:S05]  /*1120*/  BSYNC.RECONVERGENT B0 ;  /* 0x0000000000007941 */ /* 0x000fea0003800200 */
.L_x_205:
[----:B------:R-:W-:Y:S06]  /*1130*/  BAR.SYNC.DEFER_BLOCKING 0x0 ;  /* 0x0000000000007b1d */ /* 0x000fec0000010000 */
[----:B------:R-:W3:Y:S01]  /*1140*/  LDCU.128 UR44, c[0x3][0x700] ;  /* 0x00c0e000ff2c77ac */ /* 0x000ee20008000c00 */
[----:B------:R-:W4:Y:S01]  /*1150*/  LDCU.128 UR52, c[0x3][0x720] ;  /* 0x00c0e400ff3477ac */ /* 0x000f220008000c00 */
[----:B------:R-:W4:Y:S01]  /*1160*/  LDCU.128 UR56, c[0x3][0x740] ;  /* 0x00c0e800ff3877ac */ /* 0x000f220008000c00 */
[----:B------:R-:W4:Y:S01]  /*1170*/  LDCU.128 UR8, c[0x3][0x760] ;  /* 0x00c0ec00ff0877ac */ /* 0x000f220008000c00 */
[----:B------:R-:W4:Y:S01]  /*1180*/  LDCU.128 UR12, c[0x3][0x780] ;  /* 0x00c0f000ff0c77ac */ /* 0x000f220008000c00 */
[----:B012---:R-:W-:Y:S01]  /*1190*/  LDS.64 R14, [R4+0x30] ;  /* 0x00003000040e7984 */ /* 0x007fe20000000a00 */
[----:B------:R-:W0:Y:S03]  /*11a0*/  LDCU.128 UR48, c[0x3][0x8c0] ;  /* 0x00c11800ff3077ac */ /* 0x000e260008000c00 */
[----:B-----5:R-:W1:Y:S01]  /*11b0*/  LDS.128 R16, [R4] ;  /* 0x0000000004107984 */ /* 0x020e620000000c00 */
[----:B------:R-:W2:Y:S03]  /*11c0*/  LDCU.128 UR40, c[0x3][0x8e0] ;  /* 0x00c11c00ff2877ac */ /* 0x000ea60008000c00 */
[----:B------:R-:W3:Y:S01]  /*11d0*/  LDS.128 R52, [R4+0x20] ;  /* 0x0000200004347984 */ /* 0x000ee20000000c00 */
[----:B------:R-:W2:Y:S03]  /*11e0*/  LDCU.128 UR16, c[0x3][0x900] ;  /* 0x00c12000ff1077ac */ /* 0x000ea60008000c00 */
[----:B------:R-:W2:Y:S01]  /*11f0*/  LDS.128 R24, [R4+0x10] ;  /* 0x0000100004187984 */ /* 0x000ea20000000c00 */
[----:B------:R-:W2:Y:S01]  /*1200*/  LDCU.128 UR20, c[0x3][0x920] ;  /* 0x00c12400ff1477ac */ /* 0x000ea20008000c00 */
[----:B------:R-:W0:Y:S01]  /*1210*/  LDCU.128 UR24, c[0x3][0x940] ;  /* 0x00c12800ff1877ac */ /* 0x000e220008000c00 */
[----:B------:R-:W2:Y:S01]  /*1220*/  LDCU.128 UR32, c[0x3][0x710] ;  /* 0x00c0e200ff2077ac */ /* 0x000ea20008000c00 */
[----:B------:R-:W2:Y:S01]  /*1230*/  LDCU.128 UR36, c[0x3][0x8d0] ;  /* 0x00c11a00ff2477ac */ /* 0x000ea20008000c00 */
[----:B------:R-:W2:Y:S01]  /*1240*/  LDCU.128 UR28, c[0x3][0x730] ;  /* 0x00c0e600ff1c77ac */ /* 0x000ea20008000c00 */
[----:B------:R-:W2:Y:S01]  /*1250*/  LDCU.128 UR60, c[0x3][0x790] ;  /* 0x00c0f200ff3c77ac */ /* 0x000ea20008000c00 */
[----:B------:R-:W2:Y:S01]  /*1260*/  LDCU.128 UR64, c[0x3][0x950] ;  /* 0x00c12a00ff4077ac */ /* 0x000ea20008000c00 */
[----:B------:R-:W-:-:S02]  /*1270*/  IMAD R12, R13, 0x8, R12 ;  /* 0x000000080d0c7824 */ /* 0x000fc400078e020c */
[----:B------:R-:W-:Y:S01]  /*1280*/  IMAD R11, R34, -0x2d0, R11 ;  /* 0xfffffd30220b7824 */ /* 0x000fe200078e020b */
[----:B------:R-:W-:Y:S02]  /*1290*/  LEA R8, R10, R35, 0x18 ;  /* 0x000000230a087211 */ /* 0x000fe400078ec0ff */
[----:B------:R-:W-:Y:S01]  /*12a0*/  CS2R R194, SRZ ;  /* 0x0000000000c27805 */ /* 0x000fe2000001ff00 */
[C-C-:B-1----:R-:W-:Y:S01]  /*12b0*/  DADD R20, R16.reuse, R14.reuse ;  /* 0x0000000010147229 */ /* 0x142fe2000000000e */
[----:B------:R-:W-:Y:S01]  /*12c0*/  CS2R R192, SRZ ;  /* 0x0000000000c07805 */ /* 0x000fe2000001ff00 */
[----:B------:R-:W-:Y:S01]  /*12d0*/  DADD R14, R16, -R14 ;  /* 0x00000000100e7229 */ /* 0x000fe2000000080e */
[----:B------:R-:W-:Y:S01]  /*12e0*/  CS2R R204, SRZ ;  /* 0x0000000000cc7805 */ /* 0x000fe2000001ff00 */
[C-C-:B---3--:R-:W-:Y:S01]  /*12f0*/  DADD R16, R54.reuse, R18.reuse ;  /* 0x0000000036107229 */ /* 0x148fe20000000012 */
[----:B------:R-:W3:Y:S01]  /*1300*/  @!P1 LDG.E.64.CONSTANT R194, desc[UR4][R174.64+0x41a0] ;  /* 0x0041a004aec29981 */ /* 0x000ee2000c1e9b00 */
[----:B------:R-:W-:Y:S01]  /*1310*/  DADD R18, -R54, R18 ;  /* 0x0000000036127229 */ /* 0x000fe20000000112 */
[----:B------:R-:W-:Y:S01]  /*1320*/  CS2R R116, SRZ ;  /* 0x0000000000747805 */ /* 0x000fe2000001ff00 */
[C---:B------:R-:W-:Y:S01]  /*1330*/  DFMA R22, R20.reuse, UR44, RZ ;  /* 0x0000002c14167c2b */ /* 0x040fe200080000ff */
[----:B------:R-:W3:Y:S01]  /*1340*/  @!P1 LDG.E.64.CONSTANT R192, desc[UR4][R174.64+0x8020] ;  /* 0x00802004aec09981 */ /* 0x000ee2000c1e9b00 */
[C---:B----4-:R-:W-:Y:S01]  /*1350*/  DFMA R28, R20.reuse, UR52, RZ ;  /* 0x00000034141c7c2b */ /* 0x050fe200080000ff */
[----:B------:R-:W-:Y:S01]  /*1360*/  CS2R R150, SRZ ;  /* 0x0000000000967805 */ /* 0x000fe2000001ff00 */
[C---:B------:R-:W-:Y:S01]  /*1370*/  DFMA R32, R20.reuse, UR56, RZ ;  /* 0x0000003814207c2b */ /* 0x040fe200080000ff */
[----:B------:R-:W1:Y:S01]  /*1380*/  LDCU.64 UR6, c[0x0][0x388] ;  /* 0x00007100ff0677ac */ /* 0x000e620008000a00 */
[----:B------:R-:W-:-:S02]  /*1390*/  DFMA R40, R20, UR8, RZ ;  /* 0x0000000814287c2b */ /* 0x000fc400080000ff */
[----:B0-----:R-:W-:Y:S01]  /*13a0*/  DFMA R46, R14, UR24, RZ ;  /* 0x000000180e2e7c2b */ /* 0x001fe200080000ff */
[----:B------:R-:W-:Y:S01]  /*13b0*/  IMAD R54, R13, 0x8, R5 ;  /* 0x000000080d367824 */ /* 0x000fe200078e0205 */
[----:B------:R-:W-:Y:S01]  /*13c0*/  DFMA R20, R20, UR12, RZ ;  /* 0x0000000c14147c2b */ /* 0x000fe200080000ff */
[----:B------:R-:W4:Y:S01]  /*13d0*/  @!P1 LDG.E.64.CONSTANT R204, desc[UR4][R174.64+0xbea0] ;  /* 0x00bea004aecc9981 */ /* 0x000f22000c1e9b00 */
[C---:B------:R-:W-:Y:S01]  /*13e0*/  DFMA R22, R16.reuse, UR46, R22 ;  /* 0x0000002e10167c2b */ /* 0x040fe20008000016 */
[----:B------:R-:W0:Y:S01]  /*13f0*/  LDCU.128 UR44, c[0x3][0x8f0] ;  /* 0x00c11e00ff2c77ac */ /* 0x000e220008000c00 */
[C---:B------:R-:W-:Y:S01]  /*1400*/  DFMA R30, R16.reuse, UR54, R28 ;  /* 0x00000036101e7c2b */ /* 0x040fe2000800001c */
[----:B------:R-:W-:Y:S01]  /*1410*/  VIADD R35, R35, 0x320 ;  /* 0x0000032023237836 */ /* 0x000fe20000000000 */
[C---:B------:R-:W-:Y:S01]  /*1420*/  DFMA R36, R16.reuse, UR58, R32 ;  /* 0x0000003a10247c2b */ /* 0x040fe20008000020 */
[----:B------:R-:W1:Y:S01]  /*1430*/  LDCU.128 UR52, c[0x3][0x750] ;  /* 0x00c0ea00ff3477ac */ /* 0x000e620008000c00 */
[C---:B------:R-:W-:Y:S01]  /*1440*/  DFMA R44, R16.reuse, UR10, R40 ;  /* 0x0000000a102c7c2b */ /* 0x040fe20008000028 */
[----:B------:R-:W4:Y:S01]  /*1450*/  @!P1 LDG.E.64.CONSTANT R116, desc[UR4][R174.64+0x9c40] ;  /* 0x009c4004ae749981 */ /* 0x000f22000c1e9b00 */
[----:B------:R-:W-:Y:S01]  /*1460*/  DFMA R48, R16, UR14, R20 ;  /* 0x0000000e10307c2b */ /* 0x000fe20008000014 */
[----:B------:R-:W0:Y:S01]  /*1470*/  LDCU.128 UR56, c[0x3][0x770] ;  /* 0x00c0ee00ff3877ac */ /* 0x000e220008000c00 */
[C---:B------:R-:W-:Y:S01]  /*1480*/  DFMA R16, R14.reuse, UR48, RZ ;  /* 0x000000300e107c2b */ /* 0x040fe200080000ff */
[----:B------:R-:W4:Y:S01]  /*1490*/  @!P1 LDG.E.64.CONSTANT R150, desc[UR4][R174.64+0x6400] ;  /* 0x00640004ae969981 */ /* 0x000f22000c1e9b00 */
[----:B--2---:R-:W-:-:S02]  /*14a0*/  DFMA R28, R14, UR40, RZ ;  /* 0x000000280e1c7c2b */ /* 0x004fc400080000ff */
[----:B------:R-:W-:Y:S01]  /*14b0*/  DFMA R46, R18, UR26, R46 ;  /* 0x0000001a122e7c2b */ /* 0x000fe2000800002e */
[----:B------:R-:W-:Y:S01]  /*14c0*/  LEA R10, R10, R35, 0x18 ;  /* 0x000000230a0a7211 */ /* 0x000fe200078ec0ff */
[----:B------:R-:W-:Y:S01]  /*14d0*/  DFMA R32, R14, UR16, RZ ;  /* 0x000000100e207c2b */ /* 0x000fe200080000ff */
[----:B------:R-:W-:Y:S01]  /*14e0*/  CS2R R148, SRZ ;  /* 0x0000000000947805 */ /* 0x000fe2000001ff00 */
[C---:B------:R-:W-:Y:S01]  /*14f0*/  DFMA R20, R18.reuse, UR50, R16 ;  /* 0x0000003212147c2b */ /* 0x040fe20008000010 */
[----:B------:R-:W2:Y:S01]  /*1500*/  LDCU.128 UR48, c[0x3][0x910] ;  /* 0x00c12200ff3077ac */ /* 0x000ea20008000c00 */
[----:B------:R-:W-:Y:S02]  /*1510*/  DFMA R28, R18, UR42, R28 ;  /* 0x0000002a121c7c2b */ /* 0x000fe4000800001c */
[----:B------:R-:W-:Y:S01]  /*1520*/  DFMA R40, R14, UR20, RZ ;  /* 0x000000140e287c2b */ /* 0x000fe200080000ff */
[----:B------:R-:W2:Y:S01]  /*1530*/  LDCU.128 UR40, c[0x3][0x930] ;  /* 0x00c12600ff2877ac */ /* 0x000ea20008000c00 */
[----:B------:R-:W-:Y:S01]  /*1540*/  DADD R14, R24, R52 ;  /* 0x00000000180e7229 */ /* 0x000fe20000000034 */
[----:B------:R-:W-:Y:S01]  /*1550*/  IMAD R10, R9, 0x320, R10 ;  /* 0x00000320090a7824 */ /* 0x000fe200078e020a */
[----:B------:R-:W-:Y:S01]  /*1560*/  DFMA R32, R18, UR18, R32 ;  /* 0x0000001212207c2b */ /* 0x000fe20008000020 */
[----:B------:R-:W4:Y:S01]  /*1570*/  @!P1 LDG.E.64.CONSTANT R148, desc[UR4][R174.64+0x2580] ;  /* 0x00258004ae949981 */ /* 0x000f22000c1e9b00 */
[----:B------:R-:W-:Y:S01]  /*1580*/  DADD R24, R24, -R52 ;  /* 0x0000000018187229 */ /* 0x000fe20000000834 */
[----:B------:R-:W-:Y:S01]  /*1590*/  CS2R R196, SRZ ;  /* 0x0000000000c47805 */ /* 0x000fe2000001ff00 */
[----:B------:R-:W-:Y:S01]  /*15a0*/  DFMA R40, R18, UR22, R40 ;  /* 0x0000001612287c2b */ /* 0x000fe20008000028 */
[----:B------:R-:W-:Y:S01]  /*15b0*/  CS2R R52, SRZ ;  /* 0x0000000000347805 */ /* 0x000fe2000001ff00 */
[----:B------:R-:W-:Y:S01]  /*15c0*/  DADD R16, R26, R26 ;  /* 0x000000001a107229 */ /* 0x000fe2000000001a */
[----:B------:R-:W-:Y:S01]  /*15d0*/  CS2R R198, SRZ ;  /* 0x0000000000c67805 */ /* 0x000fe2000001ff00 */
[C---:B------:R-:W-:Y:S01]  /*15e0*/  DFMA R22, R14.reuse, UR32, R22 ;  /* 0x000000200e167c2b */ /* 0x040fe20008000016 */
[----:B------:R-:W-:Y:S01]  /*15f0*/  CS2R R206, SRZ ;  /* 0x0000000000ce7805 */ /* 0x000fe2000001ff00 */
[C---:B------:R-:W-:Y:S01]  /*1600*/  DFMA R30, R14.reuse, UR28, R30 ;  /* 0x0000001c0e1e7c2b */ /* 0x040fe2000800001e */
[----:B------:R-:W3:Y:S01]  /*1610*/  @!P1 LDG.E.64.CONSTANT R52, desc[UR4][R174.64+0xbb80] ;  /* 0x00bb8004ae349981 */ /* 0x000ee2000c1e9b00 */
[C---:B-1----:R-:W-:Y:S01]  /*1620*/  DFMA R36, R14.reuse, UR52, R36 ;  /* 0x000000340e247c2b */ /* 0x042fe20008000024 */
[----:B------:R-:W-:Y:S01]  /*1630*/  CS2R R202, SRZ ;  /* 0x0000000000ca7805 */ /* 0x000fe2000001ff00 */
[----:B0-----:R-:W-:Y:S01]  /*1640*/  DFMA R44, R14, UR56, R44 ;  /* 0x000000380e2c7c2b */ /* 0x001fe2000800002c */
[----:B------:R-:W-:Y:S01]  /*1650*/  CS2R R208, SRZ ;  /* 0x0000000000d07805 */ /* 0x000fe2000001ff00 */
[----:B------:R-:W-:Y:S01]  /*1660*/  DMUL R16, R16, 0.5 ;  /* 0x3fe0000010107828 */ /* 0x000fe20000000000 */
[----:B------:R-:W-:Y:S01]  /*1670*/  CS2R R226, SRZ ;  /* 0x0000000000e27805 */ /* 0x000fe2000001ff00 */
[----:B------:R-:W-:Y:S01]  /*1680*/  DADD R26, R26, -R26 ;  /* 0x000000001a1a7229 */ /* 0x000fe2000000081a */
[----:B------:R-:W0:Y:S01]  /*1690*/  LDCU.64 UR10, c[0x3][0x8e8] ;  /* 0x00c11d00ff0a77ac */ /* 0x000e220008000a00 */
[----:B------:R-:W-:-:S02]  /*16a0*/  DFMA R20, R24, UR36, R20 ;  /* 0x0000002418147c2b */ /* 0x000fc40008000014 */
[----:B------:R-:W-:Y:S01]  /*16b0*/  DFMA R48, R14, UR60, R48 ;  /* 0x0000003c0e307c2b */ /* 0x000fe20008000030 */
[----:B------:R-:W-:Y:S01]  /*16c0*/  IMAD R9, R9, 0x320, R8 ;  /* 0x0000032009097824 */ /* 0x000fe200078e0208 */
[C---:B------:R-:W-:Y:S01]  /*16d0*/  DFMA R28, R24.reuse, UR44, R28 ;  /* 0x0000002c181c7c2b */ /* 0x040fe2000800001c */
[----:B------:R-:W4:Y:S01]  /*16e0*/  @!P1 LDG.E.64.CONSTANT R196, desc[UR4][R174.64+0x640] ;  /* 0x00064004aec49981 */ /* 0x000f22000c1e9b00 */
[C---:B--2---:R-:W-:Y:S01]  /*16f0*/  DFMA R32, R24.reuse, UR48, R32 ;  /* 0x0000003018207c2b */ /* 0x044fe20008000020 */
[----:B------:R-:W1:Y:S01]  /*1700*/  LDCU.64 UR18, c[0x3][0x8c0] ;  /* 0x00c11800ff1277ac */ /* 0x000e620008000a00 */
[C---:B------:R-:W-:Y:S01]  /*1710*/  DFMA R40, R24.reuse, UR40, R40 ;  /* 0x0000002818287c2b */ /* 0x040fe20008000028 */
[----:B------:R-:W2:Y:S01]  /*1720*/  @!P1 LDG.E.64.CONSTANT R198, desc[UR4][R174.64+0x9f60] ;  /* 0x009f6004aec69981 */ /* 0x000ea2000c1e9b00 */
[----:B------:R-:W-:Y:S01]  /*1730*/  DFMA R46, R24, UR64, R46 ;  /* 0x00000040182e7c2b */ /* 0x000fe2000800002e */
[----:B------:R-:W0:Y:S01]  /*1740*/  LDCU.64 UR22, c[0x3][0x720] ;  /* 0x00c0e400ff1677ac */ /* 0x000e220008000a00 */
[C---:B------:R-:W-:Y:S01]  /*1750*/  DFMA R22, R16.reuse, UR34, R22 ;  /* 0x0000002210167c2b */ /* 0x040fe20008000016 */
[----:B------:R-:W2:Y:S01]  /*1760*/  @!P1 LDG.E.64.CONSTANT R206, desc[UR4][R174.64+0x8340] ;  /* 0x00834004aece9981 */ /* 0x000ea2000c1e9b00 */
[C---:B------:R-:W-:Y:S01]  /*1770*/  DFMA R30, R16.reuse, UR30, R30 ;  /* 0x0000001e101e7c2b */ /* 0x040fe2000800001e */
[----:B------:R-:W1:Y:S01]  /*1780*/  LDCU.128 UR32, c[0x3][0x700] ;  /* 0x00c0e000ff2077ac */ /* 0x000e620008000c00 */
[C---:B------:R-:W-:Y:S01]  /*1790*/  DFMA R36, R16.reuse, UR54, R36 ;  /* 0x0000003610247c2b */ /* 0x040fe20008000024 */
[----:B------:R-:W2:Y:S01]  /*17a0*/  @!P1 LDG.E.64.CONSTANT R202, desc[UR4][R174.64+0x44c0] ;  /* 0x0044c004aeca9981 */ /* 0x000ea2000c1e9b00 */
[----:B------:R-:W-:Y:S01]  /*17b0*/  DFMA R44, R16, UR58, R44 ;  /* 0x0000003a102c7c2b */ /* 0x000fe2000800002c */
[----:B------:R-:W0:Y:S01]  /*17c0*/  LDCU.64 UR30, c[0x3][0x8c8] ;  /* 0x00c11900ff1e77ac */ /* 0x000e220008000a00 */
[C---:B------:R-:W-:Y:S01]  /*17d0*/  DFMA R20, R26.reuse, UR38, R20 ;  /* 0x000000261a147c2b */ /* 0x040fe20008000014 */
[----:B------:R-:W2:Y:S01]  /*17e0*/  @!P1 LDG.E.64.CONSTANT R208, desc[UR4][R174.64+0xc1c0] ;  /* 0x00c1c004aed09981 */ /* 0x000ea2000c1e9b00 */
[C---:B------:R-:W-:Y:S01]  /*17f0*/  DFMA R28, R26.reuse, UR46, R28 ;  /* 0x0000002e1a1c7c2b */ /* 0x040fe2000800001c */
[----:B------:R-:W0:Y:S01]  /*1800*/  LDCU.128 UR36, c[0x3][0x730] ;  /* 0x00c0e600ff2477ac */ /* 0x000e220008000c00 */
[C---:B------:R-:W-:Y:S01]  /*1810*/  DFMA R32, R26.reuse, UR50, R32 ;  /* 0x000000321a207c2b */ /* 0x040fe20008000020 */
[----:B------:R-:W2:Y:S01]  /*1820*/  @!P1 LDG.E.64.CONSTANT R226, desc[UR4][R174.64+0xa280] ;  /* 0x00a28004aee29981 */ /* 0x000ea2000c1e9b00 */
[----:B------:R-:W-:Y:S01]  /*1830*/  DFMA R40, R26, UR42, R40 ;  /* 0x0000002a1a287c2b */ /* 0x000fe20008000028 */
[----:B------:R-:W1:Y:S01]  /*1840*/  LDCU.128 UR40, c[0x3][0x710] ;  /* 0x00c0e200ff2877ac */ /* 0x000e620008000c00 */
[----:B------:R-:W-:-:S02]  /*1850*/  DFMA R48, R16, UR62, R48 ;  /* 0x0000003e10307c2b */ /* 0x000fc40008000030 */
[----:B------:R-:W-:Y:S01]  /*1860*/  DFMA R46, R26, UR66, R46 ;  /* 0x000000421a2e7c2b */ /* 0x000fe2000800002e */
[----:B------:R-:W0:Y:S01]  /*1870*/  LDCU.128 UR44, c[0x3][0x8d0] ;  /* 0x00c11a00ff2c77ac */ /* 0x000e220008000c00 */
[----:B------:R-:W-:Y:S02]  /*1880*/  DADD R14, R22, R20 ;  /* 0x00000000160e7229 */ /* 0x000fe40000000014 */
[----:B------:R-:W-:Y:S01]  /*1890*/  DADD R18, R30, R28 ;  /* 0x000000001e127229 */ /* 0x000fe2000000001c */
[----:B------:R-:W0:Y:S01]  /*18a0*/  LDCU.64 UR26, c[0x3][0x8e0] ;  /* 0x00c11c00ff1a77ac */ /* 0x000e220008000a00 */
[----:B------:R-:W-:Y:S02]  /*18b0*/  DADD R24, R36, R32 ;  /* 0x0000000024187229 */ /* 0x000fe40000000020 */
[----:B------:R-:W-:Y:S01]  /*18c0*/  DADD R26, R44, R40 ;  /* 0x000000002c1a7229 */ /* 0x000fe20000000028 */
[----:B------:R-:W0:Y:S01]  /*18d0*/  LDCU.64 UR54, c[0x3][0x908] ;  /* 0x00c12100ff3677ac */ /* 0x000e220008000a00 */
[----:B------:R-:W-:-:S02]  /*18e0*/  DADD R20, R22, -R20 ;  /* 0x0000000016147229 */ /* 0x000fc40000000814 */
[C-C-:B------:R-:W-:Y:S01]  /*18f0*/  DADD R56, R48.reuse, R46.reuse ;  /* 0x0000000030387229 */ /* 0x140fe2000000002e */
[----:B------:R-:W0:Y:S01]  /*1900*/  LDCU.128 UR48, c[0x3][0x750] ;  /* 0x00c0ea00ff3077ac */ /* 0x000e220008000c00 */
[----:B------:R-:W-:Y:S02]  /*1910*/  DADD R58, R48, -R46 ;  /* 0x00000000303a7229 */ /* 0x000fe4000000082e */
[----:B------:R-:W-:Y:S01]  /*1920*/  DADD R28, R30, -R28 ;  /* 0x000000001e1c7229 */ /* 0x000fe2000000081c */
[----:B------:R-:W0:Y:S01]  /*1930*/  LDCU.64 UR14, c[0x3][0x748] ;  /* 0x00c0e900ff0e77ac */ /* 0x000e220008000a00 */
[----:B------:R-:W-:Y:S02]  /*1940*/  DADD R32, R36, -R32 ;  /* 0x0000000024207229 */ /* 0x000fe40000000820 */
[----:B------:R-:W-:Y:S01]  /*1950*/  DADD R40, R44, -R40 ;  /* 0x000000002c287229 */ /* 0x000fe20000000828 */
[----:B------:R1:W-:Y:S01]  /*1960*/  STS.128 [R4+0x20], R56 ;  /* 0x0000203804007388 */ /* 0x0003e20000000c00 */
[----:B------:R-:W0:Y:S03]  /*1970*/  LDCU.64 UR28, c[0x3][0x740] ;  /* 0x00c0e800ff1c77ac */ /* 0x000e260008000a00 */
[----:B------:R-:W-:Y:S01]  /*1980*/  STS.64 [R4], R14 ;  /* 0x0000000e04007388 */ /* 0x000fe20000000a00 */
[----:B------:R-:W0:Y:S03]  /*1990*/  LDCU.64 UR52, c[0x3][0x768] ;  /* 0x00c0ed00ff3477ac */ /* 0x000e260008000a00 */
[----:B------:R-:W-:Y:S01]  /*19a0*/  STS.64 [R4+0x48], R20 ;  /* 0x0000481404007388 */ /* 0x000fe20000000a00 */
[----:B------:R-:W0:Y:S03]  /*19b0*/  LDCU.64 UR56, c[0x3][0x928] ;  /* 0x00c12500ff3877ac */ /* 0x000e260008000a00 */
[----:B------:R-:W-:Y:S01]  /*19c0*/  STS.64 [R4+0x8], R18 ;  /* 0x0000081204007388 */ /* 0x000fe20000000a00 */
[----:B------:R-:W0:Y:S03]  /*19d0*/  LDCU.64 UR58, c[0x3][0x788] ;  /* 0x00c0f100ff3a77ac */ /* 0x000e260008000a00 */
[----:B------:R-:W-:Y:S04]  /*19e0*/  STS.64 [R4+0x40], R28 ;  /* 0x0000401c04007388 */ /* 0x000fe80000000a00 */
[----:B------:R0:W-:Y:S04]  /*19f0*/  STS.64 [R4+0x10], R24 ;  /* 0x0000101804007388 */ /* 0x0001e80000000a00 */
[----:B------:R-:W-:Y:S04]  /*1a00*/  STS.64 [R4+0x38], R32 ;  /* 0x0000382004007388 */ /* 0x000fe80000000a00 */
[----:B------:R-:W-:Y:S04]  /*1a10*/  STS.64 [R4+0x18], R26 ;  /* 0x0000181a04007388 */ /* 0x000fe80000000a00 */
[----:B------:R-:W-:Y:S01]  /*1a20*/  STS.64 [R4+0x30], R40 ;  /* 0x0000302804007388 */ /* 0x000fe20000000a00 */
[----:B------:R-:W-:Y:S01]  /*1a30*/  BAR.SYNC.DEFER_BLOCKING 0x0 ;  /* 0x0000000000007b1d */ /* 0x000fe20000010000 */
[----:B-1----:R-:W-:-:S02]  /*1a40*/  IMAD R59, R34, 0x50, R5 ;  /* 0x00000050223b7824 */ /* 0x002fc400078e0205 */
[----:B------:R-:W-:Y:S01]  /*1a50*/  IMAD R58, R13, 0x48, R54 ;  /* 0x000000480d3a7824 */ /* 0x000fe200078e0236 */
[----:B------:R-:W-:Y:S02]  /*1a60*/  CS2R R16, SRZ ;  /* 0x0000000000107805 */ /* 0x000fe4000001ff00 */
[----:B------:R-:W-:Y:S01]  /*1a70*/  CS2R R22, SRZ ;  /* 0x0000000000167805 */ /* 0x000fe2000001ff00 */
[----:B------:R-:W-:Y:S04]  /*1a80*/  LDS.64 R14, [R12] ;  /* 0x000000000c0e7984 */ /* 0x000fe80000000a00 */
[----:B------:R-:W1:Y:S04]  /*1a90*/  LDS.128 R124, [R59] ;  /* 0x000000003b7c7984 */ /* 0x000e680000000c00 */
[----:B------:R-:W-:Y:S04]  /*1aa0*/  LDS.64 R190, [R58] ;  /* 0x000000003abe7984 */ /* 0x000fe80000000a00 */
[----:B------:R-:W1:Y:S04]  /*1ab0*/  LDS.128 R28, [R11] ;  /* 0x000000000b1c7984 */ /* 0x000e680000000c00 */
[----:B------:R-:W1:Y:S04]  /*1ac0*/  LDS.64 R20, [R12+0x50] ;  /* 0x000050000c147984 */ /* 0x000e680000000a00 */
[----:B------:R-:W1:Y:S04]  /*1ad0*/  LDS.64 R188, [R58+0x8] ;  /* 0x000008003abc7984 */ /* 0x000e680000000a00 */
[----:B------:R-:W-:Y:S04]  /*1ae0*/  LDS.64 R32, [R12+0xa0] ;  /* 0x0000a0000c207984 */ /* 0x000fe80000000a00 */
[----:B------:R-:W1:Y:S01]  /*1af0*/  LDS.128 R144, [R59+0x10] ;  /* 0x000010003b907984 */ /* 0x000e620000000c00 */
[----:B0-----:R-:W-:-:S03]  /*1b00*/  CS2R R24, SRZ ;  /* 0x0000000000187805 */ /* 0x001fc6000001ff00 */
[----:B------:R-:W4:Y:S01]  /*1b10*/  @!P1 LDG.E.64.CONSTANT R16, desc[UR4][R174.64+0x2260] ;  /* 0x00226004ae109981 */ /* 0x000f22000c1e9b00 */
[----:B------:R-:W-:-:S03]  /*1b20*/  IMAD R5, R13, 0x8, R11 ;  /* 0x000000080d057824 */ /* 0x000fc600078e020b */
[----:B------:R-:W2:Y:S04]  /*1b30*/  @!P1 LDG.E.64.CONSTANT R22, desc[UR4][R174.64+0x60e0] ;  /* 0x0060e004ae169981 */ /* 0x000ea8000c1e9b00 */
[----:B------:R-:W-:Y:S04]  /*1b40*/  LDS.64 R186, [R58+0x10] ;  /* 0x000010003aba7984 */ /* 0x000fe80000000a00 */
[----:B------:R-:W0:Y:S04]  /*1b50*/  LDS.128 R44, [R11+0x10] ;  /* 0x000010000b2c7984 */ /* 0x000e280000000c00 */
[----:B------:R-:W0:Y:S04]  /*1b60*/  LDS.64 R36, [R12+0xf0] ;  /* 0x0000f0000c247984 */ /* 0x000e280000000a00 */
[----:B------:R-:W-:Y:S04]  /*1b70*/  LDS.64 R168, [R5] ;  /* 0x0000000005a87984 */ /* 0x000fe80000000a00 */
[----:B------:R-:W0:Y:S04]  /*1b80*/  LDS.128 R156, [R8+0x2580] ;  /* 0x00258000089c7984 */ /* 0x000e280000000c00 */
[----:B------:R-:W2:Y:S04]  /*1b90*/  @!P1 LDG.E.64.CONSTANT R24, desc[UR4][R174.64+0x320] ;  /* 0x00032004ae189981 */ /* 0x000ea8000c1e9b00 */
[----:B------:R-:W0:Y:S04]  /*1ba0*/  LDS.64 R184, [R58+0x18] ;  /* 0x000018003ab87984 */ /* 0x000e280000000a00 */
[----:B------:R-:W-:Y:S04]  /*1bb0*/  LDS.64 R56, [R12+0x140] ;  /* 0x000140000c387984 */ /* 0x000fe80000000a00 */
[----:B------:R-:W0:Y:S04]  /*1bc0*/  LDS.128 R128, [R59+0x20] ;  /* 0x000020003b807984 */ /* 0x000e280000000c00 */
[----:B------:R-:W0:Y:S01]  /*1bd0*/  LDS.64 R166, [R5+0x320] ;  /* 0x0003200005a67984 */ /* 0x000e220000000a00 */
[----:B-1----:R-:W-:-:S03]  /*1be0*/  DFMA R14, R124, R14, RZ ;  /* 0x0000000e7c0e722b */ /* 0x002fc600000000ff */
        /* <DEDUP_REMOVED lines=10> */
[----:B------:R-:W1:Y:S04]  /*1c90*/  LDS.64 R180, [R58+0x28] ;  /* 0x000028003ab47984 */ /* 0x000e680000000a00 */
[----:B------:R-:W-:Y:S04]  /*1ca0*/  LDS.64 R64, [R12+0x1e0] ;  /* 0x0001e0000c407984 */ /* 0x000fe80000000a00 */
[----:B------:R-:W1:Y:S04]  /*1cb0*/  LDS.128 R96, [R59+0x30] ;  /* 0x000030003b607984 */ /* 0x000e680000000c00 */
[----:B------:R-:W-:Y:S04]  /*1cc0*/  LDS.64 R14, [R5+0xc80] ;  /* 0x000c8000050e7984 */ /* 0x000fe80000000a00 */
[----:B------:R-:W1:Y:S01]  /*1cd0*/  LDS.128 R72, [R8+0x25a0] ;  /* 0x0025a00008487984 */ /* 0x000e620000000c00 */
[----:B0-----:R-:W-:-:S02]  /*1ce0*/  DFMA R44, R186, R44, R28 ;  /* 0x0000002cba2c722b */ /* 0x001fc4000000001c */
[----:B------:R-:W-:Y:S01]  /*1cf0*/  DFMA R32, R36, R146, R32 ;  /* 0x000000922420722b */ /* 0x000fe20000000020 */
[----:B------:R-:W-:Y:S01]  /*1d00*/  LDS.64 R178, [R58+0x30] ;  /* 0x000030003ab27984 */ /* 0x000fe20000000a00 */
[----:B------:R-:W-:-:S03]  /*1d10*/  DFMA R20, R168, R156, RZ ;  /* 0x0000009ca814722b */ /* 0x000fc600000000ff */
[----:B------:R-:W0:Y:S04]  /*1d20*/  LDS.128 R28, [R11+0x30] ;  /* 0x000030000b1c7984 */ /* 0x000e280000000c00 */
[----:B------:R-:W0:Y:S04]  /*1d30*/  LDS.64 R68, [R12+0x230] ;  /* 0x000230000c447984 */ /* 0x000e280000000a00 */
[----:B------:R-:W0:Y:S01]  /*1d40*/  LDS.64 R164, [R5+0xfa0] ;  /* 0x000fa00005a47984 */ /* 0x000e220000000a00 */
[----:B------:R-:W-:Y:S02]  /*1d50*/  DFMA R40, R184, R46, R44 ;  /* 0x0000002eb828722b */ /* 0x000fe4000000002c */
[----:B------:R-:W-:Y:S01]  /*1d60*/  DFMA R60, R128, R56, R32 ;  /* 0x00000038803c722b */ /* 0x000fe20000000020 */
[----:B------:R-:W0:Y:S01]  /*1d70*/  LDS.64 R176, [R58+0x38] ;  /* 0x000038003ab07984 */ /* 0x000e220000000a00 */
[----:B------:R-:W-:-:S03]  /*1d80*/  DFMA R32, R166, R158, R20 ;  /* 0x0000009ea620722b */ /* 0x000fc60000000014 */
[----:B------:R-:W-:Y:S04]  /*1d90*/  LDS.64 R70, [R12+0x280] ;  /* 0x000280000c467984 */ /* 0x000fe80000000a00 */
[----:B------:R-:W0:Y:S04]  /*1da0*/  LDS.128 R140, [R59+0x40] ;  /* 0x000040003b8c7984 */ /* 0x000e280000000c00 */
[----:B------:R-:W-:Y:S04]  /*1db0*/  LDS.64 R36, [R5+0x12c0] ;  /* 0x0012c00005247984 */ /* 0x000fe80000000a00 */
[----:B------:R-:W3:Y:S01]  /*1dc0*/  LDS.128 R112, [R8+0x25b0] ;  /* 0x0025b00008707984 */ /* 0x000ee20000000c00 */
[----:B-1----:R-:W-:-:S02]  /*1dd0*/  DFMA R56, R182, R48, R40 ;  /* 0x00000030b638722b */ /* 0x002fc40000000028 */
[----:B------:R-:W-:Y:S01]  /*1de0*/  DFMA R48, R18, R132, R32 ;  /* 0x000000841230722b */ /* 0x000fe20000000020 */
[----:B------:R-:W-:Y:S04]  /*1df0*/  LDS.64 R20, [R58+0x40] ;  /* 0x000040003a147984 */ /* 0x000fe80000000a00 */
[----:B------:R-:W1:Y:S04]  /*1e00*/  LDS.128 R44, [R11+0x40] ;  /* 0x000040000b2c7984 */ /* 0x000e680000000c00 */
[----:B------:R-:W1:Y:S04]  /*1e10*/  LDS.64 R118, [R12+0x2d0] ;  /* 0x0002d0000c767984 */ /* 0x000e680000000a00 */
[----:B------:R-:W1:Y:S01]  /*1e20*/  LDS.64 R40, [R5+0x15e0] ;  /* 0x0015e00005287984 */ /* 0x000e620000000a00 */
[----:B------:R-:W-:-:S02]  /*1e30*/  DFMA R60, R62, R130, R60 ;  /* 0x000000823e3c722b */ /* 0x000fc4000000003c */
[----:B------:R-:W-:Y:S01]  /*1e40*/  DFMA R48, R26, R134, R48 ;  /* 0x000000861a30722b */ /* 0x000fe20000000030 */
[----:B------:R-:W1:Y:S04]  /*1e50*/  LDS.64 R66, [R58+0x48] ;  /* 0x000048003a427984 */ /* 0x000e680000000a00 */
[----:B------:R-:W-:Y:S04]  /*1e60*/  LDS.64 R32, [R5+0x1900] ;  /* 0x0019000005207984 */ /* 0x000fe80000000a00 */
[----:B------:R-:W1:Y:S01]  /*1e70*/  LDS.128 R84, [R8+0x25c0] ;  /* 0x0025c00008547984 */ /* 0x000e620000000c00 */
[----:B------:R-:W-:-:S02]  /*1e80*/  DFMA R50, R180, R50, R56 ;  /* 0x00000032b432722b */ /* 0x000fc40000000038 */
[----:B------:R-:W-:Y:S01]  /*1e90*/  DFMA R60, R96, R64, R60 ;  /* 0x00000040603c722b */ /* 0x000fe2000000003c */
[----:B------:R-:W1:Y:S01]  /*1ea0*/  LDS.64 R56, [R5+0x1c20] ;  /* 0x001c200005387984 */ /* 0x000e620000000a00 */
[----:B------:R-:W-:-:S04]  /*1eb0*/  DFMA R48, R14, R72, R48 ;  /* 0x000000480e30722b */ /* 0x000fc80000000030 */
[----:B0-----:R-:W-:Y:S02]  /*1ec0*/  DFMA R28, R178, R28, R50 ;  /* 0x0000001cb21c722b */ /* 0x001fe40000000032 */
[----:B------:R-:W-:Y:S01]  /*1ed0*/  DFMA R60, R68, R98, R60 ;  /* 0x00000062443c722b */ /* 0x000fe2000000003c */
[----:B------:R-:W-:Y:S06]  /*1ee0*/  BAR.SYNC.DEFER_BLOCKING 0x0 ;  /* 0x0000000000007b1d */ /* 0x000fec0000010000 */
[----:B------:R-:W-:Y:S02]  /*1ef0*/  DFMA R48, R164, R74, R48 ;  /* 0x0000004aa430722b */ /* 0x000fe40000000030 */
[----:B------:R-:W-:-:S02]  /*1f00*/  DFMA R28, R176, R30, R28 ;  /* 0x0000001eb01c722b */ /* 0x000fc4000000001c */
[----:B------:R-:W-:-:S04]  /*1f10*/  DFMA R60, R140, R70, R60 ;  /* 0x000000468c3c722b */ /* 0x000fc8000000003c */
[----:B---3--:R-:W-:Y:S02]  /*1f20*/  DFMA R48, R36, R112, R48 ;  /* 0x000000702430722b */ /* 0x008fe40000000030 */
[----:B-1----:R-:W-:Y:S02]  /*1f30*/  DFMA R28, R20, R44, R28 ;  /* 0x0000002c141c722b */ /* 0x002fe4000000001c */
[----:B------:R-:W-:-:S04]  /*1f40*/  DFMA R118, R118, R142, R60 ;  /* 0x0000008e7676722b */ /* 0x000fc8000000003c */
[----:B------:R-:W-:Y:S02]  /*1f50*/  DFMA R48, R40, R114, R48 ;  /* 0x000000722830722b */ /* 0x000fe40000000030 */
[----:B------:R-:W-:Y:S02]  /*1f60*/  DFMA R212, R66, R46, R28 ;  /* 0x0000002e42d4722b */ /* 0x000fe4000000001c */
[C---:B------:R-:W-:Y:S02]  /*1f70*/  DMUL R28, R118.reuse, R38 ;  /* 0x00000026761c7228 */ /* 0x040fe40000000000 */
[----:B------:R-:W-:Y:S02]  /*1f80*/  DMUL R42, R118, R42 ;  /* 0x0000002a762a7228 */ /* 0x000fe40000000000 */
[----:B------:R-:W-:-:S04]  /*1f90*/  DFMA R48, R32, R84, R48 ;  /* 0x000000542030722b */ /* 0x000fc80000000030 */
[C---:B------:R-:W-:Y:S02]  /*1fa0*/  DFMA R28, R212.reuse, R6, R28 ;  /* 0x00000006d41c722b */ /* 0x040fe4000000001c */
        /* <DEDUP_REMOVED lines=10> */
[----:B------:R-:W-:Y:S06]  /*2050*/  BAR.SYNC.DEFER_BLOCKING 0x0 ;  /* 0x0000000000007b1d */ /* 0x000fec0000010000 */
[----:B------:R-:W0:Y:S04]  /*2060*/  LDS.128 R28, [R11+0x320] ;  /* 0x000320000b1c7984 */ /* 0x000e280000000c00 */
[----:B------:R-:W1:Y:S04]  /*2070*/  LDS.64 R60, [R12+0x320] ;  /* 0x000320000c3c7984 */ /* 0x000e680000000a00 */
[----:B------:R-:W-:Y:S04]  /*2080*/  LDS.128 R44, [R11+0x330] ;  /* 0x000330000b2c7984 */ /* 0x000fe80000000c00 */
[----:B------:R-:W3:Y:S04]  /*2090*/  LDS.64 R62, [R12+0x370] ;  /* 0x000370000c3e7984 */ /* 0x000ee80000000a00 */
[----:B------:R-:W3:Y:S04]  /*20a0*/  LDS.64 R64, [R12+0x3c0] ;  /* 0x0003c0000c407984 */ /* 0x000ee80000000a00 */
[----:B------:R-:W3:Y:S04]  /*20b0*/  LDS.64 R68, [R12+0x410] ;  /* 0x000410000c447984 */ /* 0x000ee80000000a00 */
[----:B------:R-:W4:Y:S04]  /*20c0*/  LDS.128 R48, [R11+0x340] ;  /* 0x000340000b307984 */ /* 0x000f280000000c00 */
[----:B------:R-:W4:Y:S04]  /*20d0*/  LDS.64 R42, [R12+0x460] ;  /* 0x000460000c2a7984 */ /* 0x000f280000000a00 */
[----:B------:R-:W4:Y:S04]  /*20e0*/  LDS.128 R120, [R8+0x25d0] ;  /* 0x0025d00008787984 */ /* 0x000f280000000c00 */
[----:B------:R-:W-:Y:S01]  /*20f0*/  LDS.64 R54, [R54] ;  /* 0x0000000036367984 */ /* 0x000fe20000000a00 */
[----:B0-----:R-:W-:-:S03]  /*2100*/  DFMA R28, R190, R28, RZ ;  /* 0x0000001cbe1c722b */ /* 0x001fc600000000ff */
[----:B------:R-:W-:Y:S01]  /*2110*/  LDS.64 R80, [R12+0x4b0] ;  /* 0x0004b0000c507984 */ /* 0x000fe20000000a00 */
[----:B-1----:R-:W-:-:S03]  /*2120*/  DFMA R60, R124, R60, RZ ;  /* 0x0000003c7c3c722b */ /* 0x002fc600000000ff */
[----:B------:R-:W-:Y:S01]  /*2130*/  LDS.128 R136, [R8+0x25e0] ;  /* 0x0025e00008887984 */ /* 0x000fe20000000c00 */
[----:B------:R-:W-:-:S03]  /*2140*/  DFMA R28, R188, R30, R28 ;  /* 0x0000001ebc1c722b */ /* 0x000fc6000000001c */
[----:B------:R-:W-:Y:S01]  /*2150*/  LDS.64 R82, [R12+0x500] ;  /* 0x000500000c527984 */ /* 0x000fe20000000a00 */
[----:B---3--:R-:W-:Y:S01]  /*2160*/  DFMA R60, R62, R126, R60 ;  /* 0x0000007e3e3c722b */ /* 0x008fe2000000003c */
[----:B------:R-:W-:Y:S02]  /*2170*/  IMAD R76, R34, -0x48, R59 ;  /* 0xffffffb8224c7824 */ /* 0x000fe400078e023b */
[----:B------:R-:W-:Y:S01]  /*2180*/  LDS.64 R38, [R7] ;  /* 0x0000000007267984 */ /* 0x000fe20000000a00 */
[----:B------:R-:W-:-:S03]  /*2190*/  DFMA R44, R186, R44, R28 ;  /* 0x0000002cba2c722b */ /* 0x000fc6000000001c */
[----:B------:R-:W0:Y:S01]  /*21a0*/  LDS.128 R28, [R6] ;  /* 0x00000000061c7984 */ /* 0x000e220000000c00 */
[----:B------:R-:W-:-:S03]  /*21b0*/  DFMA R60, R144, R64, R60 ;  /* 0x00000040903c722b */ /* 0x000fc6000000003c */
[----:B------:R-:W1:Y:S01]  /*21c0*/  LDS.64 R64, [R76] ;  /* 0x000000004c407984 */ /* 0x000e620000000a00 */
[----:B------:R-:W-:-:S03]  /*21d0*/  DFMA R44, R184, R46, R44 ;  /* 0x0000002eb82c722b */ /* 0x000fc6000000002c */
[----:B------:R-:W3:Y:S01]  /*21e0*/  LDS.64 R94, [R12+0x550] ;  /* 0x000550000c5e7984 */ /* 0x000ee20000000a00 */
[----:B------:R-:W-:-:S03]  /*21f0*/  DFMA R60, R68, R146, R60 ;  /* 0x00000092443c722b */ /* 0x000fc6000000003c */
[----:B------:R-:W2:Y:S01]  /*2200*/  LDS.128 R152, [R8+0x25f0] ;  /* 0x0025f00008987984 */ /* 0x000ea20000000c00 */
[----:B------:R-:W-:-:S03]  /*2210*/  IMAD R13, R13, -0x48, R58 ;  /* 0xffffffb80d0d7824 */ /* 0x000fc600078e023a */
[----:B------:R-:W2:Y:S01]  /*2220*/  LDS.128 R68, [R11+0x350] ;  /* 0x000350000b447984 */ /* 0x000ea20000000c00 */
[----:B----4-:R-:W-:Y:S02]  /*2230*/  DFMA R58, R182, R48, R44 ;  /* 0x00000030b63a722b */ /* 0x010fe4000000002c */
[----:B------:R-:W-:Y:S01]  /*2240*/  DFMA R78, R128, R42, R60 ;  /* 0x0000002a804e722b */ /* 0x000fe2000000003c */
[----:B------:R-:W4:Y:S01]  /*2250*/  LDS.64 R48, [R13+0x50] ;  /* 0x000050000d307984 */ /* 0x000f220000000a00 */
[----:B------:R-:W-:-:S03]  /*2260*/  DFMA R42, R168, R120, RZ ;  /* 0x00000078a82a722b */ /* 0x000fc600000000ff */
[----:B------:R-:W4:Y:S04]  /*2270*/  LDS.64 R104, [R12+0x5a0] ;  /* 0x0005a0000c687984 */ /* 0x000f280000000a00 */
[----:B------:R-:W-:Y:S01]  /*2280*/  LDS.64 R62, [R76+0x50] ;  /* 0x000050004c3e7984 */ /* 0x000fe20000000a00 */
[----:B------:R-:W-:-:S03]  /*2290*/  DFMA R42, R166, R122, R42 ;  /* 0x0000007aa62a722b */ /* 0x000fc6000000002a */
[----:B------:R-:W4:Y:S04]  /*22a0*/  LDS.64 R34, [R7+0x50] ;  /* 0x0000500007227984 */ /* 0x000f280000000a00 */
[----:B------:R-:W4:Y:S04]  /*22b0*/  LDS.64 R200, [R12+0x5f0] ;  /* 0x0005f0000cc87984 */ /* 0x000f280000000a00 */
[----:B------:R-:W4:Y:S04]  /*22c0*/  LDS.128 R100, [R8+0x2600] ;  /* 0x0026000008647984 */ /* 0x000f280000000c00 */
[----:B------:R-:W4:Y:S01]  /*22d0*/  LDS.128 R44, [R11+0x360] ;  /* 0x000360000b2c7984 */ /* 0x000f220000000c00 */
[----:B0-----:R-:W-:-:S02]  /*22e0*/  DMUL R28, R54, R28 ;  /* 0x0000001c361c7228 */ /* 0x001fc40000000000 */
[----:B------:R-:W-:Y:S01]  /*22f0*/  DMUL R52, R52, UR6 ;  /* 0x0000000634347c28 */ /* 0x000fe20008000000 */
[----:B------:R-:W-:Y:S01]  /*2300*/  LDS.64 R60, [R13+0xa0] ;  /* 0x0000a0000d3c7984 */ /* 0x000fe20000000a00 */
        /* <DEDUP_REMOVED lines=8> */
[----:B------:R-:W0:Y:S04]  /*2390*/  LDS.64 R28, [R76+0xa0] ;  /* 0x0000a0004c1c7984 */ /* 0x000e280000000a00 */
[----:B------:R-:W0:Y:S01]  /*23a0*/  LDS.128 R80, [R8+0x2610] ;  /* 0x0026100008507984 */ /* 0x000e220000000c00 */
[----:B-1----:R-:W-:Y:S02]  /*23b0*/  DFMA R38, R64, R38, R52 ;  /* 0x000000264026722b */ /* 0x002fe40000000034 */
[----:B---3--:R-:W-:Y:S01]  /*23c0*/  DFMA R78, R94, R98, R78 ;  /* 0x000000625e4e722b */ /* 0x008fe2000000004e */
[----:B------:R-:W1:Y:S01]  /*23d0*/  LDS.64 R172, [R13+0xf0] ;  /* 0x0000f0000dac7984 */ /* 0x000e620000000a00 */
[----:B--2---:R-:W-:-:S02]  /*23e0*/  DFMA R42, R14, R152, R42 ;  /* 0x000000980e2a722b */ /* 0x004fc4000000002a */
[----:B------:R-:W-:Y:S01]  /*23f0*/  DFMA R50, R178, R68, R50 ;  /* 0x00000044b232722b */ /* 0x000fe20000000032 */
[----:B------:R-:W-:Y:S01]  /*2400*/  LDS.64 R170, [R76+0xf0] ;  /* 0x0000f0004caa7984 */ /* 0x000fe20000000a00 */
[----:B----4-:R-:W-:Y:S02]  /*2410*/  DFMA R30, R48, R30, R38 ;  /* 0x0000001e301e722b */ /* 0x010fe40000000026 */
[----:B------:R-:W-:Y:S01]  /*2420*/  DFMA R78, R140, R104, R78 ;  /* 0x000000688c4e722b */ /* 0x000fe2000000004e */
[----:B------:R-:W2:Y:S01]  /*2430*/  LDS.64 R94, [R7+0xf0] ;  /* 0x0000f000075e7984 */ /* 0x000ea20000000a00 */
[----:B------:R-:W-:Y:S02]  /*2440*/  DFMA R42, R164, R154, R42 ;  /* 0x0000009aa42a722b */ /* 0x000fe4000000002a */
[----:B------:R-:W-:Y:S01]  /*2450*/  DFMA R50, R176, R70, R50 ;  /* 0x00000046b032722b */ /* 0x000fe20000000032 */
[----:B------:R-:W-:Y:S01]  /*2460*/  LDS.64 R58, [R13+0x140] ;  /* 0x000140000d3a7984 */ /* 0x000fe20000000a00 */
[----:B------:R-:W-:-:S02]  /*2470*/  DFMA R30, R62, R34, R30 ;  /* 0x000000223e1e722b */ /* 0x000fc4000000001e */
[----:B------:R-:W-:Y:S01]  /*2480*/  DFMA R200, R200, R142, R78 ;  /* 0x0000008ec8c8722b */ /* 0x000fe2000000004e */
[----:B------:R-:W-:Y:S01]  /*2490*/  LDS.64 R38, [R13+0x230] ;  /* 0x000230000d267984 */ /* 0x000fe20000000a00 */
[----:B------:R-:W-:Y:S02]  /*24a0*/  DFMA R42, R36, R100, R42 ;  /* 0x00000064242a722b */ /* 0x000fe4000000002a */
[----:B------:R-:W-:Y:S01]  /*24b0*/  DFMA R44, R20, R44, R50 ;  /* 0x0000002c142c722b */ /* 0x000fe20000000032 */
[----:B------:R-:W-:Y:S03]  /*24c0*/  LDS.64 R52, [R76+0x140] ;  /* 0x000140004c347984 */ /* 0x000fe60000000a00 */
[----:B------:R-:W-:Y:S01]  /*24d0*/  DMUL R34, R200, R16 ;  /* 0x00000010c8227228 */ /* 0x000fe20000000000 */
[----:B------:R-:W-:Y:S01]  /*24e0*/  LDS.64 R50, [R13+0x190] ;  /* 0x000190000d327984 */ /* 0x000fe20000000a00 */
[----:B0-----:R-:W-:-:S02]  /*24f0*/  DFMA R30, R60, R88, R30 ;  /* 0x000000583c1e722b */ /* 0x001fc4000000001e */
[----:B------:R-:W-:Y:S01]  /*2500*/  DMUL R22, R200, R22 ;  /* 0x00000016c8167228 */ /* 0x000fe20000000000 */
[----:B------:R-:W0:Y:S01]  /*2510*/  LDS.128 R68, [R6+0x20] ;  /* 0x0000200006447984 */ /* 0x000e220000000c00 */
[----:B------:R-:W-:Y:S02]  /*2520*/  DFMA R42, R40, R102, R42 ;  /* 0x00000066282a722b */ /* 0x000fe4000000002a */
[----:B------:R-:W-:Y:S01]  /*2530*/  DFMA R222, R66, R46, R44 ;  /* 0x0000002e42de722b */ /* 0x000fe2000000002c */
[----:B------:R-:W3:Y:S01]  /*2540*/  LDS.64 R230, [R7+0x140] ;  /* 0x0001400007e67984 */ /* 0x000ee20000000a00 */
[----:B------:R-:W-:-:S03]  /*2550*/  DFMA R92, R28, R92, R30 ;  /* 0x0000005c1c5c722b */ /* 0x000fc6000000001e */
[----:B------:R-:W-:Y:S01]  /*2560*/  LDS.64 R44, [R13+0x1e0] ;  /* 0x0001e0000d2c7984 */ /* 0x000fe20000000a00 */
[----:B------:R-:W-:Y:S02]  /*2570*/  DFMA R214, R32, R80, R42 ;  /* 0x0000005020d6722b */ /* 0x000fe4000000002a */
[C---:B------:R-:W-:Y:S01]  /*2580*/  DFMA R78, R222.reuse, R24, R34 ;  /* 0x00000018de4e722b */ /* 0x040fe20000000022 */
[----:B------:R-:W-:Y:S01]  /*2590*/  LDS.64 R30, [R13+0x280] ;  /* 0x000280000d1e7984 */ /* 0x000fe20000000a00 */
[----:B------:R-:W-:-:S03]  /*25a0*/  DFMA R104, R222, R16, R22 ;  /* 0x00000010de68722b */ /* 0x000fc60000000016 */
        /* <DEDUP_REMOVED lines=11> */
[----:B------:R-:W-:Y:S04]  /*2660*/  LDS.128 R108, [R6+0x30] ;  /* 0x00003000066c7984 */ /* 0x000fe80000000c00 */
[----:B------:R-:W-:Y:S01]  /*2670*/  LDS.128 R160, [R6+0x40] ;  /* 0x0000400006a07984 */ /* 0x000fe20000000c00 */
[----:B------:R-:W-:-:S08]  /*2680*/  DFMA R214, R56, R82, R214 ;  /* 0x0000005238d6722b */ /* 0x000fd000000000d6 */
[C---:B------:R-:W-:Y:S01]  /*2690*/  DFMA R236, R214.reuse, R194, R78 ;  /* 0x000000c2d6ec722b */ /* 0x040fe2000000004e */
[----:B------:R-:W-:Y:S06]  /*26a0*/  BAR.SYNC.DEFER_BLOCKING 0x0 ;  /* 0x0000000000007b1d */ /* 0x000fec0000010000 */
[----:B------:R-:W-:Y:S01]  /*26b0*/  DFMA R238, R214, R192, R104 ;  /* 0x000000c0d6ee722b */ /* 0x000fe20000000068 */
[----:B------:R-:W-:Y:S06]  /*26c0*/  STS.64 [R9], R236 ;  /* 0x000000ec09007388 */ /* 0x000fec0000000a00 */
[----:B------:R-:W-:Y:S01]  /*26d0*/  STS.64 [R10], R238 ;  /* 0x000000ee0a007388 */ /* 0x000fe20000000a00 */
[----:B------:R-:W-:Y:S06]  /*26e0*/  BAR.SYNC.DEFER_BLOCKING 0x0 ;  /* 0x0000000000007b1d */ /* 0x000fec0000010000 */
[----:B-1----:R-:W-:Y:S01]  /*26f0*/  DFMA R90, R172, R90, R92 ;  /* 0x0000005aac5a722b */ /* 0x002fe2000000005c */
[----:B------:R-:W1:Y:S07]  /*2700*/  LDS.128 R76, [R6] ;  /* 0x00000000064c7984 */ /* 0x000e6e0000000c00 */
[----:B--2---:R-:W-:Y:S01]  /*2710*/  DFMA R90, R170, R94, R90 ;  /* 0x0000005eaa5a722b */ /* 0x004fe2000000005a */
[----:B------:R-:W2:Y:S04]  /*2720*/  LDS.128 R104, [R11+0x640] ;  /* 0x000640000b687984 */ /* 0x000ea80000000c00 */
[----:B------:R-:W4:Y:S03]  /*2730*/  LDS.64 R234, [R7] ;  /* 0x0000000007ea7984 */ /* 0x000f260000000a00 */
[----:B0-----:R-:W-:Y:S01]  /*2740*/  DFMA R68, R58, R68, R90 ;  /* 0x000000443a44722b */ /* 0x001fe2000000005a */
[----:B------:R-:W0:Y:S01]  /*2750*/  LDS.128 R92, [R11+0x650] ;  /* 0x000650000b5c7984 */ /* 0x000e220000000c00 */
[----:B------:R-:W-:-:S03]  /*2760*/  DMUL R220, R118, R220 ;  /* 0x000000dc76dc7228 */ /* 0x000fc60000000000 */
[----:B------:R-:W-:Y:S03]  /*2770*/  LDS.64 R118, [R12+0x690] ;  /* 0x000690000c767984 */ /* 0x000fe60000000a00 */
[----:B---3--:R-:W-:Y:S01]  /*2780*/  DFMA R68, R52, R230, R68 ;  /* 0x000000e63444722b */ /* 0x008fe20000000044 */
[----:B------:R-:W3:Y:S04]  /*2790*/  LDS.64 R230, [R12+0x640] ;  /* 0x000640000ce67984 */ /* 0x000ee80000000a00 */
[----:B------:R-:W-:Y:S03]  /*27a0*/  LDS.64 R240, [R12+0x820] ;  /* 0x000820000cf07984 */ /* 0x000fe60000000a00 */
[----:B------:R-:W-:-:S02]  /*27b0*/  DFMA R68, R50, R70, R68 ;  /* 0x000000463244722b */ /* 0x000fc40000000044 */
[----:B------:R-:W-:Y:S01]  /*27c0*/  DMUL R70, R204, UR6 ;  /* 0x00000006cc467c28 */ /* 0x000fe20008000000 */
[----:B------:R-:W-:Y:S01]  /*27d0*/  LDS.64 R236, [R12+0x8c0] ;  /* 0x0008c0000cec7984 */ /* 0x000fe20000000a00 */
[----:B------:R-:W-:-:S03]  /*27e0*/  DFMA R228, R212, R228, R220 ;  /* 0x000000e4d4e4722b */ /* 0x000fc600000000dc */
[----:B------:R-:W-:Y:S04]  /*27f0*/  LDS.64 R204, [R12+0x6e0] ;  /* 0x0006e0000ccc7984 */ /* 0x000fe80000000a00 */
[----:B------:R-:W-:Y:S01]  /*2800*/  LDS.64 R244, [R7+0xf0] ;  /* 0x0000f00007f47984 */ /* 0x000fe20000000a00 */
[----:B-1----:R-:W-:-:S03]  /*2810*/  DMUL R76, R54, R76 ;  /* 0x0000004c364c7228 */ /* 0x002fc60000000000 */
[----:B------:R-:W1:Y:S01]  /*2820*/  LDS.64 R212, [R7+0x50] ;  /* 0x0000500007d47984 */ /* 0x000e620000000a00 */
[----:B------:R-:W-:-:S03]  /*2830*/  DFMA R68, R46, R88, R68 ;  /* 0x000000582e44722b */ /* 0x000fc60000000044 */
[----:B------:R-:W1:Y:S01]  /*2840*/  LDS.128 R88, [R11+0x660] ;  /* 0x000660000b587984 */ /* 0x000e620000000c00 */
[----:B------:R-:W-:-:S03]  /*2850*/  DFMA R70, R166, R70, R76 ;  /* 0x00000046a646722b */ /* 0x000fc6000000004c */
[----:B------:R-:W-:Y:S01]  /*2860*/  LDS.64 R238, [R12+0x910] ;  /* 0x000910000cee7984 */ /* 0x000fe20000000a00 */
[----:B--2---:R-:W-:Y:S02]  /*2870*/  DFMA R76, R190, R104, RZ ;  /* 0x00000068be4c722b */ /* 0x004fe400000000ff */
[----:B------:R-:W-:Y:S01]  /*2880*/  DFMA R220, R44, R108, R68 ;  /* 0x0000006c2cdc722b */ /* 0x000fe20000000044 */
[----:B------:R-:W2:Y:S01]  /*2890*/  LDS.64 R108, [R12+0x730] ;  /* 0x000730000c6c7984 */ /* 0x000ea20000000a00 */
[----:B----4-:R-:W-:-:S03]  /*28a0*/  DFMA R234, R64, R234, R70 ;  /* 0x000000ea40ea722b */ /* 0x010fc60000000046 */
[----:B------:R-:W4:Y:S01]  /*28b0*/  LDS.128 R68, [R6+0x10] ;  /* 0x0000100006447984 */ /* 0x000f220000000c00 */
[----:B------:R-:W-:Y:S02]  /*28c0*/  DFMA R76, R188, R106, R76 ;  /* 0x0000006abc4c722b */ /* 0x000fe4000000004c */
[----:B------:R-:W-:Y:S01]  /*28d0*/  DFMA R224, R224, R116, R228 ;  /* 0x00000074e0e0722b */ /* 0x000fe200000000e4 */
[----:B------:R-:W4:Y:S04]  /*28e0*/  LDS.128 R104, [R8+0x2620] ;  /* 0x0026200008687984 */ /* 0x000f280000000c00 */
[----:B------:R-:W4:Y:S01]  /*28f0*/  LDS.64 R228, [R12+0x780] ;  /* 0x000780000ce47984 */ /* 0x000f220000000a00 */
[----:B------:R-:W-:Y:S02]  /*2900*/  DFMA R116, R48, R78, R234 ;  /* 0x0000004e3074722b */ /* 0x000fe400000000ea */
[----:B0-----:R-:W-:-:S02]  /*2910*/  DFMA R92, R186, R92, R76 ;  /* 0x0000005cba5c722b */ /* 0x001fc4000000004c */
[----:B---3--:R-:W-:Y:S01]  /*2920*/  DFMA R234, R124, R230, RZ ;  /* 0x000000e67cea722b */ /* 0x008fe200000000ff */
[----:B------:R-:W-:Y:S01]  /*2930*/  LDS.128 R76, [R11+0x670] ;  /* 0x000670000b4c7984 */ /* 0x000fe20000000c00 */
[----:B------:R-:W-:-:S03]  /*2940*/  DFMA R220, R42, R232, R220 ;  /* 0x000000e82adc722b */ /* 0x000fc600000000dc */
[----:B------:R-:W0:Y:S04]  /*2950*/  LDS.64 R232, [R7+0xa0] ;  /* 0x0000a00007e87984 */ /* 0x000e280000000a00 */
[----:B------:R-:W3:Y:S01]  /*2960*/  LDS.64 R230, [R12+0x7d0] ;  /* 0x0007d0000ce67984 */ /* 0x000ee20000000a00 */
[----:B------:R-:W-:Y:S02]  /*2970*/  DFMA R118, R118, R126, R234 ;  /* 0x0000007e7676722b */ /* 0x000fe400000000ea */
[----:B------:R-:W-:Y:S01]  /*2980*/  DFMA R234, R184, R94, R92 ;  /* 0x0000005eb8ea722b */ /* 0x000fe2000000005c */
[----:B------:R-:W3:Y:S01]  /*2990*/  LDS.128 R92, [R8+0x2630] ;  /* 0x00263000085c7984 */ /* 0x000ee20000000c00 */
[----:B-1----:R-:W-:-:S04]  /*29a0*/  DFMA R116, R62, R212, R116 ;  /* 0x000000d43e74722b */ /* 0x002fc80000000074 */
[----:B------:R-:W-:Y:S02]  /*29b0*/  DFMA R118, R144, R204, R118 ;  /* 0x000000cc9076722b */ /* 0x000fe40000000076 */
[----:B------:R-:W-:-:S06]  /*29c0*/  DFMA R88, R182, R88, R234 ;  /* 0x00000058b658722b */ /* 0x000fcc00000000ea */
[----:B--2---:R-:W-:Y:S02]  /*29d0*/  DFMA R108, R108, R146, R118 ;  /* 0x000000926c6c722b */ /* 0x004fe40000000076 */
[----:B----4-:R-:W-:Y:S01]  /*29e0*/  DFMA R68, R60, R68, R116 ;  /* 0x000000443c44722b */ /* 0x010fe20000000074 */
[----:B------:R-:W1:Y:S01]  /*29f0*/  LDS.128 R116, [R8+0x2640] ;  /* 0x0026400008747984 */ /* 0x000e620000000c00 */
[----:B------:R-:W-:Y:S02]  /*2a00*/  DFMA R90, R180, R90, R88 ;  /* 0x0000005ab45a722b */ /* 0x000fe40000000058 */
[----:B------:R-:W-:Y:S02]  /*2a10*/  DFMA R88, R168, R104, RZ ;  /* 0x00000068a858722b */ /* 0x000fe400000000ff */
[----:B------:R-:W-:Y:S02]  /*2a20*/  DFMA R108, R128, R228, R108 ;  /* 0x000000e4806c722b */ /* 0x000fe4000000006c */
[----:B------:R-:W-:Y:S01]  /*2a30*/  DFMA R220, R38, R110, R220 ;  /* 0x0000006e26dc722b */ /* 0x000fe200000000dc */
[----:B------:R-:W-:Y:S03]  /*2a40*/  LDS.64 R228, [R7+0x140] ;  /* 0x0001400007e47984 */ /* 0x000fe60000000a00 */
[----:B------:R-:W-:-:S02]  /*2a50*/  DFMA R88, R166, R106, R88 ;  /* 0x0000006aa658722b */ /* 0x000fc40000000058 */
[----:B0-----:R-:W-:Y:S01]  /*2a60*/  DFMA R68, R28, R232, R68 ;  /* 0x000000e81c44722b */ /* 0x001fe20000000044 */
[----:B------:R-:W0:Y:S01]  /*2a70*/  LDS.64 R232, [R12+0x870] ;  /* 0x000870000ce87984 */ /* 0x000e220000000a00 */
[----:B---3--:R-:W-:-:S04]  /*2a80*/  DFMA R108, R230, R130, R108 ;  /* 0x00000082e66c722b */ /* 0x008fc8000000006c */
[----:B------:R-:W-:-:S04]  /*2a90*/  DFMA R88, R18, R92, R88 ;  /* 0x0000005c1258722b */ /* 0x000fc80000000058 */
[----:B------:R-:W-:Y:S02]  /*2aa0*/  DFMA R240, R96, R240, R108 ;  /* 0x000000f060f0722b */ /* 0x000fe4000000006c */
[----:B------:R-:W2:Y:S01]  /*2ab0*/  LDS.128 R108, [R8+0x2650] ;  /* 0x00265000086c7984 */ /* 0x000ea20000000c00 */
[----:B------:R-:W-:Y:S02]  /*2ac0*/  DFMA R76, R178, R76, R90 ;  /* 0x0000004cb24c722b */ /* 0x000fe4000000005a */
[----:B------:R-:W-:Y:S02]  /*2ad0*/  DFMA R88, R26, R94, R88 ;  /* 0x0000005e1a58722b */ /* 0x000fe40000000058 */
[----:B------:R-:W-:Y:S01]  /*2ae0*/  DFMA R230, R172, R70, R68 ;  /* 0x00000046ace6722b */ /* 0x000fe20000000044 */
[----:B------:R-:W3:Y:S03]  /*2af0*/  LDS.128 R68, [R11+0x680] ;  /* 0x000680000b447984 */ /* 0x000ee60000000c00 */
[----:B------:R-:W-:-:S02]  /*2b00*/  DFMA R234, R176, R78, R76 ;  /* 0x0000004eb0ea722b */ /* 0x000fc4000000004c */
[----:B-1----:R-:W-:Y:S01]  /*2b10*/  DFMA R242, R14, R116, R88 ;  /* 0x000000740ef2722b */ /* 0x002fe20000000058 */
[----:B------:R-:W-:Y:S04]  /*2b20*/  LDS.128 R76, [R8+0x2660] ;  /* 0x00266000084c7984 */ /* 0x000fe80000000c00 */
[----:B------:R-:W1:Y:S03]  /*2b30*/  LDS.128 R88, [R6+0x20] ;  /* 0x0000200006587984 */ /* 0x000e660000000c00 */
[----:B------:R-:W-:Y:S02]  /*2b40*/  DFMA R242, R164, R118, R242 ;  /* 0x00000076a4f2722b */ /* 0x000fe400000000f2 */
[----:B0-----:R-:W-:-:S08]  /*2b50*/  DFMA R232, R232, R98, R240 ;  /* 0x00000062e8e8722b */ /* 0x001fd000000000f0 */
[----:B------:R-:W-:Y:S02]  /*2b60*/  DFMA R236, R140, R236, R232 ;  /* 0x000000ec8cec722b */ /* 0x000fe400000000e8 */
[----:B--2---:R-:W-:Y:S02]  /*2b70*/  DFMA R242, R36, R108, R242 ;  /* 0x0000006c24f2722b */ /* 0x004fe400000000f2 */
[----:B------:R-:W-:-:S04]  /*2b80*/  DFMA R230, R170, R244, R230 ;  /* 0x000000f4aae6722b */ /* 0x000fc800000000e6 */
[----:B------:R-:W-:Y:S01]  /*2b90*/  DFMA R236, R238, R142, R236 ;  /* 0x0000008eeeec722b */ /* 0x000fe200000000ec */
[----:B------:R-:W-:Y:S01]  /*2ba0*/  CS2R R204, SRZ ;  /* 0x0000000000cc7805 */ /* 0x000fe2000001ff00 */
[----:B------:R-:W-:Y:S01]  /*2bb0*/  DMUL R192, R200, R192 ;  /* 0x000000c0c8c07228 */ /* 0x000fe20000000000 */
[----:B------:R-:W-:Y:S01]  /*2bc0*/  CS2R R212, SRZ ;  /* 0x0000000000d47805 */ /* 0x000fe2000001ff00 */
[----:B---3--:R-:W-:Y:S01]  /*2bd0*/  DFMA R234, R20, R68, R234 ;  /* 0x0000004414ea722b */ /* 0x008fe200000000ea */
[----:B------:R-:W-:Y:S01]  /*2be0*/  CS2R R200, SRZ ;  /* 0x0000000000c87805 */ /* 0x000fe2000001ff00 */
[----:B------:R-:W-:Y:S01]  /*2bf0*/  DFMA R242, R40, R110, R242 ;  /* 0x0000006e28f2722b */ /* 0x000fe200000000f2 */
[----:B------:R-:W2:Y:S01]  /*2c00*/  @!P1 LDG.E.64.CONSTANT R204, desc[UR4][R174.64+0x28a0] ;  /* 0x0028a004aecc9981 */ /* 0x000ea2000c1e9b00 */
[----:B------:R-:W-:-:S03]  /*2c10*/  DMUL R150, R236, R150 ;  /* 0x00000096ec967228 */ /* 0x000fc60000000000 */
[----:B------:R-:W3:Y:S01]  /*2c20*/  @!P1 LDG.E.64.CONSTANT R200, desc[UR4][R174.64+0x6720] ;  /* 0x00672004aec89981 */ /* 0x000ee2000c1e9b00 */
[----:B-1----:R-:W-:Y:S02]  /*2c30*/  DFMA R88, R58, R88, R230 ;  /* 0x000000583a58722b */ /* 0x002fe400000000e6 */
[----:B------:R-:W-:Y:S01]  /*2c40*/  DFMA R234, R66, R70, R234 ;  /* 0x0000004642ea722b */ /* 0x000fe200000000ea */
[----:B------:R-:W4:Y:S01]  /*2c50*/  @!P1 LDG.E.64.CONSTANT R212, desc[UR4][R174.64+0x960] ;  /* 0x00096004aed49981 */ /* 0x000f22000c1e9b00 */
[----:B------:R-:W-:Y:S02]  /*2c60*/  DFMA R242, R32, R76, R242 ;  /* 0x0000004c20f2722b */ /* 0x000fe400000000f2 */
[----:B------:R-:W-:Y:S01]  /*2c70*/  DFMA R218, R34, R218, R220 ;  /* 0x000000da22da722b */ /* 0x000fe200000000dc */
[----:B------:R-:W-:Y:S01]  /*2c80*/  LDS.64 R230, [R7+0x1e0] ;  /* 0x0001e00007e67984 */ /* 0x000fe20000000a00 */
[----:B------:R-:W-:Y:S02]  /*2c90*/  DMUL R68, R236, R148 ;  /* 0x00000094ec447228 */ /* 0x000fe40000000000 */
[----:B------:R-:W-:Y:S01]  /*2ca0*/  DFMA R88, R52, R228, R88 ;  /* 0x000000e43458722b */ /* 0x000fe20000000058 */
[----:B------:R-:W0:Y:S01]  /*2cb0*/  LDS.64 R220, [R7+0x190] ;  /* 0x0001900007dc7984 */ /* 0x000e220000000a00 */
[----:B------:R-:W-:-:S02]  /*2cc0*/  DFMA R150, R234, R148, R150 ;  /* 0x00000094ea96722b */ /* 0x000fc40000000096 */
[----:B------:R-:W-:Y:S01]  /*2cd0*/  DFMA R222, R222, R194, R192 ;  /* 0x000000c2dede722b */ /* 0x000fe200000000c0 */
[----:B------:R-:W-:Y:S01]  /*2ce0*/  LDS.64 R238, [R7+0x230] ;  /* 0x0002300007ee7984 */ /* 0x000fe20000000a00 */
[----:B------:R-:W-:Y:S02]  /*2cf0*/  DFMA R228, R56, R78, R242 ;  /* 0x0000004e38e4722b */ /* 0x000fe400000000f2 */
[----:B------:R-:W-:Y:S02]  /*2d00*/  DFMA R196, R234, R196, R68 ;  /* 0x000000c4eac4722b */ /* 0x000fe40000000044 */
[----:B------:R-:W-:Y:S01]  /*2d10*/  DFMA R160, R30, R160, R218 ;  /* 0x000000a01ea0722b */ /* 0x000fe200000000da */
[----:B------:R-:W1:Y:S01]  /*2d20*/  LDS.128 R68, [R6+0x30] ;  /* 0x0000300006447984 */ /* 0x000e620000000c00 */
[----:B------:R-:W-:Y:S02]  /*2d30*/  DFMA R198, R214, R198, R222 ;  /* 0x000000c6d6c6722b */ /* 0x000fe400000000de */
[----:B------:R-:W-:Y:S01]  /*2d40*/  DFMA R246, R228, R206, R150 ;  /* 0x000000cee4f6722b */ /* 0x000fe20000000096 */
[----:B------:R-:W-:Y:S04]  /*2d50*/  LDS.64 R218, [R7+0x280] ;  /* 0x0002800007da7984 */ /* 0x000fe80000000a00 */
[----:B------:R-:W-:Y:S04]  /*2d60*/  LDS.64 R214, [R7+0x2d0] ;  /* 0x0002d00007d67984 */ /* 0x000fe80000000a00 */
[----:B------:R-:W-:Y:S01]  /*2d70*/  LDS.128 R148, [R6+0x40] ;  /* 0x0000400006947984 */ /* 0x000fe20000000c00 */
[----:B------:R-:W-:-:S02]  /*2d80*/  CS2R R192, SRZ ;  /* 0x0000000000c07805 */ /* 0x000fc4000001ff00 */
[----:B------:R-:W-:-:S04]  /*2d90*/  CS2R R194, SRZ ;  /* 0x0000000000c27805 */ /* 0x000fc8000001ff00 */
[----:B------:R-:W4:Y:S04]  /*2da0*/  @!P1 LDG.E.64.CONSTANT R192, desc[UR4][R174.64+0x47e0] ;  /* 0x0047e004aec09981 */ /* 0x000f28000c1e9b00 */
[----:B------:R-:W4:Y:S01]  /*2db0*/  @!P1 LDG.E.64.CONSTANT R194, desc[UR4][R174.64+0x8660] ;  /* 0x00866004aec29981 */ /* 0x000f22000c1e9b00 */
[----:B------:R-:W-:Y:S01]  /*2dc0*/  DFMA R232, R228, R202, R196 ;  /* 0x000000cae4e8722b */ /* 0x000fe200000000c4 */
[----:B------:R-:W-:Y:S06]  /*2dd0*/  BAR.SYNC.DEFER_BLOCKING 0x0 ;  /* 0x0000000000007b1d */ /* 0x000fec0000010000 */
[----:B------:R1:W-:Y:S04]  /*2de0*/  STS.64 [R9], R232 ;  /* 0x000000e809007388 */ /* 0x0003e80000000a00 */
[----:B------:R-:W-:Y:S01]  /*2df0*/  STS.64 [R10], R246 ;  /* 0x000000f60a007388 */ /* 0x000fe20000000a00 */
[----:B------:R-:W-:Y:S06]  /*2e00*/  BAR.SYNC.DEFER_BLOCKING 0x0 ;  /* 0x0000000000007b1d */ /* 0x000fec0000010000 */
[----:B------:R-:W-:-:S02]  /*2e10*/  DFMA R222, R50, R90, R88 ;  /* 0x0000005a32de722b */ /* 0x000fc40000000058 */
[----:B------:R-:W-:Y:S01]  /*2e20*/  DFMA R160, R24, R216, R160 ;  /* 0x000000d818a0722b */ /* 0x000fe200000000a0 */
[----:B------:R-:W1:Y:S04]  /*2e30*/  LDS.128 R88, [R6] ;  /* 0x0000000006587984 */ /* 0x000e680000000c00 */
[----:B------:R-:W1:Y:S03]  /*2e40*/  LDS.64 R240, [R7] ;  /* 0x0000000007f07984 */ /* 0x000e660000000a00 */
[----:B------:R-:W-:Y:S02]  /*2e50*/  DFMA R242, R22, R162, R160 ;  /* 0x000000a216f2722b */ /* 0x000fe400000000a0 */
[----:B------:R-:W1:Y:S01]  /*2e60*/  LDS.128 R160, [R11+0x960] ;  /* 0x000960000ba07984 */ /* 0x000e620000000c00 */
[----:B0-----:R-:W-:-:S02]  /*2e70*/  DFMA R220, R46, R220, R222 ;  /* 0x000000dc2edc722b */ /* 0x001fc400000000de */
[----:B-1----:R-:W-:Y:S02]  /*2e80*/  DFMA R232, R224, R158, RZ ;  /* 0x0000009ee0e8722b */ /* 0x002fe400000000ff */
[----:B------:R-:W-:-:S04]  /*2e90*/  DFMA R158, R132, R224, RZ ;  /* 0x000000e0849e722b */ /* 0x000fc800000000ff */
[----:B------:R-:W-:Y:S02]  /*2ea0*/  DFMA R244, R44, R68, R220 ;  /* 0x000000442cf4722b */ /* 0x000fe400000000dc */
[----:B------:R-:W-:Y:S02]  /*2eb0*/  DFMA R68, R156, R224, RZ ;  /* 0x000000e09c44722b */ /* 0x000fe400000000ff */
[----:B------:R-:W-:Y:S02]  /*2ec0*/  DFMA R156, R224, R134, RZ ;  /* 0x00000086e09c722b */ /* 0x000fe400000000ff */
[----:B------:R-:W-:Y:S02]  /*2ed0*/  DFMA R134, R72, R224, RZ ;  /* 0x000000e04886722b */ /* 0x000fe400000000ff */
[----:B------:R-:W-:Y:S02]  /*2ee0*/  DFMA R132, R224, R74, RZ ;  /* 0x0000004ae084722b */ /* 0x000fe400000000ff */
[----:B------:R-:W-:-:S02]  /*2ef0*/  DFMA R220, R112, R224, RZ ;  /* 0x000000e070dc722b */ /* 0x000fc400000000ff */
[----:B------:R-:W-:Y:S02]  /*2f00*/  DFMA R216, R224, R114, RZ ;  /* 0x00000072e0d8722b */ /* 0x000fe400000000ff */
[----:B------:R-:W-:Y:S01]  /*2f10*/  DMUL R208, R208, UR6 ;  /* 0x00000006d0d07c28 */ /* 0x000fe20008000000 */
[----:B------:R-:W-:Y:S01]  /*2f20*/  CS2R R196, SRZ ;  /* 0x0000000000c47805 */ /* 0x000fe2000001ff00 */
[----:B------:R-:W-:Y:S01]  /*2f30*/  DFMA R222, R84, R224, RZ ;  /* 0x000000e054de722b */ /* 0x000fe200000000ff */
[----:B------:R-:W-:Y:S01]  /*2f40*/  LDS.64 R114, [R12+0x9b0] ;  /* 0x0009b0000c727984 */ /* 0x000fe20000000a00 */
[----:B------:R-:W-:Y:S02]  /*2f50*/  DFMA R224, R224, R86, RZ ;  /* 0x00000056e0e0722b */ /* 0x000fe400000000ff */
[----:B------:R-:W-:Y:S01]  /*2f60*/  DFMA R210, R16, R210, R242 ;  /* 0x000000d210d2722b */ /* 0x000fe200000000f2 */
[----:B------:R-:W0:Y:S01]  /*2f70*/  LDS.128 R84, [R11+0x970] ;  /* 0x000970000b547984 */ /* 0x000e220000000c00 */
[----:B------:R-:W-:-:S03]  /*2f80*/  DMUL R72, R54, R88 ;  /* 0x0000005836487228 */ /* 0x000fc60000000000 */
[----:B------:R-:W1:Y:S01]  /*2f90*/  LDS.64 R88, [R7+0x50] ;  /* 0x0000500007587984 */ /* 0x000e620000000a00 */
[----:B------:R-:W-:Y:S02]  /*2fa0*/  DFMA R244, R42, R230, R244 ;  /* 0x000000e62af4722b */ /* 0x000fe400000000f4 */
[----:B------:R-:W-:Y:S01]  /*2fb0*/  DADD R230, R68, R210 ;  /* 0x0000000044e67229 */ /* 0x000fe200000000d2 */
[----:B------:R-:W4:Y:S01]  /*2fc0*/  @!P1 LDG.E.64.CONSTANT R196, desc[UR4][R174.64+0xc4e0] ;  /* 0x00c4e004aec49981 */ /* 0x000f22000c1e9b00 */
[----:B------:R-:W-:Y:S02]  /*2fd0*/  DMUL R210, R236, R206 ;  /* 0x000000ceecd27228 */ /* 0x000fe40000000000 */
[----:B------:R-:W-:Y:S01]  /*2fe0*/  DFMA R68, R18, R208, R72 ;  /* 0x000000d01244722b */ /* 0x000fe20000000048 */
[----:B------:R-:W1:Y:S04]  /*2ff0*/  LDS.64 R206, [R12+0x960] ;  /* 0x000960000cce7984 */ /* 0x000e680000000a00 */
[----:B------:R-:W1:Y:S01]  /*3000*/  LDS.128 R72, [R6+0x10] ;  /* 0x0000100006487984 */ /* 0x000e620000000c00 */
[----:B------:R-:W-:-:S02]  /*3010*/  DFMA R232, R198, R122, R232 ;  /* 0x0000007ac6e8722b */ /* 0x000fc400000000e8 */
[----:B------:R-:W-:Y:S01]  /*3020*/  DFMA R208, R38, R70, R244 ;  /* 0x0000004626d0722b */ /* 0x000fe200000000f4 */
[----:B------:R-:W1:Y:S01]  /*3030*/  LDS.64 R122, [R7+0xa0] ;  /* 0x0000a000077a7984 */ /* 0x000e620000000a00 */
[----:B------:R-:W-:-:S03]  /*3040*/  DFMA R240, R64, R240, R68 ;  /* 0x000000f040f0722b */ /* 0x000fc60000000044 */
[----:B------:R-:W1:Y:S01]  /*3050*/  LDS.128 R68, [R11+0x980] ;  /* 0x000980000b447984 */ /* 0x000e620000000c00 */
[----:B------:R-:W-:-:S03]  /*3060*/  DFMA R160, R190, R160, RZ ;  /* 0x000000a0bea0722b */ /* 0x000fc600000000ff */
[----:B------:R-:W1:Y:S01]  /*3070*/  LDS.64 R112, [R12+0xa00] ;  /* 0x000a00000c707984 */ /* 0x000e620000000a00 */
[----:B------:R-:W-:-:S04]  /*3080*/  DFMA R90, R48, R90, R240 ;  /* 0x0000005a305a722b */ /* 0x000fc800000000f0 */
[----:B------:R-:W-:-:S08]  /*3090*/  DFMA R162, R188, R162, R160 ;  /* 0x000000a2bca2722b */ /* 0x000fd000000000a0 */
[----:B0-----:R-:W-:Y:S02]  /*30a0*/  DFMA R84, R186, R84, R162 ;  /* 0x00000054ba54722b */ /* 0x001fe400000000a2 */
[----:B-1----:R-:W-:Y:S02]  /*30b0*/  DFMA R88, R62, R88, R90 ;  /* 0x000000583e58722b */ /* 0x002fe4000000005a */
[----:B------:R-:W-:Y:S02]  /*30c0*/  DFMA R210, R234, R202, R210 ;  /* 0x000000caead2722b */ /* 0x000fe400000000d2 */
[----:B------:R-:W-:Y:S02]  /*30d0*/  DFMA R234, R198, R138, R156 ;  /* 0x0000008ac6ea722b */ /* 0x000fe4000000009c */
[----:B------:R-:W-:Y:S02]  /*30e0*/  DFMA R86, R184, R86, R84 ;  /* 0x00000056b856722b */ /* 0x000fe40000000054 */
[----:B------:R-:W-:-:S02]  /*30f0*/  DFMA R84, R124, R206, RZ ;  /* 0x000000ce7c54722b */ /* 0x000fc400000000ff */
[----:B------:R-:W-:Y:S01]  /*3100*/  DFMA R138, R60, R72, R88 ;  /* 0x000000483c8a722b */ /* 0x000fe20000000058 */
[----:B------:R-:W0:Y:S05]  /*3110*/  LDS.64 R72, [R12+0xa50] ;  /* 0x000a50000c487984 */ /* 0x000e2a0000000a00 */
[----:B------:R-:W-:Y:S01]  /*3120*/  DFMA R114, R114, R126, R84 ;  /* 0x0000007e7272722b */ /* 0x000fe20000000054 */
[----:B------:R-:W1:Y:S01]  /*3130*/  LDS.128 R88, [R11+0x990] ;  /* 0x000990000b587984 */ /* 0x000e620000000c00 */
[----:B------:R-:W-:Y:S02]  /*3140*/  DFMA R138, R28, R122, R138 ;  /* 0x0000007a1c8a722b */ /* 0x000fe4000000008a */
[----:B------:R-:W-:Y:S01]  /*3150*/  DFMA R68, R182, R68, R86 ;  /* 0x00000044b644722b */ /* 0x000fe20000000056 */
[----:B------:R-:W1:Y:S04]  /*3160*/  LDS.64 R122, [R12+0xaa0] ;  /* 0x000aa0000c7a7984 */ /* 0x000e680000000a00 */
[----:B------:R-:W1:Y:S01]  /*3170*/  LDS.128 R84, [R8+0x2670] ;  /* 0x0026700008547984 */ /* 0x000e620000000c00 */
[----:B------:R-:W-:-:S02]  /*3180*/  DFMA R236, R136, R198, R158 ;  /* 0x000000c688ec722b */ /* 0x000fc4000000009e */
[----:B------:R-:W-:Y:S01]  /*3190*/  DFMA R162, R152, R198, R134 ;  /* 0x000000c698a2722b */ /* 0x000fe20000000086 */
[----:B------:R-:W1:Y:S04]  /*31a0*/  LDS.64 R136, [R7+0xf0] ;  /* 0x0000f00007887984 */ /* 0x000e680000000a00 */
[----:B------:R-:W1:Y:S04]  /*31b0*/  LDS.64 R152, [R12+0xaf0] ;  /* 0x000af0000c987984 */ /* 0x000e680000000a00 */
[----:B------:R-:W1:Y:S01]  /*31c0*/  LDS.64 R134, [R12+0xb40] ;  /* 0x000b40000c867984 */ /* 0x000e620000000a00 */
[----:B------:R-:W-:-:S02]  /*31d0*/  DFMA R226, R228, R226, R210 ;  /* 0x000000e2e4e2722b */ /* 0x000fc400000000d2 */
[----:B------:R-:W-:Y:S01]  /*31e0*/  DFMA R228, R144, R112, R114 ;  /* 0x0000007090e4722b */ /* 0x000fe20000000072 */
[----:B------:R-:W-:Y:S01]  /*31f0*/  CS2R R202, SRZ ;  /* 0x0000000000ca7805 */ /* 0x000fe2000001ff00 */
[----:B------:R-:W-:Y:S01]  /*3200*/  DFMA R208, R34, R238, R208 ;  /* 0x000000ee22d0722b */ /* 0x000fe200000000d0 */
[----:B------:R-:W-:Y:S01]  /*3210*/  CS2R R206, SRZ ;  /* 0x0000000000ce7805 */ /* 0x000fe2000001ff00 */
[----:B------:R-:W-:Y:S01]  /*3220*/  DFMA R160, R180, R70, R68 ;  /* 0x00000046b4a0722b */ /* 0x000fe20000000044 */
[----:B------:R-:W-:Y:S01]  /*3230*/  LDS.128 R112, [R8+0x2680] ;  /* 0x0026800008707984 */ /* 0x000fe20000000c00 */
[----:B------:R-:W-:-:S03]  /*3240*/  DFMA R138, R172, R74, R138 ;  /* 0x0000004aac8a722b */ /* 0x000fc6000000008a */
[----:B------:R-:W4:Y:S01]  /*3250*/  @!P1 LDG.E.64.CONSTANT R202, desc[UR4][R174.64+0x2bc0] ;  /* 0x002bc004aeca9981 */ /* 0x000f22000c1e9b00 */
[----:B0-----:R-:W-:-:S03]  /*3260*/  DFMA R228, R72, R146, R228 ;  /* 0x0000009248e4722b */ /* 0x001fc600000000e4 */
[----:B------:R-:W0:Y:S01]  /*3270*/  LDS.128 R68, [R6+0x20] ;  /* 0x0000200006447984 */ /* 0x000e220000000c00 */
[----:B------:R-:W-:Y:S01]  /*3280*/  DFMA R148, R30, R148, R208 ;  /* 0x000000941e94722b */ /* 0x000fe200000000d0 */
[----:B------:R-:W-:Y:S01]  /*3290*/  CS2R R208, SRZ ;  /* 0x0000000000d07805 */ /* 0x000fe2000001ff00 */
[----:B-1----:R-:W-:Y:S01]  /*32a0*/  DFMA R160, R178, R88, R160 ;  /* 0x00000058b2a0722b */ /* 0x002fe200000000a0 */
[----:B------:R-:W4:Y:S01]  /*32b0*/  @!P1 LDG.E.64.CONSTANT R206, desc[UR4][R174.64+0x6a40] ;  /* 0x006a4004aece9981 */ /* 0x000f22000c1e9b00 */
[----:B------:R-:W-:-:S03]  /*32c0*/  DFMA R228, R128, R122, R228 ;  /* 0x0000007a80e4722b */ /* 0x000fc600000000e4 */
[----:B------:R-:W1:Y:S01]  /*32d0*/  LDS.64 R88, [R12+0xb90] ;  /* 0x000b90000c587984 */ /* 0x000e620000000a00 */
[----:B------:R-:W-:-:S03]  /*32e0*/  DFMA R122, R168, R84, RZ ;  /* 0x00000054a87a722b */ /* 0x000fc600000000ff */
[----:B------:R-:W4:Y:S01]  /*32f0*/  @!P1 LDG.E.64.CONSTANT R208, desc[UR4][R174.64+0xc80] ;  /* 0x000c8004aed09981 */ /* 0x000f22000c1e9b00 */
[----:B------:R-:W-:Y:S01]  /*3300*/  CS2R R210, SRZ ;  /* 0x0000000000d27805 */ /* 0x000fe2000001ff00 */
[----:B------:R-:W-:Y:S02]  /*3310*/  DFMA R238, R198, R154, R132 ;  /* 0x0000009ac6ee722b */ /* 0x000fe40000000084 */
[----:B------:R-:W-:Y:S01]  /*3320*/  DFMA R136, R170, R136, R138 ;  /* 0x00000088aa88722b */ /* 0x000fe2000000008a */
[----:B------:R-:W-:Y:S01]  /*3330*/  CS2R R158, SRZ ;  /* 0x00000000009e7805 */ /* 0x000fe2000001ff00 */
[----:B------:R-:W-:Y:S01]  /*3340*/  LDS.64 R132, [R7+0x140] ;  /* 0x0001400007847984 */ /* 0x000fe20000000a00 */
[----:B------:R-:W-:Y:S02]  /*3350*/  DFMA R228, R152, R130, R228 ;  /* 0x0000008298e4722b */ /* 0x000fe400000000e4 */
[----:B------:R-:W-:Y:S01]  /*3360*/  DFMA R138, R166, R86, R122 ;  /* 0x00000056a68a722b */ /* 0x000fe2000000007a */
[----:B------:R-:W1:Y:S04]  /*3370*/  LDS.128 R152, [R11+0x9a0] ;  /* 0x0009a0000b987984 */ /* 0x000e680000000c00 */
[----:B------:R-:W1:Y:S01]  /*3380*/  LDS.64 R122, [R12+0xbe0] ;  /* 0x000be0000c7a7984 */ /* 0x000e620000000a00 */
[----:B------:R-:W-:-:S03]  /*3390*/  DFMA R134, R96, R134, R228 ;  /* 0x000000866086722b */ /* 0x000fc600000000e4 */
[----:B------:R-:W4:Y:S04]  /*33a0*/  @!P1 LDG.E.64.CONSTANT R210, desc[UR4][R174.64+0xa5a0] ;  /* 0x00a5a004aed29981 */ /* 0x000f28000c1e9b00 */
[----:B------:R-:W4:Y:S04]  /*33b0*/  @!P1 LDG.E.64.CONSTANT R158, desc[UR4][R174.64+0x4b00] ;  /* 0x004b0004ae9e9981 */ /* 0x000f28000c1e9b00 */
[----:B------:R-:W2:Y:S01]  /*33c0*/  LDS.64 R228, [R12+0xc30] ;  /* 0x000c30000ce47984 */ /* 0x000ea20000000a00 */
[----:B------:R-:W-:-:S03]  /*33d0*/  CS2R R156, SRZ ;  /* 0x00000000009c7805 */ /* 0x000fc6000001ff00 */
[----:B------:R-:W2:Y:S04]  /*33e0*/  LDS.128 R72, [R8+0x2690] ;  /* 0x0026900008487984 */ /* 0x000ea80000000c00 */
[----:B------:R-:W4:Y:S01]  /*33f0*/  @!P1 LDG.E.64.CONSTANT R156, desc[UR4][R174.64+0x8980] ;  /* 0x00898004ae9c9981 */ /* 0x000f22000c1e9b00 */
[----:B------:R-:W-:Y:S02]  /*3400*/  DFMA R90, R176, R90, R160 ;  /* 0x0000005ab05a722b */ /* 0x000fe400000000a0 */
[----:B0-----:R-:W-:Y:S02]  /*3410*/  DFMA R68, R58, R68, R136 ;  /* 0x000000443a44722b */ /* 0x001fe40000000088 */
[----:B------:R-:W-:Y:S02]  /*3420*/  DFMA R240, R18, R112, R138 ;  /* 0x0000007012f0722b */ /* 0x000fe4000000008a */
[----:B-1----:R-:W-:Y:S01]  /*3430*/  DFMA R88, R88, R98, R134 ;  /* 0x000000625858722b */ /* 0x002fe20000000086 */
[----:B------:R-:W0:Y:S01]  /*3440*/  LDS.128 R136, [R8+0x26a0] ;  /* 0x0026a00008887984 */ /* 0x000e220000000c00 */
[----:B------:R-:W-:-:S02]  /*3450*/  DFMA R148, R24, R218, R148 ;  /* 0x000000da1894722b */ /* 0x000fc40000000094 */
[----:B------:R-:W-:Y:S01]  /*3460*/  DFMA R218, R20, R152, R90 ;  /* 0x0000009814da722b */ /* 0x000fe2000000005a */
[----:B------:R-:W1:Y:S03]  /*3470*/  LDS.64 R152, [R7+0x190] ;  /* 0x0001900007987984 */ /* 0x000e660000000a00 */
[----:B------:R-:W-:Y:S02]  /*3480*/  DFMA R88, R140, R122, R88 ;  /* 0x0000007a8c58722b */ /* 0x000fe40000000058 */
[----:B------:R-:W-:Y:S02]  /*3490*/  DFMA R240, R26, R114, R240 ;  /* 0x000000721af0722b */ /* 0x000fe400000000f0 */
[----:B------:R-:W-:Y:S01]  /*34a0*/  DFMA R68, R52, R132, R68 ;  /* 0x000000843444722b */ /* 0x000fe20000000044 */
[----:B------:R-:W4:Y:S03]  /*34b0*/  LDS.128 R132, [R8+0x26b0] ;  /* 0x0026b00008847984 */ /* 0x000f260000000c00 */
[----:B--2---:R-:W-:-:S02]  /*34c0*/  DFMA R228, R228, R142, R88 ;  /* 0x0000008ee4e4722b */ /* 0x004fc40000000058 */
[----:B------:R-:W2:Y:S01]  /*34d0*/  LDS.128 R88, [R6+0x30] ;  /* 0x0000300006587984 */ /* 0x000ea20000000c00 */
[----:B------:R-:W-:-:S08]  /*34e0*/  DFMA R240, R14, R72, R240 ;  /* 0x000000480ef0722b */ /* 0x000fd000000000f0 */
[----:B------:R-:W-:Y:S02]  /*34f0*/  DFMA R240, R164, R74, R240 ;  /* 0x0000004aa4f0722b */ /* 0x000fe400000000f0 */
[----:B------:R-:W-:-:S06]  /*3500*/  DFMA R68, R50, R70, R68 ;  /* 0x000000463244722b */ /* 0x000fcc0000000044 */
[----:B0-----:R-:W-:Y:S02]  /*3510*/  DFMA R240, R36, R136, R240 ;  /* 0x0000008824f0722b */ /* 0x001fe400000000f0 */
[C---:B---3--:R-:W-:Y:S02]  /*3520*/  DMUL R200, R228.reuse, R200 ;  /* 0x000000c8e4c87228 */ /* 0x048fe40000000000 */
[----:B------:R-:W-:Y:S02]  /*3530*/  DMUL R70, R228, R204 ;  /* 0x000000cce4467228 */ /* 0x000fe40000000000 */
[----:B-1----:R-:W-:Y:S02]  /*3540*/  DFMA R68, R46, R152, R68 ;  /* 0x000000982e44722b */ /* 0x002fe40000000044 */
[----:B------:R-:W-:Y:S02]  /*3550*/  DFMA R240, R40, R138, R240 ;  /* 0x0000008a28f0722b */ /* 0x000fe400000000f0 */
[----:B------:R-:W-:Y:S01]  /*3560*/  DFMA R122, R66, R154, R218 ;  /* 0x0000009a427a722b */ /* 0x000fe200000000da */
[----:B------:R-:W-:Y:S01]  /*3570*/  CS2R R160, SRZ ;  /* 0x0000000000a07805 */ /* 0x000fe2000001ff00 */
[----:B------:R-:W-:Y:S01]  /*3580*/  DFMA R152, R100, R198, R220 ;  /* 0x000000c66498722b */ /* 0x000fe200000000dc */
[----:B------:R-:W-:Y:S03]  /*3590*/  LDS.64 R154, [R7+0x280] ;  /* 0x00028000079a7984 */ /* 0x000fe60000000a00 */
[----:B----4-:R-:W-:Y:S01]  /*35a0*/  DFMA R218, R32, R132, R240 ;  /* 0x0000008420da722b */ /* 0x010fe200000000f0 */
[----:B------:R-:W-:Y:S01]  /*35b0*/  LDS.64 R220, [R7+0x2d0] ;  /* 0x0002d00007dc7984 */ /* 0x000fe20000000a00 */
[----:B------:R-:W-:-:S02]  /*35c0*/  DFMA R212, R122, R212, R70 ;  /* 0x000000d47ad4722b */ /* 0x000fc40000000046 */
[----:B------:R-:W-:Y:S01]  /*35d0*/  DFMA R204, R122, R204, R200 ;  /* 0x000000cc7acc722b */ /* 0x000fe200000000c8 */
[----:B------:R-:W0:Y:S01]  /*35e0*/  LDS.64 R240, [R7+0x1e0] ;  /* 0x0001e00007f07984 */ /* 0x000e220000000a00 */
[----:B--2---:R-:W-:-:S03]  /*35f0*/  DFMA R88, R44, R88, R68 ;  /* 0x000000582c58722b */ /* 0x004fc60000000044 */
[----:B------:R-:W1:Y:S04]  /*3600*/  LDS.64 R200, [R7+0x230] ;  /* 0x0002300007c87984 */ /* 0x000e680000000a00 */
[----:B------:R-:W2:Y:S04]  /*3610*/  LDS.128 R68, [R6+0x40] ;  /* 0x0000400006447984 */ /* 0x000ea80000000c00 */
[----:B------:R-:W3:Y:S01]  /*3620*/  @!P1 LDG.E.64.CONSTANT R160, desc[UR4][R174.64+0xc800] ;  /* 0x00c80004aea09981 */ /* 0x000ee2000c1e9b00 */
        /* <DEDUP_REMOVED lines=8> */
[----:B------:R-:W-:Y:S02]  /*36b0*/  DFMA R212, R198, R102, R216 ;  /* 0x00000066c6d4722b */ /* 0x000fe400000000d8 */
[----:B------:R-:W-:Y:S02]  /*36c0*/  DFMA R216, R120, R198, R230 ;  /* 0x000000c678d8722b */ /* 0x000fe400000000e6 */
[----:B0-----:R-:W-:Y:S01]  /*36d0*/  DFMA R88, R42, R240, R88 ;  /* 0x000000f02a58722b */ /* 0x001fe20000000058 */
[----:B------:R-:W0:Y:S01]  /*36e0*/  LDS.128 R148, [R11+0xc80] ;  /* 0x000c80000b947984 */ /* 0x000e220000000c00 */
[----:B------:R-:W-:-:S04]  /*36f0*/  DFMA R214, R16, R214, R100 ;  /* 0x000000d610d6722b */ /* 0x000fc80000000064 */
[----:B------:R-:W-:Y:S01]  /*3700*/  DFMA R216, R104, R226, R216 ;  /* 0x000000e268d8722b */ /* 0x000fe200000000d8 */
[----:B------:R-:W4:Y:S01]  /*3710*/  LDS.128 R100, [R11+0xc90] ;  /* 0x000c90000b647984 */ /* 0x000f220000000c00 */
[----:B------:R-:W-:-:S03]  /*3720*/  DFMA R88, R38, R90, R88 ;  /* 0x0000005a2658722b */ /* 0x000fc60000000058 */
[----:B------:R-:W4:Y:S01]  /*3730*/  LDS.64 R104, [R12+0xc80] ;  /* 0x000c80000c687984 */ /* 0x000f220000000a00 */
[----:B------:R-:W-:Y:S02]  /*3740*/  DFMA R230, R116, R226, R162 ;  /* 0x000000e274e6722b */ /* 0x000fe400000000a2 */
[----:B------:R-:W-:Y:S01]  /*3750*/  DFMA R80, R80, R198, R222 ;  /* 0x000000c65050722b */ /* 0x000fe200000000de */
[----:B------:R-:W-:Y:S01]  /*3760*/  LDS.64 R116, [R12+0xcd0] ;  /* 0x000cd0000c747984 */ /* 0x000fe20000000a00 */
[----:B-1----:R-:W-:Y:S02]  /*3770*/  DFMA R200, R34, R200, R88 ;  /* 0x000000c822c8722b */ /* 0x002fe40000000058 */
[----:B------:R-:W-:Y:S01]  /*3780*/  DFMA R82, R198, R82, R224 ;  /* 0x00000052c652722b */ /* 0x000fe200000000e0 */
[----:B------:R-:W1:Y:S01]  /*3790*/  LDS.128 R88, [R6] ;  /* 0x0000000006587984 */ /* 0x000e620000000c00 */
[----:B------:R-:W-:Y:S02]  /*37a0*/  DADD R232, R232, R214 ;  /* 0x00000000e8e87229 */ /* 0x000fe400000000d6 */
[----:B------:R-:W-:Y:S01]  /*37b0*/  DFMA R236, R92, R226, R236 ;  /* 0x000000e25cec722b */ /* 0x000fe200000000ec */
[----:B------:R-:W-:Y:S01]  /*37c0*/  LDS.64 R120, [R12+0xd70] ;  /* 0x000d70000c787984 */ /* 0x000fe20000000a00 */
[----:B------:R-:W-:-:S02]  /*37d0*/  DFMA R224, R226, R94, R234 ;  /* 0x0000005ee2e0722b */ /* 0x000fc400000000ea */
[----:B------:R-:W-:Y:S01]  /*37e0*/  DFMA R214, R226, R118, R238 ;  /* 0x00000076e2d6722b */ /* 0x000fe200000000ee */
[----:B------:R-:W1:Y:S01]  /*37f0*/  LDS.128 R92, [R11+0xca0] ;  /* 0x000ca0000b5c7984 */ /* 0x000e620000000c00 */
[----:B------:R-:W-:Y:S02]  /*3800*/  DFMA R222, R108, R226, R152 ;  /* 0x000000e26cde722b */ /* 0x000fe40000000098 */
[----:B--2---:R-:W-:Y:S01]  /*3810*/  DFMA R118, R30, R68, R200 ;  /* 0x000000441e76722b */ /* 0x004fe200000000c8 */
[----:B------:R-:W-:Y:S01]  /*3820*/  LDS.64 R234, [R7] ;  /* 0x0000000007ea7984 */ /* 0x000fe20000000a00 */
[----:B------:R-:W-:Y:S02]  /*3830*/  DFMA R152, R76, R226, R80 ;  /* 0x000000e24c98722b */ /* 0x000fe40000000050 */
[----:B------:R-:W-:Y:S01]  /*3840*/  DFMA R162, R226, R78, R82 ;  /* 0x0000004ee2a2722b */ /* 0x000fe20000000052 */
[----:B------:R-:W2:Y:S04]  /*3850*/  LDS.64 R68, [R12+0xd20] ;  /* 0x000d20000c447984 */ /* 0x000ea80000000a00 */
[----:B------:R-:W2:Y:S01]  /*3860*/  LDS.128 R76, [R8+0x26c0] ;  /* 0x0026c000084c7984 */ /* 0x000ea20000000c00 */
[----:B0-----:R-:W-:-:S03]  /*3870*/  DFMA R148, R190, R148, RZ ;  /* 0x00000094be94722b */ /* 0x001fc600000000ff */
[----:B------:R-:W-:Y:S01]  /*3880*/  LDS.128 R80, [R8+0x26d0] ;  /* 0x0026d00008507984 */ /* 0x000fe20000000c00 */
[----:B------:R-:W-:-:S03]  /*3890*/  DFMA R212, R226, R110, R212 ;  /* 0x0000006ee2d4722b */ /* 0x000fc600000000d4 */
[----:B------:R-:W0:Y:S01]  /*38a0*/  LDS.128 R108, [R11+0xcb0] ;  /* 0x000cb0000b6c7984 */ /* 0x000e220000000c00 */
[----:B------:R-:W-:Y:S02]  /*38b0*/  DFMA R150, R188, R150, R148 ;  /* 0x00000096bc96722b */ /* 0x000fe40000000094 */
[----:B------:R-:W-:Y:S01]  /*38c0*/  DMUL R196, R196, UR6 ;  /* 0x00000006c4c47c28 */ /* 0x000fe20008000000 */
[----:B------:R-:W-:Y:S01]  /*38d0*/  CS2R R204, SRZ ;  /* 0x0000000000cc7805 */ /* 0x000fe2000001ff00 */
[----:B------:R-:W-:Y:S01]  /*38e0*/  DFMA R148, R226, R106, R232 ;  /* 0x0000006ae294722b */ /* 0x000fe200000000e8 */
[----:B------:R-:W-:Y:S04]  /*38f0*/  LDS.64 R242, [R7+0x140] ;  /* 0x0001400007f27984 */ /* 0x000fe80000000a00 */
[----:B------:R-:W0:Y:S01]  /*3900*/  LDS.64 R226, [R12+0xdc0] ;  /* 0x000dc0000ce27984 */ /* 0x000e220000000a00 */
[----:B------:R-:W-:-:S02]  /*3910*/  DFMA R118, R24, R154, R118 ;  /* 0x0000009a1876722b */ /* 0x000fc40000000076 */
[----:B----4-:R-:W-:Y:S02]  /*3920*/  DFMA R106, R186, R100, R150 ;  /* 0x00000064ba6a722b */ /* 0x010fe40000000096 */
[----:B------:R-:W-:Y:S01]  /*3930*/  DFMA R104, R124, R104, RZ ;  /* 0x000000687c68722b */ /* 0x000fe200000000ff */
[----:B------:R-:W4:Y:S03]  /*3940*/  LDS.64 R100, [R12+0xe10] ;  /* 0x000e10000c647984 */ /* 0x000f260000000a00 */
[----:B------:R-:W-:Y:S02]  /*3950*/  DFMA R118, R22, R70, R118 ;  /* 0x000000461676722b */ /* 0x000fe40000000076 */
[----:B-1----:R-:W-:Y:S01]  /*3960*/  DMUL R88, R54, R88 ;  /* 0x0000005836587228 */ /* 0x002fe20000000000 */
[----:B------:R-:W-:Y:S01]  /*3970*/  CS2R R198, SRZ ;  /* 0x0000000000c67805 */ /* 0x000fe2000001ff00 */
[----:B------:R-:W-:Y:S01]  /*3980*/  DFMA R106, R184, R102, R106 ;  /* 0x00000066b86a722b */ /* 0x000fe2000000006a */
[----:B------:R-:W-:Y:S01]  /*3990*/  CS2R R200, SRZ ;  /* 0x0000000000c87805 */ /* 0x000fe2000001ff00 */
[----:B------:R-:W-:Y:S01]  /*39a0*/  DFMA R70, R116, R126, R104 ;  /* 0x0000007e7446722b */ /* 0x000fe20000000068 */
[----:B------:R-:W1:Y:S04]  /*39b0*/  LDS.64 R102, [R7+0x50] ;  /* 0x0000500007667984 */ /* 0x000e680000000a00 */
[----:B------:R-:W1:Y:S01]  /*39c0*/  LDS.64 R116, [R12+0xe60] ;  /* 0x000e60000c747984 */ /* 0x000e620000000a00 */
[----:B------:R-:W-:-:S02]  /*39d0*/  DFMA R92, R182, R92, R106 ;  /* 0x0000005cb65c722b */ /* 0x000fc4000000006a */
[----:B--2---:R-:W-:Y:S01]  /*39e0*/  DFMA R68, R144, R68, R70 ;  /* 0x000000449044722b */ /* 0x004fe20000000046 */
[----:B------:R-:W2:Y:S01]  /*39f0*/  LDS.128 R104, [R8+0x26e0] ;  /* 0x0026e00008687984 */ /* 0x000ea20000000c00 */
[----:B------:R-:W-:Y:S02]  /*3a00*/  DFMA R70, R168, R76, RZ ;  /* 0x0000004ca846722b */ /* 0x000fe400000000ff */
[----:B------:R-:W-:Y:S01]  /*3a10*/  DFMA R88, R26, R196, R88 ;  /* 0x000000c41a58722b */ /* 0x000fe20000000058 */
[----:B------:R-:W3:Y:S01]  /*3a20*/  @!P1 LDG.E.64.CONSTANT R198, desc[UR4][R174.64+0x2ee0] ;  /* 0x002ee004aec69981 */ /* 0x000ee2000c1e9b00 */
[----:B------:R-:W-:-:S03]  /*3a30*/  DFMA R94, R180, R94, R92 ;  /* 0x0000005eb45e722b */ /* 0x000fc6000000005c */
[----:B------:R-:W3:Y:S01]  /*3a40*/  @!P1 LDG.E.64.CONSTANT R200, desc[UR4][R174.64+0x6d60] ;  /* 0x006d6004aec89981 */ /* 0x000ee2000c1e9b00 */
[----:B------:R-:W-:Y:S02]  /*3a50*/  DFMA R68, R120, R146, R68 ;  /* 0x000000927844722b */ /* 0x000fe40000000044 */
[----:B------:R-:W-:Y:S01]  /*3a60*/  DFMA R92, R166, R78, R70 ;  /* 0x0000004ea65c722b */ /* 0x000fe20000000046 */
[----:B------:R-:W2:Y:S01]  /*3a70*/  LDS.64 R196, [R12+0xeb0] ;  /* 0x000eb0000cc47984 */ /* 0x000ea20000000a00 */
[----:B------:R-:W-:Y:S02]  /*3a80*/  DFMA R234, R64, R234, R88 ;  /* 0x000000ea40ea722b */ /* 0x000fe40000000058 */
[----:B0-----:R-:W-:Y:S01]  /*3a90*/  DFMA R88, R178, R108, R94 ;  /* 0x0000006cb258722b */ /* 0x001fe2000000005e */
[----:B------:R-:W3:Y:S01]  /*3aa0*/  @!P1 LDG.E.64.CONSTANT R204, desc[UR4][R174.64+0xfa0] ;  /* 0x000fa004aecc9981 */ /* 0x000ee2000c1e9b00 */
[----:B------:R-:W-:Y:S01]  /*3ab0*/  DFMA R226, R128, R226, R68 ;  /* 0x000000e280e2722b */ /* 0x000fe20000000044 */
[----:B------:R-:W-:-:S02]  /*3ac0*/  CS2R R150, SRZ ;  /* 0x0000000000967805 */ /* 0x000fc4000001ff00 */
[----:B------:R-:W-:Y:S01]  /*3ad0*/  CS2R R154, SRZ ;  /* 0x00000000009a7805 */ /* 0x000fe2000001ff00 */
[----:B------:R-:W-:Y:S01]  /*3ae0*/  DFMA R108, R18, R80, R92 ;  /* 0x00000050126c722b */ /* 0x000fe2000000005c */
[----:B------:R-:W0:Y:S04]  /*3af0*/  LDS.64 R120, [R12+0xf00] ;  /* 0x000f00000c787984 */ /* 0x000e280000000a00 */
[----:B------:R-:W0:Y:S01]  /*3b00*/  LDS.128 R92, [R8+0x26f0] ;  /* 0x0026f000085c7984 */ /* 0x000e220000000c00 */
[----:B------:R-:W-:Y:S02]  /*3b10*/  DFMA R234, R48, R90, R234 ;  /* 0x0000005a30ea722b */ /* 0x000fe400000000ea */
[----:B------:R-:W-:Y:S01]  /*3b20*/  DFMA R110, R176, R110, R88 ;  /* 0x0000006eb06e722b */ /* 0x000fe20000000058 */
[----:B------:R-:W3:Y:S01]  /*3b30*/  @!P1 LDG.E.64.CONSTANT R150, desc[UR4][R174.64+0x4e20] ;  /* 0x004e2004ae969981 */ /* 0x000ee2000c1e9b00 */
[----:B------:R-:W-:-:S02]  /*3b40*/  DMUL R232, R228, R194 ;  /* 0x000000c2e4e87228 */ /* 0x000fc40000000000 */
[----:B----4-:R-:W-:Y:S01]  /*3b50*/  DFMA R100, R100, R130, R226 ;  /* 0x000000826464722b */ /* 0x010fe200000000e2 */
[----:B------:R-:W4:Y:S04]  /*3b60*/  @!P1 LDG.E.64.CONSTANT R154, desc[UR4][R174.64+0x8ca0] ;  /* 0x008ca004ae9a9981 */ /* 0x000f28000c1e9b00 */
[----:B------:R-:W0:Y:S04]  /*3b70*/  LDS.128 R88, [R11+0xcc0] ;  /* 0x000cc0000b587984 */ /* 0x000e280000000c00 */
[----:B------:R-:W0:Y:S04]  /*3b80*/  LDS.64 R228, [R12+0xf50] ;  /* 0x000f50000ce47984 */ /* 0x000e280000000a00 */
[----:B------:R-:W0:Y:S01]  /*3b90*/  LDS.128 R68, [R6+0x10] ;  /* 0x0000100006447984 */ /* 0x000e220000000c00 */
[----:B------:R-:W-:-:S02]  /*3ba0*/  DFMA R108, R26, R82, R108 ;  /* 0x000000521a6c722b */ /* 0x000fc4000000006c */
[----:B-1----:R-:W-:Y:S01]  /*3bb0*/  DFMA R234, R62, R102, R234 ;  /* 0x000000663eea722b */ /* 0x002fe200000000ea */
[----:B------:R-:W1:Y:S01]  /*3bc0*/  LDS.64 R226, [R7+0xa0] ;  /* 0x0000a00007e27984 */ /* 0x000e620000000a00 */
[----:B------:R-:W-:-:S03]  /*3bd0*/  DFMA R116, R96, R116, R100 ;  /* 0x000000746074722b */ /* 0x000fc60000000064 */
[----:B------:R-:W1:Y:S01]  /*3be0*/  LDS.128 R100, [R8+0x2700] ;  /* 0x0027000008647984 */ /* 0x000e620000000c00 */
[----:B--2---:R-:W-:-:S04]  /*3bf0*/  DFMA R108, R14, R104, R108 ;  /* 0x000000680e6c722b */ /* 0x004fc8000000006c */
[----:B------:R-:W-:-:S04]  /*3c00*/  DFMA R238, R196, R98, R116 ;  /* 0x00000062c4ee722b */ /* 0x000fc80000000074 */
[----:B------:R-:W-:Y:S02]  /*3c10*/  DFMA R116, R164, R106, R108 ;  /* 0x0000006aa474722b */ /* 0x000fe4000000006c */
[----:B------:R-:W2:Y:S02]  /*3c20*/  LDS.64 R108, [R7+0xf0] ;  /* 0x0000f000076c7984 */ /* 0x000ea40000000a00 */
[----:B0-----:R-:W-:-:S04]  /*3c30*/  DFMA R238, R140, R120, R238 ;  /* 0x000000788cee722b */ /* 0x001fc800000000ee */
[----:B------:R-:W-:Y:S02]  /*3c40*/  DFMA R120, R36, R92, R116 ;  /* 0x0000005c2478722b */ /* 0x000fe40000000074 */
[----:B------:R-:W-:-:S06]  /*3c50*/  DFMA R88, R20, R88, R110 ;  /* 0x000000581458722b */ /* 0x000fcc000000006e */
[----:B------:R-:W-:Y:S02]  /*3c60*/  DFMA R110, R40, R94, R120 ;  /* 0x0000005e286e722b */ /* 0x000fe40000000078 */
[----:B------:R-:W-:Y:S02]  /*3c70*/  DFMA R228, R228, R142, R238 ;  /* 0x0000008ee4e4722b */ /* 0x000fe400000000ee */
[----:B------:R-:W-:Y:S01]  /*3c80*/  DFMA R68, R60, R68, R234 ;  /* 0x000000443c44722b */ /* 0x000fe200000000ea */
[----:B------:R-:W-:Y:S01]  /*3c90*/  LDS.64 R238, [R7+0x190] ;  /* 0x0001900007ee7984 */ /* 0x000fe20000000a00 */
[----:B------:R-:W-:Y:S02]  /*3ca0*/  DFMA R240, R122, R192, R232 ;  /* 0x000000c07af0722b */ /* 0x000fe400000000e8 */
[----:B------:R-:W-:Y:S01]  /*3cb0*/  DFMA R232, R66, R90, R88 ;  /* 0x0000005a42e8722b */ /* 0x000fe20000000058 */
[----:B------:R-:W0:Y:S01]  /*3cc0*/  LDS.128 R120, [R6+0x20] ;  /* 0x0000200006787984 */ /* 0x000e220000000c00 */
[----:B------:R-:W-:-:S02]  /*3cd0*/  DMUL R88, R228, R202 ;  /* 0x000000cae4587228 */ /* 0x000fc40000000000 */
[----:B-1----:R-:W-:Y:S01]  /*3ce0*/  DFMA R68, R28, R226, R68 ;  /* 0x000000e21c44722b */ /* 0x002fe20000000044 */
[----:B------:R-:W-:Y:S01]  /*3cf0*/  LDS.64 R192, [R7+0x230] ;  /* 0x0002300007c07984 */ /* 0x000fe20000000a00 */
[----:B------:R-:W-:Y:S02]  /*3d00*/  DFMA R110, R32, R100, R110 ;  /* 0x00000064206e722b */ /* 0x000fe4000000006e */
[----:B------:R-:W-:Y:S01]  /*3d10*/  DMUL R206, R228, R206 ;  /* 0x000000cee4ce7228 */ /* 0x000fe20000000000 */
[----:B------:R-:W-:Y:S01]  /*3d20*/  LDS.64 R234, [R7+0x280] ;  /* 0x0002800007ea7984 */ /* 0x000fe20000000a00 */
[----:B------:R-:W-:Y:S02]  /*3d30*/  DFMA R88, R232, R208, R88 ;  /* 0x000000d0e858722b */ /* 0x000fe40000000058 */
[----:B------:R-:W-:Y:S02]  /*3d40*/  DFMA R68, R172, R70, R68 ;  /* 0x00000046ac44722b */ /* 0x000fe40000000044 */
[----:B------:R-:W-:-:S02]  /*3d50*/  DFMA R226, R56, R102, R110 ;  /* 0x0000006638e2722b */ /* 0x000fc4000000006e */
[----:B------:R-:W-:Y:S02]  /*3d60*/  DFMA R116, R16, R220, R118 ;  /* 0x000000dc1074722b */ /* 0x000fe40000000076 */
[----:B------:R-:W-:Y:S01]  /*3d70*/  DFMA R240, R218, R210, R240 ;  /* 0x000000d2daf0722b */ /* 0x000fe200000000f0 */
[----:B------:R-:W-:Y:S01]  /*3d80*/  LDS.64 R220, [R7+0x2d0] ;  /* 0x0002d00007dc7984 */ /* 0x000fe20000000a00 */
[----:B------:R-:W-:Y:S02]  /*3d90*/  DFMA R206, R232, R202, R206 ;  /* 0x000000cae8ce722b */ /* 0x000fe400000000ce */
[----:B--2---:R-:W-:Y:S01]  /*3da0*/  DFMA R118, R170, R108, R68 ;  /* 0x0000006caa76722b */ /* 0x004fe20000000044 */
[----:B------:R-:W-:Y:S01]  /*3db0*/  LDS.64 R202, [R7+0x1e0] ;  /* 0x0001e00007ca7984 */ /* 0x000fe20000000a00 */
[----:B------:R-:W-:-:S03]  /*3dc0*/  DFMA R218, R226, R158, R88 ;  /* 0x0000009ee2da722b */ /* 0x000fc60000000058 */
[----:B------:R-:W-:Y:S04]  /*3dd0*/  LDS.128 R88, [R6+0x30] ;  /* 0x0000300006587984 */ /* 0x000fe80000000c00 */
[----:B------:R-:W-:Y:S01]  /*3de0*/  LDS.128 R108, [R6+0x40] ;  /* 0x00004000066c7984 */ /* 0x000fe20000000c00 */
[----:B------:R-:W-:Y:S01]  /*3df0*/  CS2R R194, SRZ ;  /* 0x0000000000c27805 */ /* 0x000fe2000001ff00 */
[----:B------:R-:W-:Y:S06]  /*3e00*/  BAR.SYNC.DEFER_BLOCKING 0x0 ;  /* 0x0000000000007b1d */ /* 0x000fec0000010000 */
[----:B------:R-:W2:Y:S01]  /*3e10*/  @!P1 LDG.E.64.CONSTANT R194, desc[UR4][R174.64+0xa8c0] ;  /* 0x00a8c004aec29981 */ /* 0x000ea2000c1e9b00 */
[----:B------:R-:W-:Y:S01]  /*3e20*/  DFMA R244, R226, R156, R206 ;  /* 0x0000009ce2f4722b */ /* 0x000fe200000000ce */
[----:B------:R-:W-:-:S06]  /*3e30*/  CS2R R196, SRZ ;  /* 0x0000000000c47805 */ /* 0x000fcc000001ff00 */
[----:B------:R-:W2:Y:S04]  /*3e40*/  @!P1 LDG.E.64.CONSTANT R196, desc[UR4][R174.64+0xcb20] ;  /* 0x00cb2004aec49981 */ /* 0x000ea8000c1e9b00 */
[----:B------:R1:W-:Y:S04]  /*3e50*/  STS.64 [R9], R218 ;  /* 0x000000da09007388 */ /* 0x0003e80000000a00 */
[----:B------:R-:W-:Y:S01]  /*3e60*/  STS.64 [R10], R244 ;  /* 0x000000f40a007388 */ /* 0x000fe20000000a00 */
[----:B------:R-:W-:Y:S06]  /*3e70*/  BAR.SYNC.DEFER_BLOCKING 0x0 ;  /* 0x0000000000007b1d */ /* 0x000fec0000010000 */
[----:B0-----:R-:W-:-:S02]  /*3e80*/  DFMA R120, R58, R120, R118 ;  /* 0x000000783a78722b */ /* 0x001fc40000000076 */
[----:B------:R-:W-:Y:S01]  /*3e90*/  DADD R236, R236, R116 ;  /* 0x00000000ecec7229 */ /* 0x000fe20000000074 */
[----:B------:R-:W0:Y:S04]  /*3ea0*/  LDS.128 R68, [R6] ;  /* 0x0000000006447984 */ /* 0x000e280000000c00 */
[----:B------:R-:W0:Y:S04]  /*3eb0*/  LDS.128 R116, [R11+0xfa0] ;  /* 0x000fa0000b747984 */ /* 0x000e280000000c00 */
[----:B------:R-:W0:Y:S01]  /*3ec0*/  LDS.64 R206, [R12+0xfa0] ;  /* 0x000fa0000cce7984 */ /* 0x000e220000000a00 */
[----:B-1----:R-:W-:-:S03]  /*3ed0*/  DFMA R218, R240, R86, R148 ;  /* 0x00000056f0da722b */ /* 0x002fc60000000094 */
[----:B------:R-:W1:Y:S04]  /*3ee0*/  LDS.64 R208, [R7] ;  /* 0x0000000007d07984 */ /* 0x000e680000000a00 */
[----:B------:R-:W1:Y:S01]  /*3ef0*/  LDS.64 R148, [R12+0xff0] ;  /* 0x000ff0000c947984 */ /* 0x000e620000000a00 */
[----:B------:R-:W-:Y:S02]  /*3f00*/  DFMA R242, R52, R242, R120 ;  /* 0x000000f234f2722b */ /* 0x000fe40000000078 */
[----:B------:R-:W-:Y:S02]  /*3f10*/  DFMA R210, R84, R240, R216 ;  /* 0x000000f054d2722b */ /* 0x000fe400000000d8 */
[----:B------:R-:W-:Y:S01]  /*3f20*/  DFMA R224, R240, R114, R224 ;  /* 0x00000072f0e0722b */ /* 0x000fe200000000e0 */
[----:B------:R-:W1:Y:S01]  /*3f30*/  LDS.128 R84, [R11+0xfb0] ;  /* 0x000fb0000b547984 */ /* 0x000e620000000c00 */
[----:B------:R-:W-:-:S02]  /*3f40*/  DFMA R216, R72, R240, R230 ;  /* 0x000000f048d8722b */ /* 0x000fc400000000e6 */
[----:B------:R-:W-:Y:S01]  /*3f50*/  DFMA R122, R50, R122, R242 ;  /* 0x0000007a327a722b */ /* 0x000fe200000000f2 */
[----:B------:R-:W1:Y:S04]  /*3f60*/  LDS.64 R114, [R12+0x1040] ;  /* 0x001040000c727984 */ /* 0x000e680000000a00 */
[----:B------:R-:W1:Y:S01]  /*3f70*/  LDS.64 R230, [R7+0x50] ;  /* 0x0000500007e67984 */ /* 0x000e620000000a00 */
[----:B---3--:R-:W-:Y:S02]  /*3f80*/  DMUL R120, R160, UR6 ;  /* 0x00000006a0787c28 */ /* 0x008fe40008000000 */
[----:B------:R-:W-:Y:S02]  /*3f90*/  DFMA R222, R136, R240, R222 ;  /* 0x000000f088de722b */ /* 0x000fe400000000de */
[----:B------:R-:W-:-:S02]  /*3fa0*/  DFMA R214, R240, R74, R214 ;  /* 0x0000004af0d6722b */ /* 0x000fc400000000d6 */
[----:B------:R-:W-:Y:S01]  /*3fb0*/  DFMA R136, R46, R238, R122 ;  /* 0x000000ee2e88722b */ /* 0x000fe2000000007a */
[----:B------:R-:W-:Y:S01]  /*3fc0*/  LDS.128 R72, [R6+0x10] ;  /* 0x0000100006487984 */ /* 0x000fe20000000c00 */
[----:B0-----:R-:W-:Y:S02]  /*3fd0*/  DMUL R68, R54, R68 ;  /* 0x0000004436447228 */ /* 0x001fe40000000000 */
[----:B------:R-:W-:Y:S01]  /*3fe0*/  DFMA R160, R240, R138, R212 ;  /* 0x0000008af0a0722b */ /* 0x000fe200000000d4 */
[----:B------:R-:W-:Y:S04]  /*3ff0*/  LDS.64 R238, [R7+0xa0] ;  /* 0x0000a00007ee7984 */ /* 0x000fe80000000a00 */
[----:B------:R-:W0:Y:S01]  /*4000*/  LDS.64 R212, [R12+0x1090] ;  /* 0x001090000cd47984 */ /* 0x000e220000000a00 */
[----:B------:R-:W-:-:S02]  /*4010*/  DFMA R152, R132, R240, R152 ;  /* 0x000000f08498722b */ /* 0x000fc40000000098 */
[----:B------:R-:W-:Y:S01]  /*4020*/  DFMA R132, R14, R120, R68 ;  /* 0x000000780e84722b */ /* 0x000fe20000000044 */
[----:B------:R-:W3:Y:S01]  /*4030*/  LDS.128 R120, [R11+0xfc0] ;  /* 0x000fc0000b787984 */ /* 0x000ee20000000c00 */
[----:B------:R-:W-:Y:S02]  /*4040*/  DFMA R116, R190, R116, RZ ;  /* 0x00000074be74722b */ /* 0x000fe400000000ff */
[----:B------:R-:W-:Y:S02]  /*4050*/  DFMA R136, R44, R88, R136 ;  /* 0x000000582c88722b */ /* 0x000fe40000000088 */
[----:B------:R-:W-:Y:S01]  /*4060*/  DFMA R68, R124, R206, RZ ;  /* 0x000000ce7c44722b */ /* 0x000fe200000000ff */
[----:B------:R-:W3:Y:S01]  /*4070*/  LDS.64 R88, [R12+0x10e0] ;  /* 0x0010e0000c587984 */ /* 0x000ee20000000a00 */
[----:B-1----:R-:W-:Y:S02]  /*4080*/  DFMA R208, R64, R208, R132 ;  /* 0x000000d040d0722b */ /* 0x002fe40000000084 */
[----:B------:R-:W-:-:S02]  /*4090*/  DFMA R132, R188, R118, R116 ;  /* 0x00000076bc84722b */ /* 0x000fc40000000074 */
[----:B------:R-:W-:Y:S01]  /*40a0*/  DFMA R202, R42, R202, R136 ;  /* 0x000000ca2aca722b */ /* 0x000fe20000000088 */
[----:B------:R-:W1:Y:S01]  /*40b0*/  LDS.128 R116, [R8+0x2710] ;  /* 0x0027100008747984 */ /* 0x000e620000000c00 */
[----:B------:R-:W-:-:S03]  /*40c0*/  DFMA R68, R148, R126, R68 ;  /* 0x0000007e9444722b */ /* 0x000fc60000000044 */
[----:B------:R-:W1:Y:S01]  /*40d0*/  LDS.64 R148, [R12+0x1130] ;  /* 0x001130000c947984 */ /* 0x000e620000000a00 */
[----:B------:R-:W-:Y:S02]  /*40e0*/  DFMA R70, R48, R70, R208 ;  /* 0x000000463046722b */ /* 0x000fe400000000d0 */
[----:B------:R-:W-:Y:S01]  /*40f0*/  DFMA R202, R38, R90, R202 ;  /* 0x0000005a26ca722b */ /* 0x000fe200000000ca */
[----:B------:R-:W-:Y:S04]  /*4100*/  LDS.128 R136, [R11+0xfd0] ;  /* 0x000fd0000b887984 */ /* 0x000fe80000000c00 */
[----:B------:R-:W1:Y:S01]  /*4110*/  LDS.64 R90, [R12+0x1180] ;  /* 0x001180000c5a7984 */ /* 0x000e620000000a00 */
[----:B------:R-:W-:Y:S02]  /*4120*/  DFMA R84, R186, R84, R132 ;  /* 0x00000054ba54722b */ /* 0x000fe40000000084 */
[----:B------:R-:W-:Y:S01]  /*4130*/  DFMA R114, R144, R114, R68 ;  /* 0x000000729072722b */ /* 0x000fe20000000044 */
[----:B------:R-:W-:Y:S01]  /*4140*/  LDS.64 R132, [R12+0x11d0] ;  /* 0x0011d0000c847984 */ /* 0x000fe20000000a00 */
[----:B------:R-:W-:-:S03]  /*4150*/  DFMA R230, R62, R230, R70 ;  /* 0x000000e63ee6722b */ /* 0x000fc60000000046 */
[----:B------:R-:W1:Y:S01]  /*4160*/  LDS.128 R68, [R8+0x2720] ;  /* 0x0027200008447984 */ /* 0x000e620000000c00 */
[----:B------:R-:W-:Y:S02]  /*4170*/  DFMA R86, R184, R86, R84 ;  /* 0x00000056b856722b */ /* 0x000fe40000000054 */
[----:B0-----:R-:W-:Y:S02]  /*4180*/  DFMA R212, R212, R146, R114 ;  /* 0x00000092d4d4722b */ /* 0x001fe40000000072 */
[----:B------:R-:W-:Y:S01]  /*4190*/  DFMA R230, R60, R72, R230 ;  /* 0x000000483ce6722b */ /* 0x000fe200000000e6 */
[----:B------:R-:W0:Y:S03]  /*41a0*/  LDS.64 R72, [R12+0x1220] ;  /* 0x001220000c487984 */ /* 0x000e260000000a00 */
[----:B---3--:R-:W-:Y:S02]  /*41b0*/  DFMA R120, R182, R120, R86 ;  /* 0x00000078b678722b */ /* 0x008fe40000000056 */
[----:B------:R-:W3:Y:S01]  /*41c0*/  LDS.128 R84, [R8+0x2730] ;  /* 0x0027300008547984 */ /* 0x000ee20000000c00 */
[----:B------:R-:W-:-:S02]  /*41d0*/  DFMA R212, R128, R88, R212 ;  /* 0x0000005880d4722b */ /* 0x000fc400000000d4 */
[----:B------:R-:W-:-:S03]  /*41e0*/  DFMA R192, R34, R192, R202 ;  /* 0x000000c022c0722b */ /* 0x000fc600000000ca */
[----:B------:R-:W-:Y:S02]  /*41f0*/  DFMA R122, R180, R122, R120 ;  /* 0x0000007ab47a722b */ /* 0x000fe40000000078 */
[----:B------:R-:W-:Y:S02]  /*4200*/  DFMA R120, R28, R238, R230 ;  /* 0x000000ee1c78722b */ /* 0x000fe400000000e6 */
[----:B-1----:R-:W-:Y:S01]  /*4210*/  DFMA R88, R168, R116, RZ ;  /* 0x00000074a858722b */ /* 0x002fe200000000ff */
[----:B------:R-:W-:Y:S01]  /*4220*/  LDS.64 R238, [R12+0x1270] ;  /* 0x001270000cee7984 */ /* 0x000fe20000000a00 */
[----:B------:R-:W-:Y:S02]  /*4230*/  DFMA R148, R148, R130, R212 ;  /* 0x000000829494722b */ /* 0x000fe400000000d4 */
[----:B------:R-:W-:Y:S02]  /*4240*/  DFMA R108, R30, R108, R192 ;  /* 0x0000006c1e6c722b */ /* 0x000fe400000000c0 */
[----:B------:R-:W-:-:S02]  /*4250*/  DFMA R120, R172, R74, R120 ;  /* 0x0000004aac78722b */ /* 0x000fc40000000078 */
[----:B------:R-:W-:Y:S02]  /*4260*/  DFMA R192, R166, R118, R88 ;  /* 0x00000076a6c0722b */ /* 0x000fe40000000058 */
[----:B------:R-:W-:Y:S01]  /*4270*/  DFMA R74, R96, R90, R148 ;  /* 0x0000005a604a722b */ /* 0x000fe20000000094 */
[----:B------:R-:W1:Y:S01]  /*4280*/  LDS.128 R88, [R8+0x2740] ;  /* 0x0027400008587984 */ /* 0x000e620000000c00 */
[----:B------:R-:W-:Y:S02]  /*4290*/  DFMA R162, R240, R134, R162 ;  /* 0x00000086f0a2722b */ /* 0x000fe400000000a2 */
[----:B------:R-:W-:Y:S02]  /*42a0*/  DFMA R240, R112, R240, R236 ;  /* 0x000000f070f0722b */ /* 0x000fe400000000ec */
[----:B------:R-:W-:Y:S01]  /*42b0*/  DFMA R134, R178, R136, R122 ;  /* 0x00000088b286722b */ /* 0x000fe2000000007a */
[----:B------:R-:W1:Y:S01]  /*42c0*/  LDS.128 R112, [R11+0xfe0] ;  /* 0x000fe0000b707984 */ /* 0x000e620000000c00 */
[----:B------:R-:W-:-:S02]  /*42d0*/  DFMA R122, R18, R68, R192 ;  /* 0x00000044127a722b */ /* 0x000fc400000000c0 */
[----:B------:R-:W-:Y:S01]  /*42e0*/  DFMA R74, R132, R98, R74 ;  /* 0x00000062844a722b */ /* 0x000fe2000000004a */
[----:B------:R-:W-:Y:S01]  /*42f0*/  CS2R R206, SRZ ;  /* 0x0000000000ce7805 */ /* 0x000fe2000001ff00 */
[----:B------:R-:W4:Y:S04]  /*4300*/  LDS.64 R132, [R7+0xf0] ;  /* 0x0000f00007847984 */ /* 0x000f280000000a00 */
[----:B------:R-:W-:Y:S01]  /*4310*/  DFMA R122, R26, R70, R122 ;  /* 0x000000461a7a722b */ /* 0x000fe2000000007a */
[----:B------:R-:W2:Y:S01]  /*4320*/  @!P1 LDG.E.64.CONSTANT R206, desc[UR4][R174.64+0x7080] ;  /* 0x00708004aece9981 */ /* 0x000ea2000c1e9b00 */
[----:B0-----:R-:W-:-:S03]  /*4330*/  DFMA R230, R140, R72, R74 ;  /* 0x000000488ce6722b */ /* 0x001fc6000000004a */
[----:B------:R-:W0:Y:S01]  /*4340*/  LDS.128 R72, [R8+0x2750] ;  /* 0x0027500008487984 */ /* 0x000e220000000c00 */
[----:B------:R-:W-:Y:S01]  /*4350*/  CS2R R202, SRZ ;  /* 0x0000000000ca7805 */ /* 0x000fe2000001ff00 */
[----:B------:R-:W-:Y:S02]  /*4360*/  DFMA R134, R176, R138, R134 ;  /* 0x0000008ab086722b */ /* 0x000fe40000000086 */
[----:B---3--:R-:W-:Y:S01]  /*4370*/  DFMA R122, R14, R84, R122 ;  /* 0x000000540e7a722b */ /* 0x008fe2000000007a */
[----:B------:R-:W3:Y:S04]  /*4380*/  LDS.128 R136, [R6+0x20] ;  /* 0x0000200006887984 */ /* 0x000ee80000000c00 */
[----:B------:R-:W2:Y:S03]  /*4390*/  @!P1 LDG.E.64.CONSTANT R202, desc[UR4][R174.64+0x3200] ;  /* 0x00320004aeca9981 */ /* 0x000ea6000c1e9b00 */
[----:B------:R-:W-:-:S02]  /*43a0*/  DFMA R236, R164, R86, R122 ;  /* 0x00000056a4ec722b */ /* 0x000fc4000000007a */
[----:B------:R-:W3:Y:S01]  /*43b0*/  LDS.64 R122, [R7+0x140] ;  /* 0x00014000077a7984 */ /* 0x000ee20000000a00 */
[----:B------:R-:W-:Y:S02]  /*43c0*/  CS2R R212, SRZ ;  /* 0x0000000000d47805 */ /* 0x000fe4000001ff00 */
[----:B------:R-:W-:Y:S02]  /*43d0*/  CS2R R208, SRZ ;  /* 0x0000000000d07805 */ /* 0x000fe4000001ff00 */
[----:B------:R-:W-:Y:S01]  /*43e0*/  CS2R R192, SRZ ;  /* 0x0000000000c07805 */ /* 0x000fe2000001ff00 */
[----:B-1----:R-:W-:Y:S01]  /*43f0*/  DFMA R236, R36, R88, R236 ;  /* 0x0000005824ec722b */ /* 0x002fe200000000ec */
[----:B------:R-:W2:Y:S01]  /*4400*/  @!P1 LDG.E.64.CONSTANT R212, desc[UR4][R174.64+0xabe0] ;  /* 0x00abe004aed49981 */ /* 0x000ea2000c1e9b00 */
[----:B------:R-:W-:-:S03]  /*4410*/  DFMA R238, R238, R142, R230 ;  /* 0x0000008eeeee722b */ /* 0x000fc600000000e6 */
[----:B------:R-:W2:Y:S01]  /*4420*/  @!P1 LDG.E.64.CONSTANT R208, desc[UR4][R174.64+0x12c0] ;  /* 0x0012c004aed09981 */ /* 0x000ea2000c1e9b00 */
[----:B------:R-:W-:-:S03]  /*4430*/  DFMA R112, R20, R112, R134 ;  /* 0x000000701470722b */ /* 0x000fc60000000086 */
[----:B------:R-:W2:Y:S01]  /*4440*/  @!P1 LDG.E.64.CONSTANT R192, desc[UR4][R174.64+0x8fc0] ;  /* 0x008fc004aec09981 */ /* 0x000ea2000c1e9b00 */
[----:B------:R-:W-:Y:S02]  /*4450*/  DFMA R236, R40, R90, R236 ;  /* 0x0000005a28ec722b */ /* 0x000fe400000000ec */
[----:B------:R-:W-:Y:S02]  /*4460*/  DMUL R156, R228, R156 ;  /* 0x0000009ce49c7228 */ /* 0x000fe40000000000 */
[----:B------:R-:W-:Y:S02]  /*4470*/  DFMA R230, R66, R114, R112 ;  /* 0x0000007242e6722b */ /* 0x000fe40000000070 */
[C---:B------:R-:W-:Y:S02]  /*4480*/  DMUL R114, R238.reuse, R198 ;  /* 0x000000c6ee727228 */ /* 0x040fe40000000000 */
[----:B------:R-:W-:Y:S02]  /*4490*/  DMUL R112, R238, R200 ;  /* 0x000000c8ee707228 */ /* 0x000fe40000000000 */
[----:B----4-:R-:W-:Y:S01]  /*44a0*/  DFMA R120, R170, R132, R120 ;  /* 0x00000084aa78722b */ /* 0x010fe20000000078 */
[----:B------:R-:W-:Y:S01]  /*44b0*/  CS2R R148, SRZ ;  /* 0x0000000000947805 */ /* 0x000fe2000001ff00 */
[----:B0-----:R-:W-:Y:S01]  /*44c0*/  DFMA R228, R32, R72, R236 ;  /* 0x0000004820e4722b */ /* 0x001fe200000000ec */
[----:B------:R-:W0:Y:S01]  /*44d0*/  LDS.64 R200, [R7+0x190] ;  /* 0x0001900007c87984 */ /* 0x000e220000000a00 */
[----:B------:R-:W-:-:S02]  /*44e0*/  DFMA R204, R230, R204, R114 ;  /* 0x000000cce6cc722b */ /* 0x000fc40000000072 */
[----:B------:R-:W-:Y:S01]  /*44f0*/  DFMA R112, R230, R198, R112 ;  /* 0x000000c6e670722b */ /* 0x000fe20000000070 */
[----:B------:R-:W4:Y:S01]  /*4500*/  @!P1 LDG.E.64.CONSTANT R148, desc[UR4][R174.64+0x5140] ;  /* 0x00514004ae949981 */ /* 0x000f22000c1e9b00 */
[----:B---3--:R-:W-:Y:S02]  /*4510*/  DFMA R136, R58, R136, R120 ;  /* 0x000000883a88722b */ /* 0x008fe40000000078 */
[----:B------:R-:W-:Y:S01]  /*4520*/  DFMA R228, R56, R74, R228 ;  /* 0x0000004a38e4722b */ /* 0x000fe200000000e4 */
[----:B------:R-:W-:Y:S01]  /*4530*/  LDS.64 R236, [R7+0x280] ;  /* 0x0002800007ec7984 */ /* 0x000fe20000000a00 */
[----:B------:R-:W-:Y:S02]  /*4540*/  DFMA R108, R24, R234, R108 ;  /* 0x000000ea186c722b */ /* 0x000fe4000000006c */
[----:B------:R-:W-:Y:S02]  /*4550*/  DFMA R232, R232, R158, R156 ;  /* 0x0000009ee8e8722b */ /* 0x000fe4000000009c */
[----:B------:R-:W-:Y:S01]  /*4560*/  DFMA R198, R52, R122, R136 ;  /* 0x0000007a34c6722b */ /* 0x000fe20000000088 */
[----:B------:R-:W-:Y:S01]  /*4570*/  LDS.64 R158, [R7+0x1e0] ;  /* 0x0001e000079e7984 */ /* 0x000fe20000000a00 */
[----:B------:R-:W-:-:S02]  /*4580*/  DFMA R234, R228, R150, R204 ;  /* 0x00000096e4ea722b */ /* 0x000fc400000000cc */
[----:B------:R-:W-:Y:S01]  /*4590*/  DFMA R242, R228, R154, R112 ;  /* 0x0000009ae4f2722b */ /* 0x000fe20000000070 */
[----:B------:R-:W1:Y:S04]  /*45a0*/  LDS.128 R120, [R6+0x30] ;  /* 0x0000300006787984 */ /* 0x000e680000000c00 */
[----:B------:R-:W-:Y:S04]  /*45b0*/  LDS.64 R156, [R7+0x230] ;  /* 0x00023000079c7984 */ /* 0x000fe80000000a00 */
[----:B------:R-:W-:Y:S04]  /*45c0*/  LDS.64 R204, [R7+0x2d0] ;  /* 0x0002d00007cc7984 */ /* 0x000fe80000000a00 */
[----:B------:R-:W-:Y:S01]  /*45d0*/  LDS.128 R112, [R6+0x40] ;  /* 0x0000400006707984 */ /* 0x000fe20000000c00 */
[----:B------:R-:W-:Y:S06]  /*45e0*/  BAR.SYNC.DEFER_BLOCKING 0x0 ;  /* 0x0000000000007b1d */ /* 0x000fec0000010000 */
[----:B------:R3:W-:Y:S04]  /*45f0*/  STS.64 [R9], R234 ;  /* 0x000000ea09007388 */ /* 0x0007e80000000a00 */
[----:B------:R-:W-:Y:S01]  /*4600*/  STS.64 [R10], R242 ;  /* 0x000000f20a007388 */ /* 0x000fe20000000a00 */
[----:B------:R-:W-:Y:S06]  /*4610*/  BAR.SYNC.DEFER_BLOCKING 0x0 ;  /* 0x0000000000007b1d */ /* 0x000fec0000010000 */
[----:B------:R-:W-:-:S02]  /*4620*/  DFMA R136, R22, R110, R108 ;  /* 0x0000006e1688722b */ /* 0x000fc4000000006c */
[----:B------:R-:W-:Y:S01]  /*4630*/  DFMA R198, R50, R138, R198 ;  /* 0x0000008a32c6722b */ /* 0x000fe200000000c6 */
[----:B------:R-:W3:Y:S05]  /*4640*/  LDS.128 R132, [R11+0x12c0] ;  /* 0x0012c0000b847984 */ /* 0x000eea0000000c00 */
[----:B------:R-:W-:Y:S01]  /*4650*/  DFMA R220, R16, R220, R136 ;  /* 0x000000dc10dc722b */ /* 0x000fe20000000088 */
[----:B------:R-:W3:Y:S04]  /*4660*/  LDS.128 R108, [R6] ;  /* 0x00000000066c7984 */ /* 0x000ee80000000c00 */
[----:B------:R-:W3:Y:S01]  /*4670*/  LDS.128 R136, [R11+0x12d0] ;  /* 0x0012d0000b887984 */ /* 0x000ee20000000c00 */
[----:B0-----:R-:W-:-:S02]  /*4680*/  DFMA R198, R46, R200, R198 ;  /* 0x000000c82ec6722b */ /* 0x001fc400000000c6 */
[----:B--2---:R-:W-:Y:S01]  /*4690*/  DFMA R226, R226, R194, R232 ;  /* 0x000000c2e2e2722b */ /* 0x004fe200000000e8 */
[----:B------:R-:W0:Y:S01]  /*46a0*/  LDS.64 R200, [R12+0x12c0] ;  /* 0x0012c0000cc87984 */ /* 0x000e220000000a00 */
[----:B------:R-:W-:-:S04]  /*46b0*/  DADD R224, R224, R220 ;  /* 0x00000000e0e07229 */ /* 0x000fc800000000dc */
[----:B-1----:R-:W-:Y:S02]  /*46c0*/  DFMA R120, R44, R120, R198 ;  /* 0x000000782c78722b */ /* 0x002fe400000000c6 */
[----:B------:R-:W1:Y:S01]  /*46d0*/  LDS.64 R198, [R7] ;  /* 0x0000000007c67984 */ /* 0x000e620000000a00 */
[----:B------:R-:W-:Y:S02]  /*46e0*/  DFMA R220, R76, R226, R210 ;  /* 0x000000e24cdc722b */ /* 0x000fe400000000d2 */
[----:B------:R-:W-:Y:S01]  /*46f0*/  DFMA R218, R226, R78, R218 ;  /* 0x0000004ee2da722b */ /* 0x000fe200000000da */
[----:B------:R-:W2:Y:S02]  /*4700*/  LDS.128 R76, [R11+0x12e0] ;  /* 0x0012e0000b4c7984 */ /* 0x000ea40000000c00 */
[----:B------:R-:W-:Y:S02]  /*4710*/  DFMA R120, R42, R158, R120 ;  /* 0x0000009e2a78722b */ /* 0x000fe40000000078 */
[----:B---3--:R-:W-:-:S02]  /*4720*/  DFMA R234, R104, R226, R216 ;  /* 0x000000e268ea722b */ /* 0x008fc400000000d8 */
[----:B------:R-:W-:Y:S01]  /*4730*/  DMUL R196, R196, UR6 ;  /* 0x00000006c4c47c28 */ /* 0x000fe20008000000 */
[----:B------:R-:W-:Y:S01]  /*4740*/  CS2R R194, SRZ ;  /* 0x0000000000c27805 */ /* 0x000fe2000001ff00 */
[----:B------:R-:W-:Y:S01]  /*4750*/  DFMA R232, R226, R106, R214 ;  /* 0x0000006ae2e8722b */ /* 0x000fe200000000d6 */
[----:B------:R-:W-:Y:S04]  /*4760*/  LDS.64 R216, [R12+0x14f0] ;  /* 0x0014f0000cd87984 */ /* 0x000fe80000000a00 */
[----:B------:R-:W3:Y:S01]  /*4770*/  @!P1 LDG.E.64.CONSTANT R194, desc[UR4][R174.64+0xce40] ;  /* 0x00ce4004aec29981 */ /* 0x000ee2000c1e9b00 */
[----:B------:R-:W-:-:S03]  /*4780*/  DFMA R158, R190, R132, RZ ;  /* 0x00000084be9e722b */ /* 0x000fc600000000ff */
[----:B------:R-:W2:Y:S05]  /*4790*/  LDS.64 R132, [R12+0x1310] ;  /* 0x001310000c847984 */ /* 0x000eaa0000000a00 */
[----:B------:R-:W-:Y:S01]  /*47a0*/  DFMA R104, R188, R134, R158 ;  /* 0x00000086bc68722b */ /* 0x000fe2000000009e */
[----:B------:R-:W2:Y:S01]  /*47b0*/  LDS.64 R134, [R12+0x1360] ;  /* 0x001360000c867984 */ /* 0x000ea20000000a00 */
[----:B------:R-:W-:Y:S02]  /*47c0*/  DFMA R158, R38, R122, R120 ;  /* 0x0000007a269e722b */ /* 0x000fe40000000078 */
[----:B------:R-:W-:Y:S01]  /*47d0*/  DMUL R210, R54, R108 ;  /* 0x0000006c36d27228 */ /* 0x000fe20000000000 */
[----:B------:R-:W2:Y:S03]  /*47e0*/  LDS.128 R120, [R11+0x12f0] ;  /* 0x0012f0000b787984 */ /* 0x000ea60000000c00 */
[----:B------:R-:W-:Y:S01]  /*47f0*/  DFMA R104, R186, R136, R104 ;  /* 0x00000088ba68722b */ /* 0x000fe20000000068 */
[----:B------:R-:W2:Y:S04]  /*4800*/  LDS.64 R136, [R12+0x13b0] ;  /* 0x0013b0000c887984 */ /* 0x000ea80000000a00 */
[----:B------:R-:W2:Y:S01]  /*4810*/  LDS.64 R108, [R7+0x50] ;  /* 0x00005000076c7984 */ /* 0x000ea20000000a00 */
[----:B------:R-:W-:-:S02]  /*4820*/  DFMA R196, R164, R196, R210 ;  /* 0x000000c4a4c4722b */ /* 0x000fc400000000d2 */
[----:B------:R-:W-:Y:S02]  /*4830*/  DFMA R104, R184, R138, R104 ;  /* 0x0000008ab868722b */ /* 0x000fe40000000068 */
[----:B0-----:R-:W-:-:S04]  /*4840*/  DFMA R200, R124, R200, RZ ;  /* 0x000000c87cc8722b */ /* 0x001fc800000000ff */
[----:B-1----:R-:W-:Y:S02]  /*4850*/  DFMA R196, R64, R198, R196 ;  /* 0x000000c640c4722b */ /* 0x002fe400000000c4 */
[----:B--2---:R-:W-:Y:S02]  /*4860*/  DFMA R76, R182, R76, R104 ;  /* 0x0000004cb64c722b */ /* 0x004fe40000000068 */
[----:B------:R-:W0:Y:S04]  /*4870*/  LDS.128 R104, [R6+0x10] ;  /* 0x0000100006687984 */ /* 0x000e280000000c00 */
[----:B------:R-:W-:Y:S02]  /*4880*/  DFMA R110, R48, R110, R196 ;  /* 0x0000006e306e722b */ /* 0x000fe400000000c4 */
[----:B------:R-:W1:Y:S01]  /*4890*/  LDS.64 R196, [R12+0x1400] ;  /* 0x001400000cc47984 */ /* 0x000e620000000a00 */
[----:B------:R-:W-:-:S02]  /*48a0*/  DFMA R132, R132, R126, R200 ;  /* 0x0000007e8484722b */ /* 0x000fc400000000c8 */
[----:B------:R-:W-:Y:S02]  /*48b0*/  DMUL R154, R238, R154 ;  /* 0x0000009aee9a7228 */ /* 0x000fe40000000000 */
[----:B------:R-:W-:Y:S01]  /*48c0*/  DFMA R76, R180, R78, R76 ;  /* 0x0000004eb44c722b */ /* 0x000fe2000000004c */
[----:B------:R-:W2:Y:S01]  /*48d0*/  LDS.64 R238, [R7+0xa0] ;  /* 0x0000a00007ee7984 */ /* 0x000ea20000000a00 */
[----:B------:R-:W-:Y:S02]  /*48e0*/  DFMA R222, R92, R226, R222 ;  /* 0x000000e25cde722b */ /* 0x000fe400000000de */
[----:B------:R-:W-:Y:S01]  /*48f0*/  DFMA R134, R144, R134, R132 ;  /* 0x000000869086722b */ /* 0x000fe20000000084 */
[----:B------:R-:W2:Y:S03]  /*4900*/  LDS.64 R92, [R12+0x1450] ;  /* 0x001450000c5c7984 */ /* 0x000ea60000000a00 */
[----:B------:R-:W-:-:S02]  /*4910*/  DFMA R138, R178, R120, R76 ;  /* 0x00000078b28a722b */ /* 0x000fc4000000004c */
[----:B------:R-:W2:Y:S02]  /*4920*/  LDS.128 R76, [R11+0x1300] ;  /* 0x001300000b4c7984 */ /* 0x000ea40000000c00 */
[----:B------:R-:W-:Y:S02]  /*4930*/  DFMA R120, R136, R146, R134 ;  /* 0x000000928878722b */ /* 0x000fe40000000086 */
[----:B------:R-:W2:Y:S01]  /*4940*/  LDS.64 R136, [R12+0x14a0] ;  /* 0x0014a0000c887984 */ /* 0x000ea20000000a00 */
[----:B------:R-:W-:-:S03]  /*4950*/  DFMA R132, R62, R108, R110 ;  /* 0x0000006c3e84722b */ /* 0x000fc6000000006e */
[----:B------:R-:W2:Y:S01]  /*4960*/  LDS.128 R108, [R8+0x2760] ;  /* 0x00276000086c7984 */ /* 0x000ea20000000c00 */
[----:B------:R-:W-:Y:S02]  /*4970*/  CS2R R198, SRZ ;  /* 0x0000000000c67805 */ /* 0x000fe4000001ff00 */
[----:B------:R-:W-:Y:S02]  /*4980*/  CS2R R200, SRZ ;  /* 0x0000000000c87805 */ /* 0x000fe4000001ff00 */
[----:B------:R-:W-:Y:S02]  /*4990*/  CS2R R210, SRZ ;  /* 0x0000000000d27805 */ /* 0x000fe4000001ff00 */
[----:B------:R-:W3:Y:S01]  /*49a0*/  @!P1 LDG.E.64.CONSTANT R198, desc[UR4][R174.64+0x3520] ;  /* 0x00352004aec69981 */ /* 0x000ee2000c1e9b00 */
[----:B0-----:R-:W-:-:S03]  /*49b0*/  DFMA R104, R60, R104, R132 ;  /* 0x000000683c68722b */ /* 0x001fc60000000084 */
[----:B------:R-:W3:Y:S04]  /*49c0*/  @!P1 LDG.E.64.CONSTANT R200, desc[UR4][R174.64+0x15e0] ;  /* 0x0015e004aec89981 */ /* 0x000ee8000c1e9b00 */
[----:B------:R-:W0:Y:S01]  /*49d0*/  LDS.128 R132, [R8+0x2770] ;  /* 0x0027700008847984 */ /* 0x000e220000000c00 */
[----:B-1----:R-:W-:Y:S02]  /*49e0*/  DFMA R120, R128, R196, R120 ;  /* 0x000000c48078722b */ /* 0x002fe40000000078 */
[----:B------:R-:W-:Y:S01]  /*49f0*/  DFMA R138, R176, R122, R138 ;  /* 0x0000007ab08a722b */ /* 0x000fe2000000008a */
[----:B------:R-:W3:Y:S01]  /*4a00*/  @!P1 LDG.E.64.CONSTANT R210, desc[UR4][R174.64+0x73a0] ;  /* 0x0073a004aed29981 */ /* 0x000ee2000c1e9b00 */
[----:B------:R-:W-:Y:S02]  /*4a10*/  DFMA R156, R34, R156, R158 ;  /* 0x0000009c229c722b */ /* 0x000fe4000000009e */
[----:B--2---:R-:W-:Y:S01]  /*4a20*/  DFMA R238, R28, R238, R104 ;  /* 0x000000ee1cee722b */ /* 0x004fe20000000068 */
[----:B------:R-:W-:-:S02]  /*4a30*/  CS2R R214, SRZ ;  /* 0x0000000000d67805 */ /* 0x000fc4000001ff00 */
[----:B------:R-:W-:Y:S01]  /*4a40*/  CS2R R158, SRZ ;  /* 0x00000000009e7805 */ /* 0x000fe2000001ff00 */
[----:B------:R-:W1:Y:S01]  /*4a50*/  LDS.64 R196, [R7+0xf0] ;  /* 0x0000f00007c47984 */ /* 0x000e620000000a00 */
[----:B------:R-:W-:-:S03]  /*4a60*/  DFMA R104, R92, R130, R120 ;  /* 0x000000825c68722b */ /* 0x000fc60000000078 */
[----:B------:R-:W2:Y:S04]  /*4a70*/  LDS.64 R92, [R12+0x1540] ;  /* 0x001540000c5c7984 */ /* 0x000ea80000000a00 */
[----:B------:R-:W2:Y:S01]  /*4a80*/  LDS.128 R120, [R8+0x2780] ;  /* 0x0027800008787984 */ /* 0x000ea20000000c00 */
[----:B------:R-:W-:Y:S02]  /*4a90*/  DFMA R238, R172, R106, R238 ;  /* 0x0000006aacee722b */ /* 0x000fe400000000ee */
[----:B------:R-:W-:Y:S01]  /*4aa0*/  DFMA R76, R20, R76, R138 ;  /* 0x0000004c144c722b */ /* 0x000fe2000000008a */
[----:B------:R-:W3:Y:S01]  /*4ab0*/  @!P1 LDG.E.64.CONSTANT R214, desc[UR4][R174.64+0xaf00] ;  /* 0x00af0004aed69981 */ /* 0x000ee2000c1e9b00 */
[----:B------:R-:W-:-:S03]  /*4ac0*/  DFMA R106, R96, R136, R104 ;  /* 0x00000088606a722b */ /* 0x000fc60000000068 */
[----:B------:R-:W3:Y:S01]  /*4ad0*/  @!P1 LDG.E.64.CONSTANT R158, desc[UR4][R174.64+0x5460] ;  /* 0x00546004ae9e9981 */ /* 0x000ee2000c1e9b00 */
[----:B------:R-:W-:Y:S02]  /*4ae0*/  DFMA R230, R230, R150, R154 ;  /* 0x00000096e6e6722b */ /* 0x000fe4000000009a */
[----:B------:R-:W-:Y:S01]  /*4af0*/  DFMA R104, R168, R108, RZ ;  /* 0x0000006ca868722b */ /* 0x000fe200000000ff */
[----:B------:R-:W2:Y:S04]  /*4b00*/  LDS.128 R136, [R6+0x20] ;  /* 0x0000200006887984 */ /* 0x000ea80000000c00 */
[----:B------:R-:W2:Y:S01]  /*4b10*/  LDS.64 R154, [R12+0x1590] ;  /* 0x001590000c9a7984 */ /* 0x000ea20000000a00 */
[----:B------:R-:W-:Y:S02]  /*4b20*/  DFMA R80, R80, R226, R240 ;  /* 0x000000e25050722b */ /* 0x000fe400000000f0 */
[----:B------:R-:W-:-:S02]  /*4b30*/  DFMA R216, R216, R98, R106 ;  /* 0x00000062d8d8722b */ /* 0x000fc4000000006a */
[----:B------:R-:W-:Y:S01]  /*4b40*/  DFMA R240, R166, R110, R104 ;  /* 0x0000006ea6f0722b */ /* 0x000fe20000000068 */
[----:B------:R-:W2:Y:S01]  /*4b50*/  LDS.128 R104, [R8+0x2790] ;  /* 0x0027900008687984 */ /* 0x000ea20000000c00 */
[----:B------:R-:W-:Y:S01]  /*4b60*/  DFMA R112, R30, R112, R156 ;  /* 0x000000701e70722b */ /* 0x000fe2000000009c */
[----:B------:R-:W-:-:S05]  /*4b70*/  CS2R R156, SRZ ;  /* 0x00000000009c7805 */ /* 0x000fca000001ff00 */
[----:B0-----:R-:W-:Y:S01]  /*4b80*/  DFMA R240, R18, R132, R240 ;  /* 0x0000008412f0722b */ /* 0x001fe200000000f0 */
[----:B------:R-:W3:Y:S01]  /*4b90*/  @!P1 LDG.E.64.CONSTANT R156, desc[UR4][R174.64+0x92e0] ;  /* 0x0092e004ae9c9981 */ /* 0x000ee2000c1e9b00 */
[----:B------:R-:W-:Y:S02]  /*4ba0*/  DFMA R236, R24, R236, R112 ;  /* 0x000000ec18ec722b */ /* 0x000fe40000000070 */
[----:B------:R-:W-:Y:S01]  /*4bb0*/  DFMA R150, R66, R78, R76 ;  /* 0x0000004e4296722b */ /* 0x000fe2000000004c */
[----:B------:R-:W0:Y:S03]  /*4bc0*/  LDS.64 R112, [R7+0x140] ;  /* 0x0001400007707984 */ /* 0x000e260000000a00 */
[----:B------:R-:W-:Y:S01]  /*4bd0*/  DFMA R240, R26, R134, R240 ;  /* 0x000000861af0722b */ /* 0x000fe200000000f0 */
[----:B------:R-:W0:Y:S01]  /*4be0*/  LDS.128 R76, [R8+0x27a0] ;  /* 0x0027a000084c7984 */ /* 0x000e220000000c00 */
[----:B-1----:R-:W-:-:S02]  /*4bf0*/  DFMA R196, R170, R196, R238 ;  /* 0x000000c4aac4722b */ /* 0x002fc400000000ee */
[----:B--2---:R-:W-:-:S04]  /*4c00*/  DFMA R92, R140, R92, R216 ;  /* 0x0000005c8c5c722b */ /* 0x004fc800000000d8 */
[----:B------:R-:W-:Y:S02]  /*4c10*/  DFMA R240, R14, R120, R240 ;  /* 0x000000780ef0722b */ /* 0x000fe400000000f0 */
[----:B------:R-:W-:-:S06]  /*4c20*/  DFMA R136, R58, R136, R196 ;  /* 0x000000883a88722b */ /* 0x000fcc00000000c4 */
[----:B------:R-:W-:Y:S02]  /*4c30*/  DFMA R240, R164, R122, R240 ;  /* 0x0000007aa4f0722b */ /* 0x000fe400000000f0 */
[----:B------:R-:W-:Y:S01]  /*4c40*/  DFMA R196, R154, R142, R92 ;  /* 0x0000008e9ac4722b */ /* 0x000fe2000000005c */
[----:B------:R-:W1:Y:S05]  /*4c50*/  LDS.64 R92, [R7+0x190] ;  /* 0x00019000075c7984 */ /* 0x000e6a0000000a00 */
[----:B------:R-:W-:Y:S02]  /*4c60*/  DFMA R154, R36, R104, R240 ;  /* 0x00000068249a722b */ /* 0x000fe400000000f0 */
[----:B------:R-:W-:-:S06]  /*4c70*/  DMUL R206, R196, R206 ;  /* 0x000000cec4ce7228 */ /* 0x000fcc0000000000 */
[----:B------:R-:W-:Y:S02]  /*4c80*/  DFMA R154, R40, R106, R154 ;  /* 0x0000006a289a722b */ /* 0x000fe4000000009a */
[----:B------:R-:W-:Y:S02]  /*4c90*/  DFMA R216, R150, R202, R206 ;  /* 0x000000ca96d8722b */ /* 0x000fe400000000ce */
[----:B0-----:R-:W-:Y:S02]  /*4ca0*/  DFMA R112, R52, R112, R136 ;  /* 0x000000703470722b */ /* 0x001fe40000000088 */
[----:B------:R-:W-:Y:S02]  /*4cb0*/  DMUL R136, R196, R202 ;  /* 0x000000cac4887228 */ /* 0x000fe40000000000 */
        /* <DEDUP_REMOVED lines=8> */
[----:B------:R-:W0:Y:S04]  /*4d40*/  LDS.128 R136, [R6+0x30] ;  /* 0x0000300006887984 */ /* 0x000e280000000c00 */
[----:B------:R-:W-:Y:S01]  /*4d50*/  LDS.64 R236, [R7+0x280] ;  /* 0x0002800007ec7984 */ /* 0x000fe20000000a00 */
[----:B------:R-:W-:-:S02]  /*4d60*/  DFMA R240, R202, R192, R216 ;  /* 0x000000c0caf0722b */ /* 0x000fc400000000d8 */
[----:B-1----:R-:W-:Y:S01]  /*4d70*/  DFMA R228, R46, R92, R112 ;  /* 0x0000005c2ee4722b */ /* 0x002fe20000000070 */
[----:B------:R-:W-:Y:S04]  /*4d80*/  LDS.64 R216, [R7+0x2d0] ;  /* 0x0002d00007d87984 */ /* 0x000fe80000000a00 */
[----:B------:R-:W-:Y:S01]  /*4d90*/  LDS.128 R112, [R6+0x40] ;  /* 0x0000400006707984 */ /* 0x000fe20000000c00 */
[----:B----4-:R-:W-:Y:S01]  /*4da0*/  DFMA R208, R202, R148, R208 ;  /* 0x00000094cad0722b */ /* 0x010fe200000000d0 */
[----:B------:R-:W-:Y:S06]  /*4db0*/  BAR.SYNC.DEFER_BLOCKING 0x0 ;  /* 0x0000000000007b1d */ /* 0x000fec0000010000 */
[----:B------:R1:W-:Y:S04]  /*4dc0*/  STS.64 [R9], R208 ;  /* 0x000000d009007388 */ /* 0x0003e80000000a00 */
[----:B------:R-:W-:Y:S01]  /*4dd0*/  STS.64 [R10], R240 ;  /* 0x000000f00a007388 */ /* 0x000fe20000000a00 */
[----:B------:R-:W-:Y:S06]  /*4de0*/  BAR.SYNC.DEFER_BLOCKING 0x0 ;  /* 0x0000000000007b1d */ /* 0x000fec0000010000 */
[----:B------:R-:W-:-:S02]  /*4df0*/  DFMA R160, R226, R94, R160 ;  /* 0x0000005ee2a0722b */ /* 0x000fc400000000a0 */
[----:B------:R-:W-:Y:S02]  /*4e00*/  DFMA R204, R16, R204, R206 ;  /* 0x000000cc10cc722b */ /* 0x000fe400000000ce */
[----:B------:R-:W-:Y:S01]  /*4e10*/  DFMA R238, R100, R226, R152 ;  /* 0x000000e264ee722b */ /* 0x000fe20000000098 */
[----:B------:R-:W2:Y:S04]  /*4e20*/  LDS.128 R92, [R11+0x15e0] ;  /* 0x0015e0000b5c7984 */ /* 0x000ea80000000c00 */
[----:B------:R-:W4:Y:S01]  /*4e30*/  LDS.64 R100, [R12+0x15e0] ;  /* 0x0015e0000c647984 */ /* 0x000f220000000a00 */
[----:B------:R-:W-:Y:S02]  /*4e40*/  DFMA R206, R226, R82, R224 ;  /* 0x00000052e2ce722b */ /* 0x000fe400000000e0 */
[----:B------:R-:W-:Y:S01]  /*4e50*/  DADD R234, R234, R204 ;  /* 0x00000000eaea7229 */ /* 0x000fe200000000cc */
[----:B------:R-:W-:Y:S01]  /*4e60*/  LDS.64 R240, [R12+0x1680] ;  /* 0x001680000cf07984 */ /* 0x000fe20000000a00 */
[----:B0-----:R-:W-:-:S02]  /*4e70*/  DFMA R228, R44, R136, R228 ;  /* 0x000000882ce4722b */ /* 0x001fc400000000e4 */
[-C--:B------:R-:W-:Y:S01]  /*4e80*/  DFMA R224, R116, R230.reuse, R220 ;  /* 0x000000e674e0722b */ /* 0x080fe200000000dc */
[----:B------:R-:W-:Y:S01]  /*4e90*/  LDS.64 R244, [R7+0xa0] ;  /* 0x0000a00007f47984 */ /* 0x000fe20000000a00 */
[----:B------:R-:W-:-:S03]  /*4ea0*/  DFMA R204, R68, R230, R80 ;  /* 0x000000e644cc722b */ /* 0x000fc60000000050 */
[----:B------:R-:W0:Y:S04]  /*4eb0*/  LDS.64 R220, [R12+0x1630] ;  /* 0x001630000cdc7984 */ /* 0x000e280000000a00 */
[----:B------:R-:W0:Y:S01]  /*4ec0*/  LDS.128 R80, [R11+0x15f0] ;  /* 0x0015f0000b507984 */ /* 0x000e220000000c00 */
[----:B------:R-:W-:Y:S02]  /*4ed0*/  DFMA R154, R42, R154, R228 ;  /* 0x0000009a2a9a722b */ /* 0x000fe400000000e4 */
[----:B------:R-:W-:Y:S01]  /*4ee0*/  DFMA R232, R230, R86, R232 ;  /* 0x00000056e6e8722b */ /* 0x000fe200000000e8 */
[----:B------:R-:W-:Y:S04]  /*4ef0*/  LDS.64 R242, [R7+0xf0] ;  /* 0x0000f00007f27984 */ /* 0x000fe80000000a00 */
[----:B------:R-:W0:Y:S01]  /*4f00*/  LDS.64 R86, [R12+0x16d0] ;  /* 0x0016d0000c567984 */ /* 0x000e220000000a00 */
[----:B------:R-:W-:-:S02]  /*4f10*/  DFMA R138, R38, R138, R154 ;  /* 0x0000008a268a722b */ /* 0x000fc4000000009a */
[----:B-1----:R-:W-:Y:S02]  /*4f20*/  DFMA R208, R230, R118, R218 ;  /* 0x00000076e6d0722b */ /* 0x002fe400000000da */
[----:B------:R-:W-:Y:S01]  /*4f30*/  DFMA R218, R88, R230, R222 ;  /* 0x000000e658da722b */ /* 0x000fe200000000de */
[----:B------:R-:W1:Y:S01]  /*4f40*/  LDS.128 R116, [R11+0x1600] ;  /* 0x001600000b747984 */ /* 0x000e620000000c00 */
[----:B------:R-:W-:Y:S02]  /*4f50*/  DFMA R206, R230, R70, R206 ;  /* 0x00000046e6ce722b */ /* 0x000fe400000000ce */
[----:B------:R-:W-:Y:S01]  /*4f60*/  DFMA R138, R34, R212, R138 ;  /* 0x000000d4228a722b */ /* 0x000fe2000000008a */
[----:B------:R-:W1:Y:S01]  /*4f70*/  LDS.64 R88, [R12+0x1720] ;  /* 0x001720000c587984 */ /* 0x000e620000000a00 */
[----:B--2---:R-:W-:-:S03]  /*4f80*/  DFMA R92, R190, R92, RZ ;  /* 0x0000005cbe5c722b */ /* 0x004fc600000000ff */
[----:B------:R-:W2:Y:S01]  /*4f90*/  LDS.128 R68, [R8+0x27b0] ;  /* 0x0027b00008447984 */ /* 0x000ea20000000c00 */
[----:B------:R-:W-:Y:S02]  /*4fa0*/  DFMA R212, R230, R90, R160 ;  /* 0x0000005ae6d4722b */ /* 0x000fe400000000a0 */
[----:B------:R-:W-:Y:S01]  /*4fb0*/  DFMA R222, R72, R230, R238 ;  /* 0x000000e648de722b */ /* 0x000fe200000000ee */
[----:B------:R-:W2:Y:S01]  /*4fc0*/  LDS.64 R90, [R12+0x1770] ;  /* 0x001770000c5a7984 */ /* 0x000ea20000000a00 */
[----:B------:R-:W-:Y:S02]  /*4fd0*/  DFMA R112, R30, R112, R138 ;  /* 0x000000701e70722b */ /* 0x000fe4000000008a */
[----:B------:R-:W-:Y:S02]  /*4fe0*/  DFMA R94, R188, R94, R92 ;  /* 0x0000005ebc5e722b */ /* 0x000fe4000000005c */
[----:B----4-:R-:W-:Y:S02]  /*4ff0*/  DFMA R72, R124, R100, RZ ;  /* 0x000000647c48722b */ /* 0x010fe400000000ff */
[----:B------:R-:W-:-:S02]  /*5000*/  DFMA R136, R226, R102, R162 ;  /* 0x00000066e288722b */ /* 0x000fc400000000a2 */
[----:B------:R-:W-:Y:S01]  /*5010*/  DFMA R238, R24, R236, R112 ;  /* 0x000000ec18ee722b */ /* 0x000fe20000000070 */
[----:B------:R-:W4:Y:S03]  /*5020*/  LDS.128 R100, [R6] ;  /* 0x0000000006647984 */ /* 0x000f260000000c00 */
[----:B0-----:R-:W-:Y:S01]  /*5030*/  DFMA R72, R220, R126, R72 ;  /* 0x0000007edc48722b */ /* 0x001fe20000000048 */
[----:B------:R-:W0:Y:S01]  /*5040*/  LDS.64 R112, [R12+0x17c0] ;  /* 0x0017c0000c707984 */ /* 0x000e220000000a00 */
[----:B------:R-:W-:-:S03]  /*5050*/  DFMA R80, R186, R80, R94 ;  /* 0x00000050ba50722b */ /* 0x000fc6000000005e */
[----:B------:R-:W0:Y:S01]  /*5060*/  LDS.128 R92, [R8+0x27c0] ;  /* 0x0027c000085c7984 */ /* 0x000e220000000c00 */
[----:B------:R-:W-:Y:S02]  /*5070*/  CS2R R226, SRZ ;  /* 0x0000000000e27805 */ /* 0x000fe4000001ff00 */
[----:B------:R-:W-:Y:S01]  /*5080*/  CS2R R154, SRZ ;  /* 0x00000000009a7805 */ /* 0x000fe2000001ff00 */
[----:B------:R-:W-:Y:S01]  /*5090*/  DFMA R72, R144, R240, R72 ;  /* 0x000000f09048722b */ /* 0x000fe20000000048 */
[----:B------:R-:W-:Y:S01]  /*50a0*/  CS2R R228, SRZ ;  /* 0x0000000000e47805 */ /* 0x000fe2000001ff00 */
[----:B------:R-:W-:Y:S01]  /*50b0*/  DFMA R220, R230, R74, R136 ;  /* 0x0000004ae6dc722b */ /* 0x000fe20000000088 */
[----:B------:R-:W-:Y:S04]  /*50c0*/  LDS.64 R236, [R12+0x1810] ;  /* 0x001810000cec7984 */ /* 0x000fe80000000a00 */
[----:B------:R-:W0:Y:S01]  /*50d0*/  LDS.128 R136, [R11+0x1610] ;  /* 0x001610000b887984 */ /* 0x000e220000000c00 */
[----:B------:R-:W-:-:S03]  /*50e0*/  DFMA R80, R184, R82, R80 ;  /* 0x00000052b850722b */ /* 0x000fc60000000050 */
[----:B------:R-:W4:Y:S01]  /*50f0*/  @!P1 LDG.E.64.CONSTANT R226, desc[UR4][R174.64+0x3840] ;  /* 0x00384004aee29981 */ /* 0x000f22000c1e9b00 */
[----:B------:R-:W-:-:S03]  /*5100*/  DFMA R82, R86, R146, R72 ;  /* 0x000000925652722b */ /* 0x000fc60000000048 */
[----:B------:R-:W4:Y:S04]  /*5110*/  @!P1 LDG.E.64.CONSTANT R154, desc[UR4][R174.64+0x76c0] ;  /* 0x0076c004ae9a9981 */ /* 0x000f28000c1e9b00 */
[----:B------:R-:W0:Y:S01]  /*5120*/  LDS.128 R72, [R8+0x27d0] ;  /* 0x0027d00008487984 */ /* 0x000e220000000c00 */
[----:B------:R-:W-:-:S03]  /*5130*/  CS2R R162, SRZ ;  /* 0x0000000000a27805 */ /* 0x000fc6000001ff00 */
[----:B------:R-:W4:Y:S01]  /*5140*/  @!P1 LDG.E.64.CONSTANT R228, desc[UR4][R174.64+0x1900] ;  /* 0x00190004aee49981 */ /* 0x000f22000c1e9b00 */
[----:B-1----:R-:W-:Y:S02]  /*5150*/  DFMA R116, R182, R116, R80 ;  /* 0x00000074b674722b */ /* 0x002fe40000000050 */
[----:B------:R-:W-:Y:S01]  /*5160*/  DFMA R82, R128, R88, R82 ;  /* 0x000000588052722b */ /* 0x000fe20000000052 */
[----:B------:R-:W4:Y:S01]  /*5170*/  @!P1 LDG.E.64.CONSTANT R162, desc[UR4][R174.64+0x5780] ;  /* 0x00578004aea29981 */ /* 0x000f22000c1e9b00 */
[----:B--2---:R-:W-:Y:S02]  /*5180*/  DFMA R80, R168, R68, RZ ;  /* 0x00000044a850722b */ /* 0x004fe400000000ff */
[----:B------:R-:W-:Y:S02]  /*5190*/  DFMA R86, R22, R114, R238 ;  /* 0x000000721656722b */ /* 0x000fe400000000ee */
[----:B------:R-:W-:Y:S02]  /*51a0*/  DFMA R88, R180, R118, R116 ;  /* 0x00000076b458722b */ /* 0x000fe40000000074 */
[----:B------:R-:W-:Y:S01]  /*51b0*/  DFMA R238, R90, R130, R82 ;  /* 0x000000825aee722b */ /* 0x000fe20000000052 */
[----:B------:R-:W1:Y:S01]  /*51c0*/  LDS.64 R116, [R12+0x1860] ;  /* 0x001860000c747984 */ /* 0x000e620000000a00 */
[----:B------:R-:W-:-:S03]  /*51d0*/  DFMA R90, R166, R70, R80 ;  /* 0x00000046a65a722b */ /* 0x000fc60000000050 */
[----:B------:R-:W2:Y:S01]  /*51e0*/  LDS.128 R80, [R8+0x27e0] ;  /* 0x0027e00008507984 */ /* 0x000ea20000000c00 */
[----:B------:R-:W-:Y:S02]  /*51f0*/  DMUL R196, R196, R192 ;  /* 0x000000c0c4c47228 */ /* 0x000fe40000000000 */
[----:B---3--:R-:W-:Y:S01]  /*5200*/  DMUL R118, R194, UR6 ;  /* 0x00000006c2767c28 */ /* 0x008fe20008000000 */
[----:B------:R-:W3:Y:S01]  /*5210*/  LDS.64 R192, [R7] ;  /* 0x0000000007c07984 */ /* 0x000ee20000000a00 */
[----:B----4-:R-:W-:Y:S02]  /*5220*/  DMUL R100, R54, R100 ;  /* 0x0000006436647228 */ /* 0x010fe40000000000 */
[----:B0-----:R-:W-:Y:S01]  /*5230*/  DFMA R238, R96, R112, R238 ;  /* 0x0000007060ee722b */ /* 0x001fe200000000ee */
[----:B------:R-:W0:Y:S01]  /*5240*/  LDS.64 R194, [R12+0x18b0] ;  /* 0x0018b0000cc27984 */ /* 0x000e220000000a00 */
[----:B------:R-:W-:Y:S01]  /*5250*/  DFMA R90, R18, R92, R90 ;  /* 0x0000005c125a722b */ /* 0x000fe2000000005a */
[----:B------:R-:W-:-:S02]  /*5260*/  CS2R R160, SRZ ;  /* 0x0000000000a07805 */ /* 0x000fc4000001ff00 */
[----:B------:R-:W4:Y:S01]  /*5270*/  LDS.128 R112, [R11+0x1620] ;  /* 0x001620000b707984 */ /* 0x000f220000000c00 */
[----:B------:R-:W-:Y:S02]  /*5280*/  DFMA R118, R36, R118, R100 ;  /* 0x000000762476722b */ /* 0x000fe40000000064 */
[----:B------:R-:W-:Y:S01]  /*5290*/  DFMA R136, R178, R136, R88 ;  /* 0x00000088b288722b */ /* 0x000fe20000000058 */
[----:B------:R-:W4:Y:S01]  /*52a0*/  @!P1 LDG.E.64.CONSTANT R160, desc[UR4][R174.64+0x9600] ;  /* 0x00960004aea09981 */ /* 0x000f22000c1e9b00 */
[----:B------:R-:W-:-:S03]  /*52b0*/  DFMA R100, R26, R94, R90 ;  /* 0x0000005e1a64722b */ /* 0x000fc6000000005a */
[----:B------:R-:W4:Y:S01]  /*52c0*/  LDS.128 R88, [R8+0x27f0] ;  /* 0x0027f00008587984 */ /* 0x000f220000000c00 */
[----:B------:R-:W-:-:S04]  /*52d0*/  DFMA R238, R236, R98, R238 ;  /* 0x00000062ecee722b */ /* 0x000fc800000000ee */
[----:B------:R-:W-:Y:S01]  /*52e0*/  DFMA R236, R14, R72, R100 ;  /* 0x000000480eec722b */ /* 0x000fe20000000064 */
[----:B------:R-:W-:Y:S01]  /*52f0*/  CS2R R152, SRZ ;  /* 0x0000000000987805 */ /* 0x000fe2000001ff00 */
[----:B------:R-:W4:Y:S01]  /*5300*/  LDS.64 R100, [R7+0x50] ;  /* 0x0000500007647984 */ /* 0x000f220000000a00 */
[----:B------:R-:W-:-:S04]  /*5310*/  DFMA R136, R176, R138, R136 ;  /* 0x0000008ab088722b */ /* 0x000fc80000000088 */
[----:B------:R-:W4:Y:S01]  /*5320*/  @!P1 LDG.E.64.CONSTANT R152, desc[UR4][R174.64+0xd160] ;  /* 0x00d16004ae989981 */ /* 0x000f22000c1e9b00 */
[----:B------:R-:W-:Y:S02]  /*5330*/  DFMA R236, R164, R74, R236 ;  /* 0x0000004aa4ec722b */ /* 0x000fe400000000ec */
[----:B-1----:R-:W-:Y:S02]  /*5340*/  DFMA R116, R140, R116, R238 ;  /* 0x000000748c74722b */ /* 0x002fe400000000ee */
[----:B------:R-:W-:Y:S01]  /*5350*/  DFMA R240, R84, R230, R234 ;  /* 0x000000e654f0722b */ /* 0x000fe200000000ea */
[----:B------:R-:W-:Y:S03]  /*5360*/  LDS.64 R238, [R7+0x190] ;  /* 0x0001900007ee7984 */ /* 0x000fe60000000a00 */
[----:B--2---:R-:W-:Y:S02]  /*5370*/  DFMA R236, R36, R80, R236 ;  /* 0x0000005024ec722b */ /* 0x004fe400000000ec */
[----:B---3--:R-:W-:Y:S01]  /*5380*/  DFMA R118, R64, R192, R118 ;  /* 0x000000c04076722b */ /* 0x008fe20000000076 */
[----:B------:R-:W-:Y:S01]  /*5390*/  LDS.64 R230, [R7+0x230] ;  /* 0x0002300007e67984 */ /* 0x000fe20000000a00 */
[----:B0-----:R-:W-:-:S02]  /*53a0*/  DFMA R192, R194, R142, R116 ;  /* 0x0000008ec2c0722b */ /* 0x001fc40000000074 */
[----:B----4-:R-:W-:Y:S02]  /*53b0*/  DFMA R138, R20, R112, R136 ;  /* 0x00000070148a722b */ /* 0x010fe40000000088 */
[----:B------:R-:W-:Y:S02]  /*53c0*/  DFMA R112, R40, R82, R236 ;  /* 0x000000522870722b */ /* 0x000fe400000000ec */
[----:B------:R-:W-:Y:S01]  /*53d0*/  DFMA R234, R150, R148, R196 ;  /* 0x0000009496ea722b */ /* 0x000fe200000000c4 */
[----:B------:R-:W-:Y:S01]  /*53e0*/  LDS.64 R236, [R7+0x1e0] ;  /* 0x0001e00007ec7984 */ /* 0x000fe20000000a00 */
[----:B------:R-:W-:Y:S02]  /*53f0*/  DMUL R84, R192, R198 ;  /* 0x000000c6c0547228 */ /* 0x000fe40000000000 */
[----:B------:R-:W-:Y:S02]  /*5400*/  DFMA R196, R66, R114, R138 ;  /* 0x0000007242c4722b */ /* 0x000fe4000000008a */
[----:B------:R-:W-:-:S02]  /*5410*/  DFMA R194, R32, R88, R112 ;  /* 0x0000005820c2722b */ /* 0x000fc40000000070 */
[----:B------:R-:W-:Y:S01]  /*5420*/  DFMA R102, R48, R102, R118 ;  /* 0x000000663066722b */ /* 0x000fe20000000076 */
[----:B------:R-:W0:Y:S01]  /*5430*/  LDS.128 R112, [R6+0x10] ;  /* 0x0000100006707984 */ /* 0x000e220000000c00 */
[----:B------:R-:W-:Y:S02]  /*5440*/  DMUL R210, R192, R210 ;  /* 0x000000d2c0d27228 */ /* 0x000fe40000000000 */
[----:B------:R-:W-:Y:S01]  /*5450*/  DFMA R84, R196, R200, R84 ;  /* 0x000000c8c454722b */ /* 0x000fe20000000054 */
[----:B------:R-:W-:Y:S01]  /*5460*/  LDS.128 R116, [R6+0x20] ;  /* 0x0000200006747984 */ /* 0x000fe20000000c00 */
[----:B------:R-:W-:Y:S02]  /*5470*/  DFMA R194, R56, R90, R194 ;  /* 0x0000005a38c2722b */ /* 0x000fe400000000c2 */
[----:B------:R-:W-:Y:S02]  /*5480*/  DFMA R136, R16, R216, R86 ;  /* 0x000000d81088722b */ /* 0x000fe40000000056 */
[----:B------:R-:W-:Y:S01]  /*5490*/  DFMA R234, R202, R214, R234 ;  /* 0x000000d6caea722b */ /* 0x000fe200000000ea */
[----:B------:R-:W-:Y:S01]  /*54a0*/  LDS.64 R216, [R7+0x280] ;  /* 0x0002800007d87984 */ /* 0x000fe20000000a00 */
[----:B------:R-:W-:-:S02]  /*54b0*/  DFMA R138, R62, R100, R102 ;  /* 0x000000643e8a722b */ /* 0x000fc40000000066 */
[----:B------:R-:W-:Y:S01]  /*54c0*/  DFMA R210, R196, R198, R210 ;  /* 0x000000c6c4d2722b */ /* 0x000fe200000000d2 */
[----:B------:R-:W-:Y:S01]  /*54d0*/  LDS.64 R214, [R7+0x140] ;  /* 0x0001400007d67984 */ /* 0x000fe20000000a00 */
[----:B------:R-:W-:-:S03]  /*54e0*/  DFMA R246, R194, R158, R84 ;  /* 0x0000009ec2f6722b */ /* 0x000fc60000000054 */
        /* <DEDUP_REMOVED lines=8> */
[----:B0-----:R-:W-:Y:S01]  /*5570*/  DFMA R112, R60, R112, R138 ;  /* 0x000000703c70722b */ /* 0x001fe2000000008a */
[----:B------:R-:W0:Y:S04]  /*5580*/  LDS.128 R148, [R11+0x1900] ;  /* 0x001900000b947984 */ /* 0x000e280000000c00 */
[----:B------:R-:W1:Y:S01]  /*5590*/  LDS.64 R210, [R12+0x1900] ;  /* 0x001900000cd27984 */ /* 0x000e620000000a00 */
[----:B------:R-:W-:-:S02]  /*55a0*/  DADD R232, R232, R136 ;  /* 0x00000000e8e87229 */ /* 0x000fc40000000088 */
[----:B------:R-:W-:Y:S01]  /*55b0*/  DFMA R244, R28, R244, R112 ;  /* 0x000000f41cf4722b */ /* 0x000fe20000000070 */
[----:B------:R-:W2:Y:S04]  /*55c0*/  LDS.128 R136, [R11+0x1910] ;  /* 0x001910000b887984 */ /* 0x000ea80000000c00 */
[----:B------:R-:W3:Y:S01]  /*55d0*/  LDS.64 R112, [R12+0x1950] ;  /* 0x001950000c707984 */ /* 0x000ee20000000a00 */
[----:B------:R-:W-:-:S03]  /*55e0*/  DFMA R200, R108, R234, R224 ;  /* 0x000000ea6cc8722b */ /* 0x000fc600000000e0 */
[----:B------:R-:W4:Y:S01]  /*55f0*/  LDS.64 R224, [R12+0x19a0] ;  /* 0x0019a0000ce07984 */ /* 0x000f220000000a00 */
[----:B------:R-:W-:Y:S02]  /*5600*/  DFMA R114, R172, R114, R244 ;  /* 0x00000072ac72722b */ /* 0x000fe400000000f4 */
[----:B------:R-:W-:Y:S01]  /*5610*/  DFMA R202, R234, R110, R208 ;  /* 0x0000006eeaca722b */ /* 0x000fe200000000d0 */
[----:B------:R-:W-:Y:S01]  /*5620*/  LDS.64 R244, [R7] ;  /* 0x0000000007f47984 */ /* 0x000fe20000000a00 */
[----:B------:R-:W-:Y:S02]  /*5630*/  DFMA R204, R132, R234, R204 ;  /* 0x000000ea84cc722b */ /* 0x000fe400000000cc */
[----:B------:R-:W-:Y:S01]  /*5640*/  DFMA R206, R234, R134, R206 ;  /* 0x00000086eace722b */ /* 0x000fe200000000ce */
[----:B------:R-:W-:Y:S01]  /*5650*/  LDS.64 R250, [R7+0x50] ;  /* 0x0000500007fa7984 */ /* 0x000fe20000000a00 */
[----:B------:R-:W-:Y:S02]  /*5660*/  DFMA R242, R170, R242, R114 ;  /* 0x000000f2aaf2722b */ /* 0x000fe40000000072 */
[-C--:B------:R-:W-:Y:S01]  /*5670*/  DFMA R208, R120, R234.reuse, R240 ;  /* 0x000000ea78d0722b */ /* 0x080fe200000000f0 */
[----:B------:R-:W4:Y:S04]  /*5680*/  LDS.128 R132, [R11+0x1920] ;  /* 0x001920000b847984 */ /* 0x000f280000000c00 */
[----:B------:R-:W-:Y:S01]  /*5690*/  LDS.64 R120, [R12+0x1a40] ;  /* 0x001a40000c787984 */ /* 0x000fe20000000a00 */
[----:B------:R-:W-:-:S02]  /*56a0*/  DFMA R218, R104, R234, R218 ;  /* 0x000000ea68da722b */ /* 0x000fc400000000da */
[----:B0-----:R-:W-:Y:S01]  /*56b0*/  DFMA R108, R190, R148, RZ ;  /* 0x00000094be6c722b */ /* 0x001fe200000000ff */
[----:B------:R-:W-:Y:S04]  /*56c0*/  LDS.64 R240, [R7+0xf0] ;  /* 0x0000f00007f07984 */ /* 0x000fe80000000a00 */
[----:B------:R-:W0:Y:S03]  /*56d0*/  LDS.64 R148, [R12+0x19f0] ;  /* 0x0019f0000c947984 */ /* 0x000e260000000a00 */
[----:B------:R-:W-:Y:S02]  /*56e0*/  DFMA R150, R188, R150, R108 ;  /* 0x00000096bc96722b */ /* 0x000fe4000000006c */
[----:B------:R-:W0:Y:S01]  /*56f0*/  LDS.128 R108, [R8+0x2800] ;  /* 0x00280000086c7984 */ /* 0x000e220000000c00 */
[----:B------:R-:W-:-:S02]  /*5700*/  DFMA R104, R58, R116, R242 ;  /* 0x000000743a68722b */ /* 0x000fc400000000f2 */
[----:B-1----:R-:W-:Y:S01]  /*5710*/  DFMA R114, R124, R210, RZ ;  /* 0x000000d27c72722b */ /* 0x002fe200000000ff */
[----:B------:R-:W1:Y:S01]  /*5720*/  LDS.64 R116, [R12+0x1a90] ;  /* 0x001a90000c747984 */ /* 0x000e620000000a00 */
[----:B------:R-:W-:Y:S02]  /*5730*/  DFMA R210, R234, R106, R212 ;  /* 0x0000006aead2722b */ /* 0x000fe400000000d4 */
[----:B--2---:R-:W-:Y:S01]  /*5740*/  DFMA R136, R186, R136, R150 ;  /* 0x00000088ba88722b */ /* 0x004fe20000000096 */
[----:B------:R-:W-:Y:S01]  /*5750*/  LDS.64 R242, [R7+0xa0] ;  /* 0x0000a00007f27984 */ /* 0x000fe20000000a00 */
[----:B------:R-:W-:Y:S02]  /*5760*/  DFMA R212, R76, R234, R222 ;  /* 0x000000ea4cd4722b */ /* 0x000fe400000000de */
[----:B---3--:R-:W-:Y:S01]  /*5770*/  DFMA R106, R112, R126, R114 ;  /* 0x0000007e706a722b */ /* 0x008fe20000000072 */
[----:B------:R-:W-:Y:S04]  /*5780*/  LDS.64 R76, [R12+0x1ae0] ;  /* 0x001ae0000c4c7984 */ /* 0x000fe80000000a00 */
[----:B------:R-:W2:Y:S01]  /*5790*/  LDS.128 R112, [R8+0x2810] ;  /* 0x0028100008707984 */ /* 0x000ea20000000c00 */
[----:B------:R-:W-:-:S02]  /*57a0*/  DFMA R104, R52, R214, R104 ;  /* 0x000000d63468722b */ /* 0x000fc40000000068 */
[----:B------:R-:W-:Y:S01]  /*57b0*/  DFMA R150, R184, R138, R136 ;  /* 0x0000008ab896722b */ /* 0x000fe20000000088 */
[----:B------:R-:W-:Y:S01]  /*57c0*/  LDS.64 R222, [R12+0x1b30] ;  /* 0x001b30000cde7984 */ /* 0x000fe20000000a00 */
[----:B----4-:R-:W-:-:S03]  /*57d0*/  DFMA R106, R144, R224, R106 ;  /* 0x000000e0906a722b */ /* 0x010fc6000000006a */
[----:B------:R-:W3:Y:S01]  /*57e0*/  LDS.128 R136, [R11+0x1930] ;  /* 0x001930000b887984 */ /* 0x000ee20000000c00 */
[----:B------:R-:W-:Y:S02]  /*57f0*/  DFMA R118, R50, R118, R104 ;  /* 0x000000763276722b */ /* 0x000fe40000000068 */
[----:B------:R-:W-:Y:S02]  /*5800*/  DFMA R132, R182, R132, R150 ;  /* 0x00000084b684722b */ /* 0x000fe40000000096 */
[----:B0-----:R-:W-:Y:S02]  /*5810*/  DFMA R148, R148, R146, R106 ;  /* 0x000000929494722b */ /* 0x001fe4000000006a */
[----:B------:R-:W0:Y:S01]  /*5820*/  LDS.128 R104, [R8+0x2820] ;  /* 0x0028200008687984 */ /* 0x000e220000000c00 */
[----:B------:R-:W-:Y:S02]  /*5830*/  DFMA R214, R234, R78, R220 ;  /* 0x0000004eead6722b */ /* 0x000fe400000000dc */
[----:B------:R-:W-:-:S03]  /*5840*/  DFMA R78, R168, R108, RZ ;  /* 0x0000006ca84e722b */ /* 0x000fc600000000ff */
[----:B------:R-:W-:Y:S02]  /*5850*/  DFMA R148, R128, R120, R148 ;  /* 0x000000788094722b */ /* 0x000fe40000000094 */
[----:B------:R-:W-:Y:S01]  /*5860*/  DFMA R134, R180, R134, R132 ;  /* 0x00000086b486722b */ /* 0x000fe20000000084 */
[----:B------:R-:W4:Y:S01]  /*5870*/  LDS.64 R120, [R12+0x1b80] ;  /* 0x001b80000c787984 */ /* 0x000f220000000a00 */
[----:B------:R-:W-:Y:S02]  /*5880*/  DFMA R220, R46, R238, R118 ;  /* 0x000000ee2edc722b */ /* 0x000fe40000000076 */
[----:B------:R-:W-:Y:S01]  /*5890*/  DFMA R78, R166, R110, R78 ;  /* 0x0000006ea64e722b */ /* 0x000fe2000000004e */
[----:B------:R-:W-:Y:S01]  /*58a0*/  LDS.64 R238, [R7+0x140] ;  /* 0x0001400007ee7984 */ /* 0x000fe20000000a00 */
[----:B-1----:R-:W-:-:S03]  /*58b0*/  DFMA R132, R116, R130, R148 ;  /* 0x000000827484722b */ /* 0x002fc60000000094 */
[----:B------:R-:W1:Y:S01]  /*58c0*/  LDS.128 R116, [R8+0x2830] ;  /* 0x0028300008747984 */ /* 0x000e620000000c00 */
[----:B------:R-:W-:Y:S02]  /*58d0*/  DFMA R220, R44, R84, R220 ;  /* 0x000000542cdc722b */ /* 0x000fe400000000dc */
[----:B--2---:R-:W-:Y:S01]  /*58e0*/  DFMA R224, R18, R112, R78 ;  /* 0x0000007012e0722b */ /* 0x004fe2000000004e */
[----:B------:R-:W2:Y:S01]  /*58f0*/  LDS.128 R148, [R11+0x1940] ;  /* 0x001940000b947984 */ /* 0x000ea20000000c00 */
[----:B------:R-:W-:-:S03]  /*5900*/  DFMA R132, R96, R76, R132 ;  /* 0x0000004c6084722b */ /* 0x000fc60000000084 */
[----:B------:R-:W2:Y:S01]  /*5910*/  LDS.64 R84, [R12+0x1bd0] ;  /* 0x001bd0000c547984 */ /* 0x000ea20000000a00 */
[----:B---3--:R-:W-:Y:S02]  /*5920*/  DFMA R136, R178, R136, R134 ;  /* 0x00000088b288722b */ /* 0x008fe40000000086 */
[----:B------:R-:W-:Y:S01]  /*5930*/  DFMA R224, R26, R114, R224 ;  /* 0x000000721ae0722b */ /* 0x000fe200000000e0 */
[----:B------:R-:W-:Y:S01]  /*5940*/  LDS.128 R76, [R6] ;  /* 0x00000000064c7984 */ /* 0x000fe20000000c00 */
[----:B------:R-:W-:-:S03]  /*5950*/  DFMA R222, R222, R98, R132 ;  /* 0x00000062dede722b */ /* 0x000fc60000000084 */
[----:B------:R-:W3:Y:S03]  /*5960*/  LDS.128 R132, [R8+0x2840] ;  /* 0x0028400008847984 */ /* 0x000ee60000000c00 */
[----:B0-----:R-:W-:Y:S02]  /*5970*/  DFMA R224, R14, R104, R224 ;  /* 0x000000680ee0722b */ /* 0x001fe400000000e0 */
[----:B------:R-:W-:-:S06]  /*5980*/  DFMA R136, R176, R138, R136 ;  /* 0x0000008ab088722b */ /* 0x000fcc0000000088 */
[----:B------:R-:W-:Y:S02]  /*5990*/  DFMA R138, R164, R106, R224 ;  /* 0x0000006aa48a722b */ /* 0x000fe400000000e0 */
[----:B----4-:R-:W-:-:S06]  /*59a0*/  DFMA R222, R140, R120, R222 ;  /* 0x000000788cde722b */ /* 0x010fcc00000000de */
[----:B-1----:R-:W-:Y:S02]  /*59b0*/  DFMA R138, R36, R116, R138 ;  /* 0x00000074248a722b */ /* 0x002fe4000000008a */
[----:B--2---:R-:W-:Y:S02]  /*59c0*/  DFMA R136, R20, R148, R136 ;  /* 0x000000941488722b */ /* 0x004fe40000000088 */
[----:B------:R-:W-:-:S04]  /*59d0*/  DFMA R222, R84, R142, R222 ;  /* 0x0000008e54de722b */ /* 0x000fc800000000de */
[----:B------:R-:W-:Y:S02]  /*59e0*/  DFMA R138, R40, R118, R138 ;  /* 0x00000076288a722b */ /* 0x000fe4000000008a */
[----:B------:R-:W-:Y:S02]  /*59f0*/  DFMA R236, R42, R236, R220 ;  /* 0x000000ec2aec722b */ /* 0x000fe400000000dc */
[----:B------:R-:W-:Y:S02]  /*5a00*/  DFMA R224, R66, R150, R136 ;  /* 0x0000009642e0722b */ /* 0x000fe40000000088 */
[C---:B------:R-:W-:Y:S01]  /*5a10*/  DMUL R84, R222.reuse, R226 ;  /* 0x000000e2de547228 */ /* 0x040fe20000000000 */
[----:B------:R-:W-:Y:S01]  /*5a20*/  LDS.128 R148, [R6+0x40] ;  /* 0x0000400006947984 */ /* 0x000fe20000000c00 */
[----:B------:R-:W-:Y:S02]  /*5a30*/  DMUL R154, R222, R154 ;  /* 0x0000009ade9a7228 */ /* 0x000fe40000000000 */
[----:B---3--:R-:W-:-:S02]  /*5a40*/  DFMA R138, R32, R132, R138 ;  /* 0x00000084208a722b */ /* 0x008fc4000000008a */
[----:B------:R-:W-:Y:S02]  /*5a50*/  DFMA R86, R38, R86, R236 ;  /* 0x000000562656722b */ /* 0x000fe400000000ec */
[C---:B------:R-:W-:Y:S01]  /*5a60*/  DFMA R84, R224.reuse, R228, R84 ;  /* 0x000000e4e054722b */ /* 0x040fe20000000054 */
        /* <DEDUP_REMOVED lines=8> */
[----:B------:R-:W-:Y:S04]  /*5af0*/  LDS.64 R232, [R7+0x230] ;  /* 0x0002300007e87984 */ /* 0x000fe80000000a00 */
[----:B------:R-:W-:Y:S04]  /*5b00*/  LDS.64 R230, [R7+0x280] ;  /* 0x0002800007e67984 */ /* 0x000fe80000000a00 */
[----:B------:R-:W-:Y:S04]  /*5b10*/  LDS.128 R84, [R6+0x10] ;  /* 0x0000100006547984 */ /* 0x000fe80000000c00 */
[----:B------:R-:W-:Y:S04]  /*5b20*/  LDS.128 R120, [R6+0x20] ;  /* 0x0000200006787984 */ /* 0x000fe80000000c00 */
[----:B------:R-:W-:Y:S01]  /*5b30*/  LDS.128 R136, [R6+0x30] ;  /* 0x0000300006887984 */ /* 0x000fe20000000c00 */
[----:B------:R-:W-:Y:S06]  /*5b40*/  BAR.SYNC.DEFER_BLOCKING 0x0 ;  /* 0x0000000000007b1d */ /* 0x000fec0000010000 */
[----:B------:R-:W-:-:S02]  /*5b50*/  DFMA R246, R226, R160, R246 ;  /* 0x000000a0e2f6722b */ /* 0x000fc400000000f6 */
[----:B------:R-:W-:Y:S01]  /*5b60*/  DMUL R152, R152, UR6 ;  /* 0x0000000698987c28 */ /* 0x000fe20008000000 */
[----:B------:R-:W-:Y:S04]  /*5b70*/  STS.64 [R9], R154 ;  /* 0x0000009a09007388 */ /* 0x000fe80000000a00 */
[----:B------:R-:W-:Y:S01]  /*5b80*/  STS.64 [R10], R246 ;  /* 0x000000f60a007388 */ /* 0x000fe20000000a00 */
[----:B------:R-:W-:-:S08]  /*5b90*/  DMUL R76, R54, R76 ;  /* 0x0000004c364c7228 */ /* 0x000fd00000000000 */
[----:B------:R-:W-:Y:S01]  /*5ba0*/  DFMA R76, R40, R152, R76 ;  /* 0x00000098284c722b */ /* 0x000fe2000000004c */
        /* <DEDUP_REMOVED lines=26> */
[----:B------:R-:W4:Y:S04]  /*5d50*/  @!P1 LDG.E.64.CONSTANT R186, desc[UR4][R174.64+0x5aa0] ;  /* 0x005aa004aeba9981 */ /* 0x000f28000c1e9b00 */
[----:B------:R-:W4:Y:S04]  /*5d60*/  @!P1 LDG.E.64.CONSTANT R190, desc[UR4][R174.64+0x79e0] ;  /* 0x0079e004aebe9981 */ /* 0x000f28000c1e9b00 */
[----:B------:R-:W4:Y:S04]  /*5d70*/  @!P1 LDG.E.64.CONSTANT R184, desc[UR4][R174.64+0x9920] ;  /* 0x00992004aeb89981 */ /* 0x000f28000c1e9b00 */
[----:B------:R-:W4:Y:S01]  /*5d80*/  @!P1 LDG.E.64.CONSTANT R188, desc[UR4][R174.64+0xd7a0] ;  /* 0x00d7a004aebc9981 */ /* 0x000f22000c1e9b00 */
        /* <DEDUP_REMOVED lines=17> */
[----:B------:R-:W-:Y:S02]  /*5ea0*/  LDS.128 R128, [R8+0x2870] ;  /* 0x0028700008807984 */ /* 0x000fe40000000c00 */
[----:B------:R-:W-:Y:S02]  /*5eb0*/  DFMA R182, R176, R78, R76 ;  /* 0x0000004eb0b6722b */ /* 0x000fe4000000004c */
[----:B------:R-:W-:Y:S04]  /*5ec0*/  LDS.64 R84, [R12+0x1ea0] ;  /* 0x001ea0000c547984 */ /* 0x000fe80000000a00 */
[----:B------:R-:W0:Y:S01]  /*5ed0*/  LDS.128 R76, [R8+0x2850] ;  /* 0x00285000084c7984 */ /* 0x000e220000000c00 */
[----:B------:R-:W-:-:S03]  /*5ee0*/  DFMA R146, R124, R98, R146 ;  /* 0x000000627c92722b */ /* 0x000fc60000000092 */
[----:B------:R-:W1:Y:S04]  /*5ef0*/  LDS.128 R96, [R6] ;  /* 0x0000000006607984 */ /* 0x000e680000000c00 */
[----:B------:R-:W1:Y:S01]  /*5f00*/  LDS.128 R124, [R8+0x2860] ;  /* 0x00286000087c7984 */ /* 0x000e620000000c00 */
[----:B------:R-:W-:Y:S01]  /*5f10*/  CS2R R180, SRZ ;  /* 0x0000000000b47805 */ /* 0x000fe2000001ff00 */
[----:B--2---:R-:W-:-:S05]  /*5f20*/  DMUL R154, R152, UR6 ;  /* 0x00000006989a7c28 */ /* 0x004fca0008000000 */
[----:B------:R-:W2:Y:S01]  /*5f30*/  @!P1 LDG.E.64.CONSTANT R180, desc[UR4][R174.64+0xb220] ;  /* 0x00b22004aeb49981 */ /* 0x000ea2000c1e9b00 */
[----:B------:R-:W-:-:S03]  /*5f40*/  CS2R R176, SRZ ;  /* 0x0000000000b07805 */ /* 0x000fc6000001ff00 */
[----:B------:R-:W-:Y:S01]  /*5f50*/  LDS.64 R12, [R12+0x1ef0] ;  /* 0x001ef0000c0c7984 */ /* 0x000fe20000000a00 */
[----:B0-----:R-:W-:-:S03]  /*5f60*/  DFMA R168, R168, R76, RZ ;  /* 0x0000004ca8a8722b */ /* 0x001fc600000000ff */
[----:B------:R-:W2:Y:S01]  /*5f70*/  @!P1 LDG.E.64.CONSTANT R176, desc[UR4][R174.64+0xb540] ;  /* 0x00b54004aeb09981 */ /* 0x000ea2000c1e9b00 */
[----:B-1----:R-:W-:-:S04]  /*5f80*/  DMUL R96, R54, R96 ;  /* 0x0000006036607228 */ /* 0x002fc80000000000 */
[----:B------:R-:W-:Y:S02]  /*5f90*/  DFMA R168, R166, R78, R168 ;  /* 0x0000004ea6a8722b */ /* 0x000fe400000000a8 */
[----:B------:R-:W-:Y:S01]  /*5fa0*/  DFMA R140, R140, R84, R146 ;  /* 0x000000548c8c722b */ /* 0x000fe20000000092 */
[----:B------:R-:W-:Y:S01]  /*5fb0*/  CS2R R178, SRZ ;  /* 0x0000000000b27805 */ /* 0x000fe2000001ff00 */
[----:B------:R-:W-:Y:S01]  /*5fc0*/  DFMA R96, R32, R154, R96 ;  /* 0x0000009a2060722b */ /* 0x000fe20000000060 */
[----:B------:R-:W-:Y:S03]  /*5fd0*/  LDS.64 R166, [R7+0xf0] ;  /* 0x0000f00007a67984 */ /* 0x000fe60000000a00 */
[----:B------:R-:W-:Y:S01]  /*5fe0*/  DFMA R152, R18, R124, R168 ;  /* 0x0000007c1298722b */ /* 0x000fe200000000a8 */
[----:B------:R0:W2:Y:S01]  /*5ff0*/  @!P1 LDG.E.64.CONSTANT R178, desc[UR4][R174.64+0xb860] ;  /* 0x00b86004aeb29981 */ /* 0x0000a2000c1e9b00 */
[----:B------:R-:W-:-:S02]  /*6000*/  DFMA R18, R172, R86, R242 ;  /* 0x00000056ac12722b */ /* 0x000fc400000000f2 */
[----:B------:R-:W-:Y:S01]  /*6010*/  DFMA R96, R64, R144, R96 ;  /* 0x000000904060722b */ /* 0x000fe20000000060 */
[----:B------:R-:W1:Y:S03]  /*6020*/  LDS.128 R84, [R8+0x2880] ;  /* 0x0028800008547984 */ /* 0x000e660000000c00 */
[----:B------:R-:W-:Y:S01]  /*6030*/  DFMA R152, R26, R126, R152 ;  /* 0x0000007e1a98722b */ /* 0x000fe20000000098 */
[----:B------:R-:W-:Y:S04]  /*6040*/  LDS.128 R144, [R6+0x10] ;  /* 0x0000100006907984 */ /* 0x000fe80000000c00 */
[----:B------:R-:W0:Y:S03]  /*6050*/  LDS.64 R26, [R7+0x50] ;  /* 0x00005000071a7984 */ /* 0x000e260000000a00 */
[----:B------:R-:W-:-:S02]  /*6060*/  DFMA R152, R14, R128, R152 ;  /* 0x000000800e98722b */ /* 0x000fc40000000098 */
[----:B------:R-:W-:Y:S01]  /*6070*/  DFMA R14, R48, R98, R96 ;  /* 0x00000062300e722b */ /* 0x000fe20000000060 */
[----:B------:R-:W3:Y:S05]  /*6080*/  LDS.128 R96, [R11+0x1c60] ;  /* 0x001c60000b607984 */ /* 0x000eea0000000c00 */
[----:B------:R-:W-:Y:S01]  /*6090*/  DFMA R168, R164, R130, R152 ;  /* 0x00000082a4a8722b */ /* 0x000fe20000000098 */
[----:B------:R-:W3:Y:S04]  /*60a0*/  LDS.64 R164, [R7+0xa0] ;  /* 0x0000a00007a47984 */ /* 0x000ee80000000a00 */
[----:B------:R-:W3:Y:S01]  /*60b0*/  LDS.128 R152, [R8+0x2890] ;  /* 0x0028900008987984 */ /* 0x000ee20000000c00 */
[----:B------:R-:W-:-:S02]  /*60c0*/  DFMA R18, R170, R240, R18 ;  /* 0x000000f0aa12722b */ /* 0x000fc40000000012 */
[----:B------:R-:W-:-:S06]  /*60d0*/  DFMA R100, R30, R100, R248 ;  /* 0x000000641e64722b */ /* 0x000fcc00000000f8 */
[----:B------:R-:W-:Y:S02]  /*60e0*/  DFMA R120, R58, R120, R18 ;  /* 0x000000783a78722b */ /* 0x000fe40000000012 */
[----:B-1----:R-:W-:Y:S02]  /*60f0*/  DFMA R168, R36, R84, R168 ;  /* 0x0000005424a8722b */ /* 0x002fe400000000a8 */
[----:B0-----:R-:W-:Y:S01]  /*6100*/  DFMA R14, R62, R26, R14 ;  /* 0x0000001a3e0e722b */ /* 0x001fe2000000000e */
[----:B------:R-:W-:Y:S01]  /*6110*/  LDS.64 R36, [R7+0x230] ;  /* 0x0002300007247984 */ /* 0x000fe20000000a00 */
[----:B------:R-:W-:Y:S02]  /*6120*/  DFMA R100, R24, R216, R100 ;  /* 0x000000d81864722b */ /* 0x000fe40000000064 */
[----:B------:R-:W-:Y:S01]  /*6130*/  DFMA R18, R12, R142, R140 ;  /* 0x0000008e0c12722b */ /* 0x000fe2000000008c */
[----:B------:R-:W-:Y:S01]  /*6140*/  LDS.64 R26, [R7+0x2d0] ;  /* 0x0002d000071a7984 */ /* 0x000fe20000000a00 */
[----:B------:R-:W-:-:S02]  /*6150*/  DFMA R168, R40, R86, R168 ;  /* 0x0000005628a8722b */ /* 0x000fc400000000a8 */
[----:B------:R-:W-:Y:S01]  /*6160*/  DFMA R14, R60, R144, R14 ;  /* 0x000000903c0e722b */ /* 0x000fe2000000000e */
[----:B------:R-:W-:Y:S01]  /*6170*/  LDS.64 R40, [R7+0x1e0] ;  /* 0x0001e00007287984 */ /* 0x000fe20000000a00 */
[----:B---3--:R-:W-:Y:S02]  /*6180*/  DFMA R96, R20, R96, R182 ;  /* 0x000000601460722b */ /* 0x008fe400000000b6 */
[----:B------:R-:W-:Y:S01]  /*6190*/  DFMA R100, R22, R102, R100 ;  /* 0x000000661664722b */ /* 0x000fe20000000064 */
[----:B------:R-:W-:Y:S01]  /*61a0*/  LDS.64 R144, [R7+0x190] ;  /* 0x0001900007907984 */ /* 0x000fe20000000a00 */
        /* <DEDUP_REMOVED lines=8> */
[----:B----4-:R-:W-:Y:S01]  /*6230*/  DFMA R12, R66, R246, R12 ;  /* 0x000000f6420c722b */ /* 0x010fe2000000000c */
[----:B------:R-:W-:Y:S01]  /*6240*/  LDS.128 R96, [R6+0x30] ;  /* 0x0000300006607984 */ /* 0x000fe20000000c00 */
[----:B------:R-:W-:Y:S02]  /*6250*/  DFMA R20, R56, R154, R20 ;  /* 0x0000009a3814722b */ /* 0x000fe40000000014 */
[----:B------:R-:W-:Y:S02]  /*6260*/  DADD R218, R218, R100 ;  /* 0x00000000dada7229 */ /* 0x000fe40000000064 */
[----:B------:R-:W-:Y:S01]  /*6270*/  DFMA R166, R170, R166, R14 ;  /* 0x000000a6aaa6722b */ /* 0x000fe2000000000e */
[----:B------:R-:W-:Y:S03]  /*6280*/  LDS.128 R100, [R6+0x40] ;  /* 0x0000400006647984 */ /* 0x000fe60000000c00 */
[----:B------:R-:W-:Y:S01]  /*6290*/  DFMA R168, R20, R186, R12 ;  /* 0x000000ba14a8722b */ /* 0x000fe2000000000c */
        /* <DEDUP_REMOVED lines=9> */
[----:B------:R-:W-:Y:S02]  /*6330*/  DFMA R146, R50, R122, R120 ;  /* 0x0000007a3292722b */ /* 0x000fe40000000078 */
[----:B------:R-:W0:Y:S04]  /*6340*/  LDS.128 R120, [R6] ;  /* 0x0000000006787984 */ /* 0x000e280000000c00 */
[----:B------:R-:W1:Y:S04]  /*6350*/  LDS.64 R174, [R7] ;  /* 0x0000000007ae7984 */ /* 0x000e680000000a00 */
[----:B------:R-:W3:Y:S01]  /*6360*/  LDS.64 R182, [R7+0x50] ;  /* 0x0000500007b67984 */ /* 0x000ee20000000a00 */
[----:B------:R-:W-:Y:S01]  /*6370*/  DMUL R188, R188, UR6 ;  /* 0x00000006bcbc7c28 */ /* 0x000fe20008000000 */
[----:B------:R-:W4:Y:S02]  /*6380*/  LDCU.64 UR6, c[0x3][0x728] ;  /* 0x00c0e500ff0677ac */ /* 0x000f240008000a00 */
[----:B------:R-:W4:Y:S04]  /*6390*/  LDS.128 R140, [R6+0x10] ;  /* 0x00001000068c7984 */ /* 0x000f280000000c00 */
[----:B------:R-:W-:Y:S01]  /*63a0*/  LDS.128 R8, [R6+0x20] ;  /* 0x0000200006087984 */ /* 0x000fe20000000c00 */
[----:B0-----:R-:W-:-:S03]  /*63b0*/  DMUL R120, R54, R120 ;  /* 0x0000007836787228 */ /* 0x001fc60000000000 */
[----:B------:R-:W0:Y:S05]  /*63c0*/  LDS.64 R54, [R7+0xa0] ;  /* 0x0000a00007367984 */ /* 0x000e2a0000000a00 */
[----:B------:R-:W-:Y:S01]  /*63d0*/  DFMA R120, R56, R188, R120 ;  /* 0x000000bc3878722b */ /* 0x000fe20000000078 */
[----:B------:R-:W0:Y:S07]  /*63e0*/  LDS.64 R56, [R7+0xf0] ;  /* 0x0000f00007387984 */ /* 0x000e2e0000000a00 */
[----:B-1----:R-:W-:-:S08]  /*63f0*/  DFMA R120, R64, R174, R120 ;  /* 0x000000ae4078722b */ /* 0x002fd00000000078 */
[----:B------:R-:W-:Y:S01]  /*6400*/  DFMA R120, R48, R122, R120 ;  /* 0x0000007a3078722b */ /* 0x000fe20000000078 */
[----:B------:R-:W1:Y:S07]  /*6410*/  LDS.64 R48, [R7+0x140] ;  /* 0x0001400007307984 */ /* 0x000e6e0000000a00 */
[----:B---3--:R-:W-:-:S08]  /*6420*/  DFMA R120, R62, R182, R120 ;  /* 0x000000b63e78722b */ /* 0x008fd00000000078 */
[----:B----4-:R-:W-:Y:S02]  /*6430*/  DFMA R120, R60, R140, R120 ;  /* 0x0000008c3c78722b */ /* 0x010fe40000000078 */
[----:B------:R-:W-:Y:S01]  /*6440*/  DFMA R166, R58, R12, R166 ;  /* 0x0000000c3aa6722b */ /* 0x000fe200000000a6 */
[----:B------:R-:W-:Y:S04]  /*6450*/  LDS.128 R60, [R6+0x30] ;  /* 0x00003000063c7984 */ /* 0x000fe80000000c00 */
[----:B------:R-:W3:Y:S01]  /*6460*/  LDS.64 R12, [R7+0x190] ;  /* 0x00019000070c7984 */ /* 0x000ee20000000a00 */
[----:B0-----:R-:W-:Y:S02]  /*6470*/  DFMA R54, R28, R54, R120 ;  /* 0x000000361c36722b */ /* 0x001fe40000000078 */
[----:B------:R-:W-:Y:S01]  /*6480*/  DFMA R164, R52, R164, R166 ;  /* 0x000000a434a4722b */ /* 0x000fe200000000a6 */
[----:B------:R-:W0:Y:S05]  /*6490*/  LDS.64 R28, [R7+0x1e0] ;  /* 0x0001e000071c7984 */ /* 0x000e2a0000000a00 */
[----:B------:R-:W-:-:S08]  /*64a0*/  DFMA R54, R172, R142, R54 ;  /* 0x0000008eac36722b */ /* 0x000fd00000000036 */
[----:B------:R-:W-:-:S08]  /*64b0*/  DFMA R54, R170, R56, R54 ;  /* 0x00000038aa36722b */ /* 0x000fd00000000036 */
[----:B------:R-:W-:Y:S02]  /*64c0*/  DFMA R8, R58, R8, R54 ;  /* 0x000000083a08722b */ /* 0x000fe40000000036 */
[----:B------:R-:W-:Y:S02]  /*64d0*/  DFMA R146, R46, R236, R146 ;  /* 0x000000ec2e92722b */ /* 0x000fe40000000092 */
[----:B------:R-:W-:-:S04]  /*64e0*/  DFMA R14, R50, R14, R164 ;  /* 0x0000000e320e722b */ /* 0x000fc800000000a4 */
[----:B-1----:R-:W-:Y:S02]  /*64f0*/  DFMA R8, R52, R48, R8 ;  /* 0x000000303408722b */ /* 0x002fe40000000008 */
[----:B------:R-:W-:Y:S01]  /*6500*/  DFMA R136, R44, R136, R146 ;  /* 0x000000882c88722b */ /* 0x000fe20000000092 */
[----:B------:R-:W1:Y:S01]  /*6510*/  LDS.64 R48, [R7+0x230] ;  /* 0x0002300007307984 */ /* 0x000e620000000a00 */
[----:B------:R-:W-:-:S04]  /*6520*/  DFMA R14, R46, R144, R14 ;  /* 0x000000902e0e722b */ /* 0x000fc8000000000e */
[----:B------:R-:W-:Y:S02]  /*6530*/  DFMA R8, R50, R10, R8 ;  /* 0x0000000a3208722b */ /* 0x000fe40000000008 */
[----:B------:R-:W-:Y:S02]  /*6540*/  DFMA R136, R42, R234, R136 ;  /* 0x000000ea2a88722b */ /* 0x000fe40000000088 */
[----:B------:R-:W-:-:S04]  /*6550*/  DFMA R14, R44, R96, R14 ;  /* 0x000000602c0e722b */ /* 0x000fc8000000000e */
[----:B---3--:R-:W-:Y:S02]  /*6560*/  DFMA R12, R46, R12, R8 ;  /* 0x0000000c2e0c722b */ /* 0x008fe40000000008 */
[----:B------:R-:W3:Y:S01]  /*6570*/  LDS.128 R8, [R6+0x40] ;  /* 0x0000400006087984 */ /* 0x000ee20000000c00 */
[----:B------:R-:W-:Y:S02]  /*6580*/  DFMA R136, R38, R138, R136 ;  /* 0x0000008a2688722b */ /* 0x000fe40000000088 */
[----:B------:R-:W-:Y:S01]  /*6590*/  DFMA R14, R42, R40, R14 ;  /* 0x000000282a0e722b */ /* 0x000fe2000000000e */
[----:B------:R-:W4:Y:S02]  /*65a0*/  LDS.64 R40, [R7+0x280] ;  /* 0x0002800007287984 */ /* 0x000f240000000a00 */
[----:B------:R-:W-:-:S03]  /*65b0*/  DFMA R12, R44, R60, R12 ;  /* 0x0000003c2c0c722b */ /* 0x000fc6000000000c */
[----:B------:R-:W-:Y:S01]  /*65c0*/  DFMA R136, R34, R232, R136 ;  /* 0x000000e82288722b */ /* 0x000fe20000000088 */
[----:B------:R-:W4:Y:S01]  /*65d0*/  LDS.64 R6, [R7+0x2d0] ;  /* 0x0002d00007067984 */ /* 0x000f220000000a00 */
[----:B------:R-:W-:-:S03]  /*65e0*/  DFMA R14, R38, R98, R14 ;  /* 0x00000062260e722b */ /* 0x000fc6000000000e */
[----:B0-----:R-:W-:Y:S02]  /*65f0*/  DFMA R12, R42, R28, R12 ;  /* 0x0000001c2a0c722b */ /* 0x001fe4000000000c */
[----:B------:R-:W-:Y:S02]  /*6600*/  DMUL R156, R192, R156 ;  /* 0x0000009cc09c7228 */ /* 0x000fe40000000000 */
[----:B------:R-:W-:Y:S02]  /*6610*/  DFMA R136, R30, R148, R136 ;  /* 0x000000941e88722b */ /* 0x000fe40000000088 */
[----:B------:R-:W-:Y:S02]  /*6620*/  DFMA R14, R34, R36, R14 ;  /* 0x00000024220e722b */ /* 0x000fe4000000000e */
[----:B------:R-:W-:Y:S01]  /*6630*/  DFMA R12, R38, R62, R12 ;  /* 0x0000003e260c722b */ /* 0x000fe2000000000c */
[----:B------:R-:W-:Y:S06]  /*6640*/  BAR.SYNC.DEFER_BLOCKING 0x0 ;  /* 0x0000000000007b1d */ /* 0x000fec0000010000 */
[----:B------:R-:W-:-:S02]  /*6650*/  DFMA R156, R196, R158, R156 ;  /* 0x0000009ec49c722b */ /* 0x000fc4000000009c */
[----:B------:R-:W-:Y:S02]  /*6660*/  DFMA R136, R24, R230, R136 ;  /* 0x000000e61888722b */ /* 0x000fe40000000088 */
[----:B------:R-:W-:Y:S02]  /*6670*/  DMUL R160, R222, R160 ;  /* 0x000000a0dea07228 */ /* 0x000fe40000000000 */
[----:B------:R-:W-:Y:S02]  /*6680*/  DFMA R14, R30, R100, R14 ;  /* 0x000000641e0e722b */ /* 0x000fe4000000000e */
[----:B-1----:R-:W-:Y:S02]  /*6690*/  DFMA R12, R34, R48, R12 ;  /* 0x00000030220c722b */ /* 0x002fe4000000000c */
[----:B--2---:R-:W-:Y:S02]  /*66a0*/  DFMA R180, R194, R180, R156 ;  /* 0x000000b4c2b4722b */ /* 0x004fe4000000009c */
        /* <DEDUP_REMOVED lines=12> */
[----:B----4-:R-:W-:-:S02]  /*6770*/  DFMA R8, R24, R40, R8 ;  /* 0x000000281808722b */ /* 0x010fc40000000008 */
        /* <DEDUP_REMOVED lines=48> */
[----:B------:R-:W-:Y:S04]  /*6a80*/  LDS.128 R8, [R4] ;  /* 0x0000000004087984 */ /* 0x000fe80000000c00 */
[----:B------:R-:W1:Y:S04]  /*6a90*/  LDS.128 R20, [R4+0x40] ;  /* 0x0000400004147984 */ /* 0x000e680000000c00 */
[----:B------:R-:W-:Y:S04]  /*6aa0*/  LDS.128 R16, [R4+0x10] ;  /* 0x0000100004107984 */ /* 0x000fe80000000c00 */
[----:B------:R-:W2:Y:S01]  /*6ab0*/  LDS.128 R36, [R4+0x30] ;  /* 0x0000300004247984 */ /* 0x000ea20000000c00 */
[----:B-1----:R-:W-:-:S02]  /*6ac0*/  DADD R6, R8, R22 ;  /* 0x0000000008067229 */ /* 0x002fc40000000016 */
[----:B------:R-:W-:Y:S02]  /*6ad0*/  DADD R12, R10, R20 ;  /* 0x000000000a0c7229 */ /* 0x000fe40000000014 */
[----:B------:R-:W-:Y:S02]  /*6ae0*/  DADD R8, R8, -R22 ;  /* 0x0000000008087229 */ /* 0x000fe40000000816 */
[----:B------:R-:W-:Y:S01]  /*6af0*/  DADD R10, R10, -R20 ;  /* 0x000000000a0a7229 */ /* 0x000fe20000000814 */
[----:B------:R-:W1:Y:S01]  /*6b00*/  LDS.128 R20, [R4+0x20] ;  /* 0x0000200004147984 */ /* 0x000e620000000c00 */
[C---:B------:R-:W-:Y:S02]  /*6b10*/  DFMA R28, R6.reuse, UR40, RZ ;  /* 0x00000028061c7c2b */ /* 0x040fe400080000ff */
[C---:B------:R-:W-:Y:S01]  /*6b20*/  DFMA R32, R6.reuse, UR42, RZ ;  /* 0x0000002a06207c2b */ /* 0x040fe200080000ff */
[----:B------:R-:W3:Y:S01]  /*6b30*/  LDCU.128 UR40, c[0x3][0x8f0] ;  /* 0x00c11e00ff2877ac */ /* 0x000ee20008000c00 */
[----:B------:R-:W-:-:S02]  /*6b40*/  DFMA R14, R6, UR34, RZ ;  /* 0x00000022060e7c2b */ /* 0x000fc400080000ff */
[----:B------:R-:W-:Y:S02]  /*6b50*/  DFMA R6, R6, UR32, RZ ;  /* 0x0000002006067c2b */ /* 0x000fe400080000ff */
[C---:B------:R-:W-:Y:S02]  /*6b60*/  DFMA R28, R12.reuse, UR36, R28 ;  /* 0x000000240c1c7c2b */ /* 0x040fe4000800001c */
[----:B------:R-:W-:Y:S01]  /*6b70*/  DFMA R32, R12, UR38, R32 ;  /* 0x000000260c207c2b */ /* 0x000fe20008000020 */
[----:B------:R-:W4:Y:S01]  /*6b80*/  LDCU.128 UR36, c[0x3][0x910] ;  /* 0x00c12200ff2477ac */ /* 0x000f220008000c00 */
[C---:B------:R-:W-:Y:S02]  /*6b90*/  DFMA R30, R8.reuse, UR44, RZ ;  /* 0x0000002c081e7c2b */ /* 0x040fe400080000ff */
[C---:B------:R-:W-:Y:S01]  /*6ba0*/  DFMA R34, R8.reuse, UR46, RZ ;  /* 0x0000002e08227c2b */ /* 0x040fe200080000ff */
[----:B------:R-:W0:Y:S01]  /*6bb0*/  LDCU.128 UR44, c[0x3][0x930] ;  /* 0x00c12600ff2c77ac */ /* 0x000e220008000c00 */
[----:B------:R-:W-:-:S02]  /*6bc0*/  DFMA R24, R8, UR30, RZ ;  /* 0x0000001e08187c2b */ /* 0x000fc400080000ff */
[----:B------:R-:W-:Y:S02]  /*6bd0*/  DFMA R8, R8, UR18, RZ ;  /* 0x0000001208087c2b */ /* 0x000fe400080000ff */
[C---:B------:R-:W-:Y:S02]  /*6be0*/  DFMA R26, R12.reuse, UR6, R14 ;  /* 0x000000060c1a7c2b */ /* 0x040fe4000800000e */
[----:B------:R-:W-:Y:S02]  /*6bf0*/  DFMA R14, R12, UR22, R6 ;  /* 0x000000160c0e7c2b */ /* 0x000fe40008000006 */
[----:B--2---:R-:W-:Y:S02]  /*6c00*/  DADD R6, R16, R38 ;  /* 0x0000000010067229 */ /* 0x004fe40000000026 */
[C---:B------:R-:W-:Y:S02]  /*6c10*/  DFMA R24, R10.reuse, UR10, R24 ;  /* 0x0000000a0a187c2b */ /* 0x040fe40008000018 */
[----:B---3--:R-:W-:-:S02]  /*6c20*/  DFMA R30, R10, UR40, R30 ;  /* 0x000000280a1e7c2b */ /* 0x008fc4000800001e */
[----:B------:R-:W-:Y:S01]  /*6c30*/  DFMA R34, R10, UR42, R34 ;  /* 0x0000002a0a227c2b */ /* 0x000fe20008000022 */
[----:B------:R-:W2:Y:S01]  /*6c40*/  LDCU.128 UR40, c[0x3][0x770] ;  /* 0x00c0ee00ff2877ac */ /* 0x000ea20008000c00 */
[----:B------:R-:W-:Y:S02]  /*6c50*/  DADD R16, R16, -R38 ;  /* 0x0000000010107229 */ /* 0x000fe40000000826 */
[----:B------:R-:W-:Y:S02]  /*6c60*/  DFMA R12, R10, UR26, R8 ;  /* 0x0000001a0a0c7c2b */ /* 0x000fe40008000008 */
[C---:B------:R-:W-:Y:S02]  /*6c70*/  DFMA R28, R6.reuse, UR48, R28 ;  /* 0x00000030061c7c2b */ /* 0x040fe4000800001c */
[----:B------:R-:W-:Y:S01]  /*6c80*/  DFMA R32, R6, UR50, R32 ;  /* 0x0000003206207c2b */ /* 0x000fe20008000020 */
[----:B------:R-:W3:Y:S01]  /*6c90*/  LDCU.128 UR48, c[0x3][0x790] ;  /* 0x00c0f200ff3077ac */ /* 0x000ee20008000c00 */
[----:B------:R-:W-:-:S02]  /*6ca0*/  DFMA R24, R16, UR54, R24 ;  /* 0x0000003610187c2b */ /* 0x000fc40008000018 */
[C---:B----4-:R-:W-:Y:S01]  /*6cb0*/  DFMA R30, R16.reuse, UR36, R30 ;  /* 0x00000024101e7c2b */ /* 0x050fe2000800001e */
[----:B------:R-:W4:Y:S01]  /*6cc0*/  LDCU.64 UR54, c[0x3][0x948] ;  /* 0x00c12900ff3677ac */ /* 0x000f220008000a00 */
[----:B------:R-:W-:Y:S02]  /*6cd0*/  DFMA R34, R16, UR38, R34 ;  /* 0x0000002610227c2b */ /* 0x000fe40008000022 */
[C-C-:B------:R-:W-:Y:S01]  /*6ce0*/  DADD R8, R18.reuse, R36.reuse ;  /* 0x0000000012087229 */ /* 0x140fe20000000024 */
[----:B------:R-:W4:Y:S01]  /*6cf0*/  LDCU.128 UR36, c[0x3][0x950] ;  /* 0x00c12a00ff2477ac */ /* 0x000f220008000c00 */
[----:B------:R-:W-:Y:S02]  /*6d00*/  DADD R18, R18, -R36 ;  /* 0x0000000012127229 */ /* 0x000fe40000000824 */
[C---:B------:R-:W-:Y:S02]  /*6d10*/  DFMA R26, R6.reuse, UR14, R26 ;  /* 0x0000000e061a7c2b */ /* 0x040fe4000800001a */
[----:B------:R-:W-:-:S02]  /*6d20*/  DFMA R14, R6, UR28, R14 ;  /* 0x0000001c060e7c2b */ /* 0x000fc4000800000e */
[----:B------:R-:W-:Y:S02]  /*6d30*/  DFMA R12, R16, UR16, R12 ;  /* 0x00000010100c7c2b */ /* 0x000fe4000800000c */
[----:B-1----:R-:W-:Y:S02]  /*6d40*/  DADD R6, R20, R22 ;  /* 0x0000000014067229 */ /* 0x002fe40000000016 */
[C---:B------:R-:W-:Y:S02]  /*6d50*/  DFMA R26, R8.reuse, UR52, R26 ;  /* 0x00000034081a7c2b */ /* 0x040fe4000800001a */
[C---:B--2---:R-:W-:Y:S02]  /*6d60*/  DFMA R28, R8.reuse, UR40, R28 ;  /* 0x00000028081c7c2b */ /* 0x044fe4000800001c */
[----:B------:R-:W-:Y:S02]  /*6d70*/  DFMA R14, R8, UR8, R14 ;  /* 0x00000008080e7c2b */ /* 0x000fe4000800000e */
[----:B------:R-:W-:-:S02]  /*6d80*/  DADD R20, R20, -R22 ;  /* 0x0000000014147229 */ /* 0x000fc40000000816 */
[C---:B------:R-:W-:Y:S02]  /*6d90*/  DFMA R24, R18.reuse, UR56, R24 ;  /* 0x0000003812187c2b */ /* 0x040fe40008000018 */
[C---:B0-----:R-:W-:Y:S02]  /*6da0*/  DFMA R30, R18.reuse, UR44, R30 ;  /* 0x0000002c121e7c2b */ /* 0x041fe4000800001e */
[----:B------:R-:W-:Y:S02]  /*6db0*/  DFMA R12, R18, UR20, R12 ;  /* 0x00000014120c7c2b */ /* 0x000fe4000800000c */
[----:B------:R-:W-:Y:S02]  /*6dc0*/  DFMA R32, R8, UR42, R32 ;  /* 0x0000002a08207c2b */ /* 0x000fe40008000020 */
[----:B------:R-:W-:Y:S02]  /*6dd0*/  DFMA R34, R18, UR46, R34 ;  /* 0x0000002e12227c2b */ /* 0x000fe40008000022 */
[----:B------:R-:W-:-:S02]  /*6de0*/  DFMA R26, R6, UR58, R26 ;  /* 0x0000003a061a7c2b */ /* 0x000fc4000800001a */
[C---:B---3--:R-:W-:Y:S02]  /*6df0*/  DFMA R28, R6.reuse, UR48, R28 ;  /* 0x00000030061c7c2b */ /* 0x048fe4000800001c */
[----:B------:R-:W-:Y:S02]  /*6e00*/  DFMA R14, R6, UR12, R14 ;  /* 0x0000000c060e7c2b */ /* 0x000fe4000800000e */
[C---:B----4-:R-:W-:Y:S02]  /*6e10*/  DFMA R24, R20.reuse, UR54, R24 ;  /* 0x0000003614187c2b */ /* 0x050fe40008000018 */
[C---:B------:R-:W-:Y:S02]  /*6e20*/  DFMA R30, R20.reuse, UR36, R30 ;  /* 0x00000024141e7c2b */ /* 0x040fe4000800001e */
[----:B------:R-:W-:Y:S02]  /*6e30*/  DFMA R12, R20, UR24, R12 ;  /* 0x00000018140c7c2b */ /* 0x000fe4000800000c */
[----:B------:R-:W-:-:S02]  /*6e40*/  DFMA R32, R6, UR50, R32 ;  /* 0x0000003206207c2b */ /* 0x000fc40008000020 */
[----:B------:R-:W-:Y:S01]  /*6e50*/  DFMA R34, R20, UR38, R34 ;  /* 0x0000002614227c2b */ /* 0x000fe20008000022 */
[----:B------:R-:W-:Y:S01]  /*6e60*/  ISETP.GT.U32.AND P1, PT, R5, 0x45, PT ;  /* 0x000000450500780c */ /* 0x000fe20003f24070 */
[----:B------:R-:W-:Y:S02]  /*6e70*/  DADD R8, R26, R24 ;  /* 0x000000001a087229 */ /* 0x000fe40000000018 */
[----:B------:R-:W-:Y:S02]  /*6e80*/  DADD R10, R28, R30 ;  /* 0x000000001c0a7229 */ /* 0x000fe4000000001e */
[----:B------:R-:W-:Y:S02]  /*6e90*/  DADD R6, R14, R12 ;  /* 0x000000000e067229 */ /* 0x000fe4000000000c */
[----:B------:R-:W-:Y:S02]  /*6ea0*/  DADD R24, R26, -R24 ;  /* 0x000000001a187229 */ /* 0x000fe40000000818 */
[----:B------:R-:W-:-:S02]  /*6eb0*/  DADD R28, R28, -R30 ;  /* 0x000000001c1c7229 */ /* 0x000fc4000000081e */
[----:B------:R-:W-:Y:S02]  /*6ec0*/  DADD R12, R14, -R12 ;  /* 0x000000000e0c7229 */ /* 0x000fe4000000080c */
[----:B------:R-:W-:Y:S01]  /*6ed0*/  DADD R32, R32, -R34 ;  /* 0x0000000020207229 */ /* 0x000fe20000000822 */
        /* <DEDUP_REMOVED lines=26> */
[----:B-1----:R-:W-:-:S02]  /*7080*/  DADD R10, R6, R8 ;  /* 0x00000000060a7229 */ /* 0x002fc40000000008 */
[----:B------:R-:W-:Y:S02]  /*7090*/  DADD R6, R6, -R8 ;  /* 0x0000000006067229 */ /* 0x000fe40000000808 */
[C-C-:B----4-:R-:W-:Y:S02]  /*70a0*/  DADD R8, R12.reuse, R14.reuse ;  /* 0x000000000c087229 */ /* 0x150fe4000000000e */
[----:B------:R-:W-:Y:S01]  /*70b0*/  DADD R12, R12, -R14 ;  /* 0x000000000c0c7229 */ /* 0x000fe2000000080e */
[----:B------:R-:W1:Y:S01]  /*70c0*/  LDS.64 R14, [R3+0x140] ;  /* 0x00014000030e7984 */ /* 0x000e620000000a00 */
[C---:B0-----:R-:W-:Y:S02]  /*70d0*/  DFMA R32, R10.reuse, UR44, RZ ;  /* 0x0000002c0a207c2b */ /* 0x041fe400080000ff */
[----:B------:R-:W-:Y:S01]  /*70e0*/  DFMA R36, R10, UR46, RZ ;  /* 0x0000002e0a247c2b */ /* 0x000fe200080000ff */
[----:B------:R-:W0:Y:S01]  /*70f0*/  LDCU.128 UR44, c[0x3][0x750] ;  /* 0x00c0ea00ff2c77ac */ /* 0x000e220008000c00 */
[----:B---3--:R-:W-:-:S02]  /*7100*/  DFMA R34, R6, UR48, RZ ;  /* 0x0000003006227c2b */ /* 0x008fc400080000ff */
[----:B------:R-:W-:Y:S01]  /*7110*/  DFMA R38, R6, UR50, RZ ;  /* 0x0000003206267c2b */ /* 0x000fe200080000ff */
[----:B------:R-:W3:Y:S01]  /*7120*/  LDCU.128 UR48, c[0x3][0x930] ;  /* 0x00c12600ff3077ac */ /* 0x000ee20008000c00 */
[C---:B--2---:R-:W-:Y:S02]  /*7130*/  DFMA R32, R8.reuse, UR36, R32 ;  /* 0x0000002408207c2b */ /* 0x044fe40008000020 */
[----:B------:R-:W-:Y:S01]  /*7140*/  DFMA R36, R8, UR38, R36 ;  /* 0x0000002608247c2b */ /* 0x000fe20008000024 */
[----:B------:R-:W2:Y:S01]  /*7150*/  LDCU.128 UR36, c[0x3][0x910] ;  /* 0x00c12200ff2477ac */ /* 0x000ea20008000c00 */
[----:B------:R-:W-:Y:S02]  /*7160*/  DFMA R30, R6, UR30, RZ ;  /* 0x0000001e061e7c2b */ /* 0x000fe400080000ff */
[C---:B------:R-:W-:Y:S02]  /*7170*/  DFMA R26, R10.reuse, UR32, RZ ;  /* 0x000000200a1a7c2b */ /* 0x040fe400080000ff */
[----:B------:R-:W-:-:S02]  /*7180*/  DFMA R28, R10, UR34, RZ ;  /* 0x000000220a1c7c2b */ /* 0x000fc400080000ff */
[----:B------:R-:W-:Y:S02]  /*7190*/  DFMA R10, R6, UR18, RZ ;  /* 0x00000012060a7c2b */ /* 0x000fe400080000ff */
[----:B-----5:R-:W-:Y:S02]  /*71a0*/  DADD R6, R16, R18 ;  /* 0x0000000010067229 */ /* 0x020fe40000000012 */
[C---:B------:R-:W-:Y:S02]  /*71b0*/  DFMA R30, R12.reuse, UR10, R30 ;  /* 0x0000000a0c1e7c2b */ /* 0x040fe4000800001e */
[C---:B------:R-:W-:Y:S02]  /*71c0*/  DFMA R34, R12.reuse, UR40, R34 ;  /* 0x000000280c227c2b */ /* 0x040fe40008000022 */
[----:B------:R-:W-:Y:S01]  /*71d0*/  DFMA R38, R12, UR42, R38 ;  /* 0x0000002a0c267c2b */ /* 0x000fe20008000026 */
[----:B------:R-:W4:Y:S01]  /*71e0*/  LDCU.128 UR40, c[0x3][0x770] ;  /* 0x00c0ee00ff2877ac */ /* 0x000f220008000c00 */
[----:B------:R-:W-:-:S02]  /*71f0*/  DADD R16, R16, -R18 ;  /* 0x0000000010107229 */ /* 0x000fc40000000812 */
[C---:B------:R-:W-:Y:S02]  /*7200*/  DFMA R26, R8.reuse, UR22, R26 ;  /* 0x00000016081a7c2b */ /* 0x040fe4000800001a */
[----:B------:R-:W-:Y:S02]  /*7210*/  DFMA R28, R8, UR6, R28 ;  /* 0x00000006081c7c2b */ /* 0x000fe4000800001c */
[----:B------:R-:W-:Y:S02]  /*7220*/  DFMA R10, R12, UR26, R10 ;  /* 0x0000001a0c0a7c2b */ /* 0x000fe4000800000a */
[C---:B0-----:R-:W-:Y:S02]  /*7230*/  DFMA R32, R6.reuse, UR44, R32 ;  /* 0x0000002c06207c2b */ /* 0x041fe40008000020 */
[----:B------:R-:W-:Y:S01]  /*7240*/  DFMA R36, R6, UR46, R36 ;  /* 0x0000002e06247c2b */ /* 0x000fe20008000024 */
[----:B------:R-:W0:Y:S01]  /*7250*/  LDCU.128 UR44, c[0x3][0x790] ;  /* 0x00c0f200ff2c77ac */ /* 0x000e220008000c00 */
[----:B------:R-:W-:-:S02]  /*7260*/  DFMA R30, R16, UR52, R30 ;  /* 0x00000034101e7c2b */ /* 0x000fc4000800001e */
[C---:B--2---:R-:W-:Y:S01]  /*7270*/  DFMA R34, R16.reuse, UR36, R34 ;  /* 0x0000002410227c2b */ /* 0x044fe20008000022 */
[----:B------:R-:W2:Y:S01]  /*7280*/  LDCU.64 UR52, c[0x3][0x948] ;  /* 0x00c12900ff3477ac */ /* 0x000ea20008000a00 */
[----:B------:R-:W-:Y:S02]  /*7290*/  DFMA R38, R16, UR38, R38 ;  /* 0x0000002610267c2b */ /* 0x000fe40008000026 */
[C---:B------:R-:W-:Y:S01]  /*72a0*/  DFMA R26, R6.reuse, UR28, R26 ;  /* 0x0000001c061a7c2b */ /* 0x040fe2000800001a */
[----:B------:R-:W5:Y:S01]  /*72b0*/  LDCU.128 UR36, c[0x3][0x950] ;  /* 0x00c12a00ff2477ac */ /* 0x000f620008000c00 */
[----:B------:R-:W-:Y:S02]  /*72c0*/  DFMA R28, R6, UR14, R28 ;  /* 0x0000000e061c7c2b */ /* 0x000fe4000800001c */
[----:B------:R-:W-:Y:S02]  /*72d0*/  DADD R6, R20, R22 ;  /* 0x0000000014067229 */ /* 0x000fe40000000016 */
[----:B------:R-:W-:-:S02]  /*72e0*/  DFMA R10, R16, UR16, R10 ;  /* 0x00000010100a7c2b */ /* 0x000fc4000800000a */
[----:B------:R-:W-:Y:S02]  /*72f0*/  DADD R20, R20, -R22 ;  /* 0x0000000014147229 */ /* 0x000fe40000000816 */
[----:B-1----:R-:W-:Y:S02]  /*7300*/  DADD R8, R14, R24 ;  /* 0x000000000e087229 */ /* 0x002fe40000000018 */
[C---:B------:R-:W-:Y:S02]  /*7310*/  DFMA R26, R6.reuse, UR8, R26 ;  /* 0x00000008061a7c2b */ /* 0x040fe4000800001a */
[C---:B------:R-:W-:Y:S02]  /*7320*/  DFMA R28, R6.reuse, UR54, R28 ;  /* 0x00000036061c7c2b */ /* 0x040fe4000800001c */
[----:B----4-:R-:W-:Y:S02]  /*7330*/  DFMA R32, R6, UR40, R32 ;  /* 0x0000002806207c2b */ /* 0x010fe40008000020 */
[----:B------:R-:W-:-:S02]  /*7340*/  DADD R14, R14, -R24 ;  /* 0x000000000e0e7229 */ /* 0x000fc40000000818 */
[C---:B------:R-:W-:Y:S02]  /*7350*/  DFMA R10, R20.reuse, UR20, R10 ;  /* 0x00000014140a7c2b */ /* 0x040fe4000800000a */
[C---:B------:R-:W-:Y:S02]  /*7360*/  DFMA R30, R20.reuse, UR56, R30 ;  /* 0x00000038141e7c2b */ /* 0x040fe4000800001e */
[----:B---3--:R-:W-:Y:S02]  /*7370*/  DFMA R34, R20, UR48, R34 ;  /* 0x0000003014227c2b */ /* 0x008fe40008000022 */
[----:B------:R-:W-:Y:S02]  /*7380*/  DFMA R36, R6, UR42, R36 ;  /* 0x0000002a06247c2b */ /* 0x000fe40008000024 */
[----:B------:R-:W-:Y:S02]  /*7390*/  DFMA R38, R20, UR50, R38 ;  /* 0x0000003214267c2b */ /* 0x000fe40008000026 */
[----:B------:R-:W-:-:S02]  /*73a0*/  DFMA R26, R8, UR12, R26 ;  /* 0x0000000c081a7c2b */ /* 0x000fc4000800001a */
[C---:B------:R-:W-:Y:S02]  /*73b0*/  DFMA R28, R8.reuse, UR58, R28 ;  /* 0x0000003a081c7c2b */ /* 0x040fe4000800001c */
[----:B0-----:R-:W-:Y:S02]  /*73c0*/  DFMA R32, R8, UR44, R32 ;  /* 0x0000002c08207c2b */ /* 0x001fe40008000020 */
[C---:B------:R-:W-:Y:S02]  /*73d0*/  DFMA R10, R14.reuse, UR24, R10 ;  /* 0x000000180e0a7c2b */ /* 0x040fe4000800000a */
[C---:B--2---:R-:W-:Y:S02]  /*73e0*/  DFMA R30, R14.reuse, UR52, R30 ;  /* 0x000000340e1e7c2b */ /* 0x044fe4000800001e */
[----:B-----5:R-:W-:Y:S02]  /*73f0*/  DFMA R34, R14, UR36, R34 ;  /* 0x000000240e227c2b */ /* 0x020fe40008000022 */
[----:B------:R-:W-:-:S02]  /*7400*/  DFMA R36, R8, UR46, R36 ;  /* 0x0000002e08247c2b */ /* 0x000fc40008000024 */
        /* <DEDUP_REMOVED lines=15> */
.L_x_208:
[----:B------:R-:W-:Y:S05]  /*7500*/  BSYNC.RECONVERGENT B0 ;  /* 0x0000000000007941 */ /* 0x000fea0003800200 */
.L_x_207:
        /* <DEDUP_REMOVED lines=20> */
[----:B-1----:R-:W-:-:S02]  /*7650*/  DADD R10, R6, R8 ;  /* 0x00000000060a7229 */ /* 0x002fc40000000008 */
[----:B------:R-:W-:Y:S02]  /*7660*/  DADD R6, R6, -R8 ;  /* 0x0000000006067229 */ /* 0x000fe40000000808 */
[C-C-:B----4-:R-:W-:Y:S02]  /*7670*/  DADD R8, R12.reuse, R14.reuse ;  /* 0x000000000c087229 */ /* 0x150fe4000000000e */
[----:B------:R-:W-:Y:S01]  /*7680*/  DADD R12, R12, -R14 ;  /* 0x000000000c0c7229 */ /* 0x000fe2000000080e */
[----:B------:R5:W1:Y:S01]  /*7690*/  LDS.64 R14, [R2+0xc80] ;  /* 0x000c8000020e7984 */ /* 0x000a620000000a00 */
        /* <DEDUP_REMOVED lines=9> */
[C---:B------:R-:W-:Y:S02]  /*7730*/  DFMA R26, R10.reuse, UR32, RZ ;  /* 0x000000200a1a7c2b */ /* 0x040fe400080000ff */
[----:B------:R-:W-:Y:S02]  /*7740*/  DFMA R28, R10, UR34, RZ ;  /* 0x000000220a1c7c2b */ /* 0x000fe400080000ff */
[----:B------:R-:W-:-:S02]  /*7750*/  DFMA R10, R6, UR18, RZ ;  /* 0x00000012060a7c2b */ /* 0x000fc400080000ff */
[----:B------:R-:W-:Y:S02]  /*7760*/  DFMA R6, R6, UR30, RZ ;  /* 0x0000001e06067c2b */ /* 0x000fe400080000ff */
[----:B-----5:R-:W-:Y:S02]  /*7770*/  DADD R2, R16, R18 ;  /* 0x0000000010027229 */ /* 0x020fe40000000012 */
[C---:B------:R-:W-:Y:S02]  /*7780*/  DFMA R32, R12.reuse, UR40, R32 ;  /* 0x000000280c207c2b */ /* 0x040fe40008000020 */
[----:B------:R-:W-:Y:S01]  /*7790*/  DFMA R36, R12, UR42, R36 ;  /* 0x0000002a0c247c2b */ /* 0x000fe20008000024 */
[----:B------:R-:W4:Y:S01]  /*77a0*/  LDCU.128 UR40, c[0x3][0x770] ;  /* 0x00c0ee00ff2877ac */ /* 0x000f220008000c00 */
[----:B------:R-:W-:Y:S02]  /*77b0*/  DADD R16, R16, -R18 ;  /* 0x0000000010107229 */ /* 0x000fe40000000812 */
[----:B------:R-:W-:-:S02]  /*77c0*/  DFMA R26, R8, UR22, R26 ;  /* 0x00000016081a7c2b */ /* 0x000fc4000800001a */
[----:B------:R-:W-:Y:S02]  /*77d0*/  DFMA R28, R8, UR6, R28 ;  /* 0x00000006081c7c2b */ /* 0x000fe4000800001c */
[C---:B------:R-:W-:Y:S02]  /*77e0*/  DFMA R6, R12.reuse, UR10, R6 ;  /* 0x0000000a0c067c2b */ /* 0x040fe40008000006 */
[----:B------:R-:W-:Y:S02]  /*77f0*/  DFMA R10, R12, UR26, R10 ;  /* 0x0000001a0c0a7c2b */ /* 0x000fe4000800000a */
[C---:B0-----:R-:W-:Y:S02]  /*7800*/  DFMA R30, R2.reuse, UR44, R30 ;  /* 0x0000002c021e7c2b */ /* 0x041fe4000800001e */
[----:B------:R-:W-:Y:S01]  /*7810*/  DFMA R34, R2, UR46, R34 ;  /* 0x0000002e02227c2b */ /* 0x000fe20008000022 */
[----:B------:R-:W0:Y:S01]  /*7820*/  LDCU.128 UR44, c[0x3][0x790] ;  /* 0x00c0f200ff2c77ac */ /* 0x000e220008000c00 */
[----:B--2---:R-:W-:-:S02]  /*7830*/  DFMA R32, R16, UR36, R32 ;  /* 0x0000002410207c2b */ /* 0x004fc40008000020 */
[----:B------:R-:W-:Y:S01]  /*7840*/  DFMA R36, R16, UR38, R36 ;  /* 0x0000002610247c2b */ /* 0x000fe20008000024 */
[----:B------:R-:W2:Y:S01]  /*7850*/  LDCU.128 UR36, c[0x3][0x950] ;  /* 0x00c12a00ff2477ac */ /* 0x000ea20008000c00 */
[C---:B------:R-:W-:Y:S02]  /*7860*/  DFMA R26, R2.reuse, UR28, R26 ;  /* 0x0000001c021a7c2b */ /* 0x040fe4000800001a */
[----:B------:R-:W-:Y:S02]  /*7870*/  DFMA R28, R2, UR14, R28 ;  /* 0x0000000e021c7c2b */ /* 0x000fe4000800001c */
[----:B------:R-:W-:Y:S02]  /*7880*/  DADD R2, R20, R22 ;  /* 0x0000000014027229 */ /* 0x000fe40000000016 */
[----:B------:R-:W-:Y:S02]  /*7890*/  DFMA R8, R16, UR54, R6 ;  /* 0x0000003610087c2b */ /* 0x000fe40008000006 */
[----:B------:R-:W-:-:S02]  /*78a0*/  DADD R20, R20, -R22 ;  /* 0x0000000014147229 */ /* 0x000fc40000000816 */
[----:B------:R-:W-:Y:S02]  /*78b0*/  DFMA R10, R16, UR16, R10 ;  /* 0x00000010100a7c2b */ /* 0x000fe4000800000a */
[----:B-1----:R-:W-:Y:S02]  /*78c0*/  DADD R6, R14, R24 ;  /* 0x000000000e067229 */ /* 0x002fe40000000018 */
[C---:B------:R-:W-:Y:S02]  /*78d0*/  DFMA R28, R2.reuse, UR52, R28 ;  /* 0x00000034021c7c2b */ /* 0x040fe4000800001c */
[C---:B----4-:R-:W-:Y:S02]  /*78e0*/  DFMA R30, R2.reuse, UR40, R30 ;  /* 0x00000028021e7c2b */ /* 0x050fe4000800001e */
[----:B------:R-:W-:Y:S02]  /*78f0*/  DFMA R34, R2, UR42, R34 ;  /* 0x0000002a02227c2b */ /* 0x000fe40008000022 */
[----:B------:R-:W-:-:S02]  /*7900*/  DADD R14, R14, -R24 ;  /* 0x000000000e0e7229 */ /* 0x000fc40000000818 */
[C---:B------:R-:W-:Y:S02]  /*7910*/  DFMA R8, R20.reuse, UR56, R8 ;  /* 0x0000003814087c2b */ /* 0x040fe40008000008 */
[C---:B---3--:R-:W-:Y:S02]  /*7920*/  DFMA R32, R20.reuse, UR48, R32 ;  /* 0x0000003014207c2b */ /* 0x048fe40008000020 */
[----:B------:R-:W-:Y:S02]  /*7930*/  DFMA R36, R20, UR50, R36 ;  /* 0x0000003214247c2b */ /* 0x000fe40008000024 */
[----:B------:R-:W-:Y:S02]  /*7940*/  DFMA R26, R2, UR8, R26 ;  /* 0x00000008021a7c2b */ /* 0x000fe4000800001a */
[----:B------:R-:W-:Y:S02]  /*7950*/  DFMA R10, R20, UR20, R10 ;  /* 0x00000014140a7c2b */ /* 0x000fe4000800000a */
[----:B------:R-:W-:-:S02]  /*7960*/  DFMA R28, R6, UR58, R28 ;  /* 0x0000003a061c7c2b */ /* 0x000fc4000800001c */
[C---:B0-----:R-:W-:Y:S02]  /*7970*/  DFMA R30, R6.reuse, UR44, R30 ;  /* 0x0000002c061e7c2b */ /* 0x041fe4000800001e */
[----:B------:R-:W-:Y:S02]  /*7980*/  DFMA R34, R6, UR46, R34 ;  /* 0x0000002e06227c2b */ /* 0x000fe40008000022 */
[C---:B------:R-:W-:Y:S02]  /*7990*/  DFMA R8, R14.reuse, UR60, R8 ;  /* 0x0000003c0e087c2b */ /* 0x040fe40008000008 */
[C---:B--2---:R-:W-:Y:S02]  /*79a0*/  DFMA R32, R14.reuse, UR36, R32 ;  /* 0x000000240e207c2b */ /* 0x044fe40008000020 */
        /* <DEDUP_REMOVED lines=23> */
.L_x_209:
        /* <DEDUP_REMOVED lines=14> */
.L_x_436:


//--------------------- .text._Z32massMatrixMultiplyConstantKernelILi7ELi9ELi2EEvidPKdS1_S1_S1_S1_S1_S1_Pd --------------------------
	.section	.text._Z32massMatrixMultiplyConstantKernelILi7ELi9ELi2EEvidPKdS1_S1_S1_S1_S1_S1_Pd,"ax",@progbits
	.align	128
        .global         _Z32massMatrixMultiplyConstantKernelILi7ELi9ELi2EEvidPKdS1_S1_S1_S1_S1_S1_Pd
        .type           _Z32massMatrixMultiplyConstantKernelILi7ELi9ELi2EEvidPKdS1_S1_S1_S1_S1_S1_Pd,@function
        .size           _Z32massMatrixMultiplyConstantKernelILi7ELi9ELi2EEvidPKdS1_S1_S1_S1_S1_S1_Pd,(.L_x_437 - _Z32massMatrixMultiplyConstantKernelILi7ELi9ELi2EEvidPKdS1_S1_S1_S1_S1_S1_Pd)
        .other          _Z32massMatrixMultiplyConstantKernelILi7ELi9ELi2EEvidPKdS1_S1_S1_S1_S1_S1_Pd,@"STO_CUDA_ENTRY STV_DEFAULT"
_Z32massMatrixMultiplyConstantKernelILi7ELi9ELi2EEvidPKdS1_S1_S1_S1_S1_S1_Pd:
.text._Z32massMatrixMultiplyConstantKernelILi7ELi9ELi2EEvidPKdS1_S1_S1_S1_S1_S1_Pd:
[----:B------:R-:W-:Y:S01]  /*0000*/  LDC R1, c[0x0][0x37c] ;  /* 0x0000df00ff017b82 */ /* 0x000fe20000000800 */
[----:B------:R-:W0:Y:S07]  /*0010*/  S2R R9, SR_TID.Y ;  /* 0x0000000000097919 */ /* 0x000e2e0000002200 */
[----:B------:R-:W1:Y:S01]  /*0020*/  LDC.64 R2, c[0x0][0x3a8] ;  /* 0x0000ea00ff027b82 */ /* 0x000e620000000a00 */
[----:B------:R-:W2:Y:S01]  /*0030*/  LDCU UR4, c[0x0][0x380] ;  /* 0x00007000ff0477ac */ /* 0x000ea20008000800 */
[----:B------:R-:W0:Y:S01]  /*0040*/  S2R R0, SR_CTAID.X ;  /* 0x0000000000007919 */ /* 0x000e220000002500 */
[----:B------:R-:W3:Y:S01]  /*0050*/  LDCU.64 UR76, c[0x0][0x358] ;  /* 0x00006b00ff4c77ac */ /* 0x000ee20008000a00 */
[----:B------:R-:W1:Y:S04]  /*0060*/  S2R R41, SR_TID.X ;  /* 0x0000000000297919 */ /* 0x000e680000002100 */
[----:B------:R-:W4:Y:S01]  /*0070*/  LDC.64 R110, c[0x0][0x390] ;  /* 0x0000e400ff6e7b82 */ /* 0x000f220000000a00 */
[----:B0-----:R-:W-:-:S02]  /*0080*/  IMAD R0, R0, 0x2, R9 ;  /* 0x0000000200007824 */ /* 0x001fc400078e0209 */
[----:B-1----:R-:W-:-:S03]  /*0090*/  IMAD.WIDE.U32 R2, R41, 0x8, R2 ;  /* 0x0000000829027825 */ /* 0x002fc600078e0002 */
[C---:B--2---:R-:W-:Y:S02]  /*00a0*/  ISETP.GE.AND P0, PT, R0.reuse, UR4, PT ;  /* 0x0000000400007c0c */ /* 0x044fe4000bf06270 */
[C---:B------:R-:W-:Y:S02]  /*00b0*/  ISETP.GE.AND P1, PT, R0.reuse, UR4, PT ;  /* 0x0000000400007c0c */ /* 0x040fe4000bf26270 */
        /* <DEDUP_REMOVED lines=9> */
[C---:B0-----:R-:W-:Y:S01]  /*0150*/  PRMT R2, R41.reuse, 0x9910, RZ ;  /* 0x0000991029027816 */ /* 0x041fe200000000ff */
        /* <DEDUP_REMOVED lines=23> */
[----:B------:R-:W-:Y:S01]  /*02d0*/  PRMT R23, R22, 0x9910, RZ ;  /* 0x0000991016177816 */ /* 0x000fe200000000ff */
[----:B------:R-:W-:Y:S01]  /*02e0*/  VIADD R146, R24, 0x37b0 ;  /* 0x000037b018927836 */ /* 0x000fe20000000000 */
[----:B------:R-:W-:Y:S01]  /*02f0*/  LOP3.LUT R13, R2, 0xfe, RZ, 0xc0, !PT ;  /* 0x000000fe020d7812 */ /* 0x000fe200078ec0ff */
[----:B-1----:R-:W-:Y:S01]  /*0300*/  @P0 IMAD.WIDE R16, R3, 0x8, R16 ;  /* 0x0000000803100825 */ /* 0x002fe200078e0210 */
[----:B------:R-:W-:Y:S01]  /*0310*/  BSSY.RECONVERGENT B0, `(.L_x_210) ;  /* 0x000007a000007945 */ /* 0x000fe20003800200 */
[----:B------:R-:W-:-:S02]  /*0320*/  ISETP.GE.U32.AND P3, PT, R41, 0x3f, PT ;  /* 0x0000003f2900780c */ /* 0x000fc40003f66070 */
[----:B------:R-:W-:Y:S01]  /*0330*/  IMAD R2, R12, 0x7, RZ ;  /* 0x000000070c027824 */ /* 0x000fe200078e02ff */
[----:B------:R0:W5:Y:S01]  /*0340*/  @P0 LDG.E.64.CONSTANT R26, desc[UR76][R16.64] ;  /* 0x0000004c101a0981 */ /* 0x000162000c1e9b00 */
[----:B------:R-:W-:Y:S01]  /*0350*/  LEA.HI R13, R13, R10, RZ, 0x1f ;  /* 0x0000000a0d0d7211 */ /* 0x000fe200078ff8ff */
[----:B------:R-:W-:Y:S02]  /*0360*/  IMAD.MOV.U32 R3, RZ, RZ, R23 ;  /* 0x000000ffff037224 */ /* 0x000fe400078e0017 */
[----:B------:R0:W5:Y:S01]  /*0370*/  @P0 LDG.E.64.CONSTANT R28, desc[UR76][R16.64+0x188] ;  /* 0x0001884c101c0981 */ /* 0x000162000c1e9b00 */
[----:B------:R-:W-:Y:S01]  /*0380*/  IMAD.MOV R10, RZ, RZ, -R2 ;  /* 0x000000ffff0a7224 */ /* 0x000fe200078e0a02 */
[----:B------:R-:W-:Y:S01]  /*0390*/  LOP3.LUT R13, R13, 0xfc, RZ, 0xc0, !PT ;  /* 0x000000fc0d0d7812 */ /* 0x000fe200078ec0ff */
[----:B------:R-:W-:Y:S01]  /*03a0*/  IMAD R2, R3, 0x9, RZ ;  /* 0x0000000903027824 */ /* 0x000fe200078e02ff */
[----:B------:R0:W5:Y:S02]  /*03b0*/  @P0 LDG.E.64.CONSTANT R30, desc[UR76][R16.64+0x310] ;  /* 0x0003104c101e0981 */ /* 0x000164000c1e9b00 */
[----:B------:R-:W-:Y:S01]  /*03c0*/  PRMT R3, R10, 0x7710, RZ ;  /* 0x000077100a037816 */ /* 0x000fe200000000ff */
[----:B------:R-:W-:Y:S01]  /*03d0*/  IMAD.MOV R25, RZ, RZ, -R2 ;  /* 0x000000ffff197224 */ /* 0x000fe200078e0a02 */
[----:B------:R0:W5:Y:S01]  /*03e0*/  @P0 LDG.E.64.CONSTANT R4, desc[UR76][R16.64+0x498] ;  /* 0x0004984c10040981 */ /* 0x000162000c1e9b00 */
[----:B------:R-:W-:-:S02]  /*03f0*/  SHF.R.U32.HI R13, RZ, 0x2, R13 ;  /* 0x00000002ff0d7819 */ /* 0x000fc4000001160d */
[----:B------:R-:W-:Y:S01]  /*0400*/  IMAD.IADD R2, R3, 0x1, R41 ;  /* 0x0000000103027824 */ /* 0x000fe200078e0229 */
[----:B------:R0:W5:Y:S01]  /*0410*/  @P0 LDG.E.64.CONSTANT R32, desc[UR76][R16.64+0x620] ;  /* 0x0006204c10200981 */ /* 0x000162000c1e9b00 */
[C---:B---3--:R-:W-:Y:S02]  /*0420*/  LEA R8, R11.reuse, R8, 0x18 ;  /* 0x000000080b087211 */ /* 0x048fe400078ec0ff */
[----:B------:R-:W-:Y:S01]  /*0430*/  LEA R146, R11, R146, 0x18 ;  /* 0x000000920b927211 */ /* 0x000fe200078ec0ff */
[----:B------:R0:W5:Y:S01]  /*0440*/  @P0 LDG.E.64.CONSTANT R36, desc[UR76][R16.64+0x7a8] ;  /* 0x0007a84c10240981 */ /* 0x000162000c1e9b00 */
[----:B------:R-:W-:Y:S01]  /*0450*/  PRMT R25, R25, 0x7710, RZ ;  /* 0x0000771019197816 */ /* 0x000fe200000000ff */
[----:B------:R-:W-:Y:S01]  /*0460*/  IMAD R12, R9, 0x16c8, R8 ;  /* 0x000016c8090c7824 */ /* 0x000fe200078e0208 */
[----:B------:R-:W-:Y:S01]  /*0470*/  LOP3.LUT R10, R2, 0xffff, RZ, 0xc0, !PT ;  /* 0x0000ffff020a7812 */ /* 0x000fe200078ec0ff */
[----:B------:R0:W5:Y:S01]  /*0480*/  @P0 LDG.E.64.CONSTANT R38, desc[UR76][R16.64+0x930] ;  /* 0x0009304c10260981 */ /* 0x000162000c1e9b00 */
[----:B------:R-:W-:-:S02]  /*0490*/  IMAD R23, R41, 0x8, R146 ;  /* 0x0000000829177824 */ /* 0x000fc400078e0292 */
[----:B------:R-:W-:-:S04]  /*04a0*/  IMAD R8, R13, 0x48, R12 ;  /* 0x000000480d087824 */ /* 0x000fc800078e020c */
[--C-:B------:R-:W-:Y:S02]  /*04b0*/  IMAD R3, R13, 0x240, R8.reuse ;  /* 0x000002400d037824 */ /* 0x100fe400078e0208 */
[----:B------:R-:W-:Y:S02]  /*04c0*/  IMAD.IADD R13, R25, 0x1, R41 ;  /* 0x00000001190d7824 */ /* 0x000fe400078e0229 */
[C---:B------:R-:W-:Y:S02]  /*04d0*/  IMAD R2, R10.reuse, 0x8, R8 ;  /* 0x000000080a027824 */ /* 0x040fe400078e0208 */
[----:B------:R-:W-:Y:S01]  /*04e0*/  IMAD R3, R10, 0x8, R3 ;  /* 0x000000080a037824 */ /* 0x000fe200078e0203 */
[----:B------:R-:W-:Y:S01]  /*04f0*/  LOP3.LUT R13, R13, 0xffff, RZ, 0xc0, !PT ;  /* 0x0000ffff0d0d7812 */ /* 0x000fe200078ec0ff */
[----:B------:R-:W-:Y:S01]  /*0500*/  IMAD R8, R22, 0x288, R12 ;  /* 0x0000028816087824 */ /* 0x000fe200078e020c */
        /* <DEDUP_REMOVED lines=11> */
[----:B------:R-:W-:Y:S01]  /*05c0*/  DADD R26, R26, -R38 ;  /* 0x000000001a1a7229 */ /* 0x000fe20000000826 */
[----:B------:R-:W3:Y:S01]  /*05d0*/  LDCU.128 UR52, c[0x3][0x760] ;  /* 0x00c0ec00ff3477ac */ /* 0x000ee20008000c00 */
[----:B------:R-:W4:Y:S01]  /*05e0*/  LDCU.128 UR56, c[0x3][0x780] ;  /* 0x00c0f000ff3877ac */ /* 0x000f220008000c00 */
[C---:B-1----:R-:W-:Y:S01]  /*05f0*/  DFMA R32, R14.reuse, UR44, RZ ;  /* 0x0000002c0e207c2b */ /* 0x042fe200080000ff */
[----:B------:R-:W1:Y:S01]  /*0600*/  LDCU.128 UR40, c[0x3][0x8c0] ;  /* 0x00c11800ff2877ac */ /* 0x000e620008000c00 */
[C---:B0-----:R-:W-:Y:S01]  /*0610*/  DFMA R38, R14.reuse, UR36, RZ ;  /* 0x000000240e267c2b */ /* 0x041fe200080000ff */
[----:B------:R-:W0:Y:S01]  /*0620*/  LDCU.128 UR24, c[0x3][0x8e0] ;  /* 0x00c11c00ff1877ac */ /* 0x000e220008000c00 */
[----:B--2---:R-:W-:Y:S01]  /*0630*/  DFMA R42, R14, UR48, RZ ;  /* 0x000000300e2a7c2b */ /* 0x004fe200080000ff */
[----:B------:R-:W2:Y:S03]  /*0640*/  LDCU.128 UR28, c[0x3][0x900] ;  /* 0x00c12000ff1c77ac */ /* 0x000ea60008000c00 */
[----:B------:R-:W-:-:S02]  /*0650*/  DFMA R40, R16, UR46, R32 ;  /* 0x0000002e10287c2b */ /* 0x000fc40008000020 */
[----:B---3--:R-:W-:Y:S01]  /*0660*/  DFMA R46, R14, UR52, RZ ;  /* 0x000000340e2e7c2b */ /* 0x008fe200080000ff */
[----:B------:R-:W3:Y:S01]  /*0670*/  LDCU.128 UR32, c[0x3][0x920] ;  /* 0x00c12400ff2077ac */ /* 0x000ee20008000c00 */
[----:B------:R-:W-:Y:S02]  /*0680*/  DFMA R38, R16, UR38, R38 ;  /* 0x0000002610267c2b */ /* 0x000fe40008000026 */
[----:B----4-:R-:W-:Y:S01]  /*0690*/  DFMA R50, R14, UR56, RZ ;  /* 0x000000380e327c2b */ /* 0x010fe200080000ff */
[----:B------:R-:W4:Y:S01]  /*06a0*/  LDCU.128 UR8, c[0x3][0x940] ;  /* 0x00c12800ff0877ac */ /* 0x000f220008000c00 */
[----:B------:R-:W-:Y:S02]  /*06b0*/  DFMA R44, R16, UR50, R42 ;  /* 0x00000032102c7c2b */ /* 0x000fe4000800002a */
[----:B-1----:R-:W-:Y:S01]  /*06c0*/  DFMA R14, R26, UR40, RZ ;  /* 0x000000281a0e7c2b */ /* 0x002fe200080000ff */
[----:B------:R-:W1:Y:S01]  /*06d0*/  LDCU.128 UR20, c[0x3][0x710] ;  /* 0x00c0e200ff1477ac */ /* 0x000e620008000c00 */
[----:B------:R-:W-:-:S02]  /*06e0*/  DFMA R48, R16, UR54, R46 ;  /* 0x0000003610307c2b */ /* 0x000fc4000800002e */
[----:B0-----:R-:W-:Y:S01]  /*06f0*/  DFMA R32, R26, UR24, RZ ;  /* 0x000000181a207c2b */ /* 0x001fe200080000ff */
[----:B------:R-:W0:Y:S01]  /*0700*/  LDCU.128 UR52, c[0x3][0x790] ;  /* 0x00c0f200ff3477ac */ /* 0x000e220008000c00 */
[----:B------:R-:W-:Y:S02]  /*0710*/  DFMA R50, R16, UR58, R50 ;  /* 0x0000003a10327c2b */ /* 0x000fe40008000032 */
[----:B------:R-:W-:Y:S01]  /*0720*/  DFMA R16, R28, UR42, R14 ;  /* 0x0000002a1c107c2b */ /* 0x000fe2000800000e */
[----:B------:R-:W1:Y:S01]  /*0730*/  LDCU.128 UR56, c[0x3][0x950] ;  /* 0x00c12a00ff3877ac */ /* 0x000e620008000c00 */
[----:B--2---:R-:W-:Y:S02]  /*0740*/  DFMA R42, R26, UR28, RZ ;  /* 0x0000001c1a2a7c2b */ /* 0x004fe400080000ff */
[----:B------:R-:W-:Y:S01]  /*0750*/  DFMA R32, R28, UR26, R32 ;  /* 0x0000001a1c207c2b */ /* 0x000fe20008000020 */
[----:B------:R-:W2:Y:S01]  /*0760*/  LDCU.128 UR12, c[0x3][0x8d0] ;  /* 0x00c11a00ff0c77ac */ /* 0x000ea20008000c00 */
[----:B---3--:R-:W-:-:S02]  /*0770*/  DFMA R46, R26, UR32, RZ ;  /* 0x000000201a2e7c2b */ /* 0x008fc400080000ff */
[----:B----4-:R-:W-:Y:S01]  /*0780*/  DFMA R26, R26, UR8, RZ ;  /* 0x000000081a1a7c2b */ /* 0x010fe200080000ff */
[----:B------:R-:W3:Y:S01]  /*0790*/  LDCU.128 UR16, c[0x3][0x730] ;  /* 0x00c0e600ff1077ac */ /* 0x000ee20008000c00 */
[----:B------:R-:W-:Y:S02]  /*07a0*/  DADD R14, R4, R4 ;  /* 0x00000000040e7229 */ /* 0x000fe40000000004 */
[C---:B------:R-:W-:Y:S01]  /*07b0*/  DFMA R42, R28.reuse, UR30, R42 ;  /* 0x0000001e1c2a7c2b */ /* 0x040fe2000800002a */
[----:B------:R-:W4:Y:S01]  /*07c0*/  LDCU.128 UR36, c[0x3][0x8f0] ;  /* 0x00c11e00ff2477ac */ /* 0x000f220008000c00 */
[C---:B------:R-:W-:Y:S02]  /*07d0*/  DFMA R46, R28.reuse, UR34, R46 ;  /* 0x000000221c2e7c2b */ /* 0x040fe4000800002e */
[----:B------:R-:W-:Y:S01]  /*07e0*/  DFMA R26, R28, UR10, R26 ;  /* 0x0000000a1c1a7c2b */ /* 0x000fe2000800001a */
[----:B------:R-:W4:Y:S01]  /*07f0*/  LDCU.128 UR44, c[0x3][0x750] ;  /* 0x00c0ea00ff2c77ac */ /* 0x000f220008000c00 */
[----:B0-----:R-:W-:-:S02]  /*0800*/  DFMA R50, R36, UR52, R50 ;  /* 0x0000003424327c2b */ /* 0x001fc40008000032 */
[----:B------:R-:W-:Y:S01]  /*0810*/  DADD R4, R4, -R4 ;  /* 0x0000000004047229 */ /* 0x000fe20000000804 */
[----:B------:R-:W0:Y:S01]  /*0820*/  LDCU.128 UR48, c[0x3][0x770] ;  /* 0x00c0ee00ff3077ac */ /* 0x000e220008000c00 */
[----:B------:R-:W-:Y:S02]  /*0830*/  DMUL R14, R14, 0.5 ;  /* 0x3fe000000e0e7828 */ /* 0x000fe40000000000 */
[----:B-1----:R-:W-:Y:S01]  /*0840*/  DFMA R26, R30, UR56, R26 ;  /* 0x000000381e1a7c2b */ /* 0x002fe2000800001a */
[----:B------:R-:W1:Y:S01]  /*0850*/  LDCU.128 UR40, c[0x3][0x910] ;  /* 0x00c12200ff2877ac */ /* 0x000e620008000c00 */
[C---:B------:R-:W-:Y:S02]  /*0860*/  DFMA R38, R36.reuse, UR20, R38 ;  /* 0x0000001424267c2b */ /* 0x040fe40008000026 */
[----:B---3--:R-:W-:Y:S01]  /*0870*/  DFMA R40, R36, UR16, R40 ;  /* 0x0000001024287c2b */ /* 0x008fe20008000028 */
[----:B------:R-:W3:Y:S01]  /*0880*/  LDCU.128 UR24, c[0x3][0x930] ;  /* 0x00c12600ff1877ac */ /* 0x000ee20008000c00 */
[----:B--2---:R-:W-:-:S02]  /*0890*/  DFMA R16, R30, UR12, R16 ;  /* 0x0000000c1e107c2b */ /* 0x004fc40008000010 */
[----:B----4-:R-:W-:Y:S02]  /*08a0*/  DFMA R32, R30, UR36, R32 ;  /* 0x000000241e207c2b */ /* 0x010fe40008000020 */
        /* <DEDUP_REMOVED lines=8> */
[C---:B------:R-:W-:Y:S02]  /*0930*/  DFMA R44, R14.reuse, UR46, R44 ;  /* 0x0000002e0e2c7c2b */ /* 0x040fe4000800002c */
[----:B------:R-:W-:Y:S02]  /*0940*/  DFMA R48, R14, UR50, R48 ;  /* 0x000000320e307c2b */ /* 0x000fe40008000030 */
        /* <DEDUP_REMOVED lines=22> */
.L_x_211:
[----:B------:R-:W-:Y:S05]  /*0ab0*/  BSYNC.RECONVERGENT B0 ;  /* 0x0000000000007941 */ /* 0x000fea0003800200 */
.L_x_210:
[----:B------:R-:W-:Y:S01]  /*0ac0*/  BAR.SYNC.DEFER_BLOCKING 0x0 ;  /* 0x0000000000007b1d */ /* 0x000fe20000010000 */
[----:B-1---5:R-:W-:-:S05]  /*0ad0*/  IMAD R4, R13, 0x48, R8 ;  /* 0x000000480d047824 */ /* 0x022fca00078e0208 */
[----:B------:R-:W-:Y:S04]  /*0ae0*/  BSSY.RECONVERGENT B0, `(.L_x_212) ;  /* 0x0000060000007945 */ /* 0x000fe80003800200 */
        /* <DEDUP_REMOVED lines=12> */
[----:B------:R-:W5:Y:S03]  /*0bb0*/  LDCU.128 UR36, c[0x3][0x8c0] ;  /* 0x00c11800ff2477ac */ /* 0x000f660008000c00 */
[----:B------:R-:W5:Y:S01]  /*0bc0*/  LDS.64 R40, [R3+0xd8] ;  /* 0x0000d80003287984 */ /* 0x000f620000000a00 */
[----:B------:R-:W5:Y:S01]  /*0bd0*/  LDCU.128 UR20, c[0x3][0x920] ;  /* 0x00c12400ff1477ac */ /* 0x000f620008000c00 */
[----:B------:R-:W5:Y:S01]  /*0be0*/  LDCU.128 UR24, c[0x3][0x8e0] ;  /* 0x00c11c00ff1877ac */ /* 0x000f620008000c00 */
[----:B------:R-:W5:Y:S01]  /*0bf0*/  LDCU.128 UR16, c[0x3][0x900] ;  /* 0x00c12000ff1077ac */ /* 0x000f620008000c00 */
[----:B------:R-:W5:Y:S01]  /*0c00*/  LDCU.128 UR32, c[0x3][0x940] ;  /* 0x00c12800ff2077ac */ /* 0x000f620008000c00 */
[----:B------:R-:W5:Y:S01]  /*0c10*/  LDCU.128 UR12, c[0x3][0x710] ;  /* 0x00c0e200ff0c77ac */ /* 0x000f620008000c00 */
[C-C-:B-1----:R-:W-:Y:S01]  /*0c20*/  DADD R26, R14.reuse, R16.reuse ;  /* 0x000000000e1a7229 */ /* 0x142fe20000000010 */
[----:B------:R-:W1:Y:S01]  /*0c30*/  LDCU.128 UR8, c[0x3][0x8d0] ;  /* 0x00c11a00ff0877ac */ /* 0x000e620008000c00 */
[----:B------:R-:W-:-:S02]  /*0c40*/  DADD R14, R14, -R16 ;  /* 0x000000000e0e7229 */ /* 0x000fc40000000810 */
[C-C-:B----4-:R-:W-:Y:S02]  /*0c50*/  DADD R32, R28.reuse, R30.reuse ;  /* 0x000000001c207229 */ /* 0x150fe4000000001e */
[----:B------:R-:W-:Y:S02]  /*0c60*/  DADD R28, R28, -R30 ;  /* 0x000000001c1c7229 */ /* 0x000fe4000000081e */
[C---:B0-----:R-:W-:Y:S02]  /*0c70*/  DFMA R42, R26.reuse, UR28, RZ ;  /* 0x0000001c1a2a7c2b */ /* 0x041fe400080000ff */
[C---:B--2---:R-:W-:Y:S02]  /*0c80*/  DFMA R16, R26.reuse, UR40, RZ ;  /* 0x000000281a107c2b */ /* 0x044fe400080000ff */
[C---:B---3--:R-:W-:Y:S02]  /*0c90*/  DFMA R30, R26.reuse, UR44, RZ ;  /* 0x0000002c1a1e7c2b */ /* 0x048fe400080000ff */
[----:B-----5:R-:W-:-:S02]  /*0ca0*/  DFMA R48, R26, UR48, RZ ;  /* 0x000000301a307c2b */ /* 0x020fc400080000ff */
[----:B------:R-:W-:Y:S02]  /*0cb0*/  DFMA R26, R26, UR52, RZ ;  /* 0x000000341a1a7c2b */ /* 0x000fe400080000ff */
[C---:B------:R-:W-:Y:S01]  /*0cc0*/  DFMA R44, R32.reuse, UR42, R16 ;  /* 0x0000002a202c7c2b */ /* 0x040fe20008000010 */
[----:B------:R-:W0:Y:S01]  /*0cd0*/  LDCU.128 UR40, c[0x3][0x8f0] ;  /* 0x00c11e00ff2877ac */ /* 0x000e220008000c00 */
[C---:B------:R-:W-:Y:S02]  /*0ce0*/  DFMA R42, R32.reuse, UR30, R42 ;  /* 0x0000001e202a7c2b */ /* 0x040fe4000800002a */
[C---:B------:R-:W-:Y:S01]  /*0cf0*/  DFMA R50, R32.reuse, UR50, R48 ;  /* 0x0000003220327c2b */ /* 0x040fe20008000030 */
[----:B------:R-:W2:Y:S01]  /*0d00*/  LDCU.128 UR28, c[0x3][0x730] ;  /* 0x00c0e600ff1c77ac */ /* 0x000ea20008000c00 */
[----:B------:R-:W-:Y:S02]  /*0d10*/  DFMA R46, R32, UR46, R30 ;  /* 0x0000002e202e7c2b */ /* 0x000fe4000800001e */
[----:B------:R-:W-:Y:S01]  /*0d20*/  DFMA R16, R14, UR36, RZ ;  /* 0x000000240e107c2b */ /* 0x000fe200080000ff */
[----:B------:R-:W3:Y:S01]  /*0d30*/  LDCU.128 UR44, c[0x3][0x750] ;  /* 0x00c0ea00ff2c77ac */ /* 0x000ee20008000c00 */
[----:B------:R-:W-:-:S02]  /*0d40*/  DFMA R52, R32, UR54, R26 ;  /* 0x0000003620347c2b */ /* 0x000fc4000800001a */
[C---:B------:R-:W-:Y:S01]  /*0d50*/  DFMA R48, R14.reuse, UR20, RZ ;  /* 0x000000140e307c2b */ /* 0x040fe200080000ff */
[----:B------:R-:W4:Y:S01]  /*0d60*/  LDCU.128 UR48, c[0x3][0x770] ;  /* 0x00c0ee00ff3077ac */ /* 0x000f220008000c00 */
[C---:B------:R-:W-:Y:S02]  /*0d70*/  DFMA R30, R14.reuse, UR24, RZ ;  /* 0x000000180e1e7c2b */ /* 0x040fe400080000ff */
[----:B------:R-:W-:Y:S02]  /*0d80*/  DFMA R32, R14, UR16, RZ ;  /* 0x000000100e207c2b */ /* 0x000fe400080000ff */
[C---:B------:R-:W-:Y:S01]  /*0d90*/  DFMA R26, R28.reuse, UR38, R16 ;  /* 0x000000261c1a7c2b */ /* 0x040fe20008000010 */
[----:B------:R-:W5:Y:S01]  /*0da0*/  LDCU.128 UR36, c[0x3][0x790] ;  /* 0x00c0f200ff2477ac */ /* 0x000f620008000c00 */
[C---:B------:R-:W-:Y:S02]  /*0db0*/  DFMA R48, R28.reuse, UR22, R48 ;  /* 0x000000161c307c2b */ /* 0x040fe40008000030 */
[C---:B------:R-:W-:Y:S01]  /*0dc0*/  DFMA R30, R28.reuse, UR26, R30 ;  /* 0x0000001a1c1e7c2b */ /* 0x040fe2000800001e */
[----:B------:R-:W1:Y:S01]  /*0dd0*/  LDCU.128 UR20, c[0x3][0x950] ;  /* 0x00c12a00ff1477ac */ /* 0x000e620008000c00 */
[----:B------:R-:W-:-:S02]  /*0de0*/  DFMA R32, R28, UR18, R32 ;  /* 0x000000121c207c2b */ /* 0x000fc40008000020 */
[----:B------:R-:W-:Y:S01]  /*0df0*/  DFMA R16, R14, UR32, RZ ;  /* 0x000000200e107c2b */ /* 0x000fe200080000ff */
[----:B------:R-:W0:Y:S01]  /*0e00*/  LDCU.128 UR24, c[0x3][0x910] ;  /* 0x00c12200ff1877ac */ /* 0x000e220008000c00 */
[C-C-:B------:R-:W-:Y:S02]  /*0e10*/  DADD R14, R36.reuse, R38.reuse ;  /* 0x00000000240e7229 */ /* 0x140fe40000000026 */
[----:B------:R-:W-:Y:S01]  /*0e20*/  DADD R36, R36, -R38 ;  /* 0x0000000024247229 */ /* 0x000fe20000000826 */
[----:B------:R-:W0:Y:S03]  /*0e30*/  LDCU.128 UR16, c[0x3][0x930] ;  /* 0x00c12600ff1077ac */ /* 0x000e260008000c00 */
[----:B------:R-:W-:Y:S02]  /*0e40*/  DFMA R28, R28, UR34, R16 ;  /* 0x000000221c1c7c2b */ /* 0x000fe40008000010 */
[----:B------:R-:W-:-:S02]  /*0e50*/  DADD R16, R40, R40 ;  /* 0x0000000028107229 */ /* 0x000fc40000000028 */
[----:B-----5:R-:W-:Y:S02]  /*0e60*/  DFMA R52, R14, UR36, R52 ;  /* 0x000000240e347c2b */ /* 0x020fe40008000034 */
[----:B------:R-:W-:Y:S02]  /*0e70*/  DADD R40, R40, -R40 ;  /* 0x0000000028287229 */ /* 0x000fe40000000828 */
[----:B-1----:R-:W-:Y:S02]  /*0e80*/  DFMA R28, R36, UR20, R28 ;  /* 0x00000014241c7c2b */ /* 0x002fe4000800001c */
[----:B------:R-:W-:Y:S02]  /*0e90*/  DMUL R16, R16, 0.5 ;  /* 0x3fe0000010107828 */ /* 0x000fe40000000000 */
[C---:B------:R-:W-:Y:S02]  /*0ea0*/  DFMA R42, R14.reuse, UR12, R42 ;  /* 0x0000000c0e2a7c2b */ /* 0x040fe4000800002a */
[----:B--2---:R-:W-:-:S02]  /*0eb0*/  DFMA R44, R14, UR28, R44 ;  /* 0x0000001c0e2c7c2b */ /* 0x004fc4000800002c */
[C---:B---3--:R-:W-:Y:S02]  /*0ec0*/  DFMA R46, R14.reuse, UR44, R46 ;  /* 0x0000002c0e2e7c2b */ /* 0x048fe4000800002e */
[----:B----4-:R-:W-:Y:S02]  /*0ed0*/  DFMA R50, R14, UR48, R50 ;  /* 0x000000300e327c2b */ /* 0x010fe40008000032 */
[C---:B------:R-:W-:Y:S02]  /*0ee0*/  DFMA R26, R36.reuse, UR8, R26 ;  /* 0x00000008241a7c2b */ /* 0x040fe4000800001a */
[C---:B0-----:R-:W-:Y:S02]  /*0ef0*/  DFMA R30, R36.reuse, UR40, R30 ;  /* 0x00000028241e7c2b */ /* 0x041fe4000800001e */
[C---:B------:R-:W-:Y:S02]  /*0f00*/  DFMA R32, R36.reuse, UR24, R32 ;  /* 0x0000001824207c2b */ /* 0x040fe40008000020 */
[----:B------:R-:W-:-:S02]  /*0f10*/  DFMA R48, R36, UR16, R48 ;  /* 0x0000001024307c2b */ /* 0x000fc40008000030 */
[----:B------:R-:W-:Y:S02]  /*0f20*/  DFMA R52, R16, UR38, R52 ;  /* 0x0000002610347c2b */ /* 0x000fe40008000034 */
[----:B------:R-:W-:Y:S02]  /*0f30*/  DFMA R28, R40, UR22, R28 ;  /* 0x00000016281c7c2b */ /* 0x000fe4000800001c */
[C---:B------:R-:W-:Y:S02]  /*0f40*/  DFMA R42, R16.reuse, UR14, R42 ;  /* 0x0000000e102a7c2b */ /* 0x040fe4000800002a */
[C---:B------:R-:W-:Y:S02]  /*0f50*/  DFMA R44, R16.reuse, UR30, R44 ;  /* 0x0000001e102c7c2b */ /* 0x040fe4000800002c */
        /* <DEDUP_REMOVED lines=24> */
.L_x_213:
[----:B------:R-:W-:Y:S05]  /*10e0*/  BSYNC.RECONVERGENT B0 ;  /* 0x0000000000007941 */ /* 0x000fea0003800200 */
.L_x_212:
[----:B------:R-:W-:Y:S01]  /*10f0*/  BAR.SYNC.DEFER_BLOCKING 0x0 ;  /* 0x0000000000007b1d */ /* 0x000fe20000010000 */
[----:B01----:R-:W-:-:S05]  /*1100*/  CS2R R14, SRZ ;  /* 0x00000000000e7805 */ /* 0x003fca000001ff00 */
[----:B------:R-:W0:Y:S01]  /*1110*/  LDCU.128 UR12, c[0x3][0x710] ;  /* 0x00c0e200ff0c77ac */ /* 0x000e220008000c00 */
[----:B------:R-:W2:Y:S01]  /*1120*/  @!P1 LDG.E.64.CONSTANT R14, desc[UR76][R110.64+0x88b0] ;  /* 0x0088b04c6e0e9981 */ /* 0x000ea2000c1e9b00 */
[----:B------:R-:W1:Y:S01]  /*1130*/  LDCU.128 UR4, c[0x3][0x700] ;  /* 0x00c0e000ff0477ac */ /* 0x000e620008000c00 */
[----:B------:R-:W3:Y:S01]  /*1140*/  LDCU.128 UR20, c[0x3][0x740] ;  /* 0x00c0e800ff1477ac */ /* 0x000ee20008000c00 */
[----:B------:R-:W4:Y:S01]  /*1150*/  LDCU.128 UR24, c[0x3][0x760] ;  /* 0x00c0ec00ff1877ac */ /* 0x000f220008000c00 */
[----:B------:R-:W5:Y:S01]  /*1160*/  LDCU.128 UR28, c[0x3][0x780] ;  /* 0x00c0f000ff1c77ac */ /* 0x000f620008000c00 */
[----:B------:R-:W-:Y:S01]  /*1170*/  LDS.64 R16, [R4] ;  /* 0x0000000004107984 */ /* 0x000fe20000000a00 */
[----:B0-----:R-:W-:Y:S01]  /*1180*/  UMOV UR52, UR14 ;  /* 0x0000000e00347c82 */ /* 0x001fe20008000000 */
[----:B------:R-:W-:Y:S02]  /*1190*/  UMOV UR53, UR15 ;  /* 0x0000000f00357c82 */ /* 0x000fe40008000000 */
[----:B------:R-:W0:Y:S01]  /*11a0*/  LDS.64 R26, [R4+0x30] ;  /* 0x00003000041a7984 */ /* 0x000e220000000a00 */
[----:B------:R-:W-:Y:S01]  /*11b0*/  UMOV UR56, UR12 ;  /* 0x0000000c00387c82 */ /* 0x000fe20008000000 */
[----:B------:R-:W-:Y:S01]  /*11c0*/  UMOV UR57, UR13 ;  /* 0x0000000d00397c82 */ /* 0x000fe20008000000 */
[----:B------:R-:W1:Y:S01]  /*11d0*/  LDCU.128 UR12, c[0x3][0x8d0] ;  /* 0x00c11a00ff0c77ac */ /* 0x000e620008000c00 */
[----:B------:R-:W-:Y:S01]  /*11e0*/  LDS.64 R30, [R4+0x8] ;  /* 0x00000800041e7984 */ /* 0x000fe20000000a00 */
[----:B------:R-:W5:Y:S03]  /*11f0*/  LDCU.128 UR8, c[0x3][0x8c0] ;  /* 0x00c11800ff0877ac */ /* 0x000f660008000c00 */
[----:B------:R-:W3:Y:S01]  /*1200*/  LDS.64 R32, [R4+0x28] ;  /* 0x0000280004207984 */ /* 0x000ee20000000a00 */
[----:B------:R-:W5:Y:S03]  /*1210*/  LDCU.128 UR16, c[0x3][0x8e0] ;  /* 0x00c11c00ff1077ac */ /* 0x000f660008000c00 */
[----:B------:R-:W-:Y:S01]  /*1220*/  LDS.64 R36, [R4+0x10] ;  /* 0x0000100004247984 */ /* 0x000fe20000000a00 */
[----:B------:R-:W5:Y:S03]  /*1230*/  LDCU.128 UR32, c[0x3][0x900] ;  /* 0x00c12000ff2077ac */ /* 0x000f660008000c00 */
[----:B------:R-:W5:Y:S01]  /*1240*/  LDS.64 R38, [R4+0x20] ;  /* 0x0000200004267984 */ /* 0x000f620000000a00 */
[----:B------:R-:W5:Y:S03]  /*1250*/  LDCU.128 UR36, c[0x3][0x920] ;  /* 0x00c12400ff2477ac */ /* 0x000f660008000c00 */
[----:B------:R-:W5:Y:S01]  /*1260*/  LDS.64 R40, [R4+0x18] ;  /* 0x0000180004287984 */ /* 0x000f620000000a00 */
[----:B-1----:R-:W-:Y:S01]  /*1270*/  UMOV UR54, UR14 ;  /* 0x0000000e00367c82 */ /* 0x002fe20008000000 */
[----:B------:R-:W-:Y:S01]  /*1280*/  UMOV UR55, UR15 ;  /* 0x0000000f00377c82 */ /* 0x000fe20008000000 */
[----:B------:R-:W-:Y:S01]  /*1290*/  UMOV UR58, UR12 ;  /* 0x0000000c003a7c82 */ /* 0x000fe20008000000 */
[----:B------:R-:W-:Y:S01]  /*12a0*/  UMOV UR59, UR13 ;  /* 0x0000000d003b7c82 */ /* 0x000fe20008000000 */
[----:B------:R-:W1:Y:S01]  /*12b0*/  LDCU.128 UR12, c[0x3][0x720] ;  /* 0x00c0e400ff0c77ac */ /* 0x000e620008000c00 */
[----:B------:R-:W5:Y:S01]  /*12c0*/  LDCU.128 UR40, c[0x3][0x940] ;  /* 0x00c12800ff2877ac */ /* 0x000f620008000c00 */
[----:B------:R-:W5:Y:S01]  /*12d0*/  LDCU.128 UR44, c[0x3][0x730] ;  /* 0x00c0e600ff2c77ac */ /* 0x000f620008000c00 */
[----:B------:R-:W5:Y:S01]  /*12e0*/  LDCU.128 UR48, c[0x3][0x8f0] ;  /* 0x00c11e00ff3077ac */ /* 0x000f620008000c00 */
[----:B0-----:R-:W-:-:S02]  /*12f0*/  DADD R28, R16, R26 ;  /* 0x00000000101c7229 */ /* 0x001fc4000000001a */
[----:B------:R-:W-:Y:S01]  /*1300*/  DADD R16, R16, -R26 ;  /* 0x0000000010107229 */ /* 0x000fe2000000081a */
[----:B------:R-:W0:Y:S01]  /*1310*/  LDCU.128 UR64, c[0x3][0x910] ;  /* 0x00c12200ff4077ac */ /* 0x000e220008000c00 */
[----:B------:R-:W0:Y:S01]  /*1320*/  LDCU.128 UR72, c[0x3][0x930] ;  /* 0x00c12600ff4877ac */ /* 0x000e220008000c00 */
[----:B---3--:R-:W-:-:S03]  /*1330*/  DADD R26, R30, R32 ;  /* 0x000000001e1a7229 */ /* 0x008fc60000000020 */
[C---:B------:R-:W-:Y:S01]  /*1340*/  DFMA R42, R28.reuse, UR4, RZ ;  /* 0x000000041c2a7c2b */ /* 0x040fe200080000ff */
[----:B------:R-:W3:Y:S01]  /*1350*/  LDCU.128 UR60, c[0x3][0x790] ;  /* 0x00c0f200ff3c77ac */ /* 0x000ee20008000c00 */
[C---:B-1----:R-:W-:Y:S02]  /*1360*/  DFMA R44, R28.reuse, UR12, RZ ;  /* 0x0000000c1c2c7c2b */ /* 0x042fe400080000ff */
[C---:B------:R-:W-:Y:S01]  /*1370*/  DFMA R46, R28.reuse, UR20, RZ ;  /* 0x000000141c2e7c2b */ /* 0x040fe200080000ff */
[----:B------:R-:W1:Y:S01]  /*1380*/  LDCU.128 UR68, c[0x3][0x950] ;  /* 0x00c12a00ff4477ac */ /* 0x000e620008000c00 */
[C---:B----4-:R-:W-:Y:S02]  /*1390*/  DFMA R50, R28.reuse, UR24, RZ ;  /* 0x000000181c327c2b */ /* 0x050fe400080000ff */
[----:B-----5:R-:W-:Y:S02]  /*13a0*/  DFMA R28, R28, UR28, RZ ;  /* 0x0000001c1c1c7c2b */ /* 0x020fe400080000ff */
        /* <DEDUP_REMOVED lines=12> */
[----:B------:R-:W4:Y:S01]  /*1470*/  LDCU.128 UR52, c[0x3][0x750] ;  /* 0x00c0ea00ff3477ac */ /* 0x000f220008000c00 */
[----:B------:R-:W-:-:S02]  /*1480*/  DFMA R56, R26, UR30, R28 ;  /* 0x0000001e1a387c2b */ /* 0x000fc4000800001c */
[----:B------:R-:W-:Y:S01]  /*1490*/  DADD R30, R30, -R32 ;  /* 0x000000001e1e7229 */ /* 0x000fe20000000820 */
[----:B------:R-:W5:Y:S01]  /*14a0*/  LDCU.128 UR56, c[0x3][0x770] ;  /* 0x00c0ee00ff3877ac */ /* 0x000f620008000c00 */
[C---:B------:R-:W-:Y:S02]  /*14b0*/  DFMA R26, R16.reuse, UR8, RZ ;  /* 0x00000008101a7c2b */ /* 0x040fe400080000ff */
[C---:B------:R-:W-:Y:S01]  /*14c0*/  DFMA R32, R16.reuse, UR16, RZ ;  /* 0x0000001010207c2b */ /* 0x040fe200080000ff */
[C---:B------:R-:W-:Y:S01]  /*14d0*/  IMAD R23, R22.reuse, 0x48, R146 ;  /* 0x0000004816177824 */ /* 0x040fe200078e0292 */
[C---:B------:R-:W-:Y:S01]  /*14e0*/  DFMA R46, R16.reuse, UR32, RZ ;  /* 0x00000020102e7c2b */ /* 0x040fe200080000ff */
[----:B------:R-:W-:Y:S01]  /*14f0*/  IMAD R12, R13, 0x8, R12 ;  /* 0x000000080d0c7824 */ /* 0x000fe200078e020c */
[C---:B------:R-:W-:Y:S01]  /*1500*/  DFMA R50, R16.reuse, UR36, RZ ;  /* 0x0000002410327c2b */ /* 0x040fe200080000ff */
[----:B------:R-:W-:Y:S01]  /*1510*/  IMAD R8, R22, -0x240, R8 ;  /* 0xfffffdc016087824 */ /* 0x000fe200078e0208 */
[----:B------:R-:W-:Y:S01]  /*1520*/  DFMA R54, R16, UR40, RZ ;  /* 0x0000002810367c2b */ /* 0x000fe200080000ff */
[----:B------:R-:W-:Y:S01]  /*1530*/  LEA R10, R11, R24, 0x18 ;  /* 0x000000180b0a7211 */ /* 0x000fe200078ec0ff */
        /* <DEDUP_REMOVED lines=9> */
[C---:B------:R-:W-:Y:S01]  /*15d0*/  IMAD R146, R13.reuse, 0x8, R146 ;  /* 0x000000080d927824 */ /* 0x040fe200078e0292 */
[----:B------:R-:W-:Y:S01]  /*15e0*/  DADD R36, R36, -R38 ;  /* 0x0000000024247229 */ /* 0x000fe20000000826 */
[----:B------:R-:W-:Y:S01]  /*15f0*/  IMAD R5, R13, 0x8, R8 ;  /* 0x000000080d057824 */ /* 0x000fe200078e0208 */
[----:B------:R-:W-:Y:S01]  /*1600*/  DADD R26, R40, R40 ;  /* 0x00000000281a7229 */ /* 0x000fe20000000028 */
[----:B------:R-:W2:Y:S01]  /*1610*/  @!P1 LDG.E.64.CONSTANT R158, desc[UR76][R110.64+0x71e8] ;  /* 0x0071e84c6e9e9981 */ /* 0x000ea2000c1e9b00 */
[----:B------:R-:W-:Y:S01]  /*1620*/  DFMA R54, R30, UR42, R54 ;  /* 0x0000002a1e367c2b */ /* 0x000fe20008000036 */
[----:B------:R-:W-:Y:S01]  /*1630*/  VIADD R24, R24, 0x510 ;  /* 0x0000051018187836 */ /* 0x000fe20000000000 */
[C---:B------:R-:W-:Y:S01]  /*1640*/  DFMA R42, R16.reuse, UR26, R42 ;  /* 0x0000001a102a7c2b */ /* 0x040fe2000800002a */
[----:B------:R-:W-:Y:S01]  /*1650*/  CS2R R140, SRZ ;  /* 0x00000000008c7805 */ /* 0x000fe2000001ff00 */
[C---:B------:R-:W-:Y:S01]  /*1660*/  DFMA R44, R16.reuse, UR44, R44 ;  /* 0x0000002c102c7c2b */ /* 0x040fe2000800002c */
[----:B------:R-:W2:Y:S01]  /*1670*/  LDCU.64 UR30, c[0x3][0x768] ;  /* 0x00c0ed00ff1e77ac */ /* 0x000ea20008000a00 */
[C---:B----4-:R-:W-:Y:S01]  /*1680*/  DFMA R48, R16.reuse, UR52, R48 ;  /* 0x0000003410307c2b */ /* 0x050fe20008000030 */
[----:B------:R-:W4:Y:S01]  /*1690*/  @!P1 LDG.E.64.CONSTANT R162, desc[UR76][R110.64+0x46e0] ;  /* 0x0046e04c6ea29981 */ /* 0x000f22000c1e9b00 */
[----:B-----5:R-:W-:-:S02]  /*16a0*/  DFMA R52, R16, UR56, R52 ;  /* 0x0000003810347c2b */ /* 0x020fc40008000034 */
[----:B---3--:R-:W-:Y:S01]  /*16b0*/  DFMA R56, R16, UR60, R56 ;  /* 0x0000003c10387c2b */ /* 0x008fe20008000038 */
[----:B------:R-:W-:Y:S01]  /*16c0*/  IMAD R92, R13, 0x40, R146 ;  /* 0x000000400d5c7824 */ /* 0x000fe200078e0292 */
[----:B------:R-:W-:Y:S01]  /*16d0*/  DADD R40, R40, -R40 ;  /* 0x0000000028287229 */ /* 0x000fe20000000828 */
[----:B------:R-:W3:Y:S01]  /*16e0*/  @!P1 LDG.E.64.CONSTANT R80, desc[UR76][R110.64+0x1950] ;  /* 0x0019504c6e509981 */ /* 0x000ee2000c1e9b00 */
[----:B------:R-:W-:Y:S01]  /*16f0*/  DMUL R26, R26, 0.5 ;  /* 0x3fe000001a1a7828 */ /* 0x000fe20000000000 */
[----:B------:R-:W5:Y:S01]  /*1700*/  LDCU.64 UR18, c[0x3][0x8c8] ;  /* 0x00c11900ff1277ac */ /* 0x000f620008000a00 */
[C---:B------:R-:W-:Y:S01]  /*1710*/  DFMA R28, R36.reuse, UR22, R28 ;  /* 0x00000016241c7c2b */ /* 0x040fe2000800001c */
[----:B------:R-:W5:Y:S01]  /*1720*/  @!P1 LDG.E.64.CONSTANT R82, desc[UR76][R110.64+0x288] ;  /* 0x0002884c6e529981 */ /* 0x000f62000c1e9b00 */
[C---:B------:R-:W-:Y:S01]  /*1730*/  DFMA R32, R36.reuse, UR48, R32 ;  /* 0x0000003024207c2b */ /* 0x040fe20008000020 */
[----:B------:R-:W5:Y:S01]  /*1740*/  LDCU.64 UR22, c[0x3][0x708] ;  /* 0x00c0e100ff1677ac */ /* 0x000f620008000a00 */
[C---:B0-----:R-:W-:Y:S01]  /*1750*/  DFMA R46, R36.reuse, UR64, R46 ;  /* 0x00000040242e7c2b */ /* 0x041fe2000800002e */
[----:B------:R-:W5:Y:S01]  /*1760*/  @!P1 LDG.E.64.CONSTANT R140, desc[UR76][R110.64+0x5da8] ;  /* 0x005da84c6e8c9981 */ /* 0x000f62000c1e9b00 */
[C---:B------:R-:W-:Y:S01]  /*1770*/  DFMA R50, R36.reuse, UR72, R50 ;  /* 0x0000004824327c2b */ /* 0x040fe20008000032 */
[----:B------:R-:W0:Y:S01]  /*1780*/  LDCU.64 UR10, c[0x3][0x8e8] ;  /* 0x00c11d00ff0a77ac */ /* 0x000e220008000a00 */
[----:B-1----:R-:W-:-:S02]  /*1790*/  DFMA R54, R36, UR68, R54 ;  /* 0x0000004424367c2b */ /* 0x002fc40008000036 */
[C---:B------:R-:W-:Y:S01]  /*17a0*/  DFMA R42, R26.reuse, UR14, R42 ;  /* 0x0000000e1a2a7c2b */ /* 0x040fe2000800002a */
[----:B------:R-:W1:Y:S01]  /*17b0*/  LDCU.64 UR26, c[0x3][0x908] ;  /* 0x00c12100ff1a77ac */ /* 0x000e620008000a00 */
[C---:B------:R-:W-:Y:S02]  /*17c0*/  DFMA R44, R26.reuse, UR46, R44 ;  /* 0x0000002e1a2c7c2b */ /* 0x040fe4000800002c */
[C---:B------:R-:W-:Y:S01]  /*17d0*/  DFMA R48, R26.reuse, UR54, R48 ;  /* 0x000000361a307c2b */ /* 0x040fe20008000030 */
[----:B------:R-:W0:Y:S01]  /*17e0*/  LDCU.128 UR52, c[0x3][0x8d0] ;  /* 0x00c11a00ff3477ac */ /* 0x000e220008000c00 */
[----:B------:R-:W-:Y:S02]  /*17f0*/  DFMA R52, R26, UR58, R52 ;  /* 0x0000003a1a347c2b */ /* 0x000fe40008000034 */
[C---:B------:R-:W-:Y:S01]  /*1800*/  DFMA R28, R40.reuse, UR6, R28 ;  /* 0x00000006281c7c2b */ /* 0x040fe2000800001c */
[----:B------:R-:W2:Y:S01]  /*1810*/  LDCU.64 UR6, c[0x0][0x388] ;  /* 0x00007100ff0677ac */ /* 0x000ea20008000a00 */
[----:B------:R-:W-:-:S02]  /*1820*/  DFMA R32, R40, UR50, R32 ;  /* 0x0000003228207c2b */ /* 0x000fc40008000020 */
[C---:B------:R-:W-:Y:S01]  /*1830*/  DFMA R46, R40.reuse, UR66, R46 ;  /* 0x00000042282e7c2b */ /* 0x040fe2000800002e */
[----:B------:R-:W1:Y:S01]  /*1840*/  LDCU.128 UR56, c[0x3][0x710] ;  /* 0x00c0e200ff3877ac */ /* 0x000e620008000c00 */
[----:B------:R-:W-:Y:S02]  /*1850*/  DFMA R50, R40, UR74, R50 ;  /* 0x0000004a28327c2b */ /* 0x000fe40008000032 */
[----:B------:R-:W-:Y:S01]  /*1860*/  DFMA R56, R26, UR62, R56 ;  /* 0x0000003e1a387c2b */ /* 0x000fe20008000038 */
[----:B------:R-:W0:Y:S01]  /*1870*/  LDCU.128 UR48, c[0x3][0x730] ;  /* 0x00c0e600ff3077ac */ /* 0x000e220008000c00 */
[----:B------:R-:W-:Y:S02]  /*1880*/  DFMA R54, R40, UR70, R54 ;  /* 0x0000004628367c2b */ /* 0x000fe40008000036 */
[----:B------:R-:W-:Y:S01]  /*1890*/  DADD R16, R42, R28 ;  /* 0x000000002a107229 */ /* 0x000fe2000000001c */
[----:B------:R-:W0:Y:S01]  /*18a0*/  LDCU.128 UR44, c[0x3][0x8f0] ;  /* 0x00c11e00ff2c77ac */ /* 0x000e220008000c00 */
        /* <DEDUP_REMOVED lines=26> */
[----:B------:R-:W0:Y:S04]  /*1a50*/  LDS.64 R30, [R12+0x48] ;  /* 0x000048000c1e7984 */ /* 0x000e280000000a00 */
[----:B------:R-:W-:Y:S04]  /*1a60*/  LDS.64 R132, [R92+0x8] ;  /* 0x000008005c847984 */ /* 0x000fe80000000a00 */
[----:B------:R-:W0:Y:S04]  /*1a70*/  LDS.64 R26, [R8+0x8] ;  /* 0x00000800081a7984 */ /* 0x000e280000000a00 */
[----:B------:R-:W-:Y:S04]  /*1a80*/  LDS.64 R126, [R23+0x10] ;  /* 0x00001000177e7984 */ /* 0x000fe80000000a00 */
[----:B------:R-:W0:Y:S04]  /*1a90*/  LDS.64 R42, [R12+0x90] ;  /* 0x000090000c2a7984 */ /* 0x000e280000000a00 */
[----:B------:R-:W-:Y:S04]  /*1aa0*/  LDS.64 R128, [R92+0x10] ;  /* 0x000010005c807984 */ /* 0x000fe80000000a00 */
[----:B------:R-:W0:Y:S04]  /*1ab0*/  LDS.64 R36, [R8+0x10] ;  /* 0x0000100008247984 */ /* 0x000e280000000a00 */
[----:B------:R-:W-:Y:S04]  /*1ac0*/  LDS.64 R106, [R5] ;  /* 0x00000000056a7984 */ /* 0x000fe80000000a00 */
[----:B------:R-:W0:Y:S04]  /*1ad0*/  LDS.128 R56, [R10+0x37b0] ;  /* 0x0037b0000a387984 */ /* 0x000e280000000c00 */
[----:B------:R-:W-:Y:S04]  /*1ae0*/  LDS.64 R122, [R23+0x18] ;  /* 0x00001800177a7984 */ /* 0x000fe80000000a00 */
[----:B------:R-:W0:Y:S04]  /*1af0*/  LDS.64 R44, [R12+0xd8] ;  /* 0x0000d8000c2c7984 */ /* 0x000e280000000a00 */
[----:B------:R-:W-:Y:S04]  /*1b00*/  LDS.64 R124, [R92+0x18] ;  /* 0x000018005c7c7984 */ /* 0x000fe80000000a00 */
[----:B------:R-:W0:Y:S04]  /*1b10*/  LDS.64 R48, [R8+0x18] ;  /* 0x0000180008307984 */ /* 0x000e280000000a00 */
[----:B------:R-:W0:Y:S04]  /*1b20*/  LDS.64 R104, [R5+0x288] ;  /* 0x0002880005687984 */ /* 0x000e280000000a00 */
[----:B------:R-:W-:Y:S04]  /*1b30*/  LDS.64 R120, [R92+0x20] ;  /* 0x000020005c787984 */ /* 0x000fe80000000a00 */
[----:B------:R-:W0:Y:S04]  /*1b40*/  LDS.64 R32, [R8+0x20] ;  /* 0x0000200008207984 */ /* 0x000e280000000a00 */
[----:B------:R-:W-:Y:S04]  /*1b50*/  LDS.64 R118, [R23+0x20] ;  /* 0x0000200017767984 */ /* 0x000fe80000000a00 */
[----:B------:R-:W2:Y:S04]  /*1b60*/  LDS.64 R52, [R12+0x120] ;  /* 0x000120000c347984 */ /* 0x000ea80000000a00 */
[----:B------:R-:W-:Y:S04]  /*1b70*/  LDS.64 R102, [R5+0x510] ;  /* 0x0005100005667984 */ /* 0x000fe80000000a00 */
[----:B------:R-:W2:Y:S01]  /*1b80*/  LDS.128 R64, [R10+0x37c0] ;  /* 0x0037c0000a407984 */ /* 0x000ea20000000c00 */
[----:B-1----:R-:W-:-:S02]  /*1b90*/  DFMA R28, R134, R28, RZ ;  /* 0x0000001c861c722b */ /* 0x002fc400000000ff */
[----:B0-----:R-:W-:Y:S01]  /*1ba0*/  DFMA R16, R136, R16, RZ ;  /* 0x000000108810722b */ /* 0x001fe200000000ff */
[----:B------:R-:W-:Y:S04]  /*1bb0*/  LDS.64 R114, [R23+0x28] ;  /* 0x0000280017727984 */ /* 0x000fe80000000a00 */
[----:B------:R-:W0:Y:S04]  /*1bc0*/  LDS.64 R38, [R12+0x168] ;  /* 0x000168000c267984 */ /* 0x000e280000000a00 */
        /* <DEDUP_REMOVED lines=8> */
[----:B------:R-:W-:Y:S01]  /*1c50*/  LDS.128 R60, [R10+0x37d0] ;  /* 0x0037d0000a3c7984 */ /* 0x000fe20000000c00 */
[----:B------:R-:W-:-:S02]  /*1c60*/  DFMA R28, R126, R42, R28 ;  /* 0x0000002a7e1c722b */ /* 0x000fc4000000001c */
[----:B------:R-:W-:Y:S01]  /*1c70*/  DFMA R16, R128, R36, R16 ;  /* 0x000000248010722b */ /* 0x000fe20000000010 */
[----:B------:R-:W-:Y:S01]  /*1c80*/  LDS.64 R112, [R92+0x30] ;  /* 0x000030005c707984 */ /* 0x000fe20000000a00 */
[----:B------:R-:W-:-:S03]  /*1c90*/  DFMA R46, R106, R56, RZ ;  /* 0x000000386a2e722b */ /* 0x000fc600000000ff */
[----:B------:R-:W1:Y:S04]  /*1ca0*/  LDS.64 R26, [R8+0x30] ;  /* 0x00003000081a7984 */ /* 0x000e680000000a00 */
[----:B------:R-:W-:Y:S04]  /*1cb0*/  LDS.64 R96, [R23+0x38] ;  /* 0x0000380017607984 */ /* 0x000fe80000000a00 */
[----:B------:R-:W1:Y:S04]  /*1cc0*/  LDS.64 R42, [R12+0x1f8] ;  /* 0x0001f8000c2a7984 */ /* 0x000e680000000a00 */
[----:B------:R-:W4:Y:S01]  /*1cd0*/  LDS.64 R94, [R5+0xca8] ;  /* 0x000ca800055e7984 */ /* 0x000f220000000a00 */
[----:B------:R-:W-:-:S02]  /*1ce0*/  DFMA R50, R122, R44, R28 ;  /* 0x0000002c7a32722b */ /* 0x000fc4000000001c */
[----:B------:R-:W-:Y:S01]  /*1cf0*/  DFMA R48, R124, R48, R16 ;  /* 0x000000307c30722b */ /* 0x000fe20000000010 */
[----:B------:R-:W-:Y:S01]  /*1d00*/  LDS.64 R36, [R92+0x38] ;  /* 0x000038005c247984 */ /* 0x000fe20000000a00 */
[----:B------:R-:W-:-:S03]  /*1d10*/  DFMA R46, R104, R58, R46 ;  /* 0x0000003a682e722b */ /* 0x000fc6000000002e */
[----:B------:R-:W4:Y:S04]  /*1d20*/  LDS.64 R44, [R8+0x38] ;  /* 0x00003800082c7984 */ /* 0x000f280000000a00 */
[----:B------:R-:W-:Y:S04]  /*1d30*/  LDS.64 R28, [R23+0x40] ;  /* 0x00004000171c7984 */ /* 0x000fe80000000a00 */
[----:B------:R-:W4:Y:S04]  /*1d40*/  LDS.64 R74, [R12+0x240] ;  /* 0x000240000c4a7984 */ /* 0x000f280000000a00 */
[----:B------:R-:W-:Y:S04]  /*1d50*/  LDS.64 R16, [R5+0xf30] ;  /* 0x000f300005107984 */ /* 0x000fe80000000a00 */
[----:B------:R-:W3:Y:S01]  /*1d60*/  LDS.128 R68, [R10+0x37e0] ;  /* 0x0037e0000a447984 */ /* 0x000ee20000000c00 */
[----:B------:R-:W-:-:S02]  /*1d70*/  DFMA R32, R120, R32, R48 ;  /* 0x000000207820722b */ /* 0x000fc40000000030 */
[----:B--2---:R-:W-:Y:S01]  /*1d80*/  DFMA R50, R118, R52, R50 ;  /* 0x000000347632722b */ /* 0x004fe20000000032 */
[----:B------:R-:W-:Y:S01]  /*1d90*/  LDS.64 R92, [R92+0x40] ;  /* 0x000040005c5c7984 */ /* 0x000fe20000000a00 */
[----:B------:R-:W-:-:S03]  /*1da0*/  DFMA R46, R102, R64, R46 ;  /* 0x00000040662e722b */ /* 0x000fc6000000002e */
[----:B------:R-:W2:Y:S04]  /*1db0*/  LDS.64 R142, [R8+0x40] ;  /* 0x00004000088e7984 */ /* 0x000ea80000000a00 */
[----:B------:R-:W5:Y:S01]  /*1dc0*/  LDS.64 R90, [R5+0x11b8] ;  /* 0x0011b800055a7984 */ /* 0x000f620000000a00 */
[----:B0-----:R-:W-:Y:S02]  /*1dd0*/  DFMA R38, R114, R38, R50 ;  /* 0x000000267226722b */ /* 0x001fe40000000032 */
[----:B-1----:R-:W-:Y:S01]  /*1de0*/  DFMA R40, R116, R40, R32 ;  /* 0x000000287428722b */ /* 0x002fe20000000020 */
[----:B------:R-:W-:Y:S01]  /*1df0*/  LDS.64 R160, [R10+0x37f0] ;  /* 0x0037f0000aa07984 */ /* 0x000fe20000000a00 */
[----:B------:R-:W-:-:S03]  /*1e00*/  DFMA R46, R100, R66, R46 ;  /* 0x00000042642e722b */ /* 0x000fc6000000002e */
[----:B------:R-:W0:Y:S01]  /*1e10*/  LDS.64 R32, [R5+0x1440] ;  /* 0x0014400005207984 */ /* 0x000e220000000a00 */
[----:B------:R-:W-:Y:S02]  /*1e20*/  DFMA R30, R108, R30, R38 ;  /* 0x0000001e6c1e722b */ /* 0x000fe40000000026 */
[----:B------:R-:W-:Y:S01]  /*1e30*/  DFMA R26, R112, R26, R40 ;  /* 0x0000001a701a722b */ /* 0x000fe20000000028 */
[----:B------:R-:W-:Y:S06]  /*1e40*/  BAR.SYNC.DEFER_BLOCKING 0x0 ;  /* 0x0000000000007b1d */ /* 0x000fec0000010000 */
[----:B------:R-:W-:-:S02]  /*1e50*/  DFMA R46, R98, R60, R46 ;  /* 0x0000003c622e722b */ /* 0x000fc4000000002e */
[----:B------:R-:W-:-:S06]  /*1e60*/  DFMA R30, R96, R42, R30 ;  /* 0x0000002a601e722b */ /* 0x000fcc000000001e */
[----:B----4-:R-:W-:Y:S02]  /*1e70*/  DFMA R46, R94, R62, R46 ;  /* 0x0000003e5e2e722b */ /* 0x010fe4000000002e */
[----:B------:R-:W-:Y:S02]  /*1e80*/  DFMA R26, R36, R44, R26 ;  /* 0x0000002c241a722b */ /* 0x000fe4000000001a */
[----:B------:R-:W-:-:S04]  /*1e90*/  DFMA R74, R28, R74, R30 ;  /* 0x0000004a1c4a722b */ /* 0x000fc8000000001e */
[----:B---3--:R-:W-:Y:S02]  /*1ea0*/  DFMA R46, R16, R68, R46 ;  /* 0x00000044102e722b */ /* 0x008fe4000000002e */
[----:B--2---:R-:W-:Y:S02]  /*1eb0*/  DFMA R142, R92, R142, R26 ;  /* 0x0000008e5c8e722b */ /* 0x004fe4000000001a */
[C---:B------:R-:W-:Y:S02]  /*1ec0*/  DMUL R6, R74.reuse, R6 ;  /* 0x000000064a067228 */ /* 0x040fe40000000000 */
[----:B------:R-:W-:Y:S02]  /*1ed0*/  DMUL R26, R74, R18 ;  /* 0x000000124a1a7228 */ /* 0x000fe40000000000 */
[----:B-----5:R-:W-:Y:S01]  /*1ee0*/  DFMA R46, R90, R70, R46 ;  /* 0x000000465a2e722b */ /* 0x020fe2000000002e */
[----:B------:R-:W-:-:S03]  /*1ef0*/  LEA R30, R11, R24, 0x18 ;  /* 0x000000180b1e7211 */ /* 0x000fc600078ec0ff */
[C---:B------:R-:W-:Y:S02]  /*1f00*/  DFMA R24, R142.reuse, R18, R6 ;  /* 0x000000128e18722b */ /* 0x040fe40000000006 */
[----:B------:R-:W-:Y:S01]  /*1f10*/  DFMA R20, R142, R20, R26 ;  /* 0x000000148e14722b */ /* 0x000fe2000000001a */
[C---:B------:R-:W-:Y:S01]  /*1f20*/  IMAD R30, R9.reuse, 0x288, R30 ;  /* 0x00000288091e7824 */ /* 0x040fe200078e021e */
[----:B0-----:R-:W-:Y:S01]  /*1f30*/  DFMA R18, R32, R160, R46 ;  /* 0x000000a02012722b */ /* 0x001fe2000000002e */
[----:B------:R-:W-:Y:S02]  /*1f40*/  IMAD R9, R9, 0x288, R10 ;  /* 0x0000028809097824 */ /* 0x000fe400078e020a */
[----:B------:R-:W-:Y:S02]  /*1f50*/  IMAD R7, R13, 0x8, R30 ;  /* 0x000000080d077824 */ /* 0x000fe400078e021e */
[----:B------:R-:W-:-:S03]  /*1f60*/  IMAD R6, R22, 0x48, R9 ;  /* 0x0000004816067824 */ /* 0x000fc600078e0209 */
[C---:B------:R-:W-:Y:S01]  /*1f70*/  DFMA R20, R18.reuse, R78, R20 ;  /* 0x0000004e1214722b */ /* 0x040fe20000000014 */
[----:B------:R-:W-:Y:S01]  /*1f80*/  IMAD R9, R13, 0x8, R6 ;  /* 0x000000080d097824 */ /* 0x000fe200078e0206 */
[----:B------:R-:W-:Y:S01]  /*1f90*/  DFMA R24, R18, R34, R24 ;  /* 0x000000221218722b */ /* 0x000fe20000000018 */
[----:B------:R-:W-:-:S04]  /*1fa0*/  IMAD R11, R22, 0x48, R7 ;  /* 0x00000048160b7824 */ /* 0x000fc800078e0207 */
        /* <DEDUP_REMOVED lines=17> */
[----:B------:R-:W1:Y:S04]  /*20c0*/  LDS.64 R24, [R7+0x90] ;  /* 0x0000900007187984 */ /* 0x000e680000000a00 */
[----:B------:R-:W-:Y:S01]  /*20d0*/  LDS.64 R50, [R146+0xd8] ;  /* 0x0000d80092327984 */ /* 0x000fe20000000a00 */
[----:B------:R-:W-:-:S03]  /*20e0*/  DFMA R20, R106, R20, R30 ;  /* 0x000000146a14722b */ /* 0x000fc6000000001e */
[----:B------:R-:W-:Y:S04]  /*20f0*/  LDS.64 R48, [R13+0xd8] ;  /* 0x0000d8000d307984 */ /* 0x000fe80000000a00 */
[----:B------:R-:W5:Y:S01]  /*2100*/  LDS.64 R30, [R6+0x18] ;  /* 0x00001800061e7984 */ /* 0x000f620000000a00 */
[----:B--2---:R-:W-:-:S03]  /*2110*/  DFMA R20, R22, R42, R20 ;  /* 0x0000002a1614722b */ /* 0x004fc60000000014 */
[----:B------:R-:W-:Y:S04]  /*2120*/  LDS.64 R46, [R146+0x120] ;  /* 0x00012000922e7984 */ /* 0x000fe80000000a00 */
[----:B------:R-:W-:Y:S01]  /*2130*/  LDS.64 R76, [R6+0x20] ;  /* 0x00002000064c7984 */ /* 0x000fe20000000a00 */
[----:B---3--:R-:W-:-:S03]  /*2140*/  DFMA R44, R38, R44, R20 ;  /* 0x0000002c262c722b */ /* 0x008fc60000000014 */
[----:B------:R-:W-:Y:S04]  /*2150*/  LDS.64 R72, [R7+0x120] ;  /* 0x0001200007487984 */ /* 0x000fe80000000a00 */
[----:B------:R-:W2:Y:S01]  /*2160*/  LDS.64 R20, [R7+0xd8] ;  /* 0x0000d80007147984 */ /* 0x000ea20000000a00 */
[----:B----4-:R-:W-:-:S03]  /*2170*/  DFMA R40, R88, R40, R44 ;  /* 0x000000285828722b */ /* 0x010fc6000000002c */
[----:B------:R-:W-:Y:S04]  /*2180*/  LDS.64 R42, [R146+0x168] ;  /* 0x00016800922a7984 */ /* 0x000fe80000000a00 */
[----:B------:R-:W3:Y:S01]  /*2190*/  LDS.64 R44, [R13+0x120] ;  /* 0x000120000d2c7984 */ /* 0x000ee20000000a00 */
[----:B0-----:R-:W-:-:S03]  /*21a0*/  DFMA R14, R54, R14, R40 ;  /* 0x0000000e360e722b */ /* 0x001fc60000000028 */
[----:B------:R-:W-:Y:S04]  /*21b0*/  LDS.64 R148, [R7+0x168] ;  /* 0x0001680007947984 */ /* 0x000fe80000000a00 */
[----:B------:R-:W-:Y:S01]  /*21c0*/  LDS.64 R40, [R13+0x168] ;  /* 0x000168000d287984 */ /* 0x000fe20000000a00 */
[----:B-1----:R-:W-:-:S03]  /*21d0*/  DFMA R14, R52, R24, R14 ;  /* 0x00000018340e722b */ /* 0x002fc6000000000e */
[----:B------:R-:W-:Y:S04]  /*21e0*/  LDS.64 R144, [R8+0x2a0] ;  /* 0x0002a00008907984 */ /* 0x000fe80000000a00 */
[----:B------:R-:W0:Y:S01]  /*21f0*/  LDS.64 R24, [R6+0x28] ;  /* 0x0000280006187984 */ /* 0x000e220000000a00 */
[----:B-----5:R-:W-:-:S03]  /*2200*/  DFMA R84, R50, R30, R14 ;  /* 0x0000001e3254722b */ /* 0x020fc6000000000e */
[----:B------:R-:W-:Y:S04]  /*2210*/  LDS.64 R138, [R6+0x30] ;  /* 0x00003000068a7984 */ /* 0x000fe80000000a00 */
[----:B------:R-:W1:Y:S04]  /*2220*/  LDS.64 R30, [R8+0x288] ;  /* 0x00028800081e7984 */ /* 0x000e680000000a00 */
[----:B------:R-:W4:Y:S01]  /*2230*/  LDS.64 R14, [R12+0x288] ;  /* 0x000288000c0e7984 */ /* 0x000f220000000a00 */
[----:B--2---:R-:W-:-:S03]  /*2240*/  DFMA R86, R48, R20, R84 ;  /* 0x000000143056722b */ /* 0x004fc60000000054 */
[----:B------:R-:W-:Y:S04]  /*2250*/  LDS.64 R154, [R10+0x37f8] ;  /* 0x0037f8000a9a7984 */ /* 0x000fe80000000a00 */
[----:B------:R-:W2:Y:S01]  /*2260*/  LDS.64 R84, [R8+0x290] ;  /* 0x0002900008547984 */ /* 0x000ea20000000a00 */
[----:B------:R-:W-:-:S03]  /*2270*/  DFMA R76, R46, R76, R86 ;  /* 0x0000004c2e4c722b */ /* 0x000fc60000000056 */
[----:B------:R-:W5:Y:S04]  /*2280*/  LDS.64 R20, [R12+0x2d0] ;  /* 0x0002d0000c147984 */ /* 0x000f680000000a00 */
[----:B------:R-:W5:Y:S01]  /*2290*/  LDS.64 R86, [R8+0x298] ;  /* 0x0002980008567984 */ /* 0x000f620000000a00 */
[----:B------:R-:W-:Y:S02]  /*22a0*/  DMUL R74, R74, R34 ;  /* 0x000000224a4a7228 */ /* 0x000fe40000000000 */
[----:B---3--:R-:W-:Y:S01]  /*22b0*/  DFMA R72, R44, R72, R76 ;  /* 0x000000482c48722b */ /* 0x008fe2000000004c */
[----:B------:R-:W-:Y:S04]  /*22c0*/  LDS.64 R34, [R146+0x1b0] ;  /* 0x0001b00092227984 */ /* 0x000fe80000000a00 */
[----:B------:R-:W3:Y:S01]  /*22d0*/  LDS.64 R76, [R12+0x318] ;  /* 0x000318000c4c7984 */ /* 0x000ee20000000a00 */
[----:B------:R-:W-:-:S02]  /*22e0*/  DFMA R142, R142, R78, R74 ;  /* 0x0000004e8e8e722b */ /* 0x000fc4000000004a */
[----:B0-----:R-:W-:Y:S01]  /*22f0*/  DFMA R24, R42, R24, R72 ;  /* 0x000000182a18722b */ /* 0x001fe20000000048 */
[----:B------:R-:W0:Y:S04]  /*2300*/  LDS.64 R78, [R12+0x360] ;  /* 0x000360000c4e7984 */ /* 0x000e280000000a00 */
[----:B------:R-:W-:Y:S01]  /*2310*/  LDS.64 R74, [R12+0x3a8] ;  /* 0x0003a8000c4a7984 */ /* 0x000fe20000000a00 */
[----:B-1----:R-:W-:-:S03]  /*2320*/  DFMA R30, R136, R30, RZ ;  /* 0x0000001e881e722b */ /* 0x002fc600000000ff */
[----:B------:R-:W-:Y:S01]  /*2330*/  LDS.64 R72, [R8+0x2b0] ;  /* 0x0002b00008487984 */ /* 0x000fe20000000a00 */
[----:B------:R-:W-:-:S03]  /*2340*/  DFMA R148, R40, R148, R24 ;  /* 0x000000942894722b */ /* 0x000fc60000000018 */
[----:B------:R-:W1:Y:S01]  /*2350*/  LDS.64 R24, [R8+0x2a8] ;  /* 0x0002a80008187984 */ /* 0x000e620000000a00 */
[----:B----4-:R-:W-:-:S03]  /*2360*/  DFMA R14, R134, R14, RZ ;  /* 0x0000000e860e722b */ /* 0x010fc600000000ff */
[----:B------:R-:W-:Y:S01]  /*2370*/  LDS.64 R156, [R7+0x240] ;  /* 0x00024000079c7984 */ /* 0x000fe20000000a00 */
[----:B--2---:R-:W-:Y:S02]  /*2380*/  DFMA R84, R132, R84, R30 ;  /* 0x000000548454722b */ /* 0x004fe4000000001e */
[----:B------:R-:W-:Y:S01]  /*2390*/  DFMA R158, R18, R158, R142 ;  /* 0x0000009e129e722b */ /* 0x000fe2000000008e */
[----:B------:R-:W-:Y:S01]  /*23a0*/  LDS.64 R30, [R13+0x1b0] ;  /* 0x0001b0000d1e7984 */ /* 0x000fe20000000a00 */
[----:B-----5:R-:W-:-:S03]  /*23b0*/  DFMA R20, R130, R20, R14 ;  /* 0x000000148214722b */ /* 0x020fc6000000000e */
[----:B------:R-:W-:Y:S01]  /*23c0*/  LDS.64 R18, [R12+0x480] ;  /* 0x000480000c127984 */ /* 0x000fe20000000a00 */
[----:B------:R-:W-:-:S03]  /*23d0*/  DFMA R86, R128, R86, R84 ;  /* 0x000000568056722b */ /* 0x000fc60000000054 */
[----:B------:R-:W2:Y:S04]  /*23e0*/  LDS.64 R84, [R12+0x3f0] ;  /* 0x0003f0000c547984 */ /* 0x000ea80000000a00 */
[----:B------:R-:W-:Y:S01]  /*23f0*/  LDS.64 R14, [R7+0x1b0] ;  /* 0x0001b000070e7984 */ /* 0x000fe20000000a00 */
[----:B---3--:R-:W-:Y:S02]  /*2400*/  DFMA R76, R126, R76, R20 ;  /* 0x0000004c7e4c722b */ /* 0x008fe40000000014 */
[----:B------:R-:W-:Y:S01]  /*2410*/  DFMA R144, R124, R144, R86 ;  /* 0x000000907c90722b */ /* 0x000fe20000000056 */
[----:B------:R-:W3:Y:S04]  /*2420*/  LDS.64 R20, [R8+0x2b8] ;  /* 0x0002b80008147984 */ /* 0x000ee80000000a00 */
[----:B------:R-:W4:Y:S01]  /*2430*/  LDS.64 R86, [R12+0x438] ;  /* 0x000438000c567984 */ /* 0x000f220000000a00 */
[----:B0-----:R-:W-:-:S03]  /*2440*/  DFMA R78, R122, R78, R76 ;  /* 0x0000004e7a4e722b */ /* 0x001fc6000000004c */
[----:B------:R-:W0:Y:S04]  /*2450*/  LDS.64 R76, [R8+0x2c0] ;  /* 0x0002c000084c7984 */ /* 0x000e280000000a00 */
[----:B------:R-:W5:Y:S01]  /*2460*/  LDS.64 R142, [R12+0x4c8] ;  /* 0x0004c8000c8e7984 */ /* 0x000f620000000a00 */
[----:B-1----:R-:W-:Y:S02]  /*2470*/  DFMA R24, R120, R24, R144 ;  /* 0x000000187818722b */ /* 0x002fe40000000090 */
[----:B------:R-:W-:Y:S01]  /*2480*/  DFMA R74, R118, R74, R78 ;  /* 0x0000004a764a722b */ /* 0x000fe2000000004e */
[----:B------:R-:W1:Y:S04]  /*2490*/  LDS.64 R144, [R8+0x2c8] ;  /* 0x0002c80008907984 */ /* 0x000e680000000a00 */
[----:B------:R-:W-:Y:S01]  /*24a0*/  LDS.64 R78, [R6+0x38] ;  /* 0x00003800064e7984 */ /* 0x000fe20000000a00 */
[----:B------:R-:W-:-:S03]  /*24b0*/  DFMA R72, R116, R72, R24 ;  /* 0x000000487448722b */ /* 0x000fc60000000018 */
[----:B------:R-:W1:Y:S01]  /*24c0*/  LDS.64 R24, [R146+0x1f8] ;  /* 0x0001f80092187984 */ /* 0x000e620000000a00 */
[----:B--2---:R-:W-:-:S04]  /*24d0*/  DFMA R84, R114, R84, R74 ;  /* 0x000000547254722b */ /* 0x004fc8000000004a */
[----:B---3--:R-:W-:Y:S02]  /*24e0*/  DFMA R20, R112, R20, R72 ;  /* 0x000000147014722b */ /* 0x008fe40000000048 */
[----:B------:R-:W-:Y:S01]  /*24f0*/  DFMA R138, R34, R138, R148 ;  /* 0x0000008a228a722b */ /* 0x000fe20000000094 */
[----:B------:R-:W2:Y:S01]  /*2500*/  LDS.128 R72, [R10+0x3800] ;  /* 0x003800000a487984 */ /* 0x000ea20000000c00 */
[----:B----4-:R-:W-:-:S03]  /*2510*/  DFMA R86, R108, R86, R84 ;  /* 0x000000566c56722b */ /* 0x010fc60000000054 */
[----:B------:R-:W-:Y:S01]  /*2520*/  LDS.64 R84, [R7+0x1f8] ;  /* 0x0001f80007547984 */ /* 0x000fe20000000a00 */
[----:B0-----:R-:W-:-:S03]  /*2530*/  DFMA R76, R36, R76, R20 ;  /* 0x0000004c244c722b */ /* 0x001fc60000000014 */
[----:B------:R-:W0:Y:S01]  /*2540*/  LDS.64 R20, [R13+0x1f8] ;  /* 0x0001f8000d147984 */ /* 0x000e220000000a00 */
[----:B------:R-:W-:Y:S02]  /*2550*/  DFMA R18, R96, R18, R86 ;  /* 0x000000126012722b */ /* 0x000fe40000000056 */
[----:B------:R-:W-:Y:S01]  /*2560*/  DFMA R14, R30, R14, R138 ;  /* 0x0000000e1e0e722b */ /* 0x000fe2000000008a */
[----:B------:R-:W-:Y:S05]  /*2570*/  LDS.64 R138, [R6+0x40] ;  /* 0x00004000068a7984 */ /* 0x000fea0000000a00 */
[----:B-----5:R-:W-:Y:S02]  /*2580*/  DFMA R142, R28, R142, R18 ;  /* 0x0000008e1c8e722b */ /* 0x020fe40000000012 */
[----:B------:R3:W4:Y:S01]  /*2590*/  LDS.64 R18, [R146+0x240] ;  /* 0x0002400092127984 */ /* 0x0007220000000a00 */
[----:B-1----:R-:W-:-:S02]  /*25a0*/  DFMA R144, R92, R144, R76 ;  /* 0x000000905c90722b */ /* 0x002fc4000000004c */
[----:B------:R-:W-:Y:S01]  /*25b0*/  DFMA R14, R24, R78, R14 ;  /* 0x0000004e180e722b */ /* 0x000fe2000000000e */
[----:B------:R-:W1:Y:S02]  /*25c0*/  LDS.128 R76, [R10+0x3810] ;  /* 0x003810000a4c7984 */ /* 0x000e640000000c00 */
[C---:B------:R-:W-:Y:S02]  /*25d0*/  DMUL R162, R142.reuse, R162 ;  /* 0x000000a28ea27228 */ /* 0x040fe40000000000 */
[----:B------:R-:W-:Y:S01]  /*25e0*/  DMUL R164, R142, R80 ;  /* 0x000000508ea47228 */ /* 0x000fe20000000000 */
[----:B---3--:R-:W-:Y:S01]  /*25f0*/  CS2R R146, SRZ ;  /* 0x0000000000927805 */ /* 0x008fe2000001ff00 */
[----:B------:R-:W-:-:S04]  /*2600*/  DFMA R148, R106, R154, RZ ;  /* 0x0000009a6a94722b */ /* 0x000fc800000000ff */
[C---:B------:R-:W-:Y:S01]  /*2610*/  DFMA R162, R144.reuse, R80, R162 ;  /* 0x0000005090a2722b */ /* 0x040fe200000000a2 */
[----:B------:R-:W3:Y:S01]  /*2620*/  @!P1 LDG.E.64.CONSTANT R146, desc[UR76][R110.64+0x3018] ;  /* 0x0030184c6e929981 */ /* 0x000ee2000c1e9b00 */
[----:B------:R-:W-:-:S03]  /*2630*/  DFMA R164, R144, R82, R164 ;  /* 0x0000005290a4722b */ /* 0x000fc600000000a4 */
[----:B------:R-:W5:Y:S01]  /*2640*/  LDS.128 R80, [R10+0x3820] ;  /* 0x003820000a507984 */ /* 0x000f620000000c00 */
[----:B--2---:R-:W-:Y:S02]  /*2650*/  DFMA R148, R104, R72, R148 ;  /* 0x000000486894722b */ /* 0x004fe40000000094 */
[----:B0-----:R-:W-:-:S06]  /*2660*/  DFMA R84, R20, R84, R14 ;  /* 0x000000541454722b */ /* 0x001fcc000000000e */
[----:B------:R-:W-:Y:S01]  /*2670*/  DFMA R148, R102, R74, R148 ;  /* 0x0000004a6694722b */ /* 0x000fe20000000094 */
[----:B------:R-:W-:Y:S01]  /*2680*/  LDS.64 R14, [R13+0x240] ;  /* 0x000240000d0e7984 */ /* 0x000fe20000000a00 */
[----:B----4-:R-:W-:-:S03]  /*2690*/  DFMA R138, R18, R138, R84 ;  /* 0x0000008a128a722b */ /* 0x010fc60000000054 */
[----:B------:R-:W0:Y:S03]  /*26a0*/  LDS.128 R84, [R10+0x3830] ;  /* 0x003830000a547984 */ /* 0x000e260000000c00 */
[----:B-1----:R-:W-:-:S08]  /*26b0*/  DFMA R148, R100, R76, R148 ;  /* 0x0000004c6494722b */ /* 0x002fd00000000094 */
[----:B------:R-:W-:-:S08]  /*26c0*/  DFMA R148, R98, R78, R148 ;  /* 0x0000004e6294722b */ /* 0x000fd00000000094 */
[----:B-----5:R-:W-:-:S08]  /*26d0*/  DFMA R148, R94, R80, R148 ;  /* 0x000000505e94722b */ /* 0x020fd00000000094 */
[----:B------:R-:W-:-:S08]  /*26e0*/  DFMA R148, R16, R82, R148 ;  /* 0x000000521094722b */ /* 0x000fd00000000094 */
[----:B0-----:R-:W-:-:S08]  /*26f0*/  DFMA R148, R90, R84, R148 ;  /* 0x000000545a94722b */ /* 0x001fd00000000094 */
[----:B------:R-:W-:Y:S02]  /*2700*/  DFMA R148, R32, R86, R148 ;  /* 0x000000562094722b */ /* 0x000fe40000000094 */
[----:B------:R-:W-:Y:S02]  /*2710*/  DFMA R156, R14, R156, R138 ;  /* 0x0000009c0e9c722b */ /* 0x000fe4000000008a */
[----:B------:R-:W-:Y:S01]  /*2720*/  DMUL R142, R142, R140 ;  /* 0x0000008c8e8e7228 */ /* 0x000fe20000000000 */
[----:B------:R-:W-:-:S03]  /*2730*/  CS2R R138, SRZ ;  /* 0x00000000008a7805 */ /* 0x000fc6000001ff00 */
[----:B------:R-:W-:Y:S01]  /*2740*/  DFMA R162, R148, R140, R162 ;  /* 0x0000008c94a2722b */ /* 0x000fe200000000a2 */
[----:B------:R-:W-:Y:S02]  /*2750*/  CS2R R140, SRZ ;  /* 0x00000000008c7805 */ /* 0x000fe4000001ff00 */
[----:B------:R-:W2:Y:S04]  /*2760*/  @!P1 LDG.E.64.CONSTANT R138, desc[UR76][R110.64+0x7470] ;  /* 0x0074704c6e8a9981 */ /* 0x000ea8000c1e9b00 */
[----:B------:R-:W4:Y:S01]  /*2770*/  @!P1 LDG.E.64.CONSTANT R140, desc[UR76][R110.64+0x8b38] ;  /* 0x008b384c6e8c9981 */ /* 0x000f22000c1e9b00 */
[----:B------:R-:W-:Y:S02]  /*2780*/  DFMA R56, R56, R158, RZ ;  /* 0x0000009e3838722b */ /* 0x000fe400000000ff */
[----:B------:R-:W-:-:S02]  /*2790*/  DFMA R58, R158, R58, RZ ;  /* 0x0000003a9e3a722b */ /* 0x000fc400000000ff */
[----:B------:R-:W-:Y:S02]  /*27a0*/  DFMA R64, R64, R158, RZ ;  /* 0x0000009e4040722b */ /* 0x000fe400000000ff */
[----:B------:R-:W-:Y:S02]  /*27b0*/  DFMA R66, R158, R66, RZ ;  /* 0x000000429e42722b */ /* 0x000fe400000000ff */
[----:B------:R-:W-:Y:S02]  /*27c0*/  DFMA R60, R60, R158, RZ ;  /* 0x0000009e3c3c722b */ /* 0x000fe400000000ff */
[----:B------:R-:W-:Y:S02]  /*27d0*/  DFMA R62, R158, R62, RZ ;  /* 0x0000003e9e3e722b */ /* 0x000fe400000000ff */
[----:B------:R-:W-:Y:S02]  /*27e0*/  DFMA R68, R68, R158, RZ ;  /* 0x0000009e4444722b */ /* 0x000fe400000000ff */
[----:B------:R-:W-:-:S02]  /*27f0*/  DFMA R70, R158, R70, RZ ;  /* 0x000000469e46722b */ /* 0x000fc400000000ff */
[----:B------:R-:W-:Y:S01]  /*2800*/  DFMA R158, R160, R158, RZ ;  /* 0x0000009ea09e722b */ /* 0x000fe200000000ff */
[----:B------:R-:W-:Y:S06]  /*2810*/  BAR.SYNC.DEFER_BLOCKING 0x0 ;  /* 0x0000000000007b1d */ /* 0x000fec0000010000 */
[----:B------:R-:W-:Y:S02]  /*2820*/  DADD R56, R56, R156 ;  /* 0x0000000038387229 */ /* 0x000fe4000000009c */
[----:B---3--:R-:W-:-:S07]  /*2830*/  DFMA R164, R148, R146, R164 ;  /* 0x0000009294a4722b */ /* 0x008fce00000000a4 */
[----:B------:R-:W-:Y:S04]  /*2840*/  STS.64 [R9], R164 ;  /* 0x000000a409007388 */ /* 0x000fe80000000a00 */
[----:B------:R-:W-:Y:S01]  /*2850*/  STS.64 [R11], R162 ;  /* 0x000000a20b007388 */ /* 0x000fe20000000a00 */
[----:B------:R-:W-:Y:S06]  /*2860*/  BAR.SYNC.DEFER_BLOCKING 0x0 ;  /* 0x0000000000007b1d */ /* 0x000fec0000010000 */
[----:B------:R-:W0:Y:S04]  /*2870*/  LDS.64 R150, [R6] ;  /* 0x0000000006967984 */ /* 0x000e280000000a00 */
[----:B------:R-:W1:Y:S01]  /*2880*/  LDS.64 R152, [R7] ;  /* 0x0000000007987984 */ /* 0x000e620000000a00 */
[----:B------:R-:W-:Y:S01]  /*2890*/  DFMA R142, R144, R146, R142 ;  /* 0x00000092908e722b */ /* 0x000fe2000000008e */
[----:B------:R-:W-:-:S02]  /*28a0*/  CS2R R144, SRZ ;  /* 0x0000000000907805 */ /* 0x000fc4000001ff00 */
[----:B------:R-:W-:Y:S01]  /*28b0*/  CS2R R146, SRZ ;  /* 0x0000000000927805 */ /* 0x000fe2000001ff00 */
[----:B------:R-:W-:Y:S04]  /*28c0*/  LDS.64 R156, [R6+0x10] ;  /* 0x00001000069c7984 */ /* 0x000fe80000000a00 */
[----:B------:R-:W3:Y:S04]  /*28d0*/  @!P1 LDG.E.64.CONSTANT R144, desc[UR76][R110.64+0x4968] ;  /* 0x0049684c6e909981 */ /* 0x000ee8000c1e9b00 */
[----:B------:R-:W5:Y:S04]  /*28e0*/  @!P1 LDG.E.64.CONSTANT R146, desc[UR76][R110.64+0x510] ;  /* 0x0005104c6e929981 */ /* 0x000f68000c1e9b00 */
[----:B------:R-:W-:Y:S01]  /*28f0*/  LDS.64 R162, [R6+0x40] ;  /* 0x0000400006a27984 */ /* 0x000fe20000000a00 */
[----:B0-----:R-:W-:-:S02]  /*2900*/  DMUL R150, R26, R150 ;  /* 0x000000961a967228 */ /* 0x001fc40000000000 */
[----:B--2---:R-:W-:Y:S01]  /*2910*/  DFMA R148, R148, R138, R142 ;  /* 0x0000008a9494722b */ /* 0x004fe2000000008e */
[----:B------:R-:W-:Y:S02]  /*2920*/  CS2R R142, SRZ ;  /* 0x00000000008e7805 */ /* 0x000fe4000001ff00 */
[----:B------:R-:W-:Y:S01]  /*2930*/  CS2R R138, SRZ ;  /* 0x00000000008a7805 */ /* 0x000fe2000001ff00 */
[----:B----4-:R-:W-:-:S03]  /*2940*/  DMUL R140, R140, UR6 ;  /* 0x000000068c8c7c28 */ /* 0x010fc60008000000 */
[----:B------:R-:W2:Y:S04]  /*2950*/  @!P1 LDG.E.64.CONSTANT R142, desc[UR76][R110.64+0x1bd8] ;  /* 0x001bd84c6e8e9981 */ /* 0x000ea8000c1e9b00 */
[----:B------:R-:W4:Y:S01]  /*2960*/  @!P1 LDG.E.64.CONSTANT R138, desc[UR76][R110.64+0x6030] ;  /* 0x0060304c6e8a9981 */ /* 0x000f22000c1e9b00 */
[----:B------:R-:W-:Y:S01]  /*2970*/  DFMA R150, R104, R140, R150 ;  /* 0x0000008c6896722b */ /* 0x000fe20000000096 */
[----:B------:R-:W-:-:S06]  /*2980*/  CS2R R140, SRZ ;  /* 0x00000000008c7805 */ /* 0x000fcc000001ff00 */
[----:B------:R-:W5:Y:S01]  /*2990*/  @!P1 LDG.E.64.CONSTANT R140, desc[UR76][R110.64+0x32a0] ;  /* 0x0032a04c6e8c9981 */ /* 0x000f62000c1e9b00 */
[----:B-1----:R-:W-:-:S03]  /*29a0*/  DFMA R152, R22, R152, R150 ;  /* 0x000000981698722b */ /* 0x002fc60000000096 */
[----:B------:R-:W0:Y:S05]  /*29b0*/  LDS.64 R150, [R6+0x8] ;  /* 0x0000080006967984 */ /* 0x000e2a0000000a00 */
[----:B0-----:R-:W-:Y:S02]  /*29c0*/  DFMA R150, R38, R150, R152 ;  /* 0x000000962696722b */ /* 0x001fe40000000098 */
[----:B------:R-:W0:Y:S01]  /*29d0*/  LDS.64 R152, [R7+0x48] ;  /* 0x0000480007987984 */ /* 0x000e220000000a00 */
[----:B------:R-:W-:-:S03]  /*29e0*/  DFMA R74, R148, R74, R64 ;  /* 0x0000004a944a722b */ /* 0x000fc60000000040 */
[----:B------:R-:W-:Y:S01]  /*29f0*/  LDS.64 R64, [R12+0x510] ;  /* 0x000510000c407984 */ /* 0x000fe20000000a00 */
[----:B------:R-:W-:-:S03]  /*2a00*/  DFMA R72, R72, R148, R58 ;  /* 0x000000944848722b */ /* 0x000fc6000000003a */
[----:B------:R-:W-:Y:S01]  /*2a10*/  LDS.64 R58, [R12+0x558] ;  /* 0x000558000c3a7984 */ /* 0x000fe20000000a00 */
[----:B0-----:R-:W-:Y:S01]  /*2a20*/  DFMA R160, R88, R152, R150 ;  /* 0x0000009858a0722b */ /* 0x001fe20000000096 */
[----:B------:R-:W-:Y:S02]  /*2a30*/  CS2R R150, SRZ ;  /* 0x0000000000967805 */ /* 0x000fe4000001ff00 */
[----:B------:R-:W0:Y:S04]  /*2a40*/  LDS.64 R152, [R8+0x510] ;  /* 0x0005100008987984 */ /* 0x000e280000000a00 */
[----:B------:R-:W5:Y:S01]  /*2a50*/  @!P1 LDG.E.64.CONSTANT R150, desc[UR76][R110.64+0x76f8] ;  /* 0x0076f84c6e969981 */ /* 0x000f62000c1e9b00 */
[----:B------:R-:W-:-:S03]  /*2a60*/  DFMA R78, R148, R78, R60 ;  /* 0x0000004e944e722b */ /* 0x000fc6000000003c */
[----:B------:R-:W1:Y:S01]  /*2a70*/  LDS.64 R60, [R8+0x518] ;  /* 0x00051800083c7984 */ /* 0x000e620000000a00 */
[----:B------:R-:W-:Y:S02]  /*2a80*/  DFMA R156, R54, R156, R160 ;  /* 0x0000009c369c722b */ /* 0x000fe400000000a0 */
[-C--:B------:R-:W-:Y:S02]  /*2a90*/  DFMA R76, R76, R148.reuse, R66 ;  /* 0x000000944c4c722b */ /* 0x080fe40000000042 */
[-C--:B------:R-:W-:Y:S01]  /*2aa0*/  DFMA R160, R154, R148.reuse, R56 ;  /* 0x000000949aa0722b */ /* 0x080fe20000000038 */
[----:B------:R-:W1:Y:S04]  /*2ab0*/  LDS.64 R66, [R7+0x90] ;  /* 0x0000900007427984 */ /* 0x000e680000000a00 */
[----:B------:R-:W1:Y:S01]  /*2ac0*/  LDS.64 R56, [R8+0x520] ;  /* 0x0005200008387984 */ /* 0x000e620000000a00 */
[----:B------:R-:W-:-:S02]  /*2ad0*/  DFMA R80, R80, R148, R62 ;  /* 0x000000945050722b */ /* 0x000fc4000000003e */
[----:B------:R-:W-:Y:S01]  /*2ae0*/  DFMA R82, R148, R82, R68 ;  /* 0x000000529452722b */ /* 0x000fe20000000044 */
[----:B------:R-:W-:Y:S04]  /*2af0*/  LDS.64 R154, [R7+0xd8] ;  /* 0x0000d800079a7984 */ /* 0x000fe80000000a00 */
[----:B------:R-:W1:Y:S01]  /*2b00*/  LDS.64 R68, [R8+0x528] ;  /* 0x0005280008447984 */ /* 0x000e620000000a00 */
[----:B0-----:R-:W-:Y:S02]  /*2b10*/  DFMA R62, R136, R152, RZ ;  /* 0x00000098883e722b */ /* 0x001fe400000000ff */
[----:B------:R-:W-:Y:S01]  /*2b20*/  DFMA R152, R134, R64, RZ ;  /* 0x000000408698722b */ /* 0x000fe200000000ff */
[----:B------:R-:W0:Y:S07]  /*2b30*/  LDS.64 R64, [R12+0x5a0] ;  /* 0x0005a0000c407984 */ /* 0x000e2e0000000a00 */
[----:B------:R-:W-:Y:S01]  /*2b40*/  DFMA R152, R130, R58, R152 ;  /* 0x0000003a8298722b */ /* 0x000fe20000000098 */
[----:B------:R-:W0:Y:S01]  /*2b50*/  LDS.64 R58, [R8+0x530] ;  /* 0x00053000083a7984 */ /* 0x000e220000000a00 */
[----:B------:R-:W-:-:S02]  /*2b60*/  DFMA R84, R84, R148, R70 ;  /* 0x000000945454722b */ /* 0x000fc40000000046 */
[----:B------:R-:W-:Y:S01]  /*2b70*/  DFMA R158, R148, R86, R158 ;  /* 0x00000056949e722b */ /* 0x000fe2000000009e */
[----:B------:R-:W0:Y:S04]  /*2b80*/  LDS.64 R70, [R6+0x18] ;  /* 0x0000180006467984 */ /* 0x000e280000000a00 */
[----:B------:R-:W0:Y:S01]  /*2b90*/  LDS.64 R148, [R12+0x5e8] ;  /* 0x0005e8000c947984 */ /* 0x000e220000000a00 */
[----:B-1----:R-:W-:-:S03]  /*2ba0*/  DFMA R62, R132, R60, R62 ;  /* 0x0000003c843e722b */ /* 0x002fc6000000003e */
[----:B------:R-:W1:Y:S04]  /*2bb0*/  LDS.64 R86, [R12+0x630] ;  /* 0x000630000c567984 */ /* 0x000e680000000a00 */
[----:B------:R-:W1:Y:S01]  /*2bc0*/  LDS.64 R60, [R8+0x538] ;  /* 0x00053800083c7984 */ /* 0x000e620000000a00 */
[----:B------:R-:W-:Y:S02]  /*2bd0*/  DFMA R66, R52, R66, R156 ;  /* 0x000000423442722b */ /* 0x000fe4000000009c */
[----:B------:R-:W-:Y:S01]  /*2be0*/  DFMA R56, R128, R56, R62 ;  /* 0x000000388038722b */ /* 0x000fe2000000003e */
[----:B------:R-:W1:Y:S07]  /*2bf0*/  LDS.64 R156, [R6+0x20] ;  /* 0x00002000069c7984 */ /* 0x000e6e0000000a00 */
[----:B------:R-:W-:Y:S01]  /*2c00*/  DFMA R56, R124, R68, R56 ;  /* 0x000000447c38722b */ /* 0x000fe20000000038 */
[----:B------:R-:W-:Y:S01]  /*2c10*/  LDS.64 R68, [R8+0x550] ;  /* 0x0005500008447984 */ /* 0x000fe20000000a00 */
[----:B0-----:R-:W-:-:S03]  /*2c20*/  DFMA R64, R126, R64, R152 ;  /* 0x000000407e40722b */ /* 0x001fc60000000098 */
[----:B------:R-:W-:Y:S03]  /*2c30*/  LDS.64 R152, [R6+0x28] ;  /* 0x0000280006987984 */ /* 0x000fe60000000a00 */
[----:B------:R-:W-:Y:S01]  /*2c40*/  DFMA R62, R120, R58, R56 ;  /* 0x0000003a783e722b */ /* 0x000fe20000000038 */
[----:B------:R-:W0:Y:S01]  /*2c50*/  LDS.64 R58, [R8+0x540] ;  /* 0x00054000083a7984 */ /* 0x000e220000000a00 */
[----:B------:R-:W-:-:S03]  /*2c60*/  DFMA R66, R50, R70, R66 ;  /* 0x000000463242722b */ /* 0x000fc60000000042 */
[----:B------:R-:W3:Y:S01]  /*2c70*/  LDS.64 R56, [R12+0x678] ;  /* 0x000678000c387984 */ /* 0x000ee20000000a00 */
[----:B------:R-:W-:Y:S01]  /*2c80*/  DFMA R64, R122, R148, R64 ;  /* 0x000000947a40722b */ /* 0x000fe20000000040 */
[----:B------:R-:W-:Y:S02]  /*2c90*/  CS2R R148, SRZ ;  /* 0x0000000000947805 */ /* 0x000fe4000001ff00 */
[----:B------:R-:W-:Y:S01]  /*2ca0*/  LDS.64 R70, [R12+0x750] ;  /* 0x000750000c467984 */ /* 0x000fe20000000a00 */
[----:B------:R-:W-:-:S03]  /*2cb0*/  DFMA R66, R48, R154, R66 ;  /* 0x0000009a3042722b */ /* 0x000fc60000000042 */
[----:B------:R-:W3:Y:S01]  /*2cc0*/  LDS.64 R154, [R7+0x120] ;  /* 0x00012000079a7984 */ /* 0x000ee20000000a00 */
[----:B-1----:R-:W-:-:S03]  /*2cd0*/  DFMA R86, R118, R86, R64 ;  /* 0x000000567656722b */ /* 0x002fc60000000040 */
[----:B------:R-:W5:Y:S01]  /*2ce0*/  @!P1 LDG.E.64.CONSTANT R148, desc[UR76][R110.64+0x8dc0] ;  /* 0x008dc04c6e949981 */ /* 0x000f62000c1e9b00 */
[----:B------:R-:W-:-:S03]  /*2cf0*/  DFMA R60, R116, R60, R62 ;  /* 0x0000003c743c722b */ /* 0x000fc6000000003e */
[----:B------:R-:W1:Y:S04]  /*2d00*/  LDS.64 R64, [R8+0x548] ;  /* 0x0005480008407984 */ /* 0x000e680000000a00 */
[----:B------:R-:W1:Y:S01]  /*2d10*/  LDS.64 R62, [R12+0x6c0] ;  /* 0x0006c0000c3e7984 */ /* 0x000e620000000a00 */
[----:B------:R-:W-:-:S03]  /*2d20*/  DFMA R156, R46, R156, R66 ;  /* 0x0000009c2e9c722b */ /* 0x000fc60000000042 */
[----:B------:R-:W1:Y:S01]  /*2d30*/  LDS.64 R66, [R12+0x708] ;  /* 0x000708000c427984 */ /* 0x000e620000000a00 */
[----:B0-----:R-:W-:-:S03]  /*2d40*/  DFMA R58, R112, R58, R60 ;  /* 0x0000003a703a722b */ /* 0x001fc6000000003c */
[----:B------:R-:W0:Y:S01]  /*2d50*/  LDS.64 R60, [R7+0x168] ;  /* 0x00016800073c7984 */ /* 0x000e220000000a00 */
[----:B---3--:R-:W-:Y:S02]  /*2d60*/  DFMA R56, R114, R56, R86 ;  /* 0x000000387238722b */ /* 0x008fe40000000056 */
[----:B------:R-:W-:Y:S01]  /*2d70*/  DFMA R154, R44, R154, R156 ;  /* 0x0000009a2c9a722b */ /* 0x000fe2000000009c */
[----:B------:R-:W-:Y:S01]  /*2d80*/  LDS.64 R156, [R7+0x240] ;  /* 0x00024000079c7984 */ /* 0x000fe20000000a00 */
[----:B-1----:R-:W-:-:S03]  /*2d90*/  DFMA R58, R36, R64, R58 ;  /* 0x00000040243a722b */ /* 0x002fc6000000003a */
[----:B------:R-:W1:Y:S01]  /*2da0*/  LDS.64 R64, [R6+0x30] ;  /* 0x0000300006407984 */ /* 0x000e620000000a00 */
[----:B------:R-:W-:-:S08]  /*2db0*/  DFMA R56, R108, R62, R56 ;  /* 0x0000003e6c38722b */ /* 0x000fd00000000038 */
[----:B------:R-:W-:Y:S01]  /*2dc0*/  DFMA R56, R96, R66, R56 ;  /* 0x000000426038722b */ /* 0x000fe20000000038 */
[----:B------:R-:W3:Y:S01]  /*2dd0*/  LDS.64 R66, [R7+0x1b0] ;  /* 0x0001b00007427984 */ /* 0x000ee20000000a00 */
[----:B------:R-:W-:Y:S02]  /*2de0*/  DFMA R152, R42, R152, R154 ;  /* 0x000000982a98722b */ /* 0x000fe4000000009a */
[----:B------:R-:W-:-:S04]  /*2df0*/  DFMA R68, R92, R68, R58 ;  /* 0x000000445c44722b */ /* 0x000fc8000000003a */
[----:B------:R-:W-:Y:S02]  /*2e00*/  DFMA R70, R28, R70, R56 ;  /* 0x000000461c46722b */ /* 0x000fe40000000038 */
[----:B------:R-:W3:Y:S01]  /*2e10*/  LDS.128 R56, [R10+0x3840] ;  /* 0x003840000a387984 */ /* 0x000ee20000000c00 */
[----:B0-----:R-:W-:-:S03]  /*2e20*/  DFMA R86, R40, R60, R152 ;  /* 0x0000003c2856722b */ /* 0x001fc60000000098 */
[----:B------:R-:W0:Y:S04]  /*2e30*/  LDS.64 R152, [R6+0x38] ;  /* 0x0000380006987984 */ /* 0x000e280000000a00 */
[----:B------:R-:W0:Y:S01]  /*2e40*/  LDS.128 R60, [R10+0x3850] ;  /* 0x003850000a3c7984 */ /* 0x000e220000000c00 */
[----:B------:R-:W-:Y:S02]  /*2e50*/  DMUL R144, R70, R144 ;  /* 0x0000009046907228 */ /* 0x000fe40000000000 */
[----:B-1----:R-:W-:Y:S02]  /*2e60*/  DFMA R64, R34, R64, R86 ;  /* 0x000000402240722b */ /* 0x002fe40000000056 */
[C---:B--2---:R-:W-:Y:S01]  /*2e70*/  DMUL R164, R70.reuse, R142 ;  /* 0x0000008e46a47228 */ /* 0x044fe20000000000 */
[----:B------:R-:W-:Y:S01]  /*2e80*/  LDS.64 R86, [R7+0x1f8] ;  /* 0x0001f80007567984 */ /* 0x000fe20000000a00 */
[----:B----4-:R-:W-:-:S02]  /*2e90*/  DMUL R154, R70, R138 ;  /* 0x0000008a469a7228 */ /* 0x010fc40000000000 */
[----:B------:R-:W-:-:S04]  /*2ea0*/  DFMA R144, R68, R142, R144 ;  /* 0x0000008e4490722b */ /* 0x000fc80000000090 */
[C---:B-----5:R-:W-:Y:S01]  /*2eb0*/  DFMA R164, R68.reuse, R146, R164 ;  /* 0x0000009244a4722b */ /* 0x060fe200000000a4 */
[----:B------:R-:W-:Y:S01]  /*2ec0*/  LDS.64 R146, [R10+0x3880] ;  /* 0x003880000a927984 */ /* 0x000fe20000000a00 */
[----:B------:R-:W-:Y:S02]  /*2ed0*/  DFMA R154, R68, R140, R154 ;  /* 0x0000008c449a722b */ /* 0x000fe4000000009a */
[----:B---3--:R-:W-:Y:S01]  /*2ee0*/  DFMA R68, R30, R66, R64 ;  /* 0x000000421e44722b */ /* 0x008fe20000000040 */
[----:B------:R-:W1:Y:S01]  /*2ef0*/  LDS.128 R64, [R10+0x3860] ;  /* 0x003860000a407984 */ /* 0x000e620000000c00 */
[----:B------:R-:W-:-:S06]  /*2f00*/  DFMA R142, R106, R56, RZ ;  /* 0x000000386a8e722b */ /* 0x000fcc00000000ff */
[----:B0-----:R-:W-:Y:S02]  /*2f10*/  DFMA R152, R24, R152, R68 ;  /* 0x000000981898722b */ /* 0x001fe40000000044 */
[----:B------:R-:W0:Y:S01]  /*2f20*/  LDS.128 R68, [R10+0x3870] ;  /* 0x003870000a447984 */ /* 0x000e220000000c00 */
[----:B------:R-:W-:-:S08]  /*2f30*/  DFMA R142, R104, R58, R142 ;  /* 0x0000003a688e722b */ /* 0x000fd0000000008e */
[----:B------:R-:W-:-:S08]  /*2f40*/  DFMA R142, R102, R60, R142 ;  /* 0x0000003c668e722b */ /* 0x000fd0000000008e */
[----:B------:R-:W-:-:S08]  /*2f50*/  DFMA R142, R100, R62, R142 ;  /* 0x0000003e648e722b */ /* 0x000fd0000000008e */
[----:B-1----:R-:W-:-:S08]  /*2f60*/  DFMA R142, R98, R64, R142 ;  /* 0x00000040628e722b */ /* 0x002fd0000000008e */
[----:B------:R-:W-:-:S08]  /*2f70*/  DFMA R142, R94, R66, R142 ;  /* 0x000000425e8e722b */ /* 0x000fd0000000008e */
[----:B0-----:R-:W-:-:S08]  /*2f80*/  DFMA R142, R16, R68, R142 ;  /* 0x00000044108e722b */ /* 0x001fd0000000008e */
[----:B------:R-:W-:-:S08]  /*2f90*/  DFMA R142, R90, R70, R142 ;  /* 0x000000465a8e722b */ /* 0x000fd0000000008e */
[----:B------:R-:W-:-:S08]  /*2fa0*/  DFMA R142, R32, R146, R142 ;  /* 0x00000092208e722b */ /* 0x000fd0000000008e */
[C---:B------:R-:W-:Y:S01]  /*2fb0*/  DFMA R164, R142.reuse, R140, R164 ;  /* 0x0000008c8ea4722b */ /* 0x040fe200000000a4 */
[----:B------:R-:W-:Y:S06]  /*2fc0*/  BAR.SYNC.DEFER_BLOCKING 0x0 ;  /* 0x0000000000007b1d */ /* 0x000fec0000010000 */
[----:B------:R-:W-:Y:S01]  /*2fd0*/  DFMA R140, R142, R138, R144 ;  /* 0x0000008a8e8c722b */ /* 0x000fe20000000090 */
[----:B------:R-:W-:Y:S01]  /*2fe0*/  CS2R R144, SRZ ;  /* 0x0000000000907805 */ /* 0x000fe2000001ff00 */
[----:B------:R-:W-:Y:S02]  /*2ff0*/  DFMA R86, R20, R86, R152 ;  /* 0x000000561456722b */ /* 0x000fe40000000098 */
[----:B------:R-:W-:-:S03]  /*3000*/  DFMA R154, R142, R150, R154 ;  /* 0x000000968e9a722b */ /* 0x000fc6000000009a */
[----:B------:R-:W2:Y:S01]  /*3010*/  @!P1 LDG.E.64.CONSTANT R144, desc[UR76][R110.64+0x1e60] ;  /* 0x001e604c6e909981 */ /* 0x000ea2000c1e9b00 */
[----:B------:R-:W-:Y:S02]  /*3020*/  CS2R R150, SRZ ;  /* 0x0000000000967805 */ /* 0x000fe4000001ff00 */
[----:B------:R-:W-:Y:S01]  /*3030*/  CS2R R152, SRZ ;  /* 0x0000000000987805 */ /* 0x000fe2000001ff00 */
[----:B------:R-:W-:Y:S01]  /*3040*/  DFMA R162, R18, R162, R86 ;  /* 0x000000a212a2722b */ /* 0x000fe20000000056 */
[----:B------:R-:W-:Y:S02]  /*3050*/  CS2R R86, SRZ ;  /* 0x0000000000567805 */ /* 0x000fe4000001ff00 */
[----:B------:R-:W3:Y:S04]  /*3060*/  @!P1 LDG.E.64.CONSTANT R150, desc[UR76][R110.64+0x4bf0] ;  /* 0x004bf04c6e969981 */ /* 0x000ee8000c1e9b00 */
[----:B------:R-:W4:Y:S01]  /*3070*/  @!P1 LDG.E.64.CONSTANT R152, desc[UR76][R110.64+0x798] ;  /* 0x0007984c6e989981 */ /* 0x000f22000c1e9b00 */
[----:B------:R-:W-:-:S03]  /*3080*/  CS2R R138, SRZ ;  /* 0x00000000008a7805 */ /* 0x000fc6000001ff00 */
[----:B------:R-:W5:Y:S04]  /*3090*/  @!P1 LDG.E.64.CONSTANT R86, desc[UR76][R110.64+0x62b8] ;  /* 0x0062b84c6e569981 */ /* 0x000f68000c1e9b00 */
[----:B------:R-:W5:Y:S04]  /*30a0*/  @!P1 LDG.E.64.CONSTANT R138, desc[UR76][R110.64+0x3528] ;  /* 0x0035284c6e8a9981 */ /* 0x000f68000c1e9b00 */
[----:B------:R-:W-:Y:S04]  /*30b0*/  STS.64 [R9], R164 ;  /* 0x000000a409007388 */ /* 0x000fe80000000a00 */
[----:B------:R0:W-:Y:S01]  /*30c0*/  STS.64 [R11], R140 ;  /* 0x0000008c0b007388 */ /* 0x0001e20000000a00 */
[----:B------:R-:W-:Y:S06]  /*30d0*/  BAR.SYNC.DEFER_BLOCKING 0x0 ;  /* 0x0000000000007b1d */ /* 0x000fec0000010000 */
[----:B------:R-:W-:Y:S01]  /*30e0*/  DFMA R156, R14, R156, R162 ;  /* 0x0000009c0e9c722b */ /* 0x000fe200000000a2 */
[----:B------:R-:W1:Y:S07]  /*30f0*/  LDS.64 R142, [R6] ;  /* 0x00000000068e7984 */ /* 0x000e6e0000000a00 */
[----:B------:R-:W-:-:S02]  /*3100*/  DADD R156, R72, R156 ;  /* 0x00000000489c7229 */ /* 0x000fc4000000009c */
[-C--:B------:R-:W-:Y:S01]  /*3110*/  DFMA R72, R56, R154.reuse, R160 ;  /* 0x0000009a3848722b */ /* 0x080fe200000000a0 */
[----:B------:R-:W1:Y:S01]  /*3120*/  LDS.64 R56, [R7] ;  /* 0x0000000007387984 */ /* 0x000e620000000a00 */
[----:B------:R-:W-:-:S03]  /*3130*/  DFMA R74, R60, R154, R74 ;  /* 0x0000009a3c4a722b */ /* 0x000fc6000000004a */
[----:B------:R-:W1:Y:S01]  /*3140*/  LDS.64 R60, [R6+0x8] ;  /* 0x00000800063c7984 */ /* 0x000e620000000a00 */
[----:B------:R-:W-:Y:S02]  /*3150*/  DFMA R78, R64, R154, R78 ;  /* 0x0000009a404e722b */ /* 0x000fe4000000004e */
[C---:B0-----:R-:W-:Y:S01]  /*3160*/  DFMA R140, R154.reuse, R66, R80 ;  /* 0x000000429a8c722b */ /* 0x041fe20000000050 */
[----:B------:R-:W-:Y:S01]  /*3170*/  LDS.64 R160, [R6+0x20] ;  /* 0x0000200006a07984 */ /* 0x000fe20000000a00 */
[----:B------:R-:W-:-:S03]  /*3180*/  DFMA R76, R154, R62, R76 ;  /* 0x0000003e9a4c722b */ /* 0x000fc6000000004c */
[----:B------:R-:W0:Y:S01]  /*3190*/  LDS.64 R62, [R7+0x48] ;  /* 0x00004800073e7984 */ /* 0x000e220000000a00 */
[----:B------:R-:W-:-:S03]  /*31a0*/  DFMA R156, R154, R58, R156 ;  /* 0x0000003a9a9c722b */ /* 0x000fc6000000009c */
[----:B------:R-:W-:Y:S01]  /*31b0*/  LDS.64 R58, [R12+0x798] ;  /* 0x000798000c3a7984 */ /* 0x000fe20000000a00 */
[----:B------:R-:W-:-:S03]  /*31c0*/  DFMA R84, R154, R70, R84 ;  /* 0x000000469a54722b */ /* 0x000fc60000000054 */
[----:B------:R-:W-:Y:S04]  /*31d0*/  LDS.64 R70, [R8+0x7a0] ;  /* 0x0007a00008467984 */ /* 0x000fe80000000a00 */
[----:B------:R-:W-:Y:S01]  /*31e0*/  LDS.64 R80, [R6+0x18] ;  /* 0x0000180006507984 */ /* 0x000fe20000000a00 */
[----:B-1----:R-:W-:Y:S02]  /*31f0*/  DMUL R64, R26, R142 ;  /* 0x0000008e1a407228 */ /* 0x002fe40000000000 */
[----:B------:R-:W-:Y:S02]  /*3200*/  DMUL R66, R148, UR6 ;  /* 0x0000000694427c28 */ /* 0x000fe40008000000 */
[----:B------:R-:W-:Y:S01]  /*3210*/  DFMA R142, R68, R154, R82 ;  /* 0x0000009a448e722b */ /* 0x000fe20000000052 */
[----:B------:R-:W-:Y:S04]  /*3220*/  LDS.64 R148, [R8+0x7d8] ;  /* 0x0007d80008947984 */ /* 0x000fe80000000a00 */
[----:B------:R-:W-:Y:S01]  /*3230*/  LDS.64 R68, [R8+0x798] ;  /* 0x0007980008447984 */ /* 0x000fe20000000a00 */
[----:B------:R-:W-:-:S03]  /*3240*/  DFMA R66, R102, R66, R64 ;  /* 0x000000426642722b */ /* 0x000fc60000000040 */
[----:B------:R-:W1:Y:S04]  /*3250*/  LDS.64 R64, [R6+0x10] ;  /* 0x0000100006407984 */ /* 0x000e680000000a00 */
[----:B------:R-:W1:Y:S01]  /*3260*/  LDS.64 R82, [R7+0x90] ;  /* 0x0000900007527984 */ /* 0x000e620000000a00 */
[----:B------:R-:W-:-:S03]  /*3270*/  DFMA R56, R22, R56, R66 ;  /* 0x000000381638722b */ /* 0x000fc60000000042 */
[----:B------:R-:W-:Y:S05]  /*3280*/  LDS.64 R66, [R8+0x7a8] ;  /* 0x0007a80008427984 */ /* 0x000fea0000000a00 */
[----:B------:R-:W-:Y:S02]  /*3290*/  DFMA R60, R38, R60, R56 ;  /* 0x0000003c263c722b */ /* 0x000fe40000000038 */
[----:B------:R-:W1:Y:S06]  /*32a0*/  LDS.64 R56, [R12+0x7e0] ;  /* 0x0007e0000c387984 */ /* 0x000e6c0000000a00 */
[----:B0-----:R-:W-:-:S02]  /*32b0*/  DFMA R62, R88, R62, R60 ;  /* 0x0000003e583e722b */ /* 0x001fc4000000003c */
[----:B------:R-:W0:Y:S01]  /*32c0*/  LDS.64 R60, [R12+0x828] ;  /* 0x000828000c3c7984 */ /* 0x000e220000000a00 */
[----:B------:R-:W-:-:S03]  /*32d0*/  DFMA R158, R146, R154, R158 ;  /* 0x0000009a929e722b */ /* 0x000fc6000000009e */
[----:B------:R-:W-:Y:S02]  /*32e0*/  LDS.64 R154, [R7+0x120] ;  /* 0x00012000079a7984 */ /* 0x000fe40000000a00 */
[----:B-1----:R-:W-:Y:S02]  /*32f0*/  DFMA R62, R54, R64, R62 ;  /* 0x00000040363e722b */ /* 0x002fe4000000003e */
[----:B------:R-:W-:Y:S01]  /*3300*/  DFMA R146, R136, R68, RZ ;  /* 0x000000448892722b */ /* 0x000fe200000000ff */
[----:B------:R-:W-:Y:S05]  /*3310*/  LDS.64 R64, [R12+0x870] ;  /* 0x000870000c407984 */ /* 0x000fea0000000a00 */
[----:B------:R-:W-:-:S02]  /*3320*/  DFMA R68, R52, R82, R62 ;  /* 0x000000523444722b */ /* 0x000fc4000000003e */
[----:B------:R-:W-:Y:S01]  /*3330*/  DFMA R62, R134, R58, RZ ;  /* 0x0000003a863e722b */ /* 0x000fe200000000ff */
[----:B------:R-:W1:Y:S01]  /*3340*/  LDS.64 R58, [R7+0xd8] ;  /* 0x0000d800073a7984 */ /* 0x000e620000000a00 */
[----:B------:R-:W-:-:S06]  /*3350*/  DFMA R82, R132, R70, R146 ;  /* 0x000000468452722b */ /* 0x000fcc0000000092 */
[----:B------:R-:W-:Y:S02]  /*3360*/  DFMA R70, R130, R56, R62 ;  /* 0x000000388246722b */ /* 0x000fe4000000003e */
[----:B------:R-:W-:Y:S01]  /*3370*/  DFMA R68, R50, R80, R68 ;  /* 0x000000503244722b */ /* 0x000fe20000000044 */
[----:B------:R-:W-:Y:S01]  /*3380*/  LDS.64 R56, [R12+0x8b8] ;  /* 0x0008b8000c387984 */ /* 0x000fe20000000a00 */
[----:B------:R-:W-:-:S03]  /*3390*/  DFMA R62, R128, R66, R82 ;  /* 0x00000042803e722b */ /* 0x000fc60000000052 */
[----:B------:R-:W1:Y:S01]  /*33a0*/  LDS.64 R66, [R8+0x7b0] ;  /* 0x0007b00008427984 */ /* 0x000e620000000a00 */
[----:B------:R-:W-:Y:S02]  /*33b0*/  CS2R R80, SRZ ;  /* 0x0000000000507805 */ /* 0x000fe4000001ff00 */
[----:B------:R-:W-:Y:S01]  /*33c0*/  CS2R R146, SRZ ;  /* 0x0000000000927805 */ /* 0x000fe2000001ff00 */
[----:B0-----:R-:W-:Y:S01]  /*33d0*/  DFMA R70, R126, R60, R70 ;  /* 0x0000003c7e46722b */ /* 0x001fe20000000046 */
[----:B------:R-:W0:Y:S04]  /*33e0*/  LDS.64 R82, [R8+0x7b8] ;  /* 0x0007b80008527984 */ /* 0x000e280000000a00 */
[----:B------:R-:W5:Y:S04]  /*33f0*/  @!P1 LDG.E.64.CONSTANT R80, desc[UR76][R110.64+0x9048] ;  /* 0x0090484c6e509981 */ /* 0x000f68000c1e9b00 */
[----:B------:R-:W0:Y:S04]  /*3400*/  LDS.64 R60, [R12+0x900] ;  /* 0x000900000c3c7984 */ /* 0x000e280000000a00 */
[----:B------:R-:W5:Y:S01]  /*3410*/  @!P1 LDG.E.64.CONSTANT R146, desc[UR76][R110.64+0x7980] ;  /* 0x0079804c6e929981 */ /* 0x000f62000c1e9b00 */
[----:B-1----:R-:W-:-:S02]  /*3420*/  DFMA R58, R48, R58, R68 ;  /* 0x0000003a303a722b */ /* 0x002fc40000000044 */
[----:B------:R-:W-:Y:S01]  /*3430*/  DFMA R64, R122, R64, R70 ;  /* 0x000000407a40722b */ /* 0x000fe20000000046 */
[----:B------:R-:W-:Y:S04]  /*3440*/  LDS.64 R68, [R6+0x28] ;  /* 0x0000280006447984 */ /* 0x000fe80000000a00 */
[----:B------:R-:W-:Y:S01]  /*3450*/  LDS.64 R70, [R8+0x7c0] ;  /* 0x0007c00008467984 */ /* 0x000fe20000000a00 */
[----:B------:R-:W-:-:S03]  /*3460*/  DFMA R160, R46, R160, R58 ;  /* 0x000000a02ea0722b */ /* 0x000fc6000000003a */
[----:B------:R-:W1:Y:S01]  /*3470*/  LDS.64 R58, [R12+0x948] ;  /* 0x000948000c3a7984 */ /* 0x000e620000000a00 */
[----:B------:R-:W-:-:S03]  /*3480*/  DFMA R62, R124, R66, R62 ;  /* 0x000000427c3e722b */ /* 0x000fc6000000003e */
[----:B------:R-:W1:Y:S01]  /*3490*/  LDS.64 R66, [R12+0x990] ;  /* 0x000990000c427984 */ /* 0x000e620000000a00 */
[----:B------:R-:W-:-:S03]  /*34a0*/  DFMA R56, R118, R56, R64 ;  /* 0x000000387638722b */ /* 0x000fc60000000040 */
[----:B------:R-:W1:Y:S01]  /*34b0*/  LDS.64 R64, [R8+0x7c8] ;  /* 0x0007c80008407984 */ /* 0x000e620000000a00 */
[----:B0-----:R-:W-:-:S03]  /*34c0*/  DFMA R82, R120, R82, R62 ;  /* 0x000000527852722b */ /* 0x001fc6000000003e */
[----:B------:R-:W0:Y:S01]  /*34d0*/  LDS.64 R62, [R12+0x9d8] ;  /* 0x0009d8000c3e7984 */ /* 0x000e220000000a00 */
[----:B------:R-:W-:-:S03]  /*34e0*/  DFMA R60, R114, R60, R56 ;  /* 0x0000003c723c722b */ /* 0x000fc60000000038 */
[----:B------:R-:W0:Y:S05]  /*34f0*/  LDS.64 R56, [R8+0x7d0] ;  /* 0x0007d00008387984 */ /* 0x000e2a0000000a00 */
        /* <DEDUP_REMOVED lines=9> */
[----:B0-----:R-:W-:-:S04]  /*3590*/  DFMA R62, R28, R62, R58 ;  /* 0x0000003e1c3e722b */ /* 0x001fc8000000003a */
[----:B------:R-:W-:Y:S02]  /*35a0*/  DFMA R56, R36, R56, R64 ;  /* 0x000000382438722b */ /* 0x000fe40000000040 */
[----:B------:R-:W-:Y:S01]  /*35b0*/  DFMA R68, R42, R68, R154 ;  /* 0x000000442a44722b */ /* 0x000fe2000000009a */
[----:B------:R-:W-:Y:S04]  /*35c0*/  LDS.64 R64, [R7+0x1b0] ;  /* 0x0001b00007407984 */ /* 0x000fe80000000a00 */
[----:B------:R-:W0:Y:S01]  /*35d0*/  LDS.64 R154, [R10+0x3888] ;  /* 0x003888000a9a7984 */ /* 0x000e220000000a00 */
[----:B------:R-:W-:Y:S02]  /*35e0*/  DFMA R148, R92, R148, R56 ;  /* 0x000000945c94722b */ /* 0x000fe40000000038 */
[----:B--2---:R-:W-:-:S02]  /*35f0*/  DMUL R56, R62, R144 ;  /* 0x000000903e387228 */ /* 0x004fc40000000000 */
[----:B---3--:R-:W-:-:S06]  /*3600*/  DMUL R150, R62, R150 ;  /* 0x000000963e967228 */ /* 0x008fcc0000000000 */
[----:B----4-:R-:W-:Y:S02]  /*3610*/  DFMA R152, R148, R152, R56 ;  /* 0x000000989498722b */ /* 0x010fe40000000038 */
[----:B------:R-:W2:Y:S01]  /*3620*/  LDS.128 R56, [R10+0x3890] ;  /* 0x003890000a387984 */ /* 0x000ea20000000c00 */
[----:B-1----:R-:W-:Y:S02]  /*3630*/  DFMA R68, R40, R66, R68 ;  /* 0x000000422844722b */ /* 0x002fe40000000044 */
[----:B------:R-:W-:Y:S02]  /*3640*/  DFMA R162, R148, R144, R150 ;  /* 0x0000009094a2722b */ /* 0x000fe40000000096 */
[----:B-----5:R-:W-:Y:S01]  /*3650*/  DMUL R62, R62, R86 ;  /* 0x000000563e3e7228 */ /* 0x020fe20000000000 */
[----:B------:R-:W1:Y:S03]  /*3660*/  LDS.64 R144, [R6+0x38] ;  /* 0x0000380006907984 */ /* 0x000e660000000a00 */
[----:B------:R-:W-:-:S04]  /*3670*/  DFMA R68, R34, R60, R68 ;  /* 0x0000003c2244722b */ /* 0x000fc80000000044 */
[----:B------:R-:W-:Y:S02]  /*3680*/  DFMA R148, R148, R138, R62 ;  /* 0x0000008a9494722b */ /* 0x000fe4000000003e */
[----:B------:R-:W3:Y:S01]  /*3690*/  LDS.128 R60, [R10+0x38a0] ;  /* 0x0038a0000a3c7984 */ /* 0x000ee20000000c00 */
[----:B0-----:R-:W-:Y:S02]  /*36a0*/  DFMA R150, R106, R154, RZ ;  /* 0x0000009a6a96722b */ /* 0x001fe400000000ff */
[----:B------:R-:W-:Y:S01]  /*36b0*/  DFMA R68, R30, R64, R68 ;  /* 0x000000401e44722b */ /* 0x000fe20000000044 */
[----:B------:R-:W0:Y:S05]  /*36c0*/  LDS.128 R64, [R10+0x38b0] ;  /* 0x0038b0000a407984 */ /* 0x000e2a0000000c00 */
[----:B--2---:R-:W-:-:S02]  /*36d0*/  DFMA R150, R104, R56, R150 ;  /* 0x000000386896722b */ /* 0x004fc40000000096 */
[----:B-1----:R-:W-:-:S06]  /*36e0*/  DFMA R144, R24, R144, R68 ;  /* 0x000000901890722b */ /* 0x002fcc0000000044 */
[----:B------:R-:W-:Y:S01]  /*36f0*/  DFMA R150, R102, R58, R150 ;  /* 0x0000003a6696722b */ /* 0x000fe20000000096 */
[----:B------:R-:W1:Y:S07]  /*3700*/  LDS.128 R68, [R10+0x38c0] ;  /* 0x0038c0000a447984 */ /* 0x000e6e0000000c00 */
[----:B---3--:R-:W-:-:S08]  /*3710*/  DFMA R150, R100, R60, R150 ;  /* 0x0000003c6496722b */ /* 0x008fd00000000096 */
[----:B------:R-:W-:-:S08]  /*3720*/  DFMA R150, R98, R62, R150 ;  /* 0x0000003e6296722b */ /* 0x000fd00000000096 */
[----:B0-----:R-:W-:-:S08]  /*3730*/  DFMA R150, R94, R64, R150 ;  /* 0x000000405e96722b */ /* 0x001fd00000000096 */
[----:B------:R-:W-:-:S08]  /*3740*/  DFMA R150, R16, R66, R150 ;  /* 0x000000421096722b */ /* 0x000fd00000000096 */
[----:B-1----:R-:W-:-:S08]  /*3750*/  DFMA R150, R90, R68, R150 ;  /* 0x000000445a96722b */ /* 0x002fd00000000096 */
[----:B------:R-:W-:-:S08]  /*3760*/  DFMA R150, R32, R70, R150 ;  /* 0x000000462096722b */ /* 0x000fd00000000096 */
[C---:B------:R-:W-:Y:S01]  /*3770*/  DFMA R164, R150.reuse, R138, R152 ;  /* 0x0000008a96a4722b */ /* 0x040fe20000000098 */
[----:B------:R-:W0:Y:S01]  /*3780*/  LDS.64 R152, [R7+0x240] ;  /* 0x0002400007987984 */ /* 0x000e220000000a00 */
[----:B------:R-:W-:Y:S06]  /*3790*/  BAR.SYNC.DEFER_BLOCKING 0x0 ;  /* 0x0000000000007b1d */ /* 0x000fec0000010000 */
[----:B------:R-:W-:Y:S01]  /*37a0*/  DFMA R162, R150, R86, R162 ;  /* 0x0000005696a2722b */ /* 0x000fe200000000a2 */
[----:B------:R-:W-:Y:S01]  /*37b0*/  CS2R R86, SRZ ;  /* 0x0000000000567805 */ /* 0x000fe2000001ff00 */
[----:B------:R-:W-:Y:S01]  /*37c0*/  DFMA R82, R20, R82, R144 ;  /* 0x000000521452722b */ /* 0x000fe20000000090 */
[----:B------:R-:W-:-:S02]  /*37d0*/  CS2R R138, SRZ ;  /* 0x00000000008a7805 */ /* 0x000fc4000001ff00 */
[----:B------:R-:W-:Y:S02]  /*37e0*/  CS2R R144, SRZ ;  /* 0x0000000000907805 */ /* 0x000fe4000001ff00 */
[----:B------:R-:W2:Y:S04]  /*37f0*/  @!P1 LDG.E.64.CONSTANT R86, desc[UR76][R110.64+0x20e8] ;  /* 0x0020e84c6e569981 */ /* 0x000ea8000c1e9b00 */
[----:B------:R-:W3:Y:S04]  /*3800*/  @!P1 LDG.E.64.CONSTANT R138, desc[UR76][R110.64+0xa20] ;  /* 0x000a204c6e8a9981 */ /* 0x000ee8000c1e9b00 */
[----:B------:R-:W4:Y:S04]  /*3810*/  @!P1 LDG.E.64.CONSTANT R144, desc[UR76][R110.64+0x4e78] ;  /* 0x004e784c6e909981 */ /* 0x000f28000c1e9b00 */
[----:B------:R-:W-:Y:S04]  /*3820*/  STS.64 [R9], R164 ;  /* 0x000000a409007388 */ /* 0x000fe80000000a00 */
[----:B------:R-:W-:Y:S01]  /*3830*/  STS.64 [R11], R162 ;  /* 0x000000a20b007388 */ /* 0x000fe20000000a00 */
[----:B------:R-:W-:Y:S06]  /*3840*/  BAR.SYNC.DEFER_BLOCKING 0x0 ;  /* 0x0000000000007b1d */ /* 0x000fec0000010000 */
[----:B------:R-:W-:Y:S01]  /*3850*/  DFMA R160, R18, R160, R82 ;  /* 0x000000a012a0722b */ /* 0x000fe20000000052 */
[----:B------:R-:W1:Y:S01]  /*3860*/  LDS.64 R82, [R6] ;  /* 0x0000000006527984 */ /* 0x000e620000000a00 */
[----:B------:R-:W-:-:S02]  /*3870*/  DMUL R80, R80, UR6 ;  /* 0x0000000650507c28 */ /* 0x000fc40008000000 */
[----:B------:R-:W-:-:S04]  /*3880*/  DFMA R146, R150, R146, R148 ;  /* 0x000000929692722b */ /* 0x000fc80000000094 */
[----:B0-----:R-:W-:Y:S01]  /*3890*/  DFMA R148, R14, R152, R160 ;  /* 0x000000980e94722b */ /* 0x001fe200000000a0 */
[----:B------:R-:W0:Y:S04]  /*38a0*/  LDS.64 R150, [R7] ;  /* 0x0000000007967984 */ /* 0x000e280000000a00 */
[----:B------:R-:W5:Y:S01]  /*38b0*/  LDS.64 R160, [R6+0x8] ;  /* 0x0000080006a07984 */ /* 0x000f620000000a00 */
[----:B-1----:R-:W-:-:S08]  /*38c0*/  DMUL R82, R26, R82 ;  /* 0x000000521a527228 */ /* 0x002fd00000000000 */
[----:B------:R-:W-:Y:S01]  /*38d0*/  DFMA R152, R100, R80, R82 ;  /* 0x000000506498722b */ /* 0x000fe20000000052 */
[----:B------:R-:W-:-:S06]  /*38e0*/  CS2R R82, SRZ ;  /* 0x0000000000527805 */ /* 0x000fcc000001ff00 */
[----:B------:R-:W4:Y:S01]  /*38f0*/  @!P1 LDG.E.64.CONSTANT R82, desc[UR76][R110.64+0x6540] ;  /* 0x0065404c6e529981 */ /* 0x000f22000c1e9b00 */
[----:B0-----:R-:W-:Y:S02]  /*3900*/  DFMA R150, R22, R150, R152 ;  /* 0x000000961696722b */ /* 0x001fe40000000098 */
[----:B------:R-:W-:Y:S01]  /*3910*/  DADD R148, R74, R148 ;  /* 0x000000004a947229 */ /* 0x000fe20000000094 */
[----:B------:R-:W0:Y:S05]  /*3920*/  LDS.64 R152, [R8+0xa20] ;  /* 0x000a200008987984 */ /* 0x000e2a0000000a00 */
[----:B-----5:R-:W-:Y:S02]  /*3930*/  DFMA R160, R38, R160, R150 ;  /* 0x000000a026a0722b */ /* 0x020fe40000000096 */
[----:B------:R-:W1:Y:S01]  /*3940*/  LDS.64 R150, [R12+0xa20] ;  /* 0x000a20000c967984 */ /* 0x000e620000000a00 */
[----:B------:R-:W-:-:S03]  /*3950*/  DFMA R74, R56, R146, R156 ;  /* 0x00000092384a722b */ /* 0x000fc6000000009c */
[----:B------:R-:W5:Y:S01]  /*3960*/  LDS.64 R56, [R12+0xa68] ;  /* 0x000a68000c387984 */ /* 0x000f620000000a00 */
[----:B------:R-:W-:-:S03]  /*3970*/  DFMA R76, R60, R146, R76 ;  /* 0x000000923c4c722b */ /* 0x000fc6000000004c */
[----:B------:R-:W5:Y:S04]  /*3980*/  LDS.64 R156, [R7+0x48] ;  /* 0x00004800079c7984 */ /* 0x000f680000000a00 */
[----:B------:R-:W5:Y:S01]  /*3990*/  LDS.64 R60, [R8+0xa28] ;  /* 0x000a2800083c7984 */ /* 0x000f620000000a00 */
[----:B------:R-:W-:Y:S02]  /*39a0*/  DFMA R72, R154, R146, R72 ;  /* 0x000000929a48722b */ /* 0x000fe40000000048 */
[C---:B------:R-:W-:Y:S01]  /*39b0*/  DFMA R78, R146.reuse, R62, R78 ;  /* 0x0000003e924e722b */ /* 0x040fe2000000004e */
[----:B------:R-:W5:Y:S04]  /*39c0*/  LDS.64 R154, [R6+0x10] ;  /* 0x00001000069a7984 */ /* 0x000f680000000a00 */
[----:B------:R-:W5:Y:S01]  /*39d0*/  LDS.64 R62, [R8+0xa30] ;  /* 0x000a3000083e7984 */ /* 0x000f620000000a00 */
[----:B------:R-:W-:-:S02]  /*39e0*/  DFMA R148, R146, R58, R148 ;  /* 0x0000003a9294722b */ /* 0x000fc40000000094 */
[----:B------:R-:W-:Y:S01]  /*39f0*/  DFMA R140, R64, R146, R140 ;  /* 0x00000092408c722b */ /* 0x000fe2000000008c */
[----:B------:R-:W5:Y:S04]  /*3a00*/  LDS.64 R58, [R7+0x90] ;  /* 0x00009000073a7984 */ /* 0x000f680000000a00 */
[----:B------:R-:W5:Y:S01]  /*3a10*/  LDS.64 R64, [R12+0xab0] ;  /* 0x000ab0000c407984 */ /* 0x000f620000000a00 */
[----:B------:R-:W-:-:S03]  /*3a20*/  DFMA R142, R146, R66, R142 ;  /* 0x00000042928e722b */ /* 0x000fc6000000008e */
[----:B------:R-:W5:Y:S01]  /*3a30*/  LDS.64 R66, [R6+0x18] ;  /* 0x0000180006427984 */ /* 0x000f620000000a00 */
[----:B0-----:R-:W-:Y:S02]  /*3a40*/  DFMA R152, R136, R152, RZ ;  /* 0x000000988898722b */ /* 0x001fe400000000ff */
[----:B-1----:R-:W-:-:S08]  /*3a50*/  DFMA R150, R134, R150, RZ ;  /* 0x000000968696722b */ /* 0x002fd000000000ff */
[----:B-----5:R-:W-:Y:S01]  /*3a60*/  DFMA R150, R130, R56, R150 ;  /* 0x000000388296722b */ /* 0x020fe20000000096 */
[----:B------:R-:W0:Y:S01]  /*3a70*/  LDS.64 R56, [R8+0xa38] ;  /* 0x000a380008387984 */ /* 0x000e220000000a00 */
[----:B------:R-:W-:Y:S02]  /*3a80*/  DFMA R84, R68, R146, R84 ;  /* 0x000000924454722b */ /* 0x000fe40000000054 */
[----:B------:R-:W-:Y:S01]  /*3a90*/  DFMA R158, R146, R70, R158 ;  /* 0x00000046929e722b */ /* 0x000fe2000000009e */
[----:B------:R-:W1:Y:S01]  /*3aa0*/  LDS.64 R68, [R12+0xaf8] ;  /* 0x000af8000c447984 */ /* 0x000e620000000a00 */
[----:B------:R-:W-:Y:S02]  /*3ab0*/  DFMA R156, R88, R156, R160 ;  /* 0x0000009c589c722b */ /* 0x000fe400000000a0 */
[----:B------:R-:W-:Y:S01]  /*3ac0*/  DFMA R60, R132, R60, R152 ;  /* 0x0000003c843c722b */ /* 0x000fe20000000098 */
[----:B------:R-:W5:Y:S04]  /*3ad0*/  LDS.64 R70, [R8+0xa40] ;  /* 0x000a400008467984 */ /* 0x000f680000000a00 */
[----:B------:R-:W5:Y:S01]  /*3ae0*/  LDS.64 R152, [R7+0xd8] ;  /* 0x0000d80007987984 */ /* 0x000f620000000a00 */
[----:B------:R-:W-:-:S02]  /*3af0*/  DFMA R154, R54, R154, R156 ;  /* 0x0000009a369a722b */ /* 0x000fc4000000009c */
[----:B------:R-:W-:Y:S01]  /*3b00*/  DFMA R60, R128, R62, R60 ;  /* 0x0000003e803c722b */ /* 0x000fe2000000003c */
[----:B------:R-:W5:Y:S04]  /*3b10*/  LDS.64 R146, [R12+0xb40] ;  /* 0x000b40000c927984 */ /* 0x000f680000000a00 */
[----:B------:R-:W5:Y:S01]  /*3b20*/  LDS.64 R62, [R8+0xa48] ;  /* 0x000a4800083e7984 */ /* 0x000f620000000a00 */
[----:B------:R-:W-:Y:S02]  /*3b30*/  DFMA R58, R52, R58, R154 ;  /* 0x0000003a343a722b */ /* 0x000fe4000000009a */
[----:B------:R-:W-:Y:S01]  /*3b40*/  DFMA R154, R126, R64, R150 ;  /* 0x000000407e9a722b */ /* 0x000fe20000000096 */
[----:B------:R-:W-:Y:S01]  /*3b50*/  CS2R R80, SRZ ;  /* 0x0000000000507805 */ /* 0x000fe2000001ff00 */
[----:B------:R-:W5:Y:S04]  /*3b60*/  LDS.64 R64, [R12+0xb88] ;  /* 0x000b88000c407984 */ /* 0x000f680000000a00 */
[----:B------:R-:W5:Y:S01]  /*3b70*/  LDS.64 R150, [R6+0x20] ;  /* 0x0000200006967984 */ /* 0x000f620000000a00 */
[----:B------:R-:W-:-:S03]  /*3b80*/  DFMA R58, R50, R66, R58 ;  /* 0x00000042323a722b */ /* 0x000fc6000000003a */
[----:B------:R-:W4:Y:S04]  /*3b90*/  @!P1 LDG.E.64.CONSTANT R80, desc[UR76][R110.64+0x37b0] ;  /* 0x0037b04c6e509981 */ /* 0x000f28000c1e9b00 */
[----:B------:R-:W-:Y:S01]  /*3ba0*/  LDS.64 R66, [R7+0x168] ;  /* 0x0001680007427984 */ /* 0x000fe20000000a00 */
[----:B0-----:R-:W-:-:S03]  /*3bb0*/  DFMA R60, R124, R56, R60 ;  /* 0x000000387c3c722b */ /* 0x001fc6000000003c */
[----:B------:R-:W-:Y:S04]  /*3bc0*/  LDS.64 R160, [R6+0x38] ;  /* 0x0000380006a07984 */ /* 0x000fe80000000a00 */
[----:B------:R-:W0:Y:S01]  /*3bd0*/  LDS.64 R56, [R12+0xbd0] ;  /* 0x000bd0000c387984 */ /* 0x000e220000000a00 */
[----:B-1----:R-:W-:Y:S02]  /*3be0*/  DFMA R68, R122, R68, R154 ;  /* 0x000000447a44722b */ /* 0x002fe4000000009a */
[----:B-----5:R-:W-:Y:S01]  /*3bf0*/  DFMA R70, R120, R70, R60 ;  /* 0x000000467846722b */ /* 0x020fe2000000003c */
[----:B------:R-:W-:Y:S01]  /*3c00*/  LDS.64 R156, [R7+0x1f8] ;  /* 0x0001f800079c7984 */ /* 0x000fe20000000a00 */
[----:B------:R-:W-:-:S03]  /*3c10*/  DFMA R154, R48, R152, R58 ;  /* 0x00000098309a722b */ /* 0x000fc6000000003a */
[----:B------:R-:W1:Y:S04]  /*3c20*/  LDS.64 R60, [R12+0xc18] ;  /* 0x000c18000c3c7984 */ /* 0x000e680000000a00 */
[----:B------:R-:W5:Y:S04]  /*3c30*/  LDS.64 R152, [R7+0x120] ;  /* 0x0001200007987984 */ /* 0x000f680000000a00 */
[----:B------:R-:W5:Y:S01]  /*3c40*/  LDS.64 R58, [R8+0xa50] ;  /* 0x000a5000083a7984 */ /* 0x000f620000000a00 */
[----:B------:R-:W-:Y:S02]  /*3c50*/  DFMA R146, R118, R146, R68 ;  /* 0x000000927692722b */ /* 0x000fe40000000044 */
[----:B------:R-:W-:Y:S01]  /*3c60*/  DFMA R62, R116, R62, R70 ;  /* 0x0000003e743e722b */ /* 0x000fe20000000046 */
[----:B------:R-:W-:Y:S04]  /*3c70*/  LDS.64 R68, [R8+0xa58] ;  /* 0x000a580008447984 */ /* 0x000fe80000000a00 */
[----:B------:R-:W5:Y:S01]  /*3c80*/  LDS.64 R70, [R6+0x28] ;  /* 0x0000280006467984 */ /* 0x000f620000000a00 */
[----:B------:R-:W-:-:S02]  /*3c90*/  DFMA R64, R114, R64, R146 ;  /* 0x000000407240722b */ /* 0x000fc40000000092 */
[----:B------:R-:W-:Y:S01]  /*3ca0*/  DFMA R154, R46, R150, R154 ;  /* 0x000000962e9a722b */ /* 0x000fe2000000009a */
[----:B------:R-:W2:Y:S04]  /*3cb0*/  LDS.64 R146, [R12+0xc60] ;  /* 0x000c60000c927984 */ /* 0x000ea80000000a00 */
[----:B------:R-:W2:Y:S01]  /*3cc0*/  LDS.64 R150, [R8+0xa60] ;  /* 0x000a600008967984 */ /* 0x000ea20000000a00 */
[----:B0-----:R-:W-:-:S03]  /*3cd0*/  DFMA R56, R108, R56, R64 ;  /* 0x000000386c38722b */ /* 0x001fc60000000040 */
[----:B------:R-:W0:Y:S05]  /*3ce0*/  LDS.64 R64, [R6+0x30] ;  /* 0x0000300006407984 */ /* 0x000e2a0000000a00 */
[----:B-1----:R-:W-:Y:S02]  /*3cf0*/  DFMA R56, R96, R60, R56 ;  /* 0x0000003c6038722b */ /* 0x002fe40000000038 */
[----:B-----5:R-:W-:Y:S02]  /*3d00*/  DFMA R152, R44, R152, R154 ;  /* 0x000000982c98722b */ /* 0x020fe4000000009a */
[----:B------:R-:W-:Y:S01]  /*3d10*/  DFMA R58, R112, R58, R62 ;  /* 0x0000003a703a722b */ /* 0x000fe2000000003e */
[----:B------:R-:W1:Y:S05]  /*3d20*/  LDS.128 R60, [R10+0x38d0] ;  /* 0x0038d0000a3c7984 */ /* 0x000e6a0000000c00 */
[----:B------:R-:W-:-:S02]  /*3d30*/  DFMA R70, R42, R70, R152 ;  /* 0x000000462a46722b */ /* 0x000fc40000000098 */
[----:B------:R-:W-:Y:S01]  /*3d40*/  DFMA R58, R36, R68, R58 ;  /* 0x00000044243a722b */ /* 0x000fe2000000003a */
[----:B------:R-:W5:Y:S01]  /*3d50*/  LDS.64 R152, [R7+0x1b0] ;  /* 0x0001b00007987984 */ /* 0x000f620000000a00 */
[----:B--2---:R-:W-:-:S06]  /*3d60*/  DFMA R146, R28, R146, R56 ;  /* 0x000000921c92722b */ /* 0x004fcc0000000038 */
[----:B------:R-:W-:Y:S02]  /*3d70*/  DFMA R150, R92, R150, R58 ;  /* 0x000000965c96722b */ /* 0x000fe4000000003a */
[----:B------:R-:W2:Y:S01]  /*3d80*/  LDS.128 R56, [R10+0x38e0] ;  /* 0x0038e0000a387984 */ /* 0x000ea20000000c00 */
[----:B------:R-:W-:Y:S01]  /*3d90*/  DFMA R66, R40, R66, R70 ;  /* 0x000000422842722b */ /* 0x000fe20000000046 */
[----:B------:R-:W-:-:S06]  /*3da0*/  CS2R R154, SRZ ;  /* 0x00000000009a7805 */ /* 0x000fcc000001ff00 */
[----:B------:R-:W2:Y:S01]  /*3db0*/  @!P1 LDG.E.64.CONSTANT R154, desc[UR76][R110.64+0x92d0] ;  /* 0x0092d04c6e9a9981 */ /* 0x000ea2000c1e9b00 */
[----:B------:R-:W-:-:S08]  /*3dc0*/  DMUL R68, R146, R86 ;  /* 0x0000005692447228 */ /* 0x000fd00000000000 */
[----:B---3--:R-:W-:Y:S02]  /*3dd0*/  DFMA R138, R150, R138, R68 ;  /* 0x0000008a968a722b */ /* 0x008fe40000000044 */
[----:B----4-:R-:W-:Y:S02]  /*3de0*/  DMUL R144, R146, R144 ;  /* 0x0000009092907228 */ /* 0x010fe40000000000 */
[----:B0-----:R-:W-:Y:S01]  /*3df0*/  DFMA R68, R34, R64, R66 ;  /* 0x000000402244722b */ /* 0x001fe20000000042 */
[----:B------:R-:W0:Y:S05]  /*3e00*/  LDS.128 R64, [R10+0x38f0] ;  /* 0x0038f0000a407984 */ /* 0x000e2a0000000c00 */
[----:B------:R-:W-:-:S02]  /*3e10*/  DFMA R86, R150, R86, R144 ;  /* 0x000000569656722b */ /* 0x000fc40000000090 */
[----:B-1----:R-:W-:Y:S02]  /*3e20*/  DFMA R144, R106, R60, RZ ;  /* 0x0000003c6a90722b */ /* 0x002fe400000000ff */
[----:B-----5:R-:W-:Y:S01]  /*3e30*/  DFMA R152, R30, R152, R68 ;  /* 0x000000981e98722b */ /* 0x020fe20000000044 */
[----:B------:R-:W1:Y:S05]  /*3e40*/  LDS.128 R68, [R10+0x3900] ;  /* 0x003900000a447984 */ /* 0x000e6a0000000c00 */
[----:B------:R-:W-:-:S08]  /*3e50*/  DFMA R144, R104, R62, R144 ;  /* 0x0000003e6890722b */ /* 0x000fd00000000090 */
[----:B--2---:R-:W-:Y:S02]  /*3e60*/  DFMA R144, R102, R56, R144 ;  /* 0x000000386690722b */ /* 0x004fe40000000090 */
[----:B------:R-:W-:Y:S01]  /*3e70*/  DFMA R160, R24, R160, R152 ;  /* 0x000000a018a0722b */ /* 0x000fe20000000098 */
[----:B------:R-:W2:Y:S05]  /*3e80*/  LDS.64 R152, [R10+0x3910] ;  /* 0x003910000a987984 */ /* 0x000eaa0000000a00 */
[----:B------:R-:W-:-:S08]  /*3e90*/  DFMA R144, R100, R58, R144 ;  /* 0x0000003a6490722b */ /* 0x000fd00000000090 */
[----:B0-----:R-:W-:-:S08]  /*3ea0*/  DFMA R144, R98, R64, R144 ;  /* 0x000000406290722b */ /* 0x001fd00000000090 */
[----:B------:R-:W-:-:S08]  /*3eb0*/  DFMA R144, R94, R66, R144 ;  /* 0x000000425e90722b */ /* 0x000fd00000000090 */
[----:B-1----:R-:W-:-:S08]  /*3ec0*/  DFMA R144, R16, R68, R144 ;  /* 0x000000441090722b */ /* 0x002fd00000000090 */
[----:B------:R-:W-:-:S08]  /*3ed0*/  DFMA R144, R90, R70, R144 ;  /* 0x000000465a90722b */ /* 0x000fd00000000090 */
[----:B--2---:R-:W-:Y:S02]  /*3ee0*/  DFMA R144, R32, R152, R144 ;  /* 0x000000982090722b */ /* 0x004fe40000000090 */
[----:B------:R-:W-:-:S06]  /*3ef0*/  DMUL R146, R146, R82 ;  /* 0x0000005292927228 */ /* 0x000fcc0000000000 */
[----:B------:R-:W-:Y:S01]  /*3f00*/  DFMA R86, R144, R82, R86 ;  /* 0x000000529056722b */ /* 0x000fe20000000056 */
[----:B------:R-:W-:-:S06]  /*3f10*/  CS2R R82, SRZ ;  /* 0x0000000000527805 */ /* 0x000fcc000001ff00 */
[----:B------:R-:W2:Y:S01]  /*3f20*/  @!P1 LDG.E.64.CONSTANT R82, desc[UR76][R110.64+0x7c08] ;  /* 0x007c084c6e529981 */ /* 0x000ea2000c1e9b00 */
[----:B------:R-:W-:-:S03]  /*3f30*/  DFMA R156, R20, R156, R160 ;  /* 0x0000009c149c722b */ /* 0x000fc600000000a0 */
[----:B------:R-:W0:Y:S01]  /*3f40*/  LDS.64 R160, [R6+0x40] ;  /* 0x0000400006a07984 */ /* 0x000e220000000a00 */
[----:B------:R-:W-:-:S03]  /*3f50*/  DFMA R164, R144, R80, R138 ;  /* 0x0000005090a4722b */ /* 0x000fc6000000008a */
[----:B------:R-:W-:Y:S01]  /*3f60*/  LDS.64 R138, [R7+0x240] ;  /* 0x00024000078a7984 */ /* 0x000fe20000000a00 */
[----:B------:R-:W-:Y:S06]  /*3f70*/  BAR.SYNC.DEFER_BLOCKING 0x0 ;  /* 0x0000000000007b1d */ /* 0x000fec0000010000 */
[----:B------:R1:W-:Y:S04]  /*3f80*/  STS.64 [R9], R164 ;  /* 0x000000a409007388 */ /* 0x0003e80000000a00 */
[----:B------:R-:W-:Y:S01]  /*3f90*/  STS.64 [R11], R86 ;  /* 0x000000560b007388 */ /* 0x000fe20000000a00 */
[----:B------:R-:W-:Y:S06]  /*3fa0*/  BAR.SYNC.DEFER_BLOCKING 0x0 ;  /* 0x0000000000007b1d */ /* 0x000fec0000010000 */
[----:B------:R-:W3:Y:S01]  /*3fb0*/  LDS.64 R162, [R6] ;  /* 0x0000000006a27984 */ /* 0x000ee20000000a00 */
[----:B------:R-:W-:-:S03]  /*3fc0*/  DFMA R146, R150, R80, R146 ;  /* 0x000000509692722b */ /* 0x000fc60000000092 */
[----:B------:R-:W-:Y:S04]  /*3fd0*/  LDS.64 R150, [R6+0x8] ;  /* 0x0000080006967984 */ /* 0x000fe80000000a00 */
[----:B------:R-:W-:Y:S01]  /*3fe0*/  LDS.64 R80, [R7+0x48] ;  /* 0x0000480007507984 */ /* 0x000fe20000000a00 */
[----:B------:R-:W-:-:S03]  /*3ff0*/  DMUL R154, R154, UR6 ;  /* 0x000000069a9a7c28 */ /* 0x000fc60008000000 */
[----:B------:R-:W-:Y:S01]  /*4000*/  LDS.64 R86, [R6+0x20] ;  /* 0x0000200006567984 */ /* 0x000fe20000000a00 */
[----:B0-----:R-:W-:Y:S01]  /*4010*/  DFMA R156, R18, R160, R156 ;  /* 0x000000a0129c722b */ /* 0x001fe2000000009c */
[----:B-1----:R-:W-:Y:S02]  /*4020*/  CS2R R164, SRZ ;  /* 0x0000000000a47805 */ /* 0x002fe4000001ff00 */
[----:B------:R-:W-:Y:S01]  /*4030*/  LDS.64 R166, [R6+0x30] ;  /* 0x0000300006a67984 */ /* 0x000fe20000000a00 */
[----:B---3--:R-:W-:Y:S01]  /*4040*/  DMUL R162, R26, R162 ;  /* 0x000000a21aa27228 */ /* 0x008fe20000000000 */
[----:B------:R-:W-:Y:S02]  /*4050*/  CS2R R160, SRZ ;  /* 0x0000000000a07805 */ /* 0x000fe4000001ff00 */
[----:B------:R-:W3:Y:S04]  /*4060*/  @!P1 LDG.E.64.CONSTANT R164, desc[UR76][R110.64+0xca8] ;  /* 0x000ca84c6ea49981 */ /* 0x000ee8000c1e9b00 */
[----:B------:R-:W4:Y:S01]  /*4070*/  @!P1 LDG.E.64.CONSTANT R160, desc[UR76][R110.64+0x5100] ;  /* 0x0051004c6ea09981 */ /* 0x000f22000c1e9b00 */
[----:B------:R-:W-:-:S03]  /*4080*/  DFMA R162, R98, R154, R162 ;  /* 0x0000009a62a2722b */ /* 0x000fc600000000a2 */
[----:B------:R-:W0:Y:S05]  /*4090*/  LDS.64 R154, [R7] ;  /* 0x00000000079a7984 */ /* 0x000e2a0000000a00 */
[----:B0-----:R-:W-:Y:S01]  /*40a0*/  DFMA R162, R22, R154, R162 ;  /* 0x0000009a16a2722b */ /* 0x001fe200000000a2 */
[----:B------:R-:W0:Y:S07]  /*40b0*/  LDS.64 R154, [R6+0x10] ;  /* 0x00001000069a7984 */ /* 0x000e2e0000000a00 */
[----:B------:R-:W-:Y:S01]  /*40c0*/  DFMA R150, R38, R150, R162 ;  /* 0x000000962696722b */ /* 0x000fe200000000a2 */
[----:B------:R-:W-:-:S07]  /*40d0*/  CS2R R162, SRZ ;  /* 0x0000000000a27805 */ /* 0x000fce000001ff00 */
[----:B------:R-:W-:Y:S01]  /*40e0*/  DFMA R80, R88, R80, R150 ;  /* 0x000000505850722b */ /* 0x000fe20000000096 */
[----:B------:R-:W5:Y:S04]  /*40f0*/  @!P1 LDG.E.64.CONSTANT R162, desc[UR76][R110.64+0x2370] ;  /* 0x0023704c6ea29981 */ /* 0x000f68000c1e9b00 */
[----:B------:R-:W1:Y:S01]  /*4100*/  LDS.64 R150, [R7+0x90] ;  /* 0x0000900007967984 */ /* 0x000e620000000a00 */
[----:B--2---:R-:W-:-:S03]  /*4110*/  DFMA R82, R144, R82, R146 ;  /* 0x000000529052722b */ /* 0x004fc60000000092 */
[----:B------:R-:W2:Y:S04]  /*4120*/  LDS.64 R146, [R6+0x18] ;  /* 0x0000180006927984 */ /* 0x000ea80000000a00 */
[----:B------:R-:W2:Y:S01]  /*4130*/  LDS.64 R144, [R7+0xd8] ;  /* 0x0000d80007907984 */ /* 0x000ea20000000a00 */
[----:B0-----:R-:W-:-:S03]  /*4140*/  DFMA R154, R54, R154, R80 ;  /* 0x0000009a369a722b */ /* 0x001fc60000000050 */
[----:B------:R-:W0:Y:S05]  /*4150*/  LDS.64 R80, [R7+0x120] ;  /* 0x0001200007507984 */ /* 0x000e2a0000000a00 */
[----:B-1----:R-:W-:Y:S02]  /*4160*/  DFMA R150, R52, R150, R154 ;  /* 0x000000963496722b */ /* 0x002fe4000000009a */
[----:B------:R-:W-:Y:S01]  /*4170*/  DFMA R138, R14, R138, R156 ;  /* 0x0000008a0e8a722b */ /* 0x000fe2000000009c */
[----:B------:R-:W-:Y:S04]  /*4180*/  LDS.64 R154, [R7+0x168] ;  /* 0x00016800079a7984 */ /* 0x000fe80000000a00 */
[----:B------:R-:W1:Y:S01]  /*4190*/  LDS.64 R156, [R6+0x28] ;  /* 0x00002800069c7984 */ /* 0x000e620000000a00 */
[----:B--2---:R-:W-:-:S03]  /*41a0*/  DFMA R146, R50, R146, R150 ;  /* 0x000000923292722b */ /* 0x004fc60000000096 */
[----:B------:R-:W-:Y:S05]  /*41b0*/  LDS.64 R150, [R8+0xcb0] ;  /* 0x000cb00008967984 */ /* 0x000fea0000000a00 */
[----:B------:R-:W-:Y:S02]  /*41c0*/  DFMA R144, R48, R144, R146 ;  /* 0x000000903090722b */ /* 0x000fe40000000092 */
[----:B------:R-:W-:Y:S06]  /*41d0*/  LDS.64 R146, [R12+0xcf0] ;  /* 0x000cf0000c927984 */ /* 0x000fec0000000a00 */
[----:B------:R-:W-:-:S02]  /*41e0*/  DFMA R144, R46, R86, R144 ;  /* 0x000000562e90722b */ /* 0x000fc40000000090 */
[----:B------:R-:W-:Y:S01]  /*41f0*/  DADD R86, R76, R138 ;  /* 0x000000004c567229 */ /* 0x000fe2000000008a */
[----:B------:R-:W2:Y:S05]  /*4200*/  LDS.64 R76, [R12+0xca8] ;  /* 0x000ca8000c4c7984 */ /* 0x000eaa0000000a00 */
[----:B0-----:R-:W-:Y:S01]  /*4210*/  DFMA R138, R44, R80, R144 ;  /* 0x000000502c8a722b */ /* 0x001fe20000000090 */
[----:B------:R-:W0:Y:S04]  /*4220*/  LDS.64 R80, [R8+0xca8] ;  /* 0x000ca80008507984 */ /* 0x000e280000000a00 */
[----:B------:R-:W-:Y:S03]  /*4230*/  LDS.64 R144, [R8+0xcb8] ;  /* 0x000cb80008907984 */ /* 0x000fe60000000a00 */
[----:B-1----:R-:W-:-:S02]  /*4240*/  DFMA R156, R42, R156, R138 ;  /* 0x0000009c2a9c722b */ /* 0x002fc4000000008a */
[----:B------:R-:W1:Y:S01]  /*4250*/  LDS.64 R138, [R12+0xd38] ;  /* 0x000d38000c8a7984 */ /* 0x000e620000000a00 */
[----:B--2---:R-:W-:Y:S02]  /*4260*/  DFMA R76, R134, R76, RZ ;  /* 0x0000004c864c722b */ /* 0x004fe400000000ff */
[----:B0-----:R-:W-:-:S06]  /*4270*/  DFMA R80, R136, R80, RZ ;  /* 0x000000508850722b */ /* 0x001fcc00000000ff */
[----:B------:R-:W-:Y:S02]  /*4280*/  DFMA R146, R130, R146, R76 ;  /* 0x000000928292722b */ /* 0x000fe4000000004c */
[----:B------:R-:W-:Y:S01]  /*4290*/  DFMA R76, R60, R82, R72 ;  /* 0x000000523c4c722b */ /* 0x000fe20000000048 */
[----:B------:R-:W0:Y:S01]  /*42a0*/  LDS.64 R60, [R12+0xd80] ;  /* 0x000d80000c3c7984 */ /* 0x000e220000000a00 */
[----:B------:R-:W-:Y:S02]  /*42b0*/  DFMA R150, R132, R150, R80 ;  /* 0x000000968496722b */ /* 0x000fe40000000050 */
[----:B------:R-:W-:Y:S01]  /*42c0*/  DFMA R80, R82, R62, R74 ;  /* 0x0000003e5250722b */ /* 0x000fe2000000004a */
[----:B------:R-:W2:Y:S01]  /*42d0*/  LDS.64 R74, [R8+0xcc0] ;  /* 0x000cc000084a7984 */ /* 0x000ea20000000a00 */
[----:B-1----:R-:W-:-:S04]  /*42e0*/  DFMA R72, R126, R138, R146 ;  /* 0x0000008a7e48722b */ /* 0x002fc80000000092 */
[----:B------:R-:W-:Y:S01]  /*42f0*/  DFMA R62, R128, R144, R150 ;  /* 0x00000090803e722b */ /* 0x000fe20000000096 */
[----:B------:R-:W-:Y:S03]  /*4300*/  LDS.64 R144, [R7+0x1b0] ;  /* 0x0001b00007907984 */ /* 0x000fe60000000a00 */
[----:B0-----:R-:W-:Y:S02]  /*4310*/  DFMA R60, R122, R60, R72 ;  /* 0x0000003c7a3c722b */ /* 0x001fe40000000048 */
[----:B------:R-:W0:Y:S02]  /*4320*/  LDS.64 R72, [R12+0xdc8] ;  /* 0x000dc8000c487984 */ /* 0x000e240000000a00 */
[----:B--2---:R-:W-:Y:S02]  /*4330*/  DFMA R62, R124, R74, R62 ;  /* 0x0000004a7c3e722b */ /* 0x004fe4000000003e */
[----:B------:R-:W1:Y:S01]  /*4340*/  LDS.64 R74, [R8+0xcc8] ;  /* 0x000cc800084a7984 */ /* 0x000e620000000a00 */
[----:B------:R-:W-:-:S02]  /*4350*/  DFMA R154, R40, R154, R156 ;  /* 0x0000009a289a722b */ /* 0x000fc4000000009c */
[----:B0-----:R-:W-:Y:S01]  /*4360*/  DFMA R72, R118, R72, R60 ;  /* 0x000000487648722b */ /* 0x001fe2000000003c */
[----:B------:R-:W-:Y:S02]  /*4370*/  LDS.64 R60, [R12+0xe10] ;  /* 0x000e10000c3c7984 */ /* 0x000fe40000000a00 */
[----:B-1----:R-:W-:Y:S02]  /*4380*/  DFMA R74, R120, R74, R62 ;  /* 0x0000004a784a722b */ /* 0x002fe4000000003e */
[----:B------:R-:W0:Y:S01]  /*4390*/  LDS.64 R62, [R8+0xcd0] ;  /* 0x000cd000083e7984 */ /* 0x000e220000000a00 */
[----:B------:R-:W-:-:S03]  /*43a0*/  DFMA R150, R68, R82, R142 ;  /* 0x000000524496722b */ /* 0x000fc6000000008e */
[----:B------:R-:W1:Y:S01]  /*43b0*/  LDS.64 R68, [R12+0xe58] ;  /* 0x000e58000c447984 */ /* 0x000e620000000a00 */
[----:B------:R-:W-:Y:S02]  /*43c0*/  DFMA R166, R34, R166, R154 ;  /* 0x000000a622a6722b */ /* 0x000fe4000000009a */
[----:B------:R-:W-:Y:S01]  /*43d0*/  DFMA R78, R64, R82, R78 ;  /* 0x00000052404e722b */ /* 0x000fe2000000004e */
[----:B------:R-:W2:Y:S04]  /*43e0*/  LDS.64 R154, [R6+0x38] ;  /* 0x00003800069a7984 */ /* 0x000ea80000000a00 */
[----:B------:R-:W3:Y:S01]  /*43f0*/  LDS.64 R64, [R12+0xea0] ;  /* 0x000ea0000c407984 */ /* 0x000ee20000000a00 */
[----:B------:R-:W-:Y:S02]  /*4400*/  DFMA R166, R30, R144, R166 ;  /* 0x000000901ea6722b */ /* 0x000fe400000000a6 */
[----:B------:R-:W-:Y:S01]  /*4410*/  DFMA R144, R56, R82, R148 ;  /* 0x000000523890722b */ /* 0x000fe20000000094 */
[----:B------:R-:W-:Y:S01]  /*4420*/  CS2R R146, SRZ ;  /* 0x0000000000927805 */ /* 0x000fe2000001ff00 */
[----:B------:R-:W-:Y:S01]  /*4430*/  DFMA R156, R82, R66, R140 ;  /* 0x00000042529c722b */ /* 0x000fe2000000008c */
[----:B------:R-:W4:Y:S04]  /*4440*/  LDS.64 R56, [R12+0xee8] ;  /* 0x000ee8000c387984 */ /* 0x000f280000000a00 */
[----:B------:R-:W-:Y:S01]  /*4450*/  LDS.64 R66, [R8+0xce0] ;  /* 0x000ce00008427984 */ /* 0x000fe20000000a00 */
[----:B------:R-:W-:-:S03]  /*4460*/  CS2R R138, SRZ ;  /* 0x00000000008a7805 */ /* 0x000fc6000001ff00 */
[----:B------:R-:W5:Y:S04]  /*4470*/  @!P1 LDG.E.64.CONSTANT R146, desc[UR76][R110.64+0x3a38] ;  /* 0x003a384c6e929981 */ /* 0x000f68000c1e9b00 */
[----:B------:R-:W5:Y:S01]  /*4480*/  @!P1 LDG.E.64.CONSTANT R138, desc[UR76][R110.64+0x67c8] ;  /* 0x0067c84c6e8a9981 */ /* 0x000f62000c1e9b00 */
[----:B------:R-:W-:-:S03]  /*4490*/  DFMA R152, R152, R82, R158 ;  /* 0x000000529898722b */ /* 0x000fc6000000009e */
[----:B------:R-:W-:Y:S01]  /*44a0*/  LDS.64 R142, [R7+0x240] ;  /* 0x00024000078e7984 */ /* 0x000fe20000000a00 */
[----:B0-----:R-:W-:-:S03]  /*44b0*/  DFMA R62, R116, R62, R74 ;  /* 0x0000003e743e722b */ /* 0x001fc6000000004a */
[----:B------:R-:W-:Y:S01]  /*44c0*/  LDS.64 R140, [R7+0x1f8] ;  /* 0x0001f800078c7984 */ /* 0x000fe20000000a00 */
[----:B------:R-:W-:-:S03]  /*44d0*/  DFMA R74, R114, R60, R72 ;  /* 0x0000003c724a722b */ /* 0x000fc60000000048 */
[----:B------:R-:W0:Y:S04]  /*44e0*/  LDS.64 R72, [R8+0xcd8] ;  /* 0x000cd80008487984 */ /* 0x000e280000000a00 */
[----:B------:R-:W5:Y:S01]  /*44f0*/  LDS.64 R60, [R8+0xce8] ;  /* 0x000ce800083c7984 */ /* 0x000f620000000a00 */
[----:B-1----:R-:W-:Y:S02]  /*4500*/  DFMA R74, R108, R68, R74 ;  /* 0x000000446c4a722b */ /* 0x002fe4000000004a */
[----:B--2---:R-:W-:Y:S01]  /*4510*/  DFMA R166, R24, R154, R166 ;  /* 0x0000009a18a6722b */ /* 0x004fe200000000a6 */
[----:B------:R-:W-:Y:S01]  /*4520*/  CS2R R158, SRZ ;  /* 0x00000000009e7805 */ /* 0x000fe2000001ff00 */
[----:B------:R-:W1:Y:S04]  /*4530*/  LDS.64 R68, [R6+0x40] ;  /* 0x0000400006447984 */ /* 0x000e680000000a00 */
[----:B---3--:R-:W-:Y:S01]  /*4540*/  DFMA R64, R96, R64, R74 ;  /* 0x000000406040722b */ /* 0x008fe2000000004a */
[----:B------:R-:W2:Y:S07]  /*4550*/  @!P1 LDG.E.64.CONSTANT R158, desc[UR76][R110.64+0x9558] ;  /* 0x0095584c6e9e9981 */ /* 0x000eae000c1e9b00 */
[----:B----4-:R-:W-:-:S02]  /*4560*/  DFMA R56, R28, R56, R64 ;  /* 0x000000381c38722b */ /* 0x010fc40000000040 */
[----:B------:R-:W-:Y:S02]  /*4570*/  DFMA R154, R82, R70, R84 ;  /* 0x00000046529a722b */ /* 0x000fe40000000054 */
[----:B0-----:R-:W-:-:S04]  /*4580*/  DFMA R62, R112, R72, R62 ;  /* 0x00000048703e722b */ /* 0x001fc8000000003e */
[----:B------:R-:W-:Y:S01]  /*4590*/  DMUL R160, R56, R160 ;  /* 0x000000a038a07228 */ /* 0x000fe20000000000 */
[----:B------:R-:W-:Y:S03]  /*45a0*/  LDS.128 R72, [R10+0x3950] ;  /* 0x003950000a487984 */ /* 0x000fe60000000c00 */
[----:B------:R-:W-:-:S08]  /*45b0*/  DFMA R62, R36, R66, R62 ;  /* 0x00000042243e722b */ /* 0x000fd0000000003e */
[----:B-----5:R-:W-:Y:S02]  /*45c0*/  DFMA R84, R92, R60, R62 ;  /* 0x0000003c5c54722b */ /* 0x020fe4000000003e */
[-C--:B------:R-:W-:Y:S01]  /*45d0*/  DMUL R64, R56, R162.reuse ;  /* 0x000000a238407228 */ /* 0x080fe20000000000 */
[----:B------:R-:W-:Y:S05]  /*45e0*/  LDS.128 R60, [R10+0x3920] ;  /* 0x003920000a3c7984 */ /* 0x000fea0000000c00 */
[----:B------:R-:W-:Y:S01]  /*45f0*/  DFMA R162, R84, R162, R160 ;  /* 0x000000a254a2722b */ /* 0x000fe200000000a0 */
[----:B------:R-:W-:-:S06]  /*4600*/  CS2R R160, SRZ ;  /* 0x0000000000a07805 */ /* 0x000fcc000001ff00 */
[----:B------:R-:W3:Y:S01]  /*4610*/  @!P1 LDG.E.64.CONSTANT R160, desc[UR76][R110.64+0x7e90] ;  /* 0x007e904c6ea09981 */ /* 0x000ee2000c1e9b00 */
[----:B------:R-:W-:-:S03]  /*4620*/  DFMA R166, R20, R140, R166 ;  /* 0x0000008c14a6722b */ /* 0x000fc600000000a6 */
[----:B------:R-:W0:Y:S01]  /*4630*/  LDS.64 R140, [R10+0x3918] ;  /* 0x003918000a8c7984 */ /* 0x000e220000000a00 */
[----:B------:R-:W-:-:S03]  /*4640*/  DFMA R164, R84, R164, R64 ;  /* 0x000000a454a4722b */ /* 0x000fc60000000040 */
[----:B------:R-:W4:Y:S01]  /*4650*/  LDS.128 R64, [R10+0x3930] ;  /* 0x003930000a407984 */ /* 0x000f220000000c00 */
[----:B-1----:R-:W-:-:S03]  /*4660*/  DFMA R166, R18, R68, R166 ;  /* 0x0000004412a6722b */ /* 0x002fc600000000a6 */
[----:B------:R-:W1:Y:S01]  /*4670*/  LDS.128 R68, [R10+0x3940] ;  /* 0x003940000a447984 */ /* 0x000e620000000c00 */
[----:B0-----:R-:W-:-:S08]  /*4680*/  DFMA R148, R106, R140, RZ ;  /* 0x0000008c6a94722b */ /* 0x001fd000000000ff */
[----:B------:R-:W-:-:S08]  /*4690*/  DFMA R148, R104, R60, R148 ;  /* 0x0000003c6894722b */ /* 0x000fd00000000094 */
[----:B------:R-:W-:-:S08]  /*46a0*/  DFMA R148, R102, R62, R148 ;  /* 0x0000003e6694722b */ /* 0x000fd00000000094 */
[----:B----4-:R-:W-:-:S08]  /*46b0*/  DFMA R148, R100, R64, R148 ;  /* 0x000000406494722b */ /* 0x010fd00000000094 */
[----:B------:R-:W-:-:S08]  /*46c0*/  DFMA R148, R98, R66, R148 ;  /* 0x000000426294722b */ /* 0x000fd00000000094 */
[----:B-1----:R-:W-:-:S08]  /*46d0*/  DFMA R148, R94, R68, R148 ;  /* 0x000000445e94722b */ /* 0x002fd00000000094 */
[----:B------:R-:W-:-:S08]  /*46e0*/  DFMA R148, R16, R70, R148 ;  /* 0x000000461094722b */ /* 0x000fd00000000094 */
[----:B------:R-:W-:-:S08]  /*46f0*/  DFMA R148, R90, R72, R148 ;  /* 0x000000485a94722b */ /* 0x000fd00000000094 */
[----:B------:R-:W-:Y:S02]  /*4700*/  DFMA R148, R32, R74, R148 ;  /* 0x0000004a2094722b */ /* 0x000fe40000000094 */
[----:B------:R-:W-:-:S06]  /*4710*/  DFMA R142, R14, R142, R166 ;  /* 0x0000008e0e8e722b */ /* 0x000fcc00000000a6 */
[C---:B------:R-:W-:Y:S01]  /*4720*/  DFMA R164, R148.reuse, R146, R164 ;  /* 0x0000009294a4722b */ /* 0x040fe200000000a4 */
[----:B------:R-:W-:Y:S06]  /*4730*/  BAR.SYNC.DEFER_BLOCKING 0x0 ;  /* 0x0000000000007b1d */ /* 0x000fec0000010000 */
[-C--:B------:R-:W-:Y:S02]  /*4740*/  DFMA R166, R148, R138.reuse, R162 ;  /* 0x0000008a94a6722b */ /* 0x080fe400000000a2 */
[----:B------:R-:W-:Y:S01]  /*4750*/  DMUL R56, R56, R138 ;  /* 0x0000008a38387228 */ /* 0x000fe20000000000 */
[----:B------:R-:W-:Y:S04]  /*4760*/  STS.64 [R9], R164 ;  /* 0x000000a409007388 */ /* 0x000fe80000000a00 */
[----:B------:R-:W-:Y:S01]  /*4770*/  STS.64 [R11], R166 ;  /* 0x000000a60b007388 */ /* 0x000fe20000000a00 */
[----:B------:R-:W-:Y:S06]  /*4780*/  BAR.SYNC.DEFER_BLOCKING 0x0 ;  /* 0x0000000000007b1d */ /* 0x000fec0000010000 */
[----:B------:R-:W-:Y:S01]  /*4790*/  DFMA R56, R84, R146, R56 ;  /* 0x000000925438722b */ /* 0x000fe20000000038 */
[----:B------:R-:W-:Y:S01]  /*47a0*/  CS2R R84, SRZ ;  /* 0x0000000000547805 */ /* 0x000fe2000001ff00 */
[----:B------:R-:W0:Y:S04]  /*47b0*/  LDS.64 R138, [R6] ;  /* 0x00000000068a7984 */ /* 0x000e280000000a00 */
[----:B------:R-:W1:Y:S01]  /*47c0*/  LDS.64 R162, [R7] ;  /* 0x0000000007a27984 */ /* 0x000e620000000a00 */
[----:B------:R-:W-:-:S03]  /*47d0*/  DFMA R146, R82, R58, R86 ;  /* 0x0000003a5292722b */ /* 0x000fc60000000056 */
[----:B------:R-:W4:Y:S01]  /*47e0*/  @!P1 LDG.E.64.CONSTANT R84, desc[UR76][R110.64+0x25f8] ;  /* 0x0025f84c6e549981 */ /* 0x000f22000c1e9b00 */
[----:B------:R-:W-:Y:S01]  /*47f0*/  CS2R R86, SRZ ;  /* 0x0000000000567805 */ /* 0x000fe2000001ff00 */
[----:B---3--:R-:W-:-:S05]  /*4800*/  DFMA R148, R148, R160, R56 ;  /* 0x000000a09494722b */ /* 0x008fca0000000038 */
[----:B------:R-:W3:Y:S01]  /*4810*/  @!P1 LDG.E.64.CONSTANT R86, desc[UR76][R110.64+0xf30] ;  /* 0x000f304c6e569981 */ /* 0x000ee2000c1e9b00 */
[----:B------:R-:W-:Y:S01]  /*4820*/  DADD R56, R78, R142 ;  /* 0x000000004e387229 */ /* 0x000fe2000000008e */
[----:B------:R-:W-:Y:S02]  /*4830*/  CS2R R78, SRZ ;  /* 0x00000000004e7805 */ /* 0x000fe4000001ff00 */
[----:B------:R-:W-:Y:S01]  /*4840*/  CS2R R82, SRZ ;  /* 0x0000000000527805 */ /* 0x000fe2000001ff00 */
[----:B--2---:R-:W-:Y:S01]  /*4850*/  DMUL R158, R158, UR6 ;  /* 0x000000069e9e7c28 */ /* 0x004fe20008000000 */
[----:B------:R-:W2:Y:S04]  /*4860*/  LDS.64 R160, [R6+0x8] ;  /* 0x0000080006a07984 */ /* 0x000ea80000000a00 */
[----:B------:R-:W5:Y:S01]  /*4870*/  @!P1 LDG.E.64.CONSTANT R78, desc[UR76][R110.64+0x5388] ;  /* 0x0053884c6e4e9981 */ /* 0x000f62000c1e9b00 */
[----:B0-----:R-:W-:-:S03]  /*4880*/  DMUL R138, R26, R138 ;  /* 0x0000008a1a8a7228 */ /* 0x001fc60000000000 */
[----:B------:R-:W3:Y:S04]  /*4890*/  @!P1 LDG.E.64.CONSTANT R82, desc[UR76][R110.64+0x3cc0] ;  /* 0x003cc04c6e529981 */ /* 0x000ee8000c1e9b00 */
[----:B------:R-:W-:Y:S01]  /*48a0*/  LDS.64 R58, [R7+0x90] ;  /* 0x00009000073a7984 */ /* 0x000fe20000000a00 */
[----:B------:R-:W-:-:S03]  /*48b0*/  DFMA R138, R94, R158, R138 ;  /* 0x0000009e5e8a722b */ /* 0x000fc6000000008a */
[----:B------:R-:W0:Y:S05]  /*48c0*/  LDS.64 R158, [R7+0x48] ;  /* 0x00004800079e7984 */ /* 0x000e2a0000000a00 */
[----:B-1----:R-:W-:Y:S02]  /*48d0*/  DFMA R162, R22, R162, R138 ;  /* 0x000000a216a2722b */ /* 0x002fe4000000008a */
[----:B------:R-:W1:Y:S01]  /*48e0*/  LDS.64 R138, [R6+0x10] ;  /* 0x00001000068a7984 */ /* 0x000e620000000a00 */
[----:B------:R-:W-:-:S03]  /*48f0*/  DFMA R146, R64, R148, R146 ;  /* 0x000000944092722b */ /* 0x000fc60000000092 */
[----:B------:R-:W1:Y:S01]  /*4900*/  LDS.64 R64, [R6+0x18] ;  /* 0x0000180006407984 */ /* 0x000e620000000a00 */
[----:B------:R-:W-:-:S03]  /*4910*/  DFMA R144, R148, R62, R144 ;  /* 0x0000003e9490722b */ /* 0x000fc60000000090 */
[----:B------:R-:W1:Y:S01]  /*4920*/  LDS.64 R62, [R7+0xd8] ;  /* 0x0000d800073e7984 */ /* 0x000e620000000a00 */
[----:B--2---:R-:W-:Y:S02]  /*4930*/  DFMA R160, R38, R160, R162 ;  /* 0x000000a026a0722b */ /* 0x004fe400000000a2 */
[----:B------:R-:W-:Y:S01]  /*4940*/  DFMA R142, R60, R148, R80 ;  /* 0x000000943c8e722b */ /* 0x000fe20000000050 */
[----:B------:R-:W2:Y:S05]  /*4950*/  LDS.64 R60, [R6+0x20] ;  /* 0x00002000063c7984 */ /* 0x000eaa0000000a00 */
[----:B0-----:R-:W-:Y:S02]  /*4960*/  DFMA R158, R88, R158, R160 ;  /* 0x0000009e589e722b */ /* 0x001fe400000000a0 */
[----:B------:R-:W-:Y:S01]  /*4970*/  DFMA R156, R68, R148, R156 ;  /* 0x00000094449c722b */ /* 0x000fe2000000009c */
[----:B------:R-:W-:Y:S04]  /*4980*/  LDS.64 R160, [R8+0xf68] ;  /* 0x000f680008a07984 */ /* 0x000fe80000000a00 */
[----:B------:R-:W-:Y:S01]  /*4990*/  LDS.64 R68, [R6+0x28] ;  /* 0x0000280006447984 */ /* 0x000fe20000000a00 */
[----:B-1----:R-:W-:-:S02]  /*49a0*/  DFMA R80, R54, R138, R158 ;  /* 0x0000008a3650722b */ /* 0x002fc4000000009e */
[----:B------:R-:W-:Y:S01]  /*49b0*/  DFMA R154, R72, R148, R154 ;  /* 0x00000094489a722b */ /* 0x000fe2000000009a */
[----:B------:R-:W-:Y:S01]  /*49c0*/  LDS.64 R158, [R12+0x1128] ;  /* 0x001128000c9e7984 */ /* 0x000fe20000000a00 */
[----:B------:R-:W-:-:S03]  /*49d0*/  DFMA R150, R148, R70, R150 ;  /* 0x000000469496722b */ /* 0x000fc60000000096 */
[----:B------:R-:W-:Y:S01]  /*49e0*/  LDS.64 R70, [R7+0x168] ;  /* 0x0001680007467984 */ /* 0x000fe20000000a00 */
[----:B------:R-:W-:-:S03]  /*49f0*/  DFMA R80, R52, R58, R80 ;  /* 0x0000003a3450722b */ /* 0x000fc60000000050 */
[----:B------:R-:W0:Y:S01]  /*4a00*/  LDS.64 R58, [R7+0x120] ;  /* 0x00012000073a7984 */ /* 0x000e220000000a00 */
[----:B------:R-:W-:Y:S02]  /*4a10*/  DFMA R140, R140, R148, R76 ;  /* 0x000000948c8c722b */ /* 0x000fe4000000004c */
[----:B------:R-:W-:Y:S01]  /*4a20*/  DFMA R152, R148, R74, R152 ;  /* 0x0000004a9498722b */ /* 0x000fe20000000098 */
[----:B------:R-:W-:Y:S01]  /*4a30*/  LDS.64 R138, [R12+0x1170] ;  /* 0x001170000c8a7984 */ /* 0x000fe20000000a00 */
[----:B------:R-:W-:-:S03]  /*4a40*/  DFMA R80, R50, R64, R80 ;  /* 0x000000403250722b */ /* 0x000fc60000000050 */
[----:B------:R-:W1:Y:S05]  /*4a50*/  LDS.64 R64, [R8+0xf30] ;  /* 0x000f300008407984 */ /* 0x000e6a0000000a00 */
[----:B------:R-:W-:Y:S01]  /*4a60*/  DFMA R72, R48, R62, R80 ;  /* 0x0000003e3048722b */ /* 0x000fe20000000050 */
[----:B------:R-:W1:Y:S07]  /*4a70*/  LDS.64 R62, [R8+0xf38] ;  /* 0x000f3800083e7984 */ /* 0x000e6e0000000a00 */
[----:B--2---:R-:W-:Y:S01]  /*4a80*/  DFMA R72, R46, R60, R72 ;  /* 0x0000003c2e48722b */ /* 0x004fe20000000048 */
[----:B------:R-:W2:Y:S01]  /*4a90*/  LDS.64 R60, [R12+0xf30] ;  /* 0x000f30000c3c7984 */ /* 0x000ea20000000a00 */
[----:B------:R-:W-:-:S03]  /*4aa0*/  DFMA R148, R148, R66, R56 ;  /* 0x000000429494722b */ /* 0x000fc60000000038 */
[----:B------:R-:W2:Y:S04]  /*4ab0*/  LDS.64 R66, [R12+0xf78] ;  /* 0x000f78000c427984 */ /* 0x000ea80000000a00 */
[----:B------:R-:W-:Y:S01]  /*4ac0*/  LDS.64 R56, [R6+0x30] ;  /* 0x0000300006387984 */ /* 0x000fe20000000a00 */
[----:B0-----:R-:W-:-:S03]  /*4ad0*/  DFMA R72, R44, R58, R72 ;  /* 0x0000003a2c48722b */ /* 0x001fc60000000048 */
[----:B------:R-:W0:Y:S05]  /*4ae0*/  LDS.64 R58, [R8+0xf40] ;  /* 0x000f4000083a7984 */ /* 0x000e2a0000000a00 */
[----:B------:R-:W-:Y:S01]  /*4af0*/  DFMA R80, R42, R68, R72 ;  /* 0x000000442a50722b */ /* 0x000fe20000000048 */
[----:B------:R-:W0:Y:S01]  /*4b00*/  LDS.64 R68, [R12+0xfc0] ;  /* 0x000fc0000c447984 */ /* 0x000e220000000a00 */
[----:B-1----:R-:W-:-:S03]  /*4b10*/  DFMA R64, R136, R64, RZ ;  /* 0x000000408840722b */ /* 0x002fc600000000ff */
[----:B------:R-:W1:Y:S03]  /*4b20*/  LDS.64 R72, [R8+0xf48] ;  /* 0x000f480008487984 */ /* 0x000e660000000a00 */
[----:B------:R-:W-:Y:S01]  /*4b30*/  DFMA R80, R40, R70, R80 ;  /* 0x000000462850722b */ /* 0x000fe20000000050 */
[----:B------:R-:W1:Y:S01]  /*4b40*/  LDS.64 R70, [R7+0x1b0] ;  /* 0x0001b00007467984 */ /* 0x000e620000000a00 */
[----:B------:R-:W-:-:S03]  /*4b50*/  DFMA R74, R132, R62, R64 ;  /* 0x0000003e844a722b */ /* 0x000fc60000000040 */
[----:B------:R-:W1:Y:S01]  /*4b60*/  LDS.64 R62, [R12+0x1008] ;  /* 0x001008000c3e7984 */ /* 0x000e620000000a00 */
[----:B--2---:R-:W-:-:S03]  /*4b70*/  DFMA R60, R134, R60, RZ ;  /* 0x0000003c863c722b */ /* 0x004fc600000000ff */
[----:B------:R-:W2:Y:S05]  /*4b80*/  LDS.64 R64, [R8+0xf50] ;  /* 0x000f500008407984 */ /* 0x000eaa0000000a00 */
[----:B------:R-:W-:Y:S02]  /*4b90*/  DFMA R66, R130, R66, R60 ;  /* 0x000000428242722b */ /* 0x000fe4000000003c */
[----:B------:R-:W2:Y:S01]  /*4ba0*/  LDS.64 R60, [R12+0x1050] ;  /* 0x001050000c3c7984 */ /* 0x000ea20000000a00 */
[----:B0-----:R-:W-:-:S03]  /*4bb0*/  DFMA R58, R128, R58, R74 ;  /* 0x0000003a803a722b */ /* 0x001fc6000000004a */
[----:B------:R-:W-:Y:S02]  /*4bc0*/  LDS.64 R74, [R12+0x1098] ;  /* 0x001098000c4a7984 */ /* 0x000fe40000000a00 */
[----:B------:R-:W-:Y:S02]  /*4bd0*/  DFMA R68, R126, R68, R66 ;  /* 0x000000447e44722b */ /* 0x000fe40000000042 */
[----:B------:R-:W0:Y:S01]  /*4be0*/  LDS.64 R66, [R8+0xf58] ;  /* 0x000f580008427984 */ /* 0x000e220000000a00 */
[----:B------:R-:W-:Y:S02]  /*4bf0*/  DFMA R80, R34, R56, R80 ;  /* 0x000000382250722b */ /* 0x000fe40000000050 */
[----:B-1----:R-:W-:Y:S01]  /*4c00*/  DFMA R56, R124, R72, R58 ;  /* 0x000000487c38722b */ /* 0x002fe2000000003a */
[----:B------:R-:W1:Y:S05]  /*4c10*/  LDS.64 R72, [R6+0x38] ;  /* 0x0000380006487984 */ /* 0x000e6a0000000a00 */
[----:B------:R-:W-:-:S02]  /*4c20*/  DFMA R80, R30, R70, R80 ;  /* 0x000000461e50722b */ /* 0x000fc40000000050 */
[----:B------:R-:W-:Y:S01]  /*4c30*/  DFMA R62, R122, R62, R68 ;  /* 0x0000003e7a3e722b */ /* 0x000fe20000000044 */
[----:B------:R-:W4:Y:S04]  /*4c40*/  LDS.64 R70, [R8+0xf60] ;  /* 0x000f600008467984 */ /* 0x000f280000000a00 */
[----:B------:R-:W4:Y:S01]  /*4c50*/  LDS.64 R68, [R12+0x10e0] ;  /* 0x0010e0000c447984 */ /* 0x000f220000000a00 */
[----:B--2---:R-:W-:-:S03]  /*4c60*/  DFMA R64, R120, R64, R56 ;  /* 0x000000407840722b */ /* 0x004fc60000000038 */
[----:B------:R-:W2:Y:S01]  /*4c70*/  LDS.128 R56, [R10+0x3960] ;  /* 0x003960000a387984 */ /* 0x000ea20000000c00 */
[----:B------:R-:W-:Y:S01]  /*4c80*/  DFMA R60, R118, R60, R62 ;  /* 0x0000003c763c722b */ /* 0x000fe2000000003e */
[----:B------:R-:W-:-:S06]  /*4c90*/  CS2R R76, SRZ ;  /* 0x00000000004c7805 */ /* 0x000fcc000001ff00 */
[----:B------:R-:W3:Y:S01]  /*4ca0*/  @!P1 LDG.E.64.CONSTANT R76, desc[UR76][R110.64+0x6a50] ;  /* 0x006a504c6e4c9981 */ /* 0x000ee2000c1e9b00 */
[----:B0-----:R-:W-:Y:S02]  /*4cb0*/  DFMA R66, R116, R66, R64 ;  /* 0x000000427442722b */ /* 0x001fe40000000040 */
[----:B------:R-:W-:Y:S01]  /*4cc0*/  DFMA R64, R114, R74, R60 ;  /* 0x0000004a7240722b */ /* 0x000fe2000000003c */
[----:B------:R-:W0:Y:S01]  /*4cd0*/  LDS.128 R60, [R10+0x3970] ;  /* 0x003970000a3c7984 */ /* 0x000e220000000c00 */
[----:B-1----:R-:W-:-:S03]  /*4ce0*/  DFMA R72, R24, R72, R80 ;  /* 0x000000481848722b */ /* 0x002fc60000000050 */
[----:B------:R-:W-:Y:S01]  /*4cf0*/  LDS.64 R74, [R8+0xf70] ;  /* 0x000f7000084a7984 */ /* 0x000fe20000000a00 */
[----:B----4-:R-:W-:Y:S02]  /*4d00*/  DFMA R70, R112, R70, R66 ;  /* 0x000000467046722b */ /* 0x010fe40000000042 */
[----:B------:R-:W-:Y:S02]  /*4d10*/  DFMA R68, R108, R68, R64 ;  /* 0x000000446c44722b */ /* 0x000fe40000000040 */
[----:B------:R-:W1:Y:S01]  /*4d20*/  LDS.128 R64, [R10+0x3980] ;  /* 0x003980000a407984 */ /* 0x000e620000000c00 */
[----:B--2---:R-:W-:-:S03]  /*4d30*/  DFMA R80, R106, R56, RZ ;  /* 0x000000386a50722b */ /* 0x004fc600000000ff */
[----:B------:R-:W-:Y:S02]  /*4d40*/  DFMA R160, R36, R160, R70 ;  /* 0x000000a024a0722b */ /* 0x000fe40000000046 */
[----:B------:R-:W-:Y:S02]  /*4d50*/  DFMA R158, R96, R158, R68 ;  /* 0x0000009e609e722b */ /* 0x000fe40000000044 */
[----:B------:R-:W2:Y:S01]  /*4d60*/  LDS.128 R68, [R10+0x3990] ;  /* 0x003990000a447984 */ /* 0x000ea20000000c00 */
[----:B------:R-:W-:-:S05]  /*4d70*/  DFMA R80, R104, R58, R80 ;  /* 0x0000003a6850722b */ /* 0x000fca0000000050 */
[----:B------:R-:W-:-:S03]  /*4d80*/  DFMA R138, R28, R138, R158 ;  /* 0x0000008a1c8a722b */ /* 0x000fc6000000009e */
[----:B0-----:R-:W-:-:S08]  /*4d90*/  DFMA R80, R102, R60, R80 ;  /* 0x0000003c6650722b */ /* 0x001fd00000000050 */
[----:B------:R-:W-:Y:S02]  /*4da0*/  DFMA R158, R100, R62, R80 ;  /* 0x0000003e649e722b */ /* 0x000fe40000000050 */
[----:B------:R-:W0:Y:S06]  /*4db0*/  LDS.64 R80, [R10+0x39a0] ;  /* 0x0039a0000a507984 */ /* 0x000e2c0000000a00 */
[----:B-1----:R-:W-:-:S08]  /*4dc0*/  DFMA R158, R98, R64, R158 ;  /* 0x00000040629e722b */ /* 0x002fd0000000009e */
[----:B------:R-:W-:Y:S02]  /*4dd0*/  DFMA R158, R94, R66, R158 ;  /* 0x000000425e9e722b */ /* 0x000fe4000000009e */
[----:B------:R-:W-:Y:S01]  /*4de0*/  DFMA R74, R92, R74, R160 ;  /* 0x0000004a5c4a722b */ /* 0x000fe200000000a0 */
[----:B------:R-:W1:Y:S05]  /*4df0*/  LDS.64 R160, [R7+0x1f8] ;  /* 0x0001f80007a07984 */ /* 0x000e6a0000000a00 */
[----:B--2---:R-:W-:Y:S02]  /*4e00*/  DFMA R158, R16, R68, R158 ;  /* 0x00000044109e722b */ /* 0x004fe4000000009e */
[----:B-----5:R-:W-:-:S06]  /*4e10*/  DMUL R162, R138, R78 ;  /* 0x0000004e8aa27228 */ /* 0x020fcc0000000000 */
[----:B------:R-:W-:Y:S02]  /*4e20*/  DFMA R78, R90, R70, R158 ;  /* 0x000000465a4e722b */ /* 0x000fe4000000009e */
[-C--:B------:R-:W-:Y:S02]  /*4e30*/  DFMA R162, R74, R84.reuse, R162 ;  /* 0x000000544aa2722b */ /* 0x080fe400000000a2 */
[----:B------:R-:W-:-:S04]  /*4e40*/  DMUL R84, R138, R84 ;  /* 0x000000548a547228 */ /* 0x000fc80000000000 */
[----:B0-----:R-:W-:-:S04]  /*4e50*/  DFMA R78, R32, R80, R78 ;  /* 0x00000050204e722b */ /* 0x001fc8000000004e */
[----:B---3--:R-:W-:Y:S01]  /*4e60*/  DFMA R84, R74, R86, R84 ;  /* 0x000000564a54722b */ /* 0x008fe20000000054 */
[----:B------:R-:W-:-:S06]  /*4e70*/  CS2R R158, SRZ ;  /* 0x00000000009e7805 */ /* 0x000fcc000001ff00 */
[----:B------:R-:W2:Y:S01]  /*4e80*/  @!P1 LDG.E.64.CONSTANT R158, desc[UR76][R110.64+0x8118] ;  /* 0x0081184c6e9e9981 */ /* 0x000ea2000c1e9b00 */
[----:B------:R-:W-:Y:S01]  /*4e90*/  DFMA R164, R78, R82, R84 ;  /* 0x000000524ea4722b */ /* 0x000fe20000000054 */
[----:B------:R-:W-:-:S06]  /*4ea0*/  CS2R R84, SRZ ;  /* 0x0000000000547805 */ /* 0x000fcc000001ff00 */
[----:B------:R-:W3:Y:S01]  /*4eb0*/  @!P1 LDG.E.64.CONSTANT R84, desc[UR76][R110.64+0x97e0] ;  /* 0x0097e04c6e549981 */ /* 0x000ee2000c1e9b00 */
[----:B-1----:R-:W-:-:S03]  /*4ec0*/  DFMA R160, R20, R160, R72 ;  /* 0x000000a014a0722b */ /* 0x002fc60000000048 */
[----:B------:R-:W-:Y:S01]  /*4ed0*/  LDS.64 R72, [R7+0x240] ;  /* 0x0002400007487984 */ /* 0x000fe20000000a00 */
[----:B------:R-:W-:-:S03]  /*4ee0*/  DMUL R86, R138, R76 ;  /* 0x0000004c8a567228 */ /* 0x000fc60000000000 */
[----:B------:R-:W0:Y:S01]  /*4ef0*/  LDS.64 R138, [R6+0x40] ;  /* 0x00004000068a7984 */ /* 0x000e220000000a00 */
[----:B------:R-:W-:Y:S06]  /*4f00*/  BAR.SYNC.DEFER_BLOCKING 0x0 ;  /* 0x0000000000007b1d */ /* 0x000fec0000010000 */
[----:B------:R-:W-:Y:S01]  /*4f10*/  DFMA R162, R78, R76, R162 ;  /* 0x0000004c4ea2722b */ /* 0x000fe200000000a2 */
[----:B------:R-:W-:Y:S06]  /*4f20*/  STS.64 [R9], R164 ;  /* 0x000000a409007388 */ /* 0x000fec0000000a00 */
[----:B------:R0:W-:Y:S01]  /*4f30*/  STS.64 [R11], R162 ;  /* 0x000000a20b007388 */ /* 0x0001e20000000a00 */
[----:B------:R-:W-:Y:S06]  /*4f40*/  BAR.SYNC.DEFER_BLOCKING 0x0 ;  /* 0x0000000000007b1d */ /* 0x000fec0000010000 */
[----:B------:R-:W1:Y:S01]  /*4f50*/  LDS.64 R76, [R6] ;  /* 0x00000000064c7984 */ /* 0x000e620000000a00 */
[----:B------:R-:W-:-:S03]  /*4f60*/  DFMA R86, R74, R82, R86 ;  /* 0x000000524a56722b */ /* 0x000fc60000000056 */
[----:B------:R-:W4:Y:S01]  /*4f70*/  LDS.64 R82, [R7] ;  /* 0x0000000007527984 */ /* 0x000f220000000a00 */
[----:B0-----:R-:W-:-:S03]  /*4f80*/  DFMA R162, R18, R138, R160 ;  /* 0x0000008a12a2722b */ /* 0x001fc600000000a0 */
[----:B------:R-:W-:Y:S04]  /*4f90*/  LDS.64 R160, [R6+0x18] ;  /* 0x0000180006a07984 */ /* 0x000fe80000000a00 */
[----:B------:R-:W-:Y:S04]  /*4fa0*/  LDS.64 R166, [R6+0x40] ;  /* 0x0000400006a67984 */ /* 0x000fe80000000a00 */
[----:B------:R-:W-:Y:S01]  /*4fb0*/  LDS.64 R164, [R7+0x240] ;  /* 0x0002400007a47984 */ /* 0x000fe20000000a00 */
[----:B-1----:R-:W-:-:S03]  /*4fc0*/  DMUL R74, R26, R76 ;  /* 0x0000004c1a4a7228 */ /* 0x002fc60000000000 */
[----:B------:R-:W0:Y:S01]  /*4fd0*/  LDS.64 R76, [R6+0x8] ;  /* 0x00000800064c7984 */ /* 0x000e220000000a00 */
[----:B--2---:R-:W-:Y:S01]  /*4fe0*/  DFMA R78, R78, R158, R86 ;  /* 0x0000009e4e4e722b */ /* 0x004fe20000000056 */
[----:B------:R-:W-:Y:S01]  /*4ff0*/  CS2R R86, SRZ ;  /* 0x0000000000567805 */ /* 0x000fe2000001ff00 */
[----:B---3--:R-:W-:-:S05]  /*5000*/  DMUL R84, R84, UR6 ;  /* 0x0000000654547c28 */ /* 0x008fca0008000000 */
[----:B------:R-:W2:Y:S01]  /*5010*/  @!P1 LDG.E.64.CONSTANT R86, desc[UR76][R110.64+0x2880] ;  /* 0x0028804c6e569981 */ /* 0x000ea2000c1e9b00 */
[----:B------:R-:W-:Y:S02]  /*5020*/  CS2R R158, SRZ ;  /* 0x00000000009e7805 */ /* 0x000fe4000001ff00 */
[----:B------:R-:W-:-:S04]  /*5030*/  DFMA R84, R16, R84, R74 ;  /* 0x000000541054722b */ /* 0x000fc8000000004a */
[----:B------:R-:W3:Y:S04]  /*5040*/  @!P1 LDG.E.64.CONSTANT R158, desc[UR76][R110.64+0x11b8] ;  /* 0x0011b84c6e9e9981 */ /* 0x000ee8000c1e9b00 */
[----:B------:R-:W1:Y:S01]  /*5050*/  LDS.64 R74, [R7+0x48] ;  /* 0x00004800074a7984 */ /* 0x000e620000000a00 */
[----:B----4-:R-:W-:-:S03]  /*5060*/  DFMA R138, R22, R82, R84 ;  /* 0x00000052168a722b */ /* 0x010fc60000000054 */
[----:B------:R-:W4:Y:S05]  /*5070*/  LDS.64 R82, [R6+0x10] ;  /* 0x0000100006527984 */ /* 0x000f2a0000000a00 */
[----:B0-----:R-:W-:-:S08]  /*5080*/  DFMA R76, R38, R76, R138 ;  /* 0x0000004c264c722b */ /* 0x001fd0000000008a */
[----:B-1----:R-:W-:Y:S01]  /*5090*/  DFMA R76, R88, R74, R76 ;  /* 0x0000004a584c722b */ /* 0x002fe2000000004c */
[----:B------:R-:W0:Y:S07]  /*50a0*/  LDS.64 R74, [R7+0x90] ;  /* 0x00009000074a7984 */ /* 0x000e2e0000000a00 */
[----:B----4-:R-:W-:Y:S02]  /*50b0*/  DFMA R82, R54, R82, R76 ;  /* 0x000000523652722b */ /* 0x010fe4000000004c */
[----:B------:R-:W-:Y:S01]  /*50c0*/  DFMA R162, R14, R72, R162 ;  /* 0x000000480ea2722b */ /* 0x000fe200000000a2 */
[----:B------:R-:W-:Y:S05]  /*50d0*/  LDS.64 R76, [R6+0x20] ;  /* 0x00002000064c7984 */ /* 0x000fea0000000a00 */
[----:B0-----:R-:W-:-:S02]  /*50e0*/  DFMA R72, R52, R74, R82 ;  /* 0x0000004a3448722b */ /* 0x001fc40000000052 */
[----:B------:R-:W0:Y:S01]  /*50f0*/  LDS.64 R82, [R7+0xd8] ;  /* 0x0000d80007527984 */ /* 0x000e220000000a00 */
[----:B------:R-:W-:-:S03]  /*5100*/  DFMA R142, R78, R58, R142 ;  /* 0x0000003a4e8e722b */ /* 0x000fc6000000008e */
[----:B------:R-:W-:Y:S02]  /*5110*/  LDS.64 R58, [R12+0x11b8] ;  /* 0x0011b8000c3a7984 */ /* 0x000fe40000000a00 */
[----:B------:R-:W-:Y:S02]  /*5120*/  DFMA R160, R50, R160, R72 ;  /* 0x000000a032a0722b */ /* 0x000fe40000000048 */
[----:B------:R-:W1:Y:S04]  /*5130*/  LDS.64 R72, [R8+0x11b8] ;  /* 0x0011b80008487984 */ /* 0x000e680000000a00 */
[----:B------:R-:W4:Y:S01]  /*5140*/  LDS.64 R74, [R7+0x120] ;  /* 0x00012000074a7984 */ /* 0x000f220000000a00 */
[-C--:B------:R-:W-:Y:S02]  /*5150*/  DFMA R144, R60, R78.reuse, R144 ;  /* 0x0000004e3c90722b */ /* 0x080fe40000000090 */
[-C--:B------:R-:W-:Y:S01]  /*5160*/  DFMA R140, R56, R78.reuse, R140 ;  /* 0x0000004e388c722b */ /* 0x080fe2000000008c */
[----:B------:R-:W-:Y:S04]  /*5170*/  LDS.64 R60, [R12+0x1200] ;  /* 0x001200000c3c7984 */ /* 0x000fe80000000a00 */
[----:B------:R-:W5:Y:S01]  /*5180*/  LDS.64 R56, [R8+0x11c0] ;  /* 0x0011c00008387984 */ /* 0x000f620000000a00 */
[----:B------:R-:W-:-:S02]  /*5190*/  DFMA R148, R64, R78, R148 ;  /* 0x0000004e4094722b */ /* 0x000fc40000000094 */
[----:B------:R-:W-:Y:S01]  /*51a0*/  DADD R156, R156, R162 ;  /* 0x000000009c9c7229 */ /* 0x000fe200000000a2 */
[----:B------:R-:W5:Y:S01]  /*51b0*/  LDS.64 R64, [R6+0x28] ;  /* 0x0000280006407984 */ /* 0x000f620000000a00 */
[C---:B------:R-:W-:Y:S02]  /*51c0*/  DFMA R154, R78.reuse, R70, R154 ;  /* 0x000000464e9a722b */ /* 0x040fe4000000009a */
[----:B------:R-:W-:Y:S01]  /*51d0*/  DFMA R146, R78, R62, R146 ;  /* 0x0000003e4e92722b */ /* 0x000fe20000000092 */
[----:B------:R-:W-:Y:S01]  /*51e0*/  LDS.64 R70, [R12+0x1290] ;  /* 0x001290000c467984 */ /* 0x000fe20000000a00 */
[----:B0-----:R-:W-:-:S03]  /*51f0*/  DFMA R82, R48, R82, R160 ;  /* 0x000000523052722b */ /* 0x001fc600000000a0 */
[----:B------:R-:W0:Y:S01]  /*5200*/  LDS.64 R62, [R8+0x11c8] ;  /* 0x0011c800083e7984 */ /* 0x000e220000000a00 */
[-C--:B------:R-:W-:Y:S02]  /*5210*/  DFMA R150, R68, R78.reuse, R150 ;  /* 0x0000004e4496722b */ /* 0x080fe40000000096 */
[----:B------:R-:W-:Y:S01]  /*5220*/  DFMA R152, R80, R78, R152 ;  /* 0x0000004e5098722b */ /* 0x000fe20000000098 */
[----:B------:R-:W-:Y:S01]  /*5230*/  LDS.64 R68, [R8+0x11e0] ;  /* 0x0011e00008447984 */ /* 0x000fe20000000a00 */
[----:B------:R-:W-:-:S03]  /*5240*/  DFMA R76, R46, R76, R82 ;  /* 0x0000004c2e4c722b */ /* 0x000fc60000000052 */
[----:B------:R-:W-:Y:S01]  /*5250*/  LDS.64 R160, [R8+0x11f8] ;  /* 0x0011f80008a07984 */ /* 0x000fe20000000a00 */
[----:B-1----:R-:W-:-:S03]  /*5260*/  DFMA R82, R136, R72, RZ ;  /* 0x000000488852722b */ /* 0x002fc600000000ff */
[----:B------:R-:W1:Y:S01]  /*5270*/  LDS.64 R72, [R12+0x1248] ;  /* 0x001248000c487984 */ /* 0x000e620000000a00 */
[----:B------:R-:W-:-:S03]  /*5280*/  DFMA R156, R78, R66, R156 ;  /* 0x000000424e9c722b */ /* 0x000fc6000000009c */
[----:B------:R-:W1:Y:S04]  /*5290*/  LDS.64 R78, [R7+0x168] ;  /* 0x00016800074e7984 */ /* 0x000e680000000a00 */
[----:B------:R-:W-:Y:S01]  /*52a0*/  LDS.64 R66, [R12+0x12d8] ;  /* 0x0012d8000c427984 */ /* 0x000fe20000000a00 */
[----:B------:R-:W-:Y:S02]  /*52b0*/  DFMA R58, R134, R58, RZ ;  /* 0x0000003a863a722b */ /* 0x000fe400000000ff */
[----:B----4-:R-:W-:Y:S01]  /*52c0*/  DFMA R80, R44, R74, R76 ;  /* 0x0000004a2c50722b */ /* 0x010fe2000000004c */
[----:B------:R-:W-:Y:S01]  /*52d0*/  CS2R R84, SRZ ;  /* 0x0000000000547805 */ /* 0x000fe2000001ff00 */
[----:B------:R-:W4:Y:S01]  /*52e0*/  LDS.64 R76, [R8+0x11d0] ;  /* 0x0011d000084c7984 */ /* 0x000f220000000a00 */
[----:B-----5:R-:W-:-:S03]  /*52f0*/  DFMA R82, R132, R56, R82 ;  /* 0x000000388452722b */ /* 0x020fc60000000052 */
[----:B------:R-:W-:Y:S01]  /*5300*/  DFMA R58, R130, R60, R58 ;  /* 0x0000003c823a722b */ /* 0x000fe2000000003a */
[----:B------:R-:W5:Y:S01]  /*5310*/  LDS.64 R56, [R8+0x11d8] ;  /* 0x0011d80008387984 */ /* 0x000f620000000a00 */
[----:B------:R-:W-:-:S03]  /*5320*/  DFMA R64, R42, R64, R80 ;  /* 0x000000402a40722b */ /* 0x000fc60000000050 */
[----:B------:R-:W-:Y:S04]  /*5330*/  LDS.64 R60, [R12+0x1320] ;  /* 0x001320000c3c7984 */ /* 0x000fe80000000a00 */
[----:B------:R-:W-:Y:S04]  /*5340*/  LDS.64 R74, [R6+0x30] ;  /* 0x00003000064a7984 */ /* 0x000fe80000000a00 */
[----:B------:R-:W3:Y:S01]  /*5350*/  @!P1 LDG.E.64.CONSTANT R84, desc[UR76][R110.64+0x5610] ;  /* 0x0056104c6e549981 */ /* 0x000ee2000c1e9b00 */
[----:B------:R-:W-:Y:S01]  /*5360*/  CS2R R138, SRZ ;  /* 0x00000000008a7805 */ /* 0x000fe2000001ff00 */
[----:B0-----:R-:W-:-:S02]  /*5370*/  DFMA R62, R128, R62, R82 ;  /* 0x0000003e803e722b */ /* 0x001fc40000000052 */
[----:B------:R-:W-:Y:S04]  /*5380*/  LDS.64 R162, [R10+0x39a8] ;  /* 0x0039a8000aa27984 */ /* 0x000fe80000000a00 */
[----:B------:R-:W3:Y:S01]  /*5390*/  @!P1 LDG.E.64.CONSTANT R138, desc[UR76][R110.64+0x3f48] ;  /* 0x003f484c6e8a9981 */ /* 0x000ee2000c1e9b00 */
[----:B-1----:R-:W-:-:S03]  /*53a0*/  DFMA R58, R126, R72, R58 ;  /* 0x000000487e3a722b */ /* 0x002fc6000000003a */
[----:B------:R-:W-:Y:S01]  /*53b0*/  LDS.128 R80, [R10+0x39b0] ;  /* 0x0039b0000a507984 */ /* 0x000fe20000000c00 */
[----:B------:R-:W-:-:S03]  /*53c0*/  DFMA R78, R40, R78, R64 ;  /* 0x0000004e284e722b */ /* 0x000fc60000000040 */
[----:B------:R-:W0:Y:S01]  /*53d0*/  LDS.64 R64, [R8+0x11e8] ;  /* 0x0011e80008407984 */ /* 0x000e220000000a00 */
[----:B------:R-:W-:-:S03]  /*53e0*/  DFMA R58, R122, R70, R58 ;  /* 0x000000467a3a722b */ /* 0x000fc6000000003a */
[----:B------:R-:W-:Y:S01]  /*53f0*/  LDS.64 R72, [R7+0x1b0] ;  /* 0x0001b00007487984 */ /* 0x000fe20000000a00 */
[----:B----4-:R-:W-:-:S03]  /*5400*/  DFMA R76, R124, R76, R62 ;  /* 0x0000004c7c4c722b */ /* 0x010fc6000000003e */
[----:B------:R-:W-:Y:S01]  /*5410*/  LDS.64 R70, [R6+0x38] ;  /* 0x0000380006467984 */ /* 0x000fe20000000a00 */
[----:B------:R-:W-:-:S03]  /*5420*/  DFMA R66, R118, R66, R58 ;  /* 0x000000427642722b */ /* 0x000fc6000000003a */
[----:B------:R-:W1:Y:S01]  /*5430*/  LDS.64 R58, [R8+0x11f0] ;  /* 0x0011f000083a7984 */ /* 0x000e620000000a00 */
[----:B-----5:R-:W-:-:S03]  /*5440*/  DFMA R76, R120, R56, R76 ;  /* 0x00000038784c722b */ /* 0x020fc6000000004c */
[----:B------:R-:W-:Y:S04]  /*5450*/  LDS.64 R62, [R12+0x13b0] ;  /* 0x0013b0000c3e7984 */ /* 0x000fe80000000a00 */
[----:B------:R-:W4:Y:S01]  /*5460*/  LDS.64 R56, [R12+0x1368] ;  /* 0x001368000c387984 */ /* 0x000f220000000a00 */
[----:B------:R-:W-:-:S08]  /*5470*/  DFMA R68, R116, R68, R76 ;  /* 0x000000447444722b */ /* 0x000fd0000000004c */
[----:B0-----:R-:W-:-:S08]  /*5480*/  DFMA R64, R112, R64, R68 ;  /* 0x000000407040722b */ /* 0x001fd00000000044 */
[----:B-1----:R-:W-:-:S08]  /*5490*/  DFMA R58, R36, R58, R64 ;  /* 0x0000003a243a722b */ /* 0x002fd00000000040 */
[----:B------:R-:W-:Y:S01]  /*54a0*/  DFMA R160, R92, R160, R58 ;  /* 0x000000a05ca0722b */ /* 0x000fe2000000003a */
[----:B------:R-:W-:Y:S01]  /*54b0*/  CS2R R58, SRZ ;  /* 0x00000000003a7805 */ /* 0x000fe2000001ff00 */
[----:B------:R-:W-:-:S05]  /*54c0*/  DFMA R66, R114, R60, R66 ;  /* 0x0000003c7242722b */ /* 0x000fca0000000042 */
[----:B------:R-:W5:Y:S03]  /*54d0*/  @!P1 LDG.E.64.CONSTANT R58, desc[UR76][R110.64+0x6cd8] ;  /* 0x006cd84c6e3a9981 */ /* 0x000f66000c1e9b00 */
[----:B----4-:R-:W-:Y:S01]  /*54e0*/  DFMA R66, R108, R56, R66 ;  /* 0x000000386c42722b */ /* 0x010fe20000000042 */
[----:B------:R-:W0:Y:S01]  /*54f0*/  LDS.64 R56, [R12+0x13f8] ;  /* 0x0013f8000c387984 */ /* 0x000e220000000a00 */
[----:B------:R-:W-:-:S03]  /*5500*/  DFMA R74, R34, R74, R78 ;  /* 0x0000004a224a722b */ /* 0x000fc6000000004e */
[----:B------:R-:W1:Y:S01]  /*5510*/  LDS.128 R76, [R10+0x39c0] ;  /* 0x0039c0000a4c7984 */ /* 0x000e620000000c00 */
[----:B------:R-:W-:Y:S02]  /*5520*/  DFMA R64, R106, R162, RZ ;  /* 0x000000a26a40722b */ /* 0x000fe400000000ff */
[----:B------:R-:W-:-:S06]  /*5530*/  DFMA R62, R96, R62, R66 ;  /* 0x0000003e603e722b */ /* 0x000fcc0000000042 */
[----:B------:R-:W-:-:S08]  /*5540*/  DFMA R64, R104, R80, R64 ;  /* 0x000000506840722b */ /* 0x000fd00000000040 */
[----:B------:R-:W-:Y:S02]  /*5550*/  DFMA R64, R102, R82, R64 ;  /* 0x000000526640722b */ /* 0x000fe40000000040 */
[----:B0-----:R-:W-:-:S06]  /*5560*/  DFMA R56, R28, R56, R62 ;  /* 0x000000381c38722b */ /* 0x001fcc000000003e */
[----:B-1----:R-:W-:Y:S02]  /*5570*/  DFMA R64, R100, R76, R64 ;  /* 0x0000004c6440722b */ /* 0x002fe40000000040 */
[----:B--2---:R-:W-:-:S08]  /*5580*/  DMUL R62, R56, R86 ;  /* 0x00000056383e7228 */ /* 0x004fd00000000000 */
[----:B---3--:R-:W-:Y:S02]  /*5590*/  DFMA R62, R160, R158, R62 ;  /* 0x0000009ea03e722b */ /* 0x008fe4000000003e */
[----:B------:R-:W-:Y:S01]  /*55a0*/  DFMA R158, R98, R78, R64 ;  /* 0x0000004e629e722b */ /* 0x000fe20000000040 */
[----:B------:R-:W0:Y:S01]  /*55b0*/  LDS.64 R64, [R7+0x1f8] ;  /* 0x0001f80007407984 */ /* 0x000e220000000a00 */
[----:B------:R-:W-:-:S08]  /*55c0*/  DFMA R72, R30, R72, R74 ;  /* 0x000000481e48722b */ /* 0x000fd0000000004a */
[----:B------:R-:W-:Y:S01]  /*55d0*/  DFMA R60, R24, R70, R72 ;  /* 0x00000046183c722b */ /* 0x000fe20000000048 */
[----:B------:R-:W1:Y:S04]  /*55e0*/  LDS.128 R68, [R10+0x39d0] ;  /* 0x0039d0000a447984 */ /* 0x000e680000000c00 */
[----:B------:R-:W2:Y:S03]  /*55f0*/  LDS.128 R72, [R10+0x39e0] ;  /* 0x0039e0000a487984 */ /* 0x000ea60000000c00 */
[----:B0-----:R-:W-:Y:S01]  /*5600*/  DFMA R64, R20, R64, R60 ;  /* 0x000000401440722b */ /* 0x001fe2000000003c */
[----:B------:R-:W-:-:S06]  /*5610*/  CS2R R60, SRZ ;  /* 0x00000000003c7805 */ /* 0x000fcc000001ff00 */
[----:B------:R-:W3:Y:S01]  /*5620*/  @!P1 LDG.E.64.CONSTANT R60, desc[UR76][R110.64+0x9a68] ;  /* 0x009a684c6e3c9981 */ /* 0x000ee2000c1e9b00 */
[----:B-1----:R-:W-:-:S08]  /*5630*/  DFMA R158, R94, R68, R158 ;  /* 0x000000445e9e722b */ /* 0x002fd0000000009e */
[----:B------:R-:W-:-:S08]  /*5640*/  DFMA R158, R16, R70, R158 ;  /* 0x00000046109e722b */ /* 0x000fd0000000009e */
[----:B--2---:R-:W-:-:S08]  /*5650*/  DFMA R158, R90, R72, R158 ;  /* 0x000000485a9e722b */ /* 0x004fd0000000009e */
[----:B------:R-:W-:Y:S02]  /*5660*/  DFMA R158, R32, R74, R158 ;  /* 0x0000004a209e722b */ /* 0x000fe4000000009e */
[----:B------:R-:W-:-:S08]  /*5670*/  DMUL R84, R56, R84 ;  /* 0x0000005438547228 */ /* 0x000fd00000000000 */
[----:B------:R-:W-:Y:S01]  /*5680*/  DFMA R84, R160, R86, R84 ;  /* 0x00000056a054722b */ /* 0x000fe20000000054 */
[----:B------:R-:W-:Y:S06]  /*5690*/  BAR.SYNC.DEFER_BLOCKING 0x0 ;  /* 0x0000000000007b1d */ /* 0x000fec0000010000 */
[----:B------:R-:W-:-:S07]  /*56a0*/  DFMA R66, R158, R138, R62 ;  /* 0x0000008a9e42722b */ /* 0x000fce000000003e */
[----:B------:R-:W-:Y:S01]  /*56b0*/  STS.64 [R9], R66 ;  /* 0x0000004209007388 */ /* 0x000fe20000000a00 */
[----:B-----5:R-:W-:-:S07]  /*56c0*/  DFMA R84, R158, R58, R84 ;  /* 0x0000003a9e54722b */ /* 0x020fce0000000054 */
[----:B------:R-:W-:Y:S01]  /*56d0*/  STS.64 [R11], R84 ;  /* 0x000000540b007388 */ /* 0x000fe20000000a00 */
[----:B------:R-:W-:Y:S06]  /*56e0*/  BAR.SYNC.DEFER_BLOCKING 0x0 ;  /* 0x0000000000007b1d */ /* 0x000fec0000010000 */
[----:B------:R-:W0:Y:S01]  /*56f0*/  LDS.64 R62, [R8+0x1440] ;  /* 0x00144000083e7984 */ /* 0x000e220000000a00 */
[----:B------:R-:W-:-:S03]  /*5700*/  DFMA R166, R18, R166, R64 ;  /* 0x000000a612a6722b */ /* 0x000fc60000000040 */
[----:B------:R-:W-:Y:S04]  /*5710*/  LDS.64 R66, [R12+0x1440] ;  /* 0x001440000c427984 */ /* 0x000fe80000000a00 */
[----:B------:R-:W-:Y:S04]  /*5720*/  LDS.64 R64, [R8+0x1448] ;  /* 0x0014480008407984 */ /* 0x000fe80000000a00 */
[----:B------:R-:W-:Y:S01]  /*5730*/  LDS.64 R86, [R8+0x1458] ;  /* 0x0014580008567984 */ /* 0x000fe20000000a00 */
[----:B0-----:R-:W-:-:S03]  /*5740*/  DFMA R136, R136, R62, RZ ;  /* 0x0000003e8888722b */ /* 0x001fc600000000ff */
[----:B------:R-:W0:Y:S01]  /*5750*/  LDS.64 R62, [R6] ;  /* 0x00000000063e7984 */ /* 0x000e220000000a00 */
[----:B---3--:R-:W-:Y:S02]  /*5760*/  DMUL R60, R60, UR6 ;  /* 0x000000063c3c7c28 */ /* 0x008fe40008000000 */
[----:B0-----:R-:W-:-:S08]  /*5770*/  DMUL R62, R26, R62 ;  /* 0x0000003e1a3e7228 */ /* 0x001fd00000000000 */
[----:B------:R-:W-:Y:S02]  /*5780*/  DFMA R84, R90, R60, R62 ;  /* 0x0000003c5a54722b */ /* 0x000fe4000000003e */
[----:B------:R-:W0:Y:S04]  /*5790*/  LDS.64 R62, [R12+0x1488] ;  /* 0x001488000c3e7984 */ /* 0x000e280000000a00 */
[----:B------:R-:W1:Y:S01]  /*57a0*/  LDS.64 R60, [R8+0x1450] ;  /* 0x00145000083c7984 */ /* 0x000e620000000a00 */
[----:B------:R-:W-:Y:S02]  /*57b0*/  DFMA R134, R134, R66, RZ ;  /* 0x000000428686722b */ /* 0x000fe400000000ff */
[----:B------:R-:W-:Y:S01]  /*57c0*/  DFMA R64, R132, R64, R136 ;  /* 0x000000408440722b */ /* 0x000fe20000000088 */
[----:B------:R-:W-:Y:S05]  /*57d0*/  LDS.64 R66, [R7] ;  /* 0x0000000007427984 */ /* 0x000fea0000000a00 */
[----:B0-----:R-:W-:-:S02]  /*57e0*/  DFMA R62, R130, R62, R134 ;  /* 0x0000003e823e722b */ /* 0x001fc40000000086 */
[----:B-1----:R-:W-:Y:S01]  /*57f0*/  DFMA R130, R128, R60, R64 ;  /* 0x0000003c8082722b */ /* 0x002fe20000000040 */
[----:B------:R-:W0:Y:S04]  /*5800*/  LDS.64 R128, [R12+0x14d0] ;  /* 0x0014d0000c807984 */ /* 0x000e280000000a00 */
[----:B------:R-:W1:Y:S04]  /*5810*/  LDS.64 R64, [R12+0x1518] ;  /* 0x001518000c407984 */ /* 0x000e680000000a00 */
[----:B------:R-:W2:Y:S01]  /*5820*/  LDS.64 R60, [R8+0x1460] ;  /* 0x00146000083c7984 */ /* 0x000ea20000000a00 */
[----:B------:R-:W-:Y:S01]  /*5830*/  DFMA R86, R124, R86, R130 ;  /* 0x000000567c56722b */ /* 0x000fe20000000082 */
[----:B------:R-:W-:-:S02]  /*5840*/  CS2R R124, SRZ ;  /* 0x00000000007c7805 */ /* 0x000fc4000001ff00 */
[----:B------:R-:W-:-:S04]  /*5850*/  CS2R R130, SRZ ;  /* 0x0000000000827805 */ /* 0x000fc8000001ff00 */
[----:B------:R-:W3:Y:S04]  /*5860*/  @!P1 LDG.E.64.CONSTANT R124, desc[UR76][R110.64+0x1440] ;  /* 0x0014404c6e7c9981 */ /* 0x000ee8000c1e9b00 */
[----:B------:R-:W4:Y:S01]  /*5870*/  @!P1 LDG.E.64.CONSTANT R130, desc[UR76][R110.64+0x41d0] ;  /* 0x0041d04c6e829981 */ /* 0x000f22000c1e9b00 */
[----:B0-----:R-:W-:-:S08]  /*5880*/  DFMA R62, R126, R128, R62 ;  /* 0x000000807e3e722b */ /* 0x001fd0000000003e */
[----:B-1----:R-:W-:Y:S01]  /*5890*/  DFMA R64, R122, R64, R62 ;  /* 0x000000407a40722b */ /* 0x002fe2000000003e */
[----:B------:R-:W-:Y:S01]  /*58a0*/  CS2R R122, SRZ ;  /* 0x00000000007a7805 */ /* 0x000fe2000001ff00 */
[----:B--2---:R-:W-:Y:S02]  /*58b0*/  DFMA R60, R120, R60, R86 ;  /* 0x0000003c783c722b */ /* 0x004fe40000000056 */
[----:B------:R-:W-:Y:S02]  /*58c0*/  DFMA R84, R22, R66, R84 ;  /* 0x000000421654722b */ /* 0x000fe40000000054 */
[----:B------:R-:W-:Y:S01]  /*58d0*/  DMUL R126, R56, R58 ;  /* 0x0000003a387e7228 */ /* 0x000fe20000000000 */
[----:B------:R-:W2:Y:S01]  /*58e0*/  @!P1 LDG.E.64.CONSTANT R122, desc[UR76][R110.64+0x2b08] ;  /* 0x002b084c6e7a9981 */ /* 0x000ea2000c1e9b00 */
[----:B------:R-:W-:-:S03]  /*58f0*/  CS2R R120, SRZ ;  /* 0x0000000000787805 */ /* 0x000fc6000001ff00 */
[----:B------:R-:W0:Y:S04]  /*5900*/  LDS.64 R66, [R6+0x8] ;  /* 0x0000080006427984 */ /* 0x000e280000000a00 */
[----:B------:R-:W5:Y:S01]  /*5910*/  @!P1 LDG.E.64.CONSTANT R120, desc[UR76][R110.64+0x5898] ;  /* 0x0058984c6e789981 */ /* 0x000f62000c1e9b00 */
[----:B------:R-:W-:-:S03]  /*5920*/  CS2R R128, SRZ ;  /* 0x0000000000807805 */ /* 0x000fc6000001ff00 */
[----:B------:R-:W1:Y:S04]  /*5930*/  LDS.64 R58, [R7+0x48] ;  /* 0x00004800073a7984 */ /* 0x000e680000000a00 */
[----:B------:R-:W4:Y:S04]  /*5940*/  @!P1 LDG.E.64.CONSTANT R128, desc[UR76][R110.64+0x6f60] ;  /* 0x006f604c6e809981 */ /* 0x000f28000c1e9b00 */
[----:B------:R-:W1:Y:S04]  /*5950*/  LDS.64 R56, [R6+0x10] ;  /* 0x0000100006387984 */ /* 0x000e680000000a00 */
[----:B------:R-:W1:Y:S04]  /*5960*/  LDS.64 R62, [R8+0x1468] ;  /* 0x00146800083e7984 */ /* 0x000e680000000a00 */
[----:B------:R-:W-:Y:S01]  /*5970*/  LDS.64 R86, [R7+0x168] ;  /* 0x0001680007567984 */ /* 0x000fe20000000a00 */
[----:B0-----:R-:W-:-:S03]  /*5980*/  DFMA R66, R38, R66, R84 ;  /* 0x000000422642722b */ /* 0x001fc60000000054 */
[----:B------:R-:W0:Y:S05]  /*5990*/  LDS.64 R84, [R12+0x1560] ;  /* 0x001560000c547984 */ /* 0x000e2a0000000a00 */
[----:B-1----:R-:W-:Y:S01]  /*59a0*/  DFMA R66, R88, R58, R66 ;  /* 0x0000003a5842722b */ /* 0x002fe20000000042 */
[----:B------:R-:W1:Y:S07]  /*59b0*/  LDS.64 R58, [R7+0x90] ;  /* 0x00009000073a7984 */ /* 0x000e6e0000000a00 */
[----:B------:R-:W-:-:S02]  /*59c0*/  DFMA R56, R54, R56, R66 ;  /* 0x000000383638722b */ /* 0x000fc40000000042 */
[----:B------:R-:W1:Y:S01]  /*59d0*/  LDS.64 R66, [R12+0x15a8] ;  /* 0x0015a8000c427984 */ /* 0x000e620000000a00 */
[----:B------:R-:W-:-:S03]  /*59e0*/  DFMA R62, R116, R62, R60 ;  /* 0x0000003e743e722b */ /* 0x000fc6000000003c */
[----:B------:R-:W1:Y:S01]  /*59f0*/  LDS.64 R60, [R6+0x18] ;  /* 0x00001800063c7984 */ /* 0x000e620000000a00 */
[----:B------:R-:W-:-:S06]  /*5a00*/  CS2R R116, SRZ ;  /* 0x0000000000747805 */ /* 0x000fcc000001ff00 */
[----:B------:R-:W4:Y:S01]  /*5a10*/  @!P1 LDG.E.64.CONSTANT R116, desc[UR76][R110.64+0x9cf0] ;  /* 0x009cf04c6e749981 */ /* 0x000f22000c1e9b00 */
[----:B0-----:R-:W-:-:S03]  /*5a20*/  DFMA R64, R118, R84, R64 ;  /* 0x000000547640722b */ /* 0x001fc60000000040 */
[----:B------:R-:W-:Y:S01]  /*5a30*/  LDS.64 R84, [R12+0x15f0] ;  /* 0x0015f0000c547984 */ /* 0x000fe20000000a00 */
[----:B-1----:R-:W-:-:S03]  /*5a40*/  DFMA R58, R52, R58, R56 ;  /* 0x0000003a343a722b */ /* 0x002fc60000000038 */
[----:B------:R-:W0:Y:S01]  /*5a50*/  LDS.64 R56, [R7+0xd8] ;  /* 0x0000d80007387984 */ /* 0x000e220000000a00 */
[----:B------:R-:W-:-:S03]  /*5a60*/  DFMA R114, R114, R66, R64 ;  /* 0x000000427272722b */ /* 0x000fc60000000040 */
[----:B------:R-:W1:Y:S01]  /*5a70*/  LDS.64 R64, [R8+0x1470] ;  /* 0x0014700008407984 */ /* 0x000e620000000a00 */
[----:B------:R-:W-:-:S03]  /*5a80*/  DFMA R58, R50, R60, R58 ;  /* 0x0000003c323a722b */ /* 0x000fc6000000003a */
[----:B------:R-:W1:Y:S05]  /*5a90*/  LDS.64 R60, [R6+0x20] ;  /* 0x00002000063c7984 */ /* 0x000e6a0000000a00 */
[----:B0-----:R-:W-:Y:S02]  /*5aa0*/  DFMA R56, R48, R56, R58 ;  /* 0x000000383038722b */ /* 0x001fe4000000003a */
[----:B------:R-:W0:Y:S01]  /*5ab0*/  LDS.64 R58, [R7+0x120] ;  /* 0x00012000073a7984 */ /* 0x000e220000000a00 */
[----:B-1----:R-:W-:-:S03]  /*5ac0*/  DFMA R112, R112, R64, R62 ;  /* 0x000000407070722b */ /* 0x002fc6000000003e */
[----:B------:R-:W1:Y:S02]  /*5ad0*/  LDS.128 R64, [R10+0x39f0] ;  /* 0x0039f0000a407984 */ /* 0x000e640000000c00 */
[----:B------:R-:W-:Y:S02]  /*5ae0*/  DFMA R60, R46, R60, R56 ;  /* 0x0000003c2e3c722b */ /* 0x000fe40000000038 */
[----:B------:R-:W1:Y:S06]  /*5af0*/  LDS.64 R56, [R6+0x28] ;  /* 0x0000280006387984 */ /* 0x000e6c0000000a00 */
[----:B0-----:R-:W-:-:S02]  /*5b00*/  DFMA R58, R44, R58, R60 ;  /* 0x0000003a2c3a722b */ /* 0x001fc4000000003c */
[----:B------:R-:W0:Y:S01]  /*5b10*/  LDS.128 R60, [R10+0x3a00] ;  /* 0x003a00000a3c7984 */ /* 0x000e220000000c00 */
[----:B-1----:R-:W-:-:S05]  /*5b20*/  DFMA R106, R106, R64, RZ ;  /* 0x000000406a6a722b */ /* 0x002fca00000000ff */
[----:B------:R-:W-:Y:S02]  /*5b30*/  DFMA R118, R42, R56, R58 ;  /* 0x000000382a76722b */ /* 0x000fe4000000003a */
[----:B------:R-:W-:Y:S01]  /*5b40*/  LDS.128 R56, [R10+0x3a10] ;  /* 0x003a10000a387984 */ /* 0x000fe20000000c00 */
[----:B------:R-:W-:-:S03]  /*5b50*/  DFMA R106, R104, R66, R106 ;  /* 0x00000042686a722b */ /* 0x000fc6000000006a */
[----:B------:R-:W1:Y:S01]  /*5b60*/  LDS.64 R104, [R12+0x1638] ;  /* 0x001638000c687984 */ /* 0x000e620000000a00 */
[----:B------:R-:W-:Y:S01]  /*5b70*/  DFMA R84, R108, R84, R114 ;  /* 0x000000546c54722b */ /* 0x000fe20000000072 */
[----:B------:R-:W-:Y:S02]  /*5b80*/  CS2R R114, SRZ ;  /* 0x0000000000727805 */ /* 0x000fe4000001ff00 */
[----:B------:R-:W-:-:S04]  /*5b90*/  CS2R R108, SRZ ;  /* 0x00000000006c7805 */ /* 0x000fc8000001ff00 */
[----:B------:R-:W4:Y:S01]  /*5ba0*/  @!P1 LDG.E.64.CONSTANT R114, desc[UR76][R110.64+0x83a0] ;  /* 0x0083a04c6e729981 */ /* 0x000f22000c1e9b00 */
[----:B------:R-:W-:-:S03]  /*5bb0*/  DFMA R118, R40, R86, R118 ;  /* 0x000000562876722b */ /* 0x000fc60000000076 */
[----:B------:R0:W4:Y:S04]  /*5bc0*/  @!P1 LDG.E.64.CONSTANT R108, desc[UR76][R110.64+0x8628] ;  /* 0x0086284c6e6c9981 */ /* 0x000128000c1e9b00 */
[----:B0-----:R-:W-:Y:S01]  /*5bd0*/  LDS.64 R110, [R7+0x1b0] ;  /* 0x0001b000076e7984 */ /* 0x001fe20000000a00 */
[----:B------:R-:W-:-:S03]  /*5be0*/  DFMA R106, R102, R60, R106 ;  /* 0x0000003c666a722b */ /* 0x000fc6000000006a */
[----:B------:R-:W-:Y:S05]  /*5bf0*/  LDS.64 R102, [R6+0x30] ;  /* 0x0000300006667984 */ /* 0x000fea0000000a00 */
[----:B------:R-:W-:Y:S02]  /*5c00*/  DFMA R100, R100, R62, R106 ;  /* 0x0000003e6464722b */ /* 0x000fe4000000006a */
[----:B------:R-:W-:Y:S01]  /*5c10*/  LDS.64 R106, [R8+0x1480] ;  /* 0x00148000086a7984 */ /* 0x000fe20000000a00 */
[----:B-1----:R-:W-:-:S05]  /*5c20*/  DFMA R104, R96, R104, R84 ;  /* 0x000000686068722b */ /* 0x002fca0000000054 */
[----:B------:R-:W-:Y:S01]  /*5c30*/  DFMA R100, R98, R56, R100 ;  /* 0x000000386264722b */ /* 0x000fe20000000064 */
[----:B------:R-:W0:Y:S04]  /*5c40*/  LDS.64 R96, [R12+0x1680] ;  /* 0x001680000c607984 */ /* 0x000e280000000a00 */
[----:B------:R-:W1:Y:S04]  /*5c50*/  LDS.64 R98, [R8+0x1478] ;  /* 0x0014780008627984 */ /* 0x000e680000000a00 */
[----:B------:R-:W3:Y:S01]  /*5c60*/  LDS.128 R84, [R10+0x3a20] ;  /* 0x003a20000a547984 */ /* 0x000ee20000000c00 */
[----:B------:R-:W-:-:S03]  /*5c70*/  DFMA R100, R94, R58, R100 ;  /* 0x0000003a5e64722b */ /* 0x000fc60000000064 */
[----:B------:R-:W2:Y:S01]  /*5c80*/  LDS.64 R94, [R10+0x3a30] ;  /* 0x003a30000a5e7984 */ /* 0x000ea20000000a00 */
[----:B0-----:R-:W-:-:S03]  /*5c90*/  DFMA R96, R28, R96, R104 ;  /* 0x000000601c60722b */ /* 0x001fc60000000068 */
[----:B------:R-:W-:Y:S01]  /*5ca0*/  LDS.64 R28, [R6+0x40] ;  /* 0x00004000061c7984 */ /* 0x000fe20000000a00 */
[----:B-1----:R-:W-:-:S03]  /*5cb0*/  DFMA R98, R36, R98, R112 ;  /* 0x000000622462722b */ /* 0x002fc60000000070 */
[----:B------:R-:W-:Y:S01]  /*5cc0*/  LDS.64 R36, [R7+0x1f8] ;  /* 0x0001f80007247984 */ /* 0x000fe20000000a00 */
[----:B---3--:R-:W-:-:S04]  /*5cd0*/  DFMA R100, R16, R84, R100 ;  /* 0x000000541064722b */ /* 0x008fc80000000064 */
[----:B------:R-:W-:-:S04]  /*5ce0*/  DFMA R106, R92, R106, R98 ;  /* 0x0000006a5c6a722b */ /* 0x000fc80000000062 */
[----:B------:R-:W-:Y:S01]  /*5cf0*/  DFMA R12, R90, R86, R100 ;  /* 0x000000565a0c722b */ /* 0x000fe20000000064 */
[----:B------:R-:W-:Y:S01]  /*5d00*/  LDS.64 R90, [R6+0x38] ;  /* 0x00003800065a7984 */ /* 0x000fe20000000a00 */
[----:B--2---:R-:W-:-:S06]  /*5d10*/  DMUL R16, R96, R122 ;  /* 0x0000007a60107228 */ /* 0x004fcc0000000000 */
[----:B------:R-:W-:Y:S02]  /*5d20*/  DFMA R12, R32, R94, R12 ;  /* 0x0000005e200c722b */ /* 0x000fe4000000000c */
[----:B------:R-:W-:Y:S02]  /*5d30*/  DFMA R16, R106, R124, R16 ;  /* 0x0000007c6a10722b */ /* 0x000fe40000000010 */
[----:B-----5:R-:W-:-:S06]  /*5d40*/  DMUL R120, R96, R120 ;  /* 0x0000007860787228 */ /* 0x020fcc0000000000 */
[----:B----4-:R-:W-:Y:S02]  /*5d50*/  DFMA R92, R12, R130, R16 ;  /* 0x000000820c5c722b */ /* 0x010fe40000000010 */
[----:B------:R-:W-:Y:S01]  /*5d60*/  LDS.64 R16, [R7+0x240] ;  /* 0x0002400007107984 */ /* 0x000fe20000000a00 */
[----:B------:R-:W-:Y:S06]  /*5d70*/  BAR.SYNC.DEFER_BLOCKING 0x0 ;  /* 0x0000000000007b1d */ /* 0x000fec0000010000 */
        /* <DEDUP_REMOVED lines=18> */
[----:B------:R-:W-:Y:S07]  /*5ea0*/  LDS.64 R32, [R6+0x20] ;  /* 0x0000200006207984 */ /* 0x000fee0000000a00 */
[----:B-1----:R-:W-:Y:S01]  /*5eb0*/  DFMA R98, R22, R100, R98 ;  /* 0x000000641662722b */ /* 0x002fe20000000062 */
[----:B------:R-:W1:Y:S07]  /*5ec0*/  LDS.64 R22, [R7+0xd8] ;  /* 0x0000d80007167984 */ /* 0x000e6e0000000a00 */
[----:B--2---:R-:W-:Y:S01]  /*5ed0*/  DFMA R98, R38, R104, R98 ;  /* 0x000000682662722b */ /* 0x004fe20000000062 */
[----:B------:R-:W2:Y:S07]  /*5ee0*/  LDS.64 R38, [R7+0x120] ;  /* 0x0001200007267984 */ /* 0x000eae0000000a00 */
[----:B----4-:R-:W-:-:S08]  /*5ef0*/  DFMA R98, R88, R110, R98 ;  /* 0x0000006e5862722b */ /* 0x010fd00000000062 */
[----:B0-----:R-:W-:-:S08]  /*5f00*/  DFMA R26, R54, R26, R98 ;  /* 0x0000001a361a722b */ /* 0x001fd00000000062 */
[----:B------:R-:W-:Y:S02]  /*5f10*/  DFMA R8, R52, R8, R26 ;  /* 0x000000083408722b */ /* 0x000fe4000000001a */
[----:B------:R-:W0:Y:S06]  /*5f20*/  LDS.64 R26, [R6+0x28] ;  /* 0x00002800061a7984 */ /* 0x000e2c0000000a00 */
[----:B------:R-:W-:Y:S01]  /*5f30*/  DFMA R8, R50, R10, R8 ;  /* 0x0000000a3208722b */ /* 0x000fe20000000008 */
[----:B------:R-:W4:Y:S07]  /*5f40*/  LDS.64 R10, [R7+0x168] ;  /* 0x00016800070a7984 */ /* 0x000f2e0000000a00 */
[----:B-1----:R-:W-:Y:S01]  /*5f50*/  DFMA R8, R48, R22, R8 ;  /* 0x000000163008722b */ /* 0x002fe20000000008 */
[----:B------:R-:W1:Y:S07]  /*5f60*/  LDS.64 R22, [R6+0x30] ;  /* 0x0000300006167984 */ /* 0x000e6e0000000a00 */
[----:B------:R-:W-:Y:S01]  /*5f70*/  DFMA R8, R46, R32, R8 ;  /* 0x000000202e08722b */ /* 0x000fe20000000008 */
[----:B------:R-:W5:Y:S07]  /*5f80*/  LDS.64 R32, [R7+0x1b0] ;  /* 0x0001b00007207984 */ /* 0x000f6e0000000a00 */
[----:B--2---:R-:W-:Y:S01]  /*5f90*/  DFMA R8, R44, R38, R8 ;  /* 0x000000262c08722b */ /* 0x004fe20000000008 */
[----:B------:R-:W2:Y:S07]  /*5fa0*/  LDS.64 R38, [R6+0x38] ;  /* 0x0000380006267984 */ /* 0x000eae0000000a00 */
[----:B0-----:R-:W-:Y:S01]  /*5fb0*/  DFMA R8, R42, R26, R8 ;  /* 0x0000001a2a08722b */ /* 0x001fe20000000008 */
[----:B------:R-:W0:Y:S07]  /*5fc0*/  LDS.64 R26, [R7+0x1f8] ;  /* 0x0001f800071a7984 */ /* 0x000e2e0000000a00 */
[----:B----4-:R-:W-:Y:S01]  /*5fd0*/  DFMA R8, R40, R10, R8 ;  /* 0x0000000a2808722b */ /* 0x010fe20000000008 */
[----:B------:R-:W4:Y:S07]  /*5fe0*/  LDS.64 R10, [R6+0x40] ;  /* 0x00004000060a7984 */ /* 0x000f2e0000000a00 */
[----:B-1----:R-:W-:-:S02]  /*5ff0*/  DFMA R22, R34, R22, R8 ;  /* 0x000000162216722b */ /* 0x002fc40000000008 */
[----:B------:R-:W1:Y:S01]  /*6000*/  LDS.64 R8, [R7+0x240] ;  /* 0x0002400007087984 */ /* 0x000e620000000a00 */
[----:B------:R-:W-:Y:S02]  /*6010*/  DFMA R90, R24, R90, R102 ;  /* 0x0000005a185a722b */ /* 0x000fe40000000066 */
[----:B------:R-:W-:Y:S01]  /*6020*/  DFMA R126, R160, R138, R126 ;  /* 0x0000008aa07e722b */ /* 0x000fe2000000007e */
[----:B------:R-:W-:Y:S06]  /*6030*/  BAR.SYNC.DEFER_BLOCKING 0x0 ;  /* 0x0000000000007b1d */ /* 0x000fec0000010000 */
[----:B-----5:R-:W-:-:S02]  /*6040*/  DFMA R22, R30, R32, R22 ;  /* 0x000000201e16722b */ /* 0x020fc40000000016 */
[----:B------:R-:W-:Y:S02]  /*6050*/  DFMA R36, R20, R36, R90 ;  /* 0x000000241424722b */ /* 0x000fe4000000005a */
[----:B------:R-:W-:-:S04]  /*6060*/  DMUL R96, R96, R128 ;  /* 0x0000008060607228 */ /* 0x000fc80000000000 */
[----:B--2---:R-:W-:Y:S02]  /*6070*/  DFMA R22, R24, R38, R22 ;  /* 0x000000261816722b */ /* 0x004fe40000000016 */
        /* <DEDUP_REMOVED lines=10> */
[----:B----4-:R-:W-:-:S02]  /*6120*/  DFMA R10, R18, R10, R22 ;  /* 0x0000000a120a722b */ /* 0x010fc40000000016 */
[-C--:B------:R-:W-:Y:S02]  /*6130*/  DFMA R140, R162, R114.reuse, R140 ;  /* 0x00000072a28c722b */ /* 0x080fe4000000008c */
        /* <DEDUP_REMOVED lines=36> */
[----:B------:R-:W4:Y:S04]  /*6380*/  LDS.64 R18, [R4+0x30] ;  /* 0x0000300004127984 */ /* 0x000f280000000a00 */
[----:B------:R-:W-:Y:S04]  /*6390*/  LDS.64 R20, [R4+0x28] ;  /* 0x0000280004147984 */ /* 0x000fe80000000a00 */
[----:B------:R-:W-:Y:S01]  /*63a0*/  LDS.64 R22, [R4+0x20] ;  /* 0x0000200004167984 */ /* 0x000fe20000000a00 */
[----:B-1----:R-:W-:-:S02]  /*63b0*/  DADD R8, R6, R10 ;  /* 0x0000000006087229 */ /* 0x002fc4000000000a */
[----:B------:R-:W-:Y:S02]  /*63c0*/  DADD R6, R6, -R10 ;  /* 0x0000000006067229 */ /* 0x000fe4000000080a */
[C-C-:B--2---:R-:W-:Y:S02]  /*63d0*/  DADD R10, R12.reuse, R14.reuse ;  /* 0x000000000c0a7229 */ /* 0x144fe4000000000e */
[----:B------:R-:W-:Y:S01]  /*63e0*/  DADD R12, R12, -R14 ;  /* 0x000000000c0c7229 */ /* 0x000fe2000000080e */
[----:B------:R-:W1:Y:S01]  /*63f0*/  LDS.64 R14, [R4+0x18] ;  /* 0x00001800040e7984 */ /* 0x000e620000000a00 */
[C---:B------:R-:W-:Y:S02]  /*6400*/  DFMA R30, R8.reuse, UR56, RZ ;  /* 0x00000038081e7c2b */ /* 0x040fe400080000ff */
[----:B------:R-:W-:Y:S01]  /*6410*/  DFMA R34, R8, UR58, RZ ;  /* 0x0000003a08227c2b */ /* 0x000fe200080000ff */
[----:B------:R-:W2:Y:S01]  /*6420*/  LDCU.128 UR56, c[0x3][0x950] ;  /* 0x00c12a00ff3877ac */ /* 0x000ea20008000c00 */
[----:B------:R-:W-:-:S04]  /*6430*/  DFMA R32, R6, UR52, RZ ;  /* 0x0000003406207c2b */ /* 0x000fc800080000ff */
[C---:B------:R-:W-:Y:S02]  /*6440*/  DFMA R30, R10.reuse, UR48, R30 ;  /* 0x000000300a1e7c2b */ /* 0x040fe4000800001e */
[----:B------:R-:W-:Y:S01]  /*6450*/  DFMA R34, R10, UR50, R34 ;  /* 0x000000320a227c2b */ /* 0x000fe20008000022 */
[----:B------:R-:W5:Y:S01]  /*6460*/  LDCU.128 UR48, c[0x3][0x910] ;  /* 0x00c12200ff3077ac */ /* 0x000f620008000c00 */
[----:B------:R-:W-:Y:S02]  /*6470*/  DFMA R36, R6, UR54, RZ ;  /* 0x0000003606247c2b */ /* 0x000fe400080000ff */
[C---:B------:R-:W-:Y:S01]  /*6480*/  DFMA R24, R8.reuse, UR4, RZ ;  /* 0x0000000408187c2b */ /* 0x040fe200080000ff */
[----:B------:R-:W0:Y:S01]  /*6490*/  LDCU.128 UR52, c[0x3][0x750] ;  /* 0x00c0ea00ff3477ac */ /* 0x000e220008000c00 */
[----:B------:R-:W-:Y:S02]  /*64a0*/  DFMA R26, R8, UR22, RZ ;  /* 0x00000016081a7c2b */ /* 0x000fe400080000ff */
[----:B------:R-:W-:-:S02]  /*64b0*/  DFMA R8, R6, UR8, RZ ;  /* 0x0000000806087c2b */ /* 0x000fc400080000ff */
[----:B------:R-:W-:Y:S02]  /*64c0*/  DFMA R28, R6, UR18, RZ ;  /* 0x00000012061c7c2b */ /* 0x000fe400080000ff */
[----:B----4-:R-:W-:Y:S02]  /*64d0*/  DADD R6, R16, R18 ;  /* 0x0000000010067229 */ /* 0x010fe40000000012 */
[C---:B------:R-:W-:Y:S02]  /*64e0*/  DFMA R32, R12.reuse, UR44, R32 ;  /* 0x0000002c0c207c2b */ /* 0x040fe40008000020 */
[----:B------:R-:W-:Y:S01]  /*64f0*/  DFMA R36, R12, UR46, R36 ;  /* 0x0000002e0c247c2b */ /* 0x000fe20008000024 */
[----:B------:R-:W4:Y:S01]  /*6500*/  LDCU.128 UR44, c[0x3][0x770] ;  /* 0x00c0ee00ff2c77ac */ /* 0x000f220008000c00 */
[----:B------:R-:W-:Y:S02]  /*6510*/  DADD R16, R16, -R18 ;  /* 0x0000000010107229 */ /* 0x000fe40000000812 */
[----:B------:R-:W-:-:S02]  /*6520*/  DFMA R28, R12, UR10, R28 ;  /* 0x0000000a0c1c7c2b */ /* 0x000fc4000800001c */
[C---:B------:R-:W-:Y:S02]  /*6530*/  DFMA R24, R10.reuse, UR12, R24 ;  /* 0x0000000c0a187c2b */ /* 0x040fe40008000018 */
[----:B---3--:R-:W-:Y:S02]  /*6540*/  DFMA R26, R10, UR6, R26 ;  /* 0x000000060a1a7c2b */ /* 0x008fe4000800001a */
[C---:B-----5:R-:W-:Y:S02]  /*6550*/  DFMA R32, R16.reuse, UR48, R32 ;  /* 0x0000003010207c2b */ /* 0x060fe40008000020 */
[----:B------:R-:W-:Y:S01]  /*6560*/  DFMA R36, R16, UR50, R36 ;  /* 0x0000003210247c2b */ /* 0x000fe20008000024 */
[----:B------:R-:W3:Y:S01]  /*6570*/  LDCU.128 UR48, c[0x3][0x930] ;  /* 0x00c12600ff3077ac */ /* 0x000ee20008000c00 */
[----:B------:R-:W-:Y:S02]  /*6580*/  DFMA R8, R12, UR16, R8 ;  /* 0x000000100c087c2b */ /* 0x000fe40008000008 */
[----:B0-----:R-:W-:-:S02]  /*6590*/  DFMA R30, R6, UR52, R30 ;  /* 0x00000034061e7c2b */ /* 0x001fc4000800001e */
[----:B------:R-:W-:Y:S01]  /*65a0*/  DFMA R34, R6, UR54, R34 ;  /* 0x0000003606227c2b */ /* 0x000fe20008000022 */
[----:B------:R-:W0:Y:S01]  /*65b0*/  LDCU.128 UR52, c[0x3][0x790] ;  /* 0x00c0f200ff3477ac */ /* 0x000e220008000c00 */
[----:B------:R-:W-:Y:S02]  /*65c0*/  DFMA R28, R16, UR26, R28 ;  /* 0x0000001a101c7c2b */ /* 0x000fe4000800001c */
[C---:B------:R-:W-:Y:S01]  /*65d0*/  DFMA R24, R6.reuse, UR20, R24 ;  /* 0x0000001406187c2b */ /* 0x040fe20008000018 */
[----:B------:R-:W5:Y:S01]  /*65e0*/  LDCU.64 UR26, c[0x3][0x948] ;  /* 0x00c12900ff1a77ac */ /* 0x000f620008000a00 */
[----:B------:R-:W-:Y:S02]  /*65f0*/  DFMA R26, R6, UR14, R26 ;  /* 0x0000000e061a7c2b */ /* 0x000fe4000800001a */
[----:B------:R-:W-:Y:S02]  /*6600*/  DFMA R10, R16, UR32, R8 ;  /* 0x00000020100a7c2b */ /* 0x000fe40008000008 */
[----:B-1----:R-:W-:-:S02]  /*6610*/  DADD R6, R14, R20 ;  /* 0x000000000e067229 */ /* 0x002fc40000000014 */
[----:B------:R-:W-:Y:S02]  /*6620*/  DADD R14, R14, -R20 ;  /* 0x000000000e0e7229 */ /* 0x000fe40000000814 */
[C-C-:B------:R-:W-:Y:S02]  /*6630*/  DADD R8, R22.reuse, R22.reuse ;  /* 0x0000000016087229 */ /* 0x140fe40000000016 */
[----:B------:R-:W-:Y:S02]  /*6640*/  DADD R22, R22, -R22 ;  /* 0x0000000016167229 */ /* 0x000fe40000000816 */
[C---:B------:R-:W-:Y:S02]  /*6650*/  DFMA R24, R6.reuse, UR24, R24 ;  /* 0x0000001806187c2b */ /* 0x040fe40008000018 */
[C---:B------:R-:W-:Y:S02]  /*6660*/  DFMA R26, R6.reuse, UR30, R26 ;  /* 0x0000001e061a7c2b */ /* 0x040fe4000800001a */
[----:B----4-:R-:W-:-:S02]  /*6670*/  DFMA R30, R6, UR44, R30 ;  /* 0x0000002c061e7c2b */ /* 0x010fc4000800001e */
[----:B------:R-:W-:Y:S02]  /*6680*/  DMUL R8, R8, 0.5 ;  /* 0x3fe0000008087828 */ /* 0x000fe40000000000 */
[C---:B------:R-:W-:Y:S02]  /*6690*/  DFMA R10, R14.reuse, UR36, R10 ;  /* 0x000000240e0a7c2b */ /* 0x040fe4000800000a */
[C---:B------:R-:W-:Y:S02]  /*66a0*/  DFMA R28, R14.reuse, UR34, R28 ;  /* 0x000000220e1c7c2b */ /* 0x040fe4000800001c */
[----:B---3--:R-:W-:Y:S02]  /*66b0*/  DFMA R32, R14, UR48, R32 ;  /* 0x000000300e207c2b */ /* 0x008fe40008000020 */
[----:B------:R-:W-:Y:S02]  /*66c0*/  DFMA R34, R6, UR46, R34 ;  /* 0x0000002e06227c2b */ /* 0x000fe40008000022 */
[----:B------:R-:W-:-:S02]  /*66d0*/  DFMA R36, R14, UR50, R36 ;  /* 0x000000320e247c2b */ /* 0x000fc40008000024 */
[----:B------:R-:W-:Y:S02]  /*66e0*/  DFMA R24, R8, UR28, R24 ;  /* 0x0000001c08187c2b */ /* 0x000fe40008000018 */
[----:B------:R-:W-:Y:S02]  /*66f0*/  DFMA R10, R22, UR40, R10 ;  /* 0x00000028160a7c2b */ /* 0x000fe4000800000a */
[----:B------:R-:W-:Y:S02]  /*6700*/  DFMA R26, R8, UR38, R26 ;  /* 0x00000026081a7c2b */ /* 0x000fe4000800001a */
[----:B-----5:R-:W-:Y:S02]  /*6710*/  DFMA R28, R22, UR26, R28 ;  /* 0x0000001a161c7c2b */ /* 0x020fe4000800001c */
[----:B0-----:R-:W-:Y:S02]  /*6720*/  DFMA R30, R8, UR52, R30 ;  /* 0x00000034081e7c2b */ /* 0x001fe4000800001e */
[----:B--2---:R-:W-:-:S02]  /*6730*/  DFMA R32, R22, UR56, R32 ;  /* 0x0000003816207c2b */ /* 0x004fc40008000020 */
[----:B------:R-:W-:Y:S02]  /*6740*/  DFMA R34, R8, UR54, R34 ;  /* 0x0000003608227c2b */ /* 0x000fe40008000022 */
[----:B------:R-:W-:Y:S01]  /*6750*/  DFMA R36, R22, UR58, R36 ;  /* 0x0000003a16247c2b */ /* 0x000fe20008000024 */
[----:B------:R-:W-:Y:S01]  /*6760*/  ISETP.GT.U32.AND P1, PT, R5, 0x3e, PT ;  /* 0x0000003e0500780c */ /* 0x000fe20003f24070 */
[----:B------:R-:W-:Y:S02]  /*6770*/  DADD R6, R24, R10 ;  /* 0x0000000018067229 */ /* 0x000fe4000000000a */
[----:B------:R-:W-:Y:S02]  /*6780*/  DADD R8, R26, R28 ;  /* 0x000000001a087229 */ /* 0x000fe4000000001c */
[----:B------:R-:W-:Y:S02]  /*6790*/  DADD R12, R30, R32 ;  /* 0x000000001e0c7229 */ /* 0x000fe40000000020 */
[----:B------:R-:W-:-:S02]  /*67a0*/  DADD R10, R24, -R10 ;  /* 0x00000000180a7229 */ /* 0x000fc4000000080a */
        /* <DEDUP_REMOVED lines=28> */
[----:B------:R-:W5:Y:S01]  /*6970*/  LDS.64 R22, [R3+0x120] ;  /* 0x0001200003167984 */ /* 0x000f620000000a00 */
[----:B-1----:R-:W-:-:S02]  /*6980*/  DADD R8, R4, R6 ;  /* 0x0000000004087229 */ /* 0x002fc40000000006 */
[----:B------:R-:W-:Y:S02]  /*6990*/  DADD R4, R4, -R6 ;  /* 0x0000000004047229 */ /* 0x000fe40000000806 */
[----:B----4-:R-:W-:-:S04]  /*69a0*/  DADD R6, R10, R12 ;  /* 0x000000000a067229 */ /* 0x010fc8000000000c */
[C---:B0-----:R-:W-:Y:S02]  /*69b0*/  DFMA R28, R8.reuse, UR52, RZ ;  /* 0x00000034081c7c2b */ /* 0x041fe400080000ff */
[----:B------:R-:W-:Y:S01]  /*69c0*/  DFMA R32, R8, UR54, RZ ;  /* 0x0000003608207c2b */ /* 0x000fe200080000ff */
[----:B------:R-:W0:Y:S01]  /*69d0*/  LDCU.128 UR52, c[0x3][0x750] ;  /* 0x00c0ea00ff3477ac */ /* 0x000e220008000c00 */
[----:B------:R-:W-:Y:S02]  /*69e0*/  DADD R10, R10, -R12 ;  /* 0x000000000a0a7229 */ /* 0x000fe4000000080c */
[----:B---3--:R-:W-:Y:S02]  /*69f0*/  DFMA R30, R4, UR56, RZ ;  /* 0x00000038041e7c2b */ /* 0x008fe400080000ff */
[C---:B--2---:R-:W-:Y:S02]  /*6a00*/  DFMA R28, R6.reuse, UR44, R28 ;  /* 0x0000002c061c7c2b */ /* 0x044fe4000800001c */
[----:B------:R-:W-:Y:S01]  /*6a10*/  DFMA R32, R6, UR46, R32 ;  /* 0x0000002e06207c2b */ /* 0x000fe20008000020 */
[----:B------:R-:W1:Y:S01]  /*6a20*/  LDCU.128 UR44, c[0x3][0x910] ;  /* 0x00c12200ff2c77ac */ /* 0x000e620008000c00 */
[----:B------:R-:W-:-:S02]  /*6a30*/  DFMA R34, R4, UR58, RZ ;  /* 0x0000003a04227c2b */ /* 0x000fc400080000ff */
[----:B------:R-:W-:Y:S01]  /*6a40*/  DFMA R26, R4, UR18, RZ ;  /* 0x00000012041a7c2b */ /* 0x000fe200080000ff */
[----:B------:R-:W2:Y:S01]  /*6a50*/  LDCU.128 UR56, c[0x3][0x930] ;  /* 0x00c12600ff3877ac */ /* 0x000ea20008000c00 */
[C---:B------:R-:W-:Y:S02]  /*6a60*/  DFMA R12, R8.reuse, UR4, RZ ;  /* 0x00000004080c7c2b */ /* 0x040fe400080000ff */
[----:B------:R-:W-:Y:S02]  /*6a70*/  DFMA R24, R8, UR22, RZ ;  /* 0x0000001608187c2b */ /* 0x000fe400080000ff */
[----:B------:R-:W-:Y:S02]  /*6a80*/  DFMA R8, R4, UR8, RZ ;  /* 0x0000000804087c2b */ /* 0x000fe400080000ff */
[----:B-----5:R-:W-:Y:S02]  /*6a90*/  DADD R4, R14, R16 ;  /* 0x000000000e047229 */ /* 0x020fe40000000010 */
[----:B------:R-:W-:-:S02]  /*6aa0*/  DFMA R26, R10, UR10, R26 ;  /* 0x0000000a0a1a7c2b */ /* 0x000fc4000800001a */
[C---:B------:R-:W-:Y:S02]  /*6ab0*/  DFMA R30, R10.reuse, UR48, R30 ;  /* 0x000000300a1e7c2b */ /* 0x040fe4000800001e */
[----:B------:R-:W-:Y:S01]  /*6ac0*/  DFMA R34, R10, UR50, R34 ;  /* 0x000000320a227c2b */ /* 0x000fe20008000022 */
[----:B------:R-:W3:Y:S01]  /*6ad0*/  LDCU.128 UR48, c[0x3][0x770] ;  /* 0x00c0ee00ff3077ac */ /* 0x000ee20008000c00 */
[----:B------:R-:W-:Y:S02]  /*6ae0*/  DADD R14, R14, -R16 ;  /* 0x000000000e0e7229 */ /* 0x000fe40000000810 */
[C---:B------:R-:W-:Y:S02]  /*6af0*/  DFMA R12, R6.reuse, UR12, R12 ;  /* 0x0000000c060c7c2b */ /* 0x040fe4000800000c */
[----:B------:R-:W-:Y:S02]  /*6b00*/  DFMA R24, R6, UR6, R24 ;  /* 0x0000000606187c2b */ /* 0x000fe40008000018 */
[----:B------:R-:W-:-:S02]  /*6b10*/  DFMA R8, R10, UR16, R8 ;  /* 0x000000100a087c2b */ /* 0x000fc40008000008 */
[C---:B0-----:R-:W-:Y:S02]  /*6b20*/  DFMA R28, R4.reuse, UR52, R28 ;  /* 0x00000034041c7c2b */ /* 0x041fe4000800001c */
[----:B------:R-:W-:Y:S01]  /*6b30*/  DFMA R32, R4, UR54, R32 ;  /* 0x0000003604207c2b */ /* 0x000fe20008000020 */
[----:B------:R-:W0:Y:S01]  /*6b40*/  LDCU.128 UR52, c[0x3][0x790] ;  /* 0x00c0f200ff3477ac */ /* 0x000e220008000c00 */
[C---:B------:R-:W-:Y:S02]  /*6b50*/  DFMA R26, R14.reuse, UR26, R26 ;  /* 0x0000001a0e1a7c2b */ /* 0x040fe4000800001a */
[C---:B-1----:R-:W-:Y:S01]  /*6b60*/  DFMA R30, R14.reuse, UR44, R30 ;  /* 0x0000002c0e1e7c2b */ /* 0x042fe2000800001e */
[----:B------:R-:W1:Y:S01]  /*6b70*/  LDCU.64 UR26, c[0x3][0x948] ;  /* 0x00c12900ff1a77ac */ /* 0x000e620008000a00 */
[----:B------:R-:W-:Y:S02]  /*6b80*/  DFMA R34, R14, UR46, R34 ;  /* 0x0000002e0e227c2b */ /* 0x000fe40008000022 */
[C---:B------:R-:W-:Y:S01]  /*6b90*/  DFMA R12, R4.reuse, UR20, R12 ;  /* 0x00000014040c7c2b */ /* 0x040fe2000800000c */
[----:B------:R-:W4:Y:S01]  /*6ba0*/  LDCU.128 UR44, c[0x3][0x950] ;  /* 0x00c12a00ff2c77ac */ /* 0x000f220008000c00 */
[----:B------:R-:W-:-:S02]  /*6bb0*/  DFMA R24, R4, UR14, R24 ;  /* 0x0000000e04187c2b */ /* 0x000fc40008000018 */
[----:B------:R-:W-:Y:S02]  /*6bc0*/  DADD R4, R18, R20 ;  /* 0x0000000012047229 */ /* 0x000fe40000000014 */
[----:B------:R-:W-:Y:S02]  /*6bd0*/  DADD R6, R22, R22 ;  /* 0x0000000016067229 */ /* 0x000fe40000000016 */
[----:B------:R-:W-:Y:S02]  /*6be0*/  DFMA R8, R14, UR32, R8 ;  /* 0x000000200e087c2b */ /* 0x000fe40008000008 */
[----:B------:R-:W-:Y:S02]  /*6bf0*/  DADD R18, R18, -R20 ;  /* 0x0000000012127229 */ /* 0x000fe40000000814 */
[----:B------:R-:W-:Y:S02]  /*6c00*/  DFMA R12, R4, UR24, R12 ;  /* 0x00000018040c7c2b */ /* 0x000fe4000800000c */
[----:B------:R-:W-:-:S02]  /*6c10*/  DMUL R6, R6, 0.5 ;  /* 0x3fe0000006067828 */ /* 0x000fc40000000000 */
[C---:B------:R-:W-:Y:S02]  /*6c20*/  DFMA R24, R4.reuse, UR30, R24 ;  /* 0x0000001e04187c2b */ /* 0x040fe40008000018 */
[----:B---3--:R-:W-:Y:S02]  /*6c30*/  DFMA R28, R4, UR48, R28 ;  /* 0x00000030041c7c2b */ /* 0x008fe4000800001c */
[----:B------:R-:W-:Y:S02]  /*6c40*/  DADD R22, R22, -R22 ;  /* 0x0000000016167229 */ /* 0x000fe40000000816 */
[C---:B------:R-:W-:Y:S02]  /*6c50*/  DFMA R8, R18.reuse, UR36, R8 ;  /* 0x0000002412087c2b */ /* 0x040fe40008000008 */
[C---:B------:R-:W-:Y:S02]  /*6c60*/  DFMA R26, R18.reuse, UR34, R26 ;  /* 0x00000022121a7c2b */ /* 0x040fe4000800001a */
[----:B--2---:R-:W-:-:S02]  /*6c70*/  DFMA R30, R18, UR56, R30 ;  /* 0x00000038121e7c2b */ /* 0x004fc4000800001e */
[----:B------:R-:W-:Y:S02]  /*6c80*/  DFMA R32, R4, UR50, R32 ;  /* 0x0000003204207c2b */ /* 0x000fe40008000020 */
[----:B------:R-:W-:Y:S02]  /*6c90*/  DFMA R34, R18, UR58, R34 ;  /* 0x0000003a12227c2b */ /* 0x000fe40008000022 */
[C---:B------:R-:W-:Y:S02]  /*6ca0*/  DFMA R12, R6.reuse, UR28, R12 ;  /* 0x0000001c060c7c2b */ /* 0x040fe4000800000c */
[C---:B------:R-:W-:Y:S02]  /*6cb0*/  DFMA R24, R6.reuse, UR38, R24 ;  /* 0x0000002606187c2b */ /* 0x040fe40008000018 */
[----:B0-----:R-:W-:Y:S02]  /*6cc0*/  DFMA R28, R6, UR52, R28 ;  /* 0x00000034061c7c2b */ /* 0x001fe4000800001c */
[----:B------:R-:W-:-:S02]  /*6cd0*/  DFMA R8, R22, UR40, R8 ;  /* 0x0000002816087c2b */ /* 0x000fc40008000008 */
[C---:B-1----:R-:W-:Y:S02]  /*6ce0*/  DFMA R26, R22.reuse, UR26, R26 ;  /* 0x0000001a161a7c2b */ /* 0x042fe4000800001a */
[----:B----4-:R-:W-:Y:S02]  /*6cf0*/  DFMA R30, R22, UR44, R30 ;  /* 0x0000002c161e7c2b */ /* 0x010fe4000800001e */
[----:B------:R-:W-:Y:S02]  /*6d00*/  DFMA R32, R6, UR54, R32 ;  /* 0x0000003606207c2b */ /* 0x000fe40008000020 */
[----:B------:R-:W-:Y:S02]  /*6d10*/  DFMA R34, R22, UR46, R34 ;  /* 0x0000002e16227c2b */ /* 0x000fe40008000022 */
[----:B------:R-:W-:Y:S02]  /*6d20*/  DADD R4, R12, R8 ;  /* 0x000000000c047229 */ /* 0x000fe40000000008 */
[----:B------:R-:W-:-:S02]  /*6d30*/  DADD R6, R24, R26 ;  /* 0x0000000018067229 */ /* 0x000fc4000000001a */
        /* <DEDUP_REMOVED lines=12> */
.L_x_215:
[----:B------:R-:W-:Y:S05]  /*6e00*/  BSYNC.RECONVERGENT B0 ;  /* 0x0000000000007941 */ /* 0x000fea0003800200 */
.L_x_214:
        /* <DEDUP_REMOVED lines=18> */
[----:B------:R2:W5:Y:S01]  /*6f30*/  LDS.64 R22, [R2+0xa20] ;  /* 0x000a200002167984 */ /* 0x0005620000000a00 */
[----:B------:R-:W5:Y:S01]  /*6f40*/  LDCU.64 UR42, c[0x3][0x948] ;  /* 0x00c12900ff2a77ac */ /* 0x000f620008000a00 */
[----:B-1----:R-:W-:-:S02]  /*6f50*/  DADD R8, R4, R6 ;  /* 0x0000000004087229 */ /* 0x002fc40000000006 */
[----:B------:R-:W-:Y:S02]  /*6f60*/  DADD R4, R4, -R6 ;  /* 0x0000000004047229 */ /* 0x000fe40000000806 */
[----:B----4-:R-:W-:-:S04]  /*6f70*/  DADD R6, R10, R12 ;  /* 0x000000000a067229 */ /* 0x010fc8000000000c */
[C---:B0-----:R-:W-:Y:S02]  /*6f80*/  DFMA R26, R8.reuse, UR52, RZ ;  /* 0x00000034081a7c2b */ /* 0x041fe400080000ff */
[C---:B------:R-:W-:Y:S01]  /*6f90*/  DFMA R30, R8.reuse, UR54, RZ ;  /* 0x00000036081e7c2b */ /* 0x040fe200080000ff */
[----:B------:R-:W0:Y:S01]  /*6fa0*/  LDCU.128 UR52, c[0x3][0x750] ;  /* 0x00c0ea00ff3477ac */ /* 0x000e220008000c00 */
[----:B--2---:R-:W-:Y:S02]  /*6fb0*/  DFMA R2, R8, UR22, RZ ;  /* 0x0000001608027c2b */ /* 0x004fe400080000ff */
[----:B------:R-:W-:Y:S02]  /*6fc0*/  DADD R10, R10, -R12 ;  /* 0x000000000a0a7229 */ /* 0x000fe4000000080c */
[C---:B------:R-:W-:Y:S02]  /*6fd0*/  DFMA R26, R6.reuse, UR44, R26 ;  /* 0x0000002c061a7c2b */ /* 0x040fe4000800001a */
[----:B------:R-:W-:Y:S01]  /*6fe0*/  DFMA R30, R6, UR46, R30 ;  /* 0x0000002e061e7c2b */ /* 0x000fe2000800001e */
[----:B------:R-:W1:Y:S01]  /*6ff0*/  LDCU.128 UR44, c[0x3][0x910] ;  /* 0x00c12200ff2c77ac */ /* 0x000e620008000c00 */
[----:B---3--:R-:W-:-:S02]  /*7000*/  DFMA R28, R4, UR56, RZ ;  /* 0x00000038041c7c2b */ /* 0x008fc400080000ff */
[----:B------:R-:W-:Y:S01]  /*7010*/  DFMA R32, R4, UR58, RZ ;  /* 0x0000003a04207c2b */ /* 0x000fe200080000ff */
[----:B------:R-:W2:Y:S01]  /*7020*/  LDCU.128 UR56, c[0x3][0x930] ;  /* 0x00c12600ff3877ac */ /* 0x000ea20008000c00 */
[----:B------:R-:W-:Y:S02]  /*7030*/  DFMA R12, R8, UR4, RZ ;  /* 0x00000004080c7c2b */ /* 0x000fe400080000ff */
[C---:B------:R-:W-:Y:S02]  /*7040*/  DFMA R8, R4.reuse, UR8, RZ ;  /* 0x0000000804087c2b */ /* 0x040fe400080000ff */
[----:B------:R-:W-:Y:S02]  /*7050*/  DFMA R4, R4, UR18, RZ ;  /* 0x0000001204047c2b */ /* 0x000fe400080000ff */
[----:B------:R-:W-:Y:S02]  /*7060*/  DFMA R24, R6, UR6, R2 ;  /* 0x0000000606187c2b */ /* 0x000fe40008000002 */
[----:B-----5:R-:W-:-:S02]  /*7070*/  DADD R2, R14, R16 ;  /* 0x000000000e027229 */ /* 0x020fc40000000010 */
[C---:B------:R-:W-:Y:S02]  /*7080*/  DFMA R28, R10.reuse, UR48, R28 ;  /* 0x000000300a1c7c2b */ /* 0x040fe4000800001c */
[----:B------:R-:W-:Y:S01]  /*7090*/  DFMA R32, R10, UR50, R32 ;  /* 0x000000320a207c2b */ /* 0x000fe20008000020 */
[----:B------:R-:W3:Y:S01]  /*70a0*/  LDCU.128 UR48, c[0x3][0x770] ;  /* 0x00c0ee00ff3077ac */ /* 0x000ee20008000c00 */
[----:B------:R-:W-:Y:S02]  /*70b0*/  DADD R14, R14, -R16 ;  /* 0x000000000e0e7229 */ /* 0x000fe40000000810 */
[----:B------:R-:W-:Y:S02]  /*70c0*/  DFMA R12, R6, UR12, R12 ;  /* 0x0000000c060c7c2b */ /* 0x000fe4000800000c */
[C---:B------:R-:W-:Y:S02]  /*70d0*/  DFMA R6, R10.reuse, UR10, R4 ;  /* 0x0000000a0a067c2b */ /* 0x040fe40008000004 */
[----:B------:R-:W-:-:S02]  /*70e0*/  DFMA R8, R10, UR16, R8 ;  /* 0x000000100a087c2b */ /* 0x000fc40008000008 */
[C---:B0-----:R-:W-:Y:S02]  /*70f0*/  DFMA R26, R2.reuse, UR52, R26 ;  /* 0x00000034021a7c2b */ /* 0x041fe4000800001a */
[----:B------:R-:W-:Y:S01]  /*7100*/  DFMA R30, R2, UR54, R30 ;  /* 0x00000036021e7c2b */ /* 0x000fe2000800001e */
[----:B------:R-:W0:Y:S01]  /*7110*/  LDCU.128 UR52, c[0x3][0x790] ;  /* 0x00c0f200ff3477ac */ /* 0x000e220008000c00 */
[C---:B-1----:R-:W-:Y:S02]  /*7120*/  DFMA R28, R14.reuse, UR44, R28 ;  /* 0x0000002c0e1c7c2b */ /* 0x042fe4000800001c */
[----:B------:R-:W-:Y:S01]  /*7130*/  DFMA R32, R14, UR46, R32 ;  /* 0x0000002e0e207c2b */ /* 0x000fe20008000020 */
[----:B------:R-:W1:Y:S01]  /*7140*/  LDCU.128 UR44, c[0x3][0x950] ;  /* 0x00c12a00ff2c77ac */ /* 0x000e620008000c00 */
[C---:B------:R-:W-:Y:S02]  /*7150*/  DFMA R12, R2.reuse, UR20, R12 ;  /* 0x00000014020c7c2b */ /* 0x040fe4000800000c */
        /* <DEDUP_REMOVED lines=8> */
[C---:B---3--:R-:W-:Y:S02]  /*71e0*/  DFMA R26, R2.reuse, UR48, R26 ;  /* 0x00000030021a7c2b */ /* 0x048fe4000800001a */
[----:B------:R-:W-:Y:S02]  /*71f0*/  DFMA R30, R2, UR50, R30 ;  /* 0x00000032021e7c2b */ /* 0x000fe4000800001e */
[----:B------:R-:W-:Y:S02]  /*7200*/  DADD R22, R22, -R22 ;  /* 0x0000000016167229 */ /* 0x000fe40000000816 */
[C---:B------:R-:W-:Y:S02]  /*7210*/  DFMA R6, R18.reuse, UR34, R6 ;  /* 0x0000002212067c2b */ /* 0x040fe40008000006 */
[----:B--2---:R-:W-:-:S02]  /*7220*/  DFMA R28, R18, UR56, R28 ;  /* 0x00000038121c7c2b */ /* 0x004fc4000800001c */
[----:B------:R-:W-:Y:S02]  /*7230*/  DFMA R32, R18, UR58, R32 ;  /* 0x0000003a12207c2b */ /* 0x000fe40008000020 */
[----:B------:R-:W-:Y:S02]  /*7240*/  DFMA R12, R2, UR24, R12 ;  /* 0x00000018020c7c2b */ /* 0x000fe4000800000c */
[----:B------:R-:W-:Y:S02]  /*7250*/  DFMA R8, R18, UR36, R8 ;  /* 0x0000002412087c2b */ /* 0x000fe40008000008 */
[C---:B------:R-:W-:Y:S02]  /*7260*/  DFMA R24, R4.reuse, UR38, R24 ;  /* 0x0000002604187c2b */ /* 0x040fe40008000018 */
[C---:B0-----:R-:W-:Y:S02]  /*7270*/  DFMA R26, R4.reuse, UR52, R26 ;  /* 0x00000034041a7c2b */ /* 0x041fe4000800001a */
[----:B------:R-:W-:-:S02]  /*7280*/  DFMA R30, R4, UR54, R30 ;  /* 0x00000036041e7c2b */ /* 0x000fc4000800001e */
[C---:B------:R-:W-:Y:S02]  /*7290*/  DFMA R6, R22.reuse, UR42, R6 ;  /* 0x0000002a16067c2b */ /* 0x040fe40008000006 */
[C---:B-1----:R-:W-:Y:S02]  /*72a0*/  DFMA R28, R22.reuse, UR44, R28 ;  /* 0x0000002c161c7c2b */ /* 0x042fe4000800001c */
        /* <DEDUP_REMOVED lines=24> */
.L_x_216:
        /* <DEDUP_REMOVED lines=13> */
.L_x_437:


//--------------------- .text._Z32massMatrixMultiplyConstantKernelILi7ELi8ELi1EEvidPKdS1_S1_S1_S1_S1_S1_Pd --------------------------
	.section	.text._Z32massMatrixMultiplyConstantKernelILi7ELi8ELi1EEvidPKdS1_S1_S1_S1_S1_S1_Pd,"ax",@progbits
	.align	128
        .global         _Z32massMatrixMultiplyConstantKernelILi7ELi8ELi1EEvidPKdS1_S1_S1_S1_S1_S1_Pd
        .type           _Z32massMatrixMultiplyConstantKernelILi7ELi8ELi1EEvidPKdS1_S1_S1_S1_S1_S1_Pd,@function
        .size           _Z32massMatrixMultiplyConstantKernelILi7ELi8ELi1EEvidPKdS1_S1_S1_S1_S1_S1_Pd,(.L_x_438 - _Z32massMatrixMultiplyConstantKernelILi7ELi8ELi1EEvidPKdS1_S1_S1_S1_S1_S1_Pd)
        .other          _Z32massMatrixMultiplyConstantKernelILi7ELi8ELi1EEvidPKdS1_S1_S1_S1_S1_S1_Pd,@"STO_CUDA_ENTRY STV_DEFAULT"
_Z32massMatrixMultiplyConstantKernelILi7ELi8ELi1EEvidPKdS1_S1_S1_S1_S1_S1_Pd:
.text._Z32massMatrixMultiplyConstantKernelILi7ELi8ELi1EEvidPKdS1_S1_S1_S1_S1_S1_Pd:
[----:B------:R-:W-:Y:S01]  /*0000*/  LDC R1, c[0x0][0x37c] ;  /* 0x0000df00ff017b82 */ /* 0x000fe20000000800 */
[----:B------:R-:W0:Y:S07]  /*0010*/  S2R R0, SR_TID.X ;  /* 0x0000000000007919 */ /* 0x000e2e0000002100 */
[----:B------:R-:W1:Y:S01]  /*0020*/  LDC.64 R4, c[0x0][0x3a8] ;  /* 0x0000ea00ff047b82 */ /* 0x000e620000000a00 */
[----:B------:R-:W2:Y:S01]  /*0030*/  LDCU.64 UR20, c[0x0][0x358] ;  /* 0x00006b00ff1477ac */ /* 0x000ea20008000a00 */
[----:B------:R-:W-:Y:S01]  /*0040*/  CS2R R30, SRZ ;  /* 0x00000000001e7805 */ /* 0x000fe2000001ff00 */
[----:B------:R-:W3:Y:S01]  /*0050*/  S2R R9, SR_TID.Y ;  /* 0x0000000000097919 */ /* 0x000ee20000002200 */
[----:B------:R-:W4:Y:S04]  /*0060*/  LDCU UR7, c[0x0][0x380] ;  /* 0x00007000ff0777ac */ /* 0x000f280008000800 */
[----:B------:R-:W3:Y:S08]  /*0070*/  S2UR UR4, SR_CTAID.X ;  /* 0x00000000000479c3 */ /* 0x000ef00000002500 */
[----:B------:R-:W4:Y:S01]  /*0080*/  LDC.64 R28, c[0x0][0x390] ;  /* 0x0000e400ff1c7b82 */ /* 0x000f220000000a00 */
[C---:B0-----:R-:W-:Y:S01]  /*0090*/  PRMT R2, R0.reuse, 0x9910, RZ ;  /* 0x0000991000027816 */ /* 0x041fe200000000ff */
[----:B-1----:R-:W-:-:S04]  /*00a0*/  IMAD.WIDE.U32 R4, R0, 0x8, R4 ;  /* 0x0000000800047825 */ /* 0x002fc800078e0004 */
[----:B---3--:R-:W-:Y:S01]  /*00b0*/  VIADD R3, R9, UR4 ;  /* 0x0000000409037c36 */ /* 0x008fe20008000000 */
[----:B--2---:R0:W2:Y:S01]  /*00c0*/  LDG.E.64.CONSTANT R14, desc[UR20][R4.64] ;  /* 0x00000014040e7981 */ /* 0x0040a2000c1e9b00 */
[----:B------:R-:W-:Y:S02]  /*00d0*/  IMAD R2, R2, 0x25, RZ ;  /* 0x0000002502027824 */ /* 0x000fe400078e02ff */
[C---:B------:R-:W-:Y:S01]  /*00e0*/  IMAD R7, R3.reuse, 0xe00, R0 ;  /* 0x00000e0003077824 */ /* 0x040fe200078e0200 */
[C---:B----4-:R-:W-:Y:S02]  /*00f0*/  ISETP.GE.AND P0, PT, R3.reuse, UR7, PT ;  /* 0x0000000703007c0c */ /* 0x050fe4000bf06270 */
[----:B------:R-:W-:Y:S02]  /*0100*/  ISETP.GE.AND P1, PT, R3, UR7, PT ;  /* 0x0000000703007c0c */ /* 0x000fe4000bf26270 */
[----:B------:R-:W-:Y:S02]  /*0110*/  CS2R R34, SRZ ;  /* 0x0000000000227805 */ /* 0x000fe4000001ff00 */
[----:B0-----:R-:W-:-:S02]  /*0120*/  LOP3.LUT R4, R2, 0xffff, RZ, 0xc0, !PT ;  /* 0x0000ffff02047812 */ /* 0x001fc400078ec0ff */
[----:B------:R-:W-:Y:S02]  /*0130*/  CS2R R88, SRZ ;  /* 0x0000000000587805 */ /* 0x000fe4000001ff00 */
[C---:B------:R-:W-:Y:S02]  /*0140*/  LOP3.LUT R2, R0.reuse, 0xffff, RZ, 0xc0, !PT ;  /* 0x0000ffff00027812 */ /* 0x040fe400078ec0ff */
[----:B------:R-:W-:Y:S02]  /*0150*/  CS2R R122, SRZ ;  /* 0x00000000007a7805 */ /* 0x000fe4000001ff00 */
[----:B------:R-:W-:Y:S02]  /*0160*/  SHF.R.U32.HI R4, RZ, 0x8, R4 ;  /* 0x00000008ff047819 */ /* 0x000fe40000011604 */
[----:B------:R-:W-:Y:S02]  /*0170*/  CS2R R124, SRZ ;  /* 0x00000000007c7805 */ /* 0x000fe4000001ff00 */
[----:B------:R-:W-:Y:S01]  /*0180*/  ISETP.LT.U32.AND P0, PT, R0, 0x31, !P0 ;  /* 0x000000310000780c */ /* 0x000fe20004701070 */
[----:B------:R-:W-:-:S02]  /*0190*/  IMAD R2, R2, 0x2493, RZ ;  /* 0x0000249302027824 */ /* 0x000fc400078e02ff */
[----:B------:R-:W-:Y:S02]  /*01a0*/  IMAD.MOV R5, RZ, RZ, -R4 ;  /* 0x000000ffff057224 */ /* 0x000fe400078e0a04 */
[----:B------:R-:W-:Y:S01]  /*01b0*/  IMAD.WIDE R28, R7, 0x8, R28 ;  /* 0x00000008071c7825 */ /* 0x000fe200078e021c */
[----:B------:R-:W-:Y:S02]  /*01c0*/  SHF.R.U32.HI R2, RZ, 0x10, R2 ;  /* 0x00000010ff027819 */ /* 0x000fe40000011602 */
[----:B------:R-:W-:Y:S02]  /*01d0*/  PRMT R5, R5, 0x7710, RZ ;  /* 0x0000771005057816 */ /* 0x000fe400000000ff */
[----:B------:R-:W-:Y:S01]  /*01e0*/  PRMT R6, R2, 0x9910, RZ ;  /* 0x0000991002067816 */ /* 0x000fe200000000ff */
[----:B------:R0:W5:Y:S02]  /*01f0*/  @!P1 LDG.E.64.CONSTANT R30, desc[UR20][R28.64] ;  /* 0x000000141c1e9981 */ /* 0x000164000c1e9b00 */
[----:B------:R-:W1:Y:S01]  /*0200*/  @P0 LDC.64 R16, c[0x0][0x3c0] ;  /* 0x0000f000ff100b82 */ /* 0x000e620000000a00 */
[--C-:B------:R-:W-:Y:S01]  /*0210*/  IMAD.IADD R2, R5, 0x1, R0.reuse ;  /* 0x0000000105027824 */ /* 0x100fe200078e0200 */
[----:B------:R0:W5:Y:S04]  /*0220*/  @!P1 LDG.E.64.CONSTANT R34, desc[UR20][R28.64+0x1000] ;  /* 0x001000141c229981 */ /* 0x000168000c1e9b00 */
[----:B------:R-:W-:Y:S01]  /*0230*/  LOP3.LUT R5, R2, 0xfe, RZ, 0xc0, !PT ;  /* 0x000000fe02057812 */ /* 0x000fe200078ec0ff */
[----:B------:R0:W5:Y:S03]  /*0240*/  @!P1 LDG.E.64.CONSTANT R88, desc[UR20][R28.64+0x3000] ;  /* 0x003000141c589981 */ /* 0x000166000c1e9b00 */
[----:B------:R-:W-:Y:S01]  /*0250*/  LEA.HI R5, R5, R4, RZ, 0x1f ;  /* 0x0000000405057211 */ /* 0x000fe200078ff8ff */
[----:B------:R0:W5:Y:S03]  /*0260*/  @!P1 LDG.E.64.CONSTANT R122, desc[UR20][R28.64+0x2000] ;  /* 0x002000141c7a9981 */ /* 0x000166000c1e9b00 */
[----:B------:R-:W-:Y:S01]  /*0270*/  LOP3.LUT R5, R5, 0xfc, RZ, 0xc0, !PT ;  /* 0x000000fc05057812 */ /* 0x000fe200078ec0ff */
[----:B------:R0:W5:Y:S03]  /*0280*/  @!P1 LDG.E.64.CONSTANT R124, desc[UR20][R28.64+0x4000] ;  /* 0x004000141c7c9981 */ /* 0x000166000c1e9b00 */
[----:B------:R-:W-:Y:S01]  /*0290*/  SHF.R.U32.HI R4, RZ, 0x2, R5 ;  /* 0x00000002ff047819 */ /* 0x000fe20000011605 */
[----:B------:R-:W-:-:S04]  /*02a0*/  @P0 IMAD R5, R3, 0x157, R0 ;  /* 0x0000015703050824 */ /* 0x000fc800078e0200 */
[----:B-1----:R-:W-:-:S05]  /*02b0*/  @P0 IMAD.WIDE R16, R5, 0x8, R16 ;  /* 0x0000000805100825 */ /* 0x002fca00078e0210 */
        /* <DEDUP_REMOVED lines=8> */
[----:B------:R-:W-:Y:S01]  /*0340*/  UMOV UR5, 0x400 ;  /* 0x0000040000057882 */ /* 0x000fe20000000000 */
[----:B------:R-:W-:Y:S01]  /*0350*/  IMAD R2, R6, 0x7, RZ ;  /* 0x0000000706027824 */ /* 0x000fe200078e02ff */
[----:B------:R-:W-:-:S03]  /*0360*/  UIADD3 UR6, UPT, UPT, UR5, 0x400, URZ ;  /* 0x0000040005067890 */ /* 0x000fc6000fffe0ff */
[----:B------:R-:W-:-:S05]  /*0370*/  IMAD.MOV R2, RZ, RZ, -R2 ;  /* 0x000000ffff027224 */ /* 0x000fca00078e0a02 */
[----:B------:R-:W-:Y:S01]  /*0380*/  PRMT R11, R2, 0x7710, RZ ;  /* 0x00007710020b7816 */ /* 0x000fe200000000ff */
[----:B-1----:R-:W-:-:S04]  /*0390*/  ULEA UR6, UR4, UR6, 0x18 ;  /* 0x0000000604067291 */ /* 0x002fc8000f8ec0ff */
[----:B------:R-:W-:Y:S02]  /*03a0*/  IMAD.IADD R2, R11, 0x1, R0 ;  /* 0x000000010b027824 */ /* 0x000fe400078e0200 */
[----:B------:R-:W-:Y:S01]  /*03b0*/  LEA R7, R9, UR6, 0xc ;  /* 0x0000000609077c11 */ /* 0x000fe2000f8e60ff */
[----:B------:R-:W-:Y:S02]  /*03c0*/  UIADD3 UR6, UPT, UPT, UR5, 0x1400, URZ ;  /* 0x0000140005067890 */ /* 0x000fe4000fffe0ff */
[----:B------:R-:W-:Y:S02]  /*03d0*/  LOP3.LUT R6, R2, 0xffff, RZ, 0xc0, !PT ;  /* 0x0000ffff02067812 */ /* 0x000fe400078ec0ff */
[----:B------:R-:W-:Y:S01]  /*03e0*/  IMAD R11, R4, 0x40, R7 ;  /* 0x00000040040b7824 */ /* 0x000fe200078e0207 */
[----:B------:R-:W-:Y:S01]  /*03f0*/  ISETP.GT.U32.AND P2, PT, R0, 0x30, PT ;  /* 0x000000300000780c */ /* 0x000fe20003f44070 */
[----:B------:R-:W-:Y:S02]  /*0400*/  ULEA UR6, UR4, UR6, 0x18 ;  /* 0x0000000604067291 */ /* 0x000fe4000f8ec0ff */
[----:B------:R-:W-:-:S02]  /*0410*/  IMAD R4, R4, 0x1c0, R11 ;  /* 0x000001c004047824 */ /* 0x000fc400078e020b */
[C---:B------:R-:W-:Y:S02]  /*0420*/  IMAD R2, R6.reuse, 0x8, R11 ;  /* 0x0000000806027824 */ /* 0x040fe400078e020b */
[----:B------:R-:W-:Y:S02]  /*0430*/  IMAD R4, R6, 0x8, R4 ;  /* 0x0000000806047824 */ /* 0x000fe400078e0204 */
[C---:B------:R-:W-:Y:S01]  /*0440*/  IMAD.SHL.U32 R6, R0.reuse, 0x8, RZ ;  /* 0x0000000800067824 */ /* 0x040fe200078e00ff */
[----:B------:R-:W-:Y:S01]  /*0450*/  SHF.R.U32.HI R8, RZ, 0x3, R0 ;  /* 0x00000003ff087819 */ /* 0x000fe20000011600 */
[C---:B------:R-:W-:Y:S01]  /*0460*/  IMAD.SHL.U32 R5, R0.reuse, 0x40, RZ ;  /* 0x0000004000057824 */ /* 0x040fe200078e00ff */
[----:B------:R-:W-:Y:S01]  /*0470*/  BSSY.RECONVERGENT B0, `(.L_x_217) ;  /* 0x0000050000007945 */ /* 0x000fe20003800200 */
[----:B------:R-:W-:Y:S02]  /*0480*/  ISETP.GE.U32.AND P3, PT, R0, 0x38, PT ;  /* 0x000000380000780c */ /* 0x000fe40003f66070 */
[----:B------:R-:W-:Y:S01]  /*0490*/  IMAD R11, R8, 0x200, R7 ;  /* 0x00000200080b7824 */ /* 0x000fe200078e0207 */
[----:B------:R-:W-:Y:S01]  /*04a0*/  LOP3.LUT R10, R5, 0x1c0, RZ, 0xc0, !PT ;  /* 0x000001c0050a7812 */ /* 0x000fe200078ec0ff */
        /* <DEDUP_REMOVED lines=26> */
[C---:B------:R-:W-:Y:S02]  /*0650*/  DFMA R32, R16.reuse, UR46, R32 ;  /* 0x0000002e10207c2b */ /* 0x040fe40008000020 */
[----:B------:R-:W-:Y:S01]  /*0660*/  DFMA R36, R16, UR50, R36 ;  /* 0x0000003210247c2b */ /* 0x000fe20008000024 */
[----:B------:R-:W4:Y:S01]  /*0670*/  LDCU.128 UR32, c[0x3][0x710] ;  /* 0x00c0e200ff2077ac */ /* 0x000f220008000c00 */
[----:B-1----:R-:W-:-:S02]  /*0680*/  DFMA R24, R18, UR8, RZ ;  /* 0x0000000812187c2b */ /* 0x002fc400080000ff */
[----:B0-----:R-:W-:Y:S01]  /*0690*/  DFMA R38, R18, UR16, RZ ;  /* 0x0000001012267c2b */ /* 0x001fe200080000ff */
[----:B------:R-:W0:Y:S01]  /*06a0*/  LDCU.128 UR24, c[0x3][0x8d0] ;  /* 0x00c11a00ff1877ac */ /* 0x000e220008000c00 */
[----:B------:R-:W-:Y:S02]  /*06b0*/  DFMA R16, R20, UR38, R14 ;  /* 0x0000002614107c2b */ /* 0x000fe4000800000e */
[----:B--2---:R-:W-:Y:S01]  /*06c0*/  DFMA R18, R18, UR12, RZ ;  /* 0x0000000c12127c2b */ /* 0x004fe200080000ff */
[----:B------:R-:W1:Y:S01]  /*06d0*/  LDCU.128 UR28, c[0x3][0x730] ;  /* 0x00c0e600ff1c77ac */ /* 0x000e620008000c00 */
[----:B------:R-:W-:Y:S02]  /*06e0*/  DADD R14, R12, R12 ;  /* 0x000000000c0e7229 */ /* 0x000fe4000000000c */
[C---:B------:R-:W-:Y:S01]  /*06f0*/  DFMA R24, R20.reuse, UR10, R24 ;  /* 0x0000000a14187c2b */ /* 0x040fe20008000018 */
[----:B------:R-:W2:Y:S01]  /*0700*/  LDCU.128 UR44, c[0x3][0x8f0] ;  /* 0x00c11e00ff2c77ac */ /* 0x000ea20008000c00 */
[----:B------:R-:W-:-:S02]  /*0710*/  DFMA R38, R20, UR18, R38 ;  /* 0x0000001214267c2b */ /* 0x000fc40008000026 */
[----:B------:R-:W-:Y:S01]  /*0720*/  DFMA R18, R20, UR14, R18 ;  /* 0x0000000e14127c2b */ /* 0x000fe20008000012 */
[----:B------:R-:W2:Y:S01]  /*0730*/  LDCU.128 UR48, c[0x3][0x750] ;  /* 0x00c0ea00ff3077ac */ /* 0x000ea20008000c00 */
[----:B---3--:R-:W-:Y:S02]  /*0740*/  DFMA R42, R26, UR52, R42 ;  /* 0x000000341a2a7c2b */ /* 0x008fe4000800002a */
[----:B------:R-:W-:Y:S01]  /*0750*/  DMUL R14, R14, 0.5 ;  /* 0x3fe000000e0e7828 */ /* 0x000fe20000000000 */
[----:B------:R-:W3:Y:S01]  /*0760*/  LDCU.128 UR36, c[0x3][0x910] ;  /* 0x00c12200ff2477ac */ /* 0x000ee20008000c00 */
[----:B------:R-:W-:Y:S02]  /*0770*/  DADD R12, R12, -R12 ;  /* 0x000000000c0c7229 */ /* 0x000fe4000000080c */
[----:B----4-:R-:W-:Y:S02]  /*0780*/  DFMA R18, R22, UR40, R18 ;  /* 0x0000002816127c2b */ /* 0x010fe40008000012 */
[----:B------:R-:W-:-:S02]  /*0790*/  DFMA R32, R26, UR32, R32 ;  /* 0x000000201a207c2b */ /* 0x000fc40008000020 */
[----:B-1----:R-:W-:Y:S02]  /*07a0*/  DFMA R36, R26, UR28, R36 ;  /* 0x0000001c1a247c2b */ /* 0x002fe40008000024 */
[C---:B0-----:R-:W-:Y:S02]  /*07b0*/  DFMA R16, R22.reuse, UR24, R16 ;  /* 0x0000001816107c2b */ /* 0x041fe40008000010 */
[----:B--2---:R-:W-:Y:S02]  /*07c0*/  DFMA R24, R22, UR44, R24 ;  /* 0x0000002c16187c2b */ /* 0x004fe40008000018 */
[----:B------:R-:W-:Y:S02]  /*07d0*/  DFMA R42, R14, UR54, R42 ;  /* 0x000000360e2a7c2b */ /* 0x000fe4000800002a */
[----:B------:R-:W-:Y:S02]  /*07e0*/  DFMA R40, R26, UR48, R40 ;  /* 0x000000301a287c2b */ /* 0x000fe40008000028 */
[----:B------:R-:W-:-:S02]  /*07f0*/  DFMA R18, R12, UR42, R18 ;  /* 0x0000002a0c127c2b */ /* 0x000fc40008000012 */
[----:B---3--:R-:W-:Y:S02]  /*0800*/  DFMA R38, R22, UR36, R38 ;  /* 0x0000002416267c2b */ /* 0x008fe40008000026 */
[C---:B------:R-:W-:Y:S02]  /*0810*/  DFMA R32, R14.reuse, UR34, R32 ;  /* 0x000000220e207c2b */ /* 0x040fe40008000020 */
[C---:B------:R-:W-:Y:S02]  /*0820*/  DFMA R36, R14.reuse, UR30, R36 ;  /* 0x0000001e0e247c2b */ /* 0x040fe40008000024 */
[----:B------:R-:W-:Y:S02]  /*0830*/  DFMA R40, R14, UR50, R40 ;  /* 0x000000320e287c2b */ /* 0x000fe40008000028 */
        /* <DEDUP_REMOVED lines=13> */
[----:B------:R1:W-:Y:S04]  /*0910*/  STS.64 [R2], R12 ;  /* 0x0000000c02007388 */ /* 0x0003e80000000a00 */
[----:B------:R1:W-:Y:S04]  /*0920*/  STS.64 [R2+0xe00], R16 ;  /* 0x000e001002007388 */ /* 0x0003e80000000a00 */
[----:B------:R1:W-:Y:S04]  /*0930*/  STS.64 [R2+0x200], R14 ;  /* 0x0002000e02007388 */ /* 0x0003e80000000a00 */
[----:B------:R1:W-:Y:S04]  /*0940*/  STS.64 [R2+0xc00], R24 ;  /* 0x000c001802007388 */ /* 0x0003e80000000a00 */
[----:B------:R1:W-:Y:S04]  /*0950*/  STS.64 [R2+0x400], R18 ;  /* 0x0004001202007388 */ /* 0x0003e80000000a00 */
[----:B------:R1:W-:Y:S02]  /*0960*/  STS.64 [R2+0xa00], R38 ;  /* 0x000a002602007388 */ /* 0x0003e40000000a00 */
.L_x_218:
[----:B------:R-:W-:Y:S05]  /*0970*/  BSYNC.RECONVERGENT B0 ;  /* 0x0000000000007941 */ /* 0x000fea0003800200 */
.L_x_217:
[----:B------:R-:W-:Y:S01]  /*0980*/  BAR.SYNC.DEFER_BLOCKING 0x0 ;  /* 0x0000000000007b1d */ /* 0x000fe20000010000 */
[----:B------:R-:W-:-:S05]  /*0990*/  IMAD.IADD R5, R11, 0x1, R10 ;  /* 0x000000010b057824 */ /* 0x000fca00078e020a */
        /* <DEDUP_REMOVED lines=19> */
[----:B0-----:R-:W-:-:S02]  /*0ad0*/  DADD R16, R12, R14 ;  /* 0x000000000c107229 */ /* 0x001fc4000000000e */
[----:B------:R-:W-:Y:S02]  /*0ae0*/  DADD R12, R12, -R14 ;  /* 0x000000000c0c7229 */ /* 0x000fe4000000080e */
[----:B----4-:R-:W-:-:S04]  /*0af0*/  DADD R22, R18, R20 ;  /* 0x0000000012167229 */ /* 0x010fc80000000014 */
[----:B-1----:R-:W-:Y:S02]  /*0b00*/  DFMA R36, R16, UR28, RZ ;  /* 0x0000001c10247c2b */ /* 0x002fe400080000ff */
[----:B------:R-:W-:Y:S02]  /*0b10*/  DADD R18, R18, -R20 ;  /* 0x0000000012127229 */ /* 0x000fe40000000814 */
[C---:B--2---:R-:W-:Y:S02]  /*0b20*/  DFMA R20, R16.reuse, UR36, RZ ;  /* 0x0000002410147c2b */ /* 0x044fe400080000ff */
[----:B---3--:R-:W-:Y:S02]  /*0b30*/  DFMA R40, R16, UR44, RZ ;  /* 0x0000002c10287c2b */ /* 0x008fe400080000ff */
[----:B------:R-:W-:Y:S01]  /*0b40*/  DFMA R36, R22, UR30, R36 ;  /* 0x0000001e16247c2b */ /* 0x000fe20008000024 */
[----:B------:R-:W0:Y:S01]  /*0b50*/  LDCU.128 UR28, c[0x3][0x920] ;  /* 0x00c12400ff1c77ac */ /* 0x000e220008000c00 */
[----:B------:R-:W-:-:S02]  /*0b60*/  DFMA R16, R16, UR48, RZ ;  /* 0x0000003010107c2b */ /* 0x000fc400080000ff */
[----:B------:R-:W-:Y:S01]  /*0b70*/  DFMA R38, R22, UR38, R20 ;  /* 0x0000002616267c2b */ /* 0x000fe20008000014 */
[----:B------:R-:W1:Y:S01]  /*0b80*/  LDCU.128 UR36, c[0x3][0x8f0] ;  /* 0x00c11e00ff2477ac */ /* 0x000e620008000c00 */
[C---:B------:R-:W-:Y:S02]  /*0b90*/  DFMA R14, R12.reuse, UR40, RZ ;  /* 0x000000280c0e7c2b */ /* 0x040fe400080000ff */
[----:B------:R-:W-:Y:S02]  /*0ba0*/  DFMA R20, R12, UR24, RZ ;  /* 0x000000180c147c2b */ /* 0x000fe400080000ff */
[C---:B------:R-:W-:Y:S01]  /*0bb0*/  DFMA R44, R22.reuse, UR50, R16 ;  /* 0x00000032162c7c2b */ /* 0x040fe20008000010 */
[----:B------:R-:W2:Y:S01]  /*0bc0*/  LDCU.128 UR48, c[0x3][0x930] ;  /* 0x00c12600ff3077ac */ /* 0x000ea20008000c00 */
[----:B------:R-:W-:Y:S02]  /*0bd0*/  DFMA R40, R22, UR46, R40 ;  /* 0x0000002e16287c2b */ /* 0x000fe40008000028 */
[C---:B------:R-:W-:Y:S01]  /*0be0*/  DFMA R16, R18.reuse, UR42, R14 ;  /* 0x0000002a12107c2b */ /* 0x040fe2000800000e */
[----:B------:R-:W3:Y:S01]  /*0bf0*/  LDCU.128 UR44, c[0x3][0x750] ;  /* 0x00c0ea00ff2c77ac */ /* 0x000ee20008000c00 */
[----:B------:R-:W-:-:S02]  /*0c00*/  DFMA R20, R18, UR26, R20 ;  /* 0x0000001a12147c2b */ /* 0x000fc40008000014 */
[C---:B------:R-:W-:Y:S01]  /*0c10*/  DFMA R14, R12.reuse, UR16, RZ ;  /* 0x000000100c0e7c2b */ /* 0x040fe200080000ff */
[----:B------:R-:W4:Y:S01]  /*0c20*/  LDCU.128 UR40, c[0x3][0x770] ;  /* 0x00c0ee00ff2877ac */ /* 0x000f220008000c00 */
[----:B0-----:R-:W-:Y:S02]  /*0c30*/  DFMA R42, R12, UR28, RZ ;  /* 0x0000001c0c2a7c2b */ /* 0x001fe400080000ff */
[C-C-:B------:R-:W-:Y:S01]  /*0c40*/  DADD R12, R24.reuse, R26.reuse ;  /* 0x00000000180c7229 */ /* 0x140fe2000000001a */
[----:B------:R-:W0:Y:S01]  /*0c50*/  LDCU.128 UR24, c[0x3][0x910] ;  /* 0x00c12200ff1877ac */ /* 0x000e220008000c00 */
[----:B------:R-:W-:Y:S02]  /*0c60*/  DADD R24, R24, -R26 ;  /* 0x0000000018187229 */ /* 0x000fe4000000081a */
[----:B------:R-:W-:Y:S02]  /*0c70*/  DFMA R22, R18, UR18, R14 ;  /* 0x0000001212167c2b */ /* 0x000fe4000800000e */
[----:B------:R-:W-:-:S02]  /*0c80*/  DADD R14, R32, R32 ;  /* 0x00000000200e7229 */ /* 0x000fc40000000020 */
[----:B------:R-:W-:Y:S02]  /*0c90*/  DFMA R42, R18, UR30, R42 ;  /* 0x0000001e122a7c2b */ /* 0x000fe4000800002a */
[C---:B------:R-:W-:Y:S02]  /*0ca0*/  DFMA R36, R12.reuse, UR8, R36 ;  /* 0x000000080c247c2b */ /* 0x040fe40008000024 */
[C---:B------:R-:W-:Y:S02]  /*0cb0*/  DFMA R38, R12.reuse, UR32, R38 ;  /* 0x000000200c267c2b */ /* 0x040fe40008000026 */
[C---:B---3--:R-:W-:Y:S02]  /*0cc0*/  DFMA R40, R12.reuse, UR44, R40 ;  /* 0x0000002c0c287c2b */ /* 0x048fe40008000028 */
[----:B----4-:R-:W-:Y:S02]  /*0cd0*/  DFMA R44, R12, UR40, R44 ;  /* 0x000000280c2c7c2b */ /* 0x010fe4000800002c */
[----:B------:R-:W-:-:S02]  /*0ce0*/  DMUL R14, R14, 0.5 ;  /* 0x3fe000000e0e7828 */ /* 0x000fc40000000000 */
[----:B------:R-:W-:Y:S02]  /*0cf0*/  DADD R32, R32, -R32 ;  /* 0x0000000020207229 */ /* 0x000fe40000000820 */
[C---:B------:R-:W-:Y:S02]  /*0d00*/  DFMA R16, R24.reuse, UR12, R16 ;  /* 0x0000000c18107c2b */ /* 0x040fe40008000010 */
[C---:B--2---:R-:W-:Y:S02]  /*0d10*/  DFMA R42, R24.reuse, UR48, R42 ;  /* 0x00000030182a7c2b */ /* 0x044fe4000800002a */
[C---:B-1----:R-:W-:Y:S02]  /*0d20*/  DFMA R20, R24.reuse, UR36, R20 ;  /* 0x0000002418147c2b */ /* 0x042fe40008000014 */
[----:B0-----:R-:W-:Y:S02]  /*0d30*/  DFMA R22, R24, UR24, R22 ;  /* 0x0000001818167c2b */ /* 0x001fe40008000016 */
        /* <DEDUP_REMOVED lines=24> */
.L_x_220:
[----:B------:R-:W-:Y:S05]  /*0ec0*/  BSYNC.RECONVERGENT B0 ;  /* 0x0000000000007941 */ /* 0x000fea0003800200 */
.L_x_219:
        /* <DEDUP_REMOVED lines=8> */
[----:B-12--5:R-:W-:Y:S01]  /*0f50*/  LDS.64 R20, [R5+0x30] ;  /* 0x0000300005147984 */ /* 0x026fe20000000a00 */
[----:B------:R-:W1:Y:S03]  /*0f60*/  LDCU.128 UR48, c[0x3][0x8e0] ;  /* 0x00c11c00ff3077ac */ /* 0x000e660008000c00 */
[----:B0-----:R-:W0:Y:S01]  /*0f70*/  LDS.128 R16, [R5] ;  /* 0x0000000005107984 */ /* 0x001e220000000c00 */
[----:B------:R-:W2:Y:S03]  /*0f80*/  LDCU.128 UR44, c[0x3][0x900] ;  /* 0x00c12000ff2c77ac */ /* 0x000ea60008000c00 */
[----:B------:R-:W3:Y:S01]  /*0f90*/  LDS.128 R40, [R5+0x20] ;  /* 0x0000200005287984 */ /* 0x000ee20000000c00 */
[----:B------:R-:W2:Y:S03]  /*0fa0*/  LDCU.128 UR40, c[0x3][0x920] ;  /* 0x00c12400ff2877ac */ /* 0x000ea60008000c00 */
[----:B------:R-:W1:Y:S01]  /*0fb0*/  LDS.128 R12, [R5+0x10] ;  /* 0x00001000050c7984 */ /* 0x000e620000000c00 */
[----:B------:R-:W2:Y:S01]  /*0fc0*/  LDCU.128 UR36, c[0x3][0x710] ;  /* 0x00c0e200ff2477ac */ /* 0x000ea20008000c00 */
[----:B------:R-:W2:Y:S01]  /*0fd0*/  LDCU.128 UR32, c[0x3][0x8d0] ;  /* 0x00c11a00ff2077ac */ /* 0x000ea20008000c00 */
[----:B------:R-:W2:Y:S01]  /*0fe0*/  LDCU.128 UR28, c[0x3][0x730] ;  /* 0x00c0e600ff1c77ac */ /* 0x000ea20008000c00 */
[----:B------:R-:W2:Y:S01]  /*0ff0*/  LDCU.128 UR24, c[0x3][0x8f0] ;  /* 0x00c11e00ff1877ac */ /* 0x000ea20008000c00 */
[----:B------:R-:W2:Y:S01]  /*1000*/  LDCU.128 UR60, c[0x3][0x770] ;  /* 0x00c0ee00ff3c77ac */ /* 0x000ea20008000c00 */
[----:B------:R-:W2:Y:S01]  /*1010*/  LDCU.128 UR64, c[0x3][0x930] ;  /* 0x00c12600ff4077ac */ /* 0x000ea20008000c00 */
[----:B0-----:R-:W-:-:S02]  /*1020*/  DADD R22, R16, R20 ;  /* 0x0000000010167229 */ /* 0x001fc40000000014 */
[----:B---3--:R-:W-:-:S06]  /*1030*/  DADD R24, R42, R18 ;  /* 0x000000002a187229 */ /* 0x008fcc0000000012 */
[C---:B------:R-:W-:Y:S02]  /*1040*/  DFMA R36, R22.reuse, UR52, RZ ;  /* 0x0000003416247c2b */ /* 0x040fe400080000ff */
[C---:B------:R-:W-:Y:S02]  /*1050*/  DFMA R26, R22.reuse, UR8, RZ ;  /* 0x00000008161a7c2b */ /* 0x040fe400080000ff */
[C---:B------:R-:W-:Y:S02]  /*1060*/  DFMA R32, R22.reuse, UR12, RZ ;  /* 0x0000000c16207c2b */ /* 0x040fe400080000ff */
[----:B------:R-:W-:Y:S02]  /*1070*/  DFMA R22, R22, UR56, RZ ;  /* 0x0000003816167c2b */ /* 0x000fe400080000ff */
[----:B------:R-:W-:Y:S02]  /*1080*/  DADD R16, R16, -R20 ;  /* 0x0000000010107229 */ /* 0x000fe40000000814 */
[----:B------:R-:W-:-:S02]  /*1090*/  DADD R18, -R42, R18 ;  /* 0x000000002a127229 */ /* 0x000fc40000000112 */
[C---:B------:R-:W-:Y:S01]  /*10a0*/  DFMA R38, R24.reuse, UR54, R36 ;  /* 0x0000003618267c2b */ /* 0x040fe20008000024 */
[----:B------:R-:W0:Y:S01]  /*10b0*/  LDCU.128 UR52, c[0x3][0x750] ;  /* 0x00c0ea00ff3477ac */ /* 0x000e220008000c00 */
[----:B------:R-:W-:Y:S02]  /*10c0*/  DFMA R42, R24, UR58, R22 ;  /* 0x0000003a182a7c2b */ /* 0x000fe40008000016 */
[----:B-1----:R-:W-:Y:S01]  /*10d0*/  DADD R20, R12, R40 ;  /* 0x000000000c147229 */ /* 0x002fe20000000028 */
[----:B------:R-:W1:Y:S01]  /*10e0*/  LDCU.128 UR56, c[0x3][0x910] ;  /* 0x00c12200ff3877ac */ /* 0x000e620008000c00 */
[C---:B------:R-:W-:Y:S02]  /*10f0*/  DFMA R26, R24.reuse, UR10, R26 ;  /* 0x0000000a181a7c2b */ /* 0x040fe4000800001a */
[----:B------:R-:W-:Y:S01]  /*1100*/  DFMA R32, R24, UR14, R32 ;  /* 0x0000000e18207c2b */ /* 0x000fe20008000020 */
[----:B------:R-:W-:Y:S01]  /*1110*/  CS2R R138, SRZ ;  /* 0x00000000008a7805 */ /* 0x000fe2000001ff00 */
[----:B------:R-:W-:Y:S01]  /*1120*/  DADD R12, R12, -R40 ;  /* 0x000000000c0c7229 */ /* 0x000fe20000000828 */
[----:B------:R-:W-:Y:S01]  /*1130*/  CS2R R110, SRZ ;  /* 0x00000000006e7805 */ /* 0x000fe2000001ff00 */
[C---:B------:R-:W-:Y:S01]  /*1140*/  DFMA R22, R16.reuse, UR16, RZ ;  /* 0x0000001010167c2b */ /* 0x040fe200080000ff */
[----:B------:R-:W-:Y:S01]  /*1150*/  CS2R R114, SRZ ;  /* 0x0000000000727805 */ /* 0x000fe2000001ff00 */
[C---:B------:R-:W-:Y:S01]  /*1160*/  DFMA R24, R16.reuse, UR48, RZ ;  /* 0x0000003010187c2b */ /* 0x040fe200080000ff */
[----:B------:R-:W-:Y:S01]  /*1170*/  CS2R R156, SRZ ;  /* 0x00000000009c7805 */ /* 0x000fe2000001ff00 */
[C---:B--2---:R-:W-:Y:S01]  /*1180*/  DFMA R36, R16.reuse, UR44, RZ ;  /* 0x0000002c10247c2b */ /* 0x044fe200080000ff */
[C---:B------:R-:W-:Y:S01]  /*1190*/  LOP3.LUT R102, R6.reuse, 0x38, RZ, 0xc0, !PT ;  /* 0x0000003806667812 */ /* 0x040fe200078ec0ff */
[----:B------:R-:W-:Y:S01]  /*11a0*/  DFMA R40, R16, UR40, RZ ;  /* 0x0000002810287c2b */ /* 0x000fe200080000ff */
[----:B------:R-:W2:Y:S01]  /*11b0*/  @!P1 LDG.E.64.CONSTANT R138, desc[UR20][R28.64+0x5000] ;  /* 0x005000141c8a9981 */ /* 0x000ea2000c1e9b00 */
[----:B------:R-:W-:Y:S01]  /*11c0*/  DADD R16, R14, R14 ;  /* 0x000000000e107229 */ /* 0x000fe2000000000e */
[----:B------:R-:W-:Y:S01]  /*11d0*/  LOP3.LUT R91, R6, 0x1fc0, RZ, 0xc0, !PT ;  /* 0x00001fc0065b7812 */ /* 0x000fe200078ec0ff */
[C---:B------:R-:W-:Y:S01]  /*11e0*/  DFMA R22, R18.reuse, UR18, R22 ;  /* 0x0000001212167c2b */ /* 0x040fe20008000016 */
[----:B------:R-:W3:Y:S01]  /*11f0*/  @!P1 LDG.E.64.CONSTANT R110, desc[UR20][R28.64+0x1200] ;  /* 0x001200141c6e9981 */ /* 0x000ee2000c1e9b00 */
[C---:B------:R-:W-:Y:S01]  /*1200*/  DFMA R24, R18.reuse, UR50, R24 ;  /* 0x0000003212187c2b */ /* 0x040fe20008000018 */
[----:B------:R-:W-:Y:S01]  /*1210*/  CS2R R112, SRZ ;  /* 0x0000000000707805 */ /* 0x000fe2000001ff00 */
[C---:B------:R-:W-:Y:S01]  /*1220*/  DFMA R36, R18.reuse, UR46, R36 ;  /* 0x0000002e12247c2b */ /* 0x040fe20008000024 */
[----:B------:R-:W3:Y:S01]  /*1230*/  @!P1 LDG.E.64.CONSTANT R114, desc[UR20][R28.64+0x3200] ;  /* 0x003200141c729981 */ /* 0x000ee2000c1e9b00 */
[----:B------:R-:W-:Y:S01]  /*1240*/  DFMA R40, R18, UR42, R40 ;  /* 0x0000002a12287c2b */ /* 0x000fe20008000028 */
[----:B------:R-:W-:Y:S01]  /*1250*/  CS2R R116, SRZ ;  /* 0x0000000000747805 */ /* 0x000fe2000001ff00 */
[----:B------:R-:W-:Y:S01]  /*1260*/  DADD R14, R14, -R14 ;  /* 0x000000000e0e7229 */ /* 0x000fe2000000080e */
[----:B------:R-:W3:Y:S01]  /*1270*/  @!P1 LDG.E.64.CONSTANT R156, desc[UR20][R28.64+0x4200] ;  /* 0x004200141c9c9981 */ /* 0x000ee2000c1e9b00 */
[----:B------:R-:W-:Y:S01]  /*1280*/  DMUL R16, R16, 0.5 ;  /* 0x3fe0000010107828 */ /* 0x000fe20000000000 */
[----:B------:R-:W-:Y:S01]  /*1290*/  IMAD R8, R8, -0x1c0, R11 ;  /* 0xfffffe4008087824 */ /* 0x000fe200078e020b */
[----:B------:R-:W-:Y:S01]  /*12a0*/  DFMA R26, R20, UR36, R26 ;  /* 0x00000024141a7c2b */ /* 0x000fe2000800001a */
[----:B------:R-:W-:Y:S01]  /*12b0*/  ULEA UR7, UR4, UR5, 0x18 ;  /* 0x0000000504077291 */ /* 0x000fe2000f8ec0ff */
[----:B------:R-:W-:Y:S01]  /*12c0*/  DFMA R22, R12, UR32, R22 ;  /* 0x000000200c167c2b */ /* 0x000fe20008000016 */
[----:B------:R-:W-:Y:S01]  /*12d0*/  CS2R R154, SRZ ;  /* 0x00000000009a7805 */ /* 0x000fe2000001ff00 */
[----:B------:R-:W-:-:S02]  /*12e0*/  DFMA R32, R20, UR28, R32 ;  /* 0x0000001c14207c2b */ /* 0x000fc40008000020 */
[C---:B0-----:R-:W-:Y:S02]  /*12f0*/  DFMA R38, R20.reuse, UR52, R38 ;  /* 0x0000003414267c2b */ /* 0x041fe40008000026 */
[----:B------:R-:W-:Y:S01]  /*1300*/  DFMA R42, R20, UR60, R42 ;  /* 0x0000003c142a7c2b */ /* 0x000fe2000800002a */
[C-C-:B------:R-:W-:Y:S01]  /*1310*/  IMAD.IADD R94, R7.reuse, 0x1, R102.reuse ;  /* 0x00000001075e7824 */ /* 0x140fe200078e0266 */
[C---:B------:R-:W-:Y:S01]  /*1320*/  DFMA R24, R12.reuse, UR24, R24 ;  /* 0x000000180c187c2b */ /* 0x040fe20008000018 */
[----:B------:R-:W-:Y:S01]  /*1330*/  VIADD R136, R102, UR6 ;  /* 0x0000000666887c36 */ /* 0x000fe20008000000 */
[C---:B-1----:R-:W-:Y:S01]  /*1340*/  DFMA R36, R12.reuse, UR56, R36 ;  /* 0x000000380c247c2b */ /* 0x042fe20008000024 */
[----:B------:R-:W3:Y:S01]  /*1350*/  @!P1 LDG.E.64.CONSTANT R112, desc[UR20][R28.64+0x200] ;  /* 0x000200141c709981 */ /* 0x000ee2000c1e9b00 */
[----:B------:R-:W-:Y:S01]  /*1360*/  DFMA R40, R12, UR64, R40 ;  /* 0x000000400c287c2b */ /* 0x000fe20008000028 */
[----:B------:R-:W-:Y:S01]  /*1370*/  CS2R R152, SRZ ;  /* 0x0000000000987805 */ /* 0x000fe2000001ff00 */
[----:B------:R-:W-:Y:S01]  /*1380*/  DFMA R26, R16, UR38, R26 ;  /* 0x00000026101a7c2b */ /* 0x000fe2000800001a */
[----:B------:R-:W3:Y:S01]  /*1390*/  @!P1 LDG.E.64.CONSTANT R116, desc[UR20][R28.64+0x2200] ;  /* 0x002200141c749981 */ /* 0x000ee2000c1e9b00 */
[----:B------:R-:W-:Y:S01]  /*13a0*/  DFMA R22, R14, UR34, R22 ;  /* 0x000000220e167c2b */ /* 0x000fe20008000016 */
[--C-:B------:R-:W-:Y:S01]  /*13b0*/  IMAD.IADD R6, R8, 0x1, R102.reuse ;  /* 0x0000000108067824 */ /* 0x100fe200078e0266 */
[----:B------:R-:W-:Y:S01]  /*13c0*/  DFMA R32, R16, UR30, R32 ;  /* 0x0000001e10207c2b */ /* 0x000fe20008000020 */
[----:B------:R-:W3:Y:S01]  /*13d0*/  @!P1 LDG.E.64.CONSTANT R154, desc[UR20][R28.64+0x5200] ;  /* 0x005200141c9a9981 */ /* 0x000ee2000c1e9b00 */
[----:B------:R-:W-:Y:S01]  /*13e0*/  DFMA R24, R14, UR26, R24 ;  /* 0x0000001a0e187c2b */ /* 0x000fe20008000018 */
[----:B------:R-:W-:Y:S01]  /*13f0*/  UIADD3 UR5, UPT, UPT, UR5, 0x200, URZ ;  /* 0x0000020005057890 */ /* 0x000fe2000fffe0ff */
[C---:B------:R-:W-:Y:S01]  /*1400*/  DFMA R38, R16.reuse, UR54, R38 ;  /* 0x0000003610267c2b */ /* 0x040fe20008000026 */
[----:B------:R-:W-:Y:S01]  /*1410*/  IMAD.IADD R103, R7, 0x1, R102 ;  /* 0x0000000107677824 */ /* 0x000fe200078e0266 */
[----:B------:R-:W-:Y:S01]  /*1420*/  DFMA R42, R16, UR62, R42 ;  /* 0x0000003e102a7c2b */ /* 0x000fe2000800002a */
[----:B------:R-:W3:Y:S01]  /*1430*/  @!P1 LDG.E.64.CONSTANT R152, desc[UR20][R28.64+0x6200] ;  /* 0x006200141c989981 */ /* 0x000ee2000c1e9b00 */
[C---:B------:R-:W-:Y:S01]  /*1440*/  DFMA R36, R14.reuse, UR58, R36 ;  /* 0x0000003a0e247c2b */ /* 0x040fe20008000024 */
[----:B------:R-:W-:Y:S01]  /*1450*/  LOP3.LUT R135, R0, 0x3f8, RZ, 0xc0, !PT ;  /* 0x000003f800877812 */ /* 0x000fe200078ec0ff */
[----:B------:R-:W-:Y:S01]  /*1460*/  DFMA R40, R14, UR66, R40 ;  /* 0x000000420e287c2b */ /* 0x000fe20008000028 */
[----:B------:R-:W4:Y:S01]  /*1470*/  LDCU.64 UR10, c[0x0][0x388] ;  /* 0x00007100ff0a77ac */ /* 0x000f220008000a00 */
[----:B------:R-:W-:-:S02]  /*1480*/  DADD R12, R26, R22 ;  /* 0x000000001a0c7229 */ /* 0x000fc40000000016 */
[----:B------:R-:W-:Y:S01]  /*1490*/  DADD R14, R32, R24 ;  /* 0x00000000200e7229 */ /* 0x000fe20000000018 */
[----:B------:R-:W-:Y:S01]  /*14a0*/  ULEA UR5, UR4, UR5, 0x18 ;  /* 0x0000000504057291 */ /* 0x000fe2000f8ec0ff */
[----:B------:R-:W-:Y:S01]  /*14b0*/  DADD R16, R38, R36 ;  /* 0x0000000026107229 */ /* 0x000fe20000000024 */
[----:B------:R-:W-:Y:S01]  /*14c0*/  CS2R R148, SRZ ;  /* 0x0000000000947805 */ /* 0x000fe2000001ff00 */
[----:B------:R-:W-:Y:S01]  /*14d0*/  DADD R18, R42, R40 ;  /* 0x000000002a127229 */ /* 0x000fe20000000028 */
[----:B------:R-:W0:Y:S01]  /*14e0*/  LDCU.128 UR32, c[0x3][0x710] ;  /* 0x00c0e200ff2077ac */ /* 0x000e220008000c00 */
[----:B------:R-:W-:Y:S02]  /*14f0*/  DADD R22, R26, -R22 ;  /* 0x000000001a167229 */ /* 0x000fe40000000816 */
[----:B------:R-:W-:Y:S01]  /*1500*/  DADD R24, R32, -R24 ;  /* 0x0000000020187229 */ /* 0x000fe20000000818 */
[----:B------:R-:W1:Y:S01]  /*1510*/  LDCU.128 UR40, c[0x3][0x8d0] ;  /* 0x00c11a00ff2877ac */ /* 0x000e620008000c00 */
[----:B------:R-:W-:Y:S01]  /*1520*/  DADD R36, R38, -R36 ;  /* 0x0000000026247229 */ /* 0x000fe20000000824 */
[----:B------:R0:W-:Y:S01]  /*1530*/  STS.64 [R5], R12 ;  /* 0x0000000c05007388 */ /* 0x0001e20000000a00 */
[----:B------:R-:W-:Y:S01]  /*1540*/  DADD R40, R42, -R40 ;  /* 0x000000002a287229 */ /* 0x000fe20000000828 */
[----:B------:R-:W1:Y:S02]  /*1550*/  LDCU.64 UR14, c[0x3][0x708] ;  /* 0x00c0e100ff0e77ac */ /* 0x000e640008000a00 */
[----:B------:R-:W-:Y:S01]  /*1560*/  STS.64 [R5+0x38], R22 ;  /* 0x0000381605007388 */ /* 0x000fe20000000a00 */
[----:B------:R-:W1:Y:S03]  /*1570*/  LDCU.128 UR44, c[0x3][0x730] ;  /* 0x00c0e600ff2c77ac */ /* 0x000e660008000c00 */
        /* <DEDUP_REMOVED lines=9> */
[----:B------:R-:W1:Y:S03]  /*1610*/  LDCU.128 UR48, c[0x3][0x910] ;  /* 0x00c12200ff3077ac */ /* 0x000e660008000c00 */
[----:B------:R-:W-:Y:S01]  /*1620*/  STS.64 [R5+0x20], R40 ;  /* 0x0000202805007388 */ /* 0x000fe20000000a00 */
[----:B------:R-:W1:Y:S01]  /*1630*/  LDCU.128 UR52, c[0x3][0x930] ;  /* 0x00c12600ff3477ac */ /* 0x000e620008000c00 */
[----:B------:R-:W-:Y:S01]  /*1640*/  BAR.SYNC.DEFER_BLOCKING 0x0 ;  /* 0x0000000000007b1d */ /* 0x000fe20000010000 */
[----:B0-----:R-:W-:-:S05]  /*1650*/  LOP3.LUT R13, R0, 0x7, RZ, 0xc0, !PT ;  /* 0x00000007000d7812 */ /* 0x001fca00078ec0ff */
[----:B------:R-:W-:Y:S01]  /*1660*/  IMAD R136, R13, 0x38, R136 ;  /* 0x000000380d887824 */ /* 0x000fe200078e0288 */
[----:B------:R-:W3:Y:S04]  /*1670*/  @!P1 LDG.E.64.CONSTANT R148, desc[UR20][R28.64+0x400] ;  /* 0x000400141c949981 */ /* 0x000ee8000c1e9b00 */
[----:B------:R-:W-:Y:S04]  /*1680*/  LDS.64 R20, [R94] ;  /* 0x000000005e147984 */ /* 0x000fe80000000a00 */
[----:B------:R-:W0:Y:S04]  /*1690*/  LDS.128 R64, [R91+UR6] ;  /* 0x000000065b407984 */ /* 0x000e280008000c00 */
[----:B------:R-:W1:Y:S04]  /*16a0*/  LDS.64 R18, [R94+0x40] ;  /* 0x000040005e127984 */ /* 0x000e680000000a00 */
[----:B------:R-:W-:Y:S04]  /*16b0*/  LDS.64 R132, [R136] ;  /* 0x0000000088847984 */ /* 0x000fe80000000a00 */
[----:B------:R-:W1:Y:S04]  /*16c0*/  LDS.128 R24, [R8] ;  /* 0x0000000008187984 */ /* 0x000e680000000c00 */
[----:B------:R-:W-:Y:S04]  /*16d0*/  LDS.64 R48, [R94+0x80] ;  /* 0x000080005e307984 */ /* 0x000fe80000000a00 */
[----:B------:R-:W1:Y:S04]  /*16e0*/  LDS.128 R76, [R91+UR6+0x10] ;  /* 0x000010065b4c7984 */ /* 0x000e680008000c00 */
[----:B------:R-:W1:Y:S04]  /*16f0*/  LDS.64 R130, [R136+0x8] ;  /* 0x0000080088827984 */ /* 0x000e680000000a00 */
[----:B------:R-:W-:Y:S04]  /*1700*/  LDS.64 R38, [R6] ;  /* 0x0000000006267984 */ /* 0x000fe80000000a00 */
[----:B------:R-:W1:Y:S04]  /*1710*/  LDS.128 R84, [UR7+0x1400] ;  /* 0x00140007ff547984 */ /* 0x000e680008000c00 */
[----:B------:R-:W-:Y:S04]  /*1720*/  LDS.64 R128, [R136+0x10] ;  /* 0x0000100088807984 */ /* 0x000fe80000000a00 */
[----:B------:R-:W4:Y:S04]  /*1730*/  LDS.128 R40, [R8+0x10] ;  /* 0x0000100008287984 */ /* 0x000f280000000c00 */
[----:B------:R-:W4:Y:S04]  /*1740*/  LDS.64 R22, [R6+0x200] ;  /* 0x0002000006167984 */ /* 0x000f280000000a00 */
[----:B------:R-:W4:Y:S04]  /*1750*/  LDS.64 R96, [R94+0xc0] ;  /* 0x0000c0005e607984 */ /* 0x000f280000000a00 */
[----:B------:R-:W-:Y:S04]  /*1760*/  LDS.64 R36, [R94+0x100] ;  /* 0x000100005e247984 */ /* 0x000fe80000000a00 */
[----:B------:R-:W4:Y:S04]  /*1770*/  LDS.64 R126, [R136+0x18] ;  /* 0x00001800887e7984 */ /* 0x000f280000000a00 */
[----:B------:R-:W4:Y:S04]  /*1780*/  LDS.128 R60, [R91+UR6+0x20] ;  /* 0x000020065b3c7984 */ /* 0x000f280008000c00 */
[----:B------:R-:W-:Y:S04]  /*1790*/  LDS.64 R14, [R6+0x400] ;  /* 0x00040000060e7984 */ /* 0x000fe80000000a00 */
[----:B------:R-:W4:Y:S01]  /*17a0*/  LDS.128 R72, [UR7+0x1410] ;  /* 0x00141007ff487984 */ /* 0x000f220008000c00 */
[----:B0-----:R-:W-:-:S03]  /*17b0*/  DFMA R10, R64, R20, RZ ;  /* 0x00000014400a722b */ /* 0x001fc600000000ff */
[----:B------:R-:W-:Y:S04]  /*17c0*/  LDS.64 R20, [R136+0x20] ;  /* 0x0000200088147984 */ /* 0x000fe80000000a00 */
[----:B------:R-:W0:Y:S04]  /*17d0*/  LDS.128 R44, [R8+0x20] ;  /* 0x00002000082c7984 */ /* 0x000e280000000c00 */
[----:B------:R-:W-:Y:S04]  /*17e0*/  LDS.64 R16, [R6+0x600] ;  /* 0x0006000006107984 */ /* 0x000fe80000000a00 */
[----:B------:R-:W0:Y:S01]  /*17f0*/  LDS.64 R82, [R94+0x140] ;  /* 0x000140005e527984 */ /* 0x000e220000000a00 */
[----:B-1----:R-:W-:-:S02]  /*1800*/  DFMA R18, R18, R66, R10 ;  /* 0x000000421212722b */ /* 0x002fc4000000000a */
[----:B------:R-:W-:Y:S01]  /*1810*/  DFMA R10, R132, R24, RZ ;  /* 0x00000018840a722b */ /* 0x000fe200000000ff */
[----:B------:R-:W-:Y:S04]  /*1820*/  LDS.64 R92, [R94+0x180] ;  /* 0x000180005e5c7984 */ /* 0x000fe80000000a00 */
[----:B------:R-:W1:Y:S04]  /*1830*/  LDS.64 R24, [R136+0x28] ;  /* 0x0000280088187984 */ /* 0x000e680000000a00 */
[----:B------:R-:W-:Y:S04]  /*1840*/  LDS.64 R32, [R6+0x800] ;  /* 0x0008000006207984 */ /* 0x000fe80000000a00 */
[----:B------:R-:W-:Y:S04]  /*1850*/  LDS.128 R52, [UR7+0x1420] ;  /* 0x00142007ff347984 */ /* 0x000fe80008000c00 */
[----:B------:R-:W1:Y:S01]  /*1860*/  LDS.128 R68, [R91+UR6+0x30] ;  /* 0x000030065b447984 */ /* 0x000e620008000c00 */
[----:B------:R-:W-:-:S02]  /*1870*/  DFMA R104, R76, R48, R18 ;  /* 0x000000304c68722b */ /* 0x000fc40000000012 */
[----:B------:R-:W-:Y:S01]  /*1880*/  DFMA R10, R130, R26, R10 ;  /* 0x0000001a820a722b */ /* 0x000fe2000000000a */
[----:B------:R-:W-:Y:S01]  /*1890*/  LDS.64 R18, [R136+0x30] ;  /* 0x0000300088127984 */ /* 0x000fe20000000a00 */
[----:B------:R-:W-:-:S03]  /*18a0*/  DFMA R56, R38, R84, RZ ;  /* 0x000000542638722b */ /* 0x000fc600000000ff */
[----:B------:R-:W1:Y:S04]  /*18b0*/  LDS.128 R48, [R8+0x30] ;  /* 0x0000300008307984 */ /* 0x000e680000000c00 */
[----:B------:R-:W-:Y:S04]  /*18c0*/  LDS.64 R26, [R6+0xa00] ;  /* 0x000a0000061a7984 */ /* 0x000fe80000000a00 */
[----:B------:R-:W1:Y:S01]  /*18d0*/  LDS.64 R94, [R94+0x1c0] ;  /* 0x0001c0005e5e7984 */ /* 0x000e620000000a00 */
[----:B----4-:R-:W-:Y:S02]  /*18e0*/  DFMA R100, R128, R40, R10 ;  /* 0x000000288064722b */ /* 0x010fe4000000000a */
[----:B------:R-:W-:Y:S01]  /*18f0*/  DFMA R98, R22, R86, R56 ;  /* 0x000000561662722b */ /* 0x000fe20000000038 */
[----:B------:R-:W4:Y:S01]  /*1900*/  LDS.64 R40, [R136+0x38] ;  /* 0x0000380088287984 */ /* 0x000f220000000a00 */
[----:B------:R-:W-:-:S03]  /*1910*/  DFMA R96, R96, R78, R104 ;  /* 0x0000004e6060722b */ /* 0x000fc60000000068 */
[----:B------:R-:W-:Y:S04]  /*1920*/  LDS.64 R10, [R6+0xc00] ;  /* 0x000c0000060a7984 */ /* 0x000fe80000000a00 */
[----:B------:R-:W4:Y:S01]  /*1930*/  LDS.128 R56, [UR7+0x1430] ;  /* 0x00143007ff387984 */ /* 0x000f220008000c00 */
[----:B------:R-:W-:Y:S02]  /*1940*/  DFMA R42, R126, R42, R100 ;  /* 0x0000002a7e2a722b */ /* 0x000fe40000000064 */
[----:B------:R-:W-:Y:S02]  /*1950*/  DFMA R96, R60, R36, R96 ;  /* 0x000000243c60722b */ /* 0x000fe40000000060 */
[----:B------:R-:W-:Y:S01]  /*1960*/  DFMA R98, R14, R72, R98 ;  /* 0x000000480e62722b */ /* 0x000fe20000000062 */
[----:B------:R-:W4:Y:S03]  /*1970*/  LDS.64 R36, [R6+0xe00] ;  /* 0x000e000006247984 */ /* 0x000f260000000a00 */
[----:B0-----:R-:W-:-:S02]  /*1980*/  DFMA R42, R20, R44, R42 ;  /* 0x0000002c142a722b */ /* 0x001fc4000000002a */
[----:B------:R-:W-:Y:S01]  /*1990*/  DFMA R82, R82, R62, R96 ;  /* 0x0000003e5252722b */ /* 0x000fe20000000060 */
[----:B------:R-:W-:Y:S06]  /*19a0*/  BAR.SYNC.DEFER_BLOCKING 0x0 ;  /* 0x0000000000007b1d */ /* 0x000fec0000010000 */
[----:B------:R-:W-:Y:S02]  /*19b0*/  DFMA R98, R16, R74, R98 ;  /* 0x0000004a1062722b */ /* 0x000fe40000000062 */
[----:B-1----:R-:W-:Y:S02]  /*19c0*/  DFMA R42, R24, R46, R42 ;  /* 0x0000002e182a722b */ /* 0x002fe4000000002a */
[----:B------:R-:W-:-:S04]  /*19d0*/  DFMA R82, R68, R92, R82 ;  /* 0x0000005c4452722b */ /* 0x000fc80000000052 */
[----:B------:R-:W-:Y:S02]  /*19e0*/  DFMA R98, R32, R52, R98 ;  /* 0x000000342062722b */ /* 0x000fe40000000062 */
[----:B------:R-:W-:Y:S02]  /*19f0*/  DFMA R42, R18, R48, R42 ;  /* 0x00000030122a722b */ /* 0x000fe4000000002a */
[----:B------:R-:W-:-:S04]  /*1a00*/  DFMA R82, R94, R70, R82 ;  /* 0x000000465e52722b */ /* 0x000fc80000000052 */
[----:B------:R-:W-:Y:S02]  /*1a10*/  DFMA R98, R26, R54, R98 ;  /* 0x000000361a62722b */ /* 0x000fe40000000062 */
[----:B----4-:R-:W-:Y:S02]  /*1a20*/  DFMA R92, R40, R50, R42 ;  /* 0x00000032285c722b */ /* 0x010fe4000000002a */
[C---:B------:R-:W-:Y:S02]  /*1a30*/  DMUL R42, R82.reuse, R34 ;  /* 0x00000022522a7228 */ /* 0x040fe40000000000 */
[----:B------:R-:W-:Y:S02]  /*1a40*/  DMUL R88, R82, R88 ;  /* 0x0000005852587228 */ /* 0x000fe40000000000 */
[----:B------:R-:W-:Y:S01]  /*1a50*/  DFMA R98, R10, R56, R98 ;  /* 0x000000380a62722b */ /* 0x000fe20000000062 */
[----:B------:R-:W-:-:S03]  /*1a60*/  LEA R12, R9, UR7, 0x9 ;  /* 0x00000007090c7c11 */ /* 0x000fc6000f8e48ff */
[C---:B------:R-:W-:Y:S02]  /*1a70*/  DFMA R30, R92.reuse, R30, R42 ;  /* 0x0000001e5c1e722b */ /* 0x040fe4000000002a */
[----:B------:R-:W-:Y:S02]  /*1a80*/  DFMA R88, R92, R34, R88 ;  /* 0x000000225c58722b */ /* 0x000fe40000000058 */
[----:B------:R-:W-:Y:S01]  /*1a90*/  DFMA R120, R36, R58, R98 ;  /* 0x0000003a2478722b */ /* 0x000fe20000000062 */
[----:B------:R-:W-:Y:S01]  /*1aa0*/  LEA R35, R9, UR5, 0x9 ;  /* 0x0000000509237c11 */ /* 0x000fe2000f8e48ff */
[----:B------:R-:W-:-:S04]  /*1ab0*/  IMAD.IADD R137, R12, 0x1, R91 ;  /* 0x000000010c897824 */ /* 0x000fc800078e025b */
[C---:B------:R-:W-:Y:S02]  /*1ac0*/  IMAD.IADD R134, R102.reuse, 0x1, R35 ;  /* 0x0000000166867824 */ /* 0x040fe400078e0223 */
[C---:B------:R-:W-:Y:S01]  /*1ad0*/  DFMA R34, R120.reuse, R122, R30 ;  /* 0x0000007a7822722b */ /* 0x040fe2000000001e */
[----:B------:R-:W-:Y:S01]  /*1ae0*/  IMAD.IADD R49, R102, 0x1, R137 ;  /* 0x0000000166317824 */ /* 0x000fe200078e0289 */
[----:B------:R-:W-:Y:S01]  /*1af0*/  DFMA R42, R120, R124, R88 ;  /* 0x0000007c782a722b */ /* 0x000fe20000000058 */
[----:B------:R-:W-:-:S04]  /*1b00*/  IMAD.IADD R51, R91, 0x1, R134 ;  /* 0x000000015b337824 */ /* 0x000fc800078e0286 */
[----:B------:R-:W-:Y:S04]  /*1b10*/  STS.64 [R49], R34 ;  /* 0x0000002231007388 */ /* 0x000fe80000000a00 */
[----:B------:R-:W-:Y:S01]  /*1b20*/  STS.64 [R51], R42 ;  /* 0x0000002a33007388 */ /* 0x000fe20000000a00 */
[----:B------:R-:W-:Y:S06]  /*1b30*/  BAR.SYNC.DEFER_BLOCKING 0x0 ;  /* 0x0000000000007b1d */ /* 0x000fec0000010000 */
[----:B------:R-:W0:Y:S04]  /*1b40*/  LDS.64 R96, [R103+0x200] ;  /* 0x0002000067607984 */ /* 0x000e280000000a00 */
[----:B------:R-:W1:Y:S04]  /*1b50*/  LDS.64 R98, [R103+0x240] ;  /* 0x0002400067627984 */ /* 0x000e680000000a00 */
[----:B------:R-:W4:Y:S04]  /*1b60*/  LDS.64 R100, [R103+0x280] ;  /* 0x0002800067647984 */ /* 0x000f280000000a00 */
[----:B------:R-:W-:Y:S04]  /*1b70*/  LDS.64 R30, [R102+UR6] ;  /* 0x00000006661e7984 */ /* 0x000fe80008000a00 */
[----:B------:R-:W2:Y:S04]  /*1b80*/  LDS.128 R88, [R137] ;  /* 0x0000000089587984 */ /* 0x000ea80000000c00 */
[----:B------:R-:W2:Y:S04]  /*1b90*/  LDS.128 R44, [R8+0x200] ;  /* 0x00020000082c7984 */ /* 0x000ea80000000c00 */
[----:B------:R-:W2:Y:S04]  /*1ba0*/  LDS.64 R94, [R103+0x2c0] ;  /* 0x0002c000675e7984 */ /* 0x000ea80000000a00 */
[----:B------:R-:W2:Y:S01]  /*1bb0*/  LDS.128 R48, [R8+0x210] ;  /* 0x0002100008307984 */ /* 0x000ea20000000c00 */
[----:B------:R-:W-:-:S03]  /*1bc0*/  IMAD R136, R13, -0x38, R136 ;  /* 0xffffffc80d887824 */ /* 0x000fc600078e0288 */
[----:B------:R-:W-:Y:S04]  /*1bd0*/  LDS.64 R34, [R135+UR6] ;  /* 0x0000000687227984 */ /* 0x000fe80008000a00 */
[----:B------:R-:W3:Y:S01]  /*1be0*/  LDS.64 R106, [R134] ;  /* 0x00000000866a7984 */ /* 0x000ee20000000a00 */
[----:B0-----:R-:W-:-:S03]  /*1bf0*/  DFMA R96, R64, R96, RZ ;  /* 0x000000604060722b */ /* 0x001fc600000000ff */
[----:B------:R-:W0:Y:S04]  /*1c00*/  LDS.64 R144, [R103+0x300] ;  /* 0x0003000067907984 */ /* 0x000e280000000a00 */
[----:B------:R-:W0:Y:S01]  /*1c10*/  LDS.64 R12, [R136+0x40] ;  /* 0x00004000880c7984 */ /* 0x000e220000000a00 */
[----:B-1----:R-:W-:Y:S01]  /*1c20*/  DFMA R42, R98, R66, R96 ;  /* 0x00000042622a722b */ /* 0x002fe20000000060 */
[----:B------:R-:W-:Y:S01]  /*1c30*/  UMOV UR5, 0x400 ;  /* 0x0000040000057882 */ /* 0x000fe20000000000 */
[----:B------:R-:W-:Y:S01]  /*1c40*/  DMUL R80, R80, UR10 ;  /* 0x0000000a50507c28 */ /* 0x000fe20008000000 */
[----:B------:R-:W-:Y:S01]  /*1c50*/  ULEA UR7, UR4, UR5, 0x18 ;  /* 0x0000000504077291 */ /* 0x000fe2000f8ec0ff */
[----:B------:R-:W-:Y:S04]  /*1c60*/  LDS.64 R118, [R134+0x40] ;  /* 0x0000400086767984 */ /* 0x000fe80000000a00 */
[----:B----4-:R-:W-:Y:S01]  /*1c70*/  DFMA R42, R76, R100, R42 ;  /* 0x000000644c2a722b */ /* 0x010fe2000000002a */
[----:B------:R-:W-:Y:S01]  /*1c80*/  LDS.128 R96, [R8+0x220] ;  /* 0x0002200008607984 */ /* 0x000fe20000000c00 */
[----:B--2---:R-:W-:Y:S01]  /*1c90*/  DMUL R104, R30, R88 ;  /* 0x000000581e687228 */ /* 0x004fe20000000000 */
[----:B------:R-:W1:Y:S01]  /*1ca0*/  LDCU.64 UR10, c[0x3][0x8c8] ;  /* 0x00c11900ff0a77ac */ /* 0x000e620008000a00 */
[----:B------:R-:W-:Y:S01]  /*1cb0*/  DFMA R44, R132, R44, RZ ;  /* 0x0000002c842c722b */ /* 0x000fe200000000ff */
[----:B------:R-:W2:Y:S04]  /*1cc0*/  LDS.64 R100, [R135+UR6+0x40] ;  /* 0x0000400687647984 */ /* 0x000ea80008000a00 */
[----:B------:R-:W4:Y:S01]  /*1cd0*/  LDS.64 R88, [R103+0x340] ;  /* 0x0003400067587984 */ /* 0x000f220000000a00 */
[----:B------:R-:W-:-:S02]  /*1ce0*/  DMUL R124, R82, R124 ;  /* 0x0000007c527c7228 */ /* 0x000fc40000000000 */
[----:B------:R-:W-:Y:S01]  /*1cf0*/  DFMA R104, R38, R80, R104 ;  /* 0x000000502668722b */ /* 0x000fe20000000068 */
[----:B------:R-:W-:Y:S01]  /*1d00*/  LDS.64 R108, [R103+0x380] ;  /* 0x00038000676c7984 */ /* 0x000fe20000000a00 */
[----:B------:R-:W-:-:S03]  /*1d10*/  DFMA R140, R130, R46, R44 ;  /* 0x0000002e828c722b */ /* 0x000fc6000000002c */
[----:B------:R-:W1:Y:S01]  /*1d20*/  LDS.128 R80, [UR7+0x1440] ;  /* 0x00144007ff507984 */ /* 0x000e620008000c00 */
[----:B------:R-:W-:-:S03]  /*1d30*/  DFMA R94, R94, R78, R42 ;  /* 0x0000004e5e5e722b */ /* 0x000fc6000000002a */
[----:B------:R-:W-:Y:S01]  /*1d40*/  LDS.64 R42, [R136+0x80] ;  /* 0x00008000882a7984 */ /* 0x000fe20000000a00 */
[----:B------:R-:W-:-:S03]  /*1d50*/  DFMA R48, R128, R48, R140 ;  /* 0x000000308030722b */ /* 0x000fc6000000008c */
[----:B------:R-:W1:Y:S01]  /*1d60*/  LDS.128 R44, [R137+0x10] ;  /* 0x00001000892c7984 */ /* 0x000e620000000c00 */
[----:B---3--:R-:W-:Y:S02]  /*1d70*/  DFMA R106, R34, R106, R104 ;  /* 0x0000006a226a722b */ /* 0x008fe40000000068 */
[----:B------:R-:W-:Y:S01]  /*1d80*/  DFMA R122, R92, R122, R124 ;  /* 0x0000007a5c7a722b */ /* 0x000fe2000000007c */
[----:B------:R-:W-:Y:S01]  /*1d90*/  LDS.64 R104, [R135+UR6+0x80] ;  /* 0x0000800687687984 */ /* 0x000fe20008000a00 */
[----:B------:R-:W-:-:S03]  /*1da0*/  DFMA R142, R126, R50, R48 ;  /* 0x000000327e8e722b */ /* 0x000fc60000000030 */
[----:B------:R-:W3:Y:S01]  /*1db0*/  LDS.128 R48, [UR7+0x1450] ;  /* 0x00145007ff307984 */ /* 0x000ee20008000c00 */
[----:B0-----:R-:W-:Y:S02]  /*1dc0*/  DFMA R144, R60, R144, R94 ;  /* 0x000000903c90722b */ /* 0x001fe4000000005e */
[----:B------:R-:W-:Y:S01]  /*1dd0*/  DFMA R90, R12, R90, R106 ;  /* 0x0000005a0c5a722b */ /* 0x000fe2000000006a */
[----:B------:R-:W0:Y:S04]  /*1de0*/  LDS.128 R92, [R8+0x230] ;  /* 0x00023000085c7984 */ /* 0x000e280000000c00 */
[----:B------:R-:W0:Y:S04]  /*1df0*/  LDS.64 R124, [R103+0x3c0] ;  /* 0x0003c000677c7984 */ /* 0x000e280000000a00 */
[----:B------:R-:W0:Y:S01]  /*1e00*/  LDS.64 R140, [R134+0x80] ;  /* 0x00008000868c7984 */ /* 0x000e220000000a00 */
[----:B--2---:R-:W-:-:S02]  /*1e10*/  DFMA R118, R100, R118, R90 ;  /* 0x000000766476722b */ /* 0x004fc4000000005a */
[----:B----4-:R-:W-:Y:S01]  /*1e20*/  DFMA R144, R88, R62, R144 ;  /* 0x0000003e5890722b */ /* 0x010fe20000000090 */
[----:B------:R-:W-:Y:S04]  /*1e30*/  LDS.64 R106, [R136+0xc0] ;  /* 0x0000c000886a7984 */ /* 0x000fe80000000a00 */
[----:B------:R-:W2:Y:S01]  /*1e40*/  LDS.128 R88, [UR7+0x1460] ;  /* 0x00146007ff587984 */ /* 0x000ea20008000c00 */
[----:B------:R-:W-:Y:S02]  /*1e50*/  DFMA R142, R20, R96, R142 ;  /* 0x00000060148e722b */ /* 0x000fe4000000008e */
[----:B-1----:R-:W-:Y:S01]  /*1e60*/  DFMA R96, R38, R80, RZ ;  /* 0x000000502660722b */ /* 0x002fe200000000ff */
[----:B------:R-:W-:Y:S01]  /*1e70*/  LDS.64 R158, [R134+0x140] ;  /* 0x00014000869e7984 */ /* 0x000fe20000000a00 */
[----:B------:R-:W-:-:S03]  /*1e80*/  DFMA R144, R68, R108, R144 ;  /* 0x0000006c4490722b */ /* 0x000fc60000000090 */
[----:B------:R-:W-:Y:S01]  /*1e90*/  LDS.64 R108, [R135+UR6+0xc0] ;  /* 0x0000c006876c7984 */ /* 0x000fe20008000a00 */
[----:B------:R-:W-:Y:S02]  /*1ea0*/  DFMA R142, R24, R98, R142 ;  /* 0x00000062188e722b */ /* 0x000fe4000000008e */
[----:B------:R-:W-:Y:S01]  /*1eb0*/  DFMA R44, R42, R44, R118 ;  /* 0x0000002c2a2c722b */ /* 0x000fe20000000076 */
[----:B------:R-:W-:Y:S01]  /*1ec0*/  LDS.64 R160, [R134+0x1c0] ;  /* 0x0001c00086a07984 */ /* 0x000fe20000000a00 */
[----:B------:R-:W-:-:S03]  /*1ed0*/  DFMA R146, R22, R82, R96 ;  /* 0x000000521692722b */ /* 0x000fc60000000060 */
[----:B------:R-:W1:Y:S04]  /*1ee0*/  LDS.64 R118, [R134+0xc0] ;  /* 0x0000c00086767984 */ /* 0x000e680000000a00 */
[----:B------:R-:W4:Y:S01]  /*1ef0*/  LDS.128 R96, [UR7+0x1470] ;  /* 0x00147007ff607984 */ /* 0x000f220008000c00 */
[----:B---3--:R-:W-:Y:S02]  /*1f00*/  DFMA R146, R14, R48, R146 ;  /* 0x000000300e92722b */ /* 0x008fe40000000092 */
[----:B0-----:R-:W-:Y:S02]  /*1f10*/  DFMA R92, R18, R92, R142 ;  /* 0x0000005c125c722b */ /* 0x001fe4000000008e */
[----:B------:R-:W-:-:S04]  /*1f20*/  DFMA R124, R124, R70, R144 ;  /* 0x000000467c7c722b */ /* 0x000fc80000000090 */
[----:B------:R-:W-:Y:S02]  /*1f30*/  DFMA R146, R16, R50, R146 ;  /* 0x000000321092722b */ /* 0x000fe40000000092 */
[----:B------:R-:W-:Y:S02]  /*1f40*/  DFMA R44, R104, R140, R44 ;  /* 0x0000008c682c722b */ /* 0x000fe4000000002c */
[----:B------:R-:W-:Y:S02]  /*1f50*/  DFMA R138, R120, R138, R122 ;  /* 0x0000008a788a722b */ /* 0x000fe4000000007a */
[----:B------:R-:W-:Y:S02]  /*1f60*/  DFMA R94, R40, R94, R92 ;  /* 0x0000005e285e722b */ /* 0x000fe4000000005c */
[C---:B------:R-:W-:Y:S02]  /*1f70*/  DMUL R150, R124.reuse, R110 ;  /* 0x0000006e7c967228 */ /* 0x040fe40000000000 */
[----:B------:R-:W-:-:S02]  /*1f80*/  DMUL R122, R124, R114 ;  /* 0x000000727c7a7228 */ /* 0x000fc40000000000 */
[----:B------:R-:W-:Y:S01]  /*1f90*/  DMUL R92, R124, R156 ;  /* 0x0000009c7c5c7228 */ /* 0x000fe20000000000 */
[----:B------:R-:W-:Y:S01]  /*1fa0*/  LDS.64 R114, [R136+0x100] ;  /* 0x0001000088727984 */ /* 0x000fe20000000a00 */
[----:B--2---:R-:W-:Y:S02]  /*1fb0*/  DFMA R124, R32, R88, R146 ;  /* 0x00000058207c722b */ /* 0x004fe40000000092 */
[----:B------:R-:W-:Y:S01]  /*1fc0*/  DFMA R120, R106, R46, R44 ;  /* 0x0000002e6a78722b */ /* 0x000fe2000000002c */
[----:B------:R-:W0:Y:S01]  /*1fd0*/  LDS.128 R44, [R137+0x20] ;  /* 0x00002000892c7984 */ /* 0x000e220000000c00 */
[C---:B------:R-:W-:Y:S02]  /*1fe0*/  DFMA R122, R94.reuse, R110, R122 ;  /* 0x0000006e5e7a722b */ /* 0x040fe4000000007a */
[----:B------:R-:W-:Y:S02]  /*1ff0*/  DFMA R150, R94, R112, R150 ;  /* 0x000000705e96722b */ /* 0x000fe40000000096 */
[----:B------:R-:W-:Y:S01]  /*2000*/  DFMA R110, R26, R90, R124 ;  /* 0x0000005a1a6e722b */ /* 0x000fe2000000007c */
[----:B------:R-:W-:Y:S01]  /*2010*/  LDS.64 R112, [R135+UR6+0x100] ;  /* 0x0001000687707984 */ /* 0x000fe20008000a00 */
[----:B------:R-:W-:-:S03]  /*2020*/  DFMA R94, R94, R116, R92 ;  /* 0x000000745e5e722b */ /* 0x000fc6000000005c */
[----:B------:R-:W2:Y:S01]  /*2030*/  LDS.64 R92, [R134+0x100] ;  /* 0x00010000865c7984 */ /* 0x000ea20000000a00 */
[----:B------:R-:W-:Y:S02]  /*2040*/  CS2R R146, SRZ ;  /* 0x0000000000927805 */ /* 0x000fe4000001ff00 */
[----:B------:R-:W-:Y:S02]  /*2050*/  CS2R R142, SRZ ;  /* 0x00000000008e7805 */ /* 0x000fe4000001ff00 */
[----:B------:R-:W-:Y:S01]  /*2060*/  CS2R R140, SRZ ;  /* 0x00000000008c7805 */ /* 0x000fe2000001ff00 */
[----:B-1----:R-:W-:Y:S01]  /*2070*/  DFMA R120, R108, R118, R120 ;  /* 0x000000766c78722b */ /* 0x002fe20000000078 */
[----:B------:R-:W-:Y:S01]  /*2080*/  CS2R R144, SRZ ;  /* 0x0000000000907805 */ /* 0x000fe2000001ff00 */
[----:B----4-:R-:W-:Y:S01]  /*2090*/  DFMA R118, R10, R96, R110 ;  /* 0x000000600a76722b */ /* 0x010fe2000000006e */
[----:B------:R-:W3:Y:S04]  /*20a0*/  @!P1 LDG.E.64.CONSTANT R146, desc[UR20][R28.64+0x1400] ;  /* 0x001400141c929981 */ /* 0x000ee8000c1e9b00 */
[----:B------:R-:W1:Y:S04]  /*20b0*/  LDS.64 R110, [R136+0x140] ;  /* 0x00014000886e7984 */ /* 0x000e680000000a00 */
[----:B------:R-:W4:Y:S04]  /*20c0*/  @!P1 LDG.E.64.CONSTANT R142, desc[UR20][R28.64+0x3400] ;  /* 0x003400141c8e9981 */ /* 0x000f28000c1e9b00 */
[----:B------:R-:W4:Y:S04]  /*20d0*/  @!P1 LDG.E.64.CONSTANT R140, desc[UR20][R28.64+0x4400] ;  /* 0x004400141c8c9981 */ /* 0x000f28000c1e9b00 */
[----:B------:R-:W4:Y:S01]  /*20e0*/  @!P1 LDG.E.64.CONSTANT R144, desc[UR20][R28.64+0x2400] ;  /* 0x002400141c909981 */ /* 0x000f22000c1e9b00 */
[----:B------:R-:W-:-:S03]  /*20f0*/  DFMA R118, R36, R98, R118 ;  /* 0x000000622476722b */ /* 0x000fc60000000076 */
[----:B------:R-:W-:Y:S01]  /*2100*/  LDS.64 R124, [R135+UR6+0x180] ;  /* 0x00018006877c7984 */ /* 0x000fe20008000a00 */
[----:B0-----:R-:W-:-:S04]  /*2110*/  DFMA R44, R114, R44, R120 ;  /* 0x0000002c722c722b */ /* 0x001fc80000000078 */
[C---:B------:R-:W-:Y:S01]  /*2120*/  DFMA R156, R118.reuse, R156, R122 ;  /* 0x0000009c769c722b */ /* 0x040fe2000000007a */
[----:B------:R-:W-:Y:S01]  /*2130*/  LDS.64 R120, [R135+UR6+0x1c0] ;  /* 0x0001c00687787984 */ /* 0x000fe20008000a00 */
[C---:B------:R-:W-:Y:S02]  /*2140*/  DFMA R150, R118.reuse, R116, R150 ;  /* 0x000000747696722b */ /* 0x040fe40000000096 */
[----:B------:R-:W-:Y:S01]  /*2150*/  DFMA R154, R118, R154, R94 ;  /* 0x0000009a769a722b */ /* 0x000fe2000000005e */
[----:B------:R-:W-:Y:S04]  /*2160*/  LDS.64 R116, [R136+0x180] ;  /* 0x0001800088747984 */ /* 0x000fe80000000a00 */
[----:B------:R-:W0:Y:S01]  /*2170*/  LDS.64 R118, [R135+UR6+0x140] ;  /* 0x0001400687767984 */ /* 0x000e220008000a00 */
[----:B--2---:R-:W-:-:S03]  /*2180*/  DFMA R44, R112, R92, R44 ;  /* 0x0000005c702c722b */ /* 0x004fc6000000002c */
[----:B------:R-:W2:Y:S04]  /*2190*/  LDS.128 R92, [R137+0x30] ;  /* 0x00003000895c7984 */ /* 0x000ea80000000c00 */
[----:B------:R1:W-:Y:S02]  /*21a0*/  LDS.64 R122, [R136+0x1c0] ;  /* 0x0001c000887a7984 */ /* 0x0003e40000000a00 */
[----:B-1----:R-:W-:Y:S02]  /*21b0*/  DFMA R162, R110, R46, R44 ;  /* 0x0000002e6ea2722b */ /* 0x002fe4000000002c */
[----:B------:R-:W1:Y:S01]  /*21c0*/  LDS.64 R46, [R134+0x180] ;  /* 0x00018000862e7984 */ /* 0x000e620000000a00 */
[----:B------:R-:W-:Y:S02]  /*21d0*/  SHF.R.U32.HI R45, RZ, 0x3, R0 ;  /* 0x00000003ff2d7819 */ /* 0x000fe40000011600 */
[----:B------:R-:W-:Y:S01]  /*21e0*/  LEA R44, R9, UR7, 0x9 ;  /* 0x00000007092c7c11 */ /* 0x000fe2000f8e48ff */
[----:B------:R-:W-:Y:S01]  /*21f0*/  UIADD3 UR5, UPT, UPT, UR5, 0x200, URZ ;  /* 0x0000020005057890 */ /* 0x000fe2000fffe0ff */
[----:B------:R-:W-:Y:S01]  /*2200*/  DFMA R136, R56, R138, RZ ;  /* 0x0000008a3888722b */ /* 0x000fe200000000ff */
[----:B------:R-:W1:Y:S02]  /*2210*/  LDCU.64 UR6, c[0x0][0x388] ;  /* 0x00007100ff0677ac */ /* 0x000e640008000a00 */
[----:B------:R-:W-:Y:S01]  /*2220*/  IMAD R103, R45, 0x40, R44 ;  /* 0x000000402d677824 */ /* 0x000fe200078e022c */
[----:B------:R-:W-:-:S03]  /*2230*/  ULEA UR5, UR4, UR5, 0x18 ;  /* 0x0000000504057291 */ /* 0x000fc6000f8ec0ff */
[----:B------:R-:W-:Y:S01]  /*2240*/  IMAD.IADD R44, R102, 0x1, R103 ;  /* 0x00000001662c7824 */ /* 0x000fe200078e0267 */
[----:B------:R-:W-:Y:S02]  /*2250*/  BAR.SYNC.DEFER_BLOCKING 0x0 ;  /* 0x0000000000007b1d */ /* 0x000fe40000010000 */
[----:B------:R-:W-:-:S04]  /*2260*/  LEA R57, R9, UR5, 0x9 ;  /* 0x0000000509397c11 */ /* 0x000fc8000f8e48ff */
[----:B------:R0:W-:Y:S02]  /*2270*/  STS.64 [R44], R150 ;  /* 0x000000962c007388 */ /* 0x0001e40000000a00 */
[----:B0-----:R-:W-:Y:S02]  /*2280*/  DFMA R150, R118, R158, R162 ;  /* 0x0000009e7696722b */ /* 0x001fe400000000a2 */
[----:B------:R-:W-:Y:S01]  /*2290*/  DFMA R162, R84, R138, RZ ;  /* 0x0000008a54a2722b */ /* 0x000fe200000000ff */
[----:B------:R-:W-:-:S04]  /*22a0*/  IMAD.IADD R84, R102, 0x1, R57 ;  /* 0x0000000166547824 */ /* 0x000fc800078e0239 */
[----:B------:R-:W-:-:S05]  /*22b0*/  IMAD R57, R45, 0x40, R84 ;  /* 0x000000402d397824 */ /* 0x000fca00078e0254 */
[----:B------:R-:W-:Y:S01]  /*22c0*/  STS.64 [R57], R156 ;  /* 0x0000009c39007388 */ /* 0x000fe20000000a00 */
[----:B------:R-:W-:Y:S06]  /*22d0*/  BAR.SYNC.DEFER_BLOCKING 0x0 ;  /* 0x0000000000007b1d */ /* 0x000fec0000010000 */
[----:B--2---:R-:W-:-:S08]  /*22e0*/  DFMA R92, R116, R92, R150 ;  /* 0x0000005c745c722b */ /* 0x004fd00000000096 */
[----:B-1----:R-:W-:Y:S01]  /*22f0*/  DFMA R46, R124, R46, R92 ;  /* 0x0000002e7c2e722b */ /* 0x002fe2000000005c */
[----:B------:R-:W-:Y:S01]  /*2300*/  CS2R R150, SRZ ;  /* 0x0000000000967805 */ /* 0x000fe2000001ff00 */
[----:B------:R-:W-:Y:S01]  /*2310*/  DFMA R164, R138, R86, RZ ;  /* 0x000000568aa4722b */ /* 0x000fe200000000ff */
[----:B------:R-:W-:-:S04]  /*2320*/  CS2R R86, SRZ ;  /* 0x0000000000567805 */ /* 0x000fc8000001ff00 */
[----:B------:R-:W2:Y:S01]  /*2330*/  @!P1 LDG.E.64.CONSTANT R150, desc[UR20][R28.64+0x5400] ;  /* 0x005400141c969981 */ /* 0x000ea2000c1e9b00 */
[----:B------:R-:W-:-:S03]  /*2340*/  DFMA R94, R122, R94, R46 ;  /* 0x0000005e7a5e722b */ /* 0x000fc6000000002e */
[----:B------:R-:W0:Y:S04]  /*2350*/  LDS.128 R44, [R103] ;  /* 0x00000000672c7984 */ /* 0x000e280000000c00 */
[----:B------:R-:W2:Y:S04]  /*2360*/  @!P1 LDG.E.64.CONSTANT R86, desc[UR20][R28.64+0x6400] ;  /* 0x006400141c569981 */ /* 0x000ea8000c1e9b00 */
[----:B------:R-:W1:Y:S01]  /*2370*/  LDS.64 R156, [R84] ;  /* 0x00000000549c7984 */ /* 0x000e620000000a00 */
[----:B------:R-:W-:Y:S01]  /*2380*/  DMUL R152, R152, UR6 ;  /* 0x0000000698987c28 */ /* 0x000fe20008000000 */
[----:B------:R-:W-:Y:S01]  /*2390*/  IMAD.IADD R85, R7, 0x1, R102 ;  /* 0x0000000107557824 */ /* 0x000fe200078e0266 */
[----:B------:R-:W-:-:S02]  /*23a0*/  DFMA R158, R72, R138, RZ ;  /* 0x0000008a489e722b */ /* 0x000fc400000000ff */
[----:B------:R-:W-:Y:S02]  /*23b0*/  DFMA R72, R52, R138, RZ ;  /* 0x0000008a3448722b */ /* 0x000fe400000000ff */
[----:B------:R-:W-:Y:S02]  /*23c0*/  DFMA R94, R120, R160, R94 ;  /* 0x000000a0785e722b */ /* 0x000fe4000000005e */
[C---:B------:R-:W-:Y:S02]  /*23d0*/  DFMA R74, R138.reuse, R74, RZ ;  /* 0x0000004a8a4a722b */ /* 0x040fe400000000ff */
[----:B------:R-:W-:Y:S02]  /*23e0*/  DFMA R52, R138, R58, RZ ;  /* 0x0000003a8a34722b */ /* 0x000fe400000000ff */
[----:B------:R-:W-:Y:S01]  /*23f0*/  DFMA R92, R154, R82, R164 ;  /* 0x000000529a5c722b */ /* 0x000fe200000000a4 */
[----:B------:R-:W-:Y:S04]  /*2400*/  LDS.128 R56, [R8+0x400] ;  /* 0x0004000008387984 */ /* 0x000fe80000000c00 */
[----:B------:R-:W1:Y:S01]  /*2410*/  LDS.64 R82, [R85+0x400] ;  /* 0x0004000055527984 */ /* 0x000e620000000a00 */
[----:B0-----:R-:W-:-:S08]  /*2420*/  DMUL R44, R30, R44 ;  /* 0x0000002c1e2c7228 */ /* 0x001fd00000000000 */
[----:B------:R-:W-:Y:S02]  /*2430*/  DFMA R44, R22, R152, R44 ;  /* 0x00000098162c722b */ /* 0x000fe4000000002c */
[----:B------:R-:W-:Y:S01]  /*2440*/  DFMA R54, R138, R54, RZ ;  /* 0x000000368a36722b */ /* 0x000fe200000000ff */
[----:B------:R-:W-:Y:S01]  /*2450*/  LDS.64 R152, [R84+0x80] ;  /* 0x0000800054987984 */ /* 0x000fe20000000a00 */
[----:B------:R-:W-:Y:S02]  /*2460*/  DADD R162, R162, R94 ;  /* 0x00000000a2a27229 */ /* 0x000fe4000000005e */
[----:B------:R-:W-:Y:S02]  /*2470*/  DFMA R94, R48, R154, R158 ;  /* 0x0000009a305e722b */ /* 0x000fe4000000009e */
[----:B------:R-:W-:Y:S01]  /*2480*/  DFMA R138, R154, R50, R74 ;  /* 0x000000329a8a722b */ /* 0x000fe2000000004a */
[----:B------:R-:W0:Y:S01]  /*2490*/  LDS.64 R48, [R85+0x440] ;  /* 0x0004400055307984 */ /* 0x000e220000000a00 */
[----:B-1----:R-:W-:-:S03]  /*24a0*/  DFMA R44, R34, R156, R44 ;  /* 0x0000009c222c722b */ /* 0x002fc6000000002c */
[----:B------:R-:W1:Y:S01]  /*24b0*/  LDS.64 R50, [R84+0x40] ;  /* 0x0000400054327984 */ /* 0x000e620000000a00 */
[----:B------:R-:W-:Y:S02]  /*24c0*/  DFMA R134, R154, R90, R54 ;  /* 0x0000005a9a86722b */ /* 0x000fe40000000036 */
[----:B------:R-:W-:Y:S01]  /*24d0*/  DFMA R88, R88, R154, R72 ;  /* 0x0000009a5858722b */ /* 0x000fe20000000048 */
[----:B------:R-:W-:Y:S01]  /*24e0*/  LDS.64 R74, [R85+0x4c0] ;  /* 0x0004c000554a7984 */ /* 0x000fe20000000a00 */
[----:B------:R-:W-:Y:S02]  /*24f0*/  DFMA R98, R154, R98, R52 ;  /* 0x000000629a62722b */ /* 0x000fe40000000034 */
[----:B------:R-:W-:Y:S01]  /*2500*/  DFMA R90, R80, R154, R162 ;  /* 0x0000009a505a722b */ /* 0x000fe200000000a2 */
[----:B------:R-:W1:Y:S01]  /*2510*/  LDS.64 R72, [R85+0x480] ;  /* 0x0004800055487984 */ /* 0x000e620000000a00 */
[----:B------:R-:W-:-:S03]  /*2520*/  DFMA R80, R12, R46, R44 ;  /* 0x0000002e0c50722b */ /* 0x000fc6000000002c */
[----:B------:R-:W1:Y:S04]  /*2530*/  LDS.128 R52, [R103+0x10] ;  /* 0x0000100067347984 */ /* 0x000e680000000c00 */
[----:B------:R-:W1:Y:S01]  /*2540*/  LDS.128 R44, [R8+0x410] ;  /* 0x00041000082c7984 */ /* 0x000e620000000c00 */
[----:B------:R-:W-:-:S03]  /*2550*/  DFMA R136, R96, R154, R136 ;  /* 0x0000009a6088722b */ /* 0x000fc60000000088 */
[----:B------:R-:W1:Y:S01]  /*2560*/  LDS.64 R96, [R85+0x500] ;  /* 0x0005000055607984 */ /* 0x000e620000000a00 */
[----:B------:R-:W-:Y:S02]  /*2570*/  DFMA R82, R64, R82, RZ ;  /* 0x000000524052722b */ /* 0x000fe400000000ff */
[----:B------:R-:W-:Y:S01]  /*2580*/  DFMA R56, R132, R56, RZ ;  /* 0x000000388438722b */ /* 0x000fe200000000ff */
[----:B------:R-:W-:Y:S01]  /*2590*/  UMOV UR5, 0x400 ;  /* 0x0000040000057882 */ /* 0x000fe20000000000 */
[----:B------:R-:W1:Y:S01]  /*25a0*/  LDS.64 R154, [R85+0x540] ;  /* 0x00054000559a7984 */ /* 0x000e620000000a00 */
[----:B------:R-:W-:-:S03]  /*25b0*/  ULEA UR6, UR4, UR5, 0x18 ;  /* 0x0000000504067291 */ /* 0x000fc6000f8ec0ff */
[----:B------:R-:W-:Y:S02]  /*25c0*/  LDS.64 R158, [R85+0x5c0] ;  /* 0x0005c000559e7984 */ /* 0x000fe40000000a00 */
[----:B------:R-:W-:Y:S02]  /*25d0*/  DFMA R56, R130, R58, R56 ;  /* 0x0000003a8238722b */ /* 0x000fe40000000038 */
[----:B0-----:R-:W-:Y:S02]  /*25e0*/  DFMA R48, R48, R66, R82 ;  /* 0x000000423030722b */ /* 0x001fe40000000052 */
[----:B-1----:R-:W-:-:S06]  /*25f0*/  DFMA R80, R100, R50, R80 ;  /* 0x000000326450722b */ /* 0x002fcc0000000050 */
[----:B------:R-:W-:Y:S02]  /*2600*/  DFMA R72, R76, R72, R48 ;  /* 0x000000484c48722b */ /* 0x000fe40000000030 */
[----:B------:R-:W0:Y:S01]  /*2610*/  LDS.128 R48, [UR6+0x1480] ;  /* 0x00148006ff307984 */ /* 0x000e220008000c00 */
[----:B------:R-:W-:-:S03]  /*2620*/  DFMA R52, R42, R52, R80 ;  /* 0x000000342a34722b */ /* 0x000fc60000000050 */
[----:B------:R-:W-:Y:S01]  /*2630*/  LDS.128 R80, [UR6+0x1490] ;  /* 0x00149006ff507984 */ /* 0x000fe20008000c00 */
[----:B------:R-:W-:-:S03]  /*2640*/  DFMA R44, R128, R44, R56 ;  /* 0x0000002c802c722b */ /* 0x000fc60000000038 */
[----:B------:R-:W1:Y:S01]  /*2650*/  LDS.128 R56, [R8+0x420] ;  /* 0x0004200008387984 */ /* 0x000e620000000c00 */
[----:B------:R-:W-:Y:S02]  /*2660*/  DFMA R72, R74, R78, R72 ;  /* 0x0000004e4a48722b */ /* 0x000fe40000000048 */
[----:B------:R-:W-:Y:S01]  /*2670*/  DFMA R52, R104, R152, R52 ;  /* 0x000000986834722b */ /* 0x000fe20000000034 */
[----:B------:R-:W1:Y:S05]  /*2680*/  LDS.64 R152, [R85+0x580] ;  /* 0x0005800055987984 */ /* 0x000e6a0000000a00 */
[----:B------:R-:W-:Y:S02]  /*2690*/  DFMA R72, R60, R96, R72 ;  /* 0x000000603c48722b */ /* 0x000fe40000000048 */
[----:B------:R-:W-:-:S02]  /*26a0*/  DFMA R96, R106, R54, R52 ;  /* 0x000000366a60722b */ /* 0x000fc40000000034 */
[----:B------:R-:W1:Y:S01]  /*26b0*/  LDS.128 R52, [R8+0x430] ;  /* 0x0004300008347984 */ /* 0x000e620000000c00 */
[----:B------:R-:W-:-:S03]  /*26c0*/  DFMA R156, R126, R46, R44 ;  /* 0x0000002e7e9c722b */ /* 0x000fc6000000002c */
[----:B------:R-:W3:Y:S01]  /*26d0*/  LDS.128 R44, [UR6+0x14a0] ;  /* 0x0014a006ff2c7984 */ /* 0x000ee20008000c00 */
[----:B------:R-:W-:-:S03]  /*26e0*/  DFMA R154, R154, R62, R72 ;  /* 0x0000003e9a9a722b */ /* 0x000fc60000000048 */
[----:B------:R-:W4:Y:S01]  /*26f0*/  LDS.128 R72, [UR6+0x14b0] ;  /* 0x0014b006ff487984 */ /* 0x000f220008000c00 */
[----:B0-----:R-:W-:Y:S02]  /*2700*/  DFMA R160, R38, R48, RZ ;  /* 0x0000003026a0722b */ /* 0x001fe400000000ff */
[----:B-1----:R-:W-:-:S06]  /*2710*/  DFMA R56, R20, R56, R156 ;  /* 0x000000381438722b */ /* 0x002fcc000000009c */
[----:B------:R-:W-:Y:S02]  /*2720*/  DFMA R160, R22, R50, R160 ;  /* 0x0000003216a0722b */ /* 0x000fe400000000a0 */
[----:B------:R-:W-:Y:S02]  /*2730*/  DFMA R56, R24, R58, R56 ;  /* 0x0000003a1838722b */ /* 0x000fe40000000038 */
[----:B------:R-:W-:-:S04]  /*2740*/  DFMA R152, R68, R152, R154 ;  /* 0x000000984498722b */ /* 0x000fc8000000009a */
[----:B------:R-:W-:Y:S02]  /*2750*/  DFMA R160, R14, R80, R160 ;  /* 0x000000500ea0722b */ /* 0x000fe400000000a0 */
[----:B------:R-:W-:Y:S02]  /*2760*/  DFMA R52, R18, R52, R56 ;  /* 0x000000341234722b */ /* 0x000fe40000000038 */
[----:B------:R-:W0:Y:S01]  /*2770*/  LDS.64 R56, [R84+0xc0] ;  /* 0x0000c00054387984 */ /* 0x000e220000000a00 */
[----:B------:R-:W-:-:S03]  /*2780*/  DFMA R58, R158, R70, R152 ;  /* 0x000000469e3a722b */ /* 0x000fc60000000098 */
[----:B------:R-:W-:Y:S01]  /*2790*/  DFMA R160, R16, R82, R160 ;  /* 0x0000005210a0722b */ /* 0x000fe200000000a0 */
[----:B------:R-:W-:Y:S01]  /*27a0*/  LDS.64 R152, [R84+0x100] ;  /* 0x0001000054987984 */ /* 0x000fe20000000a00 */
[----:B------:R-:W-:-:S03]  /*27b0*/  DFMA R158, R40, R54, R52 ;  /* 0x00000036289e722b */ /* 0x000fc60000000034 */
[----:B------:R-:W1:Y:S03]  /*27c0*/  LDS.128 R52, [R103+0x20] ;  /* 0x0000200067347984 */ /* 0x000e660000000c00 */
[----:B---3--:R-:W-:-:S08]  /*27d0*/  DFMA R160, R32, R44, R160 ;  /* 0x0000002c20a0722b */ /* 0x008fd000000000a0 */
[----:B------:R-:W-:Y:S02]  /*27e0*/  DFMA R156, R26, R46, R160 ;  /* 0x0000002e1a9c722b */ /* 0x000fe400000000a0 */
[C---:B------:R-:W-:Y:S01]  /*27f0*/  DMUL R154, R58.reuse, R146 ;  /* 0x000000923a9a7228 */ /* 0x040fe20000000000 */
[----:B------:R-:W-:Y:S01]  /*2800*/  SHF.R.U32.HI R85, RZ, 0x3, R0 ;  /* 0x00000003ff557819 */ /* 0x000fe20000011600 */
[C---:B----4-:R-:W-:Y:S01]  /*2810*/  DMUL R142, R58.reuse, R142 ;  /* 0x0000008e3a8e7228 */ /* 0x050fe20000000000 */
[----:B------:R-:W3:Y:S01]  /*2820*/  LDS.64 R160, [R84+0x140] ;  /* 0x0001400054a07984 */ /* 0x000ee20000000a00 */
[----:B------:R-:W-:Y:S02]  /*2830*/  DMUL R58, R58, R140 ;  /* 0x0000008c3a3a7228 */ /* 0x000fe40000000000 */
[----:B------:R-:W-:Y:S02]  /*2840*/  DFMA R156, R10, R72, R156 ;  /* 0x000000480a9c722b */ /* 0x000fe4000000009c */
[----:B------:R-:W-:-:S02]  /*2850*/  DFMA R148, R158, R148, R154 ;  /* 0x000000949e94722b */ /* 0x000fc4000000009a */
[C---:B------:R-:W-:Y:S02]  /*2860*/  DFMA R146, R158.reuse, R146, R142 ;  /* 0x000000929e92722b */ /* 0x040fe4000000008e */
[----:B------:R-:W-:Y:S01]  /*2870*/  DFMA R158, R158, R144, R58 ;  /* 0x000000909e9e722b */ /* 0x000fe2000000003a */
[----:B------:R-:W-:Y:S01]  /*2880*/  LDS.64 R142, [R84+0x1c0] ;  /* 0x0001c000548e7984 */ /* 0x000fe20000000a00 */
[----:B------:R-:W-:Y:S01]  /*2890*/  DFMA R156, R36, R74, R156 ;  /* 0x0000004a249c722b */ /* 0x000fe2000000009c */
[----:B------:R-:W-:Y:S01]  /*28a0*/  LEA R58, R9, UR6, 0x9 ;  /* 0x00000006093a7c11 */ /* 0x000fe2000f8e48ff */
[----:B0-----:R-:W-:Y:S01]  /*28b0*/  DFMA R56, R108, R56, R96 ;  /* 0x000000386c38722b */ /* 0x001fe20000000060 */
[----:B------:R-:W-:-:S03]  /*28c0*/  UIADD3 UR5, UPT, UPT, UR5, 0x200, URZ ;  /* 0x0000020005057890 */ /* 0x000fc6000fffe0ff */
[----:B------:R-:W-:Y:S02]  /*28d0*/  IMAD R97, R85, 0x40, R58 ;  /* 0x0000004055617824 */ /* 0x000fe400078e023a */
[C---:B------:R-:W-:Y:S01]  /*28e0*/  DFMA R148, R156.reuse, R144, R148 ;  /* 0x000000909c94722b */ /* 0x040fe20000000094 */
[----:B------:R-:W-:Y:S01]  /*28f0*/  CS2R R154, SRZ ;  /* 0x00000000009a7805 */ /* 0x000fe2000001ff00 */
[----:B------:R0:W-:Y:S01]  /*2900*/  LDS.64 R144, [R84+0x180] ;  /* 0x0001800054907984 */ /* 0x0001e20000000a00 */
[----:B------:R-:W-:Y:S01]  /*2910*/  DFMA R162, R156, R140, R146 ;  /* 0x0000008c9ca2722b */ /* 0x000fe20000000092 */
[----:B------:R-:W4:Y:S01]  /*2920*/  LDCU.64 UR6, c[0x0][0x388] ;  /* 0x00007100ff0677ac */ /* 0x000f220008000a00 */
[----:B-1----:R-:W-:Y:S01]  /*2930*/  DFMA R52, R114, R52, R56 ;  /* 0x000000347234722b */ /* 0x002fe20000000038 */
[----:B------:R1:W4:Y:S01]  /*2940*/  LDS.128 R56, [R103+0x30] ;  /* 0x0000300067387984 */ /* 0x0003220000000c00 */
[----:B------:R-:W-:Y:S01]  /*2950*/  ULEA UR5, UR4, UR5, 0x18 ;  /* 0x0000000504057291 */ /* 0x000fe2000f8ec0ff */
[----:B------:R-:W-:Y:S01]  /*2960*/  IMAD.IADD R165, R102, 0x1, R97 ;  /* 0x0000000166a57824 */ /* 0x000fe200078e0261 */
[----:B------:R-:W-:Y:S06]  /*2970*/  BAR.SYNC.DEFER_BLOCKING 0x0 ;  /* 0x0000000000007b1d */ /* 0x000fec0000010000 */
[----:B------:R-:W-:Y:S01]  /*2980*/  DFMA R52, R112, R152, R52 ;  /* 0x000000987034722b */ /* 0x000fe20000000034 */
[----:B------:R-:W-:-:S02]  /*2990*/  CS2R R152, SRZ ;  /* 0x0000000000987805 */ /* 0x000fc4000001ff00 */
[----:B------:R-:W-:Y:S01]  /*29a0*/  LEA R141, R9, UR5, 0x9 ;  /* 0x00000005098d7c11 */ /* 0x000fe2000f8e48ff */
[----:B------:R-:W2:Y:S04]  /*29b0*/  @!P1 LDG.E.64.CONSTANT R154, desc[UR20][R28.64+0x600] ;  /* 0x000600141c9a9981 */ /* 0x000ea8000c1e9b00 */
[----:B------:R-:W2:Y:S01]  /*29c0*/  @!P1 LDG.E.64.CONSTANT R152, desc[UR20][R28.64+0x1600] ;  /* 0x001600141c989981 */ /* 0x000ea2000c1e9b00 */
[----:B------:R-:W-:-:S04]  /*29d0*/  IMAD.IADD R96, R102, 0x1, R141 ;  /* 0x0000000166607824 */ /* 0x000fc800078e028d */
[----:B------:R-:W-:Y:S01]  /*29e0*/  IMAD R164, R85, 0x40, R96 ;  /* 0x0000004055a47824 */ /* 0x000fe200078e0260 */
[----:B------:R2:W-:Y:S04]  /*29f0*/  STS.64 [R165], R148 ;  /* 0x00000094a5007388 */ /* 0x0005e80000000a00 */
[----:B------:R-:W-:Y:S01]  /*2a00*/  STS.64 [R164], R162 ;  /* 0x000000a2a4007388 */ /* 0x000fe20000000a00 */
[----:B------:R-:W-:Y:S06]  /*2a10*/  BAR.SYNC.DEFER_BLOCKING 0x0 ;  /* 0x0000000000007b1d */ /* 0x000fec0000010000 */
[----:B0-----:R-:W-:Y:S01]  /*2a20*/  DFMA R84, R110, R54, R52 ;  /* 0x000000366e54722b */ /* 0x001fe20000000034 */
[----:B------:R-:W0:Y:S07]  /*2a30*/  LDS.128 R52, [R97] ;  /* 0x0000000061347984 */ /* 0x000e2e0000000c00 */
[----:B---3--:R-:W-:Y:S01]  /*2a40*/  DFMA R84, R118, R160, R84 ;  /* 0x000000a07654722b */ /* 0x008fe20000000054 */
[----:B------:R-:W3:Y:S01]  /*2a50*/  LDS.64 R160, [R96] ;  /* 0x0000000060a07984 */ /* 0x000ee20000000a00 */
[----:B-1----:R-:W-:-:S03]  /*2a60*/  IMAD.IADD R103, R7, 0x1, R102 ;  /* 0x0000000107677824 */ /* 0x002fc600078e0266 */
[----:B------:R-:W-:Y:S03]  /*2a70*/  LDS.64 R162, [R96+0x80] ;  /* 0x0000800060a27984 */ /* 0x000fe60000000a00 */
[----:B----4-:R-:W-:Y:S02]  /*2a80*/  DFMA R56, R116, R56, R84 ;  /* 0x000000387438722b */ /* 0x010fe40000000054 */
[----:B--2---:R-:W-:Y:S01]  /*2a90*/  DFMA R150, R156, R150, R158 ;  /* 0x000000969c96722b */ /* 0x004fe2000000009e */
[----:B------:R-:W1:Y:S04]  /*2aa0*/  LDS.64 R84, [R103+0x600] ;  /* 0x0006000067547984 */ /* 0x000e680000000a00 */
[----:B------:R-:W2:Y:S01]  /*2ab0*/  LDS.64 R158, [R96+0x40] ;  /* 0x00004000609e7984 */ /* 0x000ea20000000a00 */
[----:B------:R-:W-:-:S03]  /*2ac0*/  DMUL R86, R86, UR6 ;  /* 0x0000000656567c28 */ /* 0x000fc60008000000 */
[----:B------:R-:W4:Y:S01]  /*2ad0*/  LDS.64 R156, [R103+0x640] ;  /* 0x00064000679c7984 */ /* 0x000f220000000a00 */
[----:B------:R-:W-:Y:S02]  /*2ae0*/  CS2R R140, SRZ ;  /* 0x00000000008c7805 */ /* 0x000fe4000001ff00 */
[----:B------:R-:W-:Y:S02]  /*2af0*/  CS2R R148, SRZ ;  /* 0x0000000000947805 */ /* 0x000fe4000001ff00 */
[----:B------:R-:W-:Y:S01]  /*2b00*/  CS2R R146, SRZ ;  /* 0x0000000000927805 */ /* 0x000fe2000001ff00 */
[----:B------:R-:W-:Y:S01]  /*2b10*/  UMOV UR5, 0x400 ;  /* 0x0000040000057882 */ /* 0x000fe20000000000 */
[----:B------:R-:W-:Y:S04]  /*2b20*/  LDS.64 R164, [R96+0x1c0] ;  /* 0x0001c00060a47984 */ /* 0x000fe80000000a00 */
[----:B------:R-:W4:Y:S04]  /*2b30*/  @!P1 LDG.E.64.CONSTANT R140, desc[UR20][R28.64+0x4600] ;  /* 0x004600141c8c9981 */ /* 0x000f28000c1e9b00 */
[----:B------:R-:W4:Y:S04]  /*2b40*/  @!P1 LDG.E.64.CONSTANT R148, desc[UR20][R28.64+0x2600] ;  /* 0x002600141c949981 */ /* 0x000f28000c1e9b00 */
[----:B------:R-:W4:Y:S01]  /*2b50*/  @!P1 LDG.E.64.CONSTANT R146, desc[UR20][R28.64+0x3600] ;  /* 0x003600141c929981 */ /* 0x000f22000c1e9b00 */
[----:B0-----:R-:W-:-:S08]  /*2b60*/  DMUL R52, R30, R52 ;  /* 0x000000341e347228 */ /* 0x001fd00000000000 */
[----:B------:R-:W-:-:S08]  /*2b70*/  DFMA R52, R14, R86, R52 ;  /* 0x000000560e34722b */ /* 0x000fd00000000034 */
[----:B---3--:R-:W-:Y:S02]  /*2b80*/  DFMA R160, R34, R160, R52 ;  /* 0x000000a022a0722b */ /* 0x008fe40000000034 */
[----:B------:R-:W-:Y:S01]  /*2b90*/  DFMA R86, R124, R144, R56 ;  /* 0x000000907c56722b */ /* 0x000fe20000000038 */
[----:B------:R-:W-:Y:S05]  /*2ba0*/  LDS.64 R56, [R103+0x680] ;  /* 0x0006800067387984 */ /* 0x000fea0000000a00 */
[----:B------:R-:W-:Y:S01]  /*2bb0*/  DFMA R160, R12, R54, R160 ;  /* 0x000000360ca0722b */ /* 0x000fe200000000a0 */
[----:B------:R-:W0:Y:S01]  /*2bc0*/  LDS.128 R52, [R97+0x10] ;  /* 0x0000100061347984 */ /* 0x000e220000000c00 */
[----:B-1----:R-:W-:-:S06]  /*2bd0*/  DFMA R144, R64, R84, RZ ;  /* 0x000000544090722b */ /* 0x002fcc00000000ff */
[----:B--2---:R-:W-:Y:S01]  /*2be0*/  DFMA R84, R100, R158, R160 ;  /* 0x0000009e6454722b */ /* 0x004fe200000000a0 */
[----:B------:R-:W1:Y:S01]  /*2bf0*/  LDS.64 R158, [R103+0x6c0] ;  /* 0x0006c000679e7984 */ /* 0x000e620000000a00 */
[----:B----4-:R-:W-:Y:S02]  /*2c00*/  DFMA R144, R156, R66, R144 ;  /* 0x000000429c90722b */ /* 0x010fe40000000090 */
[----:B------:R-:W-:Y:S01]  /*2c10*/  DFMA R86, R122, R58, R86 ;  /* 0x0000003a7a56722b */ /* 0x000fe20000000056 */
[----:B------:R-:W2:Y:S07]  /*2c20*/  LDS.64 R156, [R103+0x700] ;  /* 0x00070000679c7984 */ /* 0x000eae0000000a00 */
[----:B------:R-:W-:-:S02]  /*2c30*/  DFMA R142, R120, R142, R86 ;  /* 0x0000008e788e722b */ /* 0x000fc40000000056 */
[----:B0-----:R-:W-:Y:S02]  /*2c40*/  DFMA R84, R42, R52, R84 ;  /* 0x000000342a54722b */ /* 0x001fe40000000054 */
[----:B------:R-:W-:Y:S01]  /*2c50*/  DFMA R52, R76, R56, R144 ;  /* 0x000000384c34722b */ /* 0x000fe20000000090 */
[----:B------:R-:W0:Y:S05]  /*2c60*/  LDS.128 R56, [R8+0x600] ;  /* 0x0006000008387984 */ /* 0x000e2a0000000c00 */
[----:B------:R-:W-:Y:S02]  /*2c70*/  DFMA R162, R104, R162, R84 ;  /* 0x000000a268a2722b */ /* 0x000fe40000000054 */
[----:B-1----:R-:W-:Y:S01]  /*2c80*/  DFMA R158, R158, R78, R52 ;  /* 0x0000004e9e9e722b */ /* 0x002fe20000000034 */
[----:B------:R-:W-:Y:S04]  /*2c90*/  LDS.128 R84, [R8+0x610] ;  /* 0x0006100008547984 */ /* 0x000fe80000000c00 */
[----:B------:R-:W1:Y:S01]  /*2ca0*/  LDS.64 R52, [R103+0x740] ;  /* 0x0007400067347984 */ /* 0x000e620000000a00 */
[----:B------:R-:W-:-:S02]  /*2cb0*/  DADD R144, R92, R142 ;  /* 0x000000005c907229 */ /* 0x000fc4000000008e */
[----:B------:R-:W-:Y:S01]  /*2cc0*/  DFMA R142, R48, R150, R90 ;  /* 0x00000096308e722b */ /* 0x000fe2000000005a */
[----:B------:R-:W3:Y:S01]  /*2cd0*/  LDS.64 R90, [R103+0x780] ;  /* 0x00078000675a7984 */ /* 0x000ee20000000a00 */
[----:B--2---:R-:W-:Y:S01]  /*2ce0*/  DFMA R158, R60, R156, R158 ;  /* 0x0000009c3c9e722b */ /* 0x004fe2000000009e */
[----:B------:R-:W-:Y:S02]  /*2cf0*/  ULEA UR6, UR4, UR5, 0x18 ;  /* 0x0000000504067291 */ /* 0x000fe4000f8ec0ff */
[----:B------:R-:W2:Y:S01]  /*2d00*/  LDS.64 R156, [R96+0xc0] ;  /* 0x0000c000609c7984 */ /* 0x000ea20000000a00 */
[----:B------:R-:W-:Y:S02]  /*2d10*/  DFMA R162, R106, R54, R162 ;  /* 0x000000366aa2722b */ /* 0x000fe400000000a2 */
[----:B------:R-:W-:Y:S01]  /*2d20*/  DFMA R48, R80, R150, R94 ;  /* 0x000000965030722b */ /* 0x000fe2000000005e */
[----:B------:R-:W-:Y:S04]  /*2d30*/  LDS.128 R92, [R8+0x620] ;  /* 0x00062000085c7984 */ /* 0x000fe80000000c00 */
[----:B------:R-:W4:Y:S01]  /*2d40*/  LDS.64 R80, [R103+0x7c0] ;  /* 0x0007c00067507984 */ /* 0x000f220000000a00 */
[----:B0-----:R-:W-:-:S08]  /*2d50*/  DFMA R56, R132, R56, RZ ;  /* 0x000000388438722b */ /* 0x001fd000000000ff */
[----:B------:R-:W-:Y:S02]  /*2d60*/  DFMA R58, R130, R58, R56 ;  /* 0x0000003a823a722b */ /* 0x000fe40000000038 */
[----:B-1----:R-:W-:Y:S01]  /*2d70*/  DFMA R158, R52, R62, R158 ;  /* 0x0000003e349e722b */ /* 0x002fe2000000009e */
[----:B------:R-:W0:Y:S05]  /*2d80*/  LDS.128 R52, [R97+0x20] ;  /* 0x0000200061347984 */ /* 0x000e2a0000000c00 */
[----:B------:R-:W-:Y:S02]  /*2d90*/  DFMA R84, R128, R84, R58 ;  /* 0x000000548054722b */ /* 0x000fe4000000003a */
[----:B------:R-:W1:Y:S01]  /*2da0*/  LDS.128 R56, [UR6+0x14c0] ;  /* 0x0014c006ff387984 */ /* 0x000e620008000c00 */
[----:B---3--:R-:W-:-:S03]  /*2db0*/  DFMA R90, R68, R90, R158 ;  /* 0x0000005a445a722b */ /* 0x008fc6000000009e */
[----:B------:R-:W3:Y:S02]  /*2dc0*/  LDS.64 R158, [R96+0x100] ;  /* 0x00010000609e7984 */ /* 0x000ee40000000a00 */
[----:B------:R-:W-:Y:S02]  /*2dd0*/  DFMA R160, R126, R86, R84 ;  /* 0x000000567ea0722b */ /* 0x000fe40000000054 */
[----:B------:R-:W3:Y:S01]  /*2de0*/  LDS.128 R84, [UR6+0x14d0] ;  /* 0x0014d006ff547984 */ /* 0x000ee20008000c00 */
[----:B--2---:R-:W-:Y:S02]  /*2df0*/  DFMA R162, R108, R156, R162 ;  /* 0x0000009c6ca2722b */ /* 0x004fe400000000a2 */
[----:B------:R-:W-:Y:S02]  /*2e00*/  DFMA R156, R44, R150, R88 ;  /* 0x000000962c9c722b */ /* 0x000fe40000000058 */
[----:B------:R-:W-:Y:S02]  /*2e10*/  DFMA R138, R150, R82, R138 ;  /* 0x00000052968a722b */ /* 0x000fe4000000008a */
[----:B----4-:R-:W-:Y:S01]  /*2e20*/  DFMA R44, R80, R70, R90 ;  /* 0x00000046502c722b */ /* 0x010fe2000000005a */
[----:B------:R-:W-:Y:S04]  /*2e30*/  LDS.128 R80, [UR6+0x14e0] ;  /* 0x0014e006ff507984 */ /* 0x000fe80008000c00 */
[----:B------:R-:W2:Y:S01]  /*2e40*/  LDS.128 R88, [R8+0x630] ;  /* 0x0006300008587984 */ /* 0x000ea20000000c00 */
[----:B0-----:R-:W-:-:S02]  /*2e50*/  DFMA R162, R114, R52, R162 ;  /* 0x0000003472a2722b */ /* 0x001fc400000000a2 */
[----:B------:R-:W-:Y:S02]  /*2e60*/  DFMA R52, R20, R92, R160 ;  /* 0x0000005c1434722b */ /* 0x000fe400000000a0 */
[----:B-1----:R-:W-:-:S08]  /*2e70*/  DFMA R92, R38, R56, RZ ;  /* 0x00000038265c722b */ /* 0x002fd000000000ff */
[----:B------:R-:W-:Y:S02]  /*2e80*/  DFMA R92, R22, R58, R92 ;  /* 0x0000003a165c722b */ /* 0x000fe4000000005c */
[----:B---3--:R-:W-:Y:S02]  /*2e90*/  DFMA R160, R112, R158, R162 ;  /* 0x0000009e70a0722b */ /* 0x008fe400000000a2 */
[----:B------:R-:W-:-:S04]  /*2ea0*/  DFMA R52, R24, R94, R52 ;  /* 0x0000005e1834722b */ /* 0x000fc80000000034 */
[----:B------:R-:W-:Y:S02]  /*2eb0*/  DFMA R158, R14, R84, R92 ;  /* 0x000000540e9e722b */ /* 0x000fe4000000005c */
[----:B------:R-:W0:Y:S06]  /*2ec0*/  LDS.128 R92, [UR6+0x14f0] ;  /* 0x0014f006ff5c7984 */ /* 0x000e2c0008000c00 */
[----:B------:R-:W-:Y:S02]  /*2ed0*/  DFMA R158, R16, R86, R158 ;  /* 0x00000056109e722b */ /* 0x000fe4000000009e */
[----:B--2---:R-:W-:Y:S01]  /*2ee0*/  DFMA R88, R18, R88, R52 ;  /* 0x000000581258722b */ /* 0x004fe20000000034 */
[----:B------:R-:W-:Y:S01]  /*2ef0*/  CS2R R162, SRZ ;  /* 0x0000000000a27805 */ /* 0x000fe2000001ff00 */
[----:B------:R-:W1:Y:S04]  /*2f00*/  LDS.64 R52, [R96+0x140] ;  /* 0x0001400060347984 */ /* 0x000e680000000a00 */
[----:B------:R-:W-:Y:S01]  /*2f10*/  DFMA R158, R32, R80, R158 ;  /* 0x00000050209e722b */ /* 0x000fe2000000009e */
[----:B------:R-:W2:Y:S01]  /*2f20*/  @!P1 LDG.E.64.CONSTANT R162, desc[UR20][R28.64+0x5600] ;  /* 0x005600141ca29981 */ /* 0x000ea2000c1e9b00 */
[----:B------:R-:W-:-:S06]  /*2f30*/  DFMA R88, R40, R90, R88 ;  /* 0x0000005a2858722b */ /* 0x000fcc0000000058 */
[----:B------:R-:W-:Y:S02]  /*2f40*/  DFMA R158, R26, R82, R158 ;  /* 0x000000521a9e722b */ /* 0x000fe4000000009e */
[----:B------:R-:W-:-:S06]  /*2f50*/  DMUL R90, R44, R152 ;  /* 0x000000982c5a7228 */ /* 0x000fcc0000000000 */
[----:B0-----:R-:W-:Y:S02]  /*2f60*/  DFMA R158, R10, R92, R158 ;  /* 0x0000005c0a9e722b */ /* 0x001fe4000000009e */
[----:B------:R-:W-:-:S06]  /*2f70*/  DFMA R90, R88, R154, R90 ;  /* 0x0000009a585a722b */ /* 0x000fcc000000005a */
[----:B------:R-:W-:Y:S01]  /*2f80*/  DFMA R154, R36, R94, R158 ;  /* 0x0000005e249a722b */ /* 0x000fe2000000009e */
[----:B------:R-:W-:-:S06]  /*2f90*/  CS2R R158, SRZ ;  /* 0x00000000009e7805 */ /* 0x000fcc000001ff00 */
[----:B------:R-:W3:Y:S01]  /*2fa0*/  @!P1 LDG.E.64.CONSTANT R158, desc[UR20][R28.64+0x6600] ;  /* 0x006600141c9e9981 */ /* 0x000ee2000c1e9b00 */
[----:B------:R-:W-:Y:S01]  /*2fb0*/  DFMA R54, R110, R54, R160 ;  /* 0x000000366e36722b */ /* 0x000fe200000000a0 */
[----:B------:R-:W-:Y:S01]  /*2fc0*/  SHF.R.U32.HI R103, RZ, 0x3, R0 ;  /* 0x00000003ff677819 */ /* 0x000fe20000011600 */
[----:B------:R-:W-:Y:S01]  /*2fd0*/  UIADD3 UR5, UPT, UPT, UR5, 0x200, URZ ;  /* 0x0000020005057890 */ /* 0x000fe2000fffe0ff */
[----:B------:R-:W-:-:S08]  /*2fe0*/  DMUL R160, R44, R140 ;  /* 0x0000008c2ca07228 */ /* 0x000fd00000000000 */
[-C--:B------:R-:W-:Y:S02]  /*2ff0*/  DFMA R160, R88, R148.reuse, R160 ;  /* 0x0000009458a0722b */ /* 0x080fe400000000a0 */
[----:B------:R-:W-:Y:S02]  /*3000*/  DFMA R148, R154, R148, R90 ;  /* 0x000000949a94722b */ /* 0x000fe4000000005a */
[----:B-1----:R-:W-:Y:S01]  /*3010*/  DFMA R90, R118, R52, R54 ;  /* 0x00000034765a722b */ /* 0x002fe20000000036 */
[----:B------:R-:W0:Y:S01]  /*3020*/  LDS.128 R52, [R97+0x30] ;  /* 0x0000300061347984 */ /* 0x000e220000000c00 */
[----:B------:R-:W-:Y:S01]  /*3030*/  DMUL R146, R44, R146 ;  /* 0x000000922c927228 */ /* 0x000fe20000000000 */
[----:B------:R-:W-:Y:S01]  /*3040*/  LEA R44, R9, UR6, 0x9 ;  /* 0x00000006092c7c11 */ /* 0x000fe2000f8e48ff */
[----:B------:R-:W-:Y:S01]  /*3050*/  ULEA UR5, UR4, UR5, 0x18 ;  /* 0x0000000504057291 */ /* 0x000fe2000f8ec0ff */
[----:B------:R-:W-:Y:S01]  /*3060*/  DFMA R74, R150, R74, R98 ;  /* 0x0000004a964a722b */ /* 0x000fe20000000062 */
[----:B------:R-:W3:Y:S04]  /*3070*/  LDCU.64 UR6, c[0x0][0x388] ;  /* 0x00007100ff0677ac */ /* 0x000ee80008000a00 */
[----:B------:R-:W-:Y:S01]  /*3080*/  DFMA R152, R88, R152, R146 ;  /* 0x000000985898722b */ /* 0x000fe20000000092 */
[----:B------:R-:W-:-:S02]  /*3090*/  IMAD R89, R103, 0x40, R44 ;  /* 0x0000004067597824 */ /* 0x000fc400078e022c */
[----:B------:R1:W4:Y:S02]  /*30a0*/  LDS.64 R44, [R96+0x180] ;  /* 0x00018000602c7984 */ /* 0x0003240000000a00 */
[----:B------:R-:W-:Y:S01]  /*30b0*/  IMAD.IADD R147, R102, 0x1, R89 ;  /* 0x0000000166937824 */ /* 0x000fe200078e0259 */
[----:B------:R-:W-:Y:S01]  /*30c0*/  BAR.SYNC.DEFER_BLOCKING 0x0 ;  /* 0x0000000000007b1d */ /* 0x000fe20000010000 */
[----:B-1----:R-:W-:-:S06]  /*30d0*/  CS2R R96, SRZ ;  /* 0x0000000000607805 */ /* 0x002fcc000001ff00 */
[----:B------:R-:W3:Y:S01]  /*30e0*/  @!P1 LDG.E.64.CONSTANT R96, desc[UR20][R28.64+0x4800] ;  /* 0x004800141c609981 */ /* 0x000ee2000c1e9b00 */
[----:B0-----:R-:W-:Y:S01]  /*30f0*/  DFMA R52, R116, R52, R90 ;  /* 0x000000347434722b */ /* 0x001fe2000000005a */
[----:B------:R-:W-:Y:S02]  /*3100*/  LEA R91, R9, UR5, 0x9 ;  /* 0x00000005095b7c11 */ /* 0x000fe4000f8e48ff */
[----:B------:R0:W-:Y:S03]  /*3110*/  STS.64 [R147], R148 ;  /* 0x0000009493007388 */ /* 0x0001e60000000a00 */
[----:B------:R-:W-:Y:S01]  /*3120*/  IMAD.IADD R88, R102, 0x1, R91 ;  /* 0x0000000166587824 */ /* 0x000fe200078e025b */
[----:B------:R-:W-:-:S06]  /*3130*/  CS2R R90, SRZ ;  /* 0x00000000005a7805 */ /* 0x000fcc000001ff00 */
[----:B------:R-:W3:Y:S01]  /*3140*/  @!P1 LDG.E.64.CONSTANT R90, desc[UR20][R28.64+0x1800] ;  /* 0x001800141c5a9981 */ /* 0x000ee2000c1e9b00 */
[----:B0-----:R-:W-:Y:S02]  /*3150*/  CS2R R146, SRZ ;  /* 0x0000000000927805 */ /* 0x001fe4000001ff00 */
[----:B------:R-:W-:-:S04]  /*3160*/  CS2R R148, SRZ ;  /* 0x0000000000947805 */ /* 0x000fc8000001ff00 */
[----:B------:R-:W3:Y:S01]  /*3170*/  @!P1 LDG.E.64.CONSTANT R146, desc[UR20][R28.64+0x3800] ;  /* 0x003800141c929981 */ /* 0x000ee2000c1e9b00 */
[----:B------:R-:W-:-:S03]  /*3180*/  DFMA R152, R154, R140, R152 ;  /* 0x0000008c9a98722b */ /* 0x000fc60000000098 */
[----:B------:R-:W3:Y:S01]  /*3190*/  @!P1 LDG.E.64.CONSTANT R148, desc[UR20][R28.64+0x800] ;  /* 0x000800141c949981 */ /* 0x000ee2000c1e9b00 */
[----:B------:R-:W-:-:S06]  /*31a0*/  CS2R R140, SRZ ;  /* 0x00000000008c7805 */ /* 0x000fcc000001ff00 */
[----:B------:R-:W3:Y:S01]  /*31b0*/  @!P1 LDG.E.64.CONSTANT R140, desc[UR20][R28.64+0x2800] ;  /* 0x002800141c8c9981 */ /* 0x000ee2000c1e9b00 */
[----:B------:R-:W-:-:S05]  /*31c0*/  IMAD R103, R103, 0x40, R88 ;  /* 0x0000004067677824 */ /* 0x000fca00078e0258 */
[----:B------:R0:W-:Y:S01]  /*31d0*/  STS.64 [R103], R152 ;  /* 0x0000009867007388 */ /* 0x0001e20000000a00 */
[----:B------:R-:W-:Y:S06]  /*31e0*/  BAR.SYNC.DEFER_BLOCKING 0x0 ;  /* 0x0000000000007b1d */ /* 0x000fec0000010000 */
[----:B----4-:R-:W-:Y:S02]  /*31f0*/  DFMA R44, R124, R44, R52 ;  /* 0x0000002c7c2c722b */ /* 0x010fe40000000034 */
[----:B0-----:R-:W-:-:S06]  /*3200*/  DFMA R152, R150, R46, R134 ;  /* 0x0000002e9698722b */ /* 0x001fcc0000000086 */
[----:B------:R-:W-:Y:S02]  /*3210*/  DFMA R54, R122, R54, R44 ;  /* 0x000000367a36722b */ /* 0x000fe4000000002c */
[----:B------:R-:W0:Y:S04]  /*3220*/  LDS.128 R44, [R89] ;  /* 0x00000000592c7984 */ /* 0x000e280000000c00 */
[----:B------:R-:W1:Y:S01]  /*3230*/  LDS.64 R98, [R88] ;  /* 0x0000000058627984 */ /* 0x000e620000000a00 */
[----:B------:R-:W-:Y:S02]  /*3240*/  DFMA R72, R72, R150, R136 ;  /* 0x000000964848722b */ /* 0x000fe40000000088 */
[----:B------:R-:W-:Y:S01]  /*3250*/  DFMA R134, R150, R50, R144 ;  /* 0x000000329686722b */ /* 0x000fe20000000090 */
[----:B------:R-:W-:Y:S01]  /*3260*/  CS2R R136, SRZ ;  /* 0x0000000000887805 */ /* 0x000fe2000001ff00 */
[----:B------:R-:W-:Y:S01]  /*3270*/  DFMA R54, R120, R164, R54 ;  /* 0x000000a47836722b */ /* 0x000fe20000000036 */
[----:B------:R-:W-:Y:S04]  /*3280*/  LDS.64 R144, [R88+0x40] ;  /* 0x0000400058907984 */ /* 0x000fe80000000a00 */
[----:B------:R-:W4:Y:S01]  /*3290*/  @!P1 LDG.E.64.CONSTANT R136, desc[UR20][R28.64+0x5800] ;  /* 0x005800141c889981 */ /* 0x000f22000c1e9b00 */
[----:B0-----:R-:W-:-:S02]  /*32a0*/  DMUL R44, R30, R44 ;  /* 0x0000002c1e2c7228 */ /* 0x001fc40000000000 */
[----:B--2---:R-:W-:Y:S02]  /*32b0*/  DFMA R150, R154, R162, R160 ;  /* 0x000000a29a96722b */ /* 0x004fe400000000a0 */
[----:B------:R-:W-:Y:S01]  /*32c0*/  DADD R154, R48, R54 ;  /* 0x00000000309a7229 */ /* 0x000fe20000000036 */
[----:B------:R-:W-:Y:S05]  /*32d0*/  LDS.128 R48, [R8+0x800] ;  /* 0x0008000008307984 */ /* 0x000fea0000000c00 */
[----:B------:R-:W-:Y:S01]  /*32e0*/  DFMA R142, R56, R150, R142 ;  /* 0x00000096388e722b */ /* 0x000fe2000000008e */
[----:B------:R-:W-:-:S05]  /*32f0*/  IMAD.IADD R56, R7, 0x1, R102 ;  /* 0x0000000107387824 */ /* 0x000fca00078e0266 */
[----:B------:R-:W0:Y:S04]  /*3300*/  LDS.64 R54, [R56+0x800] ;  /* 0x0008000038367984 */ /* 0x000e280000000a00 */
[----:B------:R-:W2:Y:S01]  /*3310*/  LDS.64 R52, [R56+0x840] ;  /* 0x0008400038347984 */ /* 0x000ea20000000a00 */
[----:B---3--:R-:W-:-:S03]  /*3320*/  DMUL R158, R158, UR6 ;  /* 0x000000069e9e7c28 */ /* 0x008fc60008000000 */
[----:B------:R-:W-:Y:S05]  /*3330*/  LDS.64 R160, [R56+0x8c0] ;  /* 0x0008c00038a07984 */ /* 0x000fea0000000a00 */
[----:B------:R-:W-:Y:S02]  /*3340*/  DFMA R44, R16, R158, R44 ;  /* 0x0000009e102c722b */ /* 0x000fe4000000002c */
[----:B------:R-:W-:Y:S01]  /*3350*/  DFMA R134, R150, R58, R134 ;  /* 0x0000003a9686722b */ /* 0x000fe20000000086 */
[----:B------:R-:W-:Y:S05]  /*3360*/  LDS.64 R158, [R88+0x80] ;  /* 0x00008000589e7984 */ /* 0x000fea0000000a00 */
[----:B-1----:R-:W-:-:S08]  /*3370*/  DFMA R98, R34, R98, R44 ;  /* 0x000000622262722b */ /* 0x002fd0000000002c */
[----:B------:R-:W-:Y:S01]  /*3380*/  DFMA R162, R12, R46, R98 ;  /* 0x0000002e0ca2722b */ /* 0x000fe20000000062 */
[----:B------:R-:W1:Y:S01]  /*3390*/  LDS.64 R46, [R56+0x880] ;  /* 0x00088000382e7984 */ /* 0x000e620000000a00 */
[----:B------:R-:W-:Y:S01]  /*33a0*/  CS2R R98, SRZ ;  /* 0x0000000000627805 */ /* 0x000fe2000001ff00 */
[----:B0-----:R-:W-:-:S05]  /*33b0*/  DFMA R54, R64, R54, RZ ;  /* 0x000000364036722b */ /* 0x001fca00000000ff */
[----:B------:R-:W3:Y:S01]  /*33c0*/  @!P1 LDG.E.64.CONSTANT R98, desc[UR20][R28.64+0x6800] ;  /* 0x006800141c629981 */ /* 0x000ee2000c1e9b00 */
[----:B------:R-:W-:Y:S02]  /*33d0*/  DFMA R44, R132, R48, RZ ;  /* 0x00000030842c722b */ /* 0x000fe400000000ff */
[----:B--2---:R-:W-:Y:S02]  /*33e0*/  DFMA R58, R52, R66, R54 ;  /* 0x00000042343a722b */ /* 0x004fe40000000036 */
[----:B------:R-:W0:Y:S04]  /*33f0*/  LDS.128 R52, [R8+0x810] ;  /* 0x0008100008347984 */ /* 0x000e280000000c00 */
[----:B------:R-:W-:Y:S01]  /*3400*/  DFMA R44, R130, R50, R44 ;  /* 0x00000032822c722b */ /* 0x000fe2000000002c */
[----:B------:R-:W2:Y:S01]  /*3410*/  LDS.128 R48, [R89+0x10] ;  /* 0x0000100059307984 */ /* 0x000ea20000000c00 */
[----:B------:R-:W-:-:S02]  /*3420*/  DFMA R162, R100, R144, R162 ;  /* 0x0000009064a2722b */ /* 0x000fc400000000a2 */
[----:B-1----:R-:W-:Y:S01]  /*3430*/  DFMA R46, R76, R46, R58 ;  /* 0x0000002e4c2e722b */ /* 0x002fe2000000003a */
[----:B------:R-:W1:Y:S07]  /*3440*/  LDS.64 R58, [R56+0x900] ;  /* 0x00090000383a7984 */ /* 0x000e6e0000000a00 */
[----:B------:R-:W-:Y:S02]  /*3450*/  DFMA R160, R160, R78, R46 ;  /* 0x0000004ea0a0722b */ /* 0x000fe4000000002e */
[----:B0-----:R-:W-:Y:S01]  /*3460*/  DFMA R52, R128, R52, R44 ;  /* 0x000000348034722b */ /* 0x001fe2000000002c */
[----:B------:R-:W0:Y:S01]  /*3470*/  LDS.128 R44, [R8+0x820] ;  /* 0x00082000082c7984 */ /* 0x000e220000000c00 */
[----:B--2---:R-:W-:-:S03]  /*3480*/  DFMA R162, R42, R48, R162 ;  /* 0x000000302aa2722b */ /* 0x004fc600000000a2 */
[----:B------:R-:W2:Y:S01]  /*3490*/  LDS.64 R48, [R56+0x940] ;  /* 0x0009400038307984 */ /* 0x000ea20000000a00 */
[----:B------:R-:W-:Y:S02]  /*34a0*/  DFMA R144, R150, R86, R138 ;  /* 0x000000569690722b */ /* 0x000fe4000000008a */
[----:B------:R-:W-:Y:S01]  /*34b0*/  DFMA R52, R126, R54, R52 ;  /* 0x000000367e34722b */ /* 0x000fe20000000034 */
[----:B------:R-:W-:Y:S01]  /*34c0*/  LDS.64 R86, [R88+0x100] ;  /* 0x0001000058567984 */ /* 0x000fe20000000a00 */
[----:B------:R-:W-:Y:S02]  /*34d0*/  DFMA R138, R104, R158, R162 ;  /* 0x0000009e688a722b */ /* 0x000fe400000000a2 */
[----:B-1----:R-:W-:Y:S01]  /*34e0*/  DFMA R158, R60, R58, R160 ;  /* 0x0000003a3c9e722b */ /* 0x002fe200000000a0 */
[----:B------:R-:W1:Y:S01]  /*34f0*/  LDS.64 R58, [R56+0x980] ;  /* 0x00098000383a7984 */ /* 0x000e620000000a00 */
[----:B------:R-:W-:Y:S02]  /*3500*/  DFMA R156, R80, R150, R156 ;  /* 0x00000096509c722b */ /* 0x000fe4000000009c */
[----:B------:R-:W-:Y:S01]  /*3510*/  DFMA R82, R150, R82, R152 ;  /* 0x000000529652722b */ /* 0x000fe20000000098 */
[----:B------:R-:W1:Y:S04]  /*3520*/  LDS.64 R80, [R88+0xc0] ;  /* 0x0000c00058507984 */ /* 0x000e680000000a00 */
[----:B------:R-:W1:Y:S01]  /*3530*/  LDS.64 R152, [R56+0x9c0] ;  /* 0x0009c00038987984 */ /* 0x000e620000000a00 */
[----:B------:R-:W-:-:S02]  /*3540*/  DFMA R138, R106, R50, R138 ;  /* 0x000000326a8a722b */ /* 0x000fc4000000008a */
[----:B0-----:R-:W-:Y:S01]  /*3550*/  DFMA R44, R20, R44, R52 ;  /* 0x0000002c142c722b */ /* 0x001fe20000000034 */
[----:B------:R-:W-:Y:S01]  /*3560*/  UMOV UR5, 0x400 ;  /* 0x0000040000057882 */ /* 0x000fe20000000000 */
[----:B------:R-:W0:Y:S01]  /*3570*/  LDS.128 R52, [R8+0x830] ;  /* 0x0008300008347984 */ /* 0x000e220000000c00 */
[----:B--2---:R-:W-:-:S03]  /*3580*/  DFMA R158, R48, R62, R158 ;  /* 0x0000003e309e722b */ /* 0x004fc6000000009e */
[----:B------:R-:W-:Y:S04]  /*3590*/  LDS.64 R160, [R88+0x140] ;  /* 0x0001400058a07984 */ /* 0x000fe80000000a00 */
[----:B------:R-:W2:Y:S01]  /*35a0*/  LDS.128 R48, [R89+0x20] ;  /* 0x0000200059307984 */ /* 0x000ea20000000c00 */
[----:B------:R-:W-:Y:S01]  /*35b0*/  ULEA UR6, UR4, UR5, 0x18 ;  /* 0x0000000504067291 */ /* 0x000fe2000f8ec0ff */
[----:B-1----:R-:W-:Y:S02]  /*35c0*/  DFMA R58, R68, R58, R158 ;  /* 0x0000003a443a722b */ /* 0x002fe4000000009e */
[----:B------:R-:W-:-:S06]  /*35d0*/  DFMA R158, R24, R46, R44 ;  /* 0x0000002e189e722b */ /* 0x000fcc000000002c */
[----:B------:R-:W1:Y:S01]  /*35e0*/  LDS.128 R44, [UR6+0x1500] ;  /* 0x00150006ff2c7984 */ /* 0x000e620008000c00 */
[----:B------:R-:W-:Y:S02]  /*35f0*/  DFMA R138, R108, R80, R138 ;  /* 0x000000506c8a722b */ /* 0x000fe4000000008a */
[----:B------:R-:W-:Y:S02]  /*3600*/  DFMA R80, R92, R150, R72 ;  /* 0x000000965c50722b */ /* 0x000fe40000000048 */
[----:B------:R-:W-:Y:S01]  /*3610*/  DFMA R72, R152, R70, R58 ;  /* 0x000000469848722b */ /* 0x000fe2000000003a */
[----:B------:R-:W4:Y:S01]  /*3620*/  LDS.128 R56, [UR6+0x1510] ;  /* 0x00151006ff387984 */ /* 0x000f220008000c00 */
[----:B0-----:R-:W-:Y:S02]  /*3630*/  DFMA R52, R18, R52, R158 ;  /* 0x000000341234722b */ /* 0x001fe4000000009e */
[----:B--2---:R-:W-:-:S06]  /*3640*/  DFMA R48, R114, R48, R138 ;  /* 0x000000307230722b */ /* 0x004fcc000000008a */
[----:B------:R-:W-:Y:S01]  /*3650*/  DFMA R54, R40, R54, R52 ;  /* 0x000000362836722b */ /* 0x000fe20000000034 */
[----:B------:R-:W-:Y:S01]  /*3660*/  CS2R R138, SRZ ;  /* 0x00000000008a7805 */ /* 0x000fe2000001ff00 */
[----:B------:R-:W-:Y:S02]  /*3670*/  DMUL R52, R72, R90 ;  /* 0x0000005a48347228 */ /* 0x000fe40000000000 */
[----:B------:R-:W-:Y:S02]  /*3680*/  DFMA R152, R150, R94, R74 ;  /* 0x0000005e9698722b */ /* 0x000fe4000000004a */
[----:B------:R-:W-:Y:S01]  /*3690*/  DFMA R86, R112, R86, R48 ;  /* 0x000000567056722b */ /* 0x000fe20000000030 */
[----:B------:R-:W2:Y:S01]  /*36a0*/  @!P1 LDG.E.64.CONSTANT R138, desc[UR20][R28.64+0x1a00] ;  /* 0x001a00141c8a9981 */ /* 0x000ea2000c1e9b00 */
[C---:B------:R-:W-:Y:S02]  /*36b0*/  DMUL R48, R72.reuse, R146 ;  /* 0x0000009248307228 */ /* 0x040fe40000000000 */
[----:B------:R-:W-:Y:S01]  /*36c0*/  DMUL R146, R72, R96 ;  /* 0x0000006048927228 */ /* 0x000fe20000000000 */
[----:B------:R-:W0:Y:S01]  /*36d0*/  LDS.128 R72, [UR6+0x1520] ;  /* 0x00152006ff487984 */ /* 0x000e220008000c00 */
[----:B------:R-:W-:-:S02]  /*36e0*/  DFMA R154, R84, R150, R154 ;  /* 0x00000096549a722b */ /* 0x000fc4000000009a */
[C---:B------:R-:W-:Y:S01]  /*36f0*/  DFMA R84, R54.reuse, R148, R52 ;  /* 0x000000943654722b */ /* 0x040fe20000000034 */
[----:B------:R-:W-:Y:S01]  /*3700*/  CS2R R150, SRZ ;  /* 0x0000000000967805 */ /* 0x000fe2000001ff00 */
[----:B------:R-:W-:Y:S01]  /*3710*/  DFMA R148, R54, R90, R48 ;  /* 0x0000005a3694722b */ /* 0x000fe20000000030 */
[----:B------:R-:W-:Y:S02]  /*3720*/  CS2R R92, SRZ ;  /* 0x00000000005c7805 */ /* 0x000fe4000001ff00 */
[----:B------:R-:W-:Y:S01]  /*3730*/  CS2R R90, SRZ ;  /* 0x00000000005a7805 */ /* 0x000fe2000001ff00 */
[----:B-1----:R-:W-:Y:S01]  /*3740*/  DFMA R158, R38, R44, RZ ;  /* 0x0000002c269e722b */ /* 0x002fe200000000ff */
[----:B------:R-:W2:Y:S01]  /*3750*/  @!P1 LDG.E.64.CONSTANT R150, desc[UR20][R28.64+0xa00] ;  /* 0x000a00141c969981 */ /* 0x000ea2000c1e9b00 */
[----:B------:R-:W-:Y:S01]  /*3760*/  DFMA R146, R54, R140, R146 ;  /* 0x0000008c3692722b */ /* 0x000fe20000000092 */
[----:B------:R-:W-:Y:S02]  /*3770*/  CS2R R94, SRZ ;  /* 0x00000000005e7805 */ /* 0x000fe4000001ff00 */
[----:B------:R-:W2:Y:S04]  /*3780*/  @!P1 LDG.E.64.CONSTANT R92, desc[UR20][R28.64+0x3a00] ;  /* 0x003a00141c5c9981 */ /* 0x000ea8000c1e9b00 */
[----:B------:R-:W2:Y:S01]  /*3790*/  @!P1 LDG.E.64.CONSTANT R90, desc[UR20][R28.64+0x4a00] ;  /* 0x004a00141c5a9981 */ /* 0x000ea2000c1e9b00 */
[----:B------:R-:W-:-:S03]  /*37a0*/  DFMA R158, R22, R46, R158 ;  /* 0x0000002e169e722b */ /* 0x000fc6000000009e */
[----:B------:R-:W1:Y:S01]  /*37b0*/  LDS.128 R52, [UR6+0x1530] ;  /* 0x00153006ff347984 */ /* 0x000e620008000c00 */
[----:B------:R-:W-:-:S03]  /*37c0*/  DFMA R86, R110, R50, R86 ;  /* 0x000000326e56722b */ /* 0x000fc60000000056 */
[----:B------:R-:W2:Y:S01]  /*37d0*/  @!P1 LDG.E.64.CONSTANT R94, desc[UR20][R28.64+0x2a00] ;  /* 0x002a00141c5e9981 */ /* 0x000ea2000c1e9b00 */
[----:B----4-:R-:W-:-:S03]  /*37e0*/  DFMA R158, R14, R56, R158 ;  /* 0x000000380e9e722b */ /* 0x010fc6000000009e */
[----:B------:R-:W4:Y:S05]  /*37f0*/  LDS.128 R48, [R89+0x30] ;  /* 0x0000300059307984 */ /* 0x000f2a0000000c00 */
[----:B------:R-:W-:-:S08]  /*3800*/  DFMA R158, R16, R58, R158 ;  /* 0x0000003a109e722b */ /* 0x000fd0000000009e */
[----:B0-----:R-:W-:Y:S02]  /*3810*/  DFMA R158, R32, R72, R158 ;  /* 0x00000048209e722b */ /* 0x001fe4000000009e */
[----:B------:R-:W-:-:S06]  /*3820*/  DFMA R160, R118, R160, R86 ;  /* 0x000000a076a0722b */ /* 0x000fcc0000000056 */
[----:B------:R-:W-:Y:S02]  /*3830*/  DFMA R86, R26, R74, R158 ;  /* 0x0000004a1a56722b */ /* 0x000fe4000000009e */
[----:B------:R-:W0:Y:S01]  /*3840*/  LDS.64 R158, [R88+0x180] ;  /* 0x00018000589e7984 */ /* 0x000e220000000a00 */
[----:B------:R-:W-:-:S05]  /*3850*/  UIADD3 UR5, UPT, UPT, UR5, 0x200, URZ ;  /* 0x0000020005057890 */ /* 0x000fca000fffe0ff */
[----:B-1----:R-:W-:Y:S01]  /*3860*/  DFMA R86, R10, R52, R86 ;  /* 0x000000340a56722b */ /* 0x002fe20000000056 */
[----:B------:R-:W-:Y:S01]  /*3870*/  ULEA UR5, UR4, UR5, 0x18 ;  /* 0x0000000504057291 */ /* 0x000fe2000f8ec0ff */
[----:B----4-:R-:W-:Y:S01]  /*3880*/  DFMA R48, R116, R48, R160 ;  /* 0x000000307430722b */ /* 0x010fe200000000a0 */
[----:B------:R1:W4:Y:S05]  /*3890*/  LDS.64 R160, [R88+0x1c0] ;  /* 0x0001c00058a07984 */ /* 0x00032a0000000a00 */
[----:B------:R-:W-:Y:S01]  /*38a0*/  DFMA R86, R36, R54, R86 ;  /* 0x000000362456722b */ /* 0x000fe20000000056 */
[----:B------:R-:W-:-:S07]  /*38b0*/  SHF.R.U32.HI R103, RZ, 0x3, R0 ;  /* 0x00000003ff677819 */ /* 0x000fce0000011600 */
[C---:B------:R-:W-:Y:S01]  /*38c0*/  DFMA R140, R86.reuse, R140, R84 ;  /* 0x0000008c568c722b */ /* 0x040fe20000000054 */
[C---:B------:R-:W-:Y:S01]  /*38d0*/  LEA R84, R9.reuse, UR6, 0x9 ;  /* 0x0000000609547c11 */ /* 0x040fe2000f8e48ff */
[----:B------:R-:W-:Y:S02]  /*38e0*/  DFMA R148, R86, R96, R148 ;  /* 0x000000605694722b */ /* 0x000fe40000000094 */
[----:B0-----:R-:W-:Y:S01]  /*38f0*/  DFMA R48, R124, R158, R48 ;  /* 0x0000009e7c30722b */ /* 0x001fe20000000030 */
[----:B------:R-:W-:Y:S01]  /*3900*/  LEA R97, R9, UR5, 0x9 ;  /* 0x0000000509617c11 */ /* 0x000fe2000f8e48ff */
[----:B------:R-:W-:Y:S01]  /*3910*/  IMAD R85, R103, 0x40, R84 ;  /* 0x0000004067557824 */ /* 0x000fe200078e0254 */
[----:B------:R-:W-:Y:S01]  /*3920*/  DFMA R146, R86, R136, R146 ;  /* 0x000000885692722b */ /* 0x000fe20000000092 */
[----:B-1----:R-:W-:Y:S01]  /*3930*/  IMAD.IADD R88, R7, 0x1, R102 ;  /* 0x0000000107587824 */ /* 0x002fe200078e0266 */
[----:B------:R-:W3:Y:S01]  /*3940*/  LDCU.64 UR6, c[0x0][0x388] ;  /* 0x00007100ff0677ac */ /* 0x000ee20008000a00 */
[C---:B------:R-:W-:Y:S01]  /*3950*/  IMAD.IADD R84, R102.reuse, 0x1, R97 ;  /* 0x0000000166547824 */ /* 0x040fe200078e0261 */
[----:B------:R-:W-:Y:S01]  /*3960*/  BAR.SYNC.DEFER_BLOCKING 0x0 ;  /* 0x0000000000007b1d */ /* 0x000fe20000010000 */
[----:B------:R-:W-:-:S02]  /*3970*/  IMAD.IADD R89, R102, 0x1, R85 ;  /* 0x0000000166597824 */ /* 0x000fc400078e0255 */
[----:B------:R-:W-:-:S03]  /*3980*/  IMAD R103, R103, 0x40, R84 ;  /* 0x0000004067677824 */ /* 0x000fc600078e0254 */
[----:B------:R0:W-:Y:S04]  /*3990*/  STS.64 [R89], R140 ;  /* 0x0000008c59007388 */ /* 0x0001e80000000a00 */
[----:B------:R1:W-:Y:S01]  /*39a0*/  STS.64 [R103], R148 ;  /* 0x0000009467007388 */ /* 0x0003e20000000a00 */
[----:B------:R-:W-:Y:S01]  /*39b0*/  BAR.SYNC.DEFER_BLOCKING 0x0 ;  /* 0x0000000000007b1d */ /* 0x000fe20000010000 */
[----:B------:R-:W-:-:S05]  /*39c0*/  CS2R R86, SRZ ;  /* 0x0000000000567805 */ /* 0x000fca000001ff00 */
[----:B------:R-:W-:Y:S01]  /*39d0*/  DFMA R158, R122, R50, R48 ;  /* 0x000000327a9e722b */ /* 0x000fe20000000030 */
[----:B------:R-:W2:Y:S04]  /*39e0*/  @!P1 LDG.E.64.CONSTANT R86, desc[UR20][R28.64+0x6a00] ;  /* 0x006a00141c569981 */ /* 0x000ea8000c1e9b00 */
[----:B------:R-:W1:Y:S03]  /*39f0*/  LDS.128 R48, [R85] ;  /* 0x0000000055307984 */ /* 0x000e660000000c00 */
[----:B----4-:R-:W-:Y:S01]  /*3a00*/  DFMA R158, R120, R160, R158 ;  /* 0x000000a0789e722b */ /* 0x010fe2000000009e */
[----:B------:R-:W4:Y:S01]  /*3a10*/  LDS.64 R160, [R88+0xa00] ;  /* 0x000a000058a07984 */ /* 0x000f220000000a00 */
[----:B0-----:R-:W-:-:S02]  /*3a20*/  DFMA R140, R44, R146, R142 ;  /* 0x000000922c8c722b */ /* 0x001fc4000000008e */
[----:B---3--:R-:W-:Y:S01]  /*3a30*/  DMUL R98, R98, UR6 ;  /* 0x0000000662627c28 */ /* 0x008fe20008000000 */
[----:B------:R-:W-:Y:S03]  /*3a40*/  LDS.64 R162, [R84] ;  /* 0x0000000054a27984 */ /* 0x000fe60000000a00 */
[----:B------:R-:W-:Y:S02]  /*3a50*/  DADD R158, R144, R158 ;  /* 0x00000000909e7229 */ /* 0x000fe4000000009e */
[----:B------:R-:W-:Y:S01]  /*3a60*/  DFMA R144, R56, R146, R154 ;  /* 0x000000923890722b */ /* 0x000fe2000000009a */
[----:B------:R-:W0:Y:S01]  /*3a70*/  LDS.64 R56, [R88+0xa40] ;  /* 0x000a400058387984 */ /* 0x000e220000000a00 */
[C---:B------:R-:W-:Y:S01]  /*3a80*/  DFMA R142, R146.reuse, R46, R134 ;  /* 0x0000002e928e722b */ /* 0x040fe20000000086 */
[----:B------:R-:W-:Y:S01]  /*3a90*/  CS2R R134, SRZ ;  /* 0x0000000000867805 */ /* 0x000fe2000001ff00 */
[----:B-1----:R-:W-:Y:S01]  /*3aa0*/  DFMA R148, R146, R74, R82 ;  /* 0x0000004a9294722b */ /* 0x002fe20000000052 */
[----:B------:R-:W-:Y:S04]  /*3ab0*/  LDS.64 R154, [R88+0xb40] ;  /* 0x000b4000589a7984 */ /* 0x000fe80000000a00 */
[----:B------:R-:W3:Y:S01]  /*3ac0*/  @!P1 LDG.E.64.CONSTANT R134, desc[UR20][R28.64+0x5a00] ;  /* 0x005a00141c869981 */ /* 0x000ee2000c1e9b00 */
[----:B------:R-:W-:-:S02]  /*3ad0*/  DFMA R136, R72, R146, R156 ;  /* 0x000000924888722b */ /* 0x000fc4000000009c */
[----:B------:R-:W-:Y:S01]  /*3ae0*/  DFMA R96, R52, R146, R80 ;  /* 0x000000923460722b */ /* 0x000fe20000000050 */
[----:B------:R-:W-:Y:S04]  /*3af0*/  LDS.64 R82, [R88+0xb00] ;  /* 0x000b000058527984 */ /* 0x000fe80000000a00 */
[----:B------:R-:W-:Y:S04]  /*3b00*/  LDS.64 R80, [R88+0xac0] ;  /* 0x000ac00058507984 */ /* 0x000fe80000000a00 */
[----:B------:R-:W-:Y:S01]  /*3b10*/  LDS.64 R72, [R84+0x40] ;  /* 0x0000400054487984 */ /* 0x000fe20000000a00 */
[----:B------:R-:W-:-:S03]  /*3b20*/  DMUL R44, R30, R48 ;  /* 0x000000301e2c7228 */ /* 0x000fc60000000000 */
[----:B------:R-:W1:Y:S05]  /*3b30*/  LDS.64 R48, [R88+0xa80] ;  /* 0x000a800058307984 */ /* 0x000e6a0000000a00 */
[----:B------:R-:W-:Y:S02]  /*3b40*/  DFMA R74, R32, R98, R44 ;  /* 0x00000062204a722b */ /* 0x000fe4000000002c */
[----:B------:R-:W1:Y:S01]  /*3b50*/  LDS.128 R44, [R8+0xa00] ;  /* 0x000a0000082c7984 */ /* 0x000e620000000c00 */
[----:B----4-:R-:W-:Y:S02]  /*3b60*/  DFMA R160, R64, R160, RZ ;  /* 0x000000a040a0722b */ /* 0x010fe400000000ff */
[----:B------:R-:W-:-:S02]  /*3b70*/  DFMA R98, R146, R54, R152 ;  /* 0x000000369262722b */ /* 0x000fc40000000098 */
[----:B------:R-:W-:Y:S01]  /*3b80*/  DFMA R146, R146, R58, R158 ;  /* 0x0000003a9292722b */ /* 0x000fe2000000009e */
[----:B------:R-:W-:Y:S03]  /*3b90*/  LDS.128 R52, [R85+0x10] ;  /* 0x0000100055347984 */ /* 0x000fe60000000c00 */
[----:B0-----:R-:W-:Y:S01]  /*3ba0*/  DFMA R160, R56, R66, R160 ;  /* 0x0000004238a0722b */ /* 0x001fe200000000a0 */
[----:B------:R-:W-:Y:S04]  /*3bb0*/  LDS.64 R152, [R84+0x80] ;  /* 0x0000800054987984 */ /* 0x000fe80000000a00 */
[----:B------:R-:W0:Y:S01]  /*3bc0*/  LDS.128 R56, [R8+0xa10] ;  /* 0x000a100008387984 */ /* 0x000e220000000c00 */
[----:B------:R-:W-:Y:S01]  /*3bd0*/  DFMA R74, R34, R162, R74 ;  /* 0x000000a2224a722b */ /* 0x000fe2000000004a */
[----:B------:R-:W-:-:S02]  /*3be0*/  UMOV UR5, 0x400 ;  /* 0x0000040000057882 */ /* 0x000fc40000000000 */
[----:B------:R-:W-:Y:S01]  /*3bf0*/  ULEA UR6, UR4, UR5, 0x18 ;  /* 0x0000000504067291 */ /* 0x000fe2000f8ec0ff */
[----:B-1----:R-:W-:Y:S02]  /*3c00*/  DFMA R48, R76, R48, R160 ;  /* 0x000000304c30722b */ /* 0x002fe400000000a0 */
[----:B------:R-:W-:Y:S01]  /*3c10*/  DFMA R44, R132, R44, RZ ;  /* 0x0000002c842c722b */ /* 0x000fe200000000ff */
[----:B------:R-:W-:Y:S07]  /*3c20*/  LDS.64 R160, [R88+0xbc0] ;  /* 0x000bc00058a07984 */ /* 0x000fee0000000a00 */
[----:B------:R-:W-:-:S02]  /*3c30*/  DFMA R44, R130, R46, R44 ;  /* 0x0000002e822c722b */ /* 0x000fc4000000002c */
[----:B------:R-:W-:Y:S02]  /*3c40*/  DFMA R80, R80, R78, R48 ;  /* 0x0000004e5050722b */ /* 0x000fe40000000030 */
[----:B------:R-:W-:-:S04]  /*3c50*/  DFMA R50, R12, R50, R74 ;  /* 0x000000320c32722b */ /* 0x000fc8000000004a */
[----:B0-----:R-:W-:Y:S02]  /*3c60*/  DFMA R56, R128, R56, R44 ;  /* 0x000000388038722b */ /* 0x001fe4000000002c */
[----:B------:R-:W0:Y:S01]  /*3c70*/  LDS.128 R44, [R8+0xa20] ;  /* 0x000a2000082c7984 */ /* 0x000e220000000c00 */
[----:B------:R-:W-:Y:S02]  /*3c80*/  DFMA R80, R60, R82, R80 ;  /* 0x000000523c50722b */ /* 0x000fe40000000050 */
[----:B------:R-:W-:Y:S01]  /*3c90*/  DFMA R50, R100, R72, R50 ;  /* 0x000000486432722b */ /* 0x000fe20000000032 */
[----:B------:R-:W1:Y:S05]  /*3ca0*/  LDS.128 R72, [UR6+0x1540] ;  /* 0x00154006ff487984 */ /* 0x000e6a0008000c00 */
[----:B------:R-:W-:-:S02]  /*3cb0*/  DFMA R154, R154, R62, R80 ;  /* 0x0000003e9a9a722b */ /* 0x000fc40000000050 */
[----:B------:R-:W4:Y:S01]  /*3cc0*/  LDS.128 R80, [R8+0xa30] ;  /* 0x000a300008507984 */ /* 0x000f220000000c00 */
[----:B------:R-:W-:-:S03]  /*3cd0*/  DFMA R52, R42, R52, R50 ;  /* 0x000000342a34722b */ /* 0x000fc60000000032 */
[----:B------:R-:W4:Y:S05]  /*3ce0*/  LDS.128 R48, [UR6+0x1550] ;  /* 0x00155006ff307984 */ /* 0x000f2a0008000c00 */
[----:B------:R-:W-:Y:S01]  /*3cf0*/  DFMA R52, R104, R152, R52 ;  /* 0x000000986834722b */ /* 0x000fe20000000034 */
[----:B------:R-:W4:Y:S01]  /*3d00*/  LDS.64 R152, [R88+0xb80] ;  /* 0x000b800058987984 */ /* 0x000f220000000a00 */
[----:B------:R-:W-:-:S03]  /*3d10*/  DFMA R156, R126, R58, R56 ;  /* 0x0000003a7e9c722b */ /* 0x000fc60000000038 */
[----:B------:R-:W-:Y:S03]  /*3d20*/  LDS.128 R56, [UR6+0x1570] ;  /* 0x00157006ff387984 */ /* 0x000fe60008000c00 */
[----:B------:R-:W-:Y:S02]  /*3d30*/  DFMA R158, R106, R54, R52 ;  /* 0x000000366a9e722b */ /* 0x000fe40000000034 */
[----:B------:R-:W2:Y:S01]  /*3d40*/  LDS.128 R52, [UR6+0x1560] ;  /* 0x00156006ff347984 */ /* 0x000ea20008000c00 */
[----:B0-----:R-:W-:Y:S02]  /*3d50*/  DFMA R44, R20, R44, R156 ;  /* 0x0000002c142c722b */ /* 0x001fe4000000009c */
[----:B-1----:R-:W-:-:S06]  /*3d60*/  DFMA R162, R38, R72, RZ ;  /* 0x0000004826a2722b */ /* 0x002fcc00000000ff */
[----:B------:R-:W-:Y:S02]  /*3d70*/  DFMA R44, R24, R46, R44 ;  /* 0x0000002e182c722b */ /* 0x000fe4000000002c */
[----:B------:R-:W-:-:S06]  /*3d80*/  DFMA R162, R22, R74, R162 ;  /* 0x0000004a16a2722b */ /* 0x000fcc00000000a2 */
[----:B----4-:R-:W-:Y:S01]  /*3d90*/  DFMA R44, R18, R80, R44 ;  /* 0x00000050122c722b */ /* 0x010fe2000000002c */
[----:B------:R-:W0:Y:S01]  /*3da0*/  LDS.64 R80, [R84+0xc0] ;  /* 0x0000c00054507984 */ /* 0x000e220000000a00 */
[----:B------:R-:W-:-:S06]  /*3db0*/  DFMA R162, R14, R48, R162 ;  /* 0x000000300ea2722b */ /* 0x000fcc00000000a2 */
[----:B------:R-:W-:Y:S02]  /*3dc0*/  DFMA R82, R40, R82, R44 ;  /* 0x000000522852722b */ /* 0x000fe4000000002c */
[----:B------:R-:W1:Y:S01]  /*3dd0*/  LDS.128 R44, [R85+0x20] ;  /* 0x00002000552c7984 */ /* 0x000e620000000c00 */
[----:B------:R-:W-:Y:S02]  /*3de0*/  DFMA R154, R68, R152, R154 ;  /* 0x00000098449a722b */ /* 0x000fe4000000009a */
[----:B------:R-:W-:Y:S01]  /*3df0*/  DFMA R162, R16, R50, R162 ;  /* 0x0000003210a2722b */ /* 0x000fe200000000a2 */
[----:B------:R-:W-:Y:S01]  /*3e00*/  SHF.R.U32.HI R103, RZ, 0x3, R0 ;  /* 0x00000003ff677819 */ /* 0x000fe20000011600 */
[----:B------:R-:W4:Y:S04]  /*3e10*/  LDS.64 R152, [R84+0x100] ;  /* 0x0001000054987984 */ /* 0x000f280000000a00 */
[----:B------:R-:W-:-:S02]  /*3e20*/  DFMA R154, R160, R70, R154 ;  /* 0x00000046a09a722b */ /* 0x000fc4000000009a */
[----:B--2---:R-:W-:Y:S01]  /*3e30*/  DFMA R162, R32, R52, R162 ;  /* 0x0000003420a2722b */ /* 0x004fe200000000a2 */
[----:B------:R-:W2:Y:S05]  /*3e40*/  LDS.64 R160, [R84+0x140] ;  /* 0x0001400054a07984 */ /* 0x000eaa0000000a00 */
[----:B------:R-:W-:Y:S02]  /*3e50*/  DMUL R156, R154, R138 ;  /* 0x0000008a9a9c7228 */ /* 0x000fe40000000000 */
[----:B------:R-:W-:Y:S02]  /*3e60*/  DFMA R88, R26, R54, R162 ;  /* 0x000000361a58722b */ /* 0x000fe400000000a2 */
[----:B------:R-:W-:-:S04]  /*3e70*/  DMUL R92, R154, R92 ;  /* 0x0000005c9a5c7228 */ /* 0x000fc80000000000 */
[----:B------:R-:W-:Y:S02]  /*3e80*/  DFMA R150, R82, R150, R156 ;  /* 0x000000965296722b */ /* 0x000fe4000000009c */
[----:B------:R-:W-:Y:S02]  /*3e90*/  DMUL R156, R154, R90 ;  /* 0x0000005a9a9c7228 */ /* 0x000fe40000000000 */
[----:B------:R-:W-:Y:S02]  /*3ea0*/  DFMA R88, R10, R56, R88 ;  /* 0x000000380a58722b */ /* 0x000fe40000000058 */
[----:B0-----:R-:W-:Y:S02]  /*3eb0*/  DFMA R80, R108, R80, R158 ;  /* 0x000000506c50722b */ /* 0x001fe4000000009e */
[C---:B------:R-:W-:Y:S01]  /*3ec0*/  DFMA R138, R82.reuse, R138, R92 ;  /* 0x0000008a528a722b */ /* 0x040fe2000000005c */
[----:B------:R-:W-:Y:S01]  /*3ed0*/  LDS.64 R158, [R84+0x180] ;  /* 0x00018000549e7984 */ /* 0x000fe20000000a00 */
[----:B------:R-:W-:Y:S01]  /*3ee0*/  DFMA R156, R82, R94, R156 ;  /* 0x0000005e529c722b */ /* 0x000fe2000000009c */
[----:B------:R-:W-:Y:S01]  /*3ef0*/  LEA R82, R9, UR6, 0x9 ;  /* 0x0000000609527c11 */ /* 0x000fe2000f8e48ff */
[----:B------:R-:W-:Y:S01]  /*3f00*/  DFMA R154, R36, R58, R88 ;  /* 0x0000003a249a722b */ /* 0x000fe20000000058 */
[----:B------:R-:W-:Y:S01]  /*3f10*/  UIADD3 UR5, UPT, UPT, UR5, 0x200, URZ ;  /* 0x0000020005057890 */ /* 0x000fe2000fffe0ff */
[----:B-1----:R-:W-:Y:S01]  /*3f20*/  DFMA R44, R114, R44, R80 ;  /* 0x0000002c722c722b */ /* 0x002fe20000000050 */
[----:B------:R-:W-:Y:S01]  /*3f30*/  LDS.64 R88, [R84+0x1c0] ;  /* 0x0001c00054587984 */ /* 0x000fe20000000a00 */
[----:B------:R-:W-:Y:S01]  /*3f40*/  IMAD R93, R103, 0x40, R82 ;  /* 0x00000040675d7824 */ /* 0x000fe200078e0252 */
[----:B------:R-:W0:Y:S02]  /*3f50*/  LDCU.64 UR6, c[0x0][0x388] ;  /* 0x00007100ff0677ac */ /* 0x000e240008000a00 */
[----:B------:R-:W1:Y:S01]  /*3f60*/  LDS.128 R80, [R85+0x30] ;  /* 0x0000300055507984 */ /* 0x000e620000000c00 */
[----:B------:R-:W-:Y:S01]  /*3f70*/  ULEA UR5, UR4, UR5, 0x18 ;  /* 0x0000000504057291 */ /* 0x000fe2000f8ec0ff */
[----:B------:R-:W-:-:S05]  /*3f80*/  DFMA R162, R154, R90, R138 ;  /* 0x0000005a9aa2722b */ /* 0x000fca000000008a */
[----:B------:R-:W-:Y:S01]  /*3f90*/  LEA R91, R9, UR5, 0x9 ;  /* 0x00000005095b7c11 */ /* 0x000fe2000f8e48ff */
[----:B------:R-:W-:Y:S01]  /*3fa0*/  DFMA R94, R154, R94, R150 ;  /* 0x0000005e9a5e722b */ /* 0x000fe20000000096 */
[C---:B------:R-:W-:Y:S01]  /*3fb0*/  IMAD.IADD R165, R102.reuse, 0x1, R93 ;  /* 0x0000000166a57824 */ /* 0x040fe200078e025d */
[----:B------:R-:W-:Y:S02]  /*3fc0*/  BAR.SYNC.DEFER_BLOCKING 0x0 ;  /* 0x0000000000007b1d */ /* 0x000fe40000010000 */
[----:B------:R-:W-:-:S04]  /*3fd0*/  IMAD.IADD R92, R102, 0x1, R91 ;  /* 0x00000001665c7824 */ /* 0x000fc800078e025b */
[----:B------:R-:W-:Y:S01]  /*3fe0*/  IMAD R103, R103, 0x40, R92 ;  /* 0x0000004067677824 */ /* 0x000fe200078e025c */
[----:B----4-:R-:W-:Y:S01]  /*3ff0*/  DFMA R44, R112, R152, R44 ;  /* 0x00000098702c722b */ /* 0x010fe2000000002c */
[----:B------:R-:W-:Y:S04]  /*4000*/  STS.64 [R165], R94 ;  /* 0x0000005ea5007388 */ /* 0x000fe80000000a00 */
[----:B------:R-:W-:Y:S01]  /*4010*/  STS.64 [R103], R162 ;  /* 0x000000a267007388 */ /* 0x000fe20000000a00 */
[----:B------:R-:W-:Y:S06]  /*4020*/  BAR.SYNC.DEFER_BLOCKING 0x0 ;  /* 0x0000000000007b1d */ /* 0x000fec0000010000 */
[----:B------:R-:W-:Y:S01]  /*4030*/  DFMA R90, R110, R46, R44 ;  /* 0x0000002e6e5a722b */ /* 0x000fe2000000002c */
[----:B------:R-:W4:Y:S04]  /*4040*/  LDS.128 R44, [R93] ;  /* 0x000000005d2c7984 */ /* 0x000f280000000c00 */
[----:B------:R-:W3:Y:S01]  /*4050*/  LDS.64 R84, [R92] ;  /* 0x000000005c547984 */ /* 0x000ee20000000a00 */
[----:B0-----:R-:W-:-:S02]  /*4060*/  DMUL R86, R86, UR6 ;  /* 0x0000000656567c28 */ /* 0x001fc40008000000 */
[----:B--2---:R-:W-:-:S08]  /*4070*/  DFMA R160, R118, R160, R90 ;  /* 0x000000a076a0722b */ /* 0x004fd0000000005a */
[----:B-1----:R-:W-:Y:S02]  /*4080*/  DFMA R80, R116, R80, R160 ;  /* 0x000000507450722b */ /* 0x002fe400000000a0 */
[----:B----4-:R-:W-:-:S08]  /*4090*/  DMUL R44, R30, R44 ;  /* 0x0000002c1e2c7228 */ /* 0x010fd00000000000 */
[----:B------:R-:W-:Y:S02]  /*40a0*/  DFMA R86, R26, R86, R44 ;  /* 0x000000561a56722b */ /* 0x000fe4000000002c */
[----:B------:R-:W0:Y:S01]  /*40b0*/  LDS.64 R44, [R92+0x40] ;  /* 0x000040005c2c7984 */ /* 0x000e220000000a00 */
[----:B------:R-:W-:Y:S02]  /*40c0*/  DFMA R80, R124, R158, R80 ;  /* 0x0000009e7c50722b */ /* 0x000fe40000000050 */
[----:B---3--:R-:W-:-:S03]  /*40d0*/  DFMA R134, R154, R134, R156 ;  /* 0x000000869a86722b */ /* 0x008fc6000000009c */
[----:B------:R-:W-:Y:S02]  /*40e0*/  DFMA R154, R34, R84, R86 ;  /* 0x00000054229a722b */ /* 0x000fe40000000056 */
[----:B------:R-:W1:Y:S01]  /*40f0*/  LDS.128 R84, [R8+0xc00] ;  /* 0x000c000008547984 */ /* 0x000e620000000c00 */
[----:B------:R-:W-:-:S03]  /*4100*/  DFMA R90, R122, R82, R80 ;  /* 0x000000527a5a722b */ /* 0x000fc60000000050 */
[----:B------:R-:W2:Y:S02]  /*4110*/  LDS.128 R80, [R93+0x10] ;  /* 0x000010005d507984 */ /* 0x000ea40000000c00 */
[----:B------:R-:W-:-:S03]  /*4120*/  DFMA R154, R12, R46, R154 ;  /* 0x0000002e0c9a722b */ /* 0x000fc6000000009a */
[----:B------:R-:W-:Y:S01]  /*4130*/  DFMA R90, R120, R88, R90 ;  /* 0x00000058785a722b */ /* 0x000fe2000000005a */
[----:B------:R-:W3:Y:S04]  /*4140*/  LDS.64 R88, [R92+0x80] ;  /* 0x000080005c587984 */ /* 0x000ee80000000a00 */
[----:B0-----:R-:W-:Y:S01]  /*4150*/  DFMA R154, R100, R44, R154 ;  /* 0x0000002c649a722b */ /* 0x001fe2000000009a */
[----:B------:R-:W0:Y:S01]  /*4160*/  LDS.128 R44, [R8+0xc10] ;  /* 0x000c1000082c7984 */ /* 0x000e220000000c00 */
[----:B-1----:R-:W-:-:S06]  /*4170*/  DFMA R84, R132, R84, RZ ;  /* 0x000000548454722b */ /* 0x002fcc00000000ff */
[----:B--2---:R-:W-:Y:S02]  /*4180*/  DFMA R80, R42, R80, R154 ;  /* 0x000000502a50722b */ /* 0x004fe4000000009a */
[----:B------:R-:W1:Y:S01]  /*4190*/  LDS.64 R154, [R92+0xc0] ;  /* 0x0000c0005c9a7984 */ /* 0x000e620000000a00 */
[----:B------:R-:W-:-:S05]  /*41a0*/  DFMA R86, R130, R86, R84 ;  /* 0x000000568256722b */ /* 0x000fca0000000054 */
[----:B---3--:R-:W-:-:S08]  /*41b0*/  DFMA R80, R104, R88, R80 ;  /* 0x000000586850722b */ /* 0x008fd00000000050 */
[----:B------:R-:W-:Y:S02]  /*41c0*/  DFMA R158, R106, R82, R80 ;  /* 0x000000526a9e722b */ /* 0x000fe40000000050 */
[----:B------:R-:W2:Y:S01]  /*41d0*/  LDS.128 R80, [R93+0x20] ;  /* 0x000020005d507984 */ /* 0x000ea20000000c00 */
[----:B0-----:R-:W-:Y:S01]  /*41e0*/  DFMA R160, R128, R44, R86 ;  /* 0x0000002c80a0722b */ /* 0x001fe20000000056 */
[----:B------:R-:W-:Y:S02]  /*41f0*/  CS2R R150, SRZ ;  /* 0x0000000000967805 */ /* 0x000fe4000001ff00 */
[----:B------:R-:W-:Y:S02]  /*4200*/  CS2R R94, SRZ ;  /* 0x00000000005e7805 */ /* 0x000fe4000001ff00 */
[----:B------:R-:W-:Y:S02]  /*4210*/  CS2R R152, SRZ ;  /* 0x0000000000987805 */ /* 0x000fe4000001ff00 */
[----:B------:R-:W-:-:S02]  /*4220*/  CS2R R138, SRZ ;  /* 0x00000000008a7805 */ /* 0x000fc4000001ff00 */
[----:B------:R-:W-:Y:S01]  /*4230*/  CS2R R162, SRZ ;  /* 0x0000000000a27805 */ /* 0x000fe2000001ff00 */
[----:B------:R-:W-:Y:S01]  /*4240*/  IMAD.IADD R7, R7, 0x1, R102 ;  /* 0x0000000107077824 */ /* 0x000fe200078e0266 */
[----:B------:R-:W3:Y:S01]  /*4250*/  @!P1 LDG.E.64.CONSTANT R150, desc[UR20][R28.64+0x1c00] ;  /* 0x001c00141c969981 */ /* 0x000ee2000c1e9b00 */
[----:B------:R-:W-:-:S03]  /*4260*/  DFMA R46, R126, R46, R160 ;  /* 0x0000002e7e2e722b */ /* 0x000fc600000000a0 */
[----:B------:R-:W0:Y:S04]  /*4270*/  LDS.64 R160, [R92+0x100] ;  /* 0x000100005ca07984 */ /* 0x000e280000000a00 */
[----:B------:R-:W4:Y:S04]  /*4280*/  @!P1 LDG.E.64.CONSTANT R94, desc[UR20][R28.64+0x3c00] ;  /* 0x003c00141c5e9981 */ /* 0x000f28000c1e9b00 */
[----:B------:R-:W4:Y:S01]  /*4290*/  @!P1 LDG.E.64.CONSTANT R152, desc[UR20][R28.64+0xc00] ;  /* 0x000c00141c989981 */ /* 0x000f22000c1e9b00 */
[----:B-1----:R-:W-:-:S03]  /*42a0*/  DFMA R154, R108, R154, R158 ;  /* 0x0000009a6c9a722b */ /* 0x002fc6000000009e */
[----:B------:R-:W4:Y:S04]  /*42b0*/  @!P1 LDG.E.64.CONSTANT R138, desc[UR20][R28.64+0x2c00] ;  /* 0x002c00141c8a9981 */ /* 0x000f28000c1e9b00 */
[----:B------:R-:W4:Y:S01]  /*42c0*/  @!P1 LDG.E.64.CONSTANT R162, desc[UR20][R28.64+0x6c00] ;  /* 0x006c00141ca29981 */ /* 0x000f22000c1e9b00 */
[----:B--2---:R-:W-:Y:S02]  /*42d0*/  DFMA R80, R114, R80, R154 ;  /* 0x000000507250722b */ /* 0x004fe4000000009a */
[----:B------:R-:W-:Y:S01]  /*42e0*/  DADD R136, R136, R90 ;  /* 0x0000000088887229 */ /* 0x000fe2000000005a */
[----:B------:R-:W-:Y:S04]  /*42f0*/  LDS.64 R88, [R7+0xc40] ;  /* 0x000c400007587984 */ /* 0x000fe80000000a00 */
[----:B------:R-:W1:Y:S04]  /*4300*/  LDS.64 R90, [R7+0xc00] ;  /* 0x000c0000075a7984 */ /* 0x000e680000000a00 */
[----:B------:R-:W2:Y:S04]  /*4310*/  LDS.128 R84, [R8+0xc20] ;  /* 0x000c200008547984 */ /* 0x000ea80000000c00 */
[----:B------:R-:W2:Y:S04]  /*4320*/  LDS.64 R156, [R7+0xc80] ;  /* 0x000c8000079c7984 */ /* 0x000ea80000000a00 */
[----:B------:R-:W2:Y:S01]  /*4330*/  LDS.64 R44, [R7+0xcc0] ;  /* 0x000cc000072c7984 */ /* 0x000ea20000000a00 */
[----:B0-----:R-:W-:-:S03]  /*4340*/  DFMA R80, R112, R160, R80 ;  /* 0x000000a07050722b */ /* 0x001fc60000000050 */
[----:B------:R-:W0:Y:S01]  /*4350*/  LDS.64 R158, [R7+0xd00] ;  /* 0x000d0000079e7984 */ /* 0x000e220000000a00 */
[----:B------:R-:W-:Y:S01]  /*4360*/  CS2R R160, SRZ ;  /* 0x0000000000a07805 */ /* 0x000fe2000001ff00 */
[----:B------:R-:W-:Y:S02]  /*4370*/  UMOV UR5, 0x400 ;  /* 0x0000040000057882 */ /* 0x000fe40000000000 */
[----:B------:R-:W0:Y:S04]  /*4380*/  LDS.64 R154, [R7+0xd40] ;  /* 0x000d4000079a7984 */ /* 0x000e280000000a00 */
[----:B------:R-:W4:Y:S01]  /*4390*/  @!P1 LDG.E.64.CONSTANT R160, desc[UR20][R28.64+0x4c00] ;  /* 0x004c00141ca09981 */ /* 0x000f22000c1e9b00 */
[----:B------:R-:W-:Y:S01]  /*43a0*/  ULEA UR6, UR4, UR5, 0x18 ;  /* 0x0000000504067291 */ /* 0x000fe2000f8ec0ff */
[----:B-1----:R-:W-:-:S08]  /*43b0*/  DFMA R90, R64, R90, RZ ;  /* 0x0000005a405a722b */ /* 0x002fd000000000ff */
[----:B------:R-:W-:Y:S02]  /*43c0*/  DFMA R88, R88, R66, R90 ;  /* 0x000000425858722b */ /* 0x000fe4000000005a */
[----:B--2---:R-:W-:-:S06]  /*43d0*/  DFMA R46, R20, R84, R46 ;  /* 0x00000054142e722b */ /* 0x004fcc000000002e */
[----:B------:R-:W-:Y:S02]  /*43e0*/  DFMA R84, R76, R156, R88 ;  /* 0x0000009c4c54722b */ /* 0x000fe40000000058 */
[----:B------:R-:W1:Y:S01]  /*43f0*/  LDS.128 R88, [UR6+0x1580] ;  /* 0x00158006ff587984 */ /* 0x000e620008000c00 */
[----:B------:R-:W-:-:S03]  /*4400*/  DFMA R140, R72, R134, R140 ;  /* 0x00000086488c722b */ /* 0x000fc6000000008c */
[----:B------:R-:W2:Y:S02]  /*4410*/  LDS.64 R72, [R7+0xd80] ;  /* 0x000d800007487984 */ /* 0x000ea40000000a00 */
[----:B------:R-:W-:Y:S02]  /*4420*/  DFMA R84, R44, R78, R84 ;  /* 0x0000004e2c54722b */ /* 0x000fe40000000054 */
[----:B------:R-:W-:Y:S01]  /*4430*/  DFMA R156, R24, R86, R46 ;  /* 0x00000056189c722b */ /* 0x000fe2000000002e */
[----:B------:R-:W2:Y:S05]  /*4440*/  LDS.128 R44, [R8+0xc30] ;  /* 0x000c3000082c7984 */ /* 0x000eaa0000000c00 */
[----:B0-----:R-:W-:-:S02]  /*4450*/  DFMA R158, R60, R158, R84 ;  /* 0x0000009e3c9e722b */ /* 0x001fc40000000054 */
[----:B------:R-:W0:Y:S01]  /*4460*/  LDS.128 R84, [UR6+0x1590] ;  /* 0x00159006ff547984 */ /* 0x000e220008000c00 */
[----:B------:R-:W-:Y:S02]  /*4470*/  DFMA R144, R48, R134, R144 ;  /* 0x000000863090722b */ /* 0x000fe40000000090 */
[----:B------:R-:W-:Y:S01]  /*4480*/  DFMA R146, R134, R50, R146 ;  /* 0x000000328692722b */ /* 0x000fe20000000092 */
[----:B------:R-:W0:Y:S02]  /*4490*/  LDS.128 R48, [UR6+0x15a0] ;  /* 0x0015a006ff307984 */ /* 0x000e240008000c00 */
[----:B------:R-:W-:Y:S02]  /*44a0*/  DFMA R154, R154, R62, R158 ;  /* 0x0000003e9a9a722b */ /* 0x000fe4000000009e */
[C---:B------:R-:W-:Y:S01]  /*44b0*/  DFMA R148, R134.reuse, R54, R148 ;  /* 0x000000368694722b */ /* 0x040fe20000000094 */
[----:B------:R-:W0:Y:S01]  /*44c0*/  LDS.64 R158, [R7+0xdc0] ;  /* 0x000dc000079e7984 */ /* 0x000e220000000a00 */
[----:B------:R-:W-:-:S02]  /*44d0*/  DFMA R142, R134, R74, R142 ;  /* 0x0000004a868e722b */ /* 0x000fc4000000008e */
[----:B-1----:R-:W-:Y:S02]  /*44e0*/  DFMA R54, R38, R88, RZ ;  /* 0x000000582636722b */ /* 0x002fe400000000ff */
[----:B--2---:R-:W-:Y:S01]  /*44f0*/  DFMA R154, R68, R72, R154 ;  /* 0x00000048449a722b */ /* 0x004fe2000000009a */
[----:B------:R-:W1:Y:S05]  /*4500*/  LDS.128 R72, [UR6+0x15b0] ;  /* 0x0015b006ff487984 */ /* 0x000e6a0008000c00 */
[----:B------:R-:W-:Y:S02]  /*4510*/  DFMA R54, R22, R90, R54 ;  /* 0x0000005a1636722b */ /* 0x000fe40000000036 */
[----:B------:R-:W-:-:S06]  /*4520*/  DFMA R44, R18, R44, R156 ;  /* 0x0000002c122c722b */ /* 0x000fcc000000009c */
[----:B0-----:R-:W-:Y:S02]  /*4530*/  DFMA R156, R14, R84, R54 ;  /* 0x000000540e9c722b */ /* 0x001fe40000000036 */
[----:B------:R-:W0:Y:S06]  /*4540*/  LDS.64 R54, [R92+0x140] ;  /* 0x000140005c367984 */ /* 0x000e2c0000000a00 */
[----:B------:R-:W-:-:S08]  /*4550*/  DFMA R156, R16, R86, R156 ;  /* 0x00000056109c722b */ /* 0x000fd0000000009c */
[----:B------:R-:W-:Y:S02]  /*4560*/  DFMA R156, R32, R48, R156 ;  /* 0x00000030209c722b */ /* 0x000fe4000000009c */
[----:B------:R-:W-:-:S06]  /*4570*/  DFMA R158, R158, R70, R154 ;  /* 0x000000469e9e722b */ /* 0x000fcc000000009a */
[----:B------:R-:W-:Y:S02]  /*4580*/  DFMA R156, R26, R50, R156 ;  /* 0x000000321a9c722b */ /* 0x000fe4000000009c */
[----:B------:R-:W-:Y:S02]  /*4590*/  DFMA R82, R110, R82, R80 ;  /* 0x000000526e52722b */ /* 0x000fe40000000050 */
[----:B------:R-:W-:-:S04]  /*45a0*/  DFMA R154, R40, R46, R44 ;  /* 0x0000002e289a722b */ /* 0x000fc8000000002c */
[----:B-1----:R-:W-:Y:S01]  /*45b0*/  DFMA R156, R10, R72, R156 ;  /* 0x000000480a9c722b */ /* 0x002fe2000000009c */
[----:B------:R-:W-:Y:S01]  /*45c0*/  SHF.R.U32.HI R103, RZ, 0x3, R0 ;  /* 0x00000003ff677819 */ /* 0x000fe20000011600 */
[----:B------:R-:W-:-:S04]  /*45d0*/  UIADD3 UR5, UPT, UPT, UR5, 0x200, URZ ;  /* 0x0000020005057890 */ /* 0x000fc8000fffe0ff */
[----:B------:R-:W-:Y:S01]  /*45e0*/  ULEA UR5, UR4, UR5, 0x18 ;  /* 0x0000000504057291 */ /* 0x000fe2000f8ec0ff */
[C---:B---3--:R-:W-:Y:S02]  /*45f0*/  DMUL R44, R158.reuse, R150 ;  /* 0x000000969e2c7228 */ /* 0x048fe40000000000 */
[----:B----4-:R-:W-:-:S06]  /*4600*/  DMUL R80, R158, R94 ;  /* 0x0000005e9e507228 */ /* 0x010fcc0000000000 */
[C---:B------:R-:W-:Y:S02]  /*4610*/  DFMA R152, R154.reuse, R152, R44 ;  /* 0x000000989a98722b */ /* 0x040fe4000000002c */
[----:B------:R-:W-:Y:S02]  /*4620*/  DFMA R80, R154, R150, R80 ;  /* 0x000000969a50722b */ /* 0x000fe40000000050 */
[----:B------:R-:W-:Y:S01]  /*4630*/  DFMA R150, R36, R74, R156 ;  /* 0x0000004a2496722b */ /* 0x000fe2000000009c */
[----:B------:R-:W-:Y:S01]  /*4640*/  LEA R44, R9, UR6, 0x9 ;  /* 0x00000006092c7c11 */ /* 0x000fe2000f8e48ff */
[----:B0-----:R-:W-:Y:S01]  /*4650*/  DFMA R94, R118, R54, R82 ;  /* 0x00000036765e722b */ /* 0x001fe20000000052 */
[----:B------:R-:W-:Y:S03]  /*4660*/  LDS.64 R156, [R92+0x180] ;  /* 0x000180005c9c7984 */ /* 0x000fe60000000a00 */
[----:B------:R-:W-:-:S02]  /*4670*/  IMAD R55, R103, 0x40, R44 ;  /* 0x0000004067377824 */ /* 0x000fc400078e022c */
[----:B------:R-:W-:Y:S01]  /*4680*/  DFMA R82, R150, R138, R152 ;  /* 0x0000008a9652722b */ /* 0x000fe20000000098 */
[----:B------:R-:W-:Y:S04]  /*4690*/  LDS.128 R44, [R93+0x30] ;  /* 0x000030005d2c7984 */ /* 0x000fe80000000c00 */
[----:B------:R0:W-:Y:S01]  /*46a0*/  LDS.64 R152, [R92+0x1c0] ;  /* 0x0001c0005c987984 */ /* 0x0001e20000000a00 */
[----:B------:R-:W-:Y:S01]  /*46b0*/  LEA R9, R9, UR5, 0x9 ;  /* 0x0000000509097c11 */ /* 0x000fe2000f8e48ff */
[C---:B------:R-:W-:Y:S01]  /*46c0*/  IMAD.IADD R54, R102.reuse, 0x1, R55 ;  /* 0x0000000166367824 */ /* 0x040fe200078e0237 */
[----:B------:R-:W0:Y:S01]  /*46d0*/  LDCU.64 UR4, c[0x0][0x388] ;  /* 0x00007100ff0477ac */ /* 0x000e220008000a00 */
[----:B------:R-:W-:Y:S02]  /*46e0*/  BAR.SYNC.DEFER_BLOCKING 0x0 ;  /* 0x0000000000007b1d */ /* 0x000fe40000010000 */
[----:B------:R-:W-:-:S04]  /*46f0*/  IMAD.IADD R102, R102, 0x1, R9 ;  /* 0x0000000166667824 */ /* 0x000fc800078e0209 */
[----:B------:R-:W-:Y:S01]  /*4700*/  IMAD R9, R103, 0x40, R102 ;  /* 0x0000004067097824 */ /* 0x000fe200078e0266 */
[----:B------:R-:W-:Y:S01]  /*4710*/  DFMA R164, R150, R160, R80 ;  /* 0x000000a096a4722b */ /* 0x000fe20000000050 */
[----:B------:R-:W-:Y:S06]  /*4720*/  STS.64 [R54], R82 ;  /* 0x0000005236007388 */ /* 0x000fec0000000a00 */
[----:B------:R-:W-:Y:S01]  /*4730*/  STS.64 [R9], R164 ;  /* 0x000000a409007388 */ /* 0x000fe20000000a00 */
[----:B------:R-:W-:Y:S06]  /*4740*/  BAR.SYNC.DEFER_BLOCKING 0x0 ;  /* 0x0000000000007b1d */ /* 0x000fec0000010000 */
[----:B------:R-:W1:Y:S01]  /*4750*/  LDS.128 R80, [R55] ;  /* 0x0000000037507984 */ /* 0x000e620000000c00 */
[----:B0-----:R-:W-:-:S02]  /*4760*/  DMUL R92, R162, UR4 ;  /* 0x00000004a25c7c28 */ /* 0x001fc40008000000 */
        /* <DEDUP_REMOVED lines=18> */
[----:B------:R-:W1:Y:S02]  /*4890*/  LDS.64 R94, [R7+0xe80] ;  /* 0x000e8000075e7984 */ /* 0x000e640000000a00 */
[----:B0-----:R-:W-:Y:S02]  /*48a0*/  DFMA R132, R64, R66, R132 ;  /* 0x000000424084722b */ /* 0x001fe40000000084 */
[----:B------:R-:W0:Y:S01]  /*48b0*/  LDS.128 R64, [R8+0xe10] ;  /* 0x000e100008407984 */ /* 0x000e220000000c00 */
[----:B------:R-:W-:-:S05]  /*48c0*/  CS2R R130, SRZ ;  /* 0x0000000000827805 */ /* 0x000fca000001ff00 */
[----:B-1----:R-:W-:Y:S01]  /*48d0*/  DFMA R76, R76, R94, R132 ;  /* 0x0000005e4c4c722b */ /* 0x002fe20000000084 */
[----:B------:R-:W2:Y:S01]  /*48e0*/  @!P1 LDG.E.64.CONSTANT R130, desc[UR20][R28.64+0x1e00] ;  /* 0x001e00141c829981 */ /* 0x000ea2000c1e9b00 */
[----:B------:R-:W-:Y:S02]  /*48f0*/  CS2R R132, SRZ ;  /* 0x0000000000847805 */ /* 0x000fe4000001ff00 */
[----:B------:R-:W-:-:S04]  /*4900*/  CS2R R94, SRZ ;  /* 0x00000000005e7805 */ /* 0x000fc8000001ff00 */
[----:B------:R-:W3:Y:S04]  /*4910*/  @!P1 LDG.E.64.CONSTANT R132, desc[UR20][R28.64+0xe00] ;  /* 0x000e00141c849981 */ /* 0x000ee8000c1e9b00 */
[----:B------:R-:W4:Y:S01]  /*4920*/  @!P1 LDG.E.64.CONSTANT R94, desc[UR20][R28.64+0x2e00] ;  /* 0x002e00141c5e9981 */ /* 0x000f22000c1e9b00 */
[----:B0-----:R-:W-:Y:S01]  /*4930*/  DFMA R64, R128, R64, R92 ;  /* 0x000000408040722b */ /* 0x001fe2000000005c */
[----:B------:R-:W-:-:S06]  /*4940*/  CS2R R128, SRZ ;  /* 0x0000000000807805 */ /* 0x000fcc000001ff00 */
[----:B------:R-:W4:Y:S01]  /*4950*/  @!P1 LDG.E.64.CONSTANT R128, desc[UR20][R28.64+0x3e00] ;  /* 0x003e00141c809981 */ /* 0x000f22000c1e9b00 */
[----:B------:R-:W-:-:S06]  /*4960*/  CS2R R92, SRZ ;  /* 0x00000000005c7805 */ /* 0x000fcc000001ff00 */
[----:B------:R-:W4:Y:S01]  /*4970*/  @!P1 LDG.E.64.CONSTANT R92, desc[UR20][R28.64+0x4e00] ;  /* 0x004e00141c5c9981 */ /* 0x000f22000c1e9b00 */
[----:B------:R-:W-:-:S03]  /*4980*/  DFMA R162, R126, R66, R64 ;  /* 0x000000427ea2722b */ /* 0x000fc60000000040 */
[----:B------:R-:W0:Y:S04]  /*4990*/  LDS.64 R66, [R7+0xec0] ;  /* 0x000ec00007427984 */ /* 0x000e280000000a00 */
[----:B------:R-:W1:Y:S01]  /*49a0*/  LDS.64 R64, [R102+0xc0] ;  /* 0x0000c00066407984 */ /* 0x000e620000000a00 */
[----:B------:R-:W-:Y:S01]  /*49b0*/  DFMA R82, R106, R82, R80 ;  /* 0x000000526a52722b */ /* 0x000fe20000000050 */
[----:B------:R-:W-:-:S06]  /*49c0*/  CS2R R126, SRZ ;  /* 0x00000000007e7805 */ /* 0x000fcc000001ff00 */
[----:B------:R-:W4:Y:S01]  /*49d0*/  @!P1 LDG.E.64.CONSTANT R126, desc[UR20][R28.64+0x6e00] ;  /* 0x006e00141c7e9981 */ /* 0x000f22000c1e9b00 */
[----:B0-----:R-:W-:Y:S02]  /*49e0*/  DFMA R80, R66, R78, R76 ;  /* 0x0000004e4250722b */ /* 0x001fe4000000004c */
[----:B------:R-:W-:Y:S01]  /*49f0*/  DMUL R160, R158, R160 ;  /* 0x000000a09ea07228 */ /* 0x000fe20000000000 */
[----:B------:R-:W-:Y:S01]  /*4a00*/  LDS.128 R76, [R55+0x20] ;  /* 0x00002000374c7984 */ /* 0x000fe20000000c00 */
[----:B-1----:R-:W-:-:S03]  /*4a10*/  DFMA R82, R108, R64, R82 ;  /* 0x000000406c52722b */ /* 0x002fc60000000052 */
[----:B------:R-:W0:Y:S04]  /*4a20*/  LDS.128 R64, [R8+0xe20] ;  /* 0x000e200008407984 */ /* 0x000e280000000c00 */
[----:B------:R-:W1:Y:S01]  /*4a30*/  LDS.64 R158, [R7+0xf00] ;  /* 0x000f0000079e7984 */ /* 0x000e620000000a00 */
[----:B0-----:R-:W-:-:S03]  /*4a40*/  DFMA R64, R20, R64, R162 ;  /* 0x000000401440722b */ /* 0x001fc600000000a2 */
[----:B------:R-:W0:Y:S01]  /*4a50*/  LDS.64 R20, [R7+0xf40] ;  /* 0x000f400007147984 */ /* 0x000e220000000a00 */
[----:B------:R-:W-:Y:S02]  /*4a60*/  DFMA R82, R114, R76, R82 ;  /* 0x0000004c7252722b */ /* 0x000fe40000000052 */
[----:B-1----:R-:W-:Y:S01]  /*4a70*/  DFMA R60, R60, R158, R80 ;  /* 0x0000009e3c3c722b */ /* 0x002fe20000000050 */
[----:B------:R-:W1:Y:S01]  /*4a80*/  LDS.64 R76, [R102+0x100] ;  /* 0x00010000664c7984 */ /* 0x000e620000000a00 */
[----:B------:R-:W-:-:S03]  /*4a90*/  DFMA R80, R24, R66, R64 ;  /* 0x000000421850722b */ /* 0x000fc60000000040 */
[----:B------:R-:W1:Y:S04]  /*4aa0*/  LDS.128 R64, [R8+0xe30] ;  /* 0x000e300008407984 */ /* 0x000e680000000c00 */
[----:B------:R-:W1:Y:S01]  /*4ab0*/  LDS.64 R162, [R7+0xf80] ;  /* 0x000f800007a27984 */ /* 0x000e620000000a00 */
[----:B0-----:R-:W-:-:S03]  /*4ac0*/  DFMA R20, R20, R62, R60 ;  /* 0x0000003e1414722b */ /* 0x001fc6000000003c */
[----:B------:R-:W0:Y:S01]  /*4ad0*/  LDS.128 R60, [UR6+0x15c0] ;  /* 0x0015c006ff3c7984 */ /* 0x000e220008000c00 */
[----:B-1----:R-:W-:Y:S01]  /*4ae0*/  DFMA R24, R112, R76, R82 ;  /* 0x0000004c7018722b */ /* 0x002fe20000000052 */
[----:B------:R-:W-:Y:S01]  /*4af0*/  CS2R R76, SRZ ;  /* 0x00000000004c7805 */ /* 0x000fe2000001ff00 */
[----:B------:R-:W-:Y:S01]  /*4b00*/  DFMA R64, R18, R64, R80 ;  /* 0x000000401240722b */ /* 0x000fe20000000050 */
[----:B------:R-:W1:Y:S01]  /*4b10*/  LDS.128 R80, [UR6+0x15d0] ;  /* 0x0015d006ff507984 */ /* 0x000e620008000c00 */
[----:B------:R-:W-:-:S03]  /*4b20*/  CS2R R158, SRZ ;  /* 0x00000000009e7805 */ /* 0x000fc6000001ff00 */
[----:B------:R-:W4:Y:S01]  /*4b30*/  @!P1 LDG.E.64.CONSTANT R76, desc[UR20][R28.64+0x5c00] ;  /* 0x005c00141c4c9981 */ /* 0x000f22000c1e9b00 */
[----:B------:R-:W-:-:S03]  /*4b40*/  DFMA R162, R68, R162, R20 ;  /* 0x000000a244a2722b */ /* 0x000fc60000000014 */
[----:B------:R1:W4:Y:S01]  /*4b50*/  @!P1 LDG.E.64.CONSTANT R158, desc[UR20][R28.64+0x5e00] ;  /* 0x005e00141c9e9981 */ /* 0x000322000c1e9b00 */
[----:B0-----:R-:W-:-:S03]  /*4b60*/  DFMA R18, R38, R60, RZ ;  /* 0x0000003c2612722b */ /* 0x001fc600000000ff */
[----:B------:R-:W-:Y:S05]  /*4b70*/  LDS.64 R68, [R102+0x1c0] ;  /* 0x0001c00066447984 */ /* 0x000fea0000000a00 */
[----:B------:R-:W-:Y:S01]  /*4b80*/  DFMA R18, R22, R62, R18 ;  /* 0x0000003e1612722b */ /* 0x000fe20000000012 */
[----:B------:R-:W0:Y:S07]  /*4b90*/  LDS.128 R20, [UR6+0x15e0] ;  /* 0x0015e006ff147984 */ /* 0x000e2e0008000c00 */
[----:B-1----:R-:W-:Y:S01]  /*4ba0*/  DFMA R18, R14, R80, R18 ;  /* 0x000000500e12722b */ /* 0x002fe20000000012 */
[----:B------:R-:W1:Y:S07]  /*4bb0*/  LDS.64 R14, [R7+0xfc0] ;  /* 0x000fc000070e7984 */ /* 0x000e6e0000000a00 */
[----:B------:R-:W-:-:S02]  /*4bc0*/  DFMA R28, R16, R82, R18 ;  /* 0x00000052101c722b */ /* 0x000fc40000000012 */
[----:B------:R-:W1:Y:S06]  /*4bd0*/  LDS.128 R16, [UR6+0x15f0] ;  /* 0x0015f006ff107984 */ /* 0x000e6c0008000c00 */
[----:B0-----:R-:W-:Y:S02]  /*4be0*/  DFMA R32, R32, R20, R28 ;  /* 0x000000142020722b */ /* 0x001fe4000000001c */
[----:B------:R-:W0:Y:S01]  /*4bf0*/  LDS.64 R28, [R102+0x140] ;  /* 0x00014000661c7984 */ /* 0x000e220000000a00 */
[----:B------:R-:W-:-:S03]  /*4c00*/  DFMA R24, R110, R78, R24 ;  /* 0x0000004e6e18722b */ /* 0x000fc60000000018 */
[----:B------:R-:W-:Y:S02]  /*4c10*/  LDS.64 R78, [R102+0x180] ;  /* 0x00018000664e7984 */ /* 0x000fe40000000a00 */
[----:B------:R-:W-:Y:S02]  /*4c20*/  DFMA R32, R26, R22, R32 ;  /* 0x000000161a20722b */ /* 0x000fe40000000020 */
[----:B-1----:R-:W-:Y:S02]  /*4c30*/  DFMA R70, R14, R70, R162 ;  /* 0x000000460e46722b */ /* 0x002fe400000000a2 */
[----:B------:R-:W-:-:S04]  /*4c40*/  DFMA R40, R40, R66, R64 ;  /* 0x000000422828722b */ /* 0x000fc80000000040 */
[----:B------:R-:W-:Y:S02]  /*4c50*/  DFMA R32, R10, R16, R32 ;  /* 0x000000100a20722b */ /* 0x000fe40000000020 */
[----:B--2---:R-:W-:-:S06]  /*4c60*/  DMUL R10, R70, R130 ;  /* 0x00000082460a7228 */ /* 0x004fcc0000000000 */
[----:B------:R-:W-:Y:S02]  /*4c70*/  DFMA R32, R36, R18, R32 ;  /* 0x000000122420722b */ /* 0x000fe40000000020 */
[----:B0-----:R-:W-:Y:S01]  /*4c80*/  DFMA R38, R118, R28, R24 ;  /* 0x0000001c7626722b */ /* 0x001fe20000000018 */
[----:B------:R-:W-:Y:S01]  /*4c90*/  LDS.128 R24, [R55+0x30] ;  /* 0x0000300037187984 */ /* 0x000fe20000000c00 */
[----:B---3--:R-:W-:Y:S01]  /*4ca0*/  DFMA R10, R40, R132, R10 ;  /* 0x00000084280a722b */ /* 0x008fe2000000000a */
[----:B------:R-:W-:Y:S06]  /*4cb0*/  BAR.SYNC.DEFER_BLOCKING 0x0 ;  /* 0x0000000000007b1d */ /* 0x000fec0000010000 */
[----:B----4-:R-:W-:-:S08]  /*4cc0*/  DMUL R128, R70, R128 ;  /* 0x0000008046807228 */ /* 0x010fd00000000000 */
[----:B------:R-:W-:Y:S02]  /*4cd0*/  DFMA R130, R40, R130, R128 ;  /* 0x000000822882722b */ /* 0x000fe40000000080 */
[----:B------:R-:W-:-:S06]  /*4ce0*/  DFMA R128, R32, R94, R10 ;  /* 0x0000005e2080722b */ /* 0x000fcc000000000a */
        /* <DEDUP_REMOVED lines=8> */
[----:B------:R-:W3:Y:S02]  /*4d70*/  LDCU.128 UR4, c[0x3][0x900] ;  /* 0x00c12000ff0477ac */ /* 0x000ee40008000c00 */
[----:B------:R-:W-:Y:S01]  /*4d80*/  LDS.64 R14, [R102+0x80] ;  /* 0x00008000660e7984 */ /* 0x000fe20000000a00 */
[----:B0-----:R-:W-:-:S03]  /*4d90*/  DMUL R64, R30, R64 ;  /* 0x000000401e407228 */ /* 0x001fc60000000000 */
[----:B------:R-:W0:Y:S05]  /*4da0*/  LDS.128 R28, [R55+0x10] ;  /* 0x00001000371c7984 */ /* 0x000e2a0000000c00 */
[----:B------:R-:W-:-:S08]  /*4db0*/  DFMA R64, R36, R126, R64 ;  /* 0x0000007e2440722b */ /* 0x000fd00000000040 */
[----:B-1----:R-:W-:Y:S01]  /*4dc0*/  DFMA R64, R34, R132, R64 ;  /* 0x000000842240722b */ /* 0x002fe20000000040 */
[----:B------:R-:W-:Y:S07]  /*4dd0*/  LDS.64 R34, [R102+0x100] ;  /* 0x0001000066227984 */ /* 0x000fee0000000a00 */
[----:B------:R-:W-:Y:S01]  /*4de0*/  DFMA R64, R12, R66, R64 ;  /* 0x000000420c40722b */ /* 0x000fe20000000040 */
[----:B------:R-:W1:Y:S07]  /*4df0*/  LDS.64 R12, [R102+0xc0] ;  /* 0x0000c000660c7984 */ /* 0x000e6e0000000a00 */
[----:B--2---:R-:W-:Y:S01]  /*4e00*/  DFMA R64, R100, R10, R64 ;  /* 0x0000000a6440722b */ /* 0x004fe20000000040 */
[----:B------:R-:W2:Y:S07]  /*4e10*/  LDS.128 R8, [R55+0x20] ;  /* 0x0000200037087984 */ /* 0x000eae0000000c00 */
[----:B0-----:R-:W-:-:S08]  /*4e20*/  DFMA R28, R42, R28, R64 ;  /* 0x0000001c2a1c722b */ /* 0x001fd00000000040 */
[----:B------:R-:W-:Y:S02]  /*4e30*/  DFMA R14, R104, R14, R28 ;  /* 0x0000000e680e722b */ /* 0x000fe4000000001c */
[----:B------:R-:W-:Y:S06]  /*4e40*/  LDS.64 R28, [R102+0x180] ;  /* 0x00018000661c7984 */ /* 0x000fec0000000a00 */
[----:B------:R-:W-:Y:S01]  /*4e50*/  DFMA R14, R106, R30, R14 ;  /* 0x0000001e6a0e722b */ /* 0x000fe2000000000e */
[----:B------:R-:W0:Y:S07]  /*4e60*/  LDS.64 R30, [R102+0x140] ;  /* 0x00014000661e7984 */ /* 0x000e2e0000000a00 */
[----:B-1----:R-:W-:-:S02]  /*4e70*/  DFMA R108, R108, R12, R14 ;  /* 0x0000000c6c6c722b */ /* 0x002fc4000000000e */
[----:B------:R-:W1:Y:S06]  /*4e80*/  LDS.128 R12, [R55+0x30] ;  /* 0x00003000370c7984 */ /* 0x000e6c0000000c00 */
[----:B--2---:R-:W-:-:S08]  /*4e90*/  DFMA R8, R114, R8, R108 ;  /* 0x000000087208722b */ /* 0x004fd0000000006c */
[----:B------:R-:W-:-:S08]  /*4ea0*/  DFMA R8, R112, R34, R8 ;  /* 0x000000227008722b */ /* 0x000fd00000000008 */
[----:B------:R-:W-:Y:S02]  /*4eb0*/  DFMA R10, R110, R10, R8 ;  /* 0x0000000a6e0a722b */ /* 0x000fe40000000008 */
[----:B------:R-:W2:Y:S01]  /*4ec0*/  LDS.64 R8, [R102+0x1c0] ;  /* 0x0001c00066087984 */ /* 0x000ea20000000a00 */
[----:B------:R-:W-:Y:S02]  /*4ed0*/  DFMA R44, R124, R156, R44 ;  /* 0x0000009c7c2c722b */ /* 0x000fe4000000002c */
[----:B------:R-:W-:-:S03]  /*4ee0*/  DFMA R24, R116, R24, R38 ;  /* 0x000000187418722b */ /* 0x000fc60000000026 */
[----:B0-----:R-:W-:Y:S02]  /*4ef0*/  DFMA R10, R118, R30, R10 ;  /* 0x0000001e760a722b */ /* 0x001fe4000000000a */
[----:B------:R-:W-:Y:S02]  /*4f00*/  DFMA R160, R154, R138, R160 ;  /* 0x0000008a9aa0722b */ /* 0x000fe400000000a0 */
[----:B------:R-:W-:Y:S02]  /*4f10*/  DFMA R44, R122, R46, R44 ;  /* 0x0000002e7a2c722b */ /* 0x000fe4000000002c */
[----:B------:R-:W-:Y:S02]  /*4f20*/  DFMA R24, R124, R78, R24 ;  /* 0x0000004e7c18722b */ /* 0x000fe40000000018 */
[----:B------:R-:W-:Y:S02]  /*4f30*/  DMUL R70, R70, R92 ;  /* 0x0000005c46467228 */ /* 0x000fe40000000000 */
[----:B-1----:R-:W-:-:S02]  /*4f40*/  DFMA R10, R116, R12, R10 ;  /* 0x0000000c740a722b */ /* 0x002fc4000000000a */
[----:B------:R-:W-:Y:S02]  /*4f50*/  DFMA R96, R56, R134, R96 ;  /* 0x000000863860722b */ /* 0x000fe40000000060 */
[----:B------:R-:W-:Y:S02]  /*4f60*/  DFMA R98, R134, R58, R98 ;  /* 0x0000003a8662722b */ /* 0x000fe40000000062 */
[----:B------:R-:W-:Y:S02]  /*4f70*/  DFMA R44, R120, R152, R44 ;  /* 0x00000098782c722b */ /* 0x000fe4000000002c */
[----:B------:R-:W-:Y:S02]  /*4f80*/  DFMA R76, R150, R76, R160 ;  /* 0x0000004c964c722b */ /* 0x000fe400000000a0 */
[----:B------:R-:W-:Y:S02]  /*4f90*/  DFMA R24, R122, R26, R24 ;  /* 0x0000001a7a18722b */ /* 0x000fe40000000018 */
[----:B------:R-:W-:-:S02]  /*4fa0*/  DFMA R70, R40, R94, R70 ;  /* 0x0000005e2846722b */ /* 0x000fc40000000046 */
[----:B------:R-:W-:Y:S01]  /*4fb0*/  DFMA R10, R124, R28, R10 ;  /* 0x0000001c7c0a722b */ /* 0x000fe2000000000a */
[----:B------:R-:W-:Y:S06]  /*4fc0*/  BAR.SYNC.DEFER_BLOCKING 0x0 ;  /* 0x0000000000007b1d */ /* 0x000fec0000010000 */
        /* <DEDUP_REMOVED lines=15> */
[----:B--2---:R-:W-:Y:S02]  /*50c0*/  DFMA R8, R120, R8, R10 ;  /* 0x000000087808722b */ /* 0x004fe4000000000a */
        /* <DEDUP_REMOVED lines=23> */
[----:B------:R-:W-:Y:S02]  /*5240*/  DADD R12, R12, -R30 ;  /* 0x000000000c0c7229 */ /* 0x000fe4000000081e */
[C-C-:B------:R-:W-:Y:S02]  /*5250*/  DADD R8, R14.reuse, R28.reuse ;  /* 0x000000000e087229 */ /* 0x140fe4000000001c */
[----:B------:R-:W-:Y:S02]  /*5260*/  DADD R14, R14, -R28 ;  /* 0x000000000e0e7229 */ /* 0x000fe4000000081c */
[C---:B------:R-:W-:Y:S02]  /*5270*/  DFMA R18, R6.reuse, UR32, RZ ;  /* 0x0000002006127c2b */ /* 0x040fe400080000ff */
[C---:B------:R-:W-:Y:S01]  /*5280*/  DFMA R28, R6.reuse, UR34, RZ ;  /* 0x00000022061c7c2b */ /* 0x040fe200080000ff */
[----:B------:R-:W0:Y:S01]  /*5290*/  LDCU.128 UR32, c[0x3][0x760] ;  /* 0x00c0ec00ff2077ac */ /* 0x000e220008000c00 */
[----:B------:R-:W-:-:S02]  /*52a0*/  DFMA R10, R6, UR8, RZ ;  /* 0x00000008060a7c2b */ /* 0x000fc400080000ff */
[C---:B------:R-:W-:Y:S02]  /*52b0*/  DFMA R20, R12.reuse, UR40, RZ ;  /* 0x000000280c147c2b */ /* 0x040fe400080000ff */
[----:B------:R-:W-:Y:S01]  /*52c0*/  DFMA R30, R12, UR42, RZ ;  /* 0x0000002a0c1e7c2b */ /* 0x000fe200080000ff */
[----:B------:R-:W2:Y:S01]  /*52d0*/  LDCU.128 UR40, c[0x3][0x750] ;  /* 0x00c0ea00ff2877ac */ /* 0x000ea20008000c00 */
[----:B------:R-:W-:Y:S02]  /*52e0*/  DFMA R6, R6, UR14, RZ ;  /* 0x0000000e06067c2b */ /* 0x000fe400080000ff */
[C---:B------:R-:W-:Y:S02]  /*52f0*/  DFMA R16, R12.reuse, UR16, RZ ;  /* 0x000000100c107c2b */ /* 0x040fe400080000ff */
[----:B------:R-:W-:Y:S02]  /*5300*/  DFMA R12, R12, UR10, RZ ;  /* 0x0000000a0c0c7c2b */ /* 0x000fe400080000ff */
[----:B------:R-:W-:-:S02]  /*5310*/  DFMA R22, R8, UR44, R18 ;  /* 0x0000002c08167c2b */ /* 0x000fc40008000012 */
[----:B------:R-:W-:Y:S01]  /*5320*/  DFMA R28, R8, UR46, R28 ;  /* 0x0000002e081c7c2b */ /* 0x000fe2000800001c */
[----:B------:R-:W4:Y:S01]  /*5330*/  LDCU.128 UR44, c[0x3][0x770] ;  /* 0x00c0ee00ff2c77ac */ /* 0x000f220008000c00 */
[C---:B------:R-:W-:Y:S02]  /*5340*/  DFMA R20, R14.reuse, UR36, R20 ;  /* 0x000000240e147c2b */ /* 0x040fe40008000014 */
[----:B------:R-:W-:Y:S01]  /*5350*/  DFMA R30, R14, UR38, R30 ;  /* 0x000000260e1e7c2b */ /* 0x000fe2000800001e */
[----:B------:R-:W0:Y:S01]  /*5360*/  LDCU.128 UR36, c[0x3][0x920] ;  /* 0x00c12400ff2477ac */ /* 0x000e220008000c00 */
[----:B------:R-:W-:Y:S02]  /*5370*/  DFMA R18, R8, UR18, R6 ;  /* 0x0000001208127c2b */ /* 0x000fe40008000006 */
[----:B-1----:R-:W-:Y:S02]  /*5380*/  DADD R6, R24, R34 ;  /* 0x0000000018067229 */ /* 0x002fe40000000022 */
[----:B------:R-:W-:-:S02]  /*5390*/  DFMA R10, R8, UR12, R10 ;  /* 0x0000000c080a7c2b */ /* 0x000fc4000800000a */
[C---:B------:R-:W-:Y:S02]  /*53a0*/  DFMA R16, R14.reuse, UR28, R16 ;  /* 0x0000001c0e107c2b */ /* 0x040fe40008000010 */
[----:B------:R-:W-:Y:S02]  /*53b0*/  DFMA R12, R14, UR30, R12 ;  /* 0x0000001e0e0c7c2b */ /* 0x000fe4000800000c */
[----:B------:R-:W-:Y:S02]  /*53c0*/  DADD R24, R24, -R34 ;  /* 0x0000000018187229 */ /* 0x000fe40000000822 */
[C-C-:B------:R-:W-:Y:S02]  /*53d0*/  DADD R8, R26.reuse, R32.reuse ;  /* 0x000000001a087229 */ /* 0x140fe40000000020 */
[----:B------:R-:W-:Y:S02]  /*53e0*/  DADD R26, R26, -R32 ;  /* 0x000000001a1a7229 */ /* 0x000fe40000000820 */
[----:B--2---:R-:W-:-:S02]  /*53f0*/  DFMA R22, R6, UR40, R22 ;  /* 0x0000002806167c2b */ /* 0x004fc40008000016 */
[C---:B------:R-:W-:Y:S02]  /*5400*/  DFMA R10, R6.reuse, UR24, R10 ;  /* 0x00000018060a7c2b */ /* 0x040fe4000800000a */
[----:B------:R-:W-:Y:S02]  /*5410*/  DFMA R18, R6, UR26, R18 ;  /* 0x0000001a06127c2b */ /* 0x000fe40008000012 */
[C---:B------:R-:W-:Y:S02]  /*5420*/  DFMA R20, R24.reuse, UR48, R20 ;  /* 0x0000003018147c2b */ /* 0x040fe40008000014 */
[C---:B---3--:R-:W-:Y:S02]  /*5430*/  DFMA R16, R24.reuse, UR4, R16 ;  /* 0x0000000418107c2b */ /* 0x048fe40008000010 */
[----:B------:R-:W-:Y:S02]  /*5440*/  DFMA R12, R24, UR6, R12 ;  /* 0x00000006180c7c2b */ /* 0x000fe4000800000c */
[----:B------:R-:W-:-:S02]  /*5450*/  DFMA R28, R6, UR42, R28 ;  /* 0x0000002a061c7c2b */ /* 0x000fc4000800001c */
[----:B------:R-:W-:Y:S02]  /*5460*/  DFMA R30, R24, UR50, R30 ;  /* 0x00000032181e7c2b */ /* 0x000fe4000800001e */
[C---:B----4-:R-:W-:Y:S02]  /*5470*/  DFMA R22, R8.reuse, UR44, R22 ;  /* 0x0000002c08167c2b */ /* 0x050fe40008000016 */
[C---:B0-----:R-:W-:Y:S02]  /*5480*/  DFMA R10, R8.reuse, UR32, R10 ;  /* 0x00000020080a7c2b */ /* 0x041fe4000800000a */
[----:B------:R-:W-:Y:S02]  /*5490*/  DFMA R18, R8, UR34, R18 ;  /* 0x0000002208127c2b */ /* 0x000fe40008000012 */
        /* <DEDUP_REMOVED lines=37> */
[----:B------:R-:W-:Y:S02]  /*56f0*/  DADD R6, R6, -R8 ;  /* 0x0000000006067229 */ /* 0x000fe40000000808 */
[C-C-:B----4-:R-:W-:Y:S02]  /*5700*/  DADD R8, R12.reuse, R14.reuse ;  /* 0x000000000c087229 */ /* 0x150fe4000000000e */
[----:B------:R-:W-:Y:S02]  /*5710*/  DADD R12, R12, -R14 ;  /* 0x000000000c0c7229 */ /* 0x000fe4000000080e */
[C---:B0-----:R-:W-:Y:S02]  /*5720*/  DFMA R28, R10.reuse, UR40, RZ ;  /* 0x000000280a1c7c2b */ /* 0x041fe400080000ff */
[----:B------:R-:W-:Y:S01]  /*5730*/  DFMA R32, R10, UR42, RZ ;  /* 0x0000002a0a207c2b */ /* 0x000fe200080000ff */
[----:B------:R-:W0:Y:S01]  /*5740*/  LDCU.128 UR40, c[0x3][0x750] ;  /* 0x00c0ea00ff2877ac */ /* 0x000e220008000c00 */
[----:B--2---:R-:W-:-:S02]  /*5750*/  DFMA R30, R6, UR44, RZ ;  /* 0x0000002c061e7c2b */ /* 0x004fc400080000ff */
[----:B------:R-:W-:Y:S01]  /*5760*/  DFMA R34, R6, UR46, RZ ;  /* 0x0000002e06227c2b */ /* 0x000fe200080000ff */
[----:B------:R-:W1:Y:S01]  /*5770*/  LDCU.128 UR44, c[0x3][0x910] ;  /* 0x00c12200ff2c77ac */ /* 0x000e620008000c00 */
[C---:B------:R-:W-:Y:S02]  /*5780*/  DFMA R14, R10.reuse, UR8, RZ ;  /* 0x000000080a0e7c2b */ /* 0x040fe400080000ff */
[----:B------:R-:W-:Y:S02]  /*5790*/  DFMA R24, R10, UR14, RZ ;  /* 0x0000000e0a187c2b */ /* 0x000fe400080000ff */
[C---:B------:R-:W-:Y:S02]  /*57a0*/  DFMA R10, R6.reuse, UR16, RZ ;  /* 0x00000010060a7c2b */ /* 0x040fe400080000ff */
[----:B------:R-:W-:Y:S02]  /*57b0*/  DFMA R26, R6, UR10, RZ ;  /* 0x0000000a061a7c2b */ /* 0x000fe400080000ff */
[----:B---3--:R-:W-:-:S02]  /*57c0*/  DFMA R28, R8, UR48, R28 ;  /* 0x00000030081c7c2b */ /* 0x008fc4000800001c */
[----:B------:R-:W-:Y:S01]  /*57d0*/  DFMA R32, R8, UR50, R32 ;  /* 0x0000003208207c2b */ /* 0x000fe20008000020 */
[----:B------:R-:W2:Y:S01]  /*57e0*/  LDCU.128 UR48, c[0x3][0x770] ;  /* 0x00c0ee00ff3077ac */ /* 0x000ea20008000c00 */
[C---:B-----5:R-:W-:Y:S02]  /*57f0*/  DFMA R30, R12.reuse, UR52, R30 ;  /* 0x000000340c1e7c2b */ /* 0x060fe4000800001e */
[----:B------:R-:W-:Y:S01]  /*5800*/  DFMA R34, R12, UR54, R34 ;  /* 0x000000360c227c2b */ /* 0x000fe20008000022 */
[----:B------:R-:W3:Y:S01]  /*5810*/  LDCU.128 UR52, c[0x3][0x930] ;  /* 0x00c12600ff3477ac */ /* 0x000ee20008000c00 */
[----:B------:R-:W-:Y:S02]  /*5820*/  DADD R6, R16, R18 ;  /* 0x0000000010067229 */ /* 0x000fe40000000012 */
[C---:B------:R-:W-:Y:S02]  /*5830*/  DFMA R14, R8.reuse, UR12, R14 ;  /* 0x0000000c080e7c2b */ /* 0x040fe4000800000e */
[----:B------:R-:W-:-:S02]  /*5840*/  DFMA R24, R8, UR18, R24 ;  /* 0x0000001208187c2b */ /* 0x000fc40008000018 */
[C---:B------:R-:W-:Y:S02]  /*5850*/  DFMA R10, R12.reuse, UR28, R10 ;  /* 0x0000001c0c0a7c2b */ /* 0x040fe4000800000a */
[----:B------:R-:W-:Y:S02]  /*5860*/  DFMA R26, R12, UR30, R26 ;  /* 0x0000001e0c1a7c2b */ /* 0x000fe4000800001a */
[----:B------:R-:W-:Y:S02]  /*5870*/  DADD R16, R16, -R18 ;  /* 0x0000000010107229 */ /* 0x000fe40000000812 */
[----:B------:R-:W-:Y:S02]  /*5880*/  DADD R8, R20, R22 ;  /* 0x0000000014087229 */ /* 0x000fe40000000016 */
[C---:B------:R-:W-:Y:S02]  /*5890*/  DFMA R14, R6.reuse, UR24, R14 ;  /* 0x00000018060e7c2b */ /* 0x040fe4000800000e */
[----:B------:R-:W-:-:S02]  /*58a0*/  DFMA R24, R6, UR26, R24 ;  /* 0x0000001a06187c2b */ /* 0x000fc40008000018 */
[----:B0-----:R-:W-:Y:S02]  /*58b0*/  DFMA R28, R6, UR40, R28 ;  /* 0x00000028061c7c2b */ /* 0x001fe4000800001c */
[----:B------:R-:W-:Y:S02]  /*58c0*/  DADD R20, R20, -R22 ;  /* 0x0000000014147229 */ /* 0x000fe40000000816 */
[C---:B------:R-:W-:Y:S02]  /*58d0*/  DFMA R10, R16.reuse, UR4, R10 ;  /* 0x00000004100a7c2b */ /* 0x040fe4000800000a */
[C---:B------:R-:W-:Y:S02]  /*58e0*/  DFMA R26, R16.reuse, UR6, R26 ;  /* 0x00000006101a7c2b */ /* 0x040fe4000800001a */
[----:B-1----:R-:W-:Y:S02]  /*58f0*/  DFMA R30, R16, UR44, R30 ;  /* 0x0000002c101e7c2b */ /* 0x002fe4000800001e */
[----:B------:R-:W-:-:S02]  /*5900*/  DFMA R32, R6, UR42, R32 ;  /* 0x0000002a06207c2b */ /* 0x000fc40008000020 */
[----:B------:R-:W-:Y:S02]  /*5910*/  DFMA R34, R16, UR46, R34 ;  /* 0x0000002e10227c2b */ /* 0x000fe40008000022 */
[C---:B------:R-:W-:Y:S02]  /*5920*/  DFMA R14, R8.reuse, UR32, R14 ;  /* 0x00000020080e7c2b */ /* 0x040fe4000800000e */
[C---:B------:R-:W-:Y:S02]  /*5930*/  DFMA R24, R8.reuse, UR34, R24 ;  /* 0x0000002208187c2b */ /* 0x040fe40008000018 */
[----:B--2---:R-:W-:Y:S02]  /*5940*/  DFMA R28, R8, UR48, R28 ;  /* 0x00000030081c7c2b */ /* 0x004fe4000800001c */
[C---:B------:R-:W-:Y:S02]  /*5950*/  DFMA R10, R20.reuse, UR36, R10 ;  /* 0x00000024140a7c2b */ /* 0x040fe4000800000a */
[----:B------:R-:W-:-:S02]  /*5960*/  DFMA R26, R20, UR22, R26 ;  /* 0x00000016141a7c2b */ /* 0x000fc4000800001a */
[----:B---3--:R-:W-:Y:S02]  /*5970*/  DFMA R30, R20, UR52, R30 ;  /* 0x00000034141e7c2b */ /* 0x008fe4000800001e */
[----:B------:R-:W-:Y:S02]  /*5980*/  DFMA R32, R8, UR50, R32 ;  /* 0x0000003208207c2b */ /* 0x000fe40008000020 */
[----:B------:R-:W-:Y:S02]  /*5990*/  DFMA R34, R20, UR54, R34 ;  /* 0x0000003614227c2b */ /* 0x000fe40008000022 */
[----:B------:R-:W-:Y:S02]  /*59a0*/  DADD R6, R14, R10 ;  /* 0x000000000e067229 */ /* 0x000fe4000000000a */
[----:B------:R-:W-:Y:S02]  /*59b0*/  DADD R8, R24, R26 ;  /* 0x0000000018087229 */ /* 0x000fe4000000001a */
        /* <DEDUP_REMOVED lines=12> */
.L_x_222:
[----:B------:R-:W-:Y:S05]  /*5a80*/  BSYNC.RECONVERGENT B0 ;  /* 0x0000000000007941 */ /* 0x000fea0003800200 */
.L_x_221:
        /* <DEDUP_REMOVED lines=61> */
[----:B------:R-:W-:Y:S01]  /*5e60*/  IMAD R3, R3, 0x157, R0 ;  /* 0x0000015703037824 */ /* 0x000fe200078e0200 */
[----:B------:R-:W-:Y:S02]  /*5e70*/  DADD R10, R26, R28 ;  /* 0x000000001a0a7229 */ /* 0x000fe4000000001c */
[----:B------:R-:W-:Y:S02]  /*5e80*/  DADD R6, R22, R24 ;  /* 0x0000000016067229 */ /* 0x000fe40000000018 */
        /* <DEDUP_REMOVED lines=14> */
.L_x_223:
        /* <DEDUP_REMOVED lines=9> */
.L_x_438:


//--------------------- .text._Z32massMatrixMultiplyConstantKernelILi7ELi7ELi2EEvidPKdS1_S1_S1_S1_S1_S1_Pd --------------------------
	.section	.text._Z32massMatrixMultiplyConstantKernelILi7ELi7ELi2EEvidPKdS1_S1_S1_S1_S1_S1_Pd,"ax",@progbits
	.align	128
        .global         _Z32massMatrixMultiplyConstantKernelILi7ELi7ELi2EEvidPKdS1_S1_S1_S1_S1_S1_Pd
        .type           _Z32massMatrixMultiplyConstantKernelILi7ELi7ELi2EEvidPKdS1_S1_S1_S1_S1_S1_Pd,@function
        .size           _Z32massMatrixMultiplyConstantKernelILi7ELi7ELi2EEvidPKdS1_S1_S1_S1_S1_S1_Pd,(.L_x_439 - _Z32massMatrixMultiplyConstantKernelILi7ELi7ELi2EEvidPKdS1_S1_S1_S1_S1_S1_Pd)
        .other          _Z32massMatrixMultiplyConstantKernelILi7ELi7ELi2EEvidPKdS1_S1_S1_S1_S1_S1_Pd,@"STO_CUDA_ENTRY STV_DEFAULT"
_Z32massMatrixMultiplyConstantKernelILi7ELi7ELi2EEvidPKdS1_S1_S1_S1_S1_S1_Pd:
.text._Z32massMatrixMultiplyConstantKernelILi7ELi7ELi2EEvidPKdS1_S1_S1_S1_S1_S1_Pd:
[----:B------:R-:W-:Y:S01]  /*0000*/  LDC R1, c[0x0][0x37c] ;  /* 0x0000df00ff017b82 */ /* 0x000fe20000000800 */
[----:B------:R-:W0:Y:S01]  /*0010*/  S2R R5, SR_TID.Y ;  /* 0x0000000000057919 */ /* 0x000e220000002200 */
[----:B------:R-:W1:Y:S06]  /*0020*/  LDCU UR4, c[0x0][0x380] ;  /* 0x00007000ff0477ac */ /* 0x000e6c0008000800 */
[----:B------:R-:W2:Y:S01]  /*0030*/  LDC.64 R2, c[0x0][0x3a8] ;  /* 0x0000ea00ff027b82 */ /* 0x000ea20000000a00 */
[----:B------:R-:W0:Y:S01]  /*0040*/  S2R R0, SR_CTAID.X ;  /* 0x0000000000007919 */ /* 0x000e220000002500 */
[----:B------:R-:W3:Y:S01]  /*0050*/  LDCU.64 UR16, c[0x0][0x358] ;  /* 0x00006b00ff1077ac */ /* 0x000ee20008000a00 */
[----:B------:R-:W2:Y:S05]  /*0060*/  S2R R39, SR_TID.X ;  /* 0x0000000000277919 */ /* 0x000eaa0000002100 */
[----:B------:R-:W4:Y:S01]  /*0070*/  LDC.64 R32, c[0x0][0x390] ;  /* 0x0000e400ff207b82 */ /* 0x000f220000000a00 */
[----:B0-----:R-:W-:-:S02]  /*0080*/  IMAD R0, R0, 0x2, R5 ;  /* 0x0000000200007824 */ /* 0x001fc400078e0205 */
[----:B--2---:R-:W-:-:S03]  /*0090*/  IMAD.WIDE.U32 R2, R39, 0x8, R2 ;  /* 0x0000000827027825 */ /* 0x004fc600078e0002 */
[----:B-1----:R-:W-:-:S04]  /*00a0*/  ISETP.GE.AND P0, PT, R0, UR4, PT ;  /* 0x0000000400007c0c */ /* 0x002fc8000bf06270 */
[----:B------:R-:W-:Y:S01]  /*00b0*/  ISETP.LT.U32.AND P0, PT, R39, 0x31, !P0 ;  /* 0x000000312700780c */ /* 0x000fe20004701070 */
[C---:B------:R-:W-:Y:S01]  /*00c0*/  IMAD R7, R0.reuse, 0x961, R39 ;  /* 0x0000096100077824 */ /* 0x040fe200078e0227 */
[----:B------:R-:W-:Y:S01]  /*00d0*/  ISETP.GE.AND P1, PT, R0, UR4, PT ;  /* 0x0000000400007c0c */ /* 0x000fe2000bf26270 */
[----:B---3--:R-:W2:Y:S01]  /*00e0*/  LDG.E.64.CONSTANT R2, desc[UR16][R2.64] ;  /* 0x0000001002027981 */ /* 0x008ea2000c1e9b00 */
[----:B------:R-:W-:Y:S01]  /*00f0*/  CS2R R26, SRZ ;  /* 0x00000000001a7805 */ /* 0x000fe2000001ff00 */
[----:B----4-:R-:W-:Y:S01]  /*0100*/  IMAD.WIDE R32, R7, 0x8, R32 ;  /* 0x0000000807207825 */ /* 0x010fe200078e0220 */
[----:B------:R-:W-:Y:S02]  /*0110*/  CS2R R6, SRZ ;  /* 0x0000000000067805 */ /* 0x000fe4000001ff00 */
[----:B------:R-:W-:Y:S02]  /*0120*/  CS2R R36, SRZ ;  /* 0x0000000000247805 */ /* 0x000fe4000001ff00 */
[----:B------:R-:W-:-:S02]  /*0130*/  CS2R R80, SRZ ;  /* 0x0000000000507805 */ /* 0x000fc4000001ff00 */
[----:B------:R-:W-:Y:S01]  /*0140*/  CS2R R146, SRZ ;  /* 0x0000000000927805 */ /* 0x000fe2000001ff00 */
[----:B------:R-:W0:Y:S01]  /*0150*/  @P0 LDC.64 R14, c[0x0][0x3c0] ;  /* 0x0000f000ff0e0b82 */ /* 0x000e220000000a00 */
[----:B------:R-:W-:Y:S01]  /*0160*/  @P0 IMAD R31, R0, 0x157, R39 ;  /* 0x00000157001f0824 */ /* 0x000fe200078e0227 */
[----:B------:R1:W5:Y:S04]  /*0170*/  @!P1 LDG.E.64.CONSTANT R6, desc[UR16][R32.64] ;  /* 0x0000001020069981 */ /* 0x000368000c1e9b00 */
[----:B------:R1:W5:Y:S04]  /*0180*/  @!P1 LDG.E.64.CONSTANT R26, desc[UR16][R32.64+0xab8] ;  /* 0x000ab810201a9981 */ /* 0x000368000c1e9b00 */
[----:B------:R1:W5:Y:S04]  /*0190*/  @!P1 LDG.E.64.CONSTANT R36, desc[UR16][R32.64+0x2028] ;  /* 0x0020281020249981 */ /* 0x000368000c1e9b00 */
[----:B------:R1:W5:Y:S04]  /*01a0*/  @!P1 LDG.E.64.CONSTANT R80, desc[UR16][R32.64+0x1570] ;  /* 0x0015701020509981 */ /* 0x000368000c1e9b00 */
[----:B------:R1:W5:Y:S01]  /*01b0*/  @!P1 LDG.E.64.CONSTANT R146, desc[UR16][R32.64+0x2ae0] ;  /* 0x002ae01020929981 */ /* 0x000362000c1e9b00 */
[----:B------:R-:W-:-:S02]  /*01c0*/  LOP3.LUT R4, R39, 0xffff, RZ, 0xc0, !PT ;  /* 0x0000ffff27047812 */ /* 0x000fc400078ec0ff */
[----:B------:R-:W-:Y:S01]  /*01d0*/  PRMT R8, R39, 0x9910, RZ ;  /* 0x0000991027087816 */ /* 0x000fe200000000ff */
[----:B------:R-:W3:Y:S01]  /*01e0*/  S2R R44, SR_CgaCtaId ;  /* 0x00000000002c7919 */ /* 0x000ee20000008800 */
[----:B------:R-:W-:Y:S01]  /*01f0*/  MOV R45, 0x400 ;  /* 0x00000400002d7802 */ /* 0x000fe20000000f00 */
[----:B0-----:R-:W-:Y:S01]  /*0200*/  @P0 IMAD.WIDE R14, R31, 0x8, R14 ;  /* 0x000000081f0e0825 */ /* 0x001fe200078e020e */
[C---:B------:R-:W-:Y:S01]  /*0210*/  ISETP.GT.U32.AND P2, PT, R39.reuse, 0x30, PT ;  /* 0x000000302700780c */ /* 0x040fe20003f44070 */
[----:B------:R-:W-:Y:S01]  /*0220*/  BSSY.RECONVERGENT B0, `(.L_x_224) ;  /* 0x000006e000007945 */ /* 0x000fe20003800200 */
[----:B------:R-:W-:Y:S01]  /*0230*/  ISETP.GE.U32.AND P3, PT, R39, 0x31, PT ;  /* 0x000000312700780c */ /* 0x000fe20003f66070 */
[----:B------:R-:W-:Y:S01]  /*0240*/  IMAD R11, R4, 0x2493, RZ ;  /* 0x00002493040b7824 */ /* 0x000fe200078e02ff */
[----:B------:R1:W5:Y:S01]  /*0250*/  @P0 LDG.E.64.CONSTANT R16, desc[UR16][R14.64] ;  /* 0x000000100e100981 */ /* 0x000362000c1e9b00 */
[----:B------:R-:W-:Y:S02]  /*0260*/  IMAD R4, R8, 0x25, RZ ;  /* 0x0000002508047824 */ /* 0x000fe400078e02ff */
[C---:B------:R-:W-:Y:S01]  /*0270*/  VIADD R9, R45.reuse, 0x1b90 ;  /* 0x00001b902d097836 */ /* 0x040fe20000000000 */
[----:B------:R1:W5:Y:S01]  /*0280*/  @P0 LDG.E.64.CONSTANT R18, desc[UR16][R14.64+0x188] ;  /* 0x000188100e120981 */ /* 0x000362000c1e9b00 */
[----:B------:R-:W-:Y:S01]  /*0290*/  SHF.R.U32.HI R11, RZ, 0x10, R11 ;  /* 0x00000010ff0b7819 */ /* 0x000fe2000001160b */
[----:B------:R-:W-:Y:S01]  /*02a0*/  VIADD R31, R45, 0x620 ;  /* 0x000006202d1f7836 */ /* 0x000fe20000000000 */
[----:B------:R-:W-:Y:S01]  /*02b0*/  LOP3.LUT R4, R4, 0xffff, RZ, 0xc0, !PT ;  /* 0x0000ffff04047812 */ /* 0x000fe200078ec0ff */
[----:B------:R1:W5:Y:S01]  /*02c0*/  @P0 LDG.E.64.CONSTANT R20, desc[UR16][R14.64+0x310] ;  /* 0x000310100e140981 */ /* 0x000362000c1e9b00 */
[----:B------:R-:W-:-:S02]  /*02d0*/  PRMT R8, R11, 0x9910, RZ ;  /* 0x000099100b087816 */ /* 0x000fc400000000ff */
[----:B------:R-:W-:Y:S01]  /*02e0*/  SHF.R.U32.HI R30, RZ, 0x8, R4 ;  /* 0x00000008ff1e7819 */ /* 0x000fe20000011604 */
[----:B------:R1:W5:Y:S02]  /*02f0*/  @P0 LDG.E.64.CONSTANT R12, desc[UR16][R14.64+0x498] ;  /* 0x000498100e0c0981 */ /* 0x000364000c1e9b00 */
[----:B------:R-:W-:Y:S02]  /*0300*/  IMAD R8, R8, 0x7, RZ ;  /* 0x0000000708087824 */ /* 0x000fe400078e02ff */
[----:B------:R1:W5:Y:S01]  /*0310*/  @P0 LDG.E.64.CONSTANT R22, desc[UR16][R14.64+0x620] ;  /* 0x000620100e160981 */ /* 0x000362000c1e9b00 */
[----:B------:R-:W-:Y:S02]  /*0320*/  IMAD.MOV R10, RZ, RZ, -R30 ;  /* 0x000000ffff0a7224 */ /* 0x000fe400078e0a1e */
[----:B------:R-:W-:Y:S01]  /*0330*/  IMAD.MOV R34, RZ, RZ, -R8 ;  /* 0x000000ffff227224 */ /* 0x000fe200078e0a08 */
[----:B------:R1:W5:Y:S02]  /*0340*/  @P0 LDG.E.64.CONSTANT R24, desc[UR16][R14.64+0x7a8] ;  /* 0x0007a8100e180981 */ /* 0x000364000c1e9b00 */
[----:B------:R-:W-:-:S02]  /*0350*/  PRMT R10, R10, 0x7710, RZ ;  /* 0x000077100a0a7816 */ /* 0x000fc400000000ff */
[----:B------:R1:W5:Y:S01]  /*0360*/  @P0 LDG.E.64.CONSTANT R28, desc[UR16][R14.64+0x930] ;  /* 0x000930100e1c0981 */ /* 0x000362000c1e9b00 */
[----:B---3--:R-:W-:Y:S02]  /*0370*/  LEA R4, R44, R9, 0x18 ;  /* 0x000000092c047211 */ /* 0x008fe400078ec0ff */
[--C-:B------:R-:W-:Y:S01]  /*0380*/  IMAD.IADD R8, R10, 0x1, R39.reuse ;  /* 0x000000010a087824 */ /* 0x100fe200078e0227 */
[----:B------:R-:W-:Y:S02]  /*0390*/  PRMT R34, R34, 0x7710, RZ ;  /* 0x0000771022227816 */ /* 0x000fe400000000ff */
[----:B------:R-:W-:Y:S01]  /*03a0*/  IMAD R9, R39, 0x8, R4 ;  /* 0x0000000827097824 */ /* 0x000fe200078e0204 */
[----:B------:R-:W-:Y:S02]  /*03b0*/  LEA R10, R44, R31, 0x18 ;  /* 0x0000001f2c0a7211 */ /* 0x000fe400078ec0ff */
[----:B------:R-:W-:Y:S01]  /*03c0*/  LOP3.LUT R35, R8, 0xfe, RZ, 0xc0, !PT ;  /* 0x000000fe08237812 */ /* 0x000fe200078ec0ff */
[----:B------:R-:W-:-:S02]  /*03d0*/  IMAD.IADD R8, R34, 0x1, R39 ;  /* 0x0000000122087824 */ /* 0x000fc400078e0227 */
[----:B------:R-:W-:Y:S01]  /*03e0*/  IMAD R10, R5, 0xab8, R10 ;  /* 0x00000ab8050a7824 */ /* 0x000fe200078e020a */
[----:B------:R-:W-:-:S04]  /*03f0*/  LEA.HI R35, R35, R30, RZ, 0x1f ;  /* 0x0000001e23237211 */ /* 0x000fc800078ff8ff */
[----:B------:R-:W-:-:S04]  /*0400*/  LOP3.LUT R35, R35, 0xfc, RZ, 0xc0, !PT ;  /* 0x000000fc23237812 */ /* 0x000fc800078ec0ff */
[----:B------:R-:W-:Y:S01]  /*0410*/  SHF.R.U32.HI R47, RZ, 0x2, R35 ;  /* 0x00000002ff2f7819 */ /* 0x000fe20000011623 */
[----:B--2---:R0:W-:Y:S02]  /*0420*/  STS.64 [R9], R2 ;  /* 0x0000000209007388 */ /* 0x0041e40000000a00 */
[----:B0-----:R-:W-:Y:S01]  /*0430*/  LOP3.LUT R2, R8, 0xffff, RZ, 0xc0, !PT ;  /* 0x0000ffff08027812 */ /* 0x001fe200078ec0ff */
[--C-:B------:R-:W-:Y:S02]  /*0440*/  IMAD R9, R11, 0x188, R10.reuse ;  /* 0x000001880b097824 */ /* 0x100fe400078e020a */
[----:B------:R-:W-:Y:S01]  /*0450*/  IMAD R8, R47, 0x38, R10 ;  /* 0x000000382f087824 */ /* 0x000fe200078e020a */
        /* <DEDUP_REMOVED lines=31> */
[----:B------:R-:W4:Y:S01]  /*0650*/  LDCU.128 UR44, c[0x3][0x750] ;  /* 0x00c0ea00ff2c77ac */ /* 0x000f220008000c00 */
[----:B-1----:R-:W-:Y:S02]  /*0660*/  DFMA R28, R16, UR40, RZ ;  /* 0x00000028101c7c2b */ /* 0x002fe400080000ff */
[----:B------:R-:W-:Y:S01]  /*0670*/  DFMA R34, R18, UR34, R34 ;  /* 0x0000002212227c2b */ /* 0x000fe20008000022 */
[----:B------:R-:W1:Y:S01]  /*0680*/  LDCU.128 UR28, c[0x3][0x8f0] ;  /* 0x00c11e00ff1c77ac */ /* 0x000e620008000c00 */
[----:B--2---:R-:W-:Y:S02]  /*0690*/  DFMA R16, R16, UR52, RZ ;  /* 0x0000003410107c2b */ /* 0x004fe400080000ff */
[----:B------:R-:W-:Y:S01]  /*06a0*/  DADD R14, R12, R12 ;  /* 0x000000000c0e7229 */ /* 0x000fe2000000000c */
[----:B------:R-:W2:Y:S01]  /*06b0*/  LDCU.128 UR12, c[0x3][0x910] ;  /* 0x00c12200ff0c77ac */ /* 0x000ea20008000c00 */
[----:B------:R-:W-:-:S02]  /*06c0*/  DFMA R28, R18, UR42, R28 ;  /* 0x0000002a121c7c2b */ /* 0x000fc4000800001c */
[----:B---3--:R-:W-:Y:S01]  /*06d0*/  DFMA R30, R24, UR20, R30 ;  /* 0x00000014181e7c2b */ /* 0x008fe2000800001e */
[----:B------:R-:W3:Y:S01]  /*06e0*/  LDCU.128 UR36, c[0x3][0x770] ;  /* 0x00c0ee00ff2477ac */ /* 0x000ee20008000c00 */
[----:B------:R-:W-:Y:S02]  /*06f0*/  DFMA R16, R18, UR54, R16 ;  /* 0x0000003612107c2b */ /* 0x000fe40008000010 */
[----:B0-----:R-:W-:Y:S01]  /*0700*/  DFMA R38, R24, UR8, R38 ;  /* 0x0000000818267c2b */ /* 0x001fe20008000026 */
[----:B------:R-:W0:Y:S01]  /*0710*/  LDCU.128 UR32, c[0x3][0x930] ;  /* 0x00c12600ff2077ac */ /* 0x000e220008000c00 */
[----:B------:R-:W-:Y:S02]  /*0720*/  DADD R12, R12, -R12 ;  /* 0x000000000c0c7229 */ /* 0x000fe4000000080c */
[----:B----4-:R-:W-:Y:S02]  /*0730*/  DFMA R40, R24, UR44, R40 ;  /* 0x0000002c18287c2b */ /* 0x010fe40008000028 */
[----:B------:R-:W-:-:S02]  /*0740*/  DMUL R14, R14, 0.5 ;  /* 0x3fe000000e0e7828 */ /* 0x000fc40000000000 */
[C---:B------:R-:W-:Y:S02]  /*0750*/  DFMA R22, R20.reuse, UR24, R22 ;  /* 0x0000001814167c2b */ /* 0x040fe40008000016 */
[C---:B-1----:R-:W-:Y:S02]  /*0760*/  DFMA R34, R20.reuse, UR28, R34 ;  /* 0x0000001c14227c2b */ /* 0x042fe40008000022 */
[----:B--2---:R-:W-:Y:S02]  /*0770*/  DFMA R28, R20, UR12, R28 ;  /* 0x0000000c141c7c2b */ /* 0x004fe4000800001c */
[----:B------:R-:W-:Y:S02]  /*0780*/  DFMA R30, R14, UR22, R30 ;  /* 0x000000160e1e7c2b */ /* 0x000fe4000800001e */
[----:B---3--:R-:W-:Y:S02]  /*0790*/  DFMA R42, R24, UR36, R42 ;  /* 0x00000024182a7c2b */ /* 0x008fe4000800002a */
[----:B------:R-:W-:-:S02]  /*07a0*/  DFMA R38, R14, UR10, R38 ;  /* 0x0000000a0e267c2b */ /* 0x000fc40008000026 */
[----:B0-----:R-:W-:Y:S02]  /*07b0*/  DFMA R16, R20, UR32, R16 ;  /* 0x0000002014107c2b */ /* 0x001fe40008000010 */
[C---:B------:R-:W-:Y:S02]  /*07c0*/  DFMA R22, R12.reuse, UR26, R22 ;  /* 0x0000001a0c167c2b */ /* 0x040fe40008000016 */
[----:B------:R-:W-:Y:S02]  /*07d0*/  DFMA R34, R12, UR30, R34 ;  /* 0x0000001e0c227c2b */ /* 0x000fe40008000022 */
[----:B------:R-:W-:Y:S02]  /*07e0*/  DFMA R40, R14, UR46, R40 ;  /* 0x0000002e0e287c2b */ /* 0x000fe40008000028 */
[----:B------:R-:W-:Y:S02]  /*07f0*/  DFMA R28, R12, UR14, R28 ;  /* 0x0000000e0c1c7c2b */ /* 0x000fe4000800001c */
        /* <DEDUP_REMOVED lines=16> */
.L_x_225:
[----:B------:R-:W-:Y:S05]  /*0900*/  BSYNC.RECONVERGENT B0 ;  /* 0x0000000000007941 */ /* 0x000fea0003800200 */
.L_x_224:
[----:B------:R-:W-:Y:S01]  /*0910*/  BAR.SYNC.DEFER_BLOCKING 0x0 ;  /* 0x0000000000007b1d */ /* 0x000fe20000010000 */
[----:B0-----:R-:W-:-:S05]  /*0920*/  IMAD R3, R2, 0x38, R9 ;  /* 0x0000003802037824 */ /* 0x001fca00078e0209 */
[----:B------:R-:W-:Y:S04]  /*0930*/  BSSY.RECONVERGENT B0, `(.L_x_226) ;  /* 0x0000052000007945 */ /* 0x000fe80003800200 */
[----:B------:R-:W-:Y:S05]  /*0940*/  @P3 BRA `(.L_x_227) ;  /* 0x0000000400403947 */ /* 0x000fea0003800000 */
[----:B------:R-:W-:Y:S01]  /*0950*/  IMAD R47, R47, 0x150, R8 ;  /* 0x000001502f2f7824 */ /* 0x000fe200078e0208 */
[----:B------:R-:W0:Y:S03]  /*0960*/  LDCU.128 UR8, c[0x3][0x700] ;  /* 0x00c0e000ff0877ac */ /* 0x000e260008000c00 */
[----:B------:R-:W-:Y:S01]  /*0970*/  IMAD R49, R2, 0x8, R47 ;  /* 0x0000000802317824 */ /* 0x000fe200078e022f */
[----:B------:R-:W1:Y:S04]  /*0980*/  LDCU.128 UR28, c[0x3][0x720] ;  /* 0x00c0e400ff1c77ac */ /* 0x000e680008000c00 */
[----:B-----5:R-:W-:Y:S01]  /*0990*/  LDS.64 R12, [R49] ;  /* 0x00000000310c7984 */ /* 0x020fe20000000a00 */
[----:B------:R-:W2:Y:S03]  /*09a0*/  LDCU.128 UR44, c[0x3][0x740] ;  /* 0x00c0e800ff2c77ac */ /* 0x000ea60008000c00 */
[----:B------:R-:W3:Y:S01]  /*09b0*/  LDS.64 R14, [R49+0x150] ;  /* 0x00015000310e7984 */ /* 0x000ee20000000a00 */
[----:B------:R-:W4:Y:S03]  /*09c0*/  LDCU.128 UR52, c[0x3][0x760] ;  /* 0x00c0ec00ff3477ac */ /* 0x000f260008000c00 */
[----:B------:R-:W-:Y:S01]  /*09d0*/  LDS.64 R18, [R49+0x38] ;  /* 0x0000380031127984 */ /* 0x000fe20000000a00 */
[----:B------:R-:W4:Y:S03]  /*09e0*/  LDCU.128 UR12, c[0x3][0x8c0] ;  /* 0x00c11800ff0c77ac */ /* 0x000f260008000c00 */
[----:B------:R-:W0:Y:S01]  /*09f0*/  LDS.64 R20, [R49+0x118] ;  /* 0x0001180031147984 */ /* 0x000e220000000a00 */
[----:B------:R-:W4:Y:S03]  /*0a00*/  LDCU.128 UR32, c[0x3][0x8e0] ;  /* 0x00c11c00ff2077ac */ /* 0x000f260008000c00 */
[----:B------:R-:W-:Y:S01]  /*0a10*/  LDS.64 R22, [R49+0x70] ;  /* 0x0000700031167984 */ /* 0x000fe20000000a00 */
[----:B------:R-:W4:Y:S03]  /*0a20*/  LDCU.128 UR48, c[0x3][0x900] ;  /* 0x00c12000ff3077ac */ /* 0x000f260008000c00 */
[----:B------:R-:W4:Y:S01]  /*0a30*/  LDS.64 R24, [R49+0xe0] ;  /* 0x0000e00031187984 */ /* 0x000f220000000a00 */
[----:B------:R-:W4:Y:S03]  /*0a40*/  LDCU.128 UR56, c[0x3][0x920] ;  /* 0x00c12400ff3877ac */ /* 0x000f260008000c00 */
[----:B------:R-:W4:Y:S01]  /*0a50*/  LDS.64 R28, [R49+0xa8] ;  /* 0x0000a800311c7984 */ /* 0x000f220000000a00 */
[----:B------:R-:W4:Y:S01]  /*0a60*/  LDCU.128 UR20, c[0x3][0x710] ;  /* 0x00c0e200ff1477ac */ /* 0x000f220008000c00 */
[----:B------:R-:W4:Y:S01]  /*0a70*/  LDCU.128 UR24, c[0x3][0x8d0] ;  /* 0x00c11a00ff1877ac */ /* 0x000f220008000c00 */
[----:B------:R-:W4:Y:S01]  /*0a80*/  LDCU.128 UR36, c[0x3][0x730] ;  /* 0x00c0e600ff2477ac */ /* 0x000f220008000c00 */
[----:B------:R-:W4:Y:S01]  /*0a90*/  LDCU.128 UR40, c[0x3][0x8f0] ;  /* 0x00c11e00ff2877ac */ /* 0x000f220008000c00 */
[----:B---3--:R-:W-:-:S02]  /*0aa0*/  DADD R16, R12, R14 ;  /* 0x000000000c107229 */ /* 0x008fc4000000000e */
[----:B------:R-:W-:Y:S02]  /*0ab0*/  DADD R12, R12, -R14 ;  /* 0x000000000c0c7229 */ /* 0x000fe4000000080e */
[C-C-:B0-----:R-:W-:Y:S02]  /*0ac0*/  DADD R14, R18.reuse, R20.reuse ;  /* 0x00000000120e7229 */ /* 0x141fe40000000014 */
[----:B------:R-:W-:Y:S02]  /*0ad0*/  DADD R18, R18, -R20 ;  /* 0x0000000012127229 */ /* 0x000fe40000000814 */
[C---:B------:R-:W-:Y:S02]  /*0ae0*/  DFMA R30, R16.reuse, UR8, RZ ;  /* 0x00000008101e7c2b */ /* 0x040fe400080000ff */
[C---:B-1----:R-:W-:Y:S02]  /*0af0*/  DFMA R34, R16.reuse, UR28, RZ ;  /* 0x0000001c10227c2b */ /* 0x042fe400080000ff */
[----:B--2---:R-:W-:-:S02]  /*0b00*/  DFMA R20, R16, UR44, RZ ;  /* 0x0000002c10147c2b */ /* 0x004fc400080000ff */
[----:B----4-:R-:W-:Y:S02]  /*0b10*/  DFMA R38, R16, UR52, RZ ;  /* 0x0000003410267c2b */ /* 0x010fe400080000ff */
[----:B------:R-:W-:Y:S02]  /*0b20*/  DFMA R16, R12, UR12, RZ ;  /* 0x0000000c0c107c2b */ /* 0x000fe400080000ff */
[C---:B------:R-:W-:Y:S01]  /*0b30*/  DFMA R30, R14.reuse, UR10, R30 ;  /* 0x0000000a0e1e7c2b */ /* 0x040fe2000800001e */
[----:B------:R-:W0:Y:S01]  /*0b40*/  LDCU.128 UR8, c[0x3][0x750] ;  /* 0x00c0ea00ff0877ac */ /* 0x000e220008000c00 */
[C---:B------:R-:W-:Y:S02]  /*0b50*/  DFMA R34, R14.reuse, UR30, R34 ;  /* 0x0000001e0e227c2b */ /* 0x040fe40008000022 */
[----:B------:R-:W-:Y:S01]  /*0b60*/  DFMA R40, R14, UR46, R20 ;  /* 0x0000002e0e287c2b */ /* 0x000fe20008000014 */
[----:B------:R-:W1:Y:S01]  /*0b70*/  LDCU.128 UR28, c[0x3][0x910] ;  /* 0x00c12200ff1c77ac */ /* 0x000e620008000c00 */
[----:B------:R-:W-:-:S02]  /*0b80*/  DFMA R16, R18, UR14, R16 ;  /* 0x0000000e12107c2b */ /* 0x000fc40008000010 */
[----:B------:R-:W-:Y:S01]  /*0b90*/  DFMA R46, R14, UR54, R38 ;  /* 0x000000360e2e7c2b */ /* 0x000fe20008000026 */
[----:B------:R-:W2:Y:S01]  /*0ba0*/  LDCU.128 UR44, c[0x3][0x770] ;  /* 0x00c0ee00ff2c77ac */ /* 0x000ea20008000c00 */
[C---:B------:R-:W-:Y:S02]  /*0bb0*/  DFMA R20, R12.reuse, UR32, RZ ;  /* 0x000000200c147c2b */ /* 0x040fe400080000ff */
[C---:B------:R-:W-:Y:S01]  /*0bc0*/  DFMA R38, R12.reuse, UR48, RZ ;  /* 0x000000300c267c2b */ /* 0x040fe200080000ff */
[----:B------:R-:W3:Y:S01]  /*0bd0*/  LDCU.128 UR12, c[0x3][0x930] ;  /* 0x00c12600ff0c77ac */ /* 0x000ee20008000c00 */
[----:B------:R-:W-:Y:S02]  /*0be0*/  DFMA R42, R12, UR56, RZ ;  /* 0x000000380c2a7c2b */ /* 0x000fe400080000ff */
[----:B------:R-:W-:Y:S02]  /*0bf0*/  DADD R12, R22, R24 ;  /* 0x00000000160c7229 */ /* 0x000fe40000000018 */
[----:B------:R-:W-:-:S02]  /*0c00*/  DADD R14, R28, R28 ;  /* 0x000000001c0e7229 */ /* 0x000fc4000000001c */
[C---:B------:R-:W-:Y:S02]  /*0c10*/  DFMA R20, R18.reuse, UR34, R20 ;  /* 0x0000002212147c2b */ /* 0x040fe40008000014 */
[----:B------:R-:W-:Y:S02]  /*0c20*/  DFMA R38, R18, UR50, R38 ;  /* 0x0000003212267c2b */ /* 0x000fe40008000026 */
[----:B------:R-:W-:Y:S02]  /*0c30*/  DADD R22, R22, -R24 ;  /* 0x0000000016167229 */ /* 0x000fe40000000818 */
[----:B------:R-:W-:Y:S02]  /*0c40*/  DFMA R42, R18, UR58, R42 ;  /* 0x0000003a122a7c2b */ /* 0x000fe4000800002a */
[----:B------:R-:W-:Y:S02]  /*0c50*/  DMUL R14, R14, 0.5 ;  /* 0x3fe000000e0e7828 */ /* 0x000fe40000000000 */
[----:B------:R-:W-:-:S02]  /*0c60*/  DFMA R30, R12, UR20, R30 ;  /* 0x000000140c1e7c2b */ /* 0x000fc4000800001e */
[C---:B------:R-:W-:Y:S02]  /*0c70*/  DFMA R34, R12.reuse, UR36, R34 ;  /* 0x000000240c227c2b */ /* 0x040fe40008000022 */
[----:B0-----:R-:W-:Y:S02]  /*0c80*/  DFMA R40, R12, UR8, R40 ;  /* 0x000000080c287c2b */ /* 0x001fe40008000028 */
[----:B------:R-:W-:Y:S02]  /*0c90*/  DADD R28, R28, -R28 ;  /* 0x000000001c1c7229 */ /* 0x000fe4000000081c */
[C---:B------:R-:W-:Y:S02]  /*0ca0*/  DFMA R16, R22.reuse, UR24, R16 ;  /* 0x0000001816107c2b */ /* 0x040fe40008000010 */
[C---:B------:R-:W-:Y:S02]  /*0cb0*/  DFMA R20, R22.reuse, UR40, R20 ;  /* 0x0000002816147c2b */ /* 0x040fe40008000014 */
[----:B-1----:R-:W-:-:S02]  /*0cc0*/  DFMA R38, R22, UR28, R38 ;  /* 0x0000001c16267c2b */ /* 0x002fc40008000026 */
[----:B--2---:R-:W-:Y:S02]  /*0cd0*/  DFMA R46, R12, UR44, R46 ;  /* 0x0000002c0c2e7c2b */ /* 0x004fe4000800002e */
[----:B---3--:R-:W-:Y:S02]  /*0ce0*/  DFMA R42, R22, UR12, R42 ;  /* 0x0000000c162a7c2b */ /* 0x008fe4000800002a */
[C---:B------:R-:W-:Y:S02]  /*0cf0*/  DFMA R30, R14.reuse, UR22, R30 ;  /* 0x000000160e1e7c2b */ /* 0x040fe4000800001e */
[C---:B------:R-:W-:Y:S02]  /*0d00*/  DFMA R34, R14.reuse, UR38, R34 ;  /* 0x000000260e227c2b */ /* 0x040fe40008000022 */
[----:B------:R-:W-:Y:S02]  /*0d10*/  DFMA R40, R14, UR10, R40 ;  /* 0x0000000a0e287c2b */ /* 0x000fe40008000028 */
        /* <DEDUP_REMOVED lines=19> */
.L_x_227:
[----:B------:R-:W-:Y:S05]  /*0e50*/  BSYNC.RECONVERGENT B0 ;  /* 0x0000000000007941 */ /* 0x000fea0003800200 */
.L_x_226:
[----:B------:R-:W-:Y:S01]  /*0e60*/  BAR.SYNC.DEFER_BLOCKING 0x0 ;  /* 0x0000000000007b1d */ /* 0x000fe20000010000 */
[----:B------:R-:W-:-:S05]  /*0e70*/  CS2R R34, SRZ ;  /* 0x0000000000227805 */ /* 0x000fca000001ff00 */
[----:B------:R-:W1:Y:S01]  /*0e80*/  LDCU.128 UR8, c[0x3][0x700] ;  /* 0x00c0e000ff0877ac */ /* 0x000e620008000c00 */
[----:B------:R-:W2:Y:S01]  /*0e90*/  @!P1 LDG.E.64.CONSTANT R34, desc[UR16][R32.64+0x4050] ;  /* 0x0040501020229981 */ /* 0x000ea2000c1e9b00 */
[----:B------:R-:W3:Y:S01]  /*0ea0*/  LDCU.128 UR24, c[0x3][0x720] ;  /* 0x00c0e400ff1877ac */ /* 0x000ee20008000c00 */
[----:B------:R-:W4:Y:S01]  /*0eb0*/  LDCU.128 UR32, c[0x3][0x740] ;  /* 0x00c0e800ff2077ac */ /* 0x000f220008000c00 */
[----:B------:R-:W4:Y:S01]  /*0ec0*/  LDCU.128 UR40, c[0x3][0x760] ;  /* 0x00c0ec00ff2877ac */ /* 0x000f220008000c00 */
[----:B------:R-:W4:Y:S01]  /*0ed0*/  LDCU.128 UR36, c[0x3][0x900] ;  /* 0x00c12000ff2477ac */ /* 0x000f220008000c00 */
[----:B0----5:R-:W-:Y:S01]  /*0ee0*/  LDS.64 R12, [R3] ;  /* 0x00000000030c7984 */ /* 0x021fe20000000a00 */
[----:B------:R-:W0:Y:S03]  /*0ef0*/  LDCU.128 UR12, c[0x3][0x8c0] ;  /* 0x00c11800ff0c77ac */ /* 0x000e260008000c00 */
[----:B------:R-:W1:Y:S01]  /*0f00*/  LDS.64 R14, [R3+0x30] ;  /* 0x00003000030e7984 */ /* 0x000e620000000a00 */
[----:B------:R-:W0:Y:S03]  /*0f10*/  LDCU.128 UR28, c[0x3][0x8e0] ;  /* 0x00c11c00ff1c77ac */ /* 0x000e260008000c00 */
[----:B------:R-:W-:Y:S01]  /*0f20*/  LDS.64 R18, [R3+0x8] ;  /* 0x0000080003127984 */ /* 0x000fe20000000a00 */
[----:B------:R-:W0:Y:S03]  /*0f30*/  LDCU.128 UR4, c[0x3][0x920] ;  /* 0x00c12400ff0477ac */ /* 0x000e260008000c00 */
[----:B------:R-:W3:Y:S01]  /*0f40*/  LDS.64 R20, [R3+0x28] ;  /* 0x0000280003147984 */ /* 0x000ee20000000a00 */
[----:B------:R-:W0:Y:S03]  /*0f50*/  LDCU.128 UR20, c[0x3][0x710] ;  /* 0x00c0e200ff1477ac */ /* 0x000e260008000c00 */
[----:B------:R-:W-:Y:S01]  /*0f60*/  LDS.64 R24, [R3+0x10] ;  /* 0x0000100003187984 */ /* 0x000fe20000000a00 */
[----:B------:R-:W-:-:S02]  /*0f70*/  CS2R R132, SRZ ;  /* 0x0000000000847805 */ /* 0x000fc4000001ff00 */
[----:B------:R-:W-:Y:S02]  /*0f80*/  CS2R R144, SRZ ;  /* 0x0000000000907805 */ /* 0x000fe4000001ff00 */
[----:B------:R-:W-:Y:S01]  /*0f90*/  CS2R R142, SRZ ;  /* 0x00000000008e7805 */ /* 0x000fe2000001ff00 */
[----:B------:R-:W0:Y:S01]  /*0fa0*/  LDS.64 R28, [R3+0x20] ;  /* 0x00002000031c7984 */ /* 0x000e220000000a00 */
[----:B------:R-:W-:Y:S02]  /*0fb0*/  CS2R R84, SRZ ;  /* 0x0000000000547805 */ /* 0x000fe4000001ff00 */
[----:B------:R-:W-:Y:S01]  /*0fc0*/  CS2R R86, SRZ ;  /* 0x0000000000567805 */ /* 0x000fe2000001ff00 */
[C-C-:B------:R-:W-:Y:S01]  /*0fd0*/  IMAD R53, R2.reuse, 0x8, R4.reuse ;  /* 0x0000000802357824 */ /* 0x140fe200078e0204 */
[----:B------:R-:W0:Y:S01]  /*0fe0*/  LDS.64 R30, [R3+0x18] ;  /* 0x00001800031e7984 */ /* 0x000e220000000a00 */
[C---:B------:R-:W-:Y:S02]  /*0ff0*/  IMAD R64, R11.reuse, 0x38, R4 ;  /* 0x000000380b407824 */ /* 0x040fe400078e0204 */
[----:B------:R-:W-:Y:S01]  /*1000*/  IMAD R10, R2, 0x8, R10 ;  /* 0x00000008020a7824 */ /* 0x000fe200078e020a */
[----:B------:R-:W2:Y:S01]  /*1010*/  @!P1 LDG.E.64.CONSTANT R132, desc[UR16][R32.64+0xc40] ;  /* 0x000c401020849981 */ /* 0x000ea2000c1e9b00 */
[----:B------:R-:W-:Y:S01]  /*1020*/  IMAD R9, R11, -0x150, R9 ;  /* 0xfffffeb00b097824 */ /* 0x000fe200078e0209 */
[----:B------:R-:W-:-:S02]  /*1030*/  LEA R8, R44, R45, 0x18 ;  /* 0x0000002d2c087211 */ /* 0x000fc400078ec0ff */
[----:B------:R-:W-:Y:S01]  /*1040*/  CS2R R130, SRZ ;  /* 0x0000000000827805 */ /* 0x000fe2000001ff00 */
[----:B------:R-:W2:Y:S01]  /*1050*/  @!P1 LDG.E.64.CONSTANT R144, desc[UR16][R32.64+0x3598] ;  /* 0x0035981020909981 */ /* 0x000ea2000c1e9b00 */
[----:B------:R-:W-:Y:S02]  /*1060*/  CS2R R154, SRZ ;  /* 0x00000000009a7805 */ /* 0x000fe4000001ff00 */
[----:B------:R-:W-:Y:S02]  /*1070*/  CS2R R120, SRZ ;  /* 0x0000000000787805 */ /* 0x000fe4000001ff00 */
[----:B------:R-:W-:Y:S01]  /*1080*/  CS2R R126, SRZ ;  /* 0x00000000007e7805 */ /* 0x000fe2000001ff00 */
[----:B------:R-:W2:Y:S01]  /*1090*/  @!P1 LDG.E.64.CONSTANT R142, desc[UR16][R32.64+0x21b0] ;  /* 0x0021b010208e9981 */ /* 0x000ea2000c1e9b00 */
[----:B------:R-:W-:Y:S01]  /*10a0*/  CS2R R118, SRZ ;  /* 0x0000000000767805 */ /* 0x000fe2000001ff00 */
[----:B------:R-:W2:Y:S02]  /*10b0*/  LDCU.128 UR44, c[0x3][0x730] ;  /* 0x00c0e600ff2c77ac */ /* 0x000ea40008000c00 */
[----:B------:R-:W2:Y:S01]  /*10c0*/  @!P1 LDG.E.64.CONSTANT R84, desc[UR16][R32.64+0x16f8] ;  /* 0x0016f81020549981 */ /* 0x000ea2000c1e9b00 */
[----:B------:R-:W2:Y:S01]  /*10d0*/  LDCU.128 UR48, c[0x3][0x8f0] ;  /* 0x00c11e00ff3077ac */ /* 0x000ea20008000c00 */
[----:B-1----:R-:W-:-:S02]  /*10e0*/  DADD R16, R12, R14 ;  /* 0x000000000c107229 */ /* 0x002fc4000000000e */
[----:B------:R-:W2:Y:S01]  /*10f0*/  @!P1 LDG.E.64.CONSTANT R86, desc[UR16][R32.64+0x2c68] ;  /* 0x002c681020569981 */ /* 0x000ea2000c1e9b00 */
[----:B------:R-:W-:Y:S01]  /*1100*/  DADD R12, R12, -R14 ;  /* 0x000000000c0c7229 */ /* 0x000fe2000000080e */
[----:B------:R-:W1:Y:S01]  /*1110*/  LDCU.64 UR18, c[0x3][0x8e8] ;  /* 0x00c11d00ff1277ac */ /* 0x000e620008000a00 */
[----:B------:R-:W1:Y:S01]  /*1120*/  LDCU.64 UR52, c[0x3][0x928] ;  /* 0x00c12500ff3477ac */ /* 0x000e620008000a00 */
[C-C-:B---3--:R-:W-:Y:S01]  /*1130*/  DADD R22, R18.reuse, R20.reuse ;  /* 0x0000000012167229 */ /* 0x148fe20000000014 */
[C---:B------:R-:W-:Y:S01]  /*1140*/  IMAD R71, R2.reuse, 0x30, R53 ;  /* 0x0000003002477824 */ /* 0x040fe200078e0235 */
[----:B------:R-:W-:Y:S01]  /*1150*/  DADD R18, R18, -R20 ;  /* 0x0000000012127229 */ /* 0x000fe20000000814 */
[----:B------:R-:W-:Y:S01]  /*1160*/  IMAD R4, R2, 0x8, R9 ;  /* 0x0000000802047824 */ /* 0x000fe200078e0209 */
[C---:B------:R-:W-:Y:S01]  /*1170*/  DFMA R38, R16.reuse, UR8, RZ ;  /* 0x0000000810267c2b */ /* 0x040fe200080000ff */
[----:B------:R-:W3:Y:S01]  /*1180*/  @!P1 LDG.E.64.CONSTANT R130, desc[UR16][R32.64+0x3720] ;  /* 0x0037201020829981 */ /* 0x000ee2000c1e9b00 */
[----:B------:R-:W-:-:S02]  /*1190*/  DFMA R14, R16, UR24, RZ ;  /* 0x00000018100e7c2b */ /* 0x000fc400080000ff */
[C---:B----4-:R-:W-:Y:S01]  /*11a0*/  DFMA R20, R16.reuse, UR32, RZ ;  /* 0x0000002010147c2b */ /* 0x050fe200080000ff */
[----:B------:R-:W-:Y:S01]  /*11b0*/  VIADD R45, R45, 0x310 ;  /* 0x000003102d2d7836 */ /* 0x000fe20000000000 */
[----:B------:R-:W-:Y:S01]  /*11c0*/  DFMA R16, R16, UR40, RZ ;  /* 0x0000002810107c2b */ /* 0x000fe200080000ff */
[----:B------:R-:W4:Y:S01]  /*11d0*/  @!P1 LDG.E.64.CONSTANT R154, desc[UR16][R32.64+0x41d8] ;  /* 0x0041d810209a9981 */ /* 0x000f22000c1e9b00 */
[C---:B------:R-:W-:Y:S01]  /*11e0*/  DFMA R38, R22.reuse, UR10, R38 ;  /* 0x0000000a16267c2b */ /* 0x040fe20008000026 */
[----:B------:R-:W1:Y:S01]  /*11f0*/  LDCU.128 UR8, c[0x3][0x8d0] ;  /* 0x00c11a00ff0877ac */ /* 0x000e620008000c00 */
[C---:B------:R-:W-:Y:S01]  /*1200*/  DFMA R40, R22.reuse, UR26, R14 ;  /* 0x0000001a16287c2b */ /* 0x040fe2000800000e */
[----:B------:R-:W4:Y:S01]  /*1210*/  @!P1 LDG.E.64.CONSTANT R120, desc[UR16][R32.64+0xdc8] ;  /* 0x000dc81020789981 */ /* 0x000f22000c1e9b00 */
[C---:B------:R-:W-:Y:S01]  /*1220*/  DFMA R42, R22.reuse, UR34, R20 ;  /* 0x00000022162a7c2b */ /* 0x040fe20008000014 */
[----:B------:R-:W1:Y:S01]  /*1230*/  LDCU.128 UR24, c[0x3][0x730] ;  /* 0x00c0e600ff1877ac */ /* 0x000e620008000c00 */
[----:B------:R-:W-:Y:S01]  /*1240*/  DFMA R48, R22, UR42, R16 ;  /* 0x0000002a16307c2b */ /* 0x000fe20008000010 */
[----:B------:R-:W4:Y:S01]  /*1250*/  @!P1 LDG.E.64.CONSTANT R126, desc[UR16][R32.64+0x310] ;  /* 0x00031010207e9981 */ /* 0x000f22000c1e9b00 */
[C---:B------:R-:W-:Y:S01]  /*1260*/  DFMA R22, R12.reuse, UR36, RZ ;  /* 0x000000240c167c2b */ /* 0x040fe200080000ff */
[----:B------:R-:W1:Y:S01]  /*1270*/  LDCU.128 UR40, c[0x3][0x770] ;  /* 0x00c0ee00ff2877ac */ /* 0x000e620008000c00 */
[C---:B0-----:R-:W-:Y:S01]  /*1280*/  DFMA R14, R12.reuse, UR12, RZ ;  /* 0x0000000c0c0e7c2b */ /* 0x041fe200080000ff */
[----:B------:R-:W4:Y:S01]  /*1290*/  @!P1 LDG.E.64.CONSTANT R118, desc[UR16][R32.64+0x1880] ;  /* 0x0018801020769981 */ /* 0x000f22000c1e9b00 */
[----:B------:R-:W-:Y:S01]  /*12a0*/  DFMA R20, R12, UR28, RZ ;  /* 0x0000001c0c147c2b */ /* 0x000fe200080000ff */
[----:B------:R-:W0:Y:S03]  /*12b0*/  LDCU.128 UR32, c[0x3][0x750] ;  /* 0x00c0ea00ff2077ac */ /* 0x000e260008000c00 */
[C---:B------:R-:W-:Y:S01]  /*12c0*/  DFMA R46, R18.reuse, UR38, R22 ;  /* 0x00000026122e7c2b */ /* 0x040fe20008000016 */
[----:B------:R-:W0:Y:S01]  /*12d0*/  LDCU.128 UR36, c[0x3][0x930] ;  /* 0x00c12600ff2477ac */ /* 0x000e220008000c00 */
[----:B------:R-:W-:-:S02]  /*12e0*/  DFMA R16, R18, UR14, R14 ;  /* 0x0000000e12107c2b */ /* 0x000fc4000800000e */
[----:B------:R-:W-:Y:S01]  /*12f0*/  DFMA R20, R18, UR30, R20 ;  /* 0x0000001e12147c2b */ /* 0x000fe20008000014 */
[----:B------:R-:W0:Y:S01]  /*1300*/  LDCU.128 UR12, c[0x3][0x8f0] ;  /* 0x00c11e00ff0c77ac */ /* 0x000e220008000c00 */
[----:B------:R-:W-:Y:S01]  /*1310*/  DFMA R14, R12, UR4, RZ ;  /* 0x000000040c0e7c2b */ /* 0x000fe200080000ff */
[----:B------:R-:W0:Y:S01]  /*1320*/  LDCU.128 UR28, c[0x3][0x910] ;  /* 0x00c12200ff1c77ac */ /* 0x000e220008000c00 */
[C-C-:B------:R-:W-:Y:S02]  /*1330*/  DADD R12, R24.reuse, R28.reuse ;  /* 0x00000000180c7229 */ /* 0x140fe4000000001c */
[----:B------:R-:W-:-:S04]  /*1340*/  DADD R24, R24, -R28 ;  /* 0x0000000018187229 */ /* 0x000fc8000000081c */
[----:B------:R-:W-:Y:S01]  /*1350*/  DFMA R18, R18, UR6, R14 ;  /* 0x0000000612127c2b */ /* 0x000fe2000800000e */
[----:B------:R-:W-:Y:S01]  /*1360*/  CS2R R22, SRZ ;  /* 0x0000000000167805 */ /* 0x000fe2000001ff00 */
[----:B------:R-:W-:Y:S01]  /*1370*/  DADD R14, R30, R30 ;  /* 0x000000001e0e7229 */ /* 0x000fe2000000001e */
[----:B------:R-:W-:Y:S01]  /*1380*/  LEA R44, R44, R45, 0x18 ;  /* 0x0000002d2c2c7211 */ /* 0x000fe200078ec0ff */
[----:B-1----:R-:W-:Y:S01]  /*1390*/  DFMA R48, R12, UR40, R48 ;  /* 0x000000280c307c2b */ /* 0x002fe20008000030 */
[----:B------:R-:W2:Y:S01]  /*13a0*/  LDCU.64 UR6, c[0x0][0x388] ;  /* 0x00007100ff0677ac */ /* 0x000ea20008000a00 */
[----:B------:R-:W-:Y:S01]  /*13b0*/  DADD R30, R30, -R30 ;  /* 0x000000001e1e7229 */ /* 0x000fe2000000081e */
[----:B------:R-:W3:Y:S01]  /*13c0*/  @!P1 LDG.E.64.CONSTANT R22, desc[UR16][R32.64+0x188] ;  /* 0x0001881020169981 */ /* 0x000ee2000c1e9b00 */
[----:B0-----:R-:W-:Y:S02]  /*13d0*/  DFMA R18, R24, UR36, R18 ;  /* 0x0000002418127c2b */ /* 0x001fe40008000012 */
[----:B------:R-:W-:-:S02]  /*13e0*/  DMUL R14, R14, 0.5 ;  /* 0x3fe000000e0e7828 */ /* 0x000fc40000000000 */
[C---:B------:R-:W-:Y:S01]  /*13f0*/  DFMA R38, R12.reuse, UR20, R38 ;  /* 0x000000140c267c2b */ /* 0x040fe20008000026 */
[----:B------:R-:W-:Y:S01]  /*1400*/  IMAD R160, R2, -0x30, R71 ;  /* 0xffffffd002a07824 */ /* 0x000fe200078e0247 */
[C---:B------:R-:W-:Y:S01]  /*1410*/  DFMA R40, R12.reuse, UR24, R40 ;  /* 0x000000180c287c2b */ /* 0x040fe20008000028 */
[----:B------:R-:W0:Y:S01]  /*1420*/  LDCU.64 UR20, c[0x3][0x748] ;  /* 0x00c0e900ff1477ac */ /* 0x000e220008000a00 */
[----:B------:R-:W-:Y:S02]  /*1430*/  DFMA R42, R12, UR32, R42 ;  /* 0x000000200c2a7c2b */ /* 0x000fe4000800002a */
[C---:B------:R-:W-:Y:S01]  /*1440*/  DFMA R16, R24.reuse, UR8, R16 ;  /* 0x0000000818107c2b */ /* 0x040fe20008000010 */
[----:B------:R-:W1:Y:S01]  /*1450*/  LDCU.64 UR32, c[0x3][0x900] ;  /* 0x00c12000ff2077ac */ /* 0x000e620008000a00 */
[C---:B------:R-:W-:Y:S02]  /*1460*/  DFMA R20, R24.reuse, UR12, R20 ;  /* 0x0000000c18147c2b */ /* 0x040fe40008000014 */
[----:B------:R-:W-:Y:S01]  /*1470*/  DFMA R46, R24, UR28, R46 ;  /* 0x0000001c182e7c2b */ /* 0x000fe2000800002e */
[----:B------:R-:W0:Y:S01]  /*1480*/  LDCU.64 UR28, c[0x3][0x8e0] ;  /* 0x00c11c00ff1c77ac */ /* 0x000e220008000a00 */
[----:B------:R-:W-:-:S02]  /*1490*/  DFMA R48, R14, UR42, R48 ;  /* 0x0000002a0e307c2b */ /* 0x000fc40008000030 */
[----:B------:R-:W-:Y:S01]  /*14a0*/  DFMA R18, R30, UR38, R18 ;  /* 0x000000261e127c2b */ /* 0x000fe20008000012 */
[----:B------:R-:W1:Y:S01]  /*14b0*/  LDCU.128 UR40, c[0x3][0x710] ;  /* 0x00c0e200ff2877ac */ /* 0x000e620008000c00 */
[C---:B------:R-:W-:Y:S02]  /*14c0*/  DFMA R38, R14.reuse, UR22, R38 ;  /* 0x000000160e267c2b */ /* 0x040fe40008000026 */
[C---:B------:R-:W-:Y:S01]  /*14d0*/  DFMA R40, R14.reuse, UR26, R40 ;  /* 0x0000001a0e287c2b */ /* 0x040fe20008000028 */
[----:B------:R-:W0:Y:S01]  /*14e0*/  LDCU.128 UR36, c[0x3][0x8d0] ;  /* 0x00c11a00ff2477ac */ /* 0x000e220008000c00 */
[----:B------:R-:W-:Y:S02]  /*14f0*/  DFMA R42, R14, UR34, R42 ;  /* 0x000000220e2a7c2b */ /* 0x000fe4000800002a */
[C---:B------:R-:W-:Y:S01]  /*1500*/  DFMA R16, R30.reuse, UR10, R16 ;  /* 0x0000000a1e107c2b */ /* 0x040fe20008000010 */
[----:B------:R-:W1:Y:S01]  /*1510*/  LDCU.128 UR8, c[0x3][0x700] ;  /* 0x00c0e000ff0877ac */ /* 0x000e620008000c00 */
[----:B------:R-:W-:-:S02]  /*1520*/  DFMA R20, R30, UR14, R20 ;  /* 0x0000000e1e147c2b */ /* 0x000fc40008000014 */
[----:B------:R-:W-:Y:S01]  /*1530*/  DFMA R46, R30, UR30, R46 ;  /* 0x0000001e1e2e7c2b */ /* 0x000fe2000800002e */
[----:B------:R-:W0:Y:S01]  /*1540*/  LDCU.128 UR12, c[0x3][0x8c0] ;  /* 0x00c11800ff0c77ac */ /* 0x000e220008000c00 */
[----:B------:R-:W-:Y:S02]  /*1550*/  DADD R48, R48, -R18 ;  /* 0x0000000030307229 */ /* 0x000fe40000000812 */
[----:B------:R-:W-:Y:S01]  /*1560*/  DADD R12, R38, R16 ;  /* 0x00000000260c7229 */ /* 0x000fe20000000010 */
[----:B------:R-:W0:Y:S01]  /*1570*/  LDCU.64 UR26, c[0x3][0x720] ;  /* 0x00c0e400ff1a77ac */ /* 0x000e220008000a00 */
[----:B------:R-:W-:Y:S02]  /*1580*/  DADD R14, R40, R20 ;  /* 0x00000000280e7229 */ /* 0x000fe40000000014 */
[----:B------:R-:W-:Y:S01]  /*1590*/  DADD R18, R42, R46 ;  /* 0x000000002a127229 */ /* 0x000fe2000000002e */
[----:B------:R-:W0:Y:S01]  /*15a0*/  LDCU.64 UR30, c[0x3][0x740] ;  /* 0x00c0e800ff1e77ac */ /* 0x000e220008000a00 */
[----:B------:R-:W-:-:S02]  /*15b0*/  DADD R16, R38, -R16 ;  /* 0x0000000026107229 */ /* 0x000fc40000000810 */
[----:B------:R-:W-:Y:S01]  /*15c0*/  DADD R20, R40, -R20 ;  /* 0x0000000028147229 */ /* 0x000fe20000000814 */
[----:B------:R-:W0:Y:S01]  /*15d0*/  LDCU.64 UR22, c[0x3][0x908] ;  /* 0x00c12100ff1677ac */ /* 0x000e220008000a00 */
[----:B------:R-:W-:Y:S01]  /*15e0*/  DADD R42, R42, -R46 ;  /* 0x000000002a2a7229 */ /* 0x000fe2000000082e */
[----:B------:R-:W-:Y:S01]  /*15f0*/  STS.64 [R3+0x18], R48 ;  /* 0x0000183003007388 */ /* 0x000fe20000000a00 */
[----:B------:R-:W0:Y:S03]  /*1600*/  LDCU.64 UR34, c[0x3][0x760] ;  /* 0x00c0ec00ff2277ac */ /* 0x000e260008000a00 */
[----:B------:R-:W-:Y:S01]  /*1610*/  STS.64 [R3], R12 ;  /* 0x0000000c03007388 */ /* 0x000fe20000000a00 */
[----:B------:R-:W0:Y:S03]  /*1620*/  LDCU.64 UR24, c[0x3][0x768] ;  /* 0x00c0ed00ff1877ac */ /* 0x000e260008000a00 */
        /* <DEDUP_REMOVED lines=24> */
[----:B------:R-:W2:Y:S04]  /*17b0*/  LDS.64 R82, [R9+0x18] ;  /* 0x0000180009527984 */ /* 0x000ea80000000a00 */
        /* <DEDUP_REMOVED lines=20> */
[----:B------:R-:W-:Y:S01]  /*1900*/  DFMA R66, R20, R72, RZ ;  /* 0x000000481442722b */ /* 0x000fe200000000ff */
[----:B------:R-:W-:Y:S04]  /*1910*/  LDS.64 R48, [R71+0x30] ;  /* 0x0000300047307984 */ /* 0x000fe80000000a00 */
[----:B------:R-:W1:Y:S04]  /*1920*/  LDS.64 R106, [R9+0x30] ;  /* 0x00003000096a7984 */ /* 0x000e680000000a00 */
[----:B------:R-:W4:Y:S01]  /*1930*/  LDS.64 R40, [R4+0x7a8] ;  /* 0x0007a80004287984 */ /* 0x000f220000000a00 */
[----:B------:R-:W-:-:S02]  /*1940*/  DFMA R68, R14, R76, R68 ;  /* 0x0000004c0e44722b */ /* 0x000fc40000000044 */
[----:B------:R-:W-:Y:S01]  /*1950*/  DFMA R78, R42, R88, R78 ;  /* 0x000000582a4e722b */ /* 0x000fe2000000004e */
[----:B------:R-:W-:Y:S01]  /*1960*/  LDS.64 R90, [R4+0x930] ;  /* 0x00093000045a7984 */ /* 0x000fe20000000a00 */
[----:B------:R-:W-:-:S03]  /*1970*/  DFMA R66, R18, R74, R66 ;  /* 0x0000004a1242722b */ /* 0x000fc60000000042 */
[----:B------:R-:W4:Y:S01]  /*1980*/  LDS.64 R152, [R8+0x1bc0] ;  /* 0x001bc00008987984 */ /* 0x000f220000000a00 */
[----:B--2---:R-:W-:Y:S02]  /*1990*/  DFMA R68, R28, R82, R68 ;  /* 0x000000521c44722b */ /* 0x004fe40000000044 */
[----:B------:R-:W-:Y:S01]  /*19a0*/  DFMA R78, R98, R96, R78 ;  /* 0x00000060624e722b */ /* 0x000fe2000000004e */
[----:B------:R-:W-:Y:S06]  /*19b0*/  BAR.SYNC.DEFER_BLOCKING 0x0 ;  /* 0x0000000000007b1d */ /* 0x000fec0000010000 */
[----:B------:R-:W-:-:S02]  /*19c0*/  DFMA R66, R16, R56, R66 ;  /* 0x000000381042722b */ /* 0x000fc40000000042 */
[----:B0-----:R-:W-:Y:S02]  /*19d0*/  DFMA R68, R100, R92, R68 ;  /* 0x0000005c6444722b */ /* 0x001fe40000000044 */
[----:B-1----:R-:W-:-:S04]  /*19e0*/  DFMA R78, R114, R50, R78 ;  /* 0x00000032724e722b */ /* 0x002fc8000000004e */
[----:B------:R-:W-:Y:S02]  /*19f0*/  DFMA R66, R24, R58, R66 ;  /* 0x0000003a1842722b */ /* 0x000fe40000000042 */
[----:B------:R-:W-:Y:S02]  /*1a00*/  DFMA R50, R112, R104, R68 ;  /* 0x000000687032722b */ /* 0x000fe40000000044 */
[----:B------:R-:W-:-:S04]  /*1a10*/  DFMA R38, R46, R38, R78 ;  /* 0x000000262e26722b */ /* 0x000fc8000000004e */
[----:B------:R-:W-:Y:S02]  /*1a20*/  DFMA R66, R30, R60, R66 ;  /* 0x0000003c1e42722b */ /* 0x000fe40000000042 */
[----:B------:R-:W-:Y:S02]  /*1a30*/  DFMA R50, R48, R106, R50 ;  /* 0x0000006a3032722b */ /* 0x000fe40000000032 */
[C---:B------:R-:W-:Y:S02]  /*1a40*/  DMUL R36, R38.reuse, R36 ;  /* 0x0000002426247228 */ /* 0x040fe40000000000 */
[----:B------:R-:W-:Y:S02]  /*1a50*/  DMUL R68, R38, R26 ;  /* 0x0000001a26447228 */ /* 0x000fe40000000000 */
[----:B----4-:R-:W-:-:S04]  /*1a60*/  DFMA R66, R40, R62, R66 ;  /* 0x0000003e2842722b */ /* 0x010fc80000000042 */
[C---:B------:R-:W-:Y:S02]  /*1a70*/  DFMA R36, R50.reuse, R26, R36 ;  /* 0x0000001a3224722b */ /* 0x040fe40000000024 */
[----:B------:R-:W-:Y:S02]  /*1a80*/  DFMA R68, R50, R6, R68 ;  /* 0x000000063244722b */ /* 0x000fe40000000044 */
[----:B------:R-:W-:Y:S01]  /*1a90*/  DFMA R26, R90, R152, R66 ;  /* 0x000000985a1a722b */ /* 0x000fe20000000042 */
[C---:B------:R-:W-:Y:S02]  /*1aa0*/  IMAD R6, R5.reuse, 0x188, R8 ;  /* 0x0000018805067824 */ /* 0x040fe400078e0208 */
        /* <DEDUP_REMOVED lines=12> */
[----:B------:R-:W2:Y:S04]  /*1b70*/  LDS.64 R78, [R10+0x1c0] ;  /* 0x0001c0000a4e7984 */ /* 0x000ea80000000a00 */
[----:B------:R-:W4:Y:S04]  /*1b80*/  LDS.64 R76, [R9+0x190] ;  /* 0x00019000094c7984 */ /* 0x000f280000000a00 */
[----:B------:R-:W3:Y:S04]  /*1b90*/  LDS.64 R88, [R10+0x1f8] ;  /* 0x0001f8000a587984 */ /* 0x000ee80000000a00 */
[----:B------:R-:W3:Y:S04]  /*1ba0*/  LDS.64 R82, [R9+0x198] ;  /* 0x0001980009527984 */ /* 0x000ee80000000a00 */
[----:B------:R-:W-:Y:S04]  /*1bb0*/  LDS.64 R52, [R53] ;  /* 0x0000000035347984 */ /* 0x000fe80000000a00 */
[----:B------:R-:W3:Y:S04]  /*1bc0*/  LDS.64 R36, [R5] ;  /* 0x0000000005247984 */ /* 0x000ee80000000a00 */
[----:B------:R-:W3:Y:S04]  /*1bd0*/  LDS.64 R134, [R9+0x1a0] ;  /* 0x0001a00009867984 */ /* 0x000ee80000000a00 */
[----:B------:R-:W3:Y:S04]  /*1be0*/  LDS.64 R136, [R10+0x230] ;  /* 0x000230000a887984 */ /* 0x000ee80000000a00 */
[----:B------:R-:W3:Y:S01]  /*1bf0*/  LDS.64 R128, [R8+0x1bc8] ;  /* 0x001bc80008807984 */ /* 0x000ee20000000a00 */
[----:B0-----:R-:W-:Y:S01]  /*1c00*/  DFMA R68, R94, R66, RZ ;  /* 0x000000425e44722b */ /* 0x001fe200000000ff */
[----:B------:R-:W-:Y:S01]  /*1c10*/  IMAD R11, R11, -0x30, R64 ;  /* 0xffffffd00b0b7824 */ /* 0x000fe200078e0240 */
[----:B-1----:R-:W-:Y:S01]  /*1c20*/  DFMA R44, R102, R44, RZ ;  /* 0x0000002c662c722b */ /* 0x002fe200000000ff */
[----:B------:R-:W0:Y:S04]  /*1c30*/  LDS.128 R64, [R8+0x1bd0] ;  /* 0x001bd00008407984 */ /* 0x000e280000000c00 */
[----:B------:R-:W1:Y:S01]  /*1c40*/  LDS.64 R96, [R10+0x268] ;  /* 0x000268000a607984 */ /* 0x000e620000000a00 */
[----:B--2---:R-:W-:-:S03]  /*1c50*/  DFMA R68, R110, R78, R68 ;  /* 0x0000004e6e44722b */ /* 0x004fc60000000044 */
[----:B------:R-:W2:Y:S01]  /*1c60*/  LDS.64 R108, [R9+0x1a8] ;  /* 0x0001a800096c7984 */ /* 0x000ea20000000a00 */
[----:B----4-:R-:W-:-:S03]  /*1c70*/  DFMA R44, R12, R76, R44 ;  /* 0x0000004c0c2c722b */ /* 0x010fc6000000002c */
[----:B------:R-:W-:Y:S01]  /*1c80*/  LDS.64 R106, [R11] ;  /* 0x000000000b6a7984 */ /* 0x000fe20000000a00 */
[----:B---3--:R-:W-:-:S03]  /*1c90*/  DFMA R68, R54, R88, R68 ;  /* 0x000000583644722b */ /* 0x008fc60000000044 */
[----:B------:R-:W3:Y:S04]  /*1ca0*/  LDS.64 R104, [R6] ;  /* 0x0000000006687984 */ /* 0x000ee80000000a00 */
[----:B------:R-:W4:Y:S01]  /*1cb0*/  LDS.64 R116, [R10+0x2a0] ;  /* 0x0002a0000a747984 */ /* 0x000f220000000a00 */
[----:B------:R-:W-:-:S03]  /*1cc0*/  DFMA R44, R14, R82, R44 ;  /* 0x000000520e2c722b */ /* 0x000fc6000000002c */
[----:B------:R-:W4:Y:S01]  /*1cd0*/  LDS.64 R88, [R9+0x1b0] ;  /* 0x0001b00009587984 */ /* 0x000f220000000a00 */
[----:B------:R-:W-:Y:S02]  /*1ce0*/  DMUL R36, R52, R36 ;  /* 0x0000002434247228 */ /* 0x000fe40000000000 */
[----:B------:R-:W-:Y:S01]  /*1cf0*/  DMUL R34, R34, UR6 ;  /* 0x0000000622227c28 */ /* 0x000fe20008000000 */
[----:B------:R-:W4:Y:S04]  /*1d00*/  LDS.128 R76, [R8+0x1be0] ;  /* 0x001be000084c7984 */ /* 0x000f280000000c00 */
[----:B------:R-:W-:Y:S04]  /*1d10*/  LDS.64 R92, [R160+0x38] ;  /* 0x00003800a05c7984 */ /* 0x000fe80000000a00 */
[----:B------:R-:W4:Y:S04]  /*1d20*/  LDS.64 R82, [R5+0x8] ;  /* 0x0000080005527984 */ /* 0x000f280000000a00 */
[----:B------:R-:W4:Y:S01]  /*1d30*/  LDS.64 R122, [R10+0x2d8] ;  /* 0x0002d8000a7a7984 */ /* 0x000f220000000a00 */
[----:B------:R-:W-:-:S02]  /*1d40*/  DFMA R124, R20, R34, R36 ;  /* 0x00000022147c722b */ /* 0x000fc40000000024 */
[----:B------:R-:W-:Y:S01]  /*1d50*/  DFMA R134, R28, R134, R44 ;  /* 0x000000861c86722b */ /* 0x000fe2000000002c */
[----:B------:R-:W-:Y:S04]  /*1d60*/  LDS.64 R36, [R6+0x38] ;  /* 0x0000380006247984 */ /* 0x000fe80000000a00 */
[----:B------:R-:W-:Y:S04]  /*1d70*/  LDS.64 R44, [R11+0x38] ;  /* 0x000038000b2c7984 */ /* 0x000fe80000000a00 */
[----:B------:R-:W4:Y:S01]  /*1d80*/  LDS.64 R138, [R9+0x1b8] ;  /* 0x0001b800098a7984 */ /* 0x000f220000000a00 */
[----:B------:R-:W-:-:S02]  /*1d90*/  DFMA R136, R42, R136, R68 ;  /* 0x000000882a88722b */ /* 0x000fc40000000044 */
[----:B------:R-:W-:Y:S01]  /*1da0*/  DFMA R140, R20, R128, RZ ;  /* 0x00000080148c722b */ /* 0x000fe200000000ff */
[----:B------:R-:W-:Y:S04]  /*1db0*/  LDS.64 R34, [R160+0x70] ;  /* 0x00007000a0227984 */ /* 0x000fe80000000a00 */
[----:B------:R-:W-:Y:S04]  /*1dc0*/  LDS.64 R158, [R5+0x10] ;  /* 0x00001000059e7984 */ /* 0x000fe80000000a00 */
[----:B------:R-:W4:Y:S01]  /*1dd0*/  LDS.128 R68, [R8+0x1bf0] ;  /* 0x001bf00008447984 */ /* 0x000f220000000c00 */
[----:B0-----:R-:W-:-:S02]  /*1de0*/  DFMA R140, R18, R64, R140 ;  /* 0x00000040128c722b */ /* 0x001fc4000000008c */
[----:B-1----:R-:W-:Y:S01]  /*1df0*/  DFMA R96, R98, R96, R136 ;  /* 0x000000606260722b */ /* 0x002fe20000000088 */
[----:B------:R-:W-:Y:S01]  /*1e00*/  LDS.64 R156, [R6+0x70] ;  /* 0x00007000069c7984 */ /* 0x000fe20000000a00 */
[----:B--2---:R-:W-:Y:S02]  /*1e10*/  DFMA R108, R100, R108, R134 ;  /* 0x0000006c646c722b */ /* 0x004fe40000000086 */
[----:B------:R-:W-:Y:S01]  /*1e20*/  DMUL R146, R38, R146 ;  /* 0x0000009226927228 */ /* 0x000fe20000000000 */
[----:B------:R-:W-:Y:S04]  /*1e30*/  LDS.64 R136, [R6+0xe0] ;  /* 0x0000e00006887984 */ /* 0x000fe80000000a00 */
[----:B------:R-:W0:Y:S01]  /*1e40*/  LDS.64 R38, [R11+0x70] ;  /* 0x000070000b267984 */ /* 0x000e220000000a00 */
[----:B---3--:R-:W-:-:S02]  /*1e50*/  DFMA R104, R106, R104, R124 ;  /* 0x000000686a68722b */ /* 0x008fc4000000007c */
[----:B------:R-:W-:Y:S01]  /*1e60*/  DFMA R140, R16, R66, R140 ;  /* 0x00000042108c722b */ /* 0x000fe2000000008c */
[----:B------:R-:W-:Y:S01]  /*1e70*/  LDS.64 R134, [R6+0x118] ;  /* 0x0001180006867984 */ /* 0x000fe20000000a00 */
[----:B----4-:R-:W-:Y:S02]  /*1e80*/  DFMA R96, R114, R116, R96 ;  /* 0x000000747260722b */ /* 0x010fe40000000060 */
[----:B------:R-:W-:Y:S01]  /*1e90*/  DFMA R88, R112, R88, R108 ;  /* 0x000000587058722b */ /* 0x000fe2000000006c */
[----:B------:R-:W-:Y:S01]  /*1ea0*/  LDS.64 R116, [R5+0x28] ;  /* 0x0000280005747984 */ /* 0x000fe20000000a00 */
[----:B------:R-:W-:-:S03]  /*1eb0*/  DFMA R50, R50, R80, R146 ;  /* 0x000000503232722b */ /* 0x000fc60000000092 */
[----:B------:R-:W-:Y:S04]  /*1ec0*/  LDS.64 R108, [R160+0xa8] ;  /* 0x0000a800a06c7984 */ /* 0x000fe80000000a00 */
[----:B------:R-:W1:Y:S01]  /*1ed0*/  LDS.64 R146, [R5+0x18] ;  /* 0x0000180005927984 */ /* 0x000e620000000a00 */
        /* <DEDUP_REMOVED lines=9> */
[----:B------:R-:W-:Y:S02]  /*1f70*/  DMUL R148, R122, R132 ;  /* 0x000000847a947228 */ /* 0x000fe40000000000 */
[----:B------:R-:W-:Y:S01]  /*1f80*/  DFMA R144, R26, R144, R50 ;  /* 0x000000901a90722b */ /* 0x000fe20000000032 */
[----:B------:R-:W2:Y:S01]  /*1f90*/  LDS.64 R82, [R6+0xa8] ;  /* 0x0000a80006527984 */ /* 0x000ea20000000a00 */
[----:B------:R-:W-:Y:S02]  /*1fa0*/  DFMA R124, R40, R68, R140 ;  /* 0x00000044287c722b */ /* 0x000fe4000000008c */
[----:B------:R-:W-:Y:S01]  /*1fb0*/  DFMA R158, R34, R158, R36 ;  /* 0x0000009e229e722b */ /* 0x000fe20000000024 */
[----:B------:R-:W-:Y:S01]  /*1fc0*/  LDS.64 R50, [R160+0x118] ;  /* 0x00011800a0327984 */ /* 0x000fe20000000a00 */
[----:B------:R-:W-:-:S03]  /*1fd0*/  DFMA R148, R138, R22, R148 ;  /* 0x000000168a94722b */ /* 0x000fc60000000094 */
[----:B------:R-:W-:Y:S01]  /*1fe0*/  LDS.64 R26, [R160+0x150] ;  /* 0x00015000a01a7984 */ /* 0x000fe20000000a00 */
[----:B------:R-:W-:-:S03]  /*1ff0*/  DMUL R142, R122, R142 ;  /* 0x0000008e7a8e7228 */ /* 0x000fc60000000000 */
[----:B------:R-:W-:Y:S04]  /*2000*/  LDS.64 R88, [R11+0xe0] ;  /* 0x0000e0000b587984 */ /* 0x000fe80000000a00 */
[----:B------:R-:W-:Y:S04]  /*2010*/  LDS.64 R36, [R11+0x118] ;  /* 0x000118000b247984 */ /* 0x000fe80000000a00 */
[----:B------:R-:W-:Y:S04]  /*2020*/  LDS.64 R22, [R11+0x150] ;  /* 0x000150000b167984 */ /* 0x000fe80000000a00 */
[----:B------:R-:W3:Y:S04]  /*2030*/  LDS.64 R140, [R5+0x20] ;  /* 0x00002000058c7984 */ /* 0x000ee80000000a00 */
[----:B------:R-:W-:Y:S01]  /*2040*/  LDS.64 R150, [R6+0x150] ;  /* 0x0001500006967984 */ /* 0x000fe20000000a00 */
[----:B------:R-:W-:-:S02]  /*2050*/  DFMA R124, R90, R70, R124 ;  /* 0x000000465a7c722b */ /* 0x000fc4000000007c */
[----:B0-----:R-:W-:Y:S01]  /*2060*/  DFMA R156, R38, R156, R158 ;  /* 0x0000009c269c722b */ /* 0x001fe2000000009e */
[----:B------:R-:W-:Y:S06]  /*2070*/  BAR.SYNC.DEFER_BLOCKING 0x0 ;  /* 0x0000000000007b1d */ /* 0x000fec0000010000 */
[----:B------:R-:W-:Y:S02]  /*2080*/  DFMA R142, R138, R132, R142 ;  /* 0x000000848a8e722b */ /* 0x000fe4000000008e */
[----:B------:R-:W-:Y:S02]  /*2090*/  DFMA R148, R124, R84, R148 ;  /* 0x000000547c94722b */ /* 0x000fe40000000094 */
[----:B-1----:R-:W-:Y:S01]  /*20a0*/  DFMA R146, R108, R146, R156 ;  /* 0x000000926c92722b */ /* 0x002fe2000000009c */
[----:B------:R-:W-:-:S03]  /*20b0*/  IMAD R161, R2, 0x8, R5 ;  /* 0x0000000802a17824 */ /* 0x000fc600078e0205 */
[----:B------:R-:W-:Y:S02]  /*20c0*/  DFMA R156, R124, R86, R142 ;  /* 0x000000567c9c722b */ /* 0x000fe4000000008e */
[----:B------:R-:W-:Y:S05]  /*20d0*/  STS.64 [R161], R148 ;  /* 0x00000094a1007388 */ /* 0x000fea0000000a00 */
[----:B------:R-:W-:Y:S01]  /*20e0*/  STS.64 [R7], R156 ;  /* 0x0000009c07007388 */ /* 0x000fe20000000a00 */
[----:B------:R-:W-:Y:S06]  /*20f0*/  BAR.SYNC.DEFER_BLOCKING 0x0 ;  /* 0x0000000000007b1d */ /* 0x000fec0000010000 */
[----:B--2---:R-:W-:-:S02]  /*2100*/  DFMA R146, R104, R82, R146 ;  /* 0x000000526892722b */ /* 0x004fc40000000092 */
[----:B------:R-:W-:-:S06]  /*2110*/  DMUL R142, R122, R86 ;  /* 0x000000567a8e7228 */ /* 0x000fcc0000000000 */
[----:B---3--:R-:W-:Y:S01]  /*2120*/  DFMA R140, R96, R140, R146 ;  /* 0x0000008c608c722b */ /* 0x008fe20000000092 */
[----:B------:R-:W0:Y:S04]  /*2130*/  LDS.64 R82, [R9+0x310] ;  /* 0x0003100009527984 */ /* 0x000e280000000a00 */
[----:B------:R-:W1:Y:S04]  /*2140*/  LDS.64 R86, [R9+0x318] ;  /* 0x0003180009567984 */ /* 0x000e680000000a00 */
[----:B------:R-:W2:Y:S01]  /*2150*/  LDS.64 R122, [R10+0x310] ;  /* 0x000310000a7a7984 */ /* 0x000ea20000000a00 */
[----:B------:R-:W-:-:S02]  /*2160*/  DFMA R142, R138, R84, R142 ;  /* 0x000000548a8e722b */ /* 0x000fc4000000008e */
[----:B------:R-:W-:Y:S01]  /*2170*/  DFMA R140, R88, R136, R140 ;  /* 0x00000088588c722b */ /* 0x000fe2000000008c */
[----:B------:R-:W-:Y:S04]  /*2180*/  LDS.64 R84, [R10+0x348] ;  /* 0x000348000a547984 */ /* 0x000fe80000000a00 */
[----:B------:R-:W3:Y:S03]  /*2190*/  LDS.64 R136, [R9+0x320] ;  /* 0x0003200009887984 */ /* 0x000ee60000000a00 */
[----:B------:R-:W-:Y:S01]  /*21a0*/  DFMA R140, R50, R116, R140 ;  /* 0x00000074328c722b */ /* 0x000fe2000000008c */
[----:B------:R-:W-:Y:S01]  /*21b0*/  LDS.64 R138, [R10+0x380] ;  /* 0x000380000a8a7984 */ /* 0x000fe20000000a00 */
[----:B------:R-:W-:-:S03]  /*21c0*/  DFMA R130, R124, R130, R142 ;  /* 0x000000827c82722b */ /* 0x000fc6000000008e */
[----:B------:R-:W4:Y:S03]  /*21d0*/  LDS.64 R116, [R5] ;  /* 0x0000000005747984 */ /* 0x000f260000000a00 */
[----:B------:R-:W-:Y:S01]  /*21e0*/  DFMA R134, R36, R134, R140 ;  /* 0x000000862486722b */ /* 0x000fe2000000008c */
[----:B------:R-:W4:Y:S01]  /*21f0*/  LDS.64 R146, [R10+0x3b8] ;  /* 0x0003b8000a927984 */ /* 0x000f220000000a00 */
[----:B------:R-:W-:-:S03]  /*2200*/  CS2R R132, SRZ ;  /* 0x0000000000847805 */ /* 0x000fc6000001ff00 */
[----:B------:R-:W-:Y:S03]  /*2210*/  LDS.64 R148, [R9+0x328] ;  /* 0x0003280009947984 */ /* 0x000fe60000000a00 */
[----:B------:R-:W-:Y:S01]  /*2220*/  DFMA R134, R26, R80, R134 ;  /* 0x000000501a86722b */ /* 0x000fe20000000086 */
[----:B------:R-:W4:Y:S01]  /*2230*/  @!P1 LDG.E.64.CONSTANT R132, desc[UR16][R32.64+0x2338] ;  /* 0x0023381020849981 */ /* 0x000f22000c1e9b00 */
[----:B0-----:R-:W-:-:S03]  /*2240*/  DFMA R124, R102, R82, RZ ;  /* 0x00000052667c722b */ /* 0x001fc600000000ff */
[----:B------:R-:W-:Y:S04]  /*2250*/  LDS.64 R158, [R6+0x70] ;  /* 0x00007000069e7984 */ /* 0x000fe80000000a00 */
[----:B------:R-:W0:Y:S01]  /*2260*/  LDS.128 R80, [R8+0x1c00] ;  /* 0x001c000008507984 */ /* 0x000e220000000c00 */
[----:B-1----:R-:W-:-:S03]  /*2270*/  DFMA R86, R12, R86, R124 ;  /* 0x000000560c56722b */ /* 0x002fc6000000007c */
[----:B------:R-:W-:Y:S01]  /*2280*/  LDS.64 R156, [R5+0x18] ;  /* 0x00001800059c7984 */ /* 0x000fe20000000a00 */
[----:B--2---:R-:W-:Y:S02]  /*2290*/  DFMA R122, R94, R122, RZ ;  /* 0x0000007a5e7a722b */ /* 0x004fe400000000ff */
[----:B------:R-:W-:Y:S01]  /*22a0*/  DFMA R150, R22, R150, R134 ;  /* 0x000000961696722b */ /* 0x000fe20000000086 */
[----:B------:R-:W-:Y:S01]  /*22b0*/  LDS.64 R124, [R9+0x330] ;  /* 0x00033000097c7984 */ /* 0x000fe20000000a00 */
[----:B---3--:R-:W-:-:S03]  /*22c0*/  DFMA R136, R14, R136, R86 ;  /* 0x000000880e88722b */ /* 0x008fc60000000056 */
[----:B------:R-:W1:Y:S01]  /*22d0*/  LDS.64 R134, [R10+0x3f0] ;  /* 0x0003f0000a867984 */ /* 0x000e620000000a00 */
[----:B------:R-:W-:-:S03]  /*22e0*/  DFMA R122, R110, R84, R122 ;  /* 0x000000546e7a722b */ /* 0x000fc6000000007a */
[----:B------:R-:W2:Y:S01]  /*22f0*/  LDS.128 R84, [R8+0x1c10] ;  /* 0x001c100008547984 */ /* 0x000ea20000000c00 */
[----:B------:R-:W-:Y:S02]  /*2300*/  DFMA R140, R56, R144, RZ ;  /* 0x00000090388c722b */ /* 0x000fe400000000ff */
[----:B----4-:R-:W-:Y:S02]  /*2310*/  DMUL R56, R52, R116 ;  /* 0x0000007434387228 */ /* 0x010fe40000000000 */
[----:B------:R-:W-:Y:S02]  /*2320*/  DFMA R138, R54, R138, R122 ;  /* 0x0000008a368a722b */ /* 0x000fe4000000007a */
[----:B------:R-:W-:-:S06]  /*2330*/  DFMA R116, R60, R144, RZ ;  /* 0x000000903c74722b */ /* 0x000fcc00000000ff */
[----:B------:R-:W-:Y:S02]  /*2340*/  DFMA R138, R42, R146, R138 ;  /* 0x000000922a8a722b */ /* 0x000fe4000000008a */
[----:B------:R-:W-:Y:S01]  /*2350*/  DFMA R122, R144, R58, RZ ;  /* 0x0000003a907a722b */ /* 0x000fe200000000ff */
[----:B------:R-:W-:Y:S01]  /*2360*/  LDS.64 R146, [R5+0x8] ;  /* 0x0000080005927984 */ /* 0x000fe20000000a00 */
[----:B0-----:R-:W-:Y:S02]  /*2370*/  DFMA R60, R20, R80, RZ ;  /* 0x00000050143c722b */ /* 0x001fe400000000ff */
[----:B------:R-:W-:-:S06]  /*2380*/  DMUL R58, R154, UR6 ;  /* 0x000000069a3a7c28 */ /* 0x000fcc0008000000 */
[----:B------:R-:W-:Y:S02]  /*2390*/  DFMA R60, R18, R82, R60 ;  /* 0x00000052123c722b */ /* 0x000fe4000000003c */
[----:B-1----:R-:W-:Y:S02]  /*23a0*/  DFMA R154, R98, R134, R138 ;  /* 0x00000086629a722b */ /* 0x002fe4000000008a */
[----:B------:R-:W-:Y:S01]  /*23b0*/  DFMA R72, R72, R144, RZ ;  /* 0x000000904848722b */ /* 0x000fe200000000ff */
[----:B------:R-:W-:Y:S03]  /*23c0*/  LDS.64 R138, [R6] ;  /* 0x00000000068a7984 */ /* 0x000fe60000000a00 */
[----:B--2---:R-:W-:Y:S01]  /*23d0*/  DFMA R134, R16, R84, R60 ;  /* 0x000000541086722b */ /* 0x004fe2000000003c */
[----:B------:R-:W-:-:S06]  /*23e0*/  CS2R R60, SRZ ;  /* 0x00000000003c7805 */ /* 0x000fcc000001ff00 */
[----:B------:R-:W2:Y:S01]  /*23f0*/  @!P1 LDG.E.64.CONSTANT R60, desc[UR16][R32.64+0x2df0] ;  /* 0x002df010203c9981 */ /* 0x000ea2000c1e9b00 */
[C---:B------:R-:W-:Y:S02]  /*2400*/  DFMA R162, R144.reuse, R62, RZ ;  /* 0x0000003e90a2722b */ /* 0x040fe400000000ff */
[----:B------:R-:W-:Y:S01]  /*2410*/  DFMA R142, R144, R74, RZ ;  /* 0x0000004a908e722b */ /* 0x000fe200000000ff */
[----:B------:R-:W0:Y:S01]  /*2420*/  LDS.64 R62, [R10+0x428] ;  /* 0x000428000a3e7984 */ /* 0x000e220000000a00 */
[----:B------:R-:W-:Y:S02]  /*2430*/  DFMA R136, R28, R148, R136 ;  /* 0x000000941c88722b */ /* 0x000fe40000000088 */
[----:B------:R-:W-:Y:S01]  /*2440*/  DADD R74, R72, R150 ;  /* 0x00000000484a7229 */ /* 0x000fe20000000096 */
[----:B------:R-:W-:Y:S04]  /*2450*/  LDS.64 R148, [R10+0x460] ;  /* 0x000460000a947984 */ /* 0x000fe80000000a00 */
[----:B------:R-:W1:Y:S01]  /*2460*/  LDS.64 R150, [R9+0x338] ;  /* 0x0003380009967984 */ /* 0x000e620000000a00 */
[----:B------:R-:W-:-:S02]  /*2470*/  DFMA R144, R152, R144, RZ ;  /* 0x000000909890722b */ /* 0x000fc400000000ff */
[----:B------:R-:W-:Y:S01]  /*2480*/  DFMA R72, R18, R58, R56 ;  /* 0x0000003a1248722b */ /* 0x000fe20000000038 */
[----:B------:R-:W3:Y:S01]  /*2490*/  LDS.128 R56, [R8+0x1c20] ;  /* 0x001c200008387984 */ /* 0x000ee20000000c00 */
[----:B------:R-:W-:-:S03]  /*24a0*/  DFMA R152, R100, R124, R136 ;  /* 0x0000007c6498722b */ /* 0x000fc60000000088 */
[----:B------:R-:W4:Y:S04]  /*24b0*/  LDS.64 R136, [R9+0x340] ;  /* 0x0003400009887984 */ /* 0x000f280000000a00 */
[----:B------:R-:W4:Y:S01]  /*24c0*/  LDS.64 R124, [R8+0x1c30] ;  /* 0x001c3000087c7984 */ /* 0x000f220000000a00 */
[----:B------:R-:W-:Y:S02]  /*24d0*/  DFMA R134, R24, R86, R134 ;  /* 0x000000561886722b */ /* 0x000fe40000000086 */
[----:B0-----:R-:W-:Y:S02]  /*24e0*/  DFMA R62, R114, R62, R154 ;  /* 0x0000003e723e722b */ /* 0x001fe4000000009a */
[----:B------:R-:W-:Y:S01]  /*24f0*/  DFMA R72, R106, R138, R72 ;  /* 0x0000008a6a48722b */ /* 0x000fe20000000048 */
[----:B------:R-:W-:Y:S01]  /*2500*/  LDS.64 R154, [R6+0xa8] ;  /* 0x0000a800069a7984 */ /* 0x000fe20000000a00 */
[----:B-1----:R-:W-:-:S04]  /*2510*/  DFMA R150, R112, R150, R152 ;  /* 0x000000967096722b */ /* 0x002fc80000000098 */
[----:B------:R-:W-:Y:S01]  /*2520*/  DFMA R62, R46, R148, R62 ;  /* 0x000000942e3e722b */ /* 0x000fe2000000003e */
[----:B------:R-:W-:Y:S01]  /*2530*/  LDS.64 R152, [R5+0x20] ;  /* 0x0000200005987984 */ /* 0x000fe20000000a00 */
[----:B---3--:R-:W-:Y:S02]  /*2540*/  DFMA R148, R30, R56, R134 ;  /* 0x000000381e94722b */ /* 0x008fe40000000086 */
[----:B----4-:R-:W-:Y:S01]  /*2550*/  DFMA R134, R48, R136, R150 ;  /* 0x000000883086722b */ /* 0x010fe20000000096 */
[----:B------:R-:W-:Y:S01]  /*2560*/  CS2R R136, SRZ ;  /* 0x0000000000887805 */ /* 0x000fe2000001ff00 */
[----:B------:R-:W-:Y:S01]  /*2570*/  DFMA R142, R64, R130, R142 ;  /* 0x00000082408e722b */ /* 0x000fe2000000008e */
[----:B------:R-:W-:Y:S03]  /*2580*/  LDS.64 R150, [R6+0xe0] ;  /* 0x0000e00006967984 */ /* 0x000fe60000000a00 */
[----:B------:R-:W-:Y:S01]  /*2590*/  DFMA R148, R40, R58, R148 ;  /* 0x0000003a2894722b */ /* 0x000fe20000000094 */
[----:B------:R-:W3:Y:S07]  /*25a0*/  @!P1 LDG.E.64.CONSTANT R136, desc[UR16][R32.64+0x4360] ;  /* 0x0043601020889981 */ /* 0x000eee000c1e9b00 */
[----:B------:R-:W-:Y:S01]  /*25b0*/  DFMA R138, R90, R124, R148 ;  /* 0x0000007c5a8a722b */ /* 0x000fe20000000094 */
[----:B------:R-:W-:-:S06]  /*25c0*/  CS2R R148, SRZ ;  /* 0x0000000000947805 */ /* 0x000fcc000001ff00 */
[----:B------:R-:W4:Y:S01]  /*25d0*/  @!P1 LDG.E.64.CONSTANT R148, desc[UR16][R32.64+0x38a8] ;  /* 0x0038a81020949981 */ /* 0x000f22000c1e9b00 */
[----:B------:R-:W-:Y:S02]  /*25e0*/  DMUL R64, R62, R120 ;  /* 0x000000783e407228 */ /* 0x000fe40000000000 */
[----:B------:R-:W-:Y:S01]  /*25f0*/  DFMA R116, R130, R78, R116 ;  /* 0x0000004e8274722b */ /* 0x000fe20000000074 */
[----:B------:R-:W0:Y:S05]  /*2600*/  LDS.64 R78, [R6+0x38] ;  /* 0x00003800064e7984 */ /* 0x000e2a0000000a00 */
[----:B------:R-:W-:Y:S02]  /*2610*/  DFMA R64, R134, R126, R64 ;  /* 0x0000007e8640722b */ /* 0x000fe40000000040 */
[----:B------:R-:W-:Y:S01]  /*2620*/  DFMA R140, R130, R66, R140 ;  /* 0x00000042828c722b */ /* 0x000fe2000000008c */
[----:B------:R-:W-:Y:S01]  /*2630*/  LDS.64 R126, [R6+0x150] ;  /* 0x00015000067e7984 */ /* 0x000fe20000000a00 */
[----:B------:R-:W-:-:S02]  /*2640*/  DFMA R122, R76, R130, R122 ;  /* 0x000000824c7a722b */ /* 0x000fc4000000007a */
[----:B------:R-:W-:Y:S01]  /*2650*/  DFMA R146, R92, R146, R72 ;  /* 0x000000925c92722b */ /* 0x000fe20000000048 */
[----:B------:R-:W-:Y:S01]  /*2660*/  LDS.64 R76, [R5+0x28] ;  /* 0x00002800054c7984 */ /* 0x000fe20000000a00 */
[----:B------:R-:W-:-:S03]  /*2670*/  DFMA R164, R138, R118, R64 ;  /* 0x000000768aa4722b */ /* 0x000fc60000000040 */
[----:B------:R-:W1:Y:S04]  /*2680*/  LDS.64 R72, [R5+0x10] ;  /* 0x0000100005487984 */ /* 0x000e680000000a00 */
[----:B------:R-:W-:Y:S04]  /*2690*/  LDS.64 R64, [R6+0x118] ;  /* 0x0001180006407984 */ /* 0x000fe80000000a00 */
[----:B------:R-:W-:Y:S01]  /*26a0*/  LDS.64 R66, [R5+0x30] ;  /* 0x0000300005427984 */ /* 0x000fe20000000a00 */
[----:B------:R-:W-:Y:S01]  /*26b0*/  IMAD R11, R2, 0x8, R5 ;  /* 0x00000008020b7824 */ /* 0x000fe200078e0205 */
[----:B------:R-:W-:Y:S06]  /*26c0*/  BAR.SYNC.DEFER_BLOCKING 0x0 ;  /* 0x0000000000007b1d */ /* 0x000fec0000010000 */
[----:B0-----:R-:W-:Y:S01]  /*26d0*/  DFMA R78, R44, R78, R146 ;  /* 0x0000004e2c4e722b */ /* 0x001fe20000000092 */
[----:B------:R-:W-:Y:S01]  /*26e0*/  STS.64 [R11], R164 ;  /* 0x000000a40b007388 */ /* 0x000fe20000000a00 */
[----:B------:R-:W-:-:S02]  /*26f0*/  DFMA R162, R68, R130, R162 ;  /* 0x0000008244a2722b */ /* 0x000fc400000000a2 */
[----:B------:R-:W-:Y:S02]  /*2700*/  DFMA R144, R130, R70, R144 ;  /* 0x000000468290722b */ /* 0x000fe40000000090 */
[----:B------:R-:W-:Y:S01]  /*2710*/  DFMA R130, R128, R130, R74 ;  /* 0x000000828082722b */ /* 0x000fe2000000004a */
[----:B------:R-:W-:-:S06]  /*2720*/  CS2R R146, SRZ ;  /* 0x0000000000927805 */ /* 0x000fcc000001ff00 */
[----:B------:R-:W4:Y:S01]  /*2730*/  @!P1 LDG.E.64.CONSTANT R146, desc[UR16][R32.64+0xf50] ;  /* 0x000f501020929981 */ /* 0x000f22000c1e9b00 */
[----:B------:R-:W-:-:S08]  /*2740*/  DMUL R160, R62, R132 ;  /* 0x000000843ea07228 */ /* 0x000fd00000000000 */
[----:B------:R-:W-:Y:S02]  /*2750*/  DFMA R160, R134, R120, R160 ;  /* 0x0000007886a0722b */ /* 0x000fe400000000a0 */
[----:B-1----:R-:W-:-:S08]  /*2760*/  DFMA R132, R34, R72, R78 ;  /* 0x000000482284722b */ /* 0x002fd0000000004e */
[----:B------:R-:W-:Y:S01]  /*2770*/  DFMA R158, R38, R158, R132 ;  /* 0x0000009e269e722b */ /* 0x000fe20000000084 */
[----:B------:R-:W-:-:S06]  /*2780*/  CS2R R120, SRZ ;  /* 0x0000000000787805 */ /* 0x000fcc000001ff00 */
[----:B------:R-:W4:Y:S01]  /*2790*/  @!P1 LDG.E.64.CONSTANT R120, desc[UR16][R32.64+0x24c0] ;  /* 0x0024c01020789981 */ /* 0x000f22000c1e9b00 */
[----:B--2---:R-:W-:-:S07]  /*27a0*/  DFMA R160, R138, R60, R160 ;  /* 0x0000003c8aa0722b */ /* 0x004fce00000000a0 */
[----:B------:R-:W-:Y:S01]  /*27b0*/  STS.64 [R7], R160 ;  /* 0x000000a007007388 */ /* 0x000fe20000000a00 */
[----:B------:R-:W-:Y:S06]  /*27c0*/  BAR.SYNC.DEFER_BLOCKING 0x0 ;  /* 0x0000000000007b1d */ /* 0x000fec0000010000 */
[----:B------:R-:W-:Y:S01]  /*27d0*/  DMUL R74, R62, R60 ;  /* 0x0000003c3e4a7228 */ /* 0x000fe20000000000 */
[----:B------:R-:W0:Y:S04]  /*27e0*/  LDS.64 R132, [R5] ;  /* 0x0000000005847984 */ /* 0x000e280000000a00 */
[----:B------:R-:W1:Y:S03]  /*27f0*/  LDS.64 R62, [R6] ;  /* 0x00000000063e7984 */ /* 0x000e660000000a00 */
[----:B------:R-:W-:-:S02]  /*2800*/  DFMA R74, R134, R118, R74 ;  /* 0x00000076864a722b */ /* 0x000fc4000000004a */
[----:B------:R-:W-:Y:S01]  /*2810*/  DFMA R156, R108, R156, R158 ;  /* 0x0000009c6c9c722b */ /* 0x000fe2000000009e */
[----:B------:R-:W2:Y:S04]  /*2820*/  LDS.64 R134, [R9+0x498] ;  /* 0x0004980009867984 */ /* 0x000ea80000000a00 */
[----:B------:R-:W2:Y:S03]  /*2830*/  LDS.64 R70, [R10+0x498] ;  /* 0x000498000a467984 */ /* 0x000ea60000000a00 */
[----:B------:R-:W-:Y:S01]  /*2840*/  DFMA R154, R104, R154, R156 ;  /* 0x0000009a689a722b */ /* 0x000fe2000000009c */
[----:B------:R-:W2:Y:S04]  /*2850*/  LDS.64 R118, [R9+0x4a0] ;  /* 0x0004a00009767984 */ /* 0x000ea80000000a00 */
[----:B------:R-:W2:Y:S01]  /*2860*/  LDS.64 R68, [R10+0x4d0] ;  /* 0x0004d0000a447984 */ /* 0x000ea20000000a00 */
[----:B---3--:R-:W-:Y:S01]  /*2870*/  DMUL R136, R136, UR6 ;  /* 0x0000000688887c28 */ /* 0x008fe20008000000 */
[----:B------:R-:W-:-:S02]  /*2880*/  CS2R R72, SRZ ;  /* 0x0000000000487805 */ /* 0x000fc4000001ff00 */
[----:B------:R-:W3:Y:S01]  /*2890*/  LDS.64 R60, [R5+0x8] ;  /* 0x00000800053c7984 */ /* 0x000ee20000000a00 */
[----:B0-----:R-:W-:-:S03]  /*28a0*/  DMUL R132, R52, R132 ;  /* 0x0000008434847228 */ /* 0x001fc60000000000 */
[----:B------:R-:W3:Y:S01]  /*28b0*/  @!P1 LDG.E.64.CONSTANT R72, desc[UR16][R32.64+0x498] ;  /* 0x0004981020489981 */ /* 0x000ee2000c1e9b00 */
[----:B------:R-:W-:-:S03]  /*28c0*/  CS2R R78, SRZ ;  /* 0x00000000004e7805 */ /* 0x000fc6000001ff00 */
[----:B------:R-:W-:Y:S01]  /*28d0*/  LDS.64 R128, [R6+0x38] ;  /* 0x0000380006807984 */ /* 0x000fe20000000a00 */
[----:B------:R-:W-:-:S03]  /*28e0*/  DFMA R136, R16, R136, R132 ;  /* 0x000000881088722b */ /* 0x000fc60000000084 */
[----:B------:R-:W3:Y:S01]  /*28f0*/  @!P1 LDG.E.64.CONSTANT R78, desc[UR16][R32.64+0x1a08] ;  /* 0x001a0810204e9981 */ /* 0x000ee2000c1e9b00 */
[----:B------:R-:W-:Y:S02]  /*2900*/  DFMA R152, R96, R152, R154 ;  /* 0x000000986098722b */ /* 0x000fe4000000009a */
[----:B----4-:R-:W-:Y:S01]  /*2910*/  DFMA R138, R138, R148, R74 ;  /* 0x000000948a8a722b */ /* 0x010fe2000000004a */
[----:B------:R-:W-:Y:S01]  /*2920*/  LDS.64 R132, [R5+0x10] ;  /* 0x0000100005847984 */ /* 0x000fe20000000a00 */
[----:B-1----:R-:W-:-:S03]  /*2930*/  DFMA R136, R106, R62, R136 ;  /* 0x0000003e6a88722b */ /* 0x002fc60000000088 */
[----:B------:R-:W-:Y:S04]  /*2940*/  LDS.64 R74, [R9+0x4a8] ;  /* 0x0004a800094a7984 */ /* 0x000fe80000000a00 */
[----:B------:R-:W0:Y:S01]  /*2950*/  LDS.64 R62, [R10+0x508] ;  /* 0x000508000a3e7984 */ /* 0x000e220000000a00 */
[----:B------:R-:W-:-:S03]  /*2960*/  DFMA R150, R88, R150, R152 ;  /* 0x000000965896722b */ /* 0x000fc60000000098 */
[----:B------:R-:W1:Y:S01]  /*2970*/  LDS.64 R148, [R9+0x4b0] ;  /* 0x0004b00009947984 */ /* 0x000e620000000a00 */
[----:B--2---:R-:W-:Y:S02]  /*2980*/  DFMA R134, R102, R134, RZ ;  /* 0x000000866686722b */ /* 0x004fe400000000ff */
[----:B------:R-:W-:Y:S01]  /*2990*/  DFMA R70, R94, R70, RZ ;  /* 0x000000465e46722b */ /* 0x000fe200000000ff */
[----:B------:R-:W-:Y:S01]  /*29a0*/  LDS.64 R154, [R10+0x5e8] ;  /* 0x0005e8000a9a7984 */ /* 0x000fe20000000a00 */
[----:B------:R-:W-:-:S03]  /*29b0*/  DFMA R152, R50, R76, R150 ;  /* 0x0000004c3298722b */ /* 0x000fc60000000096 */
[----:B------:R-:W2:Y:S01]  /*29c0*/  LDS.64 R150, [R9+0x4b8] ;  /* 0x0004b80009967984 */ /* 0x000ea20000000a00 */
[----:B------:R-:W-:Y:S02]  /*29d0*/  DFMA R76, R12, R118, R134 ;  /* 0x000000760c4c722b */ /* 0x000fe40000000086 */
[----:B------:R-:W-:Y:S01]  /*29e0*/  DFMA R134, R110, R68, R70 ;  /* 0x000000446e86722b */ /* 0x000fe20000000046 */
[----:B------:R-:W-:Y:S01]  /*29f0*/  LDS.64 R158, [R6+0x70] ;  /* 0x00007000069e7984 */ /* 0x000fe20000000a00 */
[----:B---3--:R-:W-:-:S03]  /*2a00*/  DFMA R136, R92, R60, R136 ;  /* 0x0000003c5c88722b */ /* 0x008fc60000000088 */
[----:B------:R-:W3:Y:S01]  /*2a10*/  LDS.64 R60, [R10+0x540] ;  /* 0x000540000a3c7984 */ /* 0x000ee20000000a00 */
[----:B------:R-:W-:-:S03]  /*2a20*/  DFMA R152, R36, R64, R152 ;  /* 0x000000402498722b */ /* 0x000fc60000000098 */
[----:B------:R-:W-:Y:S04]  /*2a30*/  LDS.64 R156, [R5+0x18] ;  /* 0x00001800059c7984 */ /* 0x000fe80000000a00 */
[----:B------:R-:W-:Y:S04]  /*2a40*/  LDS.64 R118, [R8+0x1c38] ;  /* 0x001c380008767984 */ /* 0x000fe80000000a00 */
[----:B------:R-:W-:Y:S01]  /*2a50*/  LDS.128 R68, [R8+0x1c40] ;  /* 0x001c400008447984 */ /* 0x000fe20000000c00 */
[----:B0-----:R-:W-:Y:S02]  /*2a60*/  DFMA R134, R54, R62, R134 ;  /* 0x0000003e3686722b */ /* 0x001fe40000000086 */
[----:B------:R-:W-:-:S02]  /*2a70*/  DFMA R62, R14, R74, R76 ;  /* 0x0000004a0e3e722b */ /* 0x000fc4000000004c */
[----:B------:R-:W-:Y:S01]  /*2a80*/  DFMA R136, R44, R128, R136 ;  /* 0x000000802c88722b */ /* 0x000fe20000000088 */
[----:B------:R-:W-:Y:S04]  /*2a90*/  LDS.64 R74, [R6+0xa8] ;  /* 0x0000a800064a7984 */ /* 0x000fe80000000a00 */
[----:B------:R-:W0:Y:S01]  /*2aa0*/  LDS.64 R128, [R10+0x578] ;  /* 0x000578000a807984 */ /* 0x000e220000000a00 */
[----:B-1----:R-:W-:-:S08]  /*2ab0*/  DFMA R148, R28, R148, R62 ;  /* 0x000000941c94722b */ /* 0x002fd0000000003e */
[----:B--2---:R-:W-:Y:S01]  /*2ac0*/  DFMA R150, R100, R150, R148 ;  /* 0x000000966496722b */ /* 0x004fe20000000094 */
[----:B------:R-:W-:-:S06]  /*2ad0*/  CS2R R148, SRZ ;  /* 0x0000000000947805 */ /* 0x000fcc000001ff00 */
[----:B------:R-:W2:Y:S01]  /*2ae0*/  @!P1 LDG.E.64.CONSTANT R148, desc[UR16][R32.64+0x2f78] ;  /* 0x002f781020949981 */ /* 0x000ea2000c1e9b00 */
[----:B------:R-:W-:-:S03]  /*2af0*/  DFMA R64, R34, R132, R136 ;  /* 0x000000842240722b */ /* 0x000fc60000000088 */
[----:B------:R-:W1:Y:S01]  /*2b00*/  LDS.64 R136, [R10+0x5b0] ;  /* 0x0005b0000a887984 */ /* 0x000e620000000a00 */
[----:B---3--:R-:W-:-:S03]  /*2b10*/  DFMA R60, R42, R60, R134 ;  /* 0x0000003c2a3c722b */ /* 0x008fc60000000086 */
[----:B------:R-:W3:Y:S04]  /*2b20*/  LDS.64 R134, [R9+0x4c0] ;  /* 0x0004c00009867984 */ /* 0x000ee80000000a00 */
[----:B------:R-:W-:Y:S01]  /*2b30*/  LDS.64 R132, [R9+0x4c8] ;  /* 0x0004c80009847984 */ /* 0x000fe20000000a00 */
[----:B0-----:R-:W-:Y:S02]  /*2b40*/  DFMA R128, R98, R128, R60 ;  /* 0x000000806280722b */ /* 0x001fe4000000003c */
[----:B------:R-:W-:Y:S01]  /*2b50*/  DFMA R158, R38, R158, R64 ;  /* 0x0000009e269e722b */ /* 0x000fe20000000040 */
[----:B------:R-:W-:Y:S05]  /*2b60*/  LDS.128 R60, [R8+0x1c60] ;  /* 0x001c6000083c7984 */ /* 0x000fea0000000c00 */
[----:B-1----:R-:W-:-:S02]  /*2b70*/  DFMA R136, R114, R136, R128 ;  /* 0x000000887288722b */ /* 0x002fc40000000080 */
[----:B------:R-:W0:Y:S06]  /*2b80*/  LDS.64 R128, [R5+0x20] ;  /* 0x0000200005807984 */ /* 0x000e2c0000000a00 */
[----:B------:R-:W-:Y:S01]  /*2b90*/  DFMA R154, R46, R154, R136 ;  /* 0x0000009a2e9a722b */ /* 0x000fe20000000088 */
[----:B------:R-:W-:-:S06]  /*2ba0*/  CS2R R136, SRZ ;  /* 0x0000000000887805 */ /* 0x000fcc000001ff00 */
[----:B------:R-:W4:Y:S01]  /*2bb0*/  @!P1 LDG.E.64.CONSTANT R136, desc[UR16][R32.64+0x44e8] ;  /* 0x0044e81020889981 */ /* 0x000f22000c1e9b00 */
[----:B------:R-:W-:-:S08]  /*2bc0*/  DFMA R156, R108, R156, R158 ;  /* 0x0000009c6c9c722b */ /* 0x000fd0000000009e */
[----:B------:R-:W-:Y:S02]  /*2bd0*/  DFMA R74, R104, R74, R156 ;  /* 0x0000004a684a722b */ /* 0x000fe4000000009c */
[----:B---3--:R-:W-:Y:S01]  /*2be0*/  DFMA R134, R112, R134, R150 ;  /* 0x000000867086722b */ /* 0x008fe20000000096 */
[----:B------:R-:W-:Y:S04]  /*2bf0*/  LDS.64 R156, [R5+0x28] ;  /* 0x00002800059c7984 */ /* 0x000fe80000000a00 */
[----:B------:R-:W1:Y:S01]  /*2c00*/  LDS.64 R150, [R6+0xe0] ;  /* 0x0000e00006967984 */ /* 0x000e620000000a00 */
[----:B0-----:R-:W-:Y:S01]  /*2c10*/  DFMA R128, R96, R128, R74 ;  /* 0x000000806080722b */ /* 0x001fe2000000004a */
[----:B------:R-:W-:-:S06]  /*2c20*/  CS2R R74, SRZ ;  /* 0x00000000004a7805 */ /* 0x000fcc000001ff00 */
[----:B------:R-:W3:Y:S01]  /*2c30*/  @!P1 LDG.E.64.CONSTANT R74, desc[UR16][R32.64+0x3a30] ;  /* 0x003a3010204a9981 */ /* 0x000ee2000c1e9b00 */
[----:B------:R-:W-:Y:S02]  /*2c40*/  DFMA R132, R48, R132, R134 ;  /* 0x000000843084722b */ /* 0x000fe40000000086 */
[----:B------:R-:W-:Y:S02]  /*2c50*/  DMUL R120, R154, R120 ;  /* 0x000000789a787228 */ /* 0x000fe40000000000 */
[----:B------:R-:W-:Y:S01]  /*2c60*/  DFMA R152, R26, R66, R152 ;  /* 0x000000421a98722b */ /* 0x000fe20000000098 */
[----:B------:R-:W0:Y:S01]  /*2c70*/  LDS.128 R64, [R8+0x1c50] ;  /* 0x001c500008407984 */ /* 0x000e220000000c00 */
[----:B------:R-:W-:-:S04]  /*2c80*/  DMUL R134, R154, R146 ;  /* 0x000000929a867228 */ /* 0x000fc80000000000 */
[----:B------:R-:W-:Y:S01]  /*2c90*/  DFMA R146, R132, R146, R120 ;  /* 0x000000928492722b */ /* 0x000fe20000000078 */
[----:B------:R-:W-:-:S06]  /*2ca0*/  CS2R R120, SRZ ;  /* 0x0000000000787805 */ /* 0x000fcc000001ff00 */
[----:B------:R-:W3:Y:S01]  /*2cb0*/  @!P1 LDG.E.64.CONSTANT R120, desc[UR16][R32.64+0x10d8] ;  /* 0x0010d81020789981 */ /* 0x000ee2000c1e9b00 */
[----:B-1----:R-:W-:Y:S01]  /*2cc0*/  DFMA R150, R88, R150, R128 ;  /* 0x000000965896722b */ /* 0x002fe20000000080 */
[----:B------:R-:W-:Y:S01]  /*2cd0*/  CS2R R128, SRZ ;  /* 0x0000000000807805 */ /* 0x000fe2000001ff00 */
[----:B------:R-:W-:-:S05]  /*2ce0*/  DFMA R76, R20, R118, RZ ;  /* 0x00000076144c722b */ /* 0x000fca00000000ff */
[----:B------:R-:W3:Y:S03]  /*2cf0*/  @!P1 LDG.E.64.CONSTANT R128, desc[UR16][R32.64+0x620] ;  /* 0x0006201020809981 */ /* 0x000ee6000c1e9b00 */
[----:B------:R-:W-:-:S08]  /*2d00*/  DFMA R76, R18, R68, R76 ;  /* 0x00000044124c722b */ /* 0x000fd0000000004c */
[----:B------:R-:W-:-:S08]  /*2d10*/  DFMA R76, R16, R70, R76 ;  /* 0x00000046104c722b */ /* 0x000fd0000000004c */
[----:B0-----:R-:W-:Y:S02]  /*2d20*/  DFMA R76, R24, R64, R76 ;  /* 0x00000040184c722b */ /* 0x001fe4000000004c */
[----:B------:R-:W-:Y:S01]  /*2d30*/  DFMA R152, R22, R126, R152 ;  /* 0x0000007e1698722b */ /* 0x000fe20000000098 */
[----:B------:R-:W-:-:S05]  /*2d40*/  CS2R R126, SRZ ;  /* 0x00000000007e7805 */ /* 0x000fca000001ff00 */
[----:B------:R-:W-:Y:S01]  /*2d50*/  DFMA R76, R30, R66, R76 ;  /* 0x000000421e4c722b */ /* 0x000fe2000000004c */
[----:B------:R-:W3:Y:S07]  /*2d60*/  @!P1 LDG.E.64.CONSTANT R126, desc[UR16][R32.64+0x1b90] ;  /* 0x001b9010207e9981 */ /* 0x000eee000c1e9b00 */
[----:B------:R-:W-:-:S08]  /*2d70*/  DFMA R76, R40, R60, R76 ;  /* 0x0000003c284c722b */ /* 0x000fd0000000004c */
[----:B------:R-:W-:Y:S02]  /*2d80*/  DFMA R160, R90, R62, R76 ;  /* 0x0000003e5aa0722b */ /* 0x000fe4000000004c */
[----:B------:R-:W-:Y:S01]  /*2d90*/  LDS.64 R76, [R5+0x30] ;  /* 0x00003000054c7984 */ /* 0x000fe20000000a00 */
[----:B------:R-:W-:Y:S01]  /*2da0*/  DFMA R86, R138, R86, R122 ;  /* 0x000000568a56722b */ /* 0x000fe2000000007a */
[----:B------:R-:W-:-:S06]  /*2db0*/  CS2R R122, SRZ ;  /* 0x00000000007a7805 */ /* 0x000fcc000001ff00 */
[----:B------:R-:W3:Y:S01]  /*2dc0*/  @!P1 LDG.E.64.CONSTANT R122, desc[UR16][R32.64+0x2648] ;  /* 0x00264810207a9981 */ /* 0x000ee2000c1e9b00 */
[----:B------:R-:W-:-:S03]  /*2dd0*/  DFMA R72, R132, R72, R134 ;  /* 0x000000488448722b */ /* 0x000fc60000000086 */
[----:B------:R-:W-:Y:S05]  /*2de0*/  LDS.64 R134, [R6+0x118] ;  /* 0x0001180006867984 */ /* 0x000fea0000000a00 */
[----:B------:R-:W-:Y:S02]  /*2df0*/  DFMA R158, R160, R78, R72 ;  /* 0x0000004ea09e722b */ /* 0x000fe40000000048 */
[----:B------:R-:W-:Y:S01]  /*2e00*/  LDS.64 R72, [R6+0x150] ;  /* 0x0001500006487984 */ /* 0x000fe20000000a00 */
[----:B------:R-:W-:Y:S06]  /*2e10*/  BAR.SYNC.DEFER_BLOCKING 0x0 ;  /* 0x0000000000007b1d */ /* 0x000fec0000010000 */
[----:B------:R2:W-:Y:S01]  /*2e20*/  STS.64 [R11], R158 ;  /* 0x0000009e0b007388 */ /* 0x0005e20000000a00 */
[----:B------:R-:W-:-:S02]  /*2e30*/  DADD R142, R142, R152 ;  /* 0x000000008e8e7229 */ /* 0x000fc40000000098 */
[----:B--2---:R-:W-:-:S07]  /*2e40*/  DFMA R158, R160, R148, R146 ;  /* 0x00000094a09e722b */ /* 0x004fce0000000092 */
[----:B------:R-:W-:Y:S01]  /*2e50*/  STS.64 [R7], R158 ;  /* 0x0000009e07007388 */ /* 0x000fe20000000a00 */
[----:B------:R-:W-:Y:S06]  /*2e60*/  BAR.SYNC.DEFER_BLOCKING 0x0 ;  /* 0x0000000000007b1d */ /* 0x000fec0000010000 */
[----:B------:R-:W-:Y:S01]  /*2e70*/  DFMA R156, R50, R156, R150 ;  /* 0x0000009c329c722b */ /* 0x000fe20000000096 */
[----:B------:R-:W0:Y:S04]  /*2e80*/  LDS.64 R152, [R5] ;  /* 0x0000000005987984 */ /* 0x000e280000000a00 */
[----:B------:R-:W1:Y:S01]  /*2e90*/  LDS.64 R150, [R9+0x620] ;  /* 0x0006200009967984 */ /* 0x000e620000000a00 */
[----:B------:R-:W-:-:S03]  /*2ea0*/  DMUL R154, R154, R148 ;  /* 0x000000949a9a7228 */ /* 0x000fc60000000000 */
[----:B------:R-:W2:Y:S04]  /*2eb0*/  LDS.64 R148, [R10+0x620] ;  /* 0x000620000a947984 */ /* 0x000ea80000000a00 */
[----:B------:R-:W2:Y:S01]  /*2ec0*/  LDS.64 R146, [R9+0x628] ;  /* 0x0006280009927984 */ /* 0x000ea20000000a00 */
[-C--:B------:R-:W-:Y:S02]  /*2ed0*/  DFMA R140, R84, R138.reuse, R140 ;  /* 0x0000008a548c722b */ /* 0x080fe4000000008c */
[-C--:B------:R-:W-:Y:S01]  /*2ee0*/  DFMA R130, R80, R138.reuse, R130 ;  /* 0x0000008a5082722b */ /* 0x080fe20000000082 */
[----:B------:R-:W2:Y:S04]  /*2ef0*/  LDS.64 R84, [R10+0x658] ;  /* 0x000658000a547984 */ /* 0x000ea80000000a00 */
[----:B------:R-:W2:Y:S01]  /*2f00*/  LDS.64 R80, [R9+0x630] ;  /* 0x0006300009507984 */ /* 0x000ea20000000a00 */
[----:B------:R-:W-:-:S02]  /*2f10*/  DFMA R124, R124, R138, R144 ;  /* 0x0000008a7c7c722b */ /* 0x000fc40000000090 */
[----:B------:R-:W-:Y:S01]  /*2f20*/  DFMA R154, R132, R78, R154 ;  /* 0x0000004e849a722b */ /* 0x000fe2000000009a */
[----:B------:R-:W-:Y:S01]  /*2f30*/  LDS.64 R158, [R6+0xa8] ;  /* 0x0000a800069e7984 */ /* 0x000fe20000000a00 */
[----:B----4-:R-:W-:Y:S02]  /*2f40*/  DMUL R136, R136, UR6 ;  /* 0x0000000688887c28 */ /* 0x010fe40008000000 */
[----:B------:R-:W-:Y:S01]  /*2f50*/  DFMA R82, R138, R82, R142 ;  /* 0x000000528a52722b */ /* 0x000fe2000000008e */
[----:B------:R-:W4:Y:S04]  /*2f60*/  LDS.64 R132, [R10+0x690] ;  /* 0x000690000a847984 */ /* 0x000f280000000a00 */
[----:B------:R-:W3:Y:S01]  /*2f70*/  LDS.64 R142, [R9+0x638] ;  /* 0x00063800098e7984 */ /* 0x000ee20000000a00 */
[----:B------:R-:W-:-:S02]  /*2f80*/  DFMA R116, R56, R138, R116 ;  /* 0x0000008a3874722b */ /* 0x000fc40000000074 */
[----:B------:R-:W-:Y:S01]  /*2f90*/  DFMA R162, R138, R58, R162 ;  /* 0x0000003a8aa2722b */ /* 0x000fe200000000a2 */
[----:B------:R-:W-:Y:S01]  /*2fa0*/  LDS.64 R78, [R6] ;  /* 0x00000000064e7984 */ /* 0x000fe20000000a00 */
[----:B0-----:R-:W-:-:S03]  /*2fb0*/  DMUL R144, R52, R152 ;  /* 0x0000009834907228 */ /* 0x001fc60000000000 */
[----:B------:R-:W-:Y:S01]  /*2fc0*/  LDS.64 R138, [R9+0x640] ;  /* 0x00064000098a7984 */ /* 0x000fe20000000a00 */
[----:B-1----:R-:W-:-:S03]  /*2fd0*/  DFMA R150, R102, R150, RZ ;  /* 0x000000966696722b */ /* 0x002fc600000000ff */
[----:B------:R-:W-:Y:S01]  /*2fe0*/  LDS.128 R56, [R8+0x1c70] ;  /* 0x001c700008387984 */ /* 0x000fe20000000c00 */
[----:B------:R-:W-:-:S03]  /*2ff0*/  DFMA R144, R24, R136, R144 ;  /* 0x000000881890722b */ /* 0x000fc60000000090 */
[----:B------:R-:W0:Y:S01]  /*3000*/  LDS.64 R136, [R10+0x6c8] ;  /* 0x0006c8000a887984 */ /* 0x000e220000000a00 */
[----:B--2---:R-:W-:Y:S02]  /*3010*/  DFMA R148, R94, R148, RZ ;  /* 0x000000945e94722b */ /* 0x004fe400000000ff */
[----:B------:R-:W-:Y:S02]  /*3020*/  DFMA R146, R12, R146, R150 ;  /* 0x000000920c92722b */ /* 0x000fe40000000096 */
[----:B------:R-:W-:Y:S01]  /*3030*/  DFMA R134, R36, R134, R156 ;  /* 0x000000862486722b */ /* 0x000fe2000000009c */
[----:B------:R-:W-:Y:S03]  /*3040*/  LDS.64 R150, [R10+0x700] ;  /* 0x000700000a967984 */ /* 0x000fe60000000a00 */
[----:B------:R-:W-:Y:S01]  /*3050*/  DFMA R148, R110, R84, R148 ;  /* 0x000000546e94722b */ /* 0x000fe20000000094 */
[----:B------:R-:W1:Y:S01]  /*3060*/  LDS.64 R156, [R5+0x8] ;  /* 0x00000800059c7984 */ /* 0x000e620000000a00 */
[----:B------:R-:W-:-:S06]  /*3070*/  DFMA R146, R14, R80, R146 ;  /* 0x000000500e92722b */ /* 0x000fcc0000000092 */
[----:B----4-:R-:W-:Y:S01]  /*3080*/  DFMA R80, R54, R132, R148 ;  /* 0x000000843650722b */ /* 0x010fe20000000094 */
[----:B------:R-:W2:Y:S01]  /*3090*/  LDS.64 R132, [R10+0x738] ;  /* 0x000738000a847984 */ /* 0x000ea20000000a00 */
[----:B---3--:R-:W-:Y:S02]  /*30a0*/  DFMA R142, R28, R142, R146 ;  /* 0x0000008e1c8e722b */ /* 0x008fe40000000092 */
[----:B------:R-:W-:Y:S01]  /*30b0*/  DFMA R160, R160, R74, R154 ;  /* 0x0000004aa0a0722b */ /* 0x000fe2000000009a */
[----:B------:R-:W-:Y:S04]  /*30c0*/  LDS.64 R148, [R9+0x648] ;  /* 0x0006480009947984 */ /* 0x000fe80000000a00 */
[----:B------:R-:W3:Y:S04]  /*30d0*/  LDS.64 R154, [R6+0x38] ;  /* 0x00003800069a7984 */ /* 0x000ee80000000a00 */
[----:B------:R-:W4:Y:S01]  /*30e0*/  LDS.64 R146, [R10+0x770] ;  /* 0x000770000a927984 */ /* 0x000f220000000a00 */
[----:B0-----:R-:W-:-:S02]  /*30f0*/  DFMA R80, R42, R136, R80 ;  /* 0x000000882a50722b */ /* 0x001fc40000000050 */
[----:B------:R-:W-:Y:S01]  /*3100*/  DFMA R136, R100, R138, R142 ;  /* 0x0000008a6488722b */ /* 0x000fe2000000008e */
[----:B------:R-:W-:Y:S01]  /*3110*/  CS2R R138, SRZ ;  /* 0x00000000008a7805 */ /* 0x000fe2000001ff00 */
[----:B------:R-:W-:Y:S01]  /*3120*/  DFMA R84, R26, R76, R134 ;  /* 0x0000004c1a54722b */ /* 0x000fe20000000086 */
[----:B------:R-:W0:Y:S04]  /*3130*/  LDS.64 R142, [R5+0x10] ;  /* 0x00001000058e7984 */ /* 0x000e280000000a00 */
[----:B------:R-:W4:Y:S01]  /*3140*/  @!P1 LDG.E.64.CONSTANT R138, desc[UR16][R32.64+0x3100] ;  /* 0x00310010208a9981 */ /* 0x000f22000c1e9b00 */
[----:B------:R-:W-:-:S03]  /*3150*/  DFMA R134, R106, R78, R144 ;  /* 0x0000004e6a86722b */ /* 0x000fc60000000090 */
[----:B------:R-:W0:Y:S04]  /*3160*/  LDS.64 R144, [R9+0x650] ;  /* 0x0006500009907984 */ /* 0x000e280000000a00 */
[----:B------:R-:W0:Y:S01]  /*3170*/  LDS.128 R76, [R8+0x1c80] ;  /* 0x001c8000084c7984 */ /* 0x000e220000000c00 */
[----:B-1----:R-:W-:-:S03]  /*3180*/  DFMA R156, R92, R156, R134 ;  /* 0x0000009c5c9c722b */ /* 0x002fc60000000086 */
[----:B------:R-:W1:Y:S01]  /*3190*/  LDS.64 R134, [R6+0x70] ;  /* 0x0000700006867984 */ /* 0x000e620000000a00 */
[----:B------:R-:W-:Y:S02]  /*31a0*/  DFMA R150, R98, R150, R80 ;  /* 0x000000966296722b */ /* 0x000fe40000000050 */
[----:B------:R-:W-:Y:S01]  /*31b0*/  DFMA R84, R22, R72, R84 ;  /* 0x000000481654722b */ /* 0x000fe20000000054 */
[----:B------:R-:W-:Y:S04]  /*31c0*/  LDS.64 R80, [R8+0x1ca0] ;  /* 0x001ca00008507984 */ /* 0x000fe80000000a00 */
[----:B------:R-:W1:Y:S01]  /*31d0*/  LDS.128 R72, [R8+0x1c90] ;  /* 0x001c900008487984 */ /* 0x000e620000000c00 */
[----:B--2---:R-:W-:Y:S02]  /*31e0*/  DFMA R132, R114, R132, R150 ;  /* 0x000000847284722b */ /* 0x004fe40000000096 */
[----:B---3--:R-:W-:Y:S01]  /*31f0*/  DFMA R154, R44, R154, R156 ;  /* 0x0000009a2c9a722b */ /* 0x008fe2000000009c */
[----:B------:R-:W-:Y:S01]  /*3200*/  LDS.64 R150, [R6+0x118] ;  /* 0x0001180006967984 */ /* 0x000fe20000000a00 */
[----:B------:R-:W-:-:S02]  /*3210*/  DFMA R148, R112, R148, R136 ;  /* 0x000000947094722b */ /* 0x000fc40000000088 */
[----:B------:R-:W-:Y:S01]  /*3220*/  DFMA R152, R20, R56, RZ ;  /* 0x000000381498722b */ /* 0x000fe200000000ff */
[----:B------:R-:W-:Y:S01]  /*3230*/  LDS.64 R156, [R5+0x20] ;  /* 0x00002000059c7984 */ /* 0x000fe20000000a00 */
[----:B----4-:R-:W-:Y:S02]  /*3240*/  DFMA R136, R46, R146, R132 ;  /* 0x000000922e88722b */ /* 0x010fe40000000084 */
[----:B------:R-:W-:Y:S01]  /*3250*/  DADD R140, R140, R84 ;  /* 0x000000008c8c7229 */ /* 0x000fe20000000054 */
[----:B------:R-:W-:Y:S01]  /*3260*/  LDS.64 R146, [R6+0x150] ;  /* 0x0001500006927984 */ /* 0x000fe20000000a00 */
[----:B0-----:R-:W-:Y:S02]  /*3270*/  DFMA R154, R34, R142, R154 ;  /* 0x0000008e229a722b */ /* 0x001fe4000000009a */
[----:B------:R-:W-:Y:S02]  /*3280*/  DFMA R152, R18, R58, R152 ;  /* 0x0000003a1298722b */ /* 0x000fe40000000098 */
[----:B------:R-:W-:-:S02]  /*3290*/  DFMA R142, R48, R144, R148 ;  /* 0x00000090308e722b */ /* 0x000fc40000000094 */
[----:B------:R-:W-:Y:S01]  /*32a0*/  DMUL R144, R136, R120 ;  /* 0x0000007888907228 */ /* 0x000fe20000000000 */
[----:B------:R-:W-:-:S03]  /*32b0*/  CS2R R148, SRZ ;  /* 0x0000000000947805 */ /* 0x000fc6000001ff00 */
[----:B------:R-:W-:-:S03]  /*32c0*/  DFMA R152, R16, R76, R152 ;  /* 0x0000004c1098722b */ /* 0x000fc60000000098 */
[----:B------:R-:W2:Y:S01]  /*32d0*/  @!P1 LDG.E.64.CONSTANT R148, desc[UR16][R32.64+0x4670] ;  /* 0x0046701020949981 */ /* 0x000ea2000c1e9b00 */
[----:B------:R-:W-:Y:S02]  /*32e0*/  DFMA R144, R142, R128, R144 ;  /* 0x000000808e90722b */ /* 0x000fe40000000090 */
[----:B-1----:R-:W-:Y:S01]  /*32f0*/  DFMA R128, R38, R134, R154 ;  /* 0x000000862680722b */ /* 0x002fe2000000009a */
[----:B------:R-:W-:Y:S01]  /*3300*/  CS2R R134, SRZ ;  /* 0x0000000000867805 */ /* 0x000fe2000001ff00 */
[----:B------:R-:W-:Y:S01]  /*3310*/  DFMA R152, R24, R78, R152 ;  /* 0x0000004e1898722b */ /* 0x000fe20000000098 */
[----:B------:R-:W-:Y:S04]  /*3320*/  LDS.64 R154, [R6+0xe0] ;  /* 0x0000e000069a7984 */ /* 0x000fe80000000a00 */
[----:B------:R-:W3:Y:S03]  /*3330*/  @!P1 LDG.E.64.CONSTANT R134, desc[UR16][R32.64+0x3bb8] ;  /* 0x003bb81020869981 */ /* 0x000ee6000c1e9b00 */
[----:B------:R-:W-:-:S08]  /*3340*/  DFMA R152, R30, R72, R152 ;  /* 0x000000481e98722b */ /* 0x000fd00000000098 */
[----:B------:R-:W-:Y:S02]  /*3350*/  DFMA R132, R40, R74, R152 ;  /* 0x0000004a2884722b */ /* 0x000fe40000000098 */
[----:B------:R-:W-:Y:S01]  /*3360*/  DFMA R84, R118, R160, R130 ;  /* 0x000000a07654722b */ /* 0x000fe20000000082 */
[----:B------:R-:W-:Y:S04]  /*3370*/  LDS.64 R152, [R5+0x28] ;  /* 0x0000280005987984 */ /* 0x000fe80000000a00 */
[----:B------:R-:W0:Y:S01]  /*3380*/  LDS.64 R118, [R5+0x18] ;  /* 0x0000180005767984 */ /* 0x000e220000000a00 */
[----:B------:R-:W-:-:S08]  /*3390*/  DFMA R132, R90, R80, R132 ;  /* 0x000000505a84722b */ /* 0x000fd00000000084 */
[----:B------:R-:W-:Y:S01]  /*33a0*/  DFMA R130, R132, R126, R144 ;  /* 0x0000007e8482722b */ /* 0x000fe20000000090 */
[----:B------:R-:W1:Y:S01]  /*33b0*/  LDS.64 R144, [R5+0x30] ;  /* 0x0000300005907984 */ /* 0x000e620000000a00 */
[----:B------:R-:W-:Y:S06]  /*33c0*/  BAR.SYNC.DEFER_BLOCKING 0x0 ;  /* 0x0000000000007b1d */ /* 0x000fec0000010000 */
[----:B------:R-:W-:Y:S01]  /*33d0*/  DFMA R64, R64, R160, R86 ;  /* 0x000000a04040722b */ /* 0x000fe20000000056 */
[----:B------:R-:W-:-:S06]  /*33e0*/  CS2R R86, SRZ ;  /* 0x0000000000567805 */ /* 0x000fcc000001ff00 */
[----:B------:R-:W4:Y:S01]  /*33f0*/  @!P1 LDG.E.64.CONSTANT R86, desc[UR16][R32.64+0x1260] ;  /* 0x0012601020569981 */ /* 0x000f22000c1e9b00 */
[----:B------:R-:W-:-:S03]  /*3400*/  DFMA R116, R160, R66, R116 ;  /* 0x00000042a074722b */ /* 0x000fc60000000074 */
[----:B------:R0:W-:Y:S02]  /*3410*/  STS.64 [R11], R130 ;  /* 0x000000820b007388 */ /* 0x0001e40000000a00 */
[----:B0-----:R-:W-:Y:S01]  /*3420*/  DFMA R66, R108, R118, R128 ;  /* 0x000000766c42722b */ /* 0x001fe20000000080 */
[----:B------:R-:W-:Y:S02]  /*3430*/  CS2R R128, SRZ ;  /* 0x0000000000807805 */ /* 0x000fe4000001ff00 */
[----:B------:R-:W-:Y:S02]  /*3440*/  CS2R R130, SRZ ;  /* 0x0000000000827805 */ /* 0x000fe4000001ff00 */
[----:B------:R-:W-:Y:S02]  /*3450*/  CS2R R118, SRZ ;  /* 0x0000000000767805 */ /* 0x000fe4000001ff00 */
[----:B------:R-:W4:Y:S04]  /*3460*/  @!P1 LDG.E.64.CONSTANT R128, desc[UR16][R32.64+0x27d0] ;  /* 0x0027d01020809981 */ /* 0x000f28000c1e9b00 */
[----:B------:R-:W4:Y:S04]  /*3470*/  @!P1 LDG.E.64.CONSTANT R130, desc[UR16][R32.64+0x7a8] ;  /* 0x0007a81020829981 */ /* 0x000f28000c1e9b00 */
[----:B------:R-:W4:Y:S01]  /*3480*/  @!P1 LDG.E.64.CONSTANT R118, desc[UR16][R32.64+0x1d18] ;  /* 0x001d181020769981 */ /* 0x000f22000c1e9b00 */
[----:B------:R-:W-:-:S02]  /*3490*/  DFMA R82, R68, R160, R82 ;  /* 0x000000a04452722b */ /* 0x000fc40000000052 */
[----:B------:R-:W-:-:S08]  /*34a0*/  DMUL R68, R136, R122 ;  /* 0x0000007a88447228 */ /* 0x000fd00000000000 */
[----:B------:R-:W-:Y:S01]  /*34b0*/  DFMA R68, R142, R120, R68 ;  /* 0x000000788e44722b */ /* 0x000fe20000000044 */
[----:B------:R-:W-:-:S06]  /*34c0*/  CS2R R120, SRZ ;  /* 0x0000000000787805 */ /* 0x000fcc000001ff00 */
[----:B------:R-:W4:Y:S01]  /*34d0*/  @!P1 LDG.E.64.CONSTANT R120, desc[UR16][R32.64+0x3288] ;  /* 0x0032881020789981 */ /* 0x000f22000c1e9b00 */
[----:B------:R-:W-:-:S08]  /*34e0*/  DFMA R66, R104, R158, R66 ;  /* 0x0000009e6842722b */ /* 0x000fd00000000042 */
[----:B------:R-:W-:Y:S02]  /*34f0*/  DFMA R66, R96, R156, R66 ;  /* 0x0000009c6042722b */ /* 0x000fe40000000042 */
[----:B------:R-:W-:-:S06]  /*3500*/  DFMA R122, R60, R160, R162 ;  /* 0x000000a03c7a722b */ /* 0x000fcc00000000a2 */
[----:B------:R-:W-:Y:S02]  /*3510*/  DFMA R154, R88, R154, R66 ;  /* 0x0000009a589a722b */ /* 0x000fe40000000042 */
[----:B------:R-:W-:-:S06]  /*3520*/  DFMA R124, R160, R62, R124 ;  /* 0x0000003ea07c722b */ /* 0x000fcc000000007c */
[----:B------:R-:W-:Y:S02]  /*3530*/  DFMA R152, R50, R152, R154 ;  /* 0x000000983298722b */ /* 0x000fe4000000009a */
[----:B------:R-:W-:-:S06]  /*3540*/  DFMA R140, R160, R70, R140 ;  /* 0x00000046a08c722b */ /* 0x000fcc000000008c */
[----:B------:R-:W-:Y:S02]  /*3550*/  DFMA R150, R36, R150, R152 ;  /* 0x000000962496722b */ /* 0x000fe40000000098 */
[----:B------:R-:W-:-:S07]  /*3560*/  DFMA R158, R132, R138, R68 ;  /* 0x0000008a849e722b */ /* 0x000fce0000000044 */
[----:B------:R-:W-:Y:S01]  /*3570*/  STS.64 [R7], R158 ;  /* 0x0000009e07007388 */ /* 0x000fe20000000a00 */
[----:B------:R-:W-:Y:S06]  /*3580*/  BAR.SYNC.DEFER_BLOCKING 0x0 ;  /* 0x0000000000007b1d */ /* 0x000fec0000010000 */
[----:B------:R-:W-:Y:S01]  /*3590*/  DMUL R152, R136, R138 ;  /* 0x0000008a88987228 */ /* 0x000fe20000000000 */
[----:B------:R-:W0:Y:S04]  /*35a0*/  LDS.64 R60, [R10+0x7a8] ;  /* 0x0007a8000a3c7984 */ /* 0x000e280000000a00 */
[----:B------:R-:W2:Y:S04]  /*35b0*/  LDS.64 R66, [R10+0x7e0] ;  /* 0x0007e0000a427984 */ /* 0x000ea80000000a00 */
[----:B------:R-:W3:Y:S04]  /*35c0*/  LDS.64 R62, [R9+0x7a8] ;  /* 0x0007a800093e7984 */ /* 0x000ee80000000a00 */
[----:B------:R-:W3:Y:S04]  /*35d0*/  LDS.64 R68, [R5] ;  /* 0x0000000005447984 */ /* 0x000ee80000000a00 */
[----:B------:R-:W3:Y:S01]  /*35e0*/  LDS.64 R70, [R10+0x818] ;  /* 0x000818000a467984 */ /* 0x000ee20000000a00 */
[----:B-1----:R-:W-:-:S02]  /*35f0*/  DFMA R138, R26, R144, R150 ;  /* 0x000000901a8a722b */ /* 0x002fc40000000096 */
[----:B------:R-:W-:Y:S01]  /*3600*/  DFMA R150, R142, R126, R152 ;  /* 0x0000007e8e96722b */ /* 0x000fe20000000098 */
[----:B------:R-:W1:Y:S04]  /*3610*/  LDS.64 R136, [R9+0x7b0] ;  /* 0x0007b00009887984 */ /* 0x000e680000000a00 */
[----:B------:R-:W1:Y:S04]  /*3620*/  LDS.64 R142, [R10+0x850] ;  /* 0x000850000a8e7984 */ /* 0x000e680000000a00 */
[----:B------:R-:W1:Y:S04]  /*3630*/  LDS.64 R160, [R6] ;  /* 0x0000000006a07984 */ /* 0x000e680000000a00 */
[----:B------:R-:W1:Y:S04]  /*3640*/  LDS.64 R144, [R9+0x7b8] ;  /* 0x0007b80009907984 */ /* 0x000e680000000a00 */
[----:B------:R-:W1:Y:S01]  /*3650*/  LDS.64 R154, [R9+0x7c0] ;  /* 0x0007c000099a7984 */ /* 0x000e620000000a00 */
[----:B0-----:R-:W-:-:S03]  /*3660*/  DFMA R60, R94, R60, RZ ;  /* 0x0000003c5e3c722b */ /* 0x001fc600000000ff */
[----:B------:R-:W0:Y:S01]  /*3670*/  LDS.64 R126, [R8+0x1ca8] ;  /* 0x001ca800087e7984 */ /* 0x000e220000000a00 */
[----:B--2---:R-:W-:-:S03]  /*3680*/  DMUL R148, R148, UR6 ;  /* 0x0000000694947c28 */ /* 0x004fc60008000000 */
[----:B------:R-:W-:Y:S01]  /*3690*/  LDS.64 R158, [R5+0x8] ;  /* 0x00000800059e7984 */ /* 0x000fe20000000a00 */
[----:B------:R-:W-:Y:S02]  /*36a0*/  DFMA R66, R110, R66, R60 ;  /* 0x000000426e42722b */ /* 0x000fe4000000003c */
[----:B---3--:R-:W-:Y:S01]  /*36b0*/  DFMA R152, R102, R62, RZ ;  /* 0x0000003e6698722b */ /* 0x008fe200000000ff */
[----:B------:R-:W2:Y:S01]  /*36c0*/  LDS.128 R60, [R8+0x1cb0] ;  /* 0x001cb000083c7984 */ /* 0x000ea20000000c00 */
[----:B------:R-:W-:Y:S02]  /*36d0*/  DMUL R156, R52, R68 ;  /* 0x00000044349c7228 */ /* 0x000fe40000000000 */
[----:B------:R-:W-:Y:S02]  /*36e0*/  DFMA R146, R22, R146, R138 ;  /* 0x000000921692722b */ /* 0x000fe4000000008a */
[----:B------:R-:W-:Y:S01]  /*36f0*/  DFMA R66, R54, R70, R66 ;  /* 0x000000463642722b */ /* 0x000fe20000000042 */
[----:B------:R-:W3:Y:S01]  /*3700*/  LDS.64 R138, [R10+0x888] ;  /* 0x000888000a8a7984 */ /* 0x000ee20000000a00 */
[----:B------:R-:W-:-:S02]  /*3710*/  DFMA R134, R132, R134, R150 ;  /* 0x000000868486722b */ /* 0x000fc40000000096 */
[----:B------:R-:W-:Y:S01]  /*3720*/  DFMA R148, R30, R148, R156 ;  /* 0x000000941e94722b */ /* 0x000fe2000000009c */
[----:B------:R-:W-:Y:S01]  /*3730*/  LDS.64 R150, [R10+0x8c0] ;  /* 0x0008c0000a967984 */ /* 0x000fe20000000a00 */
[----:B-1----:R-:W-:Y:S02]  /*3740*/  DFMA R68, R12, R136, R152 ;  /* 0x000000880c44722b */ /* 0x002fe40000000098 */
[----:B------:R-:W-:Y:S01]  /*3750*/  DADD R136, R64, R146 ;  /* 0x0000000040887229 */ /* 0x000fe20000000092 */
[----:B------:R-:W1:Y:S01]  /*3760*/  LDS.64 R152, [R9+0x7c8] ;  /* 0x0007c80009987984 */ /* 0x000e620000000a00 */
[----:B------:R-:W-:-:S03]  /*3770*/  DFMA R142, R42, R142, R66 ;  /* 0x0000008e2a8e722b */ /* 0x000fc60000000042 */
[----:B------:R-:W1:Y:S01]  /*3780*/  LDS.128 R64, [R8+0x1cc0] ;  /* 0x001cc00008407984 */ /* 0x000e620000000c00 */
[----:B------:R-:W-:Y:S02]  /*3790*/  DFMA R160, R106, R160, R148 ;  /* 0x000000a06aa0722b */ /* 0x000fe40000000094 */
[----:B------:R-:W-:Y:S01]  /*37a0*/  DFMA R68, R14, R144, R68 ;  /* 0x000000900e44722b */ /* 0x000fe20000000044 */
[----:B------:R-:W1:Y:S04]  /*37b0*/  LDS.64 R148, [R9+0x7d0] ;  /* 0x0007d00009947984 */ /* 0x000e680000000a00 */
[----:B------:R-:W4:Y:S04]  /*37c0*/  LDS.64 R146, [R10+0x8f8] ;  /* 0x0008f8000a927984 */ /* 0x000f280000000a00 */
[----:B------:R-:W4:Y:S01]  /*37d0*/  LDS.64 R132, [R6+0x38] ;  /* 0x0000380006847984 */ /* 0x000f220000000a00 */
[----:B------:R-:W-:-:S03]  /*37e0*/  DFMA R154, R28, R154, R68 ;  /* 0x0000009a1c9a722b */ /* 0x000fc60000000044 */
[----:B------:R-:W4:Y:S01]  /*37f0*/  LDS.64 R144, [R9+0x7d8] ;  /* 0x0007d80009907984 */ /* 0x000f220000000a00 */
[----:B0-----:R-:W-:-:S03]  /*3800*/  DFMA R156, R20, R126, RZ ;  /* 0x0000007e149c722b */ /* 0x001fc600000000ff */
[----:B------:R-:W0:Y:S05]  /*3810*/  LDS.128 R68, [R8+0x1cd0] ;  /* 0x001cd00008447984 */ /* 0x000e2a0000000c00 */
[----:B--2---:R-:W-:Y:S02]  /*3820*/  DFMA R156, R18, R60, R156 ;  /* 0x0000003c129c722b */ /* 0x004fe4000000009c */
[----:B---3--:R-:W-:Y:S01]  /*3830*/  DFMA R138, R98, R138, R142 ;  /* 0x0000008a628a722b */ /* 0x008fe2000000008e */
[----:B------:R-:W2:Y:S05]  /*3840*/  LDS.64 R142, [R5+0x10] ;  /* 0x00001000058e7984 */ /* 0x000eaa0000000a00 */
[----:B------:R-:W-:-:S02]  /*3850*/  DFMA R156, R16, R62, R156 ;  /* 0x0000003e109c722b */ /* 0x000fc4000000009c */
[----:B-1----:R-:W-:Y:S02]  /*3860*/  DFMA R152, R100, R152, R154 ;  /* 0x000000986498722b */ /* 0x002fe4000000009a */
[----:B------:R-:W-:Y:S01]  /*3870*/  DFMA R138, R114, R150, R138 ;  /* 0x00000096728a722b */ /* 0x000fe2000000008a */
[----:B------:R-:W-:Y:S03]  /*3880*/  LDS.64 R154, [R6+0xa8] ;  /* 0x0000a800069a7984 */ /* 0x000fe60000000a00 */
[----:B------:R-:W-:Y:S02]  /*3890*/  DFMA R156, R24, R64, R156 ;  /* 0x00000040189c722b */ /* 0x000fe4000000009c */
[----:B------:R-:W-:Y:S01]  /*38a0*/  DFMA R158, R92, R158, R160 ;  /* 0x0000009e5c9e722b */ /* 0x000fe200000000a0 */
[----:B------:R-:W-:Y:S01]  /*38b0*/  LDS.64 R150, [R6+0xe0] ;  /* 0x0000e00006967984 */ /* 0x000fe20000000a00 */
[----:B------:R-:W-:-:S02]  /*38c0*/  DFMA R148, R112, R148, R152 ;  /* 0x000000947094722b */ /* 0x000fc40000000098 */
[----:B----4-:R-:W-:Y:S01]  /*38d0*/  DFMA R138, R46, R146, R138 ;  /* 0x000000922e8a722b */ /* 0x010fe2000000008a */
[----:B------:R-:W-:Y:S01]  /*38e0*/  LDS.64 R152, [R5+0x20] ;  /* 0x0000200005987984 */ /* 0x000fe20000000a00 */
[----:B------:R-:W-:Y:S02]  /*38f0*/  DFMA R156, R30, R66, R156 ;  /* 0x000000421e9c722b */ /* 0x000fe4000000009c */
[----:B------:R-:W-:Y:S01]  /*3900*/  DFMA R158, R44, R132, R158 ;  /* 0x000000842c9e722b */ /* 0x000fe2000000009e */
[----:B------:R-:W-:Y:S01]  /*3910*/  LDS.64 R146, [R5+0x30] ;  /* 0x0000300005927984 */ /* 0x000fe20000000a00 */
[----:B------:R-:W-:Y:S02]  /*3920*/  DFMA R132, R48, R144, R148 ;  /* 0x000000903084722b */ /* 0x000fe40000000094 */
[----:B------:R-:W-:Y:S01]  /*3930*/  DMUL R144, R138, R86 ;  /* 0x000000568a907228 */ /* 0x000fe20000000000 */
[----:B------:R-:W-:Y:S01]  /*3940*/  LDS.64 R148, [R6+0x150] ;  /* 0x0001500006947984 */ /* 0x000fe20000000a00 */
[----:B0-----:R-:W-:-:S06]  /*3950*/  DFMA R156, R40, R68, R156 ;  /* 0x00000044289c722b */ /* 0x001fcc000000009c */
[----:B------:R-:W-:Y:S02]  /*3960*/  DFMA R144, R132, R130, R144 ;  /* 0x000000828490722b */ /* 0x000fe40000000090 */
[----:B------:R-:W-:Y:S02]  /*3970*/  DFMA R130, R90, R70, R156 ;  /* 0x000000465a82722b */ /* 0x000fe4000000009c */
[----:B------:R-:W-:Y:S01]  /*3980*/  DMUL R162, R138, R128 ;  /* 0x000000808aa27228 */ /* 0x000fe20000000000 */
[----:B------:R-:W-:Y:S01]  /*3990*/  LDS.64 R156, [R6+0x70] ;  /* 0x00007000069c7984 */ /* 0x000fe20000000a00 */
[----:B------:R-:W-:Y:S02]  /*39a0*/  DFMA R128, R56, R134, R84 ;  /* 0x000000863880722b */ /* 0x000fe40000000054 */
[----:B--2---:R-:W-:Y:S01]  /*39b0*/  DFMA R84, R34, R142, R158 ;  /* 0x0000008e2254722b */ /* 0x004fe2000000009e */
[----:B------:R-:W-:Y:S01]  /*39c0*/  LDS.64 R56, [R5+0x18] ;  /* 0x0000180005387984 */ /* 0x000fe20000000a00 */
[----:B------:R-:W-:-:S03]  /*39d0*/  DFMA R164, R130, R118, R144 ;  /* 0x0000007682a4722b */ /* 0x000fc60000000090 */
[----:B------:R-:W-:Y:S04]  /*39e0*/  LDS.64 R142, [R5+0x28] ;  /* 0x00002800058e7984 */ /* 0x000fe80000000a00 */
[----:B------:R-:W-:Y:S01]  /*39f0*/  LDS.64 R144, [R6+0x118] ;  /* 0x0001180006907984 */ /* 0x000fe20000000a00 */
        /* <DEDUP_REMOVED lines=8> */
[----:B------:R-:W0:Y:S04]  /*3a80*/  LDS.64 R160, [R10+0x930] ;  /* 0x000930000aa07984 */ /* 0x000e280000000a00 */
[----:B------:R-:W1:Y:S01]  /*3a90*/  LDS.64 R158, [R9+0x930] ;  /* 0x00093000099e7984 */ /* 0x000e620000000a00 */
[----:B0-----:R-:W-:-:S03]  /*3aa0*/  DFMA R160, R94, R160, RZ ;  /* 0x000000a05ea0722b */ /* 0x001fc600000000ff */
[----:B------:R-:W0:Y:S01]  /*3ab0*/  LDS.64 R94, [R10+0x968] ;  /* 0x000968000a5e7984 */ /* 0x000e220000000a00 */
[----:B-1----:R-:W-:-:S03]  /*3ac0*/  DFMA R102, R102, R158, RZ ;  /* 0x0000009e6666722b */ /* 0x002fc600000000ff */
[----:B------:R-:W1:Y:S01]  /*3ad0*/  LDS.64 R158, [R9+0x938] ;  /* 0x00093800099e7984 */ /* 0x000e620000000a00 */
[----:B0-----:R-:W-:-:S03]  /*3ae0*/  DFMA R160, R110, R94, R160 ;  /* 0x0000005e6ea0722b */ /* 0x001fc600000000a0 */
[----:B------:R-:W0:Y:S01]  /*3af0*/  LDS.64 R94, [R9+0x940] ;  /* 0x00094000095e7984 */ /* 0x000e220000000a00 */
[----:B-1----:R-:W-:-:S03]  /*3b00*/  DFMA R102, R12, R158, R102 ;  /* 0x0000009e0c66722b */ /* 0x002fc60000000066 */
[----:B------:R-:W1:Y:S04]  /*3b10*/  LDS.64 R158, [R10+0x9a0] ;  /* 0x0009a0000a9e7984 */ /* 0x000e680000000a00 */
[----:B------:R-:W3:Y:S01]  /*3b20*/  LDS.64 R12, [R9+0x948] ;  /* 0x00094800090c7984 */ /* 0x000ee20000000a00 */
[----:B------:R-:W-:-:S06]  /*3b30*/  CS2R R110, SRZ ;  /* 0x00000000006e7805 */ /* 0x000fcc000001ff00 */
[----:B------:R-:W4:Y:S01]  /*3b40*/  @!P1 LDG.E.64.CONSTANT R110, desc[UR16][R32.64+0x930] ;  /* 0x00093010206e9981 */ /* 0x000f22000c1e9b00 */
[----:B0-----:R-:W-:Y:S01]  /*3b50*/  DFMA R94, R14, R94, R102 ;  /* 0x0000005e0e5e722b */ /* 0x001fe20000000066 */
[----:B------:R-:W-:Y:S02]  /*3b60*/  CS2R R102, SRZ ;  /* 0x0000000000667805 */ /* 0x000fe4000001ff00 */
[----:B------:R-:W0:Y:S01]  /*3b70*/  LDS.64 R14, [R10+0x9d8] ;  /* 0x0009d8000a0e7984 */ /* 0x000e220000000a00 */
[----:B-1----:R-:W-:Y:S01]  /*3b80*/  DFMA R158, R54, R158, R160 ;  /* 0x0000009e369e722b */ /* 0x002fe200000000a0 */
[----:B------:R-:W-:Y:S02]  /*3b90*/  CS2R R54, SRZ ;  /* 0x0000000000367805 */ /* 0x000fe4000001ff00 */
[----:B------:R-:W1:Y:S04]  /*3ba0*/  LDS.64 R160, [R5] ;  /* 0x0000000005a07984 */ /* 0x000e680000000a00 */
[----:B------:R-:W4:Y:S01]  /*3bb0*/  @!P1 LDG.E.64.CONSTANT R102, desc[UR16][R32.64+0x13e8] ;  /* 0x0013e81020669981 */ /* 0x000f22000c1e9b00 */
[----:B---3--:R-:W-:-:S03]  /*3bc0*/  DFMA R12, R28, R12, R94 ;  /* 0x0000000c1c0c722b */ /* 0x008fc6000000005e */
[----:B------:R-:W3:Y:S01]  /*3bd0*/  @!P1 LDG.E.64.CONSTANT R54, desc[UR16][R32.64+0x2958] ;  /* 0x0029581020369981 */ /* 0x000ee2000c1e9b00 */
[----:B------:R-:W-:-:S06]  /*3be0*/  CS2R R94, SRZ ;  /* 0x00000000005e7805 */ /* 0x000fcc000001ff00 */
[----:B------:R-:W3:Y:S01]  /*3bf0*/  @!P1 LDG.E.64.CONSTANT R94, desc[UR16][R32.64+0x1ea0] ;  /* 0x001ea010205e9981 */ /* 0x000ee2000c1e9b00 */
[----:B------:R-:W-:-:S06]  /*3c00*/  CS2R R28, SRZ ;  /* 0x00000000001c7805 */ /* 0x000fcc000001ff00 */
[----:B------:R-:W3:Y:S01]  /*3c10*/  @!P1 LDG.E.64.CONSTANT R28, desc[UR16][R32.64+0x3410] ;  /* 0x00341010201c9981 */ /* 0x000ee2000c1e9b00 */
[----:B0-----:R-:W-:-:S03]  /*3c20*/  DFMA R158, R42, R14, R158 ;  /* 0x0000000e2a9e722b */ /* 0x001fc6000000009e */
[----:B------:R-:W0:Y:S01]  /*3c30*/  LDS.64 R14, [R10+0xa10] ;  /* 0x000a10000a0e7984 */ /* 0x000e220000000a00 */
[----:B------:R-:W-:-:S06]  /*3c40*/  CS2R R42, SRZ ;  /* 0x00000000002a7805 */ /* 0x000fcc000001ff00 */
[----:B------:R-:W3:Y:S01]  /*3c50*/  @!P1 LDG.E.64.CONSTANT R42, desc[UR16][R32.64+0x4980] ;  /* 0x00498010202a9981 */ /* 0x000ee2000c1e9b00 */
[----:B------:R-:W-:-:S03]  /*3c60*/  DFMA R156, R38, R156, R84 ;  /* 0x0000009c269c722b */ /* 0x000fc60000000054 */
[----:B------:R-:W0:Y:S01]  /*3c70*/  LDS.64 R84, [R10+0xa48] ;  /* 0x000a48000a547984 */ /* 0x000e220000000a00 */
[----:B-1----:R-:W-:Y:S02]  /*3c80*/  DMUL R160, R52, R160 ;  /* 0x000000a034a07228 */ /* 0x002fe40000000000 */
[----:B0-----:R-:W-:Y:S01]  /*3c90*/  DFMA R14, R98, R14, R158 ;  /* 0x0000000e620e722b */ /* 0x001fe2000000009e */
[----:B------:R-:W0:Y:S04]  /*3ca0*/  LDS.64 R158, [R6] ;  /* 0x00000000069e7984 */ /* 0x000e280000000a00 */
[----:B------:R-:W1:Y:S03]  /*3cb0*/  LDS.64 R98, [R9+0x950] ;  /* 0x0009500009627984 */ /* 0x000e660000000a00 */
[----:B------:R-:W-:Y:S01]  /*3cc0*/  DFMA R14, R114, R84, R14 ;  /* 0x00000054720e722b */ /* 0x000fe2000000000e */
[----:B------:R-:W1:Y:S04]  /*3cd0*/  LDS.64 R114, [R10+0xa80] ;  /* 0x000a80000a727984 */ /* 0x000e680000000a00 */
[----:B------:R-:W-:Y:S04]  /*3ce0*/  LDS.64 R84, [R6+0x38] ;  /* 0x0000380006547984 */ /* 0x000fe80000000a00 */
[----:B------:R-:W-:Y:S01]  /*3cf0*/  LDS.64 R10, [R5+0x10] ;  /* 0x00001000050a7984 */ /* 0x000fe20000000a00 */
[----:B--2---:R-:W-:-:S08]  /*3d00*/  DMUL R86, R86, UR6 ;  /* 0x0000000656567c28 */ /* 0x004fd00008000000 */
[----:B------:R-:W-:Y:S02]  /*3d10*/  DFMA R160, R40, R86, R160 ;  /* 0x0000005628a0722b */ /* 0x000fe400000000a0 */
[----:B------:R-:W2:Y:S06]  /*3d20*/  LDS.64 R86, [R5+0x8] ;  /* 0x0000080005567984 */ /* 0x000eac0000000a00 */
[----:B0-----:R-:W-:Y:S01]  /*3d30*/  DFMA R160, R106, R158, R160 ;  /* 0x0000009e6aa0722b */ /* 0x001fe200000000a0 */
[----:B------:R-:W0:Y:S01]  /*3d40*/  LDS.64 R158, [R9+0x958] ;  /* 0x00095800099e7984 */ /* 0x000e220000000a00 */
[----:B-1----:R-:W-:Y:S01]  /*3d50*/  DFMA R12, R100, R98, R12 ;  /* 0x00000062640c722b */ /* 0x002fe2000000000c */
[----:B------:R-:W-:Y:S01]  /*3d60*/  CS2R R100, SRZ ;  /* 0x0000000000647805 */ /* 0x000fe2000001ff00 */
[----:B------:R-:W-:Y:S01]  /*3d70*/  DFMA R46, R46, R114, R14 ;  /* 0x000000722e2e722b */ /* 0x000fe2000000000e */
[----:B------:R-:W-:-:S04]  /*3d80*/  CS2R R98, SRZ ;  /* 0x0000000000627805 */ /* 0x000fc8000001ff00 */
[----:B------:R-:W3:Y:S04]  /*3d90*/  @!P1 LDG.E.64.CONSTANT R100, desc[UR16][R32.64+0x3d40] ;  /* 0x003d401020649981 */ /* 0x000ee8000c1e9b00 */
[----:B------:R1:W3:Y:S01]  /*3da0*/  @!P1 LDG.E.64.CONSTANT R98, desc[UR16][R32.64+0x3ec8] ;  /* 0x003ec81020629981 */ /* 0x0002e2000c1e9b00 */
[----:B------:R-:W-:Y:S02]  /*3db0*/  DFMA R82, R134, R58, R82 ;  /* 0x0000003a8652722b */ /* 0x000fe40000000052 */
[----:B------:R-:W-:Y:S01]  /*3dc0*/  DFMA R156, R108, R56, R156 ;  /* 0x000000386c9c722b */ /* 0x000fe2000000009c */
[----:B------:R-:W-:Y:S04]  /*3dd0*/  LDS.128 R56, [R8+0x1d00] ;  /* 0x001d000008387984 */ /* 0x000fe80000000c00 */
[----:B-1----:R-:W-:Y:S01]  /*3de0*/  LDS.64 R32, [R6+0x70] ;  /* 0x0000700006207984 */ /* 0x002fe20000000a00 */
[----:B--2---:R-:W-:-:S02]  /*3df0*/  DFMA R86, R92, R86, R160 ;  /* 0x000000565c56722b */ /* 0x004fc400000000a0 */
[----:B0-----:R-:W-:Y:S01]  /*3e00*/  DFMA R112, R112, R158, R12 ;  /* 0x0000009e7070722b */ /* 0x001fe2000000000c */
[----:B------:R-:W0:Y:S05]  /*3e10*/  LDS.128 R12, [R8+0x1ce0] ;  /* 0x001ce000080c7984 */ /* 0x000e2a0000000c00 */
[----:B------:R-:W-:Y:S02]  /*3e20*/  DFMA R114, R44, R84, R86 ;  /* 0x000000542c72722b */ /* 0x000fe40000000056 */
[----:B------:R-:W1:Y:S04]  /*3e30*/  LDS.128 R84, [R8+0x1cf0] ;  /* 0x001cf00008547984 */ /* 0x000e680000000c00 */
[----:B------:R-:W-:Y:S02]  /*3e40*/  LDS.64 R158, [R6+0xa8] ;  /* 0x0000a800069e7984 */ /* 0x000fe40000000a00 */
[----:B------:R-:W-:-:S02]  /*3e50*/  DFMA R10, R34, R10, R114 ;  /* 0x0000000a220a722b */ /* 0x000fc40000000072 */
[----:B------:R-:W-:Y:S01]  /*3e60*/  LDS.64 R114, [R8+0x1d10] ;  /* 0x001d100008727984 */ /* 0x000fe20000000a00 */
[----:B0-----:R-:W-:-:S08]  /*3e70*/  DFMA R20, R20, R12, RZ ;  /* 0x0000000c1414722b */ /* 0x001fd000000000ff */
[----:B------:R-:W-:Y:S02]  /*3e80*/  DFMA R18, R18, R14, R20 ;  /* 0x0000000e1212722b */ /* 0x000fe40000000014 */
[----:B------:R-:W0:Y:S06]  /*3e90*/  LDS.64 R20, [R9+0x960] ;  /* 0x0009600009147984 */ /* 0x000e2c0000000a00 */
[----:B-1----:R-:W-:Y:S01]  /*3ea0*/  DFMA R18, R16, R84, R18 ;  /* 0x000000541012722b */ /* 0x002fe20000000012 */
[----:B------:R-:W1:Y:S07]  /*3eb0*/  LDS.64 R16, [R5+0x18] ;  /* 0x0000180005107984 */ /* 0x000e6e0000000a00 */
[----:B------:R-:W-:-:S02]  /*3ec0*/  DFMA R18, R24, R86, R18 ;  /* 0x000000561812722b */ /* 0x000fc40000000012 */
[----:B------:R-:W-:Y:S01]  /*3ed0*/  DFMA R10, R38, R32, R10 ;  /* 0x00000020260a722b */ /* 0x000fe2000000000a */
[----:B------:R-:W-:Y:S01]  /*3ee0*/  LDS.64 R24, [R5+0x28] ;  /* 0x0000280005187984 */ /* 0x000fe20000000a00 */
[----:B------:R-:W-:-:S03]  /*3ef0*/  DFMA R154, R104, R154, R156 ;  /* 0x0000009a689a722b */ /* 0x000fc6000000009c */
[----:B------:R-:W-:Y:S01]  /*3f00*/  LDS.64 R32, [R5+0x20] ;  /* 0x0000200005207984 */ /* 0x000fe20000000a00 */
[----:B------:R-:W-:-:S08]  /*3f10*/  DFMA R30, R30, R56, R18 ;  /* 0x000000381e1e722b */ /* 0x000fd00000000012 */
[----:B------:R-:W-:Y:S02]  /*3f20*/  DFMA R30, R40, R58, R30 ;  /* 0x0000003a281e722b */ /* 0x000fe4000000001e */
[----:B0-----:R-:W-:-:S06]  /*3f30*/  DFMA R20, R48, R20, R112 ;  /* 0x000000143014722b */ /* 0x001fcc0000000070 */
[----:B------:R-:W-:Y:S02]  /*3f40*/  DFMA R8, R90, R114, R30 ;  /* 0x000000725a08722b */ /* 0x000fe4000000001e */
[----:B------:R-:W-:Y:S01]  /*3f50*/  LDS.64 R30, [R6+0xe0] ;  /* 0x0000e000061e7984 */ /* 0x000fe20000000a00 */
[----:B-1----:R-:W-:-:S03]  /*3f60*/  DFMA R10, R108, R16, R10 ;  /* 0x000000106c0a722b */ /* 0x002fc6000000000a */
[----:B------:R-:W-:Y:S01]  /*3f70*/  LDS.64 R16, [R5+0x30] ;  /* 0x0000300005107984 */ /* 0x000fe20000000a00 */
[C---:B----4-:R-:W-:Y:S02]  /*3f80*/  DMUL R18, R46.reuse, R102 ;  /* 0x000000662e127228 */ /* 0x050fe40000000000 */
[----:B---3--:R-:W-:-:S06]  /*3f90*/  DMUL R54, R46, R54 ;  /* 0x000000362e367228 */ /* 0x008fcc0000000000 */
[----:B------:R-:W-:Y:S02]  /*3fa0*/  DFMA R18, R20, R110, R18 ;  /* 0x0000006e1412722b */ /* 0x000fe40000000012 */
[----:B------:R-:W-:Y:S02]  /*3fb0*/  DFMA R158, R104, R158, R10 ;  /* 0x0000009e689e722b */ /* 0x000fe4000000000a */
[----:B------:R-:W-:Y:S01]  /*3fc0*/  DFMA R102, R20, R102, R54 ;  /* 0x000000661466722b */ /* 0x000fe20000000036 */
[----:B------:R-:W-:Y:S03]  /*3fd0*/  LDS.64 R10, [R6+0x150] ;  /* 0x00015000060a7984 */ /* 0x000fe60000000a00 */
[----:B------:R-:W-:Y:S02]  /*3fe0*/  DFMA R54, R8, R94, R18 ;  /* 0x0000005e0836722b */ /* 0x000fe40000000012 */
[----:B------:R-:W-:Y:S01]  /*3ff0*/  LDS.64 R18, [R6+0x118] ;  /* 0x0001180006127984 */ /* 0x000fe20000000a00 */
[----:B------:R-:W-:-:S02]  /*4000*/  DFMA R152, R96, R152, R154 ;  /* 0x000000986098722b */ /* 0x000fc4000000009a */
[----:B------:R-:W-:-:S06]  /*4010*/  DFMA R102, R8, R28, R102 ;  /* 0x0000001c0866722b */ /* 0x000fcc0000000066 */
[----:B------:R-:W-:Y:S01]  /*4020*/  DFMA R150, R88, R150, R152 ;  /* 0x000000965896722b */ /* 0x000fe20000000098 */
[----:B------:R-:W-:Y:S01]  /*4030*/  IMAD R153, R2, 0x8, R5 ;  /* 0x0000000802997824 */ /* 0x000fe200078e0205 */
[----:B------:R-:W-:Y:S06]  /*4040*/  BAR.SYNC.DEFER_BLOCKING 0x0 ;  /* 0x0000000000007b1d */ /* 0x000fec0000010000 */
[----:B------:R-:W-:Y:S04]  /*4050*/  STS.64 [R153], R54 ;  /* 0x0000003699007388 */ /* 0x000fe80000000a00 */
[----:B------:R-:W-:Y:S01]  /*4060*/  STS.64 [R7], R102 ;  /* 0x0000006607007388 */ /* 0x000fe20000000a00 */
[----:B------:R-:W-:Y:S06]  /*4070*/  BAR.SYNC.DEFER_BLOCKING 0x0 ;  /* 0x0000000000007b1d */ /* 0x000fec0000010000 */
[----:B------:R-:W0:Y:S04]  /*4080*/  LDS.64 R110, [R5] ;  /* 0x00000000056e7984 */ /* 0x000e280000000a00 */
[----:B------:R-:W1:Y:S04]  /*4090*/  LDS.64 R112, [R6] ;  /* 0x0000000006707984 */ /* 0x000e680000000a00 */
[----:B------:R-:W2:Y:S04]  /*40a0*/  LDS.64 R48, [R5+0x8] ;  /* 0x0000080005307984 */ /* 0x000ea80000000a00 */
[----:B------:R-:W3:Y:S04]  /*40b0*/  LDS.64 R40, [R6+0x38] ;  /* 0x0000380006287984 */ /* 0x000ee80000000a00 */
[----:B------:R-:W-:Y:S01]  /*40c0*/  LDS.64 R54, [R5+0x18] ;  /* 0x0000180005367984 */ /* 0x000fe20000000a00 */
[----:B0-----:R-:W-:-:S02]  /*40d0*/  DMUL R110, R52, R110 ;  /* 0x0000006e346e7228 */ /* 0x001fc40000000000 */
[----:B------:R-:W-:Y:S01]  /*40e0*/  DMUL R52, R42, UR6 ;  /* 0x000000062a347c28 */ /* 0x000fe20008000000 */
[----:B------:R-:W0:Y:S01]  /*40f0*/  LDCU.64 UR6, c[0x3][0x728] ;  /* 0x00c0e500ff0677ac */ /* 0x000e220008000a00 */
[----:B------:R-:W4:Y:S06]  /*4100*/  LDS.64 R42, [R5+0x10] ;  /* 0x00001000052a7984 */ /* 0x000f2c0000000a00 */
[----:B------:R-:W-:Y:S02]  /*4110*/  DFMA R110, R90, R52, R110 ;  /* 0x000000345a6e722b */ /* 0x000fe4000000006e */
[----:B------:R-:W0:Y:S06]  /*4120*/  LDS.64 R52, [R6+0x70] ;  /* 0x0000700006347984 */ /* 0x000e2c0000000a00 */
[----:B-1----:R-:W-:-:S08]  /*4130*/  DFMA R110, R106, R112, R110 ;  /* 0x000000706a6e722b */ /* 0x002fd0000000006e */
[----:B--2---:R-:W-:Y:S01]  /*4140*/  DFMA R110, R92, R48, R110 ;  /* 0x000000305c6e722b */ /* 0x004fe2000000006e */
[----:B------:R-:W1:Y:S07]  /*4150*/  LDS.64 R48, [R6+0xa8] ;  /* 0x0000a80006307984 */ /* 0x000e6e0000000a00 */
[----:B---3--:R-:W-:Y:S01]  /*4160*/  DFMA R40, R44, R40, R110 ;  /* 0x000000282c28722b */ /* 0x008fe2000000006e */
[----:B------:R-:W2:Y:S07]  /*4170*/  LDS.64 R44, [R5+0x20] ;  /* 0x00002000052c7984 */ /* 0x000eae0000000a00 */
[----:B----4-:R-:W-:-:S02]  /*4180*/  DFMA R42, R34, R42, R40 ;  /* 0x0000002a222a722b */ /* 0x010fc40000000028 */
[----:B------:R-:W3:Y:S04]  /*4190*/  LDS.64 R40, [R6+0xe0] ;  /* 0x0000e00006287984 */ /* 0x000ee80000000a00 */
[----:B------:R-:W-:Y:S02]  /*41a0*/  LDS.64 R34, [R6+0x118] ;  /* 0x0001180006227984 */ /* 0x000fe40000000a00 */
[----:B0-----:R-:W-:Y:S02]  /*41b0*/  DFMA R42, R38, R52, R42 ;  /* 0x00000034262a722b */ /* 0x001fe4000000002a */
[----:B------:R-:W0:Y:S06]  /*41c0*/  LDS.64 R38, [R5+0x28] ;  /* 0x0000280005267984 */ /* 0x000e2c0000000a00 */
[----:B------:R-:W-:-:S02]  /*41d0*/  DFMA R42, R108, R54, R42 ;  /* 0x000000366c2a722b */ /* 0x000fc4000000002a */
[----:B------:R-:W-:Y:S01]  /*41e0*/  DFMA R158, R96, R32, R158 ;  /* 0x00000020609e722b */ /* 0x000fe2000000009e */
[----:B------:R-:W4:Y:S05]  /*41f0*/  LDS.64 R32, [R5+0x30] ;  /* 0x0000300005207984 */ /* 0x000f2a0000000a00 */
[----:B-1----:R-:W-:Y:S02]  /*4200*/  DFMA R42, R104, R48, R42 ;  /* 0x00000030682a722b */ /* 0x002fe4000000002a */
[----:B------:R-:W-:Y:S02]  /*4210*/  DFMA R142, R50, R142, R150 ;  /* 0x0000008e328e722b */ /* 0x000fe40000000096 */
[----:B------:R-:W-:Y:S01]  /*4220*/  DFMA R158, R88, R30, R158 ;  /* 0x0000001e589e722b */ /* 0x000fe2000000009e */
[----:B------:R-:W1:Y:S03]  /*4230*/  LDS.64 R30, [R6+0x150] ;  /* 0x00015000061e7984 */ /* 0x000e660000000a00 */
[----:B--2---:R-:W-:-:S02]  /*4240*/  DFMA R42, R96, R44, R42 ;  /* 0x0000002c602a722b */ /* 0x004fc4000000002a */
[----:B------:R-:W-:Y:S01]  /*4250*/  DFMA R142, R36, R144, R142 ;  /* 0x00000090248e722b */ /* 0x000fe2000000008e */
[----:B------:R-:W-:Y:S06]  /*4260*/  BAR.SYNC.DEFER_BLOCKING 0x0 ;  /* 0x0000000000007b1d */ /* 0x000fec0000010000 */
[----:B------:R-:W-:Y:S02]  /*4270*/  DMUL R120, R138, R120 ;  /* 0x000000788a787228 */ /* 0x000fe40000000000 */
[----:B------:R-:W-:Y:S02]  /*4280*/  DFMA R24, R50, R24, R158 ;  /* 0x000000183218722b */ /* 0x000fe4000000009e */
[----:B---3--:R-:W-:-:S02]  /*4290*/  DFMA R40, R88, R40, R42 ;  /* 0x000000285828722b */ /* 0x008fc4000000002a */
[----:B------:R-:W-:Y:S02]  /*42a0*/  DFMA R142, R26, R146, R142 ;  /* 0x000000921a8e722b */ /* 0x000fe4000000008e */
[----:B------:R-:W-:Y:S02]  /*42b0*/  DFMA R120, R132, R118, R120 ;  /* 0x000000768478722b */ /* 0x000fe40000000078 */
[----:B------:R-:W-:Y:S02]  /*42c0*/  DFMA R18, R36, R18, R24 ;  /* 0x000000122412722b */ /* 0x000fe40000000018 */
[----:B------:R-:W-:Y:S02]  /*42d0*/  DMUL R28, R46, R28 ;  /* 0x0000001c2e1c7228 */ /* 0x000fe40000000000 */
        /* <DEDUP_REMOVED lines=16> */
[----:B----4-:R-:W-:Y:S02]  /*43e0*/  DFMA R32, R26, R32, R34 ;  /* 0x000000201a20722b */ /* 0x010fe40000000022 */
[-C--:B------:R-:W-:Y:S02]  /*43f0*/  DFMA R128, R126, R100.reuse, R128 ;  /* 0x000000647e80722b */ /* 0x080fe40000000080 */
[----:B------:R-:W-:Y:S02]  /*4400*/  DFMA R82, R60, R100, R82 ;  /* 0x000000643c52722b */ /* 0x000fe40000000052 */
[----:B------:R-:W-:-:S02]  /*4410*/  DFMA R140, R100, R62, R140 ;  /* 0x0000003e648c722b */ /* 0x000fc4000000008c */
[----:B------:R-:W-:Y:S02]  /*4420*/  DFMA R136, R64, R100, R136 ;  /* 0x000000644088722b */ /* 0x000fe40000000088 */
[----:B------:R-:W-:Y:S02]  /*4430*/  DFMA R116, R100, R66, R116 ;  /* 0x000000426474722b */ /* 0x000fe40000000074 */
[----:B------:R-:W-:Y:S02]  /*4440*/  DADD R10, R68, R10 ;  /* 0x00000000440a7229 */ /* 0x000fe4000000000a */
[----:B------:R-:W-:Y:S02]  /*4450*/  DFMA R114, R114, R28, R124 ;  /* 0x0000001c7272722b */ /* 0x000fe4000000007c */
[----:B-1----:R-:W-:Y:S02]  /*4460*/  DFMA R30, R22, R30, R32 ;  /* 0x0000001e161e722b */ /* 0x002fe40000000020 */
        /* <DEDUP_REMOVED lines=23> */
[----:B------:R-:W3:Y:S01]  /*45e0*/  LDS.64 R20, [R3+0x18] ;  /* 0x0000180003147984 */ /* 0x000ee20000000a00 */
[----:B0-----:R-:W-:-:S02]  /*45f0*/  DADD R10, R6, R8 ;  /* 0x00000000060a7229 */ /* 0x001fc40000000008 */
[----:B------:R-:W-:Y:S02]  /*4600*/  DADD R6, R6, -R8 ;  /* 0x0000000006067229 */ /* 0x000fe40000000808 */
[----:B-1----:R-:W-:-:S04]  /*4610*/  DADD R8, R12, R14 ;  /* 0x000000000c087229 */ /* 0x002fc8000000000e */
[C---:B------:R-:W-:Y:S02]  /*4620*/  DFMA R22, R10.reuse, UR8, RZ ;  /* 0x000000080a167c2b */ /* 0x040fe400080000ff */
[C---:B------:R-:W-:Y:S02]  /*4630*/  DFMA R24, R10.reuse, UR10, RZ ;  /* 0x0000000a0a187c2b */ /* 0x040fe400080000ff */
[C---:B------:R-:W-:Y:S02]  /*4640*/  DFMA R26, R10.reuse, UR40, RZ ;  /* 0x000000280a1a7c2b */ /* 0x040fe400080000ff */
[----:B------:R-:W-:Y:S01]  /*4650*/  DFMA R10, R10, UR42, RZ ;  /* 0x0000002a0a0a7c2b */ /* 0x000fe200080000ff */
[----:B------:R-:W0:Y:S01]  /*4660*/  LDCU.128 UR40, c[0x3][0x910] ;  /* 0x00c12200ff2877ac */ /* 0x000e220008000c00 */
[----:B------:R-:W-:Y:S02]  /*4670*/  DADD R12, R12, -R14 ;  /* 0x000000000c0c7229 */ /* 0x000fe4000000080e */
[----:B------:R-:W-:-:S02]  /*4680*/  DFMA R30, R6, UR38, RZ ;  /* 0x00000026061e7c2b */ /* 0x000fc400080000ff */
[C---:B------:R-:W-:Y:S02]  /*4690*/  DFMA R28, R8.reuse, UR44, R26 ;  /* 0x0000002c081c7c2b */ /* 0x040fe4000800001a */
[----:B------:R-:W-:Y:S01]  /*46a0*/  DFMA R32, R8, UR46, R10 ;  /* 0x0000002e08207c2b */ /* 0x000fe2000800000a */
[----:B------:R-:W1:Y:S01]  /*46b0*/  LDCU.128 UR44, c[0x3][0x750] ;  /* 0x00c0ea00ff2c77ac */ /* 0x000e620008000c00 */
[C---:B------:R-:W-:Y:S02]  /*46c0*/  DFMA R26, R6.reuse, UR36, RZ ;  /* 0x00000024061a7c2b */ /* 0x040fe400080000ff */
[C---:B------:R-:W-:Y:S01]  /*46d0*/  DFMA R10, R6.reuse, UR12, RZ ;  /* 0x0000000c060a7c2b */ /* 0x040fe200080000ff */
[----:B------:R-:W4:Y:S01]  /*46e0*/  LDCU.128 UR36, c[0x3][0x770] ;  /* 0x00c0ee00ff2477ac */ /* 0x000f220008000c00 */
[----:B------:R-:W-:Y:S02]  /*46f0*/  DFMA R14, R6, UR14, RZ ;  /* 0x0000000e060e7c2b */ /* 0x000fe400080000ff */
[----:B------:R-:W-:-:S02]  /*4700*/  DFMA R30, R12, UR50, R30 ;  /* 0x000000320c1e7c2b */ /* 0x000fc4000800001e */
[----:B------:R-:W-:Y:S01]  /*4710*/  DFMA R26, R12, UR48, R26 ;  /* 0x000000300c1a7c2b */ /* 0x000fe2000800001a */
[----:B------:R-:W4:Y:S01]  /*4720*/  LDCU.128 UR48, c[0x3][0x930] ;  /* 0x00c12600ff3077ac */ /* 0x000f220008000c00 */
[C---:B------:R-:W-:Y:S02]  /*4730*/  DFMA R22, R8.reuse, UR26, R22 ;  /* 0x0000001a08167c2b */ /* 0x040fe40008000016 */
[----:B------:R-:W-:Y:S02]  /*4740*/  DFMA R24, R8, UR6, R24 ;  /* 0x0000000608187c2b */ /* 0x000fe40008000018 */
[----:B--2---:R-:W-:Y:S02]  /*4750*/  DADD R6, R16, R18 ;  /* 0x0000000010067229 */ /* 0x004fe40000000012 */
[----:B---3--:R-:W-:Y:S02]  /*4760*/  DADD R8, R20, R20 ;  /* 0x0000000014087229 */ /* 0x008fe40000000014 */
[----:B------:R-:W-:-:S02]  /*4770*/  DFMA R10, R12, UR28, R10 ;  /* 0x0000001c0c0a7c2b */ /* 0x000fc4000800000a */
[----:B------:R-:W-:Y:S02]  /*4780*/  DFMA R14, R12, UR18, R14 ;  /* 0x000000120c0e7c2b */ /* 0x000fe4000800000e */
[----:B------:R-:W-:Y:S02]  /*4790*/  DADD R16, R16, -R18 ;  /* 0x0000000010107229 */ /* 0x000fe40000000812 */
[----:B------:R-:W-:Y:S02]  /*47a0*/  DMUL R8, R8, 0.5 ;  /* 0x3fe0000008087828 */ /* 0x000fe40000000000 */
[C---:B------:R-:W-:Y:S02]  /*47b0*/  DFMA R22, R6.reuse, UR30, R22 ;  /* 0x0000001e06167c2b */ /* 0x040fe40008000016 */
[C---:B------:R-:W-:Y:S02]  /*47c0*/  DFMA R24, R6.reuse, UR20, R24 ;  /* 0x0000001406187c2b */ /* 0x040fe40008000018 */
[----:B-1----:R-:W-:-:S02]  /*47d0*/  DFMA R28, R6, UR44, R28 ;  /* 0x0000002c061c7c2b */ /* 0x002fc4000800001c */
[----:B------:R-:W-:Y:S02]  /*47e0*/  DADD R20, R20, -R20 ;  /* 0x0000000014147229 */ /* 0x000fe40000000814 */
[C---:B------:R-:W-:Y:S02]  /*47f0*/  DFMA R10, R16.reuse, UR32, R10 ;  /* 0x00000020100a7c2b */ /* 0x040fe4000800000a */
[C---:B------:R-:W-:Y:S02]  /*4800*/  DFMA R14, R16.reuse, UR22, R14 ;  /* 0x00000016100e7c2b */ /* 0x040fe4000800000e */
[----:B0-----:R-:W-:Y:S02]  /*4810*/  DFMA R26, R16, UR40, R26 ;  /* 0x00000028101a7c2b */ /* 0x001fe4000800001a */
[----:B------:R-:W-:Y:S02]  /*4820*/  DFMA R32, R6, UR46, R32 ;  /* 0x0000002e06207c2b */ /* 0x000fe40008000020 */
[----:B------:R-:W-:-:S02]  /*4830*/  DFMA R30, R16, UR42, R30 ;  /* 0x0000002a101e7c2b */ /* 0x000fc4000800001e */
[C---:B------:R-:W-:Y:S02]  /*4840*/  DFMA R22, R8.reuse, UR34, R22 ;  /* 0x0000002208167c2b */ /* 0x040fe40008000016 */
[C---:B------:R-:W-:Y:S02]  /*4850*/  DFMA R24, R8.reuse, UR24, R24 ;  /* 0x0000001808187c2b */ /* 0x040fe40008000018 */
[----:B----4-:R-:W-:Y:S02]  /*4860*/  DFMA R28, R8, UR36, R28 ;  /* 0x00000024081c7c2b */ /* 0x010fe4000800001c */
        /* <DEDUP_REMOVED lines=24> */
[----:B------:R-:W0:Y:S03]  /*49f0*/  LDCU.128 UR44, c[0x3][0x730] ;  /* 0x00c0e600ff2c77ac */ /* 0x000e260008000c00 */
[----:B------:R-:W2:Y:S01]  /*4a00*/  LDS.64 R6, [R5+0x150] ;  /* 0x0001500005067984 */ /* 0x000ea20000000a00 */
[----:B------:R-:W3:Y:S03]  /*4a10*/  LDCU.128 UR36, c[0x3][0x8d0] ;  /* 0x00c11a00ff2477ac */ /* 0x000ee60008000c00 */
[----:B------:R-:W-:Y:S01]  /*4a20*/  LDS.64 R10, [R5+0x38] ;  /* 0x00003800050a7984 */ /* 0x000fe20000000a00 */
[----:B------:R-:W4:Y:S03]  /*4a30*/  LDCU.128 UR48, c[0x3][0x8f0] ;  /* 0x00c11e00ff3077ac */ /* 0x000f260008000c00 */
[----:B------:R-:W5:Y:S01]  /*4a40*/  LDS.64 R12, [R5+0x118] ;  /* 0x00011800050c7984 */ /* 0x000f620000000a00 */
[----:B------:R-:W4:Y:S03]  /*4a50*/  LDCU.64 UR52, c[0x3][0x928] ;  /* 0x00c12500ff3477ac */ /* 0x000f260008000a00 */
[----:B------:R-:W-:Y:S04]  /*4a60*/  LDS.64 R16, [R5+0x70] ;  /* 0x0000700005107984 */ /* 0x000fe80000000a00 */
[----:B------:R-:W4:Y:S04]  /*4a70*/  LDS.64 R18, [R5+0xe0] ;  /* 0x0000e00005127984 */ /* 0x000f280000000a00 */
[----:B------:R-:W4:Y:S01]  /*4a80*/  LDS.64 R20, [R5+0xa8] ;  /* 0x0000a80005147984 */ /* 0x000f220000000a00 */
[----:B--2---:R-:W-:-:S02]  /*4a90*/  DADD R8, R2, R6 ;  /* 0x0000000002087229 */ /* 0x004fc40000000006 */
[----:B------:R-:W-:-:S06]  /*4aa0*/  DADD R2, R2, -R6 ;  /* 0x0000000002027229 */ /* 0x000fcc0000000806 */
[C---:B------:R-:W-:Y:S02]  /*4ab0*/  DFMA R22, R8.reuse, UR8, RZ ;  /* 0x0000000808167c2b */ /* 0x040fe400080000ff */
[C---:B------:R-:W-:Y:S02]  /*4ac0*/  DFMA R24, R8.reuse, UR10, RZ ;  /* 0x0000000a08187c2b */ /* 0x040fe400080000ff */
[----:B-1----:R-:W-:Y:S02]  /*4ad0*/  DFMA R26, R8, UR40, RZ ;  /* 0x00000028081a7c2b */ /* 0x002fe400080000ff */
[--C-:B-----5:R-:W-:Y:S02]  /*4ae0*/  DADD R14, R10, R12.reuse ;  /* 0x000000000a0e7229 */ /* 0x120fe4000000000c */
[----:B------:R-:W-:Y:S01]  /*4af0*/  DFMA R8, R8, UR42, RZ ;  /* 0x0000002a08087c2b */ /* 0x000fe200080000ff */
[----:B------:R-:W1:Y:S01]  /*4b00*/  LDCU.128 UR40, c[0x3][0x910] ;  /* 0x00c12200ff2877ac */ /* 0x000e620008000c00 */
[----:B------:R-:W-:-:S02]  /*4b10*/  DADD R10, R10, -R12 ;  /* 0x000000000a0a7229 */ /* 0x000fc4000000080c */
[----:B---3--:R-:W-:Y:S02]  /*4b20*/  DFMA R28, R2, UR38, RZ ;  /* 0x00000026021c7c2b */ /* 0x008fe400080000ff */
[C---:B------:R-:W-:Y:S02]  /*4b30*/  DFMA R22, R14.reuse, UR26, R22 ;  /* 0x0000001a0e167c2b */ /* 0x040fe40008000016 */
[C---:B------:R-:W-:Y:S02]  /*4b40*/  DFMA R24, R14.reuse, UR6, R24 ;  /* 0x000000060e187c2b */ /* 0x040fe40008000018 */
[C---:B0-----:R-:W-:Y:S02]  /*4b50*/  DFMA R26, R14.reuse, UR44, R26 ;  /* 0x0000002c0e1a7c2b */ /* 0x041fe4000800001a */
[----:B------:R-:W-:Y:S01]  /*4b60*/  DFMA R30, R14, UR46, R8 ;  /* 0x0000002e0e1e7c2b */ /* 0x000fe20008000008 */
[----:B------:R-:W0:Y:S01]  /*4b70*/  LDCU.128 UR44, c[0x3][0x750] ;  /* 0x00c0ea00ff2c77ac */ /* 0x000e220008000c00 */
[----:B------:R-:W-:-:S02]  /*4b80*/  DFMA R14, R2, UR36, RZ ;  /* 0x00000024020e7c2b */ /* 0x000fc400080000ff */
[C---:B------:R-:W-:Y:S01]  /*4b90*/  DFMA R8, R2.reuse, UR12, RZ ;  /* 0x0000000c02087c2b */ /* 0x040fe200080000ff */
[----:B------:R-:W2:Y:S01]  /*4ba0*/  LDCU.128 UR36, c[0x3][0x770] ;  /* 0x00c0ee00ff2477ac */ /* 0x000ea20008000c00 */
[----:B------:R-:W-:Y:S02]  /*4bb0*/  DFMA R12, R2, UR14, RZ ;  /* 0x0000000e020c7c2b */ /* 0x000fe400080000ff */
[C---:B----4-:R-:W-:Y:S02]  /*4bc0*/  DFMA R28, R10.reuse, UR50, R28 ;  /* 0x000000320a1c7c2b */ /* 0x050fe4000800001c */
[----:B------:R-:W-:Y:S01]  /*4bd0*/  DFMA R14, R10, UR48, R14 ;  /* 0x000000300a0e7c2b */ /* 0x000fe2000800000e */
[----:B------:R-:W3:Y:S01]  /*4be0*/  LDCU.128 UR48, c[0x3][0x930] ;  /* 0x00c12600ff3077ac */ /* 0x000ee20008000c00 */
[----:B------:R-:W-:Y:S02]  /*4bf0*/  DADD R2, R16, R18 ;  /* 0x0000000010027229 */ /* 0x000fe40000000012 */
[----:B------:R-:W-:-:S02]  /*4c00*/  DADD R6, R20, R20 ;  /* 0x0000000014067229 */ /* 0x000fc40000000014 */
[C---:B------:R-:W-:Y:S02]  /*4c10*/  DFMA R8, R10.reuse, UR28, R8 ;  /* 0x0000001c0a087c2b */ /* 0x040fe40008000008 */
[----:B------:R-:W-:Y:S02]  /*4c20*/  DFMA R12, R10, UR18, R12 ;  /* 0x000000120a0c7c2b */ /* 0x000fe4000800000c */
[----:B------:R-:W-:Y:S02]  /*4c30*/  DADD R16, R16, -R18 ;  /* 0x0000000010107229 */ /* 0x000fe40000000812 */
[----:B------:R-:W-:Y:S02]  /*4c40*/  DMUL R6, R6, 0.5 ;  /* 0x3fe0000006067828 */ /* 0x000fe40000000000 */
        /* <DEDUP_REMOVED lines=31> */
.L_x_229:
[----:B------:R-:W-:Y:S05]  /*4e40*/  BSYNC.RECONVERGENT B0 ;  /* 0x0000000000007941 */ /* 0x000fea0003800200 */
.L_x_228:
        /* <DEDUP_REMOVED lines=13> */
[----:B------:R-:W5:Y:S01]  /*4f20*/  LDS.64 R18, [R4+0x498] ;  /* 0x0004980004127984 */ /* 0x000f620000000a00 */
[----:B-1----:R-:W-:-:S02]  /*4f30*/  DADD R8, R2, R6 ;  /* 0x0000000002087229 */ /* 0x002fc40000000006 */
[----:B------:R-:W-:-:S06]  /*4f40*/  DADD R2, R2, -R6 ;  /* 0x0000000002027229 */ /* 0x000fcc0000000806 */
[C---:B------:R-:W-:Y:S02]  /*4f50*/  DFMA R20, R8.reuse, UR8, RZ ;  /* 0x0000000808147c2b */ /* 0x040fe400080000ff */
[C---:B------:R-:W-:Y:S02]  /*4f60*/  DFMA R22, R8.reuse, UR10, RZ ;  /* 0x0000000a08167c2b */ /* 0x040fe400080000ff */
[----:B0-----:R-:W-:Y:S02]  /*4f70*/  DFMA R24, R8, UR40, RZ ;  /* 0x0000002808187c2b */ /* 0x001fe400080000ff */
[--C-:B----4-:R-:W-:Y:S02]  /*4f80*/  DADD R6, R10, R12.reuse ;  /* 0x000000000a067229 */ /* 0x110fe4000000000c */
[----:B------:R-:W-:Y:S01]  /*4f90*/  DFMA R8, R8, UR42, RZ ;  /* 0x0000002a08087c2b */ /* 0x000fe200080000ff */
[----:B------:R-:W0:Y:S01]  /*4fa0*/  LDCU.128 UR40, c[0x3][0x910] ;  /* 0x00c12200ff2877ac */ /* 0x000e220008000c00 */
[----:B------:R-:W-:-:S02]  /*4fb0*/  DADD R10, R10, -R12 ;  /* 0x000000000a0a7229 */ /* 0x000fc4000000080c */
[----:B---3--:R-:W-:Y:S02]  /*4fc0*/  DFMA R12, R2, UR36, RZ ;  /* 0x00000024020c7c2b */ /* 0x008fe400080000ff */
[C---:B--2---:R-:W-:Y:S02]  /*4fd0*/  DFMA R24, R6.reuse, UR44, R24 ;  /* 0x0000002c06187c2b */ /* 0x044fe40008000018 */
[----:B------:R-:W-:Y:S01]  /*4fe0*/  DFMA R28, R6, UR46, R8 ;  /* 0x0000002e061c7c2b */ /* 0x000fe20008000008 */
[----:B------:R-:W1:Y:S01]  /*4ff0*/  LDCU.128 UR44, c[0x3][0x750] ;  /* 0x00c0ea00ff2c77ac */ /* 0x000e620008000c00 */
[----:B------:R-:W-:Y:S02]  /*5000*/  DFMA R26, R2, UR38, RZ ;  /* 0x00000026021a7c2b */ /* 0x000fe400080000ff */
[C---:B------:R-:W-:Y:S01]  /*5010*/  DFMA R20, R6.reuse, UR26, R20 ;  /* 0x0000001a06147c2b */ /* 0x040fe20008000014 */
[----:B------:R-:W2:Y:S01]  /*5020*/  LDCU.128 UR36, c[0x3][0x770] ;  /* 0x00c0ee00ff2477ac */ /* 0x000ea20008000c00 */
[----:B------:R-:W-:-:S02]  /*5030*/  DFMA R22, R6, UR6, R22 ;  /* 0x0000000606167c2b */ /* 0x000fc40008000016 */
[C---:B------:R-:W-:Y:S02]  /*5040*/  DFMA R8, R2.reuse, UR14, RZ ;  /* 0x0000000e02087c2b */ /* 0x040fe400080000ff */
[----:B------:R-:W-:Y:S02]  /*5050*/  DFMA R6, R2, UR12, RZ ;  /* 0x0000000c02067c2b */ /* 0x000fe400080000ff */
[C---:B-----5:R-:W-:Y:S02]  /*5060*/  DFMA R12, R10.reuse, UR48, R12 ;  /* 0x000000300a0c7c2b */ /* 0x060fe4000800000c */
[----:B------:R-:W-:Y:S01]  /*5070*/  DFMA R26, R10, UR50, R26 ;  /* 0x000000320a1a7c2b */ /* 0x000fe2000800001a */
[----:B------:R-:W3:Y:S01]  /*5080*/  LDCU.128 UR48, c[0x3][0x930] ;  /* 0x00c12600ff3077ac */ /* 0x000ee20008000c00 */
[----:B------:R-:W-:Y:S02]  /*5090*/  DADD R2, R14, R16 ;  /* 0x000000000e027229 */ /* 0x000fe40000000010 */
[----:B------:R-:W-:-:S02]  /*50a0*/  DADD R4, R18, R18 ;  /* 0x0000000012047229 */ /* 0x000fc40000000012 */
[----:B------:R-:W-:Y:S02]  /*50b0*/  DFMA R8, R10, UR18, R8 ;  /* 0x000000120a087c2b */ /* 0x000fe40008000008 */
[----:B------:R-:W-:Y:S02]  /*50c0*/  DADD R14, R14, -R16 ;  /* 0x000000000e0e7229 */ /* 0x000fe40000000810 */
[----:B------:R-:W-:Y:S02]  /*50d0*/  DFMA R6, R10, UR28, R6 ;  /* 0x0000001c0a067c2b */ /* 0x000fe40008000006 */
[----:B------:R-:W-:Y:S02]  /*50e0*/  DMUL R4, R4, 0.5 ;  /* 0x3fe0000004047828 */ /* 0x000fe40000000000 */
[C---:B-1----:R-:W-:Y:S02]  /*50f0*/  DFMA R24, R2.reuse, UR44, R24 ;  /* 0x0000002c02187c2b */ /* 0x042fe40008000018 */
[----:B------:R-:W-:-:S02]  /*5100*/  DFMA R28, R2, UR46, R28 ;  /* 0x0000002e021c7c2b */ /* 0x000fc4000800001c */
[----:B------:R-:W-:Y:S02]  /*5110*/  DADD R18, R18, -R18 ;  /* 0x0000000012127229 */ /* 0x000fe40000000812 */
[C---:B------:R-:W-:Y:S02]  /*5120*/  DFMA R8, R14.reuse, UR22, R8 ;  /* 0x000000160e087c2b */ /* 0x040fe40008000008 */
[C---:B0-----:R-:W-:Y:S02]  /*5130*/  DFMA R12, R14.reuse, UR40, R12 ;  /* 0x000000280e0c7c2b */ /* 0x041fe4000800000c */
[----:B------:R-:W-:Y:S02]  /*5140*/  DFMA R26, R14, UR42, R26 ;  /* 0x0000002a0e1a7c2b */ /* 0x000fe4000800001a */
[C---:B------:R-:W-:Y:S02]  /*5150*/  DFMA R20, R2.reuse, UR30, R20 ;  /* 0x0000001e02147c2b */ /* 0x040fe40008000014 */
[----:B------:R-:W-:-:S02]  /*5160*/  DFMA R22, R2, UR20, R22 ;  /* 0x0000001402167c2b */ /* 0x000fc40008000016 */
[----:B------:R-:W-:Y:S02]  /*5170*/  DFMA R6, R14, UR32, R6 ;  /* 0x000000200e067c2b */ /* 0x000fe40008000006 */
[C---:B--2---:R-:W-:Y:S02]  /*5180*/  DFMA R24, R4.reuse, UR36, R24 ;  /* 0x0000002404187c2b */ /* 0x044fe40008000018 */
[----:B------:R-:W-:Y:S02]  /*5190*/  DFMA R28, R4, UR38, R28 ;  /* 0x00000026041c7c2b */ /* 0x000fe4000800001c */
[C---:B------:R-:W-:Y:S02]  /*51a0*/  DFMA R8, R18.reuse, UR52, R8 ;  /* 0x0000003412087c2b */ /* 0x040fe40008000008 */
[C---:B---3--:R-:W-:Y:S02]  /*51b0*/  DFMA R12, R18.reuse, UR48, R12 ;  /* 0x00000030120c7c2b */ /* 0x048fe4000800000c */
[----:B------:R-:W-:-:S02]  /*51c0*/  DFMA R26, R18, UR50, R26 ;  /* 0x00000032121a7c2b */ /* 0x000fc4000800001a */
[C---:B------:R-:W-:Y:S02]  /*51d0*/  DFMA R20, R4.reuse, UR34, R20 ;  /* 0x0000002204147c2b */ /* 0x040fe40008000014 */
        /* <DEDUP_REMOVED lines=23> */
.L_x_230:
        /* <DEDUP_REMOVED lines=11> */
.L_x_439:


//--------------------- .text._Z32massMatrixMultiplyConstantKernelILi6ELi10ELi1EEvidPKdS1_S1_S1_S1_S1_S1_Pd --------------------------
	.section	.text._Z32massMatrixMultiplyConstantKernelILi6ELi10ELi1EEvidPKdS1_S1_S1_S1_S1_S1_Pd,"ax",@progbits
	.align	128
        .global         _Z32massMatrixMultiplyConstantKernelILi6ELi10ELi1EEvidPKdS1_S1_S1_S1_S1_S1_Pd
        .type           _Z32massMatrixMultiplyConstantKernelILi6ELi10ELi1EEvidPKdS1_S1_S1_S1_S1_S1_Pd,@function
        .size           _Z32massMatrixMultiplyConstantKernelILi6ELi10ELi1EEvidPKdS1_S1_S1_S1_S1_S1_Pd,(.L_x_440 - _Z32massMatrixMultiplyConstantKernelILi6ELi10ELi1EEvidPKdS1_S1_S1_S1_S1_S1_Pd)
        .other          _Z32massMatrixMultiplyConstantKernelILi6ELi10ELi1EEvidPKdS1_S1_S1_S1_S1_S1_Pd,@"STO_CUDA_ENTRY STV_DEFAULT"
_Z32massMatrixMultiplyConstantKernelILi6ELi10ELi1EEvidPKdS1_S1_S1_S1_S1_S1_Pd:
.text._Z32massMatrixMultiplyConstantKernelILi6ELi10ELi1EEvidPKdS1_S1_S1_S1_S1_S1_Pd:
[----:B------:R-:W-:Y:S01]  /*0000*/  LDC R1, c[0x0][0x37c] ;  /* 0x0000df00ff017b82 */ /* 0x000fe20000000800 */
[----:B------:R-:W0:Y:S07]  /*0010*/  S2R R9, SR_TID.Y ;  /* 0x0000000000097919 */ /* 0x000e2e0000002200 */
[----:B------:R-:W0:Y:S01]  /*0020*/  S2UR UR5, SR_CTAID.X ;  /* 0x00000000000579c3 */ /* 0x000e220000002500 */
[----:B------:R-:W1:Y:S01]  /*0030*/  LDCU UR4, c[0x0][0x380] ;  /* 0x00007000ff0477ac */ /* 0x000e620008000800 */
[----:B------:R-:W2:Y:S01]  /*0040*/  S2R R11, SR_TID.X ;  /* 0x00000000000b7919 */ /* 0x000ea20000002100 */
[----:B------:R-:W3:Y:S05]  /*0050*/  LDCU.64 UR32, c[0x0][0x358] ;  /* 0x00006b00ff2077ac */ /* 0x000eea0008000a00 */
[----:B------:R-:W2:Y:S01]  /*0060*/  LDC.64 R2, c[0x0][0x3a8] ;  /* 0x0000ea00ff027b82 */ /* 0x000ea20000000a00 */
[----:B------:R-:W4:Y:S07]  /*0070*/  S2R R10, SR_CgaCtaId ;  /* 0x00000000000a7919 */ /* 0x000f2e0000008800 */
[----:B------:R-:W4:Y:S01]  /*0080*/  LDC.64 R174, c[0x0][0x390] ;  /* 0x0000e400ffae7b82 */ /* 0x000f220000000a00 */
[----:B0-----:R-:W-:-:S02]  /*0090*/  VIADD R0, R9, UR5 ;  /* 0x0000000509007c36 */ /* 0x001fc40008000000 */
[----:B--2---:R-:W-:-:S03]  /*00a0*/  IMAD.WIDE.U32 R2, R11, 0x8, R2 ;  /* 0x000000080b027825 */ /* 0x004fc600078e0002 */
[C---:B-1----:R-:W-:Y:S02]  /*00b0*/  ISETP.GE.AND P0, PT, R0.reuse, UR4, PT ;  /* 0x0000000400007c0c */ /* 0x042fe4000bf06270 */
[----:B------:R-:W-:Y:S02]  /*00c0*/  MOV R35, 0x400 ;  /* 0x0000040000237802 */ /* 0x000fe40000000f00 */
[----:B------:R-:W-:Y:S01]  /*00d0*/  ISETP.LT.U32.AND P0, PT, R11, 0x24, !P0 ;  /* 0x000000240b00780c */ /* 0x000fe20004701070 */
[----:B---3--:R0:W2:Y:S01]  /*00e0*/  LDG.E.64.CONSTANT R14, desc[UR32][R2.64] ;  /* 0x00000020020e7981 */ /* 0x0080a2000c1e9b00 */
[----:B------:R-:W-:-:S11]  /*00f0*/  ISETP.GE.AND P1, PT, R0, UR4, PT ;  /* 0x0000000400007c0c */ /* 0x000fd6000bf26270 */
[----:B------:R-:W1:Y:S01]  /*0100*/  @P0 LDC.64 R16, c[0x0][0x3c0] ;  /* 0x0000f000ff100b82 */ /* 0x000e620000000a00 */
[----:B0-----:R-:W-:-:S05]  /*0110*/  LOP3.LUT R3, R11, 0xffff, RZ, 0xc0, !PT ;  /* 0x0000ffff0b037812 */ /* 0x001fca00078ec0ff */
[C---:B------:R-:W-:Y:S02]  /*0120*/  IMAD R2, R3.reuse, 0x2aab, RZ ;  /* 0x00002aab03027824 */ /* 0x040fe400078e02ff */
[----:B------:R-:W-:Y:S02]  /*0130*/  IMAD R34, R3, 0x199a, RZ ;  /* 0x0000199a03227824 */ /* 0x000fe400078e02ff */
[----:B------:R-:W-:Y:S02]  /*0140*/  VIADD R3, R35, 0x640 ;  /* 0x0000064023037836 */ /* 0x000fe40000000000 */
[----:B------:R-:W-:-:S03]  /*0150*/  IMAD R5, R0, 0x1b58, R11 ;  /* 0x00001b5800057824 */ /* 0x000fc600078e020b */
[----:B----4-:R-:W-:Y:S01]  /*0160*/  LEA R12, R10, R3, 0x18 ;  /* 0x000000030a0c7211 */ /* 0x010fe200078ec0ff */
[----:B------:R-:W-:Y:S01]  /*0170*/  @P0 IMAD R3, R0, 0xd8, R11 ;  /* 0x000000d800030824 */ /* 0x000fe200078e020b */
[----:B------:R-:W-:Y:S02]  /*0180*/  CS2R R6, SRZ ;  /* 0x0000000000067805 */ /* 0x000fe4000001ff00 */
[----:B------:R-:W-:Y:S02]  /*0190*/  CS2R R38, SRZ ;  /* 0x0000000000267805 */ /* 0x000fe4000001ff00 */
[----:B------:R-:W-:Y:S02]  /*01a0*/  CS2R R42, SRZ ;  /* 0x00000000002a7805 */ /* 0x000fe4000001ff00 */
[----:B------:R-:W-:Y:S02]  /*01b0*/  CS2R R228, SRZ ;  /* 0x0000000000e47805 */ /* 0x000fe4000001ff00 */
[----:B------:R-:W-:Y:S01]  /*01c0*/  CS2R R220, SRZ ;  /* 0x0000000000dc7805 */ /* 0x000fe2000001ff00 */
[----:B------:R-:W-:-:S04]  /*01d0*/  IMAD.WIDE R174, R5, 0x8, R174 ;  /* 0x0000000805ae7825 */ /* 0x000fc800078e02ae */
[----:B-1----:R-:W-:Y:S01]  /*01e0*/  @P0 IMAD.WIDE R16, R3, 0x8, R16 ;  /* 0x0000000803100825 */ /* 0x002fe200078e0210 */
[----:B------:R0:W5:Y:S04]  /*01f0*/  @!P1 LDG.E.64.CONSTANT R6, desc[UR32][R174.64] ;  /* 0x00000020ae069981 */ /* 0x000168000c1e9b00 */
[----:B------:R0:W5:Y:S04]  /*0200*/  @!P1 LDG.E.64.CONSTANT R38, desc[UR32][R174.64+0x1f40] ;  /* 0x001f4020ae269981 */ /* 0x000168000c1e9b00 */
[----:B------:R0:W5:Y:S04]  /*0210*/  @!P1 LDG.E.64.CONSTANT R42, desc[UR32][R174.64+0x5dc0] ;  /* 0x005dc020ae2a9981 */ /* 0x000168000c1e9b00 */
[----:B------:R0:W5:Y:S04]  /*0220*/  @!P1 LDG.E.64.CONSTANT R228, desc[UR32][R174.64+0x3e80] ;  /* 0x003e8020aee49981 */ /* 0x000168000c1e9b00 */
[----:B------:R0:W5:Y:S04]  /*0230*/  @!P1 LDG.E.64.CONSTANT R220, desc[UR32][R174.64+0x7d00] ;  /* 0x007d0020aedc9981 */ /* 0x000168000c1e9b00 */
[----:B------:R0:W5:Y:S04]  /*0240*/  @P0 LDG.E.64.CONSTANT R18, desc[UR32][R16.64] ;  /* 0x0000002010120981 */ /* 0x000168000c1e9b00 */
[----:B------:R0:W5:Y:S04]  /*0250*/  @P0 LDG.E.64.CONSTANT R20, desc[UR32][R16.64+0x120] ;  /* 0x0001202010140981 */ /* 0x000168000c1e9b00 */
[----:B------:R0:W5:Y:S04]  /*0260*/  @P0 LDG.E.64.CONSTANT R22, desc[UR32][R16.64+0x240] ;  /* 0x0002402010160981 */ /* 0x000168000c1e9b00 */
[----:B------:R0:W5:Y:S04]  /*0270*/  @P0 LDG.E.64.CONSTANT R24, desc[UR32][R16.64+0x360] ;  /* 0x0003602010180981 */ /* 0x000168000c1e9b00 */
[----:B------:R0:W5:Y:S04]  /*0280*/  @P0 LDG.E.64.CONSTANT R26, desc[UR32][R16.64+0x480] ;  /* 0x00048020101a0981 */ /* 0x000168000c1e9b00 */
[----:B------:R0:W5:Y:S01]  /*0290*/  @P0 LDG.E.64.CONSTANT R28, desc[UR32][R16.64+0x5a0] ;  /* 0x0005a020101c0981 */ /* 0x000162000c1e9b00 */
[----:B------:R-:W-:-:S02]  /*02a0*/  PRMT R4, R11, 0x9910, RZ ;  /* 0x000099100b047816 */ /* 0x000fc400000000ff */
[----:B------:R-:W-:Y:S02]  /*02b0*/  SHF.R.U32.HI R2, RZ, 0x10, R2 ;  /* 0x00000010ff027819 */ /* 0x000fe40000011602 */
[----:B------:R-:W-:Y:S02]  /*02c0*/  SHF.R.U32.HI R34, RZ, 0x10, R34 ;  /* 0x00000010ff227819 */ /* 0x000fe40000011622 */
[----:B------:R-:W-:Y:S01]  /*02d0*/  PRMT R5, R2, 0x9910, RZ ;  /* 0x0000991002057816 */ /* 0x000fe200000000ff */
[----:B------:R-:W-:Y:S01]  /*02e0*/  IMAD R2, R4, 0xab, RZ ;  /* 0x000000ab04027824 */ /* 0x000fe200078e02ff */
[----:B------:R-:W-:-:S03]  /*02f0*/  PRMT R8, R34, 0x9910, RZ ;  /* 0x0000991022087816 */ /* 0x000fc600000000ff */
[----:B------:R-:W-:Y:S01]  /*0300*/  IMAD.MOV.U32 R4, RZ, RZ, R5 ;  /* 0x000000ffff047224 */ /* 0x000fe200078e0005 */
[----:B------:R-:W-:-:S03]  /*0310*/  LOP3.LUT R5, R2, 0xffff, RZ, 0xc0, !PT ;  /* 0x0000ffff02057812 */ /* 0x000fc600078ec0ff */
[----:B------:R-:W-:Y:S01]  /*0320*/  IMAD R2, R4, 0x6, RZ ;  /* 0x0000000604027824 */ /* 0x000fe200078e02ff */
[----:B------:R-:W-:Y:S01]  /*0330*/  SHF.R.U32.HI R4, RZ, 0xa, R5 ;  /* 0x0000000aff047819 */ /* 0x000fe20000011605 */
[----:B------:R-:W-:Y:S02]  /*0340*/  IMAD.MOV.U32 R5, RZ, RZ, R8 ;  /* 0x000000ffff057224 */ /* 0x000fe400078e0008 */
[----:B------:R-:W-:Y:S02]  /*0350*/  IMAD.MOV R8, RZ, RZ, -R2 ;  /* 0x000000ffff087224 */ /* 0x000fe400078e0a02 */
[----:B------:R-:W-:Y:S02]  /*0360*/  IMAD R2, R5, 0xa, RZ ;  /* 0x0000000a05027824 */ /* 0x000fe400078e02ff */
[----:B------:R-:W-:Y:S01]  /*0370*/  VIADD R5, R35, 0x2580 ;  /* 0x0000258023057836 */ /* 0x000fe20000000000 */
[----:B------:R-:W-:Y:S01]  /*0380*/  ISETP.GT.U32.AND P2, PT, R11, 0x23, PT ;  /* 0x000000230b00780c */ /* 0x000fe20003f44070 */
[----:B------:R-:W-:Y:S01]  /*0390*/  IMAD.MOV R13, RZ, RZ, -R2 ;  /* 0x000000ffff0d7224 */ /* 0x000fe200078e0a02 */
[----:B------:R-:W-:-:S02]  /*03a0*/  PRMT R8, R8, 0x7710, RZ ;  /* 0x0000771008087816 */ /* 0x000fc400000000ff */
[----:B------:R-:W-:Y:S01]  /*03b0*/  LEA R5, R10, R5, 0x18 ;  /* 0x000000050a057211 */ /* 0x000fe200078ec0ff */
[----:B------:R-:W-:Y:S01]  /*03c0*/  IMAD R12, R9, 0x1f40, R12 ;  /* 0x00001f40090c7824 */ /* 0x000fe200078e020c */
[----:B------:R-:W-:Y:S01]  /*03d0*/  LOP3.LUT R3, R4, 0xffff, RZ, 0xc0, !PT ;  /* 0x0000ffff04037812 */ /* 0x000fe200078ec0ff */
[----:B------:R-:W-:Y:S01]  /*03e0*/  IMAD.IADD R2, R8, 0x1, R11 ;  /* 0x0000000108027824 */ /* 0x000fe200078e020b */
[----:B------:R-:W-:Y:S01]  /*03f0*/  PRMT R13, R13, 0x7710, RZ ;  /* 0x000077100d0d7816 */ /* 0x000fe200000000ff */
[----:B------:R-:W-:Y:S02]  /*0400*/  IMAD R31, R11, 0x8, R5 ;  /* 0x000000080b1f7824 */ /* 0x000fe400078e0205 */
[----:B------:R-:W-:Y:S01]  /*0410*/  IMAD R4, R3, 0x50, R12 ;  /* 0x0000005003047824 */ /* 0x000fe200078e020c */
[----:B------:R-:W-:Y:S01]  /*0420*/  LOP3.LUT R8, R2, 0xffff, RZ, 0xc0, !PT ;  /* 0x0000ffff02087812 */ /* 0x000fe200078ec0ff */
[----:B------:R-:W-:Y:S01]  /*0430*/  IMAD.IADD R13, R13, 0x1, R11 ;  /* 0x000000010d0d7824 */ /* 0x000fe200078e020b */
[----:B------:R-:W-:Y:S01]  /*0440*/  BSSY.RECONVERGENT B0, `(.L_x_231) ;  /* 0x0000052000007945 */ /* 0x000fe20003800200 */
[--C-:B------:R-:W-:Y:S01]  /*0450*/  IMAD R3, R3, 0x2d0, R4.reuse ;  /* 0x000002d003037824 */ /* 0x100fe200078e0204 */
[----:B------:R-:W-:Y:S01]  /*0460*/  ISETP.GE.U32.AND P3, PT, R11, 0x3c, PT ;  /* 0x0000003c0b00780c */ /* 0x000fe20003f66070 */
[C---:B------:R-:W-:Y:S01]  /*0470*/  IMAD R2, R8.reuse, 0x8, R4 ;  /* 0x0000000808027824 */ /* 0x040fe200078e0204 */
[----:B------:R-:W-:Y:S01]  /*0480*/  LOP3.LUT R13, R13, 0xffff, RZ, 0xc0, !PT ;  /* 0x0000ffff0d0d7812 */ /* 0x000fe200078ec0ff */
[----:B------:R-:W-:-:S02]  /*0490*/  IMAD R3, R8, 0x8, R3 ;  /* 0x0000000808037824 */ /* 0x000fc400078e0203 */
        /* <DEDUP_REMOVED lines=22> */
[C---:B---3--:R-:W-:Y:S01]  /*0600*/  DFMA R36, R14.reuse, UR46, RZ ;  /* 0x0000002e0e247c2b */ /* 0x048fe200080000ff */
[----:B------:R-:W3:Y:S01]  /*0610*/  LDCU.128 UR20, c[0x3][0x8d0] ;  /* 0x00c11a00ff1477ac */ /* 0x000ee20008000c00 */
[----:B----4-:R-:W-:Y:S01]  /*0620*/  DFMA R14, R14, UR56, RZ ;  /* 0x000000380e0e7c2b */ /* 0x010fe200080000ff */
[----:B------:R-:W4:Y:S01]  /*0630*/  LDCU.128 UR40, c[0x3][0x8f0] ;  /* 0x00c11e00ff2877ac */ /* 0x000f220008000c00 */
[----:B------:R-:W-:Y:S02]  /*0640*/  DFMA R32, R16, UR38, R30 ;  /* 0x0000002610207c2b */ /* 0x000fe4000800001e */
[----:B------:R-:W-:Y:S01]  /*0650*/  DFMA R24, R26, UR16, R24 ;  /* 0x000000101a187c2b */ /* 0x000fe20008000018 */
[----:B------:R-:W4:Y:S03]  /*0660*/  LDCU.128 UR48, c[0x3][0x900] ;  /* 0x00c12000ff3077ac */ /* 0x000f260008000c00 */
[C---:B------:R-:W-:Y:S01]  /*0670*/  DFMA R44, R16.reuse, UR58, R14 ;  /* 0x0000003a102c7c2b */ /* 0x040fe2000800000e */
[----:B------:R-:W4:Y:S01]  /*0680*/  LDCU.128 UR60, c[0x3][0x920] ;  /* 0x00c12400ff3c77ac */ /* 0x000f220008000c00 */
[----:B0-----:R-:W-:-:S02]  /*0690*/  DFMA R28, R16, UR24, R28 ;  /* 0x00000018101c7c2b */ /* 0x001fc4000800001c */
[----:B--2---:R-:W-:Y:S01]  /*06a0*/  DFMA R40, R16, UR52, R36 ;  /* 0x0000003410287c2b */ /* 0x004fe20008000024 */
[----:B------:R-:W0:Y:S01]  /*06b0*/  LDCU.128 UR28, c[0x3][0x8e0] ;  /* 0x00c11c00ff1c77ac */ /* 0x000e220008000c00 */
[C---:B-1----:R-:W-:Y:S02]  /*06c0*/  DFMA R14, R18.reuse, UR12, RZ ;  /* 0x0000000c120e7c2b */ /* 0x042fe400080000ff */
[----:B---3--:R-:W-:Y:S01]  /*06d0*/  DFMA R16, R18, UR22, RZ ;  /* 0x0000001612107c2b */ /* 0x008fe200080000ff */
[----:B------:R-:W1:Y:S01]  /*06e0*/  LDCU.128 UR8, c[0x3][0x910] ;  /* 0x00c12200ff0877ac */ /* 0x000e620008000c00 */
[----:B------:R-:W-:Y:S02]  /*06f0*/  DFMA R28, R26, UR26, R28 ;  /* 0x0000001a1a1c7c2b */ /* 0x000fe4000800001c */
[----:B----4-:R-:W-:Y:S01]  /*0700*/  DFMA R30, R18, UR40, RZ ;  /* 0x00000028121e7c2b */ /* 0x010fe200080000ff */
[----:B------:R-:W2:Y:S01]  /*0710*/  LDCU.64 UR6, c[0x3][0x770] ;  /* 0x00c0ee00ff0677ac */ /* 0x000ea20008000a00 */
[----:B------:R-:W-:-:S02]  /*0720*/  DFMA R14, R20, UR14, R14 ;  /* 0x0000000e140e7c2b */ /* 0x000fc4000800000e */
[----:B------:R-:W-:Y:S01]  /*0730*/  DFMA R36, R18, UR50, RZ ;  /* 0x0000003212247c2b */ /* 0x000fe200080000ff */
[----:B------:R-:W3:Y:S01]  /*0740*/  LDCU.64 UR12, c[0x3][0x930] ;  /* 0x00c12600ff0c77ac */ /* 0x000ee20008000a00 */
[----:B------:R-:W-:Y:S02]  /*0750*/  DFMA R32, R26, UR44, R32 ;  /* 0x0000002c1a207c2b */ /* 0x000fe40008000020 */
[----:B------:R-:W-:Y:S02]  /*0760*/  DFMA R18, R18, UR60, RZ ;  /* 0x0000003c12127c2b */ /* 0x000fe400080000ff */
[C---:B------:R-:W-:Y:S02]  /*0770*/  DFMA R30, R20.reuse, UR42, R30 ;  /* 0x0000002a141e7c2b */ /* 0x040fe4000800001e */
[----:B0-----:R-:W-:Y:S02]  /*0780*/  DFMA R16, R20, UR28, R16 ;  /* 0x0000001c14107c2b */ /* 0x001fe40008000010 */
[----:B------:R-:W-:-:S02]  /*0790*/  DFMA R14, R22, UR20, R14 ;  /* 0x00000014160e7c2b */ /* 0x000fc4000800000e */
[C---:B-1----:R-:W-:Y:S02]  /*07a0*/  DFMA R36, R20.reuse, UR8, R36 ;  /* 0x0000000814247c2b */ /* 0x042fe40008000024 */
[----:B------:R-:W-:Y:S02]  /*07b0*/  DFMA R20, R20, UR62, R18 ;  /* 0x0000003e14147c2b */ /* 0x000fe40008000012 */
[----:B------:R-:W-:Y:S02]  /*07c0*/  DFMA R18, R22, UR30, R16 ;  /* 0x0000001e16127c2b */ /* 0x000fe40008000010 */
[C---:B------:R-:W-:Y:S02]  /*07d0*/  DFMA R40, R26.reuse, UR54, R40 ;  /* 0x000000361a287c2b */ /* 0x040fe40008000028 */
[----:B--2---:R-:W-:Y:S02]  /*07e0*/  DFMA R44, R26, UR6, R44 ;  /* 0x000000061a2c7c2b */ /* 0x004fe4000800002c */
[----:B------:R-:W-:-:S02]  /*07f0*/  DFMA R30, R22, UR48, R30 ;  /* 0x00000030161e7c2b */ /* 0x000fc4000800001e */
[C---:B------:R-:W-:Y:S02]  /*0800*/  DFMA R36, R22.reuse, UR10, R36 ;  /* 0x0000000a16247c2b */ /* 0x040fe40008000024 */
[----:B---3--:R-:W-:Y:S02]  /*0810*/  DFMA R26, R22, UR12, R20 ;  /* 0x0000000c161a7c2b */ /* 0x008fe40008000014 */
[----:B------:R-:W-:Y:S02]  /*0820*/  DADD R16, R24, R14 ;  /* 0x0000000018107229 */ /* 0x000fe4000000000e */
[----:B------:R-:W-:Y:S02]  /*0830*/  DADD R20, R28, R18 ;  /* 0x000000001c147229 */ /* 0x000fe40000000012 */
[----:B------:R-:W-:Y:S02]  /*0840*/  DADD R14, R24, -R14 ;  /* 0x00000000180e7229 */ /* 0x000fe4000000080e */
[----:B------:R-:W-:Y:S01]  /*0850*/  DADD R18, R28, -R18 ;  /* 0x000000001c127229 */ /* 0x000fe20000000812 */
        /* <DEDUP_REMOVED lines=16> */
.L_x_232:
[----:B------:R-:W-:Y:S05]  /*0960*/  BSYNC.RECONVERGENT B0 ;  /* 0x0000000000007941 */ /* 0x000fea0003800200 */
.L_x_231:
        /* <DEDUP_REMOVED lines=24> */
[----:B------:R-:W1:Y:S01]  /*0af0*/  LDCU.64 UR6, c[0x3][0x770] ;  /* 0x00c0ee00ff0677ac */ /* 0x000e620008000a00 */
[----:B----4-:R-:W-:-:S02]  /*0b00*/  DADD R16, R20, R22 ;  /* 0x0000000014107229 */ /* 0x010fc40000000016 */
[----:B------:R-:W-:Y:S02]  /*0b10*/  DADD R20, R20, -R22 ;  /* 0x0000000014147229 */ /* 0x000fe40000000816 */
[C---:B0-----:R-:W-:Y:S02]  /*0b20*/  DFMA R22, R18.reuse, UR8, RZ ;  /* 0x0000000812167c2b */ /* 0x041fe400080000ff */
[C---:B--2---:R-:W-:Y:S02]  /*0b30*/  DFMA R30, R18.reuse, UR28, RZ ;  /* 0x0000001c121e7c2b */ /* 0x044fe400080000ff */
[C---:B---3--:R-:W-:Y:S02]  /*0b40*/  DFMA R28, R18.reuse, UR18, RZ ;  /* 0x00000012121c7c2b */ /* 0x048fe400080000ff */
[C---:B------:R-:W-:Y:S02]  /*0b50*/  DFMA R36, R18.reuse, UR42, RZ ;  /* 0x0000002a12247c2b */ /* 0x040fe400080000ff */
[----:B------:R-:W-:-:S02]  /*0b60*/  DFMA R18, R18, UR52, RZ ;  /* 0x0000003412127c2b */ /* 0x000fc400080000ff */
[C---:B------:R-:W-:Y:S01]  /*0b70*/  DFMA R22, R16.reuse, UR10, R22 ;  /* 0x0000000a10167c2b */ /* 0x040fe20008000016 */
[----:B------:R-:W0:Y:S01]  /*0b80*/  LDCU.128 UR8, c[0x3][0x8e0] ;  /* 0x00c11c00ff0877ac */ /* 0x000e220008000c00 */
[C---:B------:R-:W-:Y:S02]  /*0b90*/  DFMA R32, R16.reuse, UR30, R30 ;  /* 0x0000001e10207c2b */ /* 0x040fe4000800001e */
[C---:B------:R-:W-:Y:S01]  /*0ba0*/  DFMA R28, R16.reuse, UR24, R28 ;  /* 0x00000018101c7c2b */ /* 0x040fe2000800001c */
[----:B------:R-:W2:Y:S01]  /*0bb0*/  LDCU.128 UR28, c[0x3][0x910] ;  /* 0x00c12200ff1c77ac */ /* 0x000ea20008000c00 */
[C---:B------:R-:W-:Y:S02]  /*0bc0*/  DFMA R40, R16.reuse, UR48, R36 ;  /* 0x0000003010287c2b */ /* 0x040fe40008000024 */
[----:B------:R-:W-:Y:S02]  /*0bd0*/  DFMA R44, R16, UR54, R18 ;  /* 0x00000036102c7c2b */ /* 0x000fe40008000012 */
[----:B------:R-:W-:-:S02]  /*0be0*/  DADD R16, R24, R26 ;  /* 0x0000000018107229 */ /* 0x000fc4000000001a */
[----:B------:R-:W-:Y:S02]  /*0bf0*/  DADD R24, R24, -R26 ;  /* 0x0000000018187229 */ /* 0x000fe4000000081a */
[C---:B------:R-:W-:Y:S01]  /*0c00*/  DFMA R18, R14.reuse, UR12, RZ ;  /* 0x0000000c0e127c2b */ /* 0x040fe200080000ff */
[----:B------:R-:W3:Y:S01]  /*0c10*/  LDCU.64 UR12, c[0x3][0x930] ;  /* 0x00c12600ff0c77ac */ /* 0x000ee20008000a00 */
[C---:B------:R-:W-:Y:S02]  /*0c20*/  DFMA R26, R14.reuse, UR22, RZ ;  /* 0x000000160e1a7c2b */ /* 0x040fe400080000ff */
[C---:B------:R-:W-:Y:S02]  /*0c30*/  DFMA R30, R14.reuse, UR36, RZ ;  /* 0x000000240e1e7c2b */ /* 0x040fe400080000ff */
[C---:B------:R-:W-:Y:S02]  /*0c40*/  DFMA R36, R14.reuse, UR46, RZ ;  /* 0x0000002e0e247c2b */ /* 0x040fe400080000ff */
[----:B-1----:R-:W-:-:S02]  /*0c50*/  DFMA R14, R14, UR56, RZ ;  /* 0x000000380e0e7c2b */ /* 0x002fc400080000ff */
[C---:B------:R-:W-:Y:S02]  /*0c60*/  DFMA R18, R20.reuse, UR14, R18 ;  /* 0x0000000e14127c2b */ /* 0x040fe40008000012 */
[C---:B0-----:R-:W-:Y:S02]  /*0c70*/  DFMA R26, R20.reuse, UR8, R26 ;  /* 0x00000008141a7c2b */ /* 0x041fe4000800001a */
[C---:B------:R-:W-:Y:S02]  /*0c80*/  DFMA R30, R20.reuse, UR38, R30 ;  /* 0x00000026141e7c2b */ /* 0x040fe4000800001e */
[C---:B--2---:R-:W-:Y:S02]  /*0c90*/  DFMA R36, R20.reuse, UR28, R36 ;  /* 0x0000001c14247c2b */ /* 0x044fe40008000024 */
        /* <DEDUP_REMOVED lines=9> */
[----:B------:R-:W-:Y:S02]  /*0d30*/  DFMA R44, R16, UR6, R44 ;  /* 0x00000006102c7c2b */ /* 0x000fe4000800002c */
[----:B---3--:R-:W-:Y:S02]  /*0d40*/  DFMA R24, R24, UR12, R14 ;  /* 0x0000000c18187c2b */ /* 0x008fe4000800000e */
[----:B------:R-:W-:Y:S02]  /*0d50*/  DADD R14, R22, R18 ;  /* 0x00000000160e7229 */ /* 0x000fe40000000012 */
[----:B------:R-:W-:Y:S02]  /*0d60*/  DADD R16, R28, R26 ;  /* 0x000000001c107229 */ /* 0x000fe4000000001a */
[----:B------:R-:W-:-:S02]  /*0d70*/  DADD R18, R22, -R18 ;  /* 0x0000000016127229 */ /* 0x000fc40000000812 */
[----:B------:R-:W-:Y:S01]  /*0d80*/  DADD R26, R28, -R26 ;  /* 0x000000001c1a7229 */ /* 0x000fe2000000081a */
        /* <DEDUP_REMOVED lines=16> */
.L_x_234:
[----:B------:R-:W-:Y:S05]  /*0e90*/  BSYNC.RECONVERGENT B0 ;  /* 0x0000000000007941 */ /* 0x000fea0003800200 */
.L_x_233:
        /* <DEDUP_REMOVED lines=12> */
[----:B------:R-:W2:Y:S01]  /*0f60*/  LDS.128 R24, [R4+0x10] ;  /* 0x0000100004187984 */ /* 0x000ea20000000c00 */
[----:B------:R-:W2:Y:S01]  /*0f70*/  LDCU.128 UR28, c[0x3][0x8c0] ;  /* 0x00c11800ff1c77ac */ /* 0x000ea20008000c00 */
[----:B------:R-:W2:Y:S01]  /*0f80*/  LDCU.128 UR40, c[0x3][0x8d0] ;  /* 0x00c11a00ff2877ac */ /* 0x000ea20008000c00 */
[----:B------:R-:W2:Y:S01]  /*0f90*/  LDCU.128 UR16, c[0x3][0x8f0] ;  /* 0x00c11e00ff1077ac */ /* 0x000ea20008000c00 */
[----:B------:R-:W2:Y:S01]  /*0fa0*/  LDCU.128 UR8, c[0x3][0x900] ;  /* 0x00c12000ff0877ac */ /* 0x000ea20008000c00 */
[----:B------:R-:W2:Y:S01]  /*0fb0*/  LDCU.128 UR20, c[0x3][0x920] ;  /* 0x00c12400ff1477ac */ /* 0x000ea20008000c00 */
[----:B------:R-:W-:-:S02]  /*0fc0*/  IMAD R12, R13, 0x8, R12 ;  /* 0x000000080d0c7824 */ /* 0x000fc400078e020c */
[C-C-:B------:R-:W-:Y:S02]  /*0fd0*/  IMAD R59, R34.reuse, 0x50, R5.reuse ;  /* 0x00000050223b7824 */ /* 0x140fe400078e0205 */
[----:B------:R-:W-:Y:S02]  /*0fe0*/  IMAD R54, R13, 0x8, R5 ;  /* 0x000000080d367824 */ /* 0x000fe400078e0205 */
[----:B------:R-:W-:Y:S01]  /*0ff0*/  IMAD R11, R34, -0x2d0, R11 ;  /* 0xfffffd30220b7824 */ /* 0x000fe200078e020b */
[----:B------:R-:W-:Y:S02]  /*1000*/  LEA R8, R10, R35, 0x18 ;  /* 0x000000230a087211 */ /* 0x000fe400078ec0ff */
[----:B------:R-:W-:Y:S02]  /*1010*/  CS2R R194, SRZ ;  /* 0x0000000000c27805 */ /* 0x000fe4000001ff00 */
[----:B------:R-:W-:Y:S02]  /*1020*/  CS2R R192, SRZ ;  /* 0x0000000000c07805 */ /* 0x000fe4000001ff00 */
[----:B------:R-:W-:-:S02]  /*1030*/  CS2R R204, SRZ ;  /* 0x0000000000cc7805 */ /* 0x000fc4000001ff00 */
[----:B------:R-:W-:Y:S02]  /*1040*/  CS2R R116, SRZ ;  /* 0x0000000000747805 */ /* 0x000fe4000001ff00 */
[----:B------:R-:W-:Y:S02]  /*1050*/  CS2R R150, SRZ ;  /* 0x0000000000967805 */ /* 0x000fe4000001ff00 */
[----:B------:R-:W-:Y:S02]  /*1060*/  CS2R R148, SRZ ;  /* 0x0000000000947805 */ /* 0x000fe4000001ff00 */
[----:B------:R-:W-:Y:S02]  /*1070*/  CS2R R196, SRZ ;  /* 0x0000000000c47805 */ /* 0x000fe4000001ff00 */
[----:B------:R-:W-:Y:S02]  /*1080*/  CS2R R198, SRZ ;  /* 0x0000000000c67805 */ /* 0x000fe4000001ff00 */
[----:B------:R-:W-:Y:S01]  /*1090*/  CS2R R206, SRZ ;  /* 0x0000000000ce7805 */ /* 0x000fe2000001ff00 */
[C-C-:B-1----:R-:W-:Y:S01]  /*10a0*/  DADD R14, R16.reuse, R30.reuse ;  /* 0x00000000100e7229 */ /* 0x142fe2000000001e */
[----:B------:R-:W-:Y:S01]  /*10b0*/  CS2R R202, SRZ ;  /* 0x0000000000ca7805 */ /* 0x000fe2000001ff00 */
[----:B------:R-:W-:Y:S01]  /*10c0*/  DADD R16, R16, -R30 ;  /* 0x0000000010107229 */ /* 0x000fe2000000081e */
[----:B------:R-:W-:Y:S01]  /*10d0*/  CS2R R208, SRZ ;  /* 0x0000000000d07805 */ /* 0x000fe2000001ff00 */
[C-C-:B------:R-:W-:Y:S01]  /*10e0*/  DADD R20, R18.reuse, R28.reuse ;  /* 0x0000000012147229 */ /* 0x140fe2000000001c */
[C---:B------:R-:W-:Y:S01]  /*10f0*/  IMAD R58, R13.reuse, 0x48, R54 ;  /* 0x000000480d3a7824 */ /* 0x040fe200078e0236 */
[----:B------:R-:W-:Y:S01]  /*1100*/  DADD R18, R18, -R28 ;  /* 0x0000000012127229 */ /* 0x000fe2000000081c */
[----:B------:R-:W-:Y:S01]  /*1110*/  IMAD R5, R13, 0x8, R11 ;  /* 0x000000080d057824 */ /* 0x000fe200078e020b */
[C---:B---3--:R-:W-:Y:S01]  /*1120*/  DFMA R22, R14.reuse, UR24, RZ ;  /* 0x000000180e167c2b */ /* 0x048fe200080000ff */
[----:B------:R-:W3:Y:S01]  /*1130*/  @!P1 LDG.E.64.CONSTANT R194, desc[UR32][R174.64+0x41a0] ;  /* 0x0041a020aec29981 */ /* 0x000ee2000c1e9b00 */
[C---:B------:R-:W-:Y:S01]  /*1140*/  DFMA R30, R14.reuse, UR48, RZ ;  /* 0x000000300e1e7c2b */ /* 0x040fe200080000ff */
[----:B------:R-:W-:Y:S01]  /*1150*/  CS2R R226, SRZ ;  /* 0x0000000000e27805 */ /* 0x000fe2000001ff00 */
[C---:B------:R-:W-:Y:S01]  /*1160*/  DFMA R28, R14.reuse, UR38, RZ ;  /* 0x000000260e1c7c2b */ /* 0x040fe200080000ff */
[----:B------:R-:W3:Y:S01]  /*1170*/  @!P1 LDG.E.64.CONSTANT R192, desc[UR32][R174.64+0x8020] ;  /* 0x00802020aec09981 */ /* 0x000ee2000c1e9b00 */
[C---:B------:R-:W-:Y:S01]  /*1180*/  DFMA R32, R14.reuse, UR6, RZ ;  /* 0x000000060e207c2b */ /* 0x040fe200080000ff */
[----:B------:R-:W-:Y:S01]  /*1190*/  VIADD R35, R35, 0x320 ;  /* 0x0000032023237836 */ /* 0x000fe20000000000 */
[----:B------:R-:W-:Y:S01]  /*11a0*/  DFMA R14, R14, UR12, RZ ;  /* 0x0000000c0e0e7c2b */ /* 0x000fe200080000ff */
[----:B------:R-:W3:Y:S01]  /*11b0*/  @!P1 LDG.E.64.CONSTANT R204, desc[UR32][R174.64+0xbea0] ;  /* 0x00bea020aecc9981 */ /* 0x000ee2000c1e9b00 */
[C---:B------:R-:W-:Y:S01]  /*11c0*/  DFMA R22, R20.reuse, UR26, R22 ;  /* 0x0000001a14167c2b */ /* 0x040fe20008000016 */
[----:B------:R-:W1:Y:S01]  /*11d0*/  LDCU.128 UR24, c[0x3][0x8e0] ;  /* 0x00c11c00ff1877ac */ /* 0x000e620008000c00 */
[C---:B------:R-:W-:Y:S01]  /*11e0*/  DFMA R36, R20.reuse, UR50, R30 ;  /* 0x0000003214247c2b */ /* 0x040fe2000800001e */
[----:B------:R-:W3:Y:S01]  /*11f0*/  @!P1 LDG.E.64.CONSTANT R116, desc[UR32][R174.64+0x9c40] ;  /* 0x009c4020ae749981 */ /* 0x000ee2000c1e9b00 */
[C---:B0-----:R-:W-:Y:S01]  /*1200*/  DFMA R30, R20.reuse, UR44, R28 ;  /* 0x0000002c141e7c2b */ /* 0x041fe2000800001c */
[----:B------:R-:W0:Y:S01]  /*1210*/  LDCU.128 UR48, c[0x3][0x910] ;  /* 0x00c12200ff3077ac */ /* 0x000e220008000c00 */
[C---:B--2---:R-:W-:Y:S01]  /*1220*/  DFMA R44, R20.reuse, UR52, R32 ;  /* 0x00000034142c7c2b */ /* 0x044fe20008000020 */
[----:B------:R-:W-:Y:S01]  /*1230*/  IMAD R76, R34, -0x48, R59 ;  /* 0xffffffb8224c7824 */ /* 0x000fe200078e023b */
[----:B------:R-:W-:Y:S01]  /*1240*/  DFMA R46, R20, UR14, R14 ;  /* 0x0000000e142e7c2b */ /* 0x000fe2000800000e */
[----:B------:R-:W2:Y:S01]  /*1250*/  LDCU.64 UR14, c[0x3][0x770] ;  /* 0x00c0ee00ff0e77ac */ /* 0x000ea20008000a00 */
[C---:B------:R-:W-:Y:S01]  /*1260*/  DFMA R20, R16.reuse, UR28, RZ ;  /* 0x0000001c10147c2b */ /* 0x040fe200080000ff */
[----:B------:R-:W3:Y:S01]  /*1270*/  @!P1 LDG.E.64.CONSTANT R150, desc[UR32][R174.64+0x6400] ;  /* 0x00640020ae969981 */ /* 0x000ee2000c1e9b00 */
[C---:B------:R-:W-:Y:S01]  /*1280*/  DFMA R28, R16.reuse, UR42, RZ ;  /* 0x0000002a101c7c2b */ /* 0x040fe200080000ff */
[----:B------:R-:W2:Y:S01]  /*1290*/  LDCU.64 UR28, c[0x3][0x930] ;  /* 0x00c12600ff1c77ac */ /* 0x000ea20008000a00 */
[C---:B------:R-:W-:Y:S01]  /*12a0*/  DFMA R32, R16.reuse, UR16, RZ ;  /* 0x0000001010207c2b */ /* 0x040fe200080000ff */
[----:B------:R-:W3:Y:S01]  /*12b0*/  @!P1 LDG.E.64.CONSTANT R148, desc[UR32][R174.64+0x2580] ;  /* 0x00258020ae949981 */ /* 0x000ee2000c1e9b00 */
[C---:B------:R-:W-:Y:S01]  /*12c0*/  DFMA R40, R16.reuse, UR10, RZ ;  /* 0x0000000a10287c2b */ /* 0x040fe200080000ff */
[----:B------:R-:W-:Y:S01]  /*12d0*/  LEA R10, R10, R35, 0x18 ;  /* 0x000000230a0a7211 */ /* 0x000fe200078ec0ff */
[----:B------:R-:W-:Y:S01]  /*12e0*/  DFMA R16, R16, UR20, RZ ;  /* 0x0000001410107c2b */ /* 0x000fe200080000ff */
[----:B------:R-:W3:Y:S01]  /*12f0*/  @!P1 LDG.E.64.CONSTANT R196, desc[UR32][R174.64+0x640] ;  /* 0x00064020aec49981 */ /* 0x000ee2000c1e9b00 */
[C-C-:B------:R-:W-:Y:S01]  /*1300*/  DADD R14, R24.reuse, R26.reuse ;  /* 0x00000000180e7229 */ /* 0x140fe2000000001a */
[----:B------:R-:W3:Y:S01]  /*1310*/  LDCU.64 UR34, c[0x3][0x708] ;  /* 0x00c0e100ff2277ac */ /* 0x000ee20008000a00 */
[----:B------:R-:W-:Y:S01]  /*1320*/  DADD R24, R24, -R26 ;  /* 0x0000000018187229 */ /* 0x000fe2000000081a */
[----:B------:R-:W3:Y:S01]  /*1330*/  @!P1 LDG.E.64.CONSTANT R198, desc[UR32][R174.64+0x9f60] ;  /* 0x009f6020aec69981 */ /* 0x000ee2000c1e9b00 */
[C---:B------:R-:W-:Y:S01]  /*1340*/  DFMA R20, R18.reuse, UR30, R20 ;  /* 0x0000001e12147c2b */ /* 0x040fe20008000014 */
[----:B------:R-:W3:Y:S01]  /*1350*/  LDCU.64 UR44, c[0x3][0x8c8] ;  /* 0x00c11900ff2c77ac */ /* 0x000ee20008000a00 */
[C---:B-1----:R-:W-:Y:S01]  /*1360*/  DFMA R28, R18.reuse, UR24, R28 ;  /* 0x00000018121c7c2b */ /* 0x042fe2000800001c */
[----:B------:R-:W3:Y:S01]  /*1370*/  @!P1 LDG.E.64.CONSTANT R206, desc[UR32][R174.64+0x8340] ;  /* 0x00834020aece9981 */ /* 0x000ee2000c1e9b00 */
[C---:B------:R-:W-:Y:S01]  /*1380*/  DFMA R32, R18.reuse, UR18, R32 ;  /* 0x0000001212207c2b */ /* 0x040fe20008000020 */
[----:B------:R-:W1:Y:S01]  /*1390*/  LDCU.64 UR38, c[0x3][0x8d0] ;  /* 0x00c11a00ff2677ac */ /* 0x000e620008000a00 */
[C---:B0-----:R-:W-:Y:S01]  /*13a0*/  DFMA R40, R18.reuse, UR48, R40 ;  /* 0x0000003012287c2b */ /* 0x041fe20008000028 */
[----:B------:R-:W3:Y:S01]  /*13b0*/  @!P1 LDG.E.64.CONSTANT R202, desc[UR32][R174.64+0x44c0] ;  /* 0x0044c020aeca9981 */ /* 0x000ee2000c1e9b00 */
[----:B------:R-:W-:Y:S01]  /*13c0*/  DFMA R16, R18, UR22, R16 ;  /* 0x0000001612107c2b */ /* 0x000fe20008000010 */
[----:B------:R-:W-:Y:S01]  /*13d0*/  IMAD R10, R9, 0x320, R10 ;  /* 0x00000320090a7824 */ /* 0x000fe200078e020a */
[C---:B------:R-:W-:Y:S01]  /*13e0*/  DFMA R22, R14.reuse, UR36, R22 ;  /* 0x000000240e167c2b */ /* 0x040fe20008000016 */
[----:B------:R-:W3:Y:S01]  /*13f0*/  @!P1 LDG.E.64.CONSTANT R208, desc[UR32][R174.64+0xc1c0] ;  /* 0x00c1c020aed09981 */ /* 0x000ee2000c1e9b00 */
[C---:B------:R-:W-:Y:S01]  /*1400*/  DFMA R30, R14.reuse, UR46, R30 ;  /* 0x0000002e0e1e7c2b */ /* 0x040fe2000800001e */
[----:B------:R-:W0:Y:S01]  /*1410*/  LDCU.64 UR18, c[0x3][0x8d8] ;  /* 0x00c11b00ff1277ac */ /* 0x000e220008000a00 */
[C---:B------:R-:W-:Y:S01]  /*1420*/  DFMA R44, R14.reuse, UR54, R44 ;  /* 0x000000360e2c7c2b */ /* 0x040fe2000800002c */
[----:B------:R-:W3:Y:S01]  /*1430*/  @!P1 LDG.E.64.CONSTANT R226, desc[UR32][R174.64+0xa280] ;  /* 0x00a28020aee29981 */ /* 0x000ee2000c1e9b00 */
[----:B------:R-:W-:Y:S01]  /*1440*/  DFMA R36, R14, UR4, R36 ;  /* 0x000000040e247c2b */ /* 0x000fe20008000024 */
[----:B------:R-:W0:Y:S01]  /*1450*/  LDCU.64 UR52, c[0x3][0x740] ;  /* 0x00c0e800ff3477ac */ /* 0x000e220008000a00 */
[----:B------:R-:W-:-:S02]  /*1460*/  DFMA R20, R24, UR40, R20 ;  /* 0x0000002818147c2b */ /* 0x000fc40008000014 */
[C---:B------:R-:W-:Y:S01]  /*1470*/  DFMA R28, R24.reuse, UR26, R28 ;  /* 0x0000001a181c7c2b */ /* 0x040fe2000800001c */
[----:B------:R-:W0:Y:S01]  /*1480*/  LDCU.64 UR22, c[0x3][0x730] ;  /* 0x00c0e600ff1677ac */ /* 0x000e220008000a00 */
[C---:B------:R-:W-:Y:S02]  /*1490*/  DFMA R32, R24.reuse, UR8, R32 ;  /* 0x0000000818207c2b */ /* 0x040fe40008000020 */
[----:B------:R-:W-:Y:S01]  /*14a0*/  DFMA R40, R24, UR50, R40 ;  /* 0x0000003218287c2b */ /* 0x000fe20008000028 */
[----:B------:R-:W0:Y:S01]  /*14b0*/  LDCU.64 UR48, c[0x3][0x8f8] ;  /* 0x00c11f00ff3077ac */ /* 0x000e220008000a00 */
[----:B--2---:R-:W-:Y:S02]  /*14c0*/  DFMA R46, R14, UR14, R46 ;  /* 0x0000000e0e2e7c2b */ /* 0x004fe4000800002e */
[----:B------:R-:W-:Y:S01]  /*14d0*/  DFMA R16, R24, UR28, R16 ;  /* 0x0000001c18107c2b */ /* 0x000fe20008000010 */
[----:B------:R-:W-:Y:S01]  /*14e0*/  IMAD R9, R9, 0x320, R8 ;  /* 0x0000032009097824 */ /* 0x000fe200078e0208 */
[----:B------:R-:W-:Y:S01]  /*14f0*/  DADD R14, R22, R20 ;  /* 0x00000000160e7229 */ /* 0x000fe20000000014 */
[----:B------:R-:W4:Y:S01]  /*1500*/  LDCU.64 UR4, c[0x0][0x388] ;  /* 0x00007100ff0477ac */ /* 0x000f220008000a00 */
[----:B------:R-:W-:-:S02]  /*1510*/  DADD R18, R30, R28 ;  /* 0x000000001e127229 */ /* 0x000fc4000000001c */
[----:B------:R-:W-:Y:S01]  /*1520*/  DADD R24, R36, R32 ;  /* 0x0000000024187229 */ /* 0x000fe20000000020 */
[----:B------:R-:W2:Y:S01]  /*1530*/  LDCU.64 UR36, c[0x3][0x710] ;  /* 0x00c0e200ff2477ac */ /* 0x000ea20008000a00 */
[----:B------:R-:W-:Y:S02]  /*1540*/  DADD R26, R44, R40 ;  /* 0x000000002c1a7229 */ /* 0x000fe40000000028 */
[----:B------:R-:W-:Y:S01]  /*1550*/  DADD R20, R22, -R20 ;  /* 0x0000000016147229 */ /* 0x000fe20000000814 */
[----:B------:R-:W1:Y:S01]  /*1560*/  LDCU.64 UR14, c[0x3][0x718] ;  /* 0x00c0e300ff0e77ac */ /* 0x000e620008000a00 */
[C-C-:B------:R-:W-:Y:S02]  /*1570*/  DADD R48, R46.reuse, R16.reuse ;  /* 0x000000002e307229 */ /* 0x140fe40000000010 */
[----:B------:R-:W-:Y:S01]  /*1580*/  DADD R50, R46, -R16 ;  /* 0x000000002e327229 */ /* 0x000fe20000000810 */
[----:B------:R-:W0:Y:S01]  /*1590*/  LDCU.128 UR24, c[0x3][0x720] ;  /* 0x00c0e400ff1877ac */ /* 0x000e220008000c00 */
[----:B------:R-:W-:-:S02]  /*15a0*/  DADD R28, R30, -R28 ;  /* 0x000000001e1c7229 */ /* 0x000fc4000000081c */
[----:B------:R-:W-:Y:S01]  /*15b0*/  DADD R32, R36, -R32 ;  /* 0x0000000024207229 */ /* 0x000fe20000000820 */
[----:B------:R-:W0:Y:S01]  /*15c0*/  LDCU.64 UR8, c[0x3][0x8c0] ;  /* 0x00c11800ff0877ac */ /* 0x000e220008000a00 */
[----:B------:R-:W-:Y:S01]  /*15d0*/  DADD R40, R44, -R40 ;  /* 0x000000002c287229 */ /* 0x000fe20000000828 */
[----:B------:R-:W-:Y:S01]  /*15e0*/  STS.128 [R4+0x20], R48 ;  /* 0x0000203004007388 */ /* 0x000fe20000000c00 */
[----:B------:R-:W0:Y:S03]  /*15f0*/  LDCU.128 UR28, c[0x3][0x8e0] ;  /* 0x00c11c00ff1c77ac */ /* 0x000e260008000c00 */
[----:B------:R-:W-:Y:S01]  /*1600*/  STS.64 [R4], R14 ;  /* 0x0000000e04007388 */ /* 0x000fe20000000a00 */
[----:B------:R-:W0:Y:S03]  /*1610*/  LDCU.64 UR46, c[0x3][0x738] ;  /* 0x00c0e700ff2e77ac */ /* 0x000e260008000a00 */
[----:B------:R-:W-:Y:S01]  /*1620*/  STS.64 [R4+0x48], R20 ;  /* 0x0000481404007388 */ /* 0x000fe20000000a00 */
[----:B------:R-:W0:Y:S03]  /*1630*/  LDCU.128 UR40, c[0x3][0x910] ;  /* 0x00c12200ff2877ac */ /* 0x000e260008000c00 */
        /* <DEDUP_REMOVED lines=8> */
[----:B------:R-:W-:-:S02]  /*16c0*/  CS2R R16, SRZ ;  /* 0x0000000000107805 */ /* 0x000fc4000001ff00 */
[----:B------:R-:W-:Y:S02]  /*16d0*/  CS2R R22, SRZ ;  /* 0x0000000000167805 */ /* 0x000fe4000001ff00 */
[----:B--2---:R-:W-:Y:S02]  /*16e0*/  CS2R R24, SRZ ;  /* 0x0000000000187805 */ /* 0x004fe4000001ff00 */
[----:B------:R-:W2:Y:S04]  /*16f0*/  @!P1 LDG.E.64.CONSTANT R16, desc[UR32][R174.64+0x2260] ;  /* 0x00226020ae109981 */ /* 0x000ea8000c1e9b00 */
[----:B------:R-:W3:Y:S04]  /*1700*/  @!P1 LDG.E.64.CONSTANT R22, desc[UR32][R174.64+0x60e0] ;  /* 0x0060e020ae169981 */ /* 0x000ee8000c1e9b00 */
[----:B------:R-:W3:Y:S04]  /*1710*/  @!P1 LDG.E.64.CONSTANT R24, desc[UR32][R174.64+0x320] ;  /* 0x00032020ae189981 */ /* 0x000ee8000c1e9b00 */
[----:B------:R-:W-:Y:S04]  /*1720*/  LDS.64 R14, [R12] ;  /* 0x000000000c0e7984 */ /* 0x000fe80000000a00 */
[----:B------:R-:W1:Y:S04]  /*1730*/  LDS.128 R124, [R59] ;  /* 0x000000003b7c7984 */ /* 0x000e680000000c00 */
[----:B------:R-:W-:Y:S04]  /*1740*/  LDS.64 R190, [R58] ;  /* 0x000000003abe7984 */ /* 0x000fe80000000a00 */
[----:B------:R-:W0:Y:S04]  /*1750*/  LDS.128 R28, [R11] ;  /* 0x000000000b1c7984 */ /* 0x000e280000000c00 */
[----:B------:R-:W0:Y:S04]  /*1760*/  LDS.64 R20, [R12+0x50] ;  /* 0x000050000c147984 */ /* 0x000e280000000a00 */
[----:B------:R-:W0:Y:S04]  /*1770*/  LDS.64 R188, [R58+0x8] ;  /* 0x000008003abc7984 */ /* 0x000e280000000a00 */
[----:B------:R-:W-:Y:S04]  /*1780*/  LDS.64 R32, [R12+0xa0] ;  /* 0x0000a0000c207984 */ /* 0x000fe80000000a00 */
[----:B------:R-:W0:Y:S04]  /*1790*/  LDS.128 R144, [R59+0x10] ;  /* 0x000010003b907984 */ /* 0x000e280000000c00 */
[----:B------:R-:W-:Y:S04]  /*17a0*/  LDS.64 R186, [R58+0x10] ;  /* 0x000010003aba7984 */ /* 0x000fe80000000a00 */
[----:B------:R-:W0:Y:S04]  /*17b0*/  LDS.128 R44, [R11+0x10] ;  /* 0x000010000b2c7984 */ /* 0x000e280000000c00 */
[----:B------:R-:W4:Y:S04]  /*17c0*/  LDS.64 R36, [R12+0xf0] ;  /* 0x0000f0000c247984 */ /* 0x000f280000000a00 */
[----:B------:R-:W-:Y:S04]  /*17d0*/  LDS.64 R168, [R5] ;  /* 0x0000000005a87984 */ /* 0x000fe80000000a00 */
[----:B------:R-:W4:Y:S04]  /*17e0*/  LDS.128 R156, [R8+0x2580] ;  /* 0x00258000089c7984 */ /* 0x000f280000000c00 */
[----:B------:R-:W4:Y:S04]  /*17f0*/  LDS.64 R184, [R58+0x18] ;  /* 0x000018003ab87984 */ /* 0x000f280000000a00 */
[----:B------:R-:W-:Y:S04]  /*1800*/  LDS.64 R56, [R12+0x140] ;  /* 0x000140000c387984 */ /* 0x000fe80000000a00 */
[----:B------:R-:W4:Y:S04]  /*1810*/  LDS.128 R128, [R59+0x20] ;  /* 0x000020003b807984 */ /* 0x000f280000000c00 */
[----:B------:R-:W4:Y:S01]  /*1820*/  LDS.64 R166, [R5+0x320] ;  /* 0x0003200005a67984 */ /* 0x000f220000000a00 */
[----:B-1----:R-:W-:-:S03]  /*1830*/  DFMA R14, R124, R14, RZ ;  /* 0x0000000e7c0e722b */ /* 0x002fc600000000ff */
[----:B------:R-:W-:Y:S04]  /*1840*/  LDS.64 R182, [R58+0x20] ;  /* 0x000020003ab67984 */ /* 0x000fe80000000a00 */
[----:B------:R-:W1:Y:S04]  /*1850*/  LDS.128 R48, [R11+0x20] ;  /* 0x000020000b307984 */ /* 0x000e680000000c00 */
[----:B------:R-:W-:Y:S04]  /*1860*/  LDS.64 R18, [R5+0x640] ;  /* 0x0006400005127984 */ /* 0x000fe80000000a00 */
[----:B------:R-:W1:Y:S01]  /*1870*/  LDS.128 R132, [R8+0x2590] ;  /* 0x0025900008847984 */ /* 0x000e620000000c00 */
[----:B0-----:R-:W-:-:S02]  /*1880*/  DFMA R28, R190, R28, RZ ;  /* 0x0000001cbe1c722b */ /* 0x001fc400000000ff */
[----:B------:R-:W-:Y:S01]  /*1890*/  DFMA R14, R20, R126, R14 ;  /* 0x0000007e140e722b */ /* 0x000fe2000000000e */
[----:B------:R-:W0:Y:S04]  /*18a0*/  LDS.64 R62, [R12+0x190] ;  /* 0x000190000c3e7984 */ /* 0x000e280000000a00 */
[----:B------:R-:W0:Y:S01]  /*18b0*/  LDS.64 R26, [R5+0x960] ;  /* 0x00096000051a7984 */ /* 0x000e220000000a00 */
[----:B------:R-:W-:Y:S02]  /*18c0*/  DFMA R28, R188, R30, R28 ;  /* 0x0000001ebc1c722b */ /* 0x000fe4000000001c */
[----:B------:R-:W-:Y:S01]  /*18d0*/  DFMA R32, R144, R32, R14 ;  /* 0x000000209020722b */ /* 0x000fe2000000000e */
[----:B------:R-:W0:Y:S04]  /*18e0*/  LDS.64 R180, [R58+0x28] ;  /* 0x000028003ab47984 */ /* 0x000e280000000a00 */
[----:B------:R-:W-:Y:S04]  /*18f0*/  LDS.64 R64, [R12+0x1e0] ;  /* 0x0001e0000c407984 */ /* 0x000fe80000000a00 */
[----:B------:R-:W0:Y:S04]  /*1900*/  LDS.128 R96, [R59+0x30] ;  /* 0x000030003b607984 */ /* 0x000e280000000c00 */
[----:B------:R-:W-:Y:S04]  /*1910*/  LDS.64 R14, [R5+0xc80] ;  /* 0x000c8000050e7984 */ /* 0x000fe80000000a00 */
[----:B------:R-:W0:Y:S01]  /*1920*/  LDS.128 R72, [R8+0x25a0] ;  /* 0x0025a00008487984 */ /* 0x000e220000000c00 */
[----:B------:R-:W-:-:S02]  /*1930*/  DFMA R44, R186, R44, R28 ;  /* 0x0000002cba2c722b */ /* 0x000fc4000000001c */
[----:B----4-:R-:W-:Y:S01]  /*1940*/  DFMA R32, R36, R146, R32 ;  /* 0x000000922420722b */ /* 0x010fe20000000020 */
[----:B------:R-:W-:Y:S01]  /*1950*/  LDS.64 R178, [R58+0x30] ;  /* 0x000030003ab27984 */ /* 0x000fe20000000a00 */
[----:B------:R-:W-:-:S03]  /*1960*/  DFMA R20, R168, R156, RZ ;  /* 0x0000009ca814722b */ /* 0x000fc600000000ff */
[----:B------:R-:W4:Y:S04]  /*1970*/  LDS.128 R28, [R11+0x30] ;  /* 0x000030000b1c7984 */ /* 0x000f280000000c00 */
[----:B------:R-:W4:Y:S04]  /*1980*/  LDS.64 R68, [R12+0x230] ;  /* 0x000230000c447984 */ /* 0x000f280000000a00 */
[----:B------:R-:W4:Y:S01]  /*1990*/  LDS.64 R164, [R5+0xfa0] ;  /* 0x000fa00005a47984 */ /* 0x000f220000000a00 */
[----:B------:R-:W-:Y:S02]  /*19a0*/  DFMA R40, R184, R46, R44 ;  /* 0x0000002eb828722b */ /* 0x000fe4000000002c */
[----:B------:R-:W-:Y:S01]  /*19b0*/  DFMA R60, R128, R56, R32 ;  /* 0x00000038803c722b */ /* 0x000fe20000000020 */
[----:B------:R-:W4:Y:S01]  /*19c0*/  LDS.64 R176, [R58+0x38] ;  /* 0x000038003ab07984 */ /* 0x000f220000000a00 */
[----:B------:R-:W-:-:S03]  /*19d0*/  DFMA R32, R166, R158, R20 ;  /* 0x0000009ea620722b */ /* 0x000fc60000000014 */
[----:B------:R-:W-:Y:S04]  /*19e0*/  LDS.64 R70, [R12+0x280] ;  /* 0x000280000c467984 */ /* 0x000fe80000000a00 */
[----:B------:R-:W4:Y:S04]  /*19f0*/  LDS.128 R140, [R59+0x40] ;  /* 0x000040003b8c7984 */ /* 0x000f280000000c00 */
[----:B------:R-:W-:Y:S04]  /*1a00*/  LDS.64 R36, [R5+0x12c0] ;  /* 0x0012c00005247984 */ /* 0x000fe80000000a00 */
[----:B------:R-:W4:Y:S01]  /*1a10*/  LDS.128 R112, [R8+0x25b0] ;  /* 0x0025b00008707984 */ /* 0x000f220000000c00 */
[----:B-1----:R-:W-:-:S02]  /*1a20*/  DFMA R56, R182, R48, R40 ;  /* 0x00000030b638722b */ /* 0x002fc40000000028 */
[----:B------:R-:W-:Y:S01]  /*1a30*/  DFMA R48, R18, R132, R32 ;  /* 0x000000841230722b */ /* 0x000fe20000000020 */
[----:B------:R-:W-:Y:S04]  /*1a40*/  LDS.64 R20, [R58+0x40] ;  /* 0x000040003a147984 */ /* 0x000fe80000000a00 */
[----:B------:R-:W1:Y:S04]  /*1a50*/  LDS.128 R44, [R11+0x40] ;  /* 0x000040000b2c7984 */ /* 0x000e680000000c00 */
[----:B------:R-:W1:Y:S04]  /*1a60*/  LDS.64 R118, [R12+0x2d0] ;  /* 0x0002d0000c767984 */ /* 0x000e680000000a00 */
[----:B------:R-:W1:Y:S01]  /*1a70*/  LDS.64 R40, [R5+0x15e0] ;  /* 0x0015e00005287984 */ /* 0x000e620000000a00 */
[----:B0-----:R-:W-:-:S02]  /*1a80*/  DFMA R60, R62, R130, R60 ;  /* 0x000000823e3c722b */ /* 0x001fc4000000003c */
[----:B------:R-:W-:Y:S01]  /*1a90*/  DFMA R48, R26, R134, R48 ;  /* 0x000000861a30722b */ /* 0x000fe20000000030 */
[----:B------:R-:W0:Y:S04]  /*1aa0*/  LDS.64 R66, [R58+0x48] ;  /* 0x000048003a427984 */ /* 0x000e280000000a00 */
[----:B------:R-:W-:Y:S04]  /*1ab0*/  LDS.64 R32, [R5+0x1900] ;  /* 0x0019000005207984 */ /* 0x000fe80000000a00 */
[----:B------:R-:W0:Y:S01]  /*1ac0*/  LDS.128 R84, [R8+0x25c0] ;  /* 0x0025c00008547984 */ /* 0x000e220000000c00 */
[----:B------:R-:W-:-:S02]  /*1ad0*/  DFMA R50, R180, R50, R56 ;  /* 0x00000032b432722b */ /* 0x000fc40000000038 */
[----:B------:R-:W-:Y:S01]  /*1ae0*/  DFMA R60, R96, R64, R60 ;  /* 0x00000040603c722b */ /* 0x000fe2000000003c */
[----:B------:R-:W0:Y:S01]  /*1af0*/  LDS.64 R56, [R5+0x1c20] ;  /* 0x001c200005387984 */ /* 0x000e220000000a00 */
[----:B------:R-:W-:-:S04]  /*1b00*/  DFMA R48, R14, R72, R48 ;  /* 0x000000480e30722b */ /* 0x000fc80000000030 */
[----:B----4-:R-:W-:Y:S02]  /*1b10*/  DFMA R28, R178, R28, R50 ;  /* 0x0000001cb21c722b */ /* 0x010fe40000000032 */
[----:B------:R-:W-:Y:S01]  /*1b20*/  DFMA R60, R68, R98, R60 ;  /* 0x00000062443c722b */ /* 0x000fe2000000003c */
[----:B------:R-:W-:Y:S06]  /*1b30*/  BAR.SYNC.DEFER_BLOCKING 0x0 ;  /* 0x0000000000007b1d */ /* 0x000fec0000010000 */
[----:B------:R-:W-:Y:S02]  /*1b40*/  DFMA R48, R164, R74, R48 ;  /* 0x0000004aa430722b */ /* 0x000fe40000000030 */
[----:B------:R-:W-:-:S02]  /*1b50*/  DFMA R28, R176, R30, R28 ;  /* 0x0000001eb01c722b */ /* 0x000fc4000000001c */
[----:B------:R-:W-:-:S04]  /*1b60*/  DFMA R60, R140, R70, R60 ;  /* 0x000000468c3c722b */ /* 0x000fc8000000003c */
[----:B------:R-:W-:Y:S02]  /*1b70*/  DFMA R48, R36, R112, R48 ;  /* 0x000000702430722b */ /* 0x000fe40000000030 */
[----:B-1----:R-:W-:Y:S02]  /*1b80*/  DFMA R28, R20, R44, R28 ;  /* 0x0000002c141c722b */ /* 0x002fe4000000001c */
[----:B------:R-:W-:-:S04]  /*1b90*/  DFMA R118, R118, R142, R60 ;  /* 0x0000008e7676722b */ /* 0x000fc8000000003c */
[----:B------:R-:W-:Y:S02]  /*1ba0*/  DFMA R48, R40, R114, R48 ;  /* 0x000000722830722b */ /* 0x000fe40000000030 */
[----:B0-----:R-:W-:Y:S02]  /*1bb0*/  DFMA R212, R66, R46, R28 ;  /* 0x0000002e42d4722b */ /* 0x001fe4000000001c */
        /* <DEDUP_REMOVED lines=18> */
[----:B------:R-:W4:Y:S04]  /*1ce0*/  LDS.64 R62, [R12+0x370] ;  /* 0x000370000c3e7984 */ /* 0x000f280000000a00 */
[----:B------:R-:W2:Y:S04]  /*1cf0*/  LDS.64 R64, [R12+0x3c0] ;  /* 0x0003c0000c407984 */ /* 0x000ea80000000a00 */
[----:B------:R-:W3:Y:S04]  /*1d00*/  LDS.64 R68, [R12+0x410] ;  /* 0x000410000c447984 */ /* 0x000ee80000000a00 */
[----:B------:R-:W3:Y:S04]  /*1d10*/  LDS.128 R48, [R11+0x340] ;  /* 0x000340000b307984 */ /* 0x000ee80000000c00 */
[----:B------:R-:W3:Y:S04]  /*1d20*/  LDS.64 R42, [R12+0x460] ;  /* 0x000460000c2a7984 */ /* 0x000ee80000000a00 */
[----:B------:R-:W3:Y:S04]  /*1d30*/  LDS.128 R120, [R8+0x25d0] ;  /* 0x0025d00008787984 */ /* 0x000ee80000000c00 */
[----:B------:R-:W-:Y:S01]  /*1d40*/  LDS.64 R54, [R54] ;  /* 0x0000000036367984 */ /* 0x000fe20000000a00 */
[----:B0-----:R-:W-:-:S03]  /*1d50*/  DFMA R28, R190, R28, RZ ;  /* 0x0000001cbe1c722b */ /* 0x001fc600000000ff */
[----:B------:R-:W-:Y:S01]  /*1d60*/  LDS.64 R80, [R12+0x4b0] ;  /* 0x0004b0000c507984 */ /* 0x000fe20000000a00 */
[----:B-1----:R-:W-:-:S03]  /*1d70*/  DFMA R60, R124, R60, RZ ;  /* 0x0000003c7c3c722b */ /* 0x002fc600000000ff */
[----:B------:R-:W-:Y:S01]  /*1d80*/  LDS.128 R136, [R8+0x25e0] ;  /* 0x0025e00008887984 */ /* 0x000fe20000000c00 */
[----:B------:R-:W-:-:S03]  /*1d90*/  DFMA R28, R188, R30, R28 ;  /* 0x0000001ebc1c722b */ /* 0x000fc6000000001c */
[----:B------:R-:W-:Y:S01]  /*1da0*/  LDS.64 R82, [R12+0x500] ;  /* 0x000500000c527984 */ /* 0x000fe20000000a00 */
[----:B----4-:R-:W-:-:S03]  /*1db0*/  DFMA R60, R62, R126, R60 ;  /* 0x0000007e3e3c722b */ /* 0x010fc6000000003c */
[----:B------:R-:W-:Y:S01]  /*1dc0*/  LDS.64 R38, [R7] ;  /* 0x0000000007267984 */ /* 0x000fe20000000a00 */
[----:B------:R-:W-:-:S03]  /*1dd0*/  DFMA R44, R186, R44, R28 ;  /* 0x0000002cba2c722b */ /* 0x000fc6000000001c */
[----:B------:R-:W-:Y:S04]  /*1de0*/  LDS.64 R94, [R12+0x550] ;  /* 0x000550000c5e7984 */ /* 0x000fe80000000a00 */
[----:B------:R-:W0:Y:S01]  /*1df0*/  LDS.128 R28, [R6] ;  /* 0x00000000061c7984 */ /* 0x000e220000000c00 */
[----:B--2---:R-:W-:Y:S02]  /*1e00*/  DFMA R60, R144, R64, R60 ;  /* 0x00000040903c722b */ /* 0x004fe4000000003c */
[----:B------:R-:W-:Y:S01]  /*1e10*/  DFMA R44, R184, R46, R44 ;  /* 0x0000002eb82c722b */ /* 0x000fe2000000002c */
[----:B------:R-:W1:Y:S01]  /*1e20*/  LDS.64 R64, [R76] ;  /* 0x000000004c407984 */ /* 0x000e620000000a00 */
[----:B------:R-:W-:-:S03]  /*1e30*/  IMAD R13, R13, -0x48, R58 ;  /* 0xffffffb80d0d7824 */ /* 0x000fc600078e023a */
[----:B------:R-:W2:Y:S01]  /*1e40*/  LDS.128 R152, [R8+0x25f0] ;  /* 0x0025f00008987984 */ /* 0x000ea20000000c00 */
[----:B---3--:R-:W-:-:S03]  /*1e50*/  DFMA R60, R68, R146, R60 ;  /* 0x00000092443c722b */ /* 0x008fc6000000003c */
[----:B------:R-:W3:Y:S01]  /*1e60*/  LDS.128 R68, [R11+0x350] ;  /* 0x000350000b447984 */ /* 0x000ee20000000c00 */
[----:B------:R-:W-:-:S03]  /*1e70*/  DFMA R58, R182, R48, R44 ;  /* 0x00000030b63a722b */ /* 0x000fc6000000002c */
[----:B------:R-:W4:Y:S01]  /*1e80*/  LDS.64 R48, [R13+0x50] ;  /* 0x000050000d307984 */ /* 0x000f220000000a00 */
[----:B------:R-:W-:Y:S02]  /*1e90*/  DFMA R78, R128, R42, R60 ;  /* 0x0000002a804e722b */ /* 0x000fe4000000003c */
[----:B------:R-:W-:Y:S01]  /*1ea0*/  DFMA R42, R168, R120, RZ ;  /* 0x00000078a82a722b */ /* 0x000fe200000000ff */
[----:B------:R-:W4:Y:S04]  /*1eb0*/  LDS.64 R104, [R12+0x5a0] ;  /* 0x0005a0000c687984 */ /* 0x000f280000000a00 */
[----:B------:R-:W-:Y:S03]  /*1ec0*/  LDS.64 R62, [R76+0x50] ;  /* 0x000050004c3e7984 */ /* 0x000fe60000000a00 */
[----:B------:R-:W-:Y:S01]  /*1ed0*/  DFMA R42, R166, R122, R42 ;  /* 0x0000007aa62a722b */ /* 0x000fe2000000002a */
        /* <DEDUP_REMOVED lines=18> */
[----:B------:R-:W-:Y:S01]  /*2000*/  DFMA R78, R94, R98, R78 ;  /* 0x000000625e4e722b */ /* 0x000fe2000000004e */
[----:B------:R-:W1:Y:S01]  /*2010*/  LDS.64 R172, [R13+0xf0] ;  /* 0x0000f0000dac7984 */ /* 0x000e620000000a00 */
[----:B--2---:R-:W-:-:S02]  /*2020*/  DFMA R42, R14, R152, R42 ;  /* 0x000000980e2a722b */ /* 0x004fc4000000002a */
[----:B---3--:R-:W-:Y:S01]  /*2030*/  DFMA R50, R178, R68, R50 ;  /* 0x00000044b232722b */ /* 0x008fe20000000032 */
        /* <DEDUP_REMOVED lines=1059> */
[----:B------:R-:W-:Y:S02]  /*6270*/  DFMA R12, R38, R62, R12 ;  /* 0x0000003e260c722b */ /* 0x000fe4000000000c */
        /* <DEDUP_REMOVED lines=8> */
[----:B------:R-:W-:Y:S01]  /*6300*/  DFMA R14, R24, R32, R14 ;  /* 0x00000020180e722b */ /* 0x000fe2000000000e */
[----:B------:R-:W-:Y:S06]  /*6310*/  BAR.SYNC.DEFER_BLOCKING 0x0 ;  /* 0x0000000000007b1d */ /* 0x000fec0000010000 */
[----:B------:R-:W-:Y:S02]  /*6320*/  DMUL R18, R18, R184 ;  /* 0x000000b812127228 */ /* 0x000fe40000000000 */
[----:B---3--:R-:W-:-:S02]  /*6330*/  DFMA R8, R30, R8, R12 ;  /* 0x000000081e08722b */ /* 0x008fc4000000000c */
        /* <DEDUP_REMOVED lines=59> */
[----:B------:R-:W2:Y:S04]  /*66f0*/  LDS.128 R32, [R4+0x30] ;  /* 0x0000300004207984 */ /* 0x000ea80000000c00 */
[----:B------:R-:W3:Y:S01]  /*6700*/  LDS.128 R16, [R4+0x20] ;  /* 0x0000200004107984 */ /* 0x000ee20000000c00 */
[----:B-1----:R-:W-:-:S02]  /*6710*/  DADD R6, R8, R26 ;  /* 0x0000000008067229 */ /* 0x002fc4000000001a */
[----:B------:R-:W-:Y:S02]  /*6720*/  DADD R8, R8, -R26 ;  /* 0x0000000008087229 */ /* 0x000fe4000000081a */
[----:B------:R-:W-:-:S04]  /*6730*/  DADD R12, R10, R24 ;  /* 0x000000000a0c7229 */ /* 0x000fc80000000018 */
[C---:B------:R-:W-:Y:S02]  /*6740*/  DFMA R14, R6.reuse, UR4, RZ ;  /* 0x00000004060e7c2b */ /* 0x040fe400080000ff */
[C---:B------:R-:W-:Y:S02]  /*6750*/  DFMA R26, R6.reuse, UR34, RZ ;  /* 0x00000022061a7c2b */ /* 0x040fe400080000ff */
[----:B------:R-:W-:Y:S02]  /*6760*/  DFMA R6, R6, UR36, RZ ;  /* 0x0000002406067c2b */ /* 0x000fe400080000ff */
[----:B------:R-:W-:Y:S02]  /*6770*/  DADD R10, R10, -R24 ;  /* 0x000000000a0a7229 */ /* 0x000fe40000000818 */
[C---:B------:R-:W-:Y:S02]  /*6780*/  DFMA R14, R12.reuse, UR14, R14 ;  /* 0x0000000e0c0e7c2b */ /* 0x040fe4000800000e */
[----:B------:R-:W-:-:S02]  /*6790*/  DFMA R26, R12, UR24, R26 ;  /* 0x000000180c1a7c2b */ /* 0x000fc4000800001a */
[----:B------:R-:W-:Y:S01]  /*67a0*/  DFMA R12, R12, UR26, R6 ;  /* 0x0000001a0c0c7c2b */ /* 0x000fe20008000006 */
[----:B------:R-:W1:Y:S01]  /*67b0*/  LDCU.64 UR26, c[0x3][0x900] ;  /* 0x00c12000ff1a77ac */ /* 0x000e620008000a00 */
[C---:B------:R-:W-:Y:S02]  /*67c0*/  DFMA R24, R8.reuse, UR8, RZ ;  /* 0x0000000808187c2b */ /* 0x040fe400080000ff */
[C---:B------:R-:W-:Y:S02]  /*67d0*/  DFMA R28, R8.reuse, UR44, RZ ;  /* 0x0000002c081c7c2b */ /* 0x040fe400080000ff */
[----:B------:R-:W-:Y:S01]  /*67e0*/  DFMA R8, R8, UR38, RZ ;  /* 0x0000002608087c2b */ /* 0x000fe200080000ff */
[----:B------:R-:W4:Y:S01]  /*67f0*/  LDCU.128 UR36, c[0x3][0x750] ;  /* 0x00c0ea00ff2477ac */ /* 0x000f220008000c00 */
[----:B--2---:R-:W-:Y:S02]  /*6800*/  DADD R6, R20, R34 ;  /* 0x0000000014067229 */ /* 0x004fe40000000022 */
[----:B------:R-:W-:-:S02]  /*6810*/  DFMA R24, R10, UR18, R24 ;  /* 0x000000120a187c2b */ /* 0x000fc40008000018 */
[C---:B------:R-:W-:Y:S02]  /*6820*/  DFMA R28, R10.reuse, UR28, R28 ;  /* 0x0000001c0a1c7c2b */ /* 0x040fe4000800001c */
[----:B------:R-:W-:Y:S01]  /*6830*/  DFMA R10, R10, UR30, R8 ;  /* 0x0000001e0a0a7c2b */ /* 0x000fe20008000008 */
[----:B------:R-:W2:Y:S01]  /*6840*/  LDCU.64 UR30, c[0x3][0x770] ;  /* 0x00c0ee00ff1e77ac */ /* 0x000ea20008000a00 */
[----:B------:R-:W-:Y:S02]  /*6850*/  DADD R20, R20, -R34 ;  /* 0x0000000014147229 */ /* 0x000fe40000000822 */
[----:B------:R-:W-:Y:S01]  /*6860*/  DFMA R12, R6, UR52, R12 ;  /* 0x00000034060c7c2b */ /* 0x000fe2000800000c */
[----:B------:R-:W0:Y:S01]  /*6870*/  LDCU.64 UR52, c[0x3][0x930] ;  /* 0x00c12600ff3477ac */ /* 0x000e220008000a00 */
[----:B------:R-:W-:-:S04]  /*6880*/  DADD R8, R22, R32 ;  /* 0x0000000016087229 */ /* 0x000fc80000000020 */
[----:B-1----:R-:W-:Y:S01]  /*6890*/  DFMA R10, R20, UR26, R10 ;  /* 0x0000001a140a7c2b */ /* 0x002fe2000800000a */
[----:B------:R-:W1:Y:S01]  /*68a0*/  LDCU.64 UR26, c[0x3][0x928] ;  /* 0x00c12500ff1a77ac */ /* 0x000e620008000a00 */
[----:B------:R-:W-:Y:S02]  /*68b0*/  DADD R22, R22, -R32 ;  /* 0x0000000016167229 */ /* 0x000fe40000000820 */
[C---:B------:R-:W-:Y:S02]  /*68c0*/  DFMA R14, R6.reuse, UR22, R14 ;  /* 0x00000016060e7c2b */ /* 0x040fe4000800000e */
[----:B------:R-:W-:Y:S02]  /*68d0*/  DFMA R26, R6, UR46, R26 ;  /* 0x0000002e061a7c2b */ /* 0x000fe4000800001a */
[C---:B------:R-:W-:Y:S02]  /*68e0*/  DFMA R24, R20.reuse, UR16, R24 ;  /* 0x0000001014187c2b */ /* 0x040fe40008000018 */
[----:B------:R-:W-:-:S02]  /*68f0*/  DFMA R28, R20, UR48, R28 ;  /* 0x00000030141c7c2b */ /* 0x000fc4000800001c */
[C-C-:B---3--:R-:W-:Y:S02]  /*6900*/  DADD R6, R16.reuse, R18.reuse ;  /* 0x0000000010067229 */ /* 0x148fe40000000012 */
[----:B------:R-:W-:Y:S02]  /*6910*/  DADD R16, R16, -R18 ;  /* 0x0000000010107229 */ /* 0x000fe40000000812 */
[----:B------:R-:W-:Y:S02]  /*6920*/  DFMA R14, R8, UR6, R14 ;  /* 0x00000006080e7c2b */ /* 0x000fe4000800000e */
[----:B------:R-:W-:Y:S02]  /*6930*/  DFMA R24, R22, UR10, R24 ;  /* 0x0000000a16187c2b */ /* 0x000fe40008000018 */
[----:B----4-:R-:W-:Y:S02]  /*6940*/  DFMA R26, R8, UR36, R26 ;  /* 0x00000024081a7c2b */ /* 0x010fe4000800001a */
[----:B------:R-:W-:-:S02]  /*6950*/  DFMA R28, R22, UR40, R28 ;  /* 0x00000028161c7c2b */ /* 0x000fc4000800001c */
[----:B------:R-:W-:Y:S02]  /*6960*/  DFMA R12, R8, UR38, R12 ;  /* 0x00000026080c7c2b */ /* 0x000fe4000800000c */
[----:B------:R-:W-:Y:S02]  /*6970*/  DFMA R10, R22, UR42, R10 ;  /* 0x0000002a160a7c2b */ /* 0x000fe4000800000a */
[----:B------:R-:W-:Y:S02]  /*6980*/  DFMA R14, R6, UR12, R14 ;  /* 0x0000000c060e7c2b */ /* 0x000fe4000800000e */
[----:B------:R-:W-:Y:S02]  /*6990*/  DFMA R24, R16, UR20, R24 ;  /* 0x0000001410187c2b */ /* 0x000fe40008000018 */
[----:B------:R-:W-:Y:S02]  /*69a0*/  DFMA R26, R6, UR50, R26 ;  /* 0x00000032061a7c2b */ /* 0x000fe4000800001a */
[----:B-1----:R-:W-:-:S02]  /*69b0*/  DFMA R28, R16, UR26, R28 ;  /* 0x0000001a101c7c2b */ /* 0x002fc4000800001c */
[----:B--2---:R-:W-:Y:S02]  /*69c0*/  DFMA R12, R6, UR30, R12 ;  /* 0x0000001e060c7c2b */ /* 0x004fe4000800000c */
[----:B0-----:R-:W-:Y:S01]  /*69d0*/  DFMA R10, R16, UR52, R10 ;  /* 0x00000034100a7c2b */ /* 0x001fe2000800000a */
[----:B------:R-:W-:Y:S01]  /*69e0*/  ISETP.GT.U32.AND P1, PT, R5, 0x3b, PT ;  /* 0x0000003b0500780c */ /* 0x000fe20003f24070 */
[----:B------:R-:W-:Y:S02]  /*69f0*/  DADD R6, R14, R24 ;  /* 0x000000000e067229 */ /* 0x000fe40000000018 */
[----:B------:R-:W-:Y:S02]  /*6a00*/  DADD R8, R26, R28 ;  /* 0x000000001a087229 */ /* 0x000fe4000000001c */
[----:B------:R-:W-:Y:S02]  /*6a10*/  DADD R14, R14, -R24 ;  /* 0x000000000e0e7229 */ /* 0x000fe40000000818 */
[----:B------:R-:W-:-:S02]  /*6a20*/  DADD R16, R12, R10 ;  /* 0x000000000c107229 */ /* 0x000fc4000000000a */
[----:B------:R-:W-:Y:S02]  /*6a30*/  DADD R18, R12, -R10 ;  /* 0x000000000c127229 */ /* 0x000fe4000000080a */
[----:B------:R-:W-:Y:S01]  /*6a40*/  DADD R26, R26, -R28 ;  /* 0x000000001a1a7229 */ /* 0x000fe2000000081c */
[----:B------:R0:W-:Y:S04]  /*6a50*/  STS.64 [R4], R6 ;  /* 0x0000000604007388 */ /* 0x0001e80000000a00 */
[----:B------:R0:W-:Y:S04]  /*6a60*/  STS.128 [R4+0x10], R16 ;  /* 0x0000101004007388 */ /* 0x0001e80000000c00 */
        /* <DEDUP_REMOVED lines=21> */
[----:B------:R-:W-:Y:S04]  /*6bc0*/  LDS.64 R24, [R3+0x140] ;  /* 0x0001400003187984 */ /* 0x000fe80000000a00 */
[----:B------:R-:W5:Y:S01]  /*6bd0*/  LDS.64 R26, [R3+0x190] ;  /* 0x00019000031a7984 */ /* 0x000f620000000a00 */
[----:B-1----:R-:W-:-:S02]  /*6be0*/  DADD R10, R6, R8 ;  /* 0x00000000060a7229 */ /* 0x002fc40000000008 */
[----:B------:R-:W-:Y:S02]  /*6bf0*/  DADD R6, R6, -R8 ;  /* 0x0000000006067229 */ /* 0x000fe40000000808 */
[----:B----4-:R-:W-:-:S04]  /*6c00*/  DADD R8, R12, R14 ;  /* 0x000000000c087229 */ /* 0x010fc8000000000e */
[----:B0-----:R-:W-:Y:S01]  /*6c10*/  DFMA R32, R10, UR30, RZ ;  /* 0x0000001e0a207c2b */ /* 0x001fe200080000ff */
[----:B------:R-:W0:Y:S01]  /*6c20*/  LDCU.64 UR30, c[0x3][0x768] ;  /* 0x00c0ed00ff1e77ac */ /* 0x000e220008000a00 */
[----:B------:R-:W-:Y:S02]  /*6c30*/  DADD R12, R12, -R14 ;  /* 0x000000000c0c7229 */ /* 0x000fe4000000080e */
[C---:B------:R-:W-:Y:S02]  /*6c40*/  DFMA R14, R10.reuse, UR4, RZ ;  /* 0x000000040a0e7c2b */ /* 0x040fe400080000ff */
[----:B------:R-:W-:Y:S02]  /*6c50*/  DFMA R28, R10, UR34, RZ ;  /* 0x000000220a1c7c2b */ /* 0x000fe400080000ff */
[C---:B------:R-:W-:Y:S02]  /*6c60*/  DFMA R30, R6.reuse, UR44, RZ ;  /* 0x0000002c061e7c2b */ /* 0x040fe400080000ff */
[----:B--2---:R-:W-:-:S02]  /*6c70*/  DFMA R34, R6, UR36, RZ ;  /* 0x0000002406227c2b */ /* 0x004fc400080000ff */
[----:B------:R-:W-:Y:S02]  /*6c80*/  DFMA R10, R6, UR8, RZ ;  /* 0x00000008060a7c2b */ /* 0x000fe400080000ff */
[----:B---3--:R-:W-:Y:S01]  /*6c90*/  DFMA R32, R8, UR38, R32 ;  /* 0x0000002608207c2b */ /* 0x008fe20008000020 */
[----:B------:R-:W1:Y:S01]  /*6ca0*/  LDCU.128 UR36, c[0x3][0x750] ;  /* 0x00c0ea00ff2477ac */ /* 0x000e620008000c00 */
[----:B-----5:R-:W-:Y:S02]  /*6cb0*/  DADD R6, R16, R18 ;  /* 0x0000000010067229 */ /* 0x020fe40000000012 */
[C---:B------:R-:W-:Y:S02]  /*6cc0*/  DFMA R14, R8.reuse, UR14, R14 ;  /* 0x0000000e080e7c2b */ /* 0x040fe4000800000e */
[----:B------:R-:W-:Y:S02]  /*6cd0*/  DFMA R28, R8, UR24, R28 ;  /* 0x00000018081c7c2b */ /* 0x000fe4000800001c */
[----:B------:R-:W-:-:S02]  /*6ce0*/  DFMA R30, R12, UR28, R30 ;  /* 0x0000001c0c1e7c2b */ /* 0x000fc4000800001e */
[----:B------:R-:W-:Y:S01]  /*6cf0*/  DFMA R34, R12, UR40, R34 ;  /* 0x000000280c227c2b */ /* 0x000fe20008000022 */
[----:B------:R-:W2:Y:S01]  /*6d00*/  LDCU.128 UR40, c[0x3][0x910] ;  /* 0x00c12200ff2877ac */ /* 0x000ea20008000c00 */
[----:B------:R-:W-:Y:S02]  /*6d10*/  DADD R16, R16, -R18 ;  /* 0x0000000010107229 */ /* 0x000fe40000000812 */
[----:B------:R-:W-:Y:S02]  /*6d20*/  DFMA R10, R12, UR18, R10 ;  /* 0x000000120c0a7c2b */ /* 0x000fe4000800000a */
[C---:B------:R-:W-:Y:S02]  /*6d30*/  DFMA R14, R6.reuse, UR22, R14 ;  /* 0x00000016060e7c2b */ /* 0x040fe4000800000e */
[C---:B------:R-:W-:Y:S02]  /*6d40*/  DFMA R28, R6.reuse, UR46, R28 ;  /* 0x0000002e061c7c2b */ /* 0x040fe4000800001c */
[----:B------:R-:W-:Y:S01]  /*6d50*/  DFMA R32, R6, UR48, R32 ;  /* 0x0000003006207c2b */ /* 0x000fe20008000020 */
[----:B------:R-:W3:Y:S01]  /*6d60*/  LDCU.64 UR48, c[0x3][0x770] ;  /* 0x00c0ee00ff3077ac */ /* 0x000ee20008000a00 */
[----:B------:R-:W-:-:S02]  /*6d70*/  DFMA R30, R16, UR26, R30 ;  /* 0x0000001a101e7c2b */ /* 0x000fc4000800001e */
[----:B------:R-:W-:Y:S01]  /*6d80*/  DADD R6, R20, R22 ;  /* 0x0000000014067229 */ /* 0x000fe20000000016 */
[----:B------:R-:W4:Y:S01]  /*6d90*/  LDCU.64 UR26, c[0x3][0x928] ;  /* 0x00c12500ff1a77ac */ /* 0x000f220008000a00 */
[C---:B------:R-:W-:Y:S02]  /*6da0*/  DFMA R10, R16.reuse, UR16, R10 ;  /* 0x00000010100a7c2b */ /* 0x040fe4000800000a */
[----:B------:R-:W-:Y:S02]  /*6db0*/  DFMA R34, R16, UR50, R34 ;  /* 0x0000003210227c2b */ /* 0x000fe40008000022 */
[----:B------:R-:W-:Y:S02]  /*6dc0*/  DADD R20, R20, -R22 ;  /* 0x0000000014147229 */ /* 0x000fe40000000816 */
[C---:B------:R-:W-:Y:S02]  /*6dd0*/  DFMA R14, R6.reuse, UR6, R14 ;  /* 0x00000006060e7c2b */ /* 0x040fe4000800000e */
[----:B-1----:R-:W-:-:S02]  /*6de0*/  DFMA R28, R6, UR36, R28 ;  /* 0x00000024061c7c2b */ /* 0x002fc4000800001c */
[----:B------:R-:W-:Y:S02]  /*6df0*/  DFMA R32, R6, UR38, R32 ;  /* 0x0000002606207c2b */ /* 0x000fe40008000020 */
[C-C-:B------:R-:W-:Y:S02]  /*6e00*/  DADD R6, R24.reuse, R26.reuse ;  /* 0x0000000018067229 */ /* 0x140fe4000000001a */
[----:B------:R-:W-:Y:S02]  /*6e10*/  DADD R24, R24, -R26 ;  /* 0x0000000018187229 */ /* 0x000fe4000000081a */
[C---:B--2---:R-:W-:Y:S02]  /*6e20*/  DFMA R34, R20.reuse, UR42, R34 ;  /* 0x0000002a14227c2b */ /* 0x044fe40008000022 */
[C---:B------:R-:W-:Y:S02]  /*6e30*/  DFMA R10, R20.reuse, UR10, R10 ;  /* 0x0000000a140a7c2b */ /* 0x040fe4000800000a */
[----:B------:R-:W-:-:S02]  /*6e40*/  DFMA R30, R20, UR40, R30 ;  /* 0x00000028141e7c2b */ /* 0x000fc4000800001e */
[C---:B------:R-:W-:Y:S02]  /*6e50*/  DFMA R14, R6.reuse, UR12, R14 ;  /* 0x0000000c060e7c2b */ /* 0x040fe4000800000e */
[C---:B0-----:R-:W-:Y:S02]  /*6e60*/  DFMA R28, R6.reuse, UR30, R28 ;  /* 0x0000001e061c7c2b */ /* 0x041fe4000800001c */
[----:B---3--:R-:W-:Y:S02]  /*6e70*/  DFMA R32, R6, UR48, R32 ;  /* 0x0000003006207c2b */ /* 0x008fe40008000020 */
[C---:B------:R-:W-:Y:S02]  /*6e80*/  DFMA R34, R24.reuse, UR52, R34 ;  /* 0x0000003418227c2b */ /* 0x040fe40008000022 */
[C---:B------:R-:W-:Y:S02]  /*6e90*/  DFMA R10, R24.reuse, UR20, R10 ;  /* 0x00000014180a7c2b */ /* 0x040fe4000800000a */
[----:B----4-:R-:W-:-:S04]  /*6ea0*/  DFMA R30, R24, UR26, R30 ;  /* 0x0000001a181e7c2b */ /* 0x010fc8000800001e */
[----:B------:R-:W-:Y:S02]  /*6eb0*/  DADD R12, R32, R34 ;  /* 0x00000000200c7229 */ /* 0x000fe40000000022 */
[----:B------:R-:W-:Y:S02]  /*6ec0*/  DADD R6, R14, R10 ;  /* 0x000000000e067229 */ /* 0x000fe4000000000a */
[----:B------:R-:W-:Y:S02]  /*6ed0*/  DADD R8, R28, R30 ;  /* 0x000000001c087229 */ /* 0x000fe4000000001e */
        /* <DEDUP_REMOVED lines=8> */
[----:B------:R1:W-:Y:S02]  /*6f60*/  STS.64 [R3+0xf0], R32 ;  /* 0x0000f02003007388 */ /* 0x0003e40000000a00 */
.L_x_236:
[----:B------:R-:W-:Y:S05]  /*6f70*/  BSYNC.RECONVERGENT B0 ;  /* 0x0000000000007941 */ /* 0x000fea0003800200 */
.L_x_235:
        /* <DEDUP_REMOVED lines=19> */
[----:B------:R5:W5:Y:S01]  /*70b0*/  LDS.64 R28, [R2+0xfa0] ;  /* 0x000fa000021c7984 */ /* 0x000b620000000a00 */
[----:B-1----:R-:W-:-:S02]  /*70c0*/  DADD R10, R6, R8 ;  /* 0x00000000060a7229 */ /* 0x002fc40000000008 */
[----:B------:R-:W-:Y:S02]  /*70d0*/  DADD R6, R6, -R8 ;  /* 0x0000000006067229 */ /* 0x000fe40000000808 */
[----:B----4-:R-:W-:-:S04]  /*70e0*/  DADD R16, R12, R14 ;  /* 0x000000000c107229 */ /* 0x010fc8000000000e */
[C---:B------:R-:W-:Y:S02]  /*70f0*/  DFMA R30, R10.reuse, UR4, RZ ;  /* 0x000000040a1e7c2b */ /* 0x040fe400080000ff */
[C---:B------:R-:W-:Y:S02]  /*7100*/  DFMA R32, R10.reuse, UR34, RZ ;  /* 0x000000220a207c2b */ /* 0x040fe400080000ff */
[----:B0-----:R-:W-:Y:S01]  /*7110*/  DFMA R10, R10, UR30, RZ ;  /* 0x0000001e0a0a7c2b */ /* 0x001fe200080000ff */
[----:B------:R-:W0:Y:S01]  /*7120*/  LDCU.64 UR30, c[0x3][0x768] ;  /* 0x00c0ed00ff1e77ac */ /* 0x000e220008000a00 */
[----:B------:R-:W-:Y:S02]  /*7130*/  DFMA R8, R6, UR8, RZ ;  /* 0x0000000806087c2b */ /* 0x000fe400080000ff */
[C---:B------:R-:W-:Y:S02]  /*7140*/  DFMA R30, R16.reuse, UR14, R30 ;  /* 0x0000000e101e7c2b */ /* 0x040fe4000800001e */
[----:B------:R-:W-:-:S02]  /*7150*/  DFMA R32, R16, UR24, R32 ;  /* 0x0000001810207c2b */ /* 0x000fc40008000020 */
[----:B--2---:R-:W-:Y:S02]  /*7160*/  DFMA R16, R16, UR38, R10 ;  /* 0x0000002610107c2b */ /* 0x004fe4000800000a */
[----:B------:R-:W-:Y:S02]  /*7170*/  DFMA R10, R6, UR44, RZ ;  /* 0x0000002c060a7c2b */ /* 0x000fe400080000ff */
[----:B------:R-:W-:Y:S02]  /*7180*/  DADD R12, R12, -R14 ;  /* 0x000000000c0c7229 */ /* 0x000fe4000000080e */
[----:B---3--:R-:W-:Y:S01]  /*7190*/  DFMA R6, R6, UR36, RZ ;  /* 0x0000002406067c2b */ /* 0x008fe200080000ff */
[----:B------:R-:W1:Y:S01]  /*71a0*/  LDCU.128 UR36, c[0x3][0x750] ;  /* 0x00c0ea00ff2477ac */ /* 0x000e620008000c00 */
[C-C-:B-----5:R-:W-:Y:S02]  /*71b0*/  DADD R2, R18.reuse, R20.reuse ;  /* 0x0000000012027229 */ /* 0x160fe40000000014 */
[----:B------:R-:W-:-:S02]  /*71c0*/  DADD R18, R18, -R20 ;  /* 0x0000000012127229 */ /* 0x000fc40000000814 */
[C---:B------:R-:W-:Y:S02]  /*71d0*/  DFMA R10, R12.reuse, UR28, R10 ;  /* 0x0000001c0c0a7c2b */ /* 0x040fe4000800000a */
[C---:B------:R-:W-:Y:S01]  /*71e0*/  DFMA R6, R12.reuse, UR40, R6 ;  /* 0x000000280c067c2b */ /* 0x040fe20008000006 */
[----:B------:R-:W2:Y:S01]  /*71f0*/  LDCU.128 UR40, c[0x3][0x910] ;  /* 0x00c12200ff2877ac */ /* 0x000ea20008000c00 */
        /* <DEDUP_REMOVED lines=8> */
[----:B------:R-:W-:Y:S02]  /*7280*/  DFMA R6, R18, UR50, R6 ;  /* 0x0000003212067c2b */ /* 0x000fe40008000006 */
[----:B------:R-:W-:Y:S02]  /*7290*/  DADD R22, R22, -R24 ;  /* 0x0000000016167229 */ /* 0x000fe40000000818 */
[----:B------:R-:W-:Y:S02]  /*72a0*/  DFMA R8, R18, UR16, R8 ;  /* 0x0000001012087c2b */ /* 0x000fe40008000008 */
        /* <DEDUP_REMOVED lines=8> */
[C---:B0-----:R-:W-:Y:S02]  /*7330*/  DFMA R32, R2.reuse, UR30, R32 ;  /* 0x0000001e02207c2b */ /* 0x041fe40008000020 */
[----:B------:R-:W-:Y:S02]  /*7340*/  DFMA R16, R2, UR52, R16 ;  /* 0x0000003402107c2b */ /* 0x000fe40008000010 */
[C---:B---3--:R-:W-:Y:S02]  /*7350*/  DFMA R10, R26.reuse, UR48, R10 ;  /* 0x000000301a0a7c2b */ /* 0x048fe4000800000a */
[----:B----4-:R-:W-:Y:S02]  /*7360*/  DFMA R6, R26, UR26, R6 ;  /* 0x0000001a1a067c2b */ /* 0x010fe40008000006 */
[----:B------:R-:W-:Y:S02]  /*7370*/  DFMA R30, R2, UR12, R30 ;  /* 0x0000000c021e7c2b */ /* 0x000fe4000800001e */
[----:B------:R-:W-:Y:S01]  /*7380*/  DFMA R8, R26, UR20, R8 ;  /* 0x000000141a087c2b */ /* 0x000fe20008000008 */
[----:B------:R-:W-:Y:S10]  /*7390*/  @!P0 EXIT ;  /* 0x000000000000894d */ /* 0x000ff40003800000 */
[----:B------:R-:W0:Y:S01]  /*73a0*/  LDC.64 R2, c[0x0][0x3c8] ;  /* 0x0000f200ff027b82 */ /* 0x000e220000000a00 */
[C---:B------:R-:W-:Y:S01]  /*73b0*/  IMAD R5, R0.reuse, 0x1b58, R5 ;  /* 0x00001b5800057824 */ /* 0x040fe200078e0205 */
[C-C-:B------:R-:W-:Y:S02]  /*73c0*/  DADD R12, R16.reuse, R6.reuse ;  /* 0x00000000100c7229 */ /* 0x140fe40000000006 */
[----:B------:R-:W-:Y:S01]  /*73d0*/  DADD R16, R16, -R6 ;  /* 0x0000000010107229 */ /* 0x000fe20000000806 */
[----:B------:R-:W-:Y:S01]  /*73e0*/  IMAD R5, R0, -0x1a80, R5 ;  /* 0xffffe58000057824 */ /* 0x000fe200078e0205 */
[C-C-:B------:R-:W-:Y:S02]  /*73f0*/  DADD R6, R32.reuse, R10.reuse ;  /* 0x0000000020067229 */ /* 0x140fe4000000000a */
        /* <DEDUP_REMOVED lines=9> */
[----:B------:R-:W-:Y:S01]  /*7490*/  STG.E.64 desc[UR32][R2.64+0x5a0], R8 ;  /* 0x0005a00802007986 */ /* 0x000fe2000c101b20 */
[----:B------:R-:W-:Y:S05]  /*74a0*/  EXIT ;  /* 0x000000000000794d */ /* 0x000fea0003800000 */
.L_x_237:
        /* <DEDUP_REMOVED lines=13> */
.L_x_440:


//--------------------- .text._Z32massMatrixMultiplyConstantKernelILi6ELi9ELi2EEvidPKdS1_S1_S1_S1_S1_S1_Pd --------------------------
	.section	.text._Z32massMatrixMultiplyConstantKernelILi6ELi9ELi2EEvidPKdS1_S1_S1_S1_S1_S1_Pd,"ax",@progbits
	.align	128
        .global         _Z32massMatrixMultiplyConstantKernelILi6ELi9ELi2EEvidPKdS1_S1_S1_S1_S1_S1_Pd
        .type           _Z32massMatrixMultiplyConstantKernelILi6ELi9ELi2EEvidPKdS1_S1_S1_S1_S1_S1_Pd,@function
        .size           _Z32massMatrixMultiplyConstantKernelILi6ELi9ELi2EEvidPKdS1_S1_S1_S1_S1_S1_Pd,(.L_x_441 - _Z32massMatrixMultiplyConstantKernelILi6ELi9ELi2EEvidPKdS1_S1_S1_S1_S1_S1_Pd)
        .other          _Z32massMatrixMultiplyConstantKernelILi6ELi9ELi2EEvidPKdS1_S1_S1_S1_S1_S1_Pd,@"STO_CUDA_ENTRY STV_DEFAULT"
_Z32massMatrixMultiplyConstantKernelILi6ELi9ELi2EEvidPKdS1_S1_S1_S1_S1_S1_Pd:
.text._Z32massMatrixMultiplyConstantKernelILi6ELi9ELi2EEvidPKdS1_S1_S1_S1_S1_S1_Pd:
        /* <DEDUP_REMOVED lines=10> */
[C---:B-1----:R-:W-:Y:S02]  /*00a0*/  ISETP.GE.AND P0, PT, R0.reuse, UR4, PT ;  /* 0x0000000400007c0c */ /* 0x042fe4000bf06270 */
[C---:B------:R-:W-:Y:S02]  /*00b0*/  PRMT R10, R25.reuse, 0x9910, RZ ;  /* 0x00009910190a7816 */ /* 0x040fe400000000ff */
[C---:B------:R-:W-:Y:S01]  /*00c0*/  ISETP.LT.U32.AND P0, PT, R25.reuse, 0x24, !P0 ;  /* 0x000000241900780c */ /* 0x040fe20004701070 */
[----:B---3--:R0:W2:Y:S01]  /*00d0*/  LDG.E.64.CONSTANT R4, desc[UR52][R2.64] ;  /* 0x0000003402047981 */ /* 0x0080a2000c1e9b00 */
[----:B------:R-:W-:Y:S02]  /*00e0*/  ISETP.GE.AND P1, PT, R0, UR4, PT ;  /* 0x0000000400007c0c */ /* 0x000fe4000bf26270 */
[----:B0-----:R-:W-:-:S09]  /*00f0*/  LOP3.LUT R3, R25, 0xffff, RZ, 0xc0, !PT ;  /* 0x0000ffff19037812 */ /* 0x001fd200078ec0ff */
[----:B------:R-:W0:Y:S01]  /*0100*/  @P0 LDC.64 R14, c[0x0][0x3c0] ;  /* 0x0000f000ff0e0b82 */ /* 0x000e220000000a00 */
[C---:B------:R-:W-:Y:S02]  /*0110*/  IMAD R2, R3.reuse, 0x2aab, RZ ;  /* 0x00002aab03027824 */ /* 0x040fe400078e02ff */
[----:B------:R-:W-:-:S03]  /*0120*/  IMAD R22, R3, 0x1c72, RZ ;  /* 0x00001c7203167824 */ /* 0x000fc600078e02ff */
[----:B------:R-:W-:-:S04]  /*0130*/  SHF.R.U32.HI R2, RZ, 0x10, R2 ;  /* 0x00000010ff027819 */ /* 0x000fc80000011602 */
[----:B------:R-:W-:Y:S01]  /*0140*/  PRMT R3, R2, 0x9910, RZ ;  /* 0x0000991002037816 */ /* 0x000fe200000000ff */
[----:B------:R-:W-:Y:S02]  /*0150*/  IMAD R7, R0, 0x13ef, R25 ;  /* 0x000013ef00077824 */ /* 0x000fe400078e0219 */
[----:B------:R-:W-:Y:S02]  /*0160*/  IMAD R2, R10, 0xab, RZ ;  /* 0x000000ab0a027824 */ /* 0x000fe400078e02ff */
[----:B------:R-:W-:Y:S02]  /*0170*/  IMAD.MOV.U32 R10, RZ, RZ, R3 ;  /* 0x000000ffff0a7224 */ /* 0x000fe400078e0003 */
[----:B------:R-:W-:Y:S01]  /*0180*/  @P0 IMAD R3, R0, 0xd8, R25 ;  /* 0x000000d800030824 */ /* 0x000fe200078e0219 */
[----:B------:R-:W-:Y:S01]  /*0190*/  CS2R R20, SRZ ;  /* 0x0000000000147805 */ /* 0x000fe2000001ff00 */
[----:B----4-:R-:W-:Y:S01]  /*01a0*/  IMAD.WIDE R110, R7, 0x8, R110 ;  /* 0x00000008076e7825 */ /* 0x010fe200078e026e */
[----:B------:R-:W-:-:S02]  /*01b0*/  CS2R R18, SRZ ;  /* 0x0000000000127805 */ /* 0x000fc4000001ff00 */
[----:B------:R-:W-:Y:S02]  /*01c0*/  CS2R R78, SRZ ;  /* 0x00000000004e7805 */ /* 0x000fe4000001ff00 */
[----:B------:R-:W-:Y:S02]  /*01d0*/  CS2R R6, SRZ ;  /* 0x0000000000067805 */ /* 0x000fe4000001ff00 */
[----:B------:R-:W-:Y:S01]  /*01e0*/  CS2R R34, SRZ ;  /* 0x0000000000227805 */ /* 0x000fe2000001ff00 */
[----:B0-----:R-:W-:Y:S01]  /*01f0*/  @P0 IMAD.WIDE R14, R3, 0x8, R14 ;  /* 0x00000008030e0825 */ /* 0x001fe200078e020e */
        /* <DEDUP_REMOVED lines=11> */
[----:B------:R-:W1:Y:S01]  /*02b0*/  S2R R11, SR_CgaCtaId ;  /* 0x00000000000b7919 */ /* 0x000e620000008800 */
[----:B------:R-:W-:-:S05]  /*02c0*/  MOV R24, 0x400 ;  /* 0x0000040000187802 */ /* 0x000fca0000000f00 */
[----:B------:R-:W-:Y:S01]  /*02d0*/  VIADD R8, R24, 0xa20 ;  /* 0x00000a2018087836 */ /* 0x000fe20000000000 */
[----:B------:R-:W-:Y:S02]  /*02e0*/  SHF.R.U32.HI R22, RZ, 0x10, R22 ;  /* 0x00000010ff167819 */ /* 0x000fe40000011616 */
[----:B------:R-:W-:Y:S01]  /*02f0*/  LOP3.LUT R12, R2, 0xffff, RZ, 0xc0, !PT ;  /* 0x0000ffff020c7812 */ /* 0x000fe200078ec0ff */
[----:B------:R-:W-:Y:S01]  /*0300*/  IMAD R2, R10, 0x6, RZ ;  /* 0x000000060a027824 */ /* 0x000fe200078e02ff */
[----:B------:R-:W-:Y:S02]  /*0310*/  PRMT R13, R22, 0x9910, RZ ;  /* 0x00009910160d7816 */ /* 0x000fe400000000ff */
[----:B------:R-:W-:Y:S01]  /*0320*/  SHF.R.U32.HI R10, RZ, 0xa, R12 ;  /* 0x0000000aff0a7819 */ /* 0x000fe2000001160c */
[----:B------:R-:W-:Y:S01]  /*0330*/  VIADD R146, R24, 0x37b0 ;  /* 0x000037b018927836 */ /* 0x000fe20000000000 */
[----:B------:R-:W-:Y:S02]  /*0340*/  ISETP.GT.U32.AND P2, PT, R25, 0x23, PT ;  /* 0x000000231900780c */ /* 0x000fe40003f44070 */
[----:B------:R-:W-:-:S02]  /*0350*/  LOP3.LUT R3, R10, 0xffff, RZ, 0xc0, !PT ;  /* 0x0000ffff0a037812 */ /* 0x000fc400078ec0ff */
[----:B-1----:R-:W-:-:S05]  /*0360*/  LEA R8, R11, R8, 0x18 ;  /* 0x000000080b087211 */ /* 0x002fca00078ec0ff */
[----:B------:R-:W-:Y:S02]  /*0370*/  IMAD R12, R9, 0x16c8, R8 ;  /* 0x000016c8090c7824 */ /* 0x000fe400078e0208 */
[----:B------:R-:W-:Y:S02]  /*0380*/  IMAD.MOV R8, RZ, RZ, -R2 ;  /* 0x000000ffff087224 */ /* 0x000fe400078e0a02 */
[----:B------:R-:W-:Y:S01]  /*0390*/  IMAD R2, R13, 0x9, RZ ;  /* 0x000000090d027824 */ /* 0x000fe200078e02ff */
[----:B------:R-:W-:Y:S02]  /*03a0*/  LEA R146, R11, R146, 0x18 ;  /* 0x000000920b927211 */ /* 0x000fe400078ec0ff */
[----:B------:R-:W-:Y:S01]  /*03b0*/  PRMT R10, R8, 0x7710, RZ ;  /* 0x00007710080a7816 */ /* 0x000fe200000000ff */
[----:B------:R-:W-:Y:S02]  /*03c0*/  IMAD.MOV R13, RZ, RZ, -R2 ;  /* 0x000000ffff0d7224 */ /* 0x000fe400078e0a02 */
[----:B------:R-:W-:-:S02]  /*03d0*/  IMAD R23, R25, 0x8, R146 ;  /* 0x0000000819177824 */ /* 0x000fc400078e0292 */
[----:B------:R-:W-:Y:S01]  /*03e0*/  IMAD.IADD R2, R10, 0x1, R25 ;  /* 0x000000010a027824 */ /* 0x000fe200078e0219 */
[----:B------:R-:W-:Y:S01]  /*03f0*/  PRMT R13, R13, 0x7710, RZ ;  /* 0x000077100d0d7816 */ /* 0x000fe200000000ff */
[----:B------:R-:W-:-:S03]  /*0400*/  IMAD R8, R3, 0x48, R12 ;  /* 0x0000004803087824 */ /* 0x000fc600078e020c */
[----:B------:R-:W-:Y:S01]  /*0410*/  LOP3.LUT R10, R2, 0xffff, RZ, 0xc0, !PT ;  /* 0x0000ffff020a7812 */ /* 0x000fe200078ec0ff */
[----:B------:R-:W-:Y:S01]  /*0420*/  IMAD.IADD R13, R13, 0x1, R25 ;  /* 0x000000010d0d7824 */ /* 0x000fe200078e0219 */
[----:B------:R-:W-:Y:S01]  /*0430*/  BSSY.RECONVERGENT B0, `(.L_x_238) ;  /* 0x0000050000007945 */ /* 0x000fe20003800200 */
[--C-:B------:R-:W-:Y:S01]  /*0440*/  IMAD R3, R3, 0x240, R8.reuse ;  /* 0x0000024003037824 */ /* 0x100fe200078e0208 */
[----:B------:R-:W-:Y:S01]  /*0450*/  ISETP.GE.U32.AND P3, PT, R25, 0x36, PT ;  /* 0x000000361900780c */ /* 0x000fe20003f66070 */
[C---:B------:R-:W-:Y:S01]  /*0460*/  IMAD R2, R10.reuse, 0x8, R8 ;  /* 0x000000080a027824 */ /* 0x040fe200078e0208 */
[----:B------:R-:W-:Y:S01]  /*0470*/  LOP3.LUT R13, R13, 0xffff, RZ, 0xc0, !PT ;  /* 0x0000ffff0d0d7812 */ /* 0x000fe200078ec0ff */
        /* <DEDUP_REMOVED lines=38> */
[C---:B--2---:R-:W-:Y:S01]  /*06e0*/  DFMA R48, R16.reuse, UR60, RZ ;  /* 0x0000003c10307c2b */ /* 0x044fe200080000ff */
[----:B------:R-:W2:Y:S01]  /*06f0*/  LDCU.128 UR8, c[0x3][0x910] ;  /* 0x00c12200ff0877ac */ /* 0x000ea20008000c00 */
[----:B---3--:R-:W-:Y:S01]  /*0700*/  DFMA R16, R16, UR46, RZ ;  /* 0x0000002e10107c2b */ /* 0x008fe200080000ff */
[----:B------:R-:W3:Y:S01]  /*0710*/  LDCU.64 UR12, c[0x3][0x930] ;  /* 0x00c12600ff0c77ac */ /* 0x000ee20008000a00 */
[----:B------:R-:W-:-:S04]  /*0720*/  DFMA R40, R26, UR38, R40 ;  /* 0x000000261a287c2b */ /* 0x000fc80008000028 */
[C---:B------:R-:W-:Y:S01]  /*0730*/  DFMA R48, R26.reuse, UR62, R48 ;  /* 0x0000003e1a307c2b */ /* 0x040fe20008000030 */
[----:B------:R-:W3:Y:S01]  /*0740*/  LDCU.64 UR6, c[0x3][0x770] ;  /* 0x00c0ee00ff0677ac */ /* 0x000ee20008000a00 */
[----:B-1----:R-:W-:Y:S02]  /*0750*/  DFMA R38, R26, UR28, R38 ;  /* 0x0000001c1a267c2b */ /* 0x002fe40008000026 */
[----:B0-----:R-:W-:Y:S02]  /*0760*/  DFMA R30, R14, UR24, R30 ;  /* 0x000000180e1e7c2b */ /* 0x001fe4000800001e */
[----:B------:R-:W-:Y:S02]  /*0770*/  DFMA R4, R28, UR20, R4 ;  /* 0x000000141c047c2b */ /* 0x000fe40008000004 */
[----:B----4-:R-:W-:Y:S02]  /*0780*/  DFMA R44, R14, UR48, R44 ;  /* 0x000000300e2c7c2b */ /* 0x010fe4000800002c */
[----:B------:R-:W-:-:S02]  /*0790*/  DFMA R38, R28, UR30, R38 ;  /* 0x0000001e1c267c2b */ /* 0x000fc40008000026 */
[----:B--2---:R-:W-:Y:S02]  /*07a0*/  DFMA R16, R26, UR8, R16 ;  /* 0x000000081a107c2b */ /* 0x004fe40008000010 */
[C---:B------:R-:W-:Y:S02]  /*07b0*/  DFMA R40, R28.reuse, UR44, R40 ;  /* 0x0000002c1c287c2b */ /* 0x040fe40008000028 */
[----:B---3--:R-:W-:Y:S02]  /*07c0*/  DFMA R48, R28, UR12, R48 ;  /* 0x0000000c1c307c2b */ /* 0x008fe40008000030 */
        /* <DEDUP_REMOVED lines=22> */
.L_x_239:
[----:B------:R-:W-:Y:S05]  /*0930*/  BSYNC.RECONVERGENT B0 ;  /* 0x0000000000007941 */ /* 0x000fea0003800200 */
.L_x_238:
[----:B------:R-:W-:Y:S01]  /*0940*/  BAR.SYNC.DEFER_BLOCKING 0x0 ;  /* 0x0000000000007b1d */ /* 0x000fe20000010000 */
[----:B01----:R-:W-:-:S05]  /*0950*/  IMAD R4, R13, 0x48, R8 ;  /* 0x000000480d047824 */ /* 0x003fca00078e0208 */
[----:B------:R-:W-:Y:S04]  /*0960*/  BSSY.RECONVERGENT B0, `(.L_x_240) ;  /* 0x000004e000007945 */ /* 0x000fe80003800200 */
[----:B------:R-:W-:Y:S05]  /*0970*/  @P3 BRA `(.L_x_241) ;  /* 0x0000000400303947 */ /* 0x000fea0003800000 */
[----:B------:R-:W-:Y:S01]  /*0980*/  LDS.64 R14, [R3] ;  /* 0x00000000030e7984 */ /* 0x000fe20000000a00 */
[----:B------:R-:W0:Y:S03]  /*0990*/  LDCU.128 UR8, c[0x3][0x700] ;  /* 0x00c0e000ff0877ac */ /* 0x000e260008000c00 */
[----:B-----5:R-:W1:Y:S01]  /*09a0*/  LDS.64 R16, [R3+0x168] ;  /* 0x0001680003107984 */ /* 0x020e620000000a00 */
[----:B------:R-:W2:Y:S03]  /*09b0*/  LDCU.128 UR16, c[0x3][0x710] ;  /* 0x00c0e200ff1077ac */ /* 0x000ea60008000c00 */
[----:B------:R-:W-:Y:S01]  /*09c0*/  LDS.64 R28, [R3+0x48] ;  /* 0x00004800031c7984 */ /* 0x000fe20000000a00 */
[----:B------:R-:W3:Y:S03]  /*09d0*/  LDCU.128 UR32, c[0x3][0x730] ;  /* 0x00c0e600ff2077ac */ /* 0x000ee60008000c00 */
[----:B------:R-:W4:Y:S01]  /*09e0*/  LDS.64 R30, [R3+0x120] ;  /* 0x00012000031e7984 */ /* 0x000f220000000a00 */
[----:B------:R-:W2:Y:S03]  /*09f0*/  LDCU.128 UR40, c[0x3][0x740] ;  /* 0x00c0e800ff2877ac */ /* 0x000ea60008000c00 */
[----:B------:R-:W-:Y:S01]  /*0a00*/  LDS.64 R32, [R3+0x90] ;  /* 0x0000900003207984 */ /* 0x000fe20000000a00 */
[----:B------:R-:W2:Y:S03]  /*0a10*/  LDCU.128 UR56, c[0x3][0x760] ;  /* 0x00c0ec00ff3877ac */ /* 0x000ea60008000c00 */
[----:B------:R-:W2:Y:S01]  /*0a20*/  LDS.64 R36, [R3+0xd8] ;  /* 0x0000d80003247984 */ /* 0x000ea20000000a00 */
        /* <DEDUP_REMOVED lines=10> */
[----:B----4-:R-:W-:Y:S01]  /*0ad0*/  DADD R16, R28, R30 ;  /* 0x000000001c107229 */ /* 0x010fe2000000001e */
[----:B------:R-:W4:Y:S03]  /*0ae0*/  LDCU.64 UR6, c[0x3][0x770] ;  /* 0x00c0ee00ff0677ac */ /* 0x000f260008000a00 */
[----:B0-----:R-:W-:-:S02]  /*0af0*/  DFMA R38, R26, UR8, RZ ;  /* 0x000000081a267c2b */ /* 0x001fc400080000ff */
[C---:B---3--:R-:W-:Y:S02]  /*0b00*/  DFMA R42, R26.reuse, UR32, RZ ;  /* 0x000000201a2a7c2b */ /* 0x048fe400080000ff */
[C---:B--2---:R-:W-:Y:S02]  /*0b10*/  DFMA R40, R26.reuse, UR18, RZ ;  /* 0x000000121a287c2b */ /* 0x044fe400080000ff */
[C---:B------:R-:W-:Y:S02]  /*0b20*/  DFMA R44, R26.reuse, UR42, RZ ;  /* 0x0000002a1a2c7c2b */ /* 0x040fe400080000ff */
[----:B------:R-:W-:Y:S02]  /*0b30*/  DFMA R26, R26, UR56, RZ ;  /* 0x000000381a1a7c2b */ /* 0x000fe400080000ff */
[C---:B------:R-:W-:Y:S01]  /*0b40*/  DFMA R38, R16.reuse, UR10, R38 ;  /* 0x0000000a10267c2b */ /* 0x040fe20008000026 */
[----:B------:R-:W0:Y:S01]  /*0b50*/  LDCU.128 UR8, c[0x3][0x910] ;  /* 0x00c12200ff0877ac */ /* 0x000e220008000c00 */
[----:B------:R-:W-:-:S02]  /*0b60*/  DFMA R42, R16, UR34, R42 ;  /* 0x00000022102a7c2b */ /* 0x000fc4000800002a */
[C---:B------:R-:W-:Y:S02]  /*0b70*/  DFMA R40, R16.reuse, UR24, R40 ;  /* 0x0000001810287c2b */ /* 0x040fe40008000028 */
[C---:B------:R-:W-:Y:S02]  /*0b80*/  DFMA R46, R16.reuse, UR48, R44 ;  /* 0x00000030102e7c2b */ /* 0x040fe4000800002c */
[----:B------:R-:W-:Y:S02]  /*0b90*/  DFMA R50, R16, UR58, R26 ;  /* 0x0000003a10327c2b */ /* 0x000fe4000800001a */
[----:B------:R-:W-:Y:S01]  /*0ba0*/  DFMA R16, R14, UR12, RZ ;  /* 0x0000000c0e107c2b */ /* 0x000fe200080000ff */
[----:B------:R-:W2:Y:S01]  /*0bb0*/  LDCU.64 UR12, c[0x3][0x930] ;  /* 0x00c12600ff0c77ac */ /* 0x000ea20008000a00 */
[----:B------:R-:W-:Y:S02]  /*0bc0*/  DADD R28, R28, -R30 ;  /* 0x000000001c1c7229 */ /* 0x000fe4000000081e */
[----:B------:R-:W-:-:S02]  /*0bd0*/  DFMA R26, R14, UR22, RZ ;  /* 0x000000160e1a7c2b */ /* 0x000fc400080000ff */
[C---:B------:R-:W-:Y:S02]  /*0be0*/  DFMA R30, R14.reuse, UR36, RZ ;  /* 0x000000240e1e7c2b */ /* 0x040fe400080000ff */
[C---:B------:R-:W-:Y:S02]  /*0bf0*/  DFMA R44, R14.reuse, UR46, RZ ;  /* 0x0000002e0e2c7c2b */ /* 0x040fe400080000ff */
[----:B-1----:R-:W-:Y:S02]  /*0c00*/  DFMA R48, R14, UR60, RZ ;  /* 0x0000003c0e307c2b */ /* 0x002fe400080000ff */
[C-C-:B------:R-:W-:Y:S02]  /*0c10*/  DADD R14, R32.reuse, R36.reuse ;  /* 0x00000000200e7229 */ /* 0x140fe40000000024 */
[----:B------:R-:W-:Y:S02]  /*0c20*/  DADD R32, R32, -R36 ;  /* 0x0000000020207229 */ /* 0x000fe40000000824 */
        /* <DEDUP_REMOVED lines=13> */
[----:B----4-:R-:W-:Y:S02]  /*0d00*/  DFMA R50, R14, UR6, R50 ;  /* 0x000000060e327c2b */ /* 0x010fe40008000032 */
[----:B--2---:R-:W-:Y:S02]  /*0d10*/  DFMA R48, R32, UR12, R48 ;  /* 0x0000000c20307c2b */ /* 0x004fe40008000030 */
        /* <DEDUP_REMOVED lines=18> */
.L_x_241:
[----:B------:R-:W-:Y:S05]  /*0e40*/  BSYNC.RECONVERGENT B0 ;  /* 0x0000000000007941 */ /* 0x000fea0003800200 */
.L_x_240:
[----:B------:R-:W-:Y:S01]  /*0e50*/  BAR.SYNC.DEFER_BLOCKING 0x0 ;  /* 0x0000000000007b1d */ /* 0x000fe20000010000 */
[----:B0-----:R-:W-:-:S05]  /*0e60*/  CS2R R14, SRZ ;  /* 0x00000000000e7805 */ /* 0x001fca000001ff00 */
[----:B------:R-:W0:Y:S01]  /*0e70*/  LDCU.128 UR28, c[0x3][0x730] ;  /* 0x00c0e600ff1c77ac */ /* 0x000e220008000c00 */
[----:B------:R-:W2:Y:S01]  /*0e80*/  @!P1 LDG.E.64.CONSTANT R14, desc[UR52][R110.64+0x88b0] ;  /* 0x0088b0346e0e9981 */ /* 0x000ea2000c1e9b00 */
[----:B------:R-:W1:Y:S01]  /*0e90*/  LDCU.128 UR20, c[0x3][0x700] ;  /* 0x00c0e000ff1477ac */ /* 0x000e620008000c00 */
[----:B------:R-:W3:Y:S01]  /*0ea0*/  LDCU.128 UR4, c[0x3][0x710] ;  /* 0x00c0e200ff0477ac */ /* 0x000ee20008000c00 */
[----:B------:R-:W4:Y:S01]  /*0eb0*/  LDCU.128 UR12, c[0x3][0x740] ;  /* 0x00c0e800ff0c77ac */ /* 0x000f220008000c00 */
[----:B------:R-:W4:Y:S01]  /*0ec0*/  LDCU.128 UR32, c[0x3][0x760] ;  /* 0x00c0ec00ff2077ac */ /* 0x000f220008000c00 */
[----:B-----5:R-:W-:Y:S01]  /*0ed0*/  LDS.64 R16, [R4] ;  /* 0x0000000004107984 */ /* 0x020fe20000000a00 */
[----:B------:R-:W4:Y:S03]  /*0ee0*/  LDCU.128 UR24, c[0x3][0x8c0] ;  /* 0x00c11800ff1877ac */ /* 0x000f260008000c00 */
[----:B------:R-:W0:Y:S01]  /*0ef0*/  LDS.64 R26, [R4+0x28] ;  /* 0x00002800041a7984 */ /* 0x000e220000000a00 */
        /* <DEDUP_REMOVED lines=12> */
[----:B0-----:R-:W-:-:S02]  /*0fc0*/  DADD R28, R16, R26 ;  /* 0x00000000101c7229 */ /* 0x001fc4000000001a */
[----:B------:R-:W-:Y:S02]  /*0fd0*/  DADD R16, R16, -R26 ;  /* 0x0000000010107229 */ /* 0x000fe4000000081a */
[----:B-1----:R-:W-:-:S04]  /*0fe0*/  DADD R26, R30, R32 ;  /* 0x000000001e1a7229 */ /* 0x002fc80000000020 */
[C---:B------:R-:W-:Y:S02]  /*0ff0*/  DFMA R44, R28.reuse, UR28, RZ ;  /* 0x0000001c1c2c7c2b */ /* 0x040fe400080000ff */
[C---:B------:R-:W-:Y:S02]  /*1000*/  DFMA R40, R28.reuse, UR20, RZ ;  /* 0x000000141c287c2b */ /* 0x040fe400080000ff */
[C---:B---3--:R-:W-:Y:S02]  /*1010*/  DFMA R42, R28.reuse, UR6, RZ ;  /* 0x000000061c2a7c2b */ /* 0x048fe400080000ff */
[C---:B----4-:R-:W-:Y:S02]  /*1020*/  DFMA R48, R28.reuse, UR14, RZ ;  /* 0x0000000e1c307c2b */ /* 0x050fe400080000ff */
[----:B------:R-:W-:Y:S02]  /*1030*/  DFMA R28, R28, UR32, RZ ;  /* 0x000000201c1c7c2b */ /* 0x000fe400080000ff */
[----:B------:R-:W-:Y:S01]  /*1040*/  DFMA R46, R26, UR30, R44 ;  /* 0x0000001e1a2e7c2b */ /* 0x000fe2000800002c */
[----:B------:R-:W0:Y:S01]  /*1050*/  LDCU.64 UR30, c[0x3][0x930] ;  /* 0x00c12600ff1e77ac */ /* 0x000e220008000a00 */
[----:B------:R-:W-:-:S02]  /*1060*/  DADD R30, R30, -R32 ;  /* 0x000000001e1e7229 */ /* 0x000fc40000000820 */
[C---:B------:R-:W-:Y:S01]  /*1070*/  DFMA R40, R26.reuse, UR22, R40 ;  /* 0x000000161a287c2b */ /* 0x040fe20008000028 */
[----:B------:R-:W1:Y:S01]  /*1080*/  LDCU.64 UR22, c[0x3][0x770] ;  /* 0x00c0ee00ff1677ac */ /* 0x000e620008000a00 */
[----:B------:R-:W-:Y:S02]  /*1090*/  DFMA R52, R26, UR34, R28 ;  /* 0x000000221a347c2b */ /* 0x000fe4000800001c */
[C---:B------:R-:W-:Y:S02]  /*10a0*/  DFMA R28, R16.reuse, UR24, RZ ;  /* 0x00000018101c7c2b */ /* 0x040fe400080000ff */
[C---:B------:R-:W-:Y:S02]  /*10b0*/  DFMA R32, R16.reuse, UR10, RZ ;  /* 0x0000000a10207c2b */ /* 0x040fe400080000ff */
[C---:B------:R-:W-:Y:S02]  /*10c0*/  DFMA R44, R16.reuse, UR36, RZ ;  /* 0x00000024102c7c2b */ /* 0x040fe400080000ff */
[----:B------:R-:W-:-:S02]  /*10d0*/  DFMA R50, R16, UR40, RZ ;  /* 0x0000002810327c2b */ /* 0x000fc400080000ff */
[----:B------:R-:W-:Y:S02]  /*10e0*/  DFMA R16, R16, UR18, RZ ;  /* 0x0000001210107c2b */ /* 0x000fe400080000ff */
[C---:B------:R-:W-:Y:S02]  /*10f0*/  DFMA R42, R26.reuse, UR44, R42 ;  /* 0x0000002c1a2a7c2b */ /* 0x040fe4000800002a */
[----:B------:R-:W-:Y:S02]  /*1100*/  DFMA R48, R26, UR56, R48 ;  /* 0x000000381a307c2b */ /* 0x000fe40008000030 */
[C-C-:B------:R-:W-:Y:S02]  /*1110*/  DADD R26, R36.reuse, R38.reuse ;  /* 0x00000000241a7229 */ /* 0x140fe40000000026 */
[----:B------:R-:W-:Y:S02]  /*1120*/  DADD R36, R36, -R38 ;  /* 0x0000000024247229 */ /* 0x000fe40000000826 */
[C---:B------:R-:W-:Y:S01]  /*1130*/  DFMA R28, R30.reuse, UR26, R28 ;  /* 0x0000001a1e1c7c2b */ /* 0x040fe2000800001c */
[C---:B------:R-:W-:Y:S01]  /*1140*/  IMAD R23, R22.reuse, 0x48, R146 ;  /* 0x0000004816177824 */ /* 0x040fe200078e0292 */
[C---:B------:R-:W-:Y:S01]  /*1150*/  DFMA R32, R30.reuse, UR48, R32 ;  /* 0x000000301e207c2b */ /* 0x040fe20008000020 */
[----:B------:R-:W-:Y:S01]  /*1160*/  IMAD R12, R13, 0x8, R12 ;  /* 0x000000080d0c7824 */ /* 0x000fe200078e020c */
[C---:B------:R-:W-:Y:S01]  /*1170*/  DFMA R44, R30.reuse, UR38, R44 ;  /* 0x000000261e2c7c2b */ /* 0x040fe2000800002c */
[----:B------:R-:W-:Y:S01]  /*1180*/  IMAD R8, R22, -0x240, R8 ;  /* 0xfffffdc016087824 */ /* 0x000fe200078e0208 */
[C---:B------:R-:W-:Y:S01]  /*1190*/  DFMA R50, R30.reuse, UR42, R50 ;  /* 0x0000002a1e327c2b */ /* 0x040fe20008000032 */
[----:B------:R-:W-:Y:S01]  /*11a0*/  LEA R10, R11, R24, 0x18 ;  /* 0x000000180b0a7211 */ /* 0x000fe200078ec0ff */
[----:B------:R-:W-:Y:S01]  /*11b0*/  DFMA R16, R30, UR60, R16 ;  /* 0x0000003c1e107c2b */ /* 0x000fe20008000010 */
[----:B------:R-:W-:Y:S01]  /*11c0*/  CS2R R158, SRZ ;  /* 0x00000000009e7805 */ /* 0x000fe2000001ff00 */
[C---:B------:R-:W-:Y:S01]  /*11d0*/  DFMA R28, R36.reuse, UR8, R28 ;  /* 0x00000008241c7c2b */ /* 0x040fe2000800001c */
[----:B------:R-:W-:Y:S01]  /*11e0*/  CS2R R162, SRZ ;  /* 0x0000000000a27805 */ /* 0x000fe2000001ff00 */
[C---:B------:R-:W-:Y:S01]  /*11f0*/  DFMA R32, R36.reuse, UR50, R32 ;  /* 0x0000003224207c2b */ /* 0x040fe20008000020 */
[----:B------:R-:W-:Y:S01]  /*1200*/  CS2R R80, SRZ ;  /* 0x0000000000507805 */ /* 0x000fe2000001ff00 */
[C---:B0-----:R-:W-:Y:S01]  /*1210*/  DFMA R50, R36.reuse, UR30, R50 ;  /* 0x0000001e24327c2b */ /* 0x041fe20008000032 */
[----:B------:R-:W-:Y:S01]  /*1220*/  CS2R R82, SRZ ;  /* 0x0000000000527805 */ /* 0x000fe2000001ff00 */
[----:B------:R-:W-:-:S02]  /*1230*/  DFMA R44, R36, UR16, R44 ;  /* 0x00000010242c7c2b */ /* 0x000fc4000800002c */
[C---:B------:R-:W-:Y:S02]  /*1240*/  DFMA R42, R26.reuse, UR46, R42 ;  /* 0x0000002e1a2a7c2b */ /* 0x040fe4000800002a */
[C---:B------:R-:W-:Y:S02]  /*1250*/  DFMA R48, R26.reuse, UR58, R48 ;  /* 0x0000003a1a307c2b */ /* 0x040fe40008000030 */
[C---:B------:R-:W-:Y:S02]  /*1260*/  DFMA R40, R26.reuse, UR4, R40 ;  /* 0x000000041a287c2b */ /* 0x040fe40008000028 */
[C---:B------:R-:W-:Y:S02]  /*1270*/  DFMA R46, R26.reuse, UR12, R46 ;  /* 0x0000000c1a2e7c2b */ /* 0x040fe4000800002e */
[----:B-1----:R-:W-:Y:S01]  /*1280*/  DFMA R52, R26, UR22, R52 ;  /* 0x000000161a347c2b */ /* 0x002fe20008000034 */
[C---:B------:R-:W-:Y:S01]  /*1290*/  IMAD R146, R13.reuse, 0x8, R146 ;  /* 0x000000080d927824 */ /* 0x040fe200078e0292 */
[----:B------:R-:W-:Y:S01]  /*12a0*/  DFMA R36, R36, UR62, R16 ;  /* 0x0000003e24247c2b */ /* 0x000fe20008000010 */
[C---:B------:R-:W-:Y:S01]  /*12b0*/  IMAD R5, R13.reuse, 0x8, R8 ;  /* 0x000000080d057824 */ /* 0x040fe200078e0208 */
[----:B------:R-:W-:Y:S01]  /*12c0*/  DADD R16, R40, R28 ;  /* 0x0000000028107229 */ /* 0x000fe2000000001c */
[----:B------:R-:W3:Y:S01]  /*12d0*/  @!P1 LDG.E.64.CONSTANT R158, desc[UR52][R110.64+0x71e8] ;  /* 0x0071e8346e9e9981 */ /* 0x000ee2000c1e9b00 */
[----:B------:R-:W-:Y:S01]  /*12e0*/  DADD R26, R42, R32 ;  /* 0x000000002a1a7229 */ /* 0x000fe20000000020 */
[----:B------:R-:W-:Y:S01]  /*12f0*/  VIADD R24, R24, 0x510 ;  /* 0x0000051018187836 */ /* 0x000fe20000000000 */
[----:B------:R-:W-:Y:S01]  /*1300*/  DADD R30, R46, R44 ;  /* 0x000000002e1e7229 */ /* 0x000fe2000000002c */
[----:B------:R-:W4:Y:S01]  /*1310*/  @!P1 LDG.E.64.CONSTANT R162, desc[UR52][R110.64+0x46e0] ;  /* 0x0046e0346ea29981 */ /* 0x000f22000c1e9b00 */
[----:B------:R-:W-:Y:S01]  /*1320*/  DADD R38, R48, R36 ;  /* 0x0000000030267229 */ /* 0x000fe20000000024 */
[----:B------:R-:W-:Y:S01]  /*1330*/  CS2R R140, SRZ ;  /* 0x00000000008c7805 */ /* 0x000fe2000001ff00 */
[----:B------:R-:W-:Y:S01]  /*1340*/  DADD R50, R52, -R50 ;  /* 0x0000000034327229 */ /* 0x000fe20000000832 */
[----:B------:R-:W-:Y:S01]  /*1350*/  IMAD R92, R13, 0x40, R146 ;  /* 0x000000400d5c7824 */ /* 0x000fe200078e0292 */
[----:B------:R-:W-:Y:S01]  /*1360*/  DADD R28, R40, -R28 ;  /* 0x00000000281c7229 */ /* 0x000fe2000000081c */
[----:B------:R-:W4:Y:S01]  /*1370*/  @!P1 LDG.E.64.CONSTANT R80, desc[UR52][R110.64+0x1950] ;  /* 0x001950346e509981 */ /* 0x000f22000c1e9b00 */
[----:B------:R-:W-:Y:S01]  /*1380*/  DADD R32, R42, -R32 ;  /* 0x000000002a207229 */ /* 0x000fe20000000820 */
[----:B------:R-:W2:Y:S01]  /*1390*/  LDCU.64 UR4, c[0x0][0x388] ;  /* 0x00007100ff0477ac */ /* 0x000ea20008000a00 */
[----:B------:R-:W-:Y:S01]  /*13a0*/  DADD R44, R46, -R44 ;  /* 0x000000002e2c7229 */ /* 0x000fe2000000082c */
[----:B------:R-:W4:Y:S01]  /*13b0*/  @!P1 LDG.E.64.CONSTANT R82, desc[UR52][R110.64+0x288] ;  /* 0x000288346e529981 */ /* 0x000f22000c1e9b00 */
[----:B------:R-:W-:Y:S01]  /*13c0*/  DADD R36, R48, -R36 ;  /* 0x0000000030247229 */ /* 0x000fe20000000824 */
[----:B------:R-:W0:Y:S02]  /*13d0*/  LDCU.64 UR16, c[0x3][0x710] ;  /* 0x00c0e200ff1077ac */ /* 0x000e240008000a00 */
[----:B------:R-:W-:Y:S01]  /*13e0*/  STS.64 [R4+0x20], R50 ;  /* 0x0000203204007388 */ /* 0x000fe20000000a00 */
[----:B------:R-:W1:Y:S03]  /*13f0*/  LDCU.64 UR8, c[0x3][0x8c8] ;  /* 0x00c11900ff0877ac */ /* 0x000e660008000a00 */
[----:B------:R-:W-:Y:S01]  /*1400*/  STS.64 [R4], R16 ;  /* 0x0000001004007388 */ /* 0x000fe20000000a00 */
[----:B------:R-:W1:Y:S03]  /*1410*/  LDCU.64 UR22, c[0x3][0x8d0] ;  /* 0x00c11a00ff1677ac */ /* 0x000e660008000a00 */
[----:B------:R-:W-:Y:S01]  /*1420*/  STS.64 [R4+0x40], R28 ;  /* 0x0000401c04007388 */ /* 0x000fe20000000a00 */
[----:B------:R-:W1:Y:S03]  /*1430*/  LDCU.128 UR44, c[0x3][0x720] ;  /* 0x00c0e400ff2c77ac */ /* 0x000e660008000c00 */
[----:B------:R-:W-:Y:S01]  /*1440*/  STS.64 [R4+0x8], R26 ;  /* 0x0000081a04007388 */ /* 0x000fe20000000a00 */
[----:B------:R-:W1:Y:S03]  /*1450*/  LDCU.128 UR48, c[0x3][0x8e0] ;  /* 0x00c11c00ff3077ac */ /* 0x000e660008000c00 */
[----:B------:R-:W-:Y:S01]  /*1460*/  STS.64 [R4+0x38], R32 ;  /* 0x0000382004007388 */ /* 0x000fe20000000a00 */
[----:B------:R-:W1:Y:S03]  /*1470*/  LDCU.64 UR26, c[0x3][0x740] ;  /* 0x00c0e800ff1a77ac */ /* 0x000e660008000a00 */
[----:B------:R-:W-:Y:S01]  /*1480*/  STS.64 [R4+0x10], R30 ;  /* 0x0000101e04007388 */ /* 0x000fe20000000a00 */
[----:B------:R-:W1:Y:S03]  /*1490*/  LDCU.64 UR30, c[0x3][0x900] ;  /* 0x00c12000ff1e77ac */ /* 0x000e660008000a00 */
[----:B------:R-:W-:Y:S01]  /*14a0*/  STS.64 [R4+0x30], R44 ;  /* 0x0000302c04007388 */ /* 0x000fe20000000a00 */
[----:B------:R-:W1:Y:S03]  /*14b0*/  LDCU.64 UR12, c[0x3][0x738] ;  /* 0x00c0e700ff0c77ac */ /* 0x000e660008000a00 */
[----:B------:R-:W-:Y:S01]  /*14c0*/  STS.64 [R4+0x18], R38 ;  /* 0x0000182604007388 */ /* 0x000fe20000000a00 */
[----:B------:R-:W1:Y:S03]  /*14d0*/  LDCU.128 UR56, c[0x3][0x750] ;  /* 0x00c0ea00ff3877ac */ /* 0x000e660008000c00 */
[----:B------:R-:W-:Y:S01]  /*14e0*/  STS.64 [R4+0x28], R36 ;  /* 0x0000282404007388 */ /* 0x000fe20000000a00 */
[----:B------:R-:W1:Y:S01]  /*14f0*/  LDCU.128 UR60, c[0x3][0x910] ;  /* 0x00c12200ff3c77ac */ /* 0x000e620008000c00 */
[----:B------:R-:W-:Y:S06]  /*1500*/  BAR.SYNC.DEFER_BLOCKING 0x0 ;  /* 0x0000000000007b1d */ /* 0x000fec0000010000 */
[----:B------:R-:W4:Y:S04]  /*1510*/  @!P1 LDG.E.64.CONSTANT R140, desc[UR52][R110.64+0x5da8] ;  /* 0x005da8346e8c9981 */ /* 0x000f28000c1e9b00 */
[----:B------:R-:W-:Y:S04]  /*1520*/  LDS.64 R134, [R23] ;  /* 0x0000000017867984 */ /* 0x000fe80000000a00 */
        /* <DEDUP_REMOVED lines=12> */
[----:B------:R-:W2:Y:S04]  /*15f0*/  LDS.128 R56, [R10+0x37b0] ;  /* 0x0037b0000a387984 */ /* 0x000ea80000000c00 */
[----:B------:R-:W-:Y:S04]  /*1600*/  LDS.64 R122, [R23+0x18] ;  /* 0x00001800177a7984 */ /* 0x000fe80000000a00 */
[----:B------:R-:W2:Y:S04]  /*1610*/  LDS.64 R44, [R12+0xd8] ;  /* 0x0000d8000c2c7984 */ /* 0x000ea80000000a00 */
[----:B------:R-:W-:Y:S04]  /*1620*/  LDS.64 R124, [R92+0x18] ;  /* 0x000018005c7c7984 */ /* 0x000fe80000000a00 */
[----:B------:R-:W2:Y:S04]  /*1630*/  LDS.64 R48, [R8+0x18] ;  /* 0x0000180008307984 */ /* 0x000ea80000000a00 */
[----:B------:R-:W2:Y:S04]  /*1640*/  LDS.64 R104, [R5+0x288] ;  /* 0x0002880005687984 */ /* 0x000ea80000000a00 */
[----:B------:R-:W-:Y:S04]  /*1650*/  LDS.64 R120, [R92+0x20] ;  /* 0x000020005c787984 */ /* 0x000fe80000000a00 */
[----:B------:R-:W2:Y:S04]  /*1660*/  LDS.64 R32, [R8+0x20] ;  /* 0x0000200008207984 */ /* 0x000ea80000000a00 */
[----:B------:R-:W-:Y:S04]  /*1670*/  LDS.64 R118, [R23+0x20] ;  /* 0x0000200017767984 */ /* 0x000fe80000000a00 */
[----:B------:R-:W2:Y:S04]  /*1680*/  LDS.64 R52, [R12+0x120] ;  /* 0x000120000c347984 */ /* 0x000ea80000000a00 */
[----:B------:R-:W-:Y:S04]  /*1690*/  LDS.64 R102, [R5+0x510] ;  /* 0x0005100005667984 */ /* 0x000fe80000000a00 */
[----:B------:R-:W2:Y:S01]  /*16a0*/  LDS.128 R64, [R10+0x37c0] ;  /* 0x0037c0000a407984 */ /* 0x000ea20000000c00 */
[----:B0-----:R-:W-:-:S02]  /*16b0*/  DFMA R28, R134, R28, RZ ;  /* 0x0000001c861c722b */ /* 0x001fc400000000ff */
[----:B-1----:R-:W-:Y:S01]  /*16c0*/  DFMA R16, R136, R16, RZ ;  /* 0x000000108810722b */ /* 0x002fe200000000ff */
        /* <DEDUP_REMOVED lines=12> */
[----:B--2---:R-:W-:Y:S01]  /*1790*/  DFMA R16, R128, R36, R16 ;  /* 0x000000248010722b */ /* 0x004fe20000000010 */
[----:B------:R-:W-:Y:S01]  /*17a0*/  LDS.64 R112, [R92+0x30] ;  /* 0x000030005c707984 */ /* 0x000fe20000000a00 */
[----:B------:R-:W-:-:S03]  /*17b0*/  DFMA R46, R106, R56, RZ ;  /* 0x000000386a2e722b */ /* 0x000fc600000000ff */
        /* <DEDUP_REMOVED lines=13> */
[----:B------:R-:W-:-:S02]  /*1890*/  DFMA R32, R120, R32, R48 ;  /* 0x000000207820722b */ /* 0x000fc40000000030 */
[----:B------:R-:W-:Y:S01]  /*18a0*/  DFMA R50, R118, R52, R50 ;  /* 0x000000347632722b */ /* 0x000fe20000000032 */
[----:B------:R-:W-:Y:S01]  /*18b0*/  LDS.64 R92, [R92+0x40] ;  /* 0x000040005c5c7984 */ /* 0x000fe20000000a00 */
[----:B------:R-:W-:-:S03]  /*18c0*/  DFMA R46, R102, R64, R46 ;  /* 0x00000040662e722b */ /* 0x000fc6000000002e */
[----:B------:R-:W3:Y:S04]  /*18d0*/  LDS.64 R142, [R8+0x40] ;  /* 0x00004000088e7984 */ /* 0x000ee80000000a00 */
[----:B------:R-:W3:Y:S01]  /*18e0*/  LDS.64 R90, [R5+0x11b8] ;  /* 0x0011b800055a7984 */ /* 0x000ee20000000a00 */
[----:B0-----:R-:W-:Y:S02]  /*18f0*/  DFMA R38, R114, R38, R50 ;  /* 0x000000267226722b */ /* 0x001fe40000000032 */
[----:B-1----:R-:W-:Y:S01]  /*1900*/  DFMA R40, R116, R40, R32 ;  /* 0x000000287428722b */ /* 0x002fe20000000020 */
[----:B------:R-:W-:Y:S01]  /*1910*/  LDS.64 R160, [R10+0x37f0] ;  /* 0x0037f0000aa07984 */ /* 0x000fe20000000a00 */
[----:B------:R-:W-:-:S03]  /*1920*/  DFMA R46, R100, R66, R46 ;  /* 0x00000042642e722b */ /* 0x000fc6000000002e */
[----:B------:R-:W0:Y:S01]  /*1930*/  LDS.64 R32, [R5+0x1440] ;  /* 0x0014400005207984 */ /* 0x000e220000000a00 */
[----:B------:R-:W-:Y:S02]  /*1940*/  DFMA R30, R108, R30, R38 ;  /* 0x0000001e6c1e722b */ /* 0x000fe40000000026 */
[----:B--2---:R-:W-:Y:S01]  /*1950*/  DFMA R26, R112, R26, R40 ;  /* 0x0000001a701a722b */ /* 0x004fe20000000028 */
[----:B------:R-:W-:Y:S06]  /*1960*/  BAR.SYNC.DEFER_BLOCKING 0x0 ;  /* 0x0000000000007b1d */ /* 0x000fec0000010000 */
[----:B------:R-:W-:-:S02]  /*1970*/  DFMA R46, R98, R60, R46 ;  /* 0x0000003c622e722b */ /* 0x000fc4000000002e */
[----:B------:R-:W-:-:S06]  /*1980*/  DFMA R30, R96, R42, R30 ;  /* 0x0000002a601e722b */ /* 0x000fcc000000001e */
[----:B------:R-:W-:Y:S02]  /*1990*/  DFMA R46, R94, R62, R46 ;  /* 0x0000003e5e2e722b */ /* 0x000fe4000000002e */
[----:B------:R-:W-:Y:S02]  /*19a0*/  DFMA R26, R36, R44, R26 ;  /* 0x0000002c241a722b */ /* 0x000fe4000000001a */
[----:B------:R-:W-:-:S04]  /*19b0*/  DFMA R74, R28, R74, R30 ;  /* 0x0000004a1c4a722b */ /* 0x000fc8000000001e */
[----:B------:R-:W-:Y:S02]  /*19c0*/  DFMA R46, R16, R68, R46 ;  /* 0x00000044102e722b */ /* 0x000fe4000000002e */
[----:B---3--:R-:W-:Y:S02]  /*19d0*/  DFMA R142, R92, R142, R26 ;  /* 0x0000008e5c8e722b */ /* 0x008fe4000000001a */
[C---:B------:R-:W-:Y:S02]  /*19e0*/  DMUL R6, R74.reuse, R6 ;  /* 0x000000064a067228 */ /* 0x040fe40000000000 */
[----:B------:R-:W-:Y:S02]  /*19f0*/  DMUL R26, R74, R18 ;  /* 0x000000124a1a7228 */ /* 0x000fe40000000000 */
[----:B------:R-:W-:Y:S01]  /*1a00*/  DFMA R46, R90, R70, R46 ;  /* 0x000000465a2e722b */ /* 0x000fe2000000002e */
        /* <DEDUP_REMOVED lines=33> */
[----:B------:R-:W1:Y:S01]  /*1c20*/  LDS.64 R30, [R6+0x18] ;  /* 0x00001800061e7984 */ /* 0x000e620000000a00 */
        /* <DEDUP_REMOVED lines=15> */
[----:B------:R-:W-:-:S03]  /*1d20*/  DFMA R84, R50, R30, R14 ;  /* 0x0000001e3254722b */ /* 0x000fc6000000000e */
[----:B------:R-:W-:Y:S04]  /*1d30*/  LDS.64 R138, [R6+0x30] ;  /* 0x00003000068a7984 */ /* 0x000fe80000000a00 */
[----:B------:R-:W1:Y:S04]  /*1d40*/  LDS.64 R30, [R8+0x288] ;  /* 0x00028800081e7984 */ /* 0x000e680000000a00 */
[----:B------:R-:W4:Y:S01]  /*1d50*/  LDS.64 R14, [R12+0x288] ;  /* 0x000288000c0e7984 */ /* 0x000f220000000a00 */
[----:B--2---:R-:W-:-:S03]  /*1d60*/  DFMA R86, R48, R20, R84 ;  /* 0x000000143056722b */ /* 0x004fc60000000054 */
[----:B------:R-:W-:Y:S04]  /*1d70*/  LDS.64 R154, [R10+0x37f8] ;  /* 0x0037f8000a9a7984 */ /* 0x000fe80000000a00 */
[----:B------:R-:W2:Y:S01]  /*1d80*/  LDS.64 R84, [R8+0x290] ;  /* 0x0002900008547984 */ /* 0x000ea20000000a00 */
[----:B------:R-:W-:-:S03]  /*1d90*/  DFMA R76, R46, R76, R86 ;  /* 0x0000004c2e4c722b */ /* 0x000fc60000000056 */
[----:B------:R-:W2:Y:S04]  /*1da0*/  LDS.64 R20, [R12+0x2d0] ;  /* 0x0002d0000c147984 */ /* 0x000ea80000000a00 */
[----:B------:R-:W2:Y:S01]  /*1db0*/  LDS.64 R86, [R8+0x298] ;  /* 0x0002980008567984 */ /* 0x000ea20000000a00 */
        /* <DEDUP_REMOVED lines=17> */
[----:B------:R-:W-:-:S03]  /*1ed0*/  DFMA R20, R130, R20, R14 ;  /* 0x000000148214722b */ /* 0x000fc6000000000e */
        /* <DEDUP_REMOVED lines=10> */
[----:B------:R-:W0:Y:S01]  /*1f80*/  LDS.64 R142, [R12+0x4c8] ;  /* 0x0004c8000c8e7984 */ /* 0x000e220000000a00 */
        /* <DEDUP_REMOVED lines=17> */
[----:B------:R-:W-:Y:S02]  /*20a0*/  DFMA R142, R28, R142, R18 ;  /* 0x0000008e1c8e722b */ /* 0x000fe40000000012 */
        /* <DEDUP_REMOVED lines=11> */
[----:B------:R-:W1:Y:S01]  /*2160*/  LDS.128 R80, [R10+0x3820] ;  /* 0x003820000a507984 */ /* 0x000e620000000c00 */
        /* <DEDUP_REMOVED lines=8> */
[----:B------:R-:W-:-:S08]  /*21f0*/  DFMA R148, R94, R80, R148 ;  /* 0x000000505e94722b */ /* 0x000fd00000000094 */
        /* <DEDUP_REMOVED lines=32> */
[----:B------:R-:W3:Y:S04]  /*2400*/  @!P1 LDG.E.64.CONSTANT R146, desc[UR52][R110.64+0x510] ;  /* 0x000510346e929981 */ /* 0x000ee8000c1e9b00 */
        /* <DEDUP_REMOVED lines=10> */
[----:B------:R-:W4:Y:S01]  /*24b0*/  @!P1 LDG.E.64.CONSTANT R140, desc[UR52][R110.64+0x32a0] ;  /* 0x0032a0346e8c9981 */ /* 0x000f22000c1e9b00 */
        /* <DEDUP_REMOVED lines=11> */
[----:B------:R-:W4:Y:S01]  /*2570*/  @!P1 LDG.E.64.CONSTANT R150, desc[UR52][R110.64+0x76f8] ;  /* 0x0076f8346e969981 */ /* 0x000f22000c1e9b00 */
        /* <DEDUP_REMOVED lines=40> */
[----:B------:R-:W4:Y:S01]  /*2800*/  @!P1 LDG.E.64.CONSTANT R148, desc[UR52][R110.64+0x8dc0] ;  /* 0x008dc0346e949981 */ /* 0x000f22000c1e9b00 */
        /* <DEDUP_REMOVED lines=28> */
[C---:B------:R-:W-:Y:S01]  /*29d0*/  DFMA R164, R68.reuse, R146, R164 ;  /* 0x0000009244a4722b */ /* 0x040fe200000000a4 */
        /* <DEDUP_REMOVED lines=29> */
[----:B------:R-:W4:Y:S04]  /*2bb0*/  @!P1 LDG.E.64.CONSTANT R86, desc[UR52][R110.64+0x62b8] ;  /* 0x0062b8346e569981 */ /* 0x000f28000c1e9b00 */
[----:B------:R-:W4:Y:S04]  /*2bc0*/  @!P1 LDG.E.64.CONSTANT R138, desc[UR52][R110.64+0x3528] ;  /* 0x003528346e8a9981 */ /* 0x000f28000c1e9b00 */
        /* <DEDUP_REMOVED lines=52> */
[----:B------:R-:W4:Y:S04]  /*2f10*/  @!P1 LDG.E.64.CONSTANT R80, desc[UR52][R110.64+0x9048] ;  /* 0x009048346e509981 */ /* 0x000f28000c1e9b00 */
[----:B------:R-:W0:Y:S04]  /*2f20*/  LDS.64 R60, [R12+0x900] ;  /* 0x000900000c3c7984 */ /* 0x000e280000000a00 */
[----:B------:R-:W4:Y:S01]  /*2f30*/  @!P1 LDG.E.64.CONSTANT R146, desc[UR52][R110.64+0x7980] ;  /* 0x007980346e929981 */ /* 0x000f22000c1e9b00 */
        /* <DEDUP_REMOVED lines=35> */
[----:B------:R-:W-:Y:S01]  /*3170*/  DMUL R62, R62, R86 ;  /* 0x000000563e3e7228 */ /* 0x000fe20000000000 */
        /* <DEDUP_REMOVED lines=37> */
[----:B------:R-:W0:Y:S01]  /*33d0*/  LDS.64 R160, [R6+0x8] ;  /* 0x0000080006a07984 */ /* 0x000e220000000a00 */
[----:B-1----:R-:W-:-:S08]  /*33e0*/  DMUL R82, R26, R82 ;  /* 0x000000521a527228 */ /* 0x002fd00000000000 */
[----:B------:R-:W-:Y:S01]  /*33f0*/  DFMA R152, R100, R80, R82 ;  /* 0x000000506498722b */ /* 0x000fe20000000052 */
[----:B------:R-:W-:-:S06]  /*3400*/  CS2R R82, SRZ ;  /* 0x0000000000527805 */ /* 0x000fcc000001ff00 */
[----:B------:R-:W4:Y:S01]  /*3410*/  @!P1 LDG.E.64.CONSTANT R82, desc[UR52][R110.64+0x6540] ;  /* 0x006540346e529981 */ /* 0x000f22000c1e9b00 */
[----:B0-----:R-:W-:Y:S02]  /*3420*/  DFMA R150, R22, R150, R152 ;  /* 0x000000961696722b */ /* 0x001fe40000000098 */
[----:B------:R-:W-:Y:S01]  /*3430*/  DADD R148, R74, R148 ;  /* 0x000000004a947229 */ /* 0x000fe20000000094 */
[----:B------:R-:W0:Y:S05]  /*3440*/  LDS.64 R152, [R8+0xa20] ;  /* 0x000a200008987984 */ /* 0x000e2a0000000a00 */
[----:B------:R-:W-:Y:S02]  /*3450*/  DFMA R160, R38, R160, R150 ;  /* 0x000000a026a0722b */ /* 0x000fe40000000096 */
[----:B------:R-:W1:Y:S01]  /*3460*/  LDS.64 R150, [R12+0xa20] ;  /* 0x000a20000c967984 */ /* 0x000e620000000a00 */
[----:B------:R-:W-:-:S03]  /*3470*/  DFMA R74, R56, R146, R156 ;  /* 0x00000092384a722b */ /* 0x000fc6000000009c */
[----:B------:R-:W1:Y:S01]  /*3480*/  LDS.64 R56, [R12+0xa68] ;  /* 0x000a68000c387984 */ /* 0x000e620000000a00 */
[----:B------:R-:W-:-:S03]  /*3490*/  DFMA R76, R60, R146, R76 ;  /* 0x000000923c4c722b */ /* 0x000fc6000000004c */
[----:B------:R-:W1:Y:S04]  /*34a0*/  LDS.64 R156, [R7+0x48] ;  /* 0x00004800079c7984 */ /* 0x000e680000000a00 */
[----:B------:R-:W1:Y:S01]  /*34b0*/  LDS.64 R60, [R8+0xa28] ;  /* 0x000a2800083c7984 */ /* 0x000e620000000a00 */
[----:B------:R-:W-:Y:S02]  /*34c0*/  DFMA R72, R154, R146, R72 ;  /* 0x000000929a48722b */ /* 0x000fe40000000048 */
[C---:B------:R-:W-:Y:S01]  /*34d0*/  DFMA R78, R146.reuse, R62, R78 ;  /* 0x0000003e924e722b */ /* 0x040fe2000000004e */
[----:B------:R-:W1:Y:S04]  /*34e0*/  LDS.64 R154, [R6+0x10] ;  /* 0x00001000069a7984 */ /* 0x000e680000000a00 */
[----:B------:R-:W1:Y:S01]  /*34f0*/  LDS.64 R62, [R8+0xa30] ;  /* 0x000a3000083e7984 */ /* 0x000e620000000a00 */
[----:B------:R-:W-:-:S02]  /*3500*/  DFMA R148, R146, R58, R148 ;  /* 0x0000003a9294722b */ /* 0x000fc40000000094 */
[----:B------:R-:W-:Y:S01]  /*3510*/  DFMA R140, R64, R146, R140 ;  /* 0x00000092408c722b */ /* 0x000fe2000000008c */
[----:B------:R-:W1:Y:S04]  /*3520*/  LDS.64 R58, [R7+0x90] ;  /* 0x00009000073a7984 */ /* 0x000e680000000a00 */
[----:B------:R-:W1:Y:S01]  /*3530*/  LDS.64 R64, [R12+0xab0] ;  /* 0x000ab0000c407984 */ /* 0x000e620000000a00 */
[----:B------:R-:W-:-:S03]  /*3540*/  DFMA R142, R146, R66, R142 ;  /* 0x00000042928e722b */ /* 0x000fc6000000008e */
[----:B------:R-:W1:Y:S01]  /*3550*/  LDS.64 R66, [R6+0x18] ;  /* 0x0000180006427984 */ /* 0x000e620000000a00 */
[----:B0-----:R-:W-:Y:S02]  /*3560*/  DFMA R152, R136, R152, RZ ;  /* 0x000000988898722b */ /* 0x001fe400000000ff */
[----:B-1----:R-:W-:-:S08]  /*3570*/  DFMA R150, R134, R150, RZ ;  /* 0x000000968696722b */ /* 0x002fd000000000ff */
[----:B------:R-:W-:Y:S01]  /*3580*/  DFMA R150, R130, R56, R150 ;  /* 0x000000388296722b */ /* 0x000fe20000000096 */
[----:B------:R-:W0:Y:S01]  /*3590*/  LDS.64 R56, [R8+0xa38] ;  /* 0x000a380008387984 */ /* 0x000e220000000a00 */
[----:B------:R-:W-:Y:S02]  /*35a0*/  DFMA R84, R68, R146, R84 ;  /* 0x000000924454722b */ /* 0x000fe40000000054 */
[----:B------:R-:W-:Y:S01]  /*35b0*/  DFMA R158, R146, R70, R158 ;  /* 0x00000046929e722b */ /* 0x000fe2000000009e */
[----:B------:R-:W1:Y:S01]  /*35c0*/  LDS.64 R68, [R12+0xaf8] ;  /* 0x000af8000c447984 */ /* 0x000e620000000a00 */
[----:B------:R-:W-:Y:S02]  /*35d0*/  DFMA R156, R88, R156, R160 ;  /* 0x0000009c589c722b */ /* 0x000fe400000000a0 */
[----:B------:R-:W-:Y:S01]  /*35e0*/  DFMA R60, R132, R60, R152 ;  /* 0x0000003c843c722b */ /* 0x000fe20000000098 */
        /* <DEDUP_REMOVED lines=8> */
[----:B------:R-:W-:Y:S01]  /*3670*/  CS2R R80, SRZ ;  /* 0x0000000000507805 */ /* 0x000fe2000001ff00 */
[----:B------:R-:W1:Y:S04]  /*3680*/  LDS.64 R64, [R12+0xb88] ;  /* 0x000b88000c407984 */ /* 0x000e680000000a00 */
[----:B------:R-:W1:Y:S01]  /*3690*/  LDS.64 R150, [R6+0x20] ;  /* 0x0000200006967984 */ /* 0x000e620000000a00 */
[----:B------:R-:W-:-:S03]  /*36a0*/  DFMA R58, R50, R66, R58 ;  /* 0x00000042323a722b */ /* 0x000fc6000000003a */
[----:B------:R-:W4:Y:S04]  /*36b0*/  @!P1 LDG.E.64.CONSTANT R80, desc[UR52][R110.64+0x37b0] ;  /* 0x0037b0346e509981 */ /* 0x000f28000c1e9b00 */
[----:B------:R-:W-:Y:S01]  /*36c0*/  LDS.64 R66, [R7+0x168] ;  /* 0x0001680007427984 */ /* 0x000fe20000000a00 */
[----:B0-----:R-:W-:-:S03]  /*36d0*/  DFMA R60, R124, R56, R60 ;  /* 0x000000387c3c722b */ /* 0x001fc6000000003c */
[----:B------:R-:W-:Y:S04]  /*36e0*/  LDS.64 R160, [R6+0x38] ;  /* 0x0000380006a07984 */ /* 0x000fe80000000a00 */
[----:B------:R-:W0:Y:S01]  /*36f0*/  LDS.64 R56, [R12+0xbd0] ;  /* 0x000bd0000c387984 */ /* 0x000e220000000a00 */
[----:B-1----:R-:W-:Y:S02]  /*3700*/  DFMA R68, R122, R68, R154 ;  /* 0x000000447a44722b */ /* 0x002fe4000000009a */
        /* <DEDUP_REMOVED lines=9> */
[----:B------:R-:W1:Y:S01]  /*37a0*/  LDS.64 R70, [R6+0x28] ;  /* 0x0000280006467984 */ /* 0x000e620000000a00 */
[----:B------:R-:W-:-:S02]  /*37b0*/  DFMA R64, R114, R64, R146 ;  /* 0x000000407240722b */ /* 0x000fc40000000092 */
[----:B------:R-:W-:Y:S01]  /*37c0*/  DFMA R154, R46, R150, R154 ;  /* 0x000000962e9a722b */ /* 0x000fe2000000009a */
[----:B------:R-:W2:Y:S04]  /*37d0*/  LDS.64 R146, [R12+0xc60] ;  /* 0x000c60000c927984 */ /* 0x000ea80000000a00 */
[----:B------:R-:W2:Y:S01]  /*37e0*/  LDS.64 R150, [R8+0xa60] ;  /* 0x000a600008967984 */ /* 0x000ea20000000a00 */
[----:B0-----:R-:W-:-:S03]  /*37f0*/  DFMA R56, R108, R56, R64 ;  /* 0x000000386c38722b */ /* 0x001fc60000000040 */
[----:B------:R-:W0:Y:S05]  /*3800*/  LDS.64 R64, [R6+0x30] ;  /* 0x0000300006407984 */ /* 0x000e2a0000000a00 */
[----:B-1----:R-:W-:Y:S02]  /*3810*/  DFMA R56, R96, R60, R56 ;  /* 0x0000003c6038722b */ /* 0x002fe40000000038 */
[----:B------:R-:W-:Y:S02]  /*3820*/  DFMA R152, R44, R152, R154 ;  /* 0x000000982c98722b */ /* 0x000fe4000000009a */
[----:B------:R-:W-:Y:S01]  /*3830*/  DFMA R58, R112, R58, R62 ;  /* 0x0000003a703a722b */ /* 0x000fe2000000003e */
[----:B------:R-:W1:Y:S05]  /*3840*/  LDS.128 R60, [R10+0x38d0] ;  /* 0x0038d0000a3c7984 */ /* 0x000e6a0000000c00 */
[----:B------:R-:W-:-:S02]  /*3850*/  DFMA R70, R42, R70, R152 ;  /* 0x000000462a46722b */ /* 0x000fc40000000098 */
[----:B------:R-:W-:Y:S01]  /*3860*/  DFMA R58, R36, R68, R58 ;  /* 0x00000044243a722b */ /* 0x000fe2000000003a */
[----:B------:R-:W1:Y:S01]  /*3870*/  LDS.64 R152, [R7+0x1b0] ;  /* 0x0001b00007987984 */ /* 0x000e620000000a00 */
        /* <DEDUP_REMOVED lines=13> */
[----:B------:R-:W-:Y:S01]  /*3950*/  DFMA R152, R30, R152, R68 ;  /* 0x000000981e98722b */ /* 0x000fe20000000044 */
        /* <DEDUP_REMOVED lines=43> */
[----:B------:R-:W3:Y:S04]  /*3c10*/  @!P1 LDG.E.64.CONSTANT R162, desc[UR52][R110.64+0x2370] ;  /* 0x002370346ea29981 */ /* 0x000ee8000c1e9b00 */
        /* <DEDUP_REMOVED lines=47> */
[----:B------:R-:W4:Y:S01]  /*3f10*/  LDS.64 R64, [R12+0xea0] ;  /* 0x000ea0000c407984 */ /* 0x000f220000000a00 */
[----:B------:R-:W-:Y:S02]  /*3f20*/  DFMA R166, R30, R144, R166 ;  /* 0x000000901ea6722b */ /* 0x000fe400000000a6 */
[----:B------:R-:W-:Y:S01]  /*3f30*/  DFMA R144, R56, R82, R148 ;  /* 0x000000523890722b */ /* 0x000fe20000000094 */
[----:B------:R-:W-:Y:S01]  /*3f40*/  CS2R R146, SRZ ;  /* 0x0000000000927805 */ /* 0x000fe2000001ff00 */
[----:B------:R-:W-:Y:S01]  /*3f50*/  DFMA R156, R82, R66, R140 ;  /* 0x00000042529c722b */ /* 0x000fe2000000008c */
[----:B------:R-:W4:Y:S04]  /*3f60*/  LDS.64 R56, [R12+0xee8] ;  /* 0x000ee8000c387984 */ /* 0x000f280000000a00 */
[----:B------:R-:W-:Y:S01]  /*3f70*/  LDS.64 R66, [R8+0xce0] ;  /* 0x000ce00008427984 */ /* 0x000fe20000000a00 */
[----:B------:R-:W-:-:S03]  /*3f80*/  CS2R R138, SRZ ;  /* 0x00000000008a7805 */ /* 0x000fc6000001ff00 */
[----:B------:R-:W3:Y:S04]  /*3f90*/  @!P1 LDG.E.64.CONSTANT R146, desc[UR52][R110.64+0x3a38] ;  /* 0x003a38346e929981 */ /* 0x000ee8000c1e9b00 */
[----:B------:R-:W3:Y:S01]  /*3fa0*/  @!P1 LDG.E.64.CONSTANT R138, desc[UR52][R110.64+0x67c8] ;  /* 0x0067c8346e8a9981 */ /* 0x000ee2000c1e9b00 */
[----:B------:R-:W-:-:S03]  /*3fb0*/  DFMA R152, R152, R82, R158 ;  /* 0x000000529898722b */ /* 0x000fc6000000009e */
[----:B------:R-:W-:Y:S01]  /*3fc0*/  LDS.64 R142, [R7+0x240] ;  /* 0x00024000078e7984 */ /* 0x000fe20000000a00 */
[----:B0-----:R-:W-:-:S03]  /*3fd0*/  DFMA R62, R116, R62, R74 ;  /* 0x0000003e743e722b */ /* 0x001fc6000000004a */
[----:B------:R-:W-:Y:S01]  /*3fe0*/  LDS.64 R140, [R7+0x1f8] ;  /* 0x0001f800078c7984 */ /* 0x000fe20000000a00 */
[----:B------:R-:W-:-:S03]  /*3ff0*/  DFMA R74, R114, R60, R72 ;  /* 0x0000003c724a722b */ /* 0x000fc60000000048 */
[----:B------:R-:W0:Y:S04]  /*4000*/  LDS.64 R72, [R8+0xcd8] ;  /* 0x000cd80008487984 */ /* 0x000e280000000a00 */
[----:B------:R-:W3:Y:S01]  /*4010*/  LDS.64 R60, [R8+0xce8] ;  /* 0x000ce800083c7984 */ /* 0x000ee20000000a00 */
[----:B-1----:R-:W-:Y:S02]  /*4020*/  DFMA R74, R108, R68, R74 ;  /* 0x000000446c4a722b */ /* 0x002fe4000000004a */
[----:B--2---:R-:W-:Y:S01]  /*4030*/  DFMA R166, R24, R154, R166 ;  /* 0x0000009a18a6722b */ /* 0x004fe200000000a6 */
[----:B------:R-:W-:Y:S01]  /*4040*/  CS2R R158, SRZ ;  /* 0x00000000009e7805 */ /* 0x000fe2000001ff00 */
[----:B------:R-:W1:Y:S04]  /*4050*/  LDS.64 R68, [R6+0x40] ;  /* 0x0000400006447984 */ /* 0x000e680000000a00 */
[----:B----4-:R-:W-:Y:S01]  /*4060*/  DFMA R64, R96, R64, R74 ;  /* 0x000000406040722b */ /* 0x010fe2000000004a */
[----:B------:R-:W2:Y:S07]  /*4070*/  @!P1 LDG.E.64.CONSTANT R158, desc[UR52][R110.64+0x9558] ;  /* 0x009558346e9e9981 */ /* 0x000eae000c1e9b00 */
[----:B------:R-:W-:-:S02]  /*4080*/  DFMA R56, R28, R56, R64 ;  /* 0x000000381c38722b */ /* 0x000fc40000000040 */
[----:B------:R-:W-:Y:S02]  /*4090*/  DFMA R154, R82, R70, R84 ;  /* 0x00000046529a722b */ /* 0x000fe40000000054 */
[----:B0-----:R-:W-:-:S04]  /*40a0*/  DFMA R62, R112, R72, R62 ;  /* 0x00000048703e722b */ /* 0x001fc8000000003e */
[----:B------:R-:W-:Y:S01]  /*40b0*/  DMUL R160, R56, R160 ;  /* 0x000000a038a07228 */ /* 0x000fe20000000000 */
[----:B------:R-:W-:Y:S03]  /*40c0*/  LDS.128 R72, [R10+0x3950] ;  /* 0x003950000a487984 */ /* 0x000fe60000000c00 */
[----:B------:R-:W-:-:S08]  /*40d0*/  DFMA R62, R36, R66, R62 ;  /* 0x00000042243e722b */ /* 0x000fd0000000003e */
[----:B---3--:R-:W-:Y:S02]  /*40e0*/  DFMA R84, R92, R60, R62 ;  /* 0x0000003c5c54722b */ /* 0x008fe4000000003e */
        /* <DEDUP_REMOVED lines=42> */
[----:B------:R-:W4:Y:S01]  /*4390*/  @!P1 LDG.E.64.CONSTANT R78, desc[UR52][R110.64+0x5388] ;  /* 0x005388346e4e9981 */ /* 0x000f22000c1e9b00 */
        /* <DEDUP_REMOVED lines=60> */
[----:B------:R-:W1:Y:S04]  /*4760*/  LDS.64 R70, [R8+0xf60] ;  /* 0x000f600008467984 */ /* 0x000e680000000a00 */
[----:B------:R-:W1:Y:S01]  /*4770*/  LDS.64 R68, [R12+0x10e0] ;  /* 0x0010e0000c447984 */ /* 0x000e620000000a00 */
        /* <DEDUP_REMOVED lines=10> */
[----:B------:R-:W-:Y:S02]  /*4820*/  DFMA R70, R112, R70, R66 ;  /* 0x000000467046722b */ /* 0x000fe40000000042 */
        /* <DEDUP_REMOVED lines=16> */
[----:B----4-:R-:W-:-:S06]  /*4930*/  DMUL R162, R138, R78 ;  /* 0x0000004e8aa27228 */ /* 0x010fcc0000000000 */
        /* <DEDUP_REMOVED lines=54> */
[----:B------:R-:W4:Y:S01]  /*4ca0*/  LDS.64 R56, [R8+0x11c0] ;  /* 0x0011c00008387984 */ /* 0x000f220000000a00 */
[----:B------:R-:W-:-:S02]  /*4cb0*/  DFMA R148, R64, R78, R148 ;  /* 0x0000004e4094722b */ /* 0x000fc40000000094 */
[----:B------:R-:W-:Y:S01]  /*4cc0*/  DADD R156, R156, R162 ;  /* 0x000000009c9c7229 */ /* 0x000fe200000000a2 */
[----:B------:R-:W4:Y:S01]  /*4cd0*/  LDS.64 R64, [R6+0x28] ;  /* 0x0000280006407984 */ /* 0x000f220000000a00 */
        /* <DEDUP_REMOVED lines=19> */
[----:B------:R-:W-:-:S03]  /*4e10*/  DFMA R82, R132, R56, R82 ;  /* 0x000000388452722b */ /* 0x000fc60000000052 */
[----:B------:R-:W-:Y:S01]  /*4e20*/  DFMA R58, R130, R60, R58 ;  /* 0x0000003c823a722b */ /* 0x000fe2000000003a */
[----:B------:R-:W4:Y:S01]  /*4e30*/  LDS.64 R56, [R8+0x11d8] ;  /* 0x0011d80008387984 */ /* 0x000f220000000a00 */
        /* <DEDUP_REMOVED lines=18> */
[----:B------:R-:W-:-:S03]  /*4f60*/  DFMA R76, R120, R56, R76 ;  /* 0x00000038784c722b */ /* 0x000fc6000000004c */
        /* <DEDUP_REMOVED lines=8> */
[----:B------:R-:W3:Y:S03]  /*4ff0*/  @!P1 LDG.E.64.CONSTANT R58, desc[UR52][R110.64+0x6cd8] ;  /* 0x006cd8346e3a9981 */ /* 0x000ee6000c1e9b00 */
        /* <DEDUP_REMOVED lines=30> */
[----:B------:R-:W-:-:S07]  /*51e0*/  DFMA R84, R158, R58, R84 ;  /* 0x0000003a9e54722b */ /* 0x000fce0000000054 */
        /* <DEDUP_REMOVED lines=36> */
[----:B------:R-:W4:Y:S01]  /*5430*/  @!P1 LDG.E.64.CONSTANT R120, desc[UR52][R110.64+0x5898] ;  /* 0x005898346e789981 */ /* 0x000f22000c1e9b00 */
        /* <DEDUP_REMOVED lines=66> */
[----:B----4-:R-:W-:-:S06]  /*5860*/  DMUL R120, R96, R120 ;  /* 0x0000007860787228 */ /* 0x010fcc0000000000 */
[----:B------:R-:W-:Y:S02]  /*5870*/  DFMA R92, R12, R130, R16 ;  /* 0x000000820c5c722b */ /* 0x000fe40000000010 */
        /* <DEDUP_REMOVED lines=34> */
[----:B------:R-:W3:Y:S07]  /*5aa0*/  LDS.64 R32, [R7+0x1b0] ;  /* 0x0001b00007207984 */ /* 0x000eee0000000a00 */
        /* <DEDUP_REMOVED lines=11> */
[----:B---3--:R-:W-:-:S02]  /*5b60*/  DFMA R22, R30, R32, R22 ;  /* 0x000000201e16722b */ /* 0x008fc40000000016 */
        /* <DEDUP_REMOVED lines=54> */
[----:B------:R-:W0:Y:S01]  /*5ed0*/  LDS.64 R24, [R4+0x20] ;  /* 0x0000200004187984 */ /* 0x000e220000000a00 */
[----:B-1----:R-:W-:-:S02]  /*5ee0*/  DADD R8, R6, R10 ;  /* 0x0000000006087229 */ /* 0x002fc4000000000a */
[----:B------:R-:W-:-:S06]  /*5ef0*/  DADD R6, R6, -R10 ;  /* 0x0000000006067229 */ /* 0x000fcc000000080a */
[----:B------:R-:W-:Y:S01]  /*5f00*/  DFMA R30, R8, UR16, RZ ;  /* 0x00000010081e7c2b */ /* 0x000fe200080000ff */
[----:B------:R-:W1:Y:S01]  /*5f10*/  LDCU.64 UR16, c[0x3][0x8f8] ;  /* 0x00c11f00ff1077ac */ /* 0x000e620008000a00 */
[C-C-:B--2---:R-:W-:Y:S02]  /*5f20*/  DADD R10, R12.reuse, R14.reuse ;  /* 0x000000000c0a7229 */ /* 0x144fe4000000000e */
[----:B------:R-:W-:Y:S02]  /*5f30*/  DADD R12, R12, -R14 ;  /* 0x000000000c0c7229 */ /* 0x000fe4000000080e */
[C---:B------:R-:W-:Y:S02]  /*5f40*/  DFMA R28, R6.reuse, UR8, RZ ;  /* 0x00000008061c7c2b */ /* 0x040fe400080000ff */
[----:B------:R-:W-:Y:S01]  /*5f50*/  DFMA R32, R6, UR22, RZ ;  /* 0x0000001606207c2b */ /* 0x000fe200080000ff */
[----:B------:R-:W2:Y:S01]  /*5f60*/  LDCU.64 UR22, c[0x3][0x768] ;  /* 0x00c0ed00ff1677ac */ /* 0x000ea20008000a00 */
[----:B------:R-:W-:-:S02]  /*5f70*/  DFMA R14, R8, UR20, RZ ;  /* 0x00000014080e7c2b */ /* 0x000fc400080000ff */
[----:B------:R-:W-:Y:S02]  /*5f80*/  DFMA R26, R8, UR4, RZ ;  /* 0x00000004081a7c2b */ /* 0x000fe400080000ff */
[----:B------:R-:W-:Y:S02]  /*5f90*/  DFMA R8, R6, UR24, RZ ;  /* 0x0000001806087c2b */ /* 0x000fe400080000ff */
[----:B---3--:R-:W-:Y:S02]  /*5fa0*/  DADD R6, R16, R18 ;  /* 0x0000000010067229 */ /* 0x008fe40000000012 */
[----:B------:R-:W-:Y:S02]  /*5fb0*/  DFMA R30, R10, UR46, R30 ;  /* 0x0000002e0a1e7c2b */ /* 0x000fe4000800001e */
[C---:B------:R-:W-:Y:S02]  /*5fc0*/  DFMA R28, R12.reuse, UR48, R28 ;  /* 0x000000300c1c7c2b */ /* 0x040fe4000800001c */
[----:B------:R-:W-:-:S02]  /*5fd0*/  DFMA R32, R12, UR50, R32 ;  /* 0x000000320c207c2b */ /* 0x000fc40008000020 */
[----:B------:R-:W-:Y:S02]  /*5fe0*/  DADD R16, R16, -R18 ;  /* 0x0000000010107229 */ /* 0x000fe40000000812 */
[C---:B------:R-:W-:Y:S02]  /*5ff0*/  DFMA R14, R10.reuse, UR6, R14 ;  /* 0x000000060a0e7c2b */ /* 0x040fe4000800000e */
[----:B------:R-:W-:Y:S02]  /*6000*/  DFMA R26, R10, UR44, R26 ;  /* 0x0000002c0a1a7c2b */ /* 0x000fe4000800001a */
[----:B------:R-:W-:Y:S02]  /*6010*/  DFMA R10, R12, UR10, R8 ;  /* 0x0000000a0c0a7c2b */ /* 0x000fe40008000008 */
[----:B------:R-:W-:Y:S01]  /*6020*/  DFMA R30, R6, UR26, R30 ;  /* 0x0000001a061e7c2b */ /* 0x000fe2000800001e */
[----:B------:R-:W3:Y:S01]  /*6030*/  LDCU.64 UR26, c[0x3][0x770] ;  /* 0x00c0ee00ff1a77ac */ /* 0x000ee20008000a00 */
[----:B-1----:R-:W-:-:S02]  /*6040*/  DFMA R28, R16, UR16, R28 ;  /* 0x00000010101c7c2b */ /* 0x002fc4000800001c */
[----:B------:R-:W-:Y:S01]  /*6050*/  DFMA R32, R16, UR30, R32 ;  /* 0x0000001e10207c2b */ /* 0x000fe20008000020 */
[----:B------:R-:W1:Y:S01]  /*6060*/  LDCU.64 UR16, c[0x3][0x928] ;  /* 0x00c12500ff1077ac */ /* 0x000e620008000a00 */
[C---:B------:R-:W-:Y:S02]  /*6070*/  DFMA R14, R6.reuse, UR28, R14 ;  /* 0x0000001c060e7c2b */ /* 0x040fe4000800000e */
[----:B------:R-:W-:Y:S01]  /*6080*/  DFMA R26, R6, UR12, R26 ;  /* 0x0000000c061a7c2b */ /* 0x000fe2000800001a */
[----:B------:R-:W1:Y:S01]  /*6090*/  LDCU.64 UR30, c[0x3][0x930] ;  /* 0x00c12600ff1e77ac */ /* 0x000e620008000a00 */
[----:B----4-:R-:W-:Y:S02]  /*60a0*/  DADD R6, R20, R22 ;  /* 0x0000000014067229 */ /* 0x010fe40000000016 */
[----:B0-----:R-:W-:Y:S02]  /*60b0*/  DADD R8, R24, R24 ;  /* 0x0000000018087229 */ /* 0x001fe40000000018 */
[----:B------:R-:W-:-:S02]  /*60c0*/  DFMA R10, R16, UR36, R10 ;  /* 0x00000024100a7c2b */ /* 0x000fc4000800000a */
[----:B------:R-:W-:Y:S02]  /*60d0*/  DADD R20, R20, -R22 ;  /* 0x0000000014147229 */ /* 0x000fe40000000816 */
[C---:B------:R-:W-:Y:S02]  /*60e0*/  DFMA R14, R6.reuse, UR14, R14 ;  /* 0x0000000e060e7c2b */ /* 0x040fe4000800000e */
[C---:B------:R-:W-:Y:S02]  /*60f0*/  DFMA R26, R6.reuse, UR56, R26 ;  /* 0x00000038061a7c2b */ /* 0x040fe4000800001a */
[----:B------:R-:W-:Y:S02]  /*6100*/  DFMA R30, R6, UR58, R30 ;  /* 0x0000003a061e7c2b */ /* 0x000fe4000800001e */
[----:B------:R-:W-:Y:S02]  /*6110*/  DMUL R8, R8, 0.5 ;  /* 0x3fe0000008087828 */ /* 0x000fe40000000000 */
[----:B------:R-:W-:-:S02]  /*6120*/  DADD R24, R24, -R24 ;  /* 0x0000000018187229 */ /* 0x000fc40000000818 */
[C---:B------:R-:W-:Y:S02]  /*6130*/  DFMA R10, R20.reuse, UR18, R10 ;  /* 0x00000012140a7c2b */ /* 0x040fe4000800000a */
[C---:B------:R-:W-:Y:S02]  /*6140*/  DFMA R28, R20.reuse, UR60, R28 ;  /* 0x0000003c141c7c2b */ /* 0x040fe4000800001c */
[----:B------:R-:W-:Y:S02]  /*6150*/  DFMA R32, R20, UR62, R32 ;  /* 0x0000003e14207c2b */ /* 0x000fe40008000020 */
[C---:B------:R-:W-:Y:S02]  /*6160*/  DFMA R14, R8.reuse, UR32, R14 ;  /* 0x00000020080e7c2b */ /* 0x040fe4000800000e */
[C---:B--2---:R-:W-:Y:S02]  /*6170*/  DFMA R26, R8.reuse, UR22, R26 ;  /* 0x00000016081a7c2b */ /* 0x044fe4000800001a */
[----:B---3--:R-:W-:-:S02]  /*6180*/  DFMA R30, R8, UR26, R30 ;  /* 0x0000001a081e7c2b */ /* 0x008fc4000800001e */
[C---:B------:R-:W-:Y:S02]  /*6190*/  DFMA R10, R24.reuse, UR40, R10 ;  /* 0x00000028180a7c2b */ /* 0x040fe4000800000a */
[C---:B-1----:R-:W-:Y:S02]  /*61a0*/  DFMA R28, R24.reuse, UR16, R28 ;  /* 0x00000010181c7c2b */ /* 0x042fe4000800001c */
[----:B------:R-:W-:Y:S01]  /*61b0*/  DFMA R32, R24, UR30, R32 ;  /* 0x0000001e18207c2b */ /* 0x000fe20008000020 */
[----:B------:R-:W-:-:S03]  /*61c0*/  ISETP.GT.U32.AND P1, PT, R5, 0x35, PT ;  /* 0x000000350500780c */ /* 0x000fc60003f24070 */
[----:B------:R-:W-:Y:S02]  /*61d0*/  DADD R6, R14, R10 ;  /* 0x000000000e067229 */ /* 0x000fe4000000000a */
[----:B------:R-:W-:Y:S02]  /*61e0*/  DADD R8, R26, R28 ;  /* 0x000000001a087229 */ /* 0x000fe4000000001c */
[----:B------:R-:W-:Y:S02]  /*61f0*/  DADD R12, R30, R32 ;  /* 0x000000001e0c7229 */ /* 0x000fe40000000020 */
        /* <DEDUP_REMOVED lines=21> */
[----:B------:R-:W3:Y:S01]  /*6350*/  LDS.64 R16, [R3+0x1b0] ;  /* 0x0001b00003107984 */ /* 0x000ee20000000a00 */
[----:B------:R-:W5:Y:S03]  /*6360*/  LDCU.64 UR38, c[0x3][0x740] ;  /* 0x00c0e800ff2677ac */ /* 0x000f660008000a00 */
[----:B------:R-:W-:Y:S01]  /*6370*/  LDS.64 R18, [R3+0xd8] ;  /* 0x0000d80003127984 */ /* 0x000fe20000000a00 */
[----:B------:R-:W5:Y:S03]  /*6380*/  LDCU.128 UR56, c[0x3][0x750] ;  /* 0x00c0ea00ff3877ac */ /* 0x000f660008000c00 */
[----:B------:R-:W5:Y:S01]  /*6390*/  LDS.64 R20, [R3+0x168] ;  /* 0x0001680003147984 */ /* 0x000f620000000a00 */
[----:B------:R-:W5:Y:S03]  /*63a0*/  LDCU.128 UR60, c[0x3][0x910] ;  /* 0x00c12200ff3c77ac */ /* 0x000f660008000c00 */
[----:B------:R-:W5:Y:S01]  /*63b0*/  LDS.64 R22, [R3+0x120] ;  /* 0x0001200003167984 */ /* 0x000f620000000a00 */
[----:B-1----:R-:W-:-:S02]  /*63c0*/  DADD R8, R4, R6 ;  /* 0x0000000004087229 */ /* 0x002fc40000000006 */
[----:B------:R-:W-:Y:S02]  /*63d0*/  DADD R4, R4, -R6 ;  /* 0x0000000004047229 */ /* 0x000fe40000000806 */
[C-C-:B----4-:R-:W-:Y:S02]  /*63e0*/  DADD R6, R10.reuse, R12.reuse ;  /* 0x000000000a067229 */ /* 0x150fe4000000000c */
[----:B------:R-:W-:-:S04]  /*63f0*/  DADD R10, R10, -R12 ;  /* 0x000000000a0a7229 */ /* 0x000fc8000000080c */
[C---:B------:R-:W-:Y:S02]  /*6400*/  DFMA R26, R4.reuse, UR8, RZ ;  /* 0x00000008041a7c2b */ /* 0x040fe400080000ff */
[----:B0-----:R-:W-:Y:S01]  /*6410*/  DFMA R30, R4, UR26, RZ ;  /* 0x0000001a041e7c2b */ /* 0x001fe200080000ff */
[----:B------:R-:W0:Y:S01]  /*6420*/  LDCU.64 UR26, c[0x3][0x900] ;  /* 0x00c12000ff1a77ac */ /* 0x000e220008000a00 */
[C---:B------:R-:W-:Y:S02]  /*6430*/  DFMA R12, R8.reuse, UR20, RZ ;  /* 0x00000014080c7c2b */ /* 0x040fe400080000ff */
[C---:B------:R-:W-:Y:S02]  /*6440*/  DFMA R24, R8.reuse, UR4, RZ ;  /* 0x0000000408187c2b */ /* 0x040fe400080000ff */
[----:B--2---:R-:W-:Y:S01]  /*6450*/  DFMA R28, R8, UR22, RZ ;  /* 0x00000016081c7c2b */ /* 0x004fe200080000ff */
[----:B------:R-:W1:Y:S01]  /*6460*/  LDCU.64 UR22, c[0x3][0x768] ;  /* 0x00c0ed00ff1677ac */ /* 0x000e620008000a00 */
[----:B------:R-:W-:-:S02]  /*6470*/  DFMA R8, R4, UR24, RZ ;  /* 0x0000001804087c2b */ /* 0x000fc400080000ff */
[----:B---3--:R-:W-:Y:S02]  /*6480*/  DADD R4, R14, R16 ;  /* 0x000000000e047229 */ /* 0x008fe40000000010 */
[----:B------:R-:W-:Y:S02]  /*6490*/  DFMA R26, R10, UR48, R26 ;  /* 0x000000300a1a7c2b */ /* 0x000fe4000800001a */
[----:B------:R-:W-:Y:S02]  /*64a0*/  DADD R14, R14, -R16 ;  /* 0x000000000e0e7229 */ /* 0x000fe40000000810 */
[C---:B------:R-:W-:Y:S02]  /*64b0*/  DFMA R12, R6.reuse, UR6, R12 ;  /* 0x00000006060c7c2b */ /* 0x040fe4000800000c */
[C---:B------:R-:W-:Y:S02]  /*64c0*/  DFMA R24, R6.reuse, UR44, R24 ;  /* 0x0000002c06187c2b */ /* 0x040fe40008000018 */
[----:B------:R-:W-:Y:S01]  /*64d0*/  DFMA R28, R6, UR30, R28 ;  /* 0x0000001e061c7c2b */ /* 0x000fe2000800001c */
[----:B------:R-:W2:Y:S01]  /*64e0*/  LDCU.64 UR30, c[0x3][0x770] ;  /* 0x00c0ee00ff1e77ac */ /* 0x000ea20008000a00 */
[----:B------:R-:W-:-:S02]  /*64f0*/  DFMA R8, R10, UR10, R8 ;  /* 0x0000000a0a087c2b */ /* 0x000fc40008000008 */
[----:B-----5:R-:W-:Y:S01]  /*6500*/  DFMA R30, R10, UR34, R30 ;  /* 0x000000220a1e7c2b */ /* 0x020fe2000800001e */
[----:B------:R-:W3:Y:S01]  /*6510*/  LDCU.64 UR34, c[0x3][0x930] ;  /* 0x00c12600ff2277ac */ /* 0x000ee20008000a00 */
[----:B------:R-:W-:Y:S02]  /*6520*/  DFMA R26, R14, UR16, R26 ;  /* 0x000000100e1a7c2b */ /* 0x000fe4000800001a */
[C---:B------:R-:W-:Y:S01]  /*6530*/  DFMA R12, R4.reuse, UR28, R12 ;  /* 0x0000001c040c7c2b */ /* 0x040fe2000800000c */
[----:B------:R-:W4:Y:S01]  /*6540*/  LDCU.64 UR16, c[0x3][0x928] ;  /* 0x00c12500ff1077ac */ /* 0x000f220008000a00 */
[C---:B------:R-:W-:Y:S02]  /*6550*/  DFMA R24, R4.reuse, UR12, R24 ;  /* 0x0000000c04187c2b */ /* 0x040fe40008000018 */
[----:B------:R-:W-:Y:S02]  /*6560*/  DFMA R28, R4, UR38, R28 ;  /* 0x00000026041c7c2b */ /* 0x000fe4000800001c */
[----:B------:R-:W-:-:S02]  /*6570*/  DADD R4, R18, R20 ;  /* 0x0000000012047229 */ /* 0x000fc40000000014 */
[----:B------:R-:W-:Y:S02]  /*6580*/  DADD R6, R22, R22 ;  /* 0x0000000016067229 */ /* 0x000fe40000000016 */
[C---:B------:R-:W-:Y:S02]  /*6590*/  DFMA R8, R14.reuse, UR36, R8 ;  /* 0x000000240e087c2b */ /* 0x040fe40008000008 */
[----:B0-----:R-:W-:Y:S02]  /*65a0*/  DFMA R30, R14, UR26, R30 ;  /* 0x0000001a0e1e7c2b */ /* 0x001fe4000800001e */
[----:B------:R-:W-:Y:S02]  /*65b0*/  DADD R18, R18, -R20 ;  /* 0x0000000012127229 */ /* 0x000fe40000000814 */
[C---:B------:R-:W-:Y:S02]  /*65c0*/  DFMA R12, R4.reuse, UR14, R12 ;  /* 0x0000000e040c7c2b */ /* 0x040fe4000800000c */
[----:B------:R-:W-:-:S02]  /*65d0*/  DFMA R24, R4, UR56, R24 ;  /* 0x0000003804187c2b */ /* 0x000fc40008000018 */
[----:B------:R-:W-:Y:S02]  /*65e0*/  DFMA R28, R4, UR58, R28 ;  /* 0x0000003a041c7c2b */ /* 0x000fe4000800001c */
[----:B------:R-:W-:Y:S02]  /*65f0*/  DMUL R6, R6, 0.5 ;  /* 0x3fe0000006067828 */ /* 0x000fe40000000000 */
[----:B------:R-:W-:Y:S02]  /*6600*/  DADD R22, R22, -R22 ;  /* 0x0000000016167229 */ /* 0x000fe40000000816 */
[C---:B------:R-:W-:Y:S02]  /*6610*/  DFMA R30, R18.reuse, UR62, R30 ;  /* 0x0000003e121e7c2b */ /* 0x040fe4000800001e */
[C---:B------:R-:W-:Y:S02]  /*6620*/  DFMA R8, R18.reuse, UR18, R8 ;  /* 0x0000001212087c2b */ /* 0x040fe40008000008 */
[----:B------:R-:W-:-:S02]  /*6630*/  DFMA R26, R18, UR60, R26 ;  /* 0x0000003c121a7c2b */ /* 0x000fc4000800001a */
[C---:B------:R-:W-:Y:S02]  /*6640*/  DFMA R12, R6.reuse, UR32, R12 ;  /* 0x00000020060c7c2b */ /* 0x040fe4000800000c */
[C---:B-1----:R-:W-:Y:S02]  /*6650*/  DFMA R24, R6.reuse, UR22, R24 ;  /* 0x0000001606187c2b */ /* 0x042fe40008000018 */
[----:B--2---:R-:W-:Y:S02]  /*6660*/  DFMA R28, R6, UR30, R28 ;  /* 0x0000001e061c7c2b */ /* 0x004fe4000800001c */
[C---:B---3--:R-:W-:Y:S02]  /*6670*/  DFMA R30, R22.reuse, UR34, R30 ;  /* 0x00000022161e7c2b */ /* 0x048fe4000800001e */
        /* <DEDUP_REMOVED lines=14> */
.L_x_243:
[----:B------:R-:W-:Y:S05]  /*6760*/  BSYNC.RECONVERGENT B0 ;  /* 0x0000000000007941 */ /* 0x000fea0003800200 */
.L_x_242:
        /* <DEDUP_REMOVED lines=15> */
[----:B------:R-:W5:Y:S03]  /*6860*/  LDCU.64 UR42, c[0x3][0x900] ;  /* 0x00c12000ff2a77ac */ /* 0x000f660008000a00 */
[----:B------:R-:W5:Y:S01]  /*6870*/  LDS.64 R20, [R2+0xca8] ;  /* 0x000ca80002147984 */ /* 0x000f620000000a00 */
[----:B------:R-:W5:Y:S03]  /*6880*/  LDCU.128 UR56, c[0x3][0x750] ;  /* 0x00c0ea00ff3877ac */ /* 0x000f660008000c00 */
[----:B------:R3:W5:Y:S01]  /*6890*/  LDS.64 R22, [R2+0xa20] ;  /* 0x000a200002167984 */ /* 0x0007620000000a00 */
[----:B------:R-:W5:Y:S01]  /*68a0*/  LDCU.128 UR60, c[0x3][0x910] ;  /* 0x00c12200ff3c77ac */ /* 0x000f620008000c00 */
[----:B-1----:R-:W-:-:S02]  /*68b0*/  DADD R8, R4, R6 ;  /* 0x0000000004087229 */ /* 0x002fc40000000006 */
[----:B------:R-:W-:Y:S02]  /*68c0*/  DADD R4, R4, -R6 ;  /* 0x0000000004047229 */ /* 0x000fe40000000806 */
[C-C-:B----4-:R-:W-:Y:S02]  /*68d0*/  DADD R6, R10.reuse, R12.reuse ;  /* 0x000000000a067229 */ /* 0x150fe4000000000c */
[----:B------:R-:W-:Y:S02]  /*68e0*/  DADD R10, R10, -R12 ;  /* 0x000000000a0a7229 */ /* 0x000fe4000000080c */
[C---:B------:R-:W-:Y:S02]  /*68f0*/  DFMA R12, R8.reuse, UR20, RZ ;  /* 0x00000014080c7c2b */ /* 0x040fe400080000ff */
[C---:B------:R-:W-:Y:S02]  /*6900*/  DFMA R24, R8.reuse, UR4, RZ ;  /* 0x0000000408187c2b */ /* 0x040fe400080000ff */
[----:B0-----:R-:W-:Y:S01]  /*6910*/  DFMA R28, R8, UR22, RZ ;  /* 0x00000016081c7c2b */ /* 0x001fe200080000ff */
[----:B------:R-:W0:Y:S01]  /*6920*/  LDCU.64 UR22, c[0x3][0x768] ;  /* 0x00c0ed00ff1677ac */ /* 0x000e220008000a00 */
[----:B------:R-:W-:-:S02]  /*6930*/  DFMA R26, R4, UR8, RZ ;  /* 0x00000008041a7c2b */ /* 0x000fc400080000ff */
[C---:B------:R-:W-:Y:S02]  /*6940*/  DFMA R8, R4.reuse, UR24, RZ ;  /* 0x0000001804087c2b */ /* 0x040fe400080000ff */
[----:B--2---:R-:W-:Y:S01]  /*6950*/  DFMA R4, R4, UR26, RZ ;  /* 0x0000001a04047c2b */ /* 0x004fe200080000ff */
[----:B------:R-:W1:Y:S01]  /*6960*/  LDCU.64 UR26, c[0x3][0x928] ;  /* 0x00c12500ff1a77ac */ /* 0x000e620008000a00 */
[----:B---3--:R-:W-:Y:S02]  /*6970*/  DADD R2, R14, R16 ;  /* 0x000000000e027229 */ /* 0x008fe40000000010 */
[----:B------:R-:W-:Y:S02]  /*6980*/  DFMA R26, R10, UR48, R26 ;  /* 0x000000300a1a7c2b */ /* 0x000fe4000800001a */
[----:B------:R-:W-:Y:S02]  /*6990*/  DADD R14, R14, -R16 ;  /* 0x000000000e0e7229 */ /* 0x000fe40000000810 */
[----:B------:R-:W-:-:S02]  /*69a0*/  DFMA R12, R6, UR6, R12 ;  /* 0x00000006060c7c2b */ /* 0x000fc4000800000c */
[C---:B------:R-:W-:Y:S02]  /*69b0*/  DFMA R24, R6.reuse, UR44, R24 ;  /* 0x0000002c06187c2b */ /* 0x040fe40008000018 */
[----:B------:R-:W-:Y:S01]  /*69c0*/  DFMA R28, R6, UR30, R28 ;  /* 0x0000001e061c7c2b */ /* 0x000fe2000800001c */
[----:B------:R-:W2:Y:S01]  /*69d0*/  LDCU.64 UR30, c[0x3][0x930] ;  /* 0x00c12600ff1e77ac */ /* 0x000ea20008000a00 */
[C---:B------:R-:W-:Y:S02]  /*69e0*/  DFMA R8, R10.reuse, UR10, R8 ;  /* 0x0000000a0a087c2b */ /* 0x040fe40008000008 */
[----:B-----5:R-:W-:Y:S02]  /*69f0*/  DFMA R4, R10, UR34, R4 ;  /* 0x000000220a047c2b */ /* 0x020fe40008000004 */
[----:B------:R-:W-:Y:S01]  /*6a00*/  DFMA R26, R14, UR16, R26 ;  /* 0x000000100e1a7c2b */ /* 0x000fe2000800001a */
[----:B------:R-:W3:Y:S01]  /*6a10*/  LDCU.64 UR16, c[0x3][0x770] ;  /* 0x00c0ee00ff1077ac */ /* 0x000ee20008000a00 */
[----:B------:R-:W-:-:S02]  /*6a20*/  DFMA R12, R2, UR28, R12 ;  /* 0x0000001c020c7c2b */ /* 0x000fc4000800000c */
[C---:B------:R-:W-:Y:S02]  /*6a30*/  DFMA R24, R2.reuse, UR12, R24 ;  /* 0x0000000c02187c2b */ /* 0x040fe40008000018 */
[----:B------:R-:W-:Y:S02]  /*6a40*/  DFMA R28, R2, UR38, R28 ;  /* 0x00000026021c7c2b */ /* 0x000fe4000800001c */
[----:B------:R-:W-:Y:S02]  /*6a50*/  DFMA R8, R14, UR36, R8 ;  /* 0x000000240e087c2b */ /* 0x000fe40008000008 */
[----:B------:R-:W-:Y:S02]  /*6a60*/  DADD R2, R18, R20 ;  /* 0x0000000012027229 */ /* 0x000fe40000000014 */
[----:B------:R-:W-:Y:S02]  /*6a70*/  DFMA R14, R14, UR42, R4 ;  /* 0x0000002a0e0e7c2b */ /* 0x000fe40008000004 */
[----:B------:R-:W-:-:S02]  /*6a80*/  DADD R4, R22, R22 ;  /* 0x0000000016047229 */ /* 0x000fc40000000016 */
[----:B------:R-:W-:Y:S02]  /*6a90*/  DADD R18, R18, -R20 ;  /* 0x0000000012127229 */ /* 0x000fe40000000814 */
[C---:B------:R-:W-:Y:S02]  /*6aa0*/  DFMA R24, R2.reuse, UR56, R24 ;  /* 0x0000003802187c2b */ /* 0x040fe40008000018 */
[----:B------:R-:W-:Y:S02]  /*6ab0*/  DFMA R28, R2, UR58, R28 ;  /* 0x0000003a021c7c2b */ /* 0x000fe4000800001c */
[----:B------:R-:W-:Y:S02]  /*6ac0*/  DMUL R4, R4, 0.5 ;  /* 0x3fe0000004047828 */ /* 0x000fe40000000000 */
[----:B------:R-:W-:Y:S02]  /*6ad0*/  DADD R22, R22, -R22 ;  /* 0x0000000016167229 */ /* 0x000fe40000000816 */
[----:B------:R-:W-:-:S02]  /*6ae0*/  DFMA R26, R18, UR60, R26 ;  /* 0x0000003c121a7c2b */ /* 0x000fc4000800001a */
[----:B------:R-:W-:Y:S02]  /*6af0*/  DFMA R14, R18, UR62, R14 ;  /* 0x0000003e120e7c2b */ /* 0x000fe4000800000e */
[----:B------:R-:W-:Y:S02]  /*6b00*/  DFMA R12, R2, UR14, R12 ;  /* 0x0000000e020c7c2b */ /* 0x000fe4000800000c */
[----:B------:R-:W-:Y:S02]  /*6b10*/  DFMA R8, R18, UR18, R8 ;  /* 0x0000001212087c2b */ /* 0x000fe40008000008 */
[C---:B0-----:R-:W-:Y:S02]  /*6b20*/  DFMA R24, R4.reuse, UR22, R24 ;  /* 0x0000001604187c2b */ /* 0x041fe40008000018 */
[----:B---3--:R-:W-:Y:S02]  /*6b30*/  DFMA R28, R4, UR16, R28 ;  /* 0x00000010041c7c2b */ /* 0x008fe4000800001c */
[----:B-1----:R-:W-:-:S02]  /*6b40*/  DFMA R26, R22, UR26, R26 ;  /* 0x0000001a161a7c2b */ /* 0x002fc4000800001a */
[----:B--2---:R-:W-:Y:S02]  /*6b50*/  DFMA R14, R22, UR30, R14 ;  /* 0x0000001e160e7c2b */ /* 0x004fe4000800000e */
        /* <DEDUP_REMOVED lines=21> */
.L_x_244:
        /* <DEDUP_REMOVED lines=13> */
.L_x_441:


//--------------------- .text._Z32massMatrixMultiplyConstantKernelILi6ELi8ELi1EEvidPKdS1_S1_S1_S1_S1_S1_Pd --------------------------
	.section	.text._Z32massMatrixMultiplyConstantKernelILi6ELi8ELi1EEvidPKdS1_S1_S1_S1_S1_S1_Pd,"ax",@progbits
	.align	128
        .global         _Z32massMatrixMultiplyConstantKernelILi6ELi8ELi1EEvidPKdS1_S1_S1_S1_S1_S1_Pd
        .type           _Z32massMatrixMultiplyConstantKernelILi6ELi8ELi1EEvidPKdS1_S1_S1_S1_S1_S1_Pd,@function
        .size           _Z32massMatrixMultiplyConstantKernelILi6ELi8ELi1EEvidPKdS1_S1_S1_S1_S1_S1_Pd,(.L_x_442 - _Z32massMatrixMultiplyConstantKernelILi6ELi8ELi1EEvidPKdS1_S1_S1_S1_S1_S1_Pd)
        .other          _Z32massMatrixMultiplyConstantKernelILi6ELi8ELi1EEvidPKdS1_S1_S1_S1_S1_S1_Pd,@"STO_CUDA_ENTRY STV_DEFAULT"
_Z32massMatrixMultiplyConstantKernelILi6ELi8ELi1EEvidPKdS1_S1_S1_S1_S1_S1_Pd:
.text._Z32massMatrixMultiplyConstantKernelILi6ELi8ELi1EEvidPKdS1_S1_S1_S1_S1_S1_Pd:
        /* <DEDUP_REMOVED lines=13> */
[C---:B------:R-:W-:Y:S01]  /*00d0*/  ISETP.GE.AND P1, PT, R3.reuse, UR7, PT ;  /* 0x0000000703007c0c */ /* 0x040fe2000bf26270 */
[----:B------:R-:W-:Y:S01]  /*00e0*/  IMAD R2, R2, 0x2aab, RZ ;  /* 0x00002aab02027824 */ /* 0x000fe200078e02ff */
[----:B------:R-:W-:Y:S01]  /*00f0*/  ISETP.LT.U32.AND P0, PT, R0, 0x24, !P0 ;  /* 0x000000240000780c */ /* 0x000fe20004701070 */
[----:B---3--:R0:W2:Y:S01]  /*0100*/  LDG.E.64.CONSTANT R12, desc[UR24][R4.64] ;  /* 0x00000018040c7981 */ /* 0x0080a2000c1e9b00 */
[----:B------:R-:W-:Y:S02]  /*0110*/  IMAD R7, R3, 0xe00, R0 ;  /* 0x00000e0003077824 */ /* 0x000fe400078e0200 */
[----:B------:R-:W-:Y:S02]  /*0120*/  SHF.R.U32.HI R2, RZ, 0x10, R2 ;  /* 0x00000010ff027819 */ /* 0x000fe40000011602 */
[----:B------:R-:W-:-:S02]  /*0130*/  CS2R R30, SRZ ;  /* 0x00000000001e7805 */ /* 0x000fc4000001ff00 */
[----:B------:R-:W-:Y:S02]  /*0140*/  CS2R R88, SRZ ;  /* 0x0000000000587805 */ /* 0x000fe4000001ff00 */
[----:B------:R-:W-:Y:S02]  /*0150*/  CS2R R122, SRZ ;  /* 0x00000000007a7805 */ /* 0x000fe4000001ff00 */
[----:B------:R-:W-:Y:S01]  /*0160*/  CS2R R124, SRZ ;  /* 0x00000000007c7805 */ /* 0x000fe2000001ff00 */
[----:B------:R-:W-:Y:S01]  /*0170*/  IMAD.WIDE R28, R7, 0x8, R28 ;  /* 0x00000008071c7825 */ /* 0x000fe200078e021c */
[----:B0-----:R-:W-:Y:S02]  /*0180*/  PRMT R4, R0, 0x9910, RZ ;  /* 0x0000991000047816 */ /* 0x001fe400000000ff */
[----:B------:R-:W-:Y:S01]  /*0190*/  PRMT R5, R2, 0x9910, RZ ;  /* 0x0000991002057816 */ /* 0x000fe200000000ff */
[----:B------:R-:W0:Y:S01]  /*01a0*/  @P0 LDC.64 R14, c[0x0][0x3c0] ;  /* 0x0000f000ff0e0b82 */ /* 0x000e220000000a00 */
[----:B------:R1:W5:Y:S01]  /*01b0*/  @!P1 LDG.E.64.CONSTANT R34, desc[UR24][R28.64] ;  /* 0x000000181c229981 */ /* 0x000362000c1e9b00 */
[----:B------:R-:W-:-:S02]  /*01c0*/  IMAD R2, R4, 0xab, RZ ;  /* 0x000000ab04027824 */ /* 0x000fc400078e02ff */
[----:B------:R-:W-:Y:S01]  /*01d0*/  IMAD.MOV.U32 R4, RZ, RZ, R5 ;  /* 0x000000ffff047224 */ /* 0x000fe200078e0005 */
[----:B------:R1:W5:Y:S02]  /*01e0*/  @!P1 LDG.E.64.CONSTANT R30, desc[UR24][R28.64+0x1000] ;  /* 0x001000181c1e9981 */ /* 0x000364000c1e9b00 */
[----:B------:R-:W-:Y:S01]  /*01f0*/  LOP3.LUT R5, R2, 0xffff, RZ, 0xc0, !PT ;  /* 0x0000ffff02057812 */ /* 0x000fe200078ec0ff */
[----:B------:R-:W-:Y:S01]  /*0200*/  IMAD R2, R4, 0x6, RZ ;  /* 0x0000000604027824 */ /* 0x000fe200078e02ff */
[----:B------:R1:W5:Y:S03]  /*0210*/  @!P1 LDG.E.64.CONSTANT R88, desc[UR24][R28.64+0x3000] ;  /* 0x003000181c589981 */ /* 0x000366000c1e9b00 */
[----:B------:R-:W-:Y:S01]  /*0220*/  IMAD.MOV R2, RZ, RZ, -R2 ;  /* 0x000000ffff027224 */ /* 0x000fe200078e0a02 */
[----:B------:R-:W-:Y:S01]  /*0230*/  SHF.R.U32.HI R4, RZ, 0xa, R5 ;  /* 0x0000000aff047819 */ /* 0x000fe20000011605 */
[----:B------:R1:W5:Y:S03]  /*0240*/  @!P1 LDG.E.64.CONSTANT R122, desc[UR24][R28.64+0x2000] ;  /* 0x002000181c7a9981 */ /* 0x000366000c1e9b00 */
[----:B------:R-:W-:Y:S01]  /*0250*/  PRMT R5, R2, 0x7710, RZ ;  /* 0x0000771002057816 */ /* 0x000fe200000000ff */
[----:B------:R1:W5:Y:S04]  /*0260*/  @!P1 LDG.E.64.CONSTANT R124, desc[UR24][R28.64+0x4000] ;  /* 0x004000181c7c9981 */ /* 0x000368000c1e9b00 */
[----:B------:R-:W-:-:S02]  /*0270*/  IMAD.IADD R2, R5, 0x1, R0 ;  /* 0x0000000105027824 */ /* 0x000fc400078e0200 */
[----:B------:R-:W-:-:S04]  /*0280*/  @P0 IMAD R5, R3, 0xd8, R0 ;  /* 0x000000d803050824 */ /* 0x000fc800078e0200 */
[----:B0-----:R-:W-:-:S05]  /*0290*/  @P0 IMAD.WIDE R14, R5, 0x8, R14 ;  /* 0x00000008050e0825 */ /* 0x001fca00078e020e */
[----:B------:R1:W5:Y:S04]  /*02a0*/  @P0 LDG.E.64.CONSTANT R16, desc[UR24][R14.64] ;  /* 0x000000180e100981 */ /* 0x000368000c1e9b00 */
[----:B------:R1:W5:Y:S04]  /*02b0*/  @P0 LDG.E.64.CONSTANT R18, desc[UR24][R14.64+0x120] ;  /* 0x000120180e120981 */ /* 0x000368000c1e9b00 */
[----:B------:R1:W5:Y:S04]  /*02c0*/  @P0 LDG.E.64.CONSTANT R20, desc[UR24][R14.64+0x240] ;  /* 0x000240180e140981 */ /* 0x000368000c1e9b00 */
[----:B------:R1:W5:Y:S04]  /*02d0*/  @P0 LDG.E.64.CONSTANT R22, desc[UR24][R14.64+0x360] ;  /* 0x000360180e160981 */ /* 0x000368000c1e9b00 */
[----:B------:R1:W5:Y:S04]  /*02e0*/  @P0 LDG.E.64.CONSTANT R24, desc[UR24][R14.64+0x480] ;  /* 0x000480180e180981 */ /* 0x000368000c1e9b00 */
[----:B------:R1:W5:Y:S01]  /*02f0*/  @P0 LDG.E.64.CONSTANT R26, desc[UR24][R14.64+0x5a0] ;  /* 0x0005a0180e1a0981 */ /* 0x000362000c1e9b00 */
[----:B------:R-:W0:Y:S01]  /*0300*/  S2UR UR4, SR_CgaCtaId ;  /* 0x00000000000479c3 */ /* 0x000e220000008800 */
[----:B------:R-:W-:-:S02]  /*0310*/  UMOV UR6, 0x400 ;  /* 0x0000040000067882 */ /* 0x000fc40000000000 */
[----:B------:R-:W-:Y:S01]  /*0320*/  UIADD3 UR5, UPT, UPT, UR6, 0x400, URZ ;  /* 0x0000040006057890 */ /* 0x000fe2000fffe0ff */
[----:B------:R-:W-:Y:S02]  /*0330*/  LOP3.LUT R4, R4, 0xffff, RZ, 0xc0, !PT ;  /* 0x0000ffff04047812 */ /* 0x000fe400078ec0ff */
[----:B------:R-:W-:Y:S02]  /*0340*/  LOP3.LUT R6, R2, 0xffff, RZ, 0xc0, !PT ;  /* 0x0000ffff02067812 */ /* 0x000fe400078ec0ff */
[----:B------:R-:W-:Y:S01]  /*0350*/  ISETP.GT.U32.AND P2, PT, R0, 0x23, PT ;  /* 0x000000230000780c */ /* 0x000fe20003f44070 */
[----:B0-----:R-:W-:-:S06]  /*0360*/  ULEA UR5, UR4, UR5, 0x18 ;  /* 0x0000000504057291 */ /* 0x001fcc000f8ec0ff */
[----:B------:R-:W-:Y:S01]  /*0370*/  LEA R7, R9, UR5, 0xc ;  /* 0x0000000509077c11 */ /* 0x000fe2000f8e60ff */
[----:B------:R-:W-:-:S04]  /*0380*/  UIADD3 UR5, UPT, UPT, UR6, 0x1400, URZ ;  /* 0x0000140006057890 */ /* 0x000fc8000fffe0ff */
[----:B------:R-:W-:Y:S01]  /*0390*/  IMAD R11, R4, 0x40, R7 ;  /* 0x00000040040b7824 */ /* 0x000fe200078e0207 */
[----:B------:R-:W-:-:S03]  /*03a0*/  ULEA UR5, UR4, UR5, 0x18 ;  /* 0x0000000504057291 */ /* 0x000fc6000f8ec0ff */
[--C-:B------:R-:W-:Y:S02]  /*03b0*/  IMAD R4, R4, 0x1c0, R11.reuse ;  /* 0x000001c004047824 */ /* 0x100fe400078e020b */
[C---:B------:R-:W-:Y:S02]  /*03c0*/  IMAD R2, R6.reuse, 0x8, R11 ;  /* 0x0000000806027824 */ /* 0x040fe400078e020b */
[----:B------:R-:W-:Y:S02]  /*03d0*/  IMAD R4, R6, 0x8, R4 ;  /* 0x0000000806047824 */ /* 0x000fe400078e0204 */
[C---:B------:R-:W-:Y:S01]  /*03e0*/  IMAD.SHL.U32 R6, R0.reuse, 0x8, RZ ;  /* 0x0000000800067824 */ /* 0x040fe200078e00ff */
[----:B------:R-:W-:Y:S01]  /*03f0*/  SHF.R.U32.HI R8, RZ, 0x3, R0 ;  /* 0x00000003ff087819 */ /* 0x000fe20000011600 */
[C---:B------:R-:W-:Y:S01]  /*0400*/  IMAD.SHL.U32 R5, R0.reuse, 0x40, RZ ;  /* 0x0000004000057824 */ /* 0x040fe200078e00ff */
[----:B------:R-:W-:Y:S01]  /*0410*/  BSSY.RECONVERGENT B0, `(.L_x_245) ;  /* 0x0000041000007945 */ /* 0x000fe20003800200 */
[----:B------:R-:W-:-:S02]  /*0420*/  ISETP.GT.U32.AND P3, PT, R0, 0x2f, PT ;  /* 0x0000002f0000780c */ /* 0x000fc40003f64070 */
[----:B------:R-:W-:Y:S01]  /*0430*/  IMAD R11, R8, 0x200, R7 ;  /* 0x00000200080b7824 */ /* 0x000fe200078e0207 */
[----:B------:R-:W-:Y:S01]  /*0440*/  LOP3.LUT R10, R5, 0x1c0, RZ, 0xc0, !PT ;  /* 0x000001c0050a7812 */ /* 0x000fe200078ec0ff */
[----:B--2---:R1:W-:Y:S01]  /*0450*/  STS.64 [R6+UR5], R12 ;  /* 0x0000000c06007988 */ /* 0x0043e20008000a05 */
[----:B------:R-:W-:Y:S06]  /*0460*/  BAR.SYNC.DEFER_BLOCKING 0x0 ;  /* 0x0000000000007b1d */ /* 0x000fec0000010000 */
[----:B------:R-:W-:Y:S05]  /*0470*/  @P2 BRA `(.L_x_246) ;  /* 0x0000000000e82947 */ /* 0x000fea0003800000 */
[----:B------:R-:W0:Y:S01]  /*0480*/  LDCU.128 UR40, c[0x3][0x8f0] ;  /* 0x00c11e00ff2877ac */ /* 0x000e220008000c00 */
[----:B-1---5:R-:W-:Y:S02]  /*0490*/  DADD R12, R16, -R26 ;  /* 0x00000000100c7229 */ /* 0x022fe4000000081a */
[C-C-:B------:R-:W-:Y:S01]  /*04a0*/  DADD R14, R18.reuse, R24.reuse ;  /* 0x00000000120e7229 */ /* 0x140fe20000000018 */
[----:B------:R-:W1:Y:S01]  /*04b0*/  LDCU.128 UR12, c[0x3][0x8c0] ;  /* 0x00c11800ff0c77ac */ /* 0x000e620008000c00 */
[----:B------:R-:W-:Y:S02]  /*04c0*/  DADD R18, R18, -R24 ;  /* 0x0000000012127229 */ /* 0x000fe40000000818 */
[----:B------:R-:W-:Y:S01]  /*04d0*/  DADD R16, R16, R26 ;  /* 0x0000000010107229 */ /* 0x000fe2000000001a */
[----:B------:R-:W2:Y:S01]  /*04e0*/  LDCU.128 UR20, c[0x3][0x8d0] ;  /* 0x00c11a00ff1477ac */ /* 0x000ea20008000c00 */
[C-C-:B------:R-:W-:Y:S02]  /*04f0*/  DADD R24, R20.reuse, R22.reuse ;  /* 0x0000000014187229 */ /* 0x140fe40000000016 */
[----:B------:R-:W-:Y:S01]  /*0500*/  DADD R20, R20, -R22 ;  /* 0x0000000014147229 */ /* 0x000fe20000000816 */
[----:B------:R-:W3:Y:S01]  /*0510*/  LDCU.128 UR48, c[0x3][0x900] ;  /* 0x00c12000ff3077ac */ /* 0x000ee20008000c00 */
[----:B------:R-:W4:Y:S01]  /*0520*/  LDCU.128 UR8, c[0x3][0x700] ;  /* 0x00c0e000ff0877ac */ /* 0x000f220008000c00 */
[C---:B0-----:R-:W-:Y:S01]  /*0530*/  DFMA R32, R12.reuse, UR40, RZ ;  /* 0x000000280c207c2b */ /* 0x041fe200080000ff */
[----:B------:R-:W0:Y:S01]  /*0540*/  LDCU.128 UR16, c[0x3][0x710] ;  /* 0x00c0e200ff1077ac */ /* 0x000e220008000c00 */
[----:B-1----:R-:W-:Y:S01]  /*0550*/  DFMA R26, R12, UR12, RZ ;  /* 0x0000000c0c1a7c2b */ /* 0x002fe200080000ff */
[----:B------:R-:W1:Y:S05]  /*0560*/  LDCU.128 UR36, c[0x3][0x730] ;  /* 0x00c0e600ff2477ac */ /* 0x000e6a0008000c00 */
[----:B------:R-:W-:Y:S01]  /*0570*/  DFMA R38, R18, UR42, R32 ;  /* 0x0000002a12267c2b */ /* 0x000fe20008000020 */
[----:B------:R-:W1:Y:S01]  /*0580*/  LDCU.128 UR44, c[0x3][0x740] ;  /* 0x00c0e800ff2c77ac */ /* 0x000e620008000c00 */
[----:B--2---:R-:W-:-:S02]  /*0590*/  DFMA R32, R12, UR22, RZ ;  /* 0x000000160c207c2b */ /* 0x004fc400080000ff */
[----:B---3--:R-:W-:Y:S01]  /*05a0*/  DFMA R40, R12, UR50, RZ ;  /* 0x000000320c287c2b */ /* 0x008fe200080000ff */
[----:B------:R-:W2:Y:S01]  /*05b0*/  LDCU.128 UR28, c[0x3][0x720] ;  /* 0x00c0e400ff1c77ac */ /* 0x000ea20008000c00 */
[----:B------:R-:W-:Y:S02]  /*05c0*/  DFMA R26, R18, UR14, R26 ;  /* 0x0000000e121a7c2b */ /* 0x000fe4000800001a */
[----:B----4-:R-:W-:Y:S01]  /*05d0*/  DFMA R12, R16, UR8, RZ ;  /* 0x00000008100c7c2b */ /* 0x010fe200080000ff */
[----:B------:R-:W3:Y:S01]  /*05e0*/  LDCU.128 UR32, c[0x3][0x8e0] ;  /* 0x00c11c00ff2077ac */ /* 0x000ee20008000c00 */
[----:B------:R-:W-:Y:S02]  /*05f0*/  DFMA R38, R20, UR48, R38 ;  /* 0x0000003014267c2b */ /* 0x000fe40008000026 */
[----:B0-----:R-:W-:Y:S01]  /*0600*/  DFMA R22, R16, UR18, RZ ;  /* 0x0000001210167c2b */ /* 0x001fe200080000ff */
[----:B------:R-:W0:Y:S01]  /*0610*/  LDCU.128 UR56, c[0x3][0x910] ;  /* 0x00c12200ff3877ac */ /* 0x000e220008000c00 */
[----:B------:R-:W-:-:S02]  /*0620*/  DFMA R26, R20, UR20, R26 ;  /* 0x00000014141a7c2b */ /* 0x000fc4000800001a */
[----:B-1----:R-:W-:Y:S01]  /*0630*/  DFMA R36, R16, UR36, RZ ;  /* 0x0000002410247c2b */ /* 0x002fe200080000ff */
[----:B------:R-:W1:Y:S01]  /*0640*/  LDCU.128 UR52, c[0x3][0x750] ;  /* 0x00c0ea00ff3477ac */ /* 0x000e620008000c00 */
[----:B------:R-:W-:Y:S02]  /*0650*/  DFMA R12, R14, UR10, R12 ;  /* 0x0000000a0e0c7c2b */ /* 0x000fe4000800000c */
[----:B------:R-:W-:Y:S02]  /*0660*/  DFMA R16, R16, UR46, RZ ;  /* 0x0000002e10107c2b */ /* 0x000fe400080000ff */
[C---:B--2---:R-:W-:Y:S02]  /*0670*/  DFMA R22, R14.reuse, UR28, R22 ;  /* 0x0000001c0e167c2b */ /* 0x044fe40008000016 */
[----:B------:R-:W-:Y:S02]  /*0680*/  DFMA R36, R14, UR38, R36 ;  /* 0x000000260e247c2b */ /* 0x000fe40008000024 */
[----:B---3--:R-:W-:-:S02]  /*0690*/  DFMA R32, R18, UR32, R32 ;  /* 0x0000002012207c2b */ /* 0x008fc40008000020 */
[----:B------:R-:W-:Y:S02]  /*06a0*/  DFMA R12, R24, UR16, R12 ;  /* 0x00000010180c7c2b */ /* 0x000fe4000800000c */
[----:B0-----:R-:W-:Y:S02]  /*06b0*/  DFMA R40, R18, UR56, R40 ;  /* 0x0000003812287c2b */ /* 0x001fe40008000028 */
[----:B------:R-:W-:Y:S02]  /*06c0*/  DFMA R22, R24, UR30, R22 ;  /* 0x0000001e18167c2b */ /* 0x000fe40008000016 */
[----:B-1----:R-:W-:Y:S02]  /*06d0*/  DFMA R16, R14, UR52, R16 ;  /* 0x000000340e107c2b */ /* 0x002fe40008000010 */
[----:B------:R-:W-:Y:S02]  /*06e0*/  DFMA R36, R24, UR44, R36 ;  /* 0x0000002c18247c2b */ /* 0x000fe40008000024 */
[----:B------:R-:W-:-:S02]  /*06f0*/  DFMA R32, R20, UR34, R32 ;  /* 0x0000002214207c2b */ /* 0x000fc40008000020 */
[----:B------:R-:W-:Y:S02]  /*0700*/  DFMA R40, R20, UR58, R40 ;  /* 0x0000003a14287c2b */ /* 0x000fe40008000028 */
        /* <DEDUP_REMOVED lines=17> */
.L_x_246:
[----:B------:R-:W-:Y:S05]  /*0820*/  BSYNC.RECONVERGENT B0 ;  /* 0x0000000000007941 */ /* 0x000fea0003800200 */
.L_x_245:
[----:B------:R-:W-:Y:S01]  /*0830*/  BAR.SYNC.DEFER_BLOCKING 0x0 ;  /* 0x0000000000007b1d */ /* 0x000fe20000010000 */
[----:B------:R-:W-:-:S05]  /*0840*/  IMAD.IADD R5, R11, 0x1, R10 ;  /* 0x000000010b057824 */ /* 0x000fca00078e020a */
        /* <DEDUP_REMOVED lines=26> */
[C---:B------:R-:W-:Y:S01]  /*09f0*/  DFMA R32, R22.reuse, UR10, R32 ;  /* 0x0000000a16207c2b */ /* 0x040fe20008000020 */
[----:B------:R-:W0:Y:S01]  /*0a00*/  LDCU.128 UR8, c[0x3][0x910] ;  /* 0x00c12200ff0877ac */ /* 0x000e220008000c00 */
[----:B------:R-:W-:-:S02]  /*0a10*/  DFMA R40, R22, UR38, R36 ;  /* 0x0000002616287c2b */ /* 0x000fc40008000024 */
[----:B------:R-:W-:Y:S02]  /*0a20*/  DFMA R42, R16, UR46, RZ ;  /* 0x0000002e102a7c2b */ /* 0x000fe400080000ff */
[C---:B------:R-:W-:Y:S02]  /*0a30*/  DFMA R16, R12.reuse, UR12, RZ ;  /* 0x0000000c0c107c2b */ /* 0x040fe400080000ff */
[C---:B------:R-:W-:Y:S02]  /*0a40*/  DFMA R36, R12.reuse, UR22, RZ ;  /* 0x000000160c247c2b */ /* 0x040fe400080000ff */
[C---:B------:R-:W-:Y:S02]  /*0a50*/  DFMA R38, R12.reuse, UR40, RZ ;  /* 0x000000280c267c2b */ /* 0x040fe400080000ff */
[----:B------:R-:W-:Y:S02]  /*0a60*/  DFMA R12, R12, UR50, RZ ;  /* 0x000000320c0c7c2b */ /* 0x000fe400080000ff */
[----:B------:R-:W-:-:S02]  /*0a70*/  DADD R14, R24, R26 ;  /* 0x00000000180e7229 */ /* 0x000fc4000000001a */
[----:B------:R-:W-:Y:S02]  /*0a80*/  DADD R24, R24, -R26 ;  /* 0x0000000018187229 */ /* 0x000fe4000000081a */
[C---:B------:R-:W-:Y:S02]  /*0a90*/  DFMA R16, R18.reuse, UR14, R16 ;  /* 0x0000000e12107c2b */ /* 0x040fe40008000010 */
[C---:B------:R-:W-:Y:S02]  /*0aa0*/  DFMA R38, R18.reuse, UR42, R38 ;  /* 0x0000002a12267c2b */ /* 0x040fe40008000026 */
[----:B------:R-:W-:Y:S02]  /*0ab0*/  DFMA R36, R18, UR32, R36 ;  /* 0x0000002012247c2b */ /* 0x000fe40008000024 */
[C---:B------:R-:W-:Y:S02]  /*0ac0*/  DFMA R20, R22.reuse, UR28, R20 ;  /* 0x0000001c16147c2b */ /* 0x040fe40008000014 */
[----:B------:R-:W-:-:S02]  /*0ad0*/  DFMA R42, R22, UR52, R42 ;  /* 0x00000034162a7c2b */ /* 0x000fc4000800002a */
[----:B0-----:R-:W-:Y:S02]  /*0ae0*/  DFMA R12, R18, UR8, R12 ;  /* 0x00000008120c7c2b */ /* 0x001fe4000800000c */
        /* <DEDUP_REMOVED lines=8> */
[----:B------:R-:W-:Y:S02]  /*0b70*/  DADD R12, R32, R16 ;  /* 0x00000000200c7229 */ /* 0x000fe40000000010 */
[----:B------:R-:W-:Y:S02]  /*0b80*/  DADD R14, R20, R36 ;  /* 0x00000000140e7229 */ /* 0x000fe40000000024 */
        /* <DEDUP_REMOVED lines=14> */
.L_x_248:
[----:B------:R-:W-:Y:S05]  /*0c70*/  BSYNC.RECONVERGENT B0 ;  /* 0x0000000000007941 */ /* 0x000fea0003800200 */
.L_x_247:
        /* <DEDUP_REMOVED lines=8> */
[----:B012---:R-:W-:Y:S01]  /*0d00*/  LDS.128 R12, [R5] ;  /* 0x00000000050c7984 */ /* 0x007fe20000000c00 */
[----:B------:R-:W0:Y:S03]  /*0d10*/  LDCU.128 UR20, c[0x3][0x8d0] ;  /* 0x00c11a00ff1477ac */ /* 0x000e260008000c00 */
[----:B-----5:R-:W1:Y:S01]  /*0d20*/  LDS.128 R24, [R5+0x20] ;  /* 0x0000200005187984 */ /* 0x020e620000000c00 */
[----:B------:R-:W2:Y:S03]  /*0d30*/  LDCU.128 UR40, c[0x3][0x8f0] ;  /* 0x00c11e00ff2877ac */ /* 0x000ea60008000c00 */
[----:B------:R-:W0:Y:S01]  /*0d40*/  LDS.128 R20, [R5+0x10] ;  /* 0x0000100005147984 */ /* 0x000e220000000c00 */
[----:B------:R-:W2:Y:S01]  /*0d50*/  LDCU.128 UR48, c[0x3][0x900] ;  /* 0x00c12000ff3077ac */ /* 0x000ea20008000c00 */
[----:B------:R-:W2:Y:S01]  /*0d60*/  LDCU.128 UR32, c[0x3][0x8e0] ;  /* 0x00c11c00ff2077ac */ /* 0x000ea20008000c00 */
[----:B------:R-:W2:Y:S01]  /*0d70*/  LDCU.128 UR28, c[0x3][0x720] ;  /* 0x00c0e400ff1c77ac */ /* 0x000ea20008000c00 */
[----:B------:R-:W2:Y:S01]  /*0d80*/  LDCU.128 UR52, c[0x3][0x750] ;  /* 0x00c0ea00ff3477ac */ /* 0x000ea20008000c00 */
[----:B------:R-:W2:Y:S01]  /*0d90*/  LDCU.128 UR56, c[0x3][0x910] ;  /* 0x00c12200ff3877ac */ /* 0x000ea20008000c00 */
[----:B-1----:R-:W-:-:S02]  /*0da0*/  DADD R16, R12, R26 ;  /* 0x000000000c107229 */ /* 0x002fc4000000001a */
[----:B------:R-:W-:Y:S02]  /*0db0*/  DADD R12, R12, -R26 ;  /* 0x000000000c0c7229 */ /* 0x000fe4000000081a */
[----:B------:R-:W-:-:S04]  /*0dc0*/  DADD R18, R14, R24 ;  /* 0x000000000e127229 */ /* 0x000fc80000000018 */
[----:B---3--:R-:W-:Y:S02]  /*0dd0*/  DFMA R26, R16, UR36, RZ ;  /* 0x00000024101a7c2b */ /* 0x008fe400080000ff */
[----:B------:R-:W-:Y:S02]  /*0de0*/  DADD R14, R14, -R24 ;  /* 0x000000000e0e7229 */ /* 0x000fe40000000818 */
[C-C-:B0-----:R-:W-:Y:S02]  /*0df0*/  DADD R24, R20.reuse, R22.reuse ;  /* 0x0000000014187229 */ /* 0x141fe40000000016 */
[----:B------:R-:W-:Y:S02]  /*0e00*/  DADD R20, R20, -R22 ;  /* 0x0000000014147229 */ /* 0x000fe40000000816 */
[----:B------:R-:W-:Y:S01]  /*0e10*/  DFMA R38, R18, UR38, R26 ;  /* 0x0000002612267c2b */ /* 0x000fe2000800001a */
[----:B------:R-:W-:Y:S01]  /*0e20*/  CS2R R138, SRZ ;  /* 0x00000000008a7805 */ /* 0x000fe2000001ff00 */
[C---:B------:R-:W-:Y:S01]  /*0e30*/  DFMA R22, R16.reuse, UR8, RZ ;  /* 0x0000000810167c2b */ /* 0x040fe200080000ff */
[----:B------:R-:W-:Y:S01]  /*0e40*/  CS2R R110, SRZ ;  /* 0x00000000006e7805 */ /* 0x000fe2000001ff00 */
[C---:B------:R-:W-:Y:S01]  /*0e50*/  DFMA R32, R16.reuse, UR18, RZ ;  /* 0x0000001210207c2b */ /* 0x040fe200080000ff */
[----:B------:R-:W-:Y:S01]  /*0e60*/  CS2R R114, SRZ ;  /* 0x0000000000727805 */ /* 0x000fe2000001ff00 */
[----:B------:R-:W-:Y:S01]  /*0e70*/  DFMA R40, R16, UR46, RZ ;  /* 0x0000002e10287c2b */ /* 0x000fe200080000ff */
[----:B------:R-:W-:Y:S01]  /*0e80*/  CS2R R156, SRZ ;  /* 0x00000000009c7805 */ /* 0x000fe2000001ff00 */
[C---:B------:R-:W-:Y:S01]  /*0e90*/  DFMA R26, R12.reuse, UR12, RZ ;  /* 0x0000000c0c1a7c2b */ /* 0x040fe200080000ff */
[C---:B------:R-:W-:Y:S01]  /*0ea0*/  LOP3.LUT R102, R6.reuse, 0x38, RZ, 0xc0, !PT ;  /* 0x0000003806667812 */ /* 0x040fe200078ec0ff */
[C---:B------:R-:W-:Y:S01]  /*0eb0*/  DFMA R16, R12.reuse, UR22, RZ ;  /* 0x000000160c107c2b */ /* 0x040fe200080000ff */
[----:B------:R-:W3:Y:S01]  /*0ec0*/  @!P1 LDG.E.64.CONSTANT R138, desc[UR24][R28.64+0x5000] ;  /* 0x005000181c8a9981 */ /* 0x000ee2000c1e9b00 */
[C---:B--2---:R-:W-:Y:S01]  /*0ed0*/  DFMA R36, R12.reuse, UR40, RZ ;  /* 0x000000280c247c2b */ /* 0x044fe200080000ff */
[----:B------:R-:W-:Y:S01]  /*0ee0*/  LOP3.LUT R91, R6, 0x1fc0, RZ, 0xc0, !PT ;  /* 0x00001fc0065b7812 */ /* 0x000fe200078ec0ff */
[----:B------:R-:W-:Y:S01]  /*0ef0*/  DFMA R12, R12, UR50, RZ ;  /* 0x000000320c0c7c2b */ /* 0x000fe200080000ff */
[----:B------:R-:W2:Y:S01]  /*0f00*/  @!P1 LDG.E.64.CONSTANT R110, desc[UR24][R28.64+0x1200] ;  /* 0x001200181c6e9981 */ /* 0x000ea2000c1e9b00 */
[C---:B------:R-:W-:Y:S01]  /*0f10*/  DFMA R26, R14.reuse, UR14, R26 ;  /* 0x0000000e0e1a7c2b */ /* 0x040fe2000800001a */
[----:B------:R-:W-:Y:S01]  /*0f20*/  CS2R R112, SRZ ;  /* 0x0000000000707805 */ /* 0x000fe2000001ff00 */
[C---:B------:R-:W-:Y:S01]  /*0f30*/  DFMA R16, R14.reuse, UR32, R16 ;  /* 0x000000200e107c2b */ /* 0x040fe20008000010 */
[----:B------:R-:W2:Y:S01]  /*0f40*/  @!P1 LDG.E.64.CONSTANT R114, desc[UR24][R28.64+0x3200] ;  /* 0x003200181c729981 */ /* 0x000ea2000c1e9b00 */
[----:B------:R-:W-:Y:S01]  /*0f50*/  DFMA R36, R14, UR42, R36 ;  /* 0x0000002a0e247c2b */ /* 0x000fe20008000024 */
[----:B------:R-:W-:Y:S01]  /*0f60*/  CS2R R116, SRZ ;  /* 0x0000000000747805 */ /* 0x000fe2000001ff00 */
[C---:B------:R-:W-:Y:S01]  /*0f70*/  DFMA R22, R18.reuse, UR10, R22 ;  /* 0x0000000a12167c2b */ /* 0x040fe20008000016 */
[----:B------:R-:W2:Y:S01]  /*0f80*/  @!P1 LDG.E.64.CONSTANT R156, desc[UR24][R28.64+0x4200] ;  /* 0x004200181c9c9981 */ /* 0x000ea2000c1e9b00 */
[C---:B------:R-:W-:Y:S01]  /*0f90*/  DFMA R32, R18.reuse, UR28, R32 ;  /* 0x0000001c12207c2b */ /* 0x040fe20008000020 */
[----:B------:R-:W-:Y:S01]  /*0fa0*/  IMAD R8, R8, -0x1c0, R11 ;  /* 0xfffffe4008087824 */ /* 0x000fe200078e020b */
[----:B------:R-:W-:Y:S01]  /*0fb0*/  DFMA R40, R18, UR52, R40 ;  /* 0x0000003412287c2b */ /* 0x000fe20008000028 */
[----:B------:R-:W-:Y:S01]  /*0fc0*/  ULEA UR7, UR4, UR6, 0x18 ;  /* 0x0000000604077291 */ /* 0x000fe2000f8ec0ff */
[----:B------:R-:W-:Y:S01]  /*0fd0*/  DFMA R12, R14, UR56, R12 ;  /* 0x000000380e0c7c2b */ /* 0x000fe2000800000c */
[----:B------:R-:W-:Y:S01]  /*0fe0*/  CS2R R154, SRZ ;  /* 0x00000000009a7805 */ /* 0x000fe2000001ff00 */
[C---:B------:R-:W-:Y:S01]  /*0ff0*/  DFMA R26, R20.reuse, UR20, R26 ;  /* 0x00000014141a7c2b */ /* 0x040fe2000800001a */
[----:B------:R-:W-:Y:S01]  /*1000*/  CS2R R152, SRZ ;  /* 0x0000000000987805 */ /* 0x000fe2000001ff00 */
[C---:B------:R-:W-:Y:S01]  /*1010*/  DFMA R16, R20.reuse, UR34, R16 ;  /* 0x0000002214107c2b */ /* 0x040fe20008000010 */
[----:B------:R-:W-:Y:S01]  /*1020*/  LOP3.LUT R135, R0, 0x3f8, RZ, 0xc0, !PT ;  /* 0x000003f800877812 */ /* 0x000fe200078ec0ff */
[----:B------:R-:W-:Y:S01]  /*1030*/  DFMA R36, R20, UR48, R36 ;  /* 0x0000003014247c2b */ /* 0x000fe20008000024 */
[----:B------:R-:W-:Y:S01]  /*1040*/  CS2R R148, SRZ ;  /* 0x0000000000947805 */ /* 0x000fe2000001ff00 */
[C---:B------:R-:W-:Y:S01]  /*1050*/  DFMA R22, R24.reuse, UR16, R22 ;  /* 0x0000001018167c2b */ /* 0x040fe20008000016 */
[----:B------:R-:W0:Y:S01]  /*1060*/  LDCU.128 UR36, c[0x3][0x720] ;  /* 0x00c0e400ff2477ac */ /* 0x000e220008000c00 */
[----:B------:R-:W-:-:S02]  /*1070*/  DFMA R32, R24, UR30, R32 ;  /* 0x0000001e18207c2b */ /* 0x000fc40008000020 */
[C---:B------:R-:W-:Y:S01]  /*1080*/  DFMA R38, R24.reuse, UR44, R38 ;  /* 0x0000002c18267c2b */ /* 0x040fe20008000026 */
[C-C-:B------:R-:W-:Y:S01]  /*1090*/  IMAD.IADD R94, R7.reuse, 0x1, R102.reuse ;  /* 0x00000001075e7824 */ /* 0x140fe200078e0266 */
[----:B------:R-:W-:Y:S01]  /*10a0*/  DFMA R40, R24, UR54, R40 ;  /* 0x0000003618287c2b */ /* 0x000fe20008000028 */
[----:B------:R-:W-:Y:S01]  /*10b0*/  VIADD R136, R102, UR5 ;  /* 0x0000000566887c36 */ /* 0x000fe20008000000 */
[----:B------:R-:W-:Y:S01]  /*10c0*/  DFMA R20, R20, UR58, R12 ;  /* 0x0000003a14147c2b */ /* 0x000fe2000800000c */
[----:B------:R-:W2:Y:S01]  /*10d0*/  @!P1 LDG.E.64.CONSTANT R112, desc[UR24][R28.64+0x200] ;  /* 0x000200181c709981 */ /* 0x000ea2000c1e9b00 */
[----:B------:R-:W-:Y:S01]  /*10e0*/  DADD R12, R22, R26 ;  /* 0x00000000160c7229 */ /* 0x000fe2000000001a */
[--C-:B------:R-:W-:Y:S01]  /*10f0*/  IMAD.IADD R103, R7, 0x1, R102.reuse ;  /* 0x0000000107677824 */ /* 0x100fe200078e0266 */
[----:B------:R-:W-:Y:S01]  /*1100*/  DADD R14, R32, R16 ;  /* 0x00000000200e7229 */ /* 0x000fe20000000010 */
[----:B------:R-:W2:Y:S01]  /*1110*/  @!P1 LDG.E.64.CONSTANT R116, desc[UR24][R28.64+0x2200] ;  /* 0x002200181c749981 */ /* 0x000ea2000c1e9b00 */
[----:B------:R-:W-:Y:S01]  /*1120*/  DADD R18, R38, R36 ;  /* 0x0000000026127229 */ /* 0x000fe20000000024 */
[----:B------:R-:W-:Y:S01]  /*1130*/  IMAD.IADD R6, R8, 0x1, R102 ;  /* 0x0000000108067824 */ /* 0x000fe200078e0266 */
[----:B------:R-:W-:Y:S01]  /*1140*/  DADD R24, R40, R20 ;  /* 0x0000000028187229 */ /* 0x000fe20000000014 */
[----:B------:R-:W2:Y:S01]  /*1150*/  @!P1 LDG.E.64.CONSTANT R154, desc[UR24][R28.64+0x5200] ;  /* 0x005200181c9a9981 */ /* 0x000ea2000c1e9b00 */
[----:B------:R-:W-:Y:S01]  /*1160*/  DADD R22, R22, -R26 ;  /* 0x0000000016167229 */ /* 0x000fe2000000081a */
[----:B------:R-:W-:Y:S01]  /*1170*/  UIADD3 UR6, UPT, UPT, UR6, 0x200, URZ ;  /* 0x0000020006067890 */ /* 0x000fe2000fffe0ff */
[----:B------:R-:W-:Y:S01]  /*1180*/  DADD R16, R32, -R16 ;  /* 0x0000000020107229 */ /* 0x000fe20000000810 */
[----:B------:R-:W2:Y:S01]  /*1190*/  @!P1 LDG.E.64.CONSTANT R152, desc[UR24][R28.64+0x6200] ;  /* 0x006200181c989981 */ /* 0x000ea2000c1e9b00 */
[----:B------:R-:W-:Y:S01]  /*11a0*/  DADD R36, R38, -R36 ;  /* 0x0000000026247229 */ /* 0x000fe20000000824 */
[----:B------:R-:W1:Y:S01]  /*11b0*/  LDCU.64 UR14, c[0x3][0x8c8] ;  /* 0x00c11900ff0e77ac */ /* 0x000e620008000a00 */
[----:B------:R-:W-:Y:S01]  /*11c0*/  DADD R20, R40, -R20 ;  /* 0x0000000028147229 */ /* 0x000fe20000000814 */
[----:B------:R0:W-:Y:S01]  /*11d0*/  STS.64 [R5], R12 ;  /* 0x0000000c05007388 */ /* 0x0001e20000000a00 */
        /* <DEDUP_REMOVED lines=18> */
[----:B------:R-:W0:Y:S01]  /*1300*/  LDCU.128 UR48, c[0x3][0x750] ;  /* 0x00c0ea00ff3077ac */ /* 0x000e220008000c00 */
[----:B------:R-:W2:Y:S04]  /*1310*/  @!P1 LDG.E.64.CONSTANT R148, desc[UR24][R28.64+0x400] ;  /* 0x000400181c949981 */ /* 0x000ea8000c1e9b00 */
        /* <DEDUP_REMOVED lines=11> */
[----:B------:R-:W0:Y:S04]  /*13d0*/  LDS.128 R40, [R8+0x10] ;  /* 0x0000100008287984 */ /* 0x000e280000000c00 */
[----:B------:R-:W0:Y:S04]  /*13e0*/  LDS.64 R22, [R6+0x200] ;  /* 0x0002000006167984 */ /* 0x000e280000000a00 */
[----:B------:R-:W0:Y:S04]  /*13f0*/  LDS.64 R96, [R94+0xc0] ;  /* 0x0000c0005e607984 */ /* 0x000e280000000a00 */
[----:B------:R-:W-:Y:S04]  /*1400*/  LDS.64 R36, [R94+0x100] ;  /* 0x000100005e247984 */ /* 0x000fe80000000a00 */
[----:B------:R-:W4:Y:S04]  /*1410*/  LDS.64 R126, [R136+0x18] ;  /* 0x00001800887e7984 */ /* 0x000f280000000a00 */
[----:B------:R-:W4:Y:S04]  /*1420*/  LDS.128 R60, [R91+UR5+0x20] ;  /* 0x000020055b3c7984 */ /* 0x000f280008000c00 */
[----:B------:R-:W-:Y:S04]  /*1430*/  LDS.64 R14, [R6+0x400] ;  /* 0x00040000060e7984 */ /* 0x000fe80000000a00 */
[----:B------:R-:W4:Y:S01]  /*1440*/  LDS.128 R72, [UR7+0x1410] ;  /* 0x00141007ff487984 */ /* 0x000f220008000c00 */
[----:B-1----:R-:W-:-:S03]  /*1450*/  DFMA R10, R64, R16, RZ ;  /* 0x00000010400a722b */ /* 0x002fc600000000ff */
[----:B------:R-:W-:Y:S04]  /*1460*/  LDS.64 R20, [R136+0x20] ;  /* 0x0000200088147984 */ /* 0x000fe80000000a00 */
[----:B------:R-:W1:Y:S04]  /*1470*/  LDS.128 R44, [R8+0x20] ;  /* 0x00002000082c7984 */ /* 0x000e680000000c00 */
[----:B------:R-:W-:Y:S04]  /*1480*/  LDS.64 R16, [R6+0x600] ;  /* 0x0006000006107984 */ /* 0x000fe80000000a00 */
[----:B------:R-:W1:Y:S01]  /*1490*/  LDS.64 R82, [R94+0x140] ;  /* 0x000140005e527984 */ /* 0x000e620000000a00 */
[----:B0-----:R-:W-:-:S02]  /*14a0*/  DFMA R18, R18, R66, R10 ;  /* 0x000000421212722b */ /* 0x001fc4000000000a */
[----:B------:R-:W-:Y:S01]  /*14b0*/  DFMA R10, R132, R24, RZ ;  /* 0x00000018840a722b */ /* 0x000fe200000000ff */
[----:B------:R-:W-:Y:S04]  /*14c0*/  LDS.64 R92, [R94+0x180] ;  /* 0x000180005e5c7984 */ /* 0x000fe80000000a00 */
[----:B------:R-:W0:Y:S04]  /*14d0*/  LDS.64 R24, [R136+0x28] ;  /* 0x0000280088187984 */ /* 0x000e280000000a00 */
[----:B------:R-:W-:Y:S04]  /*14e0*/  LDS.64 R32, [R6+0x800] ;  /* 0x0008000006207984 */ /* 0x000fe80000000a00 */
[----:B------:R-:W-:Y:S04]  /*14f0*/  LDS.128 R52, [UR7+0x1420] ;  /* 0x00142007ff347984 */ /* 0x000fe80008000c00 */
[----:B------:R-:W0:Y:S01]  /*1500*/  LDS.128 R68, [R91+UR5+0x30] ;  /* 0x000030055b447984 */ /* 0x000e220008000c00 */
[----:B------:R-:W-:-:S02]  /*1510*/  DFMA R104, R76, R48, R18 ;  /* 0x000000304c68722b */ /* 0x000fc40000000012 */
[----:B------:R-:W-:Y:S01]  /*1520*/  DFMA R10, R130, R26, R10 ;  /* 0x0000001a820a722b */ /* 0x000fe2000000000a */
[----:B------:R-:W-:Y:S01]  /*1530*/  LDS.64 R18, [R136+0x30] ;  /* 0x0000300088127984 */ /* 0x000fe20000000a00 */
[----:B------:R-:W-:-:S03]  /*1540*/  DFMA R56, R38, R84, RZ ;  /* 0x000000542638722b */ /* 0x000fc600000000ff */
[----:B------:R-:W0:Y:S04]  /*1550*/  LDS.128 R48, [R8+0x30] ;  /* 0x0000300008307984 */ /* 0x000e280000000c00 */
[----:B------:R-:W-:Y:S04]  /*1560*/  LDS.64 R26, [R6+0xa00] ;  /* 0x000a0000061a7984 */ /* 0x000fe80000000a00 */
[----:B------:R-:W0:Y:S01]  /*1570*/  LDS.64 R94, [R94+0x1c0] ;  /* 0x0001c0005e5e7984 */ /* 0x000e220000000a00 */
[----:B------:R-:W-:Y:S02]  /*1580*/  DFMA R100, R128, R40, R10 ;  /* 0x000000288064722b */ /* 0x000fe4000000000a */
[----:B------:R-:W-:Y:S01]  /*1590*/  DFMA R98, R22, R86, R56 ;  /* 0x000000561662722b */ /* 0x000fe20000000038 */
[----:B------:R-:W0:Y:S01]  /*15a0*/  LDS.64 R40, [R136+0x38] ;  /* 0x0000380088287984 */ /* 0x000e220000000a00 */
[----:B------:R-:W-:-:S03]  /*15b0*/  DFMA R96, R96, R78, R104 ;  /* 0x0000004e6060722b */ /* 0x000fc60000000068 */
[----:B------:R-:W-:Y:S04]  /*15c0*/  LDS.64 R10, [R6+0xc00] ;  /* 0x000c0000060a7984 */ /* 0x000fe80000000a00 */
[----:B------:R-:W0:Y:S01]  /*15d0*/  LDS.128 R56, [UR7+0x1430] ;  /* 0x00143007ff387984 */ /* 0x000e220008000c00 */
[----:B----4-:R-:W-:Y:S02]  /*15e0*/  DFMA R42, R126, R42, R100 ;  /* 0x0000002a7e2a722b */ /* 0x010fe40000000064 */
[----:B------:R-:W-:Y:S02]  /*15f0*/  DFMA R96, R60, R36, R96 ;  /* 0x000000243c60722b */ /* 0x000fe40000000060 */
        /* <DEDUP_REMOVED lines=16> */
[----:B------:R-:W-:Y:S01]  /*1700*/  ULEA UR6, UR4, UR6, 0x18 ;  /* 0x0000000604067291 */ /* 0x000fe2000f8ec0ff */
[----:B------:R-:W-:-:S02]  /*1710*/  LEA R12, R9, UR7, 0x9 ;  /* 0x00000007090c7c11 */ /* 0x000fc4000f8e48ff */
[C---:B------:R-:W-:Y:S02]  /*1720*/  DFMA R34, R92.reuse, R34, R42 ;  /* 0x000000225c22722b */ /* 0x040fe4000000002a */
[----:B------:R-:W-:Y:S02]  /*1730*/  DFMA R88, R92, R30, R88 ;  /* 0x0000001e5c58722b */ /* 0x000fe40000000058 */
[----:B----4-:R-:W-:Y:S01]  /*1740*/  DFMA R120, R36, R58, R98 ;  /* 0x0000003a2478722b */ /* 0x010fe20000000062 */
[----:B------:R-:W-:Y:S01]  /*1750*/  LEA R31, R9, UR6, 0x9 ;  /* 0x00000006091f7c11 */ /* 0x000fe2000f8e48ff */
[----:B------:R-:W-:Y:S02]  /*1760*/  IMAD.IADD R137, R12, 0x1, R91 ;  /* 0x000000010c897824 */ /* 0x000fe400078e025b */
[----:B------:R-:W0:Y:S02]  /*1770*/  LDCU.64 UR6, c[0x0][0x388] ;  /* 0x00007100ff0677ac */ /* 0x000e240008000a00 */
[----:B------:R-:W-:-:S02]  /*1780*/  IMAD.IADD R134, R102, 0x1, R31 ;  /* 0x0000000166867824 */ /* 0x000fc400078e021f */
[C---:B------:R-:W-:Y:S01]  /*1790*/  DFMA R34, R120.reuse, R122, R34 ;  /* 0x0000007a7822722b */ /* 0x040fe20000000022 */
[----:B------:R-:W-:Y:S01]  /*17a0*/  IMAD.IADD R49, R102, 0x1, R137 ;  /* 0x0000000166317824 */ /* 0x000fe200078e0289 */
[----:B------:R-:W-:Y:S01]  /*17b0*/  DFMA R42, R120, R124, R88 ;  /* 0x0000007c782a722b */ /* 0x000fe20000000058 */
[----:B------:R-:W-:-:S04]  /*17c0*/  IMAD.IADD R51, R91, 0x1, R134 ;  /* 0x000000015b337824 */ /* 0x000fc800078e0286 */
[----:B------:R-:W-:Y:S04]  /*17d0*/  STS.64 [R49], R34 ;  /* 0x0000002231007388 */ /* 0x000fe80000000a00 */
[----:B------:R-:W-:Y:S01]  /*17e0*/  STS.64 [R51], R42 ;  /* 0x0000002a33007388 */ /* 0x000fe20000000a00 */
[----:B------:R-:W-:Y:S06]  /*17f0*/  BAR.SYNC.DEFER_BLOCKING 0x0 ;  /* 0x0000000000007b1d */ /* 0x000fec0000010000 */
[----:B------:R-:W1:Y:S04]  /*1800*/  LDS.64 R96, [R103+0x200] ;  /* 0x0002000067607984 */ /* 0x000e680000000a00 */
[----:B------:R-:W4:Y:S04]  /*1810*/  LDS.64 R98, [R103+0x240] ;  /* 0x0002400067627984 */ /* 0x000f280000000a00 */
[----:B------:R-:W3:Y:S04]  /*1820*/  LDS.64 R100, [R103+0x280] ;  /* 0x0002800067647984 */ /* 0x000ee80000000a00 */
[----:B------:R-:W-:Y:S04]  /*1830*/  LDS.64 R30, [R102+UR5] ;  /* 0x00000005661e7984 */ /* 0x000fe80008000a00 */
[----:B------:R-:W3:Y:S04]  /*1840*/  LDS.128 R88, [R137] ;  /* 0x0000000089587984 */ /* 0x000ee80000000c00 */
[----:B------:R-:W3:Y:S04]  /*1850*/  LDS.128 R44, [R8+0x200] ;  /* 0x00020000082c7984 */ /* 0x000ee80000000c00 */
[----:B------:R-:W3:Y:S04]  /*1860*/  LDS.64 R94, [R103+0x2c0] ;  /* 0x0002c000675e7984 */ /* 0x000ee80000000a00 */
[----:B------:R-:W3:Y:S01]  /*1870*/  LDS.128 R48, [R8+0x210] ;  /* 0x0002100008307984 */ /* 0x000ee20000000c00 */
[----:B------:R-:W-:-:S03]  /*1880*/  IMAD R136, R13, -0x38, R136 ;  /* 0xffffffc80d887824 */ /* 0x000fc600078e0288 */
[----:B------:R-:W-:Y:S04]  /*1890*/  LDS.64 R34, [R135+UR5] ;  /* 0x0000000587227984 */ /* 0x000fe80008000a00 */
[----:B------:R-:W2:Y:S01]  /*18a0*/  LDS.64 R106, [R134] ;  /* 0x00000000866a7984 */ /* 0x000ea20000000a00 */
[----:B-1----:R-:W-:-:S03]  /*18b0*/  DFMA R96, R64, R96, RZ ;  /* 0x000000604060722b */ /* 0x002fc600000000ff */
[----:B------:R-:W1:Y:S04]  /*18c0*/  LDS.64 R144, [R103+0x300] ;  /* 0x0003000067907984 */ /* 0x000e680000000a00 */
[----:B------:R-:W1:Y:S01]  /*18d0*/  LDS.64 R12, [R136+0x40] ;  /* 0x00004000880c7984 */ /* 0x000e620000000a00 */
[----:B----4-:R-:W-:-:S03]  /*18e0*/  DFMA R42, R98, R66, R96 ;  /* 0x00000042622a722b */ /* 0x010fc60000000060 */
[----:B------:R-:W-:Y:S01]  /*18f0*/  LDS.64 R118, [R134+0x40] ;  /* 0x0000400086767984 */ /* 0x000fe20000000a00 */
[----:B0-----:R-:W-:Y:S01]  /*1900*/  DMUL R80, R80, UR6 ;  /* 0x0000000650507c28 */ /* 0x001fe20008000000 */
[----:B------:R-:W-:Y:S02]  /*1910*/  UMOV UR6, 0x400 ;  /* 0x0000040000067882 */ /* 0x000fe40000000000 */
[----:B------:R-:W-:Y:S01]  /*1920*/  ULEA UR7, UR4, UR6, 0x18 ;  /* 0x0000000604077291 */ /* 0x000fe2000f8ec0ff */
[----:B------:R-:W-:Y:S01]  /*1930*/  DMUL R124, R82, R124 ;  /* 0x0000007c527c7228 */ /* 0x000fe20000000000 */
[----:B------:R-:W-:Y:S01]  /*1940*/  LDS.128 R96, [R8+0x220] ;  /* 0x0002200008607984 */ /* 0x000fe20000000c00 */
[----:B---3--:R-:W-:Y:S02]  /*1950*/  DFMA R42, R76, R100, R42 ;  /* 0x000000644c2a722b */ /* 0x008fe4000000002a */
[----:B------:R-:W-:Y:S01]  /*1960*/  DMUL R104, R30, R88 ;  /* 0x000000581e687228 */ /* 0x000fe20000000000 */
[----:B------:R-:W0:Y:S01]  /*1970*/  LDS.64 R100, [R135+UR5+0x40] ;  /* 0x0000400587647984 */ /* 0x000e220008000a00 */
[----:B------:R-:W-:-:S03]  /*1980*/  DFMA R44, R132, R44, RZ ;  /* 0x0000002c842c722b */ /* 0x000fc600000000ff */
[----:B------:R-:W3:Y:S03]  /*1990*/  LDS.64 R88, [R103+0x340] ;  /* 0x0003400067587984 */ /* 0x000ee60000000a00 */
[----:B------:R-:W-:Y:S01]  /*19a0*/  DFMA R104, R38, R80, R104 ;  /* 0x000000502668722b */ /* 0x000fe20000000068 */
[----:B------:R-:W-:Y:S01]  /*19b0*/  LDS.64 R108, [R103+0x380] ;  /* 0x00038000676c7984 */ /* 0x000fe20000000a00 */
[----:B------:R-:W-:-:S03]  /*19c0*/  DFMA R140, R130, R46, R44 ;  /* 0x0000002e828c722b */ /* 0x000fc6000000002c */
[----:B------:R-:W4:Y:S01]  /*19d0*/  LDS.128 R80, [UR7+0x1440] ;  /* 0x00144007ff507984 */ /* 0x000f220008000c00 */
[----:B------:R-:W-:-:S03]  /*19e0*/  DFMA R94, R94, R78, R42 ;  /* 0x0000004e5e5e722b */ /* 0x000fc6000000002a */
[----:B------:R-:W-:Y:S01]  /*19f0*/  LDS.64 R42, [R136+0x80] ;  /* 0x00008000882a7984 */ /* 0x000fe20000000a00 */
[----:B------:R-:W-:-:S03]  /*1a00*/  DFMA R48, R128, R48, R140 ;  /* 0x000000308030722b */ /* 0x000fc6000000008c */
[----:B------:R-:W4:Y:S01]  /*1a10*/  LDS.128 R44, [R137+0x10] ;  /* 0x00001000892c7984 */ /* 0x000f220000000c00 */
[----:B--2---:R-:W-:Y:S02]  /*1a20*/  DFMA R106, R34, R106, R104 ;  /* 0x0000006a226a722b */ /* 0x004fe40000000068 */
[----:B------:R-:W-:Y:S01]  /*1a30*/  DFMA R122, R92, R122, R124 ;  /* 0x0000007a5c7a722b */ /* 0x000fe2000000007c */
[----:B------:R-:W-:Y:S01]  /*1a40*/  LDS.64 R104, [R135+UR5+0x80] ;  /* 0x0000800587687984 */ /* 0x000fe20008000a00 */
[----:B------:R-:W-:-:S03]  /*1a50*/  DFMA R142, R126, R50, R48 ;  /* 0x000000327e8e722b */ /* 0x000fc60000000030 */
[----:B------:R-:W2:Y:S01]  /*1a60*/  LDS.128 R48, [UR7+0x1450] ;  /* 0x00145007ff307984 */ /* 0x000ea20008000c00 */
[----:B-1----:R-:W-:Y:S02]  /*1a70*/  DFMA R144, R60, R144, R94 ;  /* 0x000000903c90722b */ /* 0x002fe4000000005e */
[----:B------:R-:W-:Y:S01]  /*1a80*/  DFMA R90, R12, R90, R106 ;  /* 0x0000005a0c5a722b */ /* 0x000fe2000000006a */
[----:B------:R-:W1:Y:S04]  /*1a90*/  LDS.128 R92, [R8+0x230] ;  /* 0x00023000085c7984 */ /* 0x000e680000000c00 */
[----:B------:R-:W1:Y:S04]  /*1aa0*/  LDS.64 R124, [R103+0x3c0] ;  /* 0x0003c000677c7984 */ /* 0x000e680000000a00 */
[----:B------:R-:W1:Y:S01]  /*1ab0*/  LDS.64 R140, [R134+0x80] ;  /* 0x00008000868c7984 */ /* 0x000e620000000a00 */
[----:B0-----:R-:W-:-:S02]  /*1ac0*/  DFMA R118, R100, R118, R90 ;  /* 0x000000766476722b */ /* 0x001fc4000000005a */
[----:B---3--:R-:W-:Y:S01]  /*1ad0*/  DFMA R144, R88, R62, R144 ;  /* 0x0000003e5890722b */ /* 0x008fe20000000090 */
[----:B------:R-:W-:Y:S04]  /*1ae0*/  LDS.64 R106, [R136+0xc0] ;  /* 0x0000c000886a7984 */ /* 0x000fe80000000a00 */
[----:B------:R-:W0:Y:S01]  /*1af0*/  LDS.128 R88, [UR7+0x1460] ;  /* 0x00146007ff587984 */ /* 0x000e220008000c00 */
[----:B------:R-:W-:Y:S02]  /*1b00*/  DFMA R142, R20, R96, R142 ;  /* 0x00000060148e722b */ /* 0x000fe4000000008e */
[----:B----4-:R-:W-:Y:S01]  /*1b10*/  DFMA R96, R38, R80, RZ ;  /* 0x000000502660722b */ /* 0x010fe200000000ff */
[----:B------:R-:W-:Y:S01]  /*1b20*/  LDS.64 R158, [R134+0x140] ;  /* 0x00014000869e7984 */ /* 0x000fe20000000a00 */
[----:B------:R-:W-:-:S03]  /*1b30*/  DFMA R144, R68, R108, R144 ;  /* 0x0000006c4490722b */ /* 0x000fc60000000090 */
[----:B------:R-:W-:Y:S01]  /*1b40*/  LDS.64 R108, [R135+UR5+0xc0] ;  /* 0x0000c005876c7984 */ /* 0x000fe20008000a00 */
[----:B------:R-:W-:Y:S02]  /*1b50*/  DFMA R142, R24, R98, R142 ;  /* 0x00000062188e722b */ /* 0x000fe4000000008e */
[----:B------:R-:W-:Y:S01]  /*1b60*/  DFMA R44, R42, R44, R118 ;  /* 0x0000002c2a2c722b */ /* 0x000fe20000000076 */
[----:B------:R-:W-:Y:S01]  /*1b70*/  LDS.64 R160, [R134+0x1c0] ;  /* 0x0001c00086a07984 */ /* 0x000fe20000000a00 */
[----:B------:R-:W-:-:S03]  /*1b80*/  DFMA R146, R22, R82, R96 ;  /* 0x000000521692722b */ /* 0x000fc60000000060 */
[----:B------:R-:W3:Y:S04]  /*1b90*/  LDS.64 R118, [R134+0xc0] ;  /* 0x0000c00086767984 */ /* 0x000ee80000000a00 */
[----:B------:R-:W4:Y:S01]  /*1ba0*/  LDS.128 R96, [UR7+0x1470] ;  /* 0x00147007ff607984 */ /* 0x000f220008000c00 */
[----:B--2---:R-:W-:Y:S02]  /*1bb0*/  DFMA R146, R14, R48, R146 ;  /* 0x000000300e92722b */ /* 0x004fe40000000092 */
[----:B-1----:R-:W-:Y:S02]  /*1bc0*/  DFMA R92, R18, R92, R142 ;  /* 0x0000005c125c722b */ /* 0x002fe4000000008e */
        /* <DEDUP_REMOVED lines=9> */
[----:B0-----:R-:W-:Y:S02]  /*1c60*/  DFMA R124, R32, R88, R146 ;  /* 0x00000058207c722b */ /* 0x001fe40000000092 */
[----:B------:R-:W-:Y:S01]  /*1c70*/  DFMA R120, R106, R46, R44 ;  /* 0x0000002e6a78722b */ /* 0x000fe2000000002c */
[----:B------:R-:W0:Y:S01]  /*1c80*/  LDS.128 R44, [R137+0x20] ;  /* 0x00002000892c7984 */ /* 0x000e220000000c00 */
[C---:B------:R-:W-:Y:S02]  /*1c90*/  DFMA R122, R94.reuse, R110, R122 ;  /* 0x0000006e5e7a722b */ /* 0x040fe4000000007a */
[----:B------:R-:W-:Y:S02]  /*1ca0*/  DFMA R150, R94, R112, R150 ;  /* 0x000000705e96722b */ /* 0x000fe40000000096 */
[----:B------:R-:W-:Y:S01]  /*1cb0*/  DFMA R110, R26, R90, R124 ;  /* 0x0000005a1a6e722b */ /* 0x000fe2000000007c */
[----:B------:R-:W-:Y:S01]  /*1cc0*/  LDS.64 R112, [R135+UR5+0x100] ;  /* 0x0001000587707984 */ /* 0x000fe20008000a00 */
[----:B------:R-:W-:-:S03]  /*1cd0*/  DFMA R94, R94, R116, R92 ;  /* 0x000000745e5e722b */ /* 0x000fc6000000005c */
[----:B------:R-:W1:Y:S01]  /*1ce0*/  LDS.64 R92, [R134+0x100] ;  /* 0x00010000865c7984 */ /* 0x000e620000000a00 */
[----:B------:R-:W-:Y:S02]  /*1cf0*/  CS2R R146, SRZ ;  /* 0x0000000000927805 */ /* 0x000fe4000001ff00 */
[----:B------:R-:W-:Y:S02]  /*1d00*/  CS2R R142, SRZ ;  /* 0x00000000008e7805 */ /* 0x000fe4000001ff00 */
[----:B------:R-:W-:Y:S01]  /*1d10*/  CS2R R140, SRZ ;  /* 0x00000000008c7805 */ /* 0x000fe2000001ff00 */
[----:B---3--:R-:W-:Y:S01]  /*1d20*/  DFMA R120, R108, R118, R120 ;  /* 0x000000766c78722b */ /* 0x008fe20000000078 */
[----:B------:R-:W-:Y:S01]  /*1d30*/  CS2R R144, SRZ ;  /* 0x0000000000907805 */ /* 0x000fe2000001ff00 */
[----:B----4-:R-:W-:Y:S01]  /*1d40*/  DFMA R118, R10, R96, R110 ;  /* 0x000000600a76722b */ /* 0x010fe2000000006e */
[----:B------:R-:W2:Y:S04]  /*1d50*/  @!P1 LDG.E.64.CONSTANT R146, desc[UR24][R28.64+0x1400] ;  /* 0x001400181c929981 */ /* 0x000ea8000c1e9b00 */
[----:B------:R-:W3:Y:S04]  /*1d60*/  LDS.64 R110, [R136+0x140] ;  /* 0x00014000886e7984 */ /* 0x000ee80000000a00 */
        /* <DEDUP_REMOVED lines=12> */
[----:B-1----:R-:W-:-:S03]  /*1e30*/  DFMA R44, R112, R92, R44 ;  /* 0x0000005c702c722b */ /* 0x002fc6000000002c */
[----:B------:R-:W1:Y:S04]  /*1e40*/  LDS.128 R92, [R137+0x30] ;  /* 0x00003000895c7984 */ /* 0x000e680000000c00 */
[----:B------:R3:W-:Y:S02]  /*1e50*/  LDS.64 R122, [R136+0x1c0] ;  /* 0x0001c000887a7984 */ /* 0x0007e40000000a00 */
[----:B---3--:R-:W-:Y:S02]  /*1e60*/  DFMA R162, R110, R46, R44 ;  /* 0x0000002e6ea2722b */ /* 0x008fe4000000002c */
[----:B------:R-:W3:Y:S01]  /*1e70*/  LDS.64 R46, [R134+0x180] ;  /* 0x00018000862e7984 */ /* 0x000ee20000000a00 */
[----:B------:R-:W-:Y:S02]  /*1e80*/  SHF.R.U32.HI R45, RZ, 0x3, R0 ;  /* 0x00000003ff2d7819 */ /* 0x000fe40000011600 */
[----:B------:R-:W-:Y:S01]  /*1e90*/  LEA R44, R9, UR7, 0x9 ;  /* 0x00000007092c7c11 */ /* 0x000fe2000f8e48ff */
[----:B------:R-:W-:Y:S01]  /*1ea0*/  UIADD3 UR5, UPT, UPT, UR6, 0x200, URZ ;  /* 0x0000020006057890 */ /* 0x000fe2000fffe0ff */
[----:B------:R-:W-:Y:S01]  /*1eb0*/  DFMA R136, R56, R138, RZ ;  /* 0x0000008a3888722b */ /* 0x000fe200000000ff */
[----:B------:R-:W3:Y:S02]  /*1ec0*/  LDCU.64 UR6, c[0x0][0x388] ;  /* 0x00007100ff0677ac */ /* 0x000ee40008000a00 */
        /* <DEDUP_REMOVED lines=12> */
[----:B-1----:R-:W-:-:S08]  /*1f90*/  DFMA R92, R116, R92, R150 ;  /* 0x0000005c745c722b */ /* 0x002fd00000000096 */
[----:B---3--:R-:W-:Y:S01]  /*1fa0*/  DFMA R46, R124, R46, R92 ;  /* 0x0000002e7c2e722b */ /* 0x008fe2000000005c */
[----:B------:R-:W-:Y:S01]  /*1fb0*/  CS2R R150, SRZ ;  /* 0x0000000000967805 */ /* 0x000fe2000001ff00 */
[----:B------:R-:W-:Y:S01]  /*1fc0*/  DFMA R164, R138, R86, RZ ;  /* 0x000000568aa4722b */ /* 0x000fe200000000ff */
[----:B------:R-:W-:-:S04]  /*1fd0*/  CS2R R86, SRZ ;  /* 0x0000000000567805 */ /* 0x000fc8000001ff00 */
[----:B------:R-:W3:Y:S01]  /*1fe0*/  @!P1 LDG.E.64.CONSTANT R150, desc[UR24][R28.64+0x5400] ;  /* 0x005400181c969981 */ /* 0x000ee2000c1e9b00 */
[----:B------:R-:W-:-:S03]  /*1ff0*/  DFMA R94, R122, R94, R46 ;  /* 0x0000005e7a5e722b */ /* 0x000fc6000000002e */
[----:B------:R-:W0:Y:S04]  /*2000*/  LDS.128 R44, [R103] ;  /* 0x00000000672c7984 */ /* 0x000e280000000c00 */
[----:B------:R-:W3:Y:S04]  /*2010*/  @!P1 LDG.E.64.CONSTANT R86, desc[UR24][R28.64+0x6400] ;  /* 0x006400181c569981 */ /* 0x000ee8000c1e9b00 */
        /* <DEDUP_REMOVED lines=54> */
[----:B------:R-:W2:Y:S01]  /*2380*/  LDS.128 R44, [UR6+0x14a0] ;  /* 0x0014a006ff2c7984 */ /* 0x000ea20008000c00 */
        /* <DEDUP_REMOVED lines=15> */
[----:B--2---:R-:W-:-:S08]  /*2480*/  DFMA R160, R32, R44, R160 ;  /* 0x0000002c20a0722b */ /* 0x004fd000000000a0 */
[----:B------:R-:W-:Y:S02]  /*2490*/  DFMA R156, R26, R46, R160 ;  /* 0x0000002e1a9c722b */ /* 0x000fe400000000a0 */
[C---:B------:R-:W-:Y:S01]  /*24a0*/  DMUL R154, R58.reuse, R146 ;  /* 0x000000923a9a7228 */ /* 0x040fe20000000000 */
[----:B------:R-:W-:Y:S01]  /*24b0*/  SHF.R.U32.HI R85, RZ, 0x3, R0 ;  /* 0x00000003ff557819 */ /* 0x000fe20000011600 */
[C---:B----4-:R-:W-:Y:S01]  /*24c0*/  DMUL R142, R58.reuse, R142 ;  /* 0x0000008e3a8e7228 */ /* 0x050fe20000000000 */
[----:B------:R-:W2:Y:S01]  /*24d0*/  LDS.64 R160, [R84+0x140] ;  /* 0x0001400054a07984 */ /* 0x000ea20000000a00 */
        /* <DEDUP_REMOVED lines=24> */
[----:B------:R-:W3:Y:S04]  /*2660*/  @!P1 LDG.E.64.CONSTANT R154, desc[UR24][R28.64+0x600] ;  /* 0x000600181c9a9981 */ /* 0x000ee8000c1e9b00 */
[----:B------:R-:W3:Y:S01]  /*2670*/  @!P1 LDG.E.64.CONSTANT R152, desc[UR24][R28.64+0x1600] ;  /* 0x001600181c989981 */ /* 0x000ee2000c1e9b00 */
[----:B------:R-:W-:-:S04]  /*2680*/  IMAD.IADD R96, R102, 0x1, R141 ;  /* 0x0000000166607824 */ /* 0x000fc800078e028d */
[----:B------:R-:W-:Y:S01]  /*2690*/  IMAD R164, R85, 0x40, R96 ;  /* 0x0000004055a47824 */ /* 0x000fe200078e0260 */
[----:B------:R3:W-:Y:S04]  /*26a0*/  STS.64 [R165], R148 ;  /* 0x00000094a5007388 */ /* 0x0007e80000000a00 */
[----:B------:R-:W-:Y:S01]  /*26b0*/  STS.64 [R164], R162 ;  /* 0x000000a2a4007388 */ /* 0x000fe20000000a00 */
[----:B------:R-:W-:Y:S06]  /*26c0*/  BAR.SYNC.DEFER_BLOCKING 0x0 ;  /* 0x0000000000007b1d */ /* 0x000fec0000010000 */
[----:B0-----:R-:W-:Y:S01]  /*26d0*/  DFMA R84, R110, R54, R52 ;  /* 0x000000366e54722b */ /* 0x001fe20000000034 */
[----:B------:R-:W0:Y:S07]  /*26e0*/  LDS.128 R52, [R97] ;  /* 0x0000000061347984 */ /* 0x000e2e0000000c00 */
[----:B--2---:R-:W-:Y:S01]  /*26f0*/  DFMA R84, R118, R160, R84 ;  /* 0x000000a07654722b */ /* 0x004fe20000000054 */
[----:B------:R-:W2:Y:S01]  /*2700*/  LDS.64 R160, [R96] ;  /* 0x0000000060a07984 */ /* 0x000ea20000000a00 */
[----:B-1----:R-:W-:-:S03]  /*2710*/  IMAD.IADD R103, R7, 0x1, R102 ;  /* 0x0000000107677824 */ /* 0x002fc600078e0266 */
[----:B------:R-:W-:Y:S03]  /*2720*/  LDS.64 R162, [R96+0x80] ;  /* 0x0000800060a27984 */ /* 0x000fe60000000a00 */
[----:B----4-:R-:W-:Y:S02]  /*2730*/  DFMA R56, R116, R56, R84 ;  /* 0x000000387438722b */ /* 0x010fe40000000054 */
[----:B---3--:R-:W-:Y:S01]  /*2740*/  DFMA R150, R156, R150, R158 ;  /* 0x000000969c96722b */ /* 0x008fe2000000009e */
[----:B------:R-:W1:Y:S04]  /*2750*/  LDS.64 R84, [R103+0x600] ;  /* 0x0006000067547984 */ /* 0x000e680000000a00 */
[----:B------:R-:W3:Y:S01]  /*2760*/  LDS.64 R158, [R96+0x40] ;  /* 0x00004000609e7984 */ /* 0x000ee20000000a00 */
        /* <DEDUP_REMOVED lines=12> */
[----:B--2---:R-:W-:Y:S02]  /*2830*/  DFMA R160, R34, R160, R52 ;  /* 0x000000a022a0722b */ /* 0x004fe40000000034 */
[----:B------:R-:W-:Y:S01]  /*2840*/  DFMA R86, R124, R144, R56 ;  /* 0x000000907c56722b */ /* 0x000fe20000000038 */
[----:B------:R-:W-:Y:S05]  /*2850*/  LDS.64 R56, [R103+0x680] ;  /* 0x0006800067387984 */ /* 0x000fea0000000a00 */
[----:B------:R-:W-:Y:S01]  /*2860*/  DFMA R160, R12, R54, R160 ;  /* 0x000000360ca0722b */ /* 0x000fe200000000a0 */
[----:B------:R-:W0:Y:S01]  /*2870*/  LDS.128 R52, [R97+0x10] ;  /* 0x0000100061347984 */ /* 0x000e220000000c00 */
[----:B-1----:R-:W-:-:S06]  /*2880*/  DFMA R144, R64, R84, RZ ;  /* 0x000000544090722b */ /* 0x002fcc00000000ff */
[----:B---3--:R-:W-:Y:S01]  /*2890*/  DFMA R84, R100, R158, R160 ;  /* 0x0000009e6454722b */ /* 0x008fe200000000a0 */
        /* <DEDUP_REMOVED lines=613> */
[----:B0-----:R-:W-:-:S02]  /*4ef0*/  DADD R6, R12, -R30 ;  /* 0x000000000c067229 */ /* 0x001fc4000000081e */
[----:B------:R-:W-:Y:S02]  /*4f00*/  DADD R8, R14, -R28 ;  /* 0x000000000e087229 */ /* 0x000fe4000000081c */
[----:B------:R-:W-:-:S04]  /*4f10*/  DADD R12, R12, R30 ;  /* 0x000000000c0c7229 */ /* 0x000fc8000000001e */
[C---:B------:R-:W-:Y:S02]  /*4f20*/  DFMA R10, R6.reuse, UR12, RZ ;  /* 0x0000000c060a7c2b */ /* 0x040fe400080000ff */
[C---:B------:R-:W-:Y:S02]  /*4f30*/  DFMA R18, R6.reuse, UR14, RZ ;  /* 0x0000000e06127c2b */ /* 0x040fe400080000ff */
[----:B------:R-:W-:Y:S02]  /*4f40*/  DFMA R6, R6, UR20, RZ ;  /* 0x0000001406067c2b */ /* 0x000fe400080000ff */
[----:B------:R-:W-:Y:S02]  /*4f50*/  DFMA R20, R12, UR16, RZ ;  /* 0x000000100c147c2b */ /* 0x000fe400080000ff */
[C---:B------:R-:W-:Y:S02]  /*4f60*/  DFMA R16, R8.reuse, UR22, R10 ;  /* 0x0000001608107c2b */ /* 0x040fe4000800000a */
[----:B---3--:R-:W-:-:S02]  /*4f70*/  DFMA R18, R8, UR4, R18 ;  /* 0x0000000408127c2b */ /* 0x008fc40008000012 */
[----:B------:R-:W-:Y:S02]  /*4f80*/  DFMA R22, R8, UR6, R6 ;  /* 0x0000000608167c2b */ /* 0x000fe40008000006 */
[----:B------:R-:W-:Y:S02]  /*4f90*/  DFMA R8, R12, UR8, RZ ;  /* 0x000000080c087c2b */ /* 0x000fe400080000ff */
[----:B------:R-:W-:Y:S02]  /*4fa0*/  DADD R14, R14, R28 ;  /* 0x000000000e0e7229 */ /* 0x000fe4000000001c */
[----:B------:R-:W-:Y:S02]  /*4fb0*/  DFMA R12, R12, UR10, RZ ;  /* 0x0000000a0c0c7c2b */ /* 0x000fe400080000ff */
[C-C-:B-1----:R-:W-:Y:S02]  /*4fc0*/  DADD R6, R24.reuse, R34.reuse ;  /* 0x0000000018067229 */ /* 0x142fe40000000022 */
[----:B------:R-:W-:-:S02]  /*4fd0*/  DADD R24, R24, -R34 ;  /* 0x0000000018187229 */ /* 0x000fc40000000822 */
[C---:B------:R-:W-:Y:S02]  /*4fe0*/  DFMA R10, R14.reuse, UR18, R8 ;  /* 0x000000120e0a7c2b */ /* 0x040fe40008000008 */
[C---:B------:R-:W-:Y:S02]  /*4ff0*/  DFMA R12, R14.reuse, UR36, R12 ;  /* 0x000000240e0c7c2b */ /* 0x040fe4000800000c */
[----:B------:R-:W-:Y:S02]  /*5000*/  DFMA R20, R14, UR38, R20 ;  /* 0x000000260e147c2b */ /* 0x000fe40008000014 */
[C-C-:B------:R-:W-:Y:S02]  /*5010*/  DADD R8, R26.reuse, R32.reuse ;  /* 0x000000001a087229 */ /* 0x140fe40000000020 */
[----:B------:R-:W-:Y:S02]  /*5020*/  DADD R26, R26, -R32 ;  /* 0x000000001a1a7229 */ /* 0x000fe40000000820 */
[----:B------:R-:W-:-:S02]  /*5030*/  DFMA R16, R24, UR32, R16 ;  /* 0x0000002018107c2b */ /* 0x000fc40008000010 */
[----:B------:R-:W-:Y:S02]  /*5040*/  DFMA R18, R24, UR34, R18 ;  /* 0x0000002218127c2b */ /* 0x000fe40008000012 */
[C---:B------:R-:W-:Y:S02]  /*5050*/  DFMA R10, R6.reuse, UR28, R10 ;  /* 0x0000001c060a7c2b */ /* 0x040fe4000800000a */
[----:B------:R-:W-:Y:S02]  /*5060*/  DFMA R12, R6, UR30, R12 ;  /* 0x0000001e060c7c2b */ /* 0x000fe4000800000c */
[----:B------:R-:W-:Y:S02]  /*5070*/  DFMA R22, R24, UR44, R22 ;  /* 0x0000002c18167c2b */ /* 0x000fe40008000016 */
[----:B------:R-:W-:Y:S02]  /*5080*/  DFMA R20, R6, UR40, R20 ;  /* 0x0000002806147c2b */ /* 0x000fe40008000014 */
[----:B------:R-:W-:-:S02]  /*5090*/  DFMA R16, R26, UR46, R16 ;  /* 0x0000002e1a107c2b */ /* 0x000fc40008000010 */
[----:B------:R-:W-:Y:S02]  /*50a0*/  DFMA R18, R26, UR52, R18 ;  /* 0x000000341a127c2b */ /* 0x000fe40008000012 */
[C---:B------:R-:W-:Y:S02]  /*50b0*/  DFMA R10, R8.reuse, UR42, R10 ;  /* 0x0000002a080a7c2b */ /* 0x040fe4000800000a */
[----:B------:R-:W-:Y:S02]  /*50c0*/  DFMA R12, R8, UR48, R12 ;  /* 0x00000030080c7c2b */ /* 0x000fe4000800000c */
[----:B------:R-:W-:Y:S02]  /*50d0*/  DFMA R22, R26, UR54, R22 ;  /* 0x000000361a167c2b */ /* 0x000fe40008000016 */
[----:B------:R-:W-:Y:S02]  /*50e0*/  DFMA R20, R8, UR50, R20 ;  /* 0x0000003208147c2b */ /* 0x000fe40008000014 */
[----:B------:R-:W-:-:S02]  /*50f0*/  DADD R6, R10, R16 ;  /* 0x000000000a067229 */ /* 0x000fc40000000010 */
[----:B------:R-:W-:Y:S02]  /*5100*/  DADD R8, R12, R18 ;  /* 0x000000000c087229 */ /* 0x000fe40000000012 */
[----:B------:R-:W-:Y:S02]  /*5110*/  DADD R10, R10, -R16 ;  /* 0x000000000a0a7229 */ /* 0x000fe40000000810 */
[C-C-:B------:R-:W-:Y:S02]  /*5120*/  DADD R24, R20.reuse, R22.reuse ;  /* 0x0000000014187229 */ /* 0x140fe40000000016 */
        /* <DEDUP_REMOVED lines=24> */
[----:B0-----:R-:W-:Y:S01]  /*52b0*/  DFMA R28, R10, UR6, RZ ;  /* 0x000000060a1c7c2b */ /* 0x001fe200080000ff */
[----:B------:R-:W0:Y:S01]  /*52c0*/  LDCU.64 UR6, c[0x3][0x740] ;  /* 0x00c0e800ff0677ac */ /* 0x000e220008000a00 */
[C-C-:B----4-:R-:W-:Y:S02]  /*52d0*/  DADD R8, R12.reuse, R14.reuse ;  /* 0x000000000c087229 */ /* 0x150fe4000000000e */
[----:B------:R-:W-:Y:S02]  /*52e0*/  DADD R12, R12, -R14 ;  /* 0x000000000c0c7229 */ /* 0x000fe4000000080e */
[----:B--2---:R-:W-:Y:S01]  /*52f0*/  DFMA R30, R6, UR16, RZ ;  /* 0x00000010061e7c2b */ /* 0x004fe200080000ff */
[----:B------:R-:W1:Y:S01]  /*5300*/  LDCU.64 UR16, c[0x3][0x900] ;  /* 0x00c12000ff1077ac */ /* 0x000e620008000a00 */
[C---:B------:R-:W-:Y:S02]  /*5310*/  DFMA R14, R10.reuse, UR8, RZ ;  /* 0x000000080a0e7c2b */ /* 0x040fe400080000ff */
[----:B------:R-:W-:-:S02]  /*5320*/  DFMA R24, R10, UR10, RZ ;  /* 0x0000000a0a187c2b */ /* 0x000fc400080000ff */
[C---:B------:R-:W-:Y:S02]  /*5330*/  DFMA R10, R6.reuse, UR12, RZ ;  /* 0x0000000c060a7c2b */ /* 0x040fe400080000ff */
[----:B------:R-:W-:Y:S02]  /*5340*/  DFMA R26, R6, UR14, RZ ;  /* 0x0000000e061a7c2b */ /* 0x000fe400080000ff */
[C---:B---3--:R-:W-:Y:S01]  /*5350*/  DFMA R28, R8.reuse, UR20, R28 ;  /* 0x00000014081c7c2b */ /* 0x048fe2000800001c */
[----:B------:R-:W2:Y:S01]  /*5360*/  LDCU.64 UR20, c[0x3][0x758] ;  /* 0x00c0eb00ff1477ac */ /* 0x000ea20008000a00 */
[C---:B------:R-:W-:Y:S02]  /*5370*/  DFMA R14, R8.reuse, UR18, R14 ;  /* 0x00000012080e7c2b */ /* 0x040fe4000800000e */
[----:B------:R-:W-:Y:S02]  /*5380*/  DFMA R24, R8, UR36, R24 ;  /* 0x0000002408187c2b */ /* 0x000fe40008000018 */
[----:B-----5:R-:W-:-:S02]  /*5390*/  DADD R6, R16, R18 ;  /* 0x0000000010067229 */ /* 0x020fc40000000012 */
[C---:B------:R-:W-:Y:S02]  /*53a0*/  DFMA R10, R12.reuse, UR22, R10 ;  /* 0x000000160c0a7c2b */ /* 0x040fe4000800000a */
[C---:B------:R-:W-:Y:S02]  /*53b0*/  DFMA R26, R12.reuse, UR4, R26 ;  /* 0x000000040c1a7c2b */ /* 0x040fe4000800001a */
[----:B------:R-:W-:Y:S02]  /*53c0*/  DFMA R30, R12, UR26, R30 ;  /* 0x0000001a0c1e7c2b */ /* 0x000fe4000800001e */
[----:B------:R-:W-:Y:S02]  /*53d0*/  DADD R16, R16, -R18 ;  /* 0x0000000010107229 */ /* 0x000fe40000000812 */
[C---:B------:R-:W-:Y:S02]  /*53e0*/  DFMA R14, R6.reuse, UR28, R14 ;  /* 0x0000001c060e7c2b */ /* 0x040fe4000800000e */
[----:B------:R-:W-:-:S02]  /*53f0*/  DFMA R24, R6, UR30, R24 ;  /* 0x0000001e06187c2b */ /* 0x000fc40008000018 */
[----:B0-----:R-:W-:Y:S02]  /*5400*/  DFMA R28, R6, UR6, R28 ;  /* 0x00000006061c7c2b */ /* 0x001fe4000800001c */
[C-C-:B------:R-:W-:Y:S02]  /*5410*/  DADD R6, R20.reuse, R22.reuse ;  /* 0x0000000014067229 */ /* 0x140fe40000000016 */
[----:B------:R-:W-:Y:S02]  /*5420*/  DADD R20, R20, -R22 ;  /* 0x0000000014147229 */ /* 0x000fe40000000816 */
[C---:B-1----:R-:W-:Y:S02]  /*5430*/  DFMA R30, R16.reuse, UR16, R30 ;  /* 0x00000010101e7c2b */ /* 0x042fe4000800001e */
[C---:B------:R-:W-:Y:S02]  /*5440*/  DFMA R10, R16.reuse, UR32, R10 ;  /* 0x00000020100a7c2b */ /* 0x040fe4000800000a */
[----:B------:R-:W-:-:S02]  /*5450*/  DFMA R26, R16, UR34, R26 ;  /* 0x00000022101a7c2b */ /* 0x000fc4000800001a */
[C---:B------:R-:W-:Y:S02]  /*5460*/  DFMA R14, R6.reuse, UR42, R14 ;  /* 0x0000002a060e7c2b */ /* 0x040fe4000800000e */
[C---:B------:R-:W-:Y:S02]  /*5470*/  DFMA R24, R6.reuse, UR48, R24 ;  /* 0x0000003006187c2b */ /* 0x040fe40008000018 */
[----:B--2---:R-:W-:Y:S02]  /*5480*/  DFMA R28, R6, UR20, R28 ;  /* 0x00000014061c7c2b */ /* 0x004fe4000800001c */
[C---:B------:R-:W-:Y:S02]  /*5490*/  DFMA R30, R20.reuse, UR54, R30 ;  /* 0x00000036141e7c2b */ /* 0x040fe4000800001e */
[C---:B------:R-:W-:Y:S02]  /*54a0*/  DFMA R10, R20.reuse, UR46, R10 ;  /* 0x0000002e140a7c2b */ /* 0x040fe4000800000a */
[----:B------:R-:W-:-:S04]  /*54b0*/  DFMA R26, R20, UR52, R26 ;  /* 0x00000034141a7c2b */ /* 0x000fc8000800001a */
        /* <DEDUP_REMOVED lines=12> */
.L_x_250:
[----:B------:R-:W-:Y:S05]  /*5580*/  BSYNC.RECONVERGENT B0 ;  /* 0x0000000000007941 */ /* 0x000fea0003800200 */
.L_x_249:
        /* <DEDUP_REMOVED lines=33> */
[----:B------:R-:W-:Y:S02]  /*57a0*/  DFMA R28, R10, UR26, R28 ;  /* 0x0000001a0a1c7c2b */ /* 0x000fe4000800001c */
[----:B------:R-:W-:Y:S02]  /*57b0*/  DADD R14, R14, -R16 ;  /* 0x000000000e0e7229 */ /* 0x000fe40000000810 */
[----:B------:R-:W-:Y:S02]  /*57c0*/  DFMA R8, R10, UR22, R8 ;  /* 0x000000160a087c2b */ /* 0x000fe40008000008 */
[C---:B------:R-:W-:Y:S02]  /*57d0*/  DFMA R12, R4.reuse, UR28, R12 ;  /* 0x0000001c040c7c2b */ /* 0x040fe4000800000c */
[----:B------:R-:W-:-:S02]  /*57e0*/  DFMA R22, R4, UR30, R22 ;  /* 0x0000001e04167c2b */ /* 0x000fc40008000016 */
[----:B0-----:R-:W-:Y:S02]  /*57f0*/  DFMA R26, R4, UR6, R26 ;  /* 0x00000006041a7c2b */ /* 0x001fe4000800001a */
[C-C-:B------:R-:W-:Y:S02]  /*5800*/  DADD R4, R18.reuse, R20.reuse ;  /* 0x0000000012047229 */ /* 0x140fe40000000014 */
[----:B------:R-:W-:Y:S02]  /*5810*/  DADD R18, R18, -R20 ;  /* 0x0000000012127229 */ /* 0x000fe40000000814 */
[C---:B------:R-:W-:Y:S02]  /*5820*/  DFMA R24, R14.reuse, UR34, R24 ;  /* 0x000000220e187c2b */ /* 0x040fe40008000018 */
[C---:B-1----:R-:W-:Y:S02]  /*5830*/  DFMA R28, R14.reuse, UR16, R28 ;  /* 0x000000100e1c7c2b */ /* 0x042fe4000800001c */
[----:B------:R-:W-:-:S02]  /*5840*/  DFMA R8, R14, UR32, R8 ;  /* 0x000000200e087c2b */ /* 0x000fc40008000008 */
[----:B--2---:R-:W-:Y:S02]  /*5850*/  DFMA R26, R4, UR20, R26 ;  /* 0x00000014041a7c2b */ /* 0x004fe4000800001a */
[C---:B------:R-:W-:Y:S02]  /*5860*/  DFMA R24, R18.reuse, UR52, R24 ;  /* 0x0000003412187c2b */ /* 0x040fe40008000018 */
[----:B------:R-:W-:Y:S02]  /*5870*/  DFMA R28, R18, UR54, R28 ;  /* 0x00000036121c7c2b */ /* 0x000fe4000800001c */
[C---:B------:R-:W-:Y:S02]  /*5880*/  DFMA R12, R4.reuse, UR42, R12 ;  /* 0x0000002a040c7c2b */ /* 0x040fe4000800000c */
[----:B------:R-:W-:Y:S02]  /*5890*/  DFMA R22, R4, UR48, R22 ;  /* 0x0000003004167c2b */ /* 0x000fe40008000016 */
[----:B------:R-:W-:Y:S01]  /*58a0*/  DFMA R8, R18, UR46, R8 ;  /* 0x0000002e12087c2b */ /* 0x000fe20008000008 */
[----:B------:R-:W-:Y:S10]  /*58b0*/  @!P0 EXIT ;  /* 0x000000000000894d */ /* 0x000ff40003800000 */
[----:B------:R-:W0:Y:S01]  /*58c0*/  LDC.64 R4, c[0x0][0x3c8] ;  /* 0x0000f200ff047b82 */ /* 0x000e220000000a00 */
[----:B------:R-:W-:Y:S01]  /*58d0*/  IMAD R3, R3, 0xd8, R0 ;  /* 0x000000d803037824 */ /* 0x000fe200078e0200 */
[----:B------:R-:W-:Y:S02]  /*58e0*/  DADD R10, R26, R28 ;  /* 0x000000001a0a7229 */ /* 0x000fe4000000001c */
[----:B------:R-:W-:Y:S02]  /*58f0*/  DADD R6, R22, R24 ;  /* 0x0000000016067229 */ /* 0x000fe40000000018 */
        /* <DEDUP_REMOVED lines=12> */
.L_x_251:
        /* <DEDUP_REMOVED lines=12> */
.L_x_442:


//--------------------- .text._Z32massMatrixMultiplyConstantKernelILi6ELi7ELi2EEvidPKdS1_S1_S1_S1_S1_S1_Pd --------------------------
	.section	.text._Z32massMatrixMultiplyConstantKernelILi6ELi7ELi2EEvidPKdS1_S1_S1_S1_S1_S1_Pd,"ax",@progbits
	.align	128
        .global         _Z32massMatrixMultiplyConstantKernelILi6ELi7ELi2EEvidPKdS1_S1_S1_S1_S1_S1_Pd
        .type           _Z32massMatrixMultiplyConstantKernelILi6ELi7ELi2EEvidPKdS1_S1_S1_S1_S1_S1_Pd,@function
        .size           _Z32massMatrixMultiplyConstantKernelILi6ELi7ELi2EEvidPKdS1_S1_S1_S1_S1_S1_Pd,(.L_x_443 - _Z32massMatrixMultiplyConstantKernelILi6ELi7ELi2EEvidPKdS1_S1_S1_S1_S1_S1_Pd)
        .other          _Z32massMatrixMultiplyConstantKernelILi6ELi7ELi2EEvidPKdS1_S1_S1_S1_S1_S1_Pd,@"STO_CUDA_ENTRY STV_DEFAULT"
_Z32massMatrixMultiplyConstantKernelILi6ELi7ELi2EEvidPKdS1_S1_S1_S1_S1_S1_Pd:
.text._Z32massMatrixMultiplyConstantKernelILi6ELi7ELi2EEvidPKdS1_S1_S1_S1_S1_S1_Pd:
        /* <DEDUP_REMOVED lines=11> */
[C---:B------:R-:W-:Y:S01]  /*00b0*/  ISETP.GE.AND P1, PT, R0.reuse, UR6, PT ;  /* 0x0000000600007c0c */ /* 0x040fe2000bf26270 */
[----:B------:R-:W-:Y:S01]  /*00c0*/  IMAD R5, R0, 0x961, R28 ;  /* 0x0000096100057824 */ /* 0x000fe200078e021c */
[----:B------:R-:W-:Y:S01]  /*00d0*/  ISETP.LT.U32.AND P0, PT, R28, 0x24, !P0 ;  /* 0x000000241c00780c */ /* 0x000fe20004701070 */
[----:B---3--:R0:W2:Y:S01]  /*00e0*/  LDG.E.64.CONSTANT R12, desc[UR4][R2.64] ;  /* 0x00000004020c7981 */ /* 0x0080a2000c1e9b00 */
[----:B------:R-:W-:Y:S01]  /*00f0*/  CS2R R32, SRZ ;  /* 0x0000000000207805 */ /* 0x000fe2000001ff00 */
[----:B----4-:R-:W-:Y:S01]  /*0100*/  IMAD.WIDE R98, R5, 0x8, R98 ;  /* 0x0000000805627825 */ /* 0x010fe200078e0262 */
[----:B------:R-:W-:Y:S02]  /*0110*/  CS2R R30, SRZ ;  /* 0x00000000001e7805 */ /* 0x000fe4000001ff00 */
[----:B------:R-:W-:-:S02]  /*0120*/  CS2R R34, SRZ ;  /* 0x0000000000227805 */ /* 0x000fc4000001ff00 */
[----:B------:R-:W-:Y:S02]  /*0130*/  CS2R R148, SRZ ;  /* 0x0000000000947805 */ /* 0x000fe4000001ff00 */
[----:B------:R-:W-:Y:S02]  /*0140*/  CS2R R54, SRZ ;  /* 0x0000000000367805 */ /* 0x000fe4000001ff00 */
[----:B------:R-:W-:Y:S02]  /*0150*/  CS2R R36, SRZ ;  /* 0x0000000000247805 */ /* 0x000fe4000001ff00 */
[C---:B0-----:R-:W-:Y:S01]  /*0160*/  LOP3.LUT R3, R28.reuse, 0xffff, RZ, 0xc0, !PT ;  /* 0x0000ffff1c037812 */ /* 0x041fe200078ec0ff */
[----:B------:R0:W5:Y:S01]  /*0170*/  @!P1 LDG.E.64.CONSTANT R32, desc[UR4][R98.64] ;  /* 0x0000000462209981 */ /* 0x000162000c1e9b00 */
[----:B------:R-:W1:Y:S03]  /*0180*/  @P0 LDC.64 R14, c[0x0][0x3c0] ;  /* 0x0000f000ff0e0b82 */ /* 0x000e660000000a00 */
[C---:B------:R-:W-:Y:S01]  /*0190*/  IMAD R2, R3.reuse, 0x2aab, RZ ;  /* 0x00002aab03027824 */ /* 0x040fe200078e02ff */
[----:B------:R-:W-:Y:S01]  /*01a0*/  PRMT R5, R28, 0x9910, RZ ;  /* 0x000099101c057816 */ /* 0x000fe200000000ff */
[----:B------:R-:W-:Y:S01]  /*01b0*/  IMAD R82, R3, 0x2493, RZ ;  /* 0x0000249303527824 */ /* 0x000fe200078e02ff */
[----:B------:R0:W5:Y:S02]  /*01c0*/  @!P1 LDG.E.64.CONSTANT R30, desc[UR4][R98.64+0xab8] ;  /* 0x000ab804621e9981 */ /* 0x000164000c1e9b00 */
[----:B------:R-:W-:-:S02]  /*01d0*/  SHF.R.U32.HI R2, RZ, 0x10, R2 ;  /* 0x00000010ff027819 */ /* 0x000fc40000011602 */
[----:B------:R0:W5:Y:S02]  /*01e0*/  @!P1 LDG.E.64.CONSTANT R34, desc[UR4][R98.64+0x2028] ;  /* 0x0020280462229981 */ /* 0x000164000c1e9b00 */
[----:B------:R-:W-:Y:S01]  /*01f0*/  PRMT R3, R2, 0x9910, RZ ;  /* 0x0000991002037816 */ /* 0x000fe200000000ff */
[----:B------:R-:W-:Y:S01]  /*0200*/  IMAD R2, R5, 0xab, RZ ;  /* 0x000000ab05027824 */ /* 0x000fe200078e02ff */
[----:B------:R0:W5:Y:S03]  /*0210*/  @!P1 LDG.E.64.CONSTANT R148, desc[UR4][R98.64+0x1570] ;  /* 0x0015700462949981 */ /* 0x000166000c1e9b00 */
[----:B------:R-:W-:Y:S01]  /*0220*/  IMAD.MOV.U32 R5, RZ, RZ, R3 ;  /* 0x000000ffff057224 */ /* 0x000fe200078e0003 */
[----:B------:R0:W5:Y:S01]  /*0230*/  @!P1 LDG.E.64.CONSTANT R54, desc[UR4][R98.64+0x2ae0] ;  /* 0x002ae00462369981 */ /* 0x000162000c1e9b00 */
[----:B------:R-:W-:-:S03]  /*0240*/  @P0 IMAD R3, R0, 0xd8, R28 ;  /* 0x000000d800030824 */ /* 0x000fc600078e021c */
[----:B------:R0:W5:Y:S01]  /*0250*/  @!P1 LDG.E.64.CONSTANT R36, desc[UR4][R98.64+0x4050] ;  /* 0x0040500462249981 */ /* 0x000162000c1e9b00 */
[----:B------:R-:W-:Y:S01]  /*0260*/  MOV R10, 0x400 ;  /* 0x00000400000a7802 */ /* 0x000fe20000000f00 */
[----:B-1----:R-:W-:Y:S01]  /*0270*/  @P0 IMAD.WIDE R14, R3, 0x8, R14 ;  /* 0x00000008030e0825 */ /* 0x002fe200078e020e */
[----:B------:R-:W-:Y:S01]  /*0280*/  SHF.R.U32.HI R82, RZ, 0x10, R82 ;  /* 0x00000010ff527819 */ /* 0x000fe20000011652 */
[----:B------:R-:W1:Y:S01]  /*0290*/  S2R R9, SR_CgaCtaId ;  /* 0x0000000000097919 */ /* 0x000e620000008800 */
[----:B------:R-:W-:Y:S01]  /*02a0*/  ISETP.GT.U32.AND P2, PT, R28, 0x23, PT ;  /* 0x000000231c00780c */ /* 0x000fe20003f44070 */
[----:B------:R-:W-:Y:S01]  /*02b0*/  VIADD R4, R10, 0x620 ;  /* 0x000006200a047836 */ /* 0x000fe20000000000 */
[----:B------:R-:W-:Y:S01]  /*02c0*/  PRMT R8, R82, 0x9910, RZ ;  /* 0x0000991052087816 */ /* 0x000fe200000000ff */
[----:B------:R0:W5:Y:S01]  /*02d0*/  @P0 LDG.E.64.CONSTANT R16, desc[UR4][R14.64] ;  /* 0x000000040e100981 */ /* 0x000162000c1e9b00 */
[----:B------:R-:W-:Y:S01]  /*02e0*/  BSSY.RECONVERGENT B0, `(.L_x_252) ;  /* 0x000005a000007945 */ /* 0x000fe20003800200 */
[----:B------:R-:W-:-:S02]  /*02f0*/  ISETP.GT.U32.AND P3, PT, R28, 0x29, PT ;  /* 0x000000291c00780c */ /* 0x000fc40003f64070 */
[----:B------:R0:W5:Y:S04]  /*0300*/  @P0 LDG.E.64.CONSTANT R18, desc[UR4][R14.64+0x120] ;  /* 0x000120040e120981 */ /* 0x000168000c1e9b00 */
[----:B------:R0:W5:Y:S04]  /*0310*/  @P0 LDG.E.64.CONSTANT R20, desc[UR4][R14.64+0x240] ;  /* 0x000240040e140981 */ /* 0x000168000c1e9b00 */
[----:B------:R0:W5:Y:S04]  /*0320*/  @P0 LDG.E.64.CONSTANT R22, desc[UR4][R14.64+0x360] ;  /* 0x000360040e160981 */ /* 0x000168000c1e9b00 */
[----:B------:R0:W5:Y:S04]  /*0330*/  @P0 LDG.E.64.CONSTANT R24, desc[UR4][R14.64+0x480] ;  /* 0x000480040e180981 */ /* 0x000168000c1e9b00 */
[----:B------:R0:W5:Y:S01]  /*0340*/  @P0 LDG.E.64.CONSTANT R26, desc[UR4][R14.64+0x5a0] ;  /* 0x0005a0040e1a0981 */ /* 0x000162000c1e9b00 */
[----:B-1----:R-:W-:-:S02]  /*0350*/  LEA R7, R9, R4, 0x18 ;  /* 0x0000000409077211 */ /* 0x002fc400078ec0ff */
[----:B------:R-:W-:Y:S01]  /*0360*/  LOP3.LUT R4, R2, 0xffff, RZ, 0xc0, !PT ;  /* 0x0000ffff02047812 */ /* 0x000fe200078ec0ff */
[----:B------:R-:W-:Y:S02]  /*0370*/  IMAD R2, R5, 0x6, RZ ;  /* 0x0000000605027824 */ /* 0x000fe400078e02ff */
[----:B------:R-:W-:Y:S01]  /*0380*/  IMAD.MOV.U32 R5, RZ, RZ, R8 ;  /* 0x000000ffff057224 */ /* 0x000fe200078e0008 */
[----:B------:R-:W-:Y:S01]  /*0390*/  SHF.R.U32.HI R4, RZ, 0xa, R4 ;  /* 0x0000000aff047819 */ /* 0x000fe20000011604 */
[----:B------:R-:W-:Y:S02]  /*03a0*/  IMAD.MOV R3, RZ, RZ, -R2 ;  /* 0x000000ffff037224 */ /* 0x000fe400078e0a02 */
[----:B------:R-:W-:Y:S01]  /*03b0*/  IMAD R2, R5, 0x7, RZ ;  /* 0x0000000705027824 */ /* 0x000fe200078e02ff */
[----:B------:R-:W-:Y:S01]  /*03c0*/  LOP3.LUT R8, R4, 0xffff, RZ, 0xc0, !PT ;  /* 0x0000ffff04087812 */ /* 0x000fe200078ec0ff */
[----:B------:R-:W-:Y:S01]  /*03d0*/  VIADD R4, R10, 0x1b90 ;  /* 0x00001b900a047836 */ /* 0x000fe20000000000 */
[----:B------:R-:W-:Y:S01]  /*03e0*/  PRMT R5, R3, 0x7710, RZ ;  /* 0x0000771003057816 */ /* 0x000fe200000000ff */
[----:B------:R-:W-:-:S02]  /*03f0*/  IMAD.MOV R83, RZ, RZ, -R2 ;  /* 0x000000ffff537224 */ /* 0x000fc400078e0a02 */
[----:B------:R-:W-:Y:S02]  /*0400*/  IMAD R7, R6, 0xab8, R7 ;  /* 0x00000ab806077824 */ /* 0x000fe400078e0207 */
[----:B------:R-:W-:Y:S01]  /*0410*/  IMAD.IADD R2, R5, 0x1, R28 ;  /* 0x0000000105027824 */ /* 0x000fe200078e021c */
[----:B------:R-:W-:Y:S01]  /*0420*/  LEA R5, R9, R4, 0x18 ;  /* 0x0000000409057211 */ /* 0x000fe200078ec0ff */
[----:B------:R-:W-:Y:S01]  /*0430*/  IMAD R3, R8, 0x38, R7 ;  /* 0x0000003808037824 */ /* 0x000fe200078e0207 */
[----:B------:R-:W-:Y:S02]  /*0440*/  PRMT R83, R83, 0x7710, RZ ;  /* 0x0000771053537816 */ /* 0x000fe400000000ff */
[----:B------:R-:W-:Y:S01]  /*0450*/  LOP3.LUT R4, R2, 0xffff, RZ, 0xc0, !PT ;  /* 0x0000ffff02047812 */ /* 0x000fe200078ec0ff */
[----:B------:R-:W-:Y:S02]  /*0460*/  IMAD R11, R28, 0x8, R5 ;  /* 0x000000081c0b7824 */ /* 0x000fe400078e0205 */
[----:B------:R-:W-:-:S02]  /*0470*/  IMAD R8, R8, 0x150, R3 ;  /* 0x0000015008087824 */ /* 0x000fc400078e0203 */
        /* <DEDUP_REMOVED lines=38> */
[----:B------:R-:W-:-:S04]  /*06e0*/  DFMA R16, R16, UR36, RZ ;  /* 0x0000002410107c2b */ /* 0x000fc800080000ff */
[----:B--2---:R-:W-:Y:S02]  /*06f0*/  DFMA R42, R18, UR52, R42 ;  /* 0x00000034122a7c2b */ /* 0x004fe4000800002a */
[----:B------:R-:W-:Y:S02]  /*0700*/  DFMA R12, R20, UR20, R12 ;  /* 0x00000014140c7c2b */ /* 0x000fe4000800000c */
[C---:B---3--:R-:W-:Y:S02]  /*0710*/  DFMA R28, R18.reuse, UR28, R28 ;  /* 0x0000001c121c7c2b */ /* 0x048fe4000800001c */
[----:B------:R-:W-:Y:S02]  /*0720*/  DFMA R16, R18, UR38, R16 ;  /* 0x0000002612107c2b */ /* 0x000fe40008000010 */
[----:B-1----:R-:W-:Y:S02]  /*0730*/  DFMA R22, R14, UR24, R22 ;  /* 0x000000180e167c2b */ /* 0x002fe40008000016 */
[----:B------:R-:W-:-:S02]  /*0740*/  DFMA R42, R20, UR54, R42 ;  /* 0x00000036142a7c2b */ /* 0x000fc4000800002a */
[----:B0-----:R-:W-:Y:S02]  /*0750*/  DFMA R40, R14, UR48, R40 ;  /* 0x000000300e287c2b */ /* 0x001fe40008000028 */
[----:B------:R-:W-:Y:S02]  /*0760*/  DFMA R28, R20, UR30, R28 ;  /* 0x0000001e141c7c2b */ /* 0x000fe4000800001c */
[----:B------:R-:W-:Y:S02]  /*0770*/  DFMA R22, R24, UR26, R22 ;  /* 0x0000001a18167c2b */ /* 0x000fe40008000016 */
[----:B------:R-:W-:Y:S02]  /*0780*/  DFMA R20, R20, UR44, R16 ;  /* 0x0000002c14147c2b */ /* 0x000fe40008000010 */
[----:B------:R-:W-:Y:S02]  /*0790*/  DFMA R40, R24, UR50, R40 ;  /* 0x0000003218287c2b */ /* 0x000fe40008000028 */
[----:B------:R-:W-:-:S02]  /*07a0*/  DADD R14, R26, R12 ;  /* 0x000000001a0e7229 */ /* 0x000fc4000000000c */
[----:B------:R-:W-:Y:S02]  /*07b0*/  DADD R16, R22, R28 ;  /* 0x0000000016107229 */ /* 0x000fe4000000001c */
        /* <DEDUP_REMOVED lines=12> */
.L_x_253:
[----:B------:R-:W-:Y:S05]  /*0880*/  BSYNC.RECONVERGENT B0 ;  /* 0x0000000000007941 */ /* 0x000fea0003800200 */
.L_x_252:
        /* <DEDUP_REMOVED lines=21> */
[C-C-:B-1----:R-:W-:Y:S01]  /*09e0*/  DADD R16, R12.reuse, R14.reuse ;  /* 0x000000000c107229 */ /* 0x142fe2000000000e */
[----:B------:R-:W1:Y:S01]  /*09f0*/  LDCU.128 UR28, c[0x3][0x8e0] ;  /* 0x00c11c00ff1c77ac */ /* 0x000e620008000c00 */
[----:B------:R-:W-:-:S06]  /*0a00*/  DADD R12, R12, -R14 ;  /* 0x000000000c0c7229 */ /* 0x000fcc000000080e */
[C---:B0-----:R-:W-:Y:S02]  /*0a10*/  DFMA R28, R16.reuse, UR8, RZ ;  /* 0x00000008101c7c2b */ /* 0x041fe400080000ff */
[C---:B--2---:R-:W-:Y:S02]  /*0a20*/  DFMA R38, R16.reuse, UR18, RZ ;  /* 0x0000001210267c2b */ /* 0x044fe400080000ff */
[----:B---3--:R-:W-:Y:S02]  /*0a30*/  DFMA R40, R16, UR32, RZ ;  /* 0x0000002010287c2b */ /* 0x008fe400080000ff */
[--C-:B----4-:R-:W-:Y:S02]  /*0a40*/  DADD R22, R18, R20.reuse ;  /* 0x0000000012167229 */ /* 0x110fe40000000014 */
[----:B------:R-:W-:Y:S02]  /*0a50*/  DFMA R16, R16, UR42, RZ ;  /* 0x0000002a10107c2b */ /* 0x000fe400080000ff */
[----:B------:R-:W-:-:S02]  /*0a60*/  DADD R18, R18, -R20 ;  /* 0x0000000012127229 */ /* 0x000fc40000000814 */
[----:B------:R-:W-:Y:S02]  /*0a70*/  DFMA R14, R12, UR12, RZ ;  /* 0x0000000c0c0e7c2b */ /* 0x000fe400080000ff */
[C---:B------:R-:W-:Y:S02]  /*0a80*/  DFMA R28, R22.reuse, UR10, R28 ;  /* 0x0000000a161c7c2b */ /* 0x040fe4000800001c */
[C---:B------:R-:W-:Y:S02]  /*0a90*/  DFMA R40, R22.reuse, UR34, R40 ;  /* 0x0000002216287c2b */ /* 0x040fe40008000028 */
[C---:B------:R-:W-:Y:S02]  /*0aa0*/  DFMA R38, R22.reuse, UR24, R38 ;  /* 0x0000001816267c2b */ /* 0x040fe40008000026 */
[----:B------:R-:W-:Y:S02]  /*0ab0*/  DFMA R42, R22, UR48, R16 ;  /* 0x00000030162a7c2b */ /* 0x000fe40008000010 */
[----:B------:R-:W-:-:S02]  /*0ac0*/  DFMA R22, R12, UR46, RZ ;  /* 0x0000002e0c167c2b */ /* 0x000fc400080000ff */
[C---:B------:R-:W-:Y:S02]  /*0ad0*/  DFMA R16, R12.reuse, UR22, RZ ;  /* 0x000000160c107c2b */ /* 0x040fe400080000ff */
[----:B------:R-:W-:Y:S02]  /*0ae0*/  DFMA R20, R12, UR36, RZ ;  /* 0x000000240c147c2b */ /* 0x000fe400080000ff */
[C-C-:B------:R-:W-:Y:S02]  /*0af0*/  DADD R12, R24.reuse, R26.reuse ;  /* 0x00000000180c7229 */ /* 0x140fe4000000001a */
[----:B------:R-:W-:Y:S02]  /*0b00*/  DADD R24, R24, -R26 ;  /* 0x0000000018187229 */ /* 0x000fe4000000081a */
[C---:B------:R-:W-:Y:S02]  /*0b10*/  DFMA R22, R18.reuse, UR52, R22 ;  /* 0x0000003412167c2b */ /* 0x040fe40008000016 */
[----:B------:R-:W-:-:S02]  /*0b20*/  DFMA R14, R18, UR14, R14 ;  /* 0x0000000e120e7c2b */ /* 0x000fc4000800000e */
[C---:B-1----:R-:W-:Y:S02]  /*0b30*/  DFMA R16, R18.reuse, UR28, R16 ;  /* 0x0000001c12107c2b */ /* 0x042fe40008000010 */
[----:B------:R-:W-:Y:S02]  /*0b40*/  DFMA R20, R18, UR38, R20 ;  /* 0x0000002612147c2b */ /* 0x000fe40008000014 */
[----:B------:R-:W-:Y:S02]  /*0b50*/  DFMA R42, R12, UR50, R42 ;  /* 0x000000320c2a7c2b */ /* 0x000fe4000800002a */
[----:B------:R-:W-:Y:S02]  /*0b60*/  DFMA R22, R24, UR54, R22 ;  /* 0x0000003618167c2b */ /* 0x000fe40008000016 */
[C---:B------:R-:W-:Y:S02]  /*0b70*/  DFMA R28, R12.reuse, UR16, R28 ;  /* 0x000000100c1c7c2b */ /* 0x040fe4000800001c */
[----:B------:R-:W-:-:S02]  /*0b80*/  DFMA R38, R12, UR26, R38 ;  /* 0x0000001a0c267c2b */ /* 0x000fc40008000026 */
[----:B------:R-:W-:Y:S02]  /*0b90*/  DFMA R40, R12, UR40, R40 ;  /* 0x000000280c287c2b */ /* 0x000fe40008000028 */
        /* <DEDUP_REMOVED lines=8> */
[----:B------:R-:W-:Y:S02]  /*0c20*/  DADD R14, R28, -R14 ;  /* 0x000000001c0e7229 */ /* 0x000fe4000000080e */
[----:B------:R-:W-:Y:S01]  /*0c30*/  DADD R16, R38, -R16 ;  /* 0x0000000026107229 */ /* 0x000fe20000000810 */
[----:B------:R2:W-:Y:S01]  /*0c40*/  STS.64 [R3], R12 ;  /* 0x0000000c03007388 */ /* 0x0005e20000000a00 */
[----:B------:R-:W-:-:S03]  /*0c50*/  DADD R20, R40, -R20 ;  /* 0x0000000028147229 */ /* 0x000fc60000000814 */
[----:B------:R2:W-:Y:S04]  /*0c60*/  STS.64 [R3+0x150], R14 ;  /* 0x0001500e03007388 */ /* 0x0005e80000000a00 */
[----:B------:R2:W-:Y:S04]  /*0c70*/  STS.64 [R3+0x38], R18 ;  /* 0x0000381203007388 */ /* 0x0005e80000000a00 */
[----:B------:R2:W-:Y:S04]  /*0c80*/  STS.64 [R3+0x118], R16 ;  /* 0x0001181003007388 */ /* 0x0005e80000000a00 */
[----:B------:R2:W-:Y:S04]  /*0c90*/  STS.64 [R3+0x70], R22 ;  /* 0x0000701603007388 */ /* 0x0005e80000000a00 */
[----:B------:R2:W-:Y:S02]  /*0ca0*/  STS.64 [R3+0xe0], R20 ;  /* 0x0000e01403007388 */ /* 0x0005e40000000a00 */
.L_x_255:
[----:B------:R-:W-:Y:S05]  /*0cb0*/  BSYNC.RECONVERGENT B0 ;  /* 0x0000000000007941 */ /* 0x000fea0003800200 */
.L_x_254:
[----:B------:R-:W-:Y:S01]  /*0cc0*/  BAR.SYNC.DEFER_BLOCKING 0x0 ;  /* 0x0000000000007b1d */ /* 0x000fe20000010000 */
[----:B--2---:R-:W-:Y:S02]  /*0cd0*/  CS2R R42, SRZ ;  /* 0x00000000002a7805 */ /* 0x004fe4000001ff00 */
[----:B------:R-:W-:Y:S02]  /*0ce0*/  CS2R R46, SRZ ;  /* 0x00000000002e7805 */ /* 0x000fe4000001ff00 */
[----:B------:R-:W-:Y:S01]  /*0cf0*/  CS2R R164, SRZ ;  /* 0x0000000000a47805 */ /* 0x000fe2000001ff00 */
[----:B------:R-:W2:Y:S01]  /*0d00*/  LDCU.128 UR8, c[0x3][0x700] ;  /* 0x00c0e000ff0877ac */ /* 0x000ea20008000c00 */
[----:B------:R-:W3:Y:S01]  /*0d10*/  @!P1 LDG.E.64.CONSTANT R42, desc[UR4][R98.64+0xc40] ;  /* 0x000c4004622a9981 */ /* 0x000ee2000c1e9b00 */
[----:B------:R-:W4:Y:S03]  /*0d20*/  LDCU.128 UR36, c[0x3][0x710] ;  /* 0x00c0e200ff2477ac */ /* 0x000f260008000c00 */
[----:B------:R-:W3:Y:S01]  /*0d30*/  @!P1 LDG.E.64.CONSTANT R46, desc[UR4][R98.64+0x21b0] ;  /* 0x0021b004622e9981 */ /* 0x000ee2000c1e9b00 */
[----:B------:R-:W4:Y:S03]  /*0d40*/  LDCU.128 UR12, c[0x3][0x730] ;  /* 0x00c0e600ff0c77ac */ /* 0x000f260008000c00 */
[----:B------:R-:W3:Y:S01]  /*0d50*/  @!P1 LDG.E.64.CONSTANT R164, desc[UR4][R98.64+0x2c68] ;  /* 0x002c680462a49981 */ /* 0x000ee2000c1e9b00 */
[----:B------:R-:W4:Y:S01]  /*0d60*/  LDCU.128 UR32, c[0x3][0x740] ;  /* 0x00c0e800ff2077ac */ /* 0x000f220008000c00 */
[----:B------:R-:W4:Y:S02]  /*0d70*/  LDCU.128 UR48, c[0x3][0x750] ;  /* 0x00c0ea00ff3077ac */ /* 0x000f240008000c00 */
[----:B01----:R-:W-:Y:S01]  /*0d80*/  LDS.64 R12, [R4] ;  /* 0x00000000040c7984 */ /* 0x003fe20000000a00 */
[----:B------:R-:W0:Y:S03]  /*0d90*/  LDCU.128 UR16, c[0x3][0x8c0] ;  /* 0x00c11800ff1077ac */ /* 0x000e260008000c00 */
[----:B------:R-:W1:Y:S01]  /*0da0*/  LDS.64 R14, [R4+0x28] ;  /* 0x00002800040e7984 */ /* 0x000e620000000a00 */
[----:B------:R-:W0:Y:S03]  /*0db0*/  LDCU.128 UR28, c[0x3][0x8d0] ;  /* 0x00c11a00ff1c77ac */ /* 0x000e260008000c00 */
[----:B-----5:R-:W-:Y:S01]  /*0dc0*/  LDS.64 R18, [R4+0x8] ;  /* 0x0000080004127984 */ /* 0x020fe20000000a00 */
[----:B------:R-:W0:Y:S03]  /*0dd0*/  LDCU.128 UR20, c[0x3][0x8f0] ;  /* 0x00c11e00ff1477ac */ /* 0x000e260008000c00 */
[----:B------:R-:W0:Y:S01]  /*0de0*/  LDS.64 R20, [R4+0x20] ;  /* 0x0000200004147984 */ /* 0x000e220000000a00 */
[----:B------:R-:W0:Y:S03]  /*0df0*/  LDCU.128 UR24, c[0x3][0x900] ;  /* 0x00c12000ff1877ac */ /* 0x000e260008000c00 */
[----:B------:R-:W-:Y:S01]  /*0e00*/  LDS.64 R22, [R4+0x10] ;  /* 0x0000100004167984 */ /* 0x000fe20000000a00 */
[----:B------:R-:W0:Y:S03]  /*0e10*/  LDCU.128 UR40, c[0x3][0x720] ;  /* 0x00c0e400ff2877ac */ /* 0x000e260008000c00 */
[----:B------:R-:W0:Y:S01]  /*0e20*/  LDS.64 R24, [R4+0x18] ;  /* 0x0000180004187984 */ /* 0x000e220000000a00 */
[----:B------:R-:W0:Y:S01]  /*0e30*/  LDCU.128 UR52, c[0x3][0x910] ;  /* 0x00c12200ff3477ac */ /* 0x000e220008000c00 */
[----:B------:R-:W0:Y:S01]  /*0e40*/  LDCU.128 UR44, c[0x3][0x8e0] ;  /* 0x00c11c00ff2c77ac */ /* 0x000e220008000c00 */
[----:B------:R-:W-:-:S02]  /*0e50*/  CS2R R48, SRZ ;  /* 0x0000000000307805 */ /* 0x000fc4000001ff00 */
[----:B------:R-:W-:Y:S02]  /*0e60*/  CS2R R162, SRZ ;  /* 0x0000000000a27805 */ /* 0x000fe4000001ff00 */
[----:B------:R-:W-:Y:S02]  /*0e70*/  CS2R R142, SRZ ;  /* 0x00000000008e7805 */ /* 0x000fe4000001ff00 */
[----:B------:R-:W-:Y:S01]  /*0e80*/  CS2R R140, SRZ ;  /* 0x00000000008c7805 */ /* 0x000fe2000001ff00 */
[----:B------:R-:W-:Y:S02]  /*0e90*/  IMAD R7, R83, 0x8, R7 ;  /* 0x0000000853077824 */ /* 0x000fe400078e0207 */
[----:B------:R-:W-:Y:S01]  /*0ea0*/  IMAD R8, R82, -0x150, R8 ;  /* 0xfffffeb052087824 */ /* 0x000fe200078e0208 */
[----:B------:R-:W3:Y:S01]  /*0eb0*/  @!P1 LDG.E.64.CONSTANT R48, desc[UR4][R98.64+0x188] ;  /* 0x0001880462309981 */ /* 0x000ee2000c1e9b00 */
[----:B------:R-:W-:Y:S02]  /*0ec0*/  LEA R11, R9, R10, 0x18 ;  /* 0x0000000a090b7211 */ /* 0x000fe400078ec0ff */
[----:B------:R-:W-:-:S02]  /*0ed0*/  CS2R R128, SRZ ;  /* 0x0000000000807805 */ /* 0x000fc4000001ff00 */
[----:B------:R-:W-:Y:S01]  /*0ee0*/  CS2R R88, SRZ ;  /* 0x0000000000587805 */ /* 0x000fe2000001ff00 */
[----:B------:R-:W3:Y:S01]  /*0ef0*/  @!P1 LDG.E.64.CONSTANT R162, desc[UR4][R98.64+0x16f8] ;  /* 0x0016f80462a29981 */ /* 0x000ee2000c1e9b00 */
[----:B------:R-:W-:Y:S02]  /*0f00*/  CS2R R146, SRZ ;  /* 0x0000000000927805 */ /* 0x000fe4000001ff00 */
[----:B------:R-:W-:Y:S01]  /*0f10*/  CS2R R144, SRZ ;  /* 0x0000000000907805 */ /* 0x000fe2000001ff00 */
[----:B------:R-:W3:Y:S01]  /*0f20*/  LDCU.64 UR6, c[0x0][0x388] ;  /* 0x00007100ff0677ac */ /* 0x000ee20008000a00 */
[----:B------:R-:W3:Y:S01]  /*0f30*/  @!P1 LDG.E.64.CONSTANT R142, desc[UR4][R98.64+0x3598] ;  /* 0x00359804628e9981 */ /* 0x000ee2000c1e9b00 */
[C-C-:B-1----:R-:W-:Y:S02]  /*0f40*/  DADD R16, R12.reuse, R14.reuse ;  /* 0x000000000c107229 */ /* 0x142fe4000000000e */
[----:B------:R-:W-:Y:S01]  /*0f50*/  DADD R12, R12, -R14 ;  /* 0x000000000c0c7229 */ /* 0x000fe2000000080e */
[----:B------:R-:W3:Y:S01]  /*0f60*/  @!P1 LDG.E.64.CONSTANT R140, desc[UR4][R98.64+0x3720] ;  /* 0x00372004628c9981 */ /* 0x000ee2000c1e9b00 */
[----:B------:R-:W-:-:S03]  /*0f70*/  VIADD R10, R10, 0x310 ;  /* 0x000003100a0a7836 */ /* 0x000fc60000000000 */
[----:B------:R-:W3:Y:S01]  /*0f80*/  @!P1 LDG.E.64.CONSTANT R128, desc[UR4][R98.64+0x41d8] ;  /* 0x0041d80462809981 */ /* 0x000ee2000c1e9b00 */
[C---:B--2---:R-:W-:Y:S02]  /*0f90*/  DFMA R26, R16.reuse, UR8, RZ ;  /* 0x00000008101a7c2b */ /* 0x044fe400080000ff */
[C---:B----4-:R-:W-:Y:S01]  /*0fa0*/  DFMA R28, R16.reuse, UR38, RZ ;  /* 0x00000026101c7c2b */ /* 0x050fe200080000ff */
[----:B------:R-:W2:Y:S01]  /*0fb0*/  @!P1 LDG.E.64.CONSTANT R88, desc[UR4][R98.64+0x2338] ;  /* 0x0023380462589981 */ /* 0x000ea2000c1e9b00 */
[----:B------:R-:W-:Y:S02]  /*0fc0*/  DFMA R38, R16, UR12, RZ ;  /* 0x0000000c10267c2b */ /* 0x000fe400080000ff */
[--C-:B0-----:R-:W-:Y:S01]  /*0fd0*/  DADD R14, R18, R20.reuse ;  /* 0x00000000120e7229 */ /* 0x101fe20000000014 */
[----:B------:R-:W4:Y:S01]  /*0fe0*/  @!P1 LDG.E.64.CONSTANT R146, desc[UR4][R98.64+0xdc8] ;  /* 0x000dc80462929981 */ /* 0x000f22000c1e9b00 */
[----:B------:R-:W-:Y:S02]  /*0ff0*/  DFMA R16, R16, UR34, RZ ;  /* 0x0000002210107c2b */ /* 0x000fe400080000ff */
[----:B------:R-:W-:Y:S01]  /*1000*/  DADD R18, R18, -R20 ;  /* 0x0000000012127229 */ /* 0x000fe20000000814 */
[----:B------:R-:W4:Y:S01]  /*1010*/  @!P1 LDG.E.64.CONSTANT R144, desc[UR4][R98.64+0x310] ;  /* 0x0003100462909981 */ /* 0x000f22000c1e9b00 */
[----:B------:R-:W-:-:S02]  /*1020*/  DFMA R20, R12, UR30, RZ ;  /* 0x0000001e0c147c2b */ /* 0x000fc400080000ff */
[C---:B------:R-:W-:Y:S01]  /*1030*/  DFMA R40, R14.reuse, UR14, R38 ;  /* 0x0000000e0e287c2b */ /* 0x040fe20008000026 */
[----:B------:R-:W-:Y:S01]  /*1040*/  CS2R R134, SRZ ;  /* 0x0000000000867805 */ /* 0x000fe2000001ff00 */
[----:B------:R-:W-:Y:S01]  /*1050*/  DFMA R44, R14, UR48, R16 ;  /* 0x000000300e2c7c2b */ /* 0x000fe20008000010 */
[----:B------:R-:W-:Y:S01]  /*1060*/  CS2R R136, SRZ ;  /* 0x0000000000887805 */ /* 0x000fe2000001ff00 */
[C---:B------:R-:W-:Y:S01]  /*1070*/  DFMA R16, R12.reuse, UR16, RZ ;  /* 0x000000100c107c2b */ /* 0x040fe200080000ff */
[----:B------:R-:W-:Y:S01]  /*1080*/  CS2R R160, SRZ ;  /* 0x0000000000a07805 */ /* 0x000fe2000001ff00 */
[C---:B------:R-:W-:Y:S01]  /*1090*/  DFMA R38, R12.reuse, UR20, RZ ;  /* 0x000000140c267c2b */ /* 0x040fe200080000ff */
[----:B------:R-:W4:Y:S01]  /*10a0*/  @!P1 LDG.E.64.CONSTANT R134, desc[UR4][R98.64+0x2df0] ;  /* 0x002df00462869981 */ /* 0x000f22000c1e9b00 */
[----:B------:R-:W-:Y:S01]  /*10b0*/  DFMA R12, R12, UR26, RZ ;  /* 0x0000001a0c0c7c2b */ /* 0x000fe200080000ff */
[----:B------:R-:W0:Y:S01]  /*10c0*/  LDCU.64 UR14, c[0x3][0x710] ;  /* 0x00c0e200ff0e77ac */ /* 0x000e220008000a00 */
[C---:B------:R-:W-:Y:S01]  /*10d0*/  DFMA R26, R14.reuse, UR10, R26 ;  /* 0x0000000a0e1a7c2b */ /* 0x040fe2000800001a */
[----:B------:R-:W4:Y:S01]  /*10e0*/  @!P1 LDG.E.64.CONSTANT R136, desc[UR4][R98.64+0x1880] ;  /* 0x0018800462889981 */ /* 0x000f22000c1e9b00 */
[----:B------:R-:W-:-:S02]  /*10f0*/  DFMA R28, R14, UR40, R28 ;  /* 0x000000280e1c7c2b */ /* 0x000fc4000800001c */
[----:B------:R-:W-:Y:S01]  /*1100*/  DADD R14, R22, R24 ;  /* 0x00000000160e7229 */ /* 0x000fe20000000018 */
[----:B------:R-:W4:Y:S01]  /*1110*/  @!P1 LDG.E.64.CONSTANT R160, desc[UR4][R98.64+0x38a8] ;  /* 0x0038a80462a09981 */ /* 0x000f22000c1e9b00 */
[----:B------:R-:W-:Y:S02]  /*1120*/  DFMA R12, R18, UR52, R12 ;  /* 0x00000034120c7c2b */ /* 0x000fe4000800000c */
[----:B------:R-:W-:Y:S02]  /*1130*/  DADD R22, R22, -R24 ;  /* 0x0000000016167229 */ /* 0x000fe40000000818 */
[C---:B------:R-:W-:Y:S02]  /*1140*/  DFMA R16, R18.reuse, UR18, R16 ;  /* 0x0000001212107c2b */ /* 0x040fe40008000010 */
[C---:B------:R-:W-:Y:S02]  /*1150*/  DFMA R20, R18.reuse, UR44, R20 ;  /* 0x0000002c12147c2b */ /* 0x040fe40008000014 */
[----:B------:R-:W-:Y:S01]  /*1160*/  DFMA R38, R18, UR22, R38 ;  /* 0x0000001612267c2b */ /* 0x000fe20008000026 */
[----:B------:R-:W1:Y:S01]  /*1170*/  LDCU.64 UR22, c[0x3][0x8d0] ;  /* 0x00c11a00ff1677ac */ /* 0x000e620008000a00 */
        /* <DEDUP_REMOVED lines=8> */
[----:B------:R-:W1:Y:S01]  /*1200*/  LDCU.128 UR44, c[0x3][0x8e0] ;  /* 0x00c11c00ff2c77ac */ /* 0x000e620008000c00 */
[----:B------:R-:W-:-:S02]  /*1210*/  DFMA R40, R14, UR32, R40 ;  /* 0x000000200e287c2b */ /* 0x000fc40008000028 */
[----:B------:R-:W-:Y:S01]  /*1220*/  DFMA R38, R22, UR24, R38 ;  /* 0x0000001816267c2b */ /* 0x000fe20008000026 */
[----:B------:R-:W1:Y:S01]  /*1230*/  LDCU.64 UR24, c[0x3][0x740] ;  /* 0x00c0e800ff1877ac */ /* 0x000e620008000a00 */
[----:B------:R-:W-:Y:S02]  /*1240*/  DADD R44, R44, -R12 ;  /* 0x000000002c2c7229 */ /* 0x000fe4000000080c */
[----:B------:R-:W-:Y:S01]  /*1250*/  DADD R12, R26, R16 ;  /* 0x000000001a0c7229 */ /* 0x000fe20000000010 */
[----:B------:R-:W1:Y:S01]  /*1260*/  LDCU.128 UR52, c[0x3][0x910] ;  /* 0x00c12200ff3477ac */ /* 0x000e620008000c00 */
[----:B------:R-:W-:Y:S02]  /*1270*/  DADD R14, R28, R20 ;  /* 0x000000001c0e7229 */ /* 0x000fe40000000014 */
[----:B------:R-:W-:Y:S02]  /*1280*/  DADD R16, R26, -R16 ;  /* 0x000000001a107229 */ /* 0x000fe40000000810 */
[----:B------:R-:W-:-:S02]  /*1290*/  DADD R20, R28, -R20 ;  /* 0x000000001c147229 */ /* 0x000fc40000000814 */
[C-C-:B------:R-:W-:Y:S02]  /*12a0*/  DADD R18, R40.reuse, R38.reuse ;  /* 0x0000000028127229 */ /* 0x140fe40000000026 */
[----:B------:R-:W-:Y:S01]  /*12b0*/  DADD R22, R40, -R38 ;  /* 0x0000000028167229 */ /* 0x000fe20000000826 */
[----:B------:R-:W-:Y:S04]  /*12c0*/  STS.64 [R4+0x18], R44 ;  /* 0x0000182c04007388 */ /* 0x000fe80000000a00 */
[----:B------:R-:W-:Y:S04]  /*12d0*/  STS.64 [R4], R12 ;  /* 0x0000000c04007388 */ /* 0x000fe80000000a00 */
[----:B------:R-:W-:Y:S04]  /*12e0*/  STS.64 [R4+0x30], R16 ;  /* 0x0000301004007388 */ /* 0x000fe80000000a00 */
[----:B------:R-:W-:Y:S04]  /*12f0*/  STS.64 [R4+0x8], R14 ;  /* 0x0000080e04007388 */ /* 0x000fe80000000a00 */
[----:B------:R-:W-:Y:S04]  /*1300*/  STS.64 [R4+0x28], R20 ;  /* 0x0000281404007388 */ /* 0x000fe80000000a00 */
[----:B------:R-:W-:Y:S04]  /*1310*/  STS.64 [R4+0x10], R18 ;  /* 0x0000101204007388 */ /* 0x000fe80000000a00 */
[----:B------:R-:W-:Y:S01]  /*1320*/  STS.64 [R4+0x20], R22 ;  /* 0x0000201604007388 */ /* 0x000fe20000000a00 */
[----:B------:R-:W-:Y:S01]  /*1330*/  BAR.SYNC.DEFER_BLOCKING 0x0 ;  /* 0x0000000000007b1d */ /* 0x000fe20000010000 */
[----:B------:R-:W-:-:S02]  /*1340*/  IMAD R39, R82, 0x38, R5 ;  /* 0x0000003852277824 */ /* 0x000fc400078e0205 */
[----:B------:R-:W-:-:S04]  /*1350*/  IMAD R40, R83, 0x8, R5 ;  /* 0x0000000853287824 */ /* 0x000fc800078e0205 */
[C---:B------:R-:W-:Y:S01]  /*1360*/  IMAD R38, R83.reuse, 0x30, R40 ;  /* 0x0000003053267824 */ /* 0x040fe200078e0228 */
[----:B------:R-:W-:Y:S04]  /*1370*/  LDS.64 R100, [R39] ;  /* 0x0000000027647984 */ /* 0x000fe80000000a00 */
[----:B------:R-:W0:Y:S04]  /*1380*/  LDS.64 R24, [R7] ;  /* 0x0000000007187984 */ /* 0x000e280000000a00 */
[----:B------:R-:W-:Y:S04]  /*1390*/  LDS.64 R94, [R39+0x8] ;  /* 0x00000800275e7984 */ /* 0x000fe80000000a00 */
[----:B------:R-:W1:Y:S04]  /*13a0*/  LDS.64 R18, [R7+0x38] ;  /* 0x0000380007127984 */ /* 0x000e680000000a00 */
[----:B------:R-:W-:Y:S04]  /*13b0*/  LDS.64 R96, [R38] ;  /* 0x0000000026607984 */ /* 0x000fe80000000a00 */
[----:B------:R-:W1:Y:S01]  /*13c0*/  LDS.64 R20, [R8] ;  /* 0x0000000008147984 */ /* 0x000e620000000a00 */
[----:B------:R-:W-:-:S03]  /*13d0*/  IMAD R5, R83, 0x8, R8 ;  /* 0x0000000853057824 */ /* 0x000fc600078e0208 */
[----:B------:R-:W-:Y:S04]  /*13e0*/  LDS.64 R102, [R38+0x8] ;  /* 0x0000080026667984 */ /* 0x000fe80000000a00 */
[----:B------:R-:W1:Y:S04]  /*13f0*/  LDS.64 R26, [R8+0x8] ;  /* 0x00000800081a7984 */ /* 0x000e680000000a00 */
[----:B------:R-:W-:Y:S04]  /*1400*/  LDS.64 R104, [R39+0x10] ;  /* 0x0000100027687984 */ /* 0x000fe80000000a00 */
[----:B------:R-:W1:Y:S04]  /*1410*/  LDS.64 R66, [R7+0x70] ;  /* 0x0000700007427984 */ /* 0x000e680000000a00 */
[----:B------:R-:W-:Y:S04]  /*1420*/  LDS.64 R14, [R5] ;  /* 0x00000000050e7984 */ /* 0x000fe80000000a00 */
[----:B------:R-:W1:Y:S04]  /*1430*/  LDS.128 R76, [R11+0x1b90] ;  /* 0x001b90000b4c7984 */ /* 0x000e680000000c00 */
[----:B------:R-:W-:Y:S04]  /*1440*/  LDS.64 R106, [R38+0x10] ;  /* 0x00001000266a7984 */ /* 0x000fe80000000a00 */
[----:B------:R-:W1:Y:S04]  /*1450*/  LDS.64 R64, [R8+0x10] ;  /* 0x0000100008407984 */ /* 0x000e680000000a00 */
[----:B------:R-:W-:Y:S04]  /*1460*/  LDS.64 R108, [R39+0x18] ;  /* 0x00001800276c7984 */ /* 0x000fe80000000a00 */
[----:B------:R-:W1:Y:S04]  /*1470*/  LDS.64 R74, [R7+0xa8] ;  /* 0x0000a800074a7984 */ /* 0x000e680000000a00 */
[----:B------:R-:W1:Y:S01]  /*1480*/  LDS.64 R12, [R5+0x188] ;  /* 0x00018800050c7984 */ /* 0x000e620000000a00 */
[----:B0-----:R-:W-:-:S03]  /*1490*/  DFMA R24, R100, R24, RZ ;  /* 0x000000186418722b */ /* 0x001fc600000000ff */
[----:B------:R-:W-:Y:S04]  /*14a0*/  LDS.64 R110, [R38+0x18] ;  /* 0x00001800266e7984 */ /* 0x000fe80000000a00 */
[----:B------:R-:W0:Y:S04]  /*14b0*/  LDS.64 R72, [R8+0x18] ;  /* 0x0000180008487984 */ /* 0x000e280000000a00 */
        /* <DEDUP_REMOVED lines=19> */
[----:B------:R-:W-:Y:S01]  /*15f0*/  LDS.64 R24, [R38+0x30] ;  /* 0x0000300026187984 */ /* 0x000fe20000000a00 */
[----:B------:R-:W-:-:S03]  /*1600*/  DFMA R62, R14, R76, RZ ;  /* 0x0000004c0e3e722b */ /* 0x000fc600000000ff */
[----:B------:R-:W1:Y:S04]  /*1610*/  LDS.64 R138, [R8+0x30] ;  /* 0x00003000088a7984 */ /* 0x000e680000000a00 */
[----:B------:R-:W3:Y:S01]  /*1620*/  LDS.64 R26, [R5+0x7a8] ;  /* 0x0007a800051a7984 */ /* 0x000ee20000000a00 */
[----:B------:R-:W-:Y:S02]  /*1630*/  DFMA R64, R106, R64, R28 ;  /* 0x000000406a40722b */ /* 0x000fe4000000001c */
[----:B------:R-:W-:Y:S01]  /*1640*/  DFMA R66, R108, R74, R66 ;  /* 0x0000004a6c42722b */ /* 0x000fe20000000042 */
[----:B------:R-:W-:Y:S01]  /*1650*/  LDS.64 R28, [R5+0x930] ;  /* 0x00093000051c7984 */ /* 0x000fe20000000a00 */
[----:B------:R-:W-:-:S03]  /*1660*/  DFMA R62, R12, R78, R62 ;  /* 0x0000004e0c3e722b */ /* 0x000fc6000000003e */
[----:B------:R-:W3:Y:S01]  /*1670*/  LDS.64 R154, [R11+0x1bc0] ;  /* 0x001bc0000b9a7984 */ /* 0x000ee20000000a00 */
[----:B0-----:R-:W-:Y:S02]  /*1680*/  DFMA R64, R110, R72, R64 ;  /* 0x000000486e40722b */ /* 0x001fe40000000040 */
[----:B------:R-:W-:Y:S01]  /*1690*/  DFMA R66, R112, R80, R66 ;  /* 0x000000507042722b */ /* 0x000fe20000000042 */
[----:B------:R-:W-:Y:S06]  /*16a0*/  BAR.SYNC.DEFER_BLOCKING 0x0 ;  /* 0x0000000000007b1d */ /* 0x000fec0000010000 */
[----:B------:R-:W-:-:S02]  /*16b0*/  DFMA R62, R16, R68, R62 ;  /* 0x00000044103e722b */ /* 0x000fc4000000003e */
[----:B-1----:R-:W-:Y:S02]  /*16c0*/  DFMA R50, R114, R50, R64 ;  /* 0x000000327232722b */ /* 0x002fe40000000040 */
        /* <DEDUP_REMOVED lines=8> */
[----:B---3--:R-:W-:Y:S01]  /*1750*/  DFMA R44, R26, R58, R62 ;  /* 0x0000003a1a2c722b */ /* 0x008fe2000000003e */
[----:B------:R-:W-:Y:S01]  /*1760*/  LEA R41, R9, R10, 0x18 ;  /* 0x0000000a09297211 */ /* 0x000fe200078ec0ff */
[----:B------:R-:W-:-:S02]  /*1770*/  IMAD R9, R6, 0x188, R11 ;  /* 0x0000018806097824 */ /* 0x000fc400078e020b */
[C---:B------:R-:W-:Y:S02]  /*1780*/  DFMA R32, R138.reuse, R32, R50 ;  /* 0x000000208a20722b */ /* 0x040fe40000000032 */
[----:B------:R-:W-:Y:S02]  /*1790*/  DFMA R34, R138, R30, R34 ;  /* 0x0000001e8a22722b */ /* 0x000fe40000000022 */
[----:B------:R-:W-:Y:S01]  /*17a0*/  DFMA R44, R28, R154, R44 ;  /* 0x0000009a1c2c722b */ /* 0x000fe2000000002c */
        /* <DEDUP_REMOVED lines=14> */
[----:B------:R-:W3:Y:S04]  /*1890*/  LDS.64 R74, [R7+0x188] ;  /* 0x00018800074a7984 */ /* 0x000ee80000000a00 */
[----:B------:R-:W2:Y:S04]  /*18a0*/  LDS.64 R84, [R8+0x190] ;  /* 0x0001900008547984 */ /* 0x000ea80000000a00 */
[----:B------:R-:W-:Y:S04]  /*18b0*/  LDS.64 R32, [R82] ;  /* 0x0000000052207984 */ /* 0x000fe80000000a00 */
[----:B------:R-:W4:Y:S04]  /*18c0*/  LDS.64 R80, [R9] ;  /* 0x0000000009507984 */ /* 0x000f280000000a00 */
[----:B------:R-:W4:Y:S04]  /*18d0*/  LDS.64 R52, [R7+0x1c0] ;  /* 0x0001c00007347984 */ /* 0x000f280000000a00 */
[----:B------:R-:W4:Y:S04]  /*18e0*/  LDS.64 R50, [R8+0x198] ;  /* 0x0001980008327984 */ /* 0x000f280000000a00 */
[----:B------:R-:W4:Y:S04]  /*18f0*/  LDS.64 R62, [R7+0x1f8] ;  /* 0x0001f800073e7984 */ /* 0x000f280000000a00 */
[----:B------:R-:W-:Y:S01]  /*1900*/  LDS.64 R40, [R7+0x230] ;  /* 0x0002300007287984 */ /* 0x000fe20000000a00 */
[----:B------:R-:W-:-:S03]  /*1910*/  IMAD R83, R83, -0x30, R38 ;  /* 0xffffffd053537824 */ /* 0x000fc600078e0226 */
[----:B------:R-:W4:Y:S01]  /*1920*/  LDS.64 R132, [R11+0x1bc8] ;  /* 0x001bc8000b847984 */ /* 0x000f220000000a00 */
[----:B------:R-:W-:Y:S02]  /*1930*/  DMUL R36, R36, UR6 ;  /* 0x0000000624247c28 */ /* 0x000fe40008000000 */
[----:B0-----:R-:W-:Y:S01]  /*1940*/  DMUL R90, R30, R64 ;  /* 0x000000401e5a7228 */ /* 0x001fe20000000000 */
[----:B------:R-:W0:Y:S01]  /*1950*/  LDS.64 R38, [R8+0x1a0] ;  /* 0x0001a00008267984 */ /* 0x000e220000000a00 */
[----:B-1----:R-:W-:-:S03]  /*1960*/  DFMA R72, R96, R72, RZ ;  /* 0x000000486048722b */ /* 0x002fc600000000ff */
[----:B------:R-:W-:Y:S04]  /*1970*/  LDS.64 R34, [R83+0x38] ;  /* 0x0000380053227984 */ /* 0x000fe80000000a00 */
[----:B------:R-:W1:Y:S04]  /*1980*/  LDS.64 R86, [R6+0x8] ;  /* 0x0000080006567984 */ /* 0x000e680000000a00 */
[----:B------:R-:W1:Y:S01]  /*1990*/  LDS.128 R64, [R11+0x1bd0] ;  /* 0x001bd0000b407984 */ /* 0x000e620000000c00 */
[----:B------:R-:W-:Y:S02]  /*19a0*/  DFMA R36, R14, R36, R90 ;  /* 0x000000240e24722b */ /* 0x000fe4000000005a */
[----:B---3--:R-:W-:Y:S01]  /*19b0*/  DFMA R74, R100, R74, RZ ;  /* 0x0000004a644a722b */ /* 0x008fe200000000ff */
[----:B------:R-:W3:Y:S01]  /*19c0*/  LDS.64 R126, [R7+0x268] ;  /* 0x00026800077e7984 */ /* 0x000ee20000000a00 */
[----:B--2---:R-:W-:-:S03]  /*19d0*/  DFMA R72, R102, R84, R72 ;  /* 0x000000546648722b */ /* 0x004fc60000000048 */
[----:B------:R-:W2:Y:S01]  /*19e0*/  LDS.64 R122, [R8+0x1a8] ;  /* 0x0001a800087a7984 */ /* 0x000ea20000000a00 */
[----:B----4-:R-:W-:Y:S02]  /*19f0*/  DFMA R36, R32, R80, R36 ;  /* 0x000000502024722b */ /* 0x010fe40000000024 */
[----:B------:R-:W-:Y:S01]  /*1a00*/  DFMA R84, R94, R52, R74 ;  /* 0x000000345e54722b */ /* 0x000fe2000000004a */
[----:B------:R-:W-:Y:S01]  /*1a10*/  LDS.64 R92, [R8+0x1b8] ;  /* 0x0001b800085c7984 */ /* 0x000fe20000000a00 */
[----:B------:R-:W-:-:S03]  /*1a20*/  DFMA R80, R106, R50, R72 ;  /* 0x000000326a50722b */ /* 0x000fc60000000048 */
[----:B------:R-:W4:Y:S04]  /*1a30*/  LDS.64 R50, [R7+0x2a0] ;  /* 0x0002a00007327984 */ /* 0x000f280000000a00 */
[----:B------:R-:W4:Y:S01]  /*1a40*/  LDS.128 R72, [R11+0x1be0] ;  /* 0x001be0000b487984 */ /* 0x000f220000000c00 */
[----:B------:R-:W-:Y:S02]  /*1a50*/  DMUL R54, R60, R54 ;  /* 0x000000363c367228 */ /* 0x000fe40000000000 */
[----:B------:R-:W-:Y:S01]  /*1a60*/  DFMA R60, R104, R62, R84 ;  /* 0x0000003e683c722b */ /* 0x000fe20000000054 */
[----:B------:R-:W4:Y:S04]  /*1a70*/  LDS.64 R52, [R8+0x1b0] ;  /* 0x0001b00008347984 */ /* 0x000f280000000a00 */
[----:B------:R-:W4:Y:S01]  /*1a80*/  LDS.64 R84, [R7+0x2d8] ;  /* 0x0002d80007547984 */ /* 0x000f220000000a00 */
[----:B------:R-:W-:-:S02]  /*1a90*/  DFMA R130, R14, R132, RZ ;  /* 0x000000840e82722b */ /* 0x000fc400000000ff */
[----:B------:R-:W-:Y:S01]  /*1aa0*/  DFMA R40, R108, R40, R60 ;  /* 0x000000286c28722b */ /* 0x000fe2000000003c */
[----:B------:R-:W-:Y:S04]  /*1ab0*/  LDS.64 R90, [R9+0x38] ;  /* 0x00003800095a7984 */ /* 0x000fe80000000a00 */
[----:B------:R-:W4:Y:S01]  /*1ac0*/  LDS.128 R60, [R11+0x1bf0] ;  /* 0x001bf0000b3c7984 */ /* 0x000f220000000c00 */
[----:B0-----:R-:W-:Y:S02]  /*1ad0*/  DFMA R38, R110, R38, R80 ;  /* 0x000000266e26722b */ /* 0x001fe40000000050 */
[----:B-1----:R-:W-:Y:S01]  /*1ae0*/  DFMA R86, R34, R86, R36 ;  /* 0x000000562256722b */ /* 0x002fe20000000024 */
[----:B------:R-:W-:Y:S01]  /*1af0*/  LDS.64 R124, [R6+0x10] ;  /* 0x00001000067c7984 */ /* 0x000fe20000000a00 */
[----:B------:R-:W-:-:S03]  /*1b00*/  DFMA R130, R12, R64, R130 ;  /* 0x000000400c82722b */ /* 0x000fc60000000082 */
[----:B------:R-:W0:Y:S01]  /*1b10*/  LDS.64 R36, [R82+0x38] ;  /* 0x0000380052247984 */ /* 0x000e220000000a00 */
[----:B---3--:R-:W-:Y:S02]  /*1b20*/  DFMA R126, R112, R126, R40 ;  /* 0x0000007e707e722b */ /* 0x008fe40000000028 */
[----:B--2---:R-:W-:Y:S01]  /*1b30*/  DFMA R122, R114, R122, R38 ;  /* 0x0000007a727a722b */ /* 0x004fe20000000026 */
[----:B------:R-:W-:Y:S01]  /*1b40*/  LDS.64 R40, [R82+0x70] ;  /* 0x0000700052287984 */ /* 0x000fe20000000a00 */
[----:B------:R-:W-:-:S03]  /*1b50*/  DFMA R130, R16, R66, R130 ;  /* 0x000000421082722b */ /* 0x000fc60000000082 */
[----:B------:R-:W1:Y:S01]  /*1b60*/  LDS.64 R38, [R83+0x70] ;  /* 0x0000700053267984 */ /* 0x000e620000000a00 */
[----:B----4-:R-:W-:-:S03]  /*1b70*/  DFMA R50, R116, R50, R126 ;  /* 0x000000327432722b */ /* 0x010fc6000000007e */
[----:B------:R-:W2:Y:S01]  /*1b80*/  LDS.64 R80, [R9+0x70] ;  /* 0x0000700009507984 */ /* 0x000ea20000000a00 */
[----:B------:R-:W-:-:S03]  /*1b90*/  DFMA R130, R18, R72, R130 ;  /* 0x000000481282722b */ /* 0x000fc60000000082 */
[----:B------:R-:W-:Y:S01]  /*1ba0*/  LDS.64 R158, [R9+0xe0] ;  /* 0x0000e000099e7984 */ /* 0x000fe20000000a00 */
[----:B------:R-:W-:-:S03]  /*1bb0*/  DFMA R52, R118, R52, R122 ;  /* 0x000000347634722b */ /* 0x000fc6000000007a */
[----:B------:R-:W-:Y:S01]  /*1bc0*/  LDS.64 R156, [R9+0x118] ;  /* 0x00011800099c7984 */ /* 0x000fe20000000a00 */
[----:B------:R-:W-:-:S03]  /*1bd0*/  DFMA R50, R20, R84, R50 ;  /* 0x000000541432722b */ /* 0x000fc60000000032 */
[----:B------:R-:W-:Y:S01]  /*1be0*/  LDS.64 R152, [R6+0x30] ;  /* 0x0000300006987984 */ /* 0x000fe20000000a00 */
[----:B------:R-:W-:Y:S02]  /*1bf0*/  DFMA R130, R22, R74, R130 ;  /* 0x0000004a1682722b */ /* 0x000fe40000000082 */
[----:B------:R-:W-:Y:S01]  /*1c00*/  DFMA R52, R24, R92, R52 ;  /* 0x0000005c1834722b */ /* 0x000fe20000000034 */
[----:B------:R-:W-:Y:S01]  /*1c10*/  LDS.64 R150, [R9+0x150] ;  /* 0x0001500009967984 */ /* 0x000fe20000000a00 */
[----:B------:R-:W-:-:S03]  /*1c20*/  DMUL R84, R50, R42 ;  /* 0x0000002a32547228 */ /* 0x000fc60000000000 */
[----:B------:R-:W-:Y:S01]  /*1c30*/  LDS.64 R92, [R82+0x150] ;  /* 0x00015000525c7984 */ /* 0x000fe20000000a00 */
[----:B------:R-:W-:Y:S02]  /*1c40*/  DMUL R46, R50, R46 ;  /* 0x0000002e322e7228 */ /* 0x000fe40000000000 */
[----:B------:R-:W-:Y:S02]  /*1c50*/  DFMA R130, R26, R60, R130 ;  /* 0x0000003c1a82722b */ /* 0x000fe40000000082 */
[----:B------:R-:W-:Y:S02]  /*1c60*/  DMUL R50, R50, R164 ;  /* 0x000000a432327228 */ /* 0x000fe40000000000 */
[----:B------:R-:W-:Y:S02]  /*1c70*/  DFMA R54, R138, R148, R54 ;  /* 0x000000948a36722b */ /* 0x000fe40000000036 */
[C---:B------:R-:W-:Y:S01]  /*1c80*/  DFMA R48, R52.reuse, R48, R84 ;  /* 0x000000303430722b */ /* 0x040fe20000000054 */
[----:B------:R-:W-:Y:S01]  /*1c90*/  LDS.64 R148, [R9+0xa8] ;  /* 0x0000a80009947984 */ /* 0x000fe20000000a00 */
[----:B------:R-:W-:-:S02]  /*1ca0*/  DFMA R46, R52, R42, R46 ;  /* 0x0000002a342e722b */ /* 0x000fc4000000002e */
[----:B------:R-:W-:Y:S01]  /*1cb0*/  DFMA R130, R28, R62, R130 ;  /* 0x0000003e1c82722b */ /* 0x000fe20000000082 */
[----:B------:R-:W-:Y:S01]  /*1cc0*/  LDS.64 R42, [R83+0xa8] ;  /* 0x0000a800532a7984 */ /* 0x000fe20000000a00 */
[----:B------:R-:W-:Y:S02]  /*1cd0*/  DFMA R50, R52, R162, R50 ;  /* 0x000000a23432722b */ /* 0x000fe40000000032 */
[----:B0-----:R-:W-:Y:S01]  /*1ce0*/  DFMA R86, R36, R90, R86 ;  /* 0x0000005a2456722b */ /* 0x001fe20000000056 */
[----:B------:R-:W-:Y:S01]  /*1cf0*/  LDS.64 R52, [R82+0xe0] ;  /* 0x0000e00052347984 */ /* 0x000fe20000000a00 */
[----:B------:R-:W-:Y:S02]  /*1d00*/  DFMA R142, R44, R142, R54 ;  /* 0x0000008e2c8e722b */ /* 0x000fe40000000036 */
[C---:B------:R-:W-:Y:S01]  /*1d10*/  DFMA R162, R130.reuse, R162, R48 ;  /* 0x000000a282a2722b */ /* 0x040fe20000000030 */
[----:B------:R-:W-:Y:S01]  /*1d20*/  LDS.64 R44, [R83+0xe0] ;  /* 0x0000e000532c7984 */ /* 0x000fe20000000a00 */
[----:B------:R-:W-:-:S02]  /*1d30*/  DFMA R164, R130, R164, R46 ;  /* 0x000000a482a4722b */ /* 0x000fc4000000002e */
[----:B-1----:R-:W-:Y:S01]  /*1d40*/  DFMA R86, R38, R124, R86 ;  /* 0x0000007c2656722b */ /* 0x002fe20000000056 */
[----:B------:R-:W-:Y:S01]  /*1d50*/  LDS.64 R46, [R83+0x118] ;  /* 0x00011800532e7984 */ /* 0x000fe20000000a00 */
[----:B------:R-:W-:-:S03]  /*1d60*/  DFMA R140, R130, R140, R50 ;  /* 0x0000008c828c722b */ /* 0x000fc60000000032 */
[----:B------:R-:W0:Y:S04]  /*1d70*/  LDS.64 R124, [R6+0x18] ;  /* 0x00001800067c7984 */ /* 0x000e280000000a00 */
[----:B------:R-:W-:Y:S04]  /*1d80*/  LDS.64 R48, [R83+0x150] ;  /* 0x0001500053307984 */ /* 0x000fe80000000a00 */
[----:B------:R-:W1:Y:S04]  /*1d90*/  LDS.64 R50, [R82+0xa8] ;  /* 0x0000a80052327984 */ /* 0x000e680000000a00 */
[----:B------:R-:W-:Y:S04]  /*1da0*/  LDS.64 R54, [R82+0x118] ;  /* 0x0001180052367984 */ /* 0x000fe80000000a00 */
[----:B------:R-:W-:Y:S04]  /*1db0*/  LDS.64 R138, [R6+0x20] ;  /* 0x00002000068a7984 */ /* 0x000fe80000000a00 */
[----:B------:R-:W-:Y:S01]  /*1dc0*/  LDS.64 R130, [R6+0x28] ;  /* 0x0000280006827984 */ /* 0x000fe20000000a00 */
[----:B------:R-:W-:Y:S06]  /*1dd0*/  BAR.SYNC.DEFER_BLOCKING 0x0 ;  /* 0x0000000000007b1d */ /* 0x000fec0000010000 */
[----:B------:R-:W-:Y:S04]  /*1de0*/  STS.64 [R10], R162 ;  /* 0x000000a20a007388 */ /* 0x000fe80000000a00 */
[----:B------:R-:W-:Y:S01]  /*1df0*/  STS.64 [R120], R164 ;  /* 0x000000a478007388 */ /* 0x000fe20000000a00 */
[----:B------:R-:W-:Y:S06]  /*1e00*/  BAR.SYNC.DEFER_BLOCKING 0x0 ;  /* 0x0000000000007b1d */ /* 0x000fec0000010000 */
[----:B--2---:R-:W-:Y:S01]  /*1e10*/  DFMA R80, R40, R80, R86 ;  /* 0x000000502850722b */ /* 0x004fe20000000056 */
[----:B------:R-:W2:Y:S04]  /*1e20*/  LDS.64 R126, [R8+0x310] ;  /* 0x00031000087e7984 */ /* 0x000ea80000000a00 */
[----:B------:R-:W3:Y:S04]  /*1e30*/  LDS.64 R122, [R7+0x310] ;  /* 0x00031000077a7984 */ /* 0x000ee80000000a00 */
[----:B------:R-:W4:Y:S04]  /*1e40*/  LDS.64 R90, [R8+0x318] ;  /* 0x00031800085a7984 */ /* 0x000f280000000a00 */
[----:B------:R-:W4:Y:S01]  /*1e50*/  LDS.64 R86, [R7+0x348] ;  /* 0x0003480007567984 */ /* 0x000f220000000a00 */
[----:B0-----:R-:W-:-:S03]  /*1e60*/  DFMA R124, R42, R124, R80 ;  /* 0x0000007c2a7c722b */ /* 0x001fc60000000050 */
[----:B------:R-:W0:Y:S04]  /*1e70*/  LDS.64 R84, [R8+0x320] ;  /* 0x0003200008547984 */ /* 0x000e280000000a00 */
[----:B------:R-:W0:Y:S04]  /*1e80*/  LDS.64 R80, [R7+0x380] ;  /* 0x0003800007507984 */ /* 0x000e280000000a00 */
[----:B------:R-:W0:Y:S01]  /*1e90*/  LDS.64 R82, [R8+0x328] ;  /* 0x0003280008527984 */ /* 0x000e220000000a00 */
[----:B-1----:R-:W-:-:S03]  /*1ea0*/  DFMA R148, R50, R148, R124 ;  /* 0x000000943294722b */ /* 0x002fc6000000007c */
[----:B------:R-:W1:Y:S01]  /*1eb0*/  LDS.64 R124, [R7+0x3b8] ;  /* 0x0003b800077c7984 */ /* 0x000e620000000a00 */
[----:B--2---:R-:W-:Y:S02]  /*1ec0*/  DFMA R126, R96, R126, RZ ;  /* 0x0000007e607e722b */ /* 0x004fe400000000ff */
[----:B---3--:R-:W-:-:S06]  /*1ed0*/  DFMA R122, R100, R122, RZ ;  /* 0x0000007a647a722b */ /* 0x008fcc00000000ff */
[----:B----4-:R-:W-:Y:S02]  /*1ee0*/  DFMA R90, R102, R90, R126 ;  /* 0x0000005a665a722b */ /* 0x010fe4000000007e */
[----:B------:R-:W-:Y:S01]  /*1ef0*/  DFMA R138, R44, R138, R148 ;  /* 0x0000008a2c8a722b */ /* 0x000fe20000000094 */
[----:B------:R-:W-:Y:S01]  /*1f00*/  LDS.64 R126, [R6] ;  /* 0x00000000067e7984 */ /* 0x000fe20000000a00 */
[----:B------:R-:W-:-:S03]  /*1f10*/  DFMA R122, R94, R86, R122 ;  /* 0x000000565e7a722b */ /* 0x000fc6000000007a */
[----:B------:R-:W-:Y:S01]  /*1f20*/  LDS.64 R86, [R7+0x428] ;  /* 0x0004280007567984 */ /* 0x000fe20000000a00 */
[----:B0-----:R-:W-:-:S03]  /*1f30*/  DFMA R90, R106, R84, R90 ;  /* 0x000000546a5a722b */ /* 0x001fc6000000005a */
[----:B------:R-:W0:Y:S01]  /*1f40*/  LDS.64 R84, [R8+0x330] ;  /* 0x0003300008547984 */ /* 0x000e220000000a00 */
[----:B------:R-:W-:-:S03]  /*1f50*/  DFMA R122, R104, R80, R122 ;  /* 0x00000050687a722b */ /* 0x000fc6000000007a */
[----:B------:R-:W2:Y:S01]  /*1f60*/  LDS.64 R80, [R7+0x3f0] ;  /* 0x0003f00007507984 */ /* 0x000ea20000000a00 */
[----:B------:R-:W-:-:S03]  /*1f70*/  DFMA R82, R110, R82, R90 ;  /* 0x000000526e52722b */ /* 0x000fc6000000005a */
[----:B------:R-:W3:Y:S01]  /*1f80*/  LDS.64 R90, [R8+0x338] ;  /* 0x00033800085a7984 */ /* 0x000ee20000000a00 */
[----:B------:R-:W-:Y:S01]  /*1f90*/  DFMA R158, R52, R158, R138 ;  /* 0x0000009e349e722b */ /* 0x000fe2000000008a */
[----:B------:R-:W-:Y:S01]  /*1fa0*/  CS2R R138, SRZ ;  /* 0x00000000008a7805 */ /* 0x000fe2000001ff00 */
[----:B-1----:R-:W-:Y:S01]  /*1fb0*/  DFMA R124, R108, R124, R122 ;  /* 0x0000007c6c7c722b */ /* 0x002fe2000000007a */
[----:B------:R-:W-:Y:S04]  /*1fc0*/  LDS.64 R148, [R8+0x340] ;  /* 0x0003400008947984 */ /* 0x000fe80000000a00 */
[----:B------:R-:W4:Y:S04]  /*1fd0*/  @!P1 LDG.E.64.CONSTANT R138, desc[UR4][R98.64+0x4360] ;  /* 0x00436004628a9981 */ /* 0x000f28000c1e9b00 */
[----:B------:R-:W1:Y:S01]  /*1fe0*/  LDS.64 R122, [R7+0x460] ;  /* 0x00046000077a7984 */ /* 0x000e620000000a00 */
[----:B------:R-:W-:-:S02]  /*1ff0*/  DFMA R130, R46, R130, R158 ;  /* 0x000000822e82722b */ /* 0x000fc4000000009e */
[----:B0-----:R-:W-:Y:S02]  /*2000*/  DFMA R82, R114, R84, R82 ;  /* 0x000000547252722b */ /* 0x001fe40000000052 */
[----:B--2---:R-:W-:-:S06]  /*2010*/  DFMA R80, R112, R80, R124 ;  /* 0x000000507050722b */ /* 0x004fcc000000007c */
[----:B---3--:R-:W-:Y:S02]  /*2020*/  DFMA R90, R118, R90, R82 ;  /* 0x0000005a765a722b */ /* 0x008fe40000000052 */
[----:B------:R-:W-:Y:S02]  /*2030*/  DFMA R86, R116, R86, R80 ;  /* 0x000000567456722b */ /* 0x000fe40000000050 */
[----:B------:R-:W0:Y:S01]  /*2040*/  LDS.128 R80, [R11+0x1c00] ;  /* 0x001c00000b507984 */ /* 0x000e220000000c00 */
[----:B------:R-:W-:Y:S02]  /*2050*/  DMUL R126, R30, R126 ;  /* 0x0000007e1e7e7228 */ /* 0x000fe40000000000 */
[----:B------:R-:W-:Y:S02]  /*2060*/  DFMA R156, R54, R156, R130 ;  /* 0x0000009c369c722b */ /* 0x000fe40000000082 */
[----:B------:R-:W-:Y:S01]  /*2070*/  DMUL R124, R128, UR6 ;  /* 0x00000006807c7c28 */ /* 0x000fe20008000000 */
[----:B------:R-:W2:Y:S01]  /*2080*/  LDS.64 R130, [R9] ;  /* 0x0000000009827984 */ /* 0x000ea20000000a00 */
[----:B-1----:R-:W-:-:S03]  /*2090*/  DFMA R122, R20, R122, R86 ;  /* 0x0000007a147a722b */ /* 0x002fc60000000056 */
[----:B------:R-:W1:Y:S03]  /*20a0*/  LDS.128 R84, [R11+0x1c10] ;  /* 0x001c10000b547984 */ /* 0x000e660000000c00 */
[----:B------:R-:W-:Y:S01]  /*20b0*/  DFMA R124, R12, R124, R126 ;  /* 0x0000007c0c7c722b */ /* 0x000fe2000000007e */
[----:B------:R-:W-:Y:S04]  /*20c0*/  LDS.64 R128, [R11+0x1c30] ;  /* 0x001c30000b807984 */ /* 0x000fe80000000a00 */
[----:B------:R-:W3:Y:S01]  /*20d0*/  LDS.64 R126, [R6+0x8] ;  /* 0x00000800067e7984 */ /* 0x000ee20000000a00 */
[----:B------:R-:W-:Y:S02]  /*20e0*/  DFMA R148, R24, R148, R90 ;  /* 0x000000941894722b */ /* 0x000fe4000000005a */
[----:B------:R-:W-:-:S02]  /*20f0*/  DMUL R88, R122, R88 ;  /* 0x000000587a587228 */ /* 0x000fc40000000000 */
[----:B------:R-:W-:-:S06]  /*2100*/  DMUL R90, R122, R146 ;  /* 0x000000927a5a7228 */ /* 0x000fcc0000000000 */
[C---:B------:R-:W-:Y:S02]  /*2110*/  DFMA R146, R148.reuse, R146, R88 ;  /* 0x000000929492722b */ /* 0x040fe40000000058 */
[----:B------:R-:W-:Y:S02]  /*2120*/  DFMA R144, R148, R144, R90 ;  /* 0x000000909490722b */ /* 0x000fe4000000005a */
[----:B------:R-:W3:Y:S01]  /*2130*/  LDS.128 R88, [R11+0x1c20] ;  /* 0x001c20000b587984 */ /* 0x000ee20000000c00 */
[----:B------:R-:W-:Y:S02]  /*2140*/  DMUL R122, R122, R134 ;  /* 0x000000867a7a7228 */ /* 0x000fe40000000000 */
[----:B0-----:R-:W-:Y:S02]  /*2150*/  DFMA R158, R14, R80, RZ ;  /* 0x000000500e9e722b */ /* 0x001fe400000000ff */
[----:B--2---:R-:W-:Y:S01]  /*2160*/  DFMA R130, R32, R130, R124 ;  /* 0x000000822082722b */ /* 0x004fe2000000007c */
[----:B------:R-:W0:Y:S05]  /*2170*/  LDS.64 R124, [R9+0x38] ;  /* 0x00003800097c7984 */ /* 0x000e2a0000000a00 */
[----:B------:R-:W-:-:S02]  /*2180*/  DFMA R158, R12, R82, R158 ;  /* 0x000000520c9e722b */ /* 0x000fc4000000009e */
[----:B------:R-:W-:-:S06]  /*2190*/  DFMA R122, R148, R136, R122 ;  /* 0x00000088947a722b */ /* 0x000fcc000000007a */
[----:B-1----:R-:W-:Y:S02]  /*21a0*/  DFMA R158, R16, R84, R158 ;  /* 0x00000054109e722b */ /* 0x002fe4000000009e */
[----:B---3--:R-:W-:Y:S01]  /*21b0*/  DFMA R148, R34, R126, R130 ;  /* 0x0000007e2294722b */ /* 0x008fe20000000082 */
[----:B------:R-:W1:Y:S05]  /*21c0*/  LDS.64 R126, [R6+0x10] ;  /* 0x00001000067e7984 */ /* 0x000e6a0000000a00 */
[----:B------:R-:W-:-:S08]  /*21d0*/  DFMA R158, R18, R86, R158 ;  /* 0x00000056129e722b */ /* 0x000fd0000000009e */
[----:B------:R-:W-:-:S08]  /*21e0*/  DFMA R158, R22, R88, R158 ;  /* 0x00000058169e722b */ /* 0x000fd0000000009e */
[----:B------:R-:W-:Y:S01]  /*21f0*/  DFMA R158, R26, R90, R158 ;  /* 0x0000005a1a9e722b */ /* 0x000fe2000000009e */
[----:B------:R-:W-:Y:S01]  /*2200*/  CS2R R130, SRZ ;  /* 0x0000000000827805 */ /* 0x000fe2000001ff00 */
[----:B0-----:R-:W-:-:S05]  /*2210*/  DFMA R148, R36, R124, R148 ;  /* 0x0000007c2494722b */ /* 0x001fca0000000094 */
[----:B------:R-:W2:Y:S01]  /*2220*/  @!P1 LDG.E.64.CONSTANT R130, desc[UR4][R98.64+0xf50] ;  /* 0x000f500462829981 */ /* 0x000ea2000c1e9b00 */
[----:B------:R-:W-:-:S03]  /*2230*/  DFMA R158, R28, R128, R158 ;  /* 0x000000801c9e722b */ /* 0x000fc6000000009e */
[----:B------:R-:W0:Y:S05]  /*2240*/  LDS.64 R124, [R9+0x70] ;  /* 0x00007000097c7984 */ /* 0x000e2a0000000a00 */
[----:B------:R-:W-:Y:S01]  /*2250*/  DFMA R144, R158, R136, R144 ;  /* 0x000000889e90722b */ /* 0x000fe20000000090 */
[----:B------:R-:W-:Y:S01]  /*2260*/  CS2R R136, SRZ ;  /* 0x0000000000887805 */ /* 0x000fe2000001ff00 */
[----:B-1----:R-:W-:Y:S01]  /*2270*/  DFMA R126, R38, R126, R148 ;  /* 0x0000007e267e722b */ /* 0x002fe20000000094 */
[----:B------:R-:W1:Y:S01]  /*2280*/  LDS.64 R148, [R6+0x18] ;  /* 0x0000180006947984 */ /* 0x000e620000000a00 */
[----:B------:R-:W-:Y:S01]  /*2290*/  DFMA R146, R158, R134, R146 ;  /* 0x000000869e92722b */ /* 0x000fe20000000092 */
[----:B------:R-:W-:-:S02]  /*22a0*/  CS2R R134, SRZ ;  /* 0x0000000000867805 */ /* 0x000fc4000001ff00 */
[----:B------:R-:W3:Y:S04]  /*22b0*/  @!P1 LDG.E.64.CONSTANT R136, desc[UR4][R98.64+0x498] ;  /* 0x0004980462889981 */ /* 0x000ee8000c1e9b00 */
[----:B------:R-:W3:Y:S01]  /*22c0*/  @!P1 LDG.E.64.CONSTANT R134, desc[UR4][R98.64+0x24c0] ;  /* 0x0024c00462869981 */ /* 0x000ee2000c1e9b00 */
[----:B------:R-:W-:-:S03]  /*22d0*/  DFMA R122, R158, R160, R122 ;  /* 0x000000a09e7a722b */ /* 0x000fc6000000007a */
[----:B------:R-:W1:Y:S01]  /*22e0*/  LDS.64 R158, [R9+0xa8] ;  /* 0x0000a800099e7984 */ /* 0x000e620000000a00 */
[----:B------:R-:W-:-:S03]  /*22f0*/  DFMA R152, R48, R152, R156 ;  /* 0x000000983098722b */ /* 0x000fc6000000009c */
[----:B------:R-:W1:Y:S01]  /*2300*/  LDS.64 R156, [R6+0x20] ;  /* 0x00002000069c7984 */ /* 0x000e620000000a00 */
[----:B0-----:R-:W-:Y:S01]  /*2310*/  DFMA R160, R40, R124, R126 ;  /* 0x0000007c28a0722b */ /* 0x001fe2000000007e */
[----:B------:R-:W-:Y:S02]  /*2320*/  CS2R R124, SRZ ;  /* 0x00000000007c7805 */ /* 0x000fe4000001ff00 */
[----:B------:R-:W-:-:S04]  /*2330*/  CS2R R126, SRZ ;  /* 0x00000000007e7805 */ /* 0x000fc8000001ff00 */
[----:B------:R-:W3:Y:S01]  /*2340*/  @!P1 LDG.E.64.CONSTANT R124, desc[UR4][R98.64+0x2f78] ;  /* 0x002f7804627c9981 */ /* 0x000ee2000c1e9b00 */
[----:B-1----:R-:W-:-:S03]  /*2350*/  DFMA R160, R42, R148, R160 ;  /* 0x000000942aa0722b */ /* 0x002fc600000000a0 */
[----:B------:R-:W0:Y:S04]  /*2360*/  LDS.64 R148, [R9+0xe0] ;  /* 0x0000e00009947984 */ /* 0x000e280000000a00 */
[----:B------:R-:W3:Y:S01]  /*2370*/  @!P1 LDG.E.64.CONSTANT R126, desc[UR4][R98.64+0x1a08] ;  /* 0x001a0804627e9981 */ /* 0x000ee2000c1e9b00 */
[----:B------:R-:W-:Y:S02]  /*2380*/  DFMA R158, R50, R158, R160 ;  /* 0x0000009e329e722b */ /* 0x000fe400000000a0 */
[----:B------:R-:W-:Y:S02]  /*2390*/  DFMA R150, R92, R150, R152 ;  /* 0x000000965c96722b */ /* 0x000fe40000000098 */
[----:B------:R-:W-:Y:S02]  /*23a0*/  DFMA R76, R76, R142, RZ ;  /* 0x0000008e4c4c722b */ /* 0x000fe400000000ff */
[----:B------:R-:W-:-:S02]  /*23b0*/  DFMA R78, R142, R78, RZ ;  /* 0x0000004e8e4e722b */ /* 0x000fc400000000ff */
[----:B------:R-:W-:-:S04]  /*23c0*/  DFMA R152, R44, R156, R158 ;  /* 0x0000009c2c98722b */ /* 0x000fc8000000009e */
[----:B------:R-:W-:Y:S02]  /*23d0*/  DADD R76, R76, R150 ;  /* 0x000000004c4c7229 */ /* 0x000fe40000000096 */
[----:B------:R-:W-:Y:S01]  /*23e0*/  DFMA R78, R64, R140, R78 ;  /* 0x0000008c404e722b */ /* 0x000fe2000000004e */
[----:B------:R-:W-:Y:S04]  /*23f0*/  LDS.64 R150, [R9+0x118] ;  /* 0x0001180009967984 */ /* 0x000fe80000000a00 */
[----:B------:R-:W-:Y:S01]  /*2400*/  LDS.64 R64, [R9+0x150] ;  /* 0x0001500009407984 */ /* 0x000fe20000000a00 */
[----:B0-----:R-:W-:-:S03]  /*2410*/  DFMA R160, R52, R148, R152 ;  /* 0x0000009434a0722b */ /* 0x001fc60000000098 */
[----:B------:R-:W0:Y:S04]  /*2420*/  LDS.64 R152, [R6+0x28] ;  /* 0x0000280006987984 */ /* 0x000e280000000a00 */
[----:B------:R-:W-:Y:S01]  /*2430*/  LDS.64 R148, [R6+0x30] ;  /* 0x0000300006947984 */ /* 0x000fe20000000a00 */
[----:B------:R-:W-:Y:S06]  /*2440*/  BAR.SYNC.DEFER_BLOCKING 0x0 ;  /* 0x0000000000007b1d */ /* 0x000fec0000010000 */
[----:B------:R-:W-:Y:S04]  /*2450*/  STS.64 [R10], R144 ;  /* 0x000000900a007388 */ /* 0x000fe80000000a00 */
[----:B------:R-:W-:Y:S01]  /*2460*/  STS.64 [R120], R146 ;  /* 0x0000009278007388 */ /* 0x000fe20000000a00 */
[----:B------:R-:W-:Y:S06]  /*2470*/  BAR.SYNC.DEFER_BLOCKING 0x0 ;  /* 0x0000000000007b1d */ /* 0x000fec0000010000 */
[----:B------:R-:W-:Y:S01]  /*2480*/  DFMA R158, R142, R58, RZ ;  /* 0x0000003a8e9e722b */ /* 0x000fe200000000ff */
[----:B------:R-:W-:Y:S01]  /*2490*/  CS2R R58, SRZ ;  /* 0x00000000003a7805 */ /* 0x000fe2000001ff00 */
[----:B------:R-:W-:Y:S01]  /*24a0*/  DFMA R156, R56, R142, RZ ;  /* 0x0000008e389c722b */ /* 0x000fe200000000ff */
[----:B------:R-:W-:-:S04]  /*24b0*/  CS2R R56, SRZ ;  /* 0x0000000000387805 */ /* 0x000fc8000001ff00 */
[----:B------:R-:W3:Y:S04]  /*24c0*/  @!P1 LDG.E.64.CONSTANT R58, desc[UR4][R98.64+0x3a30] ;  /* 0x003a3004623a9981 */ /* 0x000ee8000c1e9b00 */
[----:B------:R-:W3:Y:S04]  /*24d0*/  @!P1 LDG.E.64.CONSTANT R56, desc[UR4][R98.64+0x44e8] ;  /* 0x0044e80462389981 */ /* 0x000ee8000c1e9b00 */
[----:B------:R-:W1:Y:S04]  /*24e0*/  LDS.64 R144, [R6] ;  /* 0x0000000006907984 */ /* 0x000e680000000a00 */
[----:B------:R-:W1:Y:S01]  /*24f0*/  LDS.64 R164, [R9] ;  /* 0x0000000009a47984 */ /* 0x000e620000000a00 */
[----:B0-----:R-:W-:-:S02]  /*2500*/  DFMA R152, R46, R152, R160 ;  /* 0x000000982e98722b */ /* 0x001fc400000000a0 */
[----:B------:R-:W-:Y:S01]  /*2510*/  DFMA R70, R142, R70, RZ ;  /* 0x000000468e46722b */ /* 0x000fe200000000ff */
[----:B------:R-:W0:Y:S01]  /*2520*/  LDS.64 R162, [R6+0x8] ;  /* 0x0000080006a27984 */ /* 0x000e220000000a00 */
[-C--:B------:R-:W-:Y:S02]  /*2530*/  DFMA R68, R68, R142.reuse, RZ ;  /* 0x0000008e4444722b */ /* 0x080fe400000000ff */
[----:B------:R-:W-:Y:S01]  /*2540*/  DFMA R154, R154, R142, RZ ;  /* 0x0000008e9a9a722b */ /* 0x000fe200000000ff */
[----:B------:R-:W-:Y:S01]  /*2550*/  LDS.64 R146, [R7+0x4d0] ;  /* 0x0004d00007927984 */ /* 0x000fe20000000a00 */
[----:B----4-:R-:W-:Y:S02]  /*2560*/  DMUL R138, R138, UR6 ;  /* 0x000000068a8a7c28 */ /* 0x010fe40008000000 */
[----:B------:R-:W-:Y:S01]  /*2570*/  DFMA R150, R54, R150, R152 ;  /* 0x000000963696722b */ /* 0x000fe20000000098 */
[----:B------:R-:W-:Y:S01]  /*2580*/  LDS.64 R160, [R9+0xe0] ;  /* 0x0000e00009a07984 */ /* 0x000fe20000000a00 */
[----:B------:R-:W-:-:S03]  /*2590*/  DFMA R142, R72, R140, R70 ;  /* 0x0000008c488e722b */ /* 0x000fc60000000046 */
[----:B------:R-:W4:Y:S01]  /*25a0*/  LDS.64 R72, [R9+0x38] ;  /* 0x0000380009487984 */ /* 0x000f220000000a00 */
[----:B------:R-:W-:-:S03]  /*25b0*/  DFMA R68, R140, R66, R68 ;  /* 0x000000428c44722b */ /* 0x000fc60000000044 */
[----:B------:R-:W4:Y:S04]  /*25c0*/  LDS.64 R66, [R8+0x498] ;  /* 0x0004980008427984 */ /* 0x000f280000000a00 */
[----:B------:R-:W4:Y:S01]  /*25d0*/  LDS.64 R70, [R6+0x10] ;  /* 0x0000100006467984 */ /* 0x000f220000000a00 */
[----:B------:R-:W-:-:S03]  /*25e0*/  DFMA R156, R140, R74, R156 ;  /* 0x0000004a8c9c722b */ /* 0x000fc6000000009c */
[----:B------:R-:W4:Y:S01]  /*25f0*/  LDS.64 R74, [R7+0x498] ;  /* 0x00049800074a7984 */ /* 0x000f220000000a00 */
[----:B------:R-:W-:-:S03]  /*2600*/  DFMA R76, R132, R140, R76 ;  /* 0x0000008c844c722b */ /* 0x000fc6000000004c */
[----:B------:R-:W-:Y:S01]  /*2610*/  LDS.64 R132, [R7+0x508] ;  /* 0x0005080007847984 */ /* 0x000fe20000000a00 */
[----:B-1----:R-:W-:-:S03]  /*2620*/  DMUL R144, R30, R144 ;  /* 0x000000901e907228 */ /* 0x002fc60000000000 */
[----:B------:R-:W-:Y:S05]  /*2630*/  LDS.64 R152, [R6+0x18] ;  /* 0x0000180006987984 */ /* 0x000fea0000000a00 */
[----:B------:R-:W-:Y:S02]  /*2640*/  DFMA R144, R16, R138, R144 ;  /* 0x0000008a1090722b */ /* 0x000fe40000000090 */
[----:B------:R-:W-:Y:S01]  /*2650*/  DFMA R138, R48, R148, R150 ;  /* 0x00000094308a722b */ /* 0x000fe20000000096 */
[----:B------:R-:W1:Y:S05]  /*2660*/  LDS.64 R148, [R9+0x70] ;  /* 0x0000700009947984 */ /* 0x000e6a0000000a00 */
[----:B------:R-:W-:Y:S01]  /*2670*/  DFMA R164, R32, R164, R144 ;  /* 0x000000a420a4722b */ /* 0x000fe20000000090 */
[----:B------:R-:W-:Y:S01]  /*2680*/  LDS.64 R150, [R7+0x5e8] ;  /* 0x0005e80007967984 */ /* 0x000fe20000000a00 */
[----:B------:R-:W-:-:S03]  /*2690*/  DFMA R138, R92, R64, R138 ;  /* 0x000000405c8a722b */ /* 0x000fc6000000008a */
[----:B------:R-:W1:Y:S04]  /*26a0*/  LDS.64 R64, [R8+0x4a0] ;  /* 0x0004a00008407984 */ /* 0x000e680000000a00 */
[----:B------:R-:W1:Y:S01]  /*26b0*/  LDS.64 R144, [R8+0x4a8] ;  /* 0x0004a80008907984 */ /* 0x000e620000000a00 */
[----:B0-----:R-:W-:Y:S02]  /*26c0*/  DFMA R162, R34, R162, R164 ;  /* 0x000000a222a2722b */ /* 0x001fe400000000a4 */
[----:B------:R-:W-:-:S06]  /*26d0*/  DFMA R158, R60, R140, R158 ;  /* 0x0000008c3c9e722b */ /* 0x000fcc000000009e */
[----:B----4-:R-:W-:Y:S02]  /*26e0*/  DFMA R72, R36, R72, R162 ;  /* 0x000000482448722b */ /* 0x010fe400000000a2 */
[----:B------:R-:W-:Y:S02]  /*26f0*/  DFMA R140, R140, R62, R154 ;  /* 0x0000003e8c8c722b */ /* 0x000fe4000000009a */
[----:B------:R-:W-:Y:S02]  /*2700*/  DFMA R62, R96, R66, RZ ;  /* 0x00000042603e722b */ /* 0x000fe400000000ff */
[----:B------:R-:W-:Y:S01]  /*2710*/  DADD R138, R78, R138 ;  /* 0x000000004e8a7229 */ /* 0x000fe2000000008a */
[----:B------:R-:W-:Y:S01]  /*2720*/  LDS.64 R66, [R7+0x578] ;  /* 0x0005780007427984 */ /* 0x000fe20000000a00 */
[----:B------:R-:W-:Y:S02]  /*2730*/  DFMA R80, R80, R122, R76 ;  /* 0x0000007a5050722b */ /* 0x000fe4000000004c */
[----:B------:R-:W-:Y:S01]  /*2740*/  DFMA R70, R38, R70, R72 ;  /* 0x000000462646722b */ /* 0x000fe20000000048 */
[----:B------:R-:W0:Y:S04]  /*2750*/  LDS.64 R76, [R7+0x540] ;  /* 0x00054000074c7984 */ /* 0x000e280000000a00 */
[----:B------:R-:W4:Y:S01]  /*2760*/  LDS.64 R78, [R8+0x4b0] ;  /* 0x0004b000084e7984 */ /* 0x000f220000000a00 */
[----:B------:R-:W-:-:S02]  /*2770*/  DFMA R60, R100, R74, RZ ;  /* 0x0000004a643c722b */ /* 0x000fc400000000ff */
[----:B-1----:R-:W-:Y:S01]  /*2780*/  DFMA R74, R40, R148, R70 ;  /* 0x00000094284a722b */ /* 0x002fe20000000046 */
[----:B------:R-:W-:Y:S04]  /*2790*/  LDS.64 R72, [R6+0x20] ;  /* 0x0000200006487984 */ /* 0x000fe80000000a00 */
[----:B------:R-:W-:Y:S01]  /*27a0*/  LDS.64 R70, [R9+0xa8] ;  /* 0x0000a80009467984 */ /* 0x000fe20000000a00 */
[----:B------:R-:W-:-:S03]  /*27b0*/  DFMA R62, R102, R64, R62 ;  /* 0x00000040663e722b */ /* 0x000fc6000000003e */
[----:B------:R-:W-:Y:S04]  /*27c0*/  LDS.64 R148, [R8+0x4c8] ;  /* 0x0004c80008947984 */ /* 0x000fe80000000a00 */
[----:B------:R-:W1:Y:S01]  /*27d0*/  LDS.64 R64, [R8+0x4b8] ;  /* 0x0004b80008407984 */ /* 0x000e620000000a00 */
[----:B------:R-:W-:Y:S02]  /*27e0*/  DFMA R146, R94, R146, R60 ;  /* 0x000000925e92722b */ /* 0x000fe4000000003c */
[----:B------:R-:W-:Y:S01]  /*27f0*/  DFMA R144, R106, R144, R62 ;  /* 0x000000906a90722b */ /* 0x000fe2000000003e */
[----:B------:R-:W2:Y:S04]  /*2800*/  LDS.64 R60, [R7+0x5b0] ;  /* 0x0005b000073c7984 */ /* 0x000ea80000000a00 */
[----:B------:R-:W2:Y:S01]  /*2810*/  LDS.64 R62, [R8+0x4c0] ;  /* 0x0004c000083e7984 */ /* 0x000ea20000000a00 */
[----:B------:R-:W-:-:S02]  /*2820*/  DFMA R132, R104, R132, R146 ;  /* 0x000000846884722b */ /* 0x000fc40000000092 */
[----:B------:R-:W-:Y:S02]  /*2830*/  DFMA R146, R84, R122, R68 ;  /* 0x0000007a5492722b */ /* 0x000fe40000000044 */
[----:B------:R-:W-:-:S04]  /*2840*/  DFMA R152, R42, R152, R74 ;  /* 0x000000982a98722b */ /* 0x000fc8000000004a */
[----:B0-----:R-:W-:Y:S02]  /*2850*/  DFMA R76, R108, R76, R132 ;  /* 0x0000004c6c4c722b */ /* 0x001fe40000000084 */
[----:B----4-:R-:W-:Y:S01]  /*2860*/  DFMA R68, R110, R78, R144 ;  /* 0x0000004e6e44722b */ /* 0x010fe20000000090 */
[----:B------:R-:W0:Y:S01]  /*2870*/  LDS.64 R144, [R11+0x1c38] ;  /* 0x001c38000b907984 */ /* 0x000e220000000a00 */
[----:B------:R-:W-:-:S04]  /*2880*/  CS2R R78, SRZ ;  /* 0x00000000004e7805 */ /* 0x000fc8000001ff00 */
[----:B------:R-:W-:Y:S01]  /*2890*/  DFMA R66, R112, R66, R76 ;  /* 0x000000427042722b */ /* 0x000fe2000000004c */
[----:B------:R-:W-:Y:S01]  /*28a0*/  CS2R R84, SRZ ;  /* 0x0000000000547805 */ /* 0x000fe2000001ff00 */
[----:B------:R-:W4:Y:S01]  /*28b0*/  @!P1 LDG.E.64.CONSTANT R78, desc[UR4][R98.64+0x2648] ;  /* 0x00264804624e9981 */ /* 0x000f22000c1e9b00 */
[----:B------:R-:W-:-:S04]  /*28c0*/  CS2R R132, SRZ ;  /* 0x0000000000847805 */ /* 0x000fc8000001ff00 */
[----:B------:R-:W4:Y:S01]  /*28d0*/  @!P1 LDG.E.64.CONSTANT R84, desc[UR4][R98.64+0x10d8] ;  /* 0x0010d80462549981 */ /* 0x000f22000c1e9b00 */
[----:B-1----:R-:W-:-:S03]  /*28e0*/  DFMA R74, R114, R64, R68 ;  /* 0x00000040724a722b */ /* 0x002fc60000000044 */
[----:B------:R-:W4:Y:S01]  /*28f0*/  @!P1 LDG.E.64.CONSTANT R132, desc[UR4][R98.64+0x620] ;  /* 0x0006200462849981 */ /* 0x000f22000c1e9b00 */
[----:B------:R-:W-:-:S03]  /*2900*/  DFMA R64, R50, R70, R152 ;  /* 0x000000463240722b */ /* 0x000fc60000000098 */
[----:B------:R-:W1:Y:S01]  /*2910*/  LDS.128 R68, [R11+0x1c40] ;  /* 0x001c40000b447984 */ /* 0x000e620000000c00 */
[----:B--2---:R-:W-:Y:S02]  /*2920*/  DFMA R60, R116, R60, R66 ;  /* 0x0000003c743c722b */ /* 0x004fe40000000042 */
[----:B------:R-:W-:Y:S01]  /*2930*/  DFMA R62, R118, R62, R74 ;  /* 0x0000003e763e722b */ /* 0x000fe2000000004a */
[----:B------:R-:W-:-:S05]  /*2940*/  CS2R R74, SRZ ;  /* 0x00000000004a7805 */ /* 0x000fca000001ff00 */
[----:B------:R-:W-:Y:S02]  /*2950*/  DFMA R150, R20, R150, R60 ;  /* 0x000000961496722b */ /* 0x000fe4000000003c */
[----:B------:R-:W-:Y:S01]  /*2960*/  DFMA R148, R24, R148, R62 ;  /* 0x000000941894722b */ /* 0x000fe2000000003e */
[----:B------:R-:W2:Y:S04]  /*2970*/  @!P1 LDG.E.64.CONSTANT R74, desc[UR4][R98.64+0x3100] ;  /* 0x00310004624a9981 */ /* 0x000ea8000c1e9b00 */
[----:B------:R-:W1:Y:S01]  /*2980*/  LDS.128 R60, [R11+0x1c50] ;  /* 0x001c50000b3c7984 */ /* 0x000e620000000c00 */
[----:B------:R-:W-:Y:S02]  /*2990*/  DFMA R72, R44, R72, R64 ;  /* 0x000000482c48722b */ /* 0x000fe40000000040 */
[----:B------:R-:W-:Y:S01]  /*29a0*/  DMUL R64, R150, R130 ;  /* 0x0000008296407228 */ /* 0x000fe20000000000 */
[----:B------:R-:W-:Y:S01]  /*29b0*/  CS2R R76, SRZ ;  /* 0x00000000004c7805 */ /* 0x000fe2000001ff00 */
[----:B0-----:R-:W-:-:S02]  /*29c0*/  DFMA R162, R14, R144, RZ ;  /* 0x000000900ea2722b */ /* 0x001fc400000000ff */
[----:B---3--:R-:W-:-:S03]  /*29d0*/  DMUL R152, R150, R134 ;  /* 0x0000008696987228 */ /* 0x008fc60000000000 */
[----:B------:R-:W3:Y:S01]  /*29e0*/  @!P1 LDG.E.64.CONSTANT R76, desc[UR4][R98.64+0x1b90] ;  /* 0x001b9004624c9981 */ /* 0x000ee2000c1e9b00 */
[----:B------:R-:W-:-:S03]  /*29f0*/  DFMA R136, R148, R136, R64 ;  /* 0x000000889488722b */ /* 0x000fc60000000040 */
[----:B------:R-:W0:Y:S01]  /*2a00*/  LDS.128 R64, [R11+0x1c60] ;  /* 0x001c60000b407984 */ /* 0x000e220000000c00 */
[----:B------:R-:W-:-:S03]  /*2a10*/  DFMA R130, R148, R130, R152 ;  /* 0x000000829482722b */ /* 0x000fc60000000098 */
[----:B------:R-:W0:Y:S01]  /*2a20*/  LDS.64 R152, [R6+0x28] ;  /* 0x0000280006987984 */ /* 0x000e220000000a00 */
[----:B-1----:R-:W-:-:S08]  /*2a30*/  DFMA R162, R12, R68, R162 ;  /* 0x000000440ca2722b */ /* 0x002fd000000000a2 */
[----:B------:R-:W-:-:S08]  /*2a40*/  DFMA R134, R16, R70, R162 ;  /* 0x000000461086722b */ /* 0x000fd000000000a2 */
[----:B------:R-:W-:-:S08]  /*2a50*/  DFMA R134, R18, R60, R134 ;  /* 0x0000003c1286722b */ /* 0x000fd00000000086 */
[----:B------:R-:W-:-:S08]  /*2a60*/  DFMA R134, R22, R62, R134 ;  /* 0x0000003e1686722b */ /* 0x000fd00000000086 */
[----:B0-----:R-:W-:Y:S02]  /*2a70*/  DFMA R134, R26, R64, R134 ;  /* 0x000000401a86722b */ /* 0x001fe40000000086 */
[----:B------:R-:W-:Y:S02]  /*2a80*/  DMUL R150, R150, R124 ;  /* 0x0000007c96967228 */ /* 0x000fe40000000000 */
[----:B------:R-:W-:-:S04]  /*2a90*/  DFMA R160, R52, R160, R72 ;  /* 0x000000a034a0722b */ /* 0x000fc80000000048 */
[----:B------:R-:W-:Y:S02]  /*2aa0*/  DFMA R134, R28, R66, R134 ;  /* 0x000000421c86722b */ /* 0x000fe40000000086 */
[----:B------:R-:W-:Y:S02]  /*2ab0*/  DFMA R148, R148, R126, R150 ;  /* 0x0000007e9494722b */ /* 0x000fe40000000096 */
[----:B------:R-:W-:Y:S01]  /*2ac0*/  DFMA R160, R46, R152, R160 ;  /* 0x000000982ea0722b */ /* 0x000fe200000000a0 */
[----:B------:R-:W-:Y:S03]  /*2ad0*/  LDS.64 R152, [R6+0x30] ;  /* 0x0000300006987984 */ /* 0x000fe60000000a00 */
[C---:B------:R-:W-:Y:S02]  /*2ae0*/  DFMA R150, R134.reuse, R126, R136 ;  /* 0x0000007e8696722b */ /* 0x040fe40000000088 */
[----:B------:R-:W-:Y:S01]  /*2af0*/  DFMA R162, R134, R124, R130 ;  /* 0x0000007c86a2722b */ /* 0x000fe20000000082 */
[----:B------:R-:W-:Y:S04]  /*2b00*/  LDS.64 R136, [R9+0x150] ;  /* 0x0001500009887984 */ /* 0x000fe80000000a00 */
[----:B------:R-:W0:Y:S01]  /*2b10*/  LDS.64 R130, [R9+0x118] ;  /* 0x0001180009827984 */ /* 0x000e220000000a00 */
[----:B------:R-:W-:Y:S01]  /*2b20*/  BAR.SYNC.DEFER_BLOCKING 0x0 ;  /* 0x0000000000007b1d */ /* 0x000fe20000010000 */
[----:B------:R-:W-:-:S06]  /*2b30*/  CS2R R154, SRZ ;  /* 0x00000000009a7805 */ /* 0x000fcc000001ff00 */
[----:B------:R-:W3:Y:S04]  /*2b40*/  @!P1 LDG.E.64.CONSTANT R154, desc[UR4][R98.64+0x3bb8] ;  /* 0x003bb804629a9981 */ /* 0x000ee8000c1e9b00 */
[----:B------:R-:W-:Y:S04]  /*2b50*/  STS.64 [R10], R150 ;  /* 0x000000960a007388 */ /* 0x000fe80000000a00 */
[----:B------:R-:W-:Y:S01]  /*2b60*/  STS.64 [R120], R162 ;  /* 0x000000a278007388 */ /* 0x000fe20000000a00 */
[----:B------:R-:W-:Y:S06]  /*2b70*/  BAR.SYNC.DEFER_BLOCKING 0x0 ;  /* 0x0000000000007b1d */ /* 0x000fec0000010000 */
[----:B------:R-:W-:-:S02]  /*2b80*/  DFMA R142, R122, R86, R142 ;  /* 0x000000567a8e722b */ /* 0x000fc4000000008e */
[----:B0-----:R-:W-:Y:S01]  /*2b90*/  DFMA R160, R54, R130, R160 ;  /* 0x0000008236a0722b */ /* 0x001fe200000000a0 */
[----:B------:R-:W0:Y:S04]  /*2ba0*/  LDS.64 R86, [R6] ;  /* 0x0000000006567984 */ /* 0x000e280000000a00 */
[----:B------:R-:W1:Y:S04]  /*2bb0*/  LDS.64 R130, [R8+0x620] ;  /* 0x0006200008827984 */ /* 0x000e680000000a00 */
[----:B------:R-:W1:Y:S01]  /*2bc0*/  LDS.64 R150, [R7+0x620] ;  /* 0x0006200007967984 */ /* 0x000e620000000a00 */
[----:B------:R-:W-:-:S02]  /*2bd0*/  DFMA R152, R48, R152, R160 ;  /* 0x000000983098722b */ /* 0x000fc400000000a0 */
[----:B------:R-:W-:Y:S02]  /*2be0*/  DFMA R128, R128, R122, R140 ;  /* 0x0000007a8080722b */ /* 0x000fe4000000008c */
[----:B------:R-:W-:Y:S01]  /*2bf0*/  DFMA R134, R134, R58, R148 ;  /* 0x0000003a8686722b */ /* 0x000fe20000000094 */
[----:B------:R-:W1:Y:S04]  /*2c00*/  LDS.64 R140, [R8+0x628] ;  /* 0x00062800088c7984 */ /* 0x000e680000000a00 */
[----:B------:R-:W1:Y:S01]  /*2c10*/  LDS.64 R148, [R7+0x658] ;  /* 0x0006580007947984 */ /* 0x000e620000000a00 */
[----:B------:R-:W-:Y:S02]  /*2c20*/  DFMA R126, R122, R90, R158 ;  /* 0x0000005a7a7e722b */ /* 0x000fe4000000009e */
[----:B------:R-:W-:Y:S01]  /*2c30*/  DFMA R124, R88, R122, R156 ;  /* 0x0000007a587c722b */ /* 0x000fe2000000009c */
[----:B------:R-:W1:Y:S01]  /*2c40*/  LDS.64 R58, [R8+0x630] ;  /* 0x00063000083a7984 */ /* 0x000e620000000a00 */
[----:B------:R-:W-:-:S02]  /*2c50*/  DFMA R90, R122, R82, R138 ;  /* 0x000000527a5a722b */ /* 0x000fc4000000008a */
[----:B------:R-:W-:Y:S02]  /*2c60*/  DFMA R136, R92, R136, R152 ;  /* 0x000000885c88722b */ /* 0x000fe40000000098 */
[----:B------:R-:W-:Y:S01]  /*2c70*/  DMUL R122, R56, UR6 ;  /* 0x00000006387a7c28 */ /* 0x000fe20008000000 */
[----:B------:R-:W-:Y:S04]  /*2c80*/  LDS.64 R152, [R9] ;  /* 0x0000000009987984 */ /* 0x000fe80000000a00 */
[----:B------:R-:W1:Y:S01]  /*2c90*/  LDS.64 R56, [R7+0x690] ;  /* 0x0006900007387984 */ /* 0x000e620000000a00 */
[----:B------:R-:W-:Y:S02]  /*2ca0*/  DADD R138, R146, R136 ;  /* 0x00000000928a7229 */ /* 0x000fe40000000088 */
[----:B0-----:R-:W-:-:S02]  /*2cb0*/  DMUL R136, R30, R86 ;  /* 0x000000561e887228 */ /* 0x001fc40000000000 */
[-C--:B------:R-:W-:Y:S02]  /*2cc0*/  DFMA R88, R144, R134.reuse, R80 ;  /* 0x000000869058722b */ /* 0x080fe40000000050 */
[-C--:B------:R-:W-:Y:S01]  /*2cd0*/  DFMA R90, R68, R134.reuse, R90 ;  /* 0x00000086445a722b */ /* 0x080fe2000000005a */
[----:B------:R-:W-:Y:S01]  /*2ce0*/  LDS.64 R144, [R9+0x38] ;  /* 0x0000380009907984 */ /* 0x000fe20000000a00 */
[----:B------:R-:W-:Y:S02]  /*2cf0*/  DFMA R80, R60, R134, R142 ;  /* 0x000000863c50722b */ /* 0x000fe4000000008e */
[----:B------:R-:W-:Y:S01]  /*2d00*/  DFMA R142, R18, R122, R136 ;  /* 0x0000007a128e722b */ /* 0x000fe20000000088 */
[----:B------:R-:W0:Y:S01]  /*2d10*/  LDS.64 R68, [R6+0x8] ;  /* 0x0000080006447984 */ /* 0x000e220000000a00 */
[----:B-1----:R-:W-:-:S03]  /*2d20*/  DFMA R122, R96, R130, RZ ;  /* 0x00000082607a722b */ /* 0x002fc600000000ff */
[----:B------:R-:W1:Y:S04]  /*2d30*/  LDS.64 R60, [R8+0x638] ;  /* 0x00063800083c7984 */ /* 0x000e680000000a00 */
[----:B------:R-:W1:Y:S01]  /*2d40*/  LDS.64 R130, [R7+0x6c8] ;  /* 0x0006c80007827984 */ /* 0x000e620000000a00 */
[----:B------:R-:W-:Y:S02]  /*2d50*/  DFMA R146, R100, R150, RZ ;  /* 0x000000966492722b */ /* 0x000fe400000000ff */
[----:B------:R-:W-:-:S06]  /*2d60*/  DFMA R140, R102, R140, R122 ;  /* 0x0000008c668c722b */ /* 0x000fcc000000007a */
[----:B------:R-:W-:Y:S02]  /*2d70*/  DFMA R146, R94, R148, R146 ;  /* 0x000000945e92722b */ /* 0x000fe40000000092 */
[----:B------:R-:W-:Y:S02]  /*2d80*/  DFMA R150, R106, R58, R140 ;  /* 0x0000003a6a96722b */ /* 0x000fe4000000008c */
[----:B------:R-:W1:Y:S04]  /*2d90*/  LDS.64 R140, [R7+0x700] ;  /* 0x00070000078c7984 */ /* 0x000e680000000a00 */
[----:B------:R-:W-:Y:S01]  /*2da0*/  DFMA R146, R104, R56, R146 ;  /* 0x000000386892722b */ /* 0x000fe20000000092 */
[----:B------:R-:W1:Y:S01]  /*2db0*/  LDS.128 R56, [R11+0x1c70] ;  /* 0x001c70000b387984 */ /* 0x000e620000000c00 */
[----:B------:R-:W-:-:S03]  /*2dc0*/  DFMA R152, R32, R152, R142 ;  /* 0x000000982098722b */ /* 0x000fc6000000008e */
[----:B------:R-:W1:Y:S01]  /*2dd0*/  LDS.64 R142, [R8+0x640] ;  /* 0x00064000088e7984 */ /* 0x000e620000000a00 */
[----:B------:R-:W-:-:S04]  /*2de0*/  DFMA R124, R134, R62, R124 ;  /* 0x0000003e867c722b */ /* 0x000fc8000000007c */
[----:B0-----:R-:W-:Y:S01]  /*2df0*/  DFMA R148, R34, R68, R152 ;  /* 0x000000442294722b */ /* 0x001fe20000000098 */
[----:B------:R-:W0:Y:S01]  /*2e00*/  LDS.64 R68, [R7+0x738] ;  /* 0x0007380007447984 */ /* 0x000e220000000a00 */
[----:B-1----:R-:W-:-:S03]  /*2e10*/  DFMA R150, R110, R60, R150 ;  /* 0x0000003c6e96722b */ /* 0x002fc60000000096 */
[----:B------:R-:W1:Y:S01]  /*2e20*/  LDS.128 R60, [R11+0x1c80] ;  /* 0x001c80000b3c7984 */ /* 0x000e620000000c00 */
[----:B------:R-:W-:-:S03]  /*2e30*/  DFMA R152, R108, R130, R146 ;  /* 0x000000826c98722b */ /* 0x000fc60000000092 */
[----:B------:R-:W1:Y:S04]  /*2e40*/  LDS.64 R130, [R8+0x648] ;  /* 0x0006480008827984 */ /* 0x000e680000000a00 */
[----:B------:R-:W1:Y:S01]  /*2e50*/  LDS.64 R146, [R6+0x10] ;  /* 0x0000100006927984 */ /* 0x000e620000000a00 */
[----:B------:R-:W-:Y:S02]  /*2e60*/  DFMA R126, R64, R134, R126 ;  /* 0x00000086407e722b */ /* 0x000fe4000000007e */
[----:B------:R-:W-:Y:S01]  /*2e70*/  DFMA R128, R134, R66, R128 ;  /* 0x000000428680722b */ /* 0x000fe20000000080 */
[----:B------:R-:W-:Y:S01]  /*2e80*/  LDS.128 R64, [R11+0x1c90] ;  /* 0x001c90000b407984 */ /* 0x000fe20000000c00 */
[----:B------:R-:W-:-:S03]  /*2e90*/  DFMA R152, R112, R140, R152 ;  /* 0x0000008c7098722b */ /* 0x000fc60000000098 */
[----:B------:R-:W4:Y:S01]  /*2ea0*/  LDS.64 R140, [R7+0x770] ;  /* 0x00077000078c7984 */ /* 0x000f220000000a00 */
[----:B------:R-:W-:Y:S02]  /*2eb0*/  DFMA R156, R14, R56, RZ ;  /* 0x000000380e9c722b */ /* 0x000fe400000000ff */
[----:B------:R-:W-:Y:S02]  /*2ec0*/  DFMA R144, R36, R144, R148 ;  /* 0x000000902490722b */ /* 0x000fe40000000094 */
[----:B------:R-:W-:Y:S01]  /*2ed0*/  DFMA R142, R114, R142, R150 ;  /* 0x0000008e728e722b */ /* 0x000fe20000000096 */
[----:B------:R-:W4:Y:S03]  /*2ee0*/  LDS.64 R148, [R8+0x650] ;  /* 0x0006500008947984 */ /* 0x000f260000000a00 */
[----:B------:R-:W-:Y:S01]  /*2ef0*/  DFMA R156, R12, R58, R156 ;  /* 0x0000003a0c9c722b */ /* 0x000fe2000000009c */
[----:B------:R-:W4:Y:S01]  /*2f00*/  LDS.64 R150, [R9+0x70] ;  /* 0x0000700009967984 */ /* 0x000f220000000a00 */
[----:B0-----:R-:W-:-:S06]  /*2f10*/  DFMA R68, R116, R68, R152 ;  /* 0x000000447444722b */ /* 0x001fcc0000000098 */
[----:B-1----:R-:W-:Y:S02]  /*2f20*/  DFMA R152, R16, R60, R156 ;  /* 0x0000003c1098722b */ /* 0x002fe4000000009c */
[----:B------:R-:W0:Y:S01]  /*2f30*/  LDS.64 R156, [R6+0x18] ;  /* 0x00001800069c7984 */ /* 0x000e220000000a00 */
[----:B------:R-:W-:-:S03]  /*2f40*/  DFMA R142, R118, R130, R142 ;  /* 0x00000082768e722b */ /* 0x000fc6000000008e */
[----:B------:R-:W1:Y:S01]  /*2f50*/  LDS.64 R130, [R11+0x1ca0] ;  /* 0x001ca0000b827984 */ /* 0x000e620000000a00 */
[----:B------:R-:W-:-:S03]  /*2f60*/  DFMA R144, R38, R146, R144 ;  /* 0x000000922690722b */ /* 0x000fc60000000090 */
[----:B------:R-:W2:Y:S01]  /*2f70*/  LDS.64 R146, [R9+0xa8] ;  /* 0x0000a80009927984 */ /* 0x000ea20000000a00 */
[----:B------:R-:W-:Y:S02]  /*2f80*/  DFMA R152, R18, R62, R152 ;  /* 0x0000003e1298722b */ /* 0x000fe40000000098 */
[----:B----4-:R-:W-:-:S06]  /*2f90*/  DFMA R68, R20, R140, R68 ;  /* 0x0000008c1444722b */ /* 0x010fcc0000000044 */
[----:B------:R-:W-:Y:S02]  /*2fa0*/  DFMA R152, R22, R64, R152 ;  /* 0x000000401698722b */ /* 0x000fe40000000098 */
[----:B------:R-:W-:Y:S02]  /*2fb0*/  DFMA R142, R24, R148, R142 ;  /* 0x00000094188e722b */ /* 0x000fe4000000008e */
[----:B------:R-:W-:Y:S02]  /*2fc0*/  DMUL R148, R68, R78 ;  /* 0x0000004e44947228 */ /* 0x000fe40000000000 */
[----:B------:R-:W-:Y:S01]  /*2fd0*/  DFMA R144, R40, R150, R144 ;  /* 0x000000962890722b */ /* 0x000fe20000000090 */
[----:B------:R-:W4:Y:S01]  /*2fe0*/  LDS.64 R78, [R6+0x20] ;  /* 0x00002000064e7984 */ /* 0x000f220000000a00 */
[----:B------:R-:W-:Y:S02]  /*2ff0*/  DFMA R152, R26, R66, R152 ;  /* 0x000000421a98722b */ /* 0x000fe40000000098 */
[----:B------:R-:W-:-:S02]  /*3000*/  DMUL R140, R68, R84 ;  /* 0x00000054448c7228 */ /* 0x000fc40000000000 */
[----:B------:R-:W-:Y:S02]  /*3010*/  DFMA R148, R142, R84, R148 ;  /* 0x000000548e94722b */ /* 0x000fe40000000094 */
[----:B0-----:R-:W-:-:S04]  /*3020*/  DFMA R144, R42, R156, R144 ;  /* 0x0000009c2a90722b */ /* 0x001fc80000000090 */
[----:B------:R-:W-:Y:S01]  /*3030*/  DFMA R140, R142, R132, R140 ;  /* 0x000000848e8c722b */ /* 0x000fe2000000008c */
[----:B------:R-:W-:Y:S01]  /*3040*/  LDS.64 R156, [R9+0x150] ;  /* 0x00015000099c7984 */ /* 0x000fe20000000a00 */
[----:B-1----:R-:W-:Y:S02]  /*3050*/  DFMA R84, R28, R130, R152 ;  /* 0x000000821c54722b */ /* 0x002fe40000000098 */
[----:B------:R-:W-:Y:S02]  /*3060*/  DFMA R132, R134, R70, R138 ;  /* 0x000000468684722b */ /* 0x000fe4000000008a */
[----:B--2---:R-:W-:Y:S02]  /*3070*/  DMUL R150, R68, R74 ;  /* 0x0000004a44967228 */ /* 0x004fe40000000000 */
[----:B------:R-:W-:Y:S01]  /*3080*/  DFMA R134, R50, R146, R144 ;  /* 0x000000923286722b */ /* 0x000fe20000000090 */
[----:B------:R-:W0:Y:S01]  /*3090*/  LDS.64 R68, [R9+0xe0] ;  /* 0x0000e00009447984 */ /* 0x000e220000000a00 */
[----:B------:R-:W-:-:S03]  /*30a0*/  DFMA R158, R84, R74, R148 ;  /* 0x0000004a549e722b */ /* 0x000fc60000000094 */
[----:B------:R-:W1:Y:S04]  /*30b0*/  LDS.64 R148, [R6+0x28] ;  /* 0x0000280006947984 */ /* 0x000e680000000a00 */
[----:B------:R-:W-:Y:S04]  /*30c0*/  LDS.64 R146, [R9+0x118] ;  /* 0x0001180009927984 */ /* 0x000fe80000000a00 */
[----:B------:R-:W-:Y:S01]  /*30d0*/  LDS.64 R144, [R6+0x30] ;  /* 0x0000300006907984 */ /* 0x000fe20000000a00 */
[----:B---3--:R-:W-:Y:S01]  /*30e0*/  DFMA R152, R84, R76, R140 ;  /* 0x0000004c5498722b */ /* 0x008fe2000000008c */
[----:B------:R-:W-:Y:S06]  /*30f0*/  BAR.SYNC.DEFER_BLOCKING 0x0 ;  /* 0x0000000000007b1d */ /* 0x000fec0000010000 */
[----:B------:R-:W-:Y:S04]  /*3100*/  STS.64 [R10], R152 ;  /* 0x000000980a007388 */ /* 0x000fe80000000a00 */
[----:B------:R-:W-:Y:S01]  /*3110*/  STS.64 [R120], R158 ;  /* 0x0000009e78007388 */ /* 0x000fe20000000a00 */
[----:B------:R-:W-:Y:S01]  /*3120*/  BAR.SYNC.DEFER_BLOCKING 0x0 ;  /* 0x0000000000007b1d */ /* 0x000fe20000010000 */
[----:B------:R-:W-:-:S06]  /*3130*/  CS2R R72, SRZ ;  /* 0x0000000000487805 */ /* 0x000fcc000001ff00 */
[----:B------:R-:W2:Y:S01]  /*3140*/  @!P1 LDG.E.64.CONSTANT R72, desc[UR4][R98.64+0x4670] ;  /* 0x0046700462489981 */ /* 0x000ea2000c1e9b00 */
[----:B------:R-:W-:-:S03]  /*3150*/  DFMA R70, R142, R76, R150 ;  /* 0x0000004c8e46722b */ /* 0x000fc60000000096 */
[----:B------:R-:W3:Y:S04]  /*3160*/  LDS.64 R138, [R8+0x7a8] ;  /* 0x0007a800088a7984 */ /* 0x000ee80000000a00 */
[----:B------:R-:W3:Y:S04]  /*3170*/  LDS.64 R140, [R7+0x7a8] ;  /* 0x0007a800078c7984 */ /* 0x000ee80000000a00 */
[----:B------:R-:W3:Y:S01]  /*3180*/  LDS.64 R74, [R8+0x7b0] ;  /* 0x0007b000084a7984 */ /* 0x000ee20000000a00 */
[----:B----4-:R-:W-:-:S03]  /*3190*/  DFMA R150, R44, R78, R134 ;  /* 0x0000004e2c96722b */ /* 0x010fc60000000086 */
[----:B------:R-:W4:Y:S04]  /*31a0*/  LDS.64 R134, [R7+0x7e0] ;  /* 0x0007e00007867984 */ /* 0x000f280000000a00 */
[----:B------:R-:W4:Y:S01]  /*31b0*/  LDS.64 R78, [R8+0x7b8] ;  /* 0x0007b800084e7984 */ /* 0x000f220000000a00 */
[----:B------:R-:W-:Y:S02]  /*31c0*/  DFMA R154, R84, R154, R70 ;  /* 0x0000009a549a722b */ /* 0x000fe40000000046 */
[----:B0-----:R-:W-:Y:S01]  /*31d0*/  DFMA R84, R52, R68, R150 ;  /* 0x000000443454722b */ /* 0x001fe20000000096 */
[----:B------:R-:W-:Y:S01]  /*31e0*/  CS2R R82, SRZ ;  /* 0x0000000000527805 */ /* 0x000fe2000001ff00 */
[----:B------:R-:W0:Y:S01]  /*31f0*/  LDS.64 R68, [R8+0x7c0] ;  /* 0x0007c00008447984 */ /* 0x000e220000000a00 */
[----:B------:R-:W-:-:S02]  /*3200*/  CS2R R136, SRZ ;  /* 0x0000000000887805 */ /* 0x000fc4000001ff00 */
[----:B------:R-:W-:Y:S02]  /*3210*/  CS2R R86, SRZ ;  /* 0x0000000000567805 */ /* 0x000fe4000001ff00 */
[----:B------:R-:W-:Y:S01]  /*3220*/  CS2R R122, SRZ ;  /* 0x00000000007a7805 */ /* 0x000fe2000001ff00 */
[----:B------:R-:W-:Y:S01]  /*3230*/  LDS.64 R142, [R6] ;  /* 0x00000000068e7984 */ /* 0x000fe20000000a00 */
[----:B-1----:R-:W-:-:S03]  /*3240*/  DFMA R84, R46, R148, R84 ;  /* 0x000000942e54722b */ /* 0x002fc60000000054 */
[----:B------:R-:W2:Y:S04]  /*3250*/  @!P1 LDG.E.64.CONSTANT R82, desc[UR4][R98.64+0x1260] ;  /* 0x0012600462529981 */ /* 0x000ea8000c1e9b00 */
[----:B------:R-:W2:Y:S04]  /*3260*/  @!P1 LDG.E.64.CONSTANT R136, desc[UR4][R98.64+0x27d0] ;  /* 0x0027d00462889981 */ /* 0x000ea8000c1e9b00 */
[----:B------:R-:W2:Y:S01]  /*3270*/  @!P1 LDG.E.64.CONSTANT R86, desc[UR4][R98.64+0x7a8] ;  /* 0x0007a80462569981 */ /* 0x000ea2000c1e9b00 */
[----:B---3--:R-:W-:-:S03]  /*3280*/  DFMA R138, R96, R138, RZ ;  /* 0x0000008a608a722b */ /* 0x008fc600000000ff */
[----:B------:R-:W3:Y:S01]  /*3290*/  @!P1 LDG.E.64.CONSTANT R122, desc[UR4][R98.64+0x1d18] ;  /* 0x001d1804627a9981 */ /* 0x000ee2000c1e9b00 */
[----:B------:R-:W-:-:S03]  /*32a0*/  DFMA R148, R100, R140, RZ ;  /* 0x0000008c6494722b */ /* 0x000fc600000000ff */
[----:B------:R-:W-:Y:S01]  /*32b0*/  LDS.64 R76, [R9] ;  /* 0x00000000094c7984 */ /* 0x000fe20000000a00 */
[----:B------:R-:W-:-:S03]  /*32c0*/  DFMA R138, R102, R74, R138 ;  /* 0x0000004a668a722b */ /* 0x000fc6000000008a */
[----:B------:R-:W-:Y:S04]  /*32d0*/  LDS.64 R70, [R7+0x818] ;  /* 0x0008180007467984 */ /* 0x000fe80000000a00 */
[----:B------:R-:W1:Y:S01]  /*32e0*/  LDS.64 R74, [R8+0x7c8] ;  /* 0x0007c800084a7984 */ /* 0x000e620000000a00 */
[----:B----4-:R-:W-:Y:S02]  /*32f0*/  DFMA R134, R94, R134, R148 ;  /* 0x000000865e86722b */ /* 0x010fe40000000094 */
[----:B------:R-:W-:Y:S01]  /*3300*/  DFMA R148, R106, R78, R138 ;  /* 0x0000004e6a94722b */ /* 0x000fe2000000008a */
[----:B------:R-:W-:Y:S04]  /*3310*/  LDS.64 R140, [R6+0x8] ;  /* 0x00000800068c7984 */ /* 0x000fe80000000a00 */
[----:B------:R-:W4:Y:S03]  /*3320*/  LDS.64 R138, [R8+0x7d0] ;  /* 0x0007d000088a7984 */ /* 0x000f260000000a00 */
[----:B0-----:R-:W-:Y:S01]  /*3330*/  DFMA R148, R110, R68, R148 ;  /* 0x000000446e94722b */ /* 0x001fe20000000094 */
[----:B------:R-:W-:Y:S04]  /*3340*/  LDS.64 R78, [R7+0x888] ;  /* 0x00088800074e7984 */ /* 0x000fe80000000a00 */
[----:B------:R-:W-:Y:S04]  /*3350*/  LDS.64 R150, [R9+0x38] ;  /* 0x0000380009967984 */ /* 0x000fe80000000a00 */
[----:B------:R-:W-:Y:S01]  /*3360*/  LDS.64 R158, [R6+0x18] ;  /* 0x00001800069e7984 */ /* 0x000fe20000000a00 */
[----:B-1----:R-:W-:-:S08]  /*3370*/  DFMA R148, R114, R74, R148 ;  /* 0x0000004a7294722b */ /* 0x002fd00000000094 */
[----:B----4-:R-:W-:Y:S02]  /*3380*/  DFMA R138, R118, R138, R148 ;  /* 0x0000008a768a722b */ /* 0x010fe40000000094 */
[----:B------:R-:W0:Y:S06]  /*3390*/  LDS.64 R148, [R8+0x7d8] ;  /* 0x0007d80008947984 */ /* 0x000e2c0000000a00 */
[----:B0-----:R-:W-:Y:S01]  /*33a0*/  DFMA R138, R24, R148, R138 ;  /* 0x00000094188a722b */ /* 0x001fe2000000008a */
[----:B------:R-:W-:-:S06]  /*33b0*/  CS2R R148, SRZ ;  /* 0x0000000000947805 */ /* 0x000fcc000001ff00 */
[----:B------:R-:W4:Y:S01]  /*33c0*/  @!P1 LDG.E.64.CONSTANT R148, desc[UR4][R98.64+0x3288] ;  /* 0x0032880462949981 */ /* 0x000f22000c1e9b00 */
[----:B------:R-:W-:Y:S02]  /*33d0*/  DMUL R142, R30, R142 ;  /* 0x0000008e1e8e7228 */ /* 0x000fe40000000000 */
[----:B------:R-:W-:Y:S02]  /*33e0*/  DFMA R84, R54, R146, R84 ;  /* 0x000000923654722b */ /* 0x000fe40000000054 */
[----:B------:R-:W-:Y:S01]  /*33f0*/  DFMA R146, R104, R70, R134 ;  /* 0x000000466892722b */ /* 0x000fe20000000086 */
[----:B------:R-:W-:Y:S04]  /*3400*/  LDS.64 R134, [R11+0x1ca8] ;  /* 0x001ca8000b867984 */ /* 0x000fe80000000a00 */
[----:B------:R-:W-:Y:S01]  /*3410*/  LDS.128 R68, [R11+0x1cb0] ;  /* 0x001cb0000b447984 */ /* 0x000fe20000000c00 */
[----:B------:R-:W-:-:S03]  /*3420*/  DFMA R144, R48, R144, R84 ;  /* 0x000000903090722b */ /* 0x000fc60000000054 */
[----:B------:R-:W-:Y:S01]  /*3430*/  LDS.64 R84, [R9+0x70] ;  /* 0x0000700009547984 */ /* 0x000fe20000000a00 */
[----:B--2---:R-:W-:-:S08]  /*3440*/  DMUL R72, R72, UR6 ;  /* 0x0000000648487c28 */ /* 0x004fd00008000000 */
[----:B------:R-:W-:Y:S02]  /*3450*/  DFMA R142, R22, R72, R142 ;  /* 0x00000048168e722b */ /* 0x000fe4000000008e */
[----:B------:R-:W0:Y:S06]  /*3460*/  LDS.64 R72, [R7+0x850] ;  /* 0x0008500007487984 */ /* 0x000e2c0000000a00 */
[----:B------:R-:W-:Y:S01]  /*3470*/  DFMA R142, R32, R76, R142 ;  /* 0x0000004c208e722b */ /* 0x000fe2000000008e */
[----:B------:R-:W1:Y:S07]  /*3480*/  LDS.64 R76, [R7+0x8c0] ;  /* 0x0008c000074c7984 */ /* 0x000e6e0000000a00 */
[----:B------:R-:W-:-:S02]  /*3490*/  DFMA R140, R34, R140, R142 ;  /* 0x0000008c228c722b */ /* 0x000fc4000000008e */
[----:B------:R-:W-:Y:S06]  /*34a0*/  LDS.64 R142, [R6+0x10] ;  /* 0x00001000068e7984 */ /* 0x000fec0000000a00 */
[----:B------:R-:W-:Y:S02]  /*34b0*/  DFMA R150, R36, R150, R140 ;  /* 0x000000962496722b */ /* 0x000fe4000000008c */
[----:B------:R-:W2:Y:S01]  /*34c0*/  LDS.64 R140, [R7+0x8f8] ;  /* 0x0008f800078c7984 */ /* 0x000ea20000000a00 */
[----:B0-----:R-:W-:-:S03]  /*34d0*/  DFMA R146, R108, R72, R146 ;  /* 0x000000486c92722b */ /* 0x001fc60000000092 */
[----:B------:R-:W0:Y:S05]  /*34e0*/  LDS.128 R72, [R11+0x1cc0] ;  /* 0x001cc0000b487984 */ /* 0x000e2a0000000c00 */
[----:B------:R-:W-:Y:S02]  /*34f0*/  DFMA R78, R112, R78, R146 ;  /* 0x0000004e704e722b */ /* 0x000fe40000000092 */
[----:B------:R-:W-:-:S06]  /*3500*/  DFMA R146, R14, R134, RZ ;  /* 0x000000860e92722b */ /* 0x000fcc00000000ff */
[----:B-1----:R-:W-:Y:S02]  /*3510*/  DFMA R152, R116, R76, R78 ;  /* 0x0000004c7498722b */ /* 0x002fe4000000004e */
[----:B------:R-:W1:Y:S01]  /*3520*/  LDS.128 R76, [R11+0x1cd0] ;  /* 0x001cd0000b4c7984 */ /* 0x000e620000000c00 */
[----:B------:R-:W-:-:S08]  /*3530*/  DFMA R146, R12, R68, R146 ;  /* 0x000000440c92722b */ /* 0x000fd00000000092 */
[----:B------:R-:W-:Y:S02]  /*3540*/  DFMA R146, R16, R70, R146 ;  /* 0x000000461092722b */ /* 0x000fe40000000092 */
[----:B--2---:R-:W-:Y:S02]  /*3550*/  DFMA R140, R20, R140, R152 ;  /* 0x0000008c148c722b */ /* 0x004fe40000000098 */
[----:B------:R-:W-:Y:S01]  /*3560*/  DFMA R142, R38, R142, R150 ;  /* 0x0000008e268e722b */ /* 0x000fe20000000096 */
[----:B------:R-:W-:Y:S01]  /*3570*/  LDS.64 R152, [R9+0xe0] ;  /* 0x0000e00009987984 */ /* 0x000fe20000000a00 */
[----:B------:R-:W-:-:S03]  /*3580*/  DFMA R156, R92, R156, R144 ;  /* 0x0000009c5c9c722b */ /* 0x000fc60000000090 */
[----:B------:R-:W-:Y:S01]  /*3590*/  LDS.64 R150, [R6+0x28] ;  /* 0x0000280006967984 */ /* 0x000fe20000000a00 */
[----:B0-----:R-:W-:-:S03]  /*35a0*/  DFMA R146, R18, R72, R146 ;  /* 0x000000481292722b */ /* 0x001fc60000000092 */
[----:B------:R-:W-:Y:S05]  /*35b0*/  LDS.64 R144, [R6+0x30] ;  /* 0x0000300006907984 */ /* 0x000fea0000000a00 */
[----:B------:R-:W-:Y:S02]  /*35c0*/  DFMA R146, R22, R74, R146 ;  /* 0x0000004a1692722b */ /* 0x000fe40000000092 */
[C---:B------:R-:W-:Y:S02]  /*35d0*/  DMUL R164, R140.reuse, R82 ;  /* 0x000000528ca47228 */ /* 0x040fe40000000000 */
[----:B------:R-:W-:-:S04]  /*35e0*/  DMUL R162, R140, R136 ;  /* 0x000000888ca27228 */ /* 0x000fc80000000000 */
[----:B-1----:R-:W-:Y:S02]  /*35f0*/  DFMA R146, R26, R76, R146 ;  /* 0x0000004c1a92722b */ /* 0x002fe40000000092 */
[----:B------:R-:W-:Y:S02]  /*3600*/  DFMA R164, R138, R86, R164 ;  /* 0x000000568aa4722b */ /* 0x000fe400000000a4 */
[----:B------:R-:W-:Y:S02]  /*3610*/  DFMA R86, R40, R84, R142 ;  /* 0x000000542856722b */ /* 0x000fe4000000008e */
[----:B------:R-:W-:Y:S01]  /*3620*/  DFMA R162, R138, R82, R162 ;  /* 0x000000528aa2722b */ /* 0x000fe200000000a2 */
[----:B------:R-:W-:Y:S01]  /*3630*/  LDS.64 R84, [R9+0xa8] ;  /* 0x0000a80009547984 */ /* 0x000fe20000000a00 */
[----:B------:R-:W-:-:S03]  /*3640*/  DFMA R136, R28, R78, R146 ;  /* 0x0000004e1c88722b */ /* 0x000fc60000000092 */
[----:B------:R-:W-:Y:S04]  /*3650*/  LDS.64 R82, [R6+0x20] ;  /* 0x0000200006527984 */ /* 0x000fe80000000a00 */
[----:B------:R-:W-:Y:S04]  /*3660*/  LDS.64 R142, [R9+0x118] ;  /* 0x00011800098e7984 */ /* 0x000fe80000000a00 */
[----:B------:R-:W-:Y:S01]  /*3670*/  LDS.64 R146, [R9+0x150] ;  /* 0x0001500009927984 */ /* 0x000fe20000000a00 */
[C---:B---3--:R-:W-:Y:S01]  /*3680*/  DFMA R164, R136.reuse, R122, R164 ;  /* 0x0000007a88a4722b */ /* 0x048fe200000000a4 */
[----:B------:R-:W-:Y:S06]  /*3690*/  BAR.SYNC.DEFER_BLOCKING 0x0 ;  /* 0x0000000000007b1d */ /* 0x000fec0000010000 */
[----:B------:R-:W-:Y:S01]  /*36a0*/  STS.64 [R10], R164 ;  /* 0x000000a40a007388 */ /* 0x000fe20000000a00 */
[----:B----4-:R-:W-:-:S07]  /*36b0*/  DFMA R162, R136, R148, R162 ;  /* 0x0000009488a2722b */ /* 0x010fce00000000a2 */
[----:B------:R-:W-:Y:S01]  /*36c0*/  STS.64 [R120], R162 ;  /* 0x000000a278007388 */ /* 0x000fe20000000a00 */
[----:B------:R-:W-:Y:S06]  /*36d0*/  BAR.SYNC.DEFER_BLOCKING 0x0 ;  /* 0x0000000000007b1d */ /* 0x000fec0000010000 */
[----:B------:R-:W-:Y:S01]  /*36e0*/  DFMA R86, R42, R158, R86 ;  /* 0x0000009e2a56722b */ /* 0x000fe20000000056 */
[----:B------:R-:W0:Y:S04]  /*36f0*/  LDS.64 R160, [R8+0x930] ;  /* 0x0009300008a07984 */ /* 0x000e280000000a00 */
[----:B------:R-:W1:Y:S01]  /*3700*/  LDS.64 R158, [R8+0x938] ;  /* 0x00093800089e7984 */ /* 0x000e620000000a00 */
[----:B0-----:R-:W-:Y:S01]  /*3710*/  DFMA R160, R96, R160, RZ ;  /* 0x000000a060a0722b */ /* 0x001fe200000000ff */
[----:B------:R-:W-:-:S06]  /*3720*/  CS2R R96, SRZ ;  /* 0x0000000000607805 */ /* 0x000fcc000001ff00 */
[----:B------:R-:W2:Y:S01]  /*3730*/  @!P1 LDG.E.64.CONSTANT R96, desc[UR4][R98.64+0x47f8] ;  /* 0x0047f80462609981 */ /* 0x000ea2000c1e9b00 */
[----:B-1----:R-:W-:-:S03]  /*3740*/  DFMA R158, R102, R158, R160 ;  /* 0x0000009e669e722b */ /* 0x002fc600000000a0 */
[----:B------:R-:W0:Y:S04]  /*3750*/  LDS.64 R160, [R7+0x930] ;  /* 0x0009300007a07984 */ /* 0x000e280000000a00 */
[----:B------:R-:W1:Y:S01]  /*3760*/  LDS.64 R102, [R7+0x968] ;  /* 0x0009680007667984 */ /* 0x000e620000000a00 */
[----:B0-----:R-:W-:-:S03]  /*3770*/  DFMA R160, R100, R160, RZ ;  /* 0x000000a064a0722b */ /* 0x001fc600000000ff */
[----:B------:R-:W0:Y:S05]  /*3780*/  LDS.64 R100, [R8+0x940] ;  /* 0x0009400008647984 */ /* 0x000e2a0000000a00 */
[----:B-1----:R-:W-:Y:S01]  /*3790*/  DFMA R102, R94, R102, R160 ;  /* 0x000000665e66722b */ /* 0x002fe200000000a0 */
[----:B------:R-:W1:Y:S04]  /*37a0*/  LDS.64 R94, [R8+0x948] ;  /* 0x00094800085e7984 */ /* 0x000e680000000a00 */
[----:B------:R-:W-:Y:S01]  /*37b0*/  LDS.64 R160, [R7+0xa10] ;  /* 0x000a100007a07984 */ /* 0x000fe20000000a00 */
[----:B0-----:R-:W-:-:S03]  /*37c0*/  DFMA R106, R106, R100, R158 ;  /* 0x000000646a6a722b */ /* 0x001fc6000000009e */
[----:B------:R-:W0:Y:S04]  /*37d0*/  LDS.64 R100, [R7+0x9a0] ;  /* 0x0009a00007647984 */ /* 0x000e280000000a00 */
[----:B------:R-:W3:Y:S01]  /*37e0*/  LDS.64 R158, [R7+0x9d8] ;  /* 0x0009d800079e7984 */ /* 0x000ee20000000a00 */
[----:B-1----:R-:W-:Y:S01]  /*37f0*/  DFMA R110, R110, R94, R106 ;  /* 0x0000005e6e6e722b */ /* 0x002fe2000000006a */
[----:B------:R-:W-:-:S06]  /*3800*/  CS2R R106, SRZ ;  /* 0x00000000006a7805 */ /* 0x000fcc000001ff00 */
[----:B------:R-:W4:Y:S01]  /*3810*/  @!P1 LDG.E.64.CONSTANT R106, desc[UR4][R98.64+0x930] ;  /* 0x00093004626a9981 */ /* 0x000f22000c1e9b00 */
[----:B0-----:R-:W-:Y:S01]  /*3820*/  DFMA R100, R104, R100, R102 ;  /* 0x000000646864722b */ /* 0x001fe20000000066 */
[----:B------:R-:W-:-:S06]  /*3830*/  CS2R R104, SRZ ;  /* 0x0000000000687805 */ /* 0x000fcc000001ff00 */
[----:B------:R-:W4:Y:S01]  /*3840*/  @!P1 LDG.E.64.CONSTANT R104, desc[UR4][R98.64+0x13e8] ;  /* 0x0013e80462689981 */ /* 0x000f22000c1e9b00 */
[----:B---3--:R-:W-:Y:S01]  /*3850*/  DFMA R158, R108, R158, R100 ;  /* 0x0000009e6c9e722b */ /* 0x008fe20000000064 */
[----:B------:R-:W-:Y:S02]  /*3860*/  CS2R R100, SRZ ;  /* 0x0000000000647805 */ /* 0x000fe4000001ff00 */
[----:B------:R-:W-:Y:S02]  /*3870*/  CS2R R102, SRZ ;  /* 0x0000000000667805 */ /* 0x000fe4000001ff00 */
[----:B------:R-:W-:Y:S01]  /*3880*/  CS2R R94, SRZ ;  /* 0x00000000005e7805 */ /* 0x000fe2000001ff00 */
[----:B------:R-:W0:Y:S04]  /*3890*/  LDS.64 R108, [R8+0x950] ;  /* 0x00095000086c7984 */ /* 0x000e280000000a00 */
[----:B------:R-:W3:Y:S04]  /*38a0*/  @!P1 LDG.E.64.CONSTANT R100, desc[UR4][R98.64+0x2958] ;  /* 0x0029580462649981 */ /* 0x000ee8000c1e9b00 */
[----:B------:R-:W3:Y:S04]  /*38b0*/  @!P1 LDG.E.64.CONSTANT R102, desc[UR4][R98.64+0x1ea0] ;  /* 0x001ea00462669981 */ /* 0x000ee8000c1e9b00 */
[----:B------:R-:W3:Y:S01]  /*38c0*/  @!P1 LDG.E.64.CONSTANT R94, desc[UR4][R98.64+0x3410] ;  /* 0x00341004625e9981 */ /* 0x000ee2000c1e9b00 */
[----:B------:R-:W-:-:S02]  /*38d0*/  DFMA R112, R112, R160, R158 ;  /* 0x000000a07070722b */ /* 0x000fc4000000009e */
[----:B0-----:R-:W-:Y:S01]  /*38e0*/  DFMA R114, R114, R108, R110 ;  /* 0x0000006c7272722b */ /* 0x001fe2000000006e */
[----:B------:R-:W0:Y:S01]  /*38f0*/  LDS.64 R110, [R8+0x958] ;  /* 0x00095800086e7984 */ /* 0x000e220000000a00 */
[----:B------:R-:W-:-:S06]  /*3900*/  CS2R R108, SRZ ;  /* 0x00000000006c7805 */ /* 0x000fcc000001ff00 */
[----:B------:R-:W3:Y:S01]  /*3910*/  @!P1 LDG.E.64.CONSTANT R108, desc[UR4][R98.64+0x4980] ;  /* 0x00498004626c9981 */ /* 0x000ee2000c1e9b00 */
[----:B------:R-:W-:-:S03]  /*3920*/  DFMA R158, R50, R84, R86 ;  /* 0x00000054329e722b */ /* 0x000fc60000000056 */
[----:B------:R-:W1:Y:S04]  /*3930*/  LDS.64 R86, [R6] ;  /* 0x0000000006567984 */ /* 0x000e680000000a00 */
[----:B------:R-:W1:Y:S01]  /*3940*/  LDS.64 R84, [R7+0xa48] ;  /* 0x000a480007547984 */ /* 0x000e620000000a00 */
[----:B------:R-:W-:-:S03]  /*3950*/  DADD R156, R80, R156 ;  /* 0x00000000509c7229 */ /* 0x000fc6000000009c */
[----:B------:R-:W-:Y:S01]  /*3960*/  LDS.64 R80, [R6+0x8] ;  /* 0x0000080006507984 */ /* 0x000fe20000000a00 */
[----:B0-----:R-:W-:Y:S02]  /*3970*/  DFMA R118, R118, R110, R114 ;  /* 0x0000006e7676722b */ /* 0x001fe40000000072 */
[----:B------:R-:W-:Y:S01]  /*3980*/  DFMA R110, R44, R82, R158 ;  /* 0x000000522c6e722b */ /* 0x000fe2000000009e */
[----:B------:R-:W0:Y:S04]  /*3990*/  LDS.64 R82, [R9] ;  /* 0x0000000009527984 */ /* 0x000e280000000a00 */
[----:B------:R-:W-:Y:S01]  /*39a0*/  LDS.64 R158, [R6+0x10] ;  /* 0x00001000069e7984 */ /* 0x000fe20000000a00 */
[----:B-1----:R-:W-:Y:S02]  /*39b0*/  DMUL R86, R30, R86 ;  /* 0x000000561e567228 */ /* 0x002fe40000000000 */
[----:B------:R-:W-:Y:S01]  /*39c0*/  DFMA R112, R116, R84, R112 ;  /* 0x000000547470722b */ /* 0x000fe20000000070 */
[----:B------:R-:W1:Y:S01]  /*39d0*/  LDS.64 R116, [R9+0x38] ;  /* 0x0000380009747984 */ /* 0x000e620000000a00 */
[----:B------:R-:W-:-:S06]  /*39e0*/  CS2R R114, SRZ ;  /* 0x0000000000727805 */ /* 0x000fcc000001ff00 */
[----:B------:R-:W3:Y:S01]  /*39f0*/  @!P1 LDG.E.64.CONSTANT R114, desc[UR4][R98.64+0x3d40] ;  /* 0x003d400462729981 */ /* 0x000ee2000c1e9b00 */
[----:B--2---:R-:W-:-:S08]  /*3a00*/  DMUL R96, R96, UR6 ;  /* 0x0000000660607c28 */ /* 0x004fd00008000000 */
[----:B------:R-:W-:-:S08]  /*3a10*/  DFMA R86, R26, R96, R86 ;  /* 0x000000601a56722b */ /* 0x000fd00000000056 */
[----:B0-----:R-:W-:Y:S01]  /*3a20*/  DFMA R82, R32, R82, R86 ;  /* 0x000000522052722b */ /* 0x001fe20000000056 */
[----:B------:R-:W-:Y:S01]  /*3a30*/  CS2R R96, SRZ ;  /* 0x0000000000607805 */ /* 0x000fe2000001ff00 */
[----:B------:R-:W-:Y:S05]  /*3a40*/  LDS.128 R84, [R11+0x1cf0] ;  /* 0x001cf0000b547984 */ /* 0x000fea0000000c00 */
[----:B------:R0:W2:Y:S01]  /*3a50*/  @!P1 LDG.E.64.CONSTANT R96, desc[UR4][R98.64+0x3ec8] ;  /* 0x003ec80462609981 */ /* 0x0000a2000c1e9b00 */
[----:B------:R-:W-:-:S03]  /*3a60*/  DFMA R160, R34, R80, R82 ;  /* 0x0000005022a0722b */ /* 0x000fc60000000052 */
[----:B------:R-:W0:Y:S05]  /*3a70*/  LDS.128 R80, [R11+0x1ce0] ;  /* 0x001ce0000b507984 */ /* 0x000e2a0000000c00 */
[----:B-1----:R-:W-:Y:S01]  /*3a80*/  DFMA R116, R36, R116, R160 ;  /* 0x000000742474722b */ /* 0x002fe200000000a0 */
[----:B0-----:R-:W-:Y:S04]  /*3a90*/  LDS.64 R98, [R9+0xa8] ;  /* 0x0000a80009627984 */ /* 0x001fe80000000a00 */
[----:B------:R-:W0:Y:S03]  /*3aa0*/  LDS.64 R160, [R7+0xa80] ;  /* 0x000a800007a07984 */ /* 0x000e260000000a00 */
[----:B------:R-:W-:-:S02]  /*3ab0*/  DFMA R158, R38, R158, R116 ;  /* 0x0000009e269e722b */ /* 0x000fc40000000074 */
[----:B------:R-:W1:Y:S01]  /*3ac0*/  LDS.64 R116, [R9+0x70] ;  /* 0x0000700009747984 */ /* 0x000e620000000a00 */
[----:B------:R-:W-:-:S08]  /*3ad0*/  DFMA R14, R14, R80, RZ ;  /* 0x000000500e0e722b */ /* 0x000fd000000000ff */
[----:B------:R-:W-:-:S08]  /*3ae0*/  DFMA R12, R12, R82, R14 ;  /* 0x000000520c0c722b */ /* 0x000fd0000000000e */
[----:B------:R-:W-:Y:S01]  /*3af0*/  DFMA R12, R16, R84, R12 ;  /* 0x00000054100c722b */ /* 0x000fe2000000000c */
[----:B------:R-:W4:Y:S07]  /*3b00*/  LDS.64 R16, [R6+0x18] ;  /* 0x0000180006107984 */ /* 0x000f2e0000000a00 */
[----:B------:R-:W-:Y:S02]  /*3b10*/  DFMA R18, R18, R86, R12 ;  /* 0x000000561212722b */ /* 0x000fe4000000000c */
[----:B------:R-:W4:Y:S01]  /*3b20*/  LDS.128 R12, [R11+0x1d00] ;  /* 0x001d00000b0c7984 */ /* 0x000f220000000c00 */
[----:B0-----:R-:W-:-:S03]  /*3b30*/  DFMA R112, R20, R160, R112 ;  /* 0x000000a01470722b */ /* 0x001fc60000000070 */
[----:B------:R-:W0:Y:S01]  /*3b40*/  LDS.64 R20, [R8+0x960] ;  /* 0x0009600008147984 */ /* 0x000e220000000a00 */
[----:B-1----:R-:W-:-:S03]  /*3b50*/  DFMA R116, R40, R116, R158 ;  /* 0x000000742874722b */ /* 0x002fc6000000009e */
[----:B------:R-:W1:Y:S01]  /*3b60*/  LDS.64 R158, [R11+0x1d10] ;  /* 0x001d10000b9e7984 */ /* 0x000e620000000a00 */
[----:B------:R-:W-:-:S03]  /*3b70*/  DFMA R88, R56, R154, R88 ;  /* 0x0000009a3858722b */ /* 0x000fc60000000058 */
[----:B------:R-:W-:Y:S01]  /*3b80*/  LDS.64 R56, [R9+0xe0] ;  /* 0x0000e00009387984 */ /* 0x000fe20000000a00 */
[----:B----4-:R-:W-:-:S03]  /*3b90*/  DFMA R16, R42, R16, R116 ;  /* 0x000000102a10722b */ /* 0x010fc60000000074 */
[----:B------:R-:W4:Y:S01]  /*3ba0*/  LDS.64 R116, [R6+0x20] ;  /* 0x0000200006747984 */ /* 0x000f220000000a00 */
[----:B------:R-:W-:Y:S02]  /*3bb0*/  DFMA R18, R22, R12, R18 ;  /* 0x0000000c1612722b */ /* 0x000fe40000000012 */
[----:B------:R-:W-:Y:S02]  /*3bc0*/  DMUL R22, R112, R104 ;  /* 0x0000006870167228 */ /* 0x000fe40000000000 */
[----:B0-----:R-:W-:Y:S02]  /*3bd0*/  DFMA R20, R24, R20, R118 ;  /* 0x000000141814722b */ /* 0x001fe40000000076 */
[----:B------:R-:W-:Y:S01]  /*3be0*/  DFMA R98, R50, R98, R16 ;  /* 0x000000623262722b */ /* 0x000fe20000000010 */
[----:B------:R-:W-:Y:S01]  /*3bf0*/  LDS.64 R24, [R9+0x118] ;  /* 0x0001180009187984 */ /* 0x000fe20000000a00 */
[----:B------:R-:W-:-:S03]  /*3c00*/  DFMA R18, R26, R14, R18 ;  /* 0x0000000e1a12722b */ /* 0x000fc60000000012 */
[----:B------:R-:W-:Y:S01]  /*3c10*/  LDS.64 R26, [R6+0x28] ;  /* 0x00002800061a7984 */ /* 0x000fe20000000a00 */
[----:B------:R-:W-:-:S03]  /*3c20*/  DFMA R106, R20, R106, R22 ;  /* 0x0000006a146a722b */ /* 0x000fc60000000016 */
[----:B------:R-:W-:Y:S01]  /*3c30*/  LDS.64 R22, [R6+0x30] ;  /* 0x0000300006167984 */ /* 0x000fe20000000a00 */
[----:B-1----:R-:W-:-:S03]  /*3c40*/  DFMA R16, R28, R158, R18 ;  /* 0x0000009e1c10722b */ /* 0x002fc60000000012 */
[----:B------:R-:W-:Y:S01]  /*3c50*/  LDS.64 R18, [R9+0x150] ;  /* 0x0001500009127984 */ /* 0x000fe20000000a00 */
[----:B---3--:R-:W-:-:S08]  /*3c60*/  DMUL R100, R112, R100 ;  /* 0x0000006470647228 */ /* 0x008fd00000000000 */
[----:B------:R-:W-:Y:S01]  /*3c70*/  DFMA R100, R20, R104, R100 ;  /* 0x000000681464722b */ /* 0x000fe20000000064 */
[----:B------:R-:W-:Y:S06]  /*3c80*/  BAR.SYNC.DEFER_BLOCKING 0x0 ;  /* 0x0000000000007b1d */ /* 0x000fec0000010000 */
[C---:B------:R-:W-:Y:S02]  /*3c90*/  DFMA R106, R16.reuse, R102, R106 ;  /* 0x00000066106a722b */ /* 0x040fe4000000006a */
[----:B------:R-:W-:-:S05]  /*3ca0*/  DFMA R100, R16, R94, R100 ;  /* 0x0000005e1064722b */ /* 0x000fca0000000064 */
[----:B------:R-:W-:Y:S04]  /*3cb0*/  STS.64 [R10], R106 ;  /* 0x0000006a0a007388 */ /* 0x000fe80000000a00 */
[----:B------:R-:W-:Y:S01]  /*3cc0*/  STS.64 [R120], R100 ;  /* 0x0000006478007388 */ /* 0x000fe20000000a00 */
[----:B------:R-:W-:Y:S06]  /*3cd0*/  BAR.SYNC.DEFER_BLOCKING 0x0 ;  /* 0x0000000000007b1d */ /* 0x000fec0000010000 */
[----:B------:R-:W0:Y:S04]  /*3ce0*/  LDS.64 R104, [R6] ;  /* 0x0000000006687984 */ /* 0x000e280000000a00 */
[----:B------:R-:W1:Y:S01]  /*3cf0*/  LDS.64 R118, [R9] ;  /* 0x0000000009767984 */ /* 0x000e620000000a00 */
[----:B------:R-:W-:-:S03]  /*3d00*/  DFMA R90, R154, R58, R90 ;  /* 0x0000003a9a5a722b */ /* 0x000fc6000000005a */
[----:B------:R-:W3:Y:S01]  /*3d10*/  LDS.64 R58, [R6+0x8] ;  /* 0x00000800063a7984 */ /* 0x000ee20000000a00 */
[----:B----4-:R-:W-:-:S03]  /*3d20*/  DFMA R116, R44, R116, R98 ;  /* 0x000000742c74722b */ /* 0x010fc60000000062 */
[----:B------:R-:W4:Y:S01]  /*3d30*/  LDS.64 R98, [R9+0x38] ;  /* 0x0000380009627984 */ /* 0x000f220000000a00 */
[----:B------:R-:W-:Y:S01]  /*3d40*/  DMUL R108, R108, UR6 ;  /* 0x000000066c6c7c28 */ /* 0x000fe20008000000 */
[----:B------:R-:W2:Y:S02]  /*3d50*/  LDCU.64 UR6, c[0x3][0x738] ;  /* 0x00c0e700ff0677ac */ /* 0x000ea40008000a00 */
[----:B------:R-:W-:Y:S04]  /*3d60*/  LDS.64 R10, [R9+0x70] ;  /* 0x00007000090a7984 */ /* 0x000fe80000000a00 */
[----:B------:R-:W-:Y:S01]  /*3d70*/  LDS.64 R100, [R9+0xa8] ;  /* 0x0000a80009647984 */ /* 0x000fe20000000a00 */
[----:B0-----:R-:W-:-:S03]  /*3d80*/  DMUL R104, R30, R104 ;  /* 0x000000681e687228 */ /* 0x001fc60000000000 */
[----:B------:R-:W0:Y:S05]  /*3d90*/  LDS.64 R30, [R6+0x10] ;  /* 0x00001000061e7984 */ /* 0x000e2a0000000a00 */
[----:B------:R-:W-:Y:S01]  /*3da0*/  DFMA R104, R28, R108, R104 ;  /* 0x0000006c1c68722b */ /* 0x000fe20000000068 */
[----:B------:R-:W0:Y:S07]  /*3db0*/  LDS.64 R28, [R6+0x18] ;  /* 0x00001800061c7984 */ /* 0x000e2e0000000a00 */
[----:B-1----:R-:W-:Y:S01]  /*3dc0*/  DFMA R104, R32, R118, R104 ;  /* 0x000000762068722b */ /* 0x002fe20000000068 */
[----:B------:R-:W-:Y:S07]  /*3dd0*/  LDS.64 R32, [R9+0xe0] ;  /* 0x0000e00009207984 */ /* 0x000fee0000000a00 */
[----:B---3--:R-:W-:Y:S01]  /*3de0*/  DFMA R58, R34, R58, R104 ;  /* 0x0000003a223a722b */ /* 0x008fe20000000068 */
[----:B------:R-:W1:Y:S07]  /*3df0*/  LDS.64 R34, [R6+0x20] ;  /* 0x0000200006227984 */ /* 0x000e6e0000000a00 */
[----:B----4-:R-:W-:-:S08]  /*3e00*/  DFMA R58, R36, R98, R58 ;  /* 0x00000062243a722b */ /* 0x010fd0000000003a */
[----:B0-----:R-:W-:-:S08]  /*3e10*/  DFMA R30, R38, R30, R58 ;  /* 0x0000001e261e722b */ /* 0x001fd0000000003a */
[----:B------:R-:W-:Y:S02]  /*3e20*/  DFMA R10, R40, R10, R30 ;  /* 0x0000000a280a722b */ /* 0x000fe4000000001e */
[----:B------:R-:W0:Y:S06]  /*3e30*/  LDS.64 R30, [R6+0x28] ;  /* 0x00002800061e7984 */ /* 0x000e2c0000000a00 */
[----:B------:R-:W-:Y:S02]  /*3e40*/  DFMA R28, R42, R28, R10 ;  /* 0x0000001c2a1c722b */ /* 0x000fe4000000000a */
[----:B------:R-:W3:Y:S01]  /*3e50*/  LDS.64 R10, [R9+0x118] ;  /* 0x00011800090a7984 */ /* 0x000ee20000000a00 */
[----:B------:R-:W-:-:S05]  /*3e60*/  DFMA R110, R52, R152, R110 ;  /* 0x00000098346e722b */ /* 0x000fca000000006e */
[----:B------:R-:W-:Y:S02]  /*3e70*/  DFMA R100, R50, R100, R28 ;  /* 0x000000643264722b */ /* 0x000fe4000000001c */
[----:B------:R-:W4:Y:S01]  /*3e80*/  LDS.64 R28, [R6+0x30] ;  /* 0x00003000061c7984 */ /* 0x000f220000000a00 */
[----:B------:R-:W-:Y:S02]  /*3e90*/  DFMA R110, R46, R150, R110 ;  /* 0x000000962e6e722b */ /* 0x000fe4000000006e */
[----:B------:R-:W-:-:S03]  /*3ea0*/  DFMA R56, R52, R56, R116 ;  /* 0x000000383438722b */ /* 0x000fc60000000074 */
[----:B-1----:R-:W-:Y:S01]  /*3eb0*/  DFMA R100, R44, R34, R100 ;  /* 0x000000222c64722b */ /* 0x002fe20000000064 */
[----:B------:R-:W1:Y:S02]  /*3ec0*/  LDS.64 R34, [R9+0x150] ;  /* 0x0001500009227984 */ /* 0x000e640000000a00 */
[----:B------:R-:W-:Y:S02]  /*3ed0*/  DFMA R110, R54, R142, R110 ;  /* 0x0000008e366e722b */ /* 0x000fe4000000006e */
[----:B------:R-:W-:Y:S01]  /*3ee0*/  DMUL R140, R140, R148 ;  /* 0x000000948c8c7228 */ /* 0x000fe20000000000 */
[----:B------:R-:W-:Y:S06]  /*3ef0*/  BAR.SYNC.DEFER_BLOCKING 0x0 ;  /* 0x0000000000007b1d */ /* 0x000fec0000010000 */
[----:B------:R-:W-:-:S02]  /*3f00*/  DFMA R26, R46, R26, R56 ;  /* 0x0000001a2e1a722b */ /* 0x000fc40000000038 */
[----:B------:R-:W-:Y:S02]  /*3f10*/  DFMA R32, R52, R32, R100 ;  /* 0x000000203420722b */ /* 0x000fe40000000064 */
[----:B------:R-:W-:Y:S02]  /*3f20*/  DFMA R110, R48, R144, R110 ;  /* 0x00000090306e722b */ /* 0x000fe4000000006e */
[----:B------:R-:W-:Y:S02]  /*3f30*/  DFMA R140, R138, R122, R140 ;  /* 0x0000007a8a8c722b */ /* 0x000fe4000000008c */
[----:B------:R-:W-:Y:S02]  /*3f40*/  DFMA R24, R54, R24, R26 ;  /* 0x000000183618722b */ /* 0x000fe4000000001a */
[----:B------:R-:W-:Y:S02]  /*3f50*/  DMUL R94, R112, R94 ;  /* 0x0000005e705e7228 */ /* 0x000fe40000000000 */
[----:B0-----:R-:W-:-:S02]  /*3f60*/  DFMA R30, R46, R30, R32 ;  /* 0x0000001e2e1e722b */ /* 0x001fc40000000020 */
[----:B------:R-:W-:Y:S02]  /*3f70*/  DFMA R124, R64, R154, R124 ;  /* 0x0000009a407c722b */ /* 0x000fe4000000007c */
[----:B------:R-:W-:Y:S02]  /*3f80*/  DFMA R126, R154, R66, R126 ;  /* 0x000000429a7e722b */ /* 0x000fe4000000007e */
[----:B------:R-:W-:Y:S02]  /*3f90*/  DFMA R128, R130, R154, R128 ;  /* 0x0000009a8280722b */ /* 0x000fe40000000080 */
[----:B------:R-:W-:Y:S02]  /*3fa0*/  DFMA R110, R92, R146, R110 ;  /* 0x000000925c6e722b */ /* 0x000fe4000000006e */
[----:B------:R-:W-:Y:S02]  /*3fb0*/  DFMA R114, R136, R114, R140 ;  /* 0x000000728872722b */ /* 0x000fe4000000008c */
[----:B------:R-:W-:-:S02]  /*3fc0*/  DFMA R22, R48, R22, R24 ;  /* 0x000000163016722b */ /* 0x000fc40000000018 */
[----:B------:R-:W-:Y:S02]  /*3fd0*/  DFMA R94, R20, R102, R94 ;  /* 0x00000066145e722b */ /* 0x000fe4000000005e */
[----:B---3--:R-:W-:Y:S02]  /*3fe0*/  DFMA R10, R54, R10, R30 ;  /* 0x0000000a360a722b */ /* 0x008fe4000000001e */
[----:B------:R-:W-:Y:S02]  /*3ff0*/  DFMA R132, R60, R154, R132 ;  /* 0x0000009a3c84722b */ /* 0x000fe40000000084 */
[----:B------:R-:W-:Y:S02]  /*4000*/  DFMA R156, R154, R62, R156 ;  /* 0x0000003e9a9c722b */ /* 0x000fe4000000009c */
[----:B------:R-:W-:Y:S02]  /*4010*/  DADD R110, R124, R110 ;  /* 0x000000007c6e7229 */ /* 0x000fe4000000006e */
[----:B------:R-:W-:-:S02]  /*4020*/  DFMA R76, R76, R114, R126 ;  /* 0x000000724c4c722b */ /* 0x000fc4000000007e */
[----:B------:R-:W-:Y:S02]  /*4030*/  DFMA R128, R114, R78, R128 ;  /* 0x0000004e7280722b */ /* 0x000fe40000000080 */
[----:B------:R-:W-:Y:S02]  /*4040*/  DFMA R18, R92, R18, R22 ;  /* 0x000000125c12722b */ /* 0x000fe40000000016 */
[----:B--2---:R-:W-:Y:S02]  /*4050*/  DFMA R94, R16, R96, R94 ;  /* 0x00000060105e722b */ /* 0x004fe4000000005e */
[----:B----4-:R-:W-:Y:S02]  /*4060*/  DFMA R10, R48, R28, R10 ;  /* 0x0000001c300a722b */ /* 0x010fe4000000000a */
[-C--:B------:R-:W-:Y:S02]  /*4070*/  DFMA R88, R134, R114.reuse, R88 ;  /* 0x000000728658722b */ /* 0x080fe40000000058 */
[----:B------:R-:W-:-:S02]  /*4080*/  DFMA R90, R68, R114, R90 ;  /* 0x00000072445a722b */ /* 0x000fc4000000005a */
[----:B------:R-:W-:Y:S02]  /*4090*/  DFMA R132, R114, R70, R132 ;  /* 0x000000467284722b */ /* 0x000fe40000000084 */
[----:B------:R-:W-:Y:S02]  /*40a0*/  DFMA R156, R72, R114, R156 ;  /* 0x00000072489c722b */ /* 0x000fe4000000009c */
[----:B------:R-:W-:Y:S02]  /*40b0*/  DFMA R110, R114, R74, R110 ;  /* 0x0000004a726e722b */ /* 0x000fe4000000006e */
[----:B------:R-:W-:Y:S02]  /*40c0*/  DADD R18, R76, R18 ;  /* 0x000000004c127229 */ /* 0x000fe40000000012 */
[----:B------:R-:W-:Y:S02]  /*40d0*/  DFMA R158, R158, R94, R128 ;  /* 0x0000005e9e9e722b */ /* 0x000fe40000000080 */
[----:B-1----:R-:W-:-:S02]  /*40e0*/  DFMA R10, R92, R34, R10 ;  /* 0x000000225c0a722b */ /* 0x002fc4000000000a */
        /* <DEDUP_REMOVED lines=27> */
[----:B------:R-:W-:Y:S01]  /*42a0*/  DFMA R26, R10, UR14, RZ ;  /* 0x0000000e0a1a7c2b */ /* 0x000fe200080000ff */
[----:B------:R-:W0:Y:S01]  /*42b0*/  LDCU.64 UR14, c[0x3][0x8f8] ;  /* 0x00c11f00ff0e77ac */ /* 0x000e220008000a00 */
[----:B------:R-:W-:Y:S02]  /*42c0*/  DFMA R28, R6, UR22, RZ ;  /* 0x00000016061c7c2b */ /* 0x000fe400080000ff */
[----:B------:R-:W-:Y:S01]  /*42d0*/  DADD R16, R16, -R18 ;  /* 0x0000000010107229 */ /* 0x000fe20000000812 */
[----:B------:R-:W1:Y:S01]  /*42e0*/  LDCU.64 UR22, c[0x3][0x900] ;  /* 0x00c12000ff1677ac */ /* 0x000e620008000a00 */
[C---:B------:R-:W-:Y:S02]  /*42f0*/  DFMA R14, R10.reuse, UR8, RZ ;  /* 0x000000080a0e7c2b */ /* 0x040fe400080000ff */
[----:B------:R-:W-:Y:S02]  /*4300*/  DFMA R18, R10, UR10, RZ ;  /* 0x0000000a0a127c2b */ /* 0x000fe400080000ff */
[----:B------:R-:W-:-:S02]  /*4310*/  DFMA R10, R6, UR16, RZ ;  /* 0x00000010060a7c2b */ /* 0x000fc400080000ff */
[----:B------:R-:W-:Y:S02]  /*4320*/  DFMA R24, R6, UR18, RZ ;  /* 0x0000001206187c2b */ /* 0x000fe400080000ff */
[C---:B------:R-:W-:Y:S02]  /*4330*/  DFMA R14, R8.reuse, UR38, R14 ;  /* 0x00000026080e7c2b */ /* 0x040fe4000800000e */
[C---:B------:R-:W-:Y:S02]  /*4340*/  DFMA R18, R8.reuse, UR40, R18 ;  /* 0x0000002808127c2b */ /* 0x040fe40008000012 */
[----:B------:R-:W-:Y:S02]  /*4350*/  DFMA R26, R8, UR42, R26 ;  /* 0x0000002a081a7c2b */ /* 0x000fe4000800001a */
[----:B--2---:R-:W-:Y:S02]  /*4360*/  DADD R6, R20, R22 ;  /* 0x0000000014067229 */ /* 0x004fe40000000016 */
[----:B------:R-:W-:-:S02]  /*4370*/  DFMA R10, R16, UR30, R10 ;  /* 0x0000001e100a7c2b */ /* 0x000fc4000800000a */
[C---:B------:R-:W-:Y:S02]  /*4380*/  DFMA R24, R16.reuse, UR44, R24 ;  /* 0x0000002c10187c2b */ /* 0x040fe40008000018 */
[----:B------:R-:W-:Y:S02]  /*4390*/  DFMA R28, R16, UR46, R28 ;  /* 0x0000002e101c7c2b */ /* 0x000fe4000800001c */
[----:B---3--:R-:W-:Y:S02]  /*43a0*/  DADD R8, R12, R12 ;  /* 0x000000000c087229 */ /* 0x008fe4000000000c */
[----:B------:R-:W-:Y:S02]  /*43b0*/  DADD R20, R20, -R22 ;  /* 0x0000000014147229 */ /* 0x000fe40000000816 */
[C---:B------:R-:W-:Y:S02]  /*43c0*/  DFMA R14, R6.reuse, UR12, R14 ;  /* 0x0000000c060e7c2b */ /* 0x040fe4000800000e */
[----:B------:R-:W-:-:S02]  /*43d0*/  DFMA R18, R6, UR6, R18 ;  /* 0x0000000606127c2b */ /* 0x000fc40008000012 */
[----:B------:R-:W-:Y:S02]  /*43e0*/  DFMA R26, R6, UR24, R26 ;  /* 0x00000018061a7c2b */ /* 0x000fe4000800001a */
[----:B------:R-:W-:Y:S02]  /*43f0*/  DMUL R8, R8, 0.5 ;  /* 0x3fe0000008087828 */ /* 0x000fe40000000000 */
[----:B------:R-:W-:Y:S02]  /*4400*/  DADD R12, R12, -R12 ;  /* 0x000000000c0c7229 */ /* 0x000fe4000000080c */
[C---:B------:R-:W-:Y:S02]  /*4410*/  DFMA R10, R20.reuse, UR20, R10 ;  /* 0x00000014140a7c2b */ /* 0x040fe4000800000a */
[C---:B0-----:R-:W-:Y:S02]  /*4420*/  DFMA R24, R20.reuse, UR14, R24 ;  /* 0x0000000e14187c2b */ /* 0x041fe40008000018 */
[----:B-1----:R-:W-:-:S02]  /*4430*/  DFMA R28, R20, UR22, R28 ;  /* 0x00000016141c7c2b */ /* 0x002fc4000800001c */
[C---:B------:R-:W-:Y:S02]  /*4440*/  DFMA R14, R8.reuse, UR34, R14 ;  /* 0x00000022080e7c2b */ /* 0x040fe4000800000e */
[C---:B------:R-:W-:Y:S02]  /*4450*/  DFMA R18, R8.reuse, UR48, R18 ;  /* 0x0000003008127c2b */ /* 0x040fe40008000012 */
[----:B------:R-:W-:Y:S02]  /*4460*/  DFMA R26, R8, UR50, R26 ;  /* 0x00000032081a7c2b */ /* 0x000fe4000800001a */
[C---:B------:R-:W-:Y:S02]  /*4470*/  DFMA R10, R12.reuse, UR26, R10 ;  /* 0x0000001a0c0a7c2b */ /* 0x040fe4000800000a */
[C---:B------:R-:W-:Y:S02]  /*4480*/  DFMA R24, R12.reuse, UR52, R24 ;  /* 0x000000340c187c2b */ /* 0x040fe40008000018 */
[----:B------:R-:W-:-:S04]  /*4490*/  DFMA R28, R12, UR54, R28 ;  /* 0x000000360c1c7c2b */ /* 0x000fc8000800001c */
        /* <DEDUP_REMOVED lines=25> */
[----:B------:R-:W5:Y:S01]  /*4630*/  LDS.64 R18, [R3+0xa8] ;  /* 0x0000a80003127984 */ /* 0x000f620000000a00 */
[----:B-1----:R-:W-:-:S02]  /*4640*/  DADD R8, R4, R6 ;  /* 0x0000000004087229 */ /* 0x002fc40000000006 */
[----:B------:R-:W-:Y:S02]  /*4650*/  DADD R4, R4, -R6 ;  /* 0x0000000004047229 */ /* 0x000fe40000000806 */
[----:B----4-:R-:W-:-:S04]  /*4660*/  DADD R6, R10, R12 ;  /* 0x000000000a067229 */ /* 0x010fc8000000000c */
[----:B0-----:R-:W-:Y:S01]  /*4670*/  DFMA R24, R8, UR22, RZ ;  /* 0x0000001608187c2b */ /* 0x001fe200080000ff */
[----:B------:R-:W0:Y:S01]  /*4680*/  LDCU.64 UR22, c[0x3][0x740] ;  /* 0x00c0e800ff1677ac */ /* 0x000e220008000a00 */
[----:B--2---:R-:W-:Y:S02]  /*4690*/  DFMA R26, R4, UR24, RZ ;  /* 0x00000018041a7c2b */ /* 0x004fe400080000ff */
[----:B------:R-:W-:Y:S01]  /*46a0*/  DADD R10, R10, -R12 ;  /* 0x000000000a0a7229 */ /* 0x000fe2000000080c */
[----:B------:R-:W1:Y:S01]  /*46b0*/  LDCU.64 UR24, c[0x3][0x900] ;  /* 0x00c12000ff1877ac */ /* 0x000e620008000a00 */
[C---:B------:R-:W-:Y:S02]  /*46c0*/  DFMA R12, R8.reuse, UR8, RZ ;  /* 0x00000008080c7c2b */ /* 0x040fe400080000ff */
[----:B------:R-:W-:Y:S02]  /*46d0*/  DFMA R20, R8, UR10, RZ ;  /* 0x0000000a08147c2b */ /* 0x000fe400080000ff */
[----:B------:R-:W-:-:S02]  /*46e0*/  DFMA R8, R4, UR16, RZ ;  /* 0x0000001004087c2b */ /* 0x000fc400080000ff */
[----:B------:R-:W-:Y:S02]  /*46f0*/  DFMA R22, R4, UR18, RZ ;  /* 0x0000001204167c2b */ /* 0x000fe400080000ff */
[C---:B---3--:R-:W-:Y:S01]  /*4700*/  DFMA R24, R6.reuse, UR28, R24 ;  /* 0x0000001c06187c2b */ /* 0x048fe20008000018 */
[----:B------:R-:W2:Y:S01]  /*4710*/  LDCU.64 UR28, c[0x3][0x758] ;  /* 0x00c0eb00ff1c77ac */ /* 0x000ea20008000a00 */
[C---:B------:R-:W-:Y:S02]  /*4720*/  DFMA R12, R6.reuse, UR38, R12 ;  /* 0x00000026060c7c2b */ /* 0x040fe4000800000c */
[----:B------:R-:W-:Y:S02]  /*4730*/  DFMA R20, R6, UR40, R20 ;  /* 0x0000002806147c2b */ /* 0x000fe40008000014 */
[----:B-----5:R-:W-:Y:S02]  /*4740*/  DADD R4, R14, R16 ;  /* 0x000000000e047229 */ /* 0x020fe40000000010 */
[----:B------:R-:W-:-:S02]  /*4750*/  DFMA R8, R10, UR30, R8 ;  /* 0x0000001e0a087c2b */ /* 0x000fc40008000008 */
[C---:B------:R-:W-:Y:S02]  /*4760*/  DFMA R22, R10.reuse, UR44, R22 ;  /* 0x0000002c0a167c2b */ /* 0x040fe40008000016 */
[----:B------:R-:W-:Y:S02]  /*4770*/  DFMA R26, R10, UR32, R26 ;  /* 0x000000200a1a7c2b */ /* 0x000fe4000800001a */
[----:B------:R-:W-:Y:S02]  /*4780*/  DADD R6, R18, R18 ;  /* 0x0000000012067229 */ /* 0x000fe40000000012 */
[----:B------:R-:W-:Y:S02]  /*4790*/  DADD R14, R14, -R16 ;  /* 0x000000000e0e7229 */ /* 0x000fe40000000810 */
[C---:B------:R-:W-:Y:S02]  /*47a0*/  DFMA R12, R4.reuse, UR12, R12 ;  /* 0x0000000c040c7c2b */ /* 0x040fe4000800000c */
[----:B------:R-:W-:-:S02]  /*47b0*/  DFMA R20, R4, UR6, R20 ;  /* 0x0000000604147c2b */ /* 0x000fc40008000014 */
[----:B0-----:R-:W-:Y:S02]  /*47c0*/  DFMA R24, R4, UR22, R24 ;  /* 0x0000001604187c2b */ /* 0x001fe40008000018 */
[----:B------:R-:W-:Y:S02]  /*47d0*/  DMUL R6, R6, 0.5 ;  /* 0x3fe0000006067828 */ /* 0x000fe40000000000 */
        /* <DEDUP_REMOVED lines=22> */
.L_x_257:
[----:B------:R-:W-:Y:S05]  /*4940*/  BSYNC.RECONVERGENT B0 ;  /* 0x0000000000007941 */ /* 0x000fea0003800200 */
.L_x_256:
        /* <DEDUP_REMOVED lines=13> */
[----:B------:R0:W5:Y:S01]  /*4a20*/  LDS.64 R18, [R2+0x498] ;  /* 0x0004980002127984 */ /* 0x0001620000000a00 */
        /* <DEDUP_REMOVED lines=8> */
[----:B--2---:R-:W-:-:S02]  /*4ab0*/  DFMA R24, R4, UR24, RZ ;  /* 0x0000001804187c2b */ /* 0x004fc400080000ff */
[C---:B------:R-:W-:Y:S01]  /*4ac0*/  DFMA R22, R4.reuse, UR18, RZ ;  /* 0x0000001204167c2b */ /* 0x040fe200080000ff */
[----:B------:R-:W1:Y:S01]  /*4ad0*/  LDCU.64 UR24, c[0x3][0x900] ;  /* 0x00c12000ff1877ac */ /* 0x000e620008000a00 */
[----:B------:R-:W-:Y:S02]  /*4ae0*/  DFMA R8, R4, UR16, RZ ;  /* 0x0000001004087c2b */ /* 0x000fe400080000ff */
[C---:B------:R-:W-:Y:S02]  /*4af0*/  DFMA R12, R6.reuse, UR38, R12 ;  /* 0x00000026060c7c2b */ /* 0x040fe4000800000c */
[C---:B------:R-:W-:Y:S02]  /*4b00*/  DFMA R20, R6.reuse, UR40, R20 ;  /* 0x0000002806147c2b */ /* 0x040fe40008000014 */
[----:B---3--:R-:W-:Y:S01]  /*4b10*/  DFMA R6, R6, UR28, R2 ;  /* 0x0000001c06067c2b */ /* 0x008fe20008000002 */
[----:B------:R-:W2:Y:S01]  /*4b20*/  LDCU.64 UR28, c[0x3][0x758] ;  /* 0x00c0eb00ff1c77ac */ /* 0x000ea20008000a00 */
[----:B-----5:R-:W-:-:S02]  /*4b30*/  DADD R2, R14, R16 ;  /* 0x000000000e027229 */ /* 0x020fc40000000010 */
[----:B------:R-:W-:Y:S02]  /*4b40*/  DADD R4, R18, R18 ;  /* 0x0000000012047229 */ /* 0x000fe40000000012 */
[C---:B------:R-:W-:Y:S02]  /*4b50*/  DFMA R22, R10.reuse, UR44, R22 ;  /* 0x0000002c0a167c2b */ /* 0x040fe40008000016 */
[----:B------:R-:W-:Y:S02]  /*4b60*/  DFMA R24, R10, UR32, R24 ;  /* 0x000000200a187c2b */ /* 0x000fe40008000018 */
[----:B------:R-:W-:Y:S02]  /*4b70*/  DADD R14, R14, -R16 ;  /* 0x000000000e0e7229 */ /* 0x000fe40000000810 */
[----:B------:R-:W-:Y:S02]  /*4b80*/  DFMA R8, R10, UR30, R8 ;  /* 0x0000001e0a087c2b */ /* 0x000fe40008000008 */
[----:B0-----:R-:W-:-:S02]  /*4b90*/  DFMA R6, R2, UR22, R6 ;  /* 0x0000001602067c2b */ /* 0x001fc40008000006 */
[----:B------:R-:W-:Y:S02]  /*4ba0*/  DMUL R4, R4, 0.5 ;  /* 0x3fe0000004047828 */ /* 0x000fe40000000000 */
[----:B------:R-:W-:Y:S02]  /*4bb0*/  DADD R18, R18, -R18 ;  /* 0x0000000012127229 */ /* 0x000fe40000000812 */
[C---:B------:R-:W-:Y:S02]  /*4bc0*/  DFMA R22, R14.reuse, UR14, R22 ;  /* 0x0000000e0e167c2b */ /* 0x040fe40008000016 */
[----:B-1----:R-:W-:Y:S02]  /*4bd0*/  DFMA R24, R14, UR24, R24 ;  /* 0x000000180e187c2b */ /* 0x002fe40008000018 */
[C---:B------:R-:W-:Y:S02]  /*4be0*/  DFMA R12, R2.reuse, UR12, R12 ;  /* 0x0000000c020c7c2b */ /* 0x040fe4000800000c */
[----:B------:R-:W-:-:S02]  /*4bf0*/  DFMA R20, R2, UR6, R20 ;  /* 0x0000000602147c2b */ /* 0x000fc40008000014 */
[----:B------:R-:W-:Y:S02]  /*4c00*/  DFMA R8, R14, UR20, R8 ;  /* 0x000000140e087c2b */ /* 0x000fe40008000008 */
[----:B--2---:R-:W-:Y:S02]  /*4c10*/  DFMA R6, R4, UR28, R6 ;  /* 0x0000001c04067c2b */ /* 0x004fe40008000006 */
[C---:B------:R-:W-:Y:S02]  /*4c20*/  DFMA R22, R18.reuse, UR52, R22 ;  /* 0x0000003412167c2b */ /* 0x040fe40008000016 */
[----:B------:R-:W-:Y:S02]  /*4c30*/  DFMA R24, R18, UR54, R24 ;  /* 0x0000003612187c2b */ /* 0x000fe40008000018 */
[C---:B------:R-:W-:Y:S02]  /*4c40*/  DFMA R12, R4.reuse, UR34, R12 ;  /* 0x00000022040c7c2b */ /* 0x040fe4000800000c */
[----:B------:R-:W-:-:S02]  /*4c50*/  DFMA R20, R4, UR48, R20 ;  /* 0x0000003004147c2b */ /* 0x000fc40008000014 */
[----:B------:R-:W-:Y:S01]  /*4c60*/  DFMA R8, R18, UR26, R8 ;  /* 0x0000001a12087c2b */ /* 0x000fe20008000008 */
[----:B------:R-:W-:Y:S10]  /*4c70*/  @!P0 EXIT ;  /* 0x000000000000894d */ /* 0x000ff40003800000 */
[----:B------:R-:W0:Y:S01]  /*4c80*/  S2R R5, SR_TID.X ;  /* 0x0000000000057919 */ /* 0x000e220000002100 */
[----:B------:R-:W1:Y:S01]  /*4c90*/  LDC.64 R2, c[0x0][0x3c8] ;  /* 0x0000f200ff027b82 */ /* 0x000e620000000a00 */
[C-C-:B------:R-:W-:Y:S02]  /*4ca0*/  DADD R10, R6.reuse, R24.reuse ;  /* 0x00000000060a7229 */ /* 0x140fe40000000018 */
[----:B------:R-:W-:Y:S02]  /*4cb0*/  DADD R24, R6, -R24 ;  /* 0x0000000006187229 */ /* 0x000fe40000000818 */
[C-C-:B------:R-:W-:Y:S02]  /*4cc0*/  DADD R6, R20.reuse, R22.reuse ;  /* 0x0000000014067229 */ /* 0x140fe40000000016 */
        /* <DEDUP_REMOVED lines=13> */
.L_x_258:
        /* <DEDUP_REMOVED lines=14> */
.L_x_443:


//--------------------- .text._Z32massMatrixMultiplyConstantKernelILi6ELi6ELi3EEvidPKdS1_S1_S1_S1_S1_S1_Pd --------------------------
	.section	.text._Z32massMatrixMultiplyConstantKernelILi6ELi6ELi3EEvidPKdS1_S1_S1_S1_S1_S1_Pd,"ax",@progbits
	.align	128
        .global         _Z32massMatrixMultiplyConstantKernelILi6ELi6ELi3EEvidPKdS1_S1_S1_S1_S1_S1_Pd
        .type           _Z32massMatrixMultiplyConstantKernelILi6ELi6ELi3EEvidPKdS1_S1_S1_S1_S1_S1_Pd,@function
        .size           _Z32massMatrixMultiplyConstantKernelILi6ELi6ELi3EEvidPKdS1_S1_S1_S1_S1_S1_Pd,(.L_x_444 - _Z32massMatrixMultiplyConstantKernelILi6ELi6ELi3EEvidPKdS1_S1_S1_S1_S1_S1_Pd)
        .other          _Z32massMatrixMultiplyConstantKernelILi6ELi6ELi3EEvidPKdS1_S1_S1_S1_S1_S1_Pd,@"STO_CUDA_ENTRY STV_DEFAULT"
_Z32massMatrixMultiplyConstantKernelILi6ELi6ELi3EEvidPKdS1_S1_S1_S1_S1_S1_Pd:
.text._Z32massMatrixMultiplyConstantKernelILi6ELi6ELi3EEvidPKdS1_S1_S1_S1_S1_S1_Pd:
        /* <DEDUP_REMOVED lines=14> */
[----:B---3--:R-:W2:Y:S01]  /*00e0*/  LDG.E.64.CONSTANT R2, desc[UR6][R2.64] ;  /* 0x0000000602027981 */ /* 0x008ea2000c1e9b00 */
[----:B------:R-:W-:Y:S01]  /*00f0*/  CS2R R70, SRZ ;  /* 0x0000000000467805 */ /* 0x000fe2000001ff00 */
[----:B----4-:R-:W-:Y:S01]  /*0100*/  IMAD.WIDE R22, R7, 0x8, R22 ;  /* 0x0000000807167825 */ /* 0x010fe200078e0216 */
[----:B------:R-:W-:Y:S02]  /*0110*/  CS2R R64, SRZ ;  /* 0x0000000000407805 */ /* 0x000fe4000001ff00 */
[----:B------:R-:W-:-:S02]  /*0120*/  CS2R R66, SRZ ;  /* 0x0000000000427805 */ /* 0x000fc4000001ff00 */
[----:B------:R-:W-:Y:S02]  /*0130*/  CS2R R52, SRZ ;  /* 0x0000000000347805 */ /* 0x000fe4000001ff00 */
[----:B------:R-:W-:Y:S02]  /*0140*/  CS2R R68, SRZ ;  /* 0x0000000000447805 */ /* 0x000fe4000001ff00 */
[----:B------:R-:W-:Y:S02]  /*0150*/  CS2R R114, SRZ ;  /* 0x0000000000727805 */ /* 0x000fe4000001ff00 */
[----:B------:R-:W-:Y:S01]  /*0160*/  CS2R R54, SRZ ;  /* 0x0000000000367805 */ /* 0x000fe2000001ff00 */
[----:B------:R0:W5:Y:S01]  /*0170*/  @!P1 LDG.E.64.CONSTANT R70, desc[UR6][R22.64] ;  /* 0x0000000616469981 */ /* 0x000162000c1e9b00 */
[----:B------:R-:W1:Y:S01]  /*0180*/  @P0 LDC.64 R12, c[0x0][0x3c0] ;  /* 0x0000f000ff0c0b82 */ /* 0x000e620000000a00 */
[----:B------:R-:W-:Y:S02]  /*0190*/  @P0 IMAD R7, R0, 0xd8, R11 ;  /* 0x000000d800070824 */ /* 0x000fe400078e020b */
[----:B------:R0:W5:Y:S04]  /*01a0*/  @!P1 LDG.E.64.CONSTANT R64, desc[UR6][R22.64+0x6c0] ;  /* 0x0006c00616409981 */ /* 0x000168000c1e9b00 */
[----:B------:R0:W5:Y:S04]  /*01b0*/  @!P1 LDG.E.64.CONSTANT R66, desc[UR6][R22.64+0x1440] ;  /* 0x0014400616429981 */ /* 0x000168000c1e9b00 */
[----:B------:R0:W5:Y:S04]  /*01c0*/  @!P1 LDG.E.64.CONSTANT R52, desc[UR6][R22.64+0xd80] ;  /* 0x000d800616349981 */ /* 0x000168000c1e9b00 */
[----:B------:R0:W5:Y:S04]  /*01d0*/  @!P1 LDG.E.64.CONSTANT R68, desc[UR6][R22.64+0x1b00] ;  /* 0x001b000616449981 */ /* 0x000168000c1e9b00 */
[----:B------:R0:W5:Y:S04]  /*01e0*/  @!P1 LDG.E.64.CONSTANT R114, desc[UR6][R22.64+0x21c0] ;  /* 0x0021c00616729981 */ /* 0x000168000c1e9b00 */
[----:B------:R0:W5:Y:S01]  /*01f0*/  @!P1 LDG.E.64.CONSTANT R54, desc[UR6][R22.64+0x2880] ;  /* 0x0028800616369981 */ /* 0x000162000c1e9b00 */
[----:B------:R-:W-:Y:S01]  /*0200*/  LOP3.LUT R4, R11, 0xffff, RZ, 0xc0, !PT ;  /* 0x0000ffff0b047812 */ /* 0x000fe200078ec0ff */
[----:B-1----:R-:W-:Y:S01]  /*0210*/  @P0 IMAD.WIDE R12, R7, 0x8, R12 ;  /* 0x00000008070c0825 */ /* 0x002fe200078e020c */
[----:B------:R-:W-:Y:S01]  /*0220*/  MOV R6, 0x400 ;  /* 0x0000040000067802 */ /* 0x000fe20000000f00 */
[----:B------:R-:W1:Y:S01]  /*0230*/  S2R R9, SR_CgaCtaId ;  /* 0x0000000000097919 */ /* 0x000e620000008800 */
[C---:B------:R-:W-:Y:S01]  /*0240*/  PRMT R10, R11.reuse, 0x9910, RZ ;  /* 0x000099100b0a7816 */ /* 0x040fe200000000ff */
[----:B------:R-:W-:Y:S01]  /*0250*/  IMAD R4, R4, 0x2aab, RZ ;  /* 0x00002aab04047824 */ /* 0x000fe200078e02ff */
[----:B------:R-:W-:Y:S01]  /*0260*/  ISETP.GT.U32.AND P2, PT, R11, 0x23, PT ;  /* 0x000000230b00780c */ /* 0x000fe20003f44070 */
[----:B------:R0:W5:Y:S01]  /*0270*/  @P0 LDG.E.64.CONSTANT R14, desc[UR6][R12.64] ;  /* 0x000000060c0e0981 */ /* 0x000162000c1e9b00 */
[----:B------:R-:W-:-:S02]  /*0280*/  VIADD R8, R6, 0x1b00 ;  /* 0x00001b0006087836 */ /* 0x000fc40000000000 */
[----:B------:R-:W-:Y:S01]  /*0290*/  SHF.R.U32.HI R92, RZ, 0x10, R4 ;  /* 0x00000010ff5c7819 */ /* 0x000fe20000011604 */
[----:B------:R0:W5:Y:S03]  /*02a0*/  @P0 LDG.E.64.CONSTANT R16, desc[UR6][R12.64+0x120] ;  /* 0x000120060c100981 */ /* 0x000166000c1e9b00 */
[----:B------:R-:W-:Y:S01]  /*02b0*/  PRMT R4, R92, 0x9910, RZ ;  /* 0x000099105c047816 */ /* 0x000fe200000000ff */
[----:B------:R0:W5:Y:S04]  /*02c0*/  @P0 LDG.E.64.CONSTANT R18, desc[UR6][R12.64+0x240] ;  /* 0x000240060c120981 */ /* 0x000168000c1e9b00 */
[----:B------:R0:W5:Y:S01]  /*02d0*/  @P0 LDG.E.64.CONSTANT R20, desc[UR6][R12.64+0x360] ;  /* 0x000360060c140981 */ /* 0x000162000c1e9b00 */
[----:B------:R-:W-:-:S03]  /*02e0*/  IMAD R4, R4, 0x6, RZ ;  /* 0x0000000604047824 */ /* 0x000fc600078e02ff */
[----:B------:R0:W5:Y:S04]  /*02f0*/  @P0 LDG.E.64.CONSTANT R24, desc[UR6][R12.64+0x480] ;  /* 0x000480060c180981 */ /* 0x000168000c1e9b00 */
[----:B------:R0:W5:Y:S01]  /*0300*/  @P0 LDG.E.64.CONSTANT R26, desc[UR6][R12.64+0x5a0] ;  /* 0x0005a0060c1a0981 */ /* 0x000162000c1e9b00 */
[----:B-1----:R-:W-:Y:S01]  /*0310*/  LEA R81, R9, R8, 0x18 ;  /* 0x0000000809517211 */ /* 0x002fe200078ec0ff */
[----:B------:R-:W-:Y:S02]  /*0320*/  IMAD R8, R10, 0xab, RZ ;  /* 0x000000ab0a087824 */ /* 0x000fe400078e02ff */
[----:B------:R-:W-:Y:S02]  /*0330*/  IMAD.MOV R10, RZ, RZ, -R4 ;  /* 0x000000ffff0a7224 */ /* 0x000fe400078e0a04 */
[----:B------:R-:W-:Y:S01]  /*0340*/  VIADD R4, R6, 0x6c0 ;  /* 0x000006c006047836 */ /* 0x000fe20000000000 */
[----:B------:R-:W-:Y:S01]  /*0350*/  LOP3.LUT R7, R8, 0xffff, RZ, 0xc0, !PT ;  /* 0x0000ffff08077812 */ /* 0x000fe200078ec0ff */
[----:B------:R-:W-:Y:S01]  /*0360*/  IMAD R29, R11, 0x8, R81 ;  /* 0x000000080b1d7824 */ /* 0x000fe200078e0251 */
[----:B------:R-:W-:-:S02]  /*0370*/  PRMT R10, R10, 0x7710, RZ ;  /* 0x000077100a0a7816 */ /* 0x000fc400000000ff */
[----:B------:R-:W-:Y:S02]  /*0380*/  LEA R8, R9, R4, 0x18 ;  /* 0x0000000409087211 */ /* 0x000fe400078ec0ff */
[----:B------:R-:W-:Y:S01]  /*0390*/  SHF.R.U32.HI R7, RZ, 0xa, R7 ;  /* 0x0000000aff077819 */ /* 0x000fe20000011607 */
[----:B------:R-:W-:Y:S02]  /*03a0*/  IMAD.IADD R4, R10, 0x1, R11 ;  /* 0x000000010a047824 */ /* 0x000fe400078e020b */
[----:B------:R-:W-:Y:S01]  /*03b0*/  IMAD R11, R5, 0x6c0, R8 ;  /* 0x000006c0050b7824 */ /* 0x000fe200078e0208 */
[----:B------:R-:W-:Y:S01]  /*03c0*/  LOP3.LUT R8, R7, 0xffff, RZ, 0xc0, !PT ;  /* 0x0000ffff07087812 */ /* 0x000fe200078ec0ff */
[----:B------:R-:W-:Y:S02]  /*03d0*/  BSSY.RECONVERGENT B0, `(.L_x_259) ;  /* 0x0000036000007945 */ /* 0x000fe40003800200 */
[--C-:B------:R-:W-:Y:S02]  /*03e0*/  IMAD R7, R92, 0x120, R11.reuse ;  /* 0x000001205c077824 */ /* 0x100fe400078e020b */
[----:B------:R-:W-:Y:S01]  /*03f0*/  IMAD R35, R8, 0x30, R11 ;  /* 0x0000003008237824 */ /* 0x000fe200078e020b */
[----:B--2---:R1:W-:Y:S02]  /*0400*/  STS.64 [R29], R2 ;  /* 0x000000021d007388 */ /* 0x0043e40000000a00 */
[----:B-1----:R-:W-:Y:S01]  /*0410*/  LOP3.LUT R2, R4, 0xffff, RZ, 0xc0, !PT ;  /* 0x0000ffff04027812 */ /* 0x002fe200078ec0ff */
[----:B------:R-:W-:Y:S06]  /*0420*/  BAR.SYNC.DEFER_BLOCKING 0x0 ;  /* 0x0000000000007b1d */ /* 0x000fec0000010000 */
[----:B0-----:R-:W-:Y:S05]  /*0430*/  @P2 BRA `(.L_x_260) ;  /* 0x0000000000bc2947 */ /* 0x001fea0003800000 */
        /* <DEDUP_REMOVED lines=12> */
[----:B0-----:R-:W-:Y:S01]  /*0500*/  DFMA R20, R12, UR8, RZ ;  /* 0x000000080c147c2b */ /* 0x001fe200080000ff */
[----:B------:R-:W0:Y:S01]  /*0510*/  LDCU.128 UR20, c[0x3][0x8d0] ;  /* 0x00c11a00ff1477ac */ /* 0x000e220008000c00 */
[----:B-1----:R-:W-:Y:S01]  /*0520*/  DFMA R28, R14, UR12, RZ ;  /* 0x0000000c0e1c7c2b */ /* 0x002fe200080000ff */
[----:B------:R-:W1:Y:S01]  /*0530*/  LDCU.128 UR24, c[0x3][0x720] ;  /* 0x00c0e400ff1877ac */ /* 0x000e620008000c00 */
[----:B--2---:R-:W-:Y:S01]  /*0540*/  DFMA R30, R12, UR32, RZ ;  /* 0x000000200c1e7c2b */ /* 0x004fe200080000ff */
[----:B------:R-:W2:Y:S03]  /*0550*/  LDCU.128 UR28, c[0x3][0x8e0] ;  /* 0x00c11c00ff1c77ac */ /* 0x000ea60008000c00 */
[----:B------:R-:W-:-:S02]  /*0560*/  DFMA R20, R26, UR10, R20 ;  /* 0x0000000a1a147c2b */ /* 0x000fc40008000014 */
[----:B---3--:R-:W-:Y:S01]  /*0570*/  DFMA R32, R14, UR36, RZ ;  /* 0x000000240e207c2b */ /* 0x008fe200080000ff */
[----:B------:R-:W3:Y:S01]  /*0580*/  LDCU.64 UR40, c[0x3][0x740] ;  /* 0x00c0e800ff2877ac */ /* 0x000ee20008000a00 */
[----:B------:R-:W-:Y:S02]  /*0590*/  DFMA R28, R16, UR14, R28 ;  /* 0x0000000e101c7c2b */ /* 0x000fe4000800001c */
[----:B----4-:R-:W-:Y:S01]  /*05a0*/  DFMA R12, R12, UR18, RZ ;  /* 0x000000120c0c7c2b */ /* 0x010fe200080000ff */
[----:B------:R-:W4:Y:S01]  /*05b0*/  LDCU.64 UR8, c[0x3][0x900] ;  /* 0x00c12000ff0877ac */ /* 0x000f220008000a00 */
[----:B------:R-:W-:Y:S02]  /*05c0*/  DFMA R30, R26, UR34, R30 ;  /* 0x000000221a1e7c2b */ /* 0x000fe4000800001e */
[----:B0-----:R-:W-:Y:S02]  /*05d0*/  DFMA R14, R14, UR22, RZ ;  /* 0x000000160e0e7c2b */ /* 0x001fe400080000ff */
[----:B------:R-:W-:-:S02]  /*05e0*/  DFMA R32, R16, UR38, R32 ;  /* 0x0000002610207c2b */ /* 0x000fc40008000020 */
[----:B-1----:R-:W-:Y:S02]  /*05f0*/  DFMA R12, R26, UR24, R12 ;  /* 0x000000181a0c7c2b */ /* 0x002fe4000800000c */
[----:B------:R-:W-:Y:S02]  /*0600*/  DFMA R20, R24, UR16, R20 ;  /* 0x0000001018147c2b */ /* 0x000fe40008000014 */
[----:B--2---:R-:W-:Y:S02]  /*0610*/  DFMA R14, R16, UR28, R14 ;  /* 0x0000001c100e7c2b */ /* 0x004fe4000800000e */
[----:B------:R-:W-:Y:S02]  /*0620*/  DFMA R28, R18, UR20, R28 ;  /* 0x00000014121c7c2b */ /* 0x000fe4000800001c */
[C---:B---3--:R-:W-:Y:S02]  /*0630*/  DFMA R30, R24.reuse, UR40, R30 ;  /* 0x00000028181e7c2b */ /* 0x048fe4000800001e */
[----:B------:R-:W-:-:S02]  /*0640*/  DFMA R24, R24, UR26, R12 ;  /* 0x0000001a18187c2b */ /* 0x000fc4000800000c */
[C---:B----4-:R-:W-:Y:S02]  /*0650*/  DFMA R32, R18.reuse, UR8, R32 ;  /* 0x0000000812207c2b */ /* 0x050fe40008000020 */
[----:B------:R-:W-:Y:S02]  /*0660*/  DFMA R14, R18, UR30, R14 ;  /* 0x0000001e120e7c2b */ /* 0x000fe4000800000e */
[C-C-:B------:R-:W-:Y:S02]  /*0670*/  DADD R12, R20.reuse, R28.reuse ;  /* 0x00000000140c7229 */ /* 0x140fe4000000001c */
[----:B------:R-:W-:Y:S02]  /*0680*/  DADD R20, R20, -R28 ;  /* 0x0000000014147229 */ /* 0x000fe4000000081c */
[----:B------:R-:W-:Y:S02]  /*0690*/  DADD R18, R30, R32 ;  /* 0x000000001e127229 */ /* 0x000fe40000000020 */
[C-C-:B------:R-:W-:Y:S01]  /*06a0*/  DADD R16, R24.reuse, R14.reuse ;  /* 0x0000000018107229 */ /* 0x140fe2000000000e */
[----:B------:R0:W-:Y:S01]  /*06b0*/  STS.64 [R3], R12 ;  /* 0x0000000c03007388 */ /* 0x0001e20000000a00 */
[----:B------:R-:W-:-:S02]  /*06c0*/  DADD R14, R24, -R14 ;  /* 0x00000000180e7229 */ /* 0x000fc4000000080e */
[----:B------:R-:W-:Y:S01]  /*06d0*/  DADD R30, R30, -R32 ;  /* 0x000000001e1e7229 */ /* 0x000fe20000000820 */
[----:B------:R0:W-:Y:S04]  /*06e0*/  STS.64 [R3+0x240], R18 ;  /* 0x0002401203007388 */ /* 0x0001e80000000a00 */
[----:B------:R0:W-:Y:S04]  /*06f0*/  STS.64 [R3+0x5a0], R20 ;  /* 0x0005a01403007388 */ /* 0x0001e80000000a00 */
[----:B------:R0:W-:Y:S04]  /*0700*/  STS.64 [R3+0x120], R16 ;  /* 0x0001201003007388 */ /* 0x0001e80000000a00 */
[----:B------:R0:W-:Y:S04]  /*0710*/  STS.64 [R3+0x480], R14 ;  /* 0x0004800e03007388 */ /* 0x0001e80000000a00 */
[----:B------:R0:W-:Y:S02]  /*0720*/  STS.64 [R3+0x360], R30 ;  /* 0x0003601e03007388 */ /* 0x0001e40000000a00 */
.L_x_260:
[----:B------:R-:W-:Y:S05]  /*0730*/  BSYNC.RECONVERGENT B0 ;  /* 0x0000000000007941 */ /* 0x000fea0003800200 */
.L_x_259:
        /* <DEDUP_REMOVED lines=10> */
[----:B-----5:R-:W3:Y:S01]  /*07e0*/  LDS.64 R14, [R35+0xf0] ;  /* 0x0000f000230e7984 */ /* 0x020ee20000000a00 */
        /* <DEDUP_REMOVED lines=8> */
[----:B------:R-:W4:Y:S01]  /*0870*/  LDCU.128 UR28, c[0x3][0x8e0] ;  /* 0x00c11c00ff1c77ac */ /* 0x000f220008000c00 */
[----:B---3--:R-:W-:-:S02]  /*0880*/  DADD R16, R12, R14 ;  /* 0x000000000c107229 */ /* 0x008fc4000000000e */
[----:B------:R-:W-:Y:S02]  /*0890*/  DADD R12, R12, -R14 ;  /* 0x000000000c0c7229 */ /* 0x000fe4000000080e */
[----:B0-----:R-:W-:-:S04]  /*08a0*/  DADD R24, R18, R20 ;  /* 0x0000000012187229 */ /* 0x001fc80000000014 */
[C---:B------:R-:W-:Y:S01]  /*08b0*/  DFMA R30, R16.reuse, UR8, RZ ;  /* 0x00000008101e7c2b */ /* 0x040fe200080000ff */
[----:B------:R-:W0:Y:S01]  /*08c0*/  LDCU.64 UR8, c[0x3][0x740] ;  /* 0x00c0e800ff0877ac */ /* 0x000e220008000a00 */
[C---:B-1----:R-:W-:Y:S02]  /*08d0*/  DFMA R32, R16.reuse, UR18, RZ ;  /* 0x0000001210207c2b */ /* 0x042fe400080000ff */
[----:B--2---:R-:W-:Y:S02]  /*08e0*/  DFMA R16, R16, UR32, RZ ;  /* 0x0000002010107c2b */ /* 0x004fe400080000ff */
[----:B------:R-:W-:Y:S02]  /*08f0*/  DADD R18, R18, -R20 ;  /* 0x0000000012127229 */ /* 0x000fe40000000814 */
[C---:B------:R-:W-:Y:S01]  /*0900*/  DFMA R30, R24.reuse, UR10, R30 ;  /* 0x0000000a181e7c2b */ /* 0x040fe2000800001e */
[----:B------:R-:W1:Y:S01]  /*0910*/  LDCU.64 UR10, c[0x3][0x900] ;  /* 0x00c12000ff0a77ac */ /* 0x000e620008000a00 */
[----:B----4-:R-:W-:-:S02]  /*0920*/  DFMA R32, R24, UR24, R32 ;  /* 0x0000001818207c2b */ /* 0x010fc40008000020 */
[----:B------:R-:W-:Y:S02]  /*0930*/  DFMA R24, R24, UR34, R16 ;  /* 0x0000002218187c2b */ /* 0x000fe40008000010 */
[C---:B------:R-:W-:Y:S02]  /*0940*/  DFMA R20, R12.reuse, UR36, RZ ;  /* 0x000000240c147c2b */ /* 0x040fe400080000ff */
[C---:B------:R-:W-:Y:S02]  /*0950*/  DFMA R14, R12.reuse, UR12, RZ ;  /* 0x0000000c0c0e7c2b */ /* 0x040fe400080000ff */
[----:B------:R-:W-:Y:S02]  /*0960*/  DFMA R16, R12, UR22, RZ ;  /* 0x000000160c107c2b */ /* 0x000fe400080000ff */
[C-C-:B------:R-:W-:Y:S02]  /*0970*/  DADD R12, R26.reuse, R28.reuse ;  /* 0x000000001a0c7229 */ /* 0x140fe4000000001c */
[----:B------:R-:W-:-:S02]  /*0980*/  DADD R26, R26, -R28 ;  /* 0x000000001a1a7229 */ /* 0x000fc4000000081c */
[C---:B------:R-:W-:Y:S02]  /*0990*/  DFMA R20, R18.reuse, UR38, R20 ;  /* 0x0000002612147c2b */ /* 0x040fe40008000014 */
[C---:B------:R-:W-:Y:S02]  /*09a0*/  DFMA R14, R18.reuse, UR14, R14 ;  /* 0x0000000e120e7c2b */ /* 0x040fe4000800000e */
[----:B------:R-:W-:Y:S02]  /*09b0*/  DFMA R16, R18, UR28, R16 ;  /* 0x0000001c12107c2b */ /* 0x000fe40008000010 */
[C---:B------:R-:W-:Y:S02]  /*09c0*/  DFMA R30, R12.reuse, UR16, R30 ;  /* 0x000000100c1e7c2b */ /* 0x040fe4000800001e */
[C---:B------:R-:W-:Y:S02]  /*09d0*/  DFMA R32, R12.reuse, UR26, R32 ;  /* 0x0000001a0c207c2b */ /* 0x040fe40008000020 */
[----:B0-----:R-:W-:-:S02]  /*09e0*/  DFMA R24, R12, UR8, R24 ;  /* 0x000000080c187c2b */ /* 0x001fc40008000018 */
[C---:B-1----:R-:W-:Y:S02]  /*09f0*/  DFMA R20, R26.reuse, UR10, R20 ;  /* 0x0000000a1a147c2b */ /* 0x042fe40008000014 */
        /* <DEDUP_REMOVED lines=14> */
.L_x_262:
[----:B------:R-:W-:Y:S05]  /*0ae0*/  BSYNC.RECONVERGENT B0 ;  /* 0x0000000000007941 */ /* 0x000fea0003800200 */
.L_x_261:
[----:B------:R-:W-:Y:S01]  /*0af0*/  BAR.SYNC.DEFER_BLOCKING 0x0 ;  /* 0x0000000000007b1d */ /* 0x000fe20000010000 */
[----:B------:R-:W-:Y:S02]  /*0b00*/  CS2R R86, SRZ ;  /* 0x0000000000567805 */ /* 0x000fe4000001ff00 */
[----:B------:R-:W-:-:S03]  /*0b10*/  CS2R R88, SRZ ;  /* 0x0000000000587805 */ /* 0x000fc6000001ff00 */
[----:B------:R-:W1:Y:S01]  /*0b20*/  LDCU.128 UR36, c[0x3][0x700] ;  /* 0x00c0e000ff2477ac */ /* 0x000e620008000c00 */
[----:B------:R-:W2:Y:S01]  /*0b30*/  @!P1 LDG.E.64.CONSTANT R86, desc[UR6][R22.64+0x1560] ;  /* 0x0015600616569981 */ /* 0x000ea2000c1e9b00 */
[----:B------:R-:W3:Y:S01]  /*0b40*/  LDCU.128 UR28, c[0x3][0x730] ;  /* 0x00c0e600ff1c77ac */ /* 0x000ee20008000c00 */
[----:B------:R-:W4:Y:S01]  /*0b50*/  LDCU.128 UR24, c[0x3][0x710] ;  /* 0x00c0e200ff1877ac */ /* 0x000f220008000c00 */
[----:B------:R-:W4:Y:S01]  /*0b60*/  LDCU.128 UR32, c[0x3][0x8c0] ;  /* 0x00c11800ff2077ac */ /* 0x000f220008000c00 */
[----:B------:R-:W4:Y:S01]  /*0b70*/  LDCU.128 UR20, c[0x3][0x8f0] ;  /* 0x00c11e00ff1477ac */ /* 0x000f220008000c00 */
[----:B------:R-:W4:Y:S01]  /*0b80*/  LDCU.128 UR16, c[0x3][0x8d0] ;  /* 0x00c11a00ff1077ac */ /* 0x000f220008000c00 */
[----:B0----5:R-:W-:Y:S01]  /*0b90*/  LDS.128 R12, [R3] ;  /* 0x00000000030c7984 */ /* 0x021fe20000000c00 */
[----:B------:R-:W0:Y:S03]  /*0ba0*/  LDCU.128 UR12, c[0x3][0x720] ;  /* 0x00c0e400ff0c77ac */ /* 0x000e260008000c00 */
[----:B------:R-:W1:Y:S01]  /*0bb0*/  LDS.128 R28, [R3+0x20] ;  /* 0x00002000031c7984 */ /* 0x000e620000000c00 */
[----:B------:R-:W0:Y:S03]  /*0bc0*/  LDCU.128 UR8, c[0x3][0x8e0] ;  /* 0x00c11c00ff0877ac */ /* 0x000e260008000c00 */
[----:B------:R-:W3:Y:S01]  /*0bd0*/  LDS.128 R24, [R3+0x10] ;  /* 0x0000100003187984 */ /* 0x000ee20000000c00 */
[----:B------:R-:W0:Y:S01]  /*0be0*/  LDCU.64 UR40, c[0x3][0x900] ;  /* 0x00c12000ff2877ac */ /* 0x000e220008000a00 */
[----:B------:R-:W0:Y:S01]  /*0bf0*/  LDCU.64 UR4, c[0x3][0x740] ;  /* 0x00c0e800ff0477ac */ /* 0x000e220008000a00 */
[----:B------:R-:W-:Y:S01]  /*0c00*/  CS2R R102, SRZ ;  /* 0x0000000000667805 */ /* 0x000fe2000001ff00 */
[----:B------:R-:W2:Y:S01]  /*0c10*/  @!P1 LDG.E.64.CONSTANT R88, desc[UR6][R22.64+0x7e0] ;  /* 0x0007e00616589981 */ /* 0x000ea2000c1e9b00 */
[----:B------:R-:W-:-:S02]  /*0c20*/  CS2R R90, SRZ ;  /* 0x00000000005a7805 */ /* 0x000fc4000001ff00 */
[----:B------:R-:W-:Y:S02]  /*0c30*/  CS2R R104, SRZ ;  /* 0x0000000000687805 */ /* 0x000fe4000001ff00 */
[----:B------:R-:W2:Y:S01]  /*0c40*/  @!P1 LDG.E.64.CONSTANT R102, desc[UR6][R22.64+0x1c20] ;  /* 0x001c200616669981 */ /* 0x000ea2000c1e9b00 */
[----:B------:R-:W-:Y:S01]  /*0c50*/  IMAD R93, R2, 0x8, R81 ;  /* 0x00000008025d7824 */ /* 0x000fe200078e0251 */
[C-C-:B-1----:R-:W-:Y:S02]  /*0c60*/  DADD R16, R12.reuse, R30.reuse ;  /* 0x000000000c107229 */ /* 0x142fe4000000001e */
[----:B------:R-:W2:Y:S01]  /*0c70*/  @!P1 LDG.E.64.CONSTANT R90, desc[UR6][R22.64+0x120] ;  /* 0x00012006165a9981 */ /* 0x000ea2000c1e9b00 */
[----:B------:R-:W-:Y:S02]  /*0c80*/  DADD R12, R12, -R30 ;  /* 0x000000000c0c7229 */ /* 0x000fe4000000081e */
[----:B------:R-:W-:Y:S01]  /*0c90*/  DADD R18, R14, R28 ;  /* 0x000000000e127229 */ /* 0x000fe2000000001c */
[----:B------:R-:W2:Y:S01]  /*0ca0*/  @!P1 LDG.E.64.CONSTANT R104, desc[UR6][R22.64+0xea0] ;  /* 0x000ea00616689981 */ /* 0x000ea2000c1e9b00 */
[----:B---3--:R-:W-:-:S02]  /*0cb0*/  DADD R20, R24, R26 ;  /* 0x0000000018147229 */ /* 0x008fc4000000001a */
[----:B------:R-:W-:Y:S02]  /*0cc0*/  DADD R14, R14, -R28 ;  /* 0x000000000e0e7229 */ /* 0x000fe4000000081c */
[----:B------:R-:W-:Y:S02]  /*0cd0*/  DADD R24, R24, -R26 ;  /* 0x0000000018187229 */ /* 0x000fe4000000081a */
[C---:B------:R-:W-:Y:S02]  /*0ce0*/  DFMA R26, R16.reuse, UR36, RZ ;  /* 0x00000024101a7c2b */ /* 0x040fe400080000ff */
[C---:B------:R-:W-:Y:S02]  /*0cf0*/  DFMA R30, R16.reuse, UR28, RZ ;  /* 0x0000001c101e7c2b */ /* 0x040fe400080000ff */
[----:B----4-:R-:W-:Y:S02]  /*0d00*/  DFMA R28, R16, UR26, RZ ;  /* 0x0000001a101c7c2b */ /* 0x010fe400080000ff */
[----:B------:R-:W-:-:S02]  /*0d10*/  DFMA R32, R12, UR20, RZ ;  /* 0x000000140c207c2b */ /* 0x000fc400080000ff */
[C---:B------:R-:W-:Y:S02]  /*0d20*/  DFMA R16, R12.reuse, UR32, RZ ;  /* 0x000000200c107c2b */ /* 0x040fe400080000ff */
[----:B------:R-:W-:Y:S02]  /*0d30*/  DFMA R12, R12, UR18, RZ ;  /* 0x000000120c0c7c2b */ /* 0x000fe400080000ff */
[----:B------:R-:W-:Y:S02]  /*0d40*/  DFMA R26, R18, UR38, R26 ;  /* 0x00000026121a7c2b */ /* 0x000fe4000800001a */
[C---:B------:R-:W-:Y:S01]  /*0d50*/  DFMA R32, R14.reuse, UR22, R32 ;  /* 0x000000160e207c2b */ /* 0x040fe20008000020 */
[----:B------:R-:W-:Y:S01]  /*0d60*/  IMAD R8, R2, 0x8, R11 ;  /* 0x0000000802087824 */ /* 0x000fe200078e020b */
[----:B------:R-:W-:Y:S01]  /*0d70*/  DFMA R16, R14, UR34, R16 ;  /* 0x000000220e107c2b */ /* 0x000fe20008000010 */
[C---:B------:R-:W-:Y:S01]  /*0d80*/  IMAD R81, R92.reuse, 0x30, R81 ;  /* 0x000000305c517824 */ /* 0x040fe200078e0251 */
[----:B0-----:R-:W-:Y:S01]  /*0d90*/  DFMA R28, R18, UR12, R28 ;  /* 0x0000000c121c7c2b */ /* 0x001fe2000800001c */
[----:B------:R-:W-:Y:S01]  /*0da0*/  IMAD R7, R92, -0xf0, R7 ;  /* 0xffffff105c077824 */ /* 0x000fe200078e0207 */
[----:B------:R-:W-:Y:S01]  /*0db0*/  DFMA R12, R14, UR8, R12 ;  /* 0x000000080e0c7c2b */ /* 0x000fe2000800000c */
[----:B------:R-:W-:Y:S01]  /*0dc0*/  LEA R10, R9, R6, 0x18 ;  /* 0x00000006090a7211 */ /* 0x000fe200078ec0ff */
[----:B------:R-:W-:Y:S01]  /*0dd0*/  DFMA R30, R18, UR30, R30 ;  /* 0x0000001e121e7c2b */ /* 0x000fe2000800001e */
[----:B------:R-:W-:Y:S01]  /*0de0*/  CS2R R122, SRZ ;  /* 0x00000000007a7805 */ /* 0x000fe2000001ff00 */
[C---:B------:R-:W-:Y:S01]  /*0df0*/  DFMA R32, R24.reuse, UR40, R32 ;  /* 0x0000002818207c2b */ /* 0x040fe20008000020 */
[----:B------:R-:W-:Y:S01]  /*0e00*/  CS2R R118, SRZ ;  /* 0x0000000000767805 */ /* 0x000fe2000001ff00 */
[----:B------:R-:W-:Y:S01]  /*0e10*/  DFMA R16, R24, UR16, R16 ;  /* 0x0000001018107c2b */ /* 0x000fe20008000010 */
[----:B------:R-:W0:Y:S01]  /*0e20*/  LDCU.64 UR22, c[0x3][0x8e8] ;  /* 0x00c11d00ff1677ac */ /* 0x000e220008000a00 */
[----:B------:R-:W-:-:S02]  /*0e30*/  DFMA R26, R20, UR24, R26 ;  /* 0x00000018141a7c2b */ /* 0x000fc4000800001a */
[----:B------:R-:W-:Y:S01]  /*0e40*/  DFMA R28, R20, UR14, R28 ;  /* 0x0000000e141c7c2b */ /* 0x000fe2000800001c */
[C---:B------:R-:W-:Y:S01]  /*0e50*/  IMAD R11, R2.reuse, 0x28, R93 ;  /* 0x00000028020b7824 */ /* 0x040fe200078e025d */
[----:B------:R-:W-:Y:S01]  /*0e60*/  DFMA R24, R24, UR10, R12 ;  /* 0x0000000a18187c2b */ /* 0x000fe2000800000c */
[----:B------:R-:W-:Y:S01]  /*0e70*/  IMAD R4, R2, 0x8, R7 ;  /* 0x0000000802047824 */ /* 0x000fe200078e0207 */
[----:B------:R-:W-:Y:S01]  /*0e80*/  DFMA R30, R20, UR4, R30 ;  /* 0x00000004141e7c2b */ /* 0x000fe2000800001e */
[----:B------:R-:W3:Y:S01]  /*0e90*/  @!P1 LDG.E.64.CONSTANT R122, desc[UR6][R22.64+0x22e0] ;  /* 0x0022e006167a9981 */ /* 0x000ee2000c1e9b00 */
[C-C-:B------:R-:W-:Y:S01]  /*0ea0*/  DADD R18, R26.reuse, R16.reuse ;  /* 0x000000001a127229 */ /* 0x140fe20000000010 */
[----:B------:R-:W-:Y:S01]  /*0eb0*/  VIADD R6, R6, 0x360 ;  /* 0x0000036006067836 */ /* 0x000fe20000000000 */
[----:B------:R-:W-:Y:S01]  /*0ec0*/  DADD R16, R26, -R16 ;  /* 0x000000001a107229 */ /* 0x000fe20000000810 */
[----:B------:R-:W1:Y:S01]  /*0ed0*/  LDCU.64 UR10, c[0x0][0x388] ;  /* 0x00007100ff0a77ac */ /* 0x000e620008000a00 */
[----:B------:R-:W-:Y:S01]  /*0ee0*/  DADD R20, R28, R24 ;  /* 0x000000001c147229 */ /* 0x000fe20000000018 */
[----:B------:R-:W4:Y:S01]  /*0ef0*/  @!P1 LDG.E.64.CONSTANT R118, desc[UR6][R22.64+0x29a0] ;  /* 0x0029a00616769981 */ /* 0x000f22000c1e9b00 */
[C-C-:B------:R-:W-:Y:S01]  /*0f00*/  DADD R12, R30.reuse, R32.reuse ;  /* 0x000000001e0c7229 */ /* 0x140fe20000000020 */
[----:B------:R-:W0:Y:S01]  /*0f10*/  LDCU.64 UR16, c[0x3][0x728] ;  /* 0x00c0e500ff1077ac */ /* 0x000e220008000a00 */
[----:B------:R-:W-:-:S02]  /*0f20*/  DADD R14, R30, -R32 ;  /* 0x000000001e0e7229 */ /* 0x000fc40000000820 */
[----:B------:R-:W-:Y:S01]  /*0f30*/  DADD R24, R28, -R24 ;  /* 0x000000001c187229 */ /* 0x000fe20000000818 */
[----:B------:R-:W-:Y:S01]  /*0f40*/  STS.64 [R3], R18 ;  /* 0x0000001203007388 */ /* 0x000fe20000000a00 */
[----:B------:R-:W0:Y:S03]  /*0f50*/  LDCU.64 UR14, c[0x3][0x8d0] ;  /* 0x00c11a00ff0e77ac */ /* 0x000e260008000a00 */
[----:B------:R-:W-:Y:S01]  /*0f60*/  STS.128 [R3+0x10], R12 ;  /* 0x0000100c03007388 */ /* 0x000fe20000000c00 */
[----:B------:R-:W0:Y:S03]  /*0f70*/  LDCU.64 UR24, c[0x3][0x740] ;  /* 0x00c0e800ff1877ac */ /* 0x000e260008000a00 */
[----:B------:R-:W-:Y:S01]  /*0f80*/  STS.64 [R3+0x28], R16 ;  /* 0x0000281003007388 */ /* 0x000fe20000000a00 */
[----:B------:R-:W0:Y:S03]  /*0f90*/  LDCU.64 UR40, c[0x3][0x900] ;  /* 0x00c12000ff2877ac */ /* 0x000e260008000a00 */
[----:B------:R-:W-:Y:S04]  /*0fa0*/  STS.64 [R3+0x8], R20 ;  /* 0x0000081403007388 */ /* 0x000fe80000000a00 */
[----:B------:R-:W-:Y:S01]  /*0fb0*/  STS.64 [R3+0x20], R24 ;  /* 0x0000201803007388 */ /* 0x000fe20000000a00 */
[----:B------:R-:W-:Y:S06]  /*0fc0*/  BAR.SYNC.DEFER_BLOCKING 0x0 ;  /* 0x0000000000007b1d */ /* 0x000fec0000010000 */
        /* <DEDUP_REMOVED lines=8> */
[----:B------:R-:W-:Y:S04]  /*1050*/  LDS.64 R74, [R4] ;  /* 0x00000000044a7984 */ /* 0x000fe80000000a00 */
[----:B------:R-:W0:Y:S04]  /*1060*/  LDS.128 R40, [R10+0x1b00] ;  /* 0x001b00000a287984 */ /* 0x000e280000000c00 */
[----:B------:R-:W-:Y:S04]  /*1070*/  LDS.64 R96, [R11+0x10] ;  /* 0x000010000b607984 */ /* 0x000fe80000000a00 */
[----:B------:R-:W0:Y:S04]  /*1080*/  LDS.128 R24, [R7+0x10] ;  /* 0x0000100007187984 */ /* 0x000e280000000c00 */
[----:B------:R-:W0:Y:S04]  /*1090*/  LDS.64 R76, [R8+0x90] ;  /* 0x00009000084c7984 */ /* 0x000e280000000a00 */
[----:B------:R-:W0:Y:S04]  /*10a0*/  LDS.64 R16, [R4+0x120] ;  /* 0x0001200004107984 */ /* 0x000e280000000a00 */
[----:B------:R-:W0:Y:S04]  /*10b0*/  LDS.64 R94, [R11+0x18] ;  /* 0x000018000b5e7984 */ /* 0x000e280000000a00 */
[----:B------:R-:W-:Y:S04]  /*10c0*/  LDS.64 R82, [R8+0xc0] ;  /* 0x0000c00008527984 */ /* 0x000fe80000000a00 */
[----:B------:R-:W0:Y:S04]  /*10d0*/  LDS.128 R36, [R81+0x20] ;  /* 0x0000200051247984 */ /* 0x000e280000000c00 */
[----:B------:R-:W-:Y:S04]  /*10e0*/  LDS.64 R20, [R4+0x240] ;  /* 0x0002400004147984 */ /* 0x000fe80000000a00 */
[----:B------:R-:W0:Y:S01]  /*10f0*/  LDS.128 R56, [R10+0x1b10] ;  /* 0x001b10000a387984 */ /* 0x000e220000000c00 */
[----:B-1----:R-:W-:-:S03]  /*1100*/  DFMA R44, R32, R44, RZ ;  /* 0x0000002c202c722b */ /* 0x002fc600000000ff */
[----:B------:R-:W-:Y:S04]  /*1110*/  LDS.64 R12, [R11+0x20] ;  /* 0x000020000b0c7984 */ /* 0x000fe80000000a00 */
[----:B------:R-:W1:Y:S04]  /*1120*/  LDS.128 R48, [R7+0x20] ;  /* 0x0000200007307984 */ /* 0x000e680000000c00 */
[----:B------:R-:W1:Y:S04]  /*1130*/  LDS.64 R78, [R8+0xf0] ;  /* 0x0000f000084e7984 */ /* 0x000e680000000a00 */
[----:B------:R-:W1:Y:S01]  /*1140*/  LDS.64 R72, [R4+0x360] ;  /* 0x0003600004487984 */ /* 0x000e620000000a00 */
[----:B0-----:R-:W-:-:S02]  /*1150*/  DFMA R106, R100, R28, RZ ;  /* 0x0000001c646a722b */ /* 0x001fc400000000ff */
[----:B------:R-:W-:Y:S01]  /*1160*/  DFMA R28, R14, R34, R44 ;  /* 0x000000220e1c722b */ /* 0x000fe2000000002c */
[----:B------:R-:W0:Y:S04]  /*1170*/  LDS.64 R18, [R11+0x28] ;  /* 0x000028000b127984 */ /* 0x000e280000000a00 */
[----:B------:R-:W-:Y:S04]  /*1180*/  LDS.64 R14, [R4+0x480] ;  /* 0x00048000040e7984 */ /* 0x000fe80000000a00 */
[----:B------:R-:W0:Y:S01]  /*1190*/  LDS.128 R44, [R10+0x1b20] ;  /* 0x001b20000a2c7984 */ /* 0x000e220000000c00 */
[----:B------:R-:W-:-:S02]  /*11a0*/  DFMA R30, R98, R30, R106 ;  /* 0x0000001e621e722b */ /* 0x000fc4000000006a */
[----:B------:R-:W-:Y:S01]  /*11b0*/  DFMA R106, R60, R84, R28 ;  /* 0x000000543c6a722b */ /* 0x000fe2000000001c */
[----:B------:R-:W0:Y:S01]  /*11c0*/  LDS.64 R28, [R4+0x5a0] ;  /* 0x0005a000041c7984 */ /* 0x000e220000000a00 */
[----:B------:R-:W-:-:S04]  /*11d0*/  DFMA R84, R74, R40, RZ ;  /* 0x000000284a54722b */ /* 0x000fc800000000ff */
[----:B------:R-:W-:Y:S02]  /*11e0*/  DFMA R24, R96, R24, R30 ;  /* 0x000000186018722b */ /* 0x000fe4000000001e */
[----:B------:R-:W-:Y:S02]  /*11f0*/  DFMA R76, R76, R62, R106 ;  /* 0x0000003e4c4c722b */ /* 0x000fe4000000006a */
[----:B------:R-:W-:-:S04]  /*1200*/  DFMA R84, R16, R42, R84 ;  /* 0x0000002a1054722b */ /* 0x000fc80000000054 */
[----:B------:R-:W-:Y:S02]  /*1210*/  DFMA R24, R94, R26, R24 ;  /* 0x0000001a5e18722b */ /* 0x000fe40000000018 */
[----:B------:R-:W-:Y:S02]  /*1220*/  DFMA R76, R36, R82, R76 ;  /* 0x00000052244c722b */ /* 0x000fe4000000004c */
[----:B------:R-:W-:-:S04]  /*1230*/  DFMA R84, R20, R56, R84 ;  /* 0x000000381454722b */ /* 0x000fc80000000054 */
[----:B-1----:R-:W-:Y:S02]  /*1240*/  DFMA R24, R12, R48, R24 ;  /* 0x000000300c18722b */ /* 0x002fe40000000018 */
[----:B------:R-:W-:Y:S02]  /*1250*/  DFMA R76, R78, R38, R76 ;  /* 0x000000264e4c722b */ /* 0x000fe4000000004c */
[----:B------:R-:W-:-:S04]  /*1260*/  DFMA R84, R72, R58, R84 ;  /* 0x0000003a4854722b */ /* 0x000fc80000000054 */
[----:B0-----:R-:W-:Y:S01]  /*1270*/  DFMA R78, R18, R50, R24 ;  /* 0x00000032124e722b */ /* 0x001fe20000000018 */
[----:B------:R-:W-:Y:S06]  /*1280*/  BAR.SYNC.DEFER_BLOCKING 0x0 ;  /* 0x0000000000007b1d */ /* 0x000fec0000010000 */
[----:B------:R-:W-:Y:S02]  /*1290*/  DMUL R24, R76, R64 ;  /* 0x000000404c187228 */ /* 0x000fe40000000000 */
[----:B------:R-:W-:Y:S02]  /*12a0*/  DFMA R84, R14, R44, R84 ;  /* 0x0000002c0e54722b */ /* 0x000fe40000000054 */
[----:B------:R-:W-:Y:S01]  /*12b0*/  DMUL R66, R76, R66 ;  /* 0x000000424c427228 */ /* 0x000fe20000000000 */
[----:B------:R-:W-:-:S03]  /*12c0*/  LEA R6, R9, R6, 0x18 ;  /* 0x0000000609067211 */ /* 0x000fc600078ec0ff */
[----:B------:R-:W-:Y:S02]  /*12d0*/  DFMA R24, R78, R70, R24 ;  /* 0x000000464e18722b */ /* 0x000fe40000000018 */
[----:B------:R-:W-:Y:S01]  /*12e0*/  DFMA R70, R28, R46, R84 ;  /* 0x0000002e1c46722b */ /* 0x000fe20000000054 */
[C---:B------:R-:W-:Y:S01]  /*12f0*/  IMAD R9, R5.reuse, 0x120, R10 ;  /* 0x0000012005097824 */ /* 0x040fe200078e020a */
[----:B------:R-:W-:Y:S01]  /*1300*/  DFMA R66, R78, R64, R66 ;  /* 0x000000404e42722b */ /* 0x000fe20000000042 */
[----:B------:R-:W-:Y:S02]  /*1310*/  IMAD R5, R5, 0x120, R6 ;  /* 0x0000012005057824 */ /* 0x000fe400078e0206 */
[----:B------:R-:W-:Y:S02]  /*1320*/  IMAD R9, R92, 0x30, R9 ;  /* 0x000000305c097824 */ /* 0x000fe400078e0209 */
        /* <DEDUP_REMOVED lines=10> */
[----:B------:R-:W0:Y:S04]  /*13d0*/  LDS.128 R64, [R9] ;  /* 0x0000000009407984 */ /* 0x000e280000000c00 */
[----:B------:R-:W-:Y:S04]  /*13e0*/  LDS.64 R26, [R92] ;  /* 0x000000005c1a7984 */ /* 0x000fe80000000a00 */
[----:B------:R-:W-:Y:S01]  /*13f0*/  LDS.64 R80, [R5] ;  /* 0x0000000005507984 */ /* 0x000fe20000000a00 */
[----:B------:R-:W-:-:S03]  /*1400*/  IMAD R11, R2, -0x28, R11 ;  /* 0xffffffd8020b7824 */ /* 0x000fc600078e020b */
[----:B------:R-:W1:Y:S04]  /*1410*/  LDS.128 R48, [R7+0x120] ;  /* 0x0001200007307984 */ /* 0x000e680000000c00 */
[----:B------:R-:W2:Y:S01]  /*1420*/  LDS.64 R84, [R8+0x120] ;  /* 0x0001200008547984 */ /* 0x000ea20000000a00 */
[----:B------:R-:W-:-:S03]  /*1430*/  DMUL R54, R54, UR10 ;  /* 0x0000000a36367c28 */ /* 0x000fc60008000000 */
[----:B------:R-:W2:Y:S01]  /*1440*/  LDS.64 R30, [R11+0x30] ;  /* 0x000030000b1e7984 */ /* 0x000ea20000000a00 */
[----:B------:R-:W-:-:S03]  /*1450*/  DMUL R68, R76, R68 ;  /* 0x000000444c447228 */ /* 0x000fc60000000000 */
[----:B------:R-:W2:Y:S04]  /*1460*/  LDS.64 R82, [R8+0x150] ;  /* 0x0001500008527984 */ /* 0x000ea80000000a00 */
[----:B------:R-:W-:Y:S04]  /*1470*/  LDS.64 R76, [R92+0x30] ;  /* 0x000030005c4c7984 */ /* 0x000fe80000000a00 */
[----:B------:R-:W-:Y:S01]  /*1480*/  LDS.64 R108, [R8+0x1b0] ;  /* 0x0001b000086c7984 */ /* 0x000fe20000000a00 */
[----:B------:R-:W2:Y:S01]  /*1490*/  S2UR UR5, SR_CgaCtaId ;  /* 0x00000000000579c3 */ /* 0x000ea20000008800 */
[----:B------:R-:W-:-:S02]  /*14a0*/  UMOV UR4, 0x400 ;  /* 0x0000040000047882 */ /* 0x000fc40000000000 */
[----:B------:R-:W-:Y:S01]  /*14b0*/  LDS.64 R116, [R5+0xf0] ;  /* 0x0000f00005747984 */ /* 0x000fe20000000a00 */
[----:B0-----:R-:W-:-:S08]  /*14c0*/  DMUL R64, R24, R64 ;  /* 0x0000004018407228 */ /* 0x001fd00000000000 */
[----:B------:R-:W-:Y:S02]  /*14d0*/  DFMA R54, R74, R54, R64 ;  /* 0x000000364a36722b */ /* 0x000fe40000000040 */
[----:B------:R-:W-:Y:S01]  /*14e0*/  DFMA R68, R78, R52, R68 ;  /* 0x000000344e44722b */ /* 0x000fe20000000044 */
[----:B------:R-:W-:Y:S01]  /*14f0*/  LDS.64 R64, [R5+0x30] ;  /* 0x0000300005407984 */ /* 0x000fe20000000a00 */
[----:B-1----:R-:W-:-:S03]  /*1500*/  DFMA R48, R100, R48, RZ ;  /* 0x000000306430722b */ /* 0x002fc600000000ff */
[----:B------:R-:W-:Y:S01]  /*1510*/  LDS.64 R78, [R11+0x60] ;  /* 0x000060000b4e7984 */ /* 0x000fe20000000a00 */
[----:B------:R-:W-:-:S03]  /*1520*/  DFMA R110, R26, R80, R54 ;  /* 0x000000501a6e722b */ /* 0x000fc60000000036 */
[----:B------:R-:W0:Y:S04]  /*1530*/  LDS.64 R80, [R8+0x180] ;  /* 0x0001800008507984 */ /* 0x000e280000000a00 */
[----:B------:R-:W1:Y:S01]  /*1540*/  LDS.128 R52, [R7+0x130] ;  /* 0x0001300007347984 */ /* 0x000e620000000c00 */
[----:B------:R-:W-:Y:S02]  /*1550*/  DFMA R114, R70, R114, R68 ;  /* 0x000000724672722b */ /* 0x000fe40000000044 */
[----:B--2---:R-:W-:Y:S01]  /*1560*/  DFMA R106, R32, R84, RZ ;  /* 0x00000054206a722b */ /* 0x004fe200000000ff */
[----:B------:R-:W2:Y:S04]  /*1570*/  LDS.128 R68, [R9+0x10] ;  /* 0x0000100009447984 */ /* 0x000ea80000000c00 */
[----:B------:R-:W3:Y:S01]  /*1580*/  LDS.64 R84, [R8+0x1e0] ;  /* 0x0001e00008547984 */ /* 0x000ee20000000a00 */
[----:B------:R-:W-:-:S02]  /*1590*/  DFMA R110, R30, R66, R110 ;  /* 0x000000421e6e722b */ /* 0x000fc4000000006e */
[----:B------:R-:W-:Y:S01]  /*15a0*/  DFMA R66, R98, R50, R48 ;  /* 0x000000326242722b */ /* 0x000fe20000000030 */
[----:B------:R-:W4:Y:S01]  /*15b0*/  LDS.128 R48, [R7+0x140] ;  /* 0x0001400007307984 */ /* 0x000f220000000c00 */
[----:B------:R-:W-:-:S03]  /*15c0*/  DFMA R82, R82, R34, R106 ;  /* 0x000000225252722b */ /* 0x000fc6000000006a */
[----:B------:R-:W4:Y:S01]  /*15d0*/  LDS.64 R106, [R8+0x210] ;  /* 0x00021000086a7984 */ /* 0x000f220000000a00 */
[----:B------:R-:W-:-:S04]  /*15e0*/  ULEA UR4, UR5, UR4, 0x18 ;  /* 0x0000000405047291 */ /* 0x000fc8000f8ec0ff */
[----:B0-----:R-:W-:Y:S01]  /*15f0*/  DFMA R82, R60, R80, R82 ;  /* 0x000000503c52722b */ /* 0x001fe20000000052 */
[----:B------:R-:W-:Y:S01]  /*1600*/  LDS.64 R80, [R92+0x60] ;  /* 0x000060005c507984 */ /* 0x000fe20000000a00 */
[----:B-1----:R-:W-:-:S03]  /*1610*/  DFMA R66, R96, R52, R66 ;  /* 0x000000346042722b */ /* 0x002fc60000000042 */
[----:B------:R-:W0:Y:S01]  /*1620*/  LDS.64 R52, [R5+0x60] ;  /* 0x0000600005347984 */ /* 0x000e220000000a00 */
[----:B------:R-:W-:Y:S02]  /*1630*/  DFMA R64, R76, R64, R110 ;  /* 0x000000404c40722b */ /* 0x000fe4000000006e */
[----:B------:R-:W-:Y:S02]  /*1640*/  DFMA R108, R108, R62, R82 ;  /* 0x0000003e6c6c722b */ /* 0x000fe40000000052 */
[----:B------:R-:W1:Y:S01]  /*1650*/  LDS.64 R82, [R11+0x90] ;  /* 0x000090000b527984 */ /* 0x000e620000000a00 */
[----:B------:R-:W-:-:S03]  /*1660*/  DFMA R110, R94, R54, R66 ;  /* 0x000000365e6e722b */ /* 0x000fc60000000042 */
[----:B--2---:R-:W-:Y:S02]  /*1670*/  DFMA R54, R78, R68, R64 ;  /* 0x000000444e36722b */ /* 0x004fe40000000040 */
[----:B---3--:R-:W-:Y:S01]  /*1680*/  DFMA R68, R36, R84, R108 ;  /* 0x000000542444722b */ /* 0x008fe2000000006c */
[----:B------:R-:W2:Y:S04]  /*1690*/  LDS.128 R64, [UR4+0x1b30] ;  /* 0x001b3004ff407984 */ /* 0x000ea80008000c00 */
[----:B------:R-:W-:Y:S04]  /*16a0*/  LDS.64 R84, [R92+0x90] ;  /* 0x000090005c547984 */ /* 0x000fe80000000a00 */
[----:B------:R-:W3:Y:S01]  /*16b0*/  LDS.64 R108, [R5+0x90] ;  /* 0x00009000056c7984 */ /* 0x000ee20000000a00 */
[----:B----4-:R-:W-:-:S02]  /*16c0*/  DFMA R48, R12, R48, R110 ;  /* 0x000000300c30722b */ /* 0x010fc4000000006e */
[----:B------:R-:W-:Y:S01]  /*16d0*/  DFMA R68, R106, R38, R68 ;  /* 0x000000266a44722b */ /* 0x000fe20000000044 */
[----:B------:R-:W-:Y:S05]  /*16e0*/  LDS.64 R106, [R5+0xc0] ;  /* 0x0000c000056a7984 */ /* 0x000fea0000000a00 */
[----:B------:R-:W-:Y:S02]  /*16f0*/  DFMA R110, R18, R50, R48 ;  /* 0x00000032126e722b */ /* 0x000fe40000000030 */
[----:B------:R-:W4:Y:S01]  /*1700*/  LDS.128 R48, [UR4+0x1b40] ;  /* 0x001b4004ff307984 */ /* 0x000f220008000c00 */
[----:B------:R-:W-:Y:S02]  /*1710*/  DMUL R124, R68, R86 ;  /* 0x00000056447c7228 */ /* 0x000fe40000000000 */
[----:B0-----:R-:W-:-:S02]  /*1720*/  DFMA R86, R80, R52, R54 ;  /* 0x000000345056722b */ /* 0x001fc40000000036 */
[C---:B------:R-:W-:Y:S01]  /*1730*/  DMUL R120, R68.reuse, R88 ;  /* 0x0000005844787228 */ /* 0x040fe20000000000 */
[----:B------:R-:W0:Y:S01]  /*1740*/  LDS.128 R52, [UR4+0x1b50] ;  /* 0x001b5004ff347984 */ /* 0x000e220008000c00 */
[----:B------:R-:W-:-:S04]  /*1750*/  DMUL R68, R68, R102 ;  /* 0x0000006644447228 */ /* 0x000fc80000000000 */
[----:B-1----:R-:W-:Y:S02]  /*1760*/  DFMA R70, R82, R70, R86 ;  /* 0x000000465246722b */ /* 0x002fe40000000056 */
[C---:B------:R-:W-:Y:S01]  /*1770*/  DFMA R120, R110.reuse, R90, R120 ;  /* 0x0000005a6e78722b */ /* 0x040fe20000000078 */
[----:B------:R-:W-:Y:S01]  /*1780*/  LDS.64 R86, [R11+0xf0] ;  /* 0x0000f0000b567984 */ /* 0x000fe20000000a00 */
[----:B------:R-:W-:Y:S02]  /*1790*/  DFMA R124, R110, R88, R124 ;  /* 0x000000586e7c722b */ /* 0x000fe4000000007c */
[----:B--2---:R-:W-:Y:S01]  /*17a0*/  DFMA R112, R74, R64, RZ ;  /* 0x000000404a70722b */ /* 0x004fe200000000ff */
[----:B------:R-:W-:Y:S01]  /*17b0*/  LDS.64 R90, [R11+0xc0] ;  /* 0x0000c0000b5a7984 */ /* 0x000fe20000000a00 */
[----:B------:R-:W-:-:S03]  /*17c0*/  DFMA R110, R110, R104, R68 ;  /* 0x000000686e6e722b */ /* 0x000fc60000000044 */
[----:B------:R-:W-:Y:S01]  /*17d0*/  LDS.64 R88, [R92+0xc0] ;  /* 0x0000c0005c587984 */ /* 0x000fe20000000a00 */
[----:B---3--:R-:W-:-:S03]  /*17e0*/  DFMA R108, R84, R108, R70 ;  /* 0x0000006c546c722b */ /* 0x008fc60000000046 */
[----:B------:R-:W1:Y:S01]  /*17f0*/  LDS.128 R68, [R9+0x20] ;  /* 0x0000200009447984 */ /* 0x000e620000000c00 */
[----:B------:R-:W-:-:S03]  /*1800*/  DFMA R112, R16, R66, R112 ;  /* 0x000000421070722b */ /* 0x000fc60000000070 */
[----:B------:R-:W2:Y:S05]  /*1810*/  LDS.64 R92, [R92+0xf0] ;  /* 0x0000f0005c5c7984 */ /* 0x000eaa0000000a00 */
[----:B----4-:R-:W-:-:S08]  /*1820*/  DFMA R112, R20, R48, R112 ;  /* 0x000000301470722b */ /* 0x010fd00000000070 */
[----:B------:R-:W-:-:S08]  /*1830*/  DFMA R112, R72, R50, R112 ;  /* 0x000000324870722b */ /* 0x000fd00000000070 */
[----:B0-----:R-:W-:-:S08]  /*1840*/  DFMA R112, R14, R52, R112 ;  /* 0x000000340e70722b */ /* 0x001fd00000000070 */
[----:B------:R-:W-:Y:S02]  /*1850*/  DFMA R112, R28, R54, R112 ;  /* 0x000000361c70722b */ /* 0x000fe40000000070 */
[----:B-1----:R-:W-:Y:S01]  /*1860*/  DFMA R68, R90, R68, R108 ;  /* 0x000000445a44722b */ /* 0x002fe2000000006c */
[----:B------:R-:W-:-:S05]  /*1870*/  CS2R R108, SRZ ;  /* 0x00000000006c7805 */ /* 0x000fca000001ff00 */
[----:B------:R-:W-:Y:S01]  /*1880*/  DFMA R120, R112, R104, R120 ;  /* 0x000000687078722b */ /* 0x000fe20000000078 */
[----:B------:R-:W-:Y:S01]  /*1890*/  BAR.SYNC.DEFER_BLOCKING 0x0 ;  /* 0x0000000000007b1d */ /* 0x000fe20000010000 */
[----:B------:R-:W-:-:S05]  /*18a0*/  CS2R R104, SRZ ;  /* 0x0000000000687805 */ /* 0x000fca000001ff00 */
[C---:B------:R-:W-:Y:S02]  /*18b0*/  DFMA R124, R112.reuse, R102, R124 ;  /* 0x00000066707c722b */ /* 0x040fe4000000007c */
[----:B------:R-:W-:Y:S01]  /*18c0*/  DFMA R122, R112, R122, R110 ;  /* 0x0000007a707a722b */ /* 0x000fe2000000006e */
[----:B------:R-:W3:Y:S01]  /*18d0*/  @!P1 LDG.E.64.CONSTANT R108, desc[UR6][R22.64+0x900] ;  /* 0x00090006166c9981 */ /* 0x000ee2000c1e9b00 */
[----:B------:R-:W-:Y:S01]  /*18e0*/  CS2R R112, SRZ ;  /* 0x0000000000707805 */ /* 0x000fe2000001ff00 */
[----:B------:R-:W-:Y:S01]  /*18f0*/  DFMA R106, R88, R106, R68 ;  /* 0x0000006a586a722b */ /* 0x000fe20000000044 */
[----:B------:R-:W-:Y:S01]  /*1900*/  CS2R R110, SRZ ;  /* 0x00000000006e7805 */ /* 0x000fe2000001ff00 */
[----:B------:R-:W4:Y:S04]  /*1910*/  @!P1 LDG.E.64.CONSTANT R104, desc[UR6][R22.64+0x1d40] ;  /* 0x001d400616689981 */ /* 0x000f28000c1e9b00 */
[----:B------:R-:W4:Y:S02]  /*1920*/  @!P1 LDG.E.64.CONSTANT R112, desc[UR6][R22.64+0x1680] ;  /* 0x0016800616709981 */ /* 0x000f24000c1e9b00 */
[----:B------:R-:W-:-:S02]  /*1930*/  DFMA R70, R86, R70, R106 ;  /* 0x000000465646722b */ /* 0x000fc4000000006a */
[----:B------:R-:W4:Y:S01]  /*1940*/  @!P1 LDG.E.64.CONSTANT R110, desc[UR6][R22.64+0x240] ;  /* 0x00024006166e9981 */ /* 0x000f22000c1e9b00 */
[----:B------:R-:W-:-:S06]  /*1950*/  CS2R R106, SRZ ;  /* 0x00000000006a7805 */ /* 0x000fcc000001ff00 */
[----:B------:R-:W4:Y:S01]  /*1960*/  @!P1 LDG.E.64.CONSTANT R106, desc[UR6][R22.64+0xfc0] ;  /* 0x000fc006166a9981 */ /* 0x000f22000c1e9b00 */
[----:B------:R-:W-:-:S06]  /*1970*/  CS2R R102, SRZ ;  /* 0x0000000000667805 */ /* 0x000fcc000001ff00 */
[----:B------:R-:W4:Y:S04]  /*1980*/  @!P1 LDG.E.64.CONSTANT R102, desc[UR6][R22.64+0x2400] ;  /* 0x0024000616669981 */ /* 0x000f28000c1e9b00 */
[----:B------:R0:W-:Y:S04]  /*1990*/  STS.64 [R6], R120 ;  /* 0x0000007806007388 */ /* 0x0001e80000000a00 */
[----:B------:R1:W-:Y:S01]  /*19a0*/  STS.64 [R10], R124 ;  /* 0x0000007c0a007388 */ /* 0x0003e20000000a00 */
[----:B--2---:R-:W-:Y:S01]  /*19b0*/  DFMA R116, R92, R116, R70 ;  /* 0x000000745c74722b */ /* 0x004fe20000000046 */
[----:B------:R-:W-:Y:S06]  /*19c0*/  BAR.SYNC.DEFER_BLOCKING 0x0 ;  /* 0x0000000000007b1d */ /* 0x000fec0000010000 */
[----:B0-----:R-:W-:-:S02]  /*19d0*/  DFMA R120, R114, R42, RZ ;  /* 0x0000002a7278722b */ /* 0x001fc400000000ff */
[-C--:B-1----:R-:W-:Y:S02]  /*19e0*/  DFMA R124, R40, R114.reuse, RZ ;  /* 0x00000072287c722b */ /* 0x082fe400000000ff */
[----:B------:R-:W-:Y:S02]  /*19f0*/  DFMA R42, R56, R114, RZ ;  /* 0x00000072382a722b */ /* 0x000fe400000000ff */
[----:B------:R-:W-:Y:S01]  /*1a00*/  DFMA R40, R114, R58, RZ ;  /* 0x0000003a7228722b */ /* 0x000fe200000000ff */
[----:B------:R-:W0:Y:S01]  /*1a10*/  LDS.128 R68, [R9] ;  /* 0x0000000009447984 */ /* 0x000e220000000c00 */
[----:B------:R-:W-:Y:S02]  /*1a20*/  DFMA R56, R44, R114, RZ ;  /* 0x000000722c38722b */ /* 0x000fe400000000ff */
[----:B------:R-:W-:Y:S02]  /*1a30*/  DFMA R58, R114, R46, RZ ;  /* 0x0000002e723a722b */ /* 0x000fe400000000ff */
[----:B------:R-:W-:-:S02]  /*1a40*/  DADD R44, R124, R116 ;  /* 0x000000007c2c7229 */ /* 0x000fc40000000074 */
[----:B------:R-:W-:Y:S02]  /*1a50*/  DFMA R116, R48, R122, R42 ;  /* 0x0000007a3074722b */ /* 0x000fe4000000002a */
[----:B------:R-:W-:Y:S01]  /*1a60*/  DFMA R114, R122, R50, R40 ;  /* 0x000000327a72722b */ /* 0x000fe20000000028 */
[----:B------:R-:W-:Y:S04]  /*1a70*/  LDS.64 R48, [R5] ;  /* 0x0000000005307984 */ /* 0x000fe80000000a00 */
[----:B------:R-:W1:Y:S04]  /*1a80*/  LDS.128 R40, [R7+0x240] ;  /* 0x0002400007287984 */ /* 0x000e680000000c00 */
[----:B------:R-:W2:Y:S01]  /*1a90*/  LDS.64 R50, [R8+0x240] ;  /* 0x0002400008327984 */ /* 0x000ea20000000a00 */
[----:B------:R-:W-:-:S02]  /*1aa0*/  DMUL R118, R118, UR10 ;  /* 0x0000000a76767c28 */ /* 0x000fc40008000000 */
[-C--:B------:R-:W-:Y:S02]  /*1ab0*/  DFMA R56, R52, R122.reuse, R56 ;  /* 0x0000007a3438722b */ /* 0x080fe40000000038 */
[----:B------:R-:W-:Y:S01]  /*1ac0*/  DFMA R64, R64, R122, R44 ;  /* 0x0000007a4040722b */ /* 0x000fe2000000002c */
[----:B------:R-:W-:Y:S04]  /*1ad0*/  LDS.64 R52, [R8+0x270] ;  /* 0x0002700008347984 */ /* 0x000fe80000000a00 */
[----:B------:R-:W2:Y:S01]  /*1ae0*/  LDS.128 R44, [R7+0x250] ;  /* 0x00025000072c7984 */ /* 0x000ea20000000c00 */
[----:B0-----:R-:W-:-:S08]  /*1af0*/  DMUL R68, R24, R68 ;  /* 0x0000004418447228 */ /* 0x001fd00000000000 */
[----:B------:R-:W-:Y:S01]  /*1b00*/  DFMA R68, R16, R118, R68 ;  /* 0x000000761044722b */ /* 0x000fe20000000044 */
[----:B------:R-:W0:Y:S01]  /*1b10*/  LDS.64 R118, [R5+0x30] ;  /* 0x0000300005767984 */ /* 0x000e220000000a00 */
[----:B-1----:R-:W-:-:S06]  /*1b20*/  DFMA R40, R100, R40, RZ ;  /* 0x000000286428722b */ /* 0x002fcc00000000ff */
[----:B------:R-:W-:Y:S02]  /*1b30*/  DFMA R48, R26, R48, R68 ;  /* 0x000000301a30722b */ /* 0x000fe40000000044 */
[----:B------:R-:W-:Y:S01]  /*1b40*/  DFMA R58, R122, R54, R58 ;  /* 0x000000367a3a722b */ /* 0x000fe2000000003a */
[----:B------:R-:W-:Y:S01]  /*1b50*/  LDS.64 R68, [R8+0x2d0] ;  /* 0x0002d00008447984 */ /* 0x000fe20000000a00 */
[----:B------:R-:W-:-:S03]  /*1b60*/  DFMA R42, R98, R42, R40 ;  /* 0x0000002a622a722b */ /* 0x000fc60000000028 */
[----:B------:R-:W-:Y:S01]  /*1b70*/  LDS.64 R54, [R8+0x2a0] ;  /* 0x0002a00008367984 */ /* 0x000fe20000000a00 */
[----:B------:R-:W-:Y:S02]  /*1b80*/  DFMA R70, R30, R70, R48 ;  /* 0x000000461e46722b */ /* 0x000fe40000000030 */
[----:B--2---:R-:W-:Y:S01]  /*1b90*/  DFMA R40, R32, R50, RZ ;  /* 0x000000322028722b */ /* 0x004fe200000000ff */
[----:B------:R-:W1:Y:S01]  /*1ba0*/  LDS.128 R48, [R9+0x10] ;  /* 0x0000100009307984 */ /* 0x000e620000000c00 */
[----:B------:R-:W-:Y:S02]  /*1bb0*/  DFMA R44, R96, R44, R42 ;  /* 0x0000002c602c722b */ /* 0x000fe4000000002a */
[----:B------:R-:W-:Y:S01]  /*1bc0*/  DFMA R120, R122, R66, R120 ;  /* 0x000000427a78722b */ /* 0x000fe20000000078 */
[----:B------:R-:W2:Y:S01]  /*1bd0*/  LDS.64 R66, [R5+0x60] ;  /* 0x0000600005427984 */ /* 0x000ea20000000a00 */
[----:B0-----:R-:W-:Y:S02]  /*1be0*/  DFMA R118, R76, R118, R70 ;  /* 0x000000764c76722b */ /* 0x001fe40000000046 */
[----:B------:R-:W-:-:S02]  /*1bf0*/  DFMA R70, R52, R34, R40 ;  /* 0x000000223446722b */ /* 0x000fc40000000028 */
[----:B------:R-:W0:Y:S04]  /*1c00*/  LDS.128 R40, [R7+0x260] ;  /* 0x0002600007287984 */ /* 0x000e280000000c00 */
[----:B------:R-:W0:Y:S01]  /*1c10*/  LDS.64 R52, [R8+0x300] ;  /* 0x0003000008347984 */ /* 0x000e220000000a00 */
[----:B-1----:R-:W-:-:S03]  /*1c20*/  DFMA R118, R78, R48, R118 ;  /* 0x000000304e76722b */ /* 0x002fc60000000076 */
[----:B------:R-:W1:Y:S01]  /*1c30*/  LDS.64 R48, [R8+0x330] ;  /* 0x0003300008307984 */ /* 0x000e620000000a00 */
[----:B------:R-:W-:Y:S02]  /*1c40*/  DFMA R54, R60, R54, R70 ;  /* 0x000000363c36722b */ /* 0x000fe40000000046 */
[----:B------:R-:W-:Y:S01]  /*1c50*/  DFMA R70, R94, R46, R44 ;  /* 0x0000002e5e46722b */ /* 0x000fe2000000002c */
[----:B------:R-:W1:Y:S05]  /*1c60*/  LDS.128 R44, [UR4+0x1b60] ;  /* 0x001b6004ff2c7984 */ /* 0x000e6a0008000c00 */
[----:B------:R-:W-:Y:S02]  /*1c70*/  DFMA R68, R68, R62, R54 ;  /* 0x0000003e4444722b */ /* 0x000fe40000000036 */
[----:B--2---:R-:W-:-:S02]  /*1c80*/  DFMA R66, R80, R66, R118 ;  /* 0x000000425042722b */ /* 0x004fc40000000076 */
[----:B0-----:R-:W-:-:S04]  /*1c90*/  DFMA R70, R12, R40, R70 ;  /* 0x000000280c46722b */ /* 0x001fc80000000046 */
[----:B------:R-:W-:Y:S01]  /*1ca0*/  DFMA R40, R36, R52, R68 ;  /* 0x000000342428722b */ /* 0x000fe20000000044 */
[----:B------:R-:W0:Y:S01]  /*1cb0*/  LDS.128 R52, [UR4+0x1b70] ;  /* 0x001b7004ff347984 */ /* 0x000e220008000c00 */
[----:B------:R-:W-:Y:S02]  /*1cc0*/  DFMA R66, R82, R50, R66 ;  /* 0x000000325242722b */ /* 0x000fe40000000042 */
[----:B------:R-:W-:-:S04]  /*1cd0*/  DFMA R70, R18, R42, R70 ;  /* 0x0000002a1246722b */ /* 0x000fc80000000046 */
[----:B-1----:R-:W-:Y:S02]  /*1ce0*/  DFMA R50, R48, R38, R40 ;  /* 0x000000263032722b */ /* 0x002fe40000000028 */
[----:B------:R-:W1:Y:S01]  /*1cf0*/  LDS.128 R40, [UR4+0x1b80] ;  /* 0x001b8004ff287984 */ /* 0x000e620008000c00 */
[----:B------:R-:W-:-:S08]  /*1d00*/  DFMA R48, R74, R44, RZ ;  /* 0x0000002c4a30722b */ /* 0x000fd000000000ff */
[----:B------:R-:W-:-:S08]  /*1d10*/  DFMA R48, R16, R46, R48 ;  /* 0x0000002e1030722b */ /* 0x000fd00000000030 */
[----:B0-----:R-:W-:-:S08]  /*1d20*/  DFMA R48, R20, R52, R48 ;  /* 0x000000341430722b */ /* 0x001fd00000000030 */
[----:B------:R-:W-:Y:S01]  /*1d30*/  DFMA R48, R72, R54, R48 ;  /* 0x000000364830722b */ /* 0x000fe20000000030 */
[----:B------:R-:W-:-:S06]  /*1d40*/  CS2R R118, SRZ ;  /* 0x0000000000767805 */ /* 0x000fcc000001ff00 */
[----:B------:R-:W2:Y:S01]  /*1d50*/  @!P1 LDG.E.64.CONSTANT R118, desc[UR6][R22.64+0x2ac0] ;  /* 0x002ac00616769981 */ /* 0x000ea2000c1e9b00 */
[C---:B---3--:R-:W-:Y:S02]  /*1d60*/  DMUL R68, R50.reuse, R108 ;  /* 0x0000006c32447228 */ /* 0x048fe40000000000 */
[C---:B----4-:R-:W-:Y:S02]  /*1d70*/  DMUL R112, R50.reuse, R112 ;  /* 0x0000007032707228 */ /* 0x050fe40000000000 */
[----:B------:R-:W-:-:S04]  /*1d80*/  DMUL R50, R50, R104 ;  /* 0x0000006832327228 */ /* 0x000fc80000000000 */
[C---:B------:R-:W-:Y:S02]  /*1d90*/  DFMA R110, R70.reuse, R110, R68 ;  /* 0x0000006e466e722b */ /* 0x040fe40000000044 */
[----:B------:R-:W0:Y:S01]  /*1da0*/  LDS.64 R68, [R5+0x90] ;  /* 0x0000900005447984 */ /* 0x000e220000000a00 */
[----:B------:R-:W-:Y:S02]  /*1db0*/  DFMA R122, R70, R108, R112 ;  /* 0x0000006c467a722b */ /* 0x000fe40000000070 */
[----:B-1----:R-:W-:Y:S02]  /*1dc0*/  DFMA R112, R14, R40, R48 ;  /* 0x000000280e70722b */ /* 0x002fe40000000030 */
[----:B------:R-:W-:Y:S01]  /*1dd0*/  DFMA R70, R70, R106, R50 ;  /* 0x0000006a4646722b */ /* 0x000fe20000000032 */
[----:B------:R-:W1:Y:S05]  /*1de0*/  LDS.128 R48, [R9+0x20] ;  /* 0x0000200009307984 */ /* 0x000e6a0000000c00 */
[----:B------:R-:W-:-:S02]  /*1df0*/  DFMA R112, R28, R42, R112 ;  /* 0x0000002a1c70722b */ /* 0x000fc40000000070 */
[----:B0-----:R-:W-:-:S08]  /*1e00*/  DFMA R68, R84, R68, R66 ;  /* 0x000000445444722b */ /* 0x001fd00000000042 */
[----:B-1----:R-:W-:Y:S01]  /*1e10*/  DFMA R68, R90, R48, R68 ;  /* 0x000000305a44722b */ /* 0x002fe20000000044 */
[----:B------:R-:W0:Y:S01]  /*1e20*/  LDS.64 R48, [R5+0xc0] ;  /* 0x0000c00005307984 */ /* 0x000e220000000a00 */
[C---:B------:R-:W-:Y:S02]  /*1e30*/  DFMA R108, R112.reuse, R106, R110 ;  /* 0x0000006a706c722b */ /* 0x040fe4000000006e */
[C---:B------:R-:W-:Y:S02]  /*1e40*/  DFMA R106, R112.reuse, R104, R122 ;  /* 0x00000068706a722b */ /* 0x040fe4000000007a */
[----:B------:R-:W-:Y:S01]  /*1e50*/  DFMA R104, R112, R102, R70 ;  /* 0x000000667068722b */ /* 0x000fe20000000046 */
[----:B------:R-:W-:Y:S02]  /*1e60*/  CS2R R112, SRZ ;  /* 0x0000000000707805 */ /* 0x000fe4000001ff00 */
[----:B------:R-:W-:Y:S02]  /*1e70*/  CS2R R122, SRZ ;  /* 0x00000000007a7805 */ /* 0x000fe4000001ff00 */
[----:B------:R-:W-:-:S02]  /*1e80*/  CS2R R66, SRZ ;  /* 0x0000000000427805 */ /* 0x000fc4000001ff00 */
[----:B------:R-:W3:Y:S04]  /*1e90*/  @!P1 LDG.E.64.CONSTANT R112, desc[UR6][R22.64+0x17a0] ;  /* 0x0017a00616709981 */ /* 0x000ee8000c1e9b00 */
[----:B------:R-:W4:Y:S01]  /*1ea0*/  @!P1 LDG.E.64.CONSTANT R122, desc[UR6][R22.64+0xa20] ;  /* 0x000a2006167a9981 */ /* 0x000f22000c1e9b00 */
[----:B------:R-:W-:-:S03]  /*1eb0*/  CS2R R110, SRZ ;  /* 0x00000000006e7805 */ /* 0x000fc6000001ff00 */
[----:B------:R-:W4:Y:S01]  /*1ec0*/  @!P1 LDG.E.64.CONSTANT R66, desc[UR6][R22.64+0x1e60] ;  /* 0x001e600616429981 */ /* 0x000f22000c1e9b00 */
[----:B------:R-:W-:-:S03]  /*1ed0*/  CS2R R124, SRZ ;  /* 0x00000000007c7805 */ /* 0x000fc6000001ff00 */
[----:B------:R-:W4:Y:S04]  /*1ee0*/  @!P1 LDG.E.64.CONSTANT R110, desc[UR6][R22.64+0x10e0] ;  /* 0x0010e006166e9981 */ /* 0x000f28000c1e9b00 */
[----:B------:R-:W4:Y:S01]  /*1ef0*/  @!P1 LDG.E.64.CONSTANT R124, desc[UR6][R22.64+0x360] ;  /* 0x00036006167c9981 */ /* 0x000f22000c1e9b00 */
[----:B0-----:R-:W-:Y:S01]  /*1f00*/  DFMA R48, R88, R48, R68 ;  /* 0x000000305830722b */ /* 0x001fe20000000044 */
[----:B------:R-:W-:-:S06]  /*1f10*/  CS2R R68, SRZ ;  /* 0x0000000000447805 */ /* 0x000fcc000001ff00 */
[----:B------:R-:W4:Y:S01]  /*1f20*/  @!P1 LDG.E.64.CONSTANT R68, desc[UR6][R22.64+0x2520] ;  /* 0x0025200616449981 */ /* 0x000f22000c1e9b00 */
[----:B------:R-:W-:-:S03]  /*1f30*/  DFMA R50, R86, R50, R48 ;  /* 0x000000325632722b */ /* 0x000fc60000000030 */
[----:B------:R-:W0:Y:S01]  /*1f40*/  LDS.64 R48, [R5+0xf0] ;  /* 0x0000f00005307984 */ /* 0x000e220000000a00 */
[----:B------:R-:W-:Y:S06]  /*1f50*/  BAR.SYNC.DEFER_BLOCKING 0x0 ;  /* 0x0000000000007b1d */ /* 0x000fec0000010000 */
[----:B------:R-:W-:Y:S04]  /*1f60*/  STS.64 [R6], R108 ;  /* 0x0000006c06007388 */ /* 0x000fe80000000a00 */
[----:B------:R1:W-:Y:S01]  /*1f70*/  STS.64 [R10], R106 ;  /* 0x0000006a0a007388 */ /* 0x0003e20000000a00 */
[-C--:B------:R-:W-:Y:S01]  /*1f80*/  DFMA R102, R44, R104.reuse, R64 ;  /* 0x000000682c66722b */ /* 0x080fe20000000040 */
[----:B------:R-:W-:Y:S06]  /*1f90*/  BAR.SYNC.DEFER_BLOCKING 0x0 ;  /* 0x0000000000007b1d */ /* 0x000fec0000010000 */
[----:B------:R-:W-:-:S02]  /*1fa0*/  DFMA R70, R52, R104, R116 ;  /* 0x000000683446722b */ /* 0x000fc40000000074 */
[----:B------:R-:W-:Y:S02]  /*1fb0*/  DFMA R64, R104, R54, R114 ;  /* 0x000000366840722b */ /* 0x000fe40000000072 */
[----:B0-----:R-:W-:Y:S02]  /*1fc0*/  DFMA R48, R92, R48, R50 ;  /* 0x000000305c30722b */ /* 0x001fe40000000032 */
[----:B-1----:R-:W-:Y:S01]  /*1fd0*/  DFMA R106, R40, R104, R56 ;  /* 0x00000068286a722b */ /* 0x002fe20000000038 */
[----:B------:R-:W0:Y:S04]  /*1fe0*/  LDS.64 R44, [R8+0x360] ;  /* 0x00036000082c7984 */ /* 0x000e280000000a00 */
[----:B------:R-:W1:Y:S04]  /*1ff0*/  LDS.128 R52, [R7+0x360] ;  /* 0x0003600007347984 */ /* 0x000e680000000c00 */
[----:B------:R-:W1:Y:S01]  /*2000*/  LDS.64 R56, [R8+0x390] ;  /* 0x0003900008387984 */ /* 0x000e620000000a00 */
[----:B------:R-:W-:-:S02]  /*2010*/  DADD R120, R120, R48 ;  /* 0x0000000078787229 */ /* 0x000fc40000000030 */
[C---:B------:R-:W-:Y:S01]  /*2020*/  DFMA R108, R104.reuse, R42, R58 ;  /* 0x0000002a686c722b */ /* 0x040fe2000000003a */
[----:B------:R-:W-:Y:S01]  /*2030*/  CS2R R114, SRZ ;  /* 0x0000000000727805 */ /* 0x000fe2000001ff00 */
[----:B------:R-:W1:Y:S04]  /*2040*/  LDS.128 R40, [R7+0x370] ;  /* 0x0003700007287984 */ /* 0x000e680000000c00 */
[----:B------:R-:W-:Y:S01]  /*2050*/  DFMA R104, R104, R46, R120 ;  /* 0x0000002e6868722b */ /* 0x000fe20000000078 */
[----:B------:R-:W4:Y:S04]  /*2060*/  @!P1 LDG.E.64.CONSTANT R114, desc[UR6][R22.64+0x2be0] ;  /* 0x002be00616729981 */ /* 0x000f28000c1e9b00 */
[----:B------:R-:W1:Y:S04]  /*2070*/  LDS.64 R46, [R8+0x3c0] ;  /* 0x0003c000082e7984 */ /* 0x000e680000000a00 */
[----:B------:R-:W2:Y:S04]  /*2080*/  LDS.128 R48, [R9] ;  /* 0x0000000009307984 */ /* 0x000ea80000000c00 */
[----:B------:R-:W-:Y:S01]  /*2090*/  LDS.64 R116, [R5] ;  /* 0x0000000005747984 */ /* 0x000fe20000000a00 */
[----:B0-----:R-:W-:-:S02]  /*20a0*/  DFMA R44, R32, R44, RZ ;  /* 0x0000002c202c722b */ /* 0x001fc400000000ff */
[----:B-1----:R-:W-:-:S06]  /*20b0*/  DFMA R52, R100, R52, RZ ;  /* 0x000000346434722b */ /* 0x002fcc00000000ff */
[----:B------:R-:W-:Y:S01]  /*20c0*/  DFMA R44, R56, R34, R44 ;  /* 0x00000022382c722b */ /* 0x000fe2000000002c */
[----:B------:R-:W0:Y:S01]  /*20d0*/  LDS.64 R56, [R8+0x3f0] ;  /* 0x0003f00008387984 */ /* 0x000e220000000a00 */
[----:B------:R-:W-:-:S03]  /*20e0*/  DFMA R52, R98, R54, R52 ;  /* 0x000000366234722b */ /* 0x000fc60000000034 */
[----:B------:R-:W1:Y:S05]  /*20f0*/  LDS.64 R54, [R8+0x420] ;  /* 0x0004200008367984 */ /* 0x000e6a0000000a00 */
[----:B------:R-:W-:Y:S02]  /*2100*/  DFMA R58, R96, R40, R52 ;  /* 0x00000028603a722b */ /* 0x000fe40000000034 */
[----:B------:R-:W-:Y:S01]  /*2110*/  DFMA R40, R60, R46, R44 ;  /* 0x0000002e3c28722b */ /* 0x000fe2000000002c */
[----:B------:R-:W-:Y:S04]  /*2120*/  LDS.64 R52, [R8+0x450] ;  /* 0x0004500008347984 */ /* 0x000fe80000000a00 */
[----:B------:R-:W1:Y:S01]  /*2130*/  LDS.128 R44, [R7+0x380] ;  /* 0x00038000072c7984 */ /* 0x000e620000000c00 */
[----:B------:R-:W-:-:S02]  /*2140*/  DFMA R58, R94, R42, R58 ;  /* 0x0000002a5e3a722b */ /* 0x000fc4000000003a */
[----:B--2---:R-:W-:Y:S02]  /*2150*/  DMUL R48, R24, R48 ;  /* 0x0000003018307228 */ /* 0x004fe40000000000 */
[----:B------:R-:W-:Y:S02]  /*2160*/  DMUL R118, R118, UR10 ;  /* 0x0000000a76767c28 */ /* 0x000fe40008000000 */
[----:B0-----:R-:W-:Y:S01]  /*2170*/  DFMA R56, R56, R62, R40 ;  /* 0x0000003e3838722b */ /* 0x001fe20000000028 */
[----:B------:R-:W0:Y:S05]  /*2180*/  LDS.128 R40, [UR4+0x1b90] ;  /* 0x001b9004ff287984 */ /* 0x000e2a0008000c00 */
[----:B------:R-:W-:-:S02]  /*2190*/  DFMA R48, R20, R118, R48 ;  /* 0x000000761430722b */ /* 0x000fc40000000030 */
[----:B------:R-:W-:Y:S01]  /*21a0*/  LDS.64 R118, [R5+0xf0] ;  /* 0x0000f00005767984 */ /* 0x000fe20000000a00 */
[----:B-1----:R-:W-:-:S05]  /*21b0*/  DFMA R54, R36, R54, R56 ;  /* 0x000000362436722b */ /* 0x002fca0000000038 */
[----:B------:R-:W-:Y:S02]  /*21c0*/  DFMA R48, R26, R116, R48 ;  /* 0x000000741a30722b */ /* 0x000fe40000000030 */
[----:B------:R-:W-:Y:S01]  /*21d0*/  DFMA R44, R12, R44, R58 ;  /* 0x0000002c0c2c722b */ /* 0x000fe2000000003a */
[----:B------:R-:W1:Y:S05]  /*21e0*/  LDS.128 R56, [UR4+0x1ba0] ;  /* 0x001ba004ff387984 */ /* 0x000e6a0008000c00 */
[----:B------:R-:W-:Y:S02]  /*21f0*/  DFMA R50, R30, R50, R48 ;  /* 0x000000321e32722b */ /* 0x000fe40000000030 */
[----:B------:R-:W-:Y:S01]  /*2200*/  DFMA R48, R52, R38, R54 ;  /* 0x000000263430722b */ /* 0x000fe20000000036 */
[----:B------:R-:W-:Y:S01]  /*2210*/  LDS.64 R54, [R5+0x30] ;  /* 0x0000300005367984 */ /* 0x000fe20000000a00 */
[----:B------:R-:W-:-:S03]  /*2220*/  DFMA R52, R18, R46, R44 ;  /* 0x0000002e1234722b */ /* 0x000fc6000000002c */
[----:B------:R-:W2:Y:S01]  /*2230*/  LDS.128 R44, [UR4+0x1bb0] ;  /* 0x001bb004ff2c7984 */ /* 0x000ea20008000c00 */
[----:B0-----:R-:W-:-:S08]  /*2240*/  DFMA R116, R74, R40, RZ ;  /* 0x000000284a74722b */ /* 0x001fd000000000ff */
[----:B------:R-:W-:-:S08]  /*2250*/  DFMA R116, R16, R42, R116 ;  /* 0x0000002a1074722b */ /* 0x000fd00000000074 */
[----:B-1----:R-:W-:-:S08]  /*2260*/  DFMA R116, R20, R56, R116 ;  /* 0x000000381474722b */ /* 0x002fd00000000074 */
[----:B------:R-:W-:-:S08]  /*2270*/  DFMA R116, R72, R58, R116 ;  /* 0x0000003a4874722b */ /* 0x000fd00000000074 */
[----:B--2---:R-:W-:Y:S02]  /*2280*/  DFMA R116, R14, R44, R116 ;  /* 0x0000002c0e74722b */ /* 0x004fe40000000074 */
[----:B------:R-:W-:-:S06]  /*2290*/  DFMA R54, R76, R54, R50 ;  /* 0x000000364c36722b */ /* 0x000fcc0000000032 */
[----:B------:R-:W-:Y:S02]  /*22a0*/  DFMA R116, R28, R46, R116 ;  /* 0x0000002e1c74722b */ /* 0x000fe40000000074 */
[C---:B---3--:R-:W-:Y:S02]  /*22b0*/  DMUL R112, R48.reuse, R112 ;  /* 0x0000007030707228 */ /* 0x048fe40000000000 */
[----:B----4-:R-:W-:-:S06]  /*22c0*/  DMUL R120, R48, R122 ;  /* 0x0000007a30787228 */ /* 0x010fcc0000000000 */
[----:B------:R-:W-:Y:S02]  /*22d0*/  DFMA R122, R52, R122, R112 ;  /* 0x0000007a347a722b */ /* 0x000fe40000000070 */
[----:B------:R-:W-:Y:S01]  /*22e0*/  DMUL R112, R48, R66 ;  /* 0x0000004230707228 */ /* 0x000fe20000000000 */
[----:B------:R-:W0:Y:S07]  /*22f0*/  LDS.128 R48, [R9+0x10] ;  /* 0x0000100009307984 */ /* 0x000e2e0000000c00 */
[----:B------:R-:W-:-:S02]  /*2300*/  DFMA R112, R52, R110, R112 ;  /* 0x0000006e3470722b */ /* 0x000fc40000000070 */
[----:B------:R-:W-:Y:S01]  /*2310*/  DFMA R120, R52, R124, R120 ;  /* 0x0000007c3478722b */ /* 0x000fe20000000078 */
[----:B------:R-:W1:Y:S01]  /*2320*/  LDS.64 R52, [R5+0x60] ;  /* 0x0000600005347984 */ /* 0x000e620000000a00 */
[----:B------:R-:W-:-:S04]  /*2330*/  DFMA R122, R116, R66, R122 ;  /* 0x00000042747a722b */ /* 0x000fc8000000007a */
[C---:B------:R-:W-:Y:S01]  /*2340*/  DFMA R68, R116.reuse, R68, R112 ;  /* 0x000000447444722b */ /* 0x040fe20000000070 */
[----:B------:R-:W-:Y:S01]  /*2350*/  CS2R R112, SRZ ;  /* 0x0000000000707805 */ /* 0x000fe2000001ff00 */
[----:B------:R-:W-:Y:S01]  /*2360*/  DFMA R120, R116, R110, R120 ;  /* 0x0000006e7478722b */ /* 0x000fe20000000078 */
[----:B------:R-:W-:-:S04]  /*2370*/  CS2R R116, SRZ ;  /* 0x0000000000747805 */ /* 0x000fc8000001ff00 */
[----:B------:R-:W2:Y:S04]  /*2380*/  @!P1 LDG.E.64.CONSTANT R112, desc[UR6][R22.64+0xb40] ;  /* 0x000b400616709981 */ /* 0x000ea8000c1e9b00 */
[----:B------:R-:W3:Y:S01]  /*2390*/  @!P1 LDG.E.64.CONSTANT R116, desc[UR6][R22.64+0x480] ;  /* 0x0004800616749981 */ /* 0x000ee2000c1e9b00 */
[----:B0-----:R-:W-:-:S03]  /*23a0*/  DFMA R48, R78, R48, R54 ;  /* 0x000000304e30722b */ /* 0x001fc60000000036 */
[----:B------:R-:W0:Y:S01]  /*23b0*/  LDS.64 R54, [R5+0x90] ;  /* 0x0000900005367984 */ /* 0x000e220000000a00 */
[----:B------:R-:W-:-:S06]  /*23c0*/  CS2R R110, SRZ ;  /* 0x00000000006e7805 */ /* 0x000fcc000001ff00 */
[----:B------:R-:W4:Y:S01]  /*23d0*/  @!P1 LDG.E.64.CONSTANT R110, desc[UR6][R22.64+0x18c0] ;  /* 0x0018c006166e9981 */ /* 0x000f22000c1e9b00 */
[----:B-1----:R-:W-:-:S08]  /*23e0*/  DFMA R52, R80, R52, R48 ;  /* 0x000000345034722b */ /* 0x002fd00000000030 */
[----:B------:R-:W-:Y:S01]  /*23f0*/  DFMA R66, R82, R50, R52 ;  /* 0x000000325242722b */ /* 0x000fe20000000034 */
[----:B------:R-:W1:Y:S04]  /*2400*/  LDS.128 R48, [R9+0x20] ;  /* 0x0000200009307984 */ /* 0x000e680000000c00 */
[----:B------:R-:W1:Y:S01]  /*2410*/  LDS.64 R52, [R5+0xc0] ;  /* 0x0000c00005347984 */ /* 0x000e620000000a00 */
[----:B------:R-:W-:Y:S06]  /*2420*/  BAR.SYNC.DEFER_BLOCKING 0x0 ;  /* 0x0000000000007b1d */ /* 0x000fec0000010000 */
[----:B0-----:R-:W-:Y:S01]  /*2430*/  DFMA R54, R84, R54, R66 ;  /* 0x000000365436722b */ /* 0x001fe20000000042 */
[----:B------:R-:W-:Y:S04]  /*2440*/  STS.64 [R6], R120 ;  /* 0x0000007806007388 */ /* 0x000fe80000000a00 */
[----:B------:R-:W-:Y:S03]  /*2450*/  STS.64 [R10], R122 ;  /* 0x0000007a0a007388 */ /* 0x000fe60000000a00 */
[----:B-1----:R-:W-:-:S08]  /*2460*/  DFMA R48, R90, R48, R54 ;  /* 0x000000305a30722b */ /* 0x002fd00000000036 */
[----:B------:R-:W-:-:S08]  /*2470*/  DFMA R52, R88, R52, R48 ;  /* 0x000000345834722b */ /* 0x000fd00000000030 */
[----:B------:R-:W-:Y:S01]  /*2480*/  DFMA R124, R86, R50, R52 ;  /* 0x00000032567c722b */ /* 0x000fe20000000034 */
[----:B------:R-:W-:Y:S07]  /*2490*/  BAR.SYNC.DEFER_BLOCKING 0x0 ;  /* 0x0000000000007b1d */ /* 0x000fee0000010000 */
[----:B------:R-:W-:Y:S01]  /*24a0*/  DFMA R118, R92, R118, R124 ;  /* 0x000000765c76722b */ /* 0x000fe2000000007c */
[----:B------:R-:W0:Y:S04]  /*24b0*/  LDS.128 R48, [R9] ;  /* 0x0000000009307984 */ /* 0x000e280000000c00 */
[----:B------:R-:W1:Y:S03]  /*24c0*/  LDS.128 R52, [R7+0x480] ;  /* 0x0004800007347984 */ /* 0x000e660000000c00 */
[----:B------:R-:W-:-:S02]  /*24d0*/  DADD R70, R70, R118 ;  /* 0x0000000046467229 */ /* 0x000fc40000000076 */
[----:B------:R-:W1:Y:S01]  /*24e0*/  LDS.64 R118, [R5] ;  /* 0x0000000005767984 */ /* 0x000e620000000a00 */
[----:B------:R-:W-:Y:S01]  /*24f0*/  DMUL R114, R114, UR10 ;  /* 0x0000000a72727c28 */ /* 0x000fe20008000000 */
[----:B------:R-:W-:Y:S01]  /*2500*/  CS2R R66, SRZ ;  /* 0x0000000000427805 */ /* 0x000fe2000001ff00 */
[----:B------:R-:W-:-:S05]  /*2510*/  DFMA R102, R40, R68, R102 ;  /* 0x000000442866722b */ /* 0x000fca0000000066 */
[----:B------:R-:W4:Y:S01]  /*2520*/  @!P1 LDG.E.64.CONSTANT R66, desc[UR6][R22.64+0x1f80] ;  /* 0x001f800616429981 */ /* 0x000f22000c1e9b00 */
[----:B0-----:R-:W-:Y:S02]  /*2530*/  DMUL R48, R24, R48 ;  /* 0x0000003018307228 */ /* 0x001fe40000000000 */
[----:B-1----:R-:W-:-:S06]  /*2540*/  DFMA R52, R100, R52, RZ ;  /* 0x000000346434722b */ /* 0x002fcc00000000ff */
[----:B------:R-:W-:Y:S01]  /*2550*/  DFMA R48, R72, R114, R48 ;  /* 0x000000724830722b */ /* 0x000fe20000000030 */
[----:B------:R-:W-:Y:S01]  /*2560*/  CS2R R114, SRZ ;  /* 0x0000000000727805 */ /* 0x000fe2000001ff00 */
[----:B------:R-:W-:Y:S02]  /*2570*/  DFMA R40, R98, R54, R52 ;  /* 0x000000366228722b */ /* 0x000fe40000000034 */
[----:B------:R-:W0:Y:S04]  /*2580*/  LDS.128 R52, [R7+0x490] ;  /* 0x0004900007347984 */ /* 0x000e280000000c00 */
        /* <DEDUP_REMOVED lines=8> */
[----:B-1----:R-:W-:-:S08]  /*2610*/  DFMA R48, R32, R48, RZ ;  /* 0x000000302030722b */ /* 0x002fd000000000ff */
[----:B------:R-:W-:Y:S02]  /*2620*/  DFMA R118, R118, R34, R48 ;  /* 0x000000227676722b */ /* 0x000fe40000000030 */
[----:B------:R-:W1:Y:S01]  /*2630*/  LDS.64 R48, [R8+0x510] ;  /* 0x0005100008307984 */ /* 0x000e620000000a00 */
[C---:B------:R-:W-:Y:S02]  /*2640*/  DFMA R58, R68.reuse, R58, R64 ;  /* 0x0000003a443a722b */ /* 0x040fe40000000040 */
[----:B------:R-:W-:Y:S02]  /*2650*/  DFMA R104, R68, R42, R104 ;  /* 0x0000002a4468722b */ /* 0x000fe40000000068 */
[----:B------:R-:W-:Y:S02]  /*2660*/  DFMA R106, R44, R68, R106 ;  /* 0x000000442c6a722b */ /* 0x000fe4000000006a */
[----:B------:R-:W-:Y:S02]  /*2670*/  DFMA R50, R76, R120, R50 ;  /* 0x000000784c32722b */ /* 0x000fe40000000032 */
[----:B------:R-:W-:Y:S01]  /*2680*/  DFMA R44, R94, R54, R52 ;  /* 0x000000365e2c722b */ /* 0x000fe20000000034 */
[----:B------:R-:W-:Y:S04]  /*2690*/  LDS.64 R120, [R8+0x570] ;  /* 0x0005700008787984 */ /* 0x000fe80000000a00 */
[----:B------:R-:W1:Y:S01]  /*26a0*/  LDS.128 R52, [R7+0x4a0] ;  /* 0x0004a00007347984 */ /* 0x000e620000000c00 */
[----:B0-----:R-:W-:-:S03]  /*26b0*/  DFMA R64, R60, R40, R118 ;  /* 0x000000283c40722b */ /* 0x001fc60000000076 */
[----:B------:R-:W0:Y:S04]  /*26c0*/  LDS.64 R118, [R8+0x540] ;  /* 0x0005400008767984 */ /* 0x000e280000000a00 */
[----:B------:R-:W0:Y:S01]  /*26d0*/  LDS.128 R40, [R9+0x10] ;  /* 0x0000100009287984 */ /* 0x000e220000000c00 */
[----:B-1----:R-:W-:-:S03]  /*26e0*/  DFMA R48, R48, R62, R64 ;  /* 0x0000003e3030722b */ /* 0x002fc60000000040 */
[----:B------:R-:W1:Y:S01]  /*26f0*/  LDS.64 R64, [R5+0x60] ;  /* 0x0000600005407984 */ /* 0x000e620000000a00 */
[----:B------:R-:W-:-:S04]  /*2700*/  DFMA R44, R12, R52, R44 ;  /* 0x000000340c2c722b */ /* 0x000fc8000000002c */
[----:B0-----:R-:W-:Y:S02]  /*2710*/  DFMA R118, R36, R118, R48 ;  /* 0x000000762476722b */ /* 0x001fe40000000030 */
[----:B------:R-:W-:Y:S01]  /*2720*/  DFMA R40, R78, R40, R50 ;  /* 0x000000284e28722b */ /* 0x000fe20000000032 */
[----:B------:R-:W-:Y:S05]  /*2730*/  LDS.128 R48, [UR4+0x1bc0] ;  /* 0x001bc004ff307984 */ /* 0x000fea0008000c00 */
[----:B------:R-:W-:Y:S02]  /*2740*/  DFMA R120, R120, R38, R118 ;  /* 0x000000267878722b */ /* 0x000fe40000000076 */
[----:B------:R-:W-:-:S02]  /*2750*/  DFMA R118, R18, R54, R44 ;  /* 0x000000361276722b */ /* 0x000fc4000000002c */
[----:B------:R-:W-:Y:S01]  /*2760*/  DFMA R108, R68, R46, R108 ;  /* 0x0000002e446c722b */ /* 0x000fe2000000006c */
[----:B------:R-:W-:Y:S01]  /*2770*/  LDS.128 R52, [UR4+0x1be0] ;  /* 0x001be004ff347984 */ /* 0x000fe20008000c00 */
[----:B-1----:R-:W-:-:S03]  /*2780*/  DFMA R40, R80, R64, R40 ;  /* 0x000000405028722b */ /* 0x002fc60000000028 */
[----:B------:R-:W-:Y:S01]  /*2790*/  LDS.128 R44, [UR4+0x1bd0] ;  /* 0x001bd004ff2c7984 */ /* 0x000fe20008000c00 */
[----:B--2---:R-:W-:-:S08]  /*27a0*/  DMUL R64, R120, R112 ;  /* 0x0000007078407228 */ /* 0x004fd00000000000 */
[----:B---3--:R-:W-:Y:S01]  /*27b0*/  DFMA R64, R118, R116, R64 ;  /* 0x000000747640722b */ /* 0x008fe20000000040 */
[----:B------:R-:W-:Y:S01]  /*27c0*/  CS2R R116, SRZ ;  /* 0x0000000000747805 */ /* 0x000fe2000001ff00 */
[----:B------:R-:W-:Y:S01]  /*27d0*/  DFMA R42, R82, R42, R40 ;  /* 0x0000002a522a722b */ /* 0x000fe20000000028 */
[----:B------:R-:W0:Y:S04]  /*27e0*/  LDS.64 R40, [R5+0x90] ;  /* 0x0000900005287984 */ /* 0x000e280000000a00 */
[----:B------:R-:W2:Y:S01]  /*27f0*/  @!P1 LDG.E.64.CONSTANT R116, desc[UR6][R22.64+0x2d00] ;  /* 0x002d000616749981 */ /* 0x000ea2000c1e9b00 */
[----:B----4-:R-:W-:-:S08]  /*2800*/  DMUL R110, R120, R110 ;  /* 0x0000006e786e7228 */ /* 0x010fd00000000000 */
[----:B------:R-:W-:Y:S02]  /*2810*/  DFMA R122, R118, R112, R110 ;  /* 0x00000070767a722b */ /* 0x000fe4000000006e */
[----:B0-----:R-:W-:Y:S01]  /*2820*/  DFMA R112, R84, R40, R42 ;  /* 0x000000285470722b */ /* 0x001fe2000000002a */
[----:B------:R-:W0:Y:S01]  /*2830*/  LDS.128 R40, [R9+0x20] ;  /* 0x0000200009287984 */ /* 0x000e220000000c00 */
[----:B------:R-:W-:-:S08]  /*2840*/  DFMA R110, R74, R48, RZ ;  /* 0x000000304a6e722b */ /* 0x000fd000000000ff */
[----:B------:R-:W-:Y:S02]  /*2850*/  DFMA R110, R16, R50, R110 ;  /* 0x00000032106e722b */ /* 0x000fe4000000006e */
[----:B0-----:R-:W-:Y:S01]  /*2860*/  DFMA R112, R90, R40, R112 ;  /* 0x000000285a70722b */ /* 0x001fe20000000070 */
[----:B------:R-:W0:Y:S05]  /*2870*/  LDS.64 R40, [R5+0xc0] ;  /* 0x0000c00005287984 */ /* 0x000e2a0000000a00 */
[----:B------:R-:W-:-:S08]  /*2880*/  DFMA R110, R20, R44, R110 ;  /* 0x0000002c146e722b */ /* 0x000fd0000000006e */
[----:B------:R-:W-:-:S08]  /*2890*/  DFMA R110, R72, R46, R110 ;  /* 0x0000002e486e722b */ /* 0x000fd0000000006e */
[----:B------:R-:W-:-:S08]  /*28a0*/  DFMA R110, R14, R52, R110 ;  /* 0x000000340e6e722b */ /* 0x000fd0000000006e */
[----:B------:R-:W-:Y:S02]  /*28b0*/  DFMA R110, R28, R54, R110 ;  /* 0x000000361c6e722b */ /* 0x000fe4000000006e */
[----:B0-----:R-:W-:Y:S01]  /*28c0*/  DFMA R40, R88, R40, R112 ;  /* 0x000000285828722b */ /* 0x001fe20000000070 */
[----:B------:R-:W-:Y:S01]  /*28d0*/  LDS.64 R112, [R5+0xf0] ;  /* 0x0000f00005707984 */ /* 0x000fe20000000a00 */
[----:B------:R-:W-:-:S04]  /*28e0*/  DMUL R120, R120, R66 ;  /* 0x0000004278787228 */ /* 0x000fc80000000000 */
[C---:B------:R-:W-:Y:S02]  /*28f0*/  DFMA R122, R110.reuse, R66, R122 ;  /* 0x000000426e7a722b */ /* 0x040fe4000000007a */
[----:B------:R-:W-:Y:S01]  /*2900*/  DFMA R66, R110, R114, R64 ;  /* 0x000000726e42722b */ /* 0x000fe20000000040 */
        /* <DEDUP_REMOVED lines=8> */
[----:B-1----:R-:W-:Y:S02]  /*2990*/  DFMA R64, R100, R64, RZ ;  /* 0x000000406440722b */ /* 0x002fe400000000ff */
[----:B------:R-:W-:Y:S01]  /*29a0*/  DFMA R100, R118, R114, R120 ;  /* 0x000000727664722b */ /* 0x000fe20000000078 */
[----:B------:R-:W1:Y:S05]  /*29b0*/  LDS.64 R114, [R8+0x600] ;  /* 0x0006000008727984 */ /* 0x000e6a0000000a00 */
[----:B------:R-:W-:Y:S02]  /*29c0*/  DFMA R98, R98, R66, R64 ;  /* 0x000000426262722b */ /* 0x000fe40000000040 */
[----:B------:R-:W3:Y:S01]  /*29d0*/  LDS.128 R64, [R7+0x5b0] ;  /* 0x0005b00007407984 */ /* 0x000ee20000000c00 */
[----:B0-----:R-:W-:-:S03]  /*29e0*/  DFMA R124, R32, R34, R124 ;  /* 0x00000022207c722b */ /* 0x001fc6000000007c */
[----:B------:R-:W0:Y:S05]  /*29f0*/  LDS.128 R32, [R9] ;  /* 0x0000000009207984 */ /* 0x000e2a0000000c00 */
[----:B-1----:R-:W-:Y:S01]  /*2a00*/  DFMA R60, R60, R114, R124 ;  /* 0x000000723c3c722b */ /* 0x002fe2000000007c */
[----:B------:R-:W-:Y:S01]  /*2a10*/  CS2R R114, SRZ ;  /* 0x0000000000727805 */ /* 0x000fe2000001ff00 */
[----:B------:R-:W-:Y:S01]  /*2a20*/  LDS.64 R124, [R8+0x660] ;  /* 0x00066000087c7984 */ /* 0x000fe20000000a00 */
[----:B--2---:R-:W-:-:S04]  /*2a30*/  DMUL R118, R116, UR10 ;  /* 0x0000000a74767c28 */ /* 0x004fc80008000000 */
[----:B------:R-:W2:Y:S01]  /*2a40*/  @!P1 LDG.E.64.CONSTANT R114, desc[UR6][R22.64+0x19e0] ;  /* 0x0019e00616729981 */ /* 0x000ea2000c1e9b00 */
[----:B------:R-:W-:Y:S01]  /*2a50*/  CS2R R116, SRZ ;  /* 0x0000000000747805 */ /* 0x000fe2000001ff00 */
[----:B---3--:R-:W-:-:S05]  /*2a60*/  DFMA R120, R96, R64, R98 ;  /* 0x000000406078722b */ /* 0x008fca0000000062 */
[----:B------:R-:W3:Y:S01]  /*2a70*/  @!P1 LDG.E.64.CONSTANT R116, desc[UR6][R22.64+0xc60] ;  /* 0x000c600616749981 */ /* 0x000ee2000c1e9b00 */
[----:B------:R-:W-:Y:S01]  /*2a80*/  CS2R R98, SRZ ;  /* 0x0000000000627805 */ /* 0x000fe2000001ff00 */
[----:B0-----:R-:W-:Y:S01]  /*2a90*/  DMUL R32, R24, R32 ;  /* 0x0000002018207228 */ /* 0x001fe20000000000 */
[----:B------:R-:W-:-:S04]  /*2aa0*/  CS2R R96, SRZ ;  /* 0x0000000000607805 */ /* 0x000fc8000001ff00 */
[----:B------:R-:W4:Y:S04]  /*2ab0*/  @!P1 LDG.E.64.CONSTANT R98, desc[UR6][R22.64+0x1320] ;  /* 0x0013200616629981 */ /* 0x000f28000c1e9b00 */
[----:B------:R-:W4:Y:S01]  /*2ac0*/  @!P1 LDG.E.64.CONSTANT R96, desc[UR6][R22.64+0x20a0] ;  /* 0x0020a00616609981 */ /* 0x000f22000c1e9b00 */
[----:B------:R-:W-:Y:S01]  /*2ad0*/  DFMA R64, R14, R118, R32 ;  /* 0x000000760e40722b */ /* 0x000fe20000000020 */
[----:B------:R-:W-:Y:S02]  /*2ae0*/  CS2R R118, SRZ ;  /* 0x0000000000767805 */ /* 0x000fe4000001ff00 */
[----:B------:R-:W0:Y:S04]  /*2af0*/  LDS.64 R32, [R5] ;  /* 0x0000000005207984 */ /* 0x000e280000000a00 */
[----:B------:R-:W4:Y:S01]  /*2b00*/  @!P1 LDG.E.64.CONSTANT R118, desc[UR6][R22.64+0x5a0] ;  /* 0x0005a00616769981 */ /* 0x000f22000c1e9b00 */
[----:B------:R-:W-:-:S03]  /*2b10*/  DFMA R66, R94, R66, R120 ;  /* 0x000000425e42722b */ /* 0x000fc60000000078 */
[----:B------:R-:W1:Y:S01]  /*2b20*/  LDS.64 R120, [R5+0x30] ;  /* 0x0000300005787984 */ /* 0x000e620000000a00 */
[----:B------:R-:W-:-:S06]  /*2b30*/  CS2R R94, SRZ ;  /* 0x00000000005e7805 */ /* 0x000fcc000001ff00 */
[----:B------:R-:W4:Y:S01]  /*2b40*/  @!P1 LDG.E.64.CONSTANT R94, desc[UR6][R22.64+0x2e20] ;  /* 0x002e2006165e9981 */ /* 0x000f22000c1e9b00 */
[----:B0-----:R-:W-:-:S03]  /*2b50*/  DFMA R32, R26, R32, R64 ;  /* 0x000000201a20722b */ /* 0x001fc60000000040 */
[----:B------:R-:W0:Y:S05]  /*2b60*/  LDS.64 R64, [R8+0x630] ;  /* 0x0006300008407984 */ /* 0x000e2a0000000a00 */
[----:B------:R-:W-:-:S08]  /*2b70*/  DFMA R34, R30, R34, R32 ;  /* 0x000000221e22722b */ /* 0x000fd00000000020 */
[----:B-1----:R-:W-:Y:S02]  /*2b80*/  DFMA R120, R76, R120, R34 ;  /* 0x000000784c78722b */ /* 0x002fe40000000022 */
[----:B------:R-:W1:Y:S01]  /*2b90*/  LDS.128 R32, [R7+0x5c0] ;  /* 0x0005c00007207984 */ /* 0x000e620000000c00 */
[----:B0-----:R-:W-:-:S03]  /*2ba0*/  DFMA R64, R64, R62, R60 ;  /* 0x0000003e4040722b */ /* 0x001fc6000000003c */
[----:B------:R-:W0:Y:S01]  /*2bb0*/  LDS.128 R60, [R9+0x10] ;  /* 0x00001000093c7984 */ /* 0x000e220000000c00 */
[----:B-1----:R-:W-:Y:S02]  /*2bc0*/  DFMA R12, R12, R32, R66 ;  /* 0x000000200c0c722b */ /* 0x002fe40000000042 */
[----:B------:R-:W-:Y:S01]  /*2bd0*/  DFMA R32, R86, R42, R40 ;  /* 0x0000002a5620722b */ /* 0x000fe20000000028 */
[----:B------:R-:W1:Y:S01]  /*2be0*/  LDS.64 R40, [R5+0x60] ;  /* 0x0000600005287984 */ /* 0x000e620000000a00 */
[----:B------:R-:W-:-:S06]  /*2bf0*/  CS2R R122, SRZ ;  /* 0x00000000007a7805 */ /* 0x000fcc000001ff00 */
[----:B------:R-:W4:Y:S01]  /*2c00*/  @!P1 LDG.E.64.CONSTANT R122, desc[UR6][R22.64+0x2640] ;  /* 0x00264006167a9981 */ /* 0x000f22000c1e9b00 */
[----:B0-----:R-:W-:Y:S01]  /*2c10*/  DFMA R60, R78, R60, R120 ;  /* 0x0000003c4e3c722b */ /* 0x001fe20000000078 */
[----:B------:R-:W-:-:S06]  /*2c20*/  CS2R R120, SRZ ;  /* 0x0000000000787805 */ /* 0x000fcc000001ff00 */
[----:B------:R0:W4:Y:S01]  /*2c30*/  @!P1 LDG.E.64.CONSTANT R120, desc[UR6][R22.64+0x2760] ;  /* 0x0027600616789981 */ /* 0x000122000c1e9b00 */
[----:B-1----:R-:W-:-:S03]  /*2c40*/  DFMA R40, R80, R40, R60 ;  /* 0x000000285028722b */ /* 0x002fc6000000003c */
[----:B0-----:R-:W-:Y:S04]  /*2c50*/  LDS.64 R22, [R5+0xf0] ;  /* 0x0000f00005167984 */ /* 0x001fe80000000a00 */
[----:B------:R-:W0:Y:S01]  /*2c60*/  LDS.64 R60, [R5+0x90] ;  /* 0x00009000053c7984 */ /* 0x000e220000000a00 */
[----:B------:R-:W-:-:S03]  /*2c70*/  DFMA R124, R36, R124, R64 ;  /* 0x0000007c247c722b */ /* 0x000fc60000000040 */
[----:B------:R-:W1:Y:S01]  /*2c80*/  LDS.64 R36, [R8+0x690] ;  /* 0x0006900008247984 */ /* 0x000e620000000a00 */
[----:B------:R-:W-:-:S03]  /*2c90*/  DFMA R62, R82, R62, R40 ;  /* 0x0000003e523e722b */ /* 0x000fc60000000028 */
[----:B------:R-:W1:Y:S05]  /*2ca0*/  LDS.128 R40, [UR4+0x1bf0] ;  /* 0x001bf004ff287984 */ /* 0x000e6a0008000c00 */
[----:B0-----:R-:W-:Y:S02]  /*2cb0*/  DFMA R64, R84, R60, R62 ;  /* 0x0000003c5440722b */ /* 0x001fe4000000003e */
[----:B------:R-:W0:Y:S01]  /*2cc0*/  LDS.128 R60, [R9+0x20] ;  /* 0x00002000093c7984 */ /* 0x000e220000000c00 */
[----:B-1----:R-:W-:-:S03]  /*2cd0*/  DFMA R124, R36, R38, R124 ;  /* 0x00000026247c722b */ /* 0x002fc6000000007c */
[----:B------:R-:W1:Y:S01]  /*2ce0*/  LDS.128 R36, [UR4+0x1c00] ;  /* 0x001c0004ff247984 */ /* 0x000e620008000c00 */
[----:B------:R-:W-:-:S08]  /*2cf0*/  DFMA R74, R74, R40, RZ ;  /* 0x000000284a4a722b */ /* 0x000fd000000000ff */
[----:B------:R-:W-:Y:S02]  /*2d00*/  DFMA R16, R16, R42, R74 ;  /* 0x0000002a1010722b */ /* 0x000fe4000000004a */
[----:B0-----:R-:W-:Y:S01]  /*2d10*/  DFMA R60, R90, R60, R64 ;  /* 0x0000003c5a3c722b */ /* 0x001fe20000000040 */
[----:B------:R-:W0:Y:S01]  /*2d20*/  LDS.128 R64, [UR4+0x1c10] ;  /* 0x001c1004ff407984 */ /* 0x000e220008000c00 */
[----:B------:R-:W-:Y:S01]  /*2d30*/  DFMA R34, R18, R34, R12 ;  /* 0x000000221222722b */ /* 0x000fe2000000000c */
[----:B------:R-:W4:Y:S03]  /*2d40*/  LDCU.64 UR4, c[0x3][0x8f8] ;  /* 0x00c11f00ff0477ac */ /* 0x000f260008000a00 */
[----:B-1----:R-:W-:Y:S02]  /*2d50*/  DFMA R20, R20, R36, R16 ;  /* 0x000000241414722b */ /* 0x002fe40000000010 */
[----:B------:R-:W1:Y:S06]  /*2d60*/  LDS.64 R16, [R5+0xc0] ;  /* 0x0000c00005107984 */ /* 0x000e6c0000000a00 */
[----:B------:R-:W-:-:S02]  /*2d70*/  DFMA R72, R72, R38, R20 ;  /* 0x000000264848722b */ /* 0x000fc40000000014 */
[----:B--2---:R-:W-:-:S06]  /*2d80*/  DMUL R114, R124, R114 ;  /* 0x000000727c727228 */ /* 0x004fcc0000000000 */
[----:B0-----:R-:W-:Y:S01]  /*2d90*/  DFMA R20, R14, R64, R72 ;  /* 0x000000400e14722b */ /* 0x001fe20000000048 */
[----:B------:R-:W-:Y:S06]  /*2da0*/  BAR.SYNC.DEFER_BLOCKING 0x0 ;  /* 0x0000000000007b1d */ /* 0x000fec0000010000 */
[----:B---3--:R-:W-:Y:S02]  /*2db0*/  DMUL R12, R124, R116 ;  /* 0x000000747c0c7228 */ /* 0x008fe40000000000 */
[----:B------:R-:W-:Y:S02]  /*2dc0*/  DFMA R20, R28, R66, R20 ;  /* 0x000000421c14722b */ /* 0x000fe40000000014 */
[----:B------:R-:W-:-:S08]  /*2dd0*/  DFMA R116, R34, R116, R114 ;  /* 0x000000742274722b */ /* 0x000fd00000000072 */
[----:B----4-:R-:W-:Y:S02]  /*2de0*/  DFMA R116, R20, R96, R116 ;  /* 0x000000601474722b */ /* 0x010fe40000000074 */
[----:B------:R-:W-:-:S08]  /*2df0*/  DFMA R12, R34, R118, R12 ;  /* 0x00000076220c722b */ /* 0x000fd0000000000c */
[----:B------:R-:W-:-:S07]  /*2e00*/  DFMA R114, R20, R98, R12 ;  /* 0x000000621472722b */ /* 0x000fce000000000c */
[----:B------:R-:W-:Y:S04]  /*2e10*/  STS.64 [R6], R114 ;  /* 0x0000007206007388 */ /* 0x000fe80000000a00 */
[----:B------:R-:W-:Y:S01]  /*2e20*/  STS.64 [R10], R116 ;  /* 0x000000740a007388 */ /* 0x000fe20000000a00 */
[----:B------:R-:W-:Y:S06]  /*2e30*/  BAR.SYNC.DEFER_BLOCKING 0x0 ;  /* 0x0000000000007b1d */ /* 0x000fec0000010000 */
[----:B------:R-:W0:Y:S04]  /*2e40*/  LDS.128 R12, [R9] ;  /* 0x00000000090c7984 */ /* 0x000e280000000c00 */
[----:B------:R-:W2:Y:S04]  /*2e50*/  LDS.64 R74, [R5] ;  /* 0x00000000054a7984 */ /* 0x000ea80000000a00 */
[----:B------:R-:W3:Y:S01]  /*2e60*/  LDS.64 R72, [R5+0x30] ;  /* 0x0000300005487984 */ /* 0x000ee20000000a00 */
[----:B-1----:R-:W-:-:S02]  /*2e70*/  DFMA R60, R88, R16, R60 ;  /* 0x00000010583c722b */ /* 0x002fc4000000003c */
[----:B------:R-:W-:Y:S01]  /*2e80*/  DMUL R94, R94, UR10 ;  /* 0x0000000a5e5e7c28 */ /* 0x000fe20008000000 */
[----:B------:R-:W1:Y:S01]  /*2e90*/  LDS.128 R16, [R9+0x10] ;  /* 0x0000100009107984 */ /* 0x000e620000000c00 */
[----:B------:R-:W-:Y:S01]  /*2ea0*/  DMUL R96, R124, R96 ;  /* 0x000000607c607228 */ /* 0x000fe20000000000 */
[----:B------:R-:W4:Y:S02]  /*2eb0*/  LDCU.64 UR10, c[0x3][0x710] ;  /* 0x00c0e200ff0a77ac */ /* 0x000f240008000a00 */
[----:B------:R-:W-:Y:S04]  /*2ec0*/  LDS.64 R6, [R5+0x90] ;  /* 0x0000900005067984 */ /* 0x000fe80000000a00 */
[----:B------:R-:W-:Y:S01]  /*2ed0*/  LDS.64 R10, [R5+0xc0] ;  /* 0x0000c000050a7984 */ /* 0x000fe20000000a00 */
[----:B0-----:R-:W-:-:S03]  /*2ee0*/  DMUL R12, R24, R12 ;  /* 0x0000000c180c7228 */ /* 0x001fc60000000000 */
[----:B------:R-:W0:Y:S05]  /*2ef0*/  LDS.64 R24, [R5+0x60] ;  /* 0x0000600005187984 */ /* 0x000e2a0000000a00 */
[----:B------:R-:W-:-:S08]  /*2f00*/  DFMA R12, R28, R94, R12 ;  /* 0x0000005e1c0c722b */ /* 0x000fd0000000000c */
[----:B--2---:R-:W-:-:S08]  /*2f10*/  DFMA R12, R26, R74, R12 ;  /* 0x0000004a1a0c722b */ /* 0x004fd0000000000c */
[----:B------:R-:W-:-:S08]  /*2f20*/  DFMA R12, R30, R14, R12 ;  /* 0x0000000e1e0c722b */ /* 0x000fd0000000000c */
[----:B---3--:R-:W-:Y:S02]  /*2f30*/  DFMA R72, R76, R72, R12 ;  /* 0x000000484c48722b */ /* 0x008fe4000000000c */
[----:B------:R-:W2:Y:S06]  /*2f40*/  LDS.128 R12, [R9+0x20] ;  /* 0x00002000090c7984 */ /* 0x000eac0000000c00 */
[----:B-1----:R-:W-:-:S08]  /*2f50*/  DFMA R16, R78, R16, R72 ;  /* 0x000000104e10722b */ /* 0x002fd00000000048 */
[----:B0-----:R-:W-:-:S08]  /*2f60*/  DFMA R16, R80, R24, R16 ;  /* 0x000000185010722b */ /* 0x001fd00000000010 */
[----:B------:R-:W-:Y:S02]  /*2f70*/  DFMA R18, R82, R18, R16 ;  /* 0x000000125212722b */ /* 0x000fe40000000010 */
[----:B------:R-:W0:Y:S06]  /*2f80*/  LDS.64 R16, [R5+0xf0] ;  /* 0x0000f00005107984 */ /* 0x000e2c0000000a00 */
[----:B------:R-:W-:Y:S02]  /*2f90*/  DFMA R6, R84, R6, R18 ;  /* 0x000000065406722b */ /* 0x000fe40000000012 */
[----:B------:R-:W-:-:S06]  /*2fa0*/  DFMA R32, R92, R112, R32 ;  /* 0x000000705c20722b */ /* 0x000fcc0000000020 */
[----:B--2---:R-:W-:Y:S02]  /*2fb0*/  DFMA R6, R90, R12, R6 ;  /* 0x0000000c5a06722b */ /* 0x004fe40000000006 */
[----:B------:R-:W-:Y:S02]  /*2fc0*/  DFMA R100, R110, R122, R100 ;  /* 0x0000007a6e64722b */ /* 0x000fe40000000064 */
[----:B------:R-:W-:Y:S02]  /*2fd0*/  DFMA R60, R86, R62, R60 ;  /* 0x0000003e563c722b */ /* 0x000fe4000000003c */
[----:B------:R-:W-:Y:S02]  /*2fe0*/  DFMA R96, R34, R98, R96 ;  /* 0x000000622260722b */ /* 0x000fe40000000060 */
[----:B------:R-:W-:Y:S01]  /*2ff0*/  DFMA R6, R88, R10, R6 ;  /* 0x0000000a5806722b */ /* 0x000fe20000000006 */
[----:B------:R-:W-:Y:S06]  /*3000*/  BAR.SYNC.DEFER_BLOCKING 0x0 ;  /* 0x0000000000007b1d */ /* 0x000fec0000010000 */
        /* <DEDUP_REMOVED lines=13> */
[----:B0-----:R-:W-:Y:S02]  /*30e0*/  DFMA R6, R92, R16, R6 ;  /* 0x000000105c06722b */ /* 0x001fe40000000006 */
        /* <DEDUP_REMOVED lines=17> */
[----:B------:R-:W1:Y:S01]  /*3200*/  LDS.128 R16, [R3+0x10] ;  /* 0x0000100003107984 */ /* 0x000e620000000c00 */
[----:B0-----:R-:W-:-:S02]  /*3210*/  DADD R12, R8, R26 ;  /* 0x00000000080c7229 */ /* 0x001fc4000000001a */
[----:B------:R-:W-:Y:S02]  /*3220*/  DADD R14, R10, R24 ;  /* 0x000000000a0e7229 */ /* 0x000fe40000000018 */
[----:B------:R-:W-:-:S04]  /*3230*/  DADD R8, R8, -R26 ;  /* 0x0000000008087229 */ /* 0x000fc8000000081a */
[C---:B------:R-:W-:Y:S02]  /*3240*/  DFMA R6, R12.reuse, UR36, RZ ;  /* 0x000000240c067c2b */ /* 0x040fe400080000ff */
[C---:B------:R-:W-:Y:S02]  /*3250*/  DFMA R22, R12.reuse, UR38, RZ ;  /* 0x000000260c167c2b */ /* 0x040fe400080000ff */
[----:B----4-:R-:W-:Y:S02]  /*3260*/  DFMA R12, R12, UR10, RZ ;  /* 0x0000000a0c0c7c2b */ /* 0x010fe400080000ff */
[----:B------:R-:W-:Y:S02]  /*3270*/  DADD R10, R10, -R24 ;  /* 0x000000000a0a7229 */ /* 0x000fe40000000818 */
[C---:B------:R-:W-:Y:S02]  /*3280*/  DFMA R20, R14.reuse, UR26, R6 ;  /* 0x0000001a0e147c2b */ /* 0x040fe40008000006 */
[----:B------:R-:W-:-:S02]  /*3290*/  DFMA R22, R14, UR12, R22 ;  /* 0x0000000c0e167c2b */ /* 0x000fc40008000016 */
[----:B------:R-:W-:Y:S02]  /*32a0*/  DFMA R24, R14, UR16, R12 ;  /* 0x000000100e187c2b */ /* 0x000fe4000800000c */
[C---:B------:R-:W-:Y:S02]  /*32b0*/  DFMA R14, R8.reuse, UR14, RZ ;  /* 0x0000000e080e7c2b */ /* 0x040fe400080000ff */
[C---:B------:R-:W-:Y:S02]  /*32c0*/  DFMA R12, R8.reuse, UR32, RZ ;  /* 0x00000020080c7c2b */ /* 0x040fe400080000ff */
[----:B------:R-:W-:Y:S02]  /*32d0*/  DFMA R8, R8, UR34, RZ ;  /* 0x0000002208087c2b */ /* 0x000fe400080000ff */
[C-C-:B-1----:R-:W-:Y:S02]  /*32e0*/  DADD R6, R16.reuse, R18.reuse ;  /* 0x0000000010067229 */ /* 0x142fe40000000012 */
[----:B------:R-:W-:-:S02]  /*32f0*/  DADD R16, R16, -R18 ;  /* 0x0000000010107229 */ /* 0x000fc40000000812 */
[C---:B------:R-:W-:Y:S02]  /*3300*/  DFMA R12, R10.reuse, UR18, R12 ;  /* 0x000000120a0c7c2b */ /* 0x040fe4000800000c */
[C---:B------:R-:W-:Y:S02]  /*3310*/  DFMA R8, R10.reuse, UR8, R8 ;  /* 0x000000080a087c2b */ /* 0x040fe40008000008 */
[----:B------:R-:W-:Y:S02]  /*3320*/  DFMA R14, R10, UR22, R14 ;  /* 0x000000160a0e7c2b */ /* 0x000fe4000800000e */
[C---:B------:R-:W-:Y:S02]  /*3330*/  DFMA R20, R6.reuse, UR28, R20 ;  /* 0x0000001c06147c2b */ /* 0x040fe40008000014 */
[----:B------:R-:W-:Y:S02]  /*3340*/  DFMA R22, R6, UR30, R22 ;  /* 0x0000001e06167c2b */ /* 0x000fe40008000016 */
[----:B------:R-:W-:-:S02]  /*3350*/  DFMA R12, R16, UR20, R12 ;  /* 0x00000014100c7c2b */ /* 0x000fc4000800000c */
[----:B------:R-:W-:Y:S02]  /*3360*/  DFMA R8, R16, UR4, R8 ;  /* 0x0000000410087c2b */ /* 0x000fe40008000008 */
[----:B------:R-:W-:Y:S02]  /*3370*/  DFMA R24, R6, UR24, R24 ;  /* 0x0000001806187c2b */ /* 0x000fe40008000018 */
[----:B------:R-:W-:Y:S02]  /*3380*/  DFMA R14, R16, UR40, R14 ;  /* 0x00000028100e7c2b */ /* 0x000fe4000800000e */
[----:B------:R-:W-:Y:S02]  /*3390*/  DADD R6, R20, R12 ;  /* 0x0000000014067229 */ /* 0x000fe4000000000c */
[----:B------:R-:W-:Y:S02]  /*33a0*/  DADD R10, R22, R8 ;  /* 0x00000000160a7229 */ /* 0x000fe40000000008 */
[----:B------:R-:W-:-:S02]  /*33b0*/  DADD R12, R20, -R12 ;  /* 0x00000000140c7229 */ /* 0x000fc4000000080c */
        /* <DEDUP_REMOVED lines=16> */
[----:B------:R-:W-:Y:S04]  /*34c0*/  LDS.64 R10, [R5+0x30] ;  /* 0x00003000050a7984 */ /* 0x000fe80000000a00 */
[----:B------:R-:W4:Y:S04]  /*34d0*/  LDS.64 R12, [R5+0xc0] ;  /* 0x0000c000050c7984 */ /* 0x000f280000000a00 */
[----:B------:R-:W-:Y:S04]  /*34e0*/  LDS.64 R16, [R5+0x60] ;  /* 0x0000600005107984 */ /* 0x000fe80000000a00 */
[----:B------:R-:W5:Y:S01]  /*34f0*/  LDS.64 R18, [R5+0x90] ;  /* 0x0000900005127984 */ /* 0x000f620000000a00 */
[----:B--2---:R-:W-:-:S02]  /*3500*/  DADD R8, R2, R6 ;  /* 0x0000000002087229 */ /* 0x004fc40000000006 */
[----:B------:R-:W-:Y:S02]  /*3510*/  DADD R2, R2, -R6 ;  /* 0x0000000002027229 */ /* 0x000fe40000000806 */
[----:B----4-:R-:W-:-:S04]  /*3520*/  DADD R14, R10, R12 ;  /* 0x000000000a0e7229 */ /* 0x010fc8000000000c */
[C---:B------:R-:W-:Y:S02]  /*3530*/  DFMA R20, R8.reuse, UR36, RZ ;  /* 0x0000002408147c2b */ /* 0x040fe400080000ff */
[C---:B------:R-:W-:Y:S02]  /*3540*/  DFMA R22, R8.reuse, UR38, RZ ;  /* 0x0000002608167c2b */ /* 0x040fe400080000ff */
[----:B------:R-:W-:Y:S02]  /*3550*/  DFMA R8, R8, UR10, RZ ;  /* 0x0000000a08087c2b */ /* 0x000fe400080000ff */
[----:B------:R-:W-:Y:S02]  /*3560*/  DADD R10, R10, -R12 ;  /* 0x000000000a0a7229 */ /* 0x000fe4000000080c */
[C---:B------:R-:W-:Y:S02]  /*3570*/  DFMA R20, R14.reuse, UR26, R20 ;  /* 0x0000001a0e147c2b */ /* 0x040fe40008000014 */
[----:B------:R-:W-:-:S02]  /*3580*/  DFMA R22, R14, UR12, R22 ;  /* 0x0000000c0e167c2b */ /* 0x000fc40008000016 */
[----:B------:R-:W-:Y:S02]  /*3590*/  DFMA R14, R14, UR16, R8 ;  /* 0x000000100e0e7c2b */ /* 0x000fe40008000008 */
[C---:B------:R-:W-:Y:S02]  /*35a0*/  DFMA R12, R2.reuse, UR14, RZ ;  /* 0x0000000e020c7c2b */ /* 0x040fe400080000ff */
[C---:B------:R-:W-:Y:S02]  /*35b0*/  DFMA R6, R2.reuse, UR32, RZ ;  /* 0x0000002002067c2b */ /* 0x040fe400080000ff */
[----:B------:R-:W-:Y:S02]  /*35c0*/  DFMA R8, R2, UR34, RZ ;  /* 0x0000002202087c2b */ /* 0x000fe400080000ff */
[C-C-:B-----5:R-:W-:Y:S02]  /*35d0*/  DADD R2, R16.reuse, R18.reuse ;  /* 0x0000000010027229 */ /* 0x160fe40000000012 */
[----:B------:R-:W-:-:S02]  /*35e0*/  DADD R16, R16, -R18 ;  /* 0x0000000010107229 */ /* 0x000fc40000000812 */
[C---:B-1----:R-:W-:Y:S02]  /*35f0*/  DFMA R12, R10.reuse, UR22, R12 ;  /* 0x000000160a0c7c2b */ /* 0x042fe4000800000c */
[C---:B------:R-:W-:Y:S02]  /*3600*/  DFMA R6, R10.reuse, UR18, R6 ;  /* 0x000000120a067c2b */ /* 0x040fe40008000006 */
[----:B------:R-:W-:Y:S02]  /*3610*/  DFMA R8, R10, UR8, R8 ;  /* 0x000000080a087c2b */ /* 0x000fe40008000008 */
[C---:B------:R-:W-:Y:S02]  /*3620*/  DFMA R20, R2.reuse, UR28, R20 ;  /* 0x0000001c02147c2b */ /* 0x040fe40008000014 */
[C---:B------:R-:W-:Y:S02]  /*3630*/  DFMA R22, R2.reuse, UR30, R22 ;  /* 0x0000001e02167c2b */ /* 0x040fe40008000016 */
[----:B0-----:R-:W-:-:S02]  /*3640*/  DFMA R14, R2, UR24, R14 ;  /* 0x00000018020e7c2b */ /* 0x001fc4000800000e */
[C---:B---3--:R-:W-:Y:S02]  /*3650*/  DFMA R12, R16.reuse, UR40, R12 ;  /* 0x00000028100c7c2b */ /* 0x048fe4000800000c */
        /* <DEDUP_REMOVED lines=14> */
.L_x_264:
[----:B------:R-:W-:Y:S05]  /*3740*/  BSYNC.RECONVERGENT B0 ;  /* 0x0000000000007941 */ /* 0x000fea0003800200 */
.L_x_263:
        /* <DEDUP_REMOVED lines=8> */
[----:B------:R-:W4:Y:S04]  /*37d0*/  LDS.64 R12, [R4+0x480] ;  /* 0x00048000040c7984 */ /* 0x000f280000000a00 */
[----:B------:R-:W-:Y:S04]  /*37e0*/  LDS.64 R14, [R4+0x240] ;  /* 0x00024000040e7984 */ /* 0x000fe80000000a00 */
[----:B------:R5:W0:Y:S01]  /*37f0*/  LDS.64 R16, [R4+0x360] ;  /* 0x0003600004107984 */ /* 0x000a220000000a00 */
[----:B-1----:R-:W-:-:S02]  /*3800*/  DADD R8, R2, R6 ;  /* 0x0000000002087229 */ /* 0x002fc40000000006 */
[----:B------:R-:W-:Y:S02]  /*3810*/  DADD R2, R2, -R6 ;  /* 0x0000000002027229 */ /* 0x000fe40000000806 */
[C-C-:B----4-:R-:W-:Y:S02]  /*3820*/  DADD R6, R10.reuse, R12.reuse ;  /* 0x000000000a067229 */ /* 0x150fe4000000000c */
[----:B------:R-:W-:Y:S02]  /*3830*/  DADD R10, R10, -R12 ;  /* 0x000000000a0a7229 */ /* 0x000fe4000000080c */
[C---:B------:R-:W-:Y:S02]  /*3840*/  DFMA R12, R8.reuse, UR36, RZ ;  /* 0x00000024080c7c2b */ /* 0x040fe400080000ff */
[C---:B------:R-:W-:Y:S02]  /*3850*/  DFMA R18, R8.reuse, UR38, RZ ;  /* 0x0000002608127c2b */ /* 0x040fe400080000ff */
[----:B------:R-:W-:-:S02]  /*3860*/  DFMA R20, R8, UR10, RZ ;  /* 0x0000000a08147c2b */ /* 0x000fc400080000ff */
[C---:B------:R-:W-:Y:S02]  /*3870*/  DFMA R22, R2.reuse, UR14, RZ ;  /* 0x0000000e02167c2b */ /* 0x040fe400080000ff */
[C---:B------:R-:W-:Y:S02]  /*3880*/  DFMA R8, R2.reuse, UR32, RZ ;  /* 0x0000002002087c2b */ /* 0x040fe400080000ff */
[----:B-----5:R-:W-:Y:S02]  /*3890*/  DFMA R4, R2, UR34, RZ ;  /* 0x0000002202047c2b */ /* 0x020fe400080000ff */
[----:B0-----:R-:W-:Y:S02]  /*38a0*/  DADD R2, R14, R16 ;  /* 0x000000000e027229 */ /* 0x001fe40000000010 */
[----:B------:R-:W-:Y:S02]  /*38b0*/  DFMA R20, R6, UR16, R20 ;  /* 0x0000001006147c2b */ /* 0x000fe40008000014 */
[----:B------:R-:W-:-:S02]  /*38c0*/  DADD R14, R14, -R16 ;  /* 0x000000000e0e7229 */ /* 0x000fc40000000810 */
[----:B------:R-:W-:Y:S02]  /*38d0*/  DFMA R22, R10, UR22, R22 ;  /* 0x000000160a167c2b */ /* 0x000fe40008000016 */
[C---:B------:R-:W-:Y:S02]  /*38e0*/  DFMA R12, R6.reuse, UR26, R12 ;  /* 0x0000001a060c7c2b */ /* 0x040fe4000800000c */
[----:B------:R-:W-:Y:S02]  /*38f0*/  DFMA R18, R6, UR12, R18 ;  /* 0x0000000c06127c2b */ /* 0x000fe40008000012 */
[C---:B------:R-:W-:Y:S02]  /*3900*/  DFMA R8, R10.reuse, UR18, R8 ;  /* 0x000000120a087c2b */ /* 0x040fe40008000008 */
[----:B------:R-:W-:Y:S02]  /*3910*/  DFMA R4, R10, UR8, R4 ;  /* 0x000000080a047c2b */ /* 0x000fe40008000004 */
[----:B--2---:R-:W-:-:S02]  /*3920*/  DFMA R20, R2, UR24, R20 ;  /* 0x0000001802147c2b */ /* 0x004fc40008000014 */
[----:B---3--:R-:W-:Y:S02]  /*3930*/  DFMA R22, R14, UR40, R22 ;  /* 0x000000280e167c2b */ /* 0x008fe40008000016 */
[C---:B------:R-:W-:Y:S02]  /*3940*/  DFMA R12, R2.reuse, UR28, R12 ;  /* 0x0000001c020c7c2b */ /* 0x040fe4000800000c */
[----:B------:R-:W-:Y:S02]  /*3950*/  DFMA R18, R2, UR30, R18 ;  /* 0x0000001e02127c2b */ /* 0x000fe40008000012 */
[C---:B------:R-:W-:Y:S02]  /*3960*/  DFMA R8, R14.reuse, UR20, R8 ;  /* 0x000000140e087c2b */ /* 0x040fe40008000008 */
[----:B------:R-:W-:Y:S01]  /*3970*/  DFMA R4, R14, UR4, R4 ;  /* 0x000000040e047c2b */ /* 0x000fe20008000004 */
[----:B------:R-:W-:Y:S10]  /*3980*/  @!P0 EXIT ;  /* 0x000000000000894d */ /* 0x000ff40003800000 */
[----:B------:R-:W0:Y:S01]  /*3990*/  S2R R7, SR_TID.X ;  /* 0x0000000000077919 */ /* 0x000e220000002100 */
[----:B------:R-:W1:Y:S01]  /*39a0*/  LDC.64 R2, c[0x0][0x3c8] ;  /* 0x0000f200ff027b82 */ /* 0x000e620000000a00 */
[C-C-:B------:R-:W-:Y:S02]  /*39b0*/  DADD R10, R20.reuse, R22.reuse ;  /* 0x00000000140a7229 */ /* 0x140fe40000000016 */
[----:B------:R-:W-:Y:S01]  /*39c0*/  DADD R20, R20, -R22 ;  /* 0x0000000014147229 */ /* 0x000fe20000000816 */
[----:B0-----:R-:W-:-:S04]  /*39d0*/  IMAD R7, R0, 0x5e8, R7 ;  /* 0x000005e800077824 */ /* 0x001fc800078e0207 */
[----:B------:R-:W-:Y:S01]  /*39e0*/  IMAD R15, R0, -0x510, R7 ;  /* 0xfffffaf0000f7824 */ /* 0x000fe200078e0207 */
[C-C-:B------:R-:W-:Y:S02]  /*39f0*/  DADD R6, R18.reuse, R4.reuse ;  /* 0x0000000012067229 */ /* 0x140fe40000000004 */
[----:B------:R-:W-:Y:S01]  /*3a00*/  DADD R18, R18, -R4 ;  /* 0x0000000012127229 */ /* 0x000fe20000000804 */
        /* <DEDUP_REMOVED lines=10> */
.L_x_265:
        /* <DEDUP_REMOVED lines=13> */
.L_x_444:


//--------------------- .text._Z32massMatrixMultiplyConstantKernelILi5ELi9ELi2EEvidPKdS1_S1_S1_S1_S1_S1_Pd --------------------------
	.section	.text._Z32massMatrixMultiplyConstantKernelILi5ELi9ELi2EEvidPKdS1_S1_S1_S1_S1_S1_Pd,"ax",@progbits
	.align	128
        .global         _Z32massMatrixMultiplyConstantKernelILi5ELi9ELi2EEvidPKdS1_S1_S1_S1_S1_S1_Pd
        .type           _Z32massMatrixMultiplyConstantKernelILi5ELi9ELi2EEvidPKdS1_S1_S1_S1_S1_S1_Pd,@function
        .size           _Z32massMatrixMultiplyConstantKernelILi5ELi9ELi2EEvidPKdS1_S1_S1_S1_S1_S1_Pd,(.L_x_445 - _Z32massMatrixMultiplyConstantKernelILi5ELi9ELi2EEvidPKdS1_S1_S1_S1_S1_S1_Pd)
        .other          _Z32massMatrixMultiplyConstantKernelILi5ELi9ELi2EEvidPKdS1_S1_S1_S1_S1_S1_Pd,@"STO_CUDA_ENTRY STV_DEFAULT"
_Z32massMatrixMultiplyConstantKernelILi5ELi9ELi2EEvidPKdS1_S1_S1_S1_S1_S1_Pd:
.text._Z32massMatrixMultiplyConstantKernelILi5ELi9ELi2EEvidPKdS1_S1_S1_S1_S1_S1_Pd:
        /* <DEDUP_REMOVED lines=11> */
[C---:B------:R-:W-:Y:S01]  /*00b0*/  PRMT R10, R25.reuse, 0x9910, RZ ;  /* 0x00009910190a7816 */ /* 0x040fe200000000ff */
[C---:B------:R-:W-:Y:S01]  /*00c0*/  IMAD R7, R0.reuse, 0x13ef, R25 ;  /* 0x000013ef00077824 */ /* 0x040fe200078e0219 */
        /* <DEDUP_REMOVED lines=9> */
[----:B------:R-:W-:-:S04]  /*0160*/  IMAD R2, R10, 0xcd, RZ ;  /* 0x000000cd0a027824 */ /* 0x000fc800078e02ff */
[----:B------:R-:W-:Y:S02]  /*0170*/  IMAD.MOV.U32 R10, RZ, RZ, R3 ;  /* 0x000000ffff0a7224 */ /* 0x000fe400078e0003 */
[----:B------:R-:W-:Y:S01]  /*0180*/  @P0 IMAD R3, R0, 0x7d, R25 ;  /* 0x0000007d00030824 */ /* 0x000fe200078e0219 */
[----:B------:R-:W-:Y:S01]  /*0190*/  CS2R R20, SRZ ;  /* 0x0000000000147805 */ /* 0x000fe2000001ff00 */
[----:B----4-:R-:W-:Y:S01]  /*01a0*/  IMAD.WIDE R110, R7, 0x8, R110 ;  /* 0x00000008076e7825 */ /* 0x010fe200078e026e */
[----:B------:R-:W-:Y:S02]  /*01b0*/  CS2R R18, SRZ ;  /* 0x0000000000127805 */ /* 0x000fe4000001ff00 */
        /* <DEDUP_REMOVED lines=68> */
[C---:B------:R-:W-:Y:S02]  /*0600*/  DFMA R40, R16.reuse, UR34, R38 ;  /* 0x0000002210287c2b */ /* 0x040fe40008000026 */
[C---:B-1----:R-:W-:Y:S01]  /*0610*/  DFMA R36, R16.reuse, UR24, R36 ;  /* 0x0000001810247c2b */ /* 0x042fe20008000024 */
[----:B------:R-:W1:Y:S01]  /*0620*/  LDCU.128 UR60, c[0x3][0x920] ;  /* 0x00c12400ff3c77ac */ /* 0x000e620008000c00 */
[C---:B0-----:R-:W-:Y:S01]  /*0630*/  DFMA R42, R16.reuse, UR48, R42 ;  /* 0x00000030102a7c2b */ /* 0x041fe2000800002a */
[----:B------:R-:W0:Y:S01]  /*0640*/  LDCU.128 UR44, c[0x3][0x900] ;  /* 0x00c12000ff2c77ac */ /* 0x000e220008000c00 */
[----:B------:R-:W-:-:S02]  /*0650*/  DFMA R46, R16, UR58, R14 ;  /* 0x0000003a102e7c2b */ /* 0x000fc4000800000e */
[--C-:B------:R-:W-:Y:S01]  /*0660*/  DADD R14, R4, R4.reuse ;  /* 0x00000000040e7229 */ /* 0x100fe20000000004 */
[----:B------:R-:W0:Y:S01]  /*0670*/  LDCU.128 UR28, c[0x3][0x8e0] ;  /* 0x00c11c00ff1c77ac */ /* 0x000e220008000c00 */
[C---:B--2---:R-:W-:Y:S02]  /*0680*/  DFMA R16, R26.reuse, UR12, RZ ;  /* 0x0000000c1a107c2b */ /* 0x044fe400080000ff */
[----:B---3--:R-:W-:Y:S01]  /*0690*/  DFMA R30, R26, UR22, RZ ;  /* 0x000000161a1e7c2b */ /* 0x008fe200080000ff */
[----:B------:R-:W2:Y:S01]  /*06a0*/  LDCU.128 UR8, c[0x3][0x910] ;  /* 0x00c12200ff0877ac */ /* 0x000ea20008000c00 */
[----:B------:R-:W-:Y:S02]  /*06b0*/  DADD R4, R4, -R4 ;  /* 0x0000000004047229 */ /* 0x000fe40000000804 */
[----:B----4-:R-:W-:Y:S01]  /*06c0*/  DFMA R38, R26, UR36, RZ ;  /* 0x000000241a267c2b */ /* 0x010fe200080000ff */
[----:B------:R-:W3:Y:S01]  /*06d0*/  LDCU.64 UR6, c[0x3][0x770] ;  /* 0x00c0ee00ff0677ac */ /* 0x000ee20008000a00 */
[----:B------:R-:W-:-:S02]  /*06e0*/  DMUL R14, R14, 0.5 ;  /* 0x3fe000000e0e7828 */ /* 0x000fc40000000000 */
[----:B-1----:R-:W-:Y:S01]  /*06f0*/  DFMA R44, R26, UR60, RZ ;  /* 0x0000003c1a2c7c2b */ /* 0x002fe200080000ff */
[----:B------:R-:W1:Y:S01]  /*0700*/  LDCU.64 UR12, c[0x3][0x930] ;  /* 0x00c12600ff0c77ac */ /* 0x000e620008000a00 */
[----:B------:R-:W-:Y:S02]  /*0710*/  DFMA R16, R28, UR14, R16 ;  /* 0x0000000e1c107c2b */ /* 0x000fe40008000010 */
[----:B0-----:R-:W-:Y:S02]  /*0720*/  DFMA R26, R26, UR46, RZ ;  /* 0x0000002e1a1a7c2b */ /* 0x001fe400080000ff */
[C---:B------:R-:W-:Y:S02]  /*0730*/  DFMA R38, R28.reuse, UR38, R38 ;  /* 0x000000261c267c2b */ /* 0x040fe40008000026 */
[C---:B------:R-:W-:Y:S02]  /*0740*/  DFMA R30, R28.reuse, UR28, R30 ;  /* 0x0000001c1c1e7c2b */ /* 0x040fe4000800001e */
[----:B------:R-:W-:-:S02]  /*0750*/  DFMA R44, R28, UR62, R44 ;  /* 0x0000003e1c2c7c2b */ /* 0x000fc4000800002c */
[----:B--2---:R-:W-:Y:S02]  /*0760*/  DFMA R26, R28, UR8, R26 ;  /* 0x000000081c1a7c2b */ /* 0x004fe4000800001a */
[----:B------:R-:W-:Y:S02]  /*0770*/  DFMA R32, R14, UR16, R32 ;  /* 0x000000100e207c2b */ /* 0x000fe40008000020 */
[----:B------:R-:W-:Y:S02]  /*0780*/  DFMA R16, R4, UR20, R16 ;  /* 0x0000001404107c2b */ /* 0x000fe40008000010 */
[C---:B------:R-:W-:Y:S02]  /*0790*/  DFMA R36, R14.reuse, UR26, R36 ;  /* 0x0000001a0e247c2b */ /* 0x040fe40008000024 */
[C---:B------:R-:W-:Y:S02]  /*07a0*/  DFMA R40, R14.reuse, UR40, R40 ;  /* 0x000000280e287c2b */ /* 0x040fe40008000028 */
[----:B------:R-:W-:-:S02]  /*07b0*/  DFMA R42, R14, UR50, R42 ;  /* 0x000000320e2a7c2b */ /* 0x000fc4000800002a */
[C---:B------:R-:W-:Y:S02]  /*07c0*/  DFMA R30, R4.reuse, UR30, R30 ;  /* 0x0000001e041e7c2b */ /* 0x040fe4000800001e */
[C---:B------:R-:W-:Y:S02]  /*07d0*/  DFMA R38, R4.reuse, UR44, R38 ;  /* 0x0000002c04267c2b */ /* 0x040fe40008000026 */
[----:B------:R-:W-:Y:S02]  /*07e0*/  DFMA R28, R4, UR10, R26 ;  /* 0x0000000a041c7c2b */ /* 0x000fe4000800001a */
[----:B---3--:R-:W-:Y:S02]  /*07f0*/  DFMA R46, R14, UR6, R46 ;  /* 0x000000060e2e7c2b */ /* 0x008fe4000800002e */
[----:B-1----:R-:W-:Y:S02]  /*0800*/  DFMA R44, R4, UR12, R44 ;  /* 0x0000000c042c7c2b */ /* 0x002fe4000800002c */
[----:B------:R-:W-:-:S02]  /*0810*/  DADD R4, R32, R16 ;  /* 0x0000000020047229 */ /* 0x000fc40000000010 */
[----:B------:R-:W-:Y:S02]  /*0820*/  DADD R16, R32, -R16 ;  /* 0x0000000020107229 */ /* 0x000fe40000000810 */
        /* <DEDUP_REMOVED lines=16> */
.L_x_267:
[----:B------:R-:W-:Y:S05]  /*0930*/  BSYNC.RECONVERGENT B0 ;  /* 0x0000000000007941 */ /* 0x000fea0003800200 */
.L_x_266:
        /* <DEDUP_REMOVED lines=19> */
[----:B------:R-:W5:Y:S01]  /*0a70*/  LDCU.128 UR60, c[0x3][0x920] ;  /* 0x00c12400ff3c77ac */ /* 0x000f620008000c00 */
        /* <DEDUP_REMOVED lines=9> */
[C---:B-----5:R-:W-:Y:S02]  /*0b10*/  DFMA R44, R26.reuse, UR42, RZ ;  /* 0x0000002a1a2c7c2b */ /* 0x060fe400080000ff */
[----:B------:R-:W-:Y:S02]  /*0b20*/  DFMA R26, R26, UR56, RZ ;  /* 0x000000381a1a7c2b */ /* 0x000fe400080000ff */
[C---:B------:R-:W-:Y:S01]  /*0b30*/  DFMA R36, R16.reuse, UR10, R36 ;  /* 0x0000000a10247c2b */ /* 0x040fe20008000024 */
[----:B------:R-:W0:Y:S01]  /*0b40*/  LDCU.128 UR8, c[0x3][0x910] ;  /* 0x00c12200ff0877ac */ /* 0x000e220008000c00 */
[----:B------:R-:W-:-:S02]  /*0b50*/  DFMA R42, R16, UR34, R40 ;  /* 0x00000022102a7c2b */ /* 0x000fc40008000028 */
[C---:B------:R-:W-:Y:S02]  /*0b60*/  DFMA R38, R16.reuse, UR24, R38 ;  /* 0x0000001810267c2b */ /* 0x040fe40008000026 */
[----:B------:R-:W-:Y:S02]  /*0b70*/  DFMA R48, R16, UR58, R26 ;  /* 0x0000003a10307c2b */ /* 0x000fe4000800001a */
[----:B------:R-:W-:Y:S01]  /*0b80*/  DFMA R26, R14, UR12, RZ ;  /* 0x0000000c0e1a7c2b */ /* 0x000fe200080000ff */
[----:B------:R-:W2:Y:S01]  /*0b90*/  LDCU.64 UR12, c[0x3][0x930] ;  /* 0x00c12600ff0c77ac */ /* 0x000ea20008000a00 */
[----:B------:R-:W-:Y:S02]  /*0ba0*/  DFMA R44, R16, UR48, R44 ;  /* 0x00000030102c7c2b */ /* 0x000fe4000800002c */
[----:B------:R-:W-:Y:S02]  /*0bb0*/  DADD R28, R28, -R30 ;  /* 0x000000001c1c7229 */ /* 0x000fe4000000081e */
[----:B------:R-:W-:-:S02]  /*0bc0*/  DADD R16, R32, R32 ;  /* 0x0000000020107229 */ /* 0x000fc40000000020 */
[C---:B------:R-:W-:Y:S02]  /*0bd0*/  DFMA R40, R14.reuse, UR36, RZ ;  /* 0x000000240e287c2b */ /* 0x040fe400080000ff */
[C---:B------:R-:W-:Y:S02]  /*0be0*/  DFMA R46, R14.reuse, UR60, RZ ;  /* 0x0000003c0e2e7c2b */ /* 0x040fe400080000ff */
[C---:B------:R-:W-:Y:S02]  /*0bf0*/  DFMA R30, R14.reuse, UR22, RZ ;  /* 0x000000160e1e7c2b */ /* 0x040fe400080000ff */
[----:B-1----:R-:W-:Y:S02]  /*0c00*/  DFMA R14, R14, UR46, RZ ;  /* 0x0000002e0e0e7c2b */ /* 0x002fe400080000ff */
[----:B------:R-:W-:Y:S02]  /*0c10*/  DMUL R16, R16, 0.5 ;  /* 0x3fe0000010107828 */ /* 0x000fe40000000000 */
[----:B------:R-:W-:-:S02]  /*0c20*/  DFMA R26, R28, UR14, R26 ;  /* 0x0000000e1c1a7c2b */ /* 0x000fc4000800001a */
[----:B------:R-:W-:Y:S02]  /*0c30*/  DADD R32, R32, -R32 ;  /* 0x0000000020207229 */ /* 0x000fe40000000820 */
[C---:B------:R-:W-:Y:S02]  /*0c40*/  DFMA R40, R28.reuse, UR38, R40 ;  /* 0x000000261c287c2b */ /* 0x040fe40008000028 */
[C---:B------:R-:W-:Y:S02]  /*0c50*/  DFMA R46, R28.reuse, UR62, R46 ;  /* 0x0000003e1c2e7c2b */ /* 0x040fe4000800002e */
[C---:B------:R-:W-:Y:S02]  /*0c60*/  DFMA R30, R28.reuse, UR28, R30 ;  /* 0x0000001c1c1e7c2b */ /* 0x040fe4000800001e */
[----:B0-----:R-:W-:Y:S02]  /*0c70*/  DFMA R14, R28, UR8, R14 ;  /* 0x000000081c0e7c2b */ /* 0x001fe4000800000e */
[----:B------:R-:W-:-:S02]  /*0c80*/  DFMA R36, R16, UR16, R36 ;  /* 0x0000001010247c2b */ /* 0x000fc40008000024 */
[C---:B------:R-:W-:Y:S02]  /*0c90*/  DFMA R26, R32.reuse, UR20, R26 ;  /* 0x00000014201a7c2b */ /* 0x040fe4000800001a */
[C---:B--2---:R-:W-:Y:S02]  /*0ca0*/  DFMA R46, R32.reuse, UR12, R46 ;  /* 0x0000000c202e7c2b */ /* 0x044fe4000800002e */
[C---:B------:R-:W-:Y:S02]  /*0cb0*/  DFMA R30, R32.reuse, UR30, R30 ;  /* 0x0000001e201e7c2b */ /* 0x040fe4000800001e */
[----:B------:R-:W-:Y:S02]  /*0cc0*/  DFMA R40, R32, UR44, R40 ;  /* 0x0000002c20287c2b */ /* 0x000fe40008000028 */
[C---:B------:R-:W-:Y:S02]  /*0cd0*/  DFMA R38, R16.reuse, UR26, R38 ;  /* 0x0000001a10267c2b */ /* 0x040fe40008000026 */
[----:B------:R-:W-:-:S02]  /*0ce0*/  DFMA R42, R16, UR40, R42 ;  /* 0x00000028102a7c2b */ /* 0x000fc4000800002a */
[----:B------:R-:W-:Y:S02]  /*0cf0*/  DFMA R44, R16, UR50, R44 ;  /* 0x00000032102c7c2b */ /* 0x000fe4000800002c */
[----:B------:R-:W-:Y:S02]  /*0d00*/  DFMA R32, R32, UR10, R14 ;  /* 0x0000000a20207c2b */ /* 0x000fe4000800000e */
[----:B----4-:R-:W-:Y:S02]  /*0d10*/  DFMA R48, R16, UR6, R48 ;  /* 0x0000000610307c2b */ /* 0x010fe40008000030 */
[C-C-:B------:R-:W-:Y:S02]  /*0d20*/  DADD R14, R36.reuse, R26.reuse ;  /* 0x00000000240e7229 */ /* 0x140fe4000000001a */
[----:B------:R-:W-:Y:S02]  /*0d30*/  DADD R26, R36, -R26 ;  /* 0x00000000241a7229 */ /* 0x000fe4000000081a */
        /* <DEDUP_REMOVED lines=16> */
.L_x_269:
[----:B------:R-:W-:Y:S05]  /*0e40*/  BSYNC.RECONVERGENT B0 ;  /* 0x0000000000007941 */ /* 0x000fea0003800200 */
.L_x_268:
        /* <DEDUP_REMOVED lines=9> */
[----:B------:R-:W5:Y:S03]  /*0ee0*/  LDCU.128 UR44, c[0x3][0x720] ;  /* 0x00c0e400ff2c77ac */ /* 0x000f660008000c00 */
[----:B------:R-:W0:Y:S01]  /*0ef0*/  LDS.64 R26, [R4+0x20] ;  /* 0x00002000041a7984 */ /* 0x000e220000000a00 */
[----:B------:R-:W5:Y:S03]  /*0f00*/  LDCU.128 UR56, c[0x3][0x750] ;  /* 0x00c0ea00ff3877ac */ /* 0x000f660008000c00 */
[----:B------:R-:W-:Y:S01]  /*0f10*/  LDS.64 R30, [R4+0x8] ;  /* 0x00000800041e7984 */ /* 0x000fe20000000a00 */
[----:B------:R-:W5:Y:S03]  /*0f20*/  LDCU.128 UR24, c[0x3][0x8c0] ;  /* 0x00c11800ff1877ac */ /* 0x000f660008000c00 */
[----:B------:R-:W1:Y:S01]  /*0f30*/  LDS.64 R32, [R4+0x18] ;  /* 0x0000180004207984 */ /* 0x000e620000000a00 */
[----:B------:R-:W5:Y:S03]  /*0f40*/  LDCU.128 UR8, c[0x3][0x8d0] ;  /* 0x00c11a00ff0877ac */ /* 0x000f660008000c00 */
[----:B------:R-:W5:Y:S01]  /*0f50*/  LDS.64 R36, [R4+0x10] ;  /* 0x0000100004247984 */ /* 0x000f620000000a00 */
[----:B------:R-:W5:Y:S01]  /*0f60*/  LDCU.128 UR36, c[0x3][0x8f0] ;  /* 0x00c11e00ff2477ac */ /* 0x000f620008000c00 */
[----:B------:R-:W5:Y:S01]  /*0f70*/  LDCU.128 UR40, c[0x3][0x920] ;  /* 0x00c12400ff2877ac */ /* 0x000f620008000c00 */
[----:B------:R-:W5:Y:S01]  /*0f80*/  LDCU.128 UR16, c[0x3][0x900] ;  /* 0x00c12000ff1077ac */ /* 0x000f620008000c00 */
[----:B------:R-:W5:Y:S01]  /*0f90*/  LDCU.128 UR48, c[0x3][0x8e0] ;  /* 0x00c11c00ff3077ac */ /* 0x000f620008000c00 */
[----:B------:R-:W5:Y:S01]  /*0fa0*/  LDCU.128 UR60, c[0x3][0x910] ;  /* 0x00c12200ff3c77ac */ /* 0x000f620008000c00 */
[----:B0-----:R-:W-:-:S02]  /*0fb0*/  DADD R28, R16, R26 ;  /* 0x00000000101c7229 */ /* 0x001fc4000000001a */
[----:B------:R-:W-:Y:S02]  /*0fc0*/  DADD R16, R16, -R26 ;  /* 0x0000000010107229 */ /* 0x000fe4000000081a */
[----:B-1----:R-:W-:-:S04]  /*0fd0*/  DADD R26, R30, R32 ;  /* 0x000000001e1a7229 */ /* 0x002fc80000000020 */
[C---:B------:R-:W-:Y:S02]  /*0fe0*/  DFMA R38, R28.reuse, UR20, RZ ;  /* 0x000000141c267c2b */ /* 0x040fe400080000ff */
[C---:B------:R-:W-:Y:S02]  /*0ff0*/  DFMA R40, R28.reuse, UR6, RZ ;  /* 0x000000061c287c2b */ /* 0x040fe400080000ff */
[C---:B---3--:R-:W-:Y:S02]  /*1000*/  DFMA R42, R28.reuse, UR28, RZ ;  /* 0x0000001c1c2a7c2b */ /* 0x048fe400080000ff */
[C---:B----4-:R-:W-:Y:S02]  /*1010*/  DFMA R46, R28.reuse, UR14, RZ ;  /* 0x0000000e1c2e7c2b */ /* 0x050fe400080000ff */
[----:B-----5:R-:W-:Y:S02]  /*1020*/  DFMA R28, R28, UR32, RZ ;  /* 0x000000201c1c7c2b */ /* 0x020fe400080000ff */
[C---:B------:R-:W-:Y:S01]  /*1030*/  DFMA R38, R26.reuse, UR22, R38 ;  /* 0x000000161a267c2b */ /* 0x040fe20008000026 */
[----:B------:R-:W0:Y:S01]  /*1040*/  LDCU.64 UR22, c[0x3][0x770] ;  /* 0x00c0ee00ff1677ac */ /* 0x000e220008000a00 */
[----:B------:R-:W-:-:S02]  /*1050*/  DFMA R44, R26, UR30, R42 ;  /* 0x0000001e1a2c7c2b */ /* 0x000fc4000800002a */
[C---:B------:R-:W-:Y:S01]  /*1060*/  DFMA R40, R26.reuse, UR44, R40 ;  /* 0x0000002c1a287c2b */ /* 0x040fe20008000028 */
[----:B------:R-:W1:Y:S01]  /*1070*/  LDCU.64 UR30, c[0x3][0x930] ;  /* 0x00c12600ff1e77ac */ /* 0x000e620008000a00 */
[C---:B------:R-:W-:Y:S02]  /*1080*/  DFMA R46, R26.reuse, UR56, R46 ;  /* 0x000000381a2e7c2b */ /* 0x040fe4000800002e */
[----:B------:R-:W-:Y:S01]  /*1090*/  DFMA R50, R26, UR34, R28 ;  /* 0x000000221a327c2b */ /* 0x000fe2000800001c */
[C---:B------:R-:W-:Y:S01]  /*10a0*/  IMAD R23, R22.reuse, 0x48, R146 ;  /* 0x0000004816177824 */ /* 0x040fe200078e0292 */
[----:B------:R-:W-:Y:S01]  /*10b0*/  DADD R30, R30, -R32 ;  /* 0x000000001e1e7229 */ /* 0x000fe20000000820 */
[----:B------:R-:W-:Y:S01]  /*10c0*/  IMAD R12, R13, 0x8, R12 ;  /* 0x000000080d0c7824 */ /* 0x000fe200078e020c */
[--C-:B------:R-:W-:Y:S01]  /*10d0*/  DADD R26, R36, R36.reuse ;  /* 0x00000000241a7229 */ /* 0x100fe20000000024 */
[----:B------:R-:W-:Y:S01]  /*10e0*/  IMAD R8, R22, -0x240, R8 ;  /* 0xfffffdc016087824 */ /* 0x000fe200078e0208 */
[C---:B------:R-:W-:Y:S01]  /*10f0*/  DFMA R28, R16.reuse, UR24, RZ ;  /* 0x00000018101c7c2b */ /* 0x040fe200080000ff */
[----:B------:R-:W-:Y:S01]  /*1100*/  LEA R10, R11, R24, 0x18 ;  /* 0x000000180b0a7211 */ /* 0x000fe200078ec0ff */
[C---:B------:R-:W-:Y:S01]  /*1110*/  DFMA R32, R16.reuse, UR10, RZ ;  /* 0x0000000a10207c2b */ /* 0x040fe200080000ff */
[----:B------:R-:W-:Y:S01]  /*1120*/  CS2R R158, SRZ ;  /* 0x00000000009e7805 */ /* 0x000fe2000001ff00 */
[C---:B------:R-:W-:Y:S01]  /*1130*/  DFMA R42, R16.reuse, UR36, RZ ;  /* 0x00000024102a7c2b */ /* 0x040fe200080000ff */
[----:B------:R-:W-:Y:S01]  /*1140*/  CS2R R162, SRZ ;  /* 0x0000000000a27805 */ /* 0x000fe2000001ff00 */
[C---:B------:R-:W-:Y:S01]  /*1150*/  DFMA R48, R16.reuse, UR40, RZ ;  /* 0x0000002810307c2b */ /* 0x040fe200080000ff */
[----:B------:R-:W-:Y:S01]  /*1160*/  CS2R R80, SRZ ;  /* 0x0000000000507805 */ /* 0x000fe2000001ff00 */
[----:B------:R-:W-:Y:S01]  /*1170*/  DFMA R16, R16, UR18, RZ ;  /* 0x0000001210107c2b */ /* 0x000fe200080000ff */
[----:B------:R-:W-:Y:S01]  /*1180*/  CS2R R82, SRZ ;  /* 0x0000000000527805 */ /* 0x000fe2000001ff00 */
[----:B------:R-:W-:Y:S01]  /*1190*/  DADD R36, R36, -R36 ;  /* 0x0000000024247229 */ /* 0x000fe20000000824 */
[----:B------:R-:W-:Y:S01]  /*11a0*/  CS2R R140, SRZ ;  /* 0x00000000008c7805 */ /* 0x000fe2000001ff00 */
[----:B------:R-:W-:Y:S01]  /*11b0*/  DMUL R26, R26, 0.5 ;  /* 0x3fe000001a1a7828 */ /* 0x000fe20000000000 */
[C---:B------:R-:W-:Y:S01]  /*11c0*/  IMAD R146, R13.reuse, 0x8, R146 ;  /* 0x000000080d927824 */ /* 0x040fe200078e0292 */
[C---:B------:R-:W-:Y:S01]  /*11d0*/  DFMA R28, R30.reuse, UR26, R28 ;  /* 0x0000001a1e1c7c2b */ /* 0x040fe2000800001c */
[----:B------:R-:W-:Y:S01]  /*11e0*/  IMAD R5, R13, 0x8, R8 ;  /* 0x000000080d057824 */ /* 0x000fe200078e0208 */
[C---:B------:R-:W-:Y:S01]  /*11f0*/  DFMA R32, R30.reuse, UR48, R32 ;  /* 0x000000301e207c2b */ /* 0x040fe20008000020 */
[----:B------:R-:W3:Y:S01]  /*1200*/  @!P1 LDG.E.64.CONSTANT R158, desc[UR52][R110.64+0x71e8] ;  /* 0x0071e8346e9e9981 */ /* 0x000ee2000c1e9b00 */
[C---:B------:R-:W-:Y:S01]  /*1210*/  DFMA R42, R30.reuse, UR38, R42 ;  /* 0x000000261e2a7c2b */ /* 0x040fe2000800002a */
[----:B------:R-:W4:Y:S01]  /*1220*/  LDCU.64 UR34, c[0x3][0x770] ;  /* 0x00c0ee00ff2277ac */ /* 0x000f220008000a00 */
[C---:B------:R-:W-:Y:S01]  /*1230*/  DFMA R48, R30.reuse, UR42, R48 ;  /* 0x0000002a1e307c2b */ /* 0x040fe20008000030 */
[----:B------:R-:W5:Y:S01]  /*1240*/  @!P1 LDG.E.64.CONSTANT R162, desc[UR52][R110.64+0x46e0] ;  /* 0x0046e0346ea29981 */ /* 0x000f62000c1e9b00 */
[----:B------:R-:W-:-:S02]  /*1250*/  DFMA R16, R30, UR60, R16 ;  /* 0x0000003c1e107c2b */ /* 0x000fc40008000010 */
[----:B------:R-:W-:Y:S01]  /*1260*/  DFMA R38, R26, UR4, R38 ;  /* 0x000000041a267c2b */ /* 0x000fe20008000026 */
[----:B------:R-:W4:Y:S01]  /*1270*/  @!P1 LDG.E.64.CONSTANT R80, desc[UR52][R110.64+0x1950] ;  /* 0x001950346e509981 */ /* 0x000f22000c1e9b00 */
[----:B------:R-:W-:Y:S02]  /*1280*/  DFMA R28, R36, UR8, R28 ;  /* 0x00000008241c7c2b */ /* 0x000fe4000800001c */
[----:B------:R-:W-:Y:S01]  /*1290*/  DFMA R40, R26, UR46, R40 ;  /* 0x0000002e1a287c2b */ /* 0x000fe20008000028 */
[----:B------:R-:W4:Y:S01]  /*12a0*/  @!P1 LDG.E.64.CONSTANT R82, desc[UR52][R110.64+0x288] ;  /* 0x000288346e529981 */ /* 0x000f22000c1e9b00 */
[----:B-1----:R-:W-:Y:S02]  /*12b0*/  DFMA R48, R36, UR30, R48 ;  /* 0x0000001e24307c2b */ /* 0x002fe40008000030 */
[----:B------:R-:W-:Y:S01]  /*12c0*/  DFMA R46, R26, UR58, R46 ;  /* 0x0000003a1a2e7c2b */ /* 0x000fe2000800002e */
[----:B------:R-:W-:Y:S01]  /*12d0*/  VIADD R24, R24, 0x510 ;  /* 0x0000051018187836 */ /* 0x000fe20000000000 */
[C---:B------:R-:W-:Y:S01]  /*12e0*/  DFMA R32, R36.reuse, UR50, R32 ;  /* 0x0000003224207c2b */ /* 0x040fe20008000020 */
[----:B------:R-:W4:Y:S01]  /*12f0*/  @!P1 LDG.E.64.CONSTANT R140, desc[UR52][R110.64+0x5da8] ;  /* 0x005da8346e8c9981 */ /* 0x000f22000c1e9b00 */
[----:B------:R-:W-:-:S02]  /*1300*/  DFMA R42, R36, UR16, R42 ;  /* 0x00000010242a7c2b */ /* 0x000fc4000800002a */
[C---:B------:R-:W-:Y:S02]  /*1310*/  DFMA R44, R26.reuse, UR12, R44 ;  /* 0x0000000c1a2c7c2b */ /* 0x040fe4000800002c */
[----:B0-----:R-:W-:Y:S01]  /*1320*/  DFMA R50, R26, UR22, R50 ;  /* 0x000000161a327c2b */ /* 0x001fe20008000032 */
[----:B------:R-:W-:Y:S01]  /*1330*/  IMAD R92, R13, 0x40, R146 ;  /* 0x000000400d5c7824 */ /* 0x000fe200078e0292 */
[----:B------:R-:W-:Y:S01]  /*1340*/  DFMA R36, R36, UR62, R16 ;  /* 0x0000003e24247c2b */ /* 0x000fe20008000010 */
[----:B------:R-:W2:Y:S01]  /*1350*/  LDCU.64 UR4, c[0x0][0x388] ;  /* 0x00007100ff0477ac */ /* 0x000ea20008000a00 */
[C-C-:B------:R-:W-:Y:S02]  /*1360*/  DADD R16, R38.reuse, R28.reuse ;  /* 0x0000000026107229 */ /* 0x140fe4000000001c */
[----:B------:R-:W-:Y:S01]  /*1370*/  DADD R28, R38, -R28 ;  /* 0x00000000261c7229 */ /* 0x000fe2000000081c */
[----:B------:R-:W0:Y:S01]  /*1380*/  LDCU.64 UR16, c[0x3][0x710] ;  /* 0x00c0e200ff1077ac */ /* 0x000e220008000a00 */
        /* <DEDUP_REMOVED lines=8> */
[----:B------:R-:W1:Y:S01]  /*1410*/  LDCU.128 UR44, c[0x3][0x720] ;  /* 0x00c0e400ff2c77ac */ /* 0x000e620008000c00 */
[----:B------:R-:W-:Y:S01]  /*1420*/  DADD R36, R46, -R36 ;  /* 0x000000002e247229 */ /* 0x000fe20000000824 */
[----:B------:R-:W-:Y:S01]  /*1430*/  STS.64 [R4+0x20], R48 ;  /* 0x0000203004007388 */ /* 0x000fe20000000a00 */
[----:B------:R-:W1:Y:S03]  /*1440*/  LDCU.128 UR48, c[0x3][0x8e0] ;  /* 0x00c11c00ff3077ac */ /* 0x000e660008000c00 */
[----:B------:R-:W-:Y:S01]  /*1450*/  STS.64 [R4], R16 ;  /* 0x0000001004007388 */ /* 0x000fe20000000a00 */
        /* <DEDUP_REMOVED lines=9> */
[----:B------:R-:W-:Y:S04]  /*14f0*/  STS.64 [R4+0x30], R42 ;  /* 0x0000302a04007388 */ /* 0x000fe80000000a00 */
[----:B------:R-:W-:Y:S04]  /*1500*/  STS.64 [R4+0x18], R38 ;  /* 0x0000182604007388 */ /* 0x000fe80000000a00 */
[----:B------:R-:W-:Y:S01]  /*1510*/  STS.64 [R4+0x28], R36 ;  /* 0x0000282404007388 */ /* 0x000fe20000000a00 */
[----:B------:R-:W-:Y:S06]  /*1520*/  BAR.SYNC.DEFER_BLOCKING 0x0 ;  /* 0x0000000000007b1d */ /* 0x000fec0000010000 */
        /* <DEDUP_REMOVED lines=41> */
[----:B--2---:R-:W-:-:S03]  /*17c0*/  DFMA R46, R106, R56, RZ ;  /* 0x000000386a2e722b */ /* 0x004fc600000000ff */
        /* <DEDUP_REMOVED lines=17> */
[----:B------:R-:W5:Y:S04]  /*18e0*/  LDS.64 R142, [R8+0x40] ;  /* 0x00004000088e7984 */ /* 0x000f680000000a00 */
[----:B------:R-:W5:Y:S01]  /*18f0*/  LDS.64 R90, [R5+0x11b8] ;  /* 0x0011b800055a7984 */ /* 0x000f620000000a00 */
        /* <DEDUP_REMOVED lines=12> */
[----:B---3--:R-:W-:-:S04]  /*19c0*/  DFMA R74, R28, R74, R30 ;  /* 0x0000004a1c4a722b */ /* 0x008fc8000000001e */
[----:B------:R-:W-:Y:S02]  /*19d0*/  DFMA R46, R16, R68, R46 ;  /* 0x00000044102e722b */ /* 0x000fe4000000002e */
[----:B-----5:R-:W-:Y:S02]  /*19e0*/  DFMA R142, R92, R142, R26 ;  /* 0x0000008e5c8e722b */ /* 0x020fe4000000001a */
        /* <DEDUP_REMOVED lines=26> */
[----:B------:R-:W5:Y:S01]  /*1b90*/  LDS.64 R40, [R7+0x48] ;  /* 0x0000480007287984 */ /* 0x000f620000000a00 */
        /* <DEDUP_REMOVED lines=9> */
[----:B------:R-:W4:Y:S01]  /*1c30*/  LDS.64 R30, [R6+0x18] ;  /* 0x00001800061e7984 */ /* 0x000f220000000a00 */
[----:B--2---:R-:W-:-:S03]  /*1c40*/  DFMA R20, R22, R42, R20 ;  /* 0x0000002a1614722b */ /* 0x004fc60000000014 */
[----:B------:R-:W-:Y:S04]  /*1c50*/  LDS.64 R46, [R146+0x120] ;  /* 0x00012000922e7984 */ /* 0x000fe80000000a00 */
[----:B------:R-:W-:Y:S01]  /*1c60*/  LDS.64 R76, [R6+0x20] ;  /* 0x00002000064c7984 */ /* 0x000fe20000000a00 */
[----:B---3--:R-:W-:-:S03]  /*1c70*/  DFMA R44, R38, R44, R20 ;  /* 0x0000002c262c722b */ /* 0x008fc60000000014 */
[----:B------:R-:W-:Y:S04]  /*1c80*/  LDS.64 R72, [R7+0x120] ;  /* 0x0001200007487984 */ /* 0x000fe80000000a00 */
[----:B------:R-:W2:Y:S01]  /*1c90*/  LDS.64 R20, [R7+0xd8] ;  /* 0x0000d80007147984 */ /* 0x000ea20000000a00 */
[----:B-----5:R-:W-:-:S03]  /*1ca0*/  DFMA R40, R88, R40, R44 ;  /* 0x000000285828722b */ /* 0x020fc6000000002c */
        /* <DEDUP_REMOVED lines=8> */
[----:B----4-:R-:W-:-:S03]  /*1d30*/  DFMA R84, R50, R30, R14 ;  /* 0x0000001e3254722b */ /* 0x010fc6000000000e */
        /* <DEDUP_REMOVED lines=1049> */
[----:B------:R-:W5:Y:S04]  /*5ed0*/  LDS.64 R22, [R4+0x28] ;  /* 0x0000280004167984 */ /* 0x000f680000000a00 */
        /* <DEDUP_REMOVED lines=8> */
[----:B---3--:R-:W-:Y:S02]  /*5f60*/  DFMA R26, R8, UR4, RZ ;  /* 0x00000004081a7c2b */ /* 0x008fe400080000ff */
[----:B------:R-:W-:-:S02]  /*5f70*/  DFMA R28, R6, UR8, RZ ;  /* 0x00000008061c7c2b */ /* 0x000fc400080000ff */
[C---:B------:R-:W-:Y:S02]  /*5f80*/  DFMA R8, R6.reuse, UR24, RZ ;  /* 0x0000001806087c2b */ /* 0x040fe400080000ff */
[----:B------:R-:W-:Y:S01]  /*5f90*/  DFMA R32, R6, UR22, RZ ;  /* 0x0000001606207c2b */ /* 0x000fe200080000ff */
[----:B------:R-:W2:Y:S01]  /*5fa0*/  LDCU.64 UR22, c[0x3][0x768] ;  /* 0x00c0ed00ff1677ac */ /* 0x000ea20008000a00 */
[----:B------:R-:W-:Y:S02]  /*5fb0*/  DFMA R30, R10, UR46, R30 ;  /* 0x0000002e0a1e7c2b */ /* 0x000fe4000800001e */
[----:B----4-:R-:W-:Y:S02]  /*5fc0*/  DADD R6, R16, R18 ;  /* 0x0000000010067229 */ /* 0x010fe40000000012 */
[C---:B------:R-:W-:Y:S02]  /*5fd0*/  DFMA R14, R10.reuse, UR6, R14 ;  /* 0x000000060a0e7c2b */ /* 0x040fe4000800000e */
[----:B------:R-:W-:-:S02]  /*5fe0*/  DFMA R26, R10, UR44, R26 ;  /* 0x0000002c0a1a7c2b */ /* 0x000fc4000800001a */
[----:B------:R-:W-:Y:S02]  /*5ff0*/  DFMA R28, R12, UR48, R28 ;  /* 0x000000300c1c7c2b */ /* 0x000fe4000800001c */
[----:B------:R-:W-:Y:S02]  /*6000*/  DADD R16, R16, -R18 ;  /* 0x0000000010107229 */ /* 0x000fe40000000812 */
[C---:B------:R-:W-:Y:S02]  /*6010*/  DFMA R10, R12.reuse, UR10, R8 ;  /* 0x0000000a0c0a7c2b */ /* 0x040fe40008000008 */
[----:B------:R-:W-:Y:S02]  /*6020*/  DFMA R32, R12, UR50, R32 ;  /* 0x000000320c207c2b */ /* 0x000fe40008000020 */
[C---:B------:R-:W-:Y:S01]  /*6030*/  DFMA R30, R6.reuse, UR26, R30 ;  /* 0x0000001a061e7c2b */ /* 0x040fe2000800001e */
[----:B------:R-:W3:Y:S01]  /*6040*/  LDCU.64 UR26, c[0x3][0x928] ;  /* 0x00c12500ff1a77ac */ /* 0x000ee20008000a00 */
[----:B------:R-:W-:-:S02]  /*6050*/  DFMA R14, R6, UR28, R14 ;  /* 0x0000001c060e7c2b */ /* 0x000fc4000800000e */
[----:B------:R-:W-:Y:S02]  /*6060*/  DFMA R26, R6, UR12, R26 ;  /* 0x0000000c061a7c2b */ /* 0x000fe4000800001a */
[----:B-1----:R-:W-:Y:S01]  /*6070*/  DFMA R28, R16, UR16, R28 ;  /* 0x00000010101c7c2b */ /* 0x002fe2000800001c */
[----:B------:R-:W1:Y:S01]  /*6080*/  LDCU.64 UR16, c[0x3][0x930] ;  /* 0x00c12600ff1077ac */ /* 0x000e620008000a00 */
[C-C-:B-----5:R-:W-:Y:S02]  /*6090*/  DADD R6, R20.reuse, R22.reuse ;  /* 0x0000000014067229 */ /* 0x160fe40000000016 */
[----:B------:R-:W-:Y:S02]  /*60a0*/  DADD R20, R20, -R22 ;  /* 0x0000000014147229 */ /* 0x000fe40000000816 */
[----:B0-----:R-:W-:Y:S02]  /*60b0*/  DADD R8, R24, R24 ;  /* 0x0000000018087229 */ /* 0x001fe40000000018 */
[----:B------:R-:W-:-:S02]  /*60c0*/  DFMA R10, R16, UR36, R10 ;  /* 0x00000024100a7c2b */ /* 0x000fc4000800000a */
[----:B------:R-:W-:Y:S02]  /*60d0*/  DFMA R32, R16, UR30, R32 ;  /* 0x0000001e10207c2b */ /* 0x000fe40008000020 */
[----:B------:R-:W-:Y:S02]  /*60e0*/  DADD R24, R24, -R24 ;  /* 0x0000000018187229 */ /* 0x000fe40000000818 */
[----:B------:R-:W-:Y:S02]  /*60f0*/  DMUL R8, R8, 0.5 ;  /* 0x3fe0000008087828 */ /* 0x000fe40000000000 */
[----:B------:R-:W-:Y:S02]  /*6100*/  DFMA R14, R6, UR14, R14 ;  /* 0x0000000e060e7c2b */ /* 0x000fe4000800000e */
[----:B------:R-:W-:Y:S02]  /*6110*/  DFMA R10, R20, UR18, R10 ;  /* 0x00000012140a7c2b */ /* 0x000fe4000800000a */
[----:B------:R-:W-:-:S02]  /*6120*/  DFMA R26, R6, UR56, R26 ;  /* 0x00000038061a7c2b */ /* 0x000fc4000800001a */
[----:B------:R-:W-:Y:S02]  /*6130*/  DFMA R28, R20, UR60, R28 ;  /* 0x0000003c141c7c2b */ /* 0x000fe4000800001c */
[----:B------:R-:W-:Y:S02]  /*6140*/  DFMA R30, R6, UR58, R30 ;  /* 0x0000003a061e7c2b */ /* 0x000fe4000800001e */
[----:B------:R-:W-:Y:S02]  /*6150*/  DFMA R32, R20, UR62, R32 ;  /* 0x0000003e14207c2b */ /* 0x000fe40008000020 */
[----:B------:R-:W-:Y:S02]  /*6160*/  DFMA R14, R8, UR32, R14 ;  /* 0x00000020080e7c2b */ /* 0x000fe4000800000e */
[----:B------:R-:W-:Y:S02]  /*6170*/  DFMA R10, R24, UR40, R10 ;  /* 0x00000028180a7c2b */ /* 0x000fe4000800000a */
[----:B--2---:R-:W-:-:S02]  /*6180*/  DFMA R26, R8, UR22, R26 ;  /* 0x00000016081a7c2b */ /* 0x004fc4000800001a */
[----:B---3--:R-:W-:Y:S02]  /*6190*/  DFMA R28, R24, UR26, R28 ;  /* 0x0000001a181c7c2b */ /* 0x008fe4000800001c */
[----:B------:R-:W-:Y:S02]  /*61a0*/  DFMA R30, R8, UR34, R30 ;  /* 0x00000022081e7c2b */ /* 0x000fe4000800001e */
[----:B-1----:R-:W-:Y:S01]  /*61b0*/  DFMA R32, R24, UR16, R32 ;  /* 0x0000001018207c2b */ /* 0x002fe20008000020 */
[----:B------:R-:W-:Y:S01]  /*61c0*/  ISETP.GT.U32.AND P1, PT, R5, 0x2c, PT ;  /* 0x0000002c0500780c */ /* 0x000fe20003f24070 */
[----:B------:R-:W-:Y:S02]  /*61d0*/  DADD R6, R14, R10 ;  /* 0x000000000e067229 */ /* 0x000fe4000000000a */
[----:B------:R-:W-:Y:S02]  /*61e0*/  DADD R8, R26, R28 ;  /* 0x000000001a087229 */ /* 0x000fe4000000001c */
[----:B------:R-:W-:-:S02]  /*61f0*/  DADD R10, R14, -R10 ;  /* 0x000000000e0a7229 */ /* 0x000fc4000000080a */
[----:B------:R-:W-:Y:S02]  /*6200*/  DADD R26, R26, -R28 ;  /* 0x000000001a1a7229 */ /* 0x000fe4000000081c */
[----:B------:R-:W-:Y:S01]  /*6210*/  DADD R30, R30, -R32 ;  /* 0x000000001e1e7229 */ /* 0x000fe20000000820 */
        /* <DEDUP_REMOVED lines=18> */
[----:B------:R-:W5:Y:S03]  /*6340*/  LDCU.128 UR56, c[0x3][0x750] ;  /* 0x00c0ea00ff3877ac */ /* 0x000f660008000c00 */
        /* <DEDUP_REMOVED lines=9> */
[----:B------:R-:W-:Y:S02]  /*63e0*/  DADD R10, R10, -R12 ;  /* 0x000000000a0a7229 */ /* 0x000fe4000000080c */
[----:B------:R-:W-:Y:S02]  /*63f0*/  DFMA R26, R4, UR8, RZ ;  /* 0x00000008041a7c2b */ /* 0x000fe400080000ff */
[----:B------:R-:W-:Y:S02]  /*6400*/  DFMA R12, R8, UR20, RZ ;  /* 0x00000014080c7c2b */ /* 0x000fe400080000ff */
[----:B--2---:R-:W-:Y:S01]  /*6410*/  DFMA R28, R6, UR26, R28 ;  /* 0x0000001a061c7c2b */ /* 0x004fe2000800001c */
[----:B------:R-:W1:Y:S01]  /*6420*/  LDCU.64 UR26, c[0x3][0x900] ;  /* 0x00c12000ff1a77ac */ /* 0x000e620008000a00 */
[----:B------:R-:W-:-:S02]  /*6430*/  DFMA R24, R8, UR4, RZ ;  /* 0x0000000408187c2b */ /* 0x000fc400080000ff */
[C---:B---3--:R-:W-:Y:S01]  /*6440*/  DFMA R30, R4.reuse, UR22, RZ ;  /* 0x00000016041e7c2b */ /* 0x048fe200080000ff */
[----:B------:R-:W2:Y:S01]  /*6450*/  LDCU.64 UR22, c[0x3][0x768] ;  /* 0x00c0ed00ff1677ac */ /* 0x000ea20008000a00 */
[----:B------:R-:W-:Y:S02]  /*6460*/  DFMA R8, R4, UR24, RZ ;  /* 0x0000001804087c2b */ /* 0x000fe400080000ff */
[----:B-----5:R-:W-:Y:S02]  /*6470*/  DADD R4, R14, R16 ;  /* 0x000000000e047229 */ /* 0x020fe40000000010 */
[----:B------:R-:W-:Y:S02]  /*6480*/  DFMA R26, R10, UR48, R26 ;  /* 0x000000300a1a7c2b */ /* 0x000fe4000800001a */
[----:B------:R-:W-:Y:S02]  /*6490*/  DADD R14, R14, -R16 ;  /* 0x000000000e0e7229 */ /* 0x000fe40000000810 */
[----:B------:R-:W-:-:S02]  /*64a0*/  DFMA R12, R6, UR6, R12 ;  /* 0x00000006060c7c2b */ /* 0x000fc4000800000c */
[----:B------:R-:W-:Y:S02]  /*64b0*/  DFMA R24, R6, UR44, R24 ;  /* 0x0000002c06187c2b */ /* 0x000fe40008000018 */
[C---:B------:R-:W-:Y:S01]  /*64c0*/  DFMA R30, R10.reuse, UR30, R30 ;  /* 0x0000001e0a1e7c2b */ /* 0x040fe2000800001e */
[----:B------:R-:W3:Y:S01]  /*64d0*/  LDCU.64 UR30, c[0x3][0x770] ;  /* 0x00c0ee00ff1e77ac */ /* 0x000ee20008000a00 */
[----:B------:R-:W-:Y:S02]  /*64e0*/  DFMA R8, R10, UR10, R8 ;  /* 0x0000000a0a087c2b */ /* 0x000fe40008000008 */
[----:B0-----:R-:W-:Y:S01]  /*64f0*/  DFMA R26, R14, UR16, R26 ;  /* 0x000000100e1a7c2b */ /* 0x001fe2000800001a */
[----:B------:R-:W0:Y:S01]  /*6500*/  LDCU.64 UR16, c[0x3][0x928] ;  /* 0x00c12500ff1077ac */ /* 0x000e220008000a00 */
[C---:B------:R-:W-:Y:S02]  /*6510*/  DFMA R12, R4.reuse, UR28, R12 ;  /* 0x0000001c040c7c2b */ /* 0x040fe4000800000c */
[----:B------:R-:W-:-:S02]  /*6520*/  DFMA R24, R4, UR12, R24 ;  /* 0x0000000c04187c2b */ /* 0x000fc40008000018 */
[----:B------:R-:W-:Y:S02]  /*6530*/  DFMA R28, R4, UR34, R28 ;  /* 0x00000022041c7c2b */ /* 0x000fe4000800001c */
[----:B-1----:R-:W-:Y:S01]  /*6540*/  DFMA R30, R14, UR26, R30 ;  /* 0x0000001a0e1e7c2b */ /* 0x002fe2000800001e */
[----:B------:R-:W1:Y:S01]  /*6550*/  LDCU.64 UR26, c[0x3][0x930] ;  /* 0x00c12600ff1a77ac */ /* 0x000e620008000a00 */
[----:B------:R-:W-:Y:S02]  /*6560*/  DADD R4, R18, R20 ;  /* 0x0000000012047229 */ /* 0x000fe40000000014 */
[----:B------:R-:W-:Y:S02]  /*6570*/  DADD R6, R22, R22 ;  /* 0x0000000016067229 */ /* 0x000fe40000000016 */
[----:B------:R-:W-:Y:S02]  /*6580*/  DFMA R8, R14, UR36, R8 ;  /* 0x000000240e087c2b */ /* 0x000fe40008000008 */
[----:B------:R-:W-:-:S02]  /*6590*/  DADD R18, R18, -R20 ;  /* 0x0000000012127229 */ /* 0x000fc40000000814 */
[C---:B------:R-:W-:Y:S02]  /*65a0*/  DFMA R12, R4.reuse, UR14, R12 ;  /* 0x0000000e040c7c2b */ /* 0x040fe4000800000c */
[----:B------:R-:W-:Y:S02]  /*65b0*/  DFMA R24, R4, UR56, R24 ;  /* 0x0000003804187c2b */ /* 0x000fe40008000018 */
[----:B------:R-:W-:Y:S02]  /*65c0*/  DMUL R6, R6, 0.5 ;  /* 0x3fe0000006067828 */ /* 0x000fe40000000000 */
[----:B------:R-:W-:Y:S02]  /*65d0*/  DADD R22, R22, -R22 ;  /* 0x0000000016167229 */ /* 0x000fe40000000816 */
[C---:B------:R-:W-:Y:S02]  /*65e0*/  DFMA R8, R18.reuse, UR18, R8 ;  /* 0x0000001212087c2b */ /* 0x040fe40008000008 */
[----:B------:R-:W-:-:S02]  /*65f0*/  DFMA R26, R18, UR60, R26 ;  /* 0x0000003c121a7c2b */ /* 0x000fc4000800001a */
[----:B------:R-:W-:Y:S02]  /*6600*/  DFMA R28, R4, UR58, R28 ;  /* 0x0000003a041c7c2b */ /* 0x000fe4000800001c */
[----:B------:R-:W-:Y:S02]  /*6610*/  DFMA R30, R18, UR62, R30 ;  /* 0x0000003e121e7c2b */ /* 0x000fe4000800001e */
[C---:B------:R-:W-:Y:S02]  /*6620*/  DFMA R12, R6.reuse, UR32, R12 ;  /* 0x00000020060c7c2b */ /* 0x040fe4000800000c */
[----:B--2---:R-:W-:Y:S02]  /*6630*/  DFMA R24, R6, UR22, R24 ;  /* 0x0000001606187c2b */ /* 0x004fe40008000018 */
[C---:B------:R-:W-:Y:S02]  /*6640*/  DFMA R8, R22.reuse, UR40, R8 ;  /* 0x0000002816087c2b */ /* 0x040fe40008000008 */
[----:B0-----:R-:W-:-:S02]  /*6650*/  DFMA R26, R22, UR16, R26 ;  /* 0x00000010161a7c2b */ /* 0x001fc4000800001a */
[----:B---3--:R-:W-:Y:S02]  /*6660*/  DFMA R28, R6, UR30, R28 ;  /* 0x0000001e061c7c2b */ /* 0x008fe4000800001c */
[----:B-1----:R-:W-:Y:S02]  /*6670*/  DFMA R30, R22, UR26, R30 ;  /* 0x0000001a161e7c2b */ /* 0x002fe4000800001e */
[----:B------:R-:W-:Y:S02]  /*6680*/  DADD R4, R12, R8 ;  /* 0x000000000c047229 */ /* 0x000fe40000000008 */
[----:B------:R-:W-:Y:S02]  /*6690*/  DADD R6, R24, R26 ;  /* 0x0000000018067229 */ /* 0x000fe4000000001a */
[----:B------:R-:W-:Y:S02]  /*66a0*/  DADD R8, R12, -R8 ;  /* 0x000000000c087229 */ /* 0x000fe40000000808 */
[----:B------:R-:W-:Y:S01]  /*66b0*/  DADD R24, R24, -R26 ;  /* 0x0000000018187229 */ /* 0x000fe2000000081a */
[----:B------:R1:W-:Y:S01]  /*66c0*/  STS.64 [R3], R4 ;  /* 0x0000000403007388 */ /* 0x0003e20000000a00 */
[----:B------:R-:W-:-:S03]  /*66d0*/  DADD R28, R28, -R30 ;  /* 0x000000001c1c7229 */ /* 0x000fc6000000081e */
[----:B------:R1:W-:Y:S04]  /*66e0*/  STS.64 [R3+0x120], R8 ;  /* 0x0001200803007388 */ /* 0x0003e80000000a00 */
[----:B------:R1:W-:Y:S04]  /*66f0*/  STS.64 [R3+0x48], R6 ;  /* 0x0000480603007388 */ /* 0x0003e80000000a00 */
[----:B------:R1:W-:Y:S04]  /*6700*/  STS.64 [R3+0xd8], R24 ;  /* 0x0000d81803007388 */ /* 0x0003e80000000a00 */
[----:B------:R1:W-:Y:S02]  /*6710*/  STS.64 [R3+0x90], R28 ;  /* 0x0000901c03007388 */ /* 0x0003e40000000a00 */
.L_x_271:
[----:B------:R-:W-:Y:S05]  /*6720*/  BSYNC.RECONVERGENT B0 ;  /* 0x0000000000007941 */ /* 0x000fea0003800200 */
.L_x_270:
        /* <DEDUP_REMOVED lines=80> */
[----:B------:R-:W-:Y:S01]  /*6c30*/  STG.E.64 desc[UR52][R2.64+0x320], R8 ;  /* 0x0003200802007986 */ /* 0x000fe2000c101b34 */
[----:B------:R-:W-:Y:S05]  /*6c40*/  EXIT ;  /* 0x000000000000794d */ /* 0x000fea0003800000 */
.L_x_272:
        /* <DEDUP_REMOVED lines=11> */
.L_x_445:


//--------------------- .text._Z32massMatrixMultiplyConstantKernelILi5ELi8ELi1EEvidPKdS1_S1_S1_S1_S1_S1_Pd --------------------------
	.section	.text._Z32massMatrixMultiplyConstantKernelILi5ELi8ELi1EEvidPKdS1_S1_S1_S1_S1_S1_Pd,"ax",@progbits
	.align	128
        .global         _Z32massMatrixMultiplyConstantKernelILi5ELi8ELi1EEvidPKdS1_S1_S1_S1_S1_S1_Pd
        .type           _Z32massMatrixMultiplyConstantKernelILi5ELi8ELi1EEvidPKdS1_S1_S1_S1_S1_S1_Pd,@function
        .size           _Z32massMatrixMultiplyConstantKernelILi5ELi8ELi1EEvidPKdS1_S1_S1_S1_S1_S1_Pd,(.L_x_446 - _Z32massMatrixMultiplyConstantKernelILi5ELi8ELi1EEvidPKdS1_S1_S1_S1_S1_S1_Pd)
        .other          _Z32massMatrixMultiplyConstantKernelILi5ELi8ELi1EEvidPKdS1_S1_S1_S1_S1_S1_Pd,@"STO_CUDA_ENTRY STV_DEFAULT"
_Z32massMatrixMultiplyConstantKernelILi5ELi8ELi1EEvidPKdS1_S1_S1_S1_S1_S1_Pd:
.text._Z32massMatrixMultiplyConstantKernelILi5ELi8ELi1EEvidPKdS1_S1_S1_S1_S1_S1_Pd:
        /* <DEDUP_REMOVED lines=72> */
[----:B-1---5:R-:W-:Y:S02]  /*0480*/  DADD R12, R16, R24 ;  /* 0x00000000100c7229 */ /* 0x022fe40000000018 */
[----:B------:R-:W-:Y:S01]  /*0490*/  DADD R14, R18, R22 ;  /* 0x00000000120e7229 */ /* 0x000fe20000000016 */
[----:B------:R-:W1:Y:S01]  /*04a0*/  LDCU.128 UR16, c[0x3][0x710] ;  /* 0x00c0e200ff1077ac */ /* 0x000e620008000c00 */
[----:B------:R-:W-:Y:S02]  /*04b0*/  DADD R16, R16, -R24 ;  /* 0x0000000010107229 */ /* 0x000fe40000000818 */
[----:B------:R-:W-:Y:S01]  /*04c0*/  DADD R18, R18, -R22 ;  /* 0x0000000012127229 */ /* 0x000fe20000000816 */
[----:B------:R-:W2:Y:S01]  /*04d0*/  LDCU.128 UR36, c[0x3][0x730] ;  /* 0x00c0e600ff2477ac */ /* 0x000ea20008000c00 */
        /* <DEDUP_REMOVED lines=11> */
[----:B------:R-:W-:Y:S02]  /*0590*/  DADD R12, R20, R20 ;  /* 0x00000000140c7229 */ /* 0x000fe40000000014 */
[C---:B------:R-:W-:Y:S01]  /*05a0*/  DFMA R36, R14.reuse, UR38, R32 ;  /* 0x000000260e247c2b */ /* 0x040fe20008000020 */
[----:B------:R-:W3:Y:S01]  /*05b0*/  LDCU.128 UR48, c[0x3][0x900] ;  /* 0x00c12000ff3077ac */ /* 0x000ee20008000c00 */
[C---:B----4-:R-:W-:Y:S02]  /*05c0*/  DFMA R24, R14.reuse, UR28, R24 ;  /* 0x0000001c0e187c2b */ /* 0x050fe40008000018 */
[----:B0-----:R-:W-:Y:S01]  /*05d0*/  DFMA R38, R14, UR52, R38 ;  /* 0x000000340e267c2b */ /* 0x001fe20008000026 */
[----:B------:R-:W0:Y:S01]  /*05e0*/  LDCU.128 UR32, c[0x3][0x8e0] ;  /* 0x00c11c00ff2077ac */ /* 0x000e220008000c00 */
[----:B------:R-:W-:-:S02]  /*05f0*/  DMUL R12, R12, 0.5 ;  /* 0x3fe000000c0c7828 */ /* 0x000fc40000000000 */
[----:B-1----:R-:W-:Y:S01]  /*0600*/  DFMA R14, R16, UR22, RZ ;  /* 0x00000016100e7c2b */ /* 0x002fe200080000ff */
[----:B------:R-:W1:Y:S01]  /*0610*/  LDCU.128 UR8, c[0x3][0x910] ;  /* 0x00c12200ff0877ac */ /* 0x000e620008000c00 */
[----:B------:R-:W-:Y:S02]  /*0620*/  DADD R20, R20, -R20 ;  /* 0x0000000014147229 */ /* 0x000fe40000000814 */
[----:B--2---:R-:W-:Y:S02]  /*0630*/  DFMA R22, R16, UR12, RZ ;  /* 0x0000000c10167c2b */ /* 0x004fe400080000ff */
[----:B------:R-:W-:Y:S02]  /*0640*/  DFMA R24, R12, UR30, R24 ;  /* 0x0000001e0c187c2b */ /* 0x000fe40008000018 */
[----:B---3--:R-:W-:Y:S02]  /*0650*/  DFMA R32, R16, UR40, RZ ;  /* 0x0000002810207c2b */ /* 0x008fe400080000ff */
[----:B------:R-:W-:-:S02]  /*0660*/  DFMA R26, R12, UR16, R26 ;  /* 0x000000100c1a7c2b */ /* 0x000fc4000800001a */
[----:B------:R-:W-:Y:S02]  /*0670*/  DFMA R16, R16, UR50, RZ ;  /* 0x0000003210107c2b */ /* 0x000fe400080000ff */
[C---:B------:R-:W-:Y:S02]  /*0680*/  DFMA R22, R18.reuse, UR14, R22 ;  /* 0x0000000e12167c2b */ /* 0x040fe40008000016 */
[C---:B0-----:R-:W-:Y:S02]  /*0690*/  DFMA R14, R18.reuse, UR32, R14 ;  /* 0x00000020120e7c2b */ /* 0x041fe4000800000e */
[C---:B------:R-:W-:Y:S02]  /*06a0*/  DFMA R32, R18.reuse, UR42, R32 ;  /* 0x0000002a12207c2b */ /* 0x040fe40008000020 */
[----:B-1----:R-:W-:Y:S02]  /*06b0*/  DFMA R16, R18, UR8, R16 ;  /* 0x0000000812107c2b */ /* 0x002fe40008000010 */
[----:B------:R-:W-:-:S02]  /*06c0*/  DFMA R22, R20, UR20, R22 ;  /* 0x0000001414167c2b */ /* 0x000fc40008000016 */
[C---:B------:R-:W-:Y:S02]  /*06d0*/  DFMA R14, R20.reuse, UR34, R14 ;  /* 0x00000022140e7c2b */ /* 0x040fe4000800000e */
[----:B------:R-:W-:Y:S02]  /*06e0*/  DFMA R32, R20, UR48, R32 ;  /* 0x0000003014207c2b */ /* 0x000fe40008000020 */
[C---:B------:R-:W-:Y:S02]  /*06f0*/  DFMA R36, R12.reuse, UR44, R36 ;  /* 0x0000002c0c247c2b */ /* 0x040fe40008000024 */
[----:B------:R-:W-:Y:S02]  /*0700*/  DFMA R38, R12, UR54, R38 ;  /* 0x000000360c267c2b */ /* 0x000fe40008000026 */
[----:B------:R-:W-:Y:S02]  /*0710*/  DFMA R20, R20, UR10, R16 ;  /* 0x0000000a14147c2b */ /* 0x000fe40008000010 */
[----:B------:R-:W-:-:S02]  /*0720*/  DADD R16, R24, R14 ;  /* 0x0000000018107229 */ /* 0x000fc4000000000e */
[----:B------:R-:W-:Y:S02]  /*0730*/  DADD R14, R24, -R14 ;  /* 0x00000000180e7229 */ /* 0x000fe4000000080e */
        /* <DEDUP_REMOVED lines=14> */
.L_x_274:
[----:B------:R-:W-:Y:S05]  /*0820*/  BSYNC.RECONVERGENT B0 ;  /* 0x0000000000007941 */ /* 0x000fea0003800200 */
.L_x_273:
        /* <DEDUP_REMOVED lines=23> */
[----:B0-----:R-:W-:Y:S02]  /*09a0*/  DFMA R26, R16, UR8, RZ ;  /* 0x00000008101a7c2b */ /* 0x001fe400080000ff */
[----:B------:R-:W-:Y:S02]  /*09b0*/  DADD R18, R18, -R20 ;  /* 0x0000000012127229 */ /* 0x000fe40000000814 */
[C---:B--2---:R-:W-:Y:S02]  /*09c0*/  DFMA R20, R16.reuse, UR18, RZ ;  /* 0x0000001210147c2b */ /* 0x044fe400080000ff */
[----:B---3--:R-:W-:Y:S02]  /*09d0*/  DFMA R14, R16, UR36, RZ ;  /* 0x00000024100e7c2b */ /* 0x008fe400080000ff */
[----:B------:R-:W-:Y:S01]  /*09e0*/  DFMA R26, R22, UR10, R26 ;  /* 0x0000000a161a7c2b */ /* 0x000fe2000800001a */
[----:B------:R-:W0:Y:S01]  /*09f0*/  LDCU.128 UR8, c[0x3][0x910] ;  /* 0x00c12200ff0877ac */ /* 0x000e220008000c00 */
[----:B------:R-:W-:-:S02]  /*0a00*/  DFMA R40, R16, UR46, RZ ;  /* 0x0000002e10287c2b */ /* 0x000fc400080000ff */
[C---:B------:R-:W-:Y:S02]  /*0a10*/  DFMA R32, R22.reuse, UR28, R20 ;  /* 0x0000001c16207c2b */ /* 0x040fe40008000014 */
[----:B------:R-:W-:Y:S02]  /*0a20*/  DFMA R38, R22, UR38, R14 ;  /* 0x0000002616267c2b */ /* 0x000fe4000800000e */
[C---:B------:R-:W-:Y:S02]  /*0a30*/  DFMA R16, R12.reuse, UR12, RZ ;  /* 0x0000000c0c107c2b */ /* 0x040fe400080000ff */
[C---:B------:R-:W-:Y:S02]  /*0a40*/  DFMA R36, R12.reuse, UR40, RZ ;  /* 0x000000280c247c2b */ /* 0x040fe400080000ff */
[----:B------:R-:W-:Y:S02]  /*0a50*/  DFMA R20, R12, UR22, RZ ;  /* 0x000000160c147c2b */ /* 0x000fe400080000ff */
[----:B------:R-:W-:-:S02]  /*0a60*/  DADD R14, R24, R24 ;  /* 0x00000000180e7229 */ /* 0x000fc40000000018 */
[----:B------:R-:W-:Y:S02]  /*0a70*/  DFMA R12, R12, UR50, RZ ;  /* 0x000000320c0c7c2b */ /* 0x000fe400080000ff */
[C---:B------:R-:W-:Y:S02]  /*0a80*/  DFMA R16, R18.reuse, UR14, R16 ;  /* 0x0000000e12107c2b */ /* 0x040fe40008000010 */
[----:B------:R-:W-:Y:S02]  /*0a90*/  DFMA R36, R18, UR42, R36 ;  /* 0x0000002a12247c2b */ /* 0x000fe40008000024 */
[----:B------:R-:W-:Y:S02]  /*0aa0*/  DADD R24, R24, -R24 ;  /* 0x0000000018187229 */ /* 0x000fe40000000818 */
[----:B------:R-:W-:Y:S02]  /*0ab0*/  DFMA R20, R18, UR32, R20 ;  /* 0x0000002012147c2b */ /* 0x000fe40008000014 */
[----:B------:R-:W-:-:S02]  /*0ac0*/  DFMA R40, R22, UR52, R40 ;  /* 0x0000003416287c2b */ /* 0x000fc40008000028 */
[----:B------:R-:W-:Y:S02]  /*0ad0*/  DMUL R14, R14, 0.5 ;  /* 0x3fe000000e0e7828 */ /* 0x000fe40000000000 */
[----:B0-----:R-:W-:Y:S02]  /*0ae0*/  DFMA R12, R18, UR8, R12 ;  /* 0x00000008120c7c2b */ /* 0x001fe4000800000c */
[C---:B------:R-:W-:Y:S02]  /*0af0*/  DFMA R16, R24.reuse, UR20, R16 ;  /* 0x0000001418107c2b */ /* 0x040fe40008000010 */
[C---:B------:R-:W-:Y:S02]  /*0b00*/  DFMA R20, R24.reuse, UR34, R20 ;  /* 0x0000002218147c2b */ /* 0x040fe40008000014 */
[----:B------:R-:W-:Y:S02]  /*0b10*/  DFMA R36, R24, UR48, R36 ;  /* 0x0000003018247c2b */ /* 0x000fe40008000024 */
[----:B------:R-:W-:-:S02]  /*0b20*/  DFMA R26, R14, UR16, R26 ;  /* 0x000000100e1a7c2b */ /* 0x000fc4000800001a */
[C---:B------:R-:W-:Y:S02]  /*0b30*/  DFMA R32, R14.reuse, UR30, R32 ;  /* 0x0000001e0e207c2b */ /* 0x040fe40008000020 */
[C---:B------:R-:W-:Y:S02]  /*0b40*/  DFMA R38, R14.reuse, UR44, R38 ;  /* 0x0000002c0e267c2b */ /* 0x040fe40008000026 */
[----:B------:R-:W-:Y:S02]  /*0b50*/  DFMA R40, R14, UR54, R40 ;  /* 0x000000360e287c2b */ /* 0x000fe40008000028 */
        /* <DEDUP_REMOVED lines=17> */
.L_x_276:
[----:B------:R-:W-:Y:S05]  /*0c70*/  BSYNC.RECONVERGENT B0 ;  /* 0x0000000000007941 */ /* 0x000fea0003800200 */
.L_x_275:
        /* <DEDUP_REMOVED lines=8> */
[----:B0-2--5:R-:W-:Y:S01]  /*0d00*/  LDS.64 R16, [R5+0x20] ;  /* 0x0000200005107984 */ /* 0x025fe20000000a00 */
[----:B------:R-:W0:Y:S03]  /*0d10*/  LDCU.128 UR20, c[0x3][0x8d0] ;  /* 0x00c11a00ff1477ac */ /* 0x000e260008000c00 */
[----:B-1----:R-:W1:Y:S01]  /*0d20*/  LDS.128 R12, [R5] ;  /* 0x00000000050c7984 */ /* 0x002e620000000c00 */
[----:B------:R-:W2:Y:S03]  /*0d30*/  LDCU.128 UR40, c[0x3][0x8f0] ;  /* 0x00c11e00ff2877ac */ /* 0x000ea60008000c00 */
[----:B------:R-:W3:Y:S01]  /*0d40*/  LDS.128 R36, [R5+0x10] ;  /* 0x0000100005247984 */ /* 0x000ee20000000c00 */
[----:B------:R-:W2:Y:S01]  /*0d50*/  LDCU.128 UR48, c[0x3][0x900] ;  /* 0x00c12000ff3077ac */ /* 0x000ea20008000c00 */
[----:B------:R-:W2:Y:S01]  /*0d60*/  LDCU.128 UR32, c[0x3][0x8e0] ;  /* 0x00c11c00ff2077ac */ /* 0x000ea20008000c00 */
[----:B------:R-:W2:Y:S01]  /*0d70*/  LDCU.128 UR28, c[0x3][0x720] ;  /* 0x00c0e400ff1c77ac */ /* 0x000ea20008000c00 */
[----:B------:R-:W2:Y:S01]  /*0d80*/  LDCU.128 UR52, c[0x3][0x750] ;  /* 0x00c0ea00ff3477ac */ /* 0x000ea20008000c00 */
[----:B------:R-:W2:Y:S01]  /*0d90*/  LDCU.128 UR56, c[0x3][0x910] ;  /* 0x00c12200ff3877ac */ /* 0x000ea20008000c00 */
[----:B-1----:R-:W-:-:S02]  /*0da0*/  DADD R18, R12, R16 ;  /* 0x000000000c127229 */ /* 0x002fc40000000010 */
[----:B------:R-:W-:Y:S02]  /*0db0*/  DADD R12, R12, -R16 ;  /* 0x000000000c0c7229 */ /* 0x000fe40000000810 */
[----:B---3--:R-:W-:-:S04]  /*0dc0*/  DADD R16, R38, R14 ;  /* 0x0000000026107229 */ /* 0x008fc8000000000e */
[----:B------:R-:W-:Y:S02]  /*0dd0*/  DFMA R24, R18, UR36, RZ ;  /* 0x0000002412187c2b */ /* 0x000fe400080000ff */
[----:B------:R-:W-:Y:S02]  /*0de0*/  DADD R14, -R38, R14 ;  /* 0x00000000260e7229 */ /* 0x000fe4000000010e */
[C-C-:B------:R-:W-:Y:S02]  /*0df0*/  DADD R20, R36.reuse, R36.reuse ;  /* 0x0000000024147229 */ /* 0x140fe40000000024 */
        /* <DEDUP_REMOVED lines=11> */
[C---:B0-----:R-:W-:Y:S01]  /*0eb0*/  DFMA R18, R12.reuse, UR22, RZ ;  /* 0x000000160c127c2b */ /* 0x041fe200080000ff */
        /* <DEDUP_REMOVED lines=11> */
[----:B------:R-:W-:Y:S01]  /*0f70*/  DMUL R20, R20, 0.5 ;  /* 0x3fe0000014147828 */ /* 0x000fe20000000000 */
[----:B------:R-:W2:Y:S01]  /*0f80*/  @!P1 LDG.E.64.CONSTANT R156, desc[UR24][R28.64+0x4200] ;  /* 0x004200181c9c9981 */ /* 0x000ea2000c1e9b00 */
[C---:B------:R-:W-:Y:S01]  /*0f90*/  DFMA R24, R16.reuse, UR10, R24 ;  /* 0x0000000a10187c2b */ /* 0x040fe20008000018 */
[----:B------:R-:W-:Y:S01]  /*0fa0*/  IMAD R8, R8, -0x1c0, R11 ;  /* 0xfffffe4008087824 */ /* 0x000fe200078e020b */
[C---:B------:R-:W-:Y:S01]  /*0fb0*/  DFMA R32, R16.reuse, UR28, R32 ;  /* 0x0000001c10207c2b */ /* 0x040fe20008000020 */
[----:B------:R-:W-:Y:S01]  /*0fc0*/  ULEA UR7, UR4, UR6, 0x18 ;  /* 0x0000000604077291 */ /* 0x000fe2000f8ec0ff */
[----:B------:R-:W-:Y:S01]  /*0fd0*/  DFMA R40, R16, UR52, R40 ;  /* 0x0000003410287c2b */ /* 0x000fe20008000028 */
[C-C-:B------:R-:W-:Y:S01]  /*0fe0*/  IMAD.IADD R94, R7.reuse, 0x1, R102.reuse ;  /* 0x00000001075e7824 */ /* 0x140fe200078e0266 */
[----:B------:R-:W-:Y:S01]  /*0ff0*/  DFMA R12, R14, UR56, R12 ;  /* 0x000000380e0c7c2b */ /* 0x000fe2000800000c */
[----:B------:R-:W-:Y:S01]  /*1000*/  VIADD R136, R102, UR5 ;  /* 0x0000000566887c36 */ /* 0x000fe20008000000 */
[C---:B------:R-:W-:Y:S01]  /*1010*/  DFMA R26, R22.reuse, UR20, R26 ;  /* 0x00000014161a7c2b */ /* 0x040fe2000800001a */
[----:B------:R-:W2:Y:S01]  /*1020*/  @!P1 LDG.E.64.CONSTANT R112, desc[UR24][R28.64+0x200] ;  /* 0x000200181c709981 */ /* 0x000ea2000c1e9b00 */
[C---:B------:R-:W-:Y:S01]  /*1030*/  DFMA R18, R22.reuse, UR34, R18 ;  /* 0x0000002216127c2b */ /* 0x040fe20008000012 */
[----:B------:R-:W-:Y:S01]  /*1040*/  CS2R R154, SRZ ;  /* 0x00000000009a7805 */ /* 0x000fe2000001ff00 */
[----:B------:R-:W-:Y:S01]  /*1050*/  DFMA R36, R22, UR48, R36 ;  /* 0x0000003016247c2b */ /* 0x000fe20008000024 */
[----:B------:R-:W2:Y:S01]  /*1060*/  @!P1 LDG.E.64.CONSTANT R116, desc[UR24][R28.64+0x2200] ;  /* 0x002200181c749981 */ /* 0x000ea2000c1e9b00 */
[C---:B------:R-:W-:Y:S01]  /*1070*/  DFMA R24, R20.reuse, UR16, R24 ;  /* 0x0000001014187c2b */ /* 0x040fe20008000018 */
[----:B------:R-:W-:Y:S01]  /*1080*/  CS2R R152, SRZ ;  /* 0x0000000000987805 */ /* 0x000fe2000001ff00 */
[C---:B------:R-:W-:Y:S01]  /*1090*/  DFMA R32, R20.reuse, UR30, R32 ;  /* 0x0000001e14207c2b */ /* 0x040fe20008000020 */
[--C-:B------:R-:W-:Y:S01]  /*10a0*/  IMAD.IADD R103, R7, 0x1, R102.reuse ;  /* 0x0000000107677824 */ /* 0x100fe200078e0266 */
[C---:B------:R-:W-:Y:S01]  /*10b0*/  DFMA R38, R20.reuse, UR44, R38 ;  /* 0x0000002c14267c2b */ /* 0x040fe20008000026 */
[----:B------:R-:W-:Y:S01]  /*10c0*/  IMAD.IADD R6, R8, 0x1, R102 ;  /* 0x0000000108067824 */ /* 0x000fe200078e0266 */
[----:B------:R-:W-:Y:S01]  /*10d0*/  DFMA R40, R20, UR54, R40 ;  /* 0x0000003614287c2b */ /* 0x000fe20008000028 */
[----:B------:R-:W2:Y:S01]  /*10e0*/  @!P1 LDG.E.64.CONSTANT R154, desc[UR24][R28.64+0x5200] ;  /* 0x005200181c9a9981 */ /* 0x000ea2000c1e9b00 */
[----:B------:R-:W-:Y:S01]  /*10f0*/  DFMA R22, R22, UR58, R12 ;  /* 0x0000003a16167c2b */ /* 0x000fe2000800000c */
[----:B------:R-:W-:Y:S01]  /*1100*/  UIADD3 UR6, UPT, UPT, UR6, 0x200, URZ ;  /* 0x0000020006067890 */ /* 0x000fe2000fffe0ff */
[----:B------:R-:W-:Y:S01]  /*1110*/  DADD R12, R24, R26 ;  /* 0x00000000180c7229 */ /* 0x000fe2000000001a */
[----:B------:R-:W2:Y:S01]  /*1120*/  @!P1 LDG.E.64.CONSTANT R152, desc[UR24][R28.64+0x6200] ;  /* 0x006200181c989981 */ /* 0x000ea2000c1e9b00 */
[----:B------:R-:W-:Y:S01]  /*1130*/  DADD R14, R32, R18 ;  /* 0x00000000200e7229 */ /* 0x000fe20000000012 */
[----:B------:R-:W-:Y:S01]  /*1140*/  LOP3.LUT R135, R0, 0x3f8, RZ, 0xc0, !PT ;  /* 0x000003f800877812 */ /* 0x000fe200078ec0ff */
[----:B------:R-:W-:Y:S01]  /*1150*/  DADD R16, R38, R36 ;  /* 0x0000000026107229 */ /* 0x000fe20000000024 */
[----:B------:R-:W-:Y:S01]  /*1160*/  CS2R R148, SRZ ;  /* 0x0000000000947805 */ /* 0x000fe2000001ff00 */
[----:B------:R-:W-:Y:S01]  /*1170*/  DADD R20, R40, R22 ;  /* 0x0000000028147229 */ /* 0x000fe20000000016 */
[----:B------:R-:W0:Y:S01]  /*1180*/  LDCU.64 UR10, c[0x3][0x708] ;  /* 0x00c0e100ff0a77ac */ /* 0x000e220008000a00 */
[----:B------:R-:W-:-:S02]  /*1190*/  DADD R24, R24, -R26 ;  /* 0x0000000018187229 */ /* 0x000fc4000000081a */
[----:B------:R-:W-:Y:S01]  /*11a0*/  DADD R18, R32, -R18 ;  /* 0x0000000020127229 */ /* 0x000fe20000000812 */
[----:B------:R-:W1:Y:S01]  /*11b0*/  LDCU.64 UR16, c[0x3][0x710] ;  /* 0x00c0e200ff1077ac */ /* 0x000e620008000a00 */
[----:B------:R-:W-:Y:S01]  /*11c0*/  DADD R36, R38, -R36 ;  /* 0x0000000026247229 */ /* 0x000fe20000000824 */
[----:B------:R0:W-:Y:S01]  /*11d0*/  STS.64 [R5], R12 ;  /* 0x0000000c05007388 */ /* 0x0001e20000000a00 */
[----:B------:R-:W-:Y:S01]  /*11e0*/  DADD R22, R40, -R22 ;  /* 0x0000000028167229 */ /* 0x000fe20000000816 */
[----:B------:R-:W1:Y:S02]  /*11f0*/  LDCU.64 UR14, c[0x3][0x8c8] ;  /* 0x00c11900ff0e77ac */ /* 0x000e640008000a00 */
        /* <DEDUP_REMOVED lines=17> */
[----:B------:R-:W-:Y:S01]  /*1310*/  ULEA UR6, UR4, UR6, 0x18 ;  /* 0x0000000604067291 */ /* 0x000fe2000f8ec0ff */
[----:B------:R-:W2:Y:S01]  /*1320*/  @!P1 LDG.E.64.CONSTANT R148, desc[UR24][R28.64+0x400] ;  /* 0x000400181c949981 */ /* 0x000ea2000c1e9b00 */
[----:B------:R-:W0:Y:S03]  /*1330*/  LDCU.128 UR52, c[0x3][0x910] ;  /* 0x00c12200ff3477ac */ /* 0x000e260008000c00 */
        /* <DEDUP_REMOVED lines=62> */
[----:B------:R-:W-:-:S03]  /*1720*/  LEA R12, R9, UR7, 0x9 ;  /* 0x00000007090c7c11 */ /* 0x000fc6000f8e48ff */
[C---:B------:R-:W-:Y:S02]  /*1730*/  DFMA R34, R92.reuse, R34, R42 ;  /* 0x000000225c22722b */ /* 0x040fe4000000002a */
[----:B------:R-:W-:Y:S02]  /*1740*/  DFMA R88, R92, R30, R88 ;  /* 0x0000001e5c58722b */ /* 0x000fe40000000058 */
[----:B----4-:R-:W-:Y:S01]  /*1750*/  DFMA R120, R36, R58, R98 ;  /* 0x0000003a2478722b */ /* 0x010fe20000000062 */
[----:B------:R-:W-:Y:S01]  /*1760*/  LEA R31, R9, UR6, 0x9 ;  /* 0x00000006091f7c11 */ /* 0x000fe2000f8e48ff */
[----:B------:R-:W-:Y:S01]  /*1770*/  IMAD.IADD R137, R12, 0x1, R91 ;  /* 0x000000010c897824 */ /* 0x000fe200078e025b */
[----:B------:R-:W0:Y:S03]  /*1780*/  LDCU.64 UR6, c[0x0][0x388] ;  /* 0x00007100ff0677ac */ /* 0x000e260008000a00 */
        /* <DEDUP_REMOVED lines=889> */
[----:B------:R-:W-:-:S04]  /*4f20*/  DADD R8, R14, R28 ;  /* 0x000000000e087229 */ /* 0x000fc8000000001c */
[C---:B------:R-:W-:Y:S02]  /*4f30*/  DFMA R10, R6.reuse, UR8, RZ ;  /* 0x00000008060a7c2b */ /* 0x040fe400080000ff */
[C---:B------:R-:W-:Y:S02]  /*4f40*/  DFMA R18, R6.reuse, UR10, RZ ;  /* 0x0000000a06127c2b */ /* 0x040fe400080000ff */
[----:B------:R-:W-:Y:S02]  /*4f50*/  DFMA R6, R6, UR16, RZ ;  /* 0x0000001006067c2b */ /* 0x000fe400080000ff */
[----:B------:R-:W-:Y:S02]  /*4f60*/  DADD R14, R14, -R28 ;  /* 0x000000000e0e7229 */ /* 0x000fe4000000081c */
[C---:B------:R-:W-:Y:S02]  /*4f70*/  DFMA R16, R12.reuse, UR12, RZ ;  /* 0x0000000c0c107c2b */ /* 0x040fe400080000ff */
[----:B------:R-:W-:-:S02]  /*4f80*/  DFMA R20, R12, UR14, RZ ;  /* 0x0000000e0c147c2b */ /* 0x000fc400080000ff */
[----:B------:R-:W-:Y:S02]  /*4f90*/  DFMA R12, R12, UR20, RZ ;  /* 0x000000140c0c7c2b */ /* 0x000fe400080000ff */
[----:B------:R-:W-:Y:S02]  /*4fa0*/  DFMA R22, R8, UR30, R6 ;  /* 0x0000001e08167c2b */ /* 0x000fe40008000006 */
[----:B-1----:R-:W-:Y:S02]  /*4fb0*/  DADD R6, R24, R34 ;  /* 0x0000000018067229 */ /* 0x002fe40000000022 */
[C---:B------:R-:W-:Y:S02]  /*4fc0*/  DFMA R10, R8.reuse, UR18, R10 ;  /* 0x00000012080a7c2b */ /* 0x040fe4000800000a */
[----:B------:R-:W-:Y:S02]  /*4fd0*/  DFMA R18, R8, UR28, R18 ;  /* 0x0000001c08127c2b */ /* 0x000fe40008000012 */
[----:B------:R-:W-:-:S02]  /*4fe0*/  DADD R24, R24, -R34 ;  /* 0x0000000018187229 */ /* 0x000fc40000000822 */
[C---:B------:R-:W-:Y:S02]  /*4ff0*/  DFMA R16, R14.reuse, UR22, R16 ;  /* 0x000000160e107c2b */ /* 0x040fe40008000010 */
[C---:B------:R-:W-:Y:S02]  /*5000*/  DFMA R20, R14.reuse, UR32, R20 ;  /* 0x000000200e147c2b */ /* 0x040fe40008000014 */
[----:B------:R-:W-:Y:S02]  /*5010*/  DFMA R12, R14, UR34, R12 ;  /* 0x000000220e0c7c2b */ /* 0x000fe4000800000c */
[C-C-:B------:R-:W-:Y:S02]  /*5020*/  DADD R8, R26.reuse, R32.reuse ;  /* 0x000000001a087229 */ /* 0x140fe40000000020 */
[----:B------:R-:W-:Y:S02]  /*5030*/  DADD R26, R26, -R32 ;  /* 0x000000001a1a7229 */ /* 0x000fe40000000820 */
[----:B---3--:R-:W-:-:S02]  /*5040*/  DFMA R10, R6, UR4, R10 ;  /* 0x00000004060a7c2b */ /* 0x008fc4000800000a */
        /* <DEDUP_REMOVED lines=12> */
[----:B------:R-:W-:Y:S02]  /*5110*/  DADD R14, R18, -R20 ;  /* 0x00000000120e7229 */ /* 0x000fe40000000814 */
[----:B------:R-:W-:Y:S02]  /*5120*/  DADD R10, R10, -R16 ;  /* 0x000000000a0a7229 */ /* 0x000fe40000000810 */
[----:B------:R-:W-:Y:S02]  /*5130*/  DADD R12, R22, -R12 ;  /* 0x00000000160c7229 */ /* 0x000fe4000000080c */
[----:B------:R-:W-:Y:S01]  /*5140*/  DADD R18, R18, R20 ;  /* 0x0000000012127229 */ /* 0x000fe20000000014 */
[----:B------:R0:W-:Y:S04]  /*5150*/  STS.64 [R5], R6 ;  /* 0x0000000605007388 */ /* 0x0001e80000000a00 */
[----:B------:R0:W-:Y:S04]  /*5160*/  STS.128 [R5+0x10], R12 ;  /* 0x0000100c05007388 */ /* 0x0001e80000000c00 */
        /* <DEDUP_REMOVED lines=21> */
[--C-:B----4-:R-:W-:Y:S02]  /*52c0*/  DADD R8, R12, R14.reuse ;  /* 0x000000000c087229 */ /* 0x110fe4000000000e */
[C---:B------:R-:W-:Y:S02]  /*52d0*/  DFMA R24, R10.reuse, UR8, RZ ;  /* 0x000000080a187c2b */ /* 0x040fe400080000ff */
[----:B------:R-:W-:Y:S02]  /*52e0*/  DFMA R26, R10, UR10, RZ ;  /* 0x0000000a0a1a7c2b */ /* 0x000fe400080000ff */
[----:B--2---:R-:W-:Y:S01]  /*52f0*/  DFMA R30, R6, UR20, RZ ;  /* 0x00000014061e7c2b */ /* 0x004fe200080000ff */
[----:B------:R-:W1:Y:S01]  /*5300*/  LDCU.64 UR20, c[0x3][0x900] ;  /* 0x00c12000ff1477ac */ /* 0x000e620008000a00 */
[----:B------:R-:W-:-:S02]  /*5310*/  DADD R12, R12, -R14 ;  /* 0x000000000c0c7229 */ /* 0x000fc4000000080e */
[C---:B------:R-:W-:Y:S02]  /*5320*/  DFMA R10, R6.reuse, UR12, RZ ;  /* 0x0000000c060a7c2b */ /* 0x040fe400080000ff */
[----:B------:R-:W-:Y:S02]  /*5330*/  DFMA R14, R6, UR14, RZ ;  /* 0x0000000e060e7c2b */ /* 0x000fe400080000ff */
[C---:B------:R-:W-:Y:S02]  /*5340*/  DFMA R24, R8.reuse, UR18, R24 ;  /* 0x0000001208187c2b */ /* 0x040fe40008000018 */
[C---:B------:R-:W-:Y:S02]  /*5350*/  DFMA R26, R8.reuse, UR28, R26 ;  /* 0x0000001c081a7c2b */ /* 0x040fe4000800001a */
[----:B---3--:R-:W-:Y:S01]  /*5360*/  DFMA R28, R8, UR26, R28 ;  /* 0x0000001a081c7c2b */ /* 0x008fe2000800001c */
[----:B------:R-:W2:Y:S01]  /*5370*/  LDCU.64 UR26, c[0x3][0x758] ;  /* 0x00c0eb00ff1a77ac */ /* 0x000ea20008000a00 */
        /* <DEDUP_REMOVED lines=11> */
[C---:B------:R-:W-:Y:S02]  /*5430*/  DFMA R14, R16.reuse, UR38, R14 ;  /* 0x00000026100e7c2b */ /* 0x040fe4000800000e */
[----:B-1----:R-:W-:-:S02]  /*5440*/  DFMA R30, R16, UR20, R30 ;  /* 0x00000014101e7c2b */ /* 0x002fc4000800001e */
[C---:B------:R-:W-:Y:S02]  /*5450*/  DFMA R24, R6.reuse, UR42, R24 ;  /* 0x0000002a06187c2b */ /* 0x040fe40008000018 */
[----:B------:R-:W-:Y:S02]  /*5460*/  DFMA R26, R6, UR48, R26 ;  /* 0x00000030061a7c2b */ /* 0x000fe4000800001a */
[C---:B------:R-:W-:Y:S02]  /*5470*/  DFMA R10, R20.reuse, UR46, R10 ;  /* 0x0000002e140a7c2b */ /* 0x040fe4000800000a */
[----:B------:R-:W-:Y:S02]  /*5480*/  DFMA R14, R20, UR52, R14 ;  /* 0x00000034140e7c2b */ /* 0x000fe4000800000e */
[----:B--2---:R-:W-:Y:S02]  /*5490*/  DFMA R28, R6, UR26, R28 ;  /* 0x0000001a061c7c2b */ /* 0x004fe4000800001c */
[----:B------:R-:W-:-:S02]  /*54a0*/  DFMA R30, R20, UR54, R30 ;  /* 0x00000036141e7c2b */ /* 0x000fc4000800001e */
        /* <DEDUP_REMOVED lines=10> */
.L_x_278:
[----:B------:R-:W-:Y:S05]  /*5550*/  BSYNC.RECONVERGENT B0 ;  /* 0x0000000000007941 */ /* 0x000fea0003800200 */
.L_x_277:
        /* <DEDUP_REMOVED lines=63> */
[----:B------:R-:W-:Y:S01]  /*5950*/  STG.E.64 desc[UR24][R2.64+0x320], R8 ;  /* 0x0003200802007986 */ /* 0x000fe2000c101b18 */
[----:B------:R-:W-:Y:S05]  /*5960*/  EXIT ;  /* 0x000000000000794d */ /* 0x000fea0003800000 */
.L_x_279:
        /* <DEDUP_REMOVED lines=9> */
.L_x_446:


//--------------------- .text._Z32massMatrixMultiplyConstantKernelILi5ELi7ELi2EEvidPKdS1_S1_S1_S1_S1_S1_Pd --------------------------
	.section	.text._Z32massMatrixMultiplyConstantKernelILi5ELi7ELi2EEvidPKdS1_S1_S1_S1_S1_S1_Pd,"ax",@progbits
	.align	128
        .global         _Z32massMatrixMultiplyConstantKernelILi5ELi7ELi2EEvidPKdS1_S1_S1_S1_S1_S1_Pd
        .type           _Z32massMatrixMultiplyConstantKernelILi5ELi7ELi2EEvidPKdS1_S1_S1_S1_S1_S1_Pd,@function
        .size           _Z32massMatrixMultiplyConstantKernelILi5ELi7ELi2EEvidPKdS1_S1_S1_S1_S1_S1_Pd,(.L_x_447 - _Z32massMatrixMultiplyConstantKernelILi5ELi7ELi2EEvidPKdS1_S1_S1_S1_S1_S1_Pd)
        .other          _Z32massMatrixMultiplyConstantKernelILi5ELi7ELi2EEvidPKdS1_S1_S1_S1_S1_S1_Pd,@"STO_CUDA_ENTRY STV_DEFAULT"
_Z32massMatrixMultiplyConstantKernelILi5ELi7ELi2EEvidPKdS1_S1_S1_S1_S1_S1_Pd:
.text._Z32massMatrixMultiplyConstantKernelILi5ELi7ELi2EEvidPKdS1_S1_S1_S1_S1_S1_Pd:
        /* <DEDUP_REMOVED lines=97> */
[C---:B----4-:R-:W-:Y:S01]  /*0610*/  DFMA R24, R14.reuse, UR24, R24 ;  /* 0x000000180e187c2b */ /* 0x050fe20008000018 */
[----:B------:R-:W3:Y:S03]  /*0620*/  LDCU.128 UR32, c[0x3][0x8f0] ;  /* 0x00c11e00ff2077ac */ /* 0x000ee60008000c00 */
[C---:B------:R-:W-:Y:S02]  /*0630*/  DFMA R28, R14.reuse, UR30, R28 ;  /* 0x0000001e0e1c7c2b */ /* 0x040fe4000800001c */
[----:B-1----:R-:W-:Y:S01]  /*0640*/  DFMA R40, R14, UR44, R12 ;  /* 0x0000002c0e287c2b */ /* 0x002fe2000800000c */
[----:B------:R-:W1:Y:S01]  /*0650*/  LDCU.128 UR48, c[0x3][0x910] ;  /* 0x00c12200ff3077ac */ /* 0x000e620008000c00 */
[----:B------:R-:W-:-:S02]  /*0660*/  DADD R12, R20, R20 ;  /* 0x00000000140c7229 */ /* 0x000fc40000000014 */
[----:B0-----:R-:W-:Y:S01]  /*0670*/  DFMA R14, R16, UR12, RZ ;  /* 0x0000000c100e7c2b */ /* 0x001fe200080000ff */
[----:B------:R-:W0:Y:S01]  /*0680*/  LDCU.128 UR8, c[0x3][0x8e0] ;  /* 0x00c11c00ff0877ac */ /* 0x000e220008000c00 */
[----:B------:R-:W-:Y:S02]  /*0690*/  DADD R20, R20, -R20 ;  /* 0x0000000014147229 */ /* 0x000fe40000000814 */
[----:B------:R-:W-:Y:S02]  /*06a0*/  DFMA R22, R16, UR22, RZ ;  /* 0x0000001610167c2b */ /* 0x000fe400080000ff */
[----:B------:R-:W-:Y:S02]  /*06b0*/  DMUL R12, R12, 0.5 ;  /* 0x3fe000000c0c7828 */ /* 0x000fe40000000000 */
[----:B--2---:R-:W-:Y:S02]  /*06c0*/  DFMA R38, R16, UR42, RZ ;  /* 0x0000002a10267c2b */ /* 0x004fe400080000ff */
[----:B------:R-:W-:-:S02]  /*06d0*/  DFMA R14, R18, UR14, R14 ;  /* 0x0000000e120e7c2b */ /* 0x000fc4000800000e */
[----:B---3--:R-:W-:Y:S02]  /*06e0*/  DFMA R16, R16, UR32, RZ ;  /* 0x0000002010107c2b */ /* 0x008fe400080000ff */
[----:B------:R-:W-:Y:S02]  /*06f0*/  DFMA R26, R12, UR16, R26 ;  /* 0x000000100c1a7c2b */ /* 0x000fe4000800001a */
[----:B-1----:R-:W-:Y:S02]  /*0700*/  DFMA R38, R18, UR48, R38 ;  /* 0x0000003012267c2b */ /* 0x002fe40008000026 */
[----:B------:R-:W-:Y:S02]  /*0710*/  DFMA R14, R20, UR20, R14 ;  /* 0x00000014140e7c2b */ /* 0x000fe4000800000e */
[C---:B0-----:R-:W-:Y:S02]  /*0720*/  DFMA R22, R18.reuse, UR8, R22 ;  /* 0x0000000812167c2b */ /* 0x041fe40008000016 */
[----:B------:R-:W-:-:S02]  /*0730*/  DFMA R16, R18, UR34, R16 ;  /* 0x0000002212107c2b */ /* 0x000fc40008000010 */
[----:B------:R-:W-:Y:S02]  /*0740*/  DFMA R38, R20, UR50, R38 ;  /* 0x0000003214267c2b */ /* 0x000fe40008000026 */
[----:B------:R-:W-:Y:S02]  /*0750*/  DFMA R24, R12, UR26, R24 ;  /* 0x0000001a0c187c2b */ /* 0x000fe40008000018 */
[----:B------:R-:W-:Y:S02]  /*0760*/  DFMA R22, R20, UR10, R22 ;  /* 0x0000000a14167c2b */ /* 0x000fe40008000016 */
[----:B------:R-:W-:Y:S02]  /*0770*/  DFMA R28, R12, UR36, R28 ;  /* 0x000000240c1c7c2b */ /* 0x000fe4000800001c */
[----:B------:R-:W-:Y:S02]  /*0780*/  DFMA R20, R20, UR40, R16 ;  /* 0x0000002814147c2b */ /* 0x000fe40008000010 */
[----:B------:R-:W-:-:S02]  /*0790*/  DFMA R40, R12, UR46, R40 ;  /* 0x0000002e0c287c2b */ /* 0x000fc40008000028 */
[----:B------:R-:W-:Y:S02]  /*07a0*/  DADD R12, R26, R14 ;  /* 0x000000001a0c7229 */ /* 0x000fe4000000000e */
        /* <DEDUP_REMOVED lines=13> */
.L_x_281:
[----:B------:R-:W-:Y:S05]  /*0880*/  BSYNC.RECONVERGENT B0 ;  /* 0x0000000000007941 */ /* 0x000fea0003800200 */
.L_x_280:
        /* <DEDUP_REMOVED lines=19> */
[----:B------:R-:W2:Y:S01]  /*09c0*/  LDCU.128 UR48, c[0x3][0x910] ;  /* 0x00c12200ff3077ac */ /* 0x000ea20008000c00 */
[----:B-1----:R-:W-:-:S02]  /*09d0*/  DADD R16, R12, R14 ;  /* 0x000000000c107229 */ /* 0x002fc4000000000e */
[----:B------:R-:W-:Y:S02]  /*09e0*/  DADD R12, R12, -R14 ;  /* 0x000000000c0c7229 */ /* 0x000fe4000000080e */
[----:B----4-:R-:W-:-:S04]  /*09f0*/  DADD R22, R18, R20 ;  /* 0x0000000012167229 */ /* 0x010fc80000000014 */
[C---:B0-----:R-:W-:Y:S02]  /*0a00*/  DFMA R26, R16.reuse, UR8, RZ ;  /* 0x00000008101a7c2b */ /* 0x041fe400080000ff */
[C---:B---3--:R-:W-:Y:S02]  /*0a10*/  DFMA R28, R16.reuse, UR28, RZ ;  /* 0x0000001c101c7c2b */ /* 0x048fe400080000ff */
[C---:B--2---:R-:W-:Y:S02]  /*0a20*/  DFMA R14, R16.reuse, UR18, RZ ;  /* 0x00000012100e7c2b */ /* 0x044fe400080000ff */
[----:B------:R-:W-:Y:S02]  /*0a30*/  DFMA R16, R16, UR38, RZ ;  /* 0x0000002610107c2b */ /* 0x000fe400080000ff */
[C---:B------:R-:W-:Y:S01]  /*0a40*/  DFMA R26, R22.reuse, UR10, R26 ;  /* 0x0000000a161a7c2b */ /* 0x040fe2000800001a */
[----:B------:R-:W0:Y:S01]  /*0a50*/  LDCU.128 UR8, c[0x3][0x8e0] ;  /* 0x00c11c00ff0877ac */ /* 0x000e220008000c00 */
[----:B------:R-:W-:-:S02]  /*0a60*/  DFMA R38, R22, UR30, R28 ;  /* 0x0000001e16267c2b */ /* 0x000fc4000800001c */
[----:B------:R-:W-:Y:S02]  /*0a70*/  DADD R18, R18, -R20 ;  /* 0x0000000012127229 */ /* 0x000fe40000000814 */
[C---:B------:R-:W-:Y:S02]  /*0a80*/  DFMA R28, R22.reuse, UR24, R14 ;  /* 0x00000018161c7c2b */ /* 0x040fe4000800000e */
[----:B------:R-:W-:Y:S02]  /*0a90*/  DFMA R40, R22, UR44, R16 ;  /* 0x0000002c16287c2b */ /* 0x000fe40008000010 */
[C---:B------:R-:W-:Y:S02]  /*0aa0*/  DFMA R16, R12.reuse, UR12, RZ ;  /* 0x0000000c0c107c2b */ /* 0x040fe400080000ff */
[C---:B------:R-:W-:Y:S02]  /*0ab0*/  DFMA R22, R12.reuse, UR42, RZ ;  /* 0x0000002a0c167c2b */ /* 0x040fe400080000ff */
[----:B------:R-:W-:-:S02]  /*0ac0*/  DFMA R20, R12, UR22, RZ ;  /* 0x000000160c147c2b */ /* 0x000fc400080000ff */
[----:B------:R-:W-:Y:S02]  /*0ad0*/  DADD R14, R24, R24 ;  /* 0x00000000180e7229 */ /* 0x000fe40000000018 */
[----:B------:R-:W-:Y:S02]  /*0ae0*/  DFMA R12, R12, UR32, RZ ;  /* 0x000000200c0c7c2b */ /* 0x000fe400080000ff */
[----:B------:R-:W-:Y:S02]  /*0af0*/  DFMA R16, R18, UR14, R16 ;  /* 0x0000000e12107c2b */ /* 0x000fe40008000010 */
[----:B------:R-:W-:Y:S02]  /*0b00*/  DADD R24, R24, -R24 ;  /* 0x0000000018187229 */ /* 0x000fe40000000818 */
[C---:B------:R-:W-:Y:S02]  /*0b10*/  DFMA R22, R18.reuse, UR48, R22 ;  /* 0x0000003012167c2b */ /* 0x040fe40008000016 */
[----:B0-----:R-:W-:-:S02]  /*0b20*/  DFMA R20, R18, UR8, R20 ;  /* 0x0000000812147c2b */ /* 0x001fc40008000014 */
[----:B------:R-:W-:Y:S02]  /*0b30*/  DMUL R14, R14, 0.5 ;  /* 0x3fe000000e0e7828 */ /* 0x000fe40000000000 */
[----:B------:R-:W-:Y:S02]  /*0b40*/  DFMA R12, R18, UR34, R12 ;  /* 0x00000022120c7c2b */ /* 0x000fe4000800000c */
        /* <DEDUP_REMOVED lines=22> */
.L_x_283:
[----:B------:R-:W-:Y:S05]  /*0cb0*/  BSYNC.RECONVERGENT B0 ;  /* 0x0000000000007941 */ /* 0x000fea0003800200 */
.L_x_282:
[----:B------:R-:W-:Y:S01]  /*0cc0*/  BAR.SYNC.DEFER_BLOCKING 0x0 ;  /* 0x0000000000007b1d */ /* 0x000fe20000010000 */
[----:B------:R-:W-:Y:S02]  /*0cd0*/  CS2R R42, SRZ ;  /* 0x00000000002a7805 */ /* 0x000fe4000001ff00 */
[----:B------:R-:W-:Y:S02]  /*0ce0*/  CS2R R46, SRZ ;  /* 0x00000000002e7805 */ /* 0x000fe4000001ff00 */
[----:B------:R-:W-:Y:S01]  /*0cf0*/  CS2R R164, SRZ ;  /* 0x0000000000a47805 */ /* 0x000fe2000001ff00 */
[----:B------:R-:W3:Y:S01]  /*0d00*/  LDCU.128 UR8, c[0x3][0x700] ;  /* 0x00c0e000ff0877ac */ /* 0x000ee20008000c00 */
[----:B------:R-:W4:Y:S01]  /*0d10*/  @!P1 LDG.E.64.CONSTANT R42, desc[UR4][R98.64+0xc40] ;  /* 0x000c4004622a9981 */ /* 0x000f22000c1e9b00 */
[----:B------:R-:W3:Y:S03]  /*0d20*/  LDCU.128 UR36, c[0x3][0x710] ;  /* 0x00c0e200ff2477ac */ /* 0x000ee60008000c00 */
[----:B------:R-:W4:Y:S01]  /*0d30*/  @!P1 LDG.E.64.CONSTANT R46, desc[UR4][R98.64+0x21b0] ;  /* 0x0021b004622e9981 */ /* 0x000f22000c1e9b00 */
[----:B------:R-:W3:Y:S03]  /*0d40*/  LDCU.128 UR12, c[0x3][0x730] ;  /* 0x00c0e600ff0c77ac */ /* 0x000ee60008000c00 */
[----:B------:R-:W4:Y:S01]  /*0d50*/  @!P1 LDG.E.64.CONSTANT R164, desc[UR4][R98.64+0x2c68] ;  /* 0x002c680462a49981 */ /* 0x000f22000c1e9b00 */
[----:B------:R-:W3:Y:S01]  /*0d60*/  LDCU.128 UR32, c[0x3][0x740] ;  /* 0x00c0e800ff2077ac */ /* 0x000ee20008000c00 */
[----:B------:R-:W3:Y:S02]  /*0d70*/  LDCU.128 UR40, c[0x3][0x720] ;  /* 0x00c0e400ff2877ac */ /* 0x000ee40008000c00 */
[----:B012---:R-:W-:Y:S01]  /*0d80*/  LDS.64 R12, [R4] ;  /* 0x00000000040c7984 */ /* 0x007fe20000000a00 */
[----:B------:R-:W0:Y:S03]  /*0d90*/  LDCU.128 UR48, c[0x3][0x750] ;  /* 0x00c0ea00ff3077ac */ /* 0x000e260008000c00 */
[----:B------:R-:W1:Y:S01]  /*0da0*/  LDS.64 R14, [R4+0x20] ;  /* 0x00002000040e7984 */ /* 0x000e620000000a00 */
[----:B------:R-:W2:Y:S03]  /*0db0*/  LDCU.128 UR16, c[0x3][0x8c0] ;  /* 0x00c11800ff1077ac */ /* 0x000ea60008000c00 */
[----:B-----5:R-:W-:Y:S01]  /*0dc0*/  LDS.64 R18, [R4+0x8] ;  /* 0x0000080004127984 */ /* 0x020fe20000000a00 */
[----:B------:R-:W2:Y:S03]  /*0dd0*/  LDCU.128 UR28, c[0x3][0x8d0] ;  /* 0x00c11a00ff1c77ac */ /* 0x000ea60008000c00 */
[----:B------:R-:W3:Y:S01]  /*0de0*/  LDS.64 R20, [R4+0x18] ;  /* 0x0000180004147984 */ /* 0x000ee20000000a00 */
[----:B------:R-:W2:Y:S03]  /*0df0*/  LDCU.128 UR20, c[0x3][0x8f0] ;  /* 0x00c11e00ff1477ac */ /* 0x000ea60008000c00 */
[----:B------:R-:W2:Y:S01]  /*0e00*/  LDS.64 R24, [R4+0x10] ;  /* 0x0000100004187984 */ /* 0x000ea20000000a00 */
[----:B------:R-:W2:Y:S01]  /*0e10*/  LDCU.128 UR24, c[0x3][0x900] ;  /* 0x00c12000ff1877ac */ /* 0x000ea20008000c00 */
[----:B------:R-:W2:Y:S01]  /*0e20*/  LDCU.128 UR52, c[0x3][0x910] ;  /* 0x00c12200ff3477ac */ /* 0x000ea20008000c00 */
[----:B------:R-:W2:Y:S01]  /*0e30*/  LDCU.128 UR44, c[0x3][0x8e0] ;  /* 0x00c11c00ff2c77ac */ /* 0x000ea20008000c00 */
[----:B------:R-:W-:-:S02]  /*0e40*/  CS2R R48, SRZ ;  /* 0x0000000000307805 */ /* 0x000fc4000001ff00 */
[----:B------:R-:W-:Y:S02]  /*0e50*/  CS2R R162, SRZ ;  /* 0x0000000000a27805 */ /* 0x000fe4000001ff00 */
[----:B------:R-:W-:Y:S02]  /*0e60*/  CS2R R142, SRZ ;  /* 0x00000000008e7805 */ /* 0x000fe4000001ff00 */
[----:B------:R-:W-:Y:S01]  /*0e70*/  CS2R R140, SRZ ;  /* 0x00000000008c7805 */ /* 0x000fe2000001ff00 */
[----:B------:R-:W-:Y:S02]  /*0e80*/  IMAD R7, R83, 0x8, R7 ;  /* 0x0000000853077824 */ /* 0x000fe400078e0207 */
[----:B------:R-:W-:Y:S01]  /*0e90*/  IMAD R8, R82, -0x150, R8 ;  /* 0xfffffeb052087824 */ /* 0x000fe200078e0208 */
[----:B------:R-:W4:Y:S01]  /*0ea0*/  @!P1 LDG.E.64.CONSTANT R48, desc[UR4][R98.64+0x188] ;  /* 0x0001880462309981 */ /* 0x000f22000c1e9b00 */
[----:B------:R-:W-:Y:S02]  /*0eb0*/  LEA R11, R9, R10, 0x18 ;  /* 0x0000000a090b7211 */ /* 0x000fe400078ec0ff */
[----:B------:R-:W-:-:S02]  /*0ec0*/  CS2R R128, SRZ ;  /* 0x0000000000807805 */ /* 0x000fc4000001ff00 */
[----:B------:R-:W-:Y:S01]  /*0ed0*/  CS2R R88, SRZ ;  /* 0x0000000000587805 */ /* 0x000fe2000001ff00 */
[----:B------:R-:W4:Y:S01]  /*0ee0*/  @!P1 LDG.E.64.CONSTANT R162, desc[UR4][R98.64+0x16f8] ;  /* 0x0016f80462a29981 */ /* 0x000f22000c1e9b00 */
[----:B------:R-:W-:Y:S02]  /*0ef0*/  CS2R R146, SRZ ;  /* 0x0000000000927805 */ /* 0x000fe4000001ff00 */
[----:B------:R-:W-:Y:S01]  /*0f00*/  CS2R R144, SRZ ;  /* 0x0000000000907805 */ /* 0x000fe2000001ff00 */
[----:B------:R-:W4:Y:S01]  /*0f10*/  LDCU.64 UR6, c[0x0][0x388] ;  /* 0x00007100ff0677ac */ /* 0x000f220008000a00 */
[----:B------:R-:W4:Y:S01]  /*0f20*/  @!P1 LDG.E.64.CONSTANT R142, desc[UR4][R98.64+0x3598] ;  /* 0x00359804628e9981 */ /* 0x000f22000c1e9b00 */
[C-C-:B-1----:R-:W-:Y:S02]  /*0f30*/  DADD R16, R12.reuse, R14.reuse ;  /* 0x000000000c107229 */ /* 0x142fe4000000000e */
[----:B------:R-:W-:Y:S01]  /*0f40*/  DADD R12, R12, -R14 ;  /* 0x000000000c0c7229 */ /* 0x000fe2000000080e */
[----:B------:R-:W4:Y:S01]  /*0f50*/  @!P1 LDG.E.64.CONSTANT R140, desc[UR4][R98.64+0x3720] ;  /* 0x00372004628c9981 */ /* 0x000f22000c1e9b00 */
[----:B---3--:R-:W-:Y:S01]  /*0f60*/  DADD R22, R18, R20 ;  /* 0x0000000012167229 */ /* 0x008fe20000000014 */
[----:B------:R-:W-:-:S03]  /*0f70*/  VIADD R10, R10, 0x310 ;  /* 0x000003100a0a7836 */ /* 0x000fc60000000000 */
[C---:B------:R-:W-:Y:S01]  /*0f80*/  DFMA R26, R16.reuse, UR8, RZ ;  /* 0x00000008101a7c2b */ /* 0x040fe200080000ff */
[----:B------:R-:W3:Y:S01]  /*0f90*/  @!P1 LDG.E.64.CONSTANT R128, desc[UR4][R98.64+0x41d8] ;  /* 0x0041d80462809981 */ /* 0x000ee2000c1e9b00 */
[C---:B------:R-:W-:Y:S02]  /*0fa0*/  DFMA R28, R16.reuse, UR38, RZ ;  /* 0x00000026101c7c2b */ /* 0x040fe400080000ff */
[C---:B------:R-:W-:Y:S01]  /*0fb0*/  DFMA R38, R16.reuse, UR12, RZ ;  /* 0x0000000c10267c2b */ /* 0x040fe200080000ff */
[----:B------:R-:W3:Y:S01]  /*0fc0*/  @!P1 LDG.E.64.CONSTANT R88, desc[UR4][R98.64+0x2338] ;  /* 0x0023380462589981 */ /* 0x000ee2000c1e9b00 */
[----:B------:R-:W-:Y:S02]  /*0fd0*/  DFMA R16, R16, UR34, RZ ;  /* 0x0000002210107c2b */ /* 0x000fe400080000ff */
[----:B------:R-:W-:Y:S01]  /*0fe0*/  DADD R18, R18, -R20 ;  /* 0x0000000012127229 */ /* 0x000fe20000000814 */
[----:B------:R-:W3:Y:S01]  /*0ff0*/  @!P1 LDG.E.64.CONSTANT R146, desc[UR4][R98.64+0xdc8] ;  /* 0x000dc80462929981 */ /* 0x000ee2000c1e9b00 */
[----:B------:R-:W-:-:S02]  /*1000*/  DFMA R26, R22, UR10, R26 ;  /* 0x0000000a161a7c2b */ /* 0x000fc4000800001a */
[C---:B------:R-:W-:Y:S01]  /*1010*/  DFMA R28, R22.reuse, UR40, R28 ;  /* 0x00000028161c7c2b */ /* 0x040fe2000800001c */
[----:B------:R-:W3:Y:S01]  /*1020*/  @!P1 LDG.E.64.CONSTANT R144, desc[UR4][R98.64+0x310] ;  /* 0x0003100462909981 */ /* 0x000ee2000c1e9b00 */
[C---:B------:R-:W-:Y:S01]  /*1030*/  DFMA R38, R22.reuse, UR14, R38 ;  /* 0x0000000e16267c2b */ /* 0x040fe20008000026 */
[----:B------:R-:W-:Y:S01]  /*1040*/  CS2R R134, SRZ ;  /* 0x0000000000867805 */ /* 0x000fe2000001ff00 */
[----:B0-----:R-:W-:Y:S01]  /*1050*/  DFMA R40, R22, UR48, R16 ;  /* 0x0000003016287c2b */ /* 0x001fe20008000010 */
[----:B------:R-:W-:Y:S01]  /*1060*/  CS2R R136, SRZ ;  /* 0x0000000000887805 */ /* 0x000fe2000001ff00 */
[C---:B--2---:R-:W-:Y:S01]  /*1070*/  DFMA R16, R12.reuse, UR16, RZ ;  /* 0x000000100c107c2b */ /* 0x044fe200080000ff */
[----:B------:R-:W-:Y:S01]  /*1080*/  CS2R R160, SRZ ;  /* 0x0000000000a07805 */ /* 0x000fe2000001ff00 */
[C---:B------:R-:W-:Y:S01]  /*1090*/  DFMA R20, R12.reuse, UR30, RZ ;  /* 0x0000001e0c147c2b */ /* 0x040fe200080000ff */
[----:B------:R-:W2:Y:S01]  /*10a0*/  @!P1 LDG.E.64.CONSTANT R134, desc[UR4][R98.64+0x2df0] ;  /* 0x002df00462869981 */ /* 0x000ea2000c1e9b00 */
[----:B------:R-:W-:Y:S01]  /*10b0*/  DFMA R22, R12, UR20, RZ ;  /* 0x000000140c167c2b */ /* 0x000fe200080000ff */
[----:B------:R-:W0:Y:S01]  /*10c0*/  LDCU.64 UR14, c[0x3][0x710] ;  /* 0x00c0e200ff0e77ac */ /* 0x000e220008000a00 */
[----:B------:R-:W-:Y:S01]  /*10d0*/  DADD R14, R24, R24 ;  /* 0x00000000180e7229 */ /* 0x000fe20000000018 */
[----:B------:R-:W2:Y:S01]  /*10e0*/  @!P1 LDG.E.64.CONSTANT R136, desc[UR4][R98.64+0x1880] ;  /* 0x0018800462889981 */ /* 0x000ea2000c1e9b00 */
[----:B------:R-:W-:-:S02]  /*10f0*/  DFMA R12, R12, UR26, RZ ;  /* 0x0000001a0c0c7c2b */ /* 0x000fc400080000ff */
[----:B------:R-:W-:Y:S01]  /*1100*/  DADD R24, R24, -R24 ;  /* 0x0000000018187229 */ /* 0x000fe20000000818 */
[----:B------:R-:W2:Y:S01]  /*1110*/  @!P1 LDG.E.64.CONSTANT R160, desc[UR4][R98.64+0x38a8] ;  /* 0x0038a80462a09981 */ /* 0x000ea2000c1e9b00 */
[----:B------:R-:W-:Y:S02]  /*1120*/  DFMA R16, R18, UR18, R16 ;  /* 0x0000001212107c2b */ /* 0x000fe40008000010 */
[----:B------:R-:W-:Y:S02]  /*1130*/  DMUL R14, R14, 0.5 ;  /* 0x3fe000000e0e7828 */ /* 0x000fe40000000000 */
        /* <DEDUP_REMOVED lines=8> */
[C---:B------:R-:W-:Y:S01]  /*11c0*/  DFMA R26, R14.reuse, UR36, R26 ;  /* 0x000000240e1a7c2b */ /* 0x040fe2000800001a */
[----:B------:R-:W1:Y:S01]  /*11d0*/  LDCU.128 UR40, c[0x3][0x720] ;  /* 0x00c0e400ff2877ac */ /* 0x000e620008000c00 */
[----:B------:R-:W-:Y:S02]  /*11e0*/  DFMA R38, R14, UR32, R38 ;  /* 0x000000200e267c2b */ /* 0x000fe40008000026 */
[C---:B------:R-:W-:Y:S01]  /*11f0*/  DFMA R16, R24.reuse, UR28, R16 ;  /* 0x0000001c18107c2b */ /* 0x040fe20008000010 */
[----:B------:R-:W1:Y:S01]  /*1200*/  LDCU.128 UR52, c[0x3][0x910] ;  /* 0x00c12200ff3477ac */ /* 0x000e620008000c00 */
[----:B------:R-:W-:-:S02]  /*1210*/  DFMA R20, R24, UR46, R20 ;  /* 0x0000002e18147c2b */ /* 0x000fc40008000014 */
[----:B------:R-:W-:Y:S01]  /*1220*/  DFMA R22, R24, UR24, R22 ;  /* 0x0000001818167c2b */ /* 0x000fe20008000016 */
[----:B------:R-:W1:Y:S01]  /*1230*/  LDCU.128 UR44, c[0x3][0x8e0] ;  /* 0x00c11c00ff2c77ac */ /* 0x000e620008000c00 */
[----:B------:R-:W-:Y:S02]  /*1240*/  DADD R24, R40, -R12 ;  /* 0x0000000028187229 */ /* 0x000fe4000000080c */
[----:B------:R-:W-:Y:S01]  /*1250*/  DADD R12, R26, R16 ;  /* 0x000000001a0c7229 */ /* 0x000fe20000000010 */
[----:B------:R-:W1:Y:S01]  /*1260*/  LDCU.64 UR24, c[0x3][0x740] ;  /* 0x00c0e800ff1877ac */ /* 0x000e620008000a00 */
[----:B------:R-:W-:Y:S02]  /*1270*/  DADD R14, R28, R20 ;  /* 0x000000001c0e7229 */ /* 0x000fe40000000014 */
[----:B------:R-:W-:Y:S02]  /*1280*/  DADD R18, R38, R22 ;  /* 0x0000000026127229 */ /* 0x000fe40000000016 */
[----:B------:R-:W-:-:S02]  /*1290*/  DADD R16, R26, -R16 ;  /* 0x000000001a107229 */ /* 0x000fc40000000810 */
        /* <DEDUP_REMOVED lines=55> */
[----:B------:R-:W4:Y:S04]  /*1610*/  LDS.64 R138, [R8+0x30] ;  /* 0x00003000088a7984 */ /* 0x000f280000000a00 */
[----:B------:R-:W4:Y:S01]  /*1620*/  LDS.64 R26, [R5+0x7a8] ;  /* 0x0007a800051a7984 */ /* 0x000f220000000a00 */
[----:B------:R-:W-:Y:S02]  /*1630*/  DFMA R64, R106, R64, R28 ;  /* 0x000000406a40722b */ /* 0x000fe4000000001c */
[----:B------:R-:W-:Y:S01]  /*1640*/  DFMA R66, R108, R74, R66 ;  /* 0x0000004a6c42722b */ /* 0x000fe20000000042 */
[----:B------:R-:W-:Y:S01]  /*1650*/  LDS.64 R28, [R5+0x930] ;  /* 0x00093000051c7984 */ /* 0x000fe20000000a00 */
[----:B------:R-:W-:-:S03]  /*1660*/  DFMA R62, R12, R78, R62 ;  /* 0x0000004e0c3e722b */ /* 0x000fc6000000003e */
[----:B------:R-:W4:Y:S01]  /*1670*/  LDS.64 R154, [R11+0x1bc0] ;  /* 0x001bc0000b9a7984 */ /* 0x000f220000000a00 */
        /* <DEDUP_REMOVED lines=33> */
[----:B------:R-:W4:Y:S04]  /*1890*/  LDS.64 R74, [R7+0x188] ;  /* 0x00018800074a7984 */ /* 0x000f280000000a00 */
[----:B------:R-:W3:Y:S04]  /*18a0*/  LDS.64 R84, [R8+0x190] ;  /* 0x0001900008547984 */ /* 0x000ee80000000a00 */
[----:B------:R-:W-:Y:S04]  /*18b0*/  LDS.64 R32, [R82] ;  /* 0x0000000052207984 */ /* 0x000fe80000000a00 */
[----:B------:R-:W2:Y:S04]  /*18c0*/  LDS.64 R80, [R9] ;  /* 0x0000000009507984 */ /* 0x000ea80000000a00 */
[----:B------:R-:W2:Y:S04]  /*18d0*/  LDS.64 R52, [R7+0x1c0] ;  /* 0x0001c00007347984 */ /* 0x000ea80000000a00 */
[----:B------:R-:W2:Y:S04]  /*18e0*/  LDS.64 R50, [R8+0x198] ;  /* 0x0001980008327984 */ /* 0x000ea80000000a00 */
[----:B------:R-:W2:Y:S04]  /*18f0*/  LDS.64 R62, [R7+0x1f8] ;  /* 0x0001f800073e7984 */ /* 0x000ea80000000a00 */
[----:B------:R-:W-:Y:S01]  /*1900*/  LDS.64 R40, [R7+0x230] ;  /* 0x0002300007287984 */ /* 0x000fe20000000a00 */
[----:B------:R-:W-:-:S03]  /*1910*/  IMAD R83, R83, -0x30, R38 ;  /* 0xffffffd053537824 */ /* 0x000fc600078e0226 */
[----:B------:R-:W2:Y:S01]  /*1920*/  LDS.64 R132, [R11+0x1bc8] ;  /* 0x001bc8000b847984 */ /* 0x000ea20000000a00 */
        /* <DEDUP_REMOVED lines=8> */
[----:B----4-:R-:W-:Y:S01]  /*19b0*/  DFMA R74, R100, R74, RZ ;  /* 0x0000004a644a722b */ /* 0x010fe200000000ff */
[----:B------:R-:W4:Y:S01]  /*19c0*/  LDS.64 R126, [R7+0x268] ;  /* 0x00026800077e7984 */ /* 0x000f220000000a00 */
[----:B---3--:R-:W-:-:S03]  /*19d0*/  DFMA R72, R102, R84, R72 ;  /* 0x000000546648722b */ /* 0x008fc60000000048 */
[----:B------:R-:W3:Y:S01]  /*19e0*/  LDS.64 R122, [R8+0x1a8] ;  /* 0x0001a800087a7984 */ /* 0x000ee20000000a00 */
[----:B--2---:R-:W-:Y:S02]  /*19f0*/  DFMA R36, R32, R80, R36 ;  /* 0x000000502024722b */ /* 0x004fe40000000024 */
[----:B------:R-:W-:Y:S01]  /*1a00*/  DFMA R84, R94, R52, R74 ;  /* 0x000000345e54722b */ /* 0x000fe2000000004a */
[----:B------:R-:W-:Y:S01]  /*1a10*/  LDS.64 R92, [R8+0x1b8] ;  /* 0x0001b800085c7984 */ /* 0x000fe20000000a00 */
[----:B------:R-:W-:-:S03]  /*1a20*/  DFMA R80, R106, R50, R72 ;  /* 0x000000326a50722b */ /* 0x000fc60000000048 */
[----:B------:R-:W2:Y:S04]  /*1a30*/  LDS.64 R50, [R7+0x2a0] ;  /* 0x0002a00007327984 */ /* 0x000ea80000000a00 */
[----:B------:R-:W2:Y:S01]  /*1a40*/  LDS.128 R72, [R11+0x1be0] ;  /* 0x001be0000b487984 */ /* 0x000ea20000000c00 */
[----:B------:R-:W-:Y:S02]  /*1a50*/  DMUL R54, R60, R54 ;  /* 0x000000363c367228 */ /* 0x000fe40000000000 */
[----:B------:R-:W-:Y:S01]  /*1a60*/  DFMA R60, R104, R62, R84 ;  /* 0x0000003e683c722b */ /* 0x000fe20000000054 */
[----:B------:R-:W2:Y:S04]  /*1a70*/  LDS.64 R52, [R8+0x1b0] ;  /* 0x0001b00008347984 */ /* 0x000ea80000000a00 */
[----:B------:R-:W2:Y:S01]  /*1a80*/  LDS.64 R84, [R7+0x2d8] ;  /* 0x0002d80007547984 */ /* 0x000ea20000000a00 */
[----:B------:R-:W-:-:S02]  /*1a90*/  DFMA R130, R14, R132, RZ ;  /* 0x000000840e82722b */ /* 0x000fc400000000ff */
[----:B------:R-:W-:Y:S01]  /*1aa0*/  DFMA R40, R108, R40, R60 ;  /* 0x000000286c28722b */ /* 0x000fe2000000003c */
[----:B------:R-:W-:Y:S04]  /*1ab0*/  LDS.64 R90, [R9+0x38] ;  /* 0x00003800095a7984 */ /* 0x000fe80000000a00 */
[----:B------:R-:W2:Y:S01]  /*1ac0*/  LDS.128 R60, [R11+0x1bf0] ;  /* 0x001bf0000b3c7984 */ /* 0x000ea20000000c00 */
[----:B0-----:R-:W-:Y:S02]  /*1ad0*/  DFMA R38, R110, R38, R80 ;  /* 0x000000266e26722b */ /* 0x001fe40000000050 */
[----:B-1----:R-:W-:Y:S01]  /*1ae0*/  DFMA R86, R34, R86, R36 ;  /* 0x000000562256722b */ /* 0x002fe20000000024 */
[----:B------:R-:W-:Y:S01]  /*1af0*/  LDS.64 R124, [R6+0x10] ;  /* 0x00001000067c7984 */ /* 0x000fe20000000a00 */
[----:B------:R-:W-:-:S03]  /*1b00*/  DFMA R130, R12, R64, R130 ;  /* 0x000000400c82722b */ /* 0x000fc60000000082 */
[----:B------:R-:W0:Y:S01]  /*1b10*/  LDS.64 R36, [R82+0x38] ;  /* 0x0000380052247984 */ /* 0x000e220000000a00 */
[----:B----4-:R-:W-:Y:S02]  /*1b20*/  DFMA R126, R112, R126, R40 ;  /* 0x0000007e707e722b */ /* 0x010fe40000000028 */
[----:B---3--:R-:W-:Y:S01]  /*1b30*/  DFMA R122, R114, R122, R38 ;  /* 0x0000007a727a722b */ /* 0x008fe20000000026 */
[----:B------:R-:W-:Y:S01]  /*1b40*/  LDS.64 R40, [R82+0x70] ;  /* 0x0000700052287984 */ /* 0x000fe20000000a00 */
[----:B------:R-:W-:-:S03]  /*1b50*/  DFMA R130, R16, R66, R130 ;  /* 0x000000421082722b */ /* 0x000fc60000000082 */
[----:B------:R-:W1:Y:S01]  /*1b60*/  LDS.64 R38, [R83+0x70] ;  /* 0x0000700053267984 */ /* 0x000e620000000a00 */
[----:B--2---:R-:W-:-:S03]  /*1b70*/  DFMA R50, R116, R50, R126 ;  /* 0x000000327432722b */ /* 0x004fc6000000007e */
        /* <DEDUP_REMOVED lines=640> */
[----:B------:R-:W-:Y:S02]  /*4380*/  DFMA R24, R16, UR44, R24 ;  /* 0x0000002c10187c2b */ /* 0x000fe40008000018 */
[----:B---3--:R-:W-:Y:S02]  /*4390*/  DADD R8, R12, R12 ;  /* 0x000000000c087229 */ /* 0x008fe4000000000c */
[----:B------:R-:W-:Y:S02]  /*43a0*/  DADD R20, R20, -R22 ;  /* 0x0000000014147229 */ /* 0x000fe40000000816 */
[----:B------:R-:W-:Y:S02]  /*43b0*/  DFMA R28, R16, UR46, R28 ;  /* 0x0000002e101c7c2b */ /* 0x000fe4000800001c */
[C---:B------:R-:W-:Y:S02]  /*43c0*/  DFMA R14, R6.reuse, UR12, R14 ;  /* 0x0000000c060e7c2b */ /* 0x040fe4000800000e */
[----:B------:R-:W-:-:S02]  /*43d0*/  DFMA R18, R6, UR6, R18 ;  /* 0x0000000606127c2b */ /* 0x000fc40008000012 */
[----:B------:R-:W-:Y:S02]  /*43e0*/  DMUL R8, R8, 0.5 ;  /* 0x3fe0000008087828 */ /* 0x000fe40000000000 */
[----:B------:R-:W-:Y:S02]  /*43f0*/  DADD R12, R12, -R12 ;  /* 0x000000000c0c7229 */ /* 0x000fe4000000080c */
[C---:B------:R-:W-:Y:S02]  /*4400*/  DFMA R10, R20.reuse, UR20, R10 ;  /* 0x00000014140a7c2b */ /* 0x040fe4000800000a */
[----:B0-----:R-:W-:Y:S02]  /*4410*/  DFMA R24, R20, UR14, R24 ;  /* 0x0000000e14187c2b */ /* 0x001fe40008000018 */
[----:B------:R-:W-:Y:S02]  /*4420*/  DFMA R26, R6, UR24, R26 ;  /* 0x00000018061a7c2b */ /* 0x000fe4000800001a */
[----:B-1----:R-:W-:-:S02]  /*4430*/  DFMA R28, R20, UR22, R28 ;  /* 0x00000016141c7c2b */ /* 0x002fc4000800001c */
[C---:B------:R-:W-:Y:S02]  /*4440*/  DFMA R14, R8.reuse, UR34, R14 ;  /* 0x00000022080e7c2b */ /* 0x040fe4000800000e */
[----:B------:R-:W-:Y:S02]  /*4450*/  DFMA R18, R8, UR48, R18 ;  /* 0x0000003008127c2b */ /* 0x000fe40008000012 */
[C---:B------:R-:W-:Y:S02]  /*4460*/  DFMA R10, R12.reuse, UR26, R10 ;  /* 0x0000001a0c0a7c2b */ /* 0x040fe4000800000a */
[----:B------:R-:W-:Y:S02]  /*4470*/  DFMA R24, R12, UR52, R24 ;  /* 0x000000340c187c2b */ /* 0x000fe40008000018 */
[----:B------:R-:W-:Y:S02]  /*4480*/  DFMA R26, R8, UR50, R26 ;  /* 0x00000032081a7c2b */ /* 0x000fe4000800001a */
[----:B------:R-:W-:-:S02]  /*4490*/  DFMA R28, R12, UR54, R28 ;  /* 0x000000360c1c7c2b */ /* 0x000fc4000800001c */
        /* <DEDUP_REMOVED lines=26> */
[C-C-:B----4-:R-:W-:Y:S02]  /*4640*/  DADD R6, R10.reuse, R12.reuse ;  /* 0x000000000a067229 */ /* 0x150fe4000000000c */
[----:B------:R-:W-:Y:S02]  /*4650*/  DADD R10, R10, -R12 ;  /* 0x000000000a0a7229 */ /* 0x000fe4000000080c */
[----:B0-----:R-:W-:Y:S01]  /*4660*/  DFMA R24, R8, UR22, RZ ;  /* 0x0000001608187c2b */ /* 0x001fe200080000ff */
[----:B------:R-:W0:Y:S01]  /*4670*/  LDCU.64 UR22, c[0x3][0x740] ;  /* 0x00c0e800ff1677ac */ /* 0x000e220008000a00 */
[----:B--2---:R-:W-:Y:S02]  /*4680*/  DFMA R26, R4, UR24, RZ ;  /* 0x00000018041a7c2b */ /* 0x004fe400080000ff */
[C---:B------:R-:W-:Y:S01]  /*4690*/  DFMA R12, R8.reuse, UR8, RZ ;  /* 0x00000008080c7c2b */ /* 0x040fe200080000ff */
[----:B------:R-:W1:Y:S01]  /*46a0*/  LDCU.64 UR24, c[0x3][0x900] ;  /* 0x00c12000ff1877ac */ /* 0x000e620008000a00 */
        /* <DEDUP_REMOVED lines=10> */
[----:B------:R-:W-:Y:S02]  /*4750*/  DADD R6, R18, R18 ;  /* 0x0000000012067229 */ /* 0x000fe40000000012 */
[----:B------:R-:W-:Y:S02]  /*4760*/  DADD R14, R14, -R16 ;  /* 0x000000000e0e7229 */ /* 0x000fe40000000810 */
[----:B------:R-:W-:Y:S02]  /*4770*/  DFMA R26, R10, UR32, R26 ;  /* 0x000000200a1a7c2b */ /* 0x000fe4000800001a */
[----:B------:R-:W-:-:S02]  /*4780*/  DFMA R12, R4, UR12, R12 ;  /* 0x0000000c040c7c2b */ /* 0x000fc4000800000c */
[----:B------:R-:W-:Y:S02]  /*4790*/  DFMA R20, R4, UR6, R20 ;  /* 0x0000000604147c2b */ /* 0x000fe40008000014 */
[----:B------:R-:W-:Y:S02]  /*47a0*/  DMUL R6, R6, 0.5 ;  /* 0x3fe0000006067828 */ /* 0x000fe40000000000 */
[----:B------:R-:W-:Y:S02]  /*47b0*/  DADD R18, R18, -R18 ;  /* 0x0000000012127229 */ /* 0x000fe40000000812 */
[C---:B------:R-:W-:Y:S02]  /*47c0*/  DFMA R8, R14.reuse, UR20, R8 ;  /* 0x000000140e087c2b */ /* 0x040fe40008000008 */
[----:B------:R-:W-:Y:S02]  /*47d0*/  DFMA R22, R14, UR14, R22 ;  /* 0x0000000e0e167c2b */ /* 0x000fe40008000016 */
[----:B0-----:R-:W-:-:S02]  /*47e0*/  DFMA R24, R4, UR22, R24 ;  /* 0x0000001604187c2b */ /* 0x001fc40008000018 */
[----:B-1----:R-:W-:Y:S02]  /*47f0*/  DFMA R26, R14, UR24, R26 ;  /* 0x000000180e1a7c2b */ /* 0x002fe4000800001a */
[C---:B------:R-:W-:Y:S02]  /*4800*/  DFMA R12, R6.reuse, UR34, R12 ;  /* 0x00000022060c7c2b */ /* 0x040fe4000800000c */
[----:B------:R-:W-:Y:S02]  /*4810*/  DFMA R20, R6, UR48, R20 ;  /* 0x0000003006147c2b */ /* 0x000fe40008000014 */
[C---:B------:R-:W-:Y:S02]  /*4820*/  DFMA R8, R18.reuse, UR26, R8 ;  /* 0x0000001a12087c2b */ /* 0x040fe40008000008 */
[----:B------:R-:W-:Y:S02]  /*4830*/  DFMA R22, R18, UR52, R22 ;  /* 0x0000003412167c2b */ /* 0x000fe40008000016 */
[----:B--2---:R-:W-:-:S02]  /*4840*/  DFMA R24, R6, UR28, R24 ;  /* 0x0000001c06187c2b */ /* 0x004fc40008000018 */
[----:B------:R-:W-:Y:S02]  /*4850*/  DFMA R26, R18, UR54, R26 ;  /* 0x00000036121a7c2b */ /* 0x000fe4000800001a */
        /* <DEDUP_REMOVED lines=10> */
.L_x_285:
[----:B------:R-:W-:Y:S05]  /*4900*/  BSYNC.RECONVERGENT B0 ;  /* 0x0000000000007941 */ /* 0x000fea0003800200 */
.L_x_284:
        /* <DEDUP_REMOVED lines=67> */
.L_x_286:
        /* <DEDUP_REMOVED lines=12> */
.L_x_447:


//--------------------- .text._Z32massMatrixMultiplyConstantKernelILi5ELi6ELi3EEvidPKdS1_S1_S1_S1_S1_S1_Pd --------------------------
	.section	.text._Z32massMatrixMultiplyConstantKernelILi5ELi6ELi3EEvidPKdS1_S1_S1_S1_S1_S1_Pd,"ax",@progbits
	.align	128
        .global         _Z32massMatrixMultiplyConstantKernelILi5ELi6ELi3EEvidPKdS1_S1_S1_S1_S1_S1_Pd
        .type           _Z32massMatrixMultiplyConstantKernelILi5ELi6ELi3EEvidPKdS1_S1_S1_S1_S1_S1_Pd,@function
        .size           _Z32massMatrixMultiplyConstantKernelILi5ELi6ELi3EEvidPKdS1_S1_S1_S1_S1_S1_Pd,(.L_x_448 - _Z32massMatrixMultiplyConstantKernelILi5ELi6ELi3EEvidPKdS1_S1_S1_S1_S1_S1_Pd)
        .other          _Z32massMatrixMultiplyConstantKernelILi5ELi6ELi3EEvidPKdS1_S1_S1_S1_S1_S1_Pd,@"STO_CUDA_ENTRY STV_DEFAULT"
_Z32massMatrixMultiplyConstantKernelILi5ELi6ELi3EEvidPKdS1_S1_S1_S1_S1_S1_Pd:
.text._Z32massMatrixMultiplyConstantKernelILi5ELi6ELi3EEvidPKdS1_S1_S1_S1_S1_S1_Pd:
        /* <DEDUP_REMOVED lines=8> */
[----:B------:R-:W4:Y:S01]  /*0080*/  S2R R10, SR_CgaCtaId ;  /* 0x00000000000a7919 */ /* 0x000f220000008800 */
[----:B0-----:R-:W-:-:S02]  /*0090*/  IMAD R0, R0, 0x3, R7 ;  /* 0x0000000300007824 */ /* 0x001fc400078e0207 */
[----:B--2---:R-:W-:-:S03]  /*00a0*/  IMAD.WIDE.U32 R2, R31, 0x8, R2 ;  /* 0x000000081f027825 */ /* 0x004fc600078e0002 */
[C---:B-1----:R-:W-:Y:S02]  /*00b0*/  ISETP.GE.AND P0, PT, R0.reuse, UR6, PT ;  /* 0x0000000600007c0c */ /* 0x042fe4000bf06270 */
[----:B------:R-:W-:Y:S01]  /*00c0*/  MOV R9, 0x400 ;  /* 0x0000040000097802 */ /* 0x000fe20000000f00 */
[C---:B------:R-:W-:Y:S01]  /*00d0*/  IMAD R5, R0.reuse, 0x5e8, R31 ;  /* 0x000005e800057824 */ /* 0x040fe200078e021f */
[C---:B------:R-:W-:Y:S01]  /*00e0*/  ISETP.LT.U32.AND P0, PT, R31.reuse, 0x19, !P0 ;  /* 0x000000191f00780c */ /* 0x040fe20004701070 */
[----:B---3--:R0:W2:Y:S01]  /*00f0*/  LDG.E.64.CONSTANT R26, desc[UR4][R2.64] ;  /* 0x00000004021a7981 */ /* 0x0080a2000c1e9b00 */
[----:B------:R-:W-:Y:S02]  /*0100*/  PRMT R4, R31, 0x9910, RZ ;  /* 0x000099101f047816 */ /* 0x000fe400000000ff */
[----:B------:R-:W-:-:S09]  /*0110*/  ISETP.GE.AND P1, PT, R0, UR6, PT ;  /* 0x0000000600007c0c */ /* 0x000fd2000bf26270 */
[----:B------:R-:W1:Y:S01]  /*0120*/  @P0 LDC.64 R28, c[0x0][0x3c0] ;  /* 0x0000f000ff1c0b82 */ /* 0x000e620000000a00 */
[----:B0-----:R-:W-:-:S05]  /*0130*/  LOP3.LUT R3, R31, 0xffff, RZ, 0xc0, !PT ;  /* 0x0000ffff1f037812 */ /* 0x001fca00078ec0ff */
[C---:B------:R-:W-:Y:S02]  /*0140*/  IMAD R2, R3.reuse, 0x3334, RZ ;  /* 0x0000333403027824 */ /* 0x040fe400078e02ff */
[----:B------:R-:W-:Y:S02]  /*0150*/  IMAD R96, R3, 0x2aab, RZ ;  /* 0x00002aab03607824 */ /* 0x000fe400078e02ff */
[----:B------:R-:W-:Y:S01]  /*0160*/  VIADD R3, R9, 0x6c0 ;  /* 0x000006c009037836 */ /* 0x000fe20000000000 */
[----:B------:R-:W-:Y:S01]  /*0170*/  SHF.R.U32.HI R2, RZ, 0x10, R2 ;  /* 0x00000010ff027819 */ /* 0x000fe20000011602 */
[----:B----4-:R-:W-:-:S03]  /*0180*/  IMAD.WIDE R20, R5, 0x8, R20 ;  /* 0x0000000805147825 */ /* 0x010fc600078e0214 */
[----:B------:R-:W-:Y:S01]  /*0190*/  PRMT R5, R2, 0x9910, RZ ;  /* 0x0000991002057816 */ /* 0x000fe200000000ff */
[----:B------:R-:W-:Y:S01]  /*01a0*/  IMAD R2, R4, 0xcd, RZ ;  /* 0x000000cd04027824 */ /* 0x000fe200078e02ff */
[----:B------:R-:W-:Y:S01]  /*01b0*/  LEA R4, R10, R3, 0x18 ;  /* 0x000000030a047211 */ /* 0x000fe200078ec0ff */
[----:B------:R-:W-:Y:S01]  /*01c0*/  @P0 IMAD R3, R0, 0x7d, R31 ;  /* 0x0000007d00030824 */ /* 0x000fe200078e021f */
[----:B------:R-:W-:Y:S02]  /*01d0*/  CS2R R64, SRZ ;  /* 0x0000000000407805 */ /* 0x000fe4000001ff00 */
[----:B------:R-:W-:Y:S02]  /*01e0*/  CS2R R66, SRZ ;  /* 0x0000000000427805 */ /* 0x000fe4000001ff00 */
[----:B------:R-:W-:Y:S02]  /*01f0*/  CS2R R86, SRZ ;  /* 0x0000000000567805 */ /* 0x000fe4000001ff00 */
[----:B------:R-:W-:-:S02]  /*0200*/  CS2R R74, SRZ ;  /* 0x00000000004a7805 */ /* 0x000fc4000001ff00 */
[----:B------:R-:W-:Y:S02]  /*0210*/  CS2R R82, SRZ ;  /* 0x0000000000527805 */ /* 0x000fe4000001ff00 */
[----:B------:R-:W-:Y:S02]  /*0220*/  CS2R R110, SRZ ;  /* 0x00000000006e7805 */ /* 0x000fe4000001ff00 */
[----:B------:R-:W-:Y:S01]  /*0230*/  CS2R R72, SRZ ;  /* 0x0000000000487805 */ /* 0x000fe2000001ff00 */
[----:B-1----:R-:W-:Y:S01]  /*0240*/  @P0 IMAD.WIDE R28, R3, 0x8, R28 ;  /* 0x00000008031c0825 */ /* 0x002fe200078e021c */
[----:B------:R0:W5:Y:S04]  /*0250*/  @!P1 LDG.E.64.CONSTANT R64, desc[UR4][R20.64] ;  /* 0x0000000414409981 */ /* 0x000168000c1e9b00 */
[----:B------:R0:W5:Y:S04]  /*0260*/  @!P1 LDG.E.64.CONSTANT R66, desc[UR4][R20.64+0x6c0] ;  /* 0x0006c00414429981 */ /* 0x000168000c1e9b00 */
        /* <DEDUP_REMOVED lines=10> */
[----:B------:R-:W-:-:S02]  /*0310*/  SHF.R.U32.HI R96, RZ, 0x10, R96 ;  /* 0x00000010ff607819 */ /* 0x000fc40000011660 */
[----:B------:R-:W-:Y:S01]  /*0320*/  LOP3.LUT R6, R2, 0xffff, RZ, 0xc0, !PT ;  /* 0x0000ffff02067812 */ /* 0x000fe200078ec0ff */
[----:B------:R-:W-:Y:S01]  /*0330*/  IMAD R2, R5, 0x5, RZ ;  /* 0x0000000505027824 */ /* 0x000fe200078e02ff */
[----:B------:R-:W-:Y:S01]  /*0340*/  PRMT R8, R96, 0x9910, RZ ;  /* 0x0000991060087816 */ /* 0x000fe200000000ff */
[----:B------:R-:W-:Y:S01]  /*0350*/  IMAD R5, R7, 0x6c0, R4 ;  /* 0x000006c007057824 */ /* 0x000fe200078e0204 */
[----:B------:R-:W-:Y:S01]  /*0360*/  SHF.R.U32.HI R6, RZ, 0xa, R6 ;  /* 0x0000000aff067819 */ /* 0x000fe20000011606 */
[----:B------:R-:W-:Y:S02]  /*0370*/  IMAD.MOV R4, RZ, RZ, -R2 ;  /* 0x000000ffff047224 */ /* 0x000fe400078e0a02 */
[----:B------:R-:W-:Y:S02]  /*0380*/  IMAD R2, R8, 0x6, RZ ;  /* 0x0000000608027824 */ /* 0x000fe400078e02ff */
[----:B------:R-:W-:Y:S01]  /*0390*/  VIADD R3, R9, 0x1b00 ;  /* 0x00001b0009037836 */ /* 0x000fe20000000000 */
[----:B------:R-:W-:Y:S01]  /*03a0*/  LOP3.LUT R6, R6, 0xffff, RZ, 0xc0, !PT ;  /* 0x0000ffff06067812 */ /* 0x000fe200078ec0ff */
[----:B------:R-:W-:Y:S01]  /*03b0*/  IMAD.MOV R8, RZ, RZ, -R2 ;  /* 0x000000ffff087224 */ /* 0x000fe200078e0a02 */
[----:B------:R-:W-:-:S02]  /*03c0*/  PRMT R4, R4, 0x7710, RZ ;  /* 0x0000771004047816 */ /* 0x000fc400000000ff */
[C---:B------:R-:W-:Y:S02]  /*03d0*/  ISETP.GT.U32.AND P2, PT, R31.reuse, 0x18, PT ;  /* 0x000000181f00780c */ /* 0x040fe40003f44070 */
[----:B------:R-:W-:Y:S01]  /*03e0*/  LEA R80, R10, R3, 0x18 ;  /* 0x000000030a507211 */ /* 0x000fe200078ec0ff */
[----:B------:R-:W-:Y:S02]  /*03f0*/  IMAD R13, R6, 0x30, R5 ;  /* 0x00000030060d7824 */ /* 0x000fe400078e0205 */
[----:B------:R-:W-:Y:S01]  /*0400*/  IMAD.IADD R2, R4, 0x1, R31 ;  /* 0x0000000104027824 */ /* 0x000fe200078e021f */
[----:B------:R-:W-:Y:S01]  /*0410*/  PRMT R4, R8, 0x7710, RZ ;  /* 0x0000771008047816 */ /* 0x000fe200000000ff */
[C---:B------:R-:W-:Y:S02]  /*0420*/  IMAD R11, R31.reuse, 0x8, R80 ;  /* 0x000000081f0b7824 */ /* 0x040fe400078e0250 */
[----:B------:R-:W-:Y:S01]  /*0430*/  IMAD R3, R6, 0xf0, R13 ;  /* 0x000000f006037824 */ /* 0x000fe200078e020d */
[----:B------:R-:W-:Y:S01]  /*0440*/  LOP3.LUT R6, R2, 0xffff, RZ, 0xc0, !PT ;  /* 0x0000ffff02067812 */ /* 0x000fe200078ec0ff */
[----:B------:R-:W-:Y:S01]  /*0450*/  IMAD.IADD R4, R4, 0x1, R31 ;  /* 0x0000000104047824 */ /* 0x000fe200078e021f */
[----:B------:R-:W-:Y:S01]  /*0460*/  BSSY.RECONVERGENT B0, `(.L_x_287) ;  /* 0x0000038000007945 */ /* 0x000fe20003800200 */
[----:B------:R-:W-:Y:S01]  /*0470*/  ISETP.GT.U32.AND P3, PT, R31, 0x1d, PT ;  /* 0x0000001d1f00780c */ /* 0x000fe20003f64070 */
[----:B------:R-:W-:-:S02]  /*0480*/  IMAD R8, R96, 0x120, R5 ;  /* 0x0000012060087824 */ /* 0x000fc400078e0205 */
[----:B------:R-:W-:Y:S01]  /*0490*/  IMAD R2, R6, 0x8, R13 ;  /* 0x0000000806027824 */ /* 0x000fe200078e020d */
[----:B------:R-:W-:Y:S01]  /*04a0*/  LOP3.LUT R13, R4, 0xffff, RZ, 0xc0, !PT ;  /* 0x0000ffff040d7812 */ /* 0x000fe200078ec0ff */
        /* <DEDUP_REMOVED lines=14> */
[----:B------:R-:W4:Y:S04]  /*0590*/  LDCU.128 UR12, c[0x3][0x8c0] ;  /* 0x00c11800ff0c77ac */ /* 0x000f280008000c00 */
[----:B------:R-:W-:-:S02]  /*05a0*/  DMUL R18, R18, 0.5 ;  /* 0x3fe0000012127828 */ /* 0x000fc40000000000 */
[C---:B-1----:R-:W-:Y:S01]  /*05b0*/  DFMA R28, R26.reuse, UR8, RZ ;  /* 0x000000081a1c7c2b */ /* 0x042fe200080000ff */
[----:B------:R-:W1:Y:S01]  /*05c0*/  LDCU.128 UR36, c[0x3][0x8f0] ;  /* 0x00c11e00ff2477ac */ /* 0x000e620008000c00 */
[C---:B0-----:R-:W-:Y:S01]  /*05d0*/  DFMA R30, R26.reuse, UR18, RZ ;  /* 0x000000121a1e7c2b */ /* 0x041fe200080000ff */
[----:B------:R-:W0:Y:S01]  /*05e0*/  LDCU.128 UR20, c[0x3][0x8d0] ;  /* 0x00c11a00ff1477ac */ /* 0x000e220008000c00 */
[----:B--2---:R-:W-:Y:S01]  /*05f0*/  DFMA R26, R26, UR32, RZ ;  /* 0x000000201a1a7c2b */ /* 0x004fe200080000ff */
[----:B------:R-:W2:Y:S03]  /*0600*/  LDCU.128 UR28, c[0x3][0x8e0] ;  /* 0x00c11c00ff1c77ac */ /* 0x000ea60008000c00 */
[C---:B------:R-:W-:Y:S02]  /*0610*/  DFMA R28, R24.reuse, UR10, R28 ;  /* 0x0000000a181c7c2b */ /* 0x040fe4000800001c */
[C---:B---3--:R-:W-:Y:S01]  /*0620*/  DFMA R30, R24.reuse, UR24, R30 ;  /* 0x00000018181e7c2b */ /* 0x048fe2000800001e */
[----:B------:R-:W3:Y:S01]  /*0630*/  LDCU.64 UR8, c[0x3][0x740] ;  /* 0x00c0e800ff0877ac */ /* 0x000ee20008000a00 */
[----:B------:R-:W-:Y:S01]  /*0640*/  DFMA R26, R24, UR34, R26 ;  /* 0x00000022181a7c2b */ /* 0x000fe2000800001a */
[----:B------:R-:W3:Y:S01]  /*0650*/  LDCU.64 UR10, c[0x3][0x900] ;  /* 0x00c12000ff0a77ac */ /* 0x000ee20008000a00 */
[----:B----4-:R-:W-:-:S02]  /*0660*/  DFMA R24, R22, UR12, RZ ;  /* 0x0000000c16187c2b */ /* 0x010fc400080000ff */
[----:B-1----:R-:W-:Y:S02]  /*0670*/  DFMA R32, R22, UR36, RZ ;  /* 0x0000002416207c2b */ /* 0x002fe400080000ff */
[----:B------:R-:W-:Y:S02]  /*0680*/  DFMA R28, R18, UR16, R28 ;  /* 0x00000010121c7c2b */ /* 0x000fe4000800001c */
[----:B0-----:R-:W-:Y:S02]  /*0690*/  DFMA R22, R22, UR22, RZ ;  /* 0x0000001616167c2b */ /* 0x001fe400080000ff */
[C---:B------:R-:W-:Y:S02]  /*06a0*/  DFMA R24, R16.reuse, UR14, R24 ;  /* 0x0000000e10187c2b */ /* 0x040fe40008000018 */
[----:B------:R-:W-:Y:S02]  /*06b0*/  DFMA R32, R16, UR38, R32 ;  /* 0x0000002610207c2b */ /* 0x000fe40008000020 */
[----:B------:R-:W-:-:S02]  /*06c0*/  DFMA R30, R18, UR26, R30 ;  /* 0x0000001a121e7c2b */ /* 0x000fc4000800001e */
[----:B--2---:R-:W-:Y:S02]  /*06d0*/  DFMA R22, R16, UR28, R22 ;  /* 0x0000001c10167c2b */ /* 0x004fe40008000016 */
[----:B---3--:R-:W-:Y:S02]  /*06e0*/  DFMA R26, R18, UR8, R26 ;  /* 0x00000008121a7c2b */ /* 0x008fe4000800001a */
        /* <DEDUP_REMOVED lines=15> */
.L_x_288:
[----:B------:R-:W-:Y:S05]  /*07e0*/  BSYNC.RECONVERGENT B0 ;  /* 0x0000000000007941 */ /* 0x000fea0003800200 */
.L_x_287:
[----:B------:R-:W-:Y:S01]  /*07f0*/  BAR.SYNC.DEFER_BLOCKING 0x0 ;  /* 0x0000000000007b1d */ /* 0x000fe20000010000 */
[----:B------:R-:W-:-:S05]  /*0800*/  IMAD R4, R13, 0x30, R8 ;  /* 0x000000300d047824 */ /* 0x000fca00078e0208 */
[----:B------:R-:W-:Y:S04]  /*0810*/  BSSY.RECONVERGENT B0, `(.L_x_289) ;  /* 0x0000036000007945 */ /* 0x000fe80003800200 */
[----:B------:R-:W-:Y:S05]  /*0820*/  @P3 BRA `(.L_x_290) ;  /* 0x0000000000d03947 */ /* 0x000fea0003800000 */
[----:B-1---5:R-:W-:Y:S01]  /*0830*/  LDS.64 R14, [R3] ;  /* 0x00000000030e7984 */ /* 0x022fe20000000a00 */
[----:B------:R-:W1:Y:S03]  /*0840*/  LDCU.128 UR8, c[0x3][0x700] ;  /* 0x00c0e000ff0877ac */ /* 0x000e660008000c00 */
[----:B------:R-:W2:Y:S01]  /*0850*/  LDS.64 R16, [R3+0xc0] ;  /* 0x0000c00003107984 */ /* 0x000ea20000000a00 */
[----:B------:R-:W3:Y:S03]  /*0860*/  LDCU.128 UR16, c[0x3][0x710] ;  /* 0x00c0e200ff1077ac */ /* 0x000ee60008000c00 */
[----:B------:R-:W-:Y:S01]  /*0870*/  LDS.64 R22, [R3+0x30] ;  /* 0x0000300003167984 */ /* 0x000fe20000000a00 */
[----:B------:R-:W4:Y:S03]  /*0880*/  LDCU.128 UR32, c[0x3][0x730] ;  /* 0x00c0e600ff2077ac */ /* 0x000f260008000c00 */
[----:B------:R-:W1:Y:S01]  /*0890*/  LDS.64 R24, [R3+0x90] ;  /* 0x0000900003187984 */ /* 0x000e620000000a00 */
[----:B------:R-:W4:Y:S03]  /*08a0*/  LDCU.128 UR24, c[0x3][0x720] ;  /* 0x00c0e400ff1877ac */ /* 0x000f260008000c00 */
[----:B0-----:R-:W0:Y:S01]  /*08b0*/  LDS.64 R26, [R3+0x60] ;  /* 0x00006000031a7984 */ /* 0x001e220000000a00 */
[----:B------:R-:W4:Y:S01]  /*08c0*/  LDCU.128 UR12, c[0x3][0x8c0] ;  /* 0x00c11800ff0c77ac */ /* 0x000f220008000c00 */
[----:B------:R-:W4:Y:S01]  /*08d0*/  LDCU.128 UR36, c[0x3][0x8f0] ;  /* 0x00c11e00ff2477ac */ /* 0x000f220008000c00 */
[----:B------:R-:W0:Y:S01]  /*08e0*/  LDCU.128 UR20, c[0x3][0x8d0] ;  /* 0x00c11a00ff1477ac */ /* 0x000e220008000c00 */
[----:B------:R-:W0:Y:S01]  /*08f0*/  LDCU.128 UR28, c[0x3][0x8e0] ;  /* 0x00c11c00ff1c77ac */ /* 0x000e220008000c00 */
[----:B--2---:R-:W-:-:S02]  /*0900*/  DADD R18, R14, R16 ;  /* 0x000000000e127229 */ /* 0x004fc40000000010 */
[----:B------:R-:W-:Y:S02]  /*0910*/  DADD R14, R14, -R16 ;  /* 0x000000000e0e7229 */ /* 0x000fe40000000810 */
[----:B-1----:R-:W-:-:S04]  /*0920*/  DADD R16, R22, R24 ;  /* 0x0000000016107229 */ /* 0x002fc80000000018 */
[----:B------:R-:W-:Y:S01]  /*0930*/  DFMA R28, R18, UR8, RZ ;  /* 0x00000008121c7c2b */ /* 0x000fe200080000ff */
[----:B------:R-:W1:Y:S01]  /*0940*/  LDCU.64 UR8, c[0x3][0x740] ;  /* 0x00c0e800ff0877ac */ /* 0x000e620008000a00 */
[----:B------:R-:W-:Y:S02]  /*0950*/  DADD R22, R22, -R24 ;  /* 0x0000000016167229 */ /* 0x000fe40000000818 */
[C---:B---3--:R-:W-:Y:S02]  /*0960*/  DFMA R24, R18.reuse, UR18, RZ ;  /* 0x0000001212187c2b */ /* 0x048fe400080000ff */
[----:B----4-:R-:W-:Y:S02]  /*0970*/  DFMA R30, R18, UR32, RZ ;  /* 0x00000020121e7c2b */ /* 0x010fe400080000ff */
[----:B------:R-:W-:Y:S01]  /*0980*/  DFMA R28, R16, UR10, R28 ;  /* 0x0000000a101c7c2b */ /* 0x000fe2000800001c */
[----:B------:R-:W2:Y:S01]  /*0990*/  LDCU.64 UR10, c[0x3][0x900] ;  /* 0x00c12000ff0a77ac */ /* 0x000ea20008000a00 */
[----:B------:R-:W-:-:S02]  /*09a0*/  DFMA R32, R14, UR36, RZ ;  /* 0x000000240e207c2b */ /* 0x000fc400080000ff */
[C---:B------:R-:W-:Y:S02]  /*09b0*/  DFMA R24, R16.reuse, UR24, R24 ;  /* 0x0000001810187c2b */ /* 0x040fe40008000018 */
[----:B------:R-:W-:Y:S02]  /*09c0*/  DFMA R30, R16, UR34, R30 ;  /* 0x00000022101e7c2b */ /* 0x000fe4000800001e */
[----:B------:R-:W-:Y:S02]  /*09d0*/  DFMA R16, R14, UR12, RZ ;  /* 0x0000000c0e107c2b */ /* 0x000fe400080000ff */
[----:B0-----:R-:W-:Y:S02]  /*09e0*/  DADD R18, R26, R26 ;  /* 0x000000001a127229 */ /* 0x001fe4000000001a */
[----:B------:R-:W-:Y:S02]  /*09f0*/  DFMA R14, R14, UR22, RZ ;  /* 0x000000160e0e7c2b */ /* 0x000fe400080000ff */
[----:B------:R-:W-:-:S02]  /*0a00*/  DFMA R32, R22, UR38, R32 ;  /* 0x0000002616207c2b */ /* 0x000fc40008000020 */
[----:B------:R-:W-:Y:S02]  /*0a10*/  DADD R26, R26, -R26 ;  /* 0x000000001a1a7229 */ /* 0x000fe4000000081a */
[----:B------:R-:W-:Y:S02]  /*0a20*/  DFMA R16, R22, UR14, R16 ;  /* 0x0000000e16107c2b */ /* 0x000fe40008000010 */
[----:B------:R-:W-:Y:S02]  /*0a30*/  DMUL R18, R18, 0.5 ;  /* 0x3fe0000012127828 */ /* 0x000fe40000000000 */
[----:B------:R-:W-:Y:S02]  /*0a40*/  DFMA R14, R22, UR28, R14 ;  /* 0x0000001c160e7c2b */ /* 0x000fe4000800000e */
[C---:B--2---:R-:W-:Y:S02]  /*0a50*/  DFMA R32, R26.reuse, UR10, R32 ;  /* 0x0000000a1a207c2b */ /* 0x044fe40008000020 */
[----:B------:R-:W-:-:S02]  /*0a60*/  DFMA R16, R26, UR20, R16 ;  /* 0x000000141a107c2b */ /* 0x000fc40008000010 */
[C---:B------:R-:W-:Y:S02]  /*0a70*/  DFMA R28, R18.reuse, UR16, R28 ;  /* 0x00000010121c7c2b */ /* 0x040fe4000800001c */
[C---:B------:R-:W-:Y:S02]  /*0a80*/  DFMA R24, R18.reuse, UR26, R24 ;  /* 0x0000001a12187c2b */ /* 0x040fe40008000018 */
[----:B-1----:R-:W-:Y:S02]  /*0a90*/  DFMA R30, R18, UR8, R30 ;  /* 0x00000008121e7c2b */ /* 0x002fe4000800001e */
[----:B------:R-:W-:Y:S02]  /*0aa0*/  DFMA R26, R26, UR30, R14 ;  /* 0x0000001e1a1a7c2b */ /* 0x000fe4000800000e */
[C-C-:B------:R-:W-:Y:S02]  /*0ab0*/  DADD R14, R28.reuse, R16.reuse ;  /* 0x000000001c0e7229 */ /* 0x140fe40000000010 */
[----:B------:R-:W-:-:S02]  /*0ac0*/  DADD R16, R28, -R16 ;  /* 0x000000001c107229 */ /* 0x000fc40000000810 */
[----:B------:R-:W-:Y:S02]  /*0ad0*/  DADD R22, R30, R32 ;  /* 0x000000001e167229 */ /* 0x000fe40000000020 */
[----:B------:R-:W-:Y:S01]  /*0ae0*/  DADD R18, R24, R26 ;  /* 0x0000000018127229 */ /* 0x000fe2000000001a */
[----:B------:R2:W-:Y:S01]  /*0af0*/  STS.64 [R3], R14 ;  /* 0x0000000e03007388 */ /* 0x0005e20000000a00 */
[----:B------:R-:W-:Y:S02]  /*0b00*/  DADD R30, R30, -R32 ;  /* 0x000000001e1e7229 */ /* 0x000fe40000000820 */
[----:B------:R-:W-:Y:S01]  /*0b10*/  DADD R24, R24, -R26 ;  /* 0x0000000018187229 */ /* 0x000fe2000000081a */
[----:B------:R2:W-:Y:S04]  /*0b20*/  STS.64 [R3+0x60], R22 ;  /* 0x0000601603007388 */ /* 0x0005e80000000a00 */
[----:B------:R2:W-:Y:S04]  /*0b30*/  STS.64 [R3+0x90], R30 ;  /* 0x0000901e03007388 */ /* 0x0005e80000000a00 */
[----:B------:R2:W-:Y:S04]  /*0b40*/  STS.64 [R3+0xf0], R16 ;  /* 0x0000f01003007388 */ /* 0x0005e80000000a00 */
[----:B------:R2:W-:Y:S04]  /*0b50*/  STS.64 [R3+0x30], R18 ;  /* 0x0000301203007388 */ /* 0x0005e80000000a00 */
[----:B------:R2:W-:Y:S02]  /*0b60*/  STS.64 [R3+0xc0], R24 ;  /* 0x0000c01803007388 */ /* 0x0005e40000000a00 */
.L_x_290:
[----:B------:R-:W-:Y:S05]  /*0b70*/  BSYNC.RECONVERGENT B0 ;  /* 0x0000000000007941 */ /* 0x000fea0003800200 */
.L_x_289:
[----:B------:R-:W-:Y:S01]  /*0b80*/  BAR.SYNC.DEFER_BLOCKING 0x0 ;  /* 0x0000000000007b1d */ /* 0x000fe20000010000 */
[----:B------:R-:W-:Y:S02]  /*0b90*/  CS2R R90, SRZ ;  /* 0x00000000005a7805 */ /* 0x000fe4000001ff00 */
[----:B------:R-:W-:-:S03]  /*0ba0*/  CS2R R88, SRZ ;  /* 0x0000000000587805 */ /* 0x000fc6000001ff00 */
[----:B------:R-:W3:Y:S01]  /*0bb0*/  LDCU.128 UR8, c[0x3][0x700] ;  /* 0x00c0e000ff0877ac */ /* 0x000ee20008000c00 */
[----:B------:R-:W4:Y:S01]  /*0bc0*/  @!P1 LDG.E.64.CONSTANT R90, desc[UR4][R20.64+0x7e0] ;  /* 0x0007e004145a9981 */ /* 0x000f22000c1e9b00 */
[----:B------:R-:W3:Y:S01]  /*0bd0*/  LDCU.128 UR16, c[0x3][0x730] ;  /* 0x00c0e600ff1077ac */ /* 0x000ee20008000c00 */
[----:B------:R-:W3:Y:S02]  /*0be0*/  LDCU.128 UR20, c[0x3][0x710] ;  /* 0x00c0e200ff1477ac */ /* 0x000ee40008000c00 */
[----:B------:R-:W4:Y:S01]  /*0bf0*/  @!P1 LDG.E.64.CONSTANT R88, desc[UR4][R20.64+0x1560] ;  /* 0x0015600414589981 */ /* 0x000f22000c1e9b00 */
[----:B------:R-:W3:Y:S01]  /*0c00*/  LDCU.128 UR12, c[0x3][0x8c0] ;  /* 0x00c11800ff0c77ac */ /* 0x000ee20008000c00 */
[----:B------:R-:W3:Y:S02]  /*0c10*/  LDCU.128 UR24, c[0x3][0x8f0] ;  /* 0x00c11e00ff1877ac */ /* 0x000ee40008000c00 */
[----:B-12--5:R-:W-:Y:S01]  /*0c20*/  LDS.64 R14, [R4+0x20] ;  /* 0x00002000040e7984 */ /* 0x026fe20000000a00 */
[----:B------:R-:W1:Y:S03]  /*0c30*/  LDCU.128 UR28, c[0x3][0x8d0] ;  /* 0x00c11a00ff1c77ac */ /* 0x000e660008000c00 */
[----:B0-----:R-:W0:Y:S01]  /*0c40*/  LDS.128 R24, [R4] ;  /* 0x0000000004187984 */ /* 0x001e220000000c00 */
[----:B------:R-:W2:Y:S03]  /*0c50*/  LDCU.128 UR32, c[0x3][0x720] ;  /* 0x00c0e400ff2077ac */ /* 0x000ea60008000c00 */
[----:B------:R-:W3:Y:S01]  /*0c60*/  LDS.128 R16, [R4+0x10] ;  /* 0x0000100004107984 */ /* 0x000ee20000000c00 */
[----:B------:R-:W2:Y:S01]  /*0c70*/  LDCU.128 UR36, c[0x3][0x8e0] ;  /* 0x00c11c00ff2477ac */ /* 0x000ea20008000c00 */
[----:B------:R-:W2:Y:S01]  /*0c80*/  LDCU.64 UR6, c[0x3][0x740] ;  /* 0x00c0e800ff0677ac */ /* 0x000ea20008000a00 */
[----:B------:R-:W2:Y:S01]  /*0c90*/  LDCU.64 UR40, c[0x3][0x900] ;  /* 0x00c12000ff2877ac */ /* 0x000ea20008000a00 */
[----:B0-----:R-:W-:-:S02]  /*0ca0*/  DADD R22, R24, R14 ;  /* 0x0000000018167229 */ /* 0x001fc4000000000e */
[----:B------:R-:W-:Y:S02]  /*0cb0*/  DADD R14, R24, -R14 ;  /* 0x00000000180e7229 */ /* 0x000fe4000000080e */
[C-C-:B---3--:R-:W-:Y:S02]  /*0cc0*/  DADD R24, R18.reuse, R26.reuse ;  /* 0x0000000012187229 */ /* 0x148fe4000000001a */
[----:B------:R-:W-:Y:S02]  /*0cd0*/  DADD R18, -R18, R26 ;  /* 0x0000000012127229 */ /* 0x000fe4000000011a */
[C---:B------:R-:W-:Y:S02]  /*0ce0*/  DFMA R28, R22.reuse, UR8, RZ ;  /* 0x00000008161c7c2b */ /* 0x040fe400080000ff */
[C---:B------:R-:W-:Y:S02]  /*0cf0*/  DFMA R30, R22.reuse, UR22, RZ ;  /* 0x00000016161e7c2b */ /* 0x040fe400080000ff */
[----:B------:R-:W-:-:S02]  /*0d00*/  DFMA R32, R22, UR16, RZ ;  /* 0x0000001016207c2b */ /* 0x000fc400080000ff */
[--C-:B------:R-:W-:Y:S02]  /*0d10*/  DADD R26, R16, R16.reuse ;  /* 0x00000000101a7229 */ /* 0x100fe40000000010 */
[C---:B------:R-:W-:Y:S02]  /*0d20*/  DFMA R34, R14.reuse, UR24, RZ ;  /* 0x000000180e227c2b */ /* 0x040fe400080000ff */
[C---:B------:R-:W-:Y:S02]  /*0d30*/  DFMA R22, R14.reuse, UR12, RZ ;  /* 0x0000000c0e167c2b */ /* 0x040fe400080000ff */
[----:B-1----:R-:W-:Y:S02]  /*0d40*/  DFMA R14, R14, UR30, RZ ;  /* 0x0000001e0e0e7c2b */ /* 0x002fe400080000ff */
[----:B------:R-:W-:Y:S02]  /*0d50*/  DADD R16, R16, -R16 ;  /* 0x0000000010107229 */ /* 0x000fe40000000810 */
[----:B------:R-:W-:-:S02]  /*0d60*/  DMUL R26, R26, 0.5 ;  /* 0x3fe000001a1a7828 */ /* 0x000fc40000000000 */
[C---:B------:R-:W-:Y:S02]  /*0d70*/  DFMA R28, R24.reuse, UR10, R28 ;  /* 0x0000000a181c7c2b */ /* 0x040fe4000800001c */
[----:B------:R-:W-:Y:S02]  /*0d80*/  DFMA R32, R24, UR18, R32 ;  /* 0x0000001218207c2b */ /* 0x000fe40008000020 */
[C---:B------:R-:W-:Y:S01]  /*0d90*/  DFMA R34, R18.reuse, UR26, R34 ;  /* 0x0000001a12227c2b */ /* 0x040fe20008000022 */
[----:B------:R-:W-:Y:S01]  /*0da0*/  CS2R R120, SRZ ;  /* 0x0000000000787805 */ /* 0x000fe2000001ff00 */
[----:B------:R-:W-:Y:S01]  /*0db0*/  DFMA R22, R18, UR14, R22 ;  /* 0x0000000e12167c2b */ /* 0x000fe20008000016 */
[----:B------:R-:W-:Y:S01]  /*0dc0*/  CS2R R104, SRZ ;  /* 0x0000000000687805 */ /* 0x000fe2000001ff00 */
[----:B--2---:R-:W-:Y:S01]  /*0dd0*/  DFMA R30, R24, UR32, R30 ;  /* 0x00000020181e7c2b */ /* 0x004fe2000800001e */
[----:B------:R-:W-:Y:S01]  /*0de0*/  CS2R R106, SRZ ;  /* 0x00000000006a7805 */ /* 0x000fe2000001ff00 */
[----:B------:R-:W-:Y:S01]  /*0df0*/  DFMA R14, R18, UR36, R14 ;  /* 0x00000024120e7c2b */ /* 0x000fe2000800000e */
[----:B------:R-:W2:Y:S01]  /*0e00*/  @!P1 LDG.E.64.CONSTANT R120, desc[UR4][R20.64+0x120] ;  /* 0x0001200414789981 */ /* 0x000ea2000c1e9b00 */
[C---:B------:R-:W-:Y:S01]  /*0e10*/  DFMA R28, R26.reuse, UR20, R28 ;  /* 0x000000141a1c7c2b */ /* 0x040fe2000800001c */
[C---:B------:R-:W-:Y:S01]  /*0e20*/  IMAD R5, R13.reuse, 0x8, R5 ;  /* 0x000000080d057824 */ /* 0x040fe200078e0205 */
[----:B------:R-:W-:Y:S01]  /*0e30*/  DFMA R32, R26, UR6, R32 ;  /* 0x000000061a207c2b */ /* 0x000fe20008000020 */
[----:B------:R-:W3:Y:S01]  /*0e40*/  @!P1 LDG.E.64.CONSTANT R104, desc[UR4][R20.64+0x1c20] ;  /* 0x001c200414689981 */ /* 0x000ee2000c1e9b00 */
[C---:B------:R-:W-:Y:S01]  /*0e50*/  DFMA R34, R16.reuse, UR40, R34 ;  /* 0x0000002810227c2b */ /* 0x040fe20008000022 */
[----:B------:R-:W-:Y:S01]  /*0e60*/  IMAD R8, R96, -0xf0, R8 ;  /* 0xffffff1060087824 */ /* 0x000fe200078e0208 */
[----:B------:R-:W-:Y:S01]  /*0e70*/  DFMA R22, R16, UR28, R22 ;  /* 0x0000001c10167c2b */ /* 0x000fe20008000016 */
[----:B------:R-:W3:Y:S01]  /*0e80*/  @!P1 LDG.E.64.CONSTANT R106, desc[UR4][R20.64+0xea0] ;  /* 0x000ea004146a9981 */ /* 0x000ee2000c1e9b00 */
[----:B------:R-:W-:Y:S01]  /*0e90*/  DFMA R30, R26, UR34, R30 ;  /* 0x000000221a1e7c2b */ /* 0x000fe2000800001e */
[----:B------:R-:W-:Y:S01]  /*0ea0*/  LEA R11, R10, R9, 0x18 ;  /* 0x000000090a0b7211 */ /* 0x000fe200078ec0ff */
[----:B------:R-:W-:Y:S01]  /*0eb0*/  DFMA R24, R16, UR38, R14 ;  /* 0x0000002610187c2b */ /* 0x000fe2000800000e */
[----:B------:R-:W-:Y:S01]  /*0ec0*/  CS2R R100, SRZ ;  /* 0x0000000000647805 */ /* 0x000fe2000001ff00 */
[C-C-:B------:R-:W-:Y:S01]  /*0ed0*/  DADD R16, R32.reuse, R34.reuse ;  /* 0x0000000020107229 */ /* 0x140fe20000000022 */
[----:B------:R-:W-:Y:S01]  /*0ee0*/  CS2R R102, SRZ ;  /* 0x0000000000667805 */ /* 0x000fe2000001ff00 */
[----:B------:R-:W-:Y:S01]  /*0ef0*/  DADD R18, R32, -R34 ;  /* 0x0000000020127229 */ /* 0x000fe20000000822 */
[----:B------:R-:W-:Y:S01]  /*0f00*/  IMAD R6, R13, 0x8, R8 ;  /* 0x000000080d067824 */ /* 0x000fe200078e0208 */
[C-C-:B------:R-:W-:Y:S01]  /*0f10*/  DADD R14, R28.reuse, R22.reuse ;  /* 0x000000001c0e7229 */ /* 0x140fe20000000016 */
[----:B------:R-:W3:Y:S01]  /*0f20*/  @!P1 LDG.E.64.CONSTANT R100, desc[UR4][R20.64+0x22e0] ;  /* 0x0022e00414649981 */ /* 0x000ee2000c1e9b00 */
[----:B------:R-:W-:Y:S01]  /*0f30*/  DADD R22, R28, -R22 ;  /* 0x000000001c167229 */ /* 0x000fe20000000816 */
[----:B------:R-:W-:Y:S01]  /*0f40*/  VIADD R9, R9, 0x360 ;  /* 0x0000036009097836 */ /* 0x000fe20000000000 */
[C-C-:B------:R-:W-:Y:S01]  /*0f50*/  DADD R26, R30.reuse, R24.reuse ;  /* 0x000000001e1a7229 */ /* 0x140fe20000000018 */
[----:B------:R-:W3:Y:S01]  /*0f60*/  @!P1 LDG.E.64.CONSTANT R102, desc[UR4][R20.64+0x29a0] ;  /* 0x0029a00414669981 */ /* 0x000ee2000c1e9b00 */
[----:B------:R-:W-:Y:S01]  /*0f70*/  DADD R32, R30, -R24 ;  /* 0x000000001e207229 */ /* 0x000fe20000000818 */
[----:B------:R-:W0:Y:S02]  /*0f80*/  LDCU.64 UR6, c[0x0][0x388] ;  /* 0x00007100ff0677ac */ /* 0x000e240008000a00 */
        /* <DEDUP_REMOVED lines=12> */
[----:B------:R-:W-:Y:S02]  /*1050*/  IMAD R80, R96, 0x30, R80 ;  /* 0x0000003060507824 */ /* 0x000fe400078e0250 */
[----:B------:R-:W-:Y:S01]  /*1060*/  IMAD R98, R13, 0x28, R24 ;  /* 0x000000280d627824 */ /* 0x000fe200078e0218 */
[----:B------:R-:W1:Y:S01]  /*1070*/  LDCU.64 UR40, c[0x3][0x900] ;  /* 0x00c12000ff2877ac */ /* 0x000e620008000a00 */
[----:B------:R-:W-:Y:S04]  /*1080*/  LDS.64 R34, [R5] ;  /* 0x0000000005227984 */ /* 0x000fe80000000a00 */
[----:B------:R-:W0:Y:S04]  /*1090*/  LDS.128 R44, [R80] ;  /* 0x00000000502c7984 */ /* 0x000e280000000c00 */
[----:B------:R-:W-:Y:S04]  /*10a0*/  LDS.64 R94, [R98] ;  /* 0x00000000625e7984 */ /* 0x000fe80000000a00 */
[----:B------:R-:W1:Y:S04]  /*10b0*/  LDS.128 R28, [R8] ;  /* 0x00000000081c7984 */ /* 0x000e680000000c00 */
[----:B------:R-:W1:Y:S04]  /*10c0*/  LDS.64 R22, [R5+0x30] ;  /* 0x0000300005167984 */ /* 0x000e680000000a00 */
[----:B------:R-:W1:Y:S04]  /*10d0*/  LDS.64 R92, [R98+0x8] ;  /* 0x00000800625c7984 */ /* 0x000e680000000a00 */
[----:B------:R-:W-:Y:S04]  /*10e0*/  LDS.64 R114, [R5+0x60] ;  /* 0x0000600005727984 */ /* 0x000fe80000000a00 */
[----:B------:R-:W1:Y:S04]  /*10f0*/  LDS.128 R40, [R80+0x10] ;  /* 0x0000100050287984 */ /* 0x000e680000000c00 */
[----:B------:R-:W-:Y:S04]  /*1100*/  LDS.64 R70, [R6] ;  /* 0x0000000006467984 */ /* 0x000fe80000000a00 */
[----:B------:R-:W1:Y:S04]  /*1110*/  LDS.128 R56, [R11+0x1b00] ;  /* 0x001b00000b387984 */ /* 0x000e680000000c00 */
[----:B------:R-:W-:Y:S04]  /*1120*/  LDS.64 R78, [R98+0x10] ;  /* 0x00001000624e7984 */ /* 0x000fe80000000a00 */
[----:B------:R-:W1:Y:S04]  /*1130*/  LDS.128 R52, [R8+0x10] ;  /* 0x0000100008347984 */ /* 0x000e680000000c00 */
[----:B------:R-:W1:Y:S04]  /*1140*/  LDS.64 R84, [R5+0x90] ;  /* 0x0000900005547984 */ /* 0x000e680000000a00 */
[----:B------:R-:W1:Y:S04]  /*1150*/  LDS.64 R16, [R6+0x120] ;  /* 0x0001200006107984 */ /* 0x000e680000000a00 */
[----:B------:R-:W1:Y:S04]  /*1160*/  LDS.64 R76, [R98+0x18] ;  /* 0x00001800624c7984 */ /* 0x000e680000000a00 */
[----:B------:R-:W-:Y:S04]  /*1170*/  LDS.64 R112, [R5+0xc0] ;  /* 0x0000c00005707984 */ /* 0x000fe80000000a00 */
[----:B------:R-:W1:Y:S04]  /*1180*/  LDS.128 R36, [R80+0x20] ;  /* 0x0000200050247984 */ /* 0x000e680000000c00 */
[----:B------:R-:W-:Y:S04]  /*1190*/  LDS.64 R18, [R6+0x240] ;  /* 0x0002400006127984 */ /* 0x000fe80000000a00 */
[----:B------:R-:W1:Y:S01]  /*11a0*/  LDS.128 R48, [R11+0x1b10] ;  /* 0x001b10000b307984 */ /* 0x000e620000000c00 */
[----:B0-----:R-:W-:-:S03]  /*11b0*/  DFMA R32, R44, R34, RZ ;  /* 0x000000222c20722b */ /* 0x001fc600000000ff */
[----:B------:R-:W-:Y:S04]  /*11c0*/  LDS.64 R26, [R98+0x20] ;  /* 0x00002000621a7984 */ /* 0x000fe80000000a00 */
[----:B------:R-:W0:Y:S04]  /*11d0*/  LDS.128 R60, [R8+0x20] ;  /* 0x00002000083c7984 */ /* 0x000e280000000c00 */
[----:B------:R-:W0:Y:S04]  /*11e0*/  LDS.64 R108, [R5+0xf0] ;  /* 0x0000f000056c7984 */ /* 0x000e280000000a00 */
[----:B------:R-:W0:Y:S01]  /*11f0*/  LDS.64 R68, [R6+0x360] ;  /* 0x0003600006447984 */ /* 0x000e220000000a00 */
[----:B-1----:R-:W-:-:S02]  /*1200*/  DFMA R116, R94, R28, RZ ;  /* 0x0000001c5e74722b */ /* 0x002fc400000000ff */
[----:B------:R-:W-:Y:S01]  /*1210*/  DFMA R28, R22, R46, R32 ;  /* 0x0000002e161c722b */ /* 0x000fe20000000020 */
[----:B------:R-:W1:Y:S04]  /*1220*/  LDS.64 R14, [R98+0x28] ;  /* 0x00002800620e7984 */ /* 0x000e680000000a00 */
[----:B------:R-:W-:Y:S04]  /*1230*/  LDS.64 R22, [R6+0x480] ;  /* 0x0004800006167984 */ /* 0x000fe80000000a00 */
[----:B------:R-:W1:Y:S01]  /*1240*/  LDS.128 R32, [R11+0x1b20] ;  /* 0x001b20000b207984 */ /* 0x000e620000000c00 */
[----:B------:R-:W-:-:S02]  /*1250*/  DFMA R116, R92, R30, R116 ;  /* 0x0000001e5c74722b */ /* 0x000fc40000000074 */
[----:B------:R-:W-:Y:S01]  /*1260*/  DFMA R28, R40, R114, R28 ;  /* 0x00000072281c722b */ /* 0x000fe2000000001c */
[----:B------:R-:W1:Y:S01]  /*1270*/  LDS.64 R30, [R6+0x5a0] ;  /* 0x0005a000061e7984 */ /* 0x000e620000000a00 */
[----:B------:R-:W-:-:S04]  /*1280*/  DFMA R114, R70, R56, RZ ;  /* 0x000000384672722b */ /* 0x000fc800000000ff */
[----:B------:R-:W-:Y:S02]  /*1290*/  DFMA R52, R78, R52, R116 ;  /* 0x000000344e34722b */ /* 0x000fe40000000074 */
[----:B------:R-:W-:Y:S02]  /*12a0*/  DFMA R28, R84, R42, R28 ;  /* 0x0000002a541c722b */ /* 0x000fe4000000001c */
[----:B------:R-:W-:-:S04]  /*12b0*/  DFMA R114, R16, R58, R114 ;  /* 0x0000003a1072722b */ /* 0x000fc80000000072 */
[----:B------:R-:W-:Y:S02]  /*12c0*/  DFMA R52, R76, R54, R52 ;  /* 0x000000364c34722b */ /* 0x000fe40000000034 */
[----:B------:R-:W-:Y:S02]  /*12d0*/  DFMA R28, R36, R112, R28 ;  /* 0x00000070241c722b */ /* 0x000fe4000000001c */
[----:B------:R-:W-:-:S04]  /*12e0*/  DFMA R114, R18, R48, R114 ;  /* 0x000000301272722b */ /* 0x000fc80000000072 */
[----:B0-----:R-:W-:Y:S02]  /*12f0*/  DFMA R52, R26, R60, R52 ;  /* 0x0000003c1a34722b */ /* 0x001fe40000000034 */
[----:B------:R-:W-:Y:S02]  /*1300*/  DFMA R84, R108, R38, R28 ;  /* 0x000000266c54722b */ /* 0x000fe4000000001c */
[----:B------:R-:W-:-:S04]  /*1310*/  DFMA R114, R68, R50, R114 ;  /* 0x000000324472722b */ /* 0x000fc80000000072 */
[----:B-1----:R-:W-:Y:S02]  /*1320*/  DFMA R108, R14, R62, R52 ;  /* 0x0000003e0e6c722b */ /* 0x002fe40000000034 */
[C---:B------:R-:W-:Y:S02]  /*1330*/  DMUL R52, R84.reuse, R86 ;  /* 0x0000005654347228 */ /* 0x040fe40000000000 */
[----:B------:R-:W-:Y:S02]  /*1340*/  DMUL R28, R84, R66 ;  /* 0x00000042541c7228 */ /* 0x000fe40000000000 */
[----:B------:R-:W-:Y:S01]  /*1350*/  DFMA R86, R22, R32, R114 ;  /* 0x000000201656722b */ /* 0x000fe20000000072 */
[----:B------:R-:W-:-:S03]  /*1360*/  LEA R10, R10, R9, 0x18 ;  /* 0x000000090a0a7211 */ /* 0x000fc600078ec0ff */
[C---:B------:R-:W-:Y:S02]  /*1370*/  DFMA R52, R108.reuse, R66, R52 ;  /* 0x000000426c34722b */ /* 0x040fe40000000034 */
[----:B------:R-:W-:Y:S01]  /*1380*/  DFMA R28, R108, R64, R28 ;  /* 0x000000406c1c722b */ /* 0x000fe2000000001c */
[----:B------:R-:W-:Y:S01]  /*1390*/  BAR.SYNC.DEFER_BLOCKING 0x0 ;  /* 0x0000000000007b1d */ /* 0x000fe20000010000 */
[C---:B------:R-:W-:Y:S02]  /*13a0*/  IMAD R12, R7.reuse, 0x120, R10 ;  /* 0x00000120070c7824 */ /* 0x040fe400078e020a */
[----:B------:R-:W-:-:S03]  /*13b0*/  IMAD R7, R7, 0x120, R11 ;  /* 0x0000012007077824 */ /* 0x000fc600078e020b */
        /* <DEDUP_REMOVED lines=13> */
[----:B------:R-:W1:Y:S04]  /*1490*/  LDS.128 R64, [R8+0x120] ;  /* 0x0001200008407984 */ /* 0x000e680000000c00 */
[----:B------:R-:W4:Y:S04]  /*14a0*/  LDS.64 R80, [R5+0x120] ;  /* 0x0001200005507984 */ /* 0x000f280000000a00 */
[----:B------:R-:W-:Y:S04]  /*14b0*/  LDS.64 R28, [R96] ;  /* 0x00000000601c7984 */ /* 0x000fe80000000a00 */
[----:B------:R-:W4:Y:S01]  /*14c0*/  LDS.64 R122, [R7] ;  /* 0x00000000077a7984 */ /* 0x000f220000000a00 */
[----:B------:R-:W-:-:S03]  /*14d0*/  DMUL R82, R84, R82 ;  /* 0x0000005254527228 */ /* 0x000fc60000000000 */
[----:B------:R-:W4:Y:S01]  /*14e0*/  LDS.64 R126, [R5+0x150] ;  /* 0x00015000057e7984 */ /* 0x000f220000000a00 */
[----:B------:R-:W-:-:S03]  /*14f0*/  IMAD R98, R13, -0x28, R98 ;  /* 0xffffffd80d627824 */ /* 0x000fc600078e0262 */
[----:B------:R-:W2:Y:S01]  /*1500*/  LDS.128 R60, [R8+0x130] ;  /* 0x00013000083c7984 */ /* 0x000ea20000000c00 */
[----:B------:R-:W-:Y:S02]  /*1510*/  DFMA R108, R108, R74, R82 ;  /* 0x0000004a6c6c722b */ /* 0x000fe40000000052 */
[----:B------:R-:W-:Y:S01]  /*1520*/  DMUL R74, R72, UR6 ;  /* 0x00000006484a7c28 */ /* 0x000fe20008000000 */
[----:B------:R-:W-:Y:S04]  /*1530*/  LDS.64 R84, [R5+0x180] ;  /* 0x0001800005547984 */ /* 0x000fe80000000a00 */
[----:B------:R-:W2:Y:S04]  /*1540*/  LDS.64 R72, [R98+0x30] ;  /* 0x0000300062487984 */ /* 0x000ea80000000a00 */
[----:B------:R-:W3:Y:S01]  /*1550*/  LDS.64 R82, [R5+0x1b0] ;  /* 0x0001b00005527984 */ /* 0x000ee20000000a00 */
[----:B0-----:R-:W-:-:S02]  /*1560*/  DMUL R52, R24, R52 ;  /* 0x0000003418347228 */ /* 0x001fc40000000000 */
[----:B------:R-:W-:Y:S02]  /*1570*/  DFMA R110, R86, R110, R108 ;  /* 0x0000006e566e722b */ /* 0x000fe4000000006c */
[----:B-1----:R-:W-:Y:S01]  /*1580*/  DFMA R64, R94, R64, RZ ;  /* 0x000000405e40722b */ /* 0x002fe200000000ff */
[----:B------:R-:W-:Y:S03]  /*1590*/  LDS.64 R86, [R7+0x30] ;  /* 0x0000300007567984 */ /* 0x000fe60000000a00 */
[----:B------:R-:W-:Y:S01]  /*15a0*/  DFMA R52, R70, R74, R52 ;  /* 0x0000004a4634722b */ /* 0x000fe20000000034 */
[----:B------:R-:W0:Y:S01]  /*15b0*/  LDS.64 R74, [R96+0x30] ;  /* 0x00003000604a7984 */ /* 0x000e220000000a00 */
[----:B----4-:R-:W-:Y:S02]  /*15c0*/  DFMA R80, R44, R80, RZ ;  /* 0x000000502c50722b */ /* 0x010fe400000000ff */
[----:B------:R-:W-:-:S02]  /*15d0*/  DFMA R124, R92, R66, R64 ;  /* 0x000000425c7c722b */ /* 0x000fc40000000040 */
[----:B------:R-:W-:Y:S01]  /*15e0*/  DFMA R112, R56, R110, RZ ;  /* 0x0000006e3870722b */ /* 0x000fe200000000ff */
[----:B------:R-:W-:Y:S01]  /*15f0*/  LDS.128 R64, [R8+0x140] ;  /* 0x0001400008407984 */ /* 0x000fe20000000c00 */
[----:B------:R-:W-:-:S03]  /*1600*/  DFMA R122, R28, R122, R52 ;  /* 0x0000007a1c7a722b */ /* 0x000fc60000000034 */
[----:B------:R-:W1:Y:S01]  /*1610*/  LDS.64 R52, [R5+0x1e0] ;  /* 0x0001e00005347984 */ /* 0x000e620000000a00 */
[----:B------:R-:W-:Y:S02]  /*1620*/  DFMA R126, R126, R46, R80 ;  /* 0x0000002e7e7e722b */ /* 0x000fe40000000050 */
[----:B------:R-:W-:Y:S01]  /*1630*/  DFMA R118, R110, R58, RZ ;  /* 0x0000003a6e76722b */ /* 0x000fe200000000ff */
[----:B------:R-:W-:Y:S01]  /*1640*/  LDS.64 R80, [R98+0x60] ;  /* 0x0000600062507984 */ /* 0x000fe20000000a00 */
[----:B--2---:R-:W-:-:S03]  /*1650*/  DFMA R124, R78, R60, R124 ;  /* 0x0000003c4e7c722b */ /* 0x004fc6000000007c */
[----:B------:R-:W2:Y:S04]  /*1660*/  LDS.128 R56, [R10+0x10] ;  /* 0x000010000a387984 */ /* 0x000ea80000000c00 */
[----:B------:R-:W4:Y:S01]  /*1670*/  LDS.64 R60, [R5+0x210] ;  /* 0x00021000053c7984 */ /* 0x000f220000000a00 */
[----:B------:R-:W-:Y:S02]  /*1680*/  DFMA R114, R48, R110, RZ ;  /* 0x0000006e3072722b */ /* 0x000fe400000000ff */
[----:B------:R-:W-:Y:S02]  /*1690*/  DFMA R116, R110, R50, RZ ;  /* 0x000000326e74722b */ /* 0x000fe400000000ff */
[----:B------:R-:W-:Y:S02]  /*16a0*/  DFMA R48, R72, R54, R122 ;  /* 0x000000364830722b */ /* 0x000fe4000000007a */
[----:B------:R-:W-:Y:S01]  /*16b0*/  DFMA R50, R40, R84, R126 ;  /* 0x000000542832722b */ /* 0x000fe2000000007e */
[----:B------:R-:W-:Y:S04]  /*16c0*/  LDS.64 R54, [R7+0x60] ;  /* 0x0000600007367984 */ /* 0x000fe80000000a00 */
[----:B------:R-:W4:Y:S03]  /*16d0*/  LDS.64 R84, [R96+0x60] ;  /* 0x0000600060547984 */ /* 0x000f260000000a00 */
[----:B---3--:R-:W-:Y:S01]  /*16e0*/  DFMA R50, R82, R42, R50 ;  /* 0x0000002a5232722b */ /* 0x008fe20000000032 */
[----:B------:R-:W-:Y:S04]  /*16f0*/  LDS.64 R122, [R7+0x90] ;  /* 0x00009000077a7984 */ /* 0x000fe80000000a00 */
[----:B------:R-:W3:Y:S01]  /*1700*/  LDS.64 R82, [R98+0x90] ;  /* 0x0000900062527984 */ /* 0x000ee20000000a00 */
[----:B------:R-:W-:-:S02]  /*1710*/  DFMA R108, R32, R110, RZ ;  /* 0x0000006e206c722b */ /* 0x000fc400000000ff */
[----:B0-----:R-:W-:Y:S02]  /*1720*/  DFMA R48, R74, R86, R48 ;  /* 0x000000564a30722b */ /* 0x001fe40000000030 */
[----:B------:R-:W-:Y:S01]  /*1730*/  DFMA R110, R110, R34, RZ ;  /* 0x000000226e6e722b */ /* 0x000fe200000000ff */
[----:B------:R-:W0:Y:S04]  /*1740*/  LDS.64 R86, [R96+0x90] ;  /* 0x0000900060567984 */ /* 0x000e280000000a00 */
[----:B------:R-:W0:Y:S01]  /*1750*/  LDS.128 R32, [R11+0x1b30] ;  /* 0x001b30000b207984 */ /* 0x000e220000000c00 */
[----:B-1----:R-:W-:Y:S02]  /*1760*/  DFMA R50, R36, R52, R50 ;  /* 0x000000342432722b */ /* 0x002fe40000000032 */
[----:B------:R-:W-:-:S02]  /*1770*/  DFMA R62, R76, R62, R124 ;  /* 0x0000003e4c3e722b */ /* 0x000fc4000000007c */
[----:B--2---:R-:W-:-:S04]  /*1780*/  DFMA R52, R80, R56, R48 ;  /* 0x000000385034722b */ /* 0x004fc80000000030 */
[----:B----4-:R-:W-:Y:S02]  /*1790*/  DFMA R56, R60, R38, R50 ;  /* 0x000000263c38722b */ /* 0x010fe40000000032 */
[----:B------:R-:W1:Y:S01]  /*17a0*/  LDS.128 R48, [R11+0x1b40] ;  /* 0x001b40000b307984 */ /* 0x000e620000000c00 */
[----:B------:R-:W-:Y:S02]  /*17b0*/  DFMA R62, R26, R64, R62 ;  /* 0x000000401a3e722b */ /* 0x000fe4000000003e */
[----:B------:R-:W-:-:S06]  /*17c0*/  DFMA R64, R84, R54, R52 ;  /* 0x000000365440722b */ /* 0x000fcc0000000034 */
[----:B------:R-:W-:Y:S01]  /*17d0*/  DFMA R66, R14, R66, R62 ;  /* 0x000000420e42722b */ /* 0x000fe2000000003e */
[----:B------:R-:W2:Y:S01]  /*17e0*/  LDS.128 R52, [R11+0x1b50] ;  /* 0x001b50000b347984 */ /* 0x000ea20000000c00 */
[C---:B------:R-:W-:Y:S02]  /*17f0*/  DMUL R62, R56.reuse, R90 ;  /* 0x0000005a383e7228 */ /* 0x040fe40000000000 */
[----:B------:R-:W-:Y:S02]  /*1800*/  DMUL R60, R56, R88 ;  /* 0x00000058383c7228 */ /* 0x000fe40000000000 */
[----:B---3--:R-:W-:Y:S01]  /*1810*/  DFMA R58, R82, R58, R64 ;  /* 0x0000003a523a722b */ /* 0x008fe20000000040 */
[----:B------:R-:W-:Y:S03]  /*1820*/  LDS.64 R88, [R96+0xc0] ;  /* 0x0000c00060587984 */ /* 0x000fe60000000a00 */
[C---:B------:R-:W-:Y:S01]  /*1830*/  DFMA R62, R66.reuse, R120, R62 ;  /* 0x00000078423e722b */ /* 0x040fe2000000003e */
[----:B------:R-:W-:Y:S01]  /*1840*/  LDS.64 R96, [R96+0xf0] ;  /* 0x0000f00060607984 */ /* 0x000fe20000000a00 */
[----:B------:R-:W-:-:S02]  /*1850*/  DFMA R60, R66, R90, R60 ;  /* 0x0000005a423c722b */ /* 0x000fc4000000003c */
[----:B------:R-:W-:Y:S01]  /*1860*/  DMUL R120, R56, R104 ;  /* 0x0000006838787228 */ /* 0x000fe20000000000 */
[----:B------:R-:W-:Y:S01]  /*1870*/  LDS.64 R90, [R98+0xc0] ;  /* 0x0000c000625a7984 */ /* 0x000fe20000000a00 */
[----:B0-----:R-:W-:Y:S02]  /*1880*/  DFMA R122, R86, R122, R58 ;  /* 0x0000007a567a722b */ /* 0x001fe4000000003a */
[----:B------:R-:W-:Y:S01]  /*1890*/  DFMA R64, R70, R32, RZ ;  /* 0x000000204640722b */ /* 0x000fe200000000ff */
[----:B------:R-:W0:Y:S03]  /*18a0*/  LDS.128 R56, [R10+0x20] ;  /* 0x000020000a387984 */ /* 0x000e260000000c00 */
[----:B------:R-:W-:Y:S01]  /*18b0*/  DFMA R120, R66, R106, R120 ;  /* 0x0000006a4278722b */ /* 0x000fe20000000078 */
[----:B------:R-:W-:Y:S03]  /*18c0*/  LDS.64 R98, [R98+0xf0] ;  /* 0x0000f00062627984 */ /* 0x000fe60000000a00 */
[----:B------:R-:W-:Y:S01]  /*18d0*/  DFMA R64, R16, R34, R64 ;  /* 0x000000221040722b */ /* 0x000fe20000000040 */
[----:B------:R-:W3:Y:S07]  /*18e0*/  LDS.64 R66, [R7+0xc0] ;  /* 0x0000c00007427984 */ /* 0x000eee0000000a00 */
[----:B-1----:R-:W-:-:S08]  /*18f0*/  DFMA R64, R18, R48, R64 ;  /* 0x000000301240722b */ /* 0x002fd00000000040 */
[----:B------:R-:W-:-:S08]  /*1900*/  DFMA R64, R68, R50, R64 ;  /* 0x000000324440722b */ /* 0x000fd00000000040 */
[----:B--2---:R-:W-:-:S08]  /*1910*/  DFMA R64, R22, R52, R64 ;  /* 0x000000341640722b */ /* 0x004fd00000000040 */
[----:B------:R-:W-:Y:S02]  /*1920*/  DFMA R64, R30, R54, R64 ;  /* 0x000000361e40722b */ /* 0x000fe40000000040 */
[----:B0-----:R-:W-:-:S06]  /*1930*/  DFMA R56, R90, R56, R122 ;  /* 0x000000385a38722b */ /* 0x001fcc000000007a */
[----:B------:R-:W-:Y:S02]  /*1940*/  DFMA R60, R64, R104, R60 ;  /* 0x00000068403c722b */ /* 0x000fe4000000003c */
[----:B---3--:R-:W-:Y:S02]  /*1950*/  DFMA R104, R88, R66, R56 ;  /* 0x000000425868722b */ /* 0x008fe40000000038 */
[----:B------:R-:W-:Y:S01]  /*1960*/  LDS.64 R56, [R7+0xf0] ;  /* 0x0000f00007387984 */ /* 0x000fe20000000a00 */
[----:B------:R-:W-:Y:S01]  /*1970*/  DFMA R106, R64, R106, R62 ;  /* 0x0000006a406a722b */ /* 0x000fe2000000003e */
[----:B------:R-:W-:Y:S06]  /*1980*/  BAR.SYNC.DEFER_BLOCKING 0x0 ;  /* 0x0000000000007b1d */ /* 0x000fec0000010000 */
[----:B------:R0:W-:Y:S04]  /*1990*/  STS.64 [R9], R106 ;  /* 0x0000006a09007388 */ /* 0x0001e80000000a00 */
[----:B------:R-:W-:Y:S01]  /*19a0*/  STS.64 [R12], R60 ;  /* 0x0000003c0c007388 */ /* 0x000fe20000000a00 */
[----:B------:R-:W-:Y:S01]  /*19b0*/  BAR.SYNC.DEFER_BLOCKING 0x0 ;  /* 0x0000000000007b1d */ /* 0x000fe20000010000 */
[----:B------:R-:W-:-:S02]  /*19c0*/  CS2R R66, SRZ ;  /* 0x0000000000427805 */ /* 0x000fc4000001ff00 */
[----:B0-----:R-:W-:-:S03]  /*19d0*/  CS2R R106, SRZ ;  /* 0x00000000006a7805 */ /* 0x001fc6000001ff00 */
[----:B------:R-:W-:Y:S01]  /*19e0*/  DFMA R120, R64, R100, R120 ;  /* 0x000000644078722b */ /* 0x000fe20000000078 */
[----:B------:R-:W2:Y:S04]  /*19f0*/  @!P1 LDG.E.64.CONSTANT R66, desc[UR4][R20.64+0x900] ;  /* 0x0009000414429981 */ /* 0x000ea8000c1e9b00 */
[----:B------:R-:W0:Y:S01]  /*1a00*/  LDS.128 R60, [R10] ;  /* 0x000000000a3c7984 */ /* 0x000e220000000c00 */
[----:B------:R-:W-:Y:S01]  /*1a10*/  DFMA R58, R98, R58, R104 ;  /* 0x0000003a623a722b */ /* 0x000fe20000000068 */
[----:B------:R-:W-:Y:S02]  /*1a20*/  CS2R R64, SRZ ;  /* 0x0000000000407805 */ /* 0x000fe4000001ff00 */
[----:B------:R-:W1:Y:S01]  /*1a30*/  LDS.64 R122, [R7] ;  /* 0x00000000077a7984 */ /* 0x000e620000000a00 */
[----:B------:R-:W-:-:S03]  /*1a40*/  CS2R R104, SRZ ;  /* 0x0000000000687805 */ /* 0x000fc6000001ff00 */
[----:B------:R-:W3:Y:S04]  /*1a50*/  @!P1 LDG.E.64.CONSTANT R106, desc[UR4][R20.64+0x240] ;  /* 0x00024004146a9981 */ /* 0x000ee8000c1e9b00 */
[----:B------:R-:W4:Y:S04]  /*1a60*/  @!P1 LDG.E.64.CONSTANT R104, desc[UR4][R20.64+0x1680] ;  /* 0x0016800414689981 */ /* 0x000f28000c1e9b00 */
[----:B------:R-:W4:Y:S01]  /*1a70*/  @!P1 LDG.E.64.CONSTANT R64, desc[UR4][R20.64+0x1d40] ;  /* 0x001d400414409981 */ /* 0x000f22000c1e9b00 */
[----:B------:R-:W-:Y:S01]  /*1a80*/  CS2R R100, SRZ ;  /* 0x0000000000647805 */ /* 0x000fe2000001ff00 */
[----:B------:R-:W-:-:S02]  /*1a90*/  DMUL R102, R102, UR6 ;  /* 0x0000000666667c28 */ /* 0x000fc40008000000 */
[----:B------:R-:W-:Y:S04]  /*1aa0*/  LDS.64 R126, [R7+0xf0] ;  /* 0x0000f000077e7984 */ /* 0x000fe80000000a00 */
[----:B------:R-:W4:Y:S01]  /*1ab0*/  @!P1 LDG.E.64.CONSTANT R100, desc[UR4][R20.64+0xfc0] ;  /* 0x000fc00414649981 */ /* 0x000f22000c1e9b00 */
[----:B0-----:R-:W-:-:S08]  /*1ac0*/  DMUL R60, R24, R60 ;  /* 0x0000003c183c7228 */ /* 0x001fd00000000000 */
[----:B------:R-:W-:-:S08]  /*1ad0*/  DFMA R102, R16, R102, R60 ;  /* 0x000000661066722b */ /* 0x000fd0000000003c */
[----:B-1----:R-:W-:Y:S01]  /*1ae0*/  DFMA R102, R28, R122, R102 ;  /* 0x0000007a1c66722b */ /* 0x002fe20000000066 */
[----:B------:R-:W0:Y:S07]  /*1af0*/  LDS.64 R122, [R7+0x30] ;  /* 0x00003000077a7984 */ /* 0x000e2e0000000a00 */
[----:B------:R-:W-:Y:S02]  /*1b00*/  DFMA R62, R72, R62, R102 ;  /* 0x0000003e483e722b */ /* 0x000fe40000000066 */
[----:B------:R-:W-:Y:S01]  /*1b10*/  DFMA R60, R96, R56, R58 ;  /* 0x00000038603c722b */ /* 0x000fe2000000003a */
[----:B------:R-:W1:Y:S01]  /*1b20*/  LDS.128 R56, [R10+0x10] ;  /* 0x000010000a387984 */ /* 0x000e620000000c00 */
[----:B------:R-:W-:-:S02]  /*1b30*/  DFMA R102, R48, R120, R114 ;  /* 0x000000783066722b */ /* 0x000fc40000000072 */
[----:B------:R-:W-:Y:S01]  /*1b40*/  DFMA R116, R120, R50, R116 ;  /* 0x000000327874722b */ /* 0x000fe20000000074 */
[----:B------:R-:W-:Y:S04]  /*1b50*/  LDS.64 R114, [R5+0x240] ;  /* 0x0002400005727984 */ /* 0x000fe80000000a00 */
[----:B------:R-:W1:Y:S01]  /*1b60*/  LDS.128 R48, [R8+0x240] ;  /* 0x0002400008307984 */ /* 0x000e620000000c00 */
[----:B0-----:R-:W-:Y:S01]  /*1b70*/  DFMA R122, R74, R122, R62 ;  /* 0x0000007a4a7a722b */ /* 0x001fe2000000003e */
[----:B------:R-:W-:-:S06]  /*1b80*/  CS2R R62, SRZ ;  /* 0x00000000003e7805 */ /* 0x000fcc000001ff00 */
[----:B------:R-:W4:Y:S01]  /*1b90*/  @!P1 LDG.E.64.CONSTANT R62, desc[UR4][R20.64+0x2400] ;  /* 0x00240004143e9981 */ /* 0x000f22000c1e9b00 */
[----:B------:R-:W-:Y:S02]  /*1ba0*/  DADD R112, R112, R60 ;  /* 0x0000000070707229 */ /* 0x000fe4000000003c */
[----:B------:R-:W-:Y:S01]  /*1bb0*/  DFMA R60, R120, R34, R118 ;  /* 0x00000022783c722b */ /* 0x000fe20000000076 */
[----:B------:R-:W0:Y:S01]  /*1bc0*/  LDS.64 R118, [R5+0x270] ;  /* 0x0002700005767984 */ /* 0x000e220000000a00 */
[----:B-1----:R-:W-:-:S03]  /*1bd0*/  DFMA R56, R80, R56, R122 ;  /* 0x000000385038722b */ /* 0x002fc6000000007a */
[----:B------:R-:W1:Y:S01]  /*1be0*/  LDS.64 R34, [R7+0x60] ;  /* 0x0000600007227984 */ /* 0x000e620000000a00 */
[----:B------:R-:W-:Y:S02]  /*1bf0*/  DFMA R122, R94, R48, RZ ;  /* 0x000000305e7a722b */ /* 0x000fe400000000ff */
[----:B------:R-:W-:-:S06]  /*1c00*/  DFMA R48, R44, R114, RZ ;  /* 0x000000722c30722b */ /* 0x000fcc00000000ff */
[----:B------:R-:W-:Y:S02]  /*1c10*/  DFMA R114, R92, R50, R122 ;  /* 0x000000325c72722b */ /* 0x000fe4000000007a */
[----:B0-----:R-:W-:Y:S02]  /*1c20*/  DFMA R118, R118, R46, R48 ;  /* 0x0000002e7676722b */ /* 0x001fe40000000030 */
[----:B------:R-:W0:Y:S01]  /*1c30*/  LDS.128 R48, [R8+0x250] ;  /* 0x0002500008307984 */ /* 0x000e220000000c00 */
[----:B-1----:R-:W-:-:S03]  /*1c40*/  DFMA R34, R84, R34, R56 ;  /* 0x000000225422722b */ /* 0x002fc60000000038 */
[----:B------:R-:W1:Y:S01]  /*1c50*/  LDS.64 R56, [R5+0x2a0] ;  /* 0x0002a00005387984 */ /* 0x000e620000000a00 */
[----:B------:R-:W-:-:S06]  /*1c60*/  CS2R R122, SRZ ;  /* 0x00000000007a7805 */ /* 0x000fcc000001ff00 */
[----:B------:R-:W4:Y:S01]  /*1c70*/  @!P1 LDG.E.64.CONSTANT R122, desc[UR4][R20.64+0x2ac0] ;  /* 0x002ac004147a9981 */ /* 0x000f22000c1e9b00 */
[----:B0-----:R-:W-:-:S03]  /*1c80*/  DFMA R114, R78, R48, R114 ;  /* 0x000000304e72722b */ /* 0x001fc60000000072 */
[----:B------:R-:W0:Y:S01]  /*1c90*/  LDS.64 R48, [R5+0x2d0] ;  /* 0x0002d00005307984 */ /* 0x000e220000000a00 */
[----:B-1----:R-:W-:Y:S02]  /*1ca0*/  DFMA R56, R40, R56, R118 ;  /* 0x000000382838722b */ /* 0x002fe40000000076 */
[----:B------:R-:W-:Y:S02]  /*1cb0*/  DFMA R34, R82, R58, R34 ;  /* 0x0000003a5222722b */ /* 0x000fe40000000022 */
[----:B------:R-:W-:Y:S02]  /*1cc0*/  DFMA R114, R76, R50, R114 ;  /* 0x000000324c72722b */ /* 0x000fe40000000072 */
[----:B------:R-:W-:Y:S02]  /*1cd0*/  DFMA R110, R120, R54, R110 ;  /* 0x00000036786e722b */ /* 0x000fe4000000006e */
[----:B------:R-:W-:Y:S01]  /*1ce0*/  DFMA R108, R52, R120, R108 ;  /* 0x00000078346c722b */ /* 0x000fe2000000006c */
[----:B------:R-:W-:Y:S04]  /*1cf0*/  LDS.64 R54, [R5+0x330] ;  /* 0x0003300005367984 */ /* 0x000fe80000000a00 */
[----:B------:R-:W1:Y:S01]  /*1d00*/  LDS.64 R52, [R7+0x90] ;  /* 0x0000900007347984 */ /* 0x000e620000000a00 */
[----:B0-----:R-:W-:-:S03]  /*1d10*/  DFMA R58, R48, R42, R56 ;  /* 0x0000002a303a722b */ /* 0x001fc60000000038 */
[----:B------:R-:W0:Y:S04]  /*1d20*/  LDS.64 R56, [R5+0x300] ;  /* 0x0003000005387984 */ /* 0x000e280000000a00 */
[----:B------:R-:W0:Y:S01]  /*1d30*/  LDS.128 R48, [R8+0x260] ;  /* 0x0002600008307984 */ /* 0x000e220000000c00 */
[----:B------:R-:W-:Y:S02]  /*1d40*/  DFMA R124, R32, R120, R112 ;  /* 0x00000078207c722b */ /* 0x000fe40000000070 */
[----:B-1----:R-:W-:Y:S02]  /*1d50*/  DFMA R52, R86, R52, R34 ;  /* 0x000000345634722b */ /* 0x002fe40000000022 */
[----:B0-----:R-:W-:Y:S01]  /*1d60*/  DFMA R32, R36, R56, R58 ;  /* 0x000000382420722b */ /* 0x001fe2000000003a */
[----:B------:R-:W0:Y:S01]  /*1d70*/  LDS.128 R56, [R10+0x20] ;  /* 0x000020000a387984 */ /* 0x000e220000000c00 */
[----:B------:R-:W-:-:S06]  /*1d80*/  DFMA R114, R26, R48, R114 ;  /* 0x000000301a72722b */ /* 0x000fcc0000000072 */
[----:B------:R-:W-:Y:S02]  /*1d90*/  DFMA R48, R54, R38, R32 ;  /* 0x000000263630722b */ /* 0x000fe40000000020 */
[----:B------:R-:W1:Y:S01]  /*1da0*/  LDS.128 R32, [R11+0x1b60] ;  /* 0x001b60000b207984 */ /* 0x000e620000000c00 */
[----:B------:R-:W-:-:S05]  /*1db0*/  DFMA R54, R14, R50, R114 ;  /* 0x000000320e36722b */ /* 0x000fca0000000072 */
[----:B--2---:R-:W-:-:S08]  /*1dc0*/  DMUL R112, R48, R66 ;  /* 0x0000004230707228 */ /* 0x004fd00000000000 */
[----:B---3--:R-:W-:Y:S02]  /*1dd0*/  DFMA R112, R54, R106, R112 ;  /* 0x0000006a3670722b */ /* 0x008fe40000000070 */
[C---:B----4-:R-:W-:Y:S02]  /*1de0*/  DMUL R104, R48.reuse, R104 ;  /* 0x0000006830687228 */ /* 0x050fe40000000000 */
[----:B------:R-:W-:Y:S01]  /*1df0*/  DMUL R106, R48, R64 ;  /* 0x00000040306a7228 */ /* 0x000fe20000000000 */
[----:B------:R-:W2:Y:S05]  /*1e00*/  LDS.128 R48, [R11+0x1b70] ;  /* 0x001b70000b307984 */ /* 0x000eaa0000000c00 */
[----:B------:R-:W-:-:S02]  /*1e10*/  DFMA R114, R54, R66, R104 ;  /* 0x000000423672722b */ /* 0x000fc40000000068 */
[----:B0-----:R-:W-:Y:S01]  /*1e20*/  DFMA R104, R90, R56, R52 ;  /* 0x000000385a68722b */ /* 0x001fe20000000034 */
[----:B------:R-:W-:Y:S01]  /*1e30*/  LDS.64 R66, [R7+0xc0] ;  /* 0x0000c00007427984 */ /* 0x000fe20000000a00 */
[----:B------:R-:W-:-:S03]  /*1e40*/  DFMA R106, R54, R100, R106 ;  /* 0x00000064366a722b */ /* 0x000fc6000000006a */
[----:B------:R-:W0:Y:S01]  /*1e50*/  LDS.128 R52, [R11+0x1b80] ;  /* 0x001b80000b347984 */ /* 0x000e220000000c00 */
[----:B-1----:R-:W-:-:S08]  /*1e60*/  DFMA R118, R70, R32, RZ ;  /* 0x000000204676722b */ /* 0x002fd000000000ff */
[----:B------:R-:W-:-:S08]  /*1e70*/  DFMA R118, R16, R34, R118 ;  /* 0x000000221076722b */ /* 0x000fd00000000076 */
[----:B--2---:R-:W-:-:S08]  /*1e80*/  DFMA R118, R18, R48, R118 ;  /* 0x000000301276722b */ /* 0x004fd00000000076 */
[----:B------:R-:W-:-:S08]  /*1e90*/  DFMA R118, R68, R50, R118 ;  /* 0x000000324476722b */ /* 0x000fd00000000076 */
[----:B0-----:R-:W-:-:S08]  /*1ea0*/  DFMA R118, R22, R52, R118 ;  /* 0x000000341676722b */ /* 0x001fd00000000076 */
[----:B------:R-:W-:Y:S02]  /*1eb0*/  DFMA R118, R30, R54, R118 ;  /* 0x000000361e76722b */ /* 0x000fe40000000076 */
[----:B------:R-:W-:-:S06]  /*1ec0*/  DFMA R66, R88, R66, R104 ;  /* 0x000000425842722b */ /* 0x000fcc0000000068 */
[C---:B------:R-:W-:Y:S01]  /*1ed0*/  DFMA R64, R118.reuse, R64, R114 ;  /* 0x000000407640722b */ /* 0x040fe20000000072 */
[----:B------:R-:W-:Y:S01]  /*1ee0*/  CS2R R114, SRZ ;  /* 0x0000000000727805 */ /* 0x000fe2000001ff00 */
[----:B------:R-:W-:Y:S01]  /*1ef0*/  DFMA R56, R118, R100, R112 ;  /* 0x000000647638722b */ /* 0x000fe20000000070 */
[----:B------:R-:W-:Y:S01]  /*1f00*/  CS2R R120, SRZ ;  /* 0x0000000000787805 */ /* 0x000fe2000001ff00 */
[----:B------:R-:W-:Y:S01]  /*1f10*/  DFMA R58, R98, R58, R66 ;  /* 0x0000003a623a722b */ /* 0x000fe20000000042 */
[----:B------:R-:W-:Y:S01]  /*1f20*/  BAR.SYNC.DEFER_BLOCKING 0x0 ;  /* 0x0000000000007b1d */ /* 0x000fe20000010000 */
[----:B------:R-:W-:-:S05]  /*1f30*/  CS2R R66, SRZ ;  /* 0x0000000000427805 */ /* 0x000fca000001ff00 */
[----:B------:R-:W2:Y:S01]  /*1f40*/  @!P1 LDG.E.64.CONSTANT R114, desc[UR4][R20.64+0x17a0] ;  /* 0x0017a00414729981 */ /* 0x000ea2000c1e9b00 */
[----:B------:R-:W-:Y:S01]  /*1f50*/  DFMA R106, R118, R62, R106 ;  /* 0x0000003e766a722b */ /* 0x000fe2000000006a */
[----:B------:R-:W-:Y:S02]  /*1f60*/  CS2R R118, SRZ ;  /* 0x0000000000767805 */ /* 0x000fe4000001ff00 */
[----:B------:R-:W3:Y:S01]  /*1f70*/  @!P1 LDG.E.64.CONSTANT R66, desc[UR4][R20.64+0x1e60] ;  /* 0x001e600414429981 */ /* 0x000ee2000c1e9b00 */
[----:B------:R-:W-:-:S03]  /*1f80*/  CS2R R112, SRZ ;  /* 0x0000000000707805 */ /* 0x000fc6000001ff00 */
[----:B------:R-:W4:Y:S04]  /*1f90*/  @!P1 LDG.E.64.CONSTANT R120, desc[UR4][R20.64+0x360] ;  /* 0x0003600414789981 */ /* 0x000f28000c1e9b00 */
[----:B------:R-:W3:Y:S04]  /*1fa0*/  @!P1 LDG.E.64.CONSTANT R118, desc[UR4][R20.64+0xa20] ;  /* 0x000a200414769981 */ /* 0x000ee8000c1e9b00 */
[----:B------:R-:W4:Y:S04]  /*1fb0*/  @!P1 LDG.E.64.CONSTANT R112, desc[UR4][R20.64+0x10e0] ;  /* 0x0010e00414709981 */ /* 0x000f28000c1e9b00 */
[----:B------:R-:W-:Y:S04]  /*1fc0*/  STS.64 [R9], R56 ;  /* 0x0000003809007388 */ /* 0x000fe80000000a00 */
[----:B------:R-:W-:Y:S01]  /*1fd0*/  STS.64 [R12], R64 ;  /* 0x000000400c007388 */ /* 0x000fe20000000a00 */
[----:B------:R-:W-:Y:S01]  /*1fe0*/  DFMA R126, R96, R126, R58 ;  /* 0x0000007e607e722b */ /* 0x000fe2000000003a */
[----:B------:R-:W-:Y:S07]  /*1ff0*/  BAR.SYNC.DEFER_BLOCKING 0x0 ;  /* 0x0000000000007b1d */ /* 0x000fee0000010000 */
[----:B------:R-:W-:Y:S01]  /*2000*/  DADD R126, R60, R126 ;  /* 0x000000003c7e7229 */ /* 0x000fe2000000007e */
[----:B------:R-:W0:Y:S04]  /*2010*/  LDS.128 R56, [R10] ;  /* 0x000000000a387984 */ /* 0x000e280000000c00 */
[----:B------:R-:W1:Y:S01]  /*2020*/  LDS.64 R60, [R7] ;  /* 0x00000000073c7984 */ /* 0x000e620000000a00 */
[----:B------:R-:W-:-:S06]  /*2030*/  CS2R R100, SRZ ;  /* 0x0000000000647805 */ /* 0x000fcc000001ff00 */
[----:B------:R-:W4:Y:S01]  /*2040*/  @!P1 LDG.E.64.CONSTANT R100, desc[UR4][R20.64+0x2520] ;  /* 0x0025200414649981 */ /* 0x000f22000c1e9b00 */
[----:B------:R-:W-:Y:S02]  /*2050*/  DMUL R122, R122, UR6 ;  /* 0x000000067a7a7c28 */ /* 0x000fe40008000000 */
[----:B------:R-:W-:Y:S02]  /*2060*/  DFMA R104, R32, R106, R124 ;  /* 0x0000006a2068722b */ /* 0x000fe4000000007c */
[----:B0-----:R-:W-:-:S08]  /*2070*/  DMUL R56, R24, R56 ;  /* 0x0000003818387228 */ /* 0x001fd00000000000 */
[----:B------:R-:W-:-:S08]  /*2080*/  DFMA R56, R18, R122, R56 ;  /* 0x0000007a1238722b */ /* 0x000fd00000000038 */
[----:B-1----:R-:W-:Y:S01]  /*2090*/  DFMA R32, R28, R60, R56 ;  /* 0x0000003c1c20722b */ /* 0x002fe20000000038 */
[----:B------:R-:W0:Y:S01]  /*20a0*/  LDS.128 R60, [R8+0x360] ;  /* 0x00036000083c7984 */ /* 0x000e220000000c00 */
[----:B------:R-:W-:Y:S01]  /*20b0*/  CS2R R64, SRZ ;  /* 0x0000000000407805 */ /* 0x000fe2000001ff00 */
[----:B------:R-:W-:Y:S02]  /*20c0*/  DFMA R102, R48, R106, R102 ;  /* 0x0000006a3066722b */ /* 0x000fe40000000066 */
[----:B------:R-:W-:Y:S01]  /*20d0*/  DFMA R116, R106, R50, R116 ;  /* 0x000000326a74722b */ /* 0x000fe20000000074 */
[----:B------:R-:W1:Y:S04]  /*20e0*/  LDS.64 R56, [R7+0x30] ;  /* 0x0000300007387984 */ /* 0x000e680000000a00 */
[----:B------:R-:W4:Y:S01]  /*20f0*/  @!P1 LDG.E.64.CONSTANT R64, desc[UR4][R20.64+0x2be0] ;  /* 0x002be00414409981 */ /* 0x000f22000c1e9b00 */
[----:B------:R-:W-:-:S02]  /*2100*/  DFMA R108, R52, R106, R108 ;  /* 0x0000006a346c722b */ /* 0x000fc4000000006c */
[C---:B------:R-:W-:Y:S01]  /*2110*/  DFMA R110, R106.reuse, R54, R110 ;  /* 0x000000366a6e722b */ /* 0x040fe2000000006e */
[----:B------:R-:W-:Y:S01]  /*2120*/  LDS.128 R48, [R10+0x10] ;  /* 0x000010000a307984 */ /* 0x000fe20000000c00 */
[----:B------:R-:W-:Y:S02]  /*2130*/  DFMA R106, R106, R34, R126 ;  /* 0x000000226a6a722b */ /* 0x000fe4000000007e */
[----:B------:R-:W-:Y:S01]  /*2140*/  DFMA R58, R72, R58, R32 ;  /* 0x0000003a483a722b */ /* 0x000fe20000000020 */
[----:B------:R-:W1:Y:S04]  /*2150*/  LDS.64 R54, [R5+0x360] ;  /* 0x0003600005367984 */ /* 0x000e680000000a00 */
[----:B------:R-:W1:Y:S04]  /*2160*/  LDS.128 R32, [R8+0x370] ;  /* 0x0003700008207984 */ /* 0x000e680000000c00 */
[----:B------:R-:W1:Y:S01]  /*2170*/  LDS.64 R52, [R5+0x390] ;  /* 0x0003900005347984 */ /* 0x000e620000000a00 */
[----:B0-----:R-:W-:-:S08]  /*2180*/  DFMA R60, R94, R60, RZ ;  /* 0x0000003c5e3c722b */ /* 0x001fd000000000ff */
[----:B------:R-:W-:Y:S02]  /*2190*/  DFMA R62, R92, R62, R60 ;  /* 0x0000003e5c3e722b */ /* 0x000fe4000000003c */
[----:B------:R-:W0:Y:S01]  /*21a0*/  LDS.64 R60, [R5+0x3c0] ;  /* 0x0003c000053c7984 */ /* 0x000e220000000a00 */
[----:B-1----:R-:W-:-:S03]  /*21b0*/  DFMA R56, R74, R56, R58 ;  /* 0x000000384a38722b */ /* 0x002fc6000000003a */
[----:B------:R-:W-:Y:S01]  /*21c0*/  LDS.64 R58, [R5+0x450] ;  /* 0x00045000053a7984 */ /* 0x000fe20000000a00 */
[----:B------:R-:W-:Y:S02]  /*21d0*/  DFMA R54, R44, R54, RZ ;  /* 0x000000362c36722b */ /* 0x000fe400000000ff */
[----:B------:R-:W-:Y:S02]  /*21e0*/  DFMA R32, R78, R32, R62 ;  /* 0x000000204e20722b */ /* 0x000fe4000000003e */
[----:B------:R-:W-:-:S04]  /*21f0*/  DFMA R62, R80, R48, R56 ;  /* 0x00000030503e722b */ /* 0x000fc80000000038 */
[----:B------:R-:W-:Y:S01]  /*2200*/  DFMA R48, R52, R46, R54 ;  /* 0x0000002e3430722b */ /* 0x000fe20000000036 */
[----:B------:R-:W-:Y:S01]  /*2210*/  LDS.64 R56, [R7+0x60] ;  /* 0x0000600007387984 */ /* 0x000fe20000000a00 */
[----:B------:R-:W-:-:S03]  /*2220*/  DFMA R34, R76, R34, R32 ;  /* 0x000000224c22722b */ /* 0x000fc60000000020 */
[----:B------:R-:W1:Y:S04]  /*2230*/  LDS.128 R52, [R8+0x380] ;  /* 0x0003800008347984 */ /* 0x000e680000000c00 */
[----:B------:R-:W1:Y:S01]  /*2240*/  LDS.64 R32, [R5+0x3f0] ;  /* 0x0003f00005207984 */ /* 0x000e620000000a00 */
[----:B0-----:R-:W-:-:S03]  /*2250*/  DFMA R60, R40, R60, R48 ;  /* 0x0000003c283c722b */ /* 0x001fc60000000030 */
[----:B------:R-:W0:Y:S01]  /*2260*/  LDS.64 R48, [R5+0x420] ;  /* 0x0004200005307984 */ /* 0x000e220000000a00 */
[----:B-1----:R-:W-:-:S04]  /*2270*/  DFMA R52, R26, R52, R34 ;  /* 0x000000341a34722b */ /* 0x002fc80000000022 */
[----:B------:R-:W-:Y:S01]  /*2280*/  DFMA R60, R32, R42, R60 ;  /* 0x0000002a203c722b */ /* 0x000fe2000000003c */
[----:B------:R-:W1:Y:S01]  /*2290*/  LDS.128 R32, [R11+0x1b90] ;  /* 0x001b90000b207984 */ /* 0x000e620000000c00 */
[----:B------:R-:W-:-:S03]  /*22a0*/  DFMA R56, R84, R56, R62 ;  /* 0x000000385438722b */ /* 0x000fc6000000003e */
[----:B------:R-:W1:Y:S03]  /*22b0*/  LDS.64 R62, [R7+0x90] ;  /* 0x00009000073e7984 */ /* 0x000e660000000a00 */
[----:B0-----:R-:W-:Y:S02]  /*22c0*/  DFMA R48, R36, R48, R60 ;  /* 0x000000302430722b */ /* 0x001fe4000000003c */
[----:B------:R-:W-:-:S06]  /*22d0*/  DFMA R56, R82, R50, R56 ;  /* 0x000000325238722b */ /* 0x000fcc0000000038 */
[----:B------:R-:W-:Y:S02]  /*22e0*/  DFMA R58, R58, R38, R48 ;  /* 0x000000263a3a722b */ /* 0x000fe40000000030 */
[----:B------:R-:W0:Y:S01]  /*22f0*/  LDS.128 R48, [R11+0x1ba0] ;  /* 0x001ba0000b307984 */ /* 0x000e220000000c00 */
[----:B------:R-:W-:Y:S02]  /*2300*/  DFMA R60, R14, R54, R52 ;  /* 0x000000360e3c722b */ /* 0x000fe40000000034 */
[----:B-1----:R-:W-:Y:S02]  /*2310*/  DFMA R122, R70, R32, RZ ;  /* 0x00000020467a722b */ /* 0x002fe400000000ff */
[----:B------:R-:W-:Y:S02]  /*2320*/  DFMA R62, R86, R62, R56 ;  /* 0x0000003e563e722b */ /* 0x000fe40000000038 */
[C---:B--2---:R-:W-:Y:S02]  /*2330*/  DMUL R114, R58.reuse, R114 ;  /* 0x000000723a727228 */ /* 0x044fe40000000000 */
[----:B---3--:R-:W-:-:S06]  /*2340*/  DMUL R52, R58, R118 ;  /* 0x000000763a347228 */ /* 0x008fcc0000000000 */
[----:B------:R-:W-:Y:S02]  /*2350*/  DFMA R118, R60, R118, R114 ;  /* 0x000000763c76722b */ /* 0x000fe40000000072 */
[----:B------:R-:W-:Y:S02]  /*2360*/  DMUL R114, R58, R66 ;  /* 0x000000423a727228 */ /* 0x000fe40000000000 */
[----:B------:R-:W-:Y:S02]  /*2370*/  DFMA R58, R16, R34, R122 ;  /* 0x00000022103a722b */ /* 0x000fe4000000007a */
[C---:B----4-:R-:W-:Y:S01]  /*2380*/  DFMA R120, R60.reuse, R120, R52 ;  /* 0x000000783c78722b */ /* 0x050fe20000000034 */
[----:B------:R-:W-:Y:S03]  /*2390*/  LDS.64 R122, [R7+0xf0] ;  /* 0x0000f000077a7984 */ /* 0x000fe60000000a00 */
[----:B------:R-:W-:Y:S01]  /*23a0*/  DFMA R60, R60, R112, R114 ;  /* 0x000000703c3c722b */ /* 0x000fe20000000072 */
[----:B------:R-:W1:Y:S01]  /*23b0*/  LDS.128 R52, [R11+0x1bb0] ;  /* 0x001bb0000b347984 */ /* 0x000e620000000c00 */
[----:B0-----:R-:W-:-:S03]  /*23c0*/  DFMA R114, R18, R48, R58 ;  /* 0x000000301272722b */ /* 0x001fc6000000003a */
[----:B------:R-:W0:Y:S05]  /*23d0*/  LDS.128 R56, [R10+0x20] ;  /* 0x000020000a387984 */ /* 0x000e2a0000000c00 */
[----:B------:R-:W-:-:S08]  /*23e0*/  DFMA R114, R68, R50, R114 ;  /* 0x000000324472722b */ /* 0x000fd00000000072 */
[----:B-1----:R-:W-:Y:S02]  /*23f0*/  DFMA R114, R22, R52, R114 ;  /* 0x000000341672722b */ /* 0x002fe40000000072 */
[----:B0-----:R-:W-:Y:S01]  /*2400*/  DFMA R124, R90, R56, R62 ;  /* 0x000000385a7c722b */ /* 0x001fe2000000003e */
[----:B------:R-:W0:Y:S05]  /*2410*/  LDS.64 R56, [R7+0xc0] ;  /* 0x0000c00007387984 */ /* 0x000e2a0000000a00 */
[----:B------:R-:W-:-:S08]  /*2420*/  DFMA R114, R30, R54, R114 ;  /* 0x000000361e72722b */ /* 0x000fd00000000072 */
[C---:B------:R-:W-:Y:S01]  /*2430*/  DFMA R120, R114.reuse, R112, R120 ;  /* 0x000000707278722b */ /* 0x040fe20000000078 */
[----:B------:R-:W-:Y:S06]  /*2440*/  BAR.SYNC.DEFER_BLOCKING 0x0 ;  /* 0x0000000000007b1d */ /* 0x000fec0000010000 */
[C---:B------:R-:W-:Y:S01]  /*2450*/  DFMA R66, R114.reuse, R66, R118 ;  /* 0x000000427242722b */ /* 0x040fe20000000076 */
[----:B------:R-:W-:Y:S02]  /*2460*/  CS2R R118, SRZ ;  /* 0x0000000000767805 */ /* 0x000fe4000001ff00 */
[----:B------:R-:W-:Y:S01]  /*2470*/  CS2R R112, SRZ ;  /* 0x0000000000707805 */ /* 0x000fe2000001ff00 */
[----:B------:R-:W-:-:S03]  /*2480*/  DFMA R100, R114, R100, R60 ;  /* 0x000000647264722b */ /* 0x000fc6000000003c */
[----:B------:R-:W2:Y:S04]  /*2490*/  @!P1 LDG.E.64.CONSTANT R118, desc[UR4][R20.64+0x18c0] ;  /* 0x0018c00414769981 */ /* 0x000ea8000c1e9b00 */
[----:B------:R-:W3:Y:S04]  /*24a0*/  @!P1 LDG.E.64.CONSTANT R112, desc[UR4][R20.64+0xb40] ;  /* 0x000b400414709981 */ /* 0x000ee8000c1e9b00 */
[----:B------:R-:W-:Y:S04]  /*24b0*/  STS.64 [R9], R120 ;  /* 0x0000007809007388 */ /* 0x000fe80000000a00 */
[----:B------:R0:W-:Y:S01]  /*24c0*/  STS.64 [R12], R66 ;  /* 0x000000420c007388 */ /* 0x0001e20000000a00 */
[----:B------:R-:W-:Y:S06]  /*24d0*/  BAR.SYNC.DEFER_BLOCKING 0x0 ;  /* 0x0000000000007b1d */ /* 0x000fec0000010000 */
[----:B------:R-:W1:Y:S01]  /*24e0*/  LDS.128 R60, [R10] ;  /* 0x000000000a3c7984 */ /* 0x000e620000000c00 */
[----:B0-----:R-:W-:-:S03]  /*24f0*/  DFMA R66, R88, R56, R124 ;  /* 0x000000385842722b */ /* 0x001fc6000000007c */
[----:B------:R-:W0:Y:S05]  /*2500*/  LDS.64 R56, [R7] ;  /* 0x0000000007387984 */ /* 0x000e2a0000000a00 */
[----:B------:R-:W-:Y:S02]  /*2510*/  DFMA R66, R98, R58, R66 ;  /* 0x0000003a6242722b */ /* 0x000fe40000000042 */
[----:B------:R-:W-:Y:S01]  /*2520*/  DMUL R58, R64, UR6 ;  /* 0x00000006403a7c28 */ /* 0x000fe20008000000 */
[----:B------:R-:W-:-:S05]  /*2530*/  CS2R R114, SRZ ;  /* 0x0000000000727805 */ /* 0x000fca000001ff00 */
[----:B------:R-:W-:Y:S01]  /*2540*/  DFMA R122, R96, R122, R66 ;  /* 0x0000007a607a722b */ /* 0x000fe20000000042 */
[----:B------:R-:W4:Y:S01]  /*2550*/  @!P1 LDG.E.64.CONSTANT R114, desc[UR4][R20.64+0x480] ;  /* 0x0004800414729981 */ /* 0x000f22000c1e9b00 */
[----:B------:R-:W-:-:S06]  /*2560*/  CS2R R66, SRZ ;  /* 0x0000000000427805 */ /* 0x000fcc000001ff00 */
[----:B------:R-:W4:Y:S01]  /*2570*/  @!P1 LDG.E.64.CONSTANT R66, desc[UR4][R20.64+0x1f80] ;  /* 0x001f800414429981 */ /* 0x000f22000c1e9b00 */
[----:B-1----:R-:W-:-:S08]  /*2580*/  DMUL R60, R24, R60 ;  /* 0x0000003c183c7228 */ /* 0x002fd00000000000 */
[----:B------:R-:W-:Y:S02]  /*2590*/  DFMA R58, R68, R58, R60 ;  /* 0x0000003a443a722b */ /* 0x000fe4000000003c */
[----:B------:R-:W1:Y:S01]  /*25a0*/  LDS.64 R60, [R7+0x30] ;  /* 0x00003000073c7984 */ /* 0x000e620000000a00 */
[----:B------:R-:W-:-:S05]  /*25b0*/  CS2R R64, SRZ ;  /* 0x0000000000407805 */ /* 0x000fca000001ff00 */
[----:B0-----:R-:W-:Y:S01]  /*25c0*/  DFMA R56, R28, R56, R58 ;  /* 0x000000381c38722b */ /* 0x001fe2000000003a */
[----:B------:R-:W4:Y:S07]  /*25d0*/  @!P1 LDG.E.64.CONSTANT R64, desc[UR4][R20.64+0x1200] ;  /* 0x0012000414409981 */ /* 0x000f2e000c1e9b00 */
[----:B------:R-:W-:Y:S02]  /*25e0*/  DFMA R62, R72, R62, R56 ;  /* 0x0000003e483e722b */ /* 0x000fe40000000038 */
[----:B------:R-:W0:Y:S01]  /*25f0*/  LDS.128 R56, [R10+0x10] ;  /* 0x000010000a387984 */ /* 0x000e220000000c00 */
[----:B------:R-:W-:-:S02]  /*2600*/  DFMA R50, R100, R50, R116 ;  /* 0x000000326432722b */ /* 0x000fc40000000074 */
[----:B------:R-:W-:Y:S01]  /*2610*/  DFMA R104, R32, R100, R104 ;  /* 0x000000642068722b */ /* 0x000fe20000000068 */
[----:B------:R-:W0:Y:S01]  /*2620*/  LDS.64 R116, [R7+0x60] ;  /* 0x0000600007747984 */ /* 0x000e220000000a00 */
[----:B------:R-:W-:-:S03]  /*2630*/  DFMA R106, R100, R34, R106 ;  /* 0x00000022646a722b */ /* 0x000fc6000000006a */
[----:B------:R-:W0:Y:S01]  /*2640*/  LDS.128 R32, [R8+0x480] ;  /* 0x0004800008207984 */ /* 0x000e220000000c00 */
[----:B-1----:R-:W-:-:S03]  /*2650*/  DFMA R120, R74, R60, R62 ;  /* 0x0000003c4a78722b */ /* 0x002fc6000000003e */
[----:B------:R-:W1:Y:S04]  /*2660*/  LDS.64 R62, [R5+0x480] ;  /* 0x00048000053e7984 */ /* 0x000e680000000a00 */
[----:B------:R-:W1:Y:S01]  /*2670*/  LDS.64 R60, [R5+0x4b0] ;  /* 0x0004b000053c7984 */ /* 0x000e620000000a00 */
[----:B0-----:R-:W-:-:S03]  /*2680*/  DFMA R120, R80, R56, R120 ;  /* 0x000000385078722b */ /* 0x001fc60000000078 */
[----:B------:R-:W0:Y:S05]  /*2690*/  LDS.64 R56, [R5+0x4e0] ;  /* 0x0004e00005387984 */ /* 0x000e2a0000000a00 */
[----:B------:R-:W-:Y:S02]  /*26a0*/  DFMA R116, R84, R116, R120 ;  /* 0x000000745474722b */ /* 0x000fe40000000078 */
[----:B------:R-:W-:-:S06]  /*26b0*/  DFMA R120, R94, R32, RZ ;  /* 0x000000205e78722b */ /* 0x000fcc00000000ff */
[----:B------:R-:W-:Y:S02]  /*26c0*/  DFMA R58, R82, R58, R116 ;  /* 0x0000003a523a722b */ /* 0x000fe40000000074 */
[----:B-1----:R-:W-:Y:S02]  /*26d0*/  DFMA R32, R44, R62, RZ ;  /* 0x0000003e2c20722b */ /* 0x002fe400000000ff */
[----:B------:R-:W-:Y:S01]  /*26e0*/  DFMA R120, R92, R34, R120 ;  /* 0x000000225c78722b */ /* 0x000fe20000000078 */
[----:B------:R-:W1:Y:S05]  /*26f0*/  LDS.64 R62, [R5+0x510] ;  /* 0x00051000053e7984 */ /* 0x000e6a0000000a00 */
[----:B------:R-:W-:Y:S01]  /*2700*/  DFMA R116, R60, R46, R32 ;  /* 0x0000002e3c74722b */ /* 0x000fe20000000020 */
[----:B------:R-:W1:Y:S04]  /*2710*/  LDS.64 R60, [R7+0x90] ;  /* 0x00009000073c7984 */ /* 0x000e680000000a00 */
[----:B------:R-:W1:Y:S03]  /*2720*/  LDS.128 R32, [R8+0x490] ;  /* 0x0004900008207984 */ /* 0x000e660000000c00 */
[----:B0-----:R-:W-:Y:S01]  /*2730*/  DFMA R56, R40, R56, R116 ;  /* 0x000000382838722b */ /* 0x001fe20000000074 */
[----:B------:R-:W-:-:S06]  /*2740*/  CS2R R116, SRZ ;  /* 0x0000000000747805 */ /* 0x000fcc000001ff00 */
[----:B------:R-:W4:Y:S01]  /*2750*/  @!P1 LDG.E.64.CONSTANT R116, desc[UR4][R20.64+0x2d00] ;  /* 0x002d000414749981 */ /* 0x000f22000c1e9b00 */
[----:B-1----:R-:W-:Y:S02]  /*2760*/  DFMA R62, R62, R42, R56 ;  /* 0x0000002a3e3e722b */ /* 0x002fe40000000038 */
[----:B------:R-:W-:Y:S01]  /*2770*/  DFMA R60, R86, R60, R58 ;  /* 0x0000003c563c722b */ /* 0x000fe2000000003a */
[----:B------:R-:W0:Y:S01]  /*2780*/  LDS.128 R56, [R10+0x20] ;  /* 0x000020000a387984 */ /* 0x000e220000000c00 */
[----:B------:R-:W-:-:S03]  /*2790*/  DFMA R120, R78, R32, R120 ;  /* 0x000000204e78722b */ /* 0x000fc60000000078 */
[----:B------:R-:W1:Y:S01]  /*27a0*/  LDS.64 R32, [R5+0x540] ;  /* 0x0005400005207984 */ /* 0x000e620000000a00 */
[----:B------:R-:W-:-:S04]  /*27b0*/  DFMA R108, R52, R100, R108 ;  /* 0x00000064346c722b */ /* 0x000fc8000000006c */
[----:B------:R-:W-:Y:S02]  /*27c0*/  DFMA R34, R76, R34, R120 ;  /* 0x000000224c22722b */ /* 0x000fe40000000078 */
[----:B------:R-:W1:Y:S01]  /*27d0*/  LDS.64 R120, [R7+0xc0] ;  /* 0x0000c00007787984 */ /* 0x000e620000000a00 */
[----:B0-----:R-:W-:Y:S02]  /*27e0*/  DFMA R56, R90, R56, R60 ;  /* 0x000000385a38722b */ /* 0x001fe4000000003c */
[----:B-1----:R-:W-:Y:S01]  /*27f0*/  DFMA R52, R36, R32, R62 ;  /* 0x000000202434722b */ /* 0x002fe2000000003e */
[----:B------:R-:W0:Y:S04]  /*2800*/  LDS.128 R60, [R8+0x4a0] ;  /* 0x0004a000083c7984 */ /* 0x000e280000000c00 */
[----:B------:R-:W1:Y:S01]  /*2810*/  LDS.64 R32, [R5+0x570] ;  /* 0x0005700005207984 */ /* 0x000e620000000a00 */
[----:B------:R-:W-:-:S02]  /*2820*/  DADD R102, R102, R122 ;  /* 0x0000000066667229 */ /* 0x000fc4000000007a */
[----:B------:R-:W-:Y:S02]  /*2830*/  DFMA R110, R100, R54, R110 ;  /* 0x00000036646e722b */ /* 0x000fe4000000006e */
[----:B------:R-:W-:Y:S02]  /*2840*/  DFMA R120, R88, R120, R56 ;  /* 0x000000785878722b */ /* 0x000fe40000000038 */
[----:B0-----:R-:W-:Y:S02]  /*2850*/  DFMA R122, R26, R60, R34 ;  /* 0x0000003c1a7a722b */ /* 0x001fe40000000022 */
[----:B-1----:R-:W-:Y:S01]  /*2860*/  DFMA R60, R32, R38, R52 ;  /* 0x00000026203c722b */ /* 0x002fe20000000034 */
[----:B------:R-:W0:Y:S04]  /*2870*/  LDS.128 R32, [R11+0x1bc0] ;  /* 0x001bc0000b207984 */ /* 0x000e280000000c00 */
[----:B------:R-:W1:Y:S01]  /*2880*/  LDS.128 R52, [R11+0x1bd0] ;  /* 0x001bd0000b347984 */ /* 0x000e620000000c00 */
[----:B------:R-:W-:-:S02]  /*2890*/  DFMA R120, R98, R58, R120 ;  /* 0x0000003a6278722b */ /* 0x000fc40000000078 */
[----:B------:R-:W-:Y:S01]  /*28a0*/  DFMA R122, R14, R62, R122 ;  /* 0x0000003e0e7a722b */ /* 0x000fe2000000007a */
[----:B------:R-:W1:Y:S01]  /*28b0*/  LDS.128 R56, [R11+0x1be0] ;  /* 0x001be0000b387984 */ /* 0x000e620000000c00 */
[C---:B--2---:R-:W-:Y:S02]  /*28c0*/  DMUL R118, R60.reuse, R118 ;  /* 0x000000763c767228 */ /* 0x044fe40000000000 */
[----:B---3--:R-:W-:-:S06]  /*28d0*/  DMUL R62, R60, R112 ;  /* 0x000000703c3e7228 */ /* 0x008fcc0000000000 */
[----:B------:R-:W-:Y:S02]  /*28e0*/  DFMA R118, R122, R112, R118 ;  /* 0x000000707a76722b */ /* 0x000fe40000000076 */
[----:B0-----:R-:W-:-:S08]  /*28f0*/  DFMA R112, R70, R32, RZ ;  /* 0x000000204670722b */ /* 0x001fd000000000ff */
[----:B------:R-:W-:-:S08]  /*2900*/  DFMA R112, R16, R34, R112 ;  /* 0x000000221070722b */ /* 0x000fd00000000070 */
[----:B-1----:R-:W-:-:S08]  /*2910*/  DFMA R112, R18, R52, R112 ;  /* 0x000000341270722b */ /* 0x002fd00000000070 */
[----:B------:R-:W-:-:S08]  /*2920*/  DFMA R112, R68, R54, R112 ;  /* 0x000000364470722b */ /* 0x000fd00000000070 */
[----:B------:R-:W-:-:S08]  /*2930*/  DFMA R112, R22, R56, R112 ;  /* 0x000000381670722b */ /* 0x000fd00000000070 */
[----:B------:R-:W-:Y:S02]  /*2940*/  DFMA R112, R30, R58, R112 ;  /* 0x0000003a1e70722b */ /* 0x000fe40000000070 */
[----:B----4-:R-:W-:Y:S02]  /*2950*/  DFMA R62, R122, R114, R62 ;  /* 0x000000727a3e722b */ /* 0x010fe4000000003e */
[----:B------:R-:W-:-:S04]  /*2960*/  DMUL R114, R60, R66 ;  /* 0x000000423c727228 */ /* 0x000fc80000000000 */
[C---:B------:R-:W-:Y:S01]  /*2970*/  DFMA R118, R112.reuse, R66, R118 ;  /* 0x000000427076722b */ /* 0x040fe20000000076 */
[----:B------:R-:W-:Y:S01]  /*2980*/  LDS.64 R66, [R7+0xf0] ;  /* 0x0000f00007427984 */ /* 0x000fe20000000a00 */
[----:B------:R-:W-:Y:S01]  /*2990*/  DFMA R62, R112, R64, R62 ;  /* 0x00000040703e722b */ /* 0x000fe2000000003e */
[----:B------:R-:W-:Y:S06]  /*29a0*/  BAR.SYNC.DEFER_BLOCKING 0x0 ;  /* 0x0000000000007b1d */ /* 0x000fec0000010000 */
[----:B------:R-:W-:Y:S04]  /*29b0*/  STS.64 [R9], R62 ;  /* 0x0000003e09007388 */ /* 0x000fe80000000a00 */
[----:B------:R-:W-:Y:S01]  /*29c0*/  STS.64 [R12], R118 ;  /* 0x000000760c007388 */ /* 0x000fe20000000a00 */
[----:B------:R-:W-:Y:S06]  /*29d0*/  BAR.SYNC.DEFER_BLOCKING 0x0 ;  /* 0x0000000000007b1d */ /* 0x000fec0000010000 */
[----:B------:R-:W0:Y:S02]  /*29e0*/  LDS.128 R60, [R8+0x5a0] ;  /* 0x0005a000083c7984 */ /* 0x000e240000000c00 */
[----:B0-----:R-:W-:-:S02]  /*29f0*/  DFMA R60, R94, R60, RZ ;  /* 0x0000003c5e3c722b */ /* 0x001fc400000000ff */
[----:B------:R-:W-:Y:S01]  /*2a00*/  DFMA R94, R122, R64, R114 ;  /* 0x000000407a5e722b */ /* 0x000fe20000000072 */
[----:B------:R-:W0:Y:S04]  /*2a10*/  LDS.64 R114, [R5+0x5a0] ;  /* 0x0005a00005727984 */ /* 0x000e280000000a00 */
[----:B------:R-:W1:Y:S01]  /*2a20*/  LDS.64 R64, [R5+0x5d0] ;  /* 0x0005d00005407984 */ /* 0x000e620000000a00 */
[----:B------:R-:W-:-:S03]  /*2a30*/  DFMA R92, R92, R62, R60 ;  /* 0x0000003e5c5c722b */ /* 0x000fc6000000003c */
[----:B------:R-:W2:Y:S01]  /*2a40*/  LDS.128 R60, [R10] ;  /* 0x000000000a3c7984 */ /* 0x000ea20000000c00 */
[----:B0-----:R-:W-:Y:S02]  /*2a50*/  DFMA R114, R44, R114, RZ ;  /* 0x000000722c72722b */ /* 0x001fe400000000ff */
[----:B------:R-:W-:-:S06]  /*2a60*/  DMUL R44, R116, UR6 ;  /* 0x00000006742c7c28 */ /* 0x000fcc0008000000 */
[----:B-1----:R-:W-:Y:S02]  /*2a70*/  DFMA R116, R64, R46, R114 ;  /* 0x0000002e4074722b */ /* 0x002fe40000000072 */
[----:B------:R-:W0:Y:S01]  /*2a80*/  LDS.64 R114, [R5+0x600] ;  /* 0x0006000005727984 */ /* 0x000e220000000a00 */
[----:B--2---:R-:W-:-:S08]  /*2a90*/  DMUL R60, R24, R60 ;  /* 0x0000003c183c7228 */ /* 0x004fd00000000000 */
[----:B------:R-:W-:Y:S01]  /*2aa0*/  DFMA R64, R22, R44, R60 ;  /* 0x0000002c1640722b */ /* 0x000fe2000000003c */
[----:B------:R-:W1:Y:S01]  /*2ab0*/  LDS.128 R44, [R8+0x5b0] ;  /* 0x0005b000082c7984 */ /* 0x000e620000000c00 */
[----:B------:R-:W-:-:S03]  /*2ac0*/  CS2R R118, SRZ ;  /* 0x0000000000767805 */ /* 0x000fc6000001ff00 */
[----:B------:R-:W2:Y:S04]  /*2ad0*/  LDS.64 R60, [R7] ;  /* 0x00000000073c7984 */ /* 0x000ea80000000a00 */
[----:B------:R-:W3:Y:S01]  /*2ae0*/  @!P1 LDG.E.64.CONSTANT R118, desc[UR4][R20.64+0x5a0] ;  /* 0x0005a00414769981 */ /* 0x000ee2000c1e9b00 */
[----:B0-----:R-:W-:Y:S01]  /*2af0*/  DFMA R40, R40, R114, R116 ;  /* 0x000000722828722b */ /* 0x001fe20000000074 */
[----:B------:R-:W-:Y:S02]  /*2b00*/  CS2R R116, SRZ ;  /* 0x0000000000747805 */ /* 0x000fe4000001ff00 */
[----:B------:R-:W-:-:S04]  /*2b10*/  CS2R R114, SRZ ;  /* 0x0000000000727805 */ /* 0x000fc8000001ff00 */
[----:B------:R-:W4:Y:S04]  /*2b20*/  @!P1 LDG.E.64.CONSTANT R116, desc[UR4][R20.64+0xc60] ;  /* 0x000c600414749981 */ /* 0x000f28000c1e9b00 */
[----:B------:R-:W3:Y:S01]  /*2b30*/  @!P1 LDG.E.64.CONSTANT R114, desc[UR4][R20.64+0x19e0] ;  /* 0x0019e00414729981 */ /* 0x000ee2000c1e9b00 */
[----:B-1----:R-:W-:Y:S01]  /*2b40*/  DFMA R44, R78, R44, R92 ;  /* 0x0000002c4e2c722b */ /* 0x002fe2000000005c */
[----:B------:R-:W-:Y:S02]  /*2b50*/  CS2R R92, SRZ ;  /* 0x00000000005c7805 */ /* 0x000fe4000001ff00 */
[----:B------:R-:W-:-:S04]  /*2b60*/  CS2R R78, SRZ ;  /* 0x00000000004e7805 */ /* 0x000fc8000001ff00 */
[----:B------:R-:W3:Y:S04]  /*2b70*/  @!P1 LDG.E.64.CONSTANT R92, desc[UR4][R20.64+0x1320] ;  /* 0x00132004145c9981 */ /* 0x000ee8000c1e9b00 */
[----:B------:R-:W3:Y:S01]  /*2b80*/  @!P1 LDG.E.64.CONSTANT R78, desc[UR4][R20.64+0x20a0] ;  /* 0x0020a004144e9981 */ /* 0x000ee2000c1e9b00 */
[----:B------:R-:W-:-:S06]  /*2b90*/  CS2R R124, SRZ ;  /* 0x00000000007c7805 */ /* 0x000fcc000001ff00 */
[----:B------:R-:W3:Y:S01]  /*2ba0*/  @!P1 LDG.E.64.CONSTANT R124, desc[UR4][R20.64+0x2e20] ;  /* 0x002e2004147c9981 */ /* 0x000ee2000c1e9b00 */
[----:B--2---:R-:W-:-:S03]  /*2bb0*/  DFMA R60, R28, R60, R64 ;  /* 0x0000003c1c3c722b */ /* 0x004fc60000000040 */
[----:B------:R-:W0:Y:S05]  /*2bc0*/  LDS.64 R64, [R7+0x30] ;  /* 0x0000300007407984 */ /* 0x000e2a0000000a00 */
[----:B------:R-:W-:Y:S02]  /*2bd0*/  DFMA R62, R72, R62, R60 ;  /* 0x0000003e483e722b */ /* 0x000fe4000000003c */
[----:B------:R-:W-:Y:S01]  /*2be0*/  DFMA R60, R76, R46, R44 ;  /* 0x0000002e4c3c722b */ /* 0x000fe2000000002c */
[----:B------:R-:W1:Y:S04]  /*2bf0*/  LDS.128 R44, [R10+0x10] ;  /* 0x000010000a2c7984 */ /* 0x000e680000000c00 */
[----:B------:R-:W2:Y:S01]  /*2c00*/  LDS.64 R76, [R5+0x630] ;  /* 0x00063000054c7984 */ /* 0x000ea20000000a00 */
[----:B------:R-:W-:-:S06]  /*2c10*/  CS2R R122, SRZ ;  /* 0x00000000007a7805 */ /* 0x000fcc000001ff00 */
[----:B------:R-:W3:Y:S01]  /*2c20*/  @!P1 LDG.E.64.CONSTANT R122, desc[UR4][R20.64+0x2640] ;  /* 0x00264004147a9981 */ /* 0x000ee2000c1e9b00 */
[----:B0-----:R-:W-:-:S03]  /*2c30*/  DFMA R64, R74, R64, R62 ;  /* 0x000000404a40722b */ /* 0x001fc6000000003e */
[----:B------:R-:W-:Y:S05]  /*2c40*/  LDS.64 R62, [R7+0x60] ;  /* 0x00006000073e7984 */ /* 0x000fea0000000a00 */
[----:B-1----:R-:W-:Y:S02]  /*2c50*/  DFMA R64, R80, R44, R64 ;  /* 0x0000002c5040722b */ /* 0x002fe40000000040 */
[----:B--2---:R-:W-:Y:S01]  /*2c60*/  DFMA R44, R76, R42, R40 ;  /* 0x0000002a4c2c722b */ /* 0x004fe20000000028 */
[----:B------:R-:W0:Y:S01]  /*2c70*/  LDS.128 R40, [R8+0x5c0] ;  /* 0x0005c00008287984 */ /* 0x000e220000000c00 */
[----:B------:R-:W-:-:S06]  /*2c80*/  CS2R R76, SRZ ;  /* 0x00000000004c7805 */ /* 0x000fcc000001ff00 */
[----:B------:R1:W2:Y:S04]  /*2c90*/  @!P1 LDG.E.64.CONSTANT R76, desc[UR4][R20.64+0x2760] ;  /* 0x00276004144c9981 */ /* 0x0002a8000c1e9b00 */
[----:B-1----:R-:W1:Y:S01]  /*2ca0*/  LDS.64 R20, [R5+0x660] ;  /* 0x0006600005147984 */ /* 0x002e620000000a00 */
[----:B0-----:R-:W-:-:S03]  /*2cb0*/  DFMA R40, R26, R40, R60 ;  /* 0x000000281a28722b */ /* 0x001fc6000000003c */
[----:B------:R-:W0:Y:S04]  /*2cc0*/  LDS.64 R60, [R5+0x690] ;  /* 0x00069000053c7984 */ /* 0x000e280000000a00 */
[----:B------:R-:W0:Y:S01]  /*2cd0*/  LDS.64 R26, [R7+0x90] ;  /* 0x00009000071a7984 */ /* 0x000e220000000a00 */
[----:B------:R-:W-:-:S08]  /*2ce0*/  DFMA R62, R84, R62, R64 ;  /* 0x0000003e543e722b */ /* 0x000fd00000000040 */
[----:B------:R-:W-:Y:S02]  /*2cf0*/  DFMA R62, R82, R46, R62 ;  /* 0x0000002e523e722b */ /* 0x000fe4000000003e */
[----:B-1----:R-:W-:Y:S01]  /*2d00*/  DFMA R20, R36, R20, R44 ;  /* 0x000000142414722b */ /* 0x002fe2000000002c */
[----:B------:R-:W1:Y:S01]  /*2d10*/  LDS.128 R44, [R11+0x1bf0] ;  /* 0x001bf0000b2c7984 */ /* 0x000e620000000c00 */
[----:B------:R-:W-:-:S03]  /*2d20*/  DFMA R120, R96, R66, R120 ;  /* 0x000000426078722b */ /* 0x000fc60000000078 */
[----:B------:R-:W-:Y:S03]  /*2d30*/  LDS.128 R64, [R11+0x1c10] ;  /* 0x001c10000b407984 */ /* 0x000fe60000000c00 */
[----:B0-----:R-:W-:Y:S01]  /*2d40*/  DFMA R20, R60, R38, R20 ;  /* 0x000000263c14722b */ /* 0x001fe20000000014 */
[----:B------:R-:W-:Y:S01]  /*2d50*/  LDS.128 R36, [R10+0x20] ;  /* 0x000020000a247984 */ /* 0x000fe20000000c00 */
[----:B------:R-:W-:-:S03]  /*2d60*/  DFMA R26, R86, R26, R62 ;  /* 0x0000001a561a722b */ /* 0x000fc6000000003e */
[----:B------:R-:W0:Y:S01]  /*2d70*/  LDS.128 R60, [R11+0x1c00] ;  /* 0x001c00000b3c7984 */ /* 0x000e220000000c00 */
[----:B-1----:R-:W-:-:S08]  /*2d80*/  DFMA R70, R70, R44, RZ ;  /* 0x0000002c4646722b */ /* 0x002fd000000000ff */
[----:B------:R-:W-:Y:S02]  /*2d90*/  DFMA R16, R16, R46, R70 ;  /* 0x0000002e1010722b */ /* 0x000fe40000000046 */
[----:B------:R-:W-:-:S06]  /*2da0*/  DFMA R40, R14, R42, R40 ;  /* 0x0000002a0e28722b */ /* 0x000fcc0000000028 */
[----:B0-----:R-:W-:Y:S02]  /*2db0*/  DFMA R18, R18, R60, R16 ;  /* 0x0000003c1212722b */ /* 0x001fe40000000010 */
[----:B------:R-:W-:Y:S01]  /*2dc0*/  DFMA R26, R90, R36, R26 ;  /* 0x000000245a1a722b */ /* 0x000fe2000000001a */
[----:B------:R-:W0:Y:S04]  /*2dd0*/  LDS.64 R16, [R7+0xc0] ;  /* 0x0000c00007107984 */ /* 0x000e280000000a00 */
[----:B------:R-:W-:Y:S01]  /*2de0*/  LDS.64 R36, [R7+0xf0] ;  /* 0x0000f00007247984 */ /* 0x000fe20000000a00 */
[----:B------:R-:W-:-:S08]  /*2df0*/  DFMA R68, R68, R62, R18 ;  /* 0x0000003e4444722b */ /* 0x000fd00000000012 */
[----:B------:R-:W-:Y:S01]  /*2e00*/  DFMA R22, R22, R64, R68 ;  /* 0x000000401616722b */ /* 0x000fe20000000044 */
[----:B------:R-:W-:Y:S07]  /*2e10*/  BAR.SYNC.DEFER_BLOCKING 0x0 ;  /* 0x0000000000007b1d */ /* 0x000fee0000010000 */
[----:B------:R-:W-:Y:S02]  /*2e20*/  DFMA R22, R30, R66, R22 ;  /* 0x000000421e16722b */ /* 0x000fe40000000016 */
[----:B----4-:R-:W-:-:S02]  /*2e30*/  DMUL R14, R20, R116 ;  /* 0x00000074140e7228 */ /* 0x010fc40000000000 */
[----:B---3--:R-:W-:-:S06]  /*2e40*/  DMUL R114, R20, R114 ;  /* 0x0000007214727228 */ /* 0x008fcc0000000000 */
[C---:B------:R-:W-:Y:S02]  /*2e50*/  DFMA R14, R40.reuse, R118, R14 ;  /* 0x00000076280e722b */ /* 0x040fe4000000000e */
[----:B------:R-:W-:-:S06]  /*2e60*/  DFMA R114, R40, R116, R114 ;  /* 0x000000742872722b */ /* 0x000fcc0000000072 */
[C---:B------:R-:W-:Y:S02]  /*2e70*/  DFMA R70, R22.reuse, R92, R14 ;  /* 0x0000005c1646722b */ /* 0x040fe4000000000e */
[----:B------:R-:W-:-:S05]  /*2e80*/  DFMA R114, R22, R78, R114 ;  /* 0x0000004e1672722b */ /* 0x000fca0000000072 */
[----:B------:R-:W-:Y:S04]  /*2e90*/  STS.64 [R9], R70 ;  /* 0x0000004609007388 */ /* 0x000fe80000000a00 */
[----:B------:R-:W-:Y:S01]  /*2ea0*/  STS.64 [R12], R114 ;  /* 0x000000720c007388 */ /* 0x000fe20000000a00 */
[----:B------:R-:W-:Y:S06]  /*2eb0*/  BAR.SYNC.DEFER_BLOCKING 0x0 ;  /* 0x0000000000007b1d */ /* 0x000fec0000010000 */
[----:B------:R-:W1:Y:S04]  /*2ec0*/  LDS.128 R12, [R10] ;  /* 0x000000000a0c7984 */ /* 0x000e680000000c00 */
[----:B------:R-:W3:Y:S04]  /*2ed0*/  LDS.64 R68, [R7] ;  /* 0x0000000007447984 */ /* 0x000ee80000000a00 */
[----:B------:R-:W4:Y:S01]  /*2ee0*/  LDS.64 R42, [R7+0x30] ;  /* 0x00003000072a7984 */ /* 0x000f220000000a00 */
[----:B0-----:R-:W-:-:S02]  /*2ef0*/  DFMA R26, R88, R16, R26 ;  /* 0x00000010581a722b */ /* 0x001fc4000000001a */
[----:B------:R-:W-:Y:S01]  /*2f00*/  DMUL R124, R124, UR6 ;  /* 0x000000067c7c7c28 */ /* 0x000fe20008000000 */
[----:B------:R-:W0:Y:S01]  /*2f10*/  LDS.128 R16, [R10+0x10] ;  /* 0x000010000a107984 */ /* 0x000e220000000c00 */
[----:B------:R-:W-:Y:S01]  /*2f20*/  DMUL R20, R20, R78 ;  /* 0x0000004e14147228 */ /* 0x000fe20000000000 */
[----:B------:R-:W2:Y:S02]  /*2f30*/  LDCU.64 UR6, c[0x3][0x8f8] ;  /* 0x00c11f00ff0677ac */ /* 0x000ea40008000a00 */
[----:B------:R-:W-:Y:S01]  /*2f40*/  LDS.128 R8, [R10+0x20] ;  /* 0x000020000a087984 */ /* 0x000fe20000000c00 */
[----:B-1----:R-:W-:-:S03]  /*2f50*/  DMUL R24, R24, R12 ;  /* 0x0000000c18187228 */ /* 0x002fc60000000000 */
[----:B------:R-:W-:Y:S05]  /*2f60*/  LDS.64 R12, [R7+0x90] ;  /* 0x00009000070c7984 */ /* 0x000fea0000000a00 */
[----:B------:R-:W-:Y:S02]  /*2f70*/  DFMA R124, R30, R124, R24 ;  /* 0x0000007c1e7c722b */ /* 0x000fe40000000018 */
[----:B------:R-:W1:Y:S06]  /*2f80*/  LDS.64 R24, [R7+0x60] ;  /* 0x0000600007187984 */ /* 0x000e6c0000000a00 */
[----:B---3--:R-:W-:-:S08]  /*2f90*/  DFMA R68, R28, R68, R124 ;  /* 0x000000441c44722b */ /* 0x008fd0000000007c */
[----:B------:R-:W-:-:S08]  /*2fa0*/  DFMA R14, R72, R14, R68 ;  /* 0x0000000e480e722b */ /* 0x000fd00000000044 */
[----:B----4-:R-:W-:-:S08]  /*2fb0*/  DFMA R14, R74, R42, R14 ;  /* 0x0000002a4a0e722b */ /* 0x010fd0000000000e */
[----:B0-----:R-:W-:Y:S01]  /*2fc0*/  DFMA R14, R80, R16, R14 ;  /* 0x00000010500e722b */ /* 0x001fe2000000000e */
[----:B------:R-:W0:Y:S07]  /*2fd0*/  LDS.64 R16, [R7+0xc0] ;  /* 0x0000c00007107984 */ /* 0x000e2e0000000a00 */
[----:B-1----:R-:W-:-:S08]  /*2fe0*/  DFMA R14, R84, R24, R14 ;  /* 0x00000018540e722b */ /* 0x002fd0000000000e */
[----:B------:R-:W-:Y:S02]  /*2ff0*/  DFMA R18, R82, R18, R14 ;  /* 0x000000125212722b */ /* 0x000fe4000000000e */
[----:B------:R-:W1:Y:S06]  /*3000*/  LDS.64 R14, [R7+0xf0] ;  /* 0x0000f000070e7984 */ /* 0x000e6c0000000a00 */
[----:B------:R-:W-:-:S08]  /*3010*/  DFMA R12, R86, R12, R18 ;  /* 0x0000000c560c722b */ /* 0x000fd00000000012 */
[----:B------:R-:W-:Y:S02]  /*3020*/  DFMA R8, R90, R8, R12 ;  /* 0x000000085a08722b */ /* 0x000fe4000000000c */
[----:B------:R-:W-:Y:S02]  /*3030*/  DFMA R94, R112, R122, R94 ;  /* 0x0000007a705e722b */ /* 0x000fe4000000005e */
[----:B------:R-:W-:Y:S02]  /*3040*/  DFMA R26, R98, R38, R26 ;  /* 0x00000026621a722b */ /* 0x000fe4000000001a */
[----:B------:R-:W-:Y:S02]  /*3050*/  DFMA R20, R40, R92, R20 ;  /* 0x0000005c2814722b */ /* 0x000fe40000000014 */
[----:B0-----:R-:W-:Y:S02]  /*3060*/  DFMA R8, R88, R16, R8 ;  /* 0x000000105808722b */ /* 0x001fe40000000008 */
[----:B------:R-:W-:-:S02]  /*3070*/  DFMA R102, R48, R100, R102 ;  /* 0x000000643066722b */ /* 0x000fc40000000066 */
[----:B------:R-:W-:Y:S02]  /*3080*/  DADD R50, R50, R120 ;  /* 0x0000000032327229 */ /* 0x000fe40000000078 */
[----:B------:R-:W-:Y:S02]  /*3090*/  DFMA R108, R56, R94, R108 ;  /* 0x0000005e386c722b */ /* 0x000fe4000000006c */
[----:B------:R-:W-:Y:S02]  /*30a0*/  DFMA R110, R94, R58, R110 ;  /* 0x0000003a5e6e722b */ /* 0x000fe4000000006e */
[----:B------:R-:W-:Y:S02]  /*30b0*/  DFMA R26, R96, R36, R26 ;  /* 0x00000024601a722b */ /* 0x000fe4000000001a */
[----:B--2---:R-:W-:Y:S02]  /*30c0*/  DFMA R20, R22, R76, R20 ;  /* 0x0000004c1614722b */ /* 0x004fe40000000014 */
[----:B------:R-:W-:-:S02]  /*30d0*/  DFMA R8, R98, R10, R8 ;  /* 0x0000000a6208722b */ /* 0x000fc40000000008 */
[----:B------:R-:W-:Y:S02]  /*30e0*/  DFMA R104, R32, R94, R104 ;  /* 0x0000005e2068722b */ /* 0x000fe40000000068 */
[----:B------:R-:W-:Y:S02]  /*30f0*/  DFMA R106, R94, R34, R106 ;  /* 0x000000225e6a722b */ /* 0x000fe4000000006a */
[----:B------:R-:W-:Y:S02]  /*3100*/  DFMA R102, R52, R94, R102 ;  /* 0x0000005e3466722b */ /* 0x000fe40000000066 */
[----:B------:R-:W-:Y:S02]  /*3110*/  DFMA R50, R94, R54, R50 ;  /* 0x000000365e32722b */ /* 0x000fe40000000032 */
[----:B------:R-:W-:Y:S02]  /*3120*/  DADD R26, R108, R26 ;  /* 0x000000006c1a7229 */ /* 0x000fe4000000001a */
[----:B------:R-:W-:-:S02]  /*3130*/  DFMA R66, R20, R66, R110 ;  /* 0x000000421442722b */ /* 0x000fc4000000006e */
[----:B-1----:R-:W-:Y:S01]  /*3140*/  DFMA R8, R96, R14, R8 ;  /* 0x0000000e6008722b */ /* 0x002fe20000000008 */
[----:B------:R-:W-:Y:S06]  /*3150*/  BAR.SYNC.DEFER_BLOCKING 0x0 ;  /* 0x0000000000007b1d */ /* 0x000fec0000010000 */
        /* <DEDUP_REMOVED lines=43> */
[----:B------:R-:W-:Y:S02]  /*3410*/  DADD R22, R18, -R12 ;  /* 0x0000000012167229 */ /* 0x000fe4000000080c */
[----:B------:R-:W-:-:S02]  /*3420*/  DADD R8, R10, -R8 ;  /* 0x000000000a087229 */ /* 0x000fc40000000808 */
        /* <DEDUP_REMOVED lines=14> */
[----:B------:R-:W4:Y:S04]  /*3510*/  LDS.64 R12, [R3+0xc0] ;  /* 0x0000c000030c7984 */ /* 0x000f280000000a00 */
[----:B------:R-:W-:Y:S04]  /*3520*/  LDS.64 R16, [R3+0x60] ;  /* 0x0000600003107984 */ /* 0x000fe80000000a00 */
[----:B------:R-:W5:Y:S01]  /*3530*/  LDS.64 R18, [R3+0x90] ;  /* 0x0000900003127984 */ /* 0x000f620000000a00 */
[----:B-1----:R-:W-:-:S02]  /*3540*/  DADD R8, R4, R6 ;  /* 0x0000000004087229 */ /* 0x002fc40000000006 */
        /* <DEDUP_REMOVED lines=14> */
[C---:B------:R-:W-:Y:S02]  /*3630*/  DFMA R6, R10.reuse, UR30, R6 ;  /* 0x0000001e0a067c2b */ /* 0x040fe40008000006 */
[C---:B------:R-:W-:Y:S02]  /*3640*/  DFMA R8, R10.reuse, UR36, R8 ;  /* 0x000000240a087c2b */ /* 0x040fe40008000008 */
[----:B0-----:R-:W-:Y:S02]  /*3650*/  DFMA R12, R10, UR34, R12 ;  /* 0x000000220a0c7c2b */ /* 0x001fe4000800000c */
[C---:B------:R-:W-:Y:S02]  /*3660*/  DFMA R20, R4.reuse, UR16, R20 ;  /* 0x0000001004147c2b */ /* 0x040fe40008000014 */
[----:B------:R-:W-:Y:S02]  /*3670*/  DFMA R22, R4, UR18, R22 ;  /* 0x0000001204167c2b */ /* 0x000fe40008000016 */
[----:B------:R-:W-:-:S02]  /*3680*/  DFMA R6, R16, UR24, R6 ;  /* 0x0000001810067c2b */ /* 0x000fc40008000006 */
[----:B------:R-:W-:Y:S02]  /*3690*/  DFMA R8, R16, UR6, R8 ;  /* 0x0000000610087c2b */ /* 0x000fe40008000008 */
[----:B--2---:R-:W-:Y:S02]  /*36a0*/  DFMA R14, R4, UR38, R14 ;  /* 0x00000026040e7c2b */ /* 0x004fe4000800000e */
[----:B---3--:R-:W-:Y:S02]  /*36b0*/  DFMA R12, R16, UR40, R12 ;  /* 0x00000028100c7c2b */ /* 0x008fe4000800000c */
[----:B------:R-:W-:Y:S02]  /*36c0*/  DADD R4, R20, R6 ;  /* 0x0000000014047229 */ /* 0x000fe40000000006 */
[----:B------:R-:W-:Y:S02]  /*36d0*/  DADD R10, R22, R8 ;  /* 0x00000000160a7229 */ /* 0x000fe40000000008 */
[----:B------:R-:W-:-:S02]  /*36e0*/  DADD R6, R20, -R6 ;  /* 0x0000000014067229 */ /* 0x000fc40000000806 */
[----:B------:R-:W-:Y:S01]  /*36f0*/  DADD R8, R22, -R8 ;  /* 0x0000000016087229 */ /* 0x000fe20000000808 */
[----:B------:R1:W-:Y:S01]  /*3700*/  STS.64 [R3], R4 ;  /* 0x0000000403007388 */ /* 0x0003e20000000a00 */
[----:B------:R-:W-:-:S03]  /*3710*/  DADD R12, R14, -R12 ;  /* 0x000000000e0c7229 */ /* 0x000fc6000000080c */
[----:B------:R1:W-:Y:S04]  /*3720*/  STS.64 [R3+0xc0], R6 ;  /* 0x0000c00603007388 */ /* 0x0003e80000000a00 */
[----:B------:R1:W-:Y:S04]  /*3730*/  STS.64 [R3+0x30], R10 ;  /* 0x0000300a03007388 */ /* 0x0003e80000000a00 */
[----:B------:R1:W-:Y:S04]  /*3740*/  STS.64 [R3+0x90], R8 ;  /* 0x0000900803007388 */ /* 0x0003e80000000a00 */
[----:B------:R1:W-:Y:S02]  /*3750*/  STS.64 [R3+0x60], R12 ;  /* 0x0000600c03007388 */ /* 0x0003e40000000a00 */
.L_x_292:
[----:B------:R-:W-:Y:S05]  /*3760*/  BSYNC.RECONVERGENT B0 ;  /* 0x0000000000007941 */ /* 0x000fea0003800200 */
.L_x_291:
        /* <DEDUP_REMOVED lines=20> */
[----:B------:R-:W-:Y:S02]  /*38b0*/  DFMA R4, R4, UR26, RZ ;  /* 0x0000001a04047c2b */ /* 0x000fe400080000ff */
[----:B-----5:R-:W-:Y:S02]  /*38c0*/  DADD R2, R14, R16 ;  /* 0x000000000e027229 */ /* 0x020fe40000000010 */
[----:B------:R-:W-:Y:S02]  /*38d0*/  DFMA R22, R6, UR28, R22 ;  /* 0x0000001c06167c2b */ /* 0x000fe40008000016 */
[----:B------:R-:W-:-:S02]  /*38e0*/  DADD R14, R14, -R16 ;  /* 0x000000000e0e7229 */ /* 0x000fc40000000810 */
[----:B0-----:R-:W-:Y:S02]  /*38f0*/  DFMA R4, R10, UR34, R4 ;  /* 0x000000220a047c2b */ /* 0x001fe40008000004 */
        /* <DEDUP_REMOVED lines=27> */
.L_x_293:
        /* <DEDUP_REMOVED lines=13> */
.L_x_448:


//--------------------- .text._Z32massMatrixMultiplyConstantKernelILi5ELi5ELi5EEvidPKdS1_S1_S1_S1_S1_S1_Pd --------------------------
	.section	.text._Z32massMatrixMultiplyConstantKernelILi5ELi5ELi5EEvidPKdS1_S1_S1_S1_S1_S1_Pd,"ax",@progbits
	.align	128
        .global         _Z32massMatrixMultiplyConstantKernelILi5ELi5ELi5EEvidPKdS1_S1_S1_S1_S1_S1_Pd
        .type           _Z32massMatrixMultiplyConstantKernelILi5ELi5ELi5EEvidPKdS1_S1_S1_S1_S1_S1_Pd,@function
        .size           _Z32massMatrixMultiplyConstantKernelILi5ELi5ELi5EEvidPKdS1_S1_S1_S1_S1_S1_Pd,(.L_x_449 - _Z32massMatrixMultiplyConstantKernelILi5ELi5ELi5EEvidPKdS1_S1_S1_S1_S1_S1_Pd)
        .other          _Z32massMatrixMultiplyConstantKernelILi5ELi5ELi5EEvidPKdS1_S1_S1_S1_S1_S1_Pd,@"STO_CUDA_ENTRY STV_DEFAULT"
_Z32massMatrixMultiplyConstantKernelILi5ELi5ELi5EEvidPKdS1_S1_S1_S1_S1_S1_Pd:
.text._Z32massMatrixMultiplyConstantKernelILi5ELi5ELi5EEvidPKdS1_S1_S1_S1_S1_S1_Pd:
        /* <DEDUP_REMOVED lines=11> */
[C---:B------:R-:W-:Y:S02]  /*00b0*/  ISETP.GE.AND P1, PT, R0.reuse, UR6, PT ;  /* 0x0000000600007c0c */ /* 0x040fe4000bf26270 */
[----:B------:R-:W-:Y:S01]  /*00c0*/  ISETP.LT.U32.AND P0, PT, R35, 0x19, !P0 ;  /* 0x000000192300780c */ /* 0x000fe20004701070 */
[----:B------:R-:W-:Y:S01]  /*00d0*/  IMAD R5, R0, 0x36b, R35 ;  /* 0x0000036b00057824 */ /* 0x000fe200078e0223 */
[----:B---3--:R-:W2:Y:S01]  /*00e0*/  LDG.E.64.CONSTANT R2, desc[UR4][R2.64] ;  /* 0x0000000402027981 */ /* 0x008ea2000c1e9b00 */
[----:B------:R-:W-:Y:S02]  /*00f0*/  CS2R R20, SRZ ;  /* 0x0000000000147805 */ /* 0x000fe4000001ff00 */
[----:B------:R-:W-:Y:S02]  /*0100*/  CS2R R18, SRZ ;  /* 0x0000000000127805 */ /* 0x000fe4000001ff00 */
[----:B------:R-:W-:-:S02]  /*0110*/  CS2R R6, SRZ ;  /* 0x0000000000067805 */ /* 0x000fc4000001ff00 */
[----:B------:R-:W-:Y:S02]  /*0120*/  CS2R R90, SRZ ;  /* 0x00000000005a7805 */ /* 0x000fe4000001ff00 */
[----:B------:R-:W-:Y:S02]  /*0130*/  CS2R R16, SRZ ;  /* 0x0000000000107805 */ /* 0x000fe4000001ff00 */
[----:B------:R-:W-:Y:S01]  /*0140*/  CS2R R32, SRZ ;  /* 0x0000000000207805 */ /* 0x000fe2000001ff00 */
[----:B----4-:R-:W-:Y:S01]  /*0150*/  IMAD.WIDE R62, R5, 0x8, R62 ;  /* 0x00000008053e7825 */ /* 0x010fe200078e023e */
[----:B------:R-:W0:Y:S03]  /*0160*/  @P0 LDC.64 R14, c[0x0][0x3c0] ;  /* 0x0000f000ff0e0b82 */ /* 0x000e260000000a00 */
[----:B------:R-:W-:Y:S01]  /*0170*/  @P0 IMAD R11, R0, 0x7d, R35 ;  /* 0x0000007d000b0824 */ /* 0x000fe200078e0223 */
[----:B------:R1:W5:Y:S04]  /*0180*/  @!P1 LDG.E.64.CONSTANT R20, desc[UR4][R62.64] ;  /* 0x000000043e149981 */ /* 0x000368000c1e9b00 */
[----:B------:R1:W5:Y:S04]  /*0190*/  @!P1 LDG.E.64.CONSTANT R18, desc[UR4][R62.64+0x3e8] ;  /* 0x0003e8043e129981 */ /* 0x000368000c1e9b00 */
[----:B------:R1:W5:Y:S04]  /*01a0*/  @!P1 LDG.E.64.CONSTANT R6, desc[UR4][R62.64+0xbb8] ;  /* 0x000bb8043e069981 */ /* 0x000368000c1e9b00 */
[----:B------:R1:W5:Y:S04]  /*01b0*/  @!P1 LDG.E.64.CONSTANT R90, desc[UR4][R62.64+0x7d0] ;  /* 0x0007d0043e5a9981 */ /* 0x000368000c1e9b00 */
[----:B------:R1:W5:Y:S04]  /*01c0*/  @!P1 LDG.E.64.CONSTANT R16, desc[UR4][R62.64+0xfa0] ;  /* 0x000fa0043e109981 */ /* 0x000368000c1e9b00 */
[----:B------:R1:W5:Y:S01]  /*01d0*/  @!P1 LDG.E.64.CONSTANT R32, desc[UR4][R62.64+0x1770] ;  /* 0x001770043e209981 */ /* 0x000362000c1e9b00 */
[----:B------:R-:W-:Y:S01]  /*01e0*/  LOP3.LUT R4, R35, 0xffff, RZ, 0xc0, !PT ;  /* 0x0000ffff23047812 */ /* 0x000fe200078ec0ff */
[----:B0-----:R-:W-:Y:S01]  /*01f0*/  @P0 IMAD.WIDE R14, R11, 0x8, R14 ;  /* 0x000000080b0e0825 */ /* 0x001fe200078e020e */
[----:B------:R-:W-:Y:S01]  /*0200*/  MOV R22, 0x400 ;  /* 0x0000040000167802 */ /* 0x000fe20000000f00 */
[----:B------:R-:W0:Y:S01]  /*0210*/  S2R R5, SR_CgaCtaId ;  /* 0x0000000000057919 */ /* 0x000e220000008800 */
        /* <DEDUP_REMOVED lines=11> */
[----:B------:R1:W5:Y:S01]  /*02d0*/  @P0 LDG.E.64.CONSTANT R30, desc[UR4][R14.64+0x320] ;  /* 0x000320040e1e0981 */ /* 0x000362000c1e9b00 */
[----:B------:R-:W-:Y:S02]  /*02e0*/  IMAD.MOV R34, RZ, RZ, -R4 ;  /* 0x000000ffff227224 */ /* 0x000fe400078e0a04 */
[----:B------:R-:W-:-:S03]  /*02f0*/  VIADD R4, R22, 0x7d0 ;  /* 0x000007d016047836 */ /* 0x000fc60000000000 */
[----:B------:R-:W-:Y:S02]  /*0300*/  PRMT R34, R34, 0x7710, RZ ;  /* 0x0000771022227816 */ /* 0x000fe400000000ff */
[----:B0-----:R-:W-:Y:S01]  /*0310*/  LEA R9, R5, R10, 0x18 ;  /* 0x0000000a05097211 */ /* 0x001fe200078ec0ff */
[----:B------:R-:W-:Y:S01]  /*0320*/  IMAD R10, R23, 0xcd, RZ ;  /* 0x000000cd170a7824 */ /* 0x000fe200078e02ff */
[----:B------:R-:W-:Y:S01]  /*0330*/  LEA R11, R5, R4, 0x18 ;  /* 0x00000004050b7211 */ /* 0x000fe200078ec0ff */
[----:B------:R-:W-:Y:S02]  /*0340*/  IMAD.IADD R4, R34, 0x1, R35 ;  /* 0x0000000122047824 */ /* 0x000fe400078e0223 */
[----:B------:R-:W-:Y:S01]  /*0350*/  IMAD R23, R35, 0x8, R9 ;  /* 0x0000000823177824 */ /* 0x000fe200078e0209 */
[----:B------:R-:W-:Y:S01]  /*0360*/  LOP3.LUT R10, R10, 0xffff, RZ, 0xc0, !PT ;  /* 0x0000ffff0a0a7812 */ /* 0x000fe200078ec0ff */
[----:B------:R-:W-:-:S03]  /*0370*/  IMAD R11, R8, 0x3e8, R11 ;  /* 0x000003e8080b7824 */ /* 0x000fc600078e020b */
[----:B------:R-:W-:Y:S01]  /*0380*/  SHF.R.U32.HI R10, RZ, 0xa, R10 ;  /* 0x0000000aff0a7819 */ /* 0x000fe2000001160a */
[----:B------:R-:W-:Y:S03]  /*0390*/  BSSY.RECONVERGENT B0, `(.L_x_294) ;  /* 0x0000036000007945 */ /* 0x000fe60003800200 */
[----:B------:R-:W-:Y:S01]  /*03a0*/  LOP3.LUT R10, R10, 0xffff, RZ, 0xc0, !PT ;  /* 0x0000ffff0a0a7812 */ /* 0x000fe200078ec0ff */
[----:B------:R-:W-:-:S04]  /*03b0*/  IMAD R109, R124, 0xc8, R11 ;  /* 0x000000c87c6d7824 */ /* 0x000fc800078e020b */
[----:B------:R-:W-:Y:S01]  /*03c0*/  IMAD R43, R10, 0x28, R11 ;  /* 0x000000280a2b7824 */ /* 0x000fe200078e020b */
[----:B--2---:R0:W-:Y:S02]  /*03d0*/  STS.64 [R23], R2 ;  /* 0x0000000217007388 */ /* 0x0041e40000000a00 */
[----:B0-----:R-:W-:Y:S01]  /*03e0*/  LOP3.LUT R2, R4, 0xffff, RZ, 0xc0, !PT ;  /* 0x0000ffff04027812 */ /* 0x001fe200078ec0ff */
        /* <DEDUP_REMOVED lines=15> */
[C---:B0-----:R-:W-:Y:S01]  /*04e0*/  DFMA R34, R14.reuse, UR8, RZ ;  /* 0x000000080e227c2b */ /* 0x041fe200080000ff */
[----:B------:R-:W0:Y:S01]  /*04f0*/  LDCU.128 UR36, c[0x3][0x8f0] ;  /* 0x00c11e00ff2477ac */ /* 0x000e220008000c00 */
[C---:B-1----:R-:W-:Y:S01]  /*0500*/  DFMA R38, R14.reuse, UR18, RZ ;  /* 0x000000120e267c2b */ /* 0x042fe200080000ff */
[----:B------:R-:W1:Y:S01]  /*0510*/  LDCU.128 UR24, c[0x3][0x720] ;  /* 0x00c0e400ff1877ac */ /* 0x000e620008000c00 */
[----:B--2---:R-:W-:Y:S01]  /*0520*/  DFMA R40, R14, UR32, RZ ;  /* 0x000000200e287c2b */ /* 0x004fe200080000ff */
[----:B------:R-:W2:Y:S03]  /*0530*/  LDCU.128 UR28, c[0x3][0x8e0] ;  /* 0x00c11c00ff1c77ac */ /* 0x000ea60008000c00 */
[----:B------:R-:W-:Y:S02]  /*0540*/  DFMA R34, R30, UR10, R34 ;  /* 0x0000000a1e227c2b */ /* 0x000fe40008000022 */
[C---:B---3--:R-:W-:Y:S01]  /*0550*/  DFMA R36, R24.reuse, UR12, RZ ;  /* 0x0000000c18247c2b */ /* 0x048fe200080000ff */
[----:B------:R-:W3:Y:S01]  /*0560*/  LDCU.64 UR8, c[0x3][0x740] ;  /* 0x00c0e800ff0877ac */ /* 0x000ee20008000a00 */
[----:B----4-:R-:W-:Y:S01]  /*0570*/  DFMA R14, R24, UR22, RZ ;  /* 0x00000016180e7c2b */ /* 0x010fe200080000ff */
[----:B------:R-:W4:Y:S01]  /*0580*/  LDCU.64 UR10, c[0x3][0x900] ;  /* 0x00c12000ff0a77ac */ /* 0x000f220008000a00 */
[----:B------:R-:W-:-:S02]  /*0590*/  DFMA R40, R30, UR34, R40 ;  /* 0x000000221e287c2b */ /* 0x000fc40008000028 */
[----:B0-----:R-:W-:Y:S02]  /*05a0*/  DFMA R24, R24, UR36, RZ ;  /* 0x0000002418187c2b */ /* 0x001fe400080000ff */
[----:B------:R-:W-:Y:S02]  /*05b0*/  DFMA R36, R26, UR14, R36 ;  /* 0x0000000e1a247c2b */ /* 0x000fe40008000024 */
[----:B-1----:R-:W-:Y:S02]  /*05c0*/  DFMA R38, R30, UR24, R38 ;  /* 0x000000181e267c2b */ /* 0x002fe40008000026 */
[----:B------:R-:W-:Y:S02]  /*05d0*/  DFMA R34, R28, UR16, R34 ;  /* 0x000000101c227c2b */ /* 0x000fe40008000022 */
[C---:B--2---:R-:W-:Y:S02]  /*05e0*/  DFMA R14, R26.reuse, UR28, R14 ;  /* 0x0000001c1a0e7c2b */ /* 0x044fe4000800000e */
[----:B------:R-:W-:-:S02]  /*05f0*/  DFMA R24, R26, UR38, R24 ;  /* 0x000000261a187c2b */ /* 0x000fc40008000018 */
[----:B------:R-:W-:Y:S02]  /*0600*/  DFMA R38, R28, UR26, R38 ;  /* 0x0000001a1c267c2b */ /* 0x000fe40008000026 */
[C---:B------:R-:W-:Y:S02]  /*0610*/  DFMA R36, R12.reuse, UR20, R36 ;  /* 0x000000140c247c2b */ /* 0x040fe40008000024 */
[----:B------:R-:W-:Y:S02]  /*0620*/  DFMA R14, R12, UR30, R14 ;  /* 0x0000001e0c0e7c2b */ /* 0x000fe4000800000e */
[----:B---3--:R-:W-:Y:S02]  /*0630*/  DFMA R40, R28, UR8, R40 ;  /* 0x000000081c287c2b */ /* 0x008fe40008000028 */
[----:B----4-:R-:W-:Y:S02]  /*0640*/  DFMA R26, R12, UR10, R24 ;  /* 0x0000000a0c1a7c2b */ /* 0x010fe40008000018 */
[----:B------:R-:W-:-:S02]  /*0650*/  DADD R12, R34, R36 ;  /* 0x00000000220c7229 */ /* 0x000fc40000000024 */
        /* <DEDUP_REMOVED lines=9> */
.L_x_295:
[----:B------:R-:W-:Y:S05]  /*06f0*/  BSYNC.RECONVERGENT B0 ;  /* 0x0000000000007941 */ /* 0x000fea0003800200 */
.L_x_294:
[----:B------:R-:W-:Y:S01]  /*0700*/  BAR.SYNC.DEFER_BLOCKING 0x0 ;  /* 0x0000000000007b1d */ /* 0x000fe20000010000 */
[----:B------:R-:W-:Y:S01]  /*0710*/  CS2R R78, SRZ ;  /* 0x00000000004e7805 */ /* 0x000fe2000001ff00 */
[----:B0-----:R-:W-:-:S04]  /*0720*/  IMAD R3, R2, 0x28, R109 ;  /* 0x0000002802037824 */ /* 0x001fc800078e026d */
        /* <DEDUP_REMOVED lines=14> */
[----:B------:R-:W4:Y:S01]  /*0810*/  LDS.64 R34, [R43+0x50] ;  /* 0x000050002b227984 */ /* 0x000f220000000a00 */
[----:B------:R-:W4:Y:S01]  /*0820*/  LDCU.128 UR24, c[0x3][0x720] ;  /* 0x00c0e400ff1877ac */ /* 0x000f220008000c00 */
        /* <DEDUP_REMOVED lines=9> */
[----:B------:R-:W-:Y:S01]  /*08c0*/  DFMA R36, R30, UR10, R36 ;  /* 0x0000000a1e247c2b */ /* 0x000fe20008000024 */
[----:B------:R-:W1:Y:S01]  /*08d0*/  LDCU.64 UR10, c[0x3][0x900] ;  /* 0x00c12000ff0a77ac */ /* 0x000e620008000a00 */
[----:B----4-:R-:W-:-:S02]  /*08e0*/  DADD R14, R34, R34 ;  /* 0x00000000220e7229 */ /* 0x010fc40000000022 */
[C---:B------:R-:W-:Y:S02]  /*08f0*/  DFMA R24, R12.reuse, UR12, RZ ;  /* 0x0000000c0c187c2b */ /* 0x040fe400080000ff */
[C---:B------:R-:W-:Y:S02]  /*0900*/  DFMA R28, R12.reuse, UR22, RZ ;  /* 0x000000160c1c7c2b */ /* 0x040fe400080000ff */
[----:B------:R-:W-:Y:S02]  /*0910*/  DFMA R12, R12, UR36, RZ ;  /* 0x000000240c0c7c2b */ /* 0x000fe400080000ff */
[----:B------:R-:W-:Y:S02]  /*0920*/  DFMA R38, R30, UR24, R38 ;  /* 0x000000181e267c2b */ /* 0x000fe40008000026 */
[----:B------:R-:W-:Y:S02]  /*0930*/  DMUL R14, R14, 0.5 ;  /* 0x3fe000000e0e7828 */ /* 0x000fe40000000000 */
[----:B------:R-:W-:-:S02]  /*0940*/  DFMA R24, R26, UR14, R24 ;  /* 0x0000000e1a187c2b */ /* 0x000fc40008000018 */
[----:B------:R-:W-:Y:S02]  /*0950*/  DADD R34, R34, -R34 ;  /* 0x0000000022227229 */ /* 0x000fe40000000822 */
[----:B------:R-:W-:Y:S02]  /*0960*/  DFMA R28, R26, UR28, R28 ;  /* 0x0000001c1a1c7c2b */ /* 0x000fe4000800001c */
[----:B------:R-:W-:Y:S02]  /*0970*/  DFMA R40, R30, UR34, R40 ;  /* 0x000000221e287c2b */ /* 0x000fe40008000028 */
[----:B------:R-:W-:Y:S02]  /*0980*/  DFMA R12, R26, UR38, R12 ;  /* 0x000000261a0c7c2b */ /* 0x000fe4000800000c */
[C---:B------:R-:W-:Y:S02]  /*0990*/  DFMA R36, R14.reuse, UR16, R36 ;  /* 0x000000100e247c2b */ /* 0x040fe40008000024 */
[----:B------:R-:W-:-:S02]  /*09a0*/  DFMA R38, R14, UR26, R38 ;  /* 0x0000001a0e267c2b */ /* 0x000fc40008000026 */
[C---:B------:R-:W-:Y:S02]  /*09b0*/  DFMA R24, R34.reuse, UR20, R24 ;  /* 0x0000001422187c2b */ /* 0x040fe40008000018 */
[----:B------:R-:W-:Y:S02]  /*09c0*/  DFMA R28, R34, UR30, R28 ;  /* 0x0000001e221c7c2b */ /* 0x000fe4000800001c */
[----:B0-----:R-:W-:Y:S02]  /*09d0*/  DFMA R40, R14, UR8, R40 ;  /* 0x000000080e287c2b */ /* 0x001fe40008000028 */
[----:B-1----:R-:W-:Y:S02]  /*09e0*/  DFMA R34, R34, UR10, R12 ;  /* 0x0000000a22227c2b */ /* 0x002fe4000800000c */
[----:B------:R-:W-:Y:S02]  /*09f0*/  DADD R12, R36, R24 ;  /* 0x00000000240c7229 */ /* 0x000fe40000000018 */
[----:B------:R-:W-:-:S02]  /*0a00*/  DADD R14, R38, R28 ;  /* 0x00000000260e7229 */ /* 0x000fc4000000001c */
        /* <DEDUP_REMOVED lines=8> */
.L_x_297:
[----:B------:R-:W-:Y:S05]  /*0a90*/  BSYNC.RECONVERGENT B0 ;  /* 0x0000000000007941 */ /* 0x000fea0003800200 */
.L_x_296:
[----:B------:R-:W-:Y:S06]  /*0aa0*/  BAR.SYNC.DEFER_BLOCKING 0x0 ;  /* 0x0000000000007b1d */ /* 0x000fec0000010000 */
[----:B------:R-:W1:Y:S01]  /*0ab0*/  LDCU.128 UR8, c[0x3][0x700] ;  /* 0x00c0e000ff0877ac */ /* 0x000e620008000c00 */
[----:B------:R-:W2:Y:S01]  /*0ac0*/  @!P1 LDG.E.64.CONSTANT R78, desc[UR4][R62.64+0x1388] ;  /* 0x001388043e4e9981 */ /* 0x000ea2000c1e9b00 */
[----:B0-----:R-:W-:Y:S01]  /*0ad0*/  CS2R R14, SRZ ;  /* 0x00000000000e7805 */ /* 0x001fe2000001ff00 */
[----:B------:R-:W0:Y:S01]  /*0ae0*/  LDCU.128 UR16, c[0x3][0x710] ;  /* 0x00c0e200ff1077ac */ /* 0x000e220008000c00 */
[----:B------:R-:W-:Y:S01]  /*0af0*/  CS2R R84, SRZ ;  /* 0x0000000000547805 */ /* 0x000fe2000001ff00 */
[----:B------:R-:W3:Y:S03]  /*0b00*/  LDCU.128 UR12, c[0x3][0x730] ;  /* 0x00c0e600ff0c77ac */ /* 0x000ee60008000c00 */
[----:B------:R-:W4:Y:S01]  /*0b10*/  @!P1 LDG.E.64.CONSTANT R14, desc[UR4][R62.64+0x4b0] ;  /* 0x0004b0043e0e9981 */ /* 0x000f22000c1e9b00 */
[----:B------:R-:W3:Y:S03]  /*0b20*/  LDCU.128 UR24, c[0x3][0x720] ;  /* 0x00c0e400ff1877ac */ /* 0x000ee60008000c00 */
[----:B------:R-:W4:Y:S01]  /*0b30*/  @!P1 LDG.E.64.CONSTANT R84, desc[UR4][R62.64+0xc80] ;  /* 0x000c80043e549981 */ /* 0x000f22000c1e9b00 */
[----:B------:R-:W3:Y:S03]  /*0b40*/  LDCU.128 UR20, c[0x3][0x8c0] ;  /* 0x00c11800ff1477ac */ /* 0x000ee60008000c00 */
[----:B-----5:R-:W-:Y:S01]  /*0b50*/  LDS.64 R12, [R3] ;  /* 0x00000000030c7984 */ /* 0x020fe20000000a00 */
[----:B------:R-:W3:Y:S03]  /*0b60*/  LDCU.128 UR28, c[0x3][0x8f0] ;  /* 0x00c11e00ff1c77ac */ /* 0x000ee60008000c00 */
[----:B------:R-:W1:Y:S01]  /*0b70*/  LDS.64 R24, [R3+0x20] ;  /* 0x0000200003187984 */ /* 0x000e620000000a00 */
[----:B------:R-:W3:Y:S03]  /*0b80*/  LDCU.128 UR32, c[0x3][0x8d0] ;  /* 0x00c11a00ff2077ac */ /* 0x000ee60008000c00 */
[----:B------:R-:W-:Y:S01]  /*0b90*/  LDS.64 R28, [R3+0x8] ;  /* 0x00000800031c7984 */ /* 0x000fe20000000a00 */
[----:B------:R-:W3:Y:S03]  /*0ba0*/  LDCU.128 UR36, c[0x3][0x8e0] ;  /* 0x00c11c00ff2477ac */ /* 0x000ee60008000c00 */
[----:B------:R-:W0:Y:S01]  /*0bb0*/  LDS.64 R34, [R3+0x18] ;  /* 0x0000180003227984 */ /* 0x000e220000000a00 */
[----:B------:R-:W-:-:S02]  /*0bc0*/  CS2R R30, SRZ ;  /* 0x00000000001e7805 */ /* 0x000fc4000001ff00 */
[----:B------:R-:W-:Y:S01]  /*0bd0*/  CS2R R110, SRZ ;  /* 0x00000000006e7805 */ /* 0x000fe2000001ff00 */
[----:B------:R-:W3:Y:S01]  /*0be0*/  LDCU.64 UR40, c[0x3][0x900] ;  /* 0x00c12000ff2877ac */ /* 0x000ee20008000a00 */
[----:B------:R-:W3:Y:S01]  /*0bf0*/  LDS.64 R38, [R3+0x10] ;  /* 0x0000100003267984 */ /* 0x000ee20000000a00 */
[----:B------:R-:W3:Y:S03]  /*0c00*/  LDCU.64 UR6, c[0x3][0x740] ;  /* 0x00c0e800ff0677ac */ /* 0x000ee60008000a00 */
[----:B------:R-:W4:Y:S01]  /*0c10*/  @!P1 LDG.E.64.CONSTANT R30, desc[UR4][R62.64+0xc8] ;  /* 0x0000c8043e1e9981 */ /* 0x000f22000c1e9b00 */
[----:B------:R-:W-:-:S03]  /*0c20*/  CS2R R92, SRZ ;  /* 0x00000000005c7805 */ /* 0x000fc6000001ff00 */
[----:B------:R-:W4:Y:S04]  /*0c30*/  @!P1 LDG.E.64.CONSTANT R110, desc[UR4][R62.64+0x1068] ;  /* 0x001068043e6e9981 */ /* 0x000f28000c1e9b00 */
[----:B------:R-:W4:Y:S01]  /*0c40*/  @!P1 LDG.E.64.CONSTANT R92, desc[UR4][R62.64+0x898] ;  /* 0x000898043e5c9981 */ /* 0x000f22000c1e9b00 */
[C-C-:B-1----:R-:W-:Y:S02]  /*0c50*/  DADD R26, R12.reuse, R24.reuse ;  /* 0x000000000c1a7229 */ /* 0x142fe40000000018 */
[----:B------:R-:W-:Y:S02]  /*0c60*/  DADD R12, R12, -R24 ;  /* 0x000000000c0c7229 */ /* 0x000fe40000000818 */
[----:B0-----:R-:W-:-:S04]  /*0c70*/  DADD R36, R28, R34 ;  /* 0x000000001c247229 */ /* 0x001fc80000000022 */
[C---:B------:R-:W-:Y:S02]  /*0c80*/  DFMA R40, R26.reuse, UR8, RZ ;  /* 0x000000081a287c2b */ /* 0x040fe400080000ff */
[C---:B------:R-:W-:Y:S02]  /*0c90*/  DFMA R42, R26.reuse, UR18, RZ ;  /* 0x000000121a2a7c2b */ /* 0x040fe400080000ff */
[----:B---3--:R-:W-:Y:S02]  /*0ca0*/  DFMA R26, R26, UR12, RZ ;  /* 0x0000000c1a1a7c2b */ /* 0x008fe400080000ff */
[----:B------:R-:W-:Y:S02]  /*0cb0*/  DADD R28, R28, -R34 ;  /* 0x000000001c1c7229 */ /* 0x000fe40000000822 */
[C---:B------:R-:W-:Y:S02]  /*0cc0*/  DFMA R40, R36.reuse, UR10, R40 ;  /* 0x0000000a24287c2b */ /* 0x040fe40008000028 */
[----:B------:R-:W-:-:S02]  /*0cd0*/  DFMA R42, R36, UR24, R42 ;  /* 0x00000018242a7c2b */ /* 0x000fc4000800002a */
[----:B------:R-:W-:Y:S02]  /*0ce0*/  DFMA R36, R36, UR14, R26 ;  /* 0x0000000e24247c2b */ /* 0x000fe4000800001a */
[C---:B------:R-:W-:Y:S02]  /*0cf0*/  DFMA R34, R12.reuse, UR28, RZ ;  /* 0x0000001c0c227c2b */ /* 0x040fe400080000ff */
[----:B------:R-:W-:Y:S02]  /*0d00*/  DFMA R26, R12, UR20, RZ ;  /* 0x000000140c1a7c2b */ /* 0x000fe400080000ff */
[--C-:B------:R-:W-:Y:S02]  /*0d10*/  DADD R24, R38, R38.reuse ;  /* 0x0000000026187229 */ /* 0x100fe40000000026 */
[----:B------:R-:W-:Y:S02]  /*0d20*/  DFMA R12, R12, UR34, RZ ;  /* 0x000000220c0c7c2b */ /* 0x000fe400080000ff */
[----:B------:R-:W-:-:S02]  /*0d30*/  DADD R38, R38, -R38 ;  /* 0x0000000026267229 */ /* 0x000fc40000000826 */
[C---:B------:R-:W-:Y:S01]  /*0d40*/  DFMA R34, R28.reuse, UR30, R34 ;  /* 0x0000001e1c227c2b */ /* 0x040fe20008000022 */
[C---:B------:R-:W-:Y:S01]  /*0d50*/  IMAD R108, R2.reuse, 0x8, R11 ;  /* 0x00000008026c7824 */ /* 0x040fe200078e020b */
[----:B------:R-:W-:Y:S01]  /*0d60*/  DFMA R26, R28, UR22, R26 ;  /* 0x000000161c1a7c2b */ /* 0x000fe2000800001a */
[----:B------:R-:W-:Y:S01]  /*0d70*/  IMAD R125, R2, 0x8, R9 ;  /* 0x00000008027d7824 */ /* 0x000fe200078e0209 */
[----:B------:R-:W-:Y:S01]  /*0d80*/  DMUL R24, R24, 0.5 ;  /* 0x3fe0000018187828 */ /* 0x000fe20000000000 */
[----:B------:R-:W-:Y:S01]  /*0d90*/  IMAD R109, R124, -0xa0, R109 ;  /* 0xffffff607c6d7824 */ /* 0x000fe200078e026d */
[----:B------:R-:W-:Y:S01]  /*0da0*/  DFMA R12, R28, UR36, R12 ;  /* 0x000000241c0c7c2b */ /* 0x000fe2000800000c */
[----:B------:R-:W-:Y:S01]  /*0db0*/  CS2R R88, SRZ ;  /* 0x0000000000587805 */ /* 0x000fe2000001ff00 */
[C---:B------:R-:W-:Y:S01]  /*0dc0*/  DFMA R34, R38.reuse, UR40, R34 ;  /* 0x0000002826227c2b */ /* 0x040fe20008000022 */
[----:B------:R-:W-:Y:S01]  /*0dd0*/  CS2R R114, SRZ ;  /* 0x0000000000727805 */ /* 0x000fe2000001ff00 */
[----:B------:R-:W-:Y:S01]  /*0de0*/  DFMA R26, R38, UR32, R26 ;  /* 0x00000020261a7c2b */ /* 0x000fe2000800001a */
[----:B------:R-:W-:Y:S01]  /*0df0*/  CS2R R106, SRZ ;  /* 0x00000000006a7805 */ /* 0x000fe2000001ff00 */
[C---:B------:R-:W-:Y:S01]  /*0e00*/  DFMA R40, R24.reuse, UR16, R40 ;  /* 0x0000001018287c2b */ /* 0x040fe20008000028 */
[----:B------:R-:W-:Y:S01]  /*0e10*/  CS2R R112, SRZ ;  /* 0x0000000000707805 */ /* 0x000fe2000001ff00 */
[----:B------:R-:W-:Y:S01]  /*0e20*/  DFMA R42, R24, UR26, R42 ;  /* 0x0000001a182a7c2b */ /* 0x000fe2000800002a */
[----:B------:R-:W-:Y:S01]  /*0e30*/  CS2R R98, SRZ ;  /* 0x0000000000627805 */ /* 0x000fe2000001ff00 */
[----:B------:R-:W-:Y:S01]  /*0e40*/  DFMA R38, R38, UR38, R12 ;  /* 0x0000002626267c2b */ /* 0x000fe2000800000c */
[----:B------:R-:W0:Y:S01]  /*0e50*/  LDCU.64 UR30, c[0x3][0x728] ;  /* 0x00c0e500ff1e77ac */ /* 0x000e220008000a00 */
[----:B------:R-:W-:Y:S01]  /*0e60*/  DFMA R36, R24, UR6, R36 ;  /* 0x0000000618247c2b */ /* 0x000fe20008000024 */
[C---:B------:R-:W-:Y:S01]  /*0e70*/  IMAD R23, R2.reuse, 0x20, R125 ;  /* 0x0000002002177824 */ /* 0x040fe200078e027d */
[C-C-:B------:R-:W-:Y:S01]  /*0e80*/  DADD R12, R40.reuse, R26.reuse ;  /* 0x00000000280c7229 */ /* 0x140fe2000000001a */
[----:B------:R-:W-:Y:S01]  /*0e90*/  IMAD R4, R2, 0x8, R109 ;  /* 0x0000000802047824 */ /* 0x000fe200078e026d */
[----:B------:R-:W-:Y:S01]  /*0ea0*/  DADD R26, R40, -R26 ;  /* 0x00000000281a7229 */ /* 0x000fe2000000081a */
[----:B------:R-:W3:Y:S01]  /*0eb0*/  @!P1 LDG.E.64.CONSTANT R88, desc[UR4][R62.64+0x1450] ;  /* 0x001450043e589981 */ /* 0x000ee2000c1e9b00 */
[----:B------:R-:W-:Y:S01]  /*0ec0*/  DADD R28, R42, R38 ;  /* 0x000000002a1c7229 */ /* 0x000fe20000000026 */
[----:B------:R-:W-:Y:S01]  /*0ed0*/  IMAD R25, R124, 0x28, R9 ;  /* 0x000000287c197824 */ /* 0x000fe200078e0209 */
[----:B------:R-:W-:Y:S01]  /*0ee0*/  DADD R34, R36, -R34 ;  /* 0x0000000024227229 */ /* 0x000fe20000000822 */
[----:B------:R-:W3:Y:S01]  /*0ef0*/  @!P1 LDG.E.64.CONSTANT R114, desc[UR4][R62.64+0x1838] ;  /* 0x001838043e729981 */ /* 0x000ee2000c1e9b00 */
[----:B------:R-:W-:Y:S01]  /*0f00*/  DADD R38, R42, -R38 ;  /* 0x000000002a267229 */ /* 0x000fe20000000826 */
[----:B------:R-:W1:Y:S02]  /*0f10*/  LDCU.64 UR6, c[0x0][0x388] ;  /* 0x00007100ff0677ac */ /* 0x000e640008000a00 */
        /* <DEDUP_REMOVED lines=11> */
[----:B------:R-:W-:-:S05]  /*0fd0*/  LEA R9, R5, R22, 0x18 ;  /* 0x0000001605097211 */ /* 0x000fca00078ec0ff */
[----:B------:R-:W3:Y:S04]  /*0fe0*/  @!P1 LDG.E.64.CONSTANT R106, desc[UR4][R62.64+0x578] ;  /* 0x000578043e6a9981 */ /* 0x000ee8000c1e9b00 */
[----:B------:R-:W3:Y:S04]  /*0ff0*/  @!P1 LDG.E.64.CONSTANT R112, desc[UR4][R62.64+0x190] ;  /* 0x000190043e709981 */ /* 0x000ee8000c1e9b00 */
[----:B------:R-:W3:Y:S04]  /*1000*/  @!P1 LDG.E.64.CONSTANT R98, desc[UR4][R62.64+0x960] ;  /* 0x000960043e629981 */ /* 0x000ee8000c1e9b00 */
        /* <DEDUP_REMOVED lines=11> */
[----:B------:R-:W0:Y:S04]  /*10c0*/  LDS.64 R80, [R9+0x1b58] ;  /* 0x001b580009507984 */ /* 0x000e280000000a00 */
[----:B------:R-:W-:Y:S04]  /*10d0*/  LDS.64 R60, [R23+0x10] ;  /* 0x00001000173c7984 */ /* 0x000fe80000000a00 */
[----:B------:R-:W0:Y:S04]  /*10e0*/  LDS.64 R56, [R109+0x10] ;  /* 0x000010006d387984 */ /* 0x000e280000000a00 */
[----:B------:R-:W-:Y:S04]  /*10f0*/  LDS.64 R66, [R25+0x18] ;  /* 0x0000180019427984 */ /* 0x000fe80000000a00 */
[----:B------:R-:W0:Y:S04]  /*1100*/  LDS.64 R54, [R108+0x78] ;  /* 0x000078006c367984 */ /* 0x000e280000000a00 */
[----:B------:R-:W-:Y:S04]  /*1110*/  LDS.64 R34, [R4+0xc8] ;  /* 0x0000c80004227984 */ /* 0x000fe80000000a00 */
[----:B------:R-:W0:Y:S04]  /*1120*/  LDS.128 R44, [R9+0x1b60] ;  /* 0x001b6000092c7984 */ /* 0x000e280000000c00 */
[----:B------:R-:W-:Y:S04]  /*1130*/  LDS.64 R76, [R23+0x18] ;  /* 0x00001800174c7984 */ /* 0x000fe80000000a00 */
[----:B------:R-:W0:Y:S04]  /*1140*/  LDS.64 R52, [R109+0x18] ;  /* 0x000018006d347984 */ /* 0x000e280000000a00 */
[----:B------:R-:W-:Y:S04]  /*1150*/  LDS.64 R68, [R25+0x20] ;  /* 0x0000200019447984 */ /* 0x000fe80000000a00 */
[----:B------:R-:W2:Y:S04]  /*1160*/  LDS.64 R28, [R108+0xa0] ;  /* 0x0000a0006c1c7984 */ /* 0x000ea80000000a00 */
[----:B------:R-:W2:Y:S01]  /*1170*/  LDS.64 R36, [R4+0x190] ;  /* 0x0001900004247984 */ /* 0x000ea20000000a00 */
[----:B-1----:R-:W-:-:S03]  /*1180*/  DFMA R82, R70, R10, RZ ;  /* 0x0000000a4652722b */ /* 0x002fc600000000ff */
[----:B------:R-:W-:Y:S04]  /*1190*/  LDS.64 R42, [R23+0x20] ;  /* 0x00002000172a7984 */ /* 0x000fe80000000a00 */
[----:B------:R-:W1:Y:S04]  /*11a0*/  LDS.64 R12, [R109+0x20] ;  /* 0x000020006d0c7984 */ /* 0x000e680000000a00 */
[----:B------:R-:W-:Y:S04]  /*11b0*/  LDS.64 R10, [R4+0x258] ;  /* 0x00025800040a7984 */ /* 0x000fe80000000a00 */
[----:B------:R-:W1:Y:S01]  /*11c0*/  LDS.128 R48, [R9+0x1b70] ;  /* 0x001b700009307984 */ /* 0x000e620000000c00 */
[----:B0-----:R-:W-:-:S02]  /*11d0*/  DFMA R58, R64, R26, RZ ;  /* 0x0000001a403a722b */ /* 0x001fc400000000ff */
[----:B------:R-:W-:Y:S01]  /*11e0*/  DFMA R82, R40, R94, R82 ;  /* 0x0000005e2852722b */ /* 0x000fe20000000052 */
[----:B------:R-:W0:Y:S05]  /*11f0*/  LDS.64 R26, [R4+0x320] ;  /* 0x00032000041a7984 */ /* 0x000e2a0000000a00 */
[----:B------:R-:W-:Y:S02]  /*1200*/  DFMA R86, R74, R86, R58 ;  /* 0x000000564a56722b */ /* 0x000fe4000000003a */
[----:B------:R-:W-:Y:S02]  /*1210*/  DFMA R82, R72, R96, R82 ;  /* 0x000000604852722b */ /* 0x000fe40000000052 */
[----:B------:R-:W-:-:S04]  /*1220*/  DFMA R58, R38, R80, RZ ;  /* 0x00000050263a722b */ /* 0x000fc800000000ff */
[----:B------:R-:W-:Y:S01]  /*1230*/  DFMA R56, R60, R56, R86 ;  /* 0x000000383c38722b */ /* 0x000fe20000000056 */
[----:B------:R-:W-:Y:S06]  /*1240*/  BAR.SYNC.DEFER_BLOCKING 0x0 ;  /* 0x0000000000007b1d */ /* 0x000fec0000010000 */
[----:B------:R-:W-:Y:S02]  /*1250*/  DFMA R54, R66, R54, R82 ;  /* 0x000000364236722b */ /* 0x000fe40000000052 */
[----:B------:R-:W-:Y:S02]  /*1260*/  DFMA R58, R34, R44, R58 ;  /* 0x0000002c223a722b */ /* 0x000fe4000000003a */
[----:B------:R-:W-:-:S04]  /*1270*/  DFMA R52, R76, R52, R56 ;  /* 0x000000344c34722b */ /* 0x000fc80000000038 */
[----:B--2---:R-:W-:Y:S02]  /*1280*/  DFMA R28, R68, R28, R54 ;  /* 0x0000001c441c722b */ /* 0x004fe40000000036 */
[----:B------:R-:W-:Y:S02]  /*1290*/  DFMA R58, R36, R46, R58 ;  /* 0x0000002e243a722b */ /* 0x000fe4000000003a */
[----:B-1----:R-:W-:Y:S01]  /*12a0*/  DFMA R12, R42, R12, R52 ;  /* 0x0000000c2a0c722b */ /* 0x002fe20000000034 */
[----:B------:R-:W-:-:S03]  /*12b0*/  VIADD R22, R22, 0x3e8 ;  /* 0x000003e816167836 */ /* 0x000fc60000000000 */
[----:B------:R-:W-:Y:S02]  /*12c0*/  DMUL R52, R28, R18 ;  /* 0x000000121c347228 */ /* 0x000fe40000000000 */
[----:B------:R-:W-:Y:S02]  /*12d0*/  DFMA R58, R10, R48, R58 ;  /* 0x000000300a3a722b */ /* 0x000fe4000000003a */
[----:B------:R-:W-:Y:S01]  /*12e0*/  DMUL R6, R28, R6 ;  /* 0x000000061c067228 */ /* 0x000fe20000000000 */
[----:B------:R-:W-:-:S03]  /*12f0*/  LEA R5, R5, R22, 0x18 ;  /* 0x0000001605057211 */ /* 0x000fc600078ec0ff */
[----:B------:R-:W-:Y:S02]  /*1300*/  DFMA R20, R12, R20, R52 ;  /* 0x000000140c14722b */ /* 0x000fe40000000034 */
[----:B0-----:R-:W-:Y:S02]  /*1310*/  DFMA R58, R26, R50, R58 ;  /* 0x000000321a3a722b */ /* 0x001fe4000000003a */
[----:B------:R-:W-:Y:S01]  /*1320*/  DFMA R18, R12, R18, R6 ;  /* 0x000000120c12722b */ /* 0x000fe20000000006 */
[C---:B------:R-:W-:Y:S02]  /*1330*/  IMAD R5, R8.reuse, 0xc8, R5 ;  /* 0x000000c808057824 */ /* 0x040fe400078e0205 */
[----:B------:R-:W-:Y:S02]  /*1340*/  IMAD R7, R8, 0xc8, R9 ;  /* 0x000000c808077824 */ /* 0x000fe400078e0209 */
[----:B------:R-:W-:Y:S02]  /*1350*/  IMAD R5, R2, 0x8, R5 ;  /* 0x0000000802057824 */ /* 0x000fe400078e0205 */
[----:B------:R-:W-:Y:S01]  /*1360*/  IMAD R7, R124, 0x28, R7 ;  /* 0x000000287c077824 */ /* 0x000fe200078e0207 */
[----:B------:R-:W-:-:S02]  /*1370*/  DFMA R20, R58, R90, R20 ;  /* 0x0000005a3a14722b */ /* 0x000fc40000000014 */
[----:B------:R-:W-:Y:S01]  /*1380*/  DFMA R18, R58, R16, R18 ;  /* 0x000000103a12722b */ /* 0x000fe20000000012 */
[----:B------:R-:W-:Y:S02]  /*1390*/  IMAD R6, R2, 0x8, R7 ;  /* 0x0000000802067824 */ /* 0x000fe400078e0207 */
[----:B------:R-:W-:-:S03]  /*13a0*/  IMAD R8, R124, 0x28, R5 ;  /* 0x000000287c087824 */ /* 0x000fc600078e0205 */
[----:B------:R-:W-:Y:S04]  /*13b0*/  STS.64 [R6], R20 ;  /* 0x0000001406007388 */ /* 0x000fe80000000a00 */
[----:B------:R-:W-:Y:S01]  /*13c0*/  STS.64 [R8], R18 ;  /* 0x0000001208007388 */ /* 0x000fe20000000a00 */
[----:B------:R-:W-:Y:S06]  /*13d0*/  BAR.SYNC.DEFER_BLOCKING 0x0 ;  /* 0x0000000000007b1d */ /* 0x000fec0000010000 */
[----:B------:R-:W0:Y:S04]  /*13e0*/  LDS.64 R54, [R109+0xc8] ;  /* 0x0000c8006d367984 */ /* 0x000e280000000a00 */
[----:B------:R-:W1:Y:S04]  /*13f0*/  LDS.64 R100, [R109+0xd0] ;  /* 0x0000d0006d647984 */ /* 0x000e680000000a00 */
[----:B------:R-:W2:Y:S04]  /*1400*/  LDS.64 R52, [R108+0xc8] ;  /* 0x0000c8006c347984 */ /* 0x000ea80000000a00 */
[----:B------:R-:W4:Y:S01]  /*1410*/  LDS.64 R102, [R108+0xf0] ;  /* 0x0000f0006c667984 */ /* 0x000f220000000a00 */
[----:B------:R-:W-:-:S03]  /*1420*/  DMUL R16, R28, R16 ;  /* 0x000000101c107228 */ /* 0x000fc60000000000 */
[----:B------:R-:W-:Y:S04]  /*1430*/  LDS.64 R28, [R108+0x118] ;  /* 0x000118006c1c7984 */ /* 0x000fe80000000a00 */
[----:B------:R-:W4:Y:S04]  /*1440*/  LDS.64 R20, [R109+0xd8] ;  /* 0x0000d8006d147984 */ /* 0x000f280000000a00 */
[----:B------:R-:W-:Y:S04]  /*1450*/  LDS.64 R22, [R125] ;  /* 0x000000007d167984 */ /* 0x000fe80000000a00 */
[----:B------:R-:W4:Y:S01]  /*1460*/  LDS.64 R56, [R7] ;  /* 0x0000000007387984 */ /* 0x000f220000000a00 */
[----:B------:R-:W-:-:S03]  /*1470*/  DFMA R90, R12, R90, R16 ;  /* 0x0000005a0c5a722b */ /* 0x000fc60000000010 */
[----:B------:R-:W4:Y:S04]  /*1480*/  LDS.64 R82, [R108+0x140] ;  /* 0x000140006c527984 */ /* 0x000f280000000a00 */
[----:B------:R-:W4:Y:S01]  /*1490*/  LDS.64 R16, [R109+0xe0] ;  /* 0x0000e0006d107984 */ /* 0x000f220000000a00 */
[----:B0-----:R-:W-:Y:S01]  /*14a0*/  DFMA R18, R64, R54, RZ ;  /* 0x000000364012722b */ /* 0x001fe200000000ff */
[----:B------:R-:W-:Y:S02]  /*14b0*/  IMAD R124, R124, -0x20, R25 ;  /* 0xffffffe07c7c7824 */ /* 0x000fe400078e0219 */
[----:B------:R-:W0:Y:S04]  /*14c0*/  LDS.64 R12, [R109+0xe8] ;  /* 0x0000e8006d0c7984 */ /* 0x000e280000000a00 */
[----:B------:R-:W-:Y:S01]  /*14d0*/  LDS.64 R24, [R5] ;  /* 0x0000000005187984 */ /* 0x000fe20000000a00 */
[----:B-1----:R-:W-:-:S03]  /*14e0*/  DFMA R100, R74, R100, R18 ;  /* 0x000000644a64722b */ /* 0x002fc60000000012 */
[----:B------:R-:W1:Y:S01]  /*14f0*/  LDS.64 R18, [R124] ;  /* 0x000000007c127984 */ /* 0x000e620000000a00 */
[----:B--2---:R-:W-:-:S03]  /*1500*/  DFMA R52, R70, R52, RZ ;  /* 0x000000344634722b */ /* 0x004fc600000000ff */
[----:B------:R-:W2:Y:S01]  /*1510*/  LDS.64 R86, [R108+0x168] ;  /* 0x000168006c567984 */ /* 0x000ea20000000a00 */
[----:B------:R-:W-:Y:S02]  /*1520*/  CS2R R96, SRZ ;  /* 0x0000000000607805 */ /* 0x000fe4000001ff00 */
[----:B------:R-:W-:Y:S01]  /*1530*/  CS2R R94, SRZ ;  /* 0x00000000005e7805 */ /* 0x000fe2000001ff00 */
[----:B------:R-:W-:Y:S01]  /*1540*/  DMUL R32, R32, UR6 ;  /* 0x0000000620207c28 */ /* 0x000fe20008000000 */
[----:B------:R-:W-:Y:S01]  /*1550*/  LDS.64 R120, [R7+0x18] ;  /* 0x0000180007787984 */ /* 0x000fe20000000a00 */
[----:B----4-:R-:W-:-:S03]  /*1560*/  DFMA R102, R40, R102, R52 ;  /* 0x000000662866722b */ /* 0x010fc60000000034 */
[----:B------:R-:W4:Y:S01]  /*1570*/  @!P1 LDG.E.64.CONSTANT R96, desc[UR4][R62.64+0xd48] ;  /* 0x000d48043e609981 */ /* 0x000f22000c1e9b00 */
[----:B------:R-:W-:-:S03]  /*1580*/  DFMA R20, R60, R20, R100 ;  /* 0x000000143c14722b */ /* 0x000fc60000000064 */
[----:B------:R-:W4:Y:S01]  /*1590*/  @!P1 LDG.E.64.CONSTANT R94, desc[UR4][R62.64+0x1130] ;  /* 0x001130043e5e9981 */ /* 0x000f22000c1e9b00 */
[----:B------:R-:W-:Y:S02]  /*15a0*/  DFMA R28, R72, R28, R102 ;  /* 0x0000001c481c722b */ /* 0x000fe40000000066 */
[----:B------:R-:W-:Y:S01]  /*15b0*/  DMUL R56, R22, R56 ;  /* 0x0000003816387228 */ /* 0x000fe20000000000 */
[----:B------:R-:W-:Y:S01]  /*15c0*/  LDS.128 R52, [R9+0x1b80] ;  /* 0x001b800009347984 */ /* 0x000fe20000000c00 */
[----:B------:R-:W-:-:S03]  /*15d0*/  DFMA R78, R58, R78, R90 ;  /* 0x0000004e3a4e722b */ /* 0x000fc6000000005a */
[----:B------:R-:W-:Y:S01]  /*15e0*/  LDS.64 R118, [R5+0x78] ;  /* 0x0000780005767984 */ /* 0x000fe20000000a00 */
[----:B------:R-:W-:Y:S02]  /*15f0*/  DFMA R82, R66, R82, R28 ;  /* 0x000000524252722b */ /* 0x000fe4000000001c */
[----:B------:R-:W-:Y:S01]  /*1600*/  DFMA R32, R38, R32, R56 ;  /* 0x000000202620722b */ /* 0x000fe20000000038 */
[----:B------:R-:W-:Y:S01]  /*1610*/  LDS.64 R28, [R125+0x28] ;  /* 0x000028007d1c7984 */ /* 0x000fe20000000a00 */
[----:B------:R-:W-:-:S03]  /*1620*/  DFMA R16, R76, R16, R20 ;  /* 0x000000104c10722b */ /* 0x000fc60000000014 */
[----:B------:R-:W3:Y:S04]  /*1630*/  LDS.64 R20, [R7+0x8] ;  /* 0x0000080007147984 */ /* 0x000ee80000000a00 */
[----:B------:R-:W-:Y:S01]  /*1640*/  LDS.128 R56, [R9+0x1b90] ;  /* 0x001b900009387984 */ /* 0x000fe20000000c00 */
[----:B0-----:R-:W-:Y:S02]  /*1650*/  DFMA R12, R42, R12, R16 ;  /* 0x0000000c2a0c722b */ /* 0x001fe40000000010 */
[----:B-1----:R-:W-:Y:S01]  /*1660*/  DFMA R24, R18, R24, R32 ;  /* 0x000000181218722b */ /* 0x002fe20000000020 */
[----:B------:R-:W-:Y:S04]  /*1670*/  LDS.64 R16, [R5+0x28] ;  /* 0x0000280005107984 */ /* 0x000fe80000000a00 */
[----:B------:R-:W0:Y:S01]  /*1680*/  LDS.64 R32, [R124+0x28] ;  /* 0x000028007c207984 */ /* 0x000e220000000a00 */
[----:B--2---:R-:W-:-:S03]  /*1690*/  DFMA R86, R68, R86, R82 ;  /* 0x000000564456722b */ /* 0x004fc60000000052 */
[----:B------:R-:W-:Y:S04]  /*16a0*/  LDS.64 R82, [R9+0x1ba0] ;  /* 0x001ba00009527984 */ /* 0x000fe80000000a00 */
[----:B------:R-:W-:Y:S01]  /*16b0*/  LDS.64 R104, [R7+0x20] ;  /* 0x0000200007687984 */ /* 0x000fe20000000a00 */
[C---:B------:R-:W-:Y:S02]  /*16c0*/  DMUL R116, R86.reuse, R14 ;  /* 0x0000000e56747228 */ /* 0x040fe40000000000 */
[C---:B------:R-:W-:Y:S01]  /*16d0*/  DMUL R84, R86.reuse, R84 ;  /* 0x0000005456547228 */ /* 0x040fe20000000000 */
[----:B------:R-:W-:Y:S01]  /*16e0*/  LDS.64 R100, [R5+0xa0] ;  /* 0x0000a00005647984 */ /* 0x000fe20000000a00 */
[----:B------:R-:W-:-:S04]  /*16f0*/  DMUL R86, R86, R110 ;  /* 0x0000006e56567228 */ /* 0x000fc80000000000 */
[C---:B------:R-:W-:Y:S02]  /*1700*/  DFMA R116, R12.reuse, R30, R116 ;  /* 0x0000001e0c74722b */ /* 0x040fe40000000074 */
[C---:B------:R-:W-:Y:S01]  /*1710*/  DFMA R84, R12.reuse, R14, R84 ;  /* 0x0000000e0c54722b */ /* 0x040fe20000000054 */
[----:B------:R-:W-:Y:S04]  /*1720*/  LDS.64 R30, [R125+0x50] ;  /* 0x000050007d1e7984 */ /* 0x000fe80000000a00 */
[----:B------:R-:W1:Y:S01]  /*1730*/  LDS.64 R14, [R7+0x10] ;  /* 0x00001000070e7984 */ /* 0x000e620000000a00 */
[----:B------:R-:W-:Y:S02]  /*1740*/  DFMA R86, R12, R92, R86 ;  /* 0x0000005c0c56722b */ /* 0x000fe40000000056 */
[----:B---3--:R-:W-:Y:S01]  /*1750*/  DFMA R20, R28, R20, R24 ;  /* 0x000000141c14722b */ /* 0x008fe20000000018 */
[----:B------:R-:W-:Y:S04]  /*1760*/  LDS.64 R12, [R5+0x50] ;  /* 0x00005000050c7984 */ /* 0x000fe80000000a00 */
[----:B------:R-:W2:Y:S01]  /*1770*/  LDS.64 R24, [R124+0x50] ;  /* 0x000050007c187984 */ /* 0x000ea20000000a00 */
[----:B------:R-:W-:Y:S01]  /*1780*/  DFMA R102, R38, R52, RZ ;  /* 0x000000342666722b */ /* 0x000fe200000000ff */
[----:B------:R-:W-:Y:S01]  /*1790*/  CS2R R90, SRZ ;  /* 0x00000000005a7805 */ /* 0x000fe2000001ff00 */
[----:B0-----:R-:W-:-:S05]  /*17a0*/  DFMA R16, R32, R16, R20 ;  /* 0x000000102010722b */ /* 0x001fca0000000014 */
[----:B------:R-:W3:Y:S04]  /*17b0*/  @!P1 LDG.E.64.CONSTANT R90, desc[UR4][R62.64+0x1518] ;  /* 0x001518043e5a9981 */ /* 0x000ee8000c1e9b00 */
[----:B------:R-:W0:Y:S01]  /*17c0*/  LDS.64 R20, [R125+0x78] ;  /* 0x000078007d147984 */ /* 0x000e220000000a00 */
[----:B------:R-:W-:-:S08]  /*17d0*/  DFMA R102, R34, R54, R102 ;  /* 0x000000362266722b */ /* 0x000fd00000000066 */
[----:B------:R-:W-:-:S08]  /*17e0*/  DFMA R102, R36, R56, R102 ;  /* 0x000000382466722b */ /* 0x000fd00000000066 */
[----:B------:R-:W-:Y:S02]  /*17f0*/  DFMA R102, R10, R58, R102 ;  /* 0x0000003a0a66722b */ /* 0x000fe40000000066 */
[----:B-1----:R-:W-:Y:S01]  /*1800*/  DFMA R14, R30, R14, R16 ;  /* 0x0000000e1e0e722b */ /* 0x002fe20000000010 */
[----:B------:R-:W1:Y:S05]  /*1810*/  LDS.64 R16, [R124+0x78] ;  /* 0x000078007c107984 */ /* 0x000e6a0000000a00 */
[----:B------:R-:W-:Y:S02]  /*1820*/  DFMA R102, R26, R82, R102 ;  /* 0x000000521a66722b */ /* 0x000fe40000000066 */
[----:B--2---:R-:W-:-:S02]  /*1830*/  DFMA R12, R24, R12, R14 ;  /* 0x0000000c180c722b */ /* 0x004fc4000000000e */
[----:B------:R-:W2:Y:S04]  /*1840*/  LDS.64 R14, [R125+0xa0] ;  /* 0x0000a0007d0e7984 */ /* 0x000ea80000000a00 */
[----:B------:R-:W-:Y:S01]  /*1850*/  DFMA R116, R102, R92, R116 ;  /* 0x0000005c6674722b */ /* 0x000fe20000000074 */
[----:B------:R-:W-:Y:S01]  /*1860*/  CS2R R92, SRZ ;  /* 0x00000000005c7805 */ /* 0x000fe2000001ff00 */
[----:B0-----:R-:W-:-:S05]  /*1870*/  DFMA R120, R20, R120, R12 ;  /* 0x000000781478722b */ /* 0x001fca000000000c */
[----:B------:R-:W3:Y:S04]  /*1880*/  @!P1 LDG.E.64.CONSTANT R92, desc[UR4][R62.64+0x1900] ;  /* 0x001900043e5c9981 */ /* 0x000ee8000c1e9b00 */
[----:B------:R-:W0:Y:S01]  /*1890*/  LDS.64 R12, [R124+0xa0] ;  /* 0x0000a0007c0c7984 */ /* 0x000e220000000a00 */
[----:B------:R-:W-:Y:S06]  /*18a0*/  BAR.SYNC.DEFER_BLOCKING 0x0 ;  /* 0x0000000000007b1d */ /* 0x000fec0000010000 */
[----:B------:R-:W-:Y:S01]  /*18b0*/  DFMA R122, R102, R110, R84 ;  /* 0x0000006e667a722b */ /* 0x000fe20000000054 */
[----:B------:R0:W-:Y:S06]  /*18c0*/  STS.64 [R6], R116 ;  /* 0x0000007406007388 */ /* 0x0001ec0000000a00 */
[----:B------:R-:W-:Y:S01]  /*18d0*/  STS.64 [R8], R122 ;  /* 0x0000007a08007388 */ /* 0x000fe20000000a00 */
[----:B------:R-:W-:Y:S06]  /*18e0*/  BAR.SYNC.DEFER_BLOCKING 0x0 ;  /* 0x0000000000007b1d */ /* 0x000fec0000010000 */
[----:B-1----:R-:W-:-:S02]  /*18f0*/  DFMA R118, R16, R118, R120 ;  /* 0x000000761076722b */ /* 0x002fc40000000078 */
[----:B------:R-:W-:Y:S01]  /*1900*/  DFMA R88, R102, R88, R86 ;  /* 0x000000586658722b */ /* 0x000fe20000000056 */
[----:B------:R-:W1:Y:S04]  /*1910*/  LDS.64 R84, [R109+0x190] ;  /* 0x000190006d547984 */ /* 0x000e680000000a00 */
[----:B------:R-:W1:Y:S01]  /*1920*/  LDS.64 R86, [R109+0x198] ;  /* 0x000198006d567984 */ /* 0x000e620000000a00 */
[----:B--2---:R-:W-:-:S03]  /*1930*/  DFMA R104, R14, R104, R118 ;  /* 0x000000680e68722b */ /* 0x004fc60000000076 */
[----:B------:R-:W2:Y:S01]  /*1940*/  LDS.64 R110, [R108+0x190] ;  /* 0x000190006c6e7984 */ /* 0x000ea20000000a00 */
[----:B------:R-:W-:Y:S02]  /*1950*/  DFMA R102, R44, R78, RZ ;  /* 0x0000004e2c66722b */ /* 0x000fe400000000ff */
[----:B------:R-:W-:Y:S01]  /*1960*/  DFMA R46, R78, R46, RZ ;  /* 0x0000002e4e2e722b */ /* 0x000fe200000000ff */
[----:B------:R-:W2:Y:S01]  /*1970*/  LDS.64 R44, [R108+0x1b8] ;  /* 0x0001b8006c2c7984 */ /* 0x000ea20000000a00 */
[----:B0-----:R-:W-:Y:S02]  /*1980*/  DFMA R100, R12, R100, R104 ;  /* 0x000000640c64722b */ /* 0x001fe40000000068 */
[-C--:B------:R-:W-:Y:S02]  /*1990*/  DFMA R104, R80, R78.reuse, RZ ;  /* 0x0000004e5068722b */ /* 0x080fe400000000ff */
[----:B------:R-:W-:Y:S01]  /*19a0*/  DFMA R80, R48, R78, RZ ;  /* 0x0000004e3050722b */ /* 0x000fe200000000ff */
[----:B------:R-:W0:Y:S01]  /*19b0*/  LDS.64 R48, [R109+0x1a0] ;  /* 0x0001a0006d307984 */ /* 0x000e220000000a00 */
[----:B------:R-:W-:-:S04]  /*19c0*/  DFMA R116, R78, R50, RZ ;  /* 0x000000324e74722b */ /* 0x000fc800000000ff */
[----:B------:R-:W-:Y:S02]  /*19d0*/  DADD R50, R104, R100 ;  /* 0x0000000068327229 */ /* 0x000fe40000000064 */
[----:B------:R-:W-:Y:S01]  /*19e0*/  DFMA R100, R88, R54, R102 ;  /* 0x000000365864722b */ /* 0x000fe20000000066 */
[----:B------:R-:W-:Y:S02]  /*19f0*/  CS2R R104, SRZ ;  /* 0x0000000000687805 */ /* 0x000fe4000001ff00 */
[----:B------:R-:W-:Y:S01]  /*1a00*/  CS2R R102, SRZ ;  /* 0x0000000000667805 */ /* 0x000fe2000001ff00 */
[-C--:B------:R-:W-:Y:S01]  /*1a10*/  DFMA R78, R56, R88.reuse, R46 ;  /* 0x00000058384e722b */ /* 0x080fe2000000002e */
[----:B------:R-:W-:Y:S04]  /*1a20*/  LDS.64 R54, [R109+0x1a8] ;  /* 0x0001a8006d367984 */ /* 0x000fe80000000a00 */
[----:B------:R-:W0:Y:S01]  /*1a30*/  LDS.64 R46, [R108+0x1e0] ;  /* 0x0001e0006c2e7984 */ /* 0x000e220000000a00 */
[----:B------:R-:W-:-:S03]  /*1a40*/  DFMA R82, R82, R88, R116 ;  /* 0x000000585252722b */ /* 0x000fc60000000074 */
[----:B------:R-:W3:Y:S01]  /*1a50*/  @!P1 LDG.E.64.CONSTANT R104, desc[UR4][R62.64+0xe10] ;  /* 0x000e10043e689981 */ /* 0x000ee2000c1e9b00 */
[----:B------:R-:W-:-:S03]  /*1a60*/  CS2R R116, SRZ ;  /* 0x0000000000747805 */ /* 0x000fc6000001ff00 */
[----:B------:R-:W3:Y:S01]  /*1a70*/  @!P1 LDG.E.64.CONSTANT R102, desc[UR4][R62.64+0x640] ;  /* 0x000640043e669981 */ /* 0x000ee2000c1e9b00 */
[----:B-1----:R-:W-:-:S03]  /*1a80*/  DFMA R56, R64, R84, RZ ;  /* 0x000000544038722b */ /* 0x002fc600000000ff */
[----:B------:R-:W3:Y:S01]  /*1a90*/  @!P1 LDG.E.64.CONSTANT R116, desc[UR4][R62.64+0x258] ;  /* 0x000258043e749981 */ /* 0x000ee2000c1e9b00 */
[----:B------:R-:W-:Y:S02]  /*1aa0*/  DFMA R80, R88, R58, R80 ;  /* 0x0000003a5850722b */ /* 0x000fe40000000050 */
[----:B------:R-:W-:Y:S01]  /*1ab0*/  DFMA R84, R52, R88, R50 ;  /* 0x000000583454722b */ /* 0x000fe20000000032 */
[----:B------:R-:W-:Y:S01]  /*1ac0*/  LDS.64 R58, [R108+0x208] ;  /* 0x000208006c3a7984 */ /* 0x000fe20000000a00 */
[----:B------:R-:W-:Y:S01]  /*1ad0*/  DFMA R56, R74, R86, R56 ;  /* 0x000000564a38722b */ /* 0x000fe20000000038 */
[----:B------:R-:W-:Y:S02]  /*1ae0*/  CS2R R88, SRZ ;  /* 0x0000000000587805 */ /* 0x000fe4000001ff00 */
[----:B------:R-:W-:Y:S01]  /*1af0*/  CS2R R86, SRZ ;  /* 0x0000000000567805 */ /* 0x000fe2000001ff00 */
[----:B------:R-:W1:Y:S01]  /*1b00*/  LDS.64 R50, [R7] ;  /* 0x0000000007327984 */ /* 0x000e620000000a00 */
[----:B--2---:R-:W-:-:S03]  /*1b10*/  DFMA R110, R70, R110, RZ ;  /* 0x0000006e466e722b */ /* 0x004fc600000000ff */
[----:B------:R-:W2:Y:S04]  /*1b20*/  @!P1 LDG.E.64.CONSTANT R88, desc[UR4][R62.64+0x11f8] ;  /* 0x0011f8043e589981 */ /* 0x000ea8000c1e9b00 */
[----:B------:R-:W2:Y:S01]  /*1b30*/  @!P1 LDG.E.64.CONSTANT R86, desc[UR4][R62.64+0xa28] ;  /* 0x000a28043e569981 */ /* 0x000ea2000c1e9b00 */
[----:B------:R-:W-:Y:S02]  /*1b40*/  DFMA R110, R40, R44, R110 ;  /* 0x0000002c286e722b */ /* 0x000fe4000000006e */
[----:B0-----:R-:W-:Y:S01]  /*1b50*/  DFMA R44, R60, R48, R56 ;  /* 0x000000303c2c722b */ /* 0x001fe20000000038 */
[----:B------:R-:W0:Y:S04]  /*1b60*/  LDS.64 R52, [R109+0x1b0] ;  /* 0x0001b0006d347984 */ /* 0x000e280000000a00 */
[----:B------:R-:W0:Y:S01]  /*1b70*/  LDS.64 R56, [R108+0x230] ;  /* 0x000230006c387984 */ /* 0x000e220000000a00 */
[----:B------:R-:W-:-:S03]  /*1b80*/  DFMA R48, R72, R46, R110 ;  /* 0x0000002e4830722b */ /* 0x000fc6000000006e */
[----:B------:R-:W0:Y:S01]  /*1b90*/  LDS.64 R110, [R9+0x1ba8] ;  /* 0x001ba800096e7984 */ /* 0x000e220000000a00 */
[----:B------:R-:W-:-:S03]  /*1ba0*/  DFMA R54, R76, R54, R44 ;  /* 0x000000364c36722b */ /* 0x000fc6000000002c */
[----:B------:R-:W0:Y:S01]  /*1bb0*/  LDS.128 R44, [R9+0x1bb0] ;  /* 0x001bb000092c7984 */ /* 0x000e220000000c00 */
[----:B------:R-:W-:Y:S02]  /*1bc0*/  DMUL R114, R114, UR6 ;  /* 0x0000000672727c28 */ /* 0x000fe40008000000 */
[----:B-1----:R-:W-:Y:S02]  /*1bd0*/  DMUL R50, R22, R50 ;  /* 0x0000003216327228 */ /* 0x002fe40000000000 */
[----:B------:R-:W-:-:S06]  /*1be0*/  DFMA R58, R66, R58, R48 ;  /* 0x0000003a423a722b */ /* 0x000fcc0000000030 */
[----:B------:R-:W-:Y:S02]  /*1bf0*/  DFMA R114, R34, R114, R50 ;  /* 0x000000722272722b */ /* 0x000fe40000000032 */
[----:B------:R-:W1:Y:S01]  /*1c00*/  LDS.128 R48, [R9+0x1bc0] ;  /* 0x001bc00009307984 */ /* 0x000e620000000c00 */
[----:B0-----:R-:W-:Y:S02]  /*1c10*/  DFMA R52, R42, R52, R54 ;  /* 0x000000342a34722b */ /* 0x001fe40000000036 */
[----:B------:R-:W-:Y:S01]  /*1c20*/  DFMA R54, R68, R56, R58 ;  /* 0x000000384436722b */ /* 0x000fe2000000003a */
[----:B------:R-:W0:Y:S01]  /*1c30*/  LDS.64 R58, [R5] ;  /* 0x00000000053a7984 */ /* 0x000e220000000a00 */
[----:B------:R-:W-:-:S03]  /*1c40*/  DFMA R118, R38, R110, RZ ;  /* 0x0000006e2676722b */ /* 0x000fc600000000ff */
[----:B------:R-:W0:Y:S03]  /*1c50*/  LDS.64 R56, [R7+0x8] ;  /* 0x0000080007387984 */ /* 0x000e260000000a00 */
[----:B------:R-:W-:Y:S02]  /*1c60*/  DMUL R120, R54, R106 ;  /* 0x0000006a36787228 */ /* 0x000fe40000000000 */
[----:B------:R-:W-:-:S06]  /*1c70*/  DFMA R118, R34, R44, R118 ;  /* 0x0000002c2276722b */ /* 0x000fcc0000000076 */
[----:B------:R-:W-:Y:S02]  /*1c80*/  DFMA R112, R52, R112, R120 ;  /* 0x000000703470722b */ /* 0x000fe40000000078 */
[----:B------:R-:W0:Y:S01]  /*1c90*/  LDS.64 R120, [R5+0x28] ;  /* 0x0000280005787984 */ /* 0x000e220000000a00 */
[----:B------:R-:W-:Y:S02]  /*1ca0*/  DFMA R118, R36, R46, R118 ;  /* 0x0000002e2476722b */ /* 0x000fe40000000076 */
[C---:B----4-:R-:W-:Y:S02]  /*1cb0*/  DMUL R96, R54.reuse, R96 ;  /* 0x0000006036607228 */ /* 0x050fe40000000000 */
[----:B------:R-:W-:-:S04]  /*1cc0*/  DMUL R54, R54, R94 ;  /* 0x0000005e36367228 */ /* 0x000fc80000000000 */
[----:B-1----:R-:W-:-:S08]  /*1cd0*/  DFMA R118, R10, R48, R118 ;  /* 0x000000300a76722b */ /* 0x002fd00000000076 */
[----:B------:R-:W-:Y:S02]  /*1ce0*/  DFMA R118, R26, R50, R118 ;  /* 0x000000321a76722b */ /* 0x000fe40000000076 */
[----:B0-----:R-:W-:Y:S02]  /*1cf0*/  DFMA R58, R18, R58, R114 ;  /* 0x0000003a123a722b */ /* 0x001fe40000000072 */
[-C--:B------:R-:W-:Y:S01]  /*1d00*/  DFMA R54, R52, R98.reuse, R54 ;  /* 0x000000623436722b */ /* 0x080fe20000000036 */
[----:B------:R-:W-:Y:S03]  /*1d10*/  LDS.64 R114, [R5+0x78] ;  /* 0x0000780005727984 */ /* 0x000fe60000000a00 */
[----:B------:R-:W-:Y:S02]  /*1d20*/  DFMA R112, R118, R98, R112 ;  /* 0x000000627670722b */ /* 0x000fe40000000070 */
[----:B------:R-:W-:-:S02]  /*1d30*/  DFMA R98, R28, R56, R58 ;  /* 0x000000381c62722b */ /* 0x000fc4000000003a */
[----:B------:R-:W-:Y:S01]  /*1d40*/  DFMA R96, R52, R106, R96 ;  /* 0x0000006a3460722b */ /* 0x000fe20000000060 */
[----:B------:R-:W-:Y:S04]  /*1d50*/  LDS.64 R56, [R5+0x50] ;  /* 0x0000500005387984 */ /* 0x000fe80000000a00 */
[----:B------:R-:W0:Y:S01]  /*1d60*/  LDS.64 R52, [R7+0x10] ;  /* 0x0000100007347984 */ /* 0x000e220000000a00 */
[----:B------:R-:W-:-:S03]  /*1d70*/  DFMA R120, R32, R120, R98 ;  /* 0x000000782078722b */ /* 0x000fc60000000062 */
[----:B------:R-:W1:Y:S04]  /*1d80*/  LDS.64 R58, [R7+0x18] ;  /* 0x00001800073a7984 */ /* 0x000e680000000a00 */
[----:B------:R-:W4:Y:S04]  /*1d90*/  LDS.64 R98, [R7+0x20] ;  /* 0x0000200007627984 */ /* 0x000f280000000a00 */
[----:B------:R-:W-:Y:S01]  /*1da0*/  LDS.64 R106, [R5+0xa0] ;  /* 0x0000a000056a7984 */ /* 0x000fe20000000a00 */
[----:B------:R-:W-:Y:S06]  /*1db0*/  BAR.SYNC.DEFER_BLOCKING 0x0 ;  /* 0x0000000000007b1d */ /* 0x000fec0000010000 */
[C---:B------:R-:W-:Y:S01]  /*1dc0*/  DFMA R94, R118.reuse, R94, R96 ;  /* 0x0000005e765e722b */ /* 0x040fe20000000060 */
[----:B------:R-:W-:Y:S06]  /*1dd0*/  STS.64 [R6], R112 ;  /* 0x0000007006007388 */ /* 0x000fec0000000a00 */
[----:B------:R-:W-:Y:S01]  /*1de0*/  STS.64 [R8], R94 ;  /* 0x0000005e08007388 */ /* 0x000fe20000000a00 */
[----:B------:R-:W-:Y:S06]  /*1df0*/  BAR.SYNC.DEFER_BLOCKING 0x0 ;  /* 0x0000000000007b1d */ /* 0x000fec0000010000 */
[----:B---3--:R-:W-:-:S02]  /*1e00*/  DFMA R90, R118, R90, R54 ;  /* 0x0000005a765a722b */ /* 0x008fc40000000036 */
[----:B0-----:R-:W-:-:S08]  /*1e10*/  DFMA R120, R30, R52, R120 ;  /* 0x000000341e78722b */ /* 0x001fd00000000078 */
[----:B------:R-:W-:Y:S01]  /*1e20*/  DFMA R56, R24, R56, R120 ;  /* 0x000000381838722b */ /* 0x000fe20000000078 */
[----:B------:R-:W0:Y:S04]  /*1e30*/  LDS.64 R118, [R108+0x258] ;  /* 0x000258006c767984 */ /* 0x000e280000000a00 */
[----:B------:R-:W3:Y:S04]  /*1e40*/  LDS.64 R96, [R7] ;  /* 0x0000000007607984 */ /* 0x000ee80000000a00 */
[----:B------:R-:W3:Y:S04]  /*1e50*/  LDS.64 R52, [R108+0x280] ;  /* 0x000280006c347984 */ /* 0x000ee80000000a00 */
[----:B------:R-:W3:Y:S01]  /*1e60*/  LDS.64 R54, [R109+0x258] ;  /* 0x000258006d367984 */ /* 0x000ee20000000a00 */
[----:B-1----:R-:W-:-:S03]  /*1e70*/  DFMA R120, R20, R58, R56 ;  /* 0x0000003a1478722b */ /* 0x002fc60000000038 */
[----:B------:R-:W1:Y:S04]  /*1e80*/  LDS.64 R58, [R109+0x260] ;  /* 0x000260006d3a7984 */ /* 0x000e680000000a00 */
[----:B------:R-:W1:Y:S01]  /*1e90*/  LDS.64 R56, [R108+0x2a8] ;  /* 0x0002a8006c387984 */ /* 0x000e620000000a00 */
[----:B------:R-:W-:-:S03]  /*1ea0*/  DFMA R114, R16, R114, R120 ;  /* 0x000000721072722b */ /* 0x000fc60000000078 */
[----:B------:R-:W1:Y:S01]  /*1eb0*/  LDS.64 R94, [R108+0x2d0] ;  /* 0x0002d0006c5e7984 */ /* 0x000e620000000a00 */
[----:B------:R-:W-:-:S03]  /*1ec0*/  DMUL R92, R92, UR6 ;  /* 0x000000065c5c7c28 */ /* 0x000fc60008000000 */
[----:B------:R-:W-:Y:S01]  /*1ed0*/  LDS.64 R112, [R5] ;  /* 0x0000000005707984 */ /* 0x000fe20000000a00 */
[----:B----4-:R-:W-:-:S03]  /*1ee0*/  DFMA R114, R14, R98, R114 ;  /* 0x000000620e72722b */ /* 0x010fc60000000072 */
[----:B------:R-:W4:Y:S04]  /*1ef0*/  LDS.64 R98, [R109+0x268] ;  /* 0x000268006d627984 */ /* 0x000f280000000a00 */
[----:B------:R-:W4:Y:S01]  /*1f00*/  LDS.64 R120, [R109+0x270] ;  /* 0x000270006d787984 */ /* 0x000f220000000a00 */
[----:B0-----:R-:W-:Y:S02]  /*1f10*/  DFMA R118, R70, R118, RZ ;  /* 0x000000764676722b */ /* 0x001fe400000000ff */
[----:B---3--:R-:W-:-:S06]  /*1f20*/  DMUL R96, R22, R96 ;  /* 0x0000006016607228 */ /* 0x008fcc0000000000 */
[----:B------:R-:W-:Y:S02]  /*1f30*/  DFMA R52, R40, R52, R118 ;  /* 0x000000342834722b */ /* 0x000fe40000000076 */
[----:B------:R-:W-:Y:S01]  /*1f40*/  DFMA R54, R64, R54, RZ ;  /* 0x000000364036722b */ /* 0x000fe200000000ff */
[----:B------:R-:W-:Y:S01]  /*1f50*/  LDS.64 R118, [R7+0x10] ;  /* 0x0000100007767984 */ /* 0x000fe20000000a00 */
[----:B------:R-:W-:-:S03]  /*1f60*/  DFMA R96, R36, R92, R96 ;  /* 0x0000005c2460722b */ /* 0x000fc60000000060 */
[----:B------:R-:W0:Y:S01]  /*1f70*/  LDS.64 R92, [R108+0x2f8] ;  /* 0x0002f8006c5c7984 */ /* 0x000e220000000a00 */
[----:B------:R-:W-:Y:S02]  /*1f80*/  DFMA R106, R12, R106, R114 ;  /* 0x0000006a0c6a722b */ /* 0x000fe40000000072 */
[----:B-1----:R-:W-:Y:S01]  /*1f90*/  DFMA R58, R74, R58, R54 ;  /* 0x0000003a4a3a722b */ /* 0x002fe20000000036 */
[----:B------:R-:W1:Y:S01]  /*1fa0*/  LDS.64 R114, [R7+0x8] ;  /* 0x0000080007727984 */ /* 0x000e620000000a00 */
[----:B------:R-:W-:-:S03]  /*1fb0*/  DFMA R56, R72, R56, R52 ;  /* 0x000000384838722b */ /* 0x000fc60000000034 */
[----:B------:R-:W3:Y:S05]  /*1fc0*/  LDS.128 R52, [R9+0x1bd0] ;  /* 0x001bd00009347984 */ /* 0x000eea0000000c00 */
[----:B------:R-:W-:Y:S02]  /*1fd0*/  DFMA R94, R66, R94, R56 ;  /* 0x0000005e425e722b */ /* 0x000fe40000000038 */
[----:B----4-:R-:W-:Y:S01]  /*1fe0*/  DFMA R98, R60, R98, R58 ;  /* 0x000000623c62722b */ /* 0x010fe2000000003a */
[----:B------:R-:W4:Y:S01]  /*1ff0*/  LDS.128 R56, [R9+0x1be0] ;  /* 0x001be00009387984 */ /* 0x000f220000000c00 */
[----:B------:R-:W-:-:S03]  /*2000*/  DFMA R112, R18, R112, R96 ;  /* 0x000000701270722b */ /* 0x000fc60000000060 */
[----:B------:R-:W2:Y:S03]  /*2010*/  LDS.64 R96, [R109+0x278] ;  /* 0x000278006d607984 */ /* 0x000ea60000000a00 */
[----:B------:R-:W-:Y:S02]  /*2020*/  DFMA R120, R76, R120, R98 ;  /* 0x000000784c78722b */ /* 0x000fe40000000062 */
[----:B0-----:R-:W-:Y:S01]  /*2030*/  DFMA R92, R68, R92, R94 ;  /* 0x0000005c445c722b */ /* 0x001fe2000000005e */
[----:B------:R-:W0:Y:S01]  /*2040*/  LDS.64 R94, [R9+0x1bf0] ;  /* 0x001bf000095e7984 */ /* 0x000e220000000a00 */
[----:B-1----:R-:W-:-:S03]  /*2050*/  DFMA R114, R28, R114, R112 ;  /* 0x000000721c72722b */ /* 0x002fc60000000070 */
[----:B------:R-:W1:Y:S01]  /*2060*/  LDS.64 R112, [R5+0x28] ;  /* 0x0000280005707984 */ /* 0x000e620000000a00 */
[----:B---3--:R-:W-:-:S08]  /*2070*/  DFMA R98, R38, R52, RZ ;  /* 0x000000342662722b */ /* 0x008fd000000000ff */
[----:B------:R-:W-:-:S08]  /*2080*/  DFMA R98, R34, R54, R98 ;  /* 0x000000362262722b */ /* 0x000fd00000000062 */
[----:B----4-:R-:W-:Y:S02]  /*2090*/  DFMA R98, R36, R56, R98 ;  /* 0x000000382462722b */ /* 0x010fe40000000062 */
[----:B--2---:R-:W-:Y:S02]  /*20a0*/  DFMA R96, R42, R96, R120 ;  /* 0x000000602a60722b */ /* 0x004fe40000000078 */
[C---:B------:R-:W-:Y:S02]  /*20b0*/  DMUL R120, R92.reuse, R104 ;  /* 0x000000685c787228 */ /* 0x040fe40000000000 */
[----:B------:R-:W-:Y:S02]  /*20c0*/  DMUL R104, R92, R102 ;  /* 0x000000665c687228 */ /* 0x000fe40000000000 */
[----:B------:R-:W-:-:S04]  /*20d0*/  DFMA R98, R10, R58, R98 ;  /* 0x0000003a0a62722b */ /* 0x000fc80000000062 */
[C---:B------:R-:W-:Y:S02]  /*20e0*/  DFMA R102, R96.reuse, R102, R120 ;  /* 0x000000666066722b */ /* 0x040fe40000000078 */
[----:B------:R-:W-:Y:S02]  /*20f0*/  DFMA R104, R96, R116, R104 ;  /* 0x000000746068722b */ /* 0x000fe40000000068 */
[----:B------:R-:W-:Y:S01]  /*2100*/  DADD R100, R100, R106 ;  /* 0x0000000064647229 */ /* 0x000fe2000000006a */
[----:B------:R-:W-:Y:S01]  /*2110*/  LDS.64 R116, [R5+0x50] ;  /* 0x0000500005747984 */ /* 0x000fe20000000a00 */
[----:B0-----:R-:W-:-:S03]  /*2120*/  DFMA R98, R26, R94, R98 ;  /* 0x0000005e1a62722b */ /* 0x001fc60000000062 */
[----:B------:R-:W-:Y:S01]  /*2130*/  LDS.64 R106, [R5+0xa0] ;  /* 0x0000a000056a7984 */ /* 0x000fe20000000a00 */
[----:B-1----:R-:W-:-:S03]  /*2140*/  DFMA R112, R32, R112, R114 ;  /* 0x000000702070722b */ /* 0x002fc60000000072 */
[----:B------:R-:W-:Y:S01]  /*2150*/  LDS.64 R114, [R7+0x18] ;  /* 0x0000180007727984 */ /* 0x000fe20000000a00 */
[C---:B------:R-:W-:Y:S02]  /*2160*/  DFMA R122, R98.reuse, R86, R104 ;  /* 0x00000056627a722b */ /* 0x040fe40000000068 */
[----:B------:R-:W-:Y:S01]  /*2170*/  DFMA R124, R98, R88, R102 ;  /* 0x00000058627c722b */ /* 0x000fe20000000066 */
[----:B------:R-:W-:Y:S04]  /*2180*/  LDS.64 R104, [R7+0x20] ;  /* 0x0000200007687984 */ /* 0x000fe80000000a00 */
[----:B------:R-:W-:Y:S01]  /*2190*/  LDS.64 R102, [R5+0x78] ;  /* 0x0000780005667984 */ /* 0x000fe20000000a00 */
[----:B------:R-:W-:Y:S06]  /*21a0*/  BAR.SYNC.DEFER_BLOCKING 0x0 ;  /* 0x0000000000007b1d */ /* 0x000fec0000010000 */
[----:B------:R-:W-:Y:S04]  /*21b0*/  STS.64 [R6], R122 ;  /* 0x0000007a06007388 */ /* 0x000fe80000000a00 */
[----:B------:R-:W-:Y:S01]  /*21c0*/  STS.64 [R8], R124 ;  /* 0x0000007c08007388 */ /* 0x000fe20000000a00 */
[----:B------:R-:W-:Y:S06]  /*21d0*/  BAR.SYNC.DEFER_BLOCKING 0x0 ;  /* 0x0000000000007b1d */ /* 0x000fec0000010000 */
[----:B------:R-:W0:Y:S01]  /*21e0*/  LDS.64 R120, [R109+0x320] ;  /* 0x000320006d787984 */ /* 0x000e220000000a00 */
[----:B------:R-:W-:Y:S01]  /*21f0*/  DFMA R118, R30, R118, R112 ;  /* 0x000000761e76722b */ /* 0x000fe20000000070 */
[----:B------:R-:W-:-:S02]  /*2200*/  CS2R R112, SRZ ;  /* 0x0000000000707805 */ /* 0x000fc4000001ff00 */
[----:B------:R-:W-:Y:S04]  /*2210*/  LDS.64 R122, [R5+0x28] ;  /* 0x00002800057a7984 */ /* 0x000fe80000000a00 */
[----:B------:R-:W2:Y:S01]  /*2220*/  @!P1 LDG.E.64.CONSTANT R112, desc[UR4][R62.64+0x19c8] ;  /* 0x0019c8043e709981 */ /* 0x000ea2000c1e9b00 */
[----:B0-----:R-:W-:-:S03]  /*2230*/  DFMA R120, R64, R120, RZ ;  /* 0x000000784078722b */ /* 0x001fc600000000ff */
[----:B------:R-:W0:Y:S05]  /*2240*/  LDS.64 R64, [R109+0x328] ;  /* 0x000328006d407984 */ /* 0x000e2a0000000a00 */
[----:B0-----:R-:W-:Y:S01]  /*2250*/  DFMA R74, R74, R64, R120 ;  /* 0x000000404a4a722b */ /* 0x001fe20000000078 */
[----:B------:R-:W0:Y:S04]  /*2260*/  LDS.64 R64, [R108+0x320] ;  /* 0x000320006c407984 */ /* 0x000e280000000a00 */
[----:B------:R-:W1:Y:S01]  /*2270*/  LDS.64 R120, [R108+0x348] ;  /* 0x000348006c787984 */ /* 0x000e620000000a00 */
[----:B0-----:R-:W-:-:S03]  /*2280*/  DFMA R64, R70, R64, RZ ;  /* 0x000000404640722b */ /* 0x001fc600000000ff */
[----:B------:R-:W0:Y:S05]  /*2290*/  LDS.64 R70, [R109+0x330] ;  /* 0x000330006d467984 */ /* 0x000e2a0000000a00 */
[----:B-1----:R-:W-:Y:S01]  /*22a0*/  DFMA R120, R40, R120, R64 ;  /* 0x000000782878722b */ /* 0x002fe20000000040 */
[----:B------:R-:W1:Y:S04]  /*22b0*/  LDS.64 R40, [R108+0x370] ;  /* 0x000370006c287984 */ /* 0x000e680000000a00 */
[----:B------:R-:W3:Y:S01]  /*22c0*/  LDS.64 R64, [R109+0x338] ;  /* 0x000338006d407984 */ /* 0x000ee20000000a00 */
[----:B0-----:R-:W-:-:S02]  /*22d0*/  DFMA R70, R60, R70, R74 ;  /* 0x000000463c46722b */ /* 0x001fc4000000004a */
[----:B-1----:R-:W-:Y:S01]  /*22e0*/  DFMA R40, R72, R40, R120 ;  /* 0x000000284828722b */ /* 0x002fe20000000078 */
[----:B------:R-:W-:Y:S02]  /*22f0*/  CS2R R72, SRZ ;  /* 0x0000000000487805 */ /* 0x000fe4000001ff00 */
[----:B------:R-:W-:-:S03]  /*2300*/  CS2R R74, SRZ ;  /* 0x00000000004a7805 */ /* 0x000fc6000001ff00 */
[----:B---3--:R-:W-:Y:S01]  /*2310*/  DFMA R76, R76, R64, R70 ;  /* 0x000000404c4c722b */ /* 0x008fe20000000046 */
[----:B------:R-:W-:Y:S02]  /*2320*/  CS2R R60, SRZ ;  /* 0x00000000003c7805 */ /* 0x000fe4000001ff00 */
[----:B------:R-:W-:Y:S01]  /*2330*/  CS2R R64, SRZ ;  /* 0x0000000000407805 */ /* 0x000fe2000001ff00 */
[----:B------:R-:W0:Y:S04]  /*2340*/  LDS.64 R120, [R108+0x398] ;  /* 0x000398006c787984 */ /* 0x000e280000000a00 */
[----:B------:R-:W3:Y:S04]  /*2350*/  @!P1 LDG.E.64.CONSTANT R72, desc[UR4][R62.64+0x708] ;  /* 0x000708043e489981 */ /* 0x000ee8000c1e9b00 */
[----:B------:R-:W4:Y:S01]  /*2360*/  @!P1 LDG.E.64.CONSTANT R64, desc[UR4][R62.64+0xed8] ;  /* 0x000ed8043e409981 */ /* 0x000f22000c1e9b00 */
[----:B------:R-:W-:-:S03]  /*2370*/  CS2R R70, SRZ ;  /* 0x0000000000467805 */ /* 0x000fc6000001ff00 */
[----:B------:R-:W4:Y:S04]  /*2380*/  @!P1 LDG.E.64.CONSTANT R74, desc[UR4][R62.64+0x320] ;  /* 0x000320043e4a9981 */ /* 0x000f28000c1e9b00 */
[----:B------:R-:W4:Y:S04]  /*2390*/  @!P1 LDG.E.64.CONSTANT R70, desc[UR4][R62.64+0xaf0] ;  /* 0x000af0043e469981 */ /* 0x000f28000c1e9b00 */
[----:B------:R-:W4:Y:S01]  /*23a0*/  @!P1 LDG.E.64.CONSTANT R60, desc[UR4][R62.64+0x12c0] ;  /* 0x0012c0043e3c9981 */ /* 0x000f22000c1e9b00 */
[----:B------:R-:W-:-:S03]  /*23b0*/  DFMA R118, R24, R116, R118 ;  /* 0x000000741876722b */ /* 0x000fc60000000076 */
[----:B------:R-:W1:Y:S01]  /*23c0*/  LDS.64 R116, [R7] ;  /* 0x0000000007747984 */ /* 0x000e620000000a00 */
[----:B0-----:R-:W-:Y:S01]  /*23d0*/  DFMA R40, R66, R120, R40 ;  /* 0x000000784228722b */ /* 0x001fe20000000028 */
[----:B------:R-:W-:Y:S02]  /*23e0*/  CS2R R66, SRZ ;  /* 0x0000000000427805 */ /* 0x000fe4000001ff00 */
[----:B------:R-:W0:Y:S01]  /*23f0*/  LDS.64 R120, [R109+0x340] ;  /* 0x000340006d787984 */ /* 0x000e220000000a00 */
[----:B------:R-:W-:-:S03]  /*2400*/  DFMA R114, R20, R114, R118 ;  /* 0x000000721472722b */ /* 0x000fc60000000076 */
[----:B------:R-:W-:Y:S04]  /*2410*/  LDS.64 R108, [R108+0x3c0] ;  /* 0x0003c0006c6c7984 */ /* 0x000fe80000000a00 */
[----:B------:R-:W4:Y:S01]  /*2420*/  @!P1 LDG.E.64.CONSTANT R66, desc[UR4][R62.64+0x1a90] ;  /* 0x001a90043e429981 */ /* 0x000f22000c1e9b00 */
[----:B-1----:R-:W-:Y:S02]  /*2430*/  DMUL R116, R22, R116 ;  /* 0x0000007416747228 */ /* 0x002fe40000000000 */
[----:B0-----:R-:W-:Y:S01]  /*2440*/  DFMA R76, R42, R120, R76 ;  /* 0x000000782a4c722b */ /* 0x001fe2000000004c */
[----:B------:R-:W0:Y:S04]  /*2450*/  LDS.64 R42, [R5] ;  /* 0x00000000052a7984 */ /* 0x000e280000000a00 */
[----:B------:R-:W1:Y:S01]  /*2460*/  LDS.64 R120, [R7+0x8] ;  /* 0x0000080007787984 */ /* 0x000e620000000a00 */
[----:B--2---:R-:W-:-:S08]  /*2470*/  DMUL R112, R112, UR6 ;  /* 0x0000000670707c28 */ /* 0x004fd00008000000 */
[----:B------:R-:W-:Y:S01]  /*2480*/  DFMA R118, R10, R112, R116 ;  /* 0x000000700a76722b */ /* 0x000fe20000000074 */
[----:B------:R-:W-:Y:S02]  /*2490*/  CS2R R116, SRZ ;  /* 0x0000000000747805 */ /* 0x000fe4000001ff00 */
[----:B------:R-:W-:-:S04]  /*24a0*/  CS2R R112, SRZ ;  /* 0x0000000000707805 */ /* 0x000fc8000001ff00 */
[----:B------:R-:W2:Y:S04]  /*24b0*/  @!P1 LDG.E.64.CONSTANT R116, desc[UR4][R62.64+0x15e0] ;  /* 0x0015e0043e749981 */ /* 0x000ea8000c1e9b00 */
[----:B------:R1:W2:Y:S01]  /*24c0*/  @!P1 LDG.E.64.CONSTANT R112, desc[UR4][R62.64+0x16a8] ;  /* 0x0016a8043e709981 */ /* 0x0002a2000c1e9b00 */
[----:B0-----:R-:W-:-:S03]  /*24d0*/  DFMA R42, R18, R42, R118 ;  /* 0x0000002a122a722b */ /* 0x001fc60000000076 */
[----:B------:R-:W0:Y:S01]  /*24e0*/  LDS.64 R118, [R9+0x1bf8] ;  /* 0x001bf80009767984 */ /* 0x000e220000000a00 */
[----:B------:R-:W-:-:S04]  /*24f0*/  DFMA R68, R68, R108, R40 ;  /* 0x0000006c4444722b */ /* 0x000fc80000000028 */
[----:B-1----:R-:W-:Y:S01]  /*2500*/  DFMA R120, R28, R120, R42 ;  /* 0x000000781c78722b */ /* 0x002fe2000000002a */
[----:B------:R-:W-:Y:S04]  /*2510*/  LDS.64 R62, [R5+0x50] ;  /* 0x00005000053e7984 */ /* 0x000fe80000000a00 */
[----:B------:R-:W1:Y:S03]  /*2520*/  LDS.128 R40, [R9+0x1c00] ;  /* 0x001c000009287984 */ /* 0x000e660000000c00 */
[----:B------:R-:W-:Y:S02]  /*2530*/  DFMA R122, R32, R122, R120 ;  /* 0x0000007a207a722b */ /* 0x000fe40000000078 */
[----:B------:R-:W1:Y:S01]  /*2540*/  LDS.64 R120, [R7+0x10] ;  /* 0x0000100007787984 */ /* 0x000e620000000a00 */
[----:B0-----:R-:W-:-:S08]  /*2550*/  DFMA R38, R38, R118, RZ ;  /* 0x000000762626722b */ /* 0x001fd000000000ff */
[----:B-1----:R-:W-:-:S08]  /*2560*/  DFMA R34, R34, R40, R38 ;  /* 0x000000282222722b */ /* 0x002fd00000000026 */
[----:B------:R-:W-:Y:S01]  /*2570*/  DFMA R34, R36, R42, R34 ;  /* 0x0000002a2422722b */ /* 0x000fe20000000022 */
[----:B------:R-:W0:Y:S01]  /*2580*/  LDS.128 R36, [R9+0x1c10] ;  /* 0x001c100009247984 */ /* 0x000e220000000c00 */
[----:B------:R-:W-:Y:S02]  /*2590*/  DFMA R120, R30, R120, R122 ;  /* 0x000000781e78722b */ /* 0x000fe4000000007a */
[----:B------:R-:W-:Y:S02]  /*25a0*/  DFMA R102, R16, R102, R114 ;  /* 0x000000661066722b */ /* 0x000fe40000000072 */
[----:B------:R-:W-:Y:S01]  /*25b0*/  DFMA R78, R90, R46, R78 ;  /* 0x0000002e5a4e722b */ /* 0x000fe2000000004e */
[----:B------:R-:W-:Y:S03]  /*25c0*/  LDS.64 R46, [R7+0x20] ;  /* 0x00002000072e7984 */ /* 0x000fe60000000a00 */
[----:B------:R-:W-:-:S02]  /*25d0*/  DFMA R62, R24, R62, R120 ;  /* 0x0000003e183e722b */ /* 0x000fc40000000078 */
[----:B0-----:R-:W-:-:S08]  /*25e0*/  DFMA R34, R10, R36, R34 ;  /* 0x000000240a22722b */ /* 0x001fd00000000022 */
[----:B------:R-:W-:Y:S02]  /*25f0*/  DFMA R34, R26, R38, R34 ;  /* 0x000000261a22722b */ /* 0x000fe40000000022 */
[C---:B---3--:R-:W-:Y:S02]  /*2600*/  DMUL R10, R68.reuse, R72 ;  /* 0x00000048440a7228 */ /* 0x048fe40000000000 */
[----:B----4-:R-:W-:-:S06]  /*2610*/  DMUL R64, R68, R64 ;  /* 0x0000004044407228 */ /* 0x010fcc0000000000 */
[C---:B------:R-:W-:Y:S02]  /*2620*/  DFMA R10, R76.reuse, R74, R10 ;  /* 0x0000004a4c0a722b */ /* 0x040fe4000000000a */
[----:B------:R-:W-:Y:S01]  /*2630*/  DFMA R64, R76, R72, R64 ;  /* 0x000000484c40722b */ /* 0x000fe20000000040 */
[----:B------:R-:W-:Y:S05]  /*2640*/  LDS.64 R72, [R7+0x18] ;  /* 0x0000180007487984 */ /* 0x000fea0000000a00 */
[C---:B------:R-:W-:Y:S02]  /*2650*/  DFMA R114, R34.reuse, R70, R10 ;  /* 0x000000462272722b */ /* 0x040fe4000000000a */
[----:B------:R-:W-:Y:S01]  /*2660*/  LDS.64 R10, [R5+0xa0] ;  /* 0x0000a000050a7984 */ /* 0x000fe20000000a00 */
[----:B------:R-:W-:-:S03]  /*2670*/  DFMA R120, R34, R60, R64 ;  /* 0x0000003c2278722b */ /* 0x000fc60000000040 */
[----:B------:R-:W-:Y:S01]  /*2680*/  LDS.64 R64, [R5+0x78] ;  /* 0x0000780005407984 */ /* 0x000fe20000000a00 */
[----:B------:R-:W-:Y:S06]  /*2690*/  BAR.SYNC.DEFER_BLOCKING 0x0 ;  /* 0x0000000000007b1d */ /* 0x000fec0000010000 */
[----:B------:R-:W-:Y:S04]  /*26a0*/  STS.64 [R6], R114 ;  /* 0x0000007206007388 */ /* 0x000fe80000000a00 */
[----:B------:R-:W-:Y:S01]  /*26b0*/  STS.64 [R8], R120 ;  /* 0x0000007808007388 */ /* 0x000fe20000000a00 */
[----:B------:R-:W-:Y:S06]  /*26c0*/  BAR.SYNC.DEFER_BLOCKING 0x0 ;  /* 0x0000000000007b1d */ /* 0x000fec0000010000 */
[----:B------:R-:W-:Y:S01]  /*26d0*/  DFMA R84, R110, R90, R84 ;  /* 0x0000005a6e54722b */ /* 0x000fe20000000054 */
        /* <DEDUP_REMOVED lines=10> */
[----:B------:R-:W0:Y:S07]  /*2780*/  LDS.64 R26, [R5+0x50] ;  /* 0x00005000051a7984 */ /* 0x000e2e0000000a00 */
[----:B-1----:R-:W-:Y:S01]  /*2790*/  DFMA R66, R18, R110, R66 ;  /* 0x0000006e1242722b */ /* 0x002fe20000000042 */
[----:B------:R-:W1:Y:S07]  /*27a0*/  LDS.64 R18, [R5+0x78] ;  /* 0x0000780005127984 */ /* 0x000e6e0000000a00 */
[----:B---3--:R-:W-:Y:S01]  /*27b0*/  DFMA R66, R28, R108, R66 ;  /* 0x0000006c1c42722b */ /* 0x008fe20000000042 */
[----:B------:R-:W3:Y:S07]  /*27c0*/  LDS.64 R28, [R7+0x20] ;  /* 0x00002000071c7984 */ /* 0x000eee0000000a00 */
[----:B----4-:R-:W-:-:S08]  /*27d0*/  DFMA R66, R32, R74, R66 ;  /* 0x0000004a2042722b */ /* 0x010fd00000000042 */
[----:B0-----:R-:W-:Y:S01]  /*27e0*/  DFMA R66, R30, R22, R66 ;  /* 0x000000161e42722b */ /* 0x001fe20000000042 */
[----:B------:R-:W0:Y:S01]  /*27f0*/  LDS.64 R22, [R5+0xa0] ;  /* 0x0000a00005167984 */ /* 0x000e220000000a00 */
[----:B------:R-:W-:Y:S02]  /*2800*/  DMUL R88, R92, R88 ;  /* 0x000000585c587228 */ /* 0x000fe40000000000 */
[----:B------:R-:W-:-:S04]  /*2810*/  DFMA R62, R20, R72, R62 ;  /* 0x00000048143e722b */ /* 0x000fc8000000003e */
[----:B------:R-:W-:Y:S02]  /*2820*/  DFMA R26, R24, R26, R66 ;  /* 0x0000001a181a722b */ /* 0x000fe40000000042 */
[----:B------:R-:W-:Y:S02]  /*2830*/  DFMA R102, R14, R104, R102 ;  /* 0x000000680e66722b */ /* 0x000fe40000000066 */
[----:B------:R-:W-:Y:S02]  /*2840*/  DFMA R88, R96, R86, R88 ;  /* 0x000000566058722b */ /* 0x000fe40000000058 */
[----:B------:R-:W-:Y:S02]  /*2850*/  DFMA R62, R16, R64, R62 ;  /* 0x00000040103e722b */ /* 0x000fe4000000003e */
[----:B------:R-:W-:Y:S02]  /*2860*/  DMUL R60, R68, R60 ;  /* 0x0000003c443c7228 */ /* 0x000fe40000000000 */
[----:B------:R-:W-:-:S02]  /*2870*/  DFMA R8, R20, R8, R26 ;  /* 0x000000081408722b */ /* 0x000fc4000000001a */
[----:B------:R-:W-:Y:S02]  /*2880*/  DFMA R80, R48, R90, R80 ;  /* 0x0000005a3050722b */ /* 0x000fe40000000050 */
[----:B------:R-:W-:Y:S02]  /*2890*/  DFMA R82, R90, R50, R82 ;  /* 0x000000325a52722b */ /* 0x000fe40000000052 */
[----:B------:R-:W-:Y:S02]  /*28a0*/  DFMA R102, R12, R106, R102 ;  /* 0x0000006a0c66722b */ /* 0x000fe40000000066 */
[----:B--2---:R-:W-:Y:S02]  /*28b0*/  DFMA R88, R98, R116, R88 ;  /* 0x000000746258722b */ /* 0x004fe40000000058 */
[----:B------:R-:W-:Y:S02]  /*28c0*/  DFMA R46, R14, R46, R62 ;  /* 0x0000002e0e2e722b */ /* 0x000fe4000000003e */
[----:B------:R-:W-:-:S02]  /*28d0*/  DFMA R60, R76, R70, R60 ;  /* 0x000000464c3c722b */ /* 0x000fc4000000003c */
[----:B-1----:R-:W-:Y:S01]  /*28e0*/  DFMA R8, R16, R18, R8 ;  /* 0x000000121008722b */ /* 0x002fe20000000008 */
[----:B------:R-:W-:Y:S06]  /*28f0*/  BAR.SYNC.DEFER_BLOCKING 0x0 ;  /* 0x0000000000007b1d */ /* 0x000fec0000010000 */
        /* <DEDUP_REMOVED lines=10> */
[----:B------:R-:W-:Y:S02]  /*29a0*/  DADD R10, R58, R10 ;  /* 0x000000003a0a7229 */ /* 0x000fe4000000000a */
[----:B------:R-:W-:Y:S02]  /*29b0*/  DFMA R38, R60, R38, R82 ;  /* 0x000000263c26722b */ /* 0x000fe40000000052 */
[----:B0-----:R-:W-:Y:S02]  /*29c0*/  DFMA R8, R12, R22, R8 ;  /* 0x000000160c08722b */ /* 0x001fe40000000008 */
[-C--:B------:R-:W-:Y:S02]  /*29d0*/  DFMA R118, R118, R60.reuse, R84 ;  /* 0x0000003c7676722b */ /* 0x080fe40000000054 */
        /* <DEDUP_REMOVED lines=16> */
[----:B------:R-:W2:Y:S01]  /*2ae0*/  LDS.64 R18, [R3+0x10] ;  /* 0x0000100003127984 */ /* 0x000ea20000000a00 */
[----:B0-----:R-:W-:-:S02]  /*2af0*/  DADD R12, R6, R10 ;  /* 0x00000000060c7229 */ /* 0x001fc4000000000a */
[----:B------:R-:W-:-:S06]  /*2b00*/  DADD R6, R6, -R10 ;  /* 0x0000000006067229 */ /* 0x000fcc000000080a */
[C---:B------:R-:W-:Y:S02]  /*2b10*/  DFMA R20, R12.reuse, UR8, RZ ;  /* 0x000000080c147c2b */ /* 0x040fe400080000ff */
[----:B------:R-:W-:Y:S02]  /*2b20*/  DFMA R22, R12, UR10, RZ ;  /* 0x0000000a0c167c2b */ /* 0x000fe400080000ff */
[--C-:B-1----:R-:W-:Y:S02]  /*2b30*/  DADD R8, R14, R16.reuse ;  /* 0x000000000e087229 */ /* 0x102fe40000000010 */
[----:B------:R-:W-:Y:S02]  /*2b40*/  DFMA R12, R12, UR16, RZ ;  /* 0x000000100c0c7c2b */ /* 0x000fe400080000ff */
[----:B------:R-:W-:Y:S02]  /*2b50*/  DADD R14, R14, -R16 ;  /* 0x000000000e0e7229 */ /* 0x000fe40000000810 */
[----:B--2---:R-:W-:-:S02]  /*2b60*/  DADD R10, R18, R18 ;  /* 0x00000000120a7229 */ /* 0x004fc40000000012 */
[C---:B------:R-:W-:Y:S02]  /*2b70*/  DFMA R20, R8.reuse, UR18, R20 ;  /* 0x0000001208147c2b */ /* 0x040fe40008000014 */
[C---:B------:R-:W-:Y:S02]  /*2b80*/  DFMA R22, R8.reuse, UR24, R22 ;  /* 0x0000001808167c2b */ /* 0x040fe40008000016 */
[----:B------:R-:W-:Y:S02]  /*2b90*/  DFMA R16, R8, UR30, R12 ;  /* 0x0000001e08107c2b */ /* 0x000fe4000800000c */
[C---:B------:R-:W-:Y:S02]  /*2ba0*/  DFMA R8, R6.reuse, UR20, RZ ;  /* 0x0000001406087c2b */ /* 0x040fe400080000ff */
[C---:B------:R-:W-:Y:S02]  /*2bb0*/  DFMA R12, R6.reuse, UR22, RZ ;  /* 0x00000016060c7c2b */ /* 0x040fe400080000ff */
[----:B------:R-:W-:-:S02]  /*2bc0*/  DFMA R6, R6, UR26, RZ ;  /* 0x0000001a06067c2b */ /* 0x000fc400080000ff */
[----:B------:R-:W-:Y:S02]  /*2bd0*/  DMUL R10, R10, 0.5 ;  /* 0x3fe000000a0a7828 */ /* 0x000fe40000000000 */
[----:B------:R-:W-:Y:S02]  /*2be0*/  DADD R18, R18, -R18 ;  /* 0x0000000012127229 */ /* 0x000fe40000000812 */
[C---:B------:R-:W-:Y:S02]  /*2bf0*/  DFMA R8, R14.reuse, UR34, R8 ;  /* 0x000000220e087c2b */ /* 0x040fe40008000008 */
[C---:B------:R-:W-:Y:S02]  /*2c00*/  DFMA R12, R14.reuse, UR36, R12 ;  /* 0x000000240e0c7c2b */ /* 0x040fe4000800000c */
        /* <DEDUP_REMOVED lines=38> */
[----:B-----5:R-:W-:Y:S02]  /*2e70*/  DADD R8, R14, R14 ;  /* 0x000000000e087229 */ /* 0x020fe4000000000e */
[C---:B------:R-:W-:Y:S02]  /*2e80*/  DFMA R6, R2.reuse, UR20, RZ ;  /* 0x0000001402067c2b */ /* 0x040fe400080000ff */
[C---:B------:R-:W-:Y:S02]  /*2e90*/  DFMA R12, R2.reuse, UR22, RZ ;  /* 0x00000016020c7c2b */ /* 0x040fe400080000ff */
[----:B------:R-:W-:Y:S02]  /*2ea0*/  DFMA R2, R2, UR26, RZ ;  /* 0x0000001a02027c2b */ /* 0x000fe400080000ff */
[----:B------:R-:W-:-:S02]  /*2eb0*/  DMUL R8, R8, 0.5 ;  /* 0x3fe0000008087828 */ /* 0x000fc40000000000 */
[----:B------:R-:W-:Y:S02]  /*2ec0*/  DADD R14, R14, -R14 ;  /* 0x000000000e0e7229 */ /* 0x000fe4000000080e */
[C---:B------:R-:W-:Y:S02]  /*2ed0*/  DFMA R6, R10.reuse, UR34, R6 ;  /* 0x000000220a067c2b */ /* 0x040fe40008000006 */
[C---:B------:R-:W-:Y:S02]  /*2ee0*/  DFMA R12, R10.reuse, UR36, R12 ;  /* 0x000000240a0c7c2b */ /* 0x040fe4000800000c */
[----:B-1----:R-:W-:Y:S02]  /*2ef0*/  DFMA R2, R10, UR32, R2 ;  /* 0x000000200a027c2b */ /* 0x002fe40008000002 */
[C---:B------:R-:W-:Y:S02]  /*2f00*/  DFMA R16, R8.reuse, UR12, R16 ;  /* 0x0000000c08107c2b */ /* 0x040fe40008000010 */
[----:B------:R-:W-:-:S02]  /*2f10*/  DFMA R18, R8, UR14, R18 ;  /* 0x0000000e08127c2b */ /* 0x000fc40008000012 */
[C---:B------:R-:W-:Y:S02]  /*2f20*/  DFMA R6, R14.reuse, UR28, R6 ;  /* 0x0000001c0e067c2b */ /* 0x040fe40008000006 */
[----:B------:R-:W-:Y:S02]  /*2f30*/  DFMA R12, R14, UR6, R12 ;  /* 0x000000060e0c7c2b */ /* 0x000fe4000800000c */
[----:B0-----:R-:W-:Y:S02]  /*2f40*/  DFMA R20, R8, UR38, R20 ;  /* 0x0000002608147c2b */ /* 0x001fe40008000014 */
[----:B---3--:R-:W-:Y:S02]  /*2f50*/  DFMA R14, R14, UR40, R2 ;  /* 0x000000280e0e7c2b */ /* 0x008fe40008000002 */
        /* <DEDUP_REMOVED lines=10> */
.L_x_299:
[----:B------:R-:W-:Y:S05]  /*3000*/  BSYNC.RECONVERGENT B0 ;  /* 0x0000000000007941 */ /* 0x000fea0003800200 */
.L_x_298:
        /* <DEDUP_REMOVED lines=9> */
[----:B------:R5:W0:Y:S01]  /*30a0*/  LDS.64 R14, [R4+0x190] ;  /* 0x00019000040e7984 */ /* 0x000a220000000a00 */
[----:B-1----:R-:W-:-:S02]  /*30b0*/  DADD R8, R2, R6 ;  /* 0x0000000002087229 */ /* 0x002fc40000000006 */
[----:B------:R-:W-:Y:S02]  /*30c0*/  DADD R2, R2, -R6 ;  /* 0x0000000002027229 */ /* 0x000fe40000000806 */
[----:B----4-:R-:W-:-:S04]  /*30d0*/  DADD R6, R10, R12 ;  /* 0x000000000a067229 */ /* 0x010fc8000000000c */
[C---:B------:R-:W-:Y:S02]  /*30e0*/  DFMA R16, R8.reuse, UR8, RZ ;  /* 0x0000000808107c2b */ /* 0x040fe400080000ff */
[C---:B------:R-:W-:Y:S02]  /*30f0*/  DFMA R18, R8.reuse, UR10, RZ ;  /* 0x0000000a08127c2b */ /* 0x040fe400080000ff */
[----:B------:R-:W-:Y:S02]  /*3100*/  DFMA R20, R8, UR16, RZ ;  /* 0x0000001008147c2b */ /* 0x000fe400080000ff */
[----:B------:R-:W-:Y:S02]  /*3110*/  DADD R10, R10, -R12 ;  /* 0x000000000a0a7229 */ /* 0x000fe4000000080c */
[C---:B-----5:R-:W-:Y:S02]  /*3120*/  DFMA R4, R2.reuse, UR20, RZ ;  /* 0x0000001402047c2b */ /* 0x060fe400080000ff */
[----:B------:R-:W-:-:S02]  /*3130*/  DFMA R8, R2, UR22, RZ ;  /* 0x0000001602087c2b */ /* 0x000fc400080000ff */
[----:B0-----:R-:W-:Y:S02]  /*3140*/  DADD R12, R14, R14 ;  /* 0x000000000e0c7229 */ /* 0x001fe4000000000e */
[----:B------:R-:W-:Y:S02]  /*3150*/  DFMA R2, R2, UR26, RZ ;  /* 0x0000001a02027c2b */ /* 0x000fe400080000ff */
[----:B------:R-:W-:Y:S02]  /*3160*/  DFMA R20, R6, UR30, R20 ;  /* 0x0000001e06147c2b */ /* 0x000fe40008000014 */
[----:B------:R-:W-:Y:S02]  /*3170*/  DADD R14, R14, -R14 ;  /* 0x000000000e0e7229 */ /* 0x000fe4000000080e */
[----:B------:R-:W-:Y:S02]  /*3180*/  DMUL R12, R12, 0.5 ;  /* 0x3fe000000c0c7828 */ /* 0x000fe40000000000 */
[----:B------:R-:W-:-:S02]  /*3190*/  DFMA R2, R10, UR32, R2 ;  /* 0x000000200a027c2b */ /* 0x000fc40008000002 */
[C---:B------:R-:W-:Y:S02]  /*31a0*/  DFMA R16, R6.reuse, UR18, R16 ;  /* 0x0000001206107c2b */ /* 0x040fe40008000010 */
[----:B------:R-:W-:Y:S02]  /*31b0*/  DFMA R18, R6, UR24, R18 ;  /* 0x0000001806127c2b */ /* 0x000fe40008000012 */
[C---:B------:R-:W-:Y:S02]  /*31c0*/  DFMA R4, R10.reuse, UR34, R4 ;  /* 0x000000220a047c2b */ /* 0x040fe40008000004 */
[----:B------:R-:W-:Y:S02]  /*31d0*/  DFMA R8, R10, UR36, R8 ;  /* 0x000000240a087c2b */ /* 0x000fe40008000008 */
[----:B--2---:R-:W-:Y:S02]  /*31e0*/  DFMA R20, R12, UR38, R20 ;  /* 0x000000260c147c2b */ /* 0x004fe40008000014 */
[----:B---3--:R-:W-:-:S02]  /*31f0*/  DFMA R2, R14, UR40, R2 ;  /* 0x000000280e027c2b */ /* 0x008fc40008000002 */
[C---:B------:R-:W-:Y:S02]  /*3200*/  DFMA R16, R12.reuse, UR12, R16 ;  /* 0x0000000c0c107c2b */ /* 0x040fe40008000010 */
[----:B------:R-:W-:Y:S02]  /*3210*/  DFMA R18, R12, UR14, R18 ;  /* 0x0000000e0c127c2b */ /* 0x000fe40008000012 */
[C---:B------:R-:W-:Y:S02]  /*3220*/  DFMA R4, R14.reuse, UR28, R4 ;  /* 0x0000001c0e047c2b */ /* 0x040fe40008000004 */
[----:B------:R-:W-:Y:S01]  /*3230*/  DFMA R8, R14, UR6, R8 ;  /* 0x000000060e087c2b */ /* 0x000fe20008000008 */
[----:B------:R-:W-:Y:S10]  /*3240*/  @!P0 EXIT ;  /* 0x000000000000894d */ /* 0x000ff40003800000 */
[----:B------:R-:W0:Y:S01]  /*3250*/  S2R R11, SR_TID.X ;  /* 0x00000000000b7919 */ /* 0x000e220000002100 */
[----:B------:R-:W1:Y:S01]  /*3260*/  LDC.64 R6, c[0x0][0x3c8] ;  /* 0x0000f200ff067b82 */ /* 0x000e620000000a00 */
        /* <DEDUP_REMOVED lines=14> */
.L_x_300:
        /* <DEDUP_REMOVED lines=11> */
.L_x_449:


//--------------------- .text._Z32massMatrixMultiplyConstantKernelILi4ELi8ELi1EEvidPKdS1_S1_S1_S1_S1_S1_Pd --------------------------
	.section	.text._Z32massMatrixMultiplyConstantKernelILi4ELi8ELi1EEvidPKdS1_S1_S1_S1_S1_S1_Pd,"ax",@progbits
	.align	128
        .global         _Z32massMatrixMultiplyConstantKernelILi4ELi8ELi1EEvidPKdS1_S1_S1_S1_S1_S1_Pd
        .type           _Z32massMatrixMultiplyConstantKernelILi4ELi8ELi1EEvidPKdS1_S1_S1_S1_S1_S1_Pd,@function
        .size           _Z32massMatrixMultiplyConstantKernelILi4ELi8ELi1EEvidPKdS1_S1_S1_S1_S1_S1_Pd,(.L_x_450 - _Z32massMatrixMultiplyConstantKernelILi4ELi8ELi1EEvidPKdS1_S1_S1_S1_S1_S1_Pd)
        .other          _Z32massMatrixMultiplyConstantKernelILi4ELi8ELi1EEvidPKdS1_S1_S1_S1_S1_S1_Pd,@"STO_CUDA_ENTRY STV_DEFAULT"
_Z32massMatrixMultiplyConstantKernelILi4ELi8ELi1EEvidPKdS1_S1_S1_S1_S1_S1_Pd:
.text._Z32massMatrixMultiplyConstantKernelILi4ELi8ELi1EEvidPKdS1_S1_S1_S1_S1_S1_Pd:
[----:B------:R-:W-:Y:S01]  /*0000*/  LDC R1, c[0x0][0x37c] ;  /* 0x0000df00ff017b82 */ /* 0x000fe20000000800 */
[----:B------:R-:W0:Y:S07]  /*0010*/  S2R R4, SR_TID.Y ;  /* 0x0000000000047919 */ /* 0x000e2e0000002200 */
[----:B------:R-:W0:Y:S01]  /*0020*/  S2UR UR4, SR_CTAID.X ;  /* 0x00000000000479c3 */ /* 0x000e220000002500 */
[----:B------:R-:W1:Y:S01]  /*0030*/  LDCU UR7, c[0x0][0x380] ;  /* 0x00007000ff0777ac */ /* 0x000e620008000800 */
[----:B------:R-:W-:Y:S01]  /*0040*/  CS2R R28, SRZ ;  /* 0x00000000001c7805 */ /* 0x000fe2000001ff00 */
[----:B------:R-:W2:Y:S01]  /*0050*/  S2R R0, SR_TID.X ;  /* 0x0000000000007919 */ /* 0x000ea20000002100 */
[----:B------:R-:W-:Y:S01]  /*0060*/  CS2R R36, SRZ ;  /* 0x0000000000247805 */ /* 0x000fe2000001ff00 */
[----:B------:R-:W3:Y:S03]  /*0070*/  LDCU.64 UR16, c[0x0][0x358] ;  /* 0x00006b00ff1077ac */ /* 0x000ee60008000a00 */
[----:B------:R-:W2:Y:S08]  /*0080*/  LDC.64 R6, c[0x0][0x3a8] ;  /* 0x0000ea00ff067b82 */ /* 0x000eb00000000a00 */
[----:B------:R-:W4:Y:S01]  /*0090*/  LDC.64 R26, c[0x0][0x390] ;  /* 0x0000e400ff1a7b82 */ /* 0x000f220000000a00 */
[----:B0-----:R-:W-:-:S02]  /*00a0*/  VIADD R3, R4, UR4 ;  /* 0x0000000404037c36 */ /* 0x001fc40008000000 */
[----:B--2---:R-:W-:-:S03]  /*00b0*/  IMAD.WIDE.U32 R6, R0, 0x8, R6 ;  /* 0x0000000800067825 */ /* 0x004fc600078e0006 */
[C---:B-1----:R-:W-:Y:S02]  /*00c0*/  ISETP.GE.AND P0, PT, R3.reuse, UR7, PT ;  /* 0x0000000703007c0c */ /* 0x042fe4000bf06270 */
[C---:B------:R-:W-:Y:S01]  /*00d0*/  ISETP.GE.AND P1, PT, R3.reuse, UR7, PT ;  /* 0x0000000703007c0c */ /* 0x040fe2000bf26270 */
[----:B------:R-:W-:Y:S01]  /*00e0*/  IMAD R5, R3, 0xe00, R0 ;  /* 0x00000e0003057824 */ /* 0x000fe200078e0200 */
[----:B------:R-:W-:Y:S01]  /*00f0*/  ISETP.LT.U32.AND P0, PT, R0, 0x10, !P0 ;  /* 0x000000100000780c */ /* 0x000fe20004701070 */
[----:B---3--:R0:W2:Y:S02]  /*0100*/  LDG.E.64.CONSTANT R8, desc[UR16][R6.64] ;  /* 0x0000001006087981 */ /* 0x0080a4000c1e9b00 */
[----:B----4-:R-:W-:-:S10]  /*0110*/  IMAD.WIDE R26, R5, 0x8, R26 ;  /* 0x00000008051a7825 */ /* 0x010fd400078e021a */
[----:B------:R-:W1:Y:S01]  /*0120*/  @P0 LDC.64 R10, c[0x0][0x3c0] ;  /* 0x0000f000ff0a0b82 */ /* 0x000e620000000a00 */
[----:B0-----:R-:W-:Y:S02]  /*0130*/  LOP3.LUT R7, R0, 0x3, RZ, 0xc0, !PT ;  /* 0x0000000300077812 */ /* 0x001fe400078ec0ff */
[----:B------:R-:W-:Y:S02]  /*0140*/  CS2R R92, SRZ ;  /* 0x00000000005c7805 */ /* 0x000fe4000001ff00 */
[----:B------:R-:W-:Y:S02]  /*0150*/  CS2R R138, SRZ ;  /* 0x00000000008a7805 */ /* 0x000fe4000001ff00 */
[----:B------:R-:W-:Y:S02]  /*0160*/  CS2R R112, SRZ ;  /* 0x0000000000707805 */ /* 0x000fe4000001ff00 */
[----:B------:R-:W-:Y:S02]  /*0170*/  @P0 LOP3.LUT R2, R7, 0xc, R0, 0xf8, !PT ;  /* 0x0000000c07020812 */ /* 0x000fe400078ef800 */
[----:B------:R-:W-:Y:S01]  /*0180*/  CS2R R46, SRZ ;  /* 0x00000000002e7805 */ /* 0x000fe2000001ff00 */
[----:B------:R0:W5:Y:S02]  /*0190*/  @!P1 LDG.E.64.CONSTANT R28, desc[UR16][R26.64] ;  /* 0x000000101a1c9981 */ /* 0x000164000c1e9b00 */
[----:B------:R-:W-:-:S02]  /*01a0*/  @P0 IMAD R5, R3, 0x40, R2 ;  /* 0x0000004003050824 */ /* 0x000fc400078e0202 */
[----:B------:R0:W5:Y:S04]  /*01b0*/  @!P1 LDG.E.64.CONSTANT R36, desc[UR16][R26.64+0x1000] ;  /* 0x001000101a249981 */ /* 0x000168000c1e9b00 */
[----:B------:R0:W5:Y:S04]  /*01c0*/  @!P1 LDG.E.64.CONSTANT R92, desc[UR16][R26.64+0x3000] ;  /* 0x003000101a5c9981 */ /* 0x000168000c1e9b00 */
[----:B------:R0:W5:Y:S04]  /*01d0*/  @!P1 LDG.E.64.CONSTANT R138, desc[UR16][R26.64+0x2000] ;  /* 0x002000101a8a9981 */ /* 0x000168000c1e9b00 */
[----:B------:R0:W5:Y:S01]  /*01e0*/  @!P1 LDG.E.64.CONSTANT R112, desc[UR16][R26.64+0x4000] ;  /* 0x004000101a709981 */ /* 0x000162000c1e9b00 */
[----:B-1----:R-:W-:-:S03]  /*01f0*/  @P0 IMAD.WIDE R10, R5, 0x8, R10 ;  /* 0x00000008050a0825 */ /* 0x002fc600078e020a */
[----:B------:R0:W5:Y:S04]  /*0200*/  @!P1 LDG.E.64.CONSTANT R46, desc[UR16][R26.64+0x6000] ;  /* 0x006000101a2e9981 */ /* 0x000168000c1e9b00 */
        /* <DEDUP_REMOVED lines=15> */
[----:B------:R-:W-:Y:S01]  /*0300*/  SHF.R.U32.HI R5, RZ, 0x3, R0 ;  /* 0x00000003ff057819 */ /* 0x000fe20000011600 */
[C---:B------:R-:W-:Y:S01]  /*0310*/  IMAD.SHL.U32 R6, R0.reuse, 0x40, RZ ;  /* 0x0000004000067824 */ /* 0x040fe200078e00ff */
[----:B------:R-:W-:Y:S01]  /*0320*/  BSSY.RECONVERGENT B0, `(.L_x_301) ;  /* 0x0000036000007945 */ /* 0x000fe20003800200 */
[----:B------:R-:W-:Y:S01]  /*0330*/  IMAD R20, R21, 0x1c0, R34 ;  /* 0x000001c015147824 */ /* 0x000fe200078e0222 */
[----:B------:R-:W-:Y:S02]  /*0340*/  ISETP.GT.U32.AND P3, PT, R0, 0x1f, PT ;  /* 0x0000001f0000780c */ /* 0x000fe40003f64070 */
[----:B------:R-:W-:Y:S01]  /*0350*/  LOP3.LUT R39, R6, 0x1c0, RZ, 0xc0, !PT ;  /* 0x000001c006277812 */ /* 0x000fe200078ec0ff */
[----:B------:R-:W-:Y:S02]  /*0360*/  IMAD R6, R5, 0x200, R2 ;  /* 0x0000020005067824 */ /* 0x000fe400078e0202 */
[----:B------:R-:W-:Y:S01]  /*0370*/  IMAD R35, R7, 0x8, R20 ;  /* 0x0000000807237824 */ /* 0x000fe200078e0214 */
[----:B--2---:R0:W-:Y:S01]  /*0380*/  STS.64 [R131+UR5], R8 ;  /* 0x0000000883007988 */ /* 0x0041e20008000a05 */
        /* <DEDUP_REMOVED lines=10> */
[----:B------:R-:W3:Y:S01]  /*0430*/  LDCU.128 UR28, c[0x3][0x720] ;  /* 0x00c0e400ff1c77ac */ /* 0x000ee20008000c00 */
[----:B------:R-:W4:Y:S01]  /*0440*/  LDCU.128 UR36, c[0x3][0x730] ;  /* 0x00c0e600ff2477ac */ /* 0x000f220008000c00 */
[----:B-1----:R-:W-:Y:S01]  /*0450*/  DFMA R16, R8, UR8, RZ ;  /* 0x0000000808107c2b */ /* 0x002fe200080000ff */
[----:B------:R-:W1:Y:S01]  /*0460*/  LDCU.128 UR24, c[0x3][0x8d0] ;  /* 0x00c11a00ff1877ac */ /* 0x000e620008000c00 */
[----:B0-----:R-:W-:Y:S01]  /*0470*/  DFMA R18, R12, UR12, RZ ;  /* 0x0000000c0c127c2b */ /* 0x001fe200080000ff */
[----:B------:R-:W0:Y:S01]  /*0480*/  LDCU.128 UR32, c[0x3][0x8e0] ;  /* 0x00c11c00ff2077ac */ /* 0x000e220008000c00 */
[----:B--2---:R-:W-:Y:S01]  /*0490*/  DFMA R20, R8, UR20, RZ ;  /* 0x0000001408147c2b */ /* 0x004fe200080000ff */
[----:B------:R-:W2:Y:S03]  /*04a0*/  LDCU.128 UR40, c[0x3][0x8f0] ;  /* 0x00c11e00ff2877ac */ /* 0x000ea60008000c00 */
[----:B------:R-:W-:-:S02]  /*04b0*/  DFMA R16, R10, UR10, R16 ;  /* 0x0000000a0a107c2b */ /* 0x000fc40008000010 */
[----:B---3--:R-:W-:Y:S02]  /*04c0*/  DFMA R24, R8, UR28, RZ ;  /* 0x0000001c08187c2b */ /* 0x008fe400080000ff */
[----:B------:R-:W-:Y:S02]  /*04d0*/  DFMA R18, R14, UR14, R18 ;  /* 0x0000000e0e127c2b */ /* 0x000fe40008000012 */
[----:B----4-:R-:W-:Y:S02]  /*04e0*/  DFMA R30, R8, UR36, RZ ;  /* 0x00000024081e7c2b */ /* 0x010fe400080000ff */
[----:B------:R-:W-:Y:S02]  /*04f0*/  DFMA R20, R10, UR22, R20 ;  /* 0x000000160a147c2b */ /* 0x000fe40008000014 */
[----:B-1----:R-:W-:Y:S02]  /*0500*/  DFMA R22, R12, UR24, RZ ;  /* 0x000000180c167c2b */ /* 0x002fe400080000ff */
[----:B------:R-:W-:-:S02]  /*0510*/  DFMA R24, R10, UR30, R24 ;  /* 0x0000001e0a187c2b */ /* 0x000fc40008000018 */
[----:B0-----:R-:W-:Y:S02]  /*0520*/  DFMA R8, R12, UR32, RZ ;  /* 0x000000200c087c2b */ /* 0x001fe400080000ff */
[----:B------:R-:W-:Y:S02]  /*0530*/  DFMA R30, R10, UR38, R30 ;  /* 0x000000260a1e7c2b */ /* 0x000fe4000800001e */
[----:B--2---:R-:W-:Y:S02]  /*0540*/  DFMA R32, R12, UR40, RZ ;  /* 0x000000280c207c2b */ /* 0x004fe400080000ff */
[C---:B------:R-:W-:Y:S02]  /*0550*/  DFMA R22, R14.reuse, UR26, R22 ;  /* 0x0000001a0e167c2b */ /* 0x040fe40008000016 */
[----:B------:R-:W-:Y:S02]  /*0560*/  DFMA R12, R14, UR34, R8 ;  /* 0x000000220e0c7c2b */ /* 0x000fe40008000008 */
[----:B------:R-:W-:-:S02]  /*0570*/  DADD R8, R16, R18 ;  /* 0x0000000010087229 */ /* 0x000fc40000000012 */
[----:B------:R-:W-:Y:S02]  /*0580*/  DFMA R32, R14, UR42, R32 ;  /* 0x0000002a0e207c2b */ /* 0x000fe40008000020 */
[----:B------:R-:W-:Y:S02]  /*0590*/  DADD R16, R16, -R18 ;  /* 0x0000000010107229 */ /* 0x000fe40000000812 */
        /* <DEDUP_REMOVED lines=14> */
.L_x_302:
[----:B------:R-:W-:Y:S05]  /*0680*/  BSYNC.RECONVERGENT B0 ;  /* 0x0000000000007941 */ /* 0x000fea0003800200 */
.L_x_301:
        /* <DEDUP_REMOVED lines=11> */
[----:B------:R-:W4:Y:S01]  /*0740*/  LDCU.128 UR36, c[0x3][0x730] ;  /* 0x00c0e600ff2477ac */ /* 0x000f220008000c00 */
[----:B------:R-:W4:Y:S01]  /*0750*/  LDCU.128 UR12, c[0x3][0x8c0] ;  /* 0x00c11800ff0c77ac */ /* 0x000f220008000c00 */
[----:B------:R-:W4:Y:S01]  /*0760*/  LDCU.128 UR24, c[0x3][0x8d0] ;  /* 0x00c11a00ff1877ac */ /* 0x000f220008000c00 */
[----:B------:R-:W4:Y:S01]  /*0770*/  LDCU.128 UR32, c[0x3][0x8e0] ;  /* 0x00c11c00ff2077ac */ /* 0x000f220008000c00 */
[----:B------:R-:W4:Y:S01]  /*0780*/  LDCU.128 UR40, c[0x3][0x8f0] ;  /* 0x00c11e00ff2877ac */ /* 0x000f220008000c00 */
[----:B-1----:R-:W-:-:S02]  /*0790*/  DADD R12, R8, R10 ;  /* 0x00000000080c7229 */ /* 0x002fc4000000000a */
[----:B------:R-:W-:-:S06]  /*07a0*/  DADD R8, R8, -R10 ;  /* 0x0000000008087229 */ /* 0x000fcc000000080a */
[C---:B0-----:R-:W-:Y:S02]  /*07b0*/  DFMA R20, R12.reuse, UR8, RZ ;  /* 0x000000080c147c2b */ /* 0x041fe400080000ff */
[C---:B--2---:R-:W-:Y:S02]  /*07c0*/  DFMA R22, R12.reuse, UR20, RZ ;  /* 0x000000140c167c2b */ /* 0x044fe400080000ff */
[----:B---3--:R-:W-:Y:S02]  /*07d0*/  DFMA R24, R12, UR28, RZ ;  /* 0x0000001c0c187c2b */ /* 0x008fe400080000ff */
[--C-:B----4-:R-:W-:Y:S02]  /*07e0*/  DADD R18, R14, R16.reuse ;  /* 0x000000000e127229 */ /* 0x110fe40000000010 */
[----:B------:R-:W-:Y:S02]  /*07f0*/  DFMA R12, R12, UR36, RZ ;  /* 0x000000240c0c7c2b */ /* 0x000fe400080000ff */
[----:B------:R-:W-:-:S02]  /*0800*/  DADD R14, R14, -R16 ;  /* 0x000000000e0e7229 */ /* 0x000fc40000000810 */
[C---:B------:R-:W-:Y:S02]  /*0810*/  DFMA R10, R8.reuse, UR12, RZ ;  /* 0x0000000c080a7c2b */ /* 0x040fe400080000ff */
[----:B------:R-:W-:Y:S02]  /*0820*/  DFMA R16, R8, UR32, RZ ;  /* 0x0000002008107c2b */ /* 0x000fe400080000ff */
[----:B------:R-:W-:Y:S02]  /*0830*/  DFMA R30, R18, UR38, R12 ;  /* 0x00000026121e7c2b */ /* 0x000fe4000800000c */
[C---:B------:R-:W-:Y:S02]  /*0840*/  DFMA R12, R8.reuse, UR24, RZ ;  /* 0x00000018080c7c2b */ /* 0x040fe400080000ff */
[----:B------:R-:W-:Y:S02]  /*0850*/  DFMA R8, R8, UR40, RZ ;  /* 0x0000002808087c2b */ /* 0x000fe400080000ff */
[----:B------:R-:W-:-:S02]  /*0860*/  DFMA R20, R18, UR10, R20 ;  /* 0x0000000a12147c2b */ /* 0x000fc40008000014 */
[----:B------:R-:W-:Y:S02]  /*0870*/  DFMA R10, R14, UR14, R10 ;  /* 0x0000000e0e0a7c2b */ /* 0x000fe4000800000a */
[C---:B------:R-:W-:Y:S02]  /*0880*/  DFMA R22, R18.reuse, UR22, R22 ;  /* 0x0000001612167c2b */ /* 0x040fe40008000016 */
[----:B------:R-:W-:Y:S02]  /*0890*/  DFMA R24, R18, UR30, R24 ;  /* 0x0000001e12187c2b */ /* 0x000fe40008000018 */
[C---:B------:R-:W-:Y:S02]  /*08a0*/  DFMA R12, R14.reuse, UR26, R12 ;  /* 0x0000001a0e0c7c2b */ /* 0x040fe4000800000c */
[C---:B------:R-:W-:Y:S02]  /*08b0*/  DFMA R16, R14.reuse, UR34, R16 ;  /* 0x000000220e107c2b */ /* 0x040fe40008000010 */
[----:B------:R-:W-:-:S02]  /*08c0*/  DFMA R32, R14, UR42, R8 ;  /* 0x0000002a0e207c2b */ /* 0x000fc40008000008 */
[C-C-:B------:R-:W-:Y:S02]  /*08d0*/  DADD R8, R20.reuse, R10.reuse ;  /* 0x0000000014087229 */ /* 0x140fe4000000000a */
        /* <DEDUP_REMOVED lines=15> */
.L_x_304:
[----:B------:R-:W-:Y:S05]  /*09d0*/  BSYNC.RECONVERGENT B0 ;  /* 0x0000000000007941 */ /* 0x000fea0003800200 */
.L_x_303:
[----:B------:R-:W-:Y:S01]  /*09e0*/  BAR.SYNC.DEFER_BLOCKING 0x0 ;  /* 0x0000000000007b1d */ /* 0x000fe20000010000 */
[----:B------:R-:W-:-:S05]  /*09f0*/  CS2R R156, SRZ ;  /* 0x00000000009c7805 */ /* 0x000fca000001ff00 */
[----:B------:R-:W3:Y:S01]  /*0a00*/  LDCU.128 UR8, c[0x3][0x700] ;  /* 0x00c0e000ff0877ac */ /* 0x000ee20008000c00 */
[----:B------:R-:W4:Y:S01]  /*0a10*/  LDCU.128 UR20, c[0x3][0x710] ;  /* 0x00c0e200ff1477ac */ /* 0x000f220008000c00 */
[----:B------:R-:W4:Y:S01]  /*0a20*/  LDCU.128 UR28, c[0x3][0x720] ;  /* 0x00c0e400ff1c77ac */ /* 0x000f220008000c00 */
[----:B------:R-:W4:Y:S01]  /*0a30*/  LDCU.128 UR36, c[0x3][0x730] ;  /* 0x00c0e600ff2477ac */ /* 0x000f220008000c00 */
[----:B------:R-:W4:Y:S01]  /*0a40*/  LDCU.128 UR12, c[0x3][0x8c0] ;  /* 0x00c11800ff0c77ac */ /* 0x000f220008000c00 */
[----:B------:R-:W4:Y:S01]  /*0a50*/  LDCU.128 UR24, c[0x3][0x8d0] ;  /* 0x00c11a00ff1877ac */ /* 0x000f220008000c00 */
[----:B012---:R-:W-:Y:S01]  /*0a60*/  LDS.128 R8, [R39] ;  /* 0x0000000027087984 */ /* 0x007fe20000000c00 */
[----:B------:R-:W-:Y:S01]  /*0a70*/  CS2R R128, SRZ ;  /* 0x0000000000807805 */ /* 0x000fe2000001ff00 */
[----:B------:R-:W0:Y:S02]  /*0a80*/  LDCU.128 UR32, c[0x3][0x8e0] ;  /* 0x00c11c00ff2077ac */ /* 0x000e240008000c00 */
[----:B------:R-:W1:Y:S01]  /*0a90*/  LDS.128 R32, [R39+0x10] ;  /* 0x0000100027207984 */ /* 0x000e620000000c00 */
[----:B------:R-:W2:Y:S01]  /*0aa0*/  LDCU.128 UR40, c[0x3][0x8f0] ;  /* 0x00c11e00ff2877ac */ /* 0x000ea20008000c00 */
[----:B------:R-:W-:-:S02]  /*0ab0*/  LOP3.LUT R99, R131, 0x38, RZ, 0xc0, !PT ;  /* 0x0000003883637812 */ /* 0x000fc400078ec0ff */
[----:B------:R-:W2:Y:S01]  /*0ac0*/  @!P1 LDG.E.64.CONSTANT R156, desc[UR16][R26.64+0x1200] ;  /* 0x001200101a9c9981 */ /* 0x000ea2000c1e9b00 */
[C---:B------:R-:W-:Y:S02]  /*0ad0*/  LOP3.LUT R137, R0.reuse, 0x3f8, RZ, 0xc0, !PT ;  /* 0x000003f800897812 */ /* 0x040fe400078ec0ff */
[----:B------:R-:W-:Y:S02]  /*0ae0*/  LOP3.LUT R142, R0, 0x7, RZ, 0xc0, !PT ;  /* 0x00000007008e7812 */ /* 0x000fe400078ec0ff */
[----:B------:R-:W-:Y:S02]  /*0af0*/  CS2R R126, SRZ ;  /* 0x00000000007e7805 */ /* 0x000fe4000001ff00 */
[----:B------:R-:W-:Y:S02]  /*0b00*/  CS2R R124, SRZ ;  /* 0x00000000007c7805 */ /* 0x000fe4000001ff00 */
[----:B------:R-:W-:Y:S01]  /*0b10*/  CS2R R134, SRZ ;  /* 0x0000000000867805 */ /* 0x000fe2000001ff00 */
[----:B------:R-:W-:Y:S01]  /*0b20*/  IMAD R5, R5, -0x1c0, R6 ;  /* 0xfffffe4005057824 */ /* 0x000fe200078e0206 */
[----:B------:R-:W2:Y:S01]  /*0b30*/  @!P1 LDG.E.64.CONSTANT R128, desc[UR16][R26.64+0x5000] ;  /* 0x005000101a809981 */ /* 0x000ea2000c1e9b00 */
[----:B-1---5:R-:W-:-:S02]  /*0b40*/  DADD R12, R8, R34 ;  /* 0x00000000080c7229 */ /* 0x022fc40000000022 */
[----:B------:R-:W-:Y:S01]  /*0b50*/  DADD R14, R10, R32 ;  /* 0x000000000a0e7229 */ /* 0x000fe20000000020 */
[----:B------:R-:W-:Y:S01]  /*0b60*/  IMAD.IADD R98, R2, 0x1, R99 ;  /* 0x0000000102627824 */ /* 0x000fe200078e0263 */
[----:B------:R-:W-:Y:S01]  /*0b70*/  DADD R8, R8, -R34 ;  /* 0x0000000008087229 */ /* 0x000fe20000000822 */
[----:B------:R-:W-:Y:S01]  /*0b80*/  LEA R68, R137, UR5, 0x3 ;  /* 0x0000000589447c11 */ /* 0x000fe2000f8e18ff */
[----:B------:R-:W-:Y:S01]  /*0b90*/  DADD R10, R10, -R32 ;  /* 0x000000000a0a7229 */ /* 0x000fe20000000820 */
[----:B------:R-:W-:Y:S01]  /*0ba0*/  VIADD R97, R99, UR5 ;  /* 0x0000000563617c36 */ /* 0x000fe20008000000 */
[C---:B---3--:R-:W-:Y:S01]  /*0bb0*/  DFMA R16, R12.reuse, UR8, RZ ;  /* 0x000000080c107c2b */ /* 0x048fe200080000ff */
[----:B------:R-:W3:Y:S01]  /*0bc0*/  @!P1 LDG.E.64.CONSTANT R126, desc[UR16][R26.64+0x200] ;  /* 0x000200101a7e9981 */ /* 0x000ee2000c1e9b00 */
[C---:B----4-:R-:W-:Y:S02]  /*0bd0*/  DFMA R18, R12.reuse, UR20, RZ ;  /* 0x000000140c127c2b */ /* 0x050fe400080000ff */
[C---:B------:R-:W-:Y:S01]  /*0be0*/  DFMA R20, R12.reuse, UR28, RZ ;  /* 0x0000001c0c147c2b */ /* 0x040fe200080000ff */
[----:B------:R-:W4:Y:S01]  /*0bf0*/  @!P1 LDG.E.64.CONSTANT R124, desc[UR16][R26.64+0x3200] ;  /* 0x003200101a7c9981 */ /* 0x000f22000c1e9b00 */
[----:B------:R-:W-:-:S02]  /*0c00*/  DFMA R12, R12, UR36, RZ ;  /* 0x000000240c0c7c2b */ /* 0x000fc400080000ff */
[C---:B------:R-:W-:Y:S01]  /*0c10*/  DFMA R16, R14.reuse, UR10, R16 ;  /* 0x0000000a0e107c2b */ /* 0x040fe20008000010 */
[----:B------:R-:W3:Y:S01]  /*0c20*/  @!P1 LDG.E.64.CONSTANT R134, desc[UR16][R26.64+0x4200] ;  /* 0x004200101a869981 */ /* 0x000ee2000c1e9b00 */
[C---:B------:R-:W-:Y:S01]  /*0c30*/  DFMA R18, R14.reuse, UR22, R18 ;  /* 0x000000160e127c2b */ /* 0x040fe20008000012 */
[----:B------:R-:W-:Y:S01]  /*0c40*/  IMAD R97, R142, 0x38, R97 ;  /* 0x000000388e617824 */ /* 0x000fe200078e0261 */
[C---:B------:R-:W-:Y:S01]  /*0c50*/  DFMA R22, R14.reuse, UR30, R20 ;  /* 0x0000001e0e167c2b */ /* 0x040fe20008000014 */
[----:B------:R-:W-:Y:S01]  /*0c60*/  ULEA UR7, UR4, UR6, 0x18 ;  /* 0x0000000604077291 */ /* 0x000fe2000f8ec0ff */
[----:B------:R-:W-:Y:S01]  /*0c70*/  DFMA R24, R14, UR38, R12 ;  /* 0x000000260e187c2b */ /* 0x000fe2000800000c */
[----:B------:R-:W-:Y:S01]  /*0c80*/  CS2R R122, SRZ ;  /* 0x00000000007a7805 */ /* 0x000fe2000001ff00 */
[C---:B------:R-:W-:Y:S01]  /*0c90*/  DFMA R12, R8.reuse, UR12, RZ ;  /* 0x0000000c080c7c2b */ /* 0x040fe200080000ff */
[----:B------:R-:W-:Y:S01]  /*0ca0*/  IMAD.IADD R96, R5, 0x1, R99 ;  /* 0x0000000105607824 */ /* 0x000fe200078e0263 */
[C---:B------:R-:W-:Y:S01]  /*0cb0*/  DFMA R14, R8.reuse, UR24, RZ ;  /* 0x00000018080e7c2b */ /* 0x040fe200080000ff */
[----:B------:R-:W-:Y:S01]  /*0cc0*/  CS2R R132, SRZ ;  /* 0x0000000000847805 */ /* 0x000fe2000001ff00 */
[C---:B0-----:R-:W-:Y:S01]  /*0cd0*/  DFMA R20, R8.reuse, UR32, RZ ;  /* 0x0000002008147c2b */ /* 0x041fe200080000ff */
[----:B------:R-:W3:Y:S01]  /*0ce0*/  @!P1 LDG.E.64.CONSTANT R122, desc[UR16][R26.64+0x2200] ;  /* 0x002200101a7a9981 */ /* 0x000ee2000c1e9b00 */
[----:B--2---:R-:W-:Y:S01]  /*0cf0*/  DFMA R8, R8, UR40, RZ ;  /* 0x0000002808087c2b */ /* 0x004fe200080000ff */
[----:B------:R-:W-:Y:S01]  /*0d00*/  UIADD3 UR6, UPT, UPT, UR6, 0x200, URZ ;  /* 0x0000020006067890 */ /* 0x000fe2000fffe0ff */
[C---:B------:R-:W-:Y:S01]  /*0d10*/  DFMA R12, R10.reuse, UR14, R12 ;  /* 0x0000000e0a0c7c2b */ /* 0x040fe2000800000c */
[----:B------:R-:W-:Y:S01]  /*0d20*/  LEA R130, R4, UR7, 0x9 ;  /* 0x0000000704827c11 */ /* 0x000fe2000f8e48ff */
[C---:B------:R-:W-:Y:S01]  /*0d30*/  DFMA R14, R10.reuse, UR26, R14 ;  /* 0x0000001a0a0e7c2b */ /* 0x040fe2000800000e */
[----:B------:R-:W2:Y:S01]  /*0d40*/  @!P1 LDG.E.64.CONSTANT R132, desc[UR16][R26.64+0x5200] ;  /* 0x005200101a849981 */ /* 0x000ea2000c1e9b00 */
[C---:B------:R-:W-:Y:S01]  /*0d50*/  DFMA R20, R10.reuse, UR34, R20 ;  /* 0x000000220a147c2b */ /* 0x040fe20008000014 */
[----:B------:R-:W-:Y:S01]  /*0d60*/  IMAD R142, R142, -0x38, R97 ;  /* 0xffffffc88e8e7824 */ /* 0x000fe200078e0261 */
[----:B------:R-:W-:Y:S01]  /*0d70*/  DFMA R30, R10, UR42, R8 ;  /* 0x0000002a0a1e7c2b */ /* 0x000fe20008000008 */
[----:B------:R-:W-:Y:S01]  /*0d80*/  ULEA UR6, UR4, UR6, 0x18 ;  /* 0x0000000604067291 */ /* 0x000fe2000f8ec0ff */
[----:B------:R-:W-:Y:S01]  /*0d90*/  DADD R8, R16, R12 ;  /* 0x0000000010087229 */ /* 0x000fe2000000000c */
[----:B------:R-:W-:Y:S01]  /*0da0*/  CS2R R154, SRZ ;  /* 0x00000000009a7805 */ /* 0x000fe2000001ff00 */
[----:B------:R-:W-:Y:S01]  /*0db0*/  DADD R10, R18, R14 ;  /* 0x00000000120a7229 */ /* 0x000fe2000000000e */
[----:B------:R-:W-:Y:S01]  /*0dc0*/  SHF.R.U32.HI R164, RZ, 0x3, R0 ;  /* 0x00000003ffa47819 */ /* 0x000fe20000011600 */
[----:B------:R-:W-:Y:S01]  /*0dd0*/  DADD R12, R16, -R12 ;  /* 0x00000000100c7229 */ /* 0x000fe2000000080c */
[----:B------:R-:W-:Y:S01]  /*0de0*/  CS2R R152, SRZ ;  /* 0x0000000000987805 */ /* 0x000fe2000001ff00 */
[----:B------:R-:W-:Y:S01]  /*0df0*/  DADD R14, R18, -R14 ;  /* 0x00000000120e7229 */ /* 0x000fe2000000080e */
[----:B------:R-:W-:Y:S01]  /*0e00*/  STS.64 [R39], R8 ;  /* 0x0000000827007388 */ /* 0x000fe20000000a00 */
[----:B------:R-:W-:Y:S01]  /*0e10*/  DADD R16, R22, R20 ;  /* 0x0000000016107229 */ /* 0x000fe20000000014 */
[----:B------:R-:W0:Y:S01]  /*0e20*/  LDCU.64 UR14, c[0x3][0x8c8] ;  /* 0x00c11900ff0e77ac */ /* 0x000e220008000a00 */
[----:B------:R-:W-:Y:S01]  /*0e30*/  DADD R18, R24, R30 ;  /* 0x0000000018127229 */ /* 0x000fe2000000001e */
[----:B------:R-:W-:Y:S01]  /*0e40*/  STS.64 [R39+0x38], R12 ;  /* 0x0000380c27007388 */ /* 0x000fe20000000a00 */
[----:B------:R-:W-:Y:S01]  /*0e50*/  DADD R20, R22, -R20 ;  /* 0x0000000016147229 */ /* 0x000fe20000000814 */
[----:B------:R-:W1:Y:S01]  /*0e60*/  LDCU.128 UR20, c[0x3][0x8d0] ;  /* 0x00c11a00ff1477ac */ /* 0x000e620008000c00 */
[----:B------:R-:W-:Y:S01]  /*0e70*/  DADD R24, R24, -R30 ;  /* 0x0000000018187229 */ /* 0x000fe2000000081e */
        /* <DEDUP_REMOVED lines=8> */
[----:B------:R-:W-:Y:S04]  /*0f00*/  STS.64 [R39+0x18], R18 ;  /* 0x0000181227007388 */ /* 0x000fe80000000a00 */
[----:B------:R-:W-:Y:S01]  /*0f10*/  STS.64 [R39+0x20], R24 ;  /* 0x0000201827007388 */ /* 0x000fe20000000a00 */
[----:B------:R-:W-:Y:S01]  /*0f20*/  BAR.SYNC.DEFER_BLOCKING 0x0 ;  /* 0x0000000000007b1d */ /* 0x000fe20000010000 */
[----:B------:R-:W-:-:S05]  /*0f30*/  LEA R136, R4, UR6, 0x9 ;  /* 0x0000000604887c11 */ /* 0x000fca000f8e48ff */
[----:B------:R-:W2:Y:S04]  /*0f40*/  @!P1 LDG.E.64.CONSTANT R154, desc[UR16][R26.64+0x6200] ;  /* 0x006200101a9a9981 */ /* 0x000ea8000c1e9b00 */
[----:B------:R-:W2:Y:S04]  /*0f50*/  @!P1 LDG.E.64.CONSTANT R152, desc[UR16][R26.64+0x400] ;  /* 0x000400101a989981 */ /* 0x000ea8000c1e9b00 */
[----:B------:R-:W-:Y:S04]  /*0f60*/  LDS.64 R14, [R98] ;  /* 0x00000000620e7984 */ /* 0x000fe80000000a00 */
[----:B------:R-:W0:Y:S04]  /*0f70*/  LDS.128 R60, [R68] ;  /* 0x00000000443c7984 */ /* 0x000e280000000c00 */
[----:B------:R-:W1:Y:S04]  /*0f80*/  LDS.64 R20, [R98+0x40] ;  /* 0x0000400062147984 */ /* 0x000e680000000a00 */
[----:B------:R-:W-:Y:S04]  /*0f90*/  LDS.64 R12, [R97] ;  /* 0x00000000610c7984 */ /* 0x000fe80000000a00 */
[----:B------:R-:W1:Y:S04]  /*0fa0*/  LDS.128 R8, [R5] ;  /* 0x0000000005087984 */ /* 0x000e680000000c00 */
[----:B------:R-:W-:Y:S04]  /*0fb0*/  LDS.64 R34, [R98+0x80] ;  /* 0x0000800062227984 */ /* 0x000fe80000000a00 */
[----:B------:R-:W1:Y:S04]  /*0fc0*/  LDS.128 R72, [R68+0x10] ;  /* 0x0000100044487984 */ /* 0x000e680000000c00 */
[----:B------:R-:W1:Y:S04]  /*0fd0*/  LDS.64 R24, [R97+0x8] ;  /* 0x0000080061187984 */ /* 0x000e680000000a00 */
[----:B------:R-:W-:Y:S04]  /*0fe0*/  LDS.64 R42, [R96] ;  /* 0x00000000602a7984 */ /* 0x000fe80000000a00 */
[----:B------:R-:W1:Y:S04]  /*0ff0*/  LDS.128 R56, [UR7+0x1400] ;  /* 0x00140007ff387984 */ /* 0x000e680008000c00 */
[----:B------:R-:W-:Y:S04]  /*1000*/  LDS.64 R30, [R97+0x10] ;  /* 0x00001000611e7984 */ /* 0x000fe80000000a00 */
[----:B------:R-:W1:Y:S04]  /*1010*/  LDS.128 R88, [R5+0x10] ;  /* 0x0000100005587984 */ /* 0x000e680000000c00 */
[----:B------:R-:W1:Y:S04]  /*1020*/  LDS.64 R66, [R98+0xc0] ;  /* 0x0000c00062427984 */ /* 0x000e680000000a00 */
[----:B------:R-:W1:Y:S01]  /*1030*/  LDS.64 R6, [R96+0x200] ;  /* 0x0002000060067984 */ /* 0x000e620000000a00 */
[----:B0-----:R-:W-:-:S03]  /*1040*/  DFMA R16, R60, R14, RZ ;  /* 0x0000000e3c10722b */ /* 0x001fc600000000ff */
[----:B------:R-:W-:Y:S04]  /*1050*/  LDS.64 R40, [R98+0x100] ;  /* 0x0001000062287984 */ /* 0x000fe80000000a00 */
[----:B------:R-:W0:Y:S04]  /*1060*/  LDS.128 R48, [R68+0x20] ;  /* 0x0000200044307984 */ /* 0x000e280000000c00 */
[----:B------:R-:W0:Y:S04]  /*1070*/  LDS.64 R44, [R97+0x18] ;  /* 0x00001800612c7984 */ /* 0x000e280000000a00 */
[----:B------:R-:W-:Y:S04]  /*1080*/  LDS.64 R14, [R96+0x400] ;  /* 0x00040000600e7984 */ /* 0x000fe80000000a00 */
[----:B------:R-:W0:Y:S01]  /*1090*/  LDS.128 R52, [UR7+0x1410] ;  /* 0x00141007ff347984 */ /* 0x000e220008000c00 */
[----:B-1----:R-:W-:-:S03]  /*10a0*/  DFMA R32, R20, R62, R16 ;  /* 0x0000003e1420722b */ /* 0x002fc60000000010 */
[----:B------:R-:W-:Y:S04]  /*10b0*/  LDS.64 R18, [R97+0x20] ;  /* 0x0000200061127984 */ /* 0x000fe80000000a00 */
[----:B------:R-:W-:Y:S04]  /*10c0*/  LDS.128 R80, [R5+0x20] ;  /* 0x0000200005507984 */ /* 0x000fe80000000c00 */
[----:B------:R-:W1:Y:S04]  /*10d0*/  LDS.64 R94, [R98+0x140] ;  /* 0x00014000625e7984 */ /* 0x000e680000000a00 */
[----:B------:R-:W1:Y:S01]  /*10e0*/  LDS.64 R16, [R96+0x600] ;  /* 0x0006000060107984 */ /* 0x000e620000000a00 */
[----:B------:R-:W-:-:S02]  /*10f0*/  DFMA R22, R12, R8, RZ ;  /* 0x000000080c16722b */ /* 0x000fc400000000ff */
[----:B------:R-:W-:Y:S01]  /*1100*/  DFMA R64, R72, R34, R32 ;  /* 0x000000224840722b */ /* 0x000fe20000000020 */
[----:B------:R-:W-:Y:S04]  /*1110*/  LDS.64 R8, [R98+0x180] ;  /* 0x0001800062087984 */ /* 0x000fe80000000a00 */
[----:B------:R-:W-:Y:S04]  /*1120*/  LDS.64 R20, [R97+0x28] ;  /* 0x0000280061147984 */ /* 0x000fe80000000a00 */
[----:B------:R-:W1:Y:S04]  /*1130*/  LDS.128 R68, [R68+0x30] ;  /* 0x0000300044447984 */ /* 0x000e680000000c00 */
[----:B------:R-:W-:Y:S04]  /*1140*/  LDS.64 R32, [R96+0x800] ;  /* 0x0008000060207984 */ /* 0x000fe80000000a00 */
[----:B------:R-:W1:Y:S01]  /*1150*/  LDS.128 R76, [UR7+0x1420] ;  /* 0x00142007ff4c7984 */ /* 0x000e620008000c00 */
[----:B------:R-:W-:-:S02]  /*1160*/  DFMA R34, R24, R10, R22 ;  /* 0x0000000a1822722b */ /* 0x000fc40000000016 */
[----:B------:R-:W-:Y:S01]  /*1170*/  DFMA R100, R42, R56, RZ ;  /* 0x000000382a64722b */ /* 0x000fe200000000ff */
[----:B------:R-:W-:Y:S04]  /*1180*/  LDS.64 R10, [R97+0x30] ;  /* 0x00003000610a7984 */ /* 0x000fe80000000a00 */
[----:B------:R-:W-:Y:S04]  /*1190*/  LDS.128 R84, [R5+0x30] ;  /* 0x0000300005547984 */ /* 0x000fe80000000c00 */
[----:B------:R-:W1:Y:S04]  /*11a0*/  LDS.64 R114, [R98+0x1c0] ;  /* 0x0001c00062727984 */ /* 0x000e680000000a00 */
[----:B------:R-:W1:Y:S01]  /*11b0*/  LDS.64 R22, [R96+0xa00] ;  /* 0x000a000060167984 */ /* 0x000e620000000a00 */
[----:B------:R-:W-:-:S02]  /*11c0*/  DFMA R88, R30, R88, R34 ;  /* 0x000000581e58722b */ /* 0x000fc40000000022 */
[----:B------:R-:W-:Y:S01]  /*11d0*/  DFMA R102, R66, R74, R64 ;  /* 0x0000004a4266722b */ /* 0x000fe20000000040 */
[----:B------:R-:W1:Y:S01]  /*11e0*/  LDS.64 R38, [R97+0x38] ;  /* 0x0000380061267984 */ /* 0x000e620000000a00 */
[----:B------:R-:W-:-:S03]  /*11f0*/  DFMA R100, R6, R58, R100 ;  /* 0x0000003a0664722b */ /* 0x000fc60000000064 */
[----:B------:R-:W-:Y:S04]  /*1200*/  LDS.64 R34, [R96+0xc00] ;  /* 0x000c000060227984 */ /* 0x000fe80000000a00 */
[----:B------:R-:W1:Y:S01]  /*1210*/  LDS.128 R64, [UR7+0x1430] ;  /* 0x00143007ff407984 */ /* 0x000e620008000c00 */
[----:B0-----:R-:W-:Y:S01]  /*1220*/  DFMA R102, R48, R40, R102 ;  /* 0x000000283066722b */ /* 0x001fe20000000066 */
[----:B------:R-:W-:Y:S01]  /*1230*/  IMAD.IADD R136, R99, 0x1, R136 ;  /* 0x0000000163887824 */ /* 0x000fe200078e0288 */
[----:B------:R-:W-:Y:S01]  /*1240*/  DFMA R88, R44, R90, R88 ;  /* 0x0000005a2c58722b */ /* 0x000fe20000000058 */
[----:B------:R-:W0:Y:S01]  /*1250*/  LDS.64 R40, [R96+0xe00] ;  /* 0x000e000060287984 */ /* 0x000e220000000a00 */
[----:B------:R-:W-:Y:S01]  /*1260*/  DFMA R100, R14, R52, R100 ;  /* 0x000000340e64722b */ /* 0x000fe20000000064 */
[----:B------:R-:W0:Y:S03]  /*1270*/  LDCU.64 UR6, c[0x0][0x388] ;  /* 0x00007100ff0677ac */ /* 0x000e260008000a00 */
[----:B-1----:R-:W-:-:S02]  /*1280*/  DFMA R94, R94, R50, R102 ;  /* 0x000000325e5e722b */ /* 0x002fc40000000066 */
[----:B------:R-:W-:Y:S02]  /*1290*/  DFMA R80, R18, R80, R88 ;  /* 0x000000501250722b */ /* 0x000fe40000000058 */
[----:B------:R-:W-:-:S04]  /*12a0*/  DFMA R100, R16, R54, R100 ;  /* 0x000000361064722b */ /* 0x000fc80000000064 */
[----:B------:R-:W-:Y:S02]  /*12b0*/  DFMA R8, R68, R8, R94 ;  /* 0x000000084408722b */ /* 0x000fe4000000005e */
[----:B------:R-:W-:Y:S02]  /*12c0*/  DFMA R80, R20, R82, R80 ;  /* 0x000000521450722b */ /* 0x000fe40000000050 */
[----:B------:R-:W-:-:S04]  /*12d0*/  DFMA R100, R32, R76, R100 ;  /* 0x0000004c2064722b */ /* 0x000fc80000000064 */
[----:B------:R-:W-:Y:S02]  /*12e0*/  DFMA R114, R114, R70, R8 ;  /* 0x000000467272722b */ /* 0x000fe40000000008 */
[----:B------:R-:W-:Y:S02]  /*12f0*/  DFMA R80, R10, R84, R80 ;  /* 0x000000540a50722b */ /* 0x000fe40000000050 */
[----:B------:R-:W-:-:S04]  /*1300*/  DFMA R100, R22, R78, R100 ;  /* 0x0000004e1664722b */ /* 0x000fc80000000064 */
[----:B------:R-:W-:Y:S02]  /*1310*/  DMUL R8, R114, R36 ;  /* 0x0000002472087228 */ /* 0x000fe40000000000 */
[----:B------:R-:W-:Y:S02]  /*1320*/  DFMA R104, R38, R86, R80 ;  /* 0x000000562668722b */ /* 0x000fe40000000050 */
[----:B------:R-:W-:Y:S02]  /*1330*/  DMUL R92, R114, R92 ;  /* 0x0000005c725c7228 */ /* 0x000fe40000000000 */
[----:B------:R-:W-:-:S04]  /*1340*/  DFMA R100, R34, R64, R100 ;  /* 0x000000402264722b */ /* 0x000fc80000000064 */
[C---:B------:R-:W-:Y:S02]  /*1350*/  DFMA R8, R104.reuse, R28, R8 ;  /* 0x0000001c6808722b */ /* 0x040fe40000000008 */
[----:B------:R-:W-:Y:S01]  /*1360*/  DFMA R92, R104, R36, R92 ;  /* 0x00000024685c722b */ /* 0x000fe2000000005c */
[----:B------:R-:W-:Y:S01]  /*1370*/  BAR.SYNC.DEFER_BLOCKING 0x0 ;  /* 0x0000000000007b1d */ /* 0x000fe20000010000 */
[----:B------:R-:W-:-:S05]  /*1380*/  LOP3.LUT R29, R131, 0x1fc0, RZ, 0xc0, !PT ;  /* 0x00001fc0831d7812 */ /* 0x000fca00078ec0ff */
[----:B0-----:R-:W-:Y:S01]  /*1390*/  DFMA R158, R40, R66, R100 ;  /* 0x00000042289e722b */ /* 0x001fe20000000064 */
[----:B------:R-:W-:Y:S02]  /*13a0*/  IMAD.IADD R130, R130, 0x1, R29 ;  /* 0x0000000182827824 */ /* 0x000fe400078e021d */
[----:B------:R-:W-:Y:S02]  /*13b0*/  IMAD.IADD R89, R29, 0x1, R136 ;  /* 0x000000011d597824 */ /* 0x000fe400078e0288 */
[----:B------:R-:W-:-:S03]  /*13c0*/  IMAD.IADD R85, R99, 0x1, R130 ;  /* 0x0000000163557824 */ /* 0x000fc600078e0282 */
[C---:B------:R-:W-:Y:S02]  /*13d0*/  DFMA R8, R158.reuse, R138, R8 ;  /* 0x0000008a9e08722b */ /* 0x040fe40000000008 */
[----:B------:R-:W-:-:S05]  /*13e0*/  DFMA R80, R158, R112, R92 ;  /* 0x000000709e50722b */ /* 0x000fca000000005c */
[----:B------:R-:W-:Y:S04]  /*13f0*/  STS.64 [R85], R8 ;  /* 0x0000000855007388 */ /* 0x000fe80000000a00 */
[----:B------:R-:W-:Y:S01]  /*1400*/  STS.64 [R89], R80 ;  /* 0x0000005059007388 */ /* 0x000fe20000000a00 */
[----:B------:R-:W-:Y:S01]  /*1410*/  BAR.SYNC.DEFER_BLOCKING 0x0 ;  /* 0x0000000000007b1d */ /* 0x000fe20000010000 */
[----:B------:R-:W-:-:S05]  /*1420*/  LOP3.LUT R131, R131, 0x38, RZ, 0xc0, !PT ;  /* 0x0000003883837812 */ /* 0x000fca00078ec0ff */
[----:B------:R-:W-:Y:S01]  /*1430*/  IMAD.IADD R120, R2, 0x1, R131 ;  /* 0x0000000102787824 */ /* 0x000fe200078e0283 */
[----:B------:R-:W-:Y:S04]  /*1440*/  LDS.64 R36, [R99+UR5] ;  /* 0x0000000563247984 */ /* 0x000fe80008000a00 */
[----:B------:R-:W0:Y:S04]  /*1450*/  LDS.128 R92, [R130] ;  /* 0x00000000825c7984 */ /* 0x000e280000000c00 */
[----:B------:R-:W1:Y:S04]  /*1460*/  LDS.64 R82, [R120+0x200] ;  /* 0x0002000078527984 */ /* 0x000e680000000a00 */
[----:B------:R-:W4:Y:S04]  /*1470*/  LDS.64 R86, [R120+0x240] ;  /* 0x0002400078567984 */ /* 0x000f280000000a00 */
[----:B------:R-:W-:Y:S04]  /*1480*/  LDS.64 R28, [R137+UR5] ;  /* 0x00000005891c7984 */ /* 0x000fe80008000a00 */
[----:B------:R-:W3:Y:S04]  /*1490*/  LDS.64 R150, [R136] ;  /* 0x0000000088967984 */ /* 0x000ee80000000a00 */
[----:B------:R-:W3:Y:S04]  /*14a0*/  LDS.128 R88, [R5+0x200] ;  /* 0x0002000005587984 */ /* 0x000ee80000000c00 */
[----:B------:R-:W3:Y:S01]  /*14b0*/  LDS.64 R144, [R120+0x280] ;  /* 0x0002800078907984 */ /* 0x000ee20000000a00 */
[----:B------:R-:W-:-:S03]  /*14c0*/  DMUL R46, R46, UR6 ;  /* 0x000000062e2e7c28 */ /* 0x000fc60008000000 */
[----:B------:R-:W2:Y:S04]  /*14d0*/  LDS.64 R8, [R142+0x40] ;  /* 0x000040008e087984 */ /* 0x000ea80000000a00 */
[----:B------:R-:W2:Y:S04]  /*14e0*/  LDS.64 R116, [R120+0x2c0] ;  /* 0x0002c00078747984 */ /* 0x000ea80000000a00 */
[----:B------:R-:W2:Y:S01]  /*14f0*/  LDS.128 R96, [R5+0x210] ;  /* 0x0002100005607984 */ /* 0x000ea20000000c00 */
[----:B0-----:R-:W-:-:S03]  /*1500*/  DMUL R80, R36, R92 ;  /* 0x0000005c24507228 */ /* 0x001fc60000000000 */
[----:B------:R-:W-:Y:S01]  /*1510*/  LDS.64 R110, [R137+UR5+0x40] ;  /* 0x00004005896e7984 */ /* 0x000fe20008000a00 */
[----:B------:R-:W-:-:S03]  /*1520*/  UMOV UR6, 0x400 ;  /* 0x0000040000067882 */ /* 0x000fc60000000000 */
[----:B------:R-:W0:Y:S01]  /*1530*/  LDS.64 R118, [R136+0x40] ;  /* 0x0000400088767984 */ /* 0x000e220000000a00 */
[----:B-1----:R-:W-:Y:S01]  /*1540*/  DFMA R82, R60, R82, RZ ;  /* 0x000000523c52722b */ /* 0x002fe200000000ff */
[----:B------:R-:W-:Y:S01]  /*1550*/  ULEA UR7, UR4, UR6, 0x18 ;  /* 0x0000000604077291 */ /* 0x000fe2000f8ec0ff */
[----:B------:R-:W-:Y:S01]  /*1560*/  DFMA R84, R42, R46, R80 ;  /* 0x0000002e2a54722b */ /* 0x000fe20000000050 */
[----:B------:R-:W1:Y:S04]  /*1570*/  LDS.64 R92, [R120+0x300] ;  /* 0x00030000785c7984 */ /* 0x000e680000000a00 */
[----:B------:R-:W1:Y:S01]  /*1580*/  LDS.128 R100, [R5+0x220] ;  /* 0x0002200005647984 */ /* 0x000e620000000c00 */
[----:B----4-:R-:W-:Y:S02]  /*1590*/  DFMA R108, R86, R62, R82 ;  /* 0x0000003e566c722b */ /* 0x010fe40000000052 */
[----:B---3--:R-:W-:Y:S01]  /*15a0*/  DFMA R150, R28, R150, R84 ;  /* 0x000000961c96722b */ /* 0x008fe20000000054 */
[----:B------:R-:W-:Y:S04]  /*15b0*/  LDS.64 R46, [R142+0x80] ;  /* 0x000080008e2e7984 */ /* 0x000fe80000000a00 */
[----:B------:R-:W3:Y:S01]  /*15c0*/  LDS.128 R84, [UR7+0x1440] ;  /* 0x00144007ff547984 */ /* 0x000ee20008000c00 */
[----:B------:R-:W-:-:S03]  /*15d0*/  DFMA R88, R12, R88, RZ ;  /* 0x000000580c58722b */ /* 0x000fc600000000ff */
[----:B------:R-:W4:Y:S04]  /*15e0*/  LDS.128 R80, [R130+0x10] ;  /* 0x0000100082507984 */ /* 0x000f280000000c00 */
[----:B------:R-:W4:Y:S01]  /*15f0*/  LDS.64 R106, [R120+0x340] ;  /* 0x00034000786a7984 */ /* 0x000f220000000a00 */
[----:B------:R-:W-:Y:S02]  /*1600*/  DFMA R144, R72, R144, R108 ;  /* 0x000000904890722b */ /* 0x000fe4000000006c */
[----:B------:R-:W-:Y:S01]  /*1610*/  DFMA R148, R24, R90, R88 ;  /* 0x0000005a1894722b */ /* 0x000fe20000000058 */
[----:B------:R-:W4:Y:S04]  /*1620*/  LDS.64 R146, [R120+0x380] ;  /* 0x0003800078927984 */ /* 0x000f280000000a00 */
[----:B------:R-:W4:Y:S01]  /*1630*/  LDS.128 R88, [UR7+0x1450] ;  /* 0x00145007ff587984 */ /* 0x000f220008000c00 */
[----:B--2---:R-:W-:-:S02]  /*1640*/  DFMA R94, R8, R94, R150 ;  /* 0x0000005e085e722b */ /* 0x004fc40000000096 */
[----:B------:R-:W-:Y:S01]  /*1650*/  DFMA R144, R116, R74, R144 ;  /* 0x0000004a7490722b */ /* 0x000fe20000000090 */
[----:B------:R-:W-:Y:S01]  /*1660*/  LDS.64 R108, [R137+UR5+0x80] ;  /* 0x00008005896c7984 */ /* 0x000fe20008000a00 */
[----:B------:R-:W-:-:S03]  /*1670*/  DFMA R96, R30, R96, R148 ;  /* 0x000000601e60722b */ /* 0x000fc60000000094 */
[----:B------:R-:W2:Y:S01]  /*1680*/  LDS.64 R140, [R136+0x80] ;  /* 0x00008000888c7984 */ /* 0x000ea20000000a00 */
[----:B0-----:R-:W-:Y:S02]  /*1690*/  DFMA R116, R110, R118, R94 ;  /* 0x000000766e74722b */ /* 0x001fe4000000005e */
[----:B-1----:R-:W-:Y:S01]  /*16a0*/  DFMA R118, R48, R92, R144 ;  /* 0x0000005c3076722b */ /* 0x002fe20000000090 */
[----:B------:R-:W-:Y:S01]  /*16b0*/  LDS.64 R120, [R120+0x3c0] ;  /* 0x0003c00078787984 */ /* 0x000fe20000000a00 */
[----:B------:R-:W-:Y:S02]  /*16c0*/  DFMA R144, R44, R98, R96 ;  /* 0x000000622c90722b */ /* 0x000fe40000000060 */
[----:B------:R-:W-:Y:S01]  /*16d0*/  DMUL R114, R114, R112 ;  /* 0x0000007072727228 */ /* 0x000fe20000000000 */
[----:B------:R-:W0:Y:S04]  /*16e0*/  LDS.128 R92, [R5+0x230] ;  /* 0x00023000055c7984 */ /* 0x000e280000000c00 */
[----:B------:R-:W1:Y:S01]  /*16f0*/  LDS.128 R96, [UR7+0x1460] ;  /* 0x00146007ff607984 */ /* 0x000e620008000c00 */
[----:B------:R-:W-:-:S02]  /*1700*/  DFMA R100, R18, R100, R144 ;  /* 0x000000641264722b */ /* 0x000fc40000000090 */
[----:B------:R-:W-:Y:S01]  /*1710*/  DFMA R138, R104, R138, R114 ;  /* 0x0000008a688a722b */ /* 0x000fe20000000072 */
[----:B------:R-:W1:Y:S01]  /*1720*/  LDS.64 R112, [R142+0xc0] ;  /* 0x0000c0008e707984 */ /* 0x000e620000000a00 */
[----:B---3--:R-:W-:Y:S02]  /*1730*/  DFMA R104, R42, R84, RZ ;  /* 0x000000542a68722b */ /* 0x008fe400000000ff */
[----:B----4-:R-:W-:Y:S01]  /*1740*/  DFMA R116, R46, R80, R116 ;  /* 0x000000502e74722b */ /* 0x010fe20000000074 */
[----:B------:R-:W-:Y:S01]  /*1750*/  LDS.64 R114, [R137+UR5+0xc0] ;  /* 0x0000c00589727984 */ /* 0x000fe20008000a00 */
[----:B------:R-:W-:Y:S02]  /*1760*/  DFMA R150, R20, R102, R100 ;  /* 0x000000661496722b */ /* 0x000fe40000000064 */
[----:B------:R-:W-:Y:S01]  /*1770*/  DFMA R106, R106, R50, R118 ;  /* 0x000000326a6a722b */ /* 0x000fe20000000076 */
[----:B------:R-:W3:Y:S01]  /*1780*/  LDS.64 R80, [R136+0xc0] ;  /* 0x0000c00088507984 */ /* 0x000ee20000000a00 */
[----:B------:R-:W-:-:S03]  /*1790*/  DFMA R148, R6, R86, R104 ;  /* 0x000000560694722b */ /* 0x000fc60000000068 */
[----:B------:R-:W4:Y:S03]  /*17a0*/  LDS.128 R100, [UR7+0x1470] ;  /* 0x00147007ff647984 */ /* 0x000f260008000c00 */
[----:B------:R-:W-:Y:S01]  /*17b0*/  DFMA R146, R68, R146, R106 ;  /* 0x000000924492722b */ /* 0x000fe2000000006a */
[----:B------:R-:W-:Y:S01]  /*17c0*/  LDS.64 R118, [R142+0x100] ;  /* 0x000100008e767984 */ /* 0x000fe20000000a00 */
[----:B------:R-:W-:-:S03]  /*17d0*/  DFMA R148, R14, R88, R148 ;  /* 0x000000580e94722b */ /* 0x000fc60000000094 */
[----:B------:R-:W4:Y:S01]  /*17e0*/  LDS.128 R104, [R130+0x20] ;  /* 0x0000200082687984 */ /* 0x000f220000000c00 */
[----:B--2---:R-:W-:-:S03]  /*17f0*/  DFMA R140, R108, R140, R116 ;  /* 0x0000008c6c8c722b */ /* 0x004fc60000000074 */
[----:B------:R-:W-:Y:S01]  /*1800*/  LDS.64 R144, [R136+0x100] ;  /* 0x0001000088907984 */ /* 0x000fe20000000a00 */
[----:B------:R-:W-:-:S03]  /*1810*/  DFMA R148, R16, R90, R148 ;  /* 0x0000005a1094722b */ /* 0x000fc60000000094 */
[----:B------:R-:W2:Y:S01]  /*1820*/  LDS.64 R116, [R137+UR5+0x100] ;  /* 0x0001000589747984 */ /* 0x000ea20008000a00 */
[----:B0-----:R-:W-:-:S03]  /*1830*/  DFMA R92, R10, R92, R150 ;  /* 0x0000005c0a5c722b */ /* 0x001fc60000000096 */
[----:B------:R-:W-:Y:S01]  /*1840*/  LDS.64 R162, [R136+0x140] ;  /* 0x0001400088a27984 */ /* 0x000fe20000000a00 */
[----:B-1----:R-:W-:-:S03]  /*1850*/  DFMA R148, R32, R96, R148 ;  /* 0x000000602094722b */ /* 0x002fc60000000094 */
[----:B------:R-:W-:Y:S01]  /*1860*/  LDS.64 R160, [R136+0x1c0] ;  /* 0x0001c00088a07984 */ /* 0x000fe20000000a00 */
[----:B------:R-:W-:Y:S02]  /*1870*/  DFMA R146, R120, R70, R146 ;  /* 0x000000467892722b */ /* 0x000fe40000000092 */
[----:B------:R-:W-:Y:S01]  /*1880*/  DFMA R82, R112, R82, R140 ;  /* 0x000000527052722b */ /* 0x000fe2000000008c */
[----:B------:R-:W0:Y:S01]  /*1890*/  LDS.64 R120, [R142+0x140] ;  /* 0x000140008e787984 */ /* 0x000e220000000a00 */
[----:B------:R-:W-:Y:S02]  /*18a0*/  DFMA R94, R38, R94, R92 ;  /* 0x0000005e265e722b */ /* 0x000fe4000000005c */
[----:B------:R-:W-:-:S04]  /*18b0*/  DFMA R92, R22, R98, R148 ;  /* 0x00000062165c722b */ /* 0x000fc80000000094 */
[----:B---3--:R-:W-:Y:S02]  /*18c0*/  DFMA R82, R114, R80, R82 ;  /* 0x000000507252722b */ /* 0x008fe40000000052 */
[----:B------:R-:W-:Y:S02]  /*18d0*/  DMUL R80, R146, R156 ;  /* 0x0000009c92507228 */ /* 0x000fe40000000000 */
[----:B----4-:R-:W-:Y:S02]  /*18e0*/  DFMA R92, R34, R100, R92 ;  /* 0x00000064225c722b */ /* 0x010fe4000000005c */
[----:B------:R-:W-:Y:S02]  /*18f0*/  DFMA R158, R158, R128, R138 ;  /* 0x000000809e9e722b */ /* 0x000fe4000000008a */
[----:B------:R-:W-:Y:S01]  /*1900*/  DMUL R124, R146, R124 ;  /* 0x0000007c927c7228 */ /* 0x000fe20000000000 */
[----:B------:R-:W1:Y:S01]  /*1910*/  LDS.64 R128, [R137+UR5+0x140] ;  /* 0x0001400589807984 */ /* 0x000e620008000a00 */
[----:B------:R-:W-:-:S02]  /*1920*/  DFMA R80, R94, R126, R80 ;  /* 0x0000007e5e50722b */ /* 0x000fc40000000050 */
[----:B------:R-:W-:Y:S01]  /*1930*/  DFMA R104, R118, R104, R82 ;  /* 0x000000687668722b */ /* 0x000fe20000000052 */
[----:B------:R-:W-:Y:S01]  /*1940*/  LDS.64 R126, [R142+0x180] ;  /* 0x000180008e7e7984 */ /* 0x000fe20000000a00 */
[----:B------:R-:W-:Y:S02]  /*1950*/  DMUL R138, R146, R134 ;  /* 0x00000086928a7228 */ /* 0x000fe40000000000 */
[----:B------:R-:W-:Y:S01]  /*1960*/  DFMA R140, R40, R102, R92 ;  /* 0x00000066288c722b */ /* 0x000fe2000000005c */
[----:B------:R-:W-:Y:S01]  /*1970*/  LEA R83, R4, UR7, 0x9 ;  /* 0x0000000704537c11 */ /* 0x000fe2000f8e48ff */
[----:B------:R-:W-:Y:S02]  /*1980*/  DFMA R156, R94, R156, R124 ;  /* 0x0000009c5e9c722b */ /* 0x000fe4000000007c */
[----:B--2---:R-:W-:Y:S01]  /*1990*/  DFMA R144, R116, R144, R104 ;  /* 0x000000907490722b */ /* 0x004fe20000000068 */
[----:B------:R-:W-:Y:S01]  /*19a0*/  LDS.64 R124, [R137+UR5+0x180] ;  /* 0x00018005897c7984 */ /* 0x000fe20008000a00 */
[----:B------:R-:W-:Y:S01]  /*19b0*/  IMAD R92, R164, 0x40, R83 ;  /* 0x00000040a45c7824 */ /* 0x000fe200078e0253 */
[----:B------:R-:W-:-:S02]  /*19c0*/  DFMA R138, R94, R122, R138 ;  /* 0x0000007a5e8a722b */ /* 0x000fc4000000008a */
[----:B------:R-:W-:Y:S01]  /*19d0*/  DFMA R146, R140, R122, R80 ;  /* 0x0000007a8c92722b */ /* 0x000fe20000000050 */
[----:B------:R-:W-:Y:S04]  /*19e0*/  LDS.64 R104, [R137+UR5+0x1c0] ;  /* 0x0001c00589687984 */ /* 0x000fe80008000a00 */
[----:B------:R2:W-:Y:S04]  /*19f0*/  LDS.64 R122, [R142+0x1c0] ;  /* 0x0001c0008e7a7984 */ /* 0x0005e80000000a00 */
[----:B------:R-:W-:Y:S04]  /*1a00*/  LDS.64 R94, [R136+0x180] ;  /* 0x00018000885e7984 */ /* 0x000fe80000000a00 */
[----:B------:R-:W3:Y:S01]  /*1a10*/  LDS.128 R80, [R130+0x30] ;  /* 0x0000300082507984 */ /* 0x000ee20000000c00 */
[----:B------:R-:W-:Y:S01]  /*1a20*/  IMAD.IADD R93, R131, 0x1, R92 ;  /* 0x00000001835d7824 */ /* 0x000fe200078e025c */
[----:B------:R-:W-:Y:S01]  /*1a30*/  BAR.SYNC.DEFER_BLOCKING 0x0 ;  /* 0x0000000000007b1d */ /* 0x000fe20000010000 */
[----:B------:R-:W-:-:S02]  /*1a40*/  CS2R R148, SRZ ;  /* 0x0000000000947805 */ /* 0x000fc4000001ff00 */
[----:B------:R-:W-:-:S03]  /*1a50*/  CS2R R150, SRZ ;  /* 0x0000000000967805 */ /* 0x000fc6000001ff00 */
[----:B0-----:R-:W-:Y:S01]  /*1a60*/  DFMA R106, R120, R106, R144 ;  /* 0x0000006a786a722b */ /* 0x001fe20000000090 */
[----:B------:R-:W4:Y:S01]  /*1a70*/  @!P1 LDG.E.64.CONSTANT R148, desc[UR16][R26.64+0x3400] ;  /* 0x003400101a949981 */ /* 0x000f22000c1e9b00 */
[----:B------:R-:W-:-:S03]  /*1a80*/  CS2R R144, SRZ ;  /* 0x0000000000907805 */ /* 0x000fc6000001ff00 */
[----:B------:R-:W4:Y:S01]  /*1a90*/  @!P1 LDG.E.64.CONSTANT R150, desc[UR16][R26.64+0x1400] ;  /* 0x001400101a969981 */ /* 0x000f22000c1e9b00 */
[----:B--2---:R-:W-:-:S03]  /*1aa0*/  CS2R R142, SRZ ;  /* 0x00000000008e7805 */ /* 0x004fc6000001ff00 */
[----:B------:R-:W2:Y:S04]  /*1ab0*/  @!P1 LDG.E.64.CONSTANT R144, desc[UR16][R26.64+0x2400] ;  /* 0x002400101a909981 */ /* 0x000ea8000c1e9b00 */
[----:B------:R-:W2:Y:S04]  /*1ac0*/  @!P1 LDG.E.64.CONSTANT R142, desc[UR16][R26.64+0x5400] ;  /* 0x005400101a8e9981 */ /* 0x000ea8000c1e9b00 */
[----:B------:R0:W-:Y:S02]  /*1ad0*/  STS.64 [R93], R146 ;  /* 0x000000925d007388 */ /* 0x0001e40000000a00 */
[----:B0-----:R-:W-:-:S06]  /*1ae0*/  CS2R R146, SRZ ;  /* 0x0000000000927805 */ /* 0x001fcc000001ff00 */
[----:B------:R-:W2:Y:S01]  /*1af0*/  @!P1 LDG.E.64.CONSTANT R146, desc[UR16][R26.64+0x4400] ;  /* 0x004400101a929981 */ /* 0x000ea2000c1e9b00 */
[----:B------:R-:W-:Y:S01]  /*1b00*/  UIADD3 UR5, UPT, UPT, UR6, 0x200, URZ ;  /* 0x0000020006057890 */ /* 0x000fe2000fffe0ff */
[----:B-1----:R-:W-:Y:S01]  /*1b10*/  DFMA R162, R128, R162, R106 ;  /* 0x000000a280a2722b */ /* 0x002fe2000000006a */
[----:B------:R-:W0:Y:S02]  /*1b20*/  LDCU.64 UR6, c[0x0][0x388] ;  /* 0x00007100ff0677ac */ /* 0x000e240008000a00 */
[----:B------:R-:W-:-:S06]  /*1b30*/  ULEA UR5, UR4, UR5, 0x18 ;  /* 0x0000000504057291 */ /* 0x000fcc000f8ec0ff */
[----:B------:R-:W-:Y:S01]  /*1b40*/  LEA R106, R4, UR5, 0x9 ;  /* 0x00000005046a7c11 */ /* 0x000fe2000f8e48ff */
[----:B------:R-:W-:-:S04]  /*1b50*/  DFMA R156, R140, R134, R156 ;  /* 0x000000868c9c722b */ /* 0x000fc8000000009c */
[----:B------:R-:W-:-:S04]  /*1b60*/  IMAD.IADD R93, R131, 0x1, R106 ;  /* 0x00000001835d7824 */ /* 0x000fc800078e026a */
[----:B------:R-:W-:Y:S01]  /*1b70*/  IMAD R165, R164, 0x40, R93 ;  /* 0x00000040a4a57824 */ /* 0x000fe200078e025d */
[----:B---3--:R-:W-:-:S04]  /*1b80*/  DFMA R162, R126, R80, R162 ;  /* 0x000000507ea2722b */ /* 0x008fc800000000a2 */
[----:B------:R1:W-:Y:S04]  /*1b90*/  STS.64 [R165], R156 ;  /* 0x0000009ca5007388 */ /* 0x0003e80000000a00 */
[----:B------:R-:W-:Y:S01]  /*1ba0*/  DFMA R162, R124, R94, R162 ;  /* 0x0000005e7ca2722b */ /* 0x000fe200000000a2 */
[----:B------:R-:W-:Y:S01]  /*1bb0*/  IMAD.SHL.U32 R95, R0, 0x8, RZ ;  /* 0x00000008005f7824 */ /* 0x000fe200078e00ff */
[----:B------:R-:W-:-:S04]  /*1bc0*/  DFMA R134, R158, R78, RZ ;  /* 0x0000004e9e86722b */ /* 0x000fc800000000ff */
[----:B------:R-:W-:Y:S02]  /*1bd0*/  LOP3.LUT R95, R95, 0x38, RZ, 0xc0, !PT ;  /* 0x000000385f5f7812 */ /* 0x000fe400078ec0ff */
[----:B-1----:R-:W-:Y:S01]  /*1be0*/  CS2R R156, SRZ ;  /* 0x00000000009c7805 */ /* 0x002fe2000001ff00 */
[----:B------:R-:W-:Y:S02]  /*1bf0*/  DFMA R82, R122, R82, R162 ;  /* 0x000000527a52722b */ /* 0x000fe400000000a2 */
[----:B------:R-:W-:Y:S01]  /*1c00*/  IMAD.IADD R78, R2, 0x1, R95 ;  /* 0x00000001024e7824 */ /* 0x000fe200078e025f */
[----:B------:R-:W-:Y:S01]  /*1c10*/  DFMA R136, R64, R158, RZ ;  /* 0x0000009e4088722b */ /* 0x000fe200000000ff */
[----:B------:R-:W-:Y:S06]  /*1c20*/  BAR.SYNC.DEFER_BLOCKING 0x0 ;  /* 0x0000000000007b1d */ /* 0x000fec0000010000 */
[----:B------:R-:W3:Y:S01]  /*1c30*/  @!P1 LDG.E.64.CONSTANT R156, desc[UR16][R26.64+0x6400] ;  /* 0x006400101a9c9981 */ /* 0x000ee2000c1e9b00 */
[----:B------:R-:W-:-:S02]  /*1c40*/  DFMA R160, R104, R160, R82 ;  /* 0x000000a068a0722b */ /* 0x000fc40000000052 */
[----:B------:R-:W-:Y:S02]  /*1c50*/  DFMA R106, R52, R158, RZ ;  /* 0x0000009e346a722b */ /* 0x000fe400000000ff */
[----:B------:R-:W-:Y:S01]  /*1c60*/  DFMA R130, R158, R54, RZ ;  /* 0x000000369e82722b */ /* 0x000fe200000000ff */
[----:B------:R-:W1:Y:S04]  /*1c70*/  LDS.64 R64, [R78+0x400] ;  /* 0x000400004e407984 */ /* 0x000e680000000a00 */
[----:B------:R-:W0:Y:S04]  /*1c80*/  LDS.64 R82, [R78+0x440] ;  /* 0x000440004e527984 */ /* 0x000e280000000a00 */
[----:B------:R-:W0:Y:S01]  /*1c90*/  LDS.128 R52, [R5+0x400] ;  /* 0x0004000005347984 */ /* 0x000e220000000c00 */
[----:B------:R-:W-:-:S02]  /*1ca0*/  DFMA R56, R56, R158, RZ ;  /* 0x0000009e3838722b */ /* 0x000fc400000000ff */
[----:B------:R-:W-:Y:S02]  /*1cb0*/  DFMA R58, R158, R58, RZ ;  /* 0x0000003a9e3a722b */ /* 0x000fe400000000ff */
[----:B------:R-:W-:Y:S02]  /*1cc0*/  DFMA R80, R76, R158, RZ ;  /* 0x0000009e4c50722b */ /* 0x000fe400000000ff */
[----:B------:R-:W-:Y:S02]  /*1cd0*/  DFMA R158, R158, R66, RZ ;  /* 0x000000429e9e722b */ /* 0x000fe400000000ff */
[----:B------:R-:W-:Y:S01]  /*1ce0*/  DFMA R76, R140, R132, R138 ;  /* 0x000000848c4c722b */ /* 0x000fe2000000008a */
[----:B------:R-:W0:Y:S01]  /*1cf0*/  LDS.64 R66, [R78+0x480] ;  /* 0x000480004e427984 */ /* 0x000e220000000a00 */
[----:B------:R-:W-:-:S06]  /*1d00*/  DADD R138, R56, R160 ;  /* 0x00000000388a7229 */ /* 0x000fcc00000000a0 */
[----:B------:R-:W-:Y:S02]  /*1d10*/  DFMA R140, R76, R86, R58 ;  /* 0x000000564c8c722b */ /* 0x000fe4000000003a */
[----:B------:R-:W-:Y:S01]  /*1d20*/  DFMA R106, R88, R76, R106 ;  /* 0x0000004c586a722b */ /* 0x000fe2000000006a */
[----:B------:R-:W0:Y:S04]  /*1d30*/  LDS.128 R56, [R5+0x410] ;  /* 0x0004100005387984 */ /* 0x000e280000000c00 */
[----:B------:R-:W0:Y:S04]  /*1d40*/  LDS.64 R88, [R78+0x4c0] ;  /* 0x0004c0004e587984 */ /* 0x000e280000000a00 */
[----:B------:R-:W0:Y:S01]  /*1d50*/  LDS.64 R86, [R78+0x500] ;  /* 0x000500004e567984 */ /* 0x000e220000000a00 */
[----:B-1----:R-:W-:-:S08]  /*1d60*/  DFMA R64, R60, R64, RZ ;  /* 0x000000403c40722b */ /* 0x002fd000000000ff */
[----:B0-----:R-:W-:Y:S02]  /*1d70*/  DFMA R82, R82, R62, R64 ;  /* 0x0000003e5252722b */ /* 0x001fe40000000040 */
[----:B------:R-:W-:Y:S01]  /*1d80*/  DFMA R64, R12, R52, RZ ;  /* 0x000000340c40722b */ /* 0x000fe200000000ff */
[----:B------:R-:W-:Y:S02]  /*1d90*/  UMOV UR5, 0x400 ;  /* 0x0000040000057882 */ /* 0x000fe40000000000 */
[----:B------:R-:W-:-:S03]  /*1da0*/  ULEA UR10, UR4, UR5, 0x18 ;  /* 0x00000005040a7291 */ /* 0x000fc6000f8ec0ff */
[----:B------:R-:W-:Y:S02]  /*1db0*/  DFMA R52, R72, R66, R82 ;  /* 0x000000424834722b */ /* 0x000fe40000000052 */
[----:B------:R-:W-:Y:S02]  /*1dc0*/  DFMA R54, R24, R54, R64 ;  /* 0x000000361836722b */ /* 0x000fe40000000040 */
[----:B------:R-:W-:Y:S01]  /*1dd0*/  DFMA R132, R96, R76, R80 ;  /* 0x0000004c6084722b */ /* 0x000fe20000000050 */
[----:B------:R-:W0:Y:S04]  /*1de0*/  LDS.128 R64, [R5+0x420] ;  /* 0x0004200005407984 */ /* 0x000e280000000c00 */
[----:B------:R-:W1:Y:S01]  /*1df0*/  LDS.64 R96, [R78+0x540] ;  /* 0x000540004e607984 */ /* 0x000e620000000a00 */
[----:B------:R-:W-:-:S03]  /*1e00*/  DFMA R56, R30, R56, R54 ;  /* 0x000000381e38722b */ /* 0x000fc60000000036 */
[----:B------:R-:W1:Y:S01]  /*1e10*/  LDS.128 R80, [R92] ;  /* 0x000000005c507984 */ /* 0x000e620000000c00 */
[----:B------:R-:W-:-:S03]  /*1e20*/  DFMA R88, R88, R74, R52 ;  /* 0x0000004a5858722b */ /* 0x000fc60000000034 */
[----:B------:R-:W1:Y:S01]  /*1e30*/  LDS.128 R52, [UR10+0x1480] ;  /* 0x0014800aff347984 */ /* 0x000e620008000c00 */
[----:B------:R-:W-:-:S03]  /*1e40*/  DFMA R134, R76, R98, R134 ;  /* 0x000000624c86722b */ /* 0x000fc60000000086 */
[----:B------:R-:W1:Y:S01]  /*1e50*/  LDS.64 R98, [R78+0x580] ;  /* 0x000580004e627984 */ /* 0x000e620000000a00 */
[-C--:B------:R-:W-:Y:S02]  /*1e60*/  DFMA R136, R100, R76.reuse, R136 ;  /* 0x0000004c6488722b */ /* 0x080fe40000000088 */
[----:B------:R-:W-:Y:S02]  /*1e70*/  DFMA R138, R84, R76, R138 ;  /* 0x0000004c548a722b */ /* 0x000fe4000000008a */
[----:B------:R-:W-:Y:S01]  /*1e80*/  DFMA R100, R44, R58, R56 ;  /* 0x0000003a2c64722b */ /* 0x000fe20000000038 */
[----:B------:R1:W1:Y:S01]  /*1e90*/  LDS.64 R84, [R78+0x5c0] ;  /* 0x0005c0004e547984 */ /* 0x0002620000000a00 */
[----:B------:R-:W-:Y:S02]  /*1ea0*/  DFMA R130, R76, R90, R130 ;  /* 0x0000005a4c82722b */ /* 0x000fe40000000082 */
[----:B------:R-:W-:Y:S01]  /*1eb0*/  DFMA R86, R48, R86, R88 ;  /* 0x000000563056722b */ /* 0x000fe20000000058 */
[----:B------:R-:W1:Y:S04]  /*1ec0*/  LDS.128 R56, [UR10+0x1490] ;  /* 0x0014900aff387984 */ /* 0x000e680008000c00 */
[----:B------:R-:W1:Y:S01]  /*1ed0*/  LDS.128 R88, [R5+0x430] ;  /* 0x0004300005587984 */ /* 0x000e620000000c00 */
[----:B------:R-:W-:-:S03]  /*1ee0*/  DFMA R102, R76, R102, R158 ;  /* 0x000000664c66722b */ /* 0x000fc6000000009e */
[----:B------:R-:W1:Y:S01]  /*1ef0*/  LDS.64 R76, [R93] ;  /* 0x000000005d4c7984 */ /* 0x000e620000000a00 */
[----:B------:R-:W-:Y:S01]  /*1f00*/  DMUL R154, R154, UR6 ;  /* 0x000000069a9a7c28 */ /* 0x000fe20008000000 */
[----:B------:R-:W-:Y:S02]  /*1f10*/  UIADD3 UR5, UPT, UPT, UR5, 0x200, URZ ;  /* 0x0000020005057890 */ /* 0x000fe4000fffe0ff */
[----:B------:R-:W-:Y:S01]  /*1f20*/  LDS.64 R158, [R93+0x140] ;  /* 0x000140005d9e7984 */ /* 0x000fe20000000a00 */
[----:B------:R-:W3:Y:S01]  /*1f30*/  LDCU.64 UR6, c[0x0][0x388] ;  /* 0x00007100ff0677ac */ /* 0x000ee20008000a00 */
[----:B0-----:R-:W-:Y:S02]  /*1f40*/  DFMA R64, R18, R64, R100 ;  /* 0x000000401240722b */ /* 0x001fe40000000064 */
[----:B-1----:R-:W-:Y:S02]  /*1f50*/  DFMA R86, R96, R50, R86 ;  /* 0x000000326056722b */ /* 0x002fe40000000056 */
[----:B------:R-:W-:-:S02]  /*1f60*/  DMUL R80, R36, R80 ;  /* 0x0000005024507228 */ /* 0x000fc40000000000 */
[----:B------:R-:W-:-:S04]  /*1f70*/  DFMA R96, R42, R52, RZ ;  /* 0x000000342a60722b */ /* 0x000fc800000000ff */
[----:B------:R-:W-:Y:S02]  /*1f80*/  DFMA R86, R68, R98, R86 ;  /* 0x000000624456722b */ /* 0x000fe40000000056 */
[C---:B------:R-:W-:Y:S01]  /*1f90*/  DFMA R80, R6.reuse, R154, R80 ;  /* 0x0000009a0650722b */ /* 0x040fe20000000050 */
[----:B------:R-:W-:Y:S01]  /*1fa0*/  LDS.64 R98, [R93+0x80] ;  /* 0x000080005d627984 */ /* 0x000fe20000000a00 */
[----:B------:R-:W-:Y:S02]  /*1fb0*/  DFMA R78, R6, R54, R96 ;  /* 0x00000036064e722b */ /* 0x000fe40000000060 */
[----:B------:R-:W-:Y:S02]  /*1fc0*/  DFMA R154, R20, R66, R64 ;  /* 0x00000042149a722b */ /* 0x000fe40000000040 */
[----:B------:R-:W-:Y:S01]  /*1fd0*/  DFMA R96, R84, R70, R86 ;  /* 0x000000465460722b */ /* 0x000fe20000000056 */
[----:B------:R-:W0:Y:S03]  /*1fe0*/  LDS.128 R64, [UR10+0x14a0] ;  /* 0x0014a00aff407984 */ /* 0x000e260008000c00 */
[----:B------:R-:W-:-:S02]  /*1ff0*/  DFMA R84, R14, R56, R78 ;  /* 0x000000380e54722b */ /* 0x000fc4000000004e */
[----:B------:R-:W-:Y:S01]  /*2000*/  DFMA R154, R10, R88, R154 ;  /* 0x000000580a9a722b */ /* 0x000fe2000000009a */
[----:B------:R-:W1:Y:S05]  /*2010*/  LDS.64 R88, [R93+0x40] ;  /* 0x000040005d587984 */ /* 0x000e6a0000000a00 */
[----:B------:R-:W-:Y:S02]  /*2020*/  DFMA R100, R16, R58, R84 ;  /* 0x0000003a1064722b */ /* 0x000fe40000000054 */
[----:B------:R-:W1:Y:S01]  /*2030*/  LDS.128 R84, [R92+0x10] ;  /* 0x000010005c547984 */ /* 0x000e620000000c00 */
[----:B------:R-:W-:-:S03]  /*2040*/  DFMA R80, R28, R76, R80 ;  /* 0x0000004c1c50722b */ /* 0x000fc60000000050 */
[----:B------:R-:W1:Y:S05]  /*2050*/  LDS.128 R76, [UR10+0x14b0] ;  /* 0x0014b00aff4c7984 */ /* 0x000e6a0008000c00 */
[----:B------:R-:W-:Y:S02]  /*2060*/  DFMA R80, R8, R82, R80 ;  /* 0x000000520850722b */ /* 0x000fe40000000050 */
[----:B0-----:R-:W-:-:S06]  /*2070*/  DFMA R100, R32, R64, R100 ;  /* 0x000000402064722b */ /* 0x001fcc0000000064 */
[----:B-1----:R-:W-:Y:S02]  /*2080*/  DFMA R88, R110, R88, R80 ;  /* 0x000000586e58722b */ /* 0x002fe40000000050 */
[----:B------:R-:W-:-:S06]  /*2090*/  DFMA R100, R22, R66, R100 ;  /* 0x000000421664722b */ /* 0x000fcc0000000064 */
[----:B------:R-:W-:Y:S02]  /*20a0*/  DFMA R84, R46, R84, R88 ;  /* 0x000000542e54722b */ /* 0x000fe40000000058 */
[----:B------:R-:W-:Y:S02]  /*20b0*/  DFMA R80, R34, R76, R100 ;  /* 0x0000004c2250722b */ /* 0x000fe40000000064 */
[----:B------:R-:W-:Y:S01]  /*20c0*/  DFMA R90, R38, R90, R154 ;  /* 0x0000005a265a722b */ /* 0x000fe2000000009a */
[----:B------:R-:W-:Y:S03]  /*20d0*/  LDS.64 R154, [R93+0x180] ;  /* 0x000180005d9a7984 */ /* 0x000fe60000000a00 */
[----:B------:R-:W-:Y:S02]  /*20e0*/  DFMA R98, R108, R98, R84 ;  /* 0x000000626c62722b */ /* 0x000fe40000000054 */
[C---:B----4-:R-:W-:Y:S01]  /*20f0*/  DMUL R148, R96.reuse, R148 ;  /* 0x0000009460947228 */ /* 0x050fe20000000000 */
[----:B------:R-:W0:Y:S01]  /*2100*/  LDS.64 R84, [R93+0xc0] ;  /* 0x0000c0005d547984 */ /* 0x000e220000000a00 */
[----:B------:R-:W-:-:S02]  /*2110*/  DMUL R100, R96, R150 ;  /* 0x0000009660647228 */ /* 0x000fc40000000000 */
[----:B------:R-:W-:-:S04]  /*2120*/  DFMA R80, R40, R78, R80 ;  /* 0x0000004e2850722b */ /* 0x000fc80000000050 */
[----:B------:R-:W-:Y:S02]  /*2130*/  DFMA R160, R90, R150, R148 ;  /* 0x000000965aa0722b */ /* 0x000fe40000000094 */
[----:B------:R-:W-:Y:S02]  /*2140*/  DFMA R86, R112, R86, R98 ;  /* 0x000000567056722b */ /* 0x000fe40000000062 */
[----:B------:R-:W-:Y:S01]  /*2150*/  DFMA R100, R90, R152, R100 ;  /* 0x000000985a64722b */ /* 0x000fe20000000064 */
[----:B------:R-:W-:Y:S01]  /*2160*/  CS2R R98, SRZ ;  /* 0x0000000000627805 */ /* 0x000fe2000001ff00 */
[----:B------:R-:W-:Y:S01]  /*2170*/  LDS.64 R152, [R93+0x1c0] ;  /* 0x0001c0005d987984 */ /* 0x000fe20000000a00 */
[----:B------:R-:W-:-:S04]  /*2180*/  CS2R R150, SRZ ;  /* 0x0000000000967805 */ /* 0x000fc8000001ff00 */
[----:B------:R-:W4:Y:S01]  /*2190*/  @!P1 LDG.E.64.CONSTANT R98, desc[UR16][R26.64+0x1600] ;  /* 0x001600101a629981 */ /* 0x000f22000c1e9b00 */
[----:B--2---:R-:W-:-:S03]  /*21a0*/  DMUL R96, R96, R146 ;  /* 0x0000009260607228 */ /* 0x004fc60000000000 */
[----:B------:R-:W2:Y:S05]  /*21b0*/  @!P1 LDG.E.64.CONSTANT R150, desc[UR16][R26.64+0x600] ;  /* 0x000600101a969981 */ /* 0x000eaa000c1e9b00 */
[----:B------:R-:W-:Y:S02]  /*21c0*/  DFMA R90, R90, R144, R96 ;  /* 0x000000905a5a722b */ /* 0x000fe40000000060 */
[C---:B------:R-:W-:Y:S02]  /*21d0*/  DFMA R160, R80.reuse, R146, R160 ;  /* 0x0000009250a0722b */ /* 0x040fe400000000a0 */
[C---:B------:R-:W-:Y:S01]  /*21e0*/  DFMA R100, R80.reuse, R144, R100 ;  /* 0x000000905064722b */ /* 0x040fe20000000064 */
[----:B------:R-:W-:Y:S03]  /*21f0*/  LDS.64 R144, [R93+0x100] ;  /* 0x000100005d907984 */ /* 0x000fe60000000a00 */
[----:B------:R-:W-:-:S02]  /*2200*/  DFMA R142, R80, R142, R90 ;  /* 0x0000008e508e722b */ /* 0x000fc4000000005a */
[----:B------:R-:W1:Y:S04]  /*2210*/  LDS.128 R88, [R92+0x20] ;  /* 0x000020005c587984 */ /* 0x000e680000000c00 */
[----:B------:R0:W-:Y:S01]  /*2220*/  LDS.128 R80, [R92+0x30] ;  /* 0x000030005c507984 */ /* 0x0001e20000000c00 */
[----:B------:R-:W-:Y:S02]  /*2230*/  SHF.R.U32.HI R97, RZ, 0x3, R0 ;  /* 0x00000003ff617819 */ /* 0x000fe40000011600 */
[----:B------:R-:W-:Y:S01]  /*2240*/  LEA R96, R4, UR10, 0x9 ;  /* 0x0000000a04607c11 */ /* 0x000fe2000f8e48ff */
[----:B------:R-:W-:-:S04]  /*2250*/  ULEA UR5, UR4, UR5, 0x18 ;  /* 0x0000000504057291 */ /* 0x000fc8000f8ec0ff */
[----:B------:R-:W-:Y:S02]  /*2260*/  IMAD R96, R97, 0x40, R96 ;  /* 0x0000004061607824 */ /* 0x000fe400078e0260 */
[----:B0-----:R-:W-:Y:S02]  /*2270*/  LEA R92, R4, UR5, 0x9 ;  /* 0x00000005045c7c11 */ /* 0x001fe4000f8e48ff */
[----:B------:R-:W-:Y:S01]  /*2280*/  IMAD.IADD R147, R95, 0x1, R96 ;  /* 0x000000015f937824 */ /* 0x000fe200078e0260 */
[----:B------:R-:W-:Y:S01]  /*2290*/  BAR.SYNC.DEFER_BLOCKING 0x0 ;  /* 0x0000000000007b1d */ /* 0x000fe20000010000 */
[----:B------:R-:W-:-:S06]  /*22a0*/  CS2R R148, SRZ ;  /* 0x0000000000947805 */ /* 0x000fcc000001ff00 */
[----:B------:R-:W2:Y:S04]  /*22b0*/  @!P1 LDG.E.64.CONSTANT R148, desc[UR16][R26.64+0x3600] ;  /* 0x003600101a949981 */ /* 0x000ea8000c1e9b00 */
[----:B------:R0:W-:Y:S02]  /*22c0*/  STS.64 [R147], R100 ;  /* 0x0000006493007388 */ /* 0x0001e40000000a00 */
[----:B0-----:R-:W-:Y:S01]  /*22d0*/  IMAD.IADD R100, R95, 0x1, R92 ;  /* 0x000000015f647824 */ /* 0x001fe200078e025c */
[----:B------:R-:W-:-:S03]  /*22e0*/  DFMA R92, R114, R84, R86 ;  /* 0x00000054725c722b */ /* 0x000fc60000000056 */
[----:B------:R-:W-:-:S05]  /*22f0*/  IMAD R97, R97, 0x40, R100 ;  /* 0x0000004061617824 */ /* 0x000fca00078e0264 */
[----:B------:R0:W-:Y:S01]  /*2300*/  STS.64 [R97], R160 ;  /* 0x000000a061007388 */ /* 0x0001e20000000a00 */
[----:B------:R-:W-:Y:S06]  /*2310*/  BAR.SYNC.DEFER_BLOCKING 0x0 ;  /* 0x0000000000007b1d */ /* 0x000fec0000010000 */
[----:B-1----:R-:W-:-:S08]  /*2320*/  DFMA R92, R118, R88, R92 ;  /* 0x00000058765c722b */ /* 0x002fd0000000005c */
[----:B------:R-:W-:Y:S01]  /*2330*/  DFMA R92, R116, R144, R92 ;  /* 0x00000090745c722b */ /* 0x000fe2000000005c */
[----:B------:R-:W-:Y:S02]  /*2340*/  CS2R R144, SRZ ;  /* 0x0000000000907805 */ /* 0x000fe4000001ff00 */
[----:B------:R-:W-:-:S04]  /*2350*/  CS2R R146, SRZ ;  /* 0x0000000000927805 */ /* 0x000fc8000001ff00 */
[----:B------:R-:W2:Y:S04]  /*2360*/  @!P1 LDG.E.64.CONSTANT R144, desc[UR16][R26.64+0x4600] ;  /* 0x004600101a909981 */ /* 0x000ea8000c1e9b00 */
[----:B------:R-:W1:Y:S04]  /*2370*/  LDS.128 R84, [R96] ;  /* 0x0000000060547984 */ /* 0x000e680000000c00 */
[----:B------:R-:W2:Y:S04]  /*2380*/  @!P1 LDG.E.64.CONSTANT R146, desc[UR16][R26.64+0x2600] ;  /* 0x002600101a929981 */ /* 0x000ea8000c1e9b00 */
[----:B------:R-:W1:Y:S01]  /*2390*/  LDS.64 R88, [R100] ;  /* 0x0000000064587984 */ /* 0x000e620000000a00 */
[----:B------:R-:W-:Y:S01]  /*23a0*/  IMAD.SHL.U32 R101, R0, 0x8, RZ ;  /* 0x0000000800657824 */ /* 0x000fe200078e00ff */
[----:B---3--:R-:W-:-:S02]  /*23b0*/  DMUL R156, R156, UR6 ;  /* 0x000000069c9c7c28 */ /* 0x008fc40008000000 */
[----:B------:R-:W3:Y:S02]  /*23c0*/  LDS.64 R94, [R100+0x40] ;  /* 0x00004000645e7984 */ /* 0x000ee40000000a00 */
[----:B------:R-:W-:Y:S01]  /*23d0*/  LOP3.LUT R101, R101, 0x38, RZ, 0xc0, !PT ;  /* 0x0000003865657812 */ /* 0x000fe200078ec0ff */
[----:B------:R-:W-:Y:S01]  /*23e0*/  DFMA R90, R120, R90, R92 ;  /* 0x0000005a785a722b */ /* 0x000fe2000000005c */
[----:B------:R-:W-:Y:S01]  /*23f0*/  UMOV UR5, 0x400 ;  /* 0x0000040000057882 */ /* 0x000fe20000000000 */
[----:B------:R-:W-:Y:S02]  /*2400*/  LDS.64 R160, [R100+0x140] ;  /* 0x0001400064a07984 */ /* 0x000fe40000000a00 */
[----:B0-----:R-:W-:-:S05]  /*2410*/  IMAD.IADD R97, R2, 0x1, R101 ;  /* 0x0000000102617824 */ /* 0x001fca00078e0265 */
[----:B------:R-:W0:Y:S01]  /*2420*/  LDS.64 R92, [R97+0x600] ;  /* 0x00060000615c7984 */ /* 0x000e220000000a00 */
[----:B-1----:R-:W-:-:S08]  /*2430*/  DMUL R84, R36, R84 ;  /* 0x0000005424547228 */ /* 0x002fd00000000000 */
[----:B------:R-:W-:Y:S02]  /*2440*/  DFMA R156, R14, R156, R84 ;  /* 0x0000009c0e9c722b */ /* 0x000fe40000000054 */
[----:B------:R-:W-:Y:S01]  /*2450*/  DFMA R158, R128, R158, R90 ;  /* 0x0000009e809e722b */ /* 0x000fe2000000005a */
[----:B------:R-:W1:Y:S05]  /*2460*/  LDS.64 R84, [R97+0x640] ;  /* 0x0006400061547984 */ /* 0x000e6a0000000a00 */
[----:B------:R-:W-:Y:S01]  /*2470*/  DFMA R156, R28, R88, R156 ;  /* 0x000000581c9c722b */ /* 0x000fe2000000009c */
[----:B------:R-:W1:Y:S07]  /*2480*/  LDS.128 R88, [R96+0x10] ;  /* 0x0000100060587984 */ /* 0x000e6e0000000c00 */
[----:B------:R-:W-:-:S02]  /*2490*/  DFMA R86, R8, R86, R156 ;  /* 0x000000560856722b */ /* 0x000fc4000000009c */
[----:B------:R-:W1:Y:S06]  /*24a0*/  LDS.64 R156, [R97+0x680] ;  /* 0x00068000619c7984 */ /* 0x000e6c0000000a00 */
[----:B---3--:R-:W-:Y:S01]  /*24b0*/  DFMA R86, R110, R94, R86 ;  /* 0x0000005e6e56722b */ /* 0x008fe20000000056 */
[----:B------:R-:W3:Y:S01]  /*24c0*/  LDS.64 R94, [R100+0x80] ;  /* 0x00008000645e7984 */ /* 0x000ee20000000a00 */
[----:B------:R-:W-:Y:S02]  /*24d0*/  DFMA R158, R126, R80, R158 ;  /* 0x000000507e9e722b */ /* 0x000fe4000000009e */
[----:B0-----:R-:W-:-:S08]  /*24e0*/  DFMA R80, R60, R92, RZ ;  /* 0x0000005c3c50722b */ /* 0x001fd000000000ff */
[----:B-1----:R-:W-:Y:S02]  /*24f0*/  DFMA R80, R84, R62, R80 ;  /* 0x0000003e5450722b */ /* 0x002fe40000000050 */
[----:B------:R-:W-:Y:S01]  /*2500*/  DFMA R92, R46, R88, R86 ;  /* 0x000000582e5c722b */ /* 0x000fe20000000056 */
[----:B------:R-:W0:Y:S04]  /*2510*/  LDS.128 R84, [R5+0x600] ;  /* 0x0006000005547984 */ /* 0x000e280000000c00 */
[----:B------:R-:W1:Y:S01]  /*2520*/  LDS.64 R88, [R97+0x6c0] ;  /* 0x0006c00061587984 */ /* 0x000e620000000a00 */
[----:B------:R-:W-:Y:S02]  /*2530*/  DFMA R154, R124, R154, R158 ;  /* 0x0000009a7c9a722b */ /* 0x000fe4000000009e */
[----:B------:R-:W-:-:S06]  /*2540*/  DFMA R156, R72, R156, R80 ;  /* 0x0000009c489c722b */ /* 0x000fcc0000000050 */
[----:B------:R-:W-:Y:S02]  /*2550*/  DFMA R158, R122, R82, R154 ;  /* 0x000000527a9e722b */ /* 0x000fe4000000009a */
[----:B---3--:R-:W-:Y:S01]  /*2560*/  DFMA R94, R108, R94, R92 ;  /* 0x0000005e6c5e722b */ /* 0x008fe2000000005c */
[----:B------:R-:W3:Y:S04]  /*2570*/  LDS.64 R154, [R100+0xc0] ;  /* 0x0000c000649a7984 */ /* 0x000ee80000000a00 */
[----:B------:R-:W3:Y:S04]  /*2580*/  LDS.64 R92, [R97+0x700] ;  /* 0x00070000615c7984 */ /* 0x000ee80000000a00 */
[----:B------:R-:W3:Y:S01]  /*2590*/  LDS.128 R80, [R5+0x610] ;  /* 0x0006100005507984 */ /* 0x000ee20000000c00 */
[----:B------:R-:W-:-:S02]  /*25a0*/  DFMA R90, R112, R90, R94 ;  /* 0x0000005a705a722b */ /* 0x000fc4000000005e */
[----:B0-----:R-:W-:Y:S02]  /*25b0*/  DFMA R84, R12, R84, RZ ;  /* 0x000000540c54722b */ /* 0x001fe400000000ff */
[----:B-1----:R-:W-:Y:S01]  /*25c0*/  DFMA R156, R88, R74, R156 ;  /* 0x0000004a589c722b */ /* 0x002fe2000000009c */
[----:B------:R-:W0:Y:S05]  /*25d0*/  LDS.64 R88, [R97+0x740] ;  /* 0x0007400061587984 */ /* 0x000e2a0000000a00 */
[----:B------:R-:W-:Y:S02]  /*25e0*/  DFMA R94, R24, R86, R84 ;  /* 0x00000056185e722b */ /* 0x000fe40000000054 */
[----:B------:R-:W1:Y:S01]  /*25f0*/  LDS.128 R84, [R96+0x20] ;  /* 0x0000200060547984 */ /* 0x000e620000000c00 */
[----:B------:R-:W-:-:S02]  /*2600*/  DFMA R152, R104, R152, R158 ;  /* 0x000000986898722b */ /* 0x000fc4000000009e */
[----:B---3--:R-:W-:Y:S02]  /*2610*/  DFMA R154, R114, R154, R90 ;  /* 0x0000009a729a722b */ /* 0x008fe4000000005a */
[----:B------:R-:W-:Y:S01]  /*2620*/  DFMA R90, R48, R92, R156 ;  /* 0x0000005c305a722b */ /* 0x000fe2000000009c */
[----:B------:R-:W-:Y:S01]  /*2630*/  LDS.64 R156, [R100+0x100] ;  /* 0x00010000649c7984 */ /* 0x000fe20000000a00 */
[----:B------:R-:W-:-:S03]  /*2640*/  DFMA R158, R30, R80, R94 ;  /* 0x000000501e9e722b */ /* 0x000fc6000000005e */
[----:B------:R-:W3:Y:S04]  /*2650*/  LDS.128 R92, [R5+0x620] ;  /* 0x00062000055c7984 */ /* 0x000ee80000000c00 */
[----:B------:R-:W4:Y:S01]  /*2660*/  LDS.64 R80, [R97+0x780] ;  /* 0x0007800061507984 */ /* 0x000f220000000a00 */
[----:B------:R-:W-:Y:S02]  /*2670*/  DFMA R82, R44, R82, R158 ;  /* 0x000000522c52722b */ /* 0x000fe4000000009e */
[----:B0-----:R-:W-:Y:S01]  /*2680*/  DFMA R158, R88, R50, R90 ;  /* 0x00000032589e722b */ /* 0x001fe2000000005a */
[----:B------:R-:W0:Y:S01]  /*2690*/  LDS.128 R88, [R5+0x630] ;  /* 0x0006300005587984 */ /* 0x000e220000000c00 */
[----:B-1----:R-:W-:-:S03]  /*26a0*/  DFMA R84, R118, R84, R154 ;  /* 0x000000547654722b */ /* 0x002fc6000000009a */
[----:B------:R-:W1:Y:S01]  /*26b0*/  LDS.64 R154, [R97+0x7c0] ;  /* 0x0007c000619a7984 */ /* 0x000e620000000a00 */
[----:B------:R-:W-:Y:S01]  /*26c0*/  ULEA UR6, UR4, UR5, 0x18 ;  /* 0x0000000504067291 */ /* 0x000fe2000f8ec0ff */
[----:B---3--:R-:W-:Y:S02]  /*26d0*/  DFMA R82, R18, R92, R82 ;  /* 0x0000005c1252722b */ /* 0x008fe40000000052 */
[----:B----4-:R-:W-:-:S06]  /*26e0*/  DFMA R92, R68, R80, R158 ;  /* 0x00000050445c722b */ /* 0x010fcc000000009e */
[----:B------:R-:W-:Y:S02]  /*26f0*/  DFMA R94, R20, R94, R82 ;  /* 0x0000005e145e722b */ /* 0x000fe40000000052 */
[----:B------:R-:W3:Y:S01]  /*2700*/  LDS.128 R80, [UR6+0x14c0] ;  /* 0x0014c006ff507984 */ /* 0x000ee20008000c00 */
[----:B------:R-:W-:-:S08]  /*2710*/  DFMA R84, R116, R156, R84 ;  /* 0x0000009c7454722b */ /* 0x000fd00000000054 */
[----:B------:R-:W-:Y:S02]  /*2720*/  DFMA R158, R120, R86, R84 ;  /* 0x00000056789e722b */ /* 0x000fe40000000054 */
[----:B------:R-:W4:Y:S01]  /*2730*/  LDS.128 R84, [UR6+0x14d0] ;  /* 0x0014d006ff547984 */ /* 0x000f220008000c00 */
[----:B0-----:R-:W-:Y:S02]  /*2740*/  DFMA R88, R10, R88, R94 ;  /* 0x000000580a58722b */ /* 0x001fe4000000005e */
[----:B-1----:R-:W-:Y:S02]  /*2750*/  DFMA R154, R154, R70, R92 ;  /* 0x000000469a9a722b */ /* 0x002fe4000000005c */
[----:B------:R-:W-:Y:S01]  /*2760*/  DADD R152, R140, R152 ;  /* 0x000000008c987229 */ /* 0x000fe20000000098 */
[----:B------:R-:W-:Y:S03]  /*2770*/  LDS.128 R92, [UR6+0x14f0] ;  /* 0x0014f006ff5c7984 */ /* 0x000fe60008000c00 */
[----:B------:R-:W-:-:S02]  /*2780*/  DFMA R156, R38, R90, R88 ;  /* 0x0000005a269c722b */ /* 0x000fc40000000058 */
[----:B------:R-:W-:-:S08]  /*2790*/  DMUL R88, R154, R98 ;  /* 0x000000629a587228 */ /* 0x000fd00000000000 */
[----:B--2---:R-:W-:Y:S02]  /*27a0*/  DFMA R150, R156, R150, R88 ;  /* 0x000000969c96722b */ /* 0x004fe40000000058 */
[----:B------:R-:W0:Y:S01]  /*27b0*/  LDS.128 R88, [UR6+0x14e0] ;  /* 0x0014e006ff587984 */ /* 0x000e220008000c00 */
[----:B---3--:R-:W-:-:S08]  /*27c0*/  DFMA R162, R42, R80, RZ ;  /* 0x000000502aa2722b */ /* 0x008fd000000000ff */
[----:B------:R-:W-:Y:S02]  /*27d0*/  DFMA R162, R6, R82, R162 ;  /* 0x0000005206a2722b */ /* 0x000fe400000000a2 */
[----:B------:R-:W-:-:S06]  /*27e0*/  DMUL R140, R154, R148 ;  /* 0x000000949a8c7228 */ /* 0x000fcc0000000000 */
[----:B----4-:R-:W-:-:S08]  /*27f0*/  DFMA R148, R14, R84, R162 ;  /* 0x000000540e94722b */ /* 0x010fd000000000a2 */
[----:B------:R-:W-:Y:S02]  /*2800*/  DFMA R148, R16, R86, R148 ;  /* 0x000000561094722b */ /* 0x000fe40000000094 */
[----:B------:R-:W-:-:S06]  /*2810*/  DFMA R158, R128, R160, R158 ;  /* 0x000000a0809e722b */ /* 0x000fcc000000009e */
[----:B0-----:R-:W-:-:S08]  /*2820*/  DFMA R148, R32, R88, R148 ;  /* 0x000000582094722b */ /* 0x001fd00000000094 */
[----:B------:R-:W-:Y:S02]  /*2830*/  DFMA R160, R22, R90, R148 ;  /* 0x0000005a16a0722b */ /* 0x000fe40000000094 */
[----:B------:R-:W-:Y:S02]  /*2840*/  DMUL R148, R154, R144 ;  /* 0x000000909a947228 */ /* 0x000fe40000000000 */
[C---:B------:R-:W-:Y:S01]  /*2850*/  DFMA R140, R156.reuse, R98, R140 ;  /* 0x000000629c8c722b */ /* 0x040fe2000000008c */
[----:B------:R-:W0:Y:S05]  /*2860*/  LDS.128 R96, [R96+0x30] ;  /* 0x0000300060607984 */ /* 0x000e2a0000000c00 */
[----:B------:R-:W-:Y:S01]  /*2870*/  DFMA R148, R156, R146, R148 ;  /* 0x000000929c94722b */ /* 0x000fe20000000094 */
[----:B------:R-:W-:-:S06]  /*2880*/  CS2R R156, SRZ ;  /* 0x00000000009c7805 */ /* 0x000fcc000001ff00 */
[----:B------:R-:W2:Y:S01]  /*2890*/  @!P1 LDG.E.64.CONSTANT R156, desc[UR16][R26.64+0x5600] ;  /* 0x005600101a9c9981 */ /* 0x000ea2000c1e9b00 */
[----:B------:R-:W-:-:S08]  /*28a0*/  DFMA R160, R34, R92, R160 ;  /* 0x0000005c22a0722b */ /* 0x000fd000000000a0 */
[----:B------:R-:W-:-:S08]  /*28b0*/  DFMA R154, R40, R94, R160 ;  /* 0x0000005e289a722b */ /* 0x000fd000000000a0 */
[----:B------:R-:W-:Y:S01]  /*28c0*/  DFMA R162, R154, R146, R150 ;  /* 0x000000929aa2722b */ /* 0x000fe20000000096 */
[----:B------:R-:W-:Y:S01]  /*28d0*/  CS2R R150, SRZ ;  /* 0x0000000000967805 */ /* 0x000fe2000001ff00 */
[----:B------:R-:W1:Y:S05]  /*28e0*/  LDS.64 R146, [R100+0x180] ;  /* 0x0001800064927984 */ /* 0x000e6a0000000a00 */
[----:B------:R-:W3:Y:S01]  /*28f0*/  @!P1 LDG.E.64.CONSTANT R150, desc[UR16][R26.64+0x6600] ;  /* 0x006600101a969981 */ /* 0x000ee2000c1e9b00 */
[----:B0-----:R-:W-:-:S03]  /*2900*/  DFMA R160, R126, R96, R158 ;  /* 0x000000607ea0722b */ /* 0x001fc6000000009e */
[----:B------:R-:W0:Y:S01]  /*2910*/  LDS.64 R158, [R100+0x1c0] ;  /* 0x0001c000649e7984 */ /* 0x000e220000000a00 */
[----:B------:R-:W-:Y:S01]  /*2920*/  LEA R97, R4, UR6, 0x9 ;  /* 0x0000000604617c11 */ /* 0x000fe2000f8e48ff */
[----:B------:R-:W-:Y:S01]  /*2930*/  UIADD3 UR5, UPT, UPT, UR5, 0x200, URZ ;  /* 0x0000020005057890 */ /* 0x000fe2000fffe0ff */
[----:B------:R-:W-:Y:S01]  /*2940*/  DFMA R56, R56, R142, R106 ;  /* 0x0000008e3838722b */ /* 0x000fe2000000006a */
[----:B------:R-:W3:Y:S02]  /*2950*/  LDCU.64 UR6, c[0x0][0x388] ;  /* 0x00007100ff0677ac */ /* 0x000ee40008000a00 */
[----:B------:R-:W-:Y:S01]  /*2960*/  IMAD R96, R164, 0x40, R97 ;  /* 0x00000040a4607824 */ /* 0x000fe200078e0261 */
[----:B------:R-:W-:-:S03]  /*2970*/  ULEA UR5, UR4, UR5, 0x18 ;  /* 0x0000000504057291 */ /* 0x000fc6000f8ec0ff */
[----:B------:R-:W-:Y:S01]  /*2980*/  IMAD.IADD R165, R101, 0x1, R96 ;  /* 0x0000000165a57824 */ /* 0x000fe200078e0260 */
[----:B------:R-:W-:Y:S01]  /*2990*/  BAR.SYNC.DEFER_BLOCKING 0x0 ;  /* 0x0000000000007b1d */ /* 0x000fe20000010000 */
[----:B------:R-:W-:-:S06]  /*29a0*/  CS2R R106, SRZ ;  /* 0x00000000006a7805 */ /* 0x000fcc000001ff00 */
[----:B------:R-:W4:Y:S04]  /*29b0*/  @!P1 LDG.E.64.CONSTANT R106, desc[UR16][R26.64+0x4800] ;  /* 0x004800101a6a9981 */ /* 0x000f28000c1e9b00 */
[----:B------:R1:W-:Y:S02]  /*29c0*/  STS.64 [R165], R162 ;  /* 0x000000a2a5007388 */ /* 0x0003e40000000a00 */
[----:B-1----:R-:W-:Y:S01]  /*29d0*/  DFMA R162, R154, R144, R140 ;  /* 0x000000909aa2722b */ /* 0x002fe2000000008c */
[----:B------:R-:W-:Y:S02]  /*29e0*/  LEA R140, R4, UR5, 0x9 ;  /* 0x00000005048c7c11 */ /* 0x000fe4000f8e48ff */
[----:B------:R-:W-:-:S03]  /*29f0*/  CS2R R144, SRZ ;  /* 0x0000000000907805 */ /* 0x000fc6000001ff00 */
[----:B------:R-:W-:Y:S01]  /*2a00*/  IMAD.IADD R97, R101, 0x1, R140 ;  /* 0x0000000165617824 */ /* 0x000fe200078e028c */
[----:B------:R-:W-:Y:S02]  /*2a10*/  CS2R R140, SRZ ;  /* 0x00000000008c7805 */ /* 0x000fe4000001ff00 */
[----:B------:R-:W4:Y:S01]  /*2a20*/  @!P1 LDG.E.64.CONSTANT R144, desc[UR16][R26.64+0x1800] ;  /* 0x001800101a909981 */ /* 0x000f22000c1e9b00 */
[----:B------:R-:W-:Y:S01]  /*2a30*/  IMAD R101, R164, 0x40, R97 ;  /* 0x00000040a4657824 */ /* 0x000fe200078e0261 */
[----:B------:R-:W-:Y:S01]  /*2a40*/  DFMA R164, R124, R146, R160 ;  /* 0x000000927ca4722b */ /* 0x000fe200000000a0 */
[----:B------:R-:W-:Y:S01]  /*2a50*/  CS2R R146, SRZ ;  /* 0x0000000000927805 */ /* 0x000fe2000001ff00 */
[----:B------:R-:W4:Y:S04]  /*2a60*/  @!P1 LDG.E.64.CONSTANT R140, desc[UR16][R26.64+0x3800] ;  /* 0x003800101a8c9981 */ /* 0x000f28000c1e9b00 */
[----:B------:R1:W-:Y:S04]  /*2a70*/  STS.64 [R101], R162 ;  /* 0x000000a265007388 */ /* 0x0003e80000000a00 */
[----:B------:R-:W4:Y:S01]  /*2a80*/  @!P1 LDG.E.64.CONSTANT R146, desc[UR16][R26.64+0x800] ;  /* 0x000800101a929981 */ /* 0x000f22000c1e9b00 */
[----:B-1----:R-:W-:Y:S01]  /*2a90*/  CS2R R100, SRZ ;  /* 0x0000000000647805 */ /* 0x002fe2000001ff00 */
[----:B------:R-:W-:-:S02]  /*2aa0*/  DFMA R160, R64, R142, R132 ;  /* 0x0000008e40a0722b */ /* 0x000fc40000000084 */
[----:B------:R-:W-:-:S03]  /*2ab0*/  DFMA R64, R122, R98, R164 ;  /* 0x000000627a40722b */ /* 0x000fc600000000a4 */
[----:B------:R-:W4:Y:S01]  /*2ac0*/  @!P1 LDG.E.64.CONSTANT R100, desc[UR16][R26.64+0x2800] ;  /* 0x002800101a649981 */ /* 0x000f22000c1e9b00 */
[----:B------:R-:W-:-:S05]  /*2ad0*/  IMAD.SHL.U32 R99, R0, 0x8, RZ ;  /* 0x0000000800637824 */ /* 0x000fca00078e00ff */
[----:B------:R-:W-:-:S05]  /*2ae0*/  LOP3.LUT R99, R99, 0x38, RZ, 0xc0, !PT ;  /* 0x0000003863637812 */ /* 0x000fca00078ec0ff */
[----:B------:R-:W-:Y:S01]  /*2af0*/  IMAD.IADD R98, R2, 0x1, R99 ;  /* 0x0000000102627824 */ /* 0x000fe200078e0263 */
[----:B------:R-:W-:Y:S06]  /*2b00*/  BAR.SYNC.DEFER_BLOCKING 0x0 ;  /* 0x0000000000007b1d */ /* 0x000fec0000010000 */
[----:B------:R-:W-:Y:S02]  /*2b10*/  DFMA R52, R52, R142, R138 ;  /* 0x0000008e3434722b */ /* 0x000fe4000000008a */
[C---:B------:R-:W-:Y:S01]  /*2b20*/  DFMA R138, R142.reuse, R58, R130 ;  /* 0x0000003a8e8a722b */ /* 0x040fe20000000082 */
[----:B------:R-:W1:Y:S04]  /*2b30*/  LDS.64 R132, [R98+0x800] ;  /* 0x0008000062847984 */ /* 0x000e680000000a00 */
[----:B------:R-:W1:Y:S04]  /*2b40*/  LDS.64 R58, [R98+0x840] ;  /* 0x00084000623a7984 */ /* 0x000e680000000a00 */
[----:B------:R-:W1:Y:S01]  /*2b50*/  LDS.64 R164, [R98+0x880] ;  /* 0x0008800062a47984 */ /* 0x000e620000000a00 */
[----:B------:R-:W-:-:S02]  /*2b60*/  DFMA R162, R142, R66, R134 ;  /* 0x000000428ea2722b */ /* 0x000fc40000000086 */
[----:B------:R-:W-:Y:S02]  /*2b70*/  DFMA R130, R76, R142, R136 ;  /* 0x0000008e4c82722b */ /* 0x000fe40000000088 */
[C---:B------:R-:W-:Y:S01]  /*2b80*/  DFMA R134, R142.reuse, R78, R102 ;  /* 0x0000004e8e86722b */ /* 0x040fe20000000066 */
[----:B------:R-:W-:Y:S01]  /*2b90*/  LDS.64 R76, [R98+0x8c0] ;  /* 0x0008c000624c7984 */ /* 0x000fe20000000a00 */
[----:B------:R-:W-:Y:S02]  /*2ba0*/  DFMA R142, R142, R54, R152 ;  /* 0x000000368e8e722b */ /* 0x000fe40000000098 */
[----:B0-----:R-:W-:Y:S01]  /*2bb0*/  DFMA R158, R104, R158, R64 ;  /* 0x0000009e689e722b */ /* 0x001fe20000000040 */
[----:B------:R-:W-:Y:S01]  /*2bc0*/  LDS.64 R78, [R98+0x900] ;  /* 0x00090000624e7984 */ /* 0x000fe20000000a00 */
[----:B-1----:R-:W-:Y:S01]  /*2bd0*/  DFMA R54, R60, R132, RZ ;  /* 0x000000843c36722b */ /* 0x002fe200000000ff */
[----:B------:R-:W-:Y:S02]  /*2be0*/  CS2R R152, SRZ ;  /* 0x0000000000987805 */ /* 0x000fe4000001ff00 */
[----:B------:R-:W0:Y:S04]  /*2bf0*/  LDS.128 R64, [R5+0x800] ;  /* 0x0008000005407984 */ /* 0x000e280000000c00 */
[----:B------:R-:W4:Y:S01]  /*2c00*/  @!P1 LDG.E.64.CONSTANT R152, desc[UR16][R26.64+0x5800] ;  /* 0x005800101a989981 */ /* 0x000f22000c1e9b00 */
[----:B------:R-:W-:-:S08]  /*2c10*/  DFMA R54, R58, R62, R54 ;  /* 0x0000003e3a36722b */ /* 0x000fd00000000036 */
[----:B------:R-:W-:Y:S02]  /*2c20*/  DFMA R164, R72, R164, R54 ;  /* 0x000000a448a4722b */ /* 0x000fe40000000036 */
[----:B--2---:R-:W-:-:S08]  /*2c30*/  DFMA R156, R154, R156, R148 ;  /* 0x0000009c9a9c722b */ /* 0x004fd00000000094 */
[----:B------:R-:W-:Y:S01]  /*2c40*/  DFMA R132, R80, R156, R52 ;  /* 0x0000009c5084722b */ /* 0x000fe20000000034 */
[----:B------:R-:W1:Y:S01]  /*2c50*/  LDS.128 R52, [R96] ;  /* 0x0000000060347984 */ /* 0x000e620000000c00 */
[----:B------:R-:W-:Y:S02]  /*2c60*/  DFMA R136, R156, R86, R138 ;  /* 0x000000569c88722b */ /* 0x000fe4000000008a */
[----:B------:R-:W-:Y:S01]  /*2c70*/  DFMA R138, R88, R156, R160 ;  /* 0x0000009c588a722b */ /* 0x000fe200000000a0 */
[----:B------:R-:W-:Y:S01]  /*2c80*/  LDS.64 R80, [R98+0x940] ;  /* 0x0009400062507984 */ /* 0x000fe20000000a00 */
[----:B------:R-:W-:-:S03]  /*2c90*/  DADD R154, R56, R158 ;  /* 0x00000000389a7229 */ /* 0x000fc6000000009e */
[----:B------:R-:W2:Y:S01]  /*2ca0*/  LDS.128 R56, [R5+0x810] ;  /* 0x0008100005387984 */ /* 0x000ea20000000c00 */
[----:B0-----:R-:W-:Y:S01]  /*2cb0*/  DFMA R64, R12, R64, RZ ;  /* 0x000000400c40722b */ /* 0x001fe200000000ff */
[----:B------:R-:W-:Y:S01]  /*2cc0*/  UMOV UR5, 0x400 ;  /* 0x0000040000057882 */ /* 0x000fe20000000000 */
[----:B------:R-:W-:Y:S01]  /*2cd0*/  DFMA R76, R76, R74, R164 ;  /* 0x0000004a4c4c722b */ /* 0x000fe200000000a4 */
[----:B------:R-:W0:Y:S01]  /*2ce0*/  LDS.64 R86, [R97] ;  /* 0x0000000061567984 */ /* 0x000e220000000a00 */
[----:B---3--:R-:W-:Y:S02]  /*2cf0*/  DMUL R88, R150, UR6 ;  /* 0x0000000696587c28 */ /* 0x008fe40008000000 */
[----:B-1----:R-:W-:Y:S01]  /*2d00*/  DMUL R102, R36, R52 ;  /* 0x0000003424667228 */ /* 0x002fe20000000000 */
[----:B------:R-:W-:Y:S01]  /*2d10*/  ULEA UR10, UR4, UR5, 0x18 ;  /* 0x00000005040a7291 */ /* 0x000fe2000f8ec0ff */
[----:B------:R-:W-:Y:S01]  /*2d20*/  DFMA R66, R24, R66, R64 ;  /* 0x000000421842722b */ /* 0x000fe20000000040 */
[----:B------:R-:W-:Y:S01]  /*2d30*/  LDS.64 R52, [R98+0x9c0] ;  /* 0x0009c00062347984 */ /* 0x000fe20000000a00 */
[----:B------:R-:W-:-:S02]  /*2d40*/  DFMA R142, R156, R82, R142 ;  /* 0x000000529c8e722b */ /* 0x000fc4000000008e */
[----:B------:R-:W-:Y:S01]  /*2d50*/  DFMA R148, R156, R90, R162 ;  /* 0x0000005a9c94722b */ /* 0x000fe200000000a2 */
[----:B------:R-:W1:Y:S01]  /*2d60*/  LDS.64 R82, [R98+0x980] ;  /* 0x0009800062527984 */ /* 0x000e620000000a00 */
[----:B------:R-:W-:Y:S02]  /*2d70*/  DFMA R88, R16, R88, R102 ;  /* 0x000000581058722b */ /* 0x000fe40000000066 */
[----:B------:R-:W-:Y:S01]  /*2d80*/  DFMA R94, R156, R94, R134 ;  /* 0x0000005e9c5e722b */ /* 0x000fe20000000086 */
[----:B------:R-:W-:Y:S01]  /*2d90*/  LDS.64 R162, [R97+0xc0] ;  /* 0x0000c00061a27984 */ /* 0x000fe20000000a00 */
[-C--:B------:R-:W-:Y:S01]  /*2da0*/  DFMA R102, R92, R156.reuse, R130 ;  /* 0x0000009c5c66722b */ /* 0x080fe20000000082 */
[----:B------:R-:W-:Y:S02]  /*2db0*/  SHF.R.U32.HI R160, RZ, 0x3, R0 ;  /* 0x00000003ffa07819 */ /* 0x000fe40000011600 */
[----:B------:R-:W-:Y:S01]  /*2dc0*/  CS2R R92, SRZ ;  /* 0x00000000005c7805 */ /* 0x000fe2000001ff00 */
[----:B------:R-:W-:Y:S01]  /*2dd0*/  DFMA R150, R84, R156, R154 ;  /* 0x0000009c5496722b */ /* 0x000fe2000000009a */
[----:B------:R-:W-:Y:S01]  /*2de0*/  LDS.64 R158, [R97+0x100] ;  /* 0x00010000619e7984 */ /* 0x000fe20000000a00 */
[----:B------:R-:W3:Y:S03]  /*2df0*/  LDCU.64 UR6, c[0x0][0x388] ;  /* 0x00007100ff0677ac */ /* 0x000ee60008000a00 */
[----:B------:R-:W3:Y:S01]  /*2e00*/  @!P1 LDG.E.64.CONSTANT R92, desc[UR16][R26.64+0x6800] ;  /* 0x006800101a5c9981 */ /* 0x000ee2000c1e9b00 */
[----:B------:R-:W-:-:S02]  /*2e10*/  DFMA R90, R48, R78, R76 ;  /* 0x0000004e305a722b */ /* 0x000fc4000000004c */
[----:B--2---:R-:W-:Y:S01]  /*2e20*/  DFMA R56, R30, R56, R66 ;  /* 0x000000381e38722b */ /* 0x004fe20000000042 */
[----:B------:R-:W2:Y:S04]  /*2e30*/  LDS.128 R76, [R5+0x820] ;  /* 0x00082000054c7984 */ /* 0x000ea80000000c00 */
[----:B------:R-:W2:Y:S01]  /*2e40*/  LDS.128 R64, [UR10+0x1500] ;  /* 0x0015000aff407984 */ /* 0x000ea20008000c00 */
[----:B------:R-:W-:Y:S02]  /*2e50*/  DFMA R80, R80, R50, R90 ;  /* 0x000000325050722b */ /* 0x000fe4000000005a */
[----:B------:R-:W-:Y:S02]  /*2e60*/  DFMA R90, R44, R58, R56 ;  /* 0x0000003a2c5a722b */ /* 0x000fe40000000038 */
[----:B------:R-:W2:Y:S01]  /*2e70*/  LDS.128 R56, [UR10+0x1510] ;  /* 0x0015100aff387984 */ /* 0x000ea20008000c00 */
[----:B0-----:R-:W-:-:S03]  /*2e80*/  DFMA R134, R28, R86, R88 ;  /* 0x000000561c86722b */ /* 0x001fc60000000058 */
[----:B------:R-:W0:Y:S04]  /*2e90*/  LDS.128 R84, [R5+0x830] ;  /* 0x0008300005547984 */ /* 0x000e280000000c00 */
[----:B------:R-:W-:Y:S01]  /*2ea0*/  LDS.64 R88, [R97+0x40] ;  /* 0x0000400061587984 */ /* 0x000fe20000000a00 */
[----:B-1----:R-:W-:-:S03]  /*2eb0*/  DFMA R130, R68, R82, R80 ;  /* 0x000000524482722b */ /* 0x002fc60000000050 */
[----:B------:R-:W1:Y:S01]  /*2ec0*/  LDS.128 R80, [UR10+0x1520] ;  /* 0x0015200aff507984 */ /* 0x000e620008000c00 */
[----:B--2---:R-:W-:Y:S02]  /*2ed0*/  DFMA R156, R18, R76, R90 ;  /* 0x0000004c129c722b */ /* 0x004fe4000000005a */
[----:B------:R-:W-:Y:S02]  /*2ee0*/  DFMA R76, R42, R64, RZ ;  /* 0x000000402a4c722b */ /* 0x000fe400000000ff */
[----:B------:R-:W-:-:S04]  /*2ef0*/  DFMA R90, R52, R70, R130 ;  /* 0x00000046345a722b */ /* 0x000fc80000000082 */
[----:B------:R-:W-:Y:S02]  /*2f00*/  DFMA R156, R20, R78, R156 ;  /* 0x0000004e149c722b */ /* 0x000fe4000000009c */
[----:B------:R-:W-:Y:S02]  /*2f10*/  DFMA R130, R6, R66, R76 ;  /* 0x000000420682722b */ /* 0x000fe4000000004c */
[----:B------:R-:W2:Y:S01]  /*2f20*/  LDS.128 R76, [UR10+0x1530] ;  /* 0x0015300aff4c7984 */ /* 0x000ea20008000c00 */
[----:B------:R-:W-:-:S03]  /*2f30*/  DFMA R134, R8, R54, R134 ;  /* 0x000000360886722b */ /* 0x000fc60000000086 */
[----:B------:R-:W2:Y:S02]  /*2f40*/  LDS.128 R52, [R96+0x10] ;  /* 0x0000100060347984 */ /* 0x000ea40000000c00 */
[----:B------:R-:W-:Y:S02]  /*2f50*/  DFMA R154, R14, R56, R130 ;  /* 0x000000380e9a722b */ /* 0x000fe40000000082 */
[----:B------:R-:W2:Y:S06]  /*2f60*/  LDS.64 R130, [R97+0x80] ;  /* 0x0000800061827984 */ /* 0x000eac0000000a00 */
[----:B------:R-:W-:-:S02]  /*2f70*/  DFMA R154, R16, R58, R154 ;  /* 0x0000003a109a722b */ /* 0x000fc4000000009a */
[----:B0-----:R-:W-:-:S06]  /*2f80*/  DFMA R84, R10, R84, R156 ;  /* 0x000000540a54722b */ /* 0x001fcc000000009c */
[----:B-1----:R-:W-:Y:S02]  /*2f90*/  DFMA R154, R32, R80, R154 ;  /* 0x00000050209a722b */ /* 0x002fe4000000009a */
[----:B------:R-:W-:-:S06]  /*2fa0*/  DFMA R86, R38, R86, R84 ;  /* 0x000000562656722b */ /* 0x000fcc0000000054 */
[----:B------:R-:W-:Y:S02]  /*2fb0*/  DFMA R84, R22, R82, R154 ;  /* 0x000000521654722b */ /* 0x000fe4000000009a */
[----:B------:R-:W-:Y:S01]  /*2fc0*/  DFMA R88, R110, R88, R134 ;  /* 0x000000586e58722b */ /* 0x000fe20000000086 */
[----:B------:R-:W-:Y:S01]  /*2fd0*/  LDS.64 R154, [R97+0x140] ;  /* 0x00014000619a7984 */ /* 0x000fe20000000a00 */
[----:B----4-:R-:W-:-:S04]  /*2fe0*/  DMUL R164, R90, R144 ;  /* 0x000000905aa47228 */ /* 0x010fc80000000000 */
[----:B--2---:R-:W-:Y:S02]  /*2ff0*/  DFMA R84, R34, R76, R84 ;  /* 0x0000004c2254722b */ /* 0x004fe40000000054 */
[----:B------:R-:W-:Y:S02]  /*3000*/  DMUL R140, R90, R140 ;  /* 0x0000008c5a8c7228 */ /* 0x000fe40000000000 */
[----:B------:R-:W-:Y:S02]  /*3010*/  DFMA R52, R46, R52, R88 ;  /* 0x000000342e34722b */ /* 0x000fe40000000058 */
[----:B------:R-:W-:Y:S02]  /*3020*/  DMUL R90, R90, R106 ;  /* 0x0000006a5a5a7228 */ /* 0x000fe40000000000 */
[----:B------:R-:W-:Y:S02]  /*3030*/  DFMA R164, R86, R146, R164 ;  /* 0x0000009256a4722b */ /* 0x000fe400000000a4 */
[----:B------:R-:W-:Y:S01]  /*3040*/  DFMA R146, R40, R78, R84 ;  /* 0x0000004e2892722b */ /* 0x000fe20000000054 */
[----:B------:R-:W-:Y:S01]  /*3050*/  LEA R85, R4, UR10, 0x9 ;  /* 0x0000000a04557c11 */ /* 0x000fe2000f8e48ff */
[----:B------:R-:W-:-:S02]  /*3060*/  DFMA R130, R108, R130, R52 ;  /* 0x000000826c82722b */ /* 0x000fc40000000034 */
[C---:B------:R-:W-:Y:S02]  /*3070*/  DFMA R156, R86.reuse, R144, R140 ;  /* 0x00000090569c722b */ /* 0x040fe4000000008c */
[----:B------:R-:W-:Y:S01]  /*3080*/  IMAD R98, R160, 0x40, R85 ;  /* 0x00000040a0627824 */ /* 0x000fe200078e0255 */
[----:B------:R-:W-:Y:S01]  /*3090*/  DFMA R52, R86, R100, R90 ;  /* 0x000000645634722b */ /* 0x000fe2000000005a */
[----:B------:R-:W-:Y:S04]  /*30a0*/  LDS.64 R144, [R97+0x180] ;  /* 0x0001800061907984 */ /* 0x000fe80000000a00 */
[----:B------:R-:W0:Y:S01]  /*30b0*/  LDS.128 R84, [R96+0x20] ;  /* 0x0000200060547984 */ /* 0x000e220000000c00 */
[----:B------:R-:W-:Y:S01]  /*30c0*/  DFMA R54, R112, R54, R130 ;  /* 0x000000367036722b */ /* 0x000fe20000000082 */
[----:B------:R-:W-:-:S02]  /*30d0*/  UIADD3 UR5, UPT, UPT, UR5, 0x200, URZ ;  /* 0x0000020005057890 */ /* 0x000fc4000fffe0ff */
[----:B------:R1:W-:Y:S04]  /*30e0*/  LDS.64 R140, [R97+0x1c0] ;  /* 0x0001c000618c7984 */ /* 0x0003e80000000a00 */
[----:B------:R2:W4:Y:S01]  /*30f0*/  LDS.128 R88, [R96+0x30] ;  /* 0x0000300060587984 */ /* 0x0005220000000c00 */
[----:B------:R-:W-:Y:S01]  /*3100*/  DFMA R54, R114, R162, R54 ;  /* 0x000000a27236722b */ /* 0x000fe20000000036 */
[----:B------:R-:W-:Y:S01]  /*3110*/  ULEA UR5, UR4, UR5, 0x18 ;  /* 0x0000000504057291 */ /* 0x000fe2000f8ec0ff */
[----:B------:R-:W-:Y:S01]  /*3120*/  IMAD.IADD R161, R99, 0x1, R98 ;  /* 0x0000000163a17824 */ /* 0x000fe200078e0262 */
[C---:B------:R-:W-:Y:S01]  /*3130*/  DFMA R164, R146.reuse, R100, R164 ;  /* 0x0000006492a4722b */ /* 0x040fe200000000a4 */
[----:B------:R-:W-:Y:S06]  /*3140*/  BAR.SYNC.DEFER_BLOCKING 0x0 ;  /* 0x0000000000007b1d */ /* 0x000fec0000010000 */
[----:B------:R-:W-:-:S02]  /*3150*/  DFMA R156, R146, R106, R156 ;  /* 0x0000006a929c722b */ /* 0x000fc4000000009c */
[----:B0-----:R-:W-:Y:S01]  /*3160*/  DFMA R84, R118, R84, R54 ;  /* 0x000000547654722b */ /* 0x001fe20000000036 */
[----:B------:R-:W-:-:S05]  /*3170*/  LEA R54, R4, UR5, 0x9 ;  /* 0x0000000504367c11 */ /* 0x000fca000f8e48ff */
[----:B------:R-:W-:-:S04]  /*3180*/  IMAD.IADD R99, R99, 0x1, R54 ;  /* 0x0000000163637824 */ /* 0x000fc800078e0236 */
[----:B------:R-:W-:Y:S01]  /*3190*/  IMAD R55, R160, 0x40, R99 ;  /* 0x00000040a0377824 */ /* 0x000fe200078e0263 */
[----:B------:R-:W-:Y:S04]  /*31a0*/  STS.64 [R161], R164 ;  /* 0x000000a4a1007388 */ /* 0x000fe80000000a00 */
[----:B------:R-:W-:Y:S01]  /*31b0*/  STS.64 [R55], R156 ;  /* 0x0000009c37007388 */ /* 0x000fe20000000a00 */
[----:B------:R-:W-:Y:S01]  /*31c0*/  BAR.SYNC.DEFER_BLOCKING 0x0 ;  /* 0x0000000000007b1d */ /* 0x000fe20000010000 */
[----:B-1----:R-:W-:-:S05]  /*31d0*/  IMAD.SHL.U32 R97, R0, 0x8, RZ ;  /* 0x0000000800617824 */ /* 0x002fca00078e00ff */
[----:B------:R-:W-:Y:S01]  /*31e0*/  DFMA R84, R116, R158, R84 ;  /* 0x0000009e7454722b */ /* 0x000fe20000000054 */
[----:B------:R-:W-:-:S05]  /*31f0*/  LOP3.LUT R97, R97, 0x38, RZ, 0xc0, !PT ;  /* 0x0000003861617812 */ /* 0x000fca00078ec0ff */
[----:B--2---:R-:W-:Y:S02]  /*3200*/  IMAD.IADD R96, R2, 0x1, R97 ;  /* 0x0000000102607824 */ /* 0x004fe400078e0261 */
[----:B------:R-:W-:-:S03]  /*3210*/  DFMA R84, R120, R86, R84 ;  /* 0x000000567854722b */ /* 0x000fc60000000054 */
[----:B------:R-:W0:Y:S05]  /*3220*/  LDS.64 R86, [R96+0xa00] ;  /* 0x000a000060567984 */ /* 0x000e2a0000000a00 */
[----:B------:R-:W-:Y:S01]  /*3230*/  DFMA R154, R128, R154, R84 ;  /* 0x0000009a809a722b */ /* 0x000fe20000000054 */
[----:B------:R-:W-:Y:S01]  /*3240*/  CS2R R130, SRZ ;  /* 0x0000000000827805 */ /* 0x000fe2000001ff00 */
[----:B------:R-:W1:Y:S01]  /*3250*/  LDS.64 R84, [R96+0xa40] ;  /* 0x000a400060547984 */ /* 0x000e620000000a00 */
[----:B------:R-:W-:-:S03]  /*3260*/  DFMA R146, R146, R152, R52 ;  /* 0x000000989292722b */ /* 0x000fc60000000034 */
[----:B------:R-:W2:Y:S02]  /*3270*/  LDS.128 R52, [R98] ;  /* 0x0000000062347984 */ /* 0x000ea40000000c00 */
[----:B----4-:R-:W-:Y:S01]  /*3280*/  DFMA R88, R126, R88, R154 ;  /* 0x000000587e58722b */ /* 0x010fe2000000009a */
[----:B------:R-:W-:Y:S01]  /*3290*/  CS2R R134, SRZ ;  /* 0x0000000000867805 */ /* 0x000fe2000001ff00 */
[----:B------:R-:W4:Y:S01]  /*32a0*/  @!P1 LDG.E.64.CONSTANT R130, desc[UR16][R26.64+0x1a00] ;  /* 0x001a00101a829981 */ /* 0x000f22000c1e9b00 */
[----:B------:R-:W-:-:S04]  /*32b0*/  CS2R R100, SRZ ;  /* 0x0000000000647805 */ /* 0x000fc8000001ff00 */
[----:B------:R-:W4:Y:S01]  /*32c0*/  @!P1 LDG.E.64.CONSTANT R134, desc[UR16][R26.64+0xa00] ;  /* 0x000a00101a869981 */ /* 0x000f22000c1e9b00 */
[----:B------:R-:W-:-:S03]  /*32d0*/  DFMA R144, R124, R144, R88 ;  /* 0x000000907c90722b */ /* 0x000fc60000000058 */
[----:B------:R-:W-:Y:S04]  /*32e0*/  LDS.64 R156, [R99] ;  /* 0x00000000639c7984 */ /* 0x000fe80000000a00 */
[----:B------:R-:W4:Y:S01]  /*32f0*/  @!P1 LDG.E.64.CONSTANT R100, desc[UR16][R26.64+0x2a00] ;  /* 0x002a00101a649981 */ /* 0x000f22000c1e9b00 */
[----:B------:R-:W-:-:S03]  /*3300*/  DFMA R90, R122, R90, R144 ;  /* 0x0000005a7a5a722b */ /* 0x000fc60000000090 */
[----:B------:R-:W2:Y:S04]  /*3310*/  LDS.64 R106, [R96+0xa80] ;  /* 0x000a8000606a7984 */ /* 0x000ea80000000a00 */
[----:B------:R-:W2:Y:S01]  /*3320*/  LDS.64 R88, [R96+0xac0] ;  /* 0x000ac00060587984 */ /* 0x000ea20000000a00 */
[----:B------:R-:W-:-:S03]  /*3330*/  DFMA R140, R104, R140, R90 ;  /* 0x0000008c688c722b */ /* 0x000fc6000000005a */
[----:B------:R-:W-:Y:S01]  /*3340*/  LDS.64 R154, [R96+0xb00] ;  /* 0x000b0000609a7984 */ /* 0x000fe20000000a00 */
[----:B0-----:R-:W-:Y:S02]  /*3350*/  DFMA R86, R60, R86, RZ ;  /* 0x000000563c56722b */ /* 0x001fe400000000ff */
[----:B---3--:R-:W-:Y:S01]  /*3360*/  DMUL R92, R92, UR6 ;  /* 0x000000065c5c7c28 */ /* 0x008fe20008000000 */
[----:B------:R-:W-:Y:S01]  /*3370*/  UMOV UR5, 0x400 ;  /* 0x0000040000057882 */ /* 0x000fe20000000000 */
[----:B------:R-:W-:Y:S01]  /*3380*/  DADD R136, R136, R140 ;  /* 0x0000000088887229 */ /* 0x000fe2000000008c */
[----:B------:R-:W-:Y:S01]  /*3390*/  LDS.64 R152, [R96+0xbc0] ;  /* 0x000bc00060987984 */ /* 0x000fe20000000a00 */
[----:B------:R-:W-:Y:S01]  /*33a0*/  DFMA R140, R64, R146, R132 ;  /* 0x00000092408c722b */ /* 0x000fe20000000084 */
[----:B------:R-:W0:Y:S01]  /*33b0*/  LDCU.64 UR6, c[0x0][0x388] ;  /* 0x00007100ff0677ac */ /* 0x000e220008000a00 */
[----:B------:R-:W-:Y:S01]  /*33c0*/  CS2R R132, SRZ ;  /* 0x0000000000847805 */ /* 0x000fe2000001ff00 */
[----:B-1----:R-:W-:Y:S01]  /*33d0*/  DFMA R90, R84, R62, R86 ;  /* 0x0000003e545a722b */ /* 0x002fe20000000056 */
[----:B------:R-:W1:Y:S01]  /*33e0*/  LDS.128 R84, [R5+0xa00] ;  /* 0x000a000005547984 */ /* 0x000e620000000c00 */
[----:B--2---:R-:W-:-:S03]  /*33f0*/  DMUL R52, R36, R52 ;  /* 0x0000003424347228 */ /* 0x004fc60000000000 */
[----:B------:R-:W2:Y:S05]  /*3400*/  @!P1 LDG.E.64.CONSTANT R132, desc[UR16][R26.64+0x3a00] ;  /* 0x003a00101a849981 */ /* 0x000eaa000c1e9b00 */
[----:B------:R-:W-:Y:S02]  /*3410*/  DFMA R92, R32, R92, R52 ;  /* 0x0000005c205c722b */ /* 0x000fe40000000034 */
[----:B------:R-:W-:Y:S02]  /*3420*/  DFMA R144, R56, R146, R150 ;  /* 0x000000923890722b */ /* 0x000fe40000000096 */
[----:B------:R-:W-:Y:S01]  /*3430*/  DFMA R90, R72, R106, R90 ;  /* 0x0000006a485a722b */ /* 0x000fe2000000005a */
[----:B------:R-:W-:Y:S03]  /*3440*/  LDS.64 R56, [R96+0xb80] ;  /* 0x000b800060387984 */ /* 0x000fe60000000a00 */
[----:B------:R-:W-:Y:S01]  /*3450*/  DFMA R150, R28, R156, R92 ;  /* 0x0000009c1c96722b */ /* 0x000fe2000000005c */
[----:B------:R-:W-:Y:S01]  /*3460*/  LDS.64 R106, [R96+0xb40] ;  /* 0x000b4000606a7984 */ /* 0x000fe20000000a00 */
[----:B------:R-:W-:-:S06]  /*3470*/  CS2R R156, SRZ ;  /* 0x00000000009c7805 */ /* 0x000fcc000001ff00 */
[----:B------:R-:W3:Y:S01]  /*3480*/  @!P1 LDG.E.64.CONSTANT R156, desc[UR16][R26.64+0x4a00] ;  /* 0x004a00101a9c9981 */ /* 0x000ee2000c1e9b00 */
[----:B------:R-:W-:-:S03]  /*3490*/  DFMA R64, R88, R74, R90 ;  /* 0x0000004a5840722b */ /* 0x000fc6000000005a */
[----:B------:R-:W0:Y:S01]  /*34a0*/  LDS.128 R88, [R5+0xa10] ;  /* 0x000a100005587984 */ /* 0x000e220000000c00 */
[----:B-1----:R-:W-:-:S08]  /*34b0*/  DFMA R84, R12, R84, RZ ;  /* 0x000000540c54722b */ /* 0x002fd000000000ff */
[----:B------:R-:W-:Y:S02]  /*34c0*/  DFMA R52, R24, R86, R84 ;  /* 0x000000561834722b */ /* 0x000fe40000000054 */
[----:B------:R-:W1:Y:S06]  /*34d0*/  LDS.128 R84, [R5+0xa20] ;  /* 0x000a200005547984 */ /* 0x000e6c0000000c00 */
[----:B0-----:R-:W-:-:S08]  /*34e0*/  DFMA R88, R30, R88, R52 ;  /* 0x000000581e58722b */ /* 0x001fd00000000034 */
[----:B------:R-:W-:Y:S02]  /*34f0*/  DFMA R158, R44, R90, R88 ;  /* 0x0000005a2c9e722b */ /* 0x000fe40000000058 */
[----:B------:R-:W-:Y:S02]  /*3500*/  DFMA R154, R48, R154, R64 ;  /* 0x0000009a309a722b */ /* 0x000fe40000000040 */
[----:B------:R-:W-:Y:S02]  /*3510*/  DFMA R102, R76, R146, R102 ;  /* 0x000000924c66722b */ /* 0x000fe40000000066 */
[----:B------:R-:W-:Y:S02]  /*3520*/  DFMA R142, R146, R66, R142 ;  /* 0x00000042928e722b */ /* 0x000fe4000000008e */
[----:B------:R-:W-:Y:S02]  /*3530*/  DFMA R138, R80, R146, R138 ;  /* 0x00000092508a722b */ /* 0x000fe4000000008a */
[----:B------:R-:W-:Y:S01]  /*3540*/  DFMA R148, R146, R82, R148 ;  /* 0x000000529294722b */ /* 0x000fe20000000094 */
[----:B------:R-:W-:Y:S01]  /*3550*/  ULEA UR10, UR4, UR5, 0x18 ;  /* 0x00000005040a7291 */ /* 0x000fe2000f8ec0ff */
[----:B------:R-:W-:Y:S01]  /*3560*/  DFMA R150, R8, R54, R150 ;  /* 0x000000360896722b */ /* 0x000fe20000000096 */
[----:B------:R-:W-:Y:S01]  /*3570*/  LDS.128 R88, [R98+0x10] ;  /* 0x0000100062587984 */ /* 0x000fe20000000c00 */
[----:B-1----:R-:W-:Y:S01]  /*3580*/  DFMA R84, R18, R84, R158 ;  /* 0x000000541254722b */ /* 0x002fe2000000009e */
[----:B------:R-:W-:Y:S01]  /*3590*/  CS2R R158, SRZ ;  /* 0x00000000009e7805 */ /* 0x000fe2000001ff00 */
[----:B------:R-:W-:Y:S01]  /*35a0*/  DFMA R106, R106, R50, R154 ;  /* 0x000000326a6a722b */ /* 0x000fe2000000009a */
[----:B------:R-:W-:Y:S04]  /*35b0*/  LDS.64 R154, [R99+0x80] ;  /* 0x00008000639a7984 */ /* 0x000fe80000000a00 */
[----:B------:R-:W3:Y:S03]  /*35c0*/  @!P1 LDG.E.64.CONSTANT R158, desc[UR16][R26.64+0x6a00] ;  /* 0x006a00101a9e9981 */ /* 0x000ee6000c1e9b00 */
[----:B------:R-:W-:-:S02]  /*35d0*/  DFMA R76, R68, R56, R106 ;  /* 0x00000038444c722b */ /* 0x000fc4000000006a */
[C---:B------:R-:W-:Y:S01]  /*35e0*/  DFMA R106, R146.reuse, R78, R94 ;  /* 0x0000004e926a722b */ /* 0x040fe2000000005e */
[----:B------:R-:W0:Y:S01]  /*35f0*/  LDS.128 R64, [UR10+0x1540] ;  /* 0x0015400aff407984 */ /* 0x000e220008000c00 */
[----:B------:R-:W-:Y:S01]  /*3600*/  DFMA R146, R146, R58, R136 ;  /* 0x0000003a9292722b */ /* 0x000fe20000000088 */
[----:B------:R-:W-:Y:S02]  /*3610*/  CS2R R136, SRZ ;  /* 0x0000000000887805 */ /* 0x000fe4000001ff00 */
[----:B------:R-:W1:Y:S04]  /*3620*/  LDS.128 R80, [UR10+0x1550] ;  /* 0x0015500aff507984 */ /* 0x000e680008000c00 */
[----:B------:R-:W1:Y:S04]  /*3630*/  LDS.64 R56, [R99+0x40] ;  /* 0x0000400063387984 */ /* 0x000e680000000a00 */
[----:B------:R-:W3:Y:S04]  /*3640*/  @!P1 LDG.E.64.CONSTANT R136, desc[UR16][R26.64+0x5a00] ;  /* 0x005a00101a889981 */ /* 0x000ee8000c1e9b00 */
[----:B------:R-:W1:Y:S04]  /*3650*/  LDS.128 R52, [UR10+0x1560] ;  /* 0x0015600aff347984 */ /* 0x000e680008000c00 */
[----:B------:R-:W1:Y:S01]  /*3660*/  LDS.128 R92, [R5+0xa30] ;  /* 0x000a3000055c7984 */ /* 0x000e620000000c00 */
[----:B0-----:R-:W-:-:S08]  /*3670*/  DFMA R160, R42, R64, RZ ;  /* 0x000000402aa0722b */ /* 0x001fd000000000ff */
[----:B------:R-:W-:-:S08]  /*3680*/  DFMA R160, R6, R66, R160 ;  /* 0x0000004206a0722b */ /* 0x000fd000000000a0 */
[----:B-1----:R-:W-:Y:S02]  /*3690*/  DFMA R160, R14, R80, R160 ;  /* 0x000000500ea0722b */ /* 0x002fe400000000a0 */
[----:B------:R-:W-:-:S06]  /*36a0*/  DFMA R56, R110, R56, R150 ;  /* 0x000000386e38722b */ /* 0x000fcc0000000096 */
[----:B------:R-:W-:Y:S02]  /*36b0*/  DFMA R160, R16, R82, R160 ;  /* 0x0000005210a0722b */ /* 0x000fe400000000a0 */
[----:B------:R-:W-:Y:S02]  /*36c0*/  DFMA R56, R46, R88, R56 ;  /* 0x000000582e38722b */ /* 0x000fe40000000038 */
[----:B------:R-:W-:Y:S01]  /*36d0*/  DFMA R152, R152, R70, R76 ;  /* 0x000000469898722b */ /* 0x000fe2000000004c */
[----:B------:R-:W0:Y:S03]  /*36e0*/  LDS.128 R76, [UR10+0x1570] ;  /* 0x0015700aff4c7984 */ /* 0x000e260008000c00 */
[----:B------:R-:W-:Y:S02]  /*36f0*/  DFMA R160, R32, R52, R160 ;  /* 0x0000003420a0722b */ /* 0x000fe400000000a0 */
[----:B------:R-:W-:-:S02]  /*3700*/  DFMA R56, R108, R154, R56 ;  /* 0x0000009a6c38722b */ /* 0x000fc40000000038 */
[----:B------:R-:W-:Y:S01]  /*3710*/  DFMA R84, R20, R86, R84 ;  /* 0x000000561454722b */ /* 0x000fe20000000054 */
[----:B------:R-:W-:Y:S03]  /*3720*/  LDS.64 R154, [R99+0x100] ;  /* 0x00010000639a7984 */ /* 0x000fe60000000a00 */
[----:B------:R-:W-:Y:S02]  /*3730*/  DFMA R88, R22, R54, R160 ;  /* 0x000000361658722b */ /* 0x000fe400000000a0 */
[----:B------:R-:W1:Y:S01]  /*3740*/  LDS.64 R160, [R99+0xc0] ;  /* 0x0000c00063a07984 */ /* 0x000e620000000a00 */
[----:B------:R-:W-:-:S03]  /*3750*/  DFMA R162, R112, R90, R56 ;  /* 0x0000005a70a2722b */ /* 0x000fc60000000038 */
[----:B------:R-:W1:Y:S01]  /*3760*/  LDS.128 R56, [R98+0x20] ;  /* 0x0000200062387984 */ /* 0x000e620000000c00 */
[----:B------:R-:W-:Y:S01]  /*3770*/  DFMA R84, R10, R92, R84 ;  /* 0x0000005c0a54722b */ /* 0x000fe20000000054 */
[----:B------:R-:W-:Y:S02]  /*3780*/  SHF.R.U32.HI R150, RZ, 0x3, R0 ;  /* 0x00000003ff967819 */ /* 0x000fe40000011600 */
[----:B------:R-:W-:Y:S01]  /*3790*/  LEA R87, R4, UR10, 0x9 ;  /* 0x0000000a04577c11 */ /* 0x000fe2000f8e48ff */
[----:B------:R-:W-:Y:S01]  /*37a0*/  LDS.64 R92, [R99+0x180] ;  /* 0x00018000635c7984 */ /* 0x000fe20000000a00 */
[----:B------:R-:W-:Y:S01]  /*37b0*/  UIADD3 UR5, UPT, UPT, UR5, 0x200, URZ ;  /* 0x0000020005057890 */ /* 0x000fe2000fffe0ff */
[----:B------:R-:W3:Y:S02]  /*37c0*/  LDCU.64 UR10, c[0x3][0x708] ;  /* 0x00c0e100ff0a77ac */ /* 0x000ee40008000a00 */
[----:B------:R-:W-:Y:S01]  /*37d0*/  DFMA R94, R38, R94, R84 ;  /* 0x0000005e265e722b */ /* 0x000fe20000000054 */
[----:B------:R-:W-:Y:S01]  /*37e0*/  LDS.64 R90, [R99+0x1c0] ;  /* 0x0001c000635a7984 */ /* 0x000fe20000000a00 */
[----:B----4-:R-:W-:-:S02]  /*37f0*/  DMUL R84, R152, R130 ;  /* 0x0000008298547228 */ /* 0x010fc40000000000 */
[----:B0-----:R-:W-:-:S06]  /*3800*/  DFMA R88, R34, R76, R88 ;  /* 0x0000004c2258722b */ /* 0x001fcc0000000058 */
[----:B------:R-:W-:Y:S02]  /*3810*/  DFMA R134, R94, R134, R84 ;  /* 0x000000865e86722b */ /* 0x000fe40000000054 */
[----:B------:R-:W-:Y:S02]  /*3820*/  DFMA R88, R40, R78, R88 ;  /* 0x0000004e2858722b */ /* 0x000fe40000000058 */
[----:B-1----:R-:W-:Y:S01]  /*3830*/  DFMA R160, R114, R160, R162 ;  /* 0x000000a072a0722b */ /* 0x002fe200000000a2 */
[----:B------:R-:W-:Y:S02]  /*3840*/  IMAD R96, R150, 0x40, R87 ;  /* 0x0000004096607824 */ /* 0x000fe400078e0257 */
[----:B------:R-:W-:Y:S03]  /*3850*/  LDS.128 R84, [R98+0x30] ;  /* 0x0000300062547984 */ /* 0x000fe60000000c00 */
[----:B------:R-:W-:Y:S01]  /*3860*/  DFMA R164, R88, R100, R134 ;  /* 0x0000006458a4722b */ /* 0x000fe20000000086 */
[----:B------:R-:W0:Y:S01]  /*3870*/  LDS.64 R134, [R99+0x140] ;  /* 0x0001400063867984 */ /* 0x000e220000000a00 */
[----:B------:R-:W-:Y:S01]  /*3880*/  DFMA R56, R118, R56, R160 ;  /* 0x000000387638722b */ /* 0x000fe200000000a0 */
[----:B------:R-:W-:-:S07]  /*3890*/  ULEA UR5, UR4, UR5, 0x18 ;  /* 0x0000000504057291 */ /* 0x000fce000f8ec0ff */
[----:B------:R-:W-:Y:S01]  /*38a0*/  DFMA R56, R116, R154, R56 ;  /* 0x0000009a7438722b */ /* 0x000fe20000000038 */
[----:B------:R-:W-:Y:S01]  /*38b0*/  IMAD.IADD R151, R97, 0x1, R96 ;  /* 0x0000000161977824 */ /* 0x000fe200078e0260 */
[----:B------:R-:W-:Y:S06]  /*38c0*/  BAR.SYNC.DEFER_BLOCKING 0x0 ;  /* 0x0000000000007b1d */ /* 0x000fec0000010000 */
[----:B------:R-:W-:Y:S01]  /*38d0*/  DFMA R58, R120, R58, R56 ;  /* 0x0000003a783a722b */ /* 0x000fe20000000038 */
[----:B------:R-:W-:-:S05]  /*38e0*/  LEA R56, R4, UR5, 0x9 ;  /* 0x0000000504387c11 */ /* 0x000fca000f8e48ff */
[----:B------:R-:W-:-:S04]  /*38f0*/  IMAD.IADD R97, R97, 0x1, R56 ;  /* 0x0000000161617824 */ /* 0x000fc800078e0238 */
[----:B------:R-:W-:Y:S01]  /*3900*/  IMAD R57, R150, 0x40, R97 ;  /* 0x0000004096397824 */ /* 0x000fe200078e0261 */
[----:B------:R1:W-:Y:S01]  /*3910*/  STS.64 [R151], R164 ;  /* 0x000000a497007388 */ /* 0x0003e20000000a00 */
[----:B------:R-:W-:Y:S01]  /*3920*/  CS2R R154, SRZ ;  /* 0x00000000009a7805 */ /* 0x000fe2000001ff00 */
[----:B0-----:R-:W-:-:S05]  /*3930*/  DFMA R98, R128, R134, R58 ;  /* 0x000000868062722b */ /* 0x001fca000000003a */
[----:B------:R-:W4:Y:S01]  /*3940*/  @!P1 LDG.E.64.CONSTANT R154, desc[UR16][R26.64+0xc00] ;  /* 0x000c00101a9a9981 */ /* 0x000f22000c1e9b00 */
[----:B-1----:R-:W-:-:S06]  /*3950*/  CS2R R150, SRZ ;  /* 0x0000000000967805 */ /* 0x002fcc000001ff00 */
[----:B------:R-:W4:Y:S01]  /*3960*/  @!P1 LDG.E.64.CONSTANT R150, desc[UR16][R26.64+0x1c00] ;  /* 0x001c00101a969981 */ /* 0x000f22000c1e9b00 */
[----:B--2---:R-:W-:-:S08]  /*3970*/  DMUL R132, R152, R132 ;  /* 0x0000008498847228 */ /* 0x004fd00000000000 */
[----:B------:R-:W-:Y:S01]  /*3980*/  DFMA R132, R94, R130, R132 ;  /* 0x000000825e84722b */ /* 0x000fe20000000084 */
[----:B------:R-:W-:-:S06]  /*3990*/  CS2R R130, SRZ ;  /* 0x0000000000827805 */ /* 0x000fcc000001ff00 */
[----:B------:R-:W2:Y:S01]  /*39a0*/  @!P1 LDG.E.64.CONSTANT R130, desc[UR16][R26.64+0x3c00] ;  /* 0x003c00101a829981 */ /* 0x000ea2000c1e9b00 */
[----:B------:R-:W-:Y:S01]  /*39b0*/  CS2R R134, SRZ ;  /* 0x0000000000867805 */ /* 0x000fe2000001ff00 */
[----:B---3--:R-:W-:-:S05]  /*39c0*/  DFMA R132, R88, R156, R132 ;  /* 0x0000009c5884722b */ /* 0x008fca0000000084 */
[----:B------:R-:W3:Y:S04]  /*39d0*/  @!P1 LDG.E.64.CONSTANT R134, desc[UR16][R26.64+0x2c00] ;  /* 0x002c00101a869981 */ /* 0x000ee8000c1e9b00 */
[----:B------:R0:W-:Y:S01]  /*39e0*/  STS.64 [R57], R132 ;  /* 0x0000008439007388 */ /* 0x0001e20000000a00 */
[----:B------:R-:W-:Y:S01]  /*39f0*/  BAR.SYNC.DEFER_BLOCKING 0x0 ;  /* 0x0000000000007b1d */ /* 0x000fe20000010000 */
[----:B0-----:R-:W-:-:S06]  /*3a00*/  CS2R R132, SRZ ;  /* 0x0000000000847805 */ /* 0x001fcc000001ff00 */
[----:B------:R-:W3:Y:S04]  /*3a10*/  @!P1 LDG.E.64.CONSTANT R132, desc[UR16][R26.64+0x4c00] ;  /* 0x004c00101a849981 */ /* 0x000ee8000c1e9b00 */
[----:B------:R-:W0:Y:S01]  /*3a20*/  LDS.128 R56, [R96] ;  /* 0x0000000060387984 */ /* 0x000e220000000c00 */
[----:B------:R-:W-:-:S03]  /*3a30*/  DMUL R156, R152, R156 ;  /* 0x0000009c989c7228 */ /* 0x000fc60000000000 */
[----:B------:R-:W1:Y:S01]  /*3a40*/  LDS.64 R152, [R97] ;  /* 0x0000000061987984 */ /* 0x000e620000000a00 */
[----:B------:R-:W-:Y:S02]  /*3a50*/  DFMA R84, R126, R84, R98 ;  /* 0x000000547e54722b */ /* 0x000fe40000000062 */
[----:B------:R-:W-:Y:S01]  /*3a60*/  DMUL R158, R158, UR6 ;  /* 0x000000069e9e7c28 */ /* 0x000fe20008000000 */
[----:B------:R-:W-:Y:S01]  /*3a70*/  UMOV UR5, 0x400 ;  /* 0x0000040000057882 */ /* 0x000fe20000000000 */
[----:B------:R-:W-:Y:S01]  /*3a80*/  DFMA R94, R94, R100, R156 ;  /* 0x000000645e5e722b */ /* 0x000fe2000000009c */
[----:B------:R-:W-:Y:S04]  /*3a90*/  LDS.64 R162, [R97+0x140] ;  /* 0x0001400061a27984 */ /* 0x000fe80000000a00 */
[----:B------:R-:W1:Y:S01]  /*3aa0*/  LDS.64 R100, [R97+0x40] ;  /* 0x0000400061647984 */ /* 0x000e620000000a00 */
[----:B------:R-:W-:-:S02]  /*3ab0*/  DFMA R92, R124, R92, R84 ;  /* 0x0000005c7c5c722b */ /* 0x000fc40000000054 */
[----:B0-----:R-:W-:-:S06]  /*3ac0*/  DMUL R56, R36, R56 ;  /* 0x0000003824387228 */ /* 0x001fcc0000000000 */
[----:B------:R-:W-:Y:S01]  /*3ad0*/  DFMA R92, R122, R86, R92 ;  /* 0x000000567a5c722b */ /* 0x000fe2000000005c */
[----:B------:R-:W0:Y:S01]  /*3ae0*/  LDS.128 R84, [R5+0xc00] ;  /* 0x000c000005547984 */ /* 0x000e220000000c00 */
[----:B------:R-:W-:Y:S01]  /*3af0*/  DFMA R56, R22, R158, R56 ;  /* 0x0000009e1638722b */ /* 0x000fe20000000038 */
[----:B------:R-:W-:Y:S01]  /*3b00*/  CS2R R98, SRZ ;  /* 0x0000000000627805 */ /* 0x000fe2000001ff00 */
[----:B------:R-:W-:Y:S01]  /*3b10*/  DFMA R136, R88, R136, R94 ;  /* 0x000000885888722b */ /* 0x000fe2000000005e */
[----:B------:R-:W-:Y:S05]  /*3b20*/  LDS.64 R88, [R97+0x80] ;  /* 0x0000800061587984 */ /* 0x000fea0000000a00 */
[----:B-1----:R-:W-:Y:S01]  /*3b30*/  DFMA R152, R28, R152, R56 ;  /* 0x000000981c98722b */ /* 0x002fe20000000038 */
[----:B------:R-:W3:Y:S07]  /*3b40*/  @!P1 LDG.E.64.CONSTANT R98, desc[UR16][R26.64+0x6c00] ;  /* 0x006c00101a629981 */ /* 0x000eee000c1e9b00 */
[----:B------:R-:W-:Y:S01]  /*3b50*/  DFMA R152, R8, R58, R152 ;  /* 0x0000003a0898722b */ /* 0x000fe20000000098 */
[----:B------:R-:W1:Y:S07]  /*3b60*/  LDS.128 R56, [R96+0x10] ;  /* 0x0000100060387984 */ /* 0x000e6e0000000c00 */
[----:B------:R-:W-:Y:S01]  /*3b70*/  DFMA R94, R110, R100, R152 ;  /* 0x000000646e5e722b */ /* 0x000fe20000000098 */
[----:B------:R-:W-:-:S05]  /*3b80*/  IMAD.SHL.U32 R101, R0, 0x8, RZ ;  /* 0x0000000800657824 */ /* 0x000fca00078e00ff */
[----:B------:R-:W-:-:S05]  /*3b90*/  LOP3.LUT R101, R101, 0x38, RZ, 0xc0, !PT ;  /* 0x0000003865657812 */ /* 0x000fca00078ec0ff */
[----:B------:R-:W-:Y:S01]  /*3ba0*/  IMAD.IADD R100, R2, 0x1, R101 ;  /* 0x0000000102647824 */ /* 0x000fe200078e0265 */
[----:B0-----:R-:W-:-:S04]  /*3bb0*/  DFMA R84, R12, R84, RZ ;  /* 0x000000540c54722b */ /* 0x001fc800000000ff */
[----:B------:R-:W0:Y:S04]  /*3bc0*/  LDS.64 R158, [R100+0xc00] ;  /* 0x000c0000649e7984 */ /* 0x000e280000000a00 */
        /* <DEDUP_REMOVED lines=8> */
[----:B------:R-:W1:Y:S05]  /*3c50*/  LDS.64 R88, [R100+0xcc0] ;  /* 0x000cc00064587984 */ /* 0x000e6a0000000a00 */
[----:B------:R-:W-:Y:S02]  /*3c60*/  DFMA R94, R112, R58, R94 ;  /* 0x0000003a705e722b */ /* 0x000fe4000000005e */
[----:B0-----:R-:W-:-:S08]  /*3c70*/  DFMA R158, R60, R158, RZ ;  /* 0x0000009e3c9e722b */ /* 0x001fd000000000ff */
[----:B------:R-:W-:Y:S02]  /*3c80*/  DFMA R58, R152, R62, R158 ;  /* 0x0000003e983a722b */ /* 0x000fe4000000009e */
[----:B------:R-:W-:Y:S01]  /*3c90*/  DFMA R84, R30, R84, R156 ;  /* 0x000000541e54722b */ /* 0x000fe2000000009c */
[----:B------:R-:W-:Y:S01]  /*3ca0*/  LDS.64 R152, [R100+0xd40] ;  /* 0x000d400064987984 */ /* 0x000fe20000000a00 */
[----:B------:R-:W-:-:S03]  /*3cb0*/  DFMA R140, R64, R136, R140 ;  /* 0x00000088408c722b */ /* 0x000fc6000000008c */
[----:B------:R-:W-:Y:S01]  /*3cc0*/  LDS.64 R156, [R100+0xd00] ;  /* 0x000d0000649c7984 */ /* 0x000fe20000000a00 */
[----:B-1----:R-:W-:Y:S02]  /*3cd0*/  DFMA R64, R72, R56, R58 ;  /* 0x000000384840722b */ /* 0x002fe4000000003a */
[----:B------:R-:W-:Y:S01]  /*3ce0*/  DFMA R158, R44, R86, R84 ;  /* 0x000000562c9e722b */ /* 0x000fe20000000054 */
[----:B------:R-:W0:Y:S04]  /*3cf0*/  LDS.128 R56, [R96+0x20] ;  /* 0x0000200060387984 */ /* 0x000e280000000c00 */
[----:B------:R-:W1:Y:S01]  /*3d00*/  LDS.128 R84, [R5+0xc20] ;  /* 0x000c200005547984 */ /* 0x000e620000000c00 */
[----:B------:R-:W-:Y:S01]  /*3d10*/  ULEA UR6, UR4, UR5, 0x18 ;  /* 0x0000000504067291 */ /* 0x000fe2000f8ec0ff */
[----:B------:R-:W-:-:S02]  /*3d20*/  DFMA R90, R114, R90, R94 ;  /* 0x0000005a725a722b */ /* 0x000fc4000000005e */
[----:B------:R-:W-:Y:S01]  /*3d30*/  DADD R138, R138, R92 ;  /* 0x000000008a8a7229 */ /* 0x000fe2000000005c */
[----:B------:R-:W1:Y:S01]  /*3d40*/  LDS.64 R94, [R97+0x100] ;  /* 0x00010000615e7984 */ /* 0x000e620000000a00 */
[----:B------:R-:W-:-:S03]  /*3d50*/  DFMA R142, R136, R66, R142 ;  /* 0x00000042888e722b */ /* 0x000fc6000000008e */
[----:B------:R-:W-:Y:S01]  /*3d60*/  LDS.64 R92, [R100+0xd80] ;  /* 0x000d8000645c7984 */ /* 0x000fe20000000a00 */
[----:B------:R-:W-:-:S03]  /*3d70*/  DFMA R88, R88, R74, R64 ;  /* 0x0000004a5858722b */ /* 0x000fc60000000040 */
[----:B------:R-:W4:Y:S01]  /*3d80*/  LDS.128 R64, [UR6+0x1580] ;  /* 0x00158006ff407984 */ /* 0x000f220008000c00 */
[----:B------:R-:W-:Y:S02]  /*3d90*/  DFMA R144, R80, R136, R144 ;  /* 0x000000885090722b */ /* 0x000fe40000000090 */
[----:B------:R-:W-:Y:S01]  /*3da0*/  DFMA R146, R136, R82, R146 ;  /* 0x000000528892722b */ /* 0x000fe20000000092 */
[----:B------:R-:W-:Y:S01]  /*3db0*/  LDS.128 R80, [UR6+0x15a0] ;  /* 0x0015a006ff507984 */ /* 0x000fe20008000c00 */
[----:B0-----:R-:W-:Y:S02]  /*3dc0*/  DFMA R56, R118, R56, R90 ;  /* 0x000000387638722b */ /* 0x001fe4000000005a */
[----:B-1----:R-:W-:Y:S02]  /*3dd0*/  DFMA R158, R18, R84, R158 ;  /* 0x00000054129e722b */ /* 0x002fe4000000009e */
[----:B------:R-:W-:Y:S01]  /*3de0*/  DFMA R84, R48, R156, R88 ;  /* 0x0000009c3054722b */ /* 0x000fe20000000058 */
[----:B------:R-:W0:Y:S03]  /*3df0*/  LDS.128 R88, [UR6+0x1590] ;  /* 0x00159006ff587984 */ /* 0x000e260008000c00 */
[----:B------:R-:W-:-:S02]  /*3e00*/  DFMA R160, R116, R94, R56 ;  /* 0x0000005e74a0722b */ /* 0x000fc40000000038 */
[----:B------:R-:W-:Y:S01]  /*3e10*/  DFMA R148, R136, R54, R148 ;  /* 0x000000368894722b */ /* 0x000fe20000000094 */
[----:B------:R-:W-:Y:S01]  /*3e20*/  LDS.64 R156, [R100+0xdc0] ;  /* 0x000dc000649c7984 */ /* 0x000fe20000000a00 */
[----:B------:R-:W-:Y:S02]  /*3e30*/  DFMA R84, R152, R50, R84 ;  /* 0x000000329854722b */ /* 0x000fe40000000054 */
[----:B----4-:R-:W-:-:S06]  /*3e40*/  DFMA R54, R42, R64, RZ ;  /* 0x000000402a36722b */ /* 0x010fcc00000000ff */
[----:B------:R-:W-:Y:S01]  /*3e50*/  DFMA R56, R68, R92, R84 ;  /* 0x0000005c4438722b */ /* 0x000fe20000000054 */
[----:B------:R-:W1:Y:S01]  /*3e60*/  LDS.128 R92, [R5+0xc30] ;  /* 0x000c3000055c7984 */ /* 0x000e620000000c00 */
[----:B------:R-:W-:Y:S02]  /*3e70*/  DFMA R152, R20, R86, R158 ;  /* 0x000000561498722b */ /* 0x000fe4000000009e */
[----:B------:R-:W-:Y:S01]  /*3e80*/  DFMA R54, R6, R66, R54 ;  /* 0x000000420636722b */ /* 0x000fe20000000036 */
[----:B------:R-:W4:Y:S01]  /*3e90*/  LDS.128 R84, [UR6+0x15b0] ;  /* 0x0015b006ff547984 */ /* 0x000f220008000c00 */
[----:B------:R-:W-:Y:S01]  /*3ea0*/  DFMA R160, R120, R58, R160 ;  /* 0x0000003a78a0722b */ /* 0x000fe200000000a0 */
[----:B------:R-:W-:Y:S02]  /*3eb0*/  UIADD3 UR5, UPT, UPT, UR5, 0x200, URZ ;  /* 0x0000020005057890 */ /* 0x000fe4000fffe0ff */
[----:B------:R-:W-:Y:S03]  /*3ec0*/  LDS.64 R158, [R97+0x180] ;  /* 0x00018000619e7984 */ /* 0x000fe60000000a00 */
[----:B0-----:R-:W-:-:S08]  /*3ed0*/  DFMA R54, R14, R88, R54 ;  /* 0x000000580e36722b */ /* 0x001fd00000000036 */
[----:B------:R-:W-:-:S08]  /*3ee0*/  DFMA R54, R16, R90, R54 ;  /* 0x0000005a1036722b */ /* 0x000fd00000000036 */
[----:B------:R-:W-:Y:S02]  /*3ef0*/  DFMA R54, R32, R80, R54 ;  /* 0x000000502036722b */ /* 0x000fe40000000036 */
[----:B-1----:R-:W-:Y:S02]  /*3f00*/  DFMA R92, R10, R92, R152 ;  /* 0x0000005c0a5c722b */ /* 0x002fe40000000098 */
[----:B------:R-:W-:-:S04]  /*3f10*/  DFMA R156, R156, R70, R56 ;  /* 0x000000469c9c722b */ /* 0x000fc80000000038 */
[----:B------:R-:W-:Y:S02]  /*3f20*/  DFMA R54, R22, R82, R54 ;  /* 0x000000521636722b */ /* 0x000fe40000000036 */
[----:B------:R-:W-:Y:S02]  /*3f30*/  DFMA R152, R38, R94, R92 ;  /* 0x0000005e2698722b */ /* 0x000fe4000000005c */
[C---:B--2---:R-:W-:Y:S02]  /*3f40*/  DMUL R92, R156.reuse, R130 ;  /* 0x000000829c5c7228 */ /* 0x044fe40000000000 */
[----:B------:R-:W-:Y:S02]  /*3f50*/  DMUL R56, R156, R150 ;  /* 0x000000969c387228 */ /* 0x000fe40000000000 */
[----:B----4-:R-:W-:-:S04]  /*3f60*/  DFMA R54, R34, R84, R54 ;  /* 0x000000542236722b */ /* 0x010fc80000000036 */
[C---:B------:R-:W-:Y:S02]  /*3f70*/  DFMA R92, R152.reuse, R150, R92 ;  /* 0x00000096985c722b */ /* 0x040fe4000000005c */
[----:B------:R-:W-:Y:S02]  /*3f80*/  DFMA R154, R152, R154, R56 ;  /* 0x0000009a989a722b */ /* 0x000fe40000000038 */
[----:B------:R-:W-:Y:S01]  /*3f90*/  DFMA R150, R40, R86, R54 ;  /* 0x000000562896722b */ /* 0x000fe20000000036 */
[----:B------:R-:W-:Y:S07]  /*3fa0*/  LDS.128 R56, [R96+0x30] ;  /* 0x0000300060387984 */ /* 0x000fee0000000c00 */
[----:B---3--:R-:W-:Y:S01]  /*3fb0*/  DFMA R164, R150, R134, R154 ;  /* 0x0000008696a4722b */ /* 0x008fe2000000009a */
[----:B------:R0:W-:Y:S01]  /*3fc0*/  LDS.64 R154, [R97+0x1c0] ;  /* 0x0001c000619a7984 */ /* 0x0001e20000000a00 */
[----:B------:R-:W-:Y:S01]  /*3fd0*/  ULEA UR5, UR4, UR5, 0x18 ;  /* 0x0000000504057291 */ /* 0x000fe2000f8ec0ff */
[----:B------:R-:W-:-:S02]  /*3fe0*/  SHF.R.U32.HI R130, RZ, 0x3, R0 ;  /* 0x00000003ff827819 */ /* 0x000fc40000011600 */
[----:B------:R-:W-:-:S03]  /*3ff0*/  LEA R55, R4, UR6, 0x9 ;  /* 0x0000000604377c11 */ /* 0x000fc6000f8e48ff */
[----:B------:R-:W-:Y:S02]  /*4000*/  LEA R4, R4, UR5, 0x9 ;  /* 0x0000000504047c11 */ /* 0x000fe4000f8e48ff */
[----:B------:R-:W-:Y:S01]  /*4010*/  IMAD R54, R130, 0x40, R55 ;  /* 0x0000004082367824 */ /* 0x000fe200078e0237 */
[----:B------:R-:W-:Y:S02]  /*4020*/  DFMA R94, R150, R132, R92 ;  /* 0x00000084965e722b */ /* 0x000fe4000000005c */
[----:B------:R-:W0:Y:S01]  /*4030*/  LDCU.64 UR4, c[0x0][0x388] ;  /* 0x00007100ff0477ac */ /* 0x000e220008000a00 */
[C---:B------:R-:W-:Y:S01]  /*4040*/  IMAD.IADD R55, R101.reuse, 0x1, R54 ;  /* 0x0000000165377824 */ /* 0x040fe200078e0236 */
[----:B------:R-:W-:Y:S01]  /*4050*/  BAR.SYNC.DEFER_BLOCKING 0x0 ;  /* 0x0000000000007b1d */ /* 0x000fe20000010000 */
[----:B------:R-:W-:-:S04]  /*4060*/  IMAD.IADD R101, R101, 0x1, R4 ;  /* 0x0000000165657824 */ /* 0x000fc800078e0204 */
[----:B------:R-:W-:Y:S01]  /*4070*/  IMAD R130, R130, 0x40, R101 ;  /* 0x0000004082827824 */ /* 0x000fe200078e0265 */
[----:B------:R-:W-:Y:S04]  /*4080*/  STS.64 [R55], R164 ;  /* 0x000000a437007388 */ /* 0x000fe80000000a00 */
        /* <DEDUP_REMOVED lines=15> */
[----:B------:R-:W0:Y:S02]  /*4180*/  LDS.128 R96, [R5+0xe00] ;  /* 0x000e000005607984 */ /* 0x000e240000000c00 */
[----:B0-----:R-:W-:Y:S02]  /*4190*/  DFMA R96, R12, R96, RZ ;  /* 0x000000600c60722b */ /* 0x001fe400000000ff */
[----:B------:R-:W0:Y:S02]  /*41a0*/  LDS.64 R12, [R100+0xe00] ;  /* 0x000e0000640c7984 */ /* 0x000e240000000a00 */
[----:B0-----:R-:W-:Y:S02]  /*41b0*/  DFMA R60, R60, R12, RZ ;  /* 0x0000000c3c3c722b */ /* 0x001fe400000000ff */
[----:B------:R-:W0:Y:S02]  /*41c0*/  LDS.64 R12, [R100+0xe40] ;  /* 0x000e4000640c7984 */ /* 0x000e240000000a00 */
[----:B------:R-:W-:-:S04]  /*41d0*/  DFMA R96, R24, R98, R96 ;  /* 0x000000621860722b */ /* 0x000fc80000000060 */
[----:B0-----:R-:W-:Y:S01]  /*41e0*/  DFMA R24, R12, R62, R60 ;  /* 0x0000003e0c18722b */ /* 0x001fe2000000003c */
[----:B------:R-:W0:Y:S04]  /*41f0*/  LDS.64 R12, [R100+0xe80] ;  /* 0x000e8000640c7984 */ /* 0x000e280000000a00 */
[----:B------:R-:W1:Y:S01]  /*4200*/  LDS.128 R60, [R5+0xe10] ;  /* 0x000e1000053c7984 */ /* 0x000e620000000c00 */
[----:B------:R-:W-:-:S06]  /*4210*/  CS2R R98, SRZ ;  /* 0x0000000000627805 */ /* 0x000fcc000001ff00 */
[----:B------:R-:W2:Y:S01]  /*4220*/  @!P1 LDG.E.64.CONSTANT R98, desc[UR16][R26.64+0x1e00] ;  /* 0x001e00101a629981 */ /* 0x000ea2000c1e9b00 */
[----:B------:R-:W-:Y:S02]  /*4230*/  DFMA R162, R128, R162, R160 ;  /* 0x000000a280a2722b */ /* 0x000fe400000000a0 */
[----:B0-----:R-:W-:Y:S01]  /*4240*/  DFMA R72, R72, R12, R24 ;  /* 0x0000000c4848722b */ /* 0x001fe20000000018 */
[----:B------:R-:W-:-:S06]  /*4250*/  CS2R R12, SRZ ;  /* 0x00000000000c7805 */ /* 0x000fcc000001ff00 */
[----:B------:R-:W3:Y:S01]  /*4260*/  @!P1 LDG.E.64.CONSTANT R12, desc[UR16][R26.64+0x3e00] ;  /* 0x003e00101a0c9981 */ /* 0x000ee2000c1e9b00 */
[----:B-1----:R-:W-:Y:S01]  /*4270*/  DFMA R60, R30, R60, R96 ;  /* 0x0000003c1e3c722b */ /* 0x002fe20000000060 */
[----:B------:R-:W-:Y:S02]  /*4280*/  CS2R R30, SRZ ;  /* 0x00000000001e7805 */ /* 0x000fe4000001ff00 */
[----:B------:R-:W-:-:S04]  /*4290*/  CS2R R160, SRZ ;  /* 0x0000000000a07805 */ /* 0x000fc8000001ff00 */
[----:B------:R-:W4:Y:S01]  /*42a0*/  @!P1 LDG.E.64.CONSTANT R30, desc[UR16][R26.64+0x4e00] ;  /* 0x004e00101a1e9981 */ /* 0x000f22000c1e9b00 */
[----:B------:R-:W-:-:S03]  /*42b0*/  DFMA R24, R44, R62, R60 ;  /* 0x0000003e2c18722b */ /* 0x000fc6000000003c */
[----:B------:R-:W4:Y:S01]  /*42c0*/  @!P1 LDG.E.64.CONSTANT R160, desc[UR16][R26.64+0xe00] ;  /* 0x000e00101aa09981 */ /* 0x000f22000c1e9b00 */
[----:B------:R-:W-:-:S03]  /*42d0*/  CS2R R44, SRZ ;  /* 0x00000000002c7805 */ /* 0x000fc6000001ff00 */
[----:B------:R-:W0:Y:S04]  /*42e0*/  LDS.64 R62, [R100+0xec0] ;  /* 0x000ec000643e7984 */ /* 0x000e280000000a00 */
[----:B------:R-:W4:Y:S01]  /*42f0*/  @!P1 LDG.E.64.CONSTANT R44, desc[UR16][R26.64+0x2e00] ;  /* 0x002e00101a2c9981 */ /* 0x000f22000c1e9b00 */
[----:B------:R-:W-:-:S03]  /*4300*/  DFMA R162, R126, R56, R162 ;  /* 0x000000387ea2722b */ /* 0x000fc600000000a2 */
[----:B------:R-:W1:Y:S01]  /*4310*/  LDS.64 R56, [R100+0xf00] ;  /* 0x000f000064387984 */ /* 0x000e620000000a00 */
[----:B------:R-:W-:-:S03]  /*4320*/  CS2R R96, SRZ ;  /* 0x0000000000607805 */ /* 0x000fc6000001ff00 */
[----:B------:R-:W1:Y:S04]  /*4330*/  LDS.64 R60, [R101+0xc0] ;  /* 0x0000c000653c7984 */ /* 0x000e680000000a00 */
[----:B------:R-:W4:Y:S01]  /*4340*/  @!P1 LDG.E.64.CONSTANT R96, desc[UR16][R26.64+0x6e00] ;  /* 0x006e00101a609981 */ /* 0x000f22000c1e9b00 */
[----:B------:R-:W-:Y:S02]  /*4350*/  DFMA R92, R112, R94, R92 ;  /* 0x0000005e705c722b */ /* 0x000fe4000000005c */
[----:B0-----:R-:W-:-:S08]  /*4360*/  DFMA R72, R62, R74, R72 ;  /* 0x0000004a3e48722b */ /* 0x001fd00000000048 */
[----:B-1----:R-:W-:Y:S02]  /*4370*/  DFMA R48, R48, R56, R72 ;  /* 0x000000383030722b */ /* 0x002fe40000000048 */
[----:B------:R-:W0:Y:S01]  /*4380*/  LDS.128 R72, [R5+0xe20] ;  /* 0x000e200005487984 */ /* 0x000e220000000c00 */
[----:B------:R-:W-:-:S03]  /*4390*/  DFMA R92, R114, R60, R92 ;  /* 0x0000003c725c722b */ /* 0x000fc6000000005c */
[----:B------:R-:W1:Y:S04]  /*43a0*/  LDS.128 R60, [R54+0x20] ;  /* 0x00002000363c7984 */ /* 0x000e680000000c00 */
[----:B------:R-:W1:Y:S01]  /*43b0*/  LDS.64 R56, [R101+0x100] ;  /* 0x0001000065387984 */ /* 0x000e620000000a00 */
[----:B0-----:R-:W-:-:S03]  /*43c0*/  DFMA R72, R18, R72, R24 ;  /* 0x000000481248722b */ /* 0x001fc60000000018 */
[----:B------:R-:W0:Y:S01]  /*43d0*/  LDS.64 R24, [R100+0xf40] ;  /* 0x000f400064187984 */ /* 0x000e220000000a00 */
[----:B-1----:R-:W-:-:S03]  /*43e0*/  DFMA R60, R118, R60, R92 ;  /* 0x0000003c763c722b */ /* 0x002fc6000000005c */
[----:B------:R-:W1:Y:S01]  /*43f0*/  LDS.128 R92, [R5+0xe30] ;  /* 0x000e3000055c7984 */ /* 0x000e620000000c00 */
[----:B------:R-:W-:-:S03]  /*4400*/  DFMA R74, R20, R74, R72 ;  /* 0x0000004a144a722b */ /* 0x000fc60000000048 */
[----:B------:R-:W1:Y:S01]  /*4410*/  LDS.64 R20, [R100+0xf80] ;  /* 0x000f800064147984 */ /* 0x000e620000000a00 */
[----:B------:R-:W-:Y:S01]  /*4420*/  DFMA R18, R116, R56, R60 ;  /* 0x000000387412722b */ /* 0x000fe2000000003c */
[----:B------:R-:W-:Y:S02]  /*4430*/  CS2R R60, SRZ ;  /* 0x00000000003c7805 */ /* 0x000fe4000001ff00 */
[----:B------:R-:W-:-:S04]  /*4440*/  CS2R R56, SRZ ;  /* 0x0000000000387805 */ /* 0x000fc8000001ff00 */
[----:B------:R-:W4:Y:S04]  /*4450*/  @!P1 LDG.E.64.CONSTANT R60, desc[UR16][R26.64+0x5c00] ;  /* 0x005c00101a3c9981 */ /* 0x000f28000c1e9b00 */
[----:B------:R1:W4:Y:S01]  /*4460*/  @!P1 LDG.E.64.CONSTANT R56, desc[UR16][R26.64+0x5e00] ;  /* 0x005e00101a389981 */ /* 0x000322000c1e9b00 */
[----:B0-----:R-:W-:-:S03]  /*4470*/  DFMA R24, R24, R50, R48 ;  /* 0x000000321818722b */ /* 0x001fc60000000030 */
[----:B------:R-:W0:Y:S01]  /*4480*/  LDS.128 R48, [UR6+0x15c0] ;  /* 0x0015c006ff307984 */ /* 0x000e220008000c00 */
[----:B-1----:R-:W-:-:S03]  /*4490*/  DFMA R92, R10, R92, R74 ;  /* 0x0000005c0a5c722b */ /* 0x002fc6000000004a */
[----:B------:R-:W1:Y:S01]  /*44a0*/  LDS.128 R72, [UR6+0x15d0] ;  /* 0x0015d006ff487984 */ /* 0x000e620008000c00 */
[----:B------:R-:W-:-:S03]  /*44b0*/  DFMA R20, R68, R20, R24 ;  /* 0x000000144414722b */ /* 0x000fc60000000018 */
[----:B------:R-:W1:Y:S04]  /*44c0*/  LDS.128 R24, [UR6+0x15e0] ;  /* 0x0015e006ff187984 */ /* 0x000e680008000c00 */
[----:B------:R-:W1:Y:S01]  /*44d0*/  LDS.64 R10, [R100+0xfc0] ;  /* 0x000fc000640a7984 */ /* 0x000e620000000a00 */
[----:B0-----:R-:W-:-:S08]  /*44e0*/  DFMA R42, R42, R48, RZ ;  /* 0x000000302a2a722b */ /* 0x001fd000000000ff */
[----:B------:R-:W-:Y:S01]  /*44f0*/  DFMA R42, R6, R50, R42 ;  /* 0x00000032062a722b */ /* 0x000fe2000000002a */
[----:B------:R-:W0:Y:S07]  /*4500*/  LDS.128 R4, [UR6+0x15f0] ;  /* 0x0015f006ff047984 */ /* 0x000e2e0008000c00 */
[----:B-1----:R-:W-:Y:S01]  /*4510*/  DFMA R42, R14, R72, R42 ;  /* 0x000000480e2a722b */ /* 0x002fe2000000002a */
[----:B------:R-:W1:Y:S07]  /*4520*/  LDS.64 R14, [R101+0x140] ;  /* 0x00014000650e7984 */ /* 0x000e6e0000000a00 */
[----:B------:R-:W-:-:S08]  /*4530*/  DFMA R42, R16, R74, R42 ;  /* 0x0000004a102a722b */ /* 0x000fd0000000002a */
[----:B------:R-:W-:Y:S02]  /*4540*/  DFMA R42, R32, R24, R42 ;  /* 0x00000018202a722b */ /* 0x000fe4000000002a */
[----:B------:R-:W-:-:S06]  /*4550*/  DFMA R70, R10, R70, R20 ;  /* 0x000000460a46722b */ /* 0x000fcc0000000014 */
[----:B------:R-:W-:Y:S02]  /*4560*/  DFMA R42, R22, R26, R42 ;  /* 0x0000001a162a722b */ /* 0x000fe4000000002a */
[----:B------:R-:W-:Y:S02]  /*4570*/  DFMA R92, R38, R94, R92 ;  /* 0x0000005e265c722b */ /* 0x000fe4000000005c */
[----:B------:R-:W-:Y:S01]  /*4580*/  DFMA R18, R120, R62, R18 ;  /* 0x0000003e7812722b */ /* 0x000fe20000000012 */
[----:B------:R-:W-:Y:S03]  /*4590*/  LDS.64 R38, [R101+0x180] ;  /* 0x0001800065267984 */ /* 0x000fe60000000a00 */
[----:B0-----:R-:W-:Y:S01]  /*45a0*/  DFMA R32, R34, R4, R42 ;  /* 0x000000042220722b */ /* 0x001fe2000000002a */
[----:B------:R-:W-:Y:S07]  /*45b0*/  LDS.64 R34, [R101+0x1c0] ;  /* 0x0001c00065227984 */ /* 0x000fee0000000a00 */
[----:B------:R-:W-:-:S02]  /*45c0*/  DFMA R32, R40, R6, R32 ;  /* 0x000000062820722b */ /* 0x000fc40000000020 */
[----:B-1----:R-:W-:Y:S02]  /*45d0*/  DFMA R42, R128, R14, R18 ;  /* 0x0000000e802a722b */ /* 0x002fe40000000012 */
[C---:B--2---:R-:W-:Y:S02]  /*45e0*/  DMUL R10, R70.reuse, R98 ;  /* 0x00000062460a7228 */ /* 0x044fe40000000000 */
[----:B---3--:R-:W-:-:S08]  /*45f0*/  DMUL R12, R70, R12 ;  /* 0x0000000c460c7228 */ /* 0x008fd00000000000 */
[----:B------:R-:W-:-:S08]  /*4600*/  DFMA R12, R92, R98, R12 ;  /* 0x000000625c0c722b */ /* 0x000fd0000000000c */
[----:B----4-:R-:W-:Y:S02]  /*4610*/  DFMA R62, R32, R30, R12 ;  /* 0x0000001e203e722b */ /* 0x010fe4000000000c */
[----:B------:R-:W-:Y:S01]  /*4620*/  LDS.128 R12, [R54+0x30] ;  /* 0x00003000360c7984 */ /* 0x000fe20000000c00 */
[----:B------:R-:W-:-:S08]  /*4630*/  DFMA R10, R92, R160, R10 ;  /* 0x000000a05c0a722b */ /* 0x000fd0000000000a */
[----:B------:R-:W-:Y:S01]  /*4640*/  DFMA R10, R32, R44, R10 ;  /* 0x0000002c200a722b */ /* 0x000fe2000000000a */
[----:B------:R-:W-:Y:S06]  /*4650*/  BAR.SYNC.DEFER_BLOCKING 0x0 ;  /* 0x0000000000007b1d */ /* 0x000fec0000010000 */
[----:B------:R-:W-:Y:S04]  /*4660*/  STS.64 [R55], R10 ;  /* 0x0000000a37007388 */ /* 0x000fe80000000a00 */
[----:B------:R-:W-:Y:S01]  /*4670*/  STS.64 [R130], R62 ;  /* 0x0000003e82007388 */ /* 0x000fe20000000a00 */
[----:B------:R-:W-:Y:S06]  /*4680*/  BAR.SYNC.DEFER_BLOCKING 0x0 ;  /* 0x0000000000007b1d */ /* 0x000fec0000010000 */
[----:B------:R-:W0:Y:S04]  /*4690*/  LDS.128 R16, [R54] ;  /* 0x0000000036107984 */ /* 0x000e280000000c00 */
[----:B------:R-:W1:Y:S01]  /*46a0*/  LDS.64 R68, [R101] ;  /* 0x0000000065447984 */ /* 0x000e620000000a00 */
[----:B------:R-:W-:-:S03]  /*46b0*/  DFMA R102, R76, R136, R102 ;  /* 0x000000884c66722b */ /* 0x000fc60000000066 */
[----:B------:R-:W2:Y:S01]  /*46c0*/  LDS.64 R76, [R101+0x40] ;  /* 0x00004000654c7984 */ /* 0x000ea20000000a00 */
[----:B------:R-:W-:Y:S01]  /*46d0*/  DMUL R96, R96, UR4 ;  /* 0x0000000460607c28 */ /* 0x000fe20008000000 */
[----:B------:R-:W3:Y:S02]  /*46e0*/  LDCU.128 UR4, c[0x3][0x710] ;  /* 0x00c0e200ff0477ac */ /* 0x000ee40008000c00 */
[----:B------:R-:W4:Y:S01]  /*46f0*/  LDS.128 R20, [R54+0x10] ;  /* 0x0000100036147984 */ /* 0x000f220000000c00 */
[----:B0-----:R-:W-:-:S03]  /*4700*/  DMUL R16, R36, R16 ;  /* 0x0000001024107228 */ /* 0x001fc60000000000 */
[----:B------:R-:W0:Y:S05]  /*4710*/  LDS.64 R36, [R101+0x80] ;  /* 0x0000800065247984 */ /* 0x000e2a0000000a00 */
[----:B------:R-:W-:-:S08]  /*4720*/  DFMA R16, R40, R96, R16 ;  /* 0x000000602810722b */ /* 0x000fd00000000010 */
[----:B-1----:R-:W-:Y:S01]  /*4730*/  DFMA R16, R28, R68, R16 ;  /* 0x000000441c10722b */ /* 0x002fe20000000010 */
[----:B------:R-:W-:Y:S07]  /*4740*/  LDS.64 R28, [R101+0x100] ;  /* 0x00010000651c7984 */ /* 0x000fee0000000a00 */
[----:B------:R-:W-:Y:S01]  /*4750*/  DFMA R16, R8, R18, R16 ;  /* 0x000000120810722b */ /* 0x000fe20000000010 */
[----:B------:R-:W1:Y:S04]  /*4760*/  LDS.64 R18, [R101+0xc0] ;  /* 0x0000c00065127984 */ /* 0x000e680000000a00 */
[----:B------:R-:W3:Y:S03]  /*4770*/  LDS.128 R8, [R54+0x20] ;  /* 0x0000200036087984 */ /* 0x000ee60000000c00 */
[----:B--2---:R-:W-:-:S08]  /*4780*/  DFMA R16, R110, R76, R16 ;  /* 0x0000004c6e10722b */ /* 0x004fd00000000010 */
[----:B----4-:R-:W-:Y:S01]  /*4790*/  DFMA R16, R46, R20, R16 ;  /* 0x000000142e10722b */ /* 0x010fe20000000010 */
[----:B------:R-:W2:Y:S07]  /*47a0*/  LDS.64 R20, [R101+0x140] ;  /* 0x0001400065147984 */ /* 0x000eae0000000a00 */
[----:B0-----:R-:W-:-:S08]  /*47b0*/  DFMA R16, R108, R36, R16 ;  /* 0x000000246c10722b */ /* 0x001fd00000000010 */
[----:B------:R-:W-:Y:S01]  /*47c0*/  DFMA R16, R112, R22, R16 ;  /* 0x000000167010722b */ /* 0x000fe20000000010 */
[----:B------:R-:W-:Y:S07]  /*47d0*/  LDS.64 R22, [R101+0x1c0] ;  /* 0x0001c00065167984 */ /* 0x000fee0000000a00 */
[----:B-1----:R-:W-:Y:S02]  /*47e0*/  DFMA R114, R114, R18, R16 ;  /* 0x000000127272722b */ /* 0x002fe40000000010 */
[----:B------:R-:W0:Y:S06]  /*47f0*/  LDS.128 R16, [R54+0x30] ;  /* 0x0000300036107984 */ /* 0x000e2c0000000c00 */
[----:B---3--:R-:W-:Y:S01]  /*4800*/  DFMA R114, R118, R8, R114 ;  /* 0x000000087672722b */ /* 0x008fe20000000072 */
[----:B------:R-:W1:Y:S07]  /*4810*/  LDS.64 R8, [R101+0x180] ;  /* 0x0001800065087984 */ /* 0x000e6e0000000a00 */
[----:B------:R-:W-:-:S08]  /*4820*/  DFMA R28, R116, R28, R114 ;  /* 0x0000001c741c722b */ /* 0x000fd00000000072 */
[----:B------:R-:W-:Y:S02]  /*4830*/  DFMA R10, R120, R10, R28 ;  /* 0x0000000a780a722b */ /* 0x000fe4000000001c */
[----:B------:R-:W-:Y:S02]  /*4840*/  DFMA R158, R124, R158, R162 ;  /* 0x0000009e7c9e722b */ /* 0x000fe400000000a2 */
[----:B------:R-:W-:Y:S02]  /*4850*/  DMUL R132, R156, R132 ;  /* 0x000000849c847228 */ /* 0x000fe40000000000 */
[----:B------:R-:W-:Y:S02]  /*4860*/  DFMA R12, R126, R12, R42 ;  /* 0x0000000c7e0c722b */ /* 0x000fe4000000002a */
[----:B--2---:R-:W-:Y:S02]  /*4870*/  DFMA R10, R128, R20, R10 ;  /* 0x00000014800a722b */ /* 0x004fe4000000000a */
[----:B------:R-:W-:-:S02]  /*4880*/  DFMA R58, R122, R58, R158 ;  /* 0x0000003a7a3a722b */ /* 0x000fc4000000009e */
[----:B------:R-:W-:Y:S02]  /*4890*/  DFMA R132, R152, R134, R132 ;  /* 0x000000869884722b */ /* 0x000fe40000000084 */
[----:B------:R-:W-:Y:S02]  /*48a0*/  DFMA R12, R124, R38, R12 ;  /* 0x000000267c0c722b */ /* 0x000fe4000000000c */
[----:B------:R-:W-:Y:S02]  /*48b0*/  DMUL R30, R70, R30 ;  /* 0x0000001e461e7228 */ /* 0x000fe40000000000 */
[----:B0-----:R-:W-:Y:S02]  /*48c0*/  DFMA R10, R126, R16, R10 ;  /* 0x000000107e0a722b */ /* 0x001fe4000000000a */
        /* <DEDUP_REMOVED lines=10> */
[----:B------:R-:W-:Y:S02]  /*4970*/  DFMA R30, R32, R56, R30 ;  /* 0x00000038201e722b */ /* 0x000fe4000000001e */
[----:B------:R-:W-:Y:S02]  /*4980*/  DFMA R106, R60, R86, R106 ;  /* 0x000000563c6a722b */ /* 0x000fe4000000006a */
[----:B------:R-:W-:Y:S01]  /*4990*/  DFMA R18, R122, R18, R8 ;  /* 0x000000127a12722b */ /* 0x000fe20000000008 */
[----:B------:R-:W-:Y:S01]  /*49a0*/  SHF.R.U32.HI R11, RZ, 0x3, R0 ;  /* 0x00000003ff0b7819 */ /* 0x000fe20000011600 */
[----:B------:R-:W-:Y:S01]  /*49b0*/  DFMA R140, R64, R60, R140 ;  /* 0x0000003c408c722b */ /* 0x000fe2000000008c */
[----:B------:R-:W-:Y:S01]  /*49c0*/  IMAD.SHL.U32 R8, R0, 0x8, RZ ;  /* 0x0000000800087824 */ /* 0x000fe200078e00ff */
[----:B------:R-:W-:-:S02]  /*49d0*/  DFMA R142, R60, R66, R142 ;  /* 0x000000423c8e722b */ /* 0x000fc4000000008e */
[----:B------:R-:W-:Y:S02]  /*49e0*/  DFMA R144, R88, R60, R144 ;  /* 0x0000003c5890722b */ /* 0x000fe40000000090 */
[----:B------:R-:W-:Y:S02]  /*49f0*/  DFMA R146, R60, R90, R146 ;  /* 0x0000005a3c92722b */ /* 0x000fe40000000092 */
[----:B------:R-:W-:Y:S02]  /*4a00*/  DFMA R138, R80, R60, R138 ;  /* 0x0000003c508a722b */ /* 0x000fe4000000008a */
[----:B------:R-:W-:Y:S02]  /*4a10*/  DFMA R58, R60, R82, R58 ;  /* 0x000000523c3a722b */ /* 0x000fe4000000003a */
[----:B------:R-:W-:Y:S02]  /*4a20*/  DADD R12, R102, R12 ;  /* 0x00000000660c7229 */ /* 0x000fe4000000000c */
[----:B------:R-:W-:-:S02]  /*4a30*/  DFMA R6, R30, R6, R106 ;  /* 0x000000061e06722b */ /* 0x000fc4000000006a */
[----:B------:R-:W-:Y:S01]  /*4a40*/  DFMA R18, R104, R22, R18 ;  /* 0x000000166812722b */ /* 0x000fe20000000012 */
[C---:B------:R-:W-:Y:S01]  /*4a50*/  IMAD R10, R11.reuse, 0x200, R2 ;  /* 0x000002000b0a7824 */ /* 0x040fe200078e0202 */
[----:B------:R-:W-:Y:S01]  /*4a60*/  LOP3.LUT R14, R8, 0x38, RZ, 0xc0, !PT ;  /* 0x00000038080e7812 */ /* 0x000fe200078ec0ff */
[----:B------:R-:W-:Y:S02]  /*4a70*/  DFMA R48, R48, R30, R140 ;  /* 0x0000001e3030722b */ /* 0x000fe4000000008c */
[----:B------:R-:W-:Y:S01]  /*4a80*/  IMAD R11, R11, -0x1c0, R10 ;  /* 0xfffffe400b0b7824 */ /* 0x000fe200078e020a */
[----:B------:R-:W-:Y:S02]  /*4a90*/  DFMA R50, R30, R50, R142 ;  /* 0x000000321e32722b */ /* 0x000fe4000000008e */
[----:B------:R-:W-:Y:S02]  /*4aa0*/  DFMA R72, R72, R30, R144 ;  /* 0x0000001e4848722b */ /* 0x000fe40000000090 */
[----:B------:R-:W-:-:S02]  /*4ab0*/  DFMA R74, R30, R74, R146 ;  /* 0x0000004a1e4a722b */ /* 0x000fc40000000092 */
[----:B------:R-:W-:Y:S02]  /*4ac0*/  DFMA R24, R24, R30, R138 ;  /* 0x0000001e1818722b */ /* 0x000fe4000000008a */
[----:B------:R-:W-:Y:S02]  /*4ad0*/  DFMA R26, R30, R26, R58 ;  /* 0x0000001a1e1a722b */ /* 0x000fe4000000003a */
[----:B------:R-:W-:Y:S02]  /*4ae0*/  DFMA R4, R4, R30, R12 ;  /* 0x0000001e0404722b */ /* 0x000fe4000000000c */
[----:B------:R-:W-:Y:S01]  /*4af0*/  DADD R6, R18, R6 ;  /* 0x0000000012067229 */ /* 0x000fe20000000006 */
[----:B------:R-:W-:Y:S01]  /*4b00*/  IMAD.IADD R11, R11, 0x1, R14 ;  /* 0x000000010b0b7824 */ /* 0x000fe200078e020e */
[----:B------:R-:W-:Y:S06]  /*4b10*/  BAR.SYNC.DEFER_BLOCKING 0x0 ;  /* 0x0000000000007b1d */ /* 0x000fec0000010000 */
        /* <DEDUP_REMOVED lines=8> */
[----:B------:R-:W-:-:S05]  /*4ba0*/  IMAD.SHL.U32 R9, R0, 0x40, RZ ;  /* 0x0000004000097824 */ /* 0x000fca00078e00ff */
[----:B------:R-:W-:-:S05]  /*4bb0*/  LOP3.LUT R9, R9, 0x1c0, RZ, 0xc0, !PT ;  /* 0x000001c009097812 */ /* 0x000fca00078ec0ff */
[----:B------:R-:W-:Y:S01]  /*4bc0*/  IMAD.IADD R9, R10, 0x1, R9 ;  /* 0x000000010a097824 */ /* 0x000fe200078e0209 */
[----:B------:R-:W-:Y:S08]  /*4bd0*/  BAR.SYNC.DEFER_BLOCKING 0x0 ;  /* 0x0000000000007b1d */ /* 0x000ff00000010000 */
[----:B------:R-:W-:Y:S06]  /*4be0*/  BAR.SYNC.DEFER_BLOCKING 0x0 ;  /* 0x0000000000007b1d */ /* 0x000fec0000010000 */
[----:B------:R-:W-:Y:S04]  /*4bf0*/  LDS.128 R12, [R9] ;  /* 0x00000000090c7984 */ /* 0x000fe80000000c00 */
[----:B------:R-:W0:Y:S04]  /*4c00*/  LDS.128 R28, [R9+0x30] ;  /* 0x00003000091c7984 */ /* 0x000e280000000c00 */
[----:B------:R-:W-:Y:S04]  /*4c10*/  LDS.128 R16, [R9+0x10] ;  /* 0x0000100009107984 */ /* 0x000fe80000000c00 */
[----:B------:R-:W1:Y:S01]  /*4c20*/  LDS.128 R32, [R9+0x20] ;  /* 0x0000200009207984 */ /* 0x000e620000000c00 */
[----:B0-----:R-:W-:-:S02]  /*4c30*/  DADD R4, R12, -R30 ;  /* 0x000000000c047229 */ /* 0x001fc4000000081e */
[----:B------:R-:W-:Y:S02]  /*4c40*/  DADD R12, R12, R30 ;  /* 0x000000000c0c7229 */ /* 0x000fe4000000001e */
[----:B------:R-:W-:-:S04]  /*4c50*/  DADD R6, R14, -R28 ;  /* 0x000000000e067229 */ /* 0x000fc8000000081c */
[C---:B------:R-:W-:Y:S02]  /*4c60*/  DFMA R20, R4.reuse, UR12, RZ ;  /* 0x0000000c04147c2b */ /* 0x040fe400080000ff */
[----:B------:R-:W-:Y:S02]  /*4c70*/  DFMA R4, R4, UR14, RZ ;  /* 0x0000000e04047c2b */ /* 0x000fe400080000ff */
[----:B------:R-:W-:Y:S02]  /*4c80*/  DFMA R10, R12, UR8, RZ ;  /* 0x000000080c0a7c2b */ /* 0x000fe400080000ff */
[----:B------:R-:W-:Y:S02]  /*4c90*/  DADD R14, R14, R28 ;  /* 0x000000000e0e7229 */ /* 0x000fe4000000001c */
[----:B------:R-:W-:Y:S02]  /*4ca0*/  DFMA R12, R12, UR10, RZ ;  /* 0x0000000a0c0c7c2b */ /* 0x000fe400080000ff */
[----:B------:R-:W-:-:S02]  /*4cb0*/  DFMA R22, R6, UR22, R4 ;  /* 0x0000001606167c2b */ /* 0x000fc40008000004 */
[----:B-1----:R-:W-:Y:S02]  /*4cc0*/  DADD R4, R16, R34 ;  /* 0x0000000010047229 */ /* 0x002fe40000000022 */
[----:B------:R-:W-:Y:S02]  /*4cd0*/  DFMA R20, R6, UR20, R20 ;  /* 0x0000001406147c2b */ /* 0x000fe40008000014 */
[----:B------:R-:W-:Y:S02]  /*4ce0*/  DADD R16, R16, -R34 ;  /* 0x0000000010107229 */ /* 0x000fe40000000822 */
[C---:B------:R-:W-:Y:S02]  /*4cf0*/  DFMA R10, R14.reuse, UR4, R10 ;  /* 0x000000040e0a7c2b */ /* 0x040fe4000800000a */
[----:B------:R-:W-:Y:S02]  /*4d00*/  DFMA R12, R14, UR6, R12 ;  /* 0x000000060e0c7c2b */ /* 0x000fe4000800000c */
[----:B------:R-:W-:-:S02]  /*4d10*/  DADD R6, R18, R32 ;  /* 0x0000000012067229 */ /* 0x000fc40000000020 */
[----:B------:R-:W-:Y:S02]  /*4d20*/  DADD R18, R18, -R32 ;  /* 0x0000000012127229 */ /* 0x000fe40000000820 */
[C---:B------:R-:W-:Y:S02]  /*4d30*/  DFMA R20, R16.reuse, UR28, R20 ;  /* 0x0000001c10147c2b */ /* 0x040fe40008000014 */
[----:B------:R-:W-:Y:S02]  /*4d40*/  DFMA R22, R16, UR30, R22 ;  /* 0x0000001e10167c2b */ /* 0x000fe40008000016 */
[C---:B------:R-:W-:Y:S02]  /*4d50*/  DFMA R10, R4.reuse, UR24, R10 ;  /* 0x00000018040a7c2b */ /* 0x040fe4000800000a */
[----:B------:R-:W-:Y:S01]  /*4d60*/  DFMA R12, R4, UR26, R12 ;  /* 0x0000001a040c7c2b */ /* 0x000fe2000800000c */
[----:B------:R-:W-:Y:S02]  /*4d70*/  IMAD.U32 R28, RZ, RZ, UR34 ;  /* 0x00000022ff1c7e24 */ /* 0x000fe4000f8e00ff */
[----:B------:R-:W-:Y:S01]  /*4d80*/  IMAD.U32 R29, RZ, RZ, UR35 ;  /* 0x00000023ff1d7e24 */ /* 0x000fe2000f8e00ff */
[----:B------:R-:W-:-:S02]  /*4d90*/  DFMA R20, R18, UR36, R20 ;  /* 0x0000002412147c2b */ /* 0x000fc40008000014 */
[----:B------:R-:W-:Y:S02]  /*4da0*/  DFMA R22, R18, UR38, R22 ;  /* 0x0000002612167c2b */ /* 0x000fe40008000016 */
[C---:B------:R-:W-:Y:S02]  /*4db0*/  DFMA R10, R6.reuse, UR32, R10 ;  /* 0x00000020060a7c2b */ /* 0x040fe4000800000a */
[----:B------:R-:W-:-:S06]  /*4dc0*/  DFMA R12, R6, R28, R12 ;  /* 0x0000001c060c722b */ /* 0x000fcc000000000c */
[----:B------:R-:W-:Y:S02]  /*4dd0*/  DADD R4, R10, R20 ;  /* 0x000000000a047229 */ /* 0x000fe40000000014 */
[----:B------:R-:W-:Y:S02]  /*4de0*/  DADD R6, R12, R22 ;  /* 0x000000000c067229 */ /* 0x000fe40000000016 */
[----:B------:R-:W-:Y:S02]  /*4df0*/  DADD R10, R10, -R20 ;  /* 0x000000000a0a7229 */ /* 0x000fe40000000814 */
[----:B------:R-:W-:Y:S01]  /*4e00*/  DADD R12, R12, -R22 ;  /* 0x000000000c0c7229 */ /* 0x000fe20000000816 */
[----:B------:R0:W-:Y:S01]  /*4e10*/  STS.64 [R9], R4 ;  /* 0x0000000409007388 */ /* 0x0001e20000000a00 */
[----:B------:R-:W-:Y:S03]  /*4e20*/  BSSY.RECONVERGENT B0, `(.L_x_305) ;  /* 0x0000037000007945 */ /* 0x000fe60003800200 */
[----:B------:R0:W-:Y:S04]  /*4e30*/  STS.64 [R9+0x18], R10 ;  /* 0x0000180a09007388 */ /* 0x0001e80000000a00 */
[----:B------:R0:W-:Y:S04]  /*4e40*/  STS.64 [R9+0x8], R6 ;  /* 0x0000080609007388 */ /* 0x0001e80000000a00 */
[----:B------:R0:W-:Y:S01]  /*4e50*/  STS.64 [R9+0x10], R12 ;  /* 0x0000100c09007388 */ /* 0x0001e20000000a00 */
[----:B------:R-:W-:Y:S06]  /*4e60*/  BAR.SYNC.DEFER_BLOCKING 0x0 ;  /* 0x0000000000007b1d */ /* 0x000fec0000010000 */
[----:B------:R-:W-:Y:S05]  /*4e70*/  @P3 BRA `(.L_x_306) ;  /* 0x0000000000c43947 */ /* 0x000fea0003800000 */
[----:B0-----:R-:W-:Y:S01]  /*4e80*/  SHF.R.U32.HI R5, RZ, 0x2, R0 ;  /* 0x00000002ff057819 */ /* 0x001fe20000011600 */
[----:B------:R-:W0:Y:S04]  /*4e90*/  LDCU.64 UR34, c[0x3][0x738] ;  /* 0x00c0e700ff2277ac */ /* 0x000e280008000a00 */
[C---:B------:R-:W-:Y:S01]  /*4ea0*/  IMAD R4, R5.reuse, 0x40, R2 ;  /* 0x0000004005047824 */ /* 0x040fe200078e0202 */
[----:B------:R-:W1:Y:S03]  /*4eb0*/  LDCU.64 UR18, c[0x3][0x8f8] ;  /* 0x00c11f00ff1277ac */ /* 0x000e660008000a00 */
[----:B------:R-:W-:Y:S01]  /*4ec0*/  IMAD R9, R5, 0x1c0, R4 ;  /* 0x000001c005097824 */ /* 0x000fe200078e0204 */
[----:B------:R-:W-:-:S05]  /*4ed0*/  LOP3.LUT R4, R8, 0x18, RZ, 0xc0, !PT ;  /* 0x0000001808047812 */ /* 0x000fca00078ec0ff */
[----:B------:R-:W-:Y:S02]  /*4ee0*/  IMAD.IADD R9, R9, 0x1, R4 ;  /* 0x0000000109097824 */ /* 0x000fe400078e0204 */
[----:B0-----:R-:W-:-:S03]  /*4ef0*/  IMAD.U32 R28, RZ, RZ, UR34 ;  /* 0x00000022ff1c7e24 */ /* 0x001fc6000f8e00ff */
[----:B------:R-:W-:Y:S01]  /*4f00*/  LDS.64 R4, [R9] ;  /* 0x0000000009047984 */ /* 0x000fe20000000a00 */
[----:B------:R-:W-:-:S03]  /*4f10*/  IMAD.U32 R29, RZ, RZ, UR35 ;  /* 0x00000023ff1d7e24 */ /* 0x000fc6000f8e00ff */
[----:B------:R-:W0:Y:S04]  /*4f20*/  LDS.64 R6, [R9+0x1c0] ;  /* 0x0001c00009067984 */ /* 0x000e280000000a00 */
[----:B------:R-:W-:Y:S04]  /*4f30*/  LDS.64 R12, [R9+0x40] ;  /* 0x00004000090c7984 */ /* 0x000fe80000000a00 */
[----:B------:R-:W2:Y:S04]  /*4f40*/  LDS.64 R14, [R9+0x180] ;  /* 0x00018000090e7984 */ /* 0x000ea80000000a00 */
[----:B------:R-:W-:Y:S04]  /*4f50*/  LDS.64 R16, [R9+0x80] ;  /* 0x0000800009107984 */ /* 0x000fe80000000a00 */
[----:B------:R-:W3:Y:S04]  /*4f60*/  LDS.64 R18, [R9+0x140] ;  /* 0x0001400009127984 */ /* 0x000ee80000000a00 */
[----:B------:R-:W-:Y:S04]  /*4f70*/  LDS.64 R20, [R9+0xc0] ;  /* 0x0000c00009147984 */ /* 0x000fe80000000a00 */
[----:B------:R-:W4:Y:S01]  /*4f80*/  LDS.64 R22, [R9+0x100] ;  /* 0x0001000009167984 */ /* 0x000f220000000a00 */
[----:B0-----:R-:W-:-:S02]  /*4f90*/  DADD R10, R4, -R6 ;  /* 0x00000000040a7229 */ /* 0x001fc40000000806 */
[----:B------:R-:W-:Y:S02]  /*4fa0*/  DADD R4, R4, R6 ;  /* 0x0000000004047229 */ /* 0x000fe40000000006 */
[C-C-:B--2---:R-:W-:Y:S02]  /*4fb0*/  DADD R6, R12.reuse, R14.reuse ;  /* 0x000000000c067229 */ /* 0x144fe4000000000e */
[----:B------:R-:W-:-:S04]  /*4fc0*/  DADD R12, R12, -R14 ;  /* 0x000000000c0c7229 */ /* 0x000fc8000000080e */
[----:B------:R-:W-:Y:S02]  /*4fd0*/  DFMA R24, R4, UR10, RZ ;  /* 0x0000000a04187c2b */ /* 0x000fe400080000ff */
[C---:B------:R-:W-:Y:S02]  /*4fe0*/  DFMA R14, R10.reuse, UR12, RZ ;  /* 0x0000000c0a0e7c2b */ /* 0x040fe400080000ff */
[----:B------:R-:W-:Y:S02]  /*4ff0*/  DFMA R26, R10, UR14, RZ ;  /* 0x0000000e0a1a7c2b */ /* 0x000fe400080000ff */
[----:B------:R-:W-:Y:S02]  /*5000*/  DFMA R4, R4, UR8, RZ ;  /* 0x0000000804047c2b */ /* 0x000fe400080000ff */
[----:B---3--:R-:W-:Y:S02]  /*5010*/  DADD R10, R16, -R18 ;  /* 0x00000000100a7229 */ /* 0x008fe40000000812 */
[----:B------:R-:W-:-:S02]  /*5020*/  DFMA R24, R6, UR6, R24 ;  /* 0x0000000606187c2b */ /* 0x000fc40008000018 */
[C---:B------:R-:W-:Y:S02]  /*5030*/  DFMA R14, R12.reuse, UR20, R14 ;  /* 0x000000140c0e7c2b */ /* 0x040fe4000800000e */
[----:B------:R-:W-:Y:S02]  /*5040*/  DFMA R26, R12, UR22, R26 ;  /* 0x000000160c1a7c2b */ /* 0x000fe4000800001a */
[----:B------:R-:W-:Y:S02]  /*5050*/  DADD R16, R16, R18 ;  /* 0x0000000010107229 */ /* 0x000fe40000000012 */
[----:B------:R-:W-:Y:S02]  /*5060*/  DFMA R6, R6, UR4, R4 ;  /* 0x0000000406067c2b */ /* 0x000fe40008000004 */
[----:B----4-:R-:W-:Y:S02]  /*5070*/  DADD R4, R20, R22 ;  /* 0x0000000014047229 */ /* 0x010fe40000000016 */
[----:B------:R-:W-:-:S02]  /*5080*/  DFMA R14, R10, UR28, R14 ;  /* 0x0000001c0a0e7c2b */ /* 0x000fc4000800000e */
[----:B------:R-:W-:Y:S02]  /*5090*/  DFMA R26, R10, UR30, R26 ;  /* 0x0000001e0a1a7c2b */ /* 0x000fe4000800001a */
[----:B------:R-:W-:Y:S02]  /*50a0*/  DADD R20, R20, -R22 ;  /* 0x0000000014147229 */ /* 0x000fe40000000816 */
[C---:B------:R-:W-:Y:S02]  /*50b0*/  DFMA R24, R16.reuse, UR26, R24 ;  /* 0x0000001a10187c2b */ /* 0x040fe40008000018 */
[----:B------:R-:W-:-:S04]  /*50c0*/  DFMA R6, R16, UR24, R6 ;  /* 0x0000001810067c2b */ /* 0x000fc80008000006 */
[C---:B------:R-:W-:Y:S02]  /*50d0*/  DFMA R14, R20.reuse, UR36, R14 ;  /* 0x00000024140e7c2b */ /* 0x040fe4000800000e */
[----:B-1----:R-:W-:Y:S02]  /*50e0*/  DFMA R26, R20, UR18, R26 ;  /* 0x00000012141a7c2b */ /* 0x002fe4000800001a */
[C---:B------:R-:W-:Y:S02]  /*50f0*/  DFMA R24, R4.reuse, R28, R24 ;  /* 0x0000001c0418722b */ /* 0x040fe40000000018 */
[----:B------:R-:W-:-:S06]  /*5100*/  DFMA R6, R4, UR32, R6 ;  /* 0x0000002004067c2b */ /* 0x000fcc0008000006 */
[----:B------:R-:W-:Y:S02]  /*5110*/  DADD R10, R24, R26 ;  /* 0x00000000180a7229 */ /* 0x000fe4000000001a */
[C-C-:B------:R-:W-:Y:S02]  /*5120*/  DADD R4, R6.reuse, R14.reuse ;  /* 0x0000000006047229 */ /* 0x140fe4000000000e */
[----:B------:R-:W-:Y:S02]  /*5130*/  DADD R6, R6, -R14 ;  /* 0x0000000006067229 */ /* 0x000fe4000000080e */
[----:B------:R-:W-:Y:S01]  /*5140*/  DADD R24, R24, -R26 ;  /* 0x0000000018187229 */ /* 0x000fe2000000081a */
[----:B------:R1:W-:Y:S04]  /*5150*/  STS.64 [R9+0x40], R10 ;  /* 0x0000400a09007388 */ /* 0x0003e80000000a00 */
[----:B------:R1:W-:Y:S04]  /*5160*/  STS.64 [R9], R4 ;  /* 0x0000000409007388 */ /* 0x0003e80000000a00 */
[----:B------:R1:W-:Y:S04]  /*5170*/  STS.64 [R9+0xc0], R6 ;  /* 0x0000c00609007388 */ /* 0x0003e80000000a00 */
[----:B------:R1:W-:Y:S02]  /*5180*/  STS.64 [R9+0x80], R24 ;  /* 0x0000801809007388 */ /* 0x0003e40000000a00 */
.L_x_306:
[----:B------:R-:W-:Y:S05]  /*5190*/  BSYNC.RECONVERGENT B0 ;  /* 0x0000000000007941 */ /* 0x000fea0003800200 */
.L_x_305:
[----:B------:R-:W-:Y:S06]  /*51a0*/  BAR.SYNC.DEFER_BLOCKING 0x0 ;  /* 0x0000000000007b1d */ /* 0x000fec0000010000 */
[----:B------:R-:W-:Y:S05]  /*51b0*/  @P2 EXIT ;  /* 0x000000000000294d */ /* 0x000fea0003800000 */
[----:B01----:R-:W-:Y:S01]  /*51c0*/  IMAD.SHL.U32 R4, R0, 0x10, RZ ;  /* 0x0000001000047824 */ /* 0x003fe200078e00ff */
[----:B------:R-:W-:Y:S01]  /*51d0*/  LOP3.LUT R8, R8, 0x18, RZ, 0xc0, !PT ;  /* 0x0000001808087812 */ /* 0x000fe200078ec0ff */
[----:B------:R-:W0:Y:S03]  /*51e0*/  LDCU.64 UR18, c[0x3][0x8f8] ;  /* 0x00c11f00ff1277ac */ /* 0x000e260008000a00 */
[----:B------:R-:W-:-:S04]  /*51f0*/  LOP3.LUT R5, R4, 0x3fc0, RZ, 0xc0, !PT ;  /* 0x00003fc004057812 */ /* 0x000fc800078ec0ff */
[----:B------:R-:W-:-:S05]  /*5200*/  IADD3 R2, PT, PT, R8, R2, R5 ;  /* 0x0000000208027210 */ /* 0x000fca0007ffe005 */
[----:B------:R-:W-:Y:S04]  /*5210*/  LDS.64 R4, [R2] ;  /* 0x0000000002047984 */ /* 0x000fe80000000a00 */
[----:B------:R-:W1:Y:S04]  /*5220*/  LDS.64 R6, [R2+0xe00] ;  /* 0x000e000002067984 */ /* 0x000e680000000a00 */
[----:B------:R-:W-:Y:S04]  /*5230*/  LDS.64 R10, [R2+0x200] ;  /* 0x00020000020a7984 */ /* 0x000fe80000000a00 */
[----:B------:R-:W2:Y:S04]  /*5240*/  LDS.64 R12, [R2+0xc00] ;  /* 0x000c0000020c7984 */ /* 0x000ea80000000a00 */
[----:B------:R-:W-:Y:S04]  /*5250*/  LDS.64 R14, [R2+0x400] ;  /* 0x00040000020e7984 */ /* 0x000fe80000000a00 */
[----:B------:R-:W3:Y:S04]  /*5260*/  LDS.64 R16, [R2+0xa00] ;  /* 0x000a000002107984 */ /* 0x000ee80000000a00 */
[----:B------:R-:W-:Y:S04]  /*5270*/  LDS.64 R18, [R2+0x600] ;  /* 0x0006000002127984 */ /* 0x000fe80000000a00 */
[----:B------:R-:W4:Y:S01]  /*5280*/  LDS.64 R20, [R2+0x800] ;  /* 0x0008000002147984 */ /* 0x000f220000000a00 */
[----:B-1----:R-:W-:-:S02]  /*5290*/  DADD R8, R4, -R6 ;  /* 0x0000000004087229 */ /* 0x002fc40000000806 */
[----:B------:R-:W-:Y:S02]  /*52a0*/  DADD R4, R4, R6 ;  /* 0x0000000004047229 */ /* 0x000fe40000000006 */
[----:B--2---:R-:W-:-:S04]  /*52b0*/  DADD R6, R10, -R12 ;  /* 0x000000000a067229 */ /* 0x004fc8000000080c */
[----:B------:R-:W-:Y:S02]  /*52c0*/  DFMA R24, R8, UR14, RZ ;  /* 0x0000000e08187c2b */ /* 0x000fe400080000ff */
[----:B------:R-:W-:Y:S02]  /*52d0*/  DADD R10, R10, R12 ;  /* 0x000000000a0a7229 */ /* 0x000fe4000000000c */
[----:B------:R-:W-:Y:S02]  /*52e0*/  DFMA R22, R8, UR12, RZ ;  /* 0x0000000c08167c2b */ /* 0x000fe400080000ff */
[C---:B------:R-:W-:Y:S02]  /*52f0*/  DFMA R12, R4.reuse, UR8, RZ ;  /* 0x00000008040c7c2b */ /* 0x040fe400080000ff */
[----:B------:R-:W-:Y:S02]  /*5300*/  DFMA R4, R4, UR10, RZ ;  /* 0x0000000a04047c2b */ /* 0x000fe400080000ff */
[----:B---3--:R-:W-:-:S02]  /*5310*/  DADD R8, R14, -R16 ;  /* 0x000000000e087229 */ /* 0x008fc40000000810 */
[C---:B------:R-:W-:Y:S02]  /*5320*/  DFMA R24, R6.reuse, UR22, R24 ;  /* 0x0000001606187c2b */ /* 0x040fe40008000018 */
[----:B------:R-:W-:Y:S02]  /*5330*/  DFMA R22, R6, UR20, R22 ;  /* 0x0000001406167c2b */ /* 0x000fe40008000016 */
[----:B------:R-:W-:Y:S02]  /*5340*/  DADD R14, R14, R16 ;  /* 0x000000000e0e7229 */ /* 0x000fe40000000010 */
[C---:B------:R-:W-:Y:S02]  /*5350*/  DFMA R12, R10.reuse, UR4, R12 ;  /* 0x000000040a0c7c2b */ /* 0x040fe4000800000c */
[----:B------:R-:W-:Y:S02]  /*5360*/  DFMA R10, R10, UR6, R4 ;  /* 0x000000060a0a7c2b */ /* 0x000fe40008000004 */
[----:B----4-:R-:W-:-:S02]  /*5370*/  DADD R4, R18, R20 ;  /* 0x0000000012047229 */ /* 0x010fc40000000014 */
[----:B------:R-:W-:Y:S02]  /*5380*/  DFMA R24, R8, UR30, R24 ;  /* 0x0000001e08187c2b */ /* 0x000fe40008000018 */
[----:B------:R-:W-:Y:S02]  /*5390*/  DADD R18, R18, -R20 ;  /* 0x0000000012127229 */ /* 0x000fe40000000814 */
[----:B------:R-:W-:Y:S02]  /*53a0*/  DFMA R22, R8, UR28, R22 ;  /* 0x0000001c08167c2b */ /* 0x000fe40008000016 */
[C---:B------:R-:W-:Y:S02]  /*53b0*/  DFMA R12, R14.reuse, UR24, R12 ;  /* 0x000000180e0c7c2b */ /* 0x040fe4000800000c */
[----:B------:R-:W-:Y:S02]  /*53c0*/  DFMA R10, R14, UR26, R10 ;  /* 0x0000001a0e0a7c2b */ /* 0x000fe4000800000a */
[----:B0-----:R-:W-:-:S02]  /*53d0*/  DFMA R24, R18, UR18, R24 ;  /* 0x0000001212187c2b */ /* 0x001fc40008000018 */
[----:B------:R-:W-:Y:S02]  /*53e0*/  DFMA R22, R18, UR36, R22 ;  /* 0x0000002412167c2b */ /* 0x000fe40008000016 */
[----:B------:R-:W-:Y:S01]  /*53f0*/  DFMA R12, R4, UR32, R12 ;  /* 0x00000020040c7c2b */ /* 0x000fe2000800000c */
[----:B------:R-:W-:Y:S10]  /*5400*/  @!P0 EXIT ;  /* 0x000000000000894d */ /* 0x000ff40003800000 */
[----:B------:R-:W0:Y:S01]  /*5410*/  LDC.64 R8, c[0x0][0x3c8] ;  /* 0x0000f200ff087b82 */ /* 0x000e220000000a00 */
[----:B------:R-:W-:Y:S01]  /*5420*/  DFMA R10, R4, R28, R10 ;  /* 0x0000001c040a722b */ /* 0x000fe2000000000a */
[----:B------:R-:W-:Y:S01]  /*5430*/  LOP3.LUT R0, R0, 0xf, RZ, 0xc0, !PT ;  /* 0x0000000f00007812 */ /* 0x000fe200078ec0ff */
[C-C-:B------:R-:W-:Y:S02]  /*5440*/  DADD R4, R12.reuse, R22.reuse ;  /* 0x000000000c047229 */ /* 0x140fe40000000016 */
[----:B------:R-:W-:Y:S02]  /*5450*/  DADD R12, R12, -R22 ;  /* 0x000000000c0c7229 */ /* 0x000fe40000000816 */
[----:B------:R-:W-:Y:S02]  /*5460*/  IMAD R3, R3, 0x40, R0 ;  /* 0x0000004003037824 */ /* 0x000fe400078e0200 */
[C-C-:B------:R-:W-:Y:S02]  /*5470*/  DADD R6, R10.reuse, R24.reuse ;  /* 0x000000000a067229 */ /* 0x140fe40000000018 */
[----:B------:R-:W-:Y:S01]  /*5480*/  DADD R10, R10, -R24 ;  /* 0x000000000a0a7229 */ /* 0x000fe20000000818 */
[----:B0-----:R-:W-:-:S05]  /*5490*/  IMAD.WIDE R2, R3, 0x8, R8 ;  /* 0x0000000803027825 */ /* 0x001fca00078e0208 */
[----:B------:R-:W-:Y:S04]  /*54a0*/  STG.E.64 desc[UR16][R2.64+0x80], R6 ;  /* 0x0000800602007986 */ /* 0x000fe8000c101b10 */
[----:B------:R-:W-:Y:S04]  /*54b0*/  STG.E.64 desc[UR16][R2.64+0x100], R10 ;  /* 0x0001000a02007986 */ /* 0x000fe8000c101b10 */
[----:B------:R-:W-:Y:S04]  /*54c0*/  STG.E.64 desc[UR16][R2.64], R4 ;  /* 0x0000000402007986 */ /* 0x000fe8000c101b10 */
[----:B------:R-:W-:Y:S01]  /*54d0*/  STG.E.64 desc[UR16][R2.64+0x180], R12 ;  /* 0x0001800c02007986 */ /* 0x000fe2000c101b10 */
[----:B------:R-:W-:Y:S05]  /*54e0*/  EXIT ;  /* 0x000000000000794d */ /* 0x000fea0003800000 */
.L_x_307:
        /* <DEDUP_REMOVED lines=9> */
.L_x_450:


//--------------------- .text._Z32massMatrixMultiplyConstantKernelILi4ELi7ELi2EEvidPKdS1_S1_S1_S1_S1_S1_Pd --------------------------
	.section	.text._Z32massMatrixMultiplyConstantKernelILi4ELi7ELi2EEvidPKdS1_S1_S1_S1_S1_S1_Pd,"ax",@progbits
	.align	128
        .global         _Z32massMatrixMultiplyConstantKernelILi4ELi7ELi2EEvidPKdS1_S1_S1_S1_S1_S1_Pd
        .type           _Z32massMatrixMultiplyConstantKernelILi4ELi7ELi2EEvidPKdS1_S1_S1_S1_S1_S1_Pd,@function
        .size           _Z32massMatrixMultiplyConstantKernelILi4ELi7ELi2EEvidPKdS1_S1_S1_S1_S1_S1_Pd,(.L_x_451 - _Z32massMatrixMultiplyConstantKernelILi4ELi7ELi2EEvidPKdS1_S1_S1_S1_S1_S1_Pd)
        .other          _Z32massMatrixMultiplyConstantKernelILi4ELi7ELi2EEvidPKdS1_S1_S1_S1_S1_S1_Pd,@"STO_CUDA_ENTRY STV_DEFAULT"
_Z32massMatrixMultiplyConstantKernelILi4ELi7ELi2EEvidPKdS1_S1_S1_S1_S1_S1_Pd:
.text._Z32massMatrixMultiplyConstantKernelILi4ELi7ELi2EEvidPKdS1_S1_S1_S1_S1_S1_Pd:
[----:B------:R-:W-:Y:S01]  /*0000*/  LDC R1, c[0x0][0x37c] ;  /* 0x0000df00ff017b82 */ /* 0x000fe20000000800 */
[----:B------:R-:W0:Y:S01]  /*0010*/  S2R R39, SR_TID.Y ;  /* 0x0000000000277919 */ /* 0x000e220000002200 */
[----:B------:R-:W1:Y:S06]  /*0020*/  LDCU UR6, c[0x0][0x380] ;  /* 0x00007000ff0677ac */ /* 0x000e6c0008000800 */
[----:B------:R-:W2:Y:S01]  /*0030*/  LDC.64 R2, c[0x0][0x3a8] ;  /* 0x0000ea00ff027b82 */ /* 0x000ea20000000a00 */
[----:B------:R-:W-:Y:S01]  /*0040*/  CS2R R8, SRZ ;  /* 0x0000000000087805 */ /* 0x000fe2000001ff00 */
[----:B------:R-:W0:Y:S01]  /*0050*/  S2R R0, SR_CTAID.X ;  /* 0x0000000000007919 */ /* 0x000e220000002500 */
[----:B------:R-:W3:Y:S01]  /*0060*/  LDCU.64 UR4, c[0x0][0x358] ;  /* 0x00006b00ff0477ac */ /* 0x000ee20008000a00 */
[----:B------:R-:W-:Y:S01]  /*0070*/  CS2R R34, SRZ ;  /* 0x0000000000227805 */ /* 0x000fe2000001ff00 */
[----:B------:R-:W2:Y:S03]  /*0080*/  S2R R6, SR_TID.X ;  /* 0x0000000000067919 */ /* 0x000ea60000002100 */
[----:B------:R-:W4:Y:S01]  /*0090*/  LDC.64 R112, c[0x0][0x390] ;  /* 0x0000e400ff707b82 */ /* 0x000f220000000a00 */
[----:B0-----:R-:W-:-:S02]  /*00a0*/  IMAD R0, R0, 0x2, R39 ;  /* 0x0000000200007824 */ /* 0x001fc400078e0227 */
        /* <DEDUP_REMOVED lines=26> */
[----:B------:R-:W1:Y:S01]  /*0250*/  S2R R38, SR_CgaCtaId ;  /* 0x0000000000267919 */ /* 0x000e620000008800 */
[----:B------:R-:W-:-:S05]  /*0260*/  LOP3.LUT R2, R6, 0xffff, RZ, 0xc0, !PT ;  /* 0x0000ffff06027812 */ /* 0x000fca00078ec0ff */
[----:B------:R-:W-:Y:S01]  /*0270*/  IMAD R2, R2, 0x2493, RZ ;  /* 0x0000249302027824 */ /* 0x000fe200078e02ff */
[----:B------:R-:W-:-:S04]  /*0280*/  MOV R41, 0x400 ;  /* 0x0000040000297802 */ /* 0x000fc80000000f00 */
[----:B------:R-:W-:Y:S01]  /*0290*/  SHF.R.U32.HI R156, RZ, 0x10, R2 ;  /* 0x00000010ff9c7819 */ /* 0x000fe20000011602 */
[----:B------:R-:W-:-:S03]  /*02a0*/  VIADD R7, R41, 0x620 ;  /* 0x0000062029077836 */ /* 0x000fc60000000000 */
[----:B------:R-:W-:Y:S01]  /*02b0*/  PRMT R2, R156, 0x9910, RZ ;  /* 0x000099109c027816 */ /* 0x000fe200000000ff */
[----:B------:R-:W-:-:S04]  /*02c0*/  VIADD R5, R41, 0x1b90 ;  /* 0x00001b9029057836 */ /* 0x000fc80000000000 */
[----:B------:R-:W-:Y:S01]  /*02d0*/  IMAD R2, R2, 0x7, RZ ;  /* 0x0000000702027824 */ /* 0x000fe200078e02ff */
[----:B------:R-:W-:-:S03]  /*02e0*/  ISETP.GT.U32.AND P2, PT, R6, 0xf, PT ;  /* 0x0000000f0600780c */ /* 0x000fc60003f44070 */
[----:B------:R-:W-:Y:S01]  /*02f0*/  IMAD.MOV R2, RZ, RZ, -R2 ;  /* 0x000000ffff027224 */ /* 0x000fe200078e0a02 */
[----:B------:R-:W-:Y:S02]  /*0300*/  SHF.R.U32.HI R23, RZ, 0x2, R6 ;  /* 0x00000002ff177819 */ /* 0x000fe40000011606 */
[C---:B-1----:R-:W-:Y:S02]  /*0310*/  LEA R4, R38.reuse, R7, 0x18 ;  /* 0x0000000726047211 */ /* 0x042fe400078ec0ff */
[----:B------:R-:W-:-:S03]  /*0320*/  LEA R5, R38, R5, 0x18 ;  /* 0x0000000526057211 */ /* 0x000fc600078ec0ff */
[----:B------:R-:W-:Y:S01]  /*0330*/  IMAD R4, R39, 0xab8, R4 ;  /* 0x00000ab827047824 */ /* 0x000fe200078e0204 */
[----:B------:R-:W-:Y:S01]  /*0340*/  PRMT R157, R2, 0x7710, RZ ;  /* 0x00007710029d7816 */ /* 0x000fe200000000ff */
[C---:B------:R-:W-:Y:S02]  /*0350*/  IMAD R7, R6.reuse, 0x8, R5 ;  /* 0x0000000806077824 */ /* 0x040fe400078e0205 */
[----:B------:R-:W-:Y:S02]  /*0360*/  IMAD R2, R23, 0x38, R4 ;  /* 0x0000003817027824 */ /* 0x000fe400078e0204 */
[----:B------:R-:W-:Y:S01]  /*0370*/  IMAD.IADD R157, R157, 0x1, R6 ;  /* 0x000000019d9d7824 */ /* 0x000fe200078e0206 */
[----:B------:R-:W-:Y:S01]  /*0380*/  BSSY.RECONVERGENT B0, `(.L_x_308) ;  /* 0x0000034000007945 */ /* 0x000fe20003800200 */
[----:B------:R-:W-:Y:S01]  /*0390*/  IMAD R22, R23, 0x150, R2 ;  /* 0x0000015017167824 */ /* 0x000fe200078e0202 */
[----:B------:R-:W-:Y:S01]  /*03a0*/  ISETP.GT.U32.AND P3, PT, R6, 0x1b, PT ;  /* 0x0000001b0600780c */ /* 0x000fe20003f64070 */
[----:B------:R-:W-:Y:S01]  /*03b0*/  IMAD R6, R156, 0x188, R4 ;  /* 0x000001889c067824 */ /* 0x000fe200078e0204 */
[----:B------:R-:W-:Y:S01]  /*03c0*/  LOP3.LUT R157, R157, 0xffff, RZ, 0xc0, !PT ;  /* 0x0000ffff9d9d7812 */ /* 0x000fe200078ec0ff */
[----:B------:R-:W-:Y:S01]  /*03d0*/  IMAD R33, R3, 0x8, R22 ;  /* 0x0000000803217824 */ /* 0x000fe200078e0216 */
        /* <DEDUP_REMOVED lines=30> */
[----:B------:R-:W-:-:S04]  /*05c0*/  DFMA R14, R12, UR26, R14 ;  /* 0x0000001a0c0e7c2b */ /* 0x000fc8000800000e */
        /* <DEDUP_REMOVED lines=15> */
.L_x_309:
[----:B------:R-:W-:Y:S05]  /*06c0*/  BSYNC.RECONVERGENT B0 ;  /* 0x0000000000007941 */ /* 0x000fea0003800200 */
.L_x_308:
        /* <DEDUP_REMOVED lines=30> */
[C---:B------:R-:W-:Y:S02]  /*08b0*/  DFMA R24, R20.reuse, UR18, R24 ;  /* 0x0000001214187c2b */ /* 0x040fe40008000018 */
[----:B------:R-:W-:Y:S02]  /*08c0*/  DFMA R26, R20, UR26, R26 ;  /* 0x0000001a141a7c2b */ /* 0x000fe4000800001a */
[C---:B------:R-:W-:Y:S02]  /*08d0*/  DFMA R12, R16.reuse, UR14, R12 ;  /* 0x0000000e100c7c2b */ /* 0x040fe4000800000c */
[C---:B------:R-:W-:Y:S02]  /*08e0*/  DFMA R14, R16.reuse, UR22, R14 ;  /* 0x00000016100e7c2b */ /* 0x040fe4000800000e */
[C---:B------:R-:W-:Y:S02]  /*08f0*/  DFMA R18, R16.reuse, UR30, R18 ;  /* 0x0000001e10127c2b */ /* 0x040fe40008000012 */
        /* <DEDUP_REMOVED lines=15> */
.L_x_311:
[----:B------:R-:W-:Y:S05]  /*09f0*/  BSYNC.RECONVERGENT B0 ;  /* 0x0000000000007941 */ /* 0x000fea0003800200 */
.L_x_310:
[----:B------:R-:W-:Y:S01]  /*0a00*/  BAR.SYNC.DEFER_BLOCKING 0x0 ;  /* 0x0000000000007b1d */ /* 0x000fe20000010000 */
[----:B------:R-:W-:-:S05]  /*0a10*/  CS2R R62, SRZ ;  /* 0x00000000003e7805 */ /* 0x000fca000001ff00 */
[----:B------:R-:W2:Y:S01]  /*0a20*/  LDCU.128 UR8, c[0x3][0x700] ;  /* 0x00c0e000ff0877ac */ /* 0x000ea20008000c00 */
[----:B------:R-:W3:Y:S01]  /*0a30*/  @!P1 LDG.E.64.CONSTANT R62, desc[UR4][R112.64+0x3598] ;  /* 0x00359804703e9981 */ /* 0x000ee2000c1e9b00 */
[----:B------:R-:W4:Y:S01]  /*0a40*/  LDCU.128 UR12, c[0x3][0x8c0] ;  /* 0x00c11800ff0c77ac */ /* 0x000f220008000c00 */
[----:B------:R-:W4:Y:S01]  /*0a50*/  LDCU.128 UR16, c[0x3][0x710] ;  /* 0x00c0e200ff1077ac */ /* 0x000f220008000c00 */
[----:B------:R-:W4:Y:S01]  /*0a60*/  LDCU.128 UR20, c[0x3][0x8d0] ;  /* 0x00c11a00ff1477ac */ /* 0x000f220008000c00 */
[----:B------:R-:W4:Y:S01]  /*0a70*/  LDCU.128 UR24, c[0x3][0x720] ;  /* 0x00c0e400ff1877ac */ /* 0x000f220008000c00 */
[----:B01----:R-:W-:Y:S01]  /*0a80*/  LDS.64 R10, [R3] ;  /* 0x00000000030a7984 */ /* 0x003fe20000000a00 */
[----:B------:R-:W0:Y:S03]  /*0a90*/  LDCU.128 UR28, c[0x3][0x730] ;  /* 0x00c0e600ff1c77ac */ /* 0x000e260008000c00 */
[----:B------:R-:W1:Y:S01]  /*0aa0*/  LDS.64 R12, [R3+0x18] ;  /* 0x00001800030c7984 */ /* 0x000e620000000a00 */
[----:B------:R-:W0:Y:S03]  /*0ab0*/  LDCU.128 UR32, c[0x3][0x8e0] ;  /* 0x00c11c00ff2077ac */ /* 0x000e260008000c00 */
[----:B-----5:R-:W-:Y:S01]  /*0ac0*/  LDS.64 R18, [R3+0x8] ;  /* 0x0000080003127984 */ /* 0x020fe20000000a00 */
[----:B------:R-:W0:Y:S03]  /*0ad0*/  LDCU.128 UR36, c[0x3][0x8f0] ;  /* 0x00c11e00ff2477ac */ /* 0x000e260008000c00 */
[----:B------:R-:W4:Y:S01]  /*0ae0*/  LDS.64 R20, [R3+0x10] ;  /* 0x0000100003147984 */ /* 0x000f220000000a00 */
[----:B------:R-:W-:Y:S01]  /*0af0*/  IMAD R4, R157, 0x8, R4 ;  /* 0x000000089d047824 */ /* 0x000fe200078e0204 */
[----:B------:R-:W-:-:S02]  /*0b00*/  CS2R R142, SRZ ;  /* 0x00000000008e7805 */ /* 0x000fc4000001ff00 */
[----:B------:R-:W-:Y:S02]  /*0b10*/  CS2R R128, SRZ ;  /* 0x0000000000807805 */ /* 0x000fe4000001ff00 */
[----:B------:R-:W-:Y:S02]  /*0b20*/  CS2R R140, SRZ ;  /* 0x00000000008c7805 */ /* 0x000fe4000001ff00 */
[----:B------:R-:W-:Y:S02]  /*0b30*/  CS2R R132, SRZ ;  /* 0x0000000000847805 */ /* 0x000fe4000001ff00 */
[----:B------:R-:W-:Y:S02]  /*0b40*/  CS2R R144, SRZ ;  /* 0x0000000000907805 */ /* 0x000fe4000001ff00 */
[----:B------:R-:W-:Y:S01]  /*0b50*/  CS2R R134, SRZ ;  /* 0x0000000000867805 */ /* 0x000fe2000001ff00 */
[----:B------:R-:W3:Y:S01]  /*0b60*/  @!P1 LDG.E.64.CONSTANT R142, desc[UR4][R112.64+0x21b0] ;  /* 0x0021b004708e9981 */ /* 0x000ee2000c1e9b00 */
[----:B------:R-:W3:Y:S03]  /*0b70*/  LDCU.64 UR6, c[0x0][0x388] ;  /* 0x00007100ff0677ac */ /* 0x000ee60008000a00 */
[----:B------:R-:W3:Y:S04]  /*0b80*/  @!P1 LDG.E.64.CONSTANT R128, desc[UR4][R112.64+0xc40] ;  /* 0x000c400470809981 */ /* 0x000ee8000c1e9b00 */
[----:B------:R-:W3:Y:S04]  /*0b90*/  @!P1 LDG.E.64.CONSTANT R140, desc[UR4][R112.64+0x2c68] ;  /* 0x002c6804708c9981 */ /* 0x000ee8000c1e9b00 */
[----:B------:R-:W3:Y:S04]  /*0ba0*/  @!P1 LDG.E.64.CONSTANT R132, desc[UR4][R112.64+0x188] ;  /* 0x0001880470849981 */ /* 0x000ee8000c1e9b00 */
[----:B------:R-:W3:Y:S04]  /*0bb0*/  @!P1 LDG.E.64.CONSTANT R144, desc[UR4][R112.64+0x16f8] ;  /* 0x0016f80470909981 */ /* 0x000ee8000c1e9b00 */
[----:B------:R-:W3:Y:S01]  /*0bc0*/  @!P1 LDG.E.64.CONSTANT R134, desc[UR4][R112.64+0x3720] ;  /* 0x0037200470869981 */ /* 0x000ee2000c1e9b00 */
[----:B-1----:R-:W-:-:S02]  /*0bd0*/  DADD R14, R10, R12 ;  /* 0x000000000a0e7229 */ /* 0x002fc4000000000c */
[----:B------:R-:W-:Y:S01]  /*0be0*/  DADD R16, R10, -R12 ;  /* 0x000000000a107229 */ /* 0x000fe2000000080c */
[----:B--2---:R-:W-:Y:S01]  /*0bf0*/  IMAD.U32 R10, RZ, RZ, UR10 ;  /* 0x0000000aff0a7e24 */ /* 0x004fe2000f8e00ff */
[C-C-:B----4-:R-:W-:Y:S02]  /*0c00*/  DADD R22, R18.reuse, R20.reuse ;  /* 0x0000000012167229 */ /* 0x150fe40000000014 */
[----:B------:R-:W-:Y:S02]  /*0c10*/  DADD R18, R18, -R20 ;  /* 0x0000000012127229 */ /* 0x000fe40000000814 */
[----:B------:R-:W-:Y:S02]  /*0c20*/  DFMA R20, R14, UR8, RZ ;  /* 0x000000080e147c2b */ /* 0x000fe400080000ff */
[----:B------:R-:W-:Y:S01]  /*0c30*/  DFMA R24, R16, UR12, RZ ;  /* 0x0000000c10187c2b */ /* 0x000fe200080000ff */
[----:B------:R-:W-:Y:S01]  /*0c40*/  IMAD.U32 R11, RZ, RZ, UR11 ;  /* 0x0000000bff0b7e24 */ /* 0x000fe2000f8e00ff */
[----:B------:R-:W-:-:S02]  /*0c50*/  DFMA R26, R14, UR16, RZ ;  /* 0x000000100e1a7c2b */ /* 0x000fc400080000ff */
[C---:B------:R-:W-:Y:S02]  /*0c60*/  DFMA R30, R14.reuse, UR24, RZ ;  /* 0x000000180e1e7c2b */ /* 0x040fe400080000ff */
[----:B0-----:R-:W-:Y:S01]  /*0c70*/  DFMA R44, R14, UR28, RZ ;  /* 0x0000001c0e2c7c2b */ /* 0x001fe200080000ff */
[----:B------:R-:W-:Y:S01]  /*0c80*/  IMAD.U32 R12, RZ, RZ, UR18 ;  /* 0x00000012ff0c7e24 */ /* 0x000fe2000f8e00ff */
[C---:B------:R-:W-:Y:S01]  /*0c90*/  DFMA R28, R16.reuse, UR20, RZ ;  /* 0x00000014101c7c2b */ /* 0x040fe200080000ff */
[----:B------:R-:W-:Y:S01]  /*0ca0*/  IMAD.U32 R14, RZ, RZ, UR14 ;  /* 0x0000000eff0e7e24 */ /* 0x000fe2000f8e00ff */
[C---:B------:R-:W-:Y:S01]  /*0cb0*/  DFMA R32, R16.reuse, UR32, RZ ;  /* 0x0000002010207c2b */ /* 0x040fe200080000ff */
[----:B------:R-:W-:Y:S01]  /*0cc0*/  IMAD.U32 R15, RZ, RZ, UR15 ;  /* 0x0000000fff0f7e24 */ /* 0x000fe2000f8e00ff */
[----:B------:R-:W-:Y:S01]  /*0cd0*/  DFMA R16, R16, UR36, RZ ;  /* 0x0000002410107c2b */ /* 0x000fe200080000ff */
[----:B------:R-:W-:Y:S01]  /*0ce0*/  IMAD.U32 R13, RZ, RZ, UR19 ;  /* 0x00000013ff0d7e24 */ /* 0x000fe2000f8e00ff */
[C---:B------:R-:W-:Y:S01]  /*0cf0*/  DFMA R20, R22.reuse, R10, R20 ;  /* 0x0000000a1614722b */ /* 0x040fe20000000014 */
[----:B------:R-:W-:Y:S01]  /*0d00*/  CS2R R120, SRZ ;  /* 0x0000000000787805 */ /* 0x000fe2000001ff00 */
[----:B------:R-:W-:Y:S01]  /*0d10*/  DFMA R30, R22, UR26, R30 ;  /* 0x0000001a161e7c2b */ /* 0x000fe2000800001e */
[----:B------:R-:W-:Y:S01]  /*0d20*/  CS2R R122, SRZ ;  /* 0x00000000007a7805 */ /* 0x000fe2000001ff00 */
[----:B------:R-:W-:Y:S01]  /*0d30*/  DFMA R24, R18, R14, R24 ;  /* 0x0000000e1218722b */ /* 0x000fe20000000018 */
[----:B------:R-:W-:Y:S01]  /*0d40*/  CS2R R126, SRZ ;  /* 0x00000000007e7805 */ /* 0x000fe2000001ff00 */
[C---:B------:R-:W-:Y:S01]  /*0d50*/  DFMA R26, R22.reuse, R12, R26 ;  /* 0x0000000c161a722b */ /* 0x040fe2000000001a */
[----:B------:R-:W2:Y:S01]  /*0d60*/  @!P1 LDG.E.64.CONSTANT R120, desc[UR4][R112.64+0xdc8] ;  /* 0x000dc80470789981 */ /* 0x000ea2000c1e9b00 */
[----:B------:R-:W-:Y:S01]  /*0d70*/  DFMA R44, R22, UR30, R44 ;  /* 0x0000001e162c7c2b */ /* 0x000fe2000800002c */
[----:B------:R-:W-:Y:S01]  /*0d80*/  CS2R R124, SRZ ;  /* 0x00000000007c7805 */ /* 0x000fe2000001ff00 */
[C---:B------:R-:W-:Y:S01]  /*0d90*/  DFMA R22, R18.reuse, UR38, R16 ;  /* 0x0000002612167c2b */ /* 0x040fe20008000010 */
[----:B------:R-:W4:Y:S01]  /*0da0*/  @!P1 LDG.E.64.CONSTANT R122, desc[UR4][R112.64+0x41d8] ;  /* 0x0041d804707a9981 */ /* 0x000f22000c1e9b00 */
[C---:B------:R-:W-:Y:S01]  /*0db0*/  DFMA R28, R18.reuse, UR22, R28 ;  /* 0x00000016121c7c2b */ /* 0x040fe2000800001c */
[----:B------:R-:W-:Y:S01]  /*0dc0*/  CS2R R154, SRZ ;  /* 0x00000000009a7805 */ /* 0x000fe2000001ff00 */
[----:B------:R-:W-:Y:S01]  /*0dd0*/  DFMA R32, R18, UR34, R32 ;  /* 0x0000002212207c2b */ /* 0x000fe20008000020 */
[----:B------:R-:W2:Y:S01]  /*0de0*/  @!P1 LDG.E.64.CONSTANT R126, desc[UR4][R112.64+0x2338] ;  /* 0x00233804707e9981 */ /* 0x000ea2000c1e9b00 */
[C-C-:B------:R-:W-:Y:S01]  /*0df0*/  DADD R16, R20.reuse, R24.reuse ;  /* 0x0000000014107229 */ /* 0x140fe20000000018 */
[----:B------:R-:W-:Y:S01]  /*0e00*/  CS2R R160, SRZ ;  /* 0x0000000000a07805 */ /* 0x000fe2000001ff00 */
[----:B------:R-:W-:Y:S01]  /*0e10*/  DADD R20, R20, -R24 ;  /* 0x0000000014147229 */ /* 0x000fe20000000818 */
[----:B------:R-:W2:Y:S01]  /*0e20*/  @!P1 LDG.E.64.CONSTANT R124, desc[UR4][R112.64+0x310] ;  /* 0x00031004707c9981 */ /* 0x000ea2000c1e9b00 */
[----:B------:R-:W-:Y:S01]  /*0e30*/  DADD R24, R44, -R22 ;  /* 0x000000002c187229 */ /* 0x000fe20000000816 */
[----:B------:R-:W-:Y:S01]  /*0e40*/  CS2R R162, SRZ ;  /* 0x0000000000a27805 */ /* 0x000fe2000001ff00 */
[----:B------:R-:W-:Y:S01]  /*0e50*/  DADD R18, R26, R28 ;  /* 0x000000001a127229 */ /* 0x000fe2000000001c */
[----:B------:R-:W-:Y:S01]  /*0e60*/  STS.64 [R3], R16 ;  /* 0x0000001003007388 */ /* 0x000fe20000000a00 */
[----:B------:R-:W-:Y:S01]  /*0e70*/  DADD R22, R30, R32 ;  /* 0x000000001e167229 */ /* 0x000fe20000000020 */
[----:B------:R-:W0:Y:S01]  /*0e80*/  LDCU.64 UR14, c[0x3][0x8e8] ;  /* 0x00c11d00ff0e77ac */ /* 0x000e220008000a00 */
[----:B------:R-:W-:Y:S01]  /*0e90*/  DADD R26, R26, -R28 ;  /* 0x000000001a1a7229 */ /* 0x000fe2000000081c */
[----:B------:R-:W-:Y:S01]  /*0ea0*/  STS.64 [R3+0x30], R20 ;  /* 0x0000301403007388 */ /* 0x000fe20000000a00 */
[----:B------:R-:W-:Y:S01]  /*0eb0*/  DADD R30, R30, -R32 ;  /* 0x000000001e1e7229 */ /* 0x000fe20000000820 */
[----:B------:R-:W1:Y:S02]  /*0ec0*/  LDCU.64 UR10, c[0x3][0x728] ;  /* 0x00c0e500ff0a77ac */ /* 0x000e640008000a00 */
[----:B------:R-:W-:Y:S01]  /*0ed0*/  STS.64 [R3+0x8], R18 ;  /* 0x0000081203007388 */ /* 0x000fe20000000a00 */
[----:B------:R-:W0:Y:S03]  /*0ee0*/  LDCU.64 UR18, c[0x3][0x738] ;  /* 0x00c0e700ff1277ac */ /* 0x000e260008000a00 */
[----:B------:R-:W-:Y:S04]  /*0ef0*/  STS.64 [R3+0x28], R26 ;  /* 0x0000281a03007388 */ /* 0x000fe80000000a00 */
[----:B------:R-:W-:Y:S04]  /*0f00*/  STS.64 [R3+0x18], R24 ;  /* 0x0000181803007388 */ /* 0x000fe80000000a00 */
[----:B------:R-:W-:Y:S04]  /*0f10*/  STS.64 [R3+0x10], R22 ;  /* 0x0000101603007388 */ /* 0x000fe80000000a00 */
[----:B------:R-:W-:Y:S01]  /*0f20*/  STS.64 [R3+0x20], R30 ;  /* 0x0000201e03007388 */ /* 0x000fe20000000a00 */
[----:B------:R-:W-:Y:S01]  /*0f30*/  BAR.SYNC.DEFER_BLOCKING 0x0 ;  /* 0x0000000000007b1d */ /* 0x000fe20000010000 */
[----:B------:R-:W-:-:S02]  /*0f40*/  IMAD R44, R157, 0x8, R5 ;  /* 0x000000089d2c7824 */ /* 0x000fc400078e0205 */
[C---:B------:R-:W-:Y:S02]  /*0f50*/  IMAD R45, R156.reuse, 0x38, R5 ;  /* 0x000000389c2d7824 */ /* 0x040fe400078e0205 */
[C---:B------:R-:W-:Y:S02]  /*0f60*/  IMAD R40, R157.reuse, 0x30, R44 ;  /* 0x000000309d287824 */ /* 0x040fe400078e022c */
[----:B------:R-:W-:Y:S01]  /*0f70*/  IMAD R5, R156, -0x150, R6 ;  /* 0xfffffeb09c057824 */ /* 0x000fe200078e0206 */
[----:B------:R-:W-:Y:S01]  /*0f80*/  LEA R6, R38, R41, 0x18 ;  /* 0x0000002926067211 */ /* 0x000fe200078ec0ff */
[----:B------:R-:W2:Y:S02]  /*0f90*/  @!P1 LDG.E.64.CONSTANT R154, desc[UR4][R112.64+0x38a8] ;  /* 0x0038a804709a9981 */ /* 0x000ea4000c1e9b00 */
[----:B------:R-:W-:Y:S02]  /*0fa0*/  IMAD R7, R157, 0x8, R5 ;  /* 0x000000089d077824 */ /* 0x000fe400078e0205 */
[----:B------:R-:W2:Y:S04]  /*0fb0*/  @!P1 LDG.E.64.CONSTANT R160, desc[UR4][R112.64+0x2f78] ;  /* 0x002f780470a09981 */ /* 0x000ea8000c1e9b00 */
[----:B------:R-:W2:Y:S04]  /*0fc0*/  @!P1 LDG.E.64.CONSTANT R162, desc[UR4][R112.64+0x1a08] ;  /* 0x001a080470a29981 */ /* 0x000ea8000c1e9b00 */
        /* <DEDUP_REMOVED lines=20> */
[----:B------:R-:W0:Y:S04]  /*1110*/  LDS.64 R48, [R4+0xe0] ;  /* 0x0000e00004307984 */ /* 0x000e280000000a00 */
[----:B------:R-:W-:Y:S04]  /*1120*/  LDS.64 R20, [R7+0x310] ;  /* 0x0003100007147984 */ /* 0x000fe80000000a00 */
[----:B------:R-:W0:Y:S01]  /*1130*/  LDS.128 R72, [R6+0x1ba0] ;  /* 0x001ba00006487984 */ /* 0x000e220000000c00 */
        /* <DEDUP_REMOVED lines=19> */
[----:B------:R-:W1:Y:S01]  /*1270*/  LDS.64 R30, [R7+0x7a8] ;  /* 0x0007a800071e7984 */ /* 0x000e620000000a00 */
[----:B------:R-:W-:-:S02]  /*1280*/  DFMA R70, R92, R70, R32 ;  /* 0x000000465c46722b */ /* 0x000fc40000000020 */
[----:B------:R-:W-:Y:S01]  /*1290*/  DFMA R76, R104, R78, R76 ;  /* 0x0000004e684c722b */ /* 0x000fe2000000004c */
[----:B------:R-:W-:Y:S01]  /*12a0*/  LDS.64 R32, [R7+0x930] ;  /* 0x0009300007207984 */ /* 0x000fe20000000a00 */
[----:B------:R-:W-:-:S03]  /*12b0*/  DFMA R68, R18, R66, R68 ;  /* 0x000000421244722b */ /* 0x000fc60000000044 */
[----:B------:R-:W3:Y:S01]  /*12c0*/  LDS.64 R152, [R6+0x1bc0] ;  /* 0x001bc00006987984 */ /* 0x000ee20000000a00 */
[----:B------:R-:W-:Y:S02]  /*12d0*/  DFMA R54, R102, R54, R70 ;  /* 0x000000366636722b */ /* 0x000fe40000000046 */
[----:B------:R-:W-:Y:S01]  /*12e0*/  DFMA R48, R90, R48, R76 ;  /* 0x000000305a30722b */ /* 0x000fe2000000004c */
[----:B------:R-:W-:Y:S01]  /*12f0*/  VIADD R41, R41, 0x310 ;  /* 0x0000031029297836 */ /* 0x000fe20000000000 */
[----:B------:R-:W-:Y:S01]  /*1300*/  DFMA R68, R20, R72, R68 ;  /* 0x000000481444722b */ /* 0x000fe20000000044 */
[----:B------:R-:W-:Y:S06]  /*1310*/  BAR.SYNC.DEFER_BLOCKING 0x0 ;  /* 0x0000000000007b1d */ /* 0x000fec0000010000 */
[----:B0-----:R-:W-:-:S02]  /*1320*/  DFMA R50, R98, R50, R54 ;  /* 0x000000326232722b */ /* 0x001fc40000000036 */
[----:B-1----:R-:W-:Y:S02]  /*1330*/  DFMA R52, R94, R52, R48 ;  /* 0x000000345e34722b */ /* 0x002fe40000000030 */
        /* <DEDUP_REMOVED lines=10> */
[----:B---3--:R-:W-:Y:S01]  /*13e0*/  DFMA R138, R32, R152, R68 ;  /* 0x00000098208a722b */ /* 0x008fe20000000044 */
[C---:B------:R-:W-:Y:S01]  /*13f0*/  IMAD R38, R39.reuse, 0x188, R38 ;  /* 0x0000018827267824 */ /* 0x040fe200078e0226 */
[----:B------:R-:W-:Y:S01]  /*1400*/  DFMA R36, R48, R34, R36 ;  /* 0x000000223024722b */ /* 0x000fe20000000024 */
        /* <DEDUP_REMOVED lines=12> */
[----:B------:R0:W-:Y:S04]  /*14d0*/  LDS.64 R34, [R44] ;  /* 0x000000002c227984 */ /* 0x0001e80000000a00 */
[----:B------:R-:W1:Y:S04]  /*14e0*/  LDS.64 R58, [R8] ;  /* 0x00000000083a7984 */ /* 0x000e680000000a00 */
[----:B------:R-:W-:Y:S04]  /*14f0*/  LDS.64 R36, [R156] ;  /* 0x000000009c247984 */ /* 0x000fe80000000a00 */
[----:B------:R-:W3:Y:S04]  /*1500*/  LDS.64 R50, [R9] ;  /* 0x0000000009327984 */ /* 0x000ee80000000a00 */
[----:B------:R-:W-:Y:S04]  /*1510*/  LDS.64 R38, [R157+0x38] ;  /* 0x000038009d267984 */ /* 0x000fe80000000a00 */
[----:B------:R-:W4:Y:S04]  /*1520*/  LDS.64 R70, [R8+0x8] ;  /* 0x0000080008467984 */ /* 0x000f280000000a00 */
[----:B------:R-:W4:Y:S04]  /*1530*/  LDS.64 R116, [R5+0x188] ;  /* 0x0001880005747984 */ /* 0x000f280000000a00 */
[----:B------:R-:W4:Y:S04]  /*1540*/  LDS.64 R56, [R4+0x188] ;  /* 0x0001880004387984 */ /* 0x000f280000000a00 */
[----:B------:R-:W2:Y:S01]  /*1550*/  LDS.64 R68, [R5+0x190] ;  /* 0x0001900005447984 */ /* 0x000ea20000000a00 */
[----:B0-----:R-:W-:-:S03]  /*1560*/  DMUL R44, R42, UR6 ;  /* 0x000000062a2c7c28 */ /* 0x001fc60008000000 */
[----:B------:R-:W0:Y:S04]  /*1570*/  LDS.64 R54, [R4+0x1c0] ;  /* 0x0001c00004367984 */ /* 0x000e280000000a00 */
[----:B------:R-:W-:Y:S01]  /*1580*/  LDS.64 R40, [R156+0x38] ;  /* 0x000038009c287984 */ /* 0x000fe20000000a00 */
[----:B-1----:R-:W-:-:S03]  /*1590*/  DMUL R58, R34, R58 ;  /* 0x0000003a223a7228 */ /* 0x002fc60000000000 */
[----:B------:R-:W1:Y:S04]  /*15a0*/  LDS.64 R88, [R9+0x38] ;  /* 0x0000380009587984 */ /* 0x000e680000000a00 */
[----:B------:R-:W1:Y:S01]  /*15b0*/  LDS.64 R76, [R4+0x1f8] ;  /* 0x0001f800044c7984 */ /* 0x000e620000000a00 */
[----:B------:R-:W-:-:S03]  /*15c0*/  DFMA R44, R16, R44, R58 ;  /* 0x0000002c102c722b */ /* 0x000fc6000000003a */
[----:B------:R-:W-:Y:S04]  /*15d0*/  LDS.64 R42, [R157+0x70] ;  /* 0x000070009d2a7984 */ /* 0x000fe80000000a00 */
[----:B------:R-:W1:Y:S04]  /*15e0*/  LDS.64 R130, [R8+0x10] ;  /* 0x0000100008827984 */ /* 0x000e680000000a00 */
[----:B------:R-:W1:Y:S01]  /*15f0*/  LDS.64 R78, [R5+0x198] ;  /* 0x00019800054e7984 */ /* 0x000e620000000a00 */
[----:B---3--:R-:W-:-:S03]  /*1600*/  DFMA R118, R36, R50, R44 ;  /* 0x000000322476722b */ /* 0x008fc6000000002c */
[----:B------:R-:W-:Y:S04]  /*1610*/  LDS.64 R44, [R156+0x70] ;  /* 0x000070009c2c7984 */ /* 0x000fe80000000a00 */
[----:B------:R-:W3:Y:S01]  /*1620*/  LDS.64 R60, [R9+0x70] ;  /* 0x00007000093c7984 */ /* 0x000ee20000000a00 */
[----:B----4-:R-:W-:Y:S02]  /*1630*/  DFMA R70, R38, R70, R118 ;  /* 0x000000462646722b */ /* 0x010fe40000000076 */
[----:B------:R-:W-:Y:S01]  /*1640*/  DFMA R118, R110, R116, RZ ;  /* 0x000000746e76722b */ /* 0x000fe200000000ff */
[----:B------:R-:W4:Y:S04]  /*1650*/  LDS.64 R58, [R5+0x1a0] ;  /* 0x0001a000053a7984 */ /* 0x000f280000000a00 */
[----:B------:R-:W4:Y:S01]  /*1660*/  LDS.64 R50, [R4+0x230] ;  /* 0x0002300004327984 */ /* 0x000f220000000a00 */
[----:B------:R-:W-:-:S02]  /*1670*/  DFMA R136, R84, R56, RZ ;  /* 0x000000385488722b */ /* 0x000fc400000000ff */
[----:B------:R-:W-:Y:S01]  /*1680*/  DMUL R116, R52, R46 ;  /* 0x0000002e34747228 */ /* 0x000fe20000000000 */
[----:B------:R-:W-:Y:S01]  /*1690*/  LDS.64 R56, [R4+0x268] ;  /* 0x0002680004387984 */ /* 0x000fe20000000a00 */
[----:B--2---:R-:W-:-:S03]  /*16a0*/  DFMA R52, R106, R68, R118 ;  /* 0x000000446a34722b */ /* 0x004fc60000000076 */
[----:B------:R-:W2:Y:S01]  /*16b0*/  LDS.64 R68, [R5+0x1a8] ;  /* 0x0001a80005447984 */ /* 0x000ea20000000a00 */
[----:B0-----:R-:W-:Y:S02]  /*16c0*/  DFMA R54, R100, R54, R136 ;  /* 0x000000366436722b */ /* 0x001fe40000000088 */
[----:B-1----:R-:W-:Y:S01]  /*16d0*/  DFMA R88, R40, R88, R70 ;  /* 0x000000582858722b */ /* 0x002fe20000000046 */
[----:B------:R-:W-:Y:S04]  /*16e0*/  LDS.64 R46, [R157+0xa8] ;  /* 0x0000a8009d2e7984 */ /* 0x000fe80000000a00 */
[----:B------:R-:W0:Y:S01]  /*16f0*/  LDS.64 R70, [R8+0x18] ;  /* 0x0000180008467984 */ /* 0x000e220000000a00 */
[----:B------:R-:W-:Y:S02]  /*1700*/  DFMA R76, R86, R76, R54 ;  /* 0x0000004c564c722b */ /* 0x000fe40000000036 */
[----:B------:R-:W-:Y:S01]  /*1710*/  DFMA R130, R42, R130, R88 ;  /* 0x000000822a82722b */ /* 0x000fe20000000058 */
[----:B------:R-:W1:Y:S01]  /*1720*/  LDS.64 R54, [R5+0x1b0] ;  /* 0x0001b00005367984 */ /* 0x000e620000000a00 */
[----:B------:R-:W-:-:S03]  /*1730*/  DFMA R78, R92, R78, R52 ;  /* 0x0000004e5c4e722b */ /* 0x000fc60000000034 */
[----:B------:R-:W-:Y:S04]  /*1740*/  LDS.64 R88, [R9+0xa8] ;  /* 0x0000a80009587984 */ /* 0x000fe80000000a00 */
[----:B------:R-:W1:Y:S01]  /*1750*/  LDS.64 R52, [R4+0x2a0] ;  /* 0x0002a00004347984 */ /* 0x000e620000000a00 */
[----:B------:R-:W-:Y:S02]  /*1760*/  DFMA R114, R48, R114, R116 ;  /* 0x000000723072722b */ /* 0x000fe40000000074 */
[----:B---3--:R-:W-:Y:S01]  /*1770*/  DFMA R60, R44, R60, R130 ;  /* 0x0000003c2c3c722b */ /* 0x008fe20000000082 */
[----:B------:R-:W3:Y:S04]  /*1780*/  LDS.64 R48, [R156+0xa8] ;  /* 0x0000a8009c307984 */ /* 0x000ee80000000a00 */
[----:B------:R-:W-:Y:S04]  /*1790*/  LDS.64 R130, [R4+0x2d8] ;  /* 0x0002d80004827984 */ /* 0x000fe80000000a00 */
[----:B------:R-:W3:Y:S01]  /*17a0*/  LDS.64 R158, [R6+0x1bc8] ;  /* 0x001bc800069e7984 */ /* 0x000ee20000000a00 */
[----:B----4-:R-:W-:-:S02]  /*17b0*/  DFMA R58, R102, R58, R78 ;  /* 0x0000003a663a722b */ /* 0x010fc4000000004e */
[----:B------:R-:W-:Y:S01]  /*17c0*/  DFMA R50, R104, R50, R76 ;  /* 0x000000326832722b */ /* 0x000fe2000000004c */
[----:B------:R-:W-:Y:S01]  /*17d0*/  CS2R R116, SRZ ;  /* 0x0000000000747805 */ /* 0x000fe2000001ff00 */
[----:B------:R-:W4:Y:S01]  /*17e0*/  LDS.128 R76, [R6+0x1bd0] ;  /* 0x001bd000064c7984 */ /* 0x000f220000000c00 */
[----:B------:R-:W-:-:S03]  /*17f0*/  CS2R R118, SRZ ;  /* 0x0000000000767805 */ /* 0x000fc6000001ff00 */
[----:B--2---:R-:W-:Y:S01]  /*1800*/  DFMA R68, R98, R68, R58 ;  /* 0x000000446244722b */ /* 0x004fe2000000003a */
[----:B------:R-:W2:Y:S01]  /*1810*/  @!P1 LDG.E.64.CONSTANT R116, desc[UR4][R112.64+0x2df0] ;  /* 0x002df00470749981 */ /* 0x000ea2000c1e9b00 */
[----:B------:R-:W-:-:S03]  /*1820*/  DFMA R56, R90, R56, R50 ;  /* 0x000000385a38722b */ /* 0x000fc60000000032 */
[----:B------:R-:W-:Y:S04]  /*1830*/  LDS.64 R50, [R157+0xe0] ;  /* 0x0000e0009d327984 */ /* 0x000fe80000000a00 */
[----:B------:R-:W4:Y:S04]  /*1840*/  LDS.64 R58, [R8+0x20] ;  /* 0x00002000083a7984 */ /* 0x000f280000000a00 */
[----:B------:R-:W4:Y:S01]  /*1850*/  LDS.64 R146, [R5+0x1b8] ;  /* 0x0001b80005927984 */ /* 0x000f220000000a00 */
[----:B------:R-:W-:Y:S02]  /*1860*/  DFMA R138, R138, R62, R114 ;  /* 0x0000003e8a8a722b */ /* 0x000fe40000000072 */
[----:B0-----:R-:W-:Y:S01]  /*1870*/  DFMA R70, R46, R70, R60 ;  /* 0x000000462e46722b */ /* 0x001fe2000000003c */
[----:B------:R-:W2:Y:S04]  /*1880*/  @!P1 LDG.E.64.CONSTANT R118, desc[UR4][R112.64+0x1880] ;  /* 0x0018800470769981 */ /* 0x000ea8000c1e9b00 */
[----:B------:R-:W0:Y:S01]  /*1890*/  LDS.128 R60, [R6+0x1be0] ;  /* 0x001be000063c7984 */ /* 0x000e220000000c00 */
[----:B-1----:R-:W-:-:S02]  /*18a0*/  DFMA R54, R96, R54, R68 ;  /* 0x000000366036722b */ /* 0x002fc40000000044 */
[----:B------:R-:W-:Y:S01]  /*18b0*/  DFMA R68, R94, R52, R56 ;  /* 0x000000345e44722b */ /* 0x000fe20000000038 */
[----:B------:R-:W-:Y:S01]  /*18c0*/  LDS.64 R114, [R9+0xe0] ;  /* 0x0000e00009727984 */ /* 0x000fe20000000a00 */
[----:B---3--:R-:W-:-:S03]  /*18d0*/  DFMA R88, R48, R88, R70 ;  /* 0x000000583058722b */ /* 0x008fc60000000046 */
[----:B------:R-:W1:Y:S01]  /*18e0*/  LDS.64 R52, [R156+0xe0] ;  /* 0x0000e0009c347984 */ /* 0x000e620000000a00 */
[----:B------:R-:W-:Y:S02]  /*18f0*/  DFMA R56, R16, R158, RZ ;  /* 0x0000009e1038722b */ /* 0x000fe400000000ff */
[----:B------:R-:W-:Y:S01]  /*1900*/  DFMA R130, R24, R130, R68 ;  /* 0x000000821882722b */ /* 0x000fe20000000044 */
[----:B------:R-:W-:Y:S04]  /*1910*/  LDS.64 R150, [R8+0x30] ;  /* 0x0000300008967984 */ /* 0x000fe80000000a00 */
[----:B------:R-:W3:Y:S01]  /*1920*/  LDS.128 R68, [R6+0x1bf0] ;  /* 0x001bf00006447984 */ /* 0x000ee20000000c00 */
[----:B----4-:R-:W-:-:S03]  /*1930*/  DFMA R56, R18, R76, R56 ;  /* 0x0000004c1238722b */ /* 0x010fc60000000038 */
[----:B------:R-:W-:Y:S05]  /*1940*/  LDS.64 R148, [R9+0x150] ;  /* 0x0001500009947984 */ /* 0x000fea0000000a00 */
[----:B------:R-:W-:Y:S02]  /*1950*/  DFMA R56, R20, R78, R56 ;  /* 0x0000004e1438722b */ /* 0x000fe40000000038 */
[----:B------:R-:W-:Y:S01]  /*1960*/  DFMA R58, R50, R58, R88 ;  /* 0x0000003a323a722b */ /* 0x000fe20000000058 */
[----:B------:R-:W-:Y:S01]  /*1970*/  LDS.64 R88, [R8+0x28] ;  /* 0x0000280008587984 */ /* 0x000fe20000000a00 */
[----:B------:R-:W-:-:S03]  /*1980*/  DFMA R146, R28, R146, R54 ;  /* 0x000000921c92722b */ /* 0x000fc60000000036 */
[----:B------:R-:W4:Y:S01]  /*1990*/  LDS.64 R54, [R157+0x118] ;  /* 0x000118009d367984 */ /* 0x000f220000000a00 */
[----:B------:R-:W-:Y:S02]  /*19a0*/  DMUL R142, R130, R142 ;  /* 0x0000008e828e7228 */ /* 0x000fe40000000000 */
[----:B0-----:R-:W-:Y:S02]  /*19b0*/  DFMA R56, R22, R60, R56 ;  /* 0x0000003c1638722b */ /* 0x001fe40000000038 */
[----:B------:R-:W-:-:S04]  /*19c0*/  DMUL R136, R130, R128 ;  /* 0x0000008082887228 */ /* 0x000fc80000000000 */
[----:B------:R-:W-:Y:S02]  /*19d0*/  DFMA R142, R146, R128, R142 ;  /* 0x00000080928e722b */ /* 0x000fe4000000008e */
[----:B------:R-:W-:Y:S02]  /*19e0*/  DFMA R128, R26, R62, R56 ;  /* 0x0000003e1a80722b */ /* 0x000fe40000000038 */
[----:B-1----:R-:W-:Y:S01]  /*19f0*/  DFMA R114, R52, R114, R58 ;  /* 0x000000723472722b */ /* 0x002fe2000000003a */
[----:B------:R-:W-:Y:S01]  /*1a00*/  LDS.64 R56, [R156+0x118] ;  /* 0x000118009c387984 */ /* 0x000fe20000000a00 */
[----:B------:R-:W-:Y:S02]  /*1a10*/  DMUL R130, R130, R140 ;  /* 0x0000008c82827228 */ /* 0x000fe40000000000 */
[----:B------:R-:W-:Y:S01]  /*1a20*/  DFMA R136, R146, R132, R136 ;  /* 0x000000849288722b */ /* 0x000fe20000000088 */
[----:B------:R-:W-:Y:S01]  /*1a30*/  LDS.64 R58, [R157+0x150] ;  /* 0x000150009d3a7984 */ /* 0x000fe20000000a00 */
[----:B---3--:R-:W-:-:S03]  /*1a40*/  DFMA R128, R30, R68, R128 ;  /* 0x000000441e80722b */ /* 0x008fc60000000080 */
[----:B------:R-:W0:Y:S05]  /*1a50*/  LDS.64 R132, [R9+0x118] ;  /* 0x0001180009847984 */ /* 0x000e2a0000000a00 */
[----:B------:R-:W-:-:S08]  /*1a60*/  DFMA R128, R32, R70, R128 ;  /* 0x000000462080722b */ /* 0x000fd00000000080 */
[----:B------:R-:W-:Y:S02]  /*1a70*/  DFMA R140, R128, R140, R142 ;  /* 0x0000008c808c722b */ /* 0x000fe4000000008e */
[----:B----4-:R-:W-:Y:S01]  /*1a80*/  DFMA R142, R54, R88, R114 ;  /* 0x00000058368e722b */ /* 0x010fe20000000072 */
[----:B------:R-:W1:Y:S01]  /*1a90*/  LDS.64 R88, [R156+0x150] ;  /* 0x000150009c587984 */ /* 0x000e620000000a00 */
[----:B------:R-:W-:Y:S06]  /*1aa0*/  BAR.SYNC.DEFER_BLOCKING 0x0 ;  /* 0x0000000000007b1d */ /* 0x000fec0000010000 */
[----:B------:R-:W-:-:S07]  /*1ab0*/  DFMA R136, R128, R144, R136 ;  /* 0x000000908088722b */ /* 0x000fce0000000088 */
[----:B------:R3:W-:Y:S04]  /*1ac0*/  STS.64 [R108], R136 ;  /* 0x000000886c007388 */ /* 0x0007e80000000a00 */
[----:B------:R4:W-:Y:S01]  /*1ad0*/  STS.64 [R109], R140 ;  /* 0x0000008c6d007388 */ /* 0x0009e20000000a00 */
[----:B------:R-:W-:Y:S06]  /*1ae0*/  BAR.SYNC.DEFER_BLOCKING 0x0 ;  /* 0x0000000000007b1d */ /* 0x000fec0000010000 */
[----:B0-----:R-:W-:-:S02]  /*1af0*/  DFMA R142, R56, R132, R142 ;  /* 0x00000084388e722b */ /* 0x001fc4000000008e */
[----:B------:R-:W-:-:S08]  /*1b00*/  DFMA R130, R146, R144, R130 ;  /* 0x000000909282722b */ /* 0x000fd00000000082 */
[----:B------:R-:W-:Y:S01]  /*1b10*/  DFMA R130, R128, R134, R130 ;  /* 0x000000868082722b */ /* 0x000fe20000000082 */
[----:B------:R-:W0:Y:S04]  /*1b20*/  LDS.64 R132, [R5+0x310] ;  /* 0x0003100005847984 */ /* 0x000e280000000a00 */
[----:B------:R-:W0:Y:S01]  /*1b30*/  LDS.64 R134, [R4+0x310] ;  /* 0x0003100004867984 */ /* 0x000e220000000a00 */
[-C--:B------:R-:W-:Y:S02]  /*1b40*/  DFMA R146, R64, R138.reuse, RZ ;  /* 0x0000008a4092722b */ /* 0x080fe400000000ff */
[----:B------:R-:W-:Y:S01]  /*1b50*/  DFMA R128, R72, R138, RZ ;  /* 0x0000008a4880722b */ /* 0x000fe200000000ff */
[----:B------:R-:W0:Y:S04]  /*1b60*/  LDS.64 R64, [R5+0x318] ;  /* 0x0003180005407984 */ /* 0x000e280000000a00 */
[----:B------:R-:W0:Y:S01]  /*1b70*/  LDS.64 R72, [R4+0x348] ;  /* 0x0003480004487984 */ /* 0x000e220000000a00 */
[----:B------:R-:W-:-:S02]  /*1b80*/  DFMA R150, R58, R150, R142 ;  /* 0x000000963a96722b */ /* 0x000fc4000000008e */
[C---:B------:R-:W-:Y:S01]  /*1b90*/  DFMA R144, R138.reuse, R66, RZ ;  /* 0x000000428a90722b */ /* 0x040fe200000000ff */
[----:B------:R-:W-:Y:S01]  /*1ba0*/  CS2R R114, SRZ ;  /* 0x0000000000727805 */ /* 0x000fe2000001ff00 */
[----:B---3--:R-:W-:Y:S01]  /*1bb0*/  DFMA R136, R138, R74, RZ ;  /* 0x0000004a8a88722b */ /* 0x008fe200000000ff */
[----:B------:R-:W-:Y:S01]  /*1bc0*/  LDS.64 R156, [R6+0x1c30] ;  /* 0x001c3000069c7984 */ /* 0x000fe20000000a00 */
[----:B----4-:R-:W-:-:S03]  /*1bd0*/  DFMA R140, R80, R138, RZ ;  /* 0x0000008a508c722b */ /* 0x010fc600000000ff */
[----:B------:R-:W3:Y:S04]  /*1be0*/  LDS.64 R74, [R5+0x320] ;  /* 0x00032000054a7984 */ /* 0x000ee80000000a00 */
[----:B------:R-:W4:Y:S01]  /*1bf0*/  LDS.64 R80, [R4+0x380] ;  /* 0x0003800004507984 */ /* 0x000f220000000a00 */
[----:B-1----:R-:W-:Y:S02]  /*1c00*/  DFMA R66, R88, R148, R150 ;  /* 0x000000945842722b */ /* 0x002fe40000000096 */
[----:B------:R-:W-:Y:S01]  /*1c10*/  DFMA R142, R138, R82, RZ ;  /* 0x000000528a8e722b */ /* 0x000fe200000000ff */
[----:B------:R-:W2:Y:S01]  /*1c20*/  @!P1 LDG.E.64.CONSTANT R114, desc[UR4][R112.64+0x4360] ;  /* 0x0043600470729981 */ /* 0x000ea2000c1e9b00 */
[----:B------:R-:W-:-:S03]  /*1c30*/  DFMA R144, R76, R130, R144 ;  /* 0x000000824c90722b */ /* 0x000fc60000000090 */
[----:B------:R-:W1:Y:S04]  /*1c40*/  LDS.64 R82, [R5+0x328] ;  /* 0x0003280005527984 */ /* 0x000e680000000a00 */
[----:B------:R-:W1:Y:S01]  /*1c50*/  LDS.64 R76, [R4+0x3b8] ;  /* 0x0003b800044c7984 */ /* 0x000e620000000a00 */
[----:B------:R-:W-:Y:S02]  /*1c60*/  DADD R66, R146, R66 ;  /* 0x0000000092427229 */ /* 0x000fe40000000042 */
[----:B0-----:R-:W-:Y:S02]  /*1c70*/  DFMA R146, R110, R132, RZ ;  /* 0x000000846e92722b */ /* 0x001fe400000000ff */
[----:B------:R-:W-:Y:S01]  /*1c80*/  DFMA R132, R60, R130, R136 ;  /* 0x000000823c84722b */ /* 0x000fe20000000088 */
[----:B------:R-:W0:Y:S01]  /*1c90*/  LDS.64 R60, [R4+0x3f0] ;  /* 0x0003f000043c7984 */ /* 0x000e220000000a00 */
[----:B------:R-:W-:-:S02]  /*1ca0*/  DFMA R148, R84, R134, RZ ;  /* 0x000000865494722b */ /* 0x000fc400000000ff */
[C---:B------:R-:W-:Y:S02]  /*1cb0*/  DFMA R134, R130.reuse, R62, R140 ;  /* 0x0000003e8286722b */ /* 0x040fe4000000008c */
[----:B------:R-:W-:Y:S01]  /*1cc0*/  DFMA R128, R130, R78, R128 ;  /* 0x0000004e8280722b */ /* 0x000fe20000000080 */
[----:B------:R-:W0:Y:S04]  /*1cd0*/  LDS.64 R140, [R4+0x428] ;  /* 0x00042800048c7984 */ /* 0x000e280000000a00 */
[----:B------:R-:W0:Y:S01]  /*1ce0*/  LDS.64 R78, [R5+0x330] ;  /* 0x00033000054e7984 */ /* 0x000e220000000a00 */
[----:B------:R-:W-:Y:S02]  /*1cf0*/  DFMA R146, R106, R64, R146 ;  /* 0x000000406a92722b */ /* 0x000fe40000000092 */
[----:B------:R-:W-:-:S02]  /*1d00*/  DFMA R62, R100, R72, R148 ;  /* 0x00000048643e722b */ /* 0x000fc40000000094 */
[----:B------:R-:W-:Y:S01]  /*1d10*/  DFMA R136, R68, R130, R142 ;  /* 0x000000824488722b */ /* 0x000fe2000000008e */
[----:B------:R-:W0:Y:S04]  /*1d20*/  LDS.64 R72, [R5+0x338] ;  /* 0x0003380005487984 */ /* 0x000e280000000a00 */
[----:B------:R-:W0:Y:S01]  /*1d30*/  LDS.64 R142, [R4+0x460] ;  /* 0x00046000048e7984 */ /* 0x000e220000000a00 */
[----:B---3--:R-:W-:Y:S02]  /*1d40*/  DFMA R74, R92, R74, R146 ;  /* 0x0000004a5c4a722b */ /* 0x008fe40000000092 */
[----:B----4-:R-:W-:Y:S01]  /*1d50*/  DFMA R62, R86, R80, R62 ;  /* 0x00000050563e722b */ /* 0x010fe2000000003e */
[----:B------:R-:W-:Y:S01]  /*1d60*/  CS2R R68, SRZ ;  /* 0x0000000000447805 */ /* 0x000fe2000001ff00 */
[----:B------:R-:W3:Y:S04]  /*1d70*/  LDS.64 R80, [R5+0x340] ;  /* 0x0003400005507984 */ /* 0x000ee80000000a00 */
[----:B-1----:R-:W-:Y:S01]  /*1d80*/  DFMA R74, R102, R82, R74 ;  /* 0x00000052664a722b */ /* 0x002fe2000000004a */
[----:B------:R-:W4:Y:S01]  /*1d90*/  @!P1 LDG.E.64.CONSTANT R68, desc[UR4][R112.64+0x24c0] ;  /* 0x0024c00470449981 */ /* 0x000f22000c1e9b00 */
[----:B------:R-:W-:-:S03]  /*1da0*/  DFMA R62, R104, R76, R62 ;  /* 0x0000004c683e722b */ /* 0x000fc6000000003e */
[----:B------:R-:W1:Y:S01]  /*1db0*/  LDS.64 R82, [R8] ;  /* 0x0000000008527984 */ /* 0x000e620000000a00 */
[----:B------:R-:W-:Y:S01]  /*1dc0*/  CS2R R64, SRZ ;  /* 0x0000000000407805 */ /* 0x000fe2000001ff00 */
[----:B------:R-:W-:Y:S02]  /*1dd0*/  DMUL R122, R122, UR6 ;  /* 0x000000067a7a7c28 */ /* 0x000fe40008000000 */
[----:B------:R-:W-:Y:S01]  /*1de0*/  DFMA R158, R158, R130, R66 ;  /* 0x000000829e9e722b */ /* 0x000fe20000000042 */
[----:B------:R-:W-:Y:S01]  /*1df0*/  LDS.64 R148, [R9+0xa8] ;  /* 0x0000a80009947984 */ /* 0x000fe20000000a00 */
[----:B0-----:R-:W-:-:S03]  /*1e00*/  DFMA R76, R90, R60, R62 ;  /* 0x0000003c5a4c722b */ /* 0x001fc6000000003e */
[----:B------:R-:W0:Y:S04]  /*1e10*/  LDS.128 R60, [R6+0x1c00] ;  /* 0x001c0000063c7984 */ /* 0x000e280000000c00 */
[----:B------:R-:W4:Y:S01]  /*1e20*/  @!P1 LDG.E.64.CONSTANT R64, desc[UR4][R112.64+0xf50] ;  /* 0x000f500470409981 */ /* 0x000f22000c1e9b00 */
[----:B------:R-:W-:Y:S02]  /*1e30*/  DFMA R76, R94, R140, R76 ;  /* 0x0000008c5e4c722b */ /* 0x000fe4000000004c */
[----:B------:R-:W-:Y:S01]  /*1e40*/  DFMA R78, R98, R78, R74 ;  /* 0x0000004e624e722b */ /* 0x000fe2000000004a */
[----:B------:R-:W0:Y:S04]  /*1e50*/  LDS.64 R140, [R9] ;  /* 0x00000000098c7984 */ /* 0x000e280000000a00 */
[----:B------:R-:W-:Y:S03]  /*1e60*/  LDS.64 R66, [R8+0x8] ;  /* 0x0000080008427984 */ /* 0x000fe60000000a00 */
[----:B------:R-:W-:Y:S01]  /*1e70*/  DFMA R78, R96, R72, R78 ;  /* 0x00000048604e722b */ /* 0x000fe2000000004e */
[----:B------:R-:W-:Y:S01]  /*1e80*/  LDS.64 R146, [R8+0x20] ;  /* 0x0000200008927984 */ /* 0x000fe20000000a00 */
[----:B------:R-:W-:-:S03]  /*1e90*/  DFMA R142, R24, R142, R76 ;  /* 0x0000008e188e722b */ /* 0x000fc6000000004c */
[----:B------:R-:W0:Y:S03]  /*1ea0*/  LDS.128 R72, [R6+0x1c10] ;  /* 0x001c100006487984 */ /* 0x000e260000000c00 */
[----:B---3--:R-:W-:Y:S02]  /*1eb0*/  DFMA R80, R28, R80, R78 ;  /* 0x000000501c50722b */ /* 0x008fe4000000004e */
[C---:B------:R-:W-:Y:S02]  /*1ec0*/  DMUL R76, R142.reuse, R120 ;  /* 0x000000788e4c7228 */ /* 0x040fe40000000000 */
[----:B------:R-:W-:Y:S02]  /*1ed0*/  DMUL R126, R142, R126 ;  /* 0x0000007e8e7e7228 */ /* 0x000fe40000000000 */
[----:B-1----:R-:W-:-:S04]  /*1ee0*/  DMUL R82, R34, R82 ;  /* 0x0000005222527228 */ /* 0x002fc80000000000 */
[----:B------:R-:W-:Y:S02]  /*1ef0*/  DFMA R124, R80, R124, R76 ;  /* 0x0000007c507c722b */ /* 0x000fe4000000004c */
[----:B------:R-:W1:Y:S01]  /*1f00*/  LDS.128 R76, [R6+0x1c20] ;  /* 0x001c2000064c7984 */ /* 0x000e620000000c00 */
[----:B------:R-:W-:Y:S02]  /*1f10*/  DFMA R138, R152, R138, RZ ;  /* 0x0000008a988a722b */ /* 0x000fe400000000ff */
[----:B------:R-:W-:Y:S02]  /*1f20*/  DFMA R82, R18, R122, R82 ;  /* 0x0000007a1252722b */ /* 0x000fe40000000052 */
[----:B------:R-:W-:Y:S02]  /*1f30*/  DFMA R152, R80, R120, R126 ;  /* 0x000000785098722b */ /* 0x000fe4000000007e */
[----:B0-----:R-:W-:Y:S01]  /*1f40*/  DFMA R122, R16, R60, RZ ;  /* 0x0000003c107a722b */ /* 0x001fe200000000ff */
[----:B------:R-:W0:Y:S07]  /*1f50*/  LDS.64 R120, [R9+0x38] ;  /* 0x0000380009787984 */ /* 0x000e2e0000000a00 */
[----:B------:R-:W-:-:S02]  /*1f60*/  DFMA R126, R18, R62, R122 ;  /* 0x0000003e127e722b */ /* 0x000fc4000000007a */
[----:B------:R-:W3:Y:S01]  /*1f70*/  LDS.64 R122, [R8+0x10] ;  /* 0x00001000087a7984 */ /* 0x000ee20000000a00 */
[----:B------:R-:W-:-:S03]  /*1f80*/  DFMA R140, R36, R140, R82 ;  /* 0x0000008c248c722b */ /* 0x000fc60000000052 */
[----:B------:R-:W3:Y:S02]  /*1f90*/  LDS.64 R82, [R9+0x70] ;  /* 0x0000700009527984 */ /* 0x000ee40000000a00 */
[----:B------:R-:W-:-:S03]  /*1fa0*/  DFMA R126, R20, R72, R126 ;  /* 0x00000048147e722b */ /* 0x000fc6000000007e */
[----:B------:R-:W-:-:S05]  /*1fb0*/  DFMA R66, R38, R66, R140 ;  /* 0x000000422642722b */ /* 0x000fca000000008c */
[----:B------:R-:W-:Y:S02]  /*1fc0*/  DFMA R126, R22, R74, R126 ;  /* 0x0000004a167e722b */ /* 0x000fe4000000007e */
[----:B------:R-:W-:-:S06]  /*1fd0*/  DFMA R138, R130, R70, R138 ;  /* 0x00000046828a722b */ /* 0x000fcc000000008a */
[----:B-1----:R-:W-:Y:S02]  /*1fe0*/  DFMA R126, R26, R76, R126 ;  /* 0x0000004c1a7e722b */ /* 0x002fe4000000007e */
[----:B0-----:R-:W-:Y:S02]  /*1ff0*/  DFMA R130, R40, R120, R66 ;  /* 0x000000782882722b */ /* 0x001fe40000000042 */
[----:B--2---:R-:W-:-:S04]  /*2000*/  DMUL R120, R142, R116 ;  /* 0x000000748e787228 */ /* 0x004fc80000000000 */
[----:B------:R-:W-:Y:S01]  /*2010*/  DFMA R66, R30, R78, R126 ;  /* 0x0000004e1e42722b */ /* 0x000fe2000000007e */
[----:B------:R-:W-:Y:S01]  /*2020*/  CS2R R70, SRZ ;  /* 0x0000000000467805 */ /* 0x000fe2000001ff00 */
[----:B------:R-:W-:Y:S01]  /*2030*/  LDS.64 R142, [R9+0xe0] ;  /* 0x0000e000098e7984 */ /* 0x000fe20000000a00 */
[----:B---3--:R-:W-:Y:S02]  /*2040*/  DFMA R126, R42, R122, R130 ;  /* 0x0000007a2a7e722b */ /* 0x008fe40000000082 */
[----:B------:R-:W-:Y:S02]  /*2050*/  DFMA R120, R80, R118, R120 ;  /* 0x000000765078722b */ /* 0x000fe40000000078 */
[----:B------:R-:W2:Y:S01]  /*2060*/  @!P1 LDG.E.64.CONSTANT R70, desc[UR4][R112.64+0x498] ;  /* 0x0004980470469981 */ /* 0x000ea2000c1e9b00 */
[----:B------:R-:W-:-:S03]  /*2070*/  DFMA R122, R32, R156, R66 ;  /* 0x0000009c207a722b */ /* 0x000fc60000000042 */
[----:B------:R-:W0:Y:S01]  /*2080*/  LDS.64 R66, [R8+0x18] ;  /* 0x0000180008427984 */ /* 0x000e220000000a00 */
[----:B------:R-:W-:-:S03]  /*2090*/  DFMA R80, R44, R82, R126 ;  /* 0x000000522c50722b */ /* 0x000fc6000000007e */
[----:B------:R-:W-:Y:S01]  /*20a0*/  LDS.64 R82, [R8+0x28] ;  /* 0x0000280008527984 */ /* 0x000fe20000000a00 */
[C---:B------:R-:W-:Y:S02]  /*20b0*/  DFMA R150, R122.reuse, R118, R124 ;  /* 0x000000767a96722b */ /* 0x040fe4000000007c */
[C---:B------:R-:W-:Y:S01]  /*20c0*/  DFMA R152, R122.reuse, R116, R152 ;  /* 0x000000747a98722b */ /* 0x040fe20000000098 */
[----:B------:R-:W-:Y:S01]  /*20d0*/  LDS.64 R118, [R8+0x30] ;  /* 0x0000300008767984 */ /* 0x000fe20000000a00 */
[----:B------:R-:W-:-:S03]  /*20e0*/  DFMA R154, R122, R154, R120 ;  /* 0x0000009a7a9a722b */ /* 0x000fc60000000078 */
[----:B------:R-:W-:Y:S04]  /*20f0*/  LDS.64 R120, [R9+0x118] ;  /* 0x0001180009787984 */ /* 0x000fe80000000a00 */
[----:B------:R-:W-:Y:S01]  /*2100*/  LDS.64 R116, [R9+0x150] ;  /* 0x0001500009747984 */ /* 0x000fe20000000a00 */
[----:B------:R-:W-:Y:S06]  /*2110*/  BAR.SYNC.DEFER_BLOCKING 0x0 ;  /* 0x0000000000007b1d */ /* 0x000fec0000010000 */
[----:B------:R-:W-:Y:S04]  /*2120*/  STS.64 [R108], R150 ;  /* 0x000000966c007388 */ /* 0x000fe80000000a00 */
[----:B------:R-:W-:Y:S01]  /*2130*/  STS.64 [R109], R152 ;  /* 0x000000986d007388 */ /* 0x000fe20000000a00 */
[----:B------:R-:W-:Y:S06]  /*2140*/  BAR.SYNC.DEFER_BLOCKING 0x0 ;  /* 0x0000000000007b1d */ /* 0x000fec0000010000 */
[----:B0-----:R-:W-:Y:S01]  /*2150*/  DFMA R80, R46, R66, R80 ;  /* 0x000000422e50722b */ /* 0x001fe20000000050 */
[----:B------:R-:W0:Y:S04]  /*2160*/  LDS.64 R124, [R4+0x498] ;  /* 0x00049800047c7984 */ /* 0x000e280000000a00 */
[----:B------:R-:W1:Y:S04]  /*2170*/  LDS.64 R122, [R5+0x498] ;  /* 0x00049800057a7984 */ /* 0x000e680000000a00 */
[----:B------:R-:W3:Y:S04]  /*2180*/  LDS.64 R140, [R4+0x4d0] ;  /* 0x0004d000048c7984 */ /* 0x000ee80000000a00 */
[----:B------:R-:W3:Y:S04]  /*2190*/  LDS.64 R126, [R5+0x4a0] ;  /* 0x0004a000057e7984 */ /* 0x000ee80000000a00 */
[----:B------:R-:W3:Y:S01]  /*21a0*/  LDS.64 R66, [R5+0x4a8] ;  /* 0x0004a80005427984 */ /* 0x000ee20000000a00 */
[----:B------:R-:W-:-:S03]  /*21b0*/  CS2R R130, SRZ ;  /* 0x0000000000827805 */ /* 0x000fc6000001ff00 */
[----:B------:R-:W-:Y:S04]  /*21c0*/  LDS.64 R150, [R9+0x150] ;  /* 0x0001500009967984 */ /* 0x000fe80000000a00 */
[----:B------:R-:W2:Y:S01]  /*21d0*/  @!P1 LDG.E.64.CONSTANT R130, desc[UR4][R112.64+0x3a30] ;  /* 0x003a300470829981 */ /* 0x000ea2000c1e9b00 */
[----:B------:R-:W-:-:S03]  /*21e0*/  DFMA R148, R48, R148, R80 ;  /* 0x000000943094722b */ /* 0x000fc60000000050 */
[----:B------:R-:W3:Y:S01]  /*21f0*/  LDS.64 R80, [R4+0x508] ;  /* 0x0005080004507984 */ /* 0x000ee20000000a00 */
[----:B0-----:R-:W-:Y:S02]  /*2200*/  DFMA R124, R84, R124, RZ ;  /* 0x0000007c547c722b */ /* 0x001fe400000000ff */
[----:B-1----:R-:W-:-:S06]  /*2210*/  DFMA R122, R110, R122, RZ ;  /* 0x0000007a6e7a722b */ /* 0x002fcc00000000ff */
[----:B---3--:R-:W-:Y:S02]  /*2220*/  DFMA R140, R100, R140, R124 ;  /* 0x0000008c648c722b */ /* 0x008fe4000000007c */
[----:B------:R-:W0:Y:S01]  /*2230*/  LDS.64 R124, [R5+0x4b0] ;  /* 0x0004b000057c7984 */ /* 0x000e220000000a00 */
[----:B------:R-:W-:Y:S02]  /*2240*/  DFMA R122, R106, R126, R122 ;  /* 0x0000007e6a7a722b */ /* 0x000fe4000000007a */
[----:B------:R-:W-:Y:S01]  /*2250*/  DFMA R146, R50, R146, R148 ;  /* 0x000000923292722b */ /* 0x000fe20000000094 */
[----:B------:R-:W-:Y:S05]  /*2260*/  LDS.64 R126, [R8] ;  /* 0x00000000087e7984 */ /* 0x000fea0000000a00 */
[----:B------:R-:W-:Y:S01]  /*2270*/  DFMA R148, R92, R66, R122 ;  /* 0x000000425c94722b */ /* 0x000fe2000000007a */
[----:B------:R-:W1:Y:S04]  /*2280*/  LDS.64 R66, [R5+0x4b8] ;  /* 0x0004b80005427984 */ /* 0x000e680000000a00 */
[----:B------:R-:W3:Y:S01]  /*2290*/  LDS.64 R122, [R4+0x540] ;  /* 0x00054000047a7984 */ /* 0x000ee20000000a00 */
[----:B------:R-:W-:-:S03]  /*22a0*/  DFMA R140, R86, R80, R140 ;  /* 0x00000050568c722b */ /* 0x000fc6000000008c */
[----:B------:R-:W3:Y:S01]  /*22b0*/  LDS.64 R80, [R4+0x578] ;  /* 0x0005780004507984 */ /* 0x000ee20000000a00 */
[----:B0-----:R-:W-:-:S08]  /*22c0*/  DFMA R124, R102, R124, R148 ;  /* 0x0000007c667c722b */ /* 0x001fd00000000094 */
[----:B-1----:R-:W-:Y:S02]  /*22d0*/  DFMA R66, R98, R66, R124 ;  /* 0x000000426242722b */ /* 0x002fe4000000007c */
[----:B------:R-:W0:Y:S01]  /*22e0*/  LDS.64 R124, [R5+0x4c0] ;  /* 0x0004c000057c7984 */ /* 0x000e220000000a00 */
[----:B---3--:R-:W-:-:S03]  /*22f0*/  DFMA R148, R104, R122, R140 ;  /* 0x0000007a6894722b */ /* 0x008fc6000000008c */
[----:B------:R-:W1:Y:S01]  /*2300*/  LDS.64 R122, [R4+0x5b0] ;  /* 0x0005b000047a7984 */ /* 0x000e620000000a00 */
[----:B------:R-:W-:-:S03]  /*2310*/  DFMA R142, R52, R142, R146 ;  /* 0x0000008e348e722b */ /* 0x000fc60000000092 */
[----:B------:R-:W3:Y:S01]  /*2320*/  LDS.64 R146, [R4+0x5e8] ;  /* 0x0005e80004927984 */ /* 0x000ee20000000a00 */
[----:B------:R-:W-:Y:S02]  /*2330*/  DMUL R126, R34, R126 ;  /* 0x0000007e227e7228 */ /* 0x000fe40000000000 */
[----:B------:R-:W-:Y:S01]  /*2340*/  DMUL R114, R114, UR6 ;  /* 0x0000000672727c28 */ /* 0x000fe20008000000 */
[----:B------:R-:W3:Y:S01]  /*2350*/  LDS.64 R140, [R9] ;  /* 0x00000000098c7984 */ /* 0x000ee20000000a00 */
[----:B------:R-:W-:-:S03]  /*2360*/  DFMA R148, R90, R80, R148 ;  /* 0x000000505a94722b */ /* 0x000fc60000000094 */
[----:B------:R-:W4:Y:S03]  /*2370*/  LDS.64 R80, [R5+0x4c8] ;  /* 0x0004c80005507984 */ /* 0x000f260000000a00 */
[----:B------:R-:W-:Y:S01]  /*2380*/  DFMA R114, R20, R114, R126 ;  /* 0x000000721472722b */ /* 0x000fe2000000007e */
[----:B------:R-:W4:Y:S01]  /*2390*/  LDS.64 R126, [R8+0x8] ;  /* 0x00000800087e7984 */ /* 0x000f220000000a00 */
[----:B0-----:R-:W-:-:S03]  /*23a0*/  DFMA R124, R96, R124, R66 ;  /* 0x0000007c607c722b */ /* 0x001fc60000000042 */
[----:B------:R-:W0:Y:S01]  /*23b0*/  LDS.64 R66, [R9+0x38] ;  /* 0x0000380009427984 */ /* 0x000e220000000a00 */
[----:B-1----:R-:W-:-:S08]  /*23c0*/  DFMA R122, R94, R122, R148 ;  /* 0x0000007a5e7a722b */ /* 0x002fd00000000094 */
[----:B---3--:R-:W-:Y:S02]  /*23d0*/  DFMA R146, R24, R146, R122 ;  /* 0x000000921892722b */ /* 0x008fe4000000007a */
[----:B------:R-:W-:Y:S02]  /*23e0*/  DFMA R140, R36, R140, R114 ;  /* 0x0000008c248c722b */ /* 0x000fe40000000072 */
[----:B----4-:R-:W-:Y:S01]  /*23f0*/  DFMA R124, R28, R80, R124 ;  /* 0x000000501c7c722b */ /* 0x010fe2000000007c */
[----:B------:R-:W1:Y:S03]  /*2400*/  LDS.64 R80, [R8+0x10] ;  /* 0x0000100008507984 */ /* 0x000e660000000a00 */
[----:B------:R-:W-:Y:S02]  /*2410*/  DMUL R68, R146, R68 ;  /* 0x0000004492447228 */ /* 0x000fe40000000000 */
[----:B------:R-:W-:-:S02]  /*2420*/  DFMA R82, R54, R82, R142 ;  /* 0x000000523652722b */ /* 0x000fc4000000008e */
[----:B------:R-:W-:Y:S01]  /*2430*/  DFMA R126, R38, R126, R140 ;  /* 0x0000007e267e722b */ /* 0x000fe2000000008c */
[----:B------:R-:W-:Y:S03]  /*2440*/  LDS.64 R142, [R6+0x1c38] ;  /* 0x001c3800068e7984 */ /* 0x000fe60000000a00 */
[----:B------:R-:W-:Y:S02]  /*2450*/  DFMA R148, R124, R64, R68 ;  /* 0x000000407c94722b */ /* 0x000fe40000000044 */
[----:B------:R-:W3:Y:S01]  /*2460*/  LDS.64 R68, [R9+0x70] ;  /* 0x0000700009447984 */ /* 0x000ee20000000a00 */
[----:B------:R-:W-:Y:S01]  /*2470*/  CS2R R140, SRZ ;  /* 0x00000000008c7805 */ /* 0x000fe2000001ff00 */
[----:B------:R-:W-:Y:S02]  /*2480*/  DFMA R114, R56, R120, R82 ;  /* 0x000000783872722b */ /* 0x000fe40000000052 */
[----:B------:R-:W-:-:S02]  /*2490*/  DMUL R120, R146, R64 ;  /* 0x0000004092787228 */ /* 0x000fc40000000000 */
[----:B------:R-:W-:Y:S01]  /*24a0*/  DMUL R122, R146, R160 ;  /* 0x000000a0927a7228 */ /* 0x000fe20000000000 */
[----:B------:R-:W4:Y:S01]  /*24b0*/  @!P1 LDG.E.64.CONSTANT R140, desc[UR4][R112.64+0x44e8] ;  /* 0x0044e804708c9981 */ /* 0x000f22000c1e9b00 */
[----:B0-----:R-:W-:-:S03]  /*24c0*/  DFMA R146, R40, R66, R126 ;  /* 0x000000422892722b */ /* 0x001fc6000000007e */
[----:B------:R-:W0:Y:S04]  /*24d0*/  LDS.64 R126, [R8+0x18] ;  /* 0x00001800087e7984 */ /* 0x000e280000000a00 */
[----:B------:R-:W2:Y:S01]  /*24e0*/  LDS.128 R64, [R6+0x1c40] ;  /* 0x001c400006407984 */ /* 0x000ea20000000c00 */
[----:B-1----:R-:W-:-:S03]  /*24f0*/  DFMA R146, R42, R80, R146 ;  /* 0x000000502a92722b */ /* 0x002fc60000000092 */
[----:B------:R-:W-:Y:S05]  /*2500*/  LDS.128 R80, [R6+0x1c50] ;  /* 0x001c500006507984 */ /* 0x000fea0000000c00 */
[----:B---3--:R-:W-:-:S08]  /*2510*/  DFMA R146, R44, R68, R146 ;  /* 0x000000442c92722b */ /* 0x008fd00000000092 */
[----:B0-----:R-:W-:Y:S02]  /*2520*/  DFMA R126, R46, R126, R146 ;  /* 0x0000007e2e7e722b */ /* 0x001fe40000000092 */
[----:B------:R-:W0:Y:S01]  /*2530*/  LDS.64 R146, [R9+0xa8] ;  /* 0x0000a80009927984 */ /* 0x000e220000000a00 */
[C---:B--2---:R-:W-:Y:S02]  /*2540*/  DFMA R120, R124.reuse, R70, R120 ;  /* 0x000000467c78722b */ /* 0x044fe40000000078 */
[----:B------:R-:W-:Y:S01]  /*2550*/  DFMA R122, R124, R162, R122 ;  /* 0x000000a27c7a722b */ /* 0x000fe2000000007a */
[----:B------:R-:W1:Y:S01]  /*2560*/  LDS.128 R68, [R6+0x1c60] ;  /* 0x001c600006447984 */ /* 0x000e620000000c00 */
[----:B------:R-:W-:-:S08]  /*2570*/  DFMA R124, R16, R142, RZ ;  /* 0x0000008e107c722b */ /* 0x000fd000000000ff */
[----:B------:R-:W-:-:S08]  /*2580*/  DFMA R124, R18, R64, R124 ;  /* 0x00000040127c722b */ /* 0x000fd0000000007c */
[----:B------:R-:W-:Y:S02]  /*2590*/  DFMA R124, R20, R66, R124 ;  /* 0x00000042147c722b */ /* 0x000fe4000000007c */
[----:B0-----:R-:W-:Y:S01]  /*25a0*/  DFMA R146, R48, R146, R126 ;  /* 0x000000923092722b */ /* 0x001fe2000000007e */
[----:B------:R-:W0:Y:S05]  /*25b0*/  LDS.64 R126, [R8+0x20] ;  /* 0x00002000087e7984 */ /* 0x000e2a0000000a00 */
[----:B------:R-:W-:-:S08]  /*25c0*/  DFMA R124, R22, R80, R124 ;  /* 0x00000050167c722b */ /* 0x000fd0000000007c */
[----:B------:R-:W-:Y:S02]  /*25d0*/  DFMA R124, R26, R82, R124 ;  /* 0x000000521a7c722b */ /* 0x000fe4000000007c */
[----:B------:R-:W-:-:S06]  /*25e0*/  DFMA R114, R58, R118, R114 ;  /* 0x000000763a72722b */ /* 0x000fcc0000000072 */
[----:B-1----:R-:W-:-:S08]  /*25f0*/  DFMA R124, R30, R68, R124 ;  /* 0x000000441e7c722b */ /* 0x002fd0000000007c */
[----:B------:R-:W-:Y:S01]  /*2600*/  DFMA R124, R32, R70, R124 ;  /* 0x00000046207c722b */ /* 0x000fe2000000007c */
[----:B------:R-:W-:-:S06]  /*2610*/  CS2R R118, SRZ ;  /* 0x0000000000767805 */ /* 0x000fcc000001ff00 */
[----:B------:R-:W2:Y:S01]  /*2620*/  @!P1 LDG.E.64.CONSTANT R118, desc[UR4][R112.64+0x620] ;  /* 0x0006200470769981 */ /* 0x000ea2000c1e9b00 */
[----:B------:R-:W-:-:S03]  /*2630*/  DFMA R162, R124, R162, R120 ;  /* 0x000000a27ca2722b */ /* 0x000fc60000000078 */
[----:B------:R-:W1:Y:S01]  /*2640*/  LDS.64 R120, [R9+0xe0] ;  /* 0x0000e00009787984 */ /* 0x000e620000000a00 */
[----:B0-----:R-:W-:Y:S02]  /*2650*/  DFMA R146, R50, R126, R146 ;  /* 0x0000007e3292722b */ /* 0x001fe40000000092 */
[----:B------:R-:W-:Y:S01]  /*2660*/  DFMA R126, R88, R116, R114 ;  /* 0x00000074587e722b */ /* 0x000fe20000000072 */
[----:B------:R-:W-:Y:S02]  /*2670*/  CS2R R116, SRZ ;  /* 0x0000000000747805 */ /* 0x000fe4000001ff00 */
[----:B------:R-:W-:-:S04]  /*2680*/  CS2R R114, SRZ ;  /* 0x0000000000727805 */ /* 0x000fc8000001ff00 */
[----:B------:R-:W3:Y:S04]  /*2690*/  @!P1 LDG.E.64.CONSTANT R116, desc[UR4][R112.64+0x10d8] ;  /* 0x0010d80470749981 */ /* 0x000ee8000c1e9b00 */
[----:B------:R-:W2:Y:S01]  /*26a0*/  @!P1 LDG.E.64.CONSTANT R114, desc[UR4][R112.64+0x2648] ;  /* 0x0026480470729981 */ /* 0x000ea2000c1e9b00 */
[----:B------:R-:W-:Y:S01]  /*26b0*/  DFMA R130, R124, R130, R122 ;  /* 0x000000827c82722b */ /* 0x000fe2000000007a */
[----:B------:R-:W-:-:S06]  /*26c0*/  CS2R R122, SRZ ;  /* 0x00000000007a7805 */ /* 0x000fcc000001ff00 */
[----:B------:R-:W2:Y:S01]  /*26d0*/  @!P1 LDG.E.64.CONSTANT R122, desc[UR4][R112.64+0x3100] ;  /* 0x00310004707a9981 */ /* 0x000ea2000c1e9b00 */
[----:B------:R-:W-:-:S03]  /*26e0*/  DFMA R160, R124, R160, R148 ;  /* 0x000000a07ca0722b */ /* 0x000fc60000000094 */
[----:B------:R-:W0:Y:S01]  /*26f0*/  LDS.64 R124, [R8+0x28] ;  /* 0x00002800087c7984 */ /* 0x000e220000000a00 */
[----:B-1----:R-:W-:Y:S01]  /*2700*/  DFMA R148, R52, R120, R146 ;  /* 0x000000783494722b */ /* 0x002fe20000000092 */
[----:B------:R-:W-:Y:S02]  /*2710*/  CS2R R120, SRZ ;  /* 0x0000000000787805 */ /* 0x000fe4000001ff00 */
[----:B------:R-:W1:Y:S04]  /*2720*/  LDS.64 R146, [R9+0x118] ;  /* 0x0001180009927984 */ /* 0x000e680000000a00 */
[----:B------:R-:W2:Y:S01]  /*2730*/  @!P1 LDG.E.64.CONSTANT R120, desc[UR4][R112.64+0x1b90] ;  /* 0x001b900470789981 */ /* 0x000ea2000c1e9b00 */
[----:B0-----:R-:W-:-:S03]  /*2740*/  DFMA R124, R54, R124, R148 ;  /* 0x0000007c367c722b */ /* 0x001fc60000000094 */
[----:B------:R-:W0:Y:S01]  /*2750*/  LDS.64 R148, [R8+0x30] ;  /* 0x0000300008947984 */ /* 0x000e220000000a00 */
[----:B------:R-:W-:Y:S06]  /*2760*/  BAR.SYNC.DEFER_BLOCKING 0x0 ;  /* 0x0000000000007b1d */ /* 0x000fec0000010000 */
[----:B-1----:R-:W-:Y:S01]  /*2770*/  DFMA R146, R56, R146, R124 ;  /* 0x000000923892722b */ /* 0x002fe2000000007c */
[----:B------:R-:W-:Y:S01]  /*2780*/  CS2R R124, SRZ ;  /* 0x00000000007c7805 */ /* 0x000fe2000001ff00 */
[----:B------:R-:W-:Y:S01]  /*2790*/  DADD R144, R144, R126 ;  /* 0x0000000090907229 */ /* 0x000fe2000000007e */
[----:B------:R-:W-:-:S04]  /*27a0*/  CS2R R126, SRZ ;  /* 0x00000000007e7805 */ /* 0x000fc8000001ff00 */
[----:B------:R-:W2:Y:S04]  /*27b0*/  @!P1 LDG.E.64.CONSTANT R124, desc[UR4][R112.64+0x3bb8] ;  /* 0x003bb804707c9981 */ /* 0x000ea8000c1e9b00 */
[----:B------:R-:W2:Y:S04]  /*27c0*/  @!P1 LDG.E.64.CONSTANT R126, desc[UR4][R112.64+0x4670] ;  /* 0x00467004707e9981 */ /* 0x000ea8000c1e9b00 */
[----:B------:R-:W-:Y:S04]  /*27d0*/  STS.64 [R108], R162 ;  /* 0x000000a26c007388 */ /* 0x000fe80000000a00 */
[----:B------:R-:W-:Y:S01]  /*27e0*/  STS.64 [R109], R160 ;  /* 0x000000a06d007388 */ /* 0x000fe20000000a00 */
[----:B------:R-:W-:Y:S06]  /*27f0*/  BAR.SYNC.DEFER_BLOCKING 0x0 ;  /* 0x0000000000007b1d */ /* 0x000fec0000010000 */
[----:B------:R-:W-:Y:S01]  /*2800*/  DFMA R136, R154, R78, R136 ;  /* 0x0000004e9a88722b */ /* 0x000fe20000000088 */
[----:B------:R-:W1:Y:S04]  /*2810*/  LDS.64 R152, [R8] ;  /* 0x0000000008987984 */ /* 0x000e680000000a00 */
[----:B------:R-:W1:Y:S01]  /*2820*/  LDS.64 R78, [R9] ;  /* 0x00000000094e7984 */ /* 0x000e620000000a00 */
[----:B------:R-:W-:-:S02]  /*2830*/  DFMA R72, R72, R154, R128 ;  /* 0x0000009a4848722b */ /* 0x000fc40000000080 */
[----:B0-----:R-:W-:Y:S02]  /*2840*/  DFMA R146, R58, R148, R146 ;  /* 0x000000943a92722b */ /* 0x001fe40000000092 */
[----:B------:R-:W-:Y:S01]  /*2850*/  DFMA R128, R76, R154, R134 ;  /* 0x0000009a4c80722b */ /* 0x000fe20000000086 */
[----:B------:R-:W-:Y:S01]  /*2860*/  LDS.64 R148, [R8+0x8] ;  /* 0x0000080008947984 */ /* 0x000fe20000000a00 */
[----:B------:R-:W-:-:S03]  /*2870*/  DFMA R134, R154, R62, R144 ;  /* 0x0000003e9a86722b */ /* 0x000fc60000000090 */
[----:B------:R-:W0:Y:S01]  /*2880*/  LDS.64 R62, [R4+0x620] ;  /* 0x00062000043e7984 */ /* 0x000e220000000a00 */
[-C--:B------:R-:W-:Y:S02]  /*2890*/  DFMA R60, R60, R154.reuse, R158 ;  /* 0x0000009a3c3c722b */ /* 0x080fe4000000009e */
[----:B------:R-:W-:Y:S01]  /*28a0*/  DFMA R138, R156, R154, R138 ;  /* 0x0000009a9c8a722b */ /* 0x000fe2000000008a */
[----:B------:R-:W0:Y:S01]  /*28b0*/  LDS.64 R76, [R5+0x620] ;  /* 0x00062000054c7984 */ /* 0x000e220000000a00 */
[----:B------:R-:W-:-:S03]  /*28c0*/  DFMA R132, R154, R74, R132 ;  /* 0x0000004a9a84722b */ /* 0x000fc60000000084 */
[----:B------:R-:W-:Y:S04]  /*28d0*/  LDS.64 R156, [R9+0x38] ;  /* 0x00003800099c7984 */ /* 0x000fe80000000a00 */
[----:B------:R-:W0:Y:S01]  /*28e0*/  LDS.64 R154, [R4+0x658] ;  /* 0x00065800049a7984 */ /* 0x000e220000000a00 */
[----:B------:R-:W-:Y:S02]  /*28f0*/  DFMA R150, R88, R150, R146 ;  /* 0x000000965896722b */ /* 0x000fe40000000092 */
[----:B------:R-:W-:Y:S01]  /*2900*/  DFMA R142, R142, R130, R60 ;  /* 0x000000828e8e722b */ /* 0x000fe2000000003c */
[----:B------:R-:W0:Y:S04]  /*2910*/  LDS.64 R146, [R5+0x628] ;  /* 0x0006280005927984 */ /* 0x000e280000000a00 */
[----:B------:R-:W0:Y:S01]  /*2920*/  LDS.64 R60, [R4+0x690] ;  /* 0x00069000043c7984 */ /* 0x000e220000000a00 */
[----:B----4-:R-:W-:-:S02]  /*2930*/  DMUL R144, R140, UR6 ;  /* 0x000000068c907c28 */ /* 0x010fc40008000000 */
[----:B-1----:R-:W-:Y:S01]  /*2940*/  DMUL R152, R34, R152 ;  /* 0x0000009822987228 */ /* 0x002fe20000000000 */
[----:B------:R-:W1:Y:S01]  /*2950*/  LDS.64 R140, [R5+0x630] ;  /* 0x00063000058c7984 */ /* 0x000e620000000a00 */
[----:B------:R-:W-:-:S03]  /*2960*/  DFMA R134, R64, R130, R134 ;  /* 0x000000824086722b */ /* 0x000fc60000000086 */
[----:B------:R-:W4:Y:S03]  /*2970*/  LDS.64 R64, [R4+0x6c8] ;  /* 0x0006c80004407984 */ /* 0x000f260000000a00 */
[----:B------:R-:W-:Y:S02]  /*2980*/  DFMA R144, R22, R144, R152 ;  /* 0x000000901690722b */ /* 0x000fe40000000098 */
[----:B------:R-:W-:Y:S01]  /*2990*/  DFMA R74, R80, R130, R132 ;  /* 0x00000082504a722b */ /* 0x000fe20000000084 */
[----:B------:R-:W-:Y:S04]  /*29a0*/  LDS.64 R152, [R9+0x70] ;  /* 0x0000700009987984 */ /* 0x000fe80000000a00 */
[----:B------:R-:W4:Y:S01]  /*29b0*/  LDS.64 R80, [R8+0x10] ;  /* 0x0000100008507984 */ /* 0x000f220000000a00 */
[----:B------:R-:W-:-:S02]  /*29c0*/  DFMA R144, R36, R78, R144 ;  /* 0x0000004e2490722b */ /* 0x000fc40000000090 */
[----:B0-----:R-:W-:Y:S01]  /*29d0*/  DFMA R62, R84, R62, RZ ;  /* 0x0000003e543e722b */ /* 0x001fe200000000ff */
[----:B------:R-:W0:Y:S05]  /*29e0*/  LDS.64 R78, [R5+0x638] ;  /* 0x00063800054e7984 */ /* 0x000e2a0000000a00 */
[----:B------:R-:W-:Y:S02]  /*29f0*/  DFMA R148, R38, R148, R144 ;  /* 0x000000942694722b */ /* 0x000fe40000000090 */
[----:B------:R-:W-:Y:S02]  /*2a00*/  DADD R72, R72, R150 ;  /* 0x0000000048487229 */ /* 0x000fe40000000096 */
[----:B------:R-:W-:Y:S01]  /*2a10*/  DFMA R76, R110, R76, RZ ;  /* 0x0000004c6e4c722b */ /* 0x000fe200000000ff */
[----:B------:R-:W0:Y:S01]  /*2a20*/  LDS.64 R150, [R5+0x640] ;  /* 0x0006400005967984 */ /* 0x000e220000000a00 */
[----:B------:R-:W-:-:S02]  /*2a30*/  DFMA R154, R100, R154, R62 ;  /* 0x0000009a649a722b */ /* 0x000fc4000000003e */
[----:B------:R-:W-:Y:S02]  /*2a40*/  DFMA R156, R40, R156, R148 ;  /* 0x0000009c289c722b */ /* 0x000fe40000000094 */
[----:B------:R-:W0:Y:S02]  /*2a50*/  LDS.64 R148, [R4+0x700] ;  /* 0x0007000004947984 */ /* 0x000e240000000a00 */
[----:B------:R-:W-:Y:S02]  /*2a60*/  DFMA R76, R106, R146, R76 ;  /* 0x000000926a4c722b */ /* 0x000fe4000000004c */
[----:B------:R-:W-:-:S06]  /*2a70*/  DFMA R60, R86, R60, R154 ;  /* 0x0000003c563c722b */ /* 0x000fcc000000009a */
[----:B-1----:R-:W-:Y:S01]  /*2a80*/  DFMA R62, R92, R140, R76 ;  /* 0x0000008c5c3e722b */ /* 0x002fe2000000004c */
[----:B------:R-:W-:Y:S01]  /*2a90*/  CS2R R140, SRZ ;  /* 0x00000000008c7805 */ /* 0x000fe2000001ff00 */
[----:B----4-:R-:W-:Y:S01]  /*2aa0*/  DFMA R60, R104, R64, R60 ;  /* 0x00000040683c722b */ /* 0x010fe2000000003c */
[----:B------:R-:W-:Y:S01]  /*2ab0*/  CS2R R144, SRZ ;  /* 0x0000000000907805 */ /* 0x000fe2000001ff00 */
[----:B------:R-:W1:Y:S01]  /*2ac0*/  LDS.64 R64, [R4+0x738] ;  /* 0x0007380004407984 */ /* 0x000e620000000a00 */
[----:B------:R-:W-:-:S03]  /*2ad0*/  DFMA R128, R130, R82, R128 ;  /* 0x000000528280722b */ /* 0x000fc60000000080 */
[----:B------:R-:W4:Y:S01]  /*2ae0*/  @!P1 LDG.E.64.CONSTANT R140, desc[UR4][R112.64+0x27d0] ;  /* 0x0027d004708c9981 */ /* 0x000f22000c1e9b00 */
[----:B------:R-:W-:-:S03]  /*2af0*/  DFMA R154, R42, R80, R156 ;  /* 0x000000502a9a722b */ /* 0x000fc6000000009c */
[----:B------:R-:W1:Y:S01]  /*2b00*/  LDS.128 R80, [R6+0x1c70] ;  /* 0x001c700006507984 */ /* 0x000e620000000c00 */
[----:B0-----:R-:W-:-:S03]  /*2b10*/  DFMA R62, R102, R78, R62 ;  /* 0x0000004e663e722b */ /* 0x001fc6000000003e */
[----:B------:R-:W4:Y:S04]  /*2b20*/  @!P1 LDG.E.64.CONSTANT R144, desc[UR4][R112.64+0x1260] ;  /* 0x0012600470909981 */ /* 0x000f28000c1e9b00 */
[----:B------:R-:W0:Y:S04]  /*2b30*/  LDS.64 R76, [R4+0x770] ;  /* 0x00077000044c7984 */ /* 0x000e280000000a00 */
[----:B------:R-:W0:Y:S01]  /*2b40*/  LDS.64 R78, [R5+0x648] ;  /* 0x00064800054e7984 */ /* 0x000e220000000a00 */
[----:B------:R-:W-:Y:S02]  /*2b50*/  DFMA R150, R98, R150, R62 ;  /* 0x000000966296722b */ /* 0x000fe4000000003e */
[----:B------:R-:W-:Y:S01]  /*2b60*/  DFMA R136, R68, R130, R136 ;  /* 0x000000824488722b */ /* 0x000fe20000000088 */
[----:B------:R-:W-:Y:S01]  /*2b70*/  LDS.64 R156, [R9+0xa8] ;  /* 0x0000a800099c7984 */ /* 0x000fe20000000a00 */
[----:B------:R-:W-:-:S03]  /*2b80*/  DFMA R148, R90, R148, R60 ;  /* 0x000000945a94722b */ /* 0x000fc6000000003c */
[----:B------:R-:W0:Y:S01]  /*2b90*/  LDS.128 R60, [R6+0x1c80] ;  /* 0x001c8000063c7984 */ /* 0x000e220000000c00 */
[C---:B------:R-:W-:Y:S02]  /*2ba0*/  DFMA R138, R130.reuse, R70, R138 ;  /* 0x00000046828a722b */ /* 0x040fe4000000008a */
[----:B------:R-:W-:Y:S01]  /*2bb0*/  DFMA R130, R130, R66, R72 ;  /* 0x000000428282722b */ /* 0x000fe20000000048 */
[----:B------:R-:W0:Y:S04]  /*2bc0*/  LDS.64 R68, [R5+0x650] ;  /* 0x0006500005447984 */ /* 0x000e280000000a00 */
[----:B------:R-:W3:Y:S01]  /*2bd0*/  LDS.64 R70, [R8+0x18] ;  /* 0x0000180008467984 */ /* 0x000ee20000000a00 */
[----:B-1----:R-:W-:-:S03]  /*2be0*/  DFMA R148, R94, R64, R148 ;  /* 0x000000405e94722b */ /* 0x002fc60000000094 */
[----:B------:R-:W1:Y:S01]  /*2bf0*/  LDS.128 R64, [R6+0x1c90] ;  /* 0x001c900006407984 */ /* 0x000e620000000c00 */
[----:B------:R-:W-:Y:S02]  /*2c00*/  DFMA R72, R16, R80, RZ ;  /* 0x000000501048722b */ /* 0x000fe400000000ff */
[----:B------:R-:W-:Y:S01]  /*2c10*/  DFMA R152, R44, R152, R154 ;  /* 0x000000982c98722b */ /* 0x000fe2000000009a */
[----:B------:R-:W2:Y:S05]  /*2c20*/  LDS.64 R154, [R8+0x20] ;  /* 0x00002000089a7984 */ /* 0x000eaa0000000a00 */
[----:B------:R-:W-:Y:S02]  /*2c30*/  DFMA R72, R18, R82, R72 ;  /* 0x000000521248722b */ /* 0x000fe40000000048 */
[----:B0-----:R-:W-:Y:S01]  /*2c40*/  DFMA R76, R24, R76, R148 ;  /* 0x0000004c184c722b */ /* 0x001fe20000000094 */
[----:B------:R-:W0:Y:S01]  /*2c50*/  LDS.64 R148, [R6+0x1ca0] ;  /* 0x001ca00006947984 */ /* 0x000e220000000a00 */
[----:B------:R-:W-:-:S04]  /*2c60*/  DFMA R78, R96, R78, R150 ;  /* 0x0000004e604e722b */ /* 0x000fc80000000096 */
[----:B------:R-:W-:Y:S02]  /*2c70*/  DFMA R150, R20, R60, R72 ;  /* 0x0000003c1496722b */ /* 0x000fe40000000048 */
[----:B------:R-:W0:Y:S06]  /*2c80*/  LDS.64 R72, [R9+0xe0] ;  /* 0x0000e00009487984 */ /* 0x000e2c0000000a00 */
[----:B------:R-:W-:Y:S02]  /*2c90*/  DFMA R150, R22, R62, R150 ;  /* 0x0000003e1696722b */ /* 0x000fe40000000096 */
[----:B------:R-:W-:-:S02]  /*2ca0*/  DFMA R68, R28, R68, R78 ;  /* 0x000000441c44722b */ /* 0x000fc4000000004e */
[----:B---3--:R-:W-:-:S04]  /*2cb0*/  DFMA R70, R46, R70, R152 ;  /* 0x000000462e46722b */ /* 0x008fc80000000098 */
[----:B-1----:R-:W-:Y:S02]  /*2cc0*/  DFMA R150, R26, R64, R150 ;  /* 0x000000401a96722b */ /* 0x002fe40000000096 */
[----:B------:R-:W-:Y:S02]  /*2cd0*/  DMUL R78, R76, R116 ;  /* 0x000000744c4e7228 */ /* 0x000fe40000000000 */
[----:B------:R-:W-:Y:S02]  /*2ce0*/  DFMA R70, R48, R156, R70 ;  /* 0x0000009c3046722b */ /* 0x000fe40000000046 */
[----:B--2---:R-:W-:-:S04]  /*2cf0*/  DMUL R114, R76, R114 ;  /* 0x000000724c727228 */ /* 0x004fc80000000000 */
[----:B------:R-:W-:Y:S02]  /*2d00*/  DFMA R118, R68, R118, R78 ;  /* 0x000000764476722b */ /* 0x000fe4000000004e */
[----:B------:R-:W-:Y:S02]  /*2d10*/  DFMA R78, R30, R66, R150 ;  /* 0x000000421e4e722b */ /* 0x000fe40000000096 */
[----:B------:R-:W-:Y:S01]  /*2d20*/  DFMA R116, R68, R116, R114 ;  /* 0x000000744474722b */ /* 0x000fe20000000072 */
[----:B------:R-:W1:Y:S01]  /*2d30*/  LDS.64 R150, [R8+0x28] ;  /* 0x0000280008967984 */ /* 0x000e620000000a00 */
[----:B------:R-:W-:-:S04]  /*2d40*/  DFMA R152, R50, R154, R70 ;  /* 0x0000009a3298722b */ /* 0x000fc80000000046 */
[----:B0-----:R-:W-:Y:S02]  /*2d50*/  DFMA R70, R32, R148, R78 ;  /* 0x000000942046722b */ /* 0x001fe4000000004e */
[----:B------:R-:W0:Y:S02]  /*2d60*/  LDS.64 R78, [R9+0x118] ;  /* 0x00011800094e7984 */ /* 0x000e240000000a00 */
[----:B------:R-:W-:Y:S02]  /*2d70*/  DFMA R152, R52, R72, R152 ;  /* 0x000000483498722b */ /* 0x000fe40000000098 */
[----:B------:R-:W2:Y:S02]  /*2d80*/  LDS.64 R72, [R8+0x30] ;  /* 0x0000300008487984 */ /* 0x000ea40000000a00 */
[C---:B------:R-:W-:Y:S02]  /*2d90*/  DFMA R156, R70.reuse, R122, R116 ;  /* 0x0000007a469c722b */ /* 0x040fe40000000074 */
[----:B------:R-:W-:Y:S01]  /*2da0*/  LDS.64 R116, [R9+0x150] ;  /* 0x0001500009747984 */ /* 0x000fe20000000a00 */
[----:B------:R-:W-:Y:S01]  /*2db0*/  DFMA R154, R70, R120, R118 ;  /* 0x00000078469a722b */ /* 0x000fe20000000076 */
[----:B------:R-:W-:Y:S06]  /*2dc0*/  BAR.SYNC.DEFER_BLOCKING 0x0 ;  /* 0x0000000000007b1d */ /* 0x000fec0000010000 */
[----:B------:R-:W-:Y:S04]  /*2dd0*/  STS.64 [R108], R154 ;  /* 0x0000009a6c007388 */ /* 0x000fe80000000a00 */
[----:B------:R-:W-:Y:S01]  /*2de0*/  STS.64 [R109], R156 ;  /* 0x0000009c6d007388 */ /* 0x000fe20000000a00 */
[----:B------:R-:W-:Y:S06]  /*2df0*/  BAR.SYNC.DEFER_BLOCKING 0x0 ;  /* 0x0000000000007b1d */ /* 0x000fec0000010000 */
[----:B------:R-:W-:Y:S01]  /*2e00*/  DMUL R76, R76, R122 ;  /* 0x0000007a4c4c7228 */ /* 0x000fe20000000000 */
[----:B------:R-:W3:Y:S04]  /*2e10*/  LDS.64 R114, [R8] ;  /* 0x0000000008727984 */ /* 0x000ee80000000a00 */
[----:B------:R-:W3:Y:S03]  /*2e20*/  LDS.64 R118, [R5+0x7a8] ;  /* 0x0007a80005767984 */ /* 0x000ee60000000a00 */
[----:B------:R-:W-:-:S02]  /*2e30*/  DFMA R68, R68, R120, R76 ;  /* 0x000000784444722b */ /* 0x000fc4000000004c */
[----:B-1----:R-:W-:Y:S01]  /*2e40*/  DFMA R152, R54, R150, R152 ;  /* 0x000000963698722b */ /* 0x002fe20000000098 */
[----:B------:R-:W1:Y:S04]  /*2e50*/  LDS.64 R76, [R4+0x7a8] ;  /* 0x0007a800044c7984 */ /* 0x000e680000000a00 */
[----:B------:R-:W1:Y:S04]  /*2e60*/  LDS.64 R150, [R9] ;  /* 0x0000000009967984 */ /* 0x000e680000000a00 */
[----:B------:R-:W1:Y:S01]  /*2e70*/  LDS.64 R120, [R5+0x7b0] ;  /* 0x0007b00005787984 */ /* 0x000e620000000a00 */
[----:B0-----:R-:W-:-:S02]  /*2e80*/  DFMA R152, R56, R78, R152 ;  /* 0x0000004e3898722b */ /* 0x001fc40000000098 */
[----:B------:R-:W-:Y:S01]  /*2e90*/  DFMA R124, R70, R124, R68 ;  /* 0x0000007c467c722b */ /* 0x000fe20000000044 */
[----:B------:R-:W-:Y:S04]  /*2ea0*/  LDS.64 R78, [R5+0x7b8] ;  /* 0x0007b800054e7984 */ /* 0x000fe80000000a00 */
[----:B------:R-:W0:Y:S01]  /*2eb0*/  LDS.64 R70, [R4+0x7e0] ;  /* 0x0007e00004467984 */ /* 0x000e220000000a00 */
[----:B--2---:R-:W-:Y:S02]  /*2ec0*/  DFMA R152, R58, R72, R152 ;  /* 0x000000483a98722b */ /* 0x004fe40000000098 */
[----:B------:R-:W-:Y:S01]  /*2ed0*/  DMUL R72, R126, UR6 ;  /* 0x000000067e487c28 */ /* 0x000fe20008000000 */
[----:B------:R-:W2:Y:S04]  /*2ee0*/  LDS.64 R68, [R4+0x818] ;  /* 0x0008180004447984 */ /* 0x000ea80000000a00 */
[----:B------:R-:W2:Y:S04]  /*2ef0*/  LDS.64 R122, [R8+0x8] ;  /* 0x00000800087a7984 */ /* 0x000ea80000000a00 */
[----:B------:R-:W-:Y:S01]  /*2f00*/  LDS.64 R154, [R5+0x7c8] ;  /* 0x0007c800059a7984 */ /* 0x000fe20000000a00 */
[----:B---3--:R-:W-:Y:S01]  /*2f10*/  DMUL R114, R34, R114 ;  /* 0x0000007222727228 */ /* 0x008fe20000000000 */
[----:B------:R-:W-:Y:S01]  /*2f20*/  CS2R R146, SRZ ;  /* 0x0000000000927805 */ /* 0x000fe2000001ff00 */
[----:B------:R-:W-:Y:S01]  /*2f30*/  DFMA R116, R88, R116, R152 ;  /* 0x000000745874722b */ /* 0x000fe20000000098 */
[----:B------:R-:W-:Y:S01]  /*2f40*/  CS2R R132, SRZ ;  /* 0x0000000000847805 */ /* 0x000fe2000001ff00 */
[----:B------:R-:W-:Y:S04]  /*2f50*/  LDS.64 R152, [R4+0x8c0] ;  /* 0x0008c00004987984 */ /* 0x000fe80000000a00 */
[----:B------:R-:W-:Y:S01]  /*2f60*/  DFMA R72, R26, R72, R114 ;  /* 0x000000481a48722b */ /* 0x000fe20000000072 */
[----:B------:R-:W3:Y:S01]  /*2f70*/  @!P1 LDG.E.64.CONSTANT R146, desc[UR4][R112.64+0x7a8] ;  /* 0x0007a80470929981 */ /* 0x000ee2000c1e9b00 */
[----:B------:R-:W-:-:S03]  /*2f80*/  DFMA R114, R110, R118, RZ ;  /* 0x000000766e72722b */ /* 0x000fc600000000ff */
[----:B------:R-:W2:Y:S01]  /*2f90*/  LDS.64 R118, [R4+0x850] ;  /* 0x0008500004767984 */ /* 0x000ea20000000a00 */
[----:B-1----:R-:W-:Y:S02]  /*2fa0*/  DFMA R126, R84, R76, RZ ;  /* 0x0000004c547e722b */ /* 0x002fe400000000ff */
[----:B------:R-:W-:Y:S01]  /*2fb0*/  DFMA R150, R36, R150, R72 ;  /* 0x000000962496722b */ /* 0x000fe20000000048 */
[----:B------:R-:W1:Y:S04]  /*2fc0*/  LDS.64 R76, [R5+0x7c0] ;  /* 0x0007c000054c7984 */ /* 0x000e680000000a00 */
[----:B------:R-:W1:Y:S01]  /*2fd0*/  LDS.64 R72, [R4+0x888] ;  /* 0x0008880004487984 */ /* 0x000e620000000a00 */
[----:B------:R-:W-:-:S03]  /*2fe0*/  DFMA R114, R106, R120, R114 ;  /* 0x000000786a72722b */ /* 0x000fc60000000072 */
[----:B------:R-:W1:Y:S01]  /*2ff0*/  LDS.64 R120, [R9+0x38] ;  /* 0x0000380009787984 */ /* 0x000e620000000a00 */
[----:B0-----:R-:W-:Y:S02]  /*3000*/  DFMA R70, R100, R70, R126 ;  /* 0x000000466446722b */ /* 0x001fe4000000007e */
[----:B------:R-:W-:Y:S01]  /*3010*/  DFMA R142, R80, R124, R142 ;  /* 0x0000007c508e722b */ /* 0x000fe2000000008e */
[----:B------:R-:W3:Y:S04]  /*3020*/  @!P1 LDG.E.64.CONSTANT R132, desc[UR4][R112.64+0x1d18] ;  /* 0x001d180470849981 */ /* 0x000ee8000c1e9b00 */
[----:B------:R-:W-:Y:S01]  /*3030*/  LDS.64 R156, [R9+0x70] ;  /* 0x00007000099c7984 */ /* 0x000fe20000000a00 */
[----:B--2---:R-:W-:Y:S02]  /*3040*/  DFMA R126, R86, R68, R70 ;  /* 0x00000044567e722b */ /* 0x004fe40000000046 */
[----:B------:R-:W-:Y:S01]  /*3050*/  DFMA R78, R92, R78, R114 ;  /* 0x0000004e5c4e722b */ /* 0x000fe20000000072 */
[----:B------:R-:W-:Y:S01]  /*3060*/  LDS.128 R68, [R6+0x1cb0] ;  /* 0x001cb00006447984 */ /* 0x000fe20000000c00 */
[----:B------:R-:W-:-:S03]  /*3070*/  DFMA R122, R38, R122, R150 ;  /* 0x0000007a267a722b */ /* 0x000fc60000000096 */
[----:B------:R-:W0:Y:S04]  /*3080*/  LDS.64 R150, [R5+0x7d0] ;  /* 0x0007d00005967984 */ /* 0x000e280000000a00 */
[----:B------:R-:W2:Y:S01]  /*3090*/  LDS.64 R114, [R6+0x1ca8] ;  /* 0x001ca80006727984 */ /* 0x000ea20000000a00 */
[----:B------:R-:W-:Y:S02]  /*30a0*/  DFMA R118, R104, R118, R126 ;  /* 0x000000766876722b */ /* 0x000fe4000000007e */
[----:B-1----:R-:W-:-:S06]  /*30b0*/  DFMA R76, R102, R76, R78 ;  /* 0x0000004c664c722b */ /* 0x002fcc000000004e */
[----:B------:R-:W-:Y:S02]  /*30c0*/  DFMA R78, R90, R72, R118 ;  /* 0x000000485a4e722b */ /* 0x000fe40000000076 */
[----:B------:R-:W1:Y:S01]  /*30d0*/  LDS.64 R118, [R4+0x8f8] ;  /* 0x0008f80004767984 */ /* 0x000e620000000a00 */
[----:B------:R-:W-:-:S03]  /*30e0*/  DFMA R80, R40, R120, R122 ;  /* 0x000000782850722b */ /* 0x000fc6000000007a */
[----:B------:R-:W1:Y:S04]  /*30f0*/  LDS.64 R120, [R8+0x10] ;  /* 0x0000100008787984 */ /* 0x000e680000000a00 */
[----:B------:R-:W4:Y:S01]  /*3100*/  LDS.64 R122, [R5+0x7d8] ;  /* 0x0007d800057a7984 */ /* 0x000f220000000a00 */
[----:B------:R-:W-:Y:S02]  /*3110*/  DFMA R154, R98, R154, R76 ;  /* 0x0000009a629a722b */ /* 0x000fe4000000004c */
[----:B------:R-:W-:Y:S02]  /*3120*/  DFMA R152, R94, R152, R78 ;  /* 0x000000985e98722b */ /* 0x000fe4000000004e */
[----:B------:R-:W-:Y:S01]  /*3130*/  DADD R116, R74, R116 ;  /* 0x000000004a747229 */ /* 0x000fe20000000074 */
[----:B------:R-:W-:Y:S03]  /*3140*/  LDS.128 R76, [R6+0x1cd0] ;  /* 0x001cd000064c7984 */ /* 0x000fe60000000c00 */
[----:B0-----:R-:W-:Y:S01]  /*3150*/  DFMA R150, R96, R150, R154 ;  /* 0x000000966096722b */ /* 0x001fe2000000009a */
[----:B------:R-:W0:Y:S01]  /*3160*/  LDS.128 R72, [R6+0x1cc0] ;  /* 0x001cc00006487984 */ /* 0x000e220000000c00 */
[----:B--2---:R-:W-:-:S03]  /*3170*/  DFMA R126, R16, R114, RZ ;  /* 0x00000072107e722b */ /* 0x004fc600000000ff */
[----:B------:R-:W-:Y:S01]  /*3180*/  LDS.64 R154, [R9+0xa8] ;  /* 0x0000a800099a7984 */ /* 0x000fe20000000a00 */
[----:B-1----:R-:W-:Y:S02]  /*3190*/  DFMA R118, R24, R118, R152 ;  /* 0x000000761876722b */ /* 0x002fe40000000098 */
[----:B------:R-:W-:Y:S01]  /*31a0*/  DFMA R80, R42, R120, R80 ;  /* 0x000000782a50722b */ /* 0x000fe20000000050 */
[----:B------:R-:W-:Y:S01]  /*31b0*/  LDS.64 R152, [R9+0xe0] ;  /* 0x0000e00009987984 */ /* 0x000fe20000000a00 */
[----:B----4-:R-:W-:-:S04]  /*31c0*/  DFMA R120, R28, R122, R150 ;  /* 0x0000007a1c78722b */ /* 0x010fc80000000096 */
[----:B------:R-:W-:Y:S01]  /*31d0*/  DMUL R140, R118, R140 ;  /* 0x0000008c768c7228 */ /* 0x000fe20000000000 */
[----:B------:R-:W-:Y:S07]  /*31e0*/  LDS.64 R150, [R8+0x28] ;  /* 0x0000280008967984 */ /* 0x000fee0000000a00 */
[----:B------:R-:W-:Y:S01]  /*31f0*/  DFMA R160, R120, R144, R140 ;  /* 0x0000009078a0722b */ /* 0x000fe2000000008c */
[----:B------:R-:W-:-:S06]  /*3200*/  CS2R R140, SRZ ;  /* 0x00000000008c7805 */ /* 0x000fcc000001ff00 */
[----:B------:R-:W2:Y:S01]  /*3210*/  @!P1 LDG.E.64.CONSTANT R140, desc[UR4][R112.64+0x3288] ;  /* 0x00328804708c9981 */ /* 0x000ea2000c1e9b00 */
[----:B------:R-:W-:-:S08]  /*3220*/  DFMA R126, R18, R68, R126 ;  /* 0x00000044127e722b */ /* 0x000fd0000000007e */
[----:B------:R-:W-:-:S08]  /*3230*/  DFMA R126, R20, R70, R126 ;  /* 0x00000046147e722b */ /* 0x000fd0000000007e */
[----:B0-----:R-:W-:Y:S02]  /*3240*/  DFMA R126, R22, R72, R126 ;  /* 0x00000048167e722b */ /* 0x001fe4000000007e */
[----:B------:R-:W-:Y:S02]  /*3250*/  DMUL R122, R118, R144 ;  /* 0x00000090767a7228 */ /* 0x000fe40000000000 */
[----:B------:R-:W-:Y:S01]  /*3260*/  DFMA R134, R124, R82, R134 ;  /* 0x000000527c86722b */ /* 0x000fe20000000086 */
[----:B------:R-:W-:Y:S03]  /*3270*/  LDS.64 R144, [R8+0x30] ;  /* 0x0000300008907984 */ /* 0x000fe60000000a00 */
[----:B------:R-:W-:Y:S01]  /*3280*/  DFMA R126, R26, R74, R126 ;  /* 0x0000004a1a7e722b */ /* 0x000fe2000000007e */
[----:B------:R-:W0:Y:S01]  /*3290*/  LDS.64 R82, [R8+0x18] ;  /* 0x0000180008527984 */ /* 0x000e220000000a00 */
[----:B------:R-:W-:-:S03]  /*32a0*/  DFMA R156, R44, R156, R80 ;  /* 0x0000009c2c9c722b */ /* 0x000fc60000000050 */
[----:B------:R-:W-:Y:S05]  /*32b0*/  LDS.64 R80, [R8+0x20] ;  /* 0x0000200008507984 */ /* 0x000fea0000000a00 */
[----:B0-----:R-:W-:Y:S01]  /*32c0*/  DFMA R156, R46, R82, R156 ;  /* 0x000000522e9c722b */ /* 0x001fe2000000009c */
[----:B------:R-:W-:-:S06]  /*32d0*/  CS2R R82, SRZ ;  /* 0x0000000000527805 */ /* 0x000fcc000001ff00 */
[----:B------:R-:W4:Y:S01]  /*32e0*/  @!P1 LDG.E.64.CONSTANT R82, desc[UR4][R112.64+0x47f8] ;  /* 0x0047f80470529981 */ /* 0x000f22000c1e9b00 */
[----:B---3--:R-:W-:Y:S02]  /*32f0*/  DFMA R146, R120, R146, R122 ;  /* 0x000000927892722b */ /* 0x008fe4000000007a */
[----:B------:R-:W-:Y:S01]  /*3300*/  DFMA R122, R30, R76, R126 ;  /* 0x0000004c1e7a722b */ /* 0x000fe2000000007e */
[----:B------:R-:W-:Y:S07]  /*3310*/  LDS.64 R126, [R9+0x150] ;  /* 0x00015000097e7984 */ /* 0x000fee0000000a00 */
[----:B------:R-:W-:-:S08]  /*3320*/  DFMA R122, R32, R78, R122 ;  /* 0x0000004e207a722b */ /* 0x000fd0000000007a */
[C---:B------:R-:W-:Y:S01]  /*3330*/  DFMA R162, R122.reuse, R132, R146 ;  /* 0x000000847aa2722b */ /* 0x040fe20000000092 */
[----:B------:R-:W-:Y:S01]  /*3340*/  LDS.64 R146, [R9+0x118] ;  /* 0x0001180009927984 */ /* 0x000fe20000000a00 */
[----:B------:R-:W-:Y:S06]  /*3350*/  BAR.SYNC.DEFER_BLOCKING 0x0 ;  /* 0x0000000000007b1d */ /* 0x000fec0000010000 */
[----:B------:R-:W-:Y:S01]  /*3360*/  STS.64 [R108], R162 ;  /* 0x000000a26c007388 */ /* 0x000fe20000000a00 */
[----:B--2---:R-:W-:-:S07]  /*3370*/  DFMA R160, R122, R140, R160 ;  /* 0x0000008c7aa0722b */ /* 0x004fce00000000a0 */
[----:B------:R-:W-:Y:S01]  /*3380*/  STS.64 [R109], R160 ;  /* 0x000000a06d007388 */ /* 0x000fe20000000a00 */
[----:B------:R-:W-:Y:S06]  /*3390*/  BAR.SYNC.DEFER_BLOCKING 0x0 ;  /* 0x0000000000007b1d */ /* 0x000fec0000010000 */
[----:B------:R-:W0:Y:S01]  /*33a0*/  LDS.64 R158, [R5+0x930] ;  /* 0x00093000059e7984 */ /* 0x000e220000000a00 */
[----:B------:R-:W-:-:S03]  /*33b0*/  DFMA R154, R48, R154, R156 ;  /* 0x0000009a309a722b */ /* 0x000fc6000000009c */
[----:B------:R-:W-:Y:S04]  /*33c0*/  LDS.64 R156, [R4+0xa10] ;  /* 0x000a1000049c7984 */ /* 0x000fe80000000a00 */
[----:B------:R-:W-:Y:S01]  /*33d0*/  LDS.64 R160, [R6+0x1d10] ;  /* 0x001d100006a07984 */ /* 0x000fe20000000a00 */
[----:B0-----:R-:W-:-:S03]  /*33e0*/  DFMA R158, R110, R158, RZ ;  /* 0x0000009e6e9e722b */ /* 0x001fc600000000ff */
[----:B------:R-:W0:Y:S05]  /*33f0*/  LDS.64 R110, [R5+0x938] ;  /* 0x00093800056e7984 */ /* 0x000e2a0000000a00 */
[----:B0-----:R-:W-:Y:S02]  /*3400*/  DFMA R106, R106, R110, R158 ;  /* 0x0000006e6a6a722b */ /* 0x001fe4000000009e */
[----:B------:R-:W0:Y:S04]  /*3410*/  LDS.64 R158, [R4+0x930] ;  /* 0x00093000049e7984 */ /* 0x000e280000000a00 */
[----:B------:R-:W1:Y:S01]  /*3420*/  LDS.64 R110, [R4+0x968] ;  /* 0x00096800046e7984 */ /* 0x000e620000000a00 */
[----:B0-----:R-:W-:-:S03]  /*3430*/  DFMA R158, R84, R158, RZ ;  /* 0x0000009e549e722b */ /* 0x001fc600000000ff */
[----:B------:R-:W0:Y:S05]  /*3440*/  LDS.64 R84, [R5+0x940] ;  /* 0x0009400005547984 */ /* 0x000e2a0000000a00 */
[----:B-1----:R-:W-:Y:S01]  /*3450*/  DFMA R110, R100, R110, R158 ;  /* 0x0000006e646e722b */ /* 0x002fe2000000009e */
[----:B------:R-:W1:Y:S01]  /*3460*/  LDS.64 R100, [R4+0x9a0] ;  /* 0x0009a00004647984 */ /* 0x000e620000000a00 */
[----:B----4-:R-:W-:-:S03]  /*3470*/  DMUL R82, R82, UR6 ;  /* 0x0000000652527c28 */ /* 0x010fc60008000000 */
[----:B------:R-:W-:Y:S01]  /*3480*/  LDS.64 R158, [R9+0x38] ;  /* 0x00003800099e7984 */ /* 0x000fe20000000a00 */
[----:B0-----:R-:W-:-:S03]  /*3490*/  DFMA R106, R92, R84, R106 ;  /* 0x000000545c6a722b */ /* 0x001fc6000000006a */
[----:B------:R-:W0:Y:S04]  /*34a0*/  LDS.64 R92, [R4+0x9d8] ;  /* 0x0009d800045c7984 */ /* 0x000e280000000a00 */
[----:B------:R-:W2:Y:S01]  /*34b0*/  LDS.64 R84, [R5+0x948] ;  /* 0x0009480005547984 */ /* 0x000ea20000000a00 */
[----:B-1----:R-:W-:Y:S01]  /*34c0*/  DFMA R86, R86, R100, R110 ;  /* 0x000000645656722b */ /* 0x002fe2000000006e */
[----:B------:R-:W-:Y:S02]  /*34d0*/  CS2R R100, SRZ ;  /* 0x0000000000647805 */ /* 0x000fe4000001ff00 */
[----:B------:R-:W1:Y:S04]  /*34e0*/  LDS.64 R110, [R5+0x950] ;  /* 0x00095000056e7984 */ /* 0x000e680000000a00 */
[----:B------:R-:W3:Y:S01]  /*34f0*/  @!P1 LDG.E.64.CONSTANT R100, desc[UR4][R112.64+0x2958] ;  /* 0x0029580470649981 */ /* 0x000ee2000c1e9b00 */
[----:B0-----:R-:W-:Y:S01]  /*3500*/  DFMA R86, R104, R92, R86 ;  /* 0x0000005c6856722b */ /* 0x001fe20000000056 */
[----:B------:R-:W-:Y:S01]  /*3510*/  CS2R R104, SRZ ;  /* 0x0000000000687805 */ /* 0x000fe2000001ff00 */
[----:B--2---:R-:W-:Y:S01]  /*3520*/  DFMA R84, R102, R84, R106 ;  /* 0x000000546654722b */ /* 0x004fe2000000006a */
[----:B------:R-:W-:-:S04]  /*3530*/  CS2R R106, SRZ ;  /* 0x00000000006a7805 */ /* 0x000fc8000001ff00 */
[----:B------:R-:W2:Y:S01]  /*3540*/  @!P1 LDG.E.64.CONSTANT R104, desc[UR4][R112.64+0x13e8] ;  /* 0x0013e80470689981 */ /* 0x000ea2000c1e9b00 */
[----:B------:R-:W-:-:S03]  /*3550*/  CS2R R102, SRZ ;  /* 0x0000000000667805 */ /* 0x000fc6000001ff00 */
[----:B------:R-:W4:Y:S04]  /*3560*/  @!P1 LDG.E.64.CONSTANT R106, desc[UR4][R112.64+0x930] ;  /* 0x00093004706a9981 */ /* 0x000f28000c1e9b00 */
[----:B------:R-:W4:Y:S01]  /*3570*/  @!P1 LDG.E.64.CONSTANT R102, desc[UR4][R112.64+0x1ea0] ;  /* 0x001ea00470669981 */ /* 0x000f22000c1e9b00 */
[----:B------:R-:W-:-:S06]  /*3580*/  CS2R R92, SRZ ;  /* 0x00000000005c7805 */ /* 0x000fcc000001ff00 */
[----:B------:R-:W4:Y:S01]  /*3590*/  @!P1 LDG.E.64.CONSTANT R92, desc[UR4][R112.64+0x3410] ;  /* 0x00341004705c9981 */ /* 0x000f22000c1e9b00 */
[----:B-1----:R-:W-:-:S03]  /*35a0*/  DFMA R84, R98, R110, R84 ;  /* 0x0000006e6254722b */ /* 0x002fc60000000054 */
[----:B------:R-:W0:Y:S01]  /*35b0*/  LDS.64 R110, [R8] ;  /* 0x00000000086e7984 */ /* 0x000e220000000a00 */
[----:B------:R-:W-:-:S06]  /*35c0*/  CS2R R98, SRZ ;  /* 0x0000000000627805 */ /* 0x000fcc000001ff00 */
[----:B------:R-:W4:Y:S01]  /*35d0*/  @!P1 LDG.E.64.CONSTANT R98, desc[UR4][R112.64+0x4980] ;  /* 0x0049800470629981 */ /* 0x000f22000c1e9b00 */
[----:B------:R-:W-:Y:S02]  /*35e0*/  DFMA R86, R90, R156, R86 ;  /* 0x0000009c5a56722b */ /* 0x000fe40000000056 */
[----:B------:R-:W-:Y:S01]  /*35f0*/  DFMA R90, R50, R80, R154 ;  /* 0x00000050325a722b */ /* 0x000fe2000000009a */
[----:B------:R-:W1:Y:S04]  /*3600*/  LDS.64 R156, [R5+0x958] ;  /* 0x00095800059c7984 */ /* 0x000e680000000a00 */
[----:B------:R-:W-:Y:S01]  /*3610*/  LDS.64 R80, [R8+0x8] ;  /* 0x0000080008507984 */ /* 0x000fe20000000a00 */
[----:B0-----:R-:W-:-:S03]  /*3620*/  DMUL R154, R34, R110 ;  /* 0x0000006e229a7228 */ /* 0x001fc60000000000 */
[----:B------:R-:W0:Y:S05]  /*3630*/  LDS.64 R110, [R9] ;  /* 0x00000000096e7984 */ /* 0x000e2a0000000a00 */
[----:B------:R-:W-:Y:S01]  /*3640*/  DFMA R154, R30, R82, R154 ;  /* 0x000000521e9a722b */ /* 0x000fe2000000009a */
[----:B------:R-:W0:Y:S01]  /*3650*/  LDS.64 R82, [R4+0xa48] ;  /* 0x000a480004527984 */ /* 0x000e220000000a00 */
[----:B-1----:R-:W-:-:S03]  /*3660*/  DFMA R96, R96, R156, R84 ;  /* 0x0000009c6060722b */ /* 0x002fc60000000054 */
[----:B------:R-:W-:Y:S03]  /*3670*/  LDS.64 R156, [R8+0x10] ;  /* 0x00001000089c7984 */ /* 0x000fe60000000a00 */
[----:B0-----:R-:W-:Y:S02]  /*3680*/  DFMA R84, R36, R110, R154 ;  /* 0x0000006e2454722b */ /* 0x001fe4000000009a */
[----:B------:R-:W-:-:S06]  /*3690*/  DFMA R94, R94, R82, R86 ;  /* 0x000000525e5e722b */ /* 0x000fcc0000000056 */
[----:B------:R-:W-:Y:S01]  /*36a0*/  DFMA R84, R38, R80, R84 ;  /* 0x000000502654722b */ /* 0x000fe20000000054 */
[----:B------:R-:W0:Y:S07]  /*36b0*/  LDS.128 R80, [R6+0x1ce0] ;  /* 0x001ce00006507984 */ /* 0x000e2e0000000c00 */
[----:B------:R-:W-:Y:S02]  /*36c0*/  DFMA R158, R40, R158, R84 ;  /* 0x0000009e289e722b */ /* 0x000fe40000000054 */
[----:B------:R-:W1:Y:S01]  /*36d0*/  LDS.128 R84, [R6+0x1cf0] ;  /* 0x001cf00006547984 */ /* 0x000e620000000c00 */
[----:B------:R-:W-:-:S02]  /*36e0*/  CS2R R154, SRZ ;  /* 0x00000000009a7805 */ /* 0x000fc4000001ff00 */
[----:B------:R-:W-:-:S04]  /*36f0*/  CS2R R110, SRZ ;  /* 0x00000000006e7805 */ /* 0x000fc8000001ff00 */
[----:B------:R-:W4:Y:S04]  /*3700*/  @!P1 LDG.E.64.CONSTANT R154, desc[UR4][R112.64+0x3d40] ;  /* 0x003d4004709a9981 */ /* 0x000f28000c1e9b00 */
[----:B------:R0:W4:Y:S01]  /*3710*/  @!P1 LDG.E.64.CONSTANT R110, desc[UR4][R112.64+0x3ec8] ;  /* 0x003ec804706e9981 */ /* 0x000122000c1e9b00 */
[----:B------:R-:W-:-:S03]  /*3720*/  DFMA R90, R52, R152, R90 ;  /* 0x00000098345a722b */ /* 0x000fc6000000005a */
[----:B------:R-:W1:Y:S04]  /*3730*/  LDS.64 R152, [R9+0x70] ;  /* 0x0000700009987984 */ /* 0x000e680000000a00 */
[----:B0-----:R-:W0:Y:S01]  /*3740*/  LDS.64 R112, [R4+0xa80] ;  /* 0x000a800004707984 */ /* 0x001e220000000a00 */
[----:B------:R-:W-:-:S08]  /*3750*/  DFMA R16, R16, R80, RZ ;  /* 0x000000501010722b */ /* 0x000fd000000000ff */
[----:B------:R-:W-:-:S08]  /*3760*/  DFMA R16, R18, R82, R16 ;  /* 0x000000521210722b */ /* 0x000fd00000000010 */
[----:B-1----:R-:W-:Y:S01]  /*3770*/  DFMA R16, R20, R84, R16 ;  /* 0x000000541410722b */ /* 0x002fe20000000010 */
[----:B------:R-:W1:Y:S07]  /*3780*/  LDS.64 R20, [R8+0x18] ;  /* 0x0000180008147984 */ /* 0x000e6e0000000a00 */
[----:B------:R-:W-:Y:S02]  /*3790*/  DFMA R22, R22, R86, R16 ;  /* 0x000000561616722b */ /* 0x000fe40000000010 */
[----:B------:R-:W1:Y:S01]  /*37a0*/  LDS.128 R16, [R6+0x1d00] ;  /* 0x001d000006107984 */ /* 0x000e620000000c00 */
[----:B------:R-:W-:-:S03]  /*37b0*/  DFMA R156, R42, R156, R158 ;  /* 0x0000009c2a9c722b */ /* 0x000fc6000000009e */
[----:B------:R-:W1:Y:S05]  /*37c0*/  LDS.64 R158, [R5+0x960] ;  /* 0x00096000059e7984 */ /* 0x000e6a0000000a00 */
[----:B------:R-:W-:Y:S01]  /*37d0*/  DFMA R156, R44, R152, R156 ;  /* 0x000000982c9c722b */ /* 0x000fe2000000009c */
[----:B------:R-:W1:Y:S01]  /*37e0*/  LDS.64 R152, [R9+0xa8] ;  /* 0x0000a80009987984 */ /* 0x000e620000000a00 */
[----:B0-----:R-:W-:-:S06]  /*37f0*/  DFMA R94, R24, R112, R94 ;  /* 0x00000070185e722b */ /* 0x001fcc000000005e */
[----:B-1----:R-:W-:Y:S01]  /*3800*/  DFMA R156, R46, R20, R156 ;  /* 0x000000142e9c722b */ /* 0x002fe2000000009c */
[----:B------:R-:W0:Y:S01]  /*3810*/  LDS.64 R20, [R8+0x20] ;  /* 0x0000200008147984 */ /* 0x000e220000000a00 */
[----:B------:R-:W-:-:S03]  /*3820*/  DFMA R22, R26, R16, R22 ;  /* 0x000000101a16722b */ /* 0x000fc60000000016 */
[----:B------:R-:W-:Y:S01]  /*3830*/  LDS.64 R26, [R8+0x28] ;  /* 0x00002800081a7984 */ /* 0x000fe20000000a00 */
[----:B------:R-:W-:-:S04]  /*3840*/  DFMA R96, R28, R158, R96 ;  /* 0x0000009e1c60722b */ /* 0x000fc80000000060 */
[----:B------:R-:W-:Y:S01]  /*3850*/  DFMA R22, R30, R18, R22 ;  /* 0x000000121e16722b */ /* 0x000fe20000000016 */
[----:B------:R-:W-:Y:S01]  /*3860*/  LDS.64 R30, [R9+0xe0] ;  /* 0x0000e000091e7984 */ /* 0x000fe20000000a00 */
[----:B------:R-:W-:-:S06]  /*3870*/  DFMA R28, R48, R152, R156 ;  /* 0x00000098301c722b */ /* 0x000fcc000000009c */
[----:B------:R-:W-:Y:S02]  /*3880*/  DFMA R4, R32, R160, R22 ;  /* 0x000000a02004722b */ /* 0x000fe40000000016 */
[----:B------:R-:W-:Y:S01]  /*3890*/  LDS.64 R22, [R8+0x30] ;  /* 0x0000300008167984 */ /* 0x000fe20000000a00 */
[----:B0-----:R-:W-:-:S03]  /*38a0*/  DFMA R28, R50, R20, R28 ;  /* 0x00000014321c722b */ /* 0x001fc6000000001c */
[----:B------:R-:W-:Y:S01]  /*38b0*/  LDS.64 R20, [R9+0x150] ;  /* 0x0001500009147984 */ /* 0x000fe20000000a00 */
[C---:B---3--:R-:W-:Y:S02]  /*38c0*/  DMUL R100, R94.reuse, R100 ;  /* 0x000000645e647228 */ /* 0x048fe40000000000 */
[----:B--2---:R-:W-:-:S08]  /*38d0*/  DMUL R24, R94, R104 ;  /* 0x000000685e187228 */ /* 0x004fd00000000000 */
[C---:B----4-:R-:W-:Y:S02]  /*38e0*/  DFMA R24, R96.reuse, R106, R24 ;  /* 0x0000006a6018722b */ /* 0x050fe40000000018 */
[----:B------:R-:W-:-:S06]  /*38f0*/  DFMA R104, R96, R104, R100 ;  /* 0x000000686068722b */ /* 0x000fcc0000000064 */
[C---:B------:R-:W-:Y:S02]  /*3900*/  DFMA R100, R4.reuse, R102, R24 ;  /* 0x000000660464722b */ /* 0x040fe40000000018 */
[----:B------:R-:W-:Y:S01]  /*3910*/  LDS.64 R24, [R9+0x118] ;  /* 0x0001180009187984 */ /* 0x000fe20000000a00 */
[----:B------:R-:W-:Y:S06]  /*3920*/  BAR.SYNC.DEFER_BLOCKING 0x0 ;  /* 0x0000000000007b1d */ /* 0x000fec0000010000 */
        /* <DEDUP_REMOVED lines=8> */
[----:B------:R-:W-:-:S03]  /*39b0*/  DFMA R130, R60, R124, R130 ;  /* 0x0000007c3c82722b */ /* 0x000fc60000000082 */
[----:B------:R-:W3:Y:S01]  /*39c0*/  LDS.64 R60, [R9+0x38] ;  /* 0x00003800093c7984 */ /* 0x000ee20000000a00 */
[----:B------:R-:W-:Y:S01]  /*39d0*/  DMUL R98, R98, UR6 ;  /* 0x0000000662627c28 */ /* 0x000fe20008000000 */
[----:B------:R-:W4:Y:S01]  /*39e0*/  LDCU.64 UR6, c[0x3][0x8d8] ;  /* 0x00c11b00ff0677ac */ /* 0x000f220008000a00 */
[----:B0-----:R-:W-:Y:S01]  /*39f0*/  DMUL R106, R34, R106 ;  /* 0x0000006a226a7228 */ /* 0x001fe20000000000 */
[----:B------:R-:W0:Y:S07]  /*3a00*/  LDS.64 R34, [R8+0x10] ;  /* 0x0000100008227984 */ /* 0x000e2e0000000a00 */
[----:B------:R-:W-:Y:S01]  /*3a10*/  DFMA R98, R32, R98, R106 ;  /* 0x000000622062722b */ /* 0x000fe2000000006a */
[----:B------:R-:W0:Y:S07]  /*3a20*/  LDS.64 R32, [R9+0x70] ;  /* 0x0000700009207984 */ /* 0x000e2e0000000a00 */
[----:B-1----:R-:W-:Y:S01]  /*3a30*/  DFMA R98, R36, R112, R98 ;  /* 0x000000702462722b */ /* 0x002fe20000000062 */
[----:B------:R-:W1:Y:S07]  /*3a40*/  LDS.64 R36, [R8+0x18] ;  /* 0x0000180008247984 */ /* 0x000e6e0000000a00 */
[----:B--2---:R-:W-:-:S02]  /*3a50*/  DFMA R64, R38, R64, R98 ;  /* 0x000000402640722b */ /* 0x004fc40000000062 */
[----:B------:R-:W2:Y:S04]  /*3a60*/  LDS.64 R98, [R9+0xa8] ;  /* 0x0000a80009627984 */ /* 0x000ea80000000a00 */
[----:B------:R-:W-:Y:S02]  /*3a70*/  LDS.64 R38, [R9+0xe0] ;  /* 0x0000e00009267984 */ /* 0x000fe40000000a00 */
[----:B---3--:R-:W-:Y:S02]  /*3a80*/  DFMA R60, R40, R60, R64 ;  /* 0x0000003c283c722b */ /* 0x008fe40000000040 */
[----:B------:R-:W3:Y:S06]  /*3a90*/  LDS.64 R40, [R8+0x20] ;  /* 0x0000200008287984 */ /* 0x000eec0000000a00 */
[----:B0-----:R-:W-:-:S08]  /*3aa0*/  DFMA R34, R42, R34, R60 ;  /* 0x000000222a22722b */ /* 0x001fd0000000003c */
[----:B------:R-:W-:Y:S02]  /*3ab0*/  DFMA R32, R44, R32, R34 ;  /* 0x000000202c20722b */ /* 0x000fe40000000022 */
[----:B------:R-:W0:Y:S06]  /*3ac0*/  LDS.64 R34, [R8+0x28] ;  /* 0x0000280008227984 */ /* 0x000e2c0000000a00 */
[----:B-1----:R-:W-:Y:S02]  /*3ad0*/  DFMA R36, R46, R36, R32 ;  /* 0x000000242e24722b */ /* 0x002fe40000000020 */
[----:B------:R-:W1:Y:S06]  /*3ae0*/  LDS.64 R32, [R9+0x118] ;  /* 0x0001180009207984 */ /* 0x000e6c0000000a00 */
[----:B--2---:R-:W-:-:S02]  /*3af0*/  DFMA R98, R48, R98, R36 ;  /* 0x000000623062722b */ /* 0x004fc40000000024 */
[----:B------:R-:W2:Y:S01]  /*3b00*/  LDS.64 R36, [R8+0x30] ;  /* 0x0000300008247984 */ /* 0x000ea20000000a00 */
[----:B------:R-:W-:Y:S02]  /*3b10*/  DFMA R30, R52, R30, R28 ;  /* 0x0000001e341e722b */ /* 0x000fe4000000001c */
[----:B------:R-:W-:Y:S01]  /*3b20*/  DFMA R90, R54, R150, R90 ;  /* 0x00000096365a722b */ /* 0x000fe2000000005a */
[----:B------:R-:W4:Y:S02]  /*3b30*/  LDS.64 R28, [R9+0x150] ;  /* 0x00015000091c7984 */ /* 0x000f240000000a00 */
[----:B---3--:R-:W-:Y:S02]  /*3b40*/  DFMA R40, R50, R40, R98 ;  /* 0x000000283228722b */ /* 0x008fe40000000062 */
[----:B------:R-:W-:Y:S01]  /*3b50*/  DMUL R118, R118, R140 ;  /* 0x0000008c76767228 */ /* 0x000fe20000000000 */
[----:B------:R-:W-:Y:S06]  /*3b60*/  BAR.SYNC.DEFER_BLOCKING 0x0 ;  /* 0x0000000000007b1d */ /* 0x000fec0000010000 */
[----:B------:R-:W-:-:S02]  /*3b70*/  DFMA R90, R56, R146, R90 ;  /* 0x00000092385a722b */ /* 0x000fc4000000005a */
[----:B------:R-:W-:Y:S02]  /*3b80*/  DFMA R26, R54, R26, R30 ;  /* 0x0000001a361a722b */ /* 0x000fe4000000001e */
[----:B------:R-:W-:Y:S02]  /*3b90*/  DFMA R38, R52, R38, R40 ;  /* 0x000000263426722b */ /* 0x000fe40000000028 */
[----:B------:R-:W-:Y:S02]  /*3ba0*/  DFMA R118, R120, R132, R118 ;  /* 0x000000847876722b */ /* 0x000fe40000000076 */
[----:B------:R-:W-:Y:S02]  /*3bb0*/  DFMA R90, R58, R144, R90 ;  /* 0x000000903a5a722b */ /* 0x000fe4000000005a */
[----:B------:R-:W-:Y:S02]  /*3bc0*/  DFMA R24, R56, R24, R26 ;  /* 0x000000183818722b */ /* 0x000fe4000000001a */
[----:B------:R-:W-:-:S02]  /*3bd0*/  DMUL R92, R94, R92 ;  /* 0x0000005c5e5c7228 */ /* 0x000fc40000000000 */
[----:B0-----:R-:W-:Y:S02]  /*3be0*/  DFMA R34, R54, R34, R38 ;  /* 0x000000223622722b */ /* 0x001fe40000000026 */
[----:B------:R-:W-:Y:S02]  /*3bf0*/  DFMA R136, R124, R66, R136 ;  /* 0x000000427c88722b */ /* 0x000fe40000000088 */
[----:B------:R-:W-:Y:S02]  /*3c00*/  DFMA R138, R148, R124, R138 ;  /* 0x0000007c948a722b */ /* 0x000fe4000000008a */
[----:B------:R-:W-:Y:S02]  /*3c10*/  DFMA R90, R88, R126, R90 ;  /* 0x0000007e585a722b */ /* 0x000fe4000000005a */
[----:B------:R-:W-:Y:S02]  /*3c20*/  DFMA R118, R122, R154, R118 ;  /* 0x0000009a7a76722b */ /* 0x000fe40000000076 */
[----:B------:R-:W-:-:S02]  /*3c30*/  DFMA R22, R58, R22, R24 ;  /* 0x000000163a16722b */ /* 0x000fc40000000018 */
[----:B------:R-:W-:Y:S02]  /*3c40*/  DFMA R92, R96, R102, R92 ;  /* 0x00000066605c722b */ /* 0x000fe4000000005c */
[----:B-1----:R-:W-:Y:S02]  /*3c50*/  DFMA R32, R56, R32, R34 ;  /* 0x000000203820722b */ /* 0x002fe40000000022 */
[----:B------:R-:W-:Y:S02]  /*3c60*/  DFMA R116, R124, R62, R116 ;  /* 0x0000003e7c74722b */ /* 0x000fe40000000074 */
[----:B------:R-:W-:Y:S02]  /*3c70*/  DADD R90, R128, R90 ;  /* 0x00000000805a7229 */ /* 0x000fe4000000005a */
[----:B------:R-:W-:Y:S02]  /*3c80*/  DFMA R76, R76, R118, R136 ;  /* 0x000000764c4c722b */ /* 0x000fe40000000088 */
[----:B------:R-:W-:-:S02]  /*3c90*/  DFMA R138, R118, R78, R138 ;  /* 0x0000004e768a722b */ /* 0x000fc4000000008a */
[----:B------:R-:W-:Y:S02]  /*3ca0*/  DFMA R20, R88, R20, R22 ;  /* 0x000000145814722b */ /* 0x000fe40000000016 */
[----:B------:R-:W-:Y:S02]  /*3cb0*/  DFMA R92, R4, R110, R92 ;  /* 0x0000006e045c722b */ /* 0x000fe4000000005c */
[----:B--2---:R-:W-:Y:S02]  /*3cc0*/  DFMA R32, R58, R36, R32 ;  /* 0x000000243a20722b */ /* 0x004fe40000000020 */
[-C--:B------:R-:W-:Y:S02]  /*3cd0*/  DFMA R142, R114, R118.reuse, R142 ;  /* 0x00000076728e722b */ /* 0x080fe4000000008e */
        /* <DEDUP_REMOVED lines=21> */
[----:B------:R-:W-:-:S02]  /*3e30*/  IMAD.U32 R34, RZ, RZ, UR18 ;  /* 0x00000012ff227e24 */ /* 0x000fc4000f8e00ff */
[----:B------:R-:W-:Y:S01]  /*3e40*/  IMAD.U32 R35, RZ, RZ, UR19 ;  /* 0x00000013ff237e24 */ /* 0x000fe2000f8e00ff */
        /* <DEDUP_REMOVED lines=11> */
[----:B------:R-:W-:-:S06]  /*3f00*/  DADD R4, R4, -R8 ;  /* 0x0000000004047229 */ /* 0x000fcc0000000808 */
[----:B------:R-:W-:Y:S02]  /*3f10*/  DFMA R16, R6, UR8, RZ ;  /* 0x0000000806107c2b */ /* 0x000fe400080000ff */
[--C-:B-1----:R-:W-:Y:S02]  /*3f20*/  DADD R8, R20, R22.reuse ;  /* 0x0000000014087229 */ /* 0x102fe40000000016 */
[----:B------:R-:W-:Y:S02]  /*3f30*/  DFMA R6, R6, R10, RZ ;  /* 0x0000000a0606722b */ /* 0x000fe400000000ff */
[----:B------:R-:W-:Y:S02]  /*3f40*/  DADD R20, R20, -R22 ;  /* 0x0000000014147229 */ /* 0x000fe40000000816 */
[C---:B------:R-:W-:Y:S02]  /*3f50*/  DFMA R18, R4.reuse, UR12, RZ ;  /* 0x0000000c04127c2b */ /* 0x040fe400080000ff */
[----:B------:R-:W-:-:S02]  /*3f60*/  DFMA R28, R4, R14, RZ ;  /* 0x0000000e041c722b */ /* 0x000fc400000000ff */
[C---:B------:R-:W-:Y:S02]  /*3f70*/  DFMA R22, R8.reuse, UR16, R16 ;  /* 0x0000001008167c2b */ /* 0x040fe40008000010 */
[----:B------:R-:W-:Y:S01]  /*3f80*/  DFMA R32, R8, R12, R6 ;  /* 0x0000000c0820722b */ /* 0x000fe20000000006 */
[----:B------:R-:W-:Y:S01]  /*3f90*/  IMAD.U32 R4, RZ, RZ, UR6 ;  /* 0x00000006ff047e24 */ /* 0x000fe2000f8e00ff */
[----:B--2---:R-:W-:Y:S01]  /*3fa0*/  DADD R6, R24, -R26 ;  /* 0x0000000018067229 */ /* 0x004fe2000000081a */
[----:B------:R-:W-:Y:S01]  /*3fb0*/  IMAD.U32 R5, RZ, RZ, UR7 ;  /* 0x00000007ff057e24 */ /* 0x000fe2000f8e00ff */
[----:B------:R-:W-:Y:S01]  /*3fc0*/  DFMA R8, R20, UR20, R18 ;  /* 0x0000001414087c2b */ /* 0x000fe20008000012 */
[----:B------:R-:W0:Y:S01]  /*3fd0*/  LDCU.64 UR6, c[0x3][0x8f8] ;  /* 0x00c11f00ff0677ac */ /* 0x000e220008000a00 */
[----:B---3--:R-:W-:Y:S02]  /*3fe0*/  DADD R18, R30, R30 ;  /* 0x000000001e127229 */ /* 0x008fe4000000001e */
[----:B------:R-:W-:-:S02]  /*3ff0*/  DADD R24, R24, R26 ;  /* 0x0000000018187229 */ /* 0x000fc4000000001a */
[----:B------:R-:W-:Y:S01]  /*4000*/  DFMA R28, R20, R4, R28 ;  /* 0x00000004141c722b */ /* 0x000fe2000000001c */
[----:B------:R-:W-:Y:S01]  /*4010*/  IMAD.U32 R16, RZ, RZ, UR14 ;  /* 0x0000000eff107e24 */ /* 0x000fe2000f8e00ff */
[----:B------:R-:W-:Y:S01]  /*4020*/  DFMA R20, R6, UR32, R8 ;  /* 0x0000002006147c2b */ /* 0x000fe20008000008 */
[----:B------:R-:W-:Y:S02]  /*4030*/  IMAD.U32 R17, RZ, RZ, UR15 ;  /* 0x0000000fff117e24 */ /* 0x000fe4000f8e00ff */
[----:B------:R-:W-:Y:S02]  /*4040*/  IMAD.U32 R8, RZ, RZ, UR10 ;  /* 0x0000000aff087e24 */ /* 0x000fe4000f8e00ff */
[----:B------:R-:W-:Y:S01]  /*4050*/  IMAD.U32 R9, RZ, RZ, UR11 ;  /* 0x0000000bff097e24 */ /* 0x000fe2000f8e00ff */
[----:B------:R-:W-:Y:S02]  /*4060*/  DADD R30, R30, -R30 ;  /* 0x000000001e1e7229 */ /* 0x000fe4000000081e */
[----:B------:R-:W-:-:S02]  /*4070*/  DMUL R18, R18, 0.5 ;  /* 0x3fe0000012127828 */ /* 0x000fc40000000000 */
[----:B------:R-:W-:Y:S02]  /*4080*/  DFMA R22, R24, UR24, R22 ;  /* 0x0000001818167c2b */ /* 0x000fe40008000016 */
[----:B------:R-:W-:Y:S02]  /*4090*/  DFMA R28, R6, R16, R28 ;  /* 0x00000010061c722b */ /* 0x000fe4000000001c */
[----:B------:R-:W-:Y:S02]  /*40a0*/  DFMA R32, R24, R8, R32 ;  /* 0x000000081820722b */ /* 0x000fe40000000020 */
[----:B------:R-:W-:Y:S02]  /*40b0*/  DFMA R20, R30, UR36, R20 ;  /* 0x000000241e147c2b */ /* 0x000fe40008000014 */
[----:B------:R-:W-:Y:S01]  /*40c0*/  DFMA R22, R18, UR28, R22 ;  /* 0x0000001c12167c2b */ /* 0x000fe20008000016 */
[----:B------:R-:W1:Y:S01]  /*40d0*/  S2R R6, SR_TID.X ;  /* 0x0000000000067919 */ /* 0x000e620000002100 */
[----:B0-----:R-:W-:-:S02]  /*40e0*/  DFMA R28, R30, UR6, R28 ;  /* 0x000000061e1c7c2b */ /* 0x001fc4000800001c */
[----:B------:R-:W-:-:S04]  /*40f0*/  DFMA R32, R18, R34, R32 ;  /* 0x000000221220722b */ /* 0x000fc80000000020 */
[C-C-:B------:R-:W-:Y:S02]  /*4100*/  DADD R18, R22.reuse, R20.reuse ;  /* 0x0000000016127229 */ /* 0x140fe40000000014 */
[----:B------:R-:W-:Y:S02]  /*4110*/  DADD R20, R22, -R20 ;  /* 0x0000000016147229 */ /* 0x000fe40000000814 */
[C-C-:B------:R-:W-:Y:S02]  /*4120*/  DADD R22, R32.reuse, R28.reuse ;  /* 0x0000000020167229 */ /* 0x140fe4000000001c */
[----:B------:R-:W-:Y:S01]  /*4130*/  DADD R28, R32, -R28 ;  /* 0x00000000201c7229 */ /* 0x000fe2000000081c */
[----:B------:R0:W-:Y:S04]  /*4140*/  STS.64 [R3], R18 ;  /* 0x0000001203007388 */ /* 0x0001e80000000a00 */
[----:B------:R0:W-:Y:S04]  /*4150*/  STS.64 [R3+0x18], R20 ;  /* 0x0000181403007388 */ /* 0x0001e80000000a00 */
[----:B------:R0:W-:Y:S04]  /*4160*/  STS.64 [R3+0x8], R22 ;  /* 0x0000081603007388 */ /* 0x0001e80000000a00 */
[----:B------:R0:W-:Y:S01]  /*4170*/  STS.64 [R3+0x10], R28 ;  /* 0x0000101c03007388 */ /* 0x0001e20000000a00 */
[----:B------:R-:W-:Y:S06]  /*4180*/  BAR.SYNC.DEFER_BLOCKING 0x0 ;  /* 0x0000000000007b1d */ /* 0x000fec0000010000 */
[----:B------:R-:W-:Y:S05]  /*4190*/  @P3 BRA `(.L_x_313) ;  /* 0x00000004000c3947 */ /* 0x000fea0003800000 */
[----:B01----:R-:W-:Y:S01]  /*41a0*/  IMAD.SHL.U32 R3, R6, 0x8, RZ ;  /* 0x0000000806037824 */ /* 0x003fe200078e00ff */
        /* <DEDUP_REMOVED lines=10> */
[----:B------:R-:W5:Y:S01]  /*4250*/  LDCU.64 UR22, c[0x3][0x8e8] ;  /* 0x00c11d00ff1677ac */ /* 0x000f620008000a00 */
[----:B0-----:R-:W-:-:S02]  /*4260*/  IMAD.U32 R14, RZ, RZ, UR10 ;  /* 0x0000000aff0e7e24 */ /* 0x001fc4000f8e00ff */
[----:B------:R-:W-:Y:S01]  /*4270*/  LDS.64 R10, [R3+0x38] ;  /* 0x00003800030a7984 */ /* 0x000fe20000000a00 */
[----:B------:R-:W-:Y:S01]  /*4280*/  IMAD.U32 R15, RZ, RZ, UR11 ;  /* 0x0000000bff0f7e24 */ /* 0x000fe2000f8e00ff */
[----:B------:R-:W0:Y:S02]  /*4290*/  LDCU.64 UR10, c[0x3][0x728] ;  /* 0x00c0e500ff0a77ac */ /* 0x000e240008000a00 */
[----:B------:R-:W1:Y:S04]  /*42a0*/  LDS.64 R16, [R3+0x118] ;  /* 0x0001180003107984 */ /* 0x000e680000000a00 */
[----:B------:R-:W-:Y:S04]  /*42b0*/  LDS.64 R20, [R3+0x70] ;  /* 0x0000700003147984 */ /* 0x000fe80000000a00 */
[----:B------:R-:W5:Y:S04]  /*42c0*/  LDS.64 R22, [R3+0xe0] ;  /* 0x0000e00003167984 */ /* 0x000f680000000a00 */
[----:B------:R-:W0:Y:S01]  /*42d0*/  LDS.64 R24, [R3+0xa8] ;  /* 0x0000a80003187984 */ /* 0x000e220000000a00 */
[----:B----4-:R-:W-:-:S02]  /*42e0*/  DADD R12, R4, -R8 ;  /* 0x00000000040c7229 */ /* 0x010fc40000000808 */
[----:B------:R-:W-:Y:S01]  /*42f0*/  DADD R8, R4, R8 ;  /* 0x0000000004087229 */ /* 0x000fe20000000008 */
[----:B--2---:R-:W-:Y:S02]  /*4300*/  IMAD.U32 R4, RZ, RZ, UR18 ;  /* 0x00000012ff047e24 */ /* 0x004fe4000f8e00ff */
[----:B------:R-:W-:Y:S01]  /*4310*/  IMAD.U32 R5, RZ, RZ, UR19 ;  /* 0x00000013ff057e24 */ /* 0x000fe2000f8e00ff */
[C-C-:B-1----:R-:W-:Y:S02]  /*4320*/  DADD R18, R10.reuse, R16.reuse ;  /* 0x000000000a127229 */ /* 0x142fe40000000010 */
[----:B------:R-:W-:Y:S01]  /*4330*/  DADD R16, R10, -R16 ;  /* 0x000000000a107229 */ /* 0x000fe20000000810 */
[----:B------:R-:W-:Y:S01]  /*4340*/  IMAD.U32 R10, RZ, RZ, UR6 ;  /* 0x00000006ff0a7e24 */ /* 0x000fe2000f8e00ff */
[C---:B------:R-:W-:Y:S01]  /*4350*/  DFMA R28, R12.reuse, UR12, RZ ;  /* 0x0000000c0c1c7c2b */ /* 0x040fe200080000ff */
[----:B------:R-:W-:Y:S01]  /*4360*/  IMAD.U32 R11, RZ, RZ, UR7 ;  /* 0x00000007ff0b7e24 */ /* 0x000fe2000f8e00ff */
[----:B------:R-:W-:Y:S01]  /*4370*/  DFMA R32, R12, R14, RZ ;  /* 0x0000000e0c20722b */ /* 0x000fe200000000ff */
[----:B------:R-:W1:Y:S01]  /*4380*/  LDCU.64 UR6, c[0x3][0x8f8] ;  /* 0x00c11f00ff0677ac */ /* 0x000e620008000a00 */
[----:B------:R-:W-:Y:S01]  /*4390*/  DFMA R26, R8, UR8, RZ ;  /* 0x00000008081a7c2b */ /* 0x000fe200080000ff */
[----:B---3--:R-:W-:-:S02]  /*43a0*/  IMAD.U32 R12, RZ, RZ, UR14 ;  /* 0x0000000eff0c7e24 */ /* 0x008fc4000f8e00ff */
[----:B------:R-:W-:Y:S01]  /*43b0*/  DFMA R30, R8, R10, RZ ;  /* 0x0000000a081e722b */ /* 0x000fe200000000ff */
[----:B------:R-:W-:Y:S01]  /*43c0*/  IMAD.U32 R13, RZ, RZ, UR15 ;  /* 0x0000000fff0d7e24 */ /* 0x000fe2000f8e00ff */
[----:B------:R-:W2:Y:S01]  /*43d0*/  LDCU.64 UR14, c[0x3][0x738] ;  /* 0x00c0e700ff0e77ac */ /* 0x000ea20008000a00 */
[C---:B------:R-:W-:Y:S02]  /*43e0*/  DFMA R28, R16.reuse, UR20, R28 ;  /* 0x00000014101c7c2b */ /* 0x040fe4000800001c */
[----:B------:R-:W-:Y:S02]  /*43f0*/  DFMA R32, R16, R4, R32 ;  /* 0x000000041020722b */ /* 0x000fe40000000020 */
[----:B-----5:R-:W-:Y:S01]  /*4400*/  DADD R8, R20, -R22 ;  /* 0x0000000014087229 */ /* 0x020fe20000000816 */
[----:B------:R-:W-:Y:S01]  /*4410*/  IMAD.U32 R16, RZ, RZ, UR22 ;  /* 0x00000016ff107e24 */ /* 0x000fe2000f8e00ff */
[C---:B------:R-:W-:Y:S01]  /*4420*/  DFMA R26, R18.reuse, UR16, R26 ;  /* 0x00000010121a7c2b */ /* 0x040fe2000800001a */
[----:B------:R-:W-:Y:S01]  /*4430*/  IMAD.U32 R17, RZ, RZ, UR23 ;  /* 0x00000017ff117e24 */ /* 0x000fe2000f8e00ff */
[----:B------:R-:W-:-:S02]  /*4440*/  DFMA R30, R18, R12, R30 ;  /* 0x0000000c121e722b */ /* 0x000fc4000000001e */
[----:B0-----:R-:W-:Y:S02]  /*4450*/  DADD R18, R24, R24 ;  /* 0x0000000018127229 */ /* 0x001fe40000000018 */
[----:B------:R-:W-:Y:S02]  /*4460*/  DADD R20, R20, R22 ;  /* 0x0000000014147229 */ /* 0x000fe40000000016 */
[C---:B------:R-:W-:Y:S02]  /*4470*/  DFMA R28, R8.reuse, UR32, R28 ;  /* 0x00000020081c7c2b */ /* 0x040fe4000800001c */
[----:B------:R-:W-:Y:S01]  /*4480*/  DFMA R32, R8, R16, R32 ;  /* 0x000000100820722b */ /* 0x000fe20000000020 */
[----:B--2---:R-:W-:Y:S01]  /*4490*/  IMAD.U32 R34, RZ, RZ, UR14 ;  /* 0x0000000eff227e24 */ /* 0x004fe2000f8e00ff */
[----:B------:R-:W-:Y:S01]  /*44a0*/  DADD R24, R24, -R24 ;  /* 0x0000000018187229 */ /* 0x000fe20000000818 */
[----:B------:R-:W-:Y:S01]  /*44b0*/  IMAD.U32 R8, RZ, RZ, UR10 ;  /* 0x0000000aff087e24 */ /* 0x000fe2000f8e00ff */
[----:B------:R-:W-:Y:S01]  /*44c0*/  DMUL R18, R18, 0.5 ;  /* 0x3fe0000012127828 */ /* 0x000fe20000000000 */
[----:B------:R-:W-:Y:S01]  /*44d0*/  IMAD.U32 R9, RZ, RZ, UR11 ;  /* 0x0000000bff097e24 */ /* 0x000fe2000f8e00ff */
[----:B------:R-:W-:Y:S01]  /*44e0*/  DFMA R26, R20, UR24, R26 ;  /* 0x00000018141a7c2b */ /* 0x000fe2000800001a */
[----:B------:R-:W-:-:S03]  /*44f0*/  IMAD.U32 R35, RZ, RZ, UR15 ;  /* 0x0000000fff237e24 */ /* 0x000fc6000f8e00ff */
[----:B------:R-:W-:Y:S02]  /*4500*/  DFMA R28, R24, UR36, R28 ;  /* 0x00000024181c7c2b */ /* 0x000fe4000800001c */
[----:B------:R-:W-:Y:S02]  /*4510*/  DFMA R30, R20, R8, R30 ;  /* 0x00000008141e722b */ /* 0x000fe4000000001e */
[----:B-1----:R-:W-:Y:S02]  /*4520*/  DFMA R32, R24, UR6, R32 ;  /* 0x0000000618207c2b */ /* 0x002fe40008000020 */
[----:B------:R-:W-:-:S04]  /*4530*/  DFMA R26, R18, UR28, R26 ;  /* 0x0000001c121a7c2b */ /* 0x000fc8000800001a */
        /* <DEDUP_REMOVED lines=8> */
[----:B------:R2:W-:Y:S02]  /*45c0*/  STS.64 [R3+0x70], R30 ;  /* 0x0000701e03007388 */ /* 0x0005e40000000a00 */
.L_x_313:
[----:B------:R-:W-:Y:S05]  /*45d0*/  BSYNC.RECONVERGENT B0 ;  /* 0x0000000000007941 */ /* 0x000fea0003800200 */
.L_x_312:
[----:B------:R-:W-:Y:S06]  /*45e0*/  BAR.SYNC.DEFER_BLOCKING 0x0 ;  /* 0x0000000000007b1d */ /* 0x000fec0000010000 */
[----:B------:R-:W-:Y:S05]  /*45f0*/  @P2 EXIT ;  /* 0x000000000000294d */ /* 0x000fea0003800000 */
[----:B012---:R-:W-:Y:S01]  /*4600*/  IMAD.SHL.U32 R3, R6, 0x8, RZ ;  /* 0x0000000806037824 */ /* 0x007fe200078e00ff */
[----:B------:R-:W0:Y:S04]  /*4610*/  LDCU.64 UR6, c[0x3][0x8f8] ;  /* 0x00c11f00ff0677ac */ /* 0x000e280008000a00 */
[----:B------:R-:W-:-:S05]  /*4620*/  LOP3.LUT R3, R3, 0x18, RZ, 0xc0, !PT ;  /* 0x0000001803037812 */ /* 0x000fca00078ec0ff */
[----:B------:R-:W-:-:S05]  /*4630*/  IMAD.IADD R7, R2, 0x1, R3 ;  /* 0x0000000102077824 */ /* 0x000fca00078e0203 */
[----:B------:R-:W-:Y:S04]  /*4640*/  LDS.64 R2, [R7] ;  /* 0x0000000007027984 */ /* 0x000fe80000000a00 */
[----:B------:R-:W1:Y:S04]  /*4650*/  LDS.64 R18, [R7+0x930] ;  /* 0x0009300007127984 */ /* 0x000e680000000a00 */
[----:B------:R-:W-:Y:S04]  /*4660*/  LDS.64 R22, [R7+0x188] ;  /* 0x0001880007167984 */ /* 0x000fe80000000a00 */
[----:B------:R-:W2:Y:S04]  /*4670*/  LDS.64 R24, [R7+0x7a8] ;  /* 0x0007a80007187984 */ /* 0x000ea80000000a00 */
[----:B------:R-:W-:Y:S04]  /*4680*/  LDS.64 R28, [R7+0x310] ;  /* 0x00031000071c7984 */ /* 0x000fe80000000a00 */
[----:B------:R-:W3:Y:S04]  /*4690*/  LDS.64 R30, [R7+0x620] ;  /* 0x00062000071e7984 */ /* 0x000ee80000000a00 */
[----:B------:R-:W4:Y:S01]  /*46a0*/  LDS.64 R32, [R7+0x498] ;  /* 0x0004980007207984 */ /* 0x000f220000000a00 */
[----:B-1----:R-:W-:-:S02]  /*46b0*/  DADD R20, R2, -R18 ;  /* 0x0000000002147229 */ /* 0x002fc40000000812 */
[----:B------:R-:W-:Y:S02]  /*46c0*/  DADD R2, R2, R18 ;  /* 0x0000000002027229 */ /* 0x000fe40000000012 */
[----:B--2---:R-:W-:-:S04]  /*46d0*/  DADD R26, R22, -R24 ;  /* 0x00000000161a7229 */ /* 0x004fc80000000818 */
[C---:B------:R-:W-:Y:S02]  /*46e0*/  DFMA R14, R20.reuse, R14, RZ ;  /* 0x0000000e140e722b */ /* 0x040fe400000000ff */
[----:B------:R-:W-:Y:S02]  /*46f0*/  DFMA R20, R20, UR12, RZ ;  /* 0x0000000c14147c2b */ /* 0x000fe400080000ff */
[----:B------:R-:W-:Y:S02]  /*4700*/  DADD R22, R22, R24 ;  /* 0x0000000016167229 */ /* 0x000fe40000000018 */
[----:B------:R-:W-:Y:S02]  /*4710*/  DFMA R18, R2, UR8, RZ ;  /* 0x0000000802127c2b */ /* 0x000fe400080000ff */
[----:B------:R-:W-:Y:S02]  /*4720*/  DFMA R24, R26, R4, R14 ;  /* 0x000000041a18722b */ /* 0x000fe4000000000e */
[----:B---3--:R-:W-:-:S02]  /*4730*/  DADD R4, R28, R30 ;  /* 0x000000001c047229 */ /* 0x008fc4000000001e */
[----:B------:R-:W-:Y:S02]  /*4740*/  DADD R28, R28, -R30 ;  /* 0x000000001c1c7229 */ /* 0x000fe4000000081e */
[----:B------:R-:W-:Y:S02]  /*4750*/  DFMA R20, R26, UR20, R20 ;  /* 0x000000141a147c2b */ /* 0x000fe40008000014 */
[----:B----4-:R-:W-:Y:S02]  /*4760*/  DADD R14, R32, R32 ;  /* 0x00000000200e7229 */ /* 0x010fe40000000020 */
[----:B------:R-:W-:Y:S02]  /*4770*/  DFMA R18, R22, UR16, R18 ;  /* 0x0000001016127c2b */ /* 0x000fe40008000012 */
[----:B------:R-:W-:Y:S02]  /*4780*/  DFMA R24, R28, R16, R24 ;  /* 0x000000101c18722b */ /* 0x000fe40000000018 */
[----:B------:R-:W-:-:S02]  /*4790*/  DADD R32, R32, -R32 ;  /* 0x0000000020207229 */ /* 0x000fc40000000820 */
[----:B------:R-:W-:Y:S02]  /*47a0*/  DFMA R2, R2, R10, RZ ;  /* 0x0000000a0202722b */ /* 0x000fe400000000ff */
[----:B------:R-:W-:Y:S02]  /*47b0*/  DFMA R20, R28, UR32, R20 ;  /* 0x000000201c147c2b */ /* 0x000fe40008000014 */
[----:B------:R-:W-:Y:S02]  /*47c0*/  DMUL R14, R14, 0.5 ;  /* 0x3fe000000e0e7828 */ /* 0x000fe40000000000 */
[----:B------:R-:W-:Y:S02]  /*47d0*/  DFMA R18, R4, UR24, R18 ;  /* 0x0000001804127c2b */ /* 0x000fe40008000012 */
[----:B0-----:R-:W-:Y:S02]  /*47e0*/  DFMA R24, R32, UR6, R24 ;  /* 0x0000000620187c2b */ /* 0x001fe40008000018 */
[----:B------:R-:W-:-:S02]  /*47f0*/  DFMA R2, R22, R12, R2 ;  /* 0x0000000c1602722b */ /* 0x000fc40000000002 */
[----:B------:R-:W-:Y:S02]  /*4800*/  DFMA R20, R32, UR36, R20 ;  /* 0x0000002420147c2b */ /* 0x000fe40008000014 */
[----:B------:R-:W-:Y:S01]  /*4810*/  DFMA R18, R14, UR28, R18 ;  /* 0x0000001c0e127c2b */ /* 0x000fe20008000012 */
[----:B------:R-:W-:Y:S10]  /*4820*/  @!P0 EXIT ;  /* 0x000000000000894d */ /* 0x000ff40003800000 */
[----:B------:R-:W0:Y:S01]  /*4830*/  LDC.64 R10, c[0x0][0x3c8] ;  /* 0x0000f200ff0a7b82 */ /* 0x000e220000000a00 */
[----:B------:R-:W-:Y:S01]  /*4840*/  DFMA R2, R4, R8, R2 ;  /* 0x000000080402722b */ /* 0x000fe20000000002 */
[----:B------:R-:W-:-:S05]  /*4850*/  LOP3.LUT R5, R6, 0xf, RZ, 0xc0, !PT ;  /* 0x0000000f06057812 */ /* 0x000fca00078ec0ff */
[----:B------:R-:W-:Y:S02]  /*4860*/  IMAD R9, R0, 0x40, R5 ;  /* 0x0000004000097824 */ /* 0x000fe400078e0205 */
[----:B------:R-:W-:Y:S02]  /*4870*/  DFMA R2, R14, R34, R2 ;  /* 0x000000220e02722b */ /* 0x000fe40000000002 */
[C-C-:B------:R-:W-:Y:S02]  /*4880*/  DADD R4, R18.reuse, R20.reuse ;  /* 0x0000000012047229 */ /* 0x140fe40000000014 */
[----:B------:R-:W-:-:S04]  /*4890*/  DADD R18, R18, -R20 ;  /* 0x0000000012127229 */ /* 0x000fc80000000814 */
        /* <DEDUP_REMOVED lines=8> */
.L_x_314:
        /* <DEDUP_REMOVED lines=14> */
.L_x_451:


//--------------------- .text._Z32massMatrixMultiplyConstantKernelILi4ELi6ELi3EEvidPKdS1_S1_S1_S1_S1_S1_Pd --------------------------
	.section	.text._Z32massMatrixMultiplyConstantKernelILi4ELi6ELi3EEvidPKdS1_S1_S1_S1_S1_S1_Pd,"ax",@progbits
	.align	128
        .global         _Z32massMatrixMultiplyConstantKernelILi4ELi6ELi3EEvidPKdS1_S1_S1_S1_S1_S1_Pd
        .type           _Z32massMatrixMultiplyConstantKernelILi4ELi6ELi3EEvidPKdS1_S1_S1_S1_S1_S1_Pd,@function
        .size           _Z32massMatrixMultiplyConstantKernelILi4ELi6ELi3EEvidPKdS1_S1_S1_S1_S1_S1_Pd,(.L_x_452 - _Z32massMatrixMultiplyConstantKernelILi4ELi6ELi3EEvidPKdS1_S1_S1_S1_S1_S1_Pd)
        .other          _Z32massMatrixMultiplyConstantKernelILi4ELi6ELi3EEvidPKdS1_S1_S1_S1_S1_S1_Pd,@"STO_CUDA_ENTRY STV_DEFAULT"
_Z32massMatrixMultiplyConstantKernelILi4ELi6ELi3EEvidPKdS1_S1_S1_S1_S1_S1_Pd:
.text._Z32massMatrixMultiplyConstantKernelILi4ELi6ELi3EEvidPKdS1_S1_S1_S1_S1_S1_Pd:
        /* <DEDUP_REMOVED lines=8> */
[----:B------:R-:W4:Y:S03]  /*0080*/  S2R R0, SR_TID.X ;  /* 0x0000000000007919 */ /* 0x000f260000002100 */
        /* <DEDUP_REMOVED lines=10> */
[----:B--2---:R-:W-:-:S10]  /*0130*/  IMAD.WIDE R94, R7, 0x8, R94 ;  /* 0x00000008075e7825 */ /* 0x004fd400078e025e */
[----:B------:R-:W1:Y:S01]  /*0140*/  @P0 LDC.64 R16, c[0x0][0x3c0] ;  /* 0x0000f000ff100b82 */ /* 0x000e620000000a00 */
[----:B------:R-:W-:Y:S02]  /*0150*/  LOP3.LUT R7, R0, 0x3, RZ, 0xc0, !PT ;  /* 0x0000000300077812 */ /* 0x000fe400078ec0ff */
[----:B------:R-:W-:Y:S02]  /*0160*/  CS2R R66, SRZ ;  /* 0x0000000000427805 */ /* 0x000fe4000001ff00 */
[----:B------:R-:W-:Y:S02]  /*0170*/  SHF.R.U32.HI R29, RZ, 0x10, R2 ;  /* 0x00000010ff1d7819 */ /* 0x000fe40000011602 */
[----:B------:R-:W-:Y:S02]  /*0180*/  CS2R R118, SRZ ;  /* 0x0000000000767805 */ /* 0x000fe4000001ff00 */
[----:B------:R-:W-:Y:S02]  /*0190*/  @P0 LOP3.LUT R2, R7, 0xc, R0, 0xf8, !PT ;  /* 0x0000000c07020812 */ /* 0x000fe400078ef800 */
[----:B------:R-:W-:-:S02]  /*01a0*/  CS2R R70, SRZ ;  /* 0x0000000000467805 */ /* 0x000fc4000001ff00 */
[----:B------:R-:W-:Y:S01]  /*01b0*/  CS2R R72, SRZ ;  /* 0x0000000000487805 */ /* 0x000fe2000001ff00 */
[----:B------:R2:W5:Y:S01]  /*01c0*/  @!P1 LDG.E.64.CONSTANT R8, desc[UR4][R94.64] ;  /* 0x000000045e089981 */ /* 0x000562000c1e9b00 */
[----:B0-----:R-:W-:-:S03]  /*01d0*/  @P0 IMAD R5, R3, 0x40, R2 ;  /* 0x0000004003050824 */ /* 0x001fc600078e0202 */
        /* <DEDUP_REMOVED lines=9> */
[----:B------:R2:W5:Y:S01]  /*0270*/  @P0 LDG.E.64.CONSTANT R24, desc[UR4][R16.64+0x180] ;  /* 0x0001800410180981 */ /* 0x000562000c1e9b00 */
[----:B------:R-:W0:Y:S01]  /*0280*/  S2R R6, SR_CgaCtaId ;  /* 0x0000000000067919 */ /* 0x000e220000008800 */
[----:B------:R-:W-:-:S05]  /*0290*/  MOV R91, 0x400 ;  /* 0x00000400005b7802 */ /* 0x000fca0000000f00 */
[----:B------:R-:W-:Y:S01]  /*02a0*/  VIADD R11, R91, 0x6c0 ;  /* 0x000006c05b0b7836 */ /* 0x000fe20000000000 */
[----:B------:R-:W-:Y:S01]  /*02b0*/  PRMT R4, R29, 0x9910, RZ ;  /* 0x000099101d047816 */ /* 0x000fe200000000ff */
[----:B------:R-:W-:Y:S01]  /*02c0*/  VIADD R5, R91, 0x1b00 ;  /* 0x00001b005b057836 */ /* 0x000fe20000000000 */
[----:B------:R-:W-:-:S03]  /*02d0*/  SHF.R.U32.HI R13, RZ, 0x2, R0 ;  /* 0x00000002ff0d7819 */ /* 0x000fc60000011600 */
[----:B------:R-:W-:Y:S01]  /*02e0*/  IMAD R4, R4, 0x6, RZ ;  /* 0x0000000604047824 */ /* 0x000fe200078e02ff */
[----:B------:R-:W-:Y:S02]  /*02f0*/  ISETP.GT.U32.AND P2, PT, R0, 0xf, PT ;  /* 0x0000000f0000780c */ /* 0x000fe40003f44070 */
[C---:B0-----:R-:W-:Y:S02]  /*0300*/  LEA R12, R6.reuse, R11, 0x18 ;  /* 0x0000000b060c7211 */ /* 0x041fe400078ec0ff */
[----:B------:R-:W-:-:S03]  /*0310*/  LEA R90, R6, R5, 0x18 ;  /* 0x00000005065a7211 */ /* 0x000fc600078ec0ff */
[----:B------:R-:W-:Y:S02]  /*0320*/  IMAD R12, R87, 0x6c0, R12 ;  /* 0x000006c0570c7824 */ /* 0x000fe400078e020c */
[----:B------:R-:W-:Y:S02]  /*0330*/  IMAD.MOV R5, RZ, RZ, -R4 ;  /* 0x000000ffff057224 */ /* 0x000fe400078e0a04 */
[C---:B------:R-:W-:Y:S02]  /*0340*/  IMAD R2, R13.reuse, 0x30, R12 ;  /* 0x000000300d027824 */ /* 0x040fe400078e020c */
[C---:B------:R-:W-:Y:S02]  /*0350*/  IMAD R11, R0.reuse, 0x8, R90 ;  /* 0x00000008000b7824 */ /* 0x040fe400078e025a */
[----:B------:R-:W-:Y:S01]  /*0360*/  IMAD R4, R13, 0xf0, R2 ;  /* 0x000000f00d047824 */ /* 0x000fe200078e0202 */
[----:B------:R-:W-:Y:S01]  /*0370*/  PRMT R13, R5, 0x7710, RZ ;  /* 0x00007710050d7816 */ /* 0x000fe200000000ff */
[----:B------:R-:W-:Y:S04]  /*0380*/  BSSY.RECONVERGENT B0, `(.L_x_315) ;  /* 0x000002c000007945 */ /* 0x000fe80003800200 */
[----:B------:R-:W-:Y:S01]  /*0390*/  IMAD.IADD R13, R13, 0x1, R0 ;  /* 0x000000010d0d7824 */ /* 0x000fe200078e0200 */
[----:B------:R-:W-:Y:S01]  /*03a0*/  ISETP.GT.U32.AND P3, PT, R0, 0x17, PT ;  /* 0x000000170000780c */ /* 0x000fe20003f64070 */
[----:B------:R-:W-:-:S02]  /*03b0*/  IMAD R10, R29, 0x120, R12 ;  /* 0x000001201d0a7824 */ /* 0x000fc400078e020c */
        /* <DEDUP_REMOVED lines=13> */
[----:B------:R-:W3:Y:S01]  /*0490*/  LDCU.128 UR20, c[0x3][0x8d0] ;  /* 0x00c11a00ff1477ac */ /* 0x000ee20008000c00 */
[----:B------:R-:W4:Y:S01]  /*04a0*/  LDCU.128 UR24, c[0x3][0x720] ;  /* 0x00c0e400ff1877ac */ /* 0x000f220008000c00 */
[----:B0-----:R-:W-:Y:S01]  /*04b0*/  DFMA R24, R14, UR8, RZ ;  /* 0x000000080e187c2b */ /* 0x001fe200080000ff */
[----:B------:R-:W0:Y:S01]  /*04c0*/  LDCU.128 UR28, c[0x3][0x8e0] ;  /* 0x00c11c00ff1c77ac */ /* 0x000e220008000c00 */
[----:B-1----:R-:W-:-:S02]  /*04d0*/  DFMA R22, R18, UR12, RZ ;  /* 0x0000000c12167c2b */ /* 0x002fc400080000ff */
[----:B--2---:R-:W-:-:S04]  /*04e0*/  DFMA R26, R14, UR16, RZ ;  /* 0x000000100e1a7c2b */ /* 0x004fc800080000ff */
[----:B------:R-:W-:Y:S02]  /*04f0*/  DFMA R24, R16, UR10, R24 ;  /* 0x0000000a10187c2b */ /* 0x000fe40008000018 */
[----:B---3--:R-:W-:Y:S02]  /*0500*/  DFMA R30, R18, UR20, RZ ;  /* 0x00000014121e7c2b */ /* 0x008fe400080000ff */
[----:B------:R-:W-:Y:S02]  /*0510*/  DFMA R22, R20, UR14, R22 ;  /* 0x0000000e14167c2b */ /* 0x000fe40008000016 */
[----:B----4-:R-:W-:Y:S02]  /*0520*/  DFMA R14, R14, UR24, RZ ;  /* 0x000000180e0e7c2b */ /* 0x010fe400080000ff */
[----:B------:R-:W-:Y:S02]  /*0530*/  DFMA R26, R16, UR18, R26 ;  /* 0x00000012101a7c2b */ /* 0x000fe4000800001a */
[----:B0-----:R-:W-:-:S02]  /*0540*/  DFMA R18, R18, UR28, RZ ;  /* 0x0000001c12127c2b */ /* 0x001fc400080000ff */
[----:B------:R-:W-:Y:S02]  /*0550*/  DFMA R30, R20, UR22, R30 ;  /* 0x00000016141e7c2b */ /* 0x000fe4000800001e */
[----:B------:R-:W-:Y:S02]  /*0560*/  DFMA R32, R16, UR26, R14 ;  /* 0x0000001a10207c2b */ /* 0x000fe4000800000e */
[----:B------:R-:W-:Y:S02]  /*0570*/  DADD R14, R24, R22 ;  /* 0x00000000180e7229 */ /* 0x000fe40000000016 */
[----:B------:R-:W-:Y:S02]  /*0580*/  DFMA R18, R20, UR30, R18 ;  /* 0x0000001e14127c2b */ /* 0x000fe40008000012 */
[----:B------:R-:W-:Y:S02]  /*0590*/  DADD R16, R26, R30 ;  /* 0x000000001a107229 */ /* 0x000fe4000000001e */
[----:B------:R-:W-:Y:S01]  /*05a0*/  DADD R22, R24, -R22 ;  /* 0x0000000018167229 */ /* 0x000fe20000000816 */
[----:B------:R0:W-:Y:S01]  /*05b0*/  STS.64 [R7], R14 ;  /* 0x0000000e07007388 */ /* 0x0001e20000000a00 */
[----:B------:R-:W-:-:S02]  /*05c0*/  DADD R26, R26, -R30 ;  /* 0x000000001a1a7229 */ /* 0x000fc4000000081e */
[C-C-:B------:R-:W-:Y:S01]  /*05d0*/  DADD R20, R32.reuse, R18.reuse ;  /* 0x0000000020147229 */ /* 0x140fe20000000012 */
[----:B------:R0:W-:Y:S01]  /*05e0*/  STS.64 [R7+0x120], R16 ;  /* 0x0001201007007388 */ /* 0x0001e20000000a00 */
[----:B------:R-:W-:-:S03]  /*05f0*/  DADD R18, R32, -R18 ;  /* 0x0000000020127229 */ /* 0x000fc60000000812 */
[----:B------:R0:W-:Y:S04]  /*0600*/  STS.64 [R7+0x5a0], R22 ;  /* 0x0005a01607007388 */ /* 0x0001e80000000a00 */
[----:B------:R0:W-:Y:S04]  /*0610*/  STS.64 [R7+0x480], R26 ;  /* 0x0004801a07007388 */ /* 0x0001e80000000a00 */
[----:B------:R0:W-:Y:S04]  /*0620*/  STS.64 [R7+0x240], R20 ;  /* 0x0002401407007388 */ /* 0x0001e80000000a00 */
[----:B------:R0:W-:Y:S02]  /*0630*/  STS.64 [R7+0x360], R18 ;  /* 0x0003601207007388 */ /* 0x0001e40000000a00 */
.L_x_316:
[----:B------:R-:W-:Y:S05]  /*0640*/  BSYNC.RECONVERGENT B0 ;  /* 0x0000000000007941 */ /* 0x000fea0003800200 */
.L_x_315:
        /* <DEDUP_REMOVED lines=11> */
[----:B------:R-:W3:Y:S01]  /*0700*/  LDCU.128 UR20, c[0x3][0x8d0] ;  /* 0x00c11a00ff1477ac */ /* 0x000ee20008000c00 */
[----:B------:R-:W3:Y:S01]  /*0710*/  LDCU.128 UR12, c[0x3][0x8c0] ;  /* 0x00c11800ff0c77ac */ /* 0x000ee20008000c00 */
[----:B------:R-:W3:Y:S01]  /*0720*/  LDCU.128 UR28, c[0x3][0x8e0] ;  /* 0x00c11c00ff1c77ac */ /* 0x000ee20008000c00 */
[----:B-1----:R-:W-:-:S02]  /*0730*/  DADD R18, R14, R16 ;  /* 0x000000000e127229 */ /* 0x002fc40000000010 */
[----:B------:R-:W-:Y:S02]  /*0740*/  DADD R14, R14, -R16 ;  /* 0x000000000e0e7229 */ /* 0x000fe40000000810 */
[C-C-:B----4-:R-:W-:Y:S02]  /*0750*/  DADD R24, R20.reuse, R22.reuse ;  /* 0x0000000014187229 */ /* 0x150fe40000000016 */
[----:B------:R-:W-:Y:S02]  /*0760*/  DADD R20, R20, -R22 ;  /* 0x0000000014147229 */ /* 0x000fe40000000816 */
[C---:B0-----:R-:W-:Y:S02]  /*0770*/  DFMA R26, R18.reuse, UR8, RZ ;  /* 0x00000008121a7c2b */ /* 0x041fe400080000ff */
[C---:B--2---:R-:W-:Y:S02]  /*0780*/  DFMA R22, R18.reuse, UR16, RZ ;  /* 0x0000001012167c2b */ /* 0x044fe400080000ff */
[----:B---3--:R-:W-:-:S02]  /*0790*/  DFMA R30, R18, UR24, RZ ;  /* 0x00000018121e7c2b */ /* 0x008fc400080000ff */
[C---:B------:R-:W-:Y:S02]  /*07a0*/  DFMA R18, R14.reuse, UR20, RZ ;  /* 0x000000140e127c2b */ /* 0x040fe400080000ff */
[C---:B------:R-:W-:Y:S02]  /*07b0*/  DFMA R16, R14.reuse, UR12, RZ ;  /* 0x0000000c0e107c2b */ /* 0x040fe400080000ff */
[----:B------:R-:W-:Y:S02]  /*07c0*/  DFMA R14, R14, UR28, RZ ;  /* 0x0000001c0e0e7c2b */ /* 0x000fe400080000ff */
[----:B------:R-:W-:Y:S02]  /*07d0*/  DFMA R22, R24, UR18, R22 ;  /* 0x0000001218167c2b */ /* 0x000fe40008000016 */
[----:B------:R-:W-:Y:S02]  /*07e0*/  DFMA R18, R20, UR22, R18 ;  /* 0x0000001614127c2b */ /* 0x000fe40008000012 */
        /* <DEDUP_REMOVED lines=16> */
.L_x_318:
[----:B------:R-:W-:Y:S05]  /*08f0*/  BSYNC.RECONVERGENT B0 ;  /* 0x0000000000007941 */ /* 0x000fea0003800200 */
.L_x_317:
        /* <DEDUP_REMOVED lines=11> */
[----:B------:R-:W-:-:S02]  /*09b0*/  IMAD R106, R13, 0x8, R90 ;  /* 0x000000080d6a7824 */ /* 0x000fc400078e025a */
[----:B------:R-:W-:Y:S02]  /*09c0*/  IMAD R7, R13, 0x8, R12 ;  /* 0x000000080d077824 */ /* 0x000fe400078e020c */
[C---:B------:R-:W-:Y:S01]  /*09d0*/  IMAD R11, R29.reuse, -0xf0, R10 ;  /* 0xffffff101d0b7824 */ /* 0x040fe200078e020a */
[----:B------:R-:W-:Y:S01]  /*09e0*/  CS2R R108, SRZ ;  /* 0x00000000006c7805 */ /* 0x000fe2000001ff00 */
[----:B---3--:R-:W-:Y:S01]  /*09f0*/  IMAD.U32 R14, RZ, RZ, UR26 ;  /* 0x0000001aff0e7e24 */ /* 0x008fe2000f8e00ff */
[----:B------:R-:W-:Y:S01]  /*0a00*/  CS2R R110, SRZ ;  /* 0x00000000006e7805 */ /* 0x000fe2000001ff00 */
[----:B------:R-:W-:Y:S01]  /*0a10*/  IMAD.U32 R15, RZ, RZ, UR27 ;  /* 0x0000001bff0f7e24 */ /* 0x000fe2000f8e00ff */
[----:B------:R-:W2:Y:S01]  /*0a20*/  LDCU.64 UR6, c[0x0][0x388] ;  /* 0x00007100ff0677ac */ /* 0x000ea20008000a00 */
[----:B-1----:R-:W-:Y:S02]  /*0a30*/  DADD R20, R16, R26 ;  /* 0x0000000010147229 */ /* 0x002fe4000000001a */
[----:B------:R-:W-:Y:S01]  /*0a40*/  DADD R22, R18, R24 ;  /* 0x0000000012167229 */ /* 0x000fe20000000018 */
[----:B------:R-:W-:Y:S01]  /*0a50*/  IMAD R90, R29, 0x30, R90 ;  /* 0x000000301d5a7824 */ /* 0x000fe200078e025a */
[----:B------:R-:W-:Y:S01]  /*0a60*/  DADD R16, R16, -R26 ;  /* 0x0000000010107229 */ /* 0x000fe2000000081a */
[C---:B------:R-:W-:Y:S01]  /*0a70*/  IMAD R86, R13.reuse, 0x28, R106 ;  /* 0x000000280d567824 */ /* 0x040fe200078e026a */
[----:B------:R-:W-:Y:S01]  /*0a80*/  DADD R24, R18, -R24 ;  /* 0x0000000012187229 */ /* 0x000fe20000000818 */
[----:B------:R-:W-:Y:S01]  /*0a90*/  LEA R12, R6, R91, 0x18 ;  /* 0x0000005b060c7211 */ /* 0x000fe200078ec0ff */
[C---:B------:R-:W-:Y:S01]  /*0aa0*/  DFMA R18, R20.reuse, UR8, RZ ;  /* 0x0000000814127c2b */ /* 0x040fe200080000ff */
[----:B------:R-:W-:Y:S01]  /*0ab0*/  IMAD R5, R13, 0x8, R11 ;  /* 0x000000080d057824 */ /* 0x000fe200078e020b */
[----:B------:R-:W-:Y:S01]  /*0ac0*/  DFMA R32, R20, UR24, RZ ;  /* 0x0000001814207c2b */ /* 0x000fe200080000ff */
[----:B------:R-:W3:Y:S01]  /*0ad0*/  @!P1 LDG.E.64.CONSTANT R108, desc[UR4][R94.64+0x7e0] ;  /* 0x0007e0045e6c9981 */ /* 0x000ee2000c1e9b00 */
[----:B------:R-:W-:-:S02]  /*0ae0*/  DFMA R38, R16, UR28, RZ ;  /* 0x0000001c10267c2b */ /* 0x000fc400080000ff */
[C---:B------:R-:W-:Y:S01]  /*0af0*/  DFMA R26, R16.reuse, UR12, RZ ;  /* 0x0000000c101a7c2b */ /* 0x040fe200080000ff */
[----:B------:R-:W3:Y:S01]  /*0b00*/  @!P1 LDG.E.64.CONSTANT R110, desc[UR4][R94.64+0x120] ;  /* 0x000120045e6e9981 */ /* 0x000ee2000c1e9b00 */
[----:B------:R-:W-:Y:S02]  /*0b10*/  DFMA R36, R16, UR20, RZ ;  /* 0x0000001410247c2b */ /* 0x000fe400080000ff */
[----:B0-----:R-:W-:Y:S01]  /*0b20*/  DFMA R34, R20, UR16, RZ ;  /* 0x0000001014227c2b */ /* 0x001fe200080000ff */
[----:B------:R-:W-:Y:S01]  /*0b30*/  IMAD.U32 R16, RZ, RZ, UR14 ;  /* 0x0000000eff107e24 */ /* 0x000fe2000f8e00ff */
[----:B------:R-:W-:Y:S01]  /*0b40*/  DFMA R30, R22, UR10, R18 ;  /* 0x0000000a161e7c2b */ /* 0x000fe20008000012 */
[----:B------:R-:W-:Y:S02]  /*0b50*/  IMAD.U32 R17, RZ, RZ, UR15 ;  /* 0x0000000fff117e24 */ /* 0x000fe4000f8e00ff */
[----:B------:R-:W-:Y:S02]  /*0b60*/  IMAD.U32 R18, RZ, RZ, UR22 ;  /* 0x00000016ff127e24 */ /* 0x000fe4000f8e00ff */
[----:B------:R-:W-:-:S02]  /*0b70*/  IMAD.U32 R19, RZ, RZ, UR23 ;  /* 0x00000017ff137e24 */ /* 0x000fc4000f8e00ff */
[----:B------:R-:W-:Y:S02]  /*0b80*/  IMAD.U32 R20, RZ, RZ, UR18 ;  /* 0x00000012ff147e24 */ /* 0x000fe4000f8e00ff */
[----:B------:R-:W-:Y:S01]  /*0b90*/  IMAD.U32 R21, RZ, RZ, UR19 ;  /* 0x00000013ff157e24 */ /* 0x000fe2000f8e00ff */
[----:B------:R-:W-:Y:S02]  /*0ba0*/  DFMA R40, R24, UR30, R38 ;  /* 0x0000001e18287c2b */ /* 0x000fe40008000026 */
[----:B------:R-:W-:Y:S02]  /*0bb0*/  DFMA R38, R22, R14, R32 ;  /* 0x0000000e1626722b */ /* 0x000fe40000000020 */
[C---:B------:R-:W-:Y:S02]  /*0bc0*/  DFMA R32, R24.reuse, R16, R26 ;  /* 0x000000101820722b */ /* 0x040fe4000000001a */
[----:B------:R-:W-:Y:S02]  /*0bd0*/  DFMA R36, R24, R18, R36 ;  /* 0x000000121824722b */ /* 0x000fe40000000024 */
[----:B------:R-:W-:-:S04]  /*0be0*/  DFMA R34, R22, R20, R34 ;  /* 0x000000141622722b */ /* 0x000fc80000000022 */
[C-C-:B------:R-:W-:Y:S02]  /*0bf0*/  DADD R22, R30.reuse, R32.reuse ;  /* 0x000000001e167229 */ /* 0x140fe40000000020 */
[----:B------:R-:W-:Y:S02]  /*0c00*/  DADD R30, R30, -R32 ;  /* 0x000000001e1e7229 */ /* 0x000fe40000000820 */
[----:B------:R-:W-:Y:S02]  /*0c10*/  DADD R32, R34, R36 ;  /* 0x0000000022207229 */ /* 0x000fe40000000024 */
[C-C-:B------:R-:W-:Y:S02]  /*0c20*/  DADD R24, R38.reuse, R40.reuse ;  /* 0x0000000026187229 */ /* 0x140fe40000000028 */
[----:B------:R-:W-:Y:S02]  /*0c30*/  DADD R26, R38, -R40 ;  /* 0x00000000261a7229 */ /* 0x000fe40000000828 */
[----:B------:R-:W-:Y:S01]  /*0c40*/  DADD R34, R34, -R36 ;  /* 0x0000000022227229 */ /* 0x000fe20000000824 */
[----:B------:R-:W-:Y:S04]  /*0c50*/  STS.64 [R4], R22 ;  /* 0x0000001604007388 */ /* 0x000fe80000000a00 */
[----:B------:R-:W-:Y:S04]  /*0c60*/  STS.128 [R4+0x10], R24 ;  /* 0x0000101804007388 */ /* 0x000fe80000000c00 */
[----:B------:R-:W-:Y:S04]  /*0c70*/  STS.64 [R4+0x28], R30 ;  /* 0x0000281e04007388 */ /* 0x000fe80000000a00 */
[----:B------:R-:W-:Y:S04]  /*0c80*/  STS.64 [R4+0x8], R32 ;  /* 0x0000082004007388 */ /* 0x000fe80000000a00 */
[----:B------:R-:W-:Y:S01]  /*0c90*/  STS.64 [R4+0x20], R34 ;  /* 0x0000202204007388 */ /* 0x000fe20000000a00 */
[----:B------:R-:W-:Y:S06]  /*0ca0*/  BAR.SYNC.DEFER_BLOCKING 0x0 ;  /* 0x0000000000007b1d */ /* 0x000fec0000010000 */
[----:B------:R-:W-:Y:S04]  /*0cb0*/  LDS.64 R48, [R7] ;  /* 0x0000000007307984 */ /* 0x000fe80000000a00 */
[----:B------:R-:W0:Y:S04]  /*0cc0*/  LDS.128 R60, [R90] ;  /* 0x000000005a3c7984 */ /* 0x000e280000000c00 */
[----:B------:R-:W-:Y:S04]  /*0cd0*/  LDS.64 R102, [R86] ;  /* 0x0000000056667984 */ /* 0x000fe80000000a00 */
[----:B------:R-:W1:Y:S04]  /*0ce0*/  LDS.128 R24, [R11] ;  /* 0x000000000b187984 */ /* 0x000e680000000c00 */
[----:B------:R-:W2:Y:S04]  /*0cf0*/  LDS.64 R84, [R7+0x30] ;  /* 0x0000300007547984 */ /* 0x000ea80000000a00 */
[----:B------:R-:W2:Y:S04]  /*0d00*/  LDS.64 R100, [R86+0x8] ;  /* 0x0000080056647984 */ /* 0x000ea80000000a00 */
[----:B------:R-:W-:Y:S04]  /*0d10*/  LDS.64 R30, [R7+0x60] ;  /* 0x00006000071e7984 */ /* 0x000fe80000000a00 */
[----:B------:R-:W2:Y:S04]  /*0d20*/  LDS.128 R52, [R90+0x10] ;  /* 0x000010005a347984 */ /* 0x000ea80000000c00 */
[----:B------:R-:W-:Y:S04]  /*0d30*/  LDS.64 R88, [R5] ;  /* 0x0000000005587984 */ /* 0x000fe80000000a00 */
[----:B------:R-:W2:Y:S04]  /*0d40*/  LDS.128 R44, [R12+0x1b00] ;  /* 0x001b00000c2c7984 */ /* 0x000ea80000000c00 */
[----:B------:R-:W-:Y:S04]  /*0d50*/  LDS.64 R98, [R86+0x10] ;  /* 0x0000100056627984 */ /* 0x000fe80000000a00 */
[----:B------:R-:W2:Y:S04]  /*0d60*/  LDS.128 R32, [R11+0x10] ;  /* 0x000010000b207984 */ /* 0x000ea80000000c00 */
[----:B------:R-:W2:Y:S04]  /*0d70*/  LDS.64 R74, [R7+0x90] ;  /* 0x00009000074a7984 */ /* 0x000ea80000000a00 */
[----:B------:R-:W2:Y:S04]  /*0d80*/  LDS.64 R80, [R5+0x120] ;  /* 0x0001200005507984 */ /* 0x000ea80000000a00 */
[----:B------:R-:W2:Y:S04]  /*0d90*/  LDS.64 R96, [R86+0x18] ;  /* 0x0000180056607984 */ /* 0x000ea80000000a00 */
[----:B------:R-:W-:Y:S04]  /*0da0*/  LDS.64 R76, [R7+0xc0] ;  /* 0x0000c000074c7984 */ /* 0x000fe80000000a00 */
[----:B------:R-:W2:Y:S04]  /*0db0*/  LDS.128 R40, [R90+0x20] ;  /* 0x000020005a287984 */ /* 0x000ea80000000c00 */
[----:B------:R-:W-:Y:S04]  /*0dc0*/  LDS.64 R78, [R5+0x240] ;  /* 0x00024000054e7984 */ /* 0x000fe80000000a00 */
[----:B------:R-:W2:Y:S01]  /*0dd0*/  LDS.128 R56, [R12+0x1b10] ;  /* 0x001b10000c387984 */ /* 0x000ea20000000c00 */
[----:B0-----:R-:W-:-:S03]  /*0de0*/  DFMA R48, R60, R48, RZ ;  /* 0x000000303c30722b */ /* 0x001fc600000000ff */
[----:B------:R-:W-:Y:S04]  /*0df0*/  LDS.64 R92, [R86+0x20] ;  /* 0x00002000565c7984 */ /* 0x000fe80000000a00 */
[----:B------:R-:W0:Y:S04]  /*0e00*/  LDS.128 R36, [R11+0x20] ;  /* 0x000020000b247984 */ /* 0x000e280000000c00 */
[----:B------:R-:W0:Y:S04]  /*0e10*/  LDS.64 R82, [R7+0xf0] ;  /* 0x0000f00007527984 */ /* 0x000e280000000a00 */
[----:B------:R-:W0:Y:S01]  /*0e20*/  LDS.64 R68, [R5+0x360] ;  /* 0x0003600005447984 */ /* 0x000e220000000a00 */
[----:B-1----:R-:W-:-:S02]  /*0e30*/  DFMA R104, R102, R24, RZ ;  /* 0x000000186668722b */ /* 0x002fc400000000ff */
[----:B--2---:R-:W-:Y:S01]  /*0e40*/  DFMA R84, R84, R62, R48 ;  /* 0x0000003e5454722b */ /* 0x004fe20000000030 */
[----:B------:R-:W1:Y:S04]  /*0e50*/  LDS.64 R24, [R86+0x28] ;  /* 0x0000280056187984 */ /* 0x000e680000000a00 */
[----:B------:R-:W-:Y:S04]  /*0e60*/  LDS.64 R22, [R5+0x480] ;  /* 0x0004800005167984 */ /* 0x000fe80000000a00 */
[----:B------:R-:W2:Y:S01]  /*0e70*/  LDS.128 R48, [R12+0x1b20] ;  /* 0x001b20000c307984 */ /* 0x000ea20000000c00 */
[----:B------:R-:W-:-:S02]  /*0e80*/  DFMA R26, R100, R26, R104 ;  /* 0x0000001a641a722b */ /* 0x000fc40000000068 */
[----:B------:R-:W-:Y:S01]  /*0e90*/  DFMA R104, R52, R30, R84 ;  /* 0x0000001e3468722b */ /* 0x000fe20000000054 */
[----:B------:R-:W2:Y:S01]  /*0ea0*/  LDS.64 R30, [R5+0x5a0] ;  /* 0x0005a000051e7984 */ /* 0x000ea20000000a00 */
        /* <DEDUP_REMOVED lines=9> */
[----:B------:R-:W-:Y:S01]  /*0f40*/  DFMA R26, R68, R58, R84 ;  /* 0x0000003a441a722b */ /* 0x000fe20000000054 */
[----:B------:R-:W-:-:S03]  /*0f50*/  VIADD R91, R91, 0x360 ;  /* 0x000003605b5b7836 */ /* 0x000fc60000000000 */
[----:B-1----:R-:W-:Y:S02]  /*0f60*/  DFMA R84, R24, R38, R36 ;  /* 0x000000261854722b */ /* 0x002fe40000000024 */
[C---:B------:R-:W-:Y:S02]  /*0f70*/  DMUL R32, R82.reuse, R64 ;  /* 0x0000004052207228 */ /* 0x040fe40000000000 */
[----:B------:R-:W-:Y:S02]  /*0f80*/  DMUL R66, R82, R66 ;  /* 0x0000004252427228 */ /* 0x000fe40000000000 */
[----:B--2---:R-:W-:Y:S01]  /*0f90*/  DFMA R114, R22, R48, R26 ;  /* 0x000000301672722b */ /* 0x004fe2000000001a */
[----:B------:R-:W-:-:S03]  /*0fa0*/  LEA R6, R6, R91, 0x18 ;  /* 0x0000005b06067211 */ /* 0x000fc600078ec0ff */
[C---:B------:R-:W-:Y:S01]  /*0fb0*/  DFMA R26, R84.reuse, R8, R32 ;  /* 0x00000008541a722b */ /* 0x040fe20000000020 */
[C---:B------:R-:W-:Y:S01]  /*0fc0*/  IMAD R10, R87.reuse, 0x120, R12 ;  /* 0x00000120570a7824 */ /* 0x040fe200078e020c */
[----:B------:R-:W-:Y:S02]  /*0fd0*/  DFMA R66, R84, R64, R66 ;  /* 0x000000405442722b */ /* 0x000fe40000000042 */
[----:B------:R-:W-:Y:S01]  /*0fe0*/  DFMA R114, R30, R50, R114 ;  /* 0x000000321e72722b */ /* 0x000fe20000000072 */
[----:B------:R-:W-:Y:S02]  /*0ff0*/  IMAD R6, R87, 0x120, R6 ;  /* 0x0000012057067824 */ /* 0x000fe400078e0206 */
[----:B------:R-:W-:Y:S02]  /*1000*/  IMAD R10, R29, 0x30, R10 ;  /* 0x000000301d0a7824 */ /* 0x000fe400078e020a */
[C---:B------:R-:W-:Y:S01]  /*1010*/  IMAD R8, R13.reuse, 0x8, R6 ;  /* 0x000000080d087824 */ /* 0x040fe200078e0206 */
[----:B------:R-:W-:Y:S01]  /*1020*/  BAR.SYNC.DEFER_BLOCKING 0x0 ;  /* 0x0000000000007b1d */ /* 0x000fe20000010000 */
[----:B------:R-:W-:-:S02]  /*1030*/  IMAD R9, R13, 0x8, R10 ;  /* 0x000000080d097824 */ /* 0x000fc400078e020a */
[----:B------:R-:W-:-:S03]  /*1040*/  IMAD R6, R29, 0x30, R8 ;  /* 0x000000301d067824 */ /* 0x000fc600078e0208 */
[C---:B------:R-:W-:Y:S02]  /*1050*/  DFMA R32, R114.reuse, R118, R26 ;  /* 0x000000767220722b */ /* 0x040fe4000000001a */
[----:B------:R-:W-:-:S05]  /*1060*/  DFMA R36, R114, R70, R66 ;  /* 0x000000467224722b */ /* 0x000fca0000000042 */
[----:B------:R-:W-:Y:S04]  /*1070*/  STS.64 [R9], R32 ;  /* 0x0000002009007388 */ /* 0x000fe80000000a00 */
[----:B------:R-:W-:Y:S01]  /*1080*/  STS.64 [R6], R36 ;  /* 0x0000002406007388 */ /* 0x000fe20000000a00 */
[----:B------:R-:W-:Y:S06]  /*1090*/  BAR.SYNC.DEFER_BLOCKING 0x0 ;  /* 0x0000000000007b1d */ /* 0x000fec0000010000 */
[----:B------:R-:W-:Y:S04]  /*10a0*/  LDS.64 R26, [R106] ;  /* 0x000000006a1a7984 */ /* 0x000fe80000000a00 */
[----:B------:R-:W0:Y:S01]  /*10b0*/  LDS.128 R64, [R10] ;  /* 0x000000000a407984 */ /* 0x000e220000000c00 */
[----:B------:R-:W-:Y:S01]  /*10c0*/  IMAD R90, R29, -0x28, R90 ;  /* 0xffffffd81d5a7824 */ /* 0x000fe200078e025a */
[----:B------:R-:W-:-:S02]  /*10d0*/  DMUL R104, R72, UR6 ;  /* 0x0000000648687c28 */ /* 0x000fc40008000000 */
[----:B------:R-:W-:Y:S01]  /*10e0*/  LDS.64 R76, [R8] ;  /* 0x00000000084c7984 */ /* 0x000fe20000000a00 */
[----:B------:R-:W-:-:S03]  /*10f0*/  IMAD R86, R13, -0x28, R86 ;  /* 0xffffffd80d567824 */ /* 0x000fc600078e0256 */
[----:B------:R-:W1:Y:S01]  /*1100*/  LDS.64 R28, [R90] ;  /* 0x000000005a1c7984 */ /* 0x000e620000000a00 */
[----:B------:R-:W-:-:S03]  /*1110*/  CS2R R112, SRZ ;  /* 0x0000000000707805 */ /* 0x000fc6000001ff00 */
[----:B------:R-:W2:Y:S04]  /*1120*/  LDS.64 R34, [R86+0x30] ;  /* 0x0000300056227984 */ /* 0x000ea80000000a00 */
[----:B------:R-:W3:Y:S04]  /*1130*/  @!P1 LDG.E.64.CONSTANT R112, desc[UR4][R94.64+0x1560] ;  /* 0x001560045e709981 */ /* 0x000ee8000c1e9b00 */
[----:B------:R-:W-:Y:S04]  /*1140*/  LDS.64 R32, [R90+0x30] ;  /* 0x000030005a207984 */ /* 0x000fe80000000a00 */
[----:B------:R-:W4:Y:S01]  /*1150*/  LDS.64 R74, [R8+0x30] ;  /* 0x00003000084a7984 */ /* 0x000f220000000a00 */
[----:B------:R-:W-:-:S03]  /*1160*/  DMUL R70, R82, R70 ;  /* 0x0000004652467228 */ /* 0x000fc60000000000 */
[----:B------:R-:W-:Y:S04]  /*1170*/  LDS.64 R72, [R86+0x60] ;  /* 0x0000600056487984 */ /* 0x000fe80000000a00 */
[----:B------:R-:W4:Y:S04]  /*1180*/  LDS.128 R36, [R10+0x10] ;  /* 0x000010000a247984 */ /* 0x000f280000000c00 */
[----:B------:R-:W-:Y:S01]  /*1190*/  LDS.64 R116, [R8+0x60] ;  /* 0x0000600008747984 */ /* 0x000fe20000000a00 */
[----:B0-----:R-:W-:-:S03]  /*11a0*/  DMUL R64, R26, R64 ;  /* 0x000000401a407228 */ /* 0x001fc60000000000 */
[----:B------:R-:W-:Y:S05]  /*11b0*/  LDS.64 R82, [R86+0xc0] ;  /* 0x0000c00056527984 */ /* 0x000fea0000000a00 */
[----:B------:R-:W-:Y:S01]  /*11c0*/  DFMA R64, R88, R104, R64 ;  /* 0x000000685840722b */ /* 0x000fe20000000040 */
[----:B------:R-:W-:-:S06]  /*11d0*/  CS2R R104, SRZ ;  /* 0x0000000000687805 */ /* 0x000fcc000001ff00 */
[----:B------:R-:W3:Y:S01]  /*11e0*/  @!P1 LDG.E.64.CONSTANT R104, desc[UR4][R94.64+0x1c20] ;  /* 0x001c20045e689981 */ /* 0x000ee2000c1e9b00 */
[----:B------:R-:W-:Y:S02]  /*11f0*/  DFMA R118, R84, R118, R70 ;  /* 0x000000765476722b */ /* 0x000fe40000000046 */
[----:B-1----:R-:W-:Y:S01]  /*1200*/  DFMA R64, R28, R76, R64 ;  /* 0x0000004c1c40722b */ /* 0x002fe20000000040 */
[----:B------:R-:W0:Y:S04]  /*1210*/  LDS.64 R70, [R90+0x60] ;  /* 0x000060005a467984 */ /* 0x000e280000000a00 */
[----:B------:R-:W1:Y:S03]  /*1220*/  LDS.64 R76, [R86+0x90] ;  /* 0x00009000564c7984 */ /* 0x000e660000000a00 */
[----:B--2---:R-:W-:Y:S01]  /*1230*/  DFMA R64, R34, R66, R64 ;  /* 0x000000422240722b */ /* 0x004fe20000000040 */
[----:B------:R-:W-:Y:S01]  /*1240*/  LDS.64 R84, [R8+0x90] ;  /* 0x0000900008547984 */ /* 0x000fe20000000a00 */
[----:B----4-:R-:W-:-:S03]  /*1250*/  DFMA R120, R114, R120, R118 ;  /* 0x000000787278722b */ /* 0x010fc60000000076 */
[----:B------:R-:W-:Y:S03]  /*1260*/  LDS.64 R114, [R7+0x150] ;  /* 0x0001500007727984 */ /* 0x000fe60000000a00 */
[----:B------:R-:W-:Y:S01]  /*1270*/  DFMA R64, R32, R74, R64 ;  /* 0x0000004a2040722b */ /* 0x000fe20000000040 */
[----:B------:R-:W-:Y:S04]  /*1280*/  LDS.64 R118, [R8+0xc0] ;  /* 0x0000c00008767984 */ /* 0x000fe80000000a00 */
[----:B------:R-:W2:Y:S03]  /*1290*/  LDS.64 R74, [R90+0x90] ;  /* 0x000090005a4a7984 */ /* 0x000ea60000000a00 */
[----:B------:R-:W-:Y:S01]  /*12a0*/  DFMA R36, R72, R36, R64 ;  /* 0x000000244824722b */ /* 0x000fe20000000040 */
[----:B------:R-:W-:Y:S04]  /*12b0*/  LDS.64 R86, [R86+0xf0] ;  /* 0x0000f00056567984 */ /* 0x000fe80000000a00 */
[----:B------:R-:W4:Y:S03]  /*12c0*/  LDS.128 R64, [R10+0x20] ;  /* 0x000020000a407984 */ /* 0x000f260000000c00 */
[----:B0-----:R-:W-:-:S08]  /*12d0*/  DFMA R116, R70, R116, R36 ;  /* 0x000000744674722b */ /* 0x001fd00000000024 */
[----:B-1----:R-:W-:Y:S02]  /*12e0*/  DFMA R38, R76, R38, R116 ;  /* 0x000000264c26722b */ /* 0x002fe40000000074 */
[----:B------:R-:W0:Y:S06]  /*12f0*/  LDS.64 R116, [R7+0x120] ;  /* 0x0001200007747984 */ /* 0x000e2c0000000a00 */
[----:B--2---:R-:W-:Y:S02]  /*1300*/  DFMA R84, R74, R84, R38 ;  /* 0x000000544a54722b */ /* 0x004fe40000000026 */
[----:B------:R-:W1:Y:S06]  /*1310*/  LDS.128 R36, [R11+0x120] ;  /* 0x000120000b247984 */ /* 0x000e6c0000000c00 */
[----:B----4-:R-:W-:Y:S01]  /*1320*/  DFMA R122, R82, R64, R84 ;  /* 0x00000040527a722b */ /* 0x010fe20000000054 */
[----:B------:R-:W2:Y:S04]  /*1330*/  LDS.64 R64, [R7+0x180] ;  /* 0x0001800007407984 */ /* 0x000ea80000000a00 */
[----:B------:R-:W4:Y:S04]  /*1340*/  LDS.64 R84, [R90+0xc0] ;  /* 0x0000c0005a547984 */ /* 0x000f280000000a00 */
[----:B------:R-:W-:Y:S01]  /*1350*/  LDS.64 R90, [R90+0xf0] ;  /* 0x0000f0005a5a7984 */ /* 0x000fe20000000a00 */
[----:B0-----:R-:W-:-:S02]  /*1360*/  DFMA R116, R60, R116, RZ ;  /* 0x000000743c74722b */ /* 0x001fc400000000ff */
[----:B-1----:R-:W-:-:S06]  /*1370*/  DFMA R36, R102, R36, RZ ;  /* 0x000000246624722b */ /* 0x002fcc00000000ff */
[----:B------:R-:W-:Y:S02]  /*1380*/  DFMA R116, R114, R62, R116 ;  /* 0x0000003e7274722b */ /* 0x000fe40000000074 */
[----:B------:R-:W-:Y:S02]  /*1390*/  DFMA R114, R100, R38, R36 ;  /* 0x000000266472722b */ /* 0x000fe40000000024 */
[----:B------:R-:W0:Y:S04]  /*13a0*/  LDS.128 R36, [R11+0x130] ;  /* 0x000130000b247984 */ /* 0x000e280000000c00 */
[----:B--2---:R-:W-:Y:S01]  /*13b0*/  DFMA R116, R52, R64, R116 ;  /* 0x000000403474722b */ /* 0x004fe20000000074 */
[----:B------:R-:W1:Y:S01]  /*13c0*/  LDS.64 R64, [R7+0x1b0] ;  /* 0x0001b00007407984 */ /* 0x000e620000000a00 */
[----:B----4-:R-:W-:-:S03]  /*13d0*/  DFMA R118, R84, R118, R122 ;  /* 0x000000765476722b */ /* 0x010fc6000000007a */
[----:B------:R-:W2:Y:S05]  /*13e0*/  LDS.64 R122, [R7+0x1e0] ;  /* 0x0001e000077a7984 */ /* 0x000eaa0000000a00 */
[----:B------:R-:W-:Y:S02]  /*13f0*/  DFMA R118, R86, R66, R118 ;  /* 0x000000425676722b */ /* 0x000fe40000000076 */
[----:B0-----:R-:W-:Y:S01]  /*1400*/  DFMA R36, R98, R36, R114 ;  /* 0x000000246224722b */ /* 0x001fe20000000072 */
[----:B------:R-:W0:Y:S07]  /*1410*/  LDS.64 R114, [R7+0x210] ;  /* 0x0002100007727984 */ /* 0x000e2e0000000a00 */
[----:B------:R-:W-:-:S02]  /*1420*/  DFMA R66, R96, R38, R36 ;  /* 0x000000266042722b */ /* 0x000fc40000000024 */
[----:B------:R-:W4:Y:S01]  /*1430*/  LDS.128 R36, [R11+0x140] ;  /* 0x000140000b247984 */ /* 0x000f220000000c00 */
[----:B-1----:R-:W-:-:S03]  /*1440*/  DFMA R64, R64, R54, R116 ;  /* 0x000000364040722b */ /* 0x002fc60000000074 */
[----:B------:R-:W1:Y:S05]  /*1450*/  LDS.64 R116, [R8+0xf0] ;  /* 0x0000f00008747984 */ /* 0x000e6a0000000a00 */
[----:B--2---:R-:W-:Y:S01]  /*1460*/  DFMA R64, R40, R122, R64 ;  /* 0x0000007a2840722b */ /* 0x004fe20000000040 */
[----:B------:R-:W-:-:S06]  /*1470*/  CS2R R106, SRZ ;  /* 0x00000000006a7805 */ /* 0x000fcc000001ff00 */
[----:B------:R-:W2:Y:S01]  /*1480*/  @!P1 LDG.E.64.CONSTANT R106, desc[UR4][R94.64+0xea0] ;  /* 0x000ea0045e6a9981 */ /* 0x000ea2000c1e9b00 */
[----:B0-----:R-:W-:Y:S02]  /*1490*/  DFMA R64, R114, R42, R64 ;  /* 0x0000002a7240722b */ /* 0x001fe40000000040 */
[----:B------:R-:W-:Y:S02]  /*14a0*/  DFMA R114, R120, R46, RZ ;  /* 0x0000002e7872722b */ /* 0x000fe400000000ff */
[----:B----4-:R-:W-:Y:S02]  /*14b0*/  DFMA R36, R92, R36, R66 ;  /* 0x000000245c24722b */ /* 0x010fe40000000042 */
[-C--:B------:R-:W-:Y:S01]  /*14c0*/  DFMA R66, R44, R120.reuse, RZ ;  /* 0x000000782c42722b */ /* 0x080fe200000000ff */
[----:B------:R-:W0:Y:S01]  /*14d0*/  LDS.128 R44, [R12+0x1b30] ;  /* 0x001b30000c2c7984 */ /* 0x000e220000000c00 */
[----:B------:R-:W-:-:S04]  /*14e0*/  DFMA R126, R56, R120, RZ ;  /* 0x00000078387e722b */ /* 0x000fc800000000ff */
[----:B------:R-:W-:Y:S02]  /*14f0*/  DFMA R56, R24, R38, R36 ;  /* 0x000000261838722b */ /* 0x000fe40000000024 */
[----:B------:R-:W4:Y:S01]  /*1500*/  LDS.128 R36, [R12+0x1b40] ;  /* 0x001b40000c247984 */ /* 0x000f220000000c00 */
[----:B------:R-:W-:Y:S02]  /*1510*/  DFMA R122, R48, R120, RZ ;  /* 0x00000078307a722b */ /* 0x000fe400000000ff */
[----:B---3--:R-:W-:Y:S02]  /*1520*/  DMUL R48, R64, R108 ;  /* 0x0000006c40307228 */ /* 0x008fe40000000000 */
[----:B------:R-:W-:Y:S02]  /*1530*/  DFMA R124, R120, R58, RZ ;  /* 0x0000003a787c722b */ /* 0x000fe400000000ff */
[----:B-1----:R-:W-:Y:S02]  /*1540*/  DFMA R118, R90, R116, R118 ;  /* 0x000000745a76722b */ /* 0x002fe40000000076 */
[----:B------:R-:W-:-:S02]  /*1550*/  DFMA R120, R120, R50, RZ ;  /* 0x000000327878722b */ /* 0x000fc400000000ff */
[----:B------:R-:W-:Y:S02]  /*1560*/  DFMA R110, R56, R110, R48 ;  /* 0x0000006e386e722b */ /* 0x000fe40000000030 */
[----:B------:R-:W1:Y:S02]  /*1570*/  LDS.128 R48, [R12+0x1b50] ;  /* 0x001b50000c307984 */ /* 0x000e640000000c00 */
[----:B------:R-:W-:Y:S02]  /*1580*/  DADD R118, R66, R118 ;  /* 0x0000000042767229 */ /* 0x000fe40000000076 */
[----:B0-----:R-:W-:-:S08]  /*1590*/  DFMA R66, R88, R44, RZ ;  /* 0x0000002c5842722b */ /* 0x001fd000000000ff */
[----:B------:R-:W-:-:S08]  /*15a0*/  DFMA R66, R80, R46, R66 ;  /* 0x0000002e5042722b */ /* 0x000fd00000000042 */
[----:B----4-:R-:W-:-:S08]  /*15b0*/  DFMA R66, R78, R36, R66 ;  /* 0x000000244e42722b */ /* 0x010fd00000000042 */
[----:B------:R-:W-:Y:S02]  /*15c0*/  DFMA R66, R68, R38, R66 ;  /* 0x000000264442722b */ /* 0x000fe40000000042 */
[----:B------:R-:W-:-:S06]  /*15d0*/  DMUL R112, R64, R112 ;  /* 0x0000007040707228 */ /* 0x000fcc0000000000 */
[----:B-1----:R-:W-:Y:S02]  /*15e0*/  DFMA R66, R22, R48, R66 ;  /* 0x000000301642722b */ /* 0x002fe40000000042 */
[----:B------:R-:W-:-:S06]  /*15f0*/  DFMA R108, R56, R108, R112 ;  /* 0x0000006c386c722b */ /* 0x000fcc0000000070 */
[----:B------:R-:W-:Y:S02]  /*1600*/  DFMA R66, R30, R50, R66 ;  /* 0x000000321e42722b */ /* 0x000fe40000000042 */
[----:B------:R-:W-:Y:S01]  /*1610*/  DMUL R58, R64, R104 ;  /* 0x00000068403a7228 */ /* 0x000fe20000000000 */
[----:B------:R-:W-:-:S06]  /*1620*/  CS2R R64, SRZ ;  /* 0x0000000000407805 */ /* 0x000fcc000001ff00 */
[----:B------:R-:W3:Y:S01]  /*1630*/  @!P1 LDG.E.64.CONSTANT R64, desc[UR4][R94.64+0x29a0] ;  /* 0x0029a0045e409981 */ /* 0x000ee2000c1e9b00 */
[----:B------:R-:W-:Y:S01]  /*1640*/  DFMA R108, R66, R104, R108 ;  /* 0x00000068426c722b */ /* 0x000fe2000000006c */
[----:B------:R-:W-:-:S06]  /*1650*/  CS2R R104, SRZ ;  /* 0x0000000000687805 */ /* 0x000fcc000001ff00 */
[----:B------:R-:W4:Y:S01]  /*1660*/  @!P1 LDG.E.64.CONSTANT R104, desc[UR4][R94.64+0x22e0] ;  /* 0x0022e0045e689981 */ /* 0x000f22000c1e9b00 */
[----:B------:R-:W-:-:S06]  /*1670*/  CS2R R116, SRZ ;  /* 0x0000000000747805 */ /* 0x000fcc000001ff00 */
[----:B------:R-:W4:Y:S01]  /*1680*/  @!P1 LDG.E.64.CONSTANT R116, desc[UR4][R94.64+0x1680] ;  /* 0x001680045e749981 */ /* 0x000f22000c1e9b00 */
[-C--:B--2---:R-:W-:Y:S01]  /*1690*/  DFMA R112, R66, R106.reuse, R110 ;  /* 0x0000006a4270722b */ /* 0x084fe2000000006e */
[----:B------:R-:W-:Y:S06]  /*16a0*/  BAR.SYNC.DEFER_BLOCKING 0x0 ;  /* 0x0000000000007b1d */ /* 0x000fec0000010000 */
[----:B------:R-:W-:Y:S04]  /*16b0*/  STS.64 [R9], R112 ;  /* 0x0000007009007388 */ /* 0x000fe80000000a00 */
[----:B------:R-:W-:Y:S01]  /*16c0*/  STS.64 [R6], R108 ;  /* 0x0000006c06007388 */ /* 0x000fe20000000a00 */
[----:B------:R-:W-:Y:S06]  /*16d0*/  BAR.SYNC.DEFER_BLOCKING 0x0 ;  /* 0x0000000000007b1d */ /* 0x000fec0000010000 */
[----:B------:R-:W-:Y:S01]  /*16e0*/  DFMA R110, R56, R106, R58 ;  /* 0x0000006a386e722b */ /* 0x000fe2000000003a */
[----:B------:R-:W0:Y:S04]  /*16f0*/  LDS.128 R56, [R10] ;  /* 0x000000000a387984 */ /* 0x000e280000000c00 */
[----:B------:R-:W1:Y:S04]  /*1700*/  LDS.64 R106, [R8] ;  /* 0x00000000086a7984 */ /* 0x000e680000000a00 */
[----:B------:R-:W-:Y:S01]  /*1710*/  LDS.64 R108, [R8+0x60] ;  /* 0x00006000086c7984 */ /* 0x000fe20000000a00 */
[----:B0-----:R-:W-:-:S02]  /*1720*/  DMUL R56, R26, R56 ;  /* 0x000000381a387228 */ /* 0x001fc40000000000 */
[----:B---3--:R-:W-:-:S08]  /*1730*/  DMUL R64, R64, UR6 ;  /* 0x0000000640407c28 */ /* 0x008fd00008000000 */
[----:B------:R-:W-:Y:S01]  /*1740*/  DFMA R56, R80, R64, R56 ;  /* 0x000000405038722b */ /* 0x000fe20000000038 */
[----:B------:R-:W-:Y:S01]  /*1750*/  CS2R R64, SRZ ;  /* 0x0000000000407805 */ /* 0x000fe2000001ff00 */
[----:B----4-:R-:W-:Y:S01]  /*1760*/  DFMA R104, R66, R104, R110 ;  /* 0x000000684268722b */ /* 0x010fe2000000006e */
[----:B------:R-:W-:-:S04]  /*1770*/  CS2R R66, SRZ ;  /* 0x0000000000427805 */ /* 0x000fc8000001ff00 */
[----:B------:R-:W2:Y:S04]  /*1780*/  @!P1 LDG.E.64.CONSTANT R64, desc[UR4][R94.64+0x900] ;  /* 0x000900045e409981 */ /* 0x000ea8000c1e9b00 */
[----:B------:R-:W3:Y:S01]  /*1790*/  @!P1 LDG.E.64.CONSTANT R66, desc[UR4][R94.64+0x240] ;  /* 0x000240045e429981 */ /* 0x000ee2000c1e9b00 */
[----:B-1----:R-:W-:-:S03]  /*17a0*/  DFMA R56, R28, R106, R56 ;  /* 0x0000006a1c38722b */ /* 0x002fc60000000038 */
[----:B------:R-:W0:Y:S01]  /*17b0*/  LDS.64 R106, [R8+0x30] ;  /* 0x00003000086a7984 */ /* 0x000e220000000a00 */
[----:B------:R-:W-:-:S04]  /*17c0*/  DFMA R114, R104, R46, R114 ;  /* 0x0000002e6872722b */ /* 0x000fc80000000072 */
[----:B------:R-:W-:Y:S02]  /*17d0*/  DFMA R46, R34, R58, R56 ;  /* 0x0000003a222e722b */ /* 0x000fe40000000038 */
[----:B------:R-:W1:Y:S06]  /*17e0*/  LDS.128 R56, [R10+0x10] ;  /* 0x000010000a387984 */ /* 0x000e6c0000000c00 */
[----:B0-----:R-:W-:-:S08]  /*17f0*/  DFMA R46, R32, R106, R46 ;  /* 0x0000006a202e722b */ /* 0x001fd0000000002e */
[----:B-1----:R-:W-:-:S08]  /*1800*/  DFMA R46, R72, R56, R46 ;  /* 0x00000038482e722b */ /* 0x002fd0000000002e */
[----:B------:R-:W-:Y:S02]  /*1810*/  DFMA R108, R70, R108, R46 ;  /* 0x0000006c466c722b */ /* 0x000fe4000000002e */
[----:B------:R-:W0:Y:S01]  /*1820*/  LDS.64 R46, [R8+0x90] ;  /* 0x00009000082e7984 */ /* 0x000e220000000a00 */
[----:B------:R-:W-:-:S05]  /*1830*/  DFMA R106, R36, R104, R126 ;  /* 0x00000068246a722b */ /* 0x000fca000000007e */
[----:B------:R-:W-:Y:S02]  /*1840*/  DFMA R36, R76, R58, R108 ;  /* 0x0000003a4c24722b */ /* 0x000fe4000000006c */
[----:B------:R-:W-:Y:S02]  /*1850*/  DFMA R112, R104, R38, R124 ;  /* 0x000000266870722b */ /* 0x000fe4000000007c */
[----:B------:R-:W-:Y:S02]  /*1860*/  DFMA R108, R48, R104, R122 ;  /* 0x00000068306c722b */ /* 0x000fe4000000007a */
[----:B------:R-:W-:Y:S01]  /*1870*/  DFMA R110, R104, R50, R120 ;  /* 0x00000032686e722b */ /* 0x000fe20000000078 */
[----:B------:R-:W-:Y:S01]  /*1880*/  LDS.64 R48, [R8+0xc0] ;  /* 0x0000c00008307984 */ /* 0x000fe20000000a00 */
[----:B------:R-:W-:-:S03]  /*1890*/  DFMA R104, R44, R104, R118 ;  /* 0x000000682c68722b */ /* 0x000fc60000000076 */
[----:B------:R-:W-:Y:S04]  /*18a0*/  LDS.64 R118, [R7+0x240] ;  /* 0x0002400007767984 */ /* 0x000fe80000000a00 */
[----:B------:R-:W-:Y:S01]  /*18b0*/  LDS.64 R50, [R7+0x270] ;  /* 0x0002700007327984 */ /* 0x000fe20000000a00 */
[----:B0-----:R-:W-:-:S03]  /*18c0*/  DFMA R120, R74, R46, R36 ;  /* 0x0000002e4a78722b */ /* 0x001fc60000000024 */
[----:B------:R-:W0:Y:S04]  /*18d0*/  LDS.128 R44, [R11+0x240] ;  /* 0x000240000b2c7984 */ /* 0x000e280000000c00 */
[----:B------:R-:W1:Y:S01]  /*18e0*/  LDS.128 R36, [R10+0x20] ;  /* 0x000020000a247984 */ /* 0x000e620000000c00 */
[----:B0-----:R-:W-:Y:S02]  /*18f0*/  DFMA R44, R102, R44, RZ ;  /* 0x0000002c662c722b */ /* 0x001fe400000000ff */
[----:B-1----:R-:W-:Y:S02]  /*1900*/  DFMA R120, R82, R36, R120 ;  /* 0x000000245278722b */ /* 0x002fe40000000078 */
[----:B------:R-:W-:-:S04]  /*1910*/  DFMA R36, R60, R118, RZ ;  /* 0x000000763c24722b */ /* 0x000fc800000000ff */
[----:B------:R-:W-:Y:S02]  /*1920*/  DFMA R118, R100, R46, R44 ;  /* 0x0000002e6476722b */ /* 0x000fe4000000002c */
[----:B------:R-:W0:Y:S02]  /*1930*/  LDS.128 R44, [R11+0x250] ;  /* 0x000250000b2c7984 */ /* 0x000e240000000c00 */
[----:B------:R-:W-:Y:S02]  /*1940*/  DFMA R50, R50, R62, R36 ;  /* 0x0000003e3232722b */ /* 0x000fe40000000024 */
[----:B------:R-:W1:Y:S01]  /*1950*/  LDS.64 R36, [R7+0x2a0] ;  /* 0x0002a00007247984 */ /* 0x000e620000000a00 */
[----:B------:R-:W-:-:S03]  /*1960*/  DFMA R48, R84, R48, R120 ;  /* 0x000000305430722b */ /* 0x000fc60000000078 */
[----:B------:R-:W4:Y:S01]  /*1970*/  LDS.64 R120, [R7+0x2d0] ;  /* 0x0002d00007787984 */ /* 0x000f220000000a00 */
[----:B------:R-:W-:Y:S02]  /*1980*/  CS2R R58, SRZ ;  /* 0x00000000003a7805 */ /* 0x000fe4000001ff00 */
[----:B------:R-:W-:-:S04]  /*1990*/  CS2R R56, SRZ ;  /* 0x0000000000387805 */ /* 0x000fc8000001ff00 */
[----:B------:R-:W3:Y:S04]  /*19a0*/  @!P1 LDG.E.64.CONSTANT R58, desc[UR4][R94.64+0xfc0] ;  /* 0x000fc0045e3a9981 */ /* 0x000ee8000c1e9b00 */
[----:B------:R-:W3:Y:S01]  /*19b0*/  @!P1 LDG.E.64.CONSTANT R56, desc[UR4][R94.64+0x1d40] ;  /* 0x001d40045e389981 */ /* 0x000ee2000c1e9b00 */
[----:B------:R-:W-:Y:S02]  /*19c0*/  DFMA R48, R86, R38, R48 ;  /* 0x000000265630722b */ /* 0x000fe40000000030 */
[----:B0-----:R-:W-:Y:S01]  /*19d0*/  DFMA R44, R98, R44, R118 ;  /* 0x0000002c622c722b */ /* 0x001fe20000000076 */
[----:B------:R-:W-:Y:S01]  /*19e0*/  LDS.64 R118, [R7+0x330] ;  /* 0x0003300007767984 */ /* 0x000fe20000000a00 */
[----:B-1----:R-:W-:-:S06]  /*19f0*/  DFMA R36, R52, R36, R50 ;  /* 0x000000243424722b */ /* 0x002fcc0000000032 */
[----:B------:R-:W-:Y:S01]  /*1a00*/  DFMA R46, R96, R46, R44 ;  /* 0x0000002e602e722b */ /* 0x000fe2000000002c */
[----:B------:R-:W-:Y:S04]  /*1a10*/  LDS.64 R50, [R8+0xf0] ;  /* 0x0000f00008327984 */ /* 0x000fe80000000a00 */
[----:B------:R-:W0:Y:S01]  /*1a20*/  LDS.64 R44, [R7+0x300] ;  /* 0x00030000072c7984 */ /* 0x000e220000000a00 */
[----:B----4-:R-:W-:-:S03]  /*1a30*/  DFMA R120, R120, R54, R36 ;  /* 0x000000367878722b */ /* 0x010fc60000000024 */
[----:B------:R-:W1:Y:S05]  /*1a40*/  LDS.128 R36, [R11+0x260] ;  /* 0x000260000b247984 */ /* 0x000e6a0000000c00 */
[----:B0-----:R-:W-:Y:S02]  /*1a50*/  DFMA R44, R40, R44, R120 ;  /* 0x0000002c282c722b */ /* 0x001fe40000000078 */
[----:B-1----:R-:W-:-:S06]  /*1a60*/  DFMA R36, R92, R36, R46 ;  /* 0x000000245c24722b */ /* 0x002fcc000000002e */
[----:B------:R-:W-:Y:S02]  /*1a70*/  DFMA R118, R118, R42, R44 ;  /* 0x0000002a7676722b */ /* 0x000fe4000000002c */
[----:B------:R-:W0:Y:S01]  /*1a80*/  LDS.128 R44, [R12+0x1b60] ;  /* 0x001b60000c2c7984 */ /* 0x000e220000000c00 */
[----:B------:R-:W-:Y:S02]  /*1a90*/  DFMA R122, R24, R38, R36 ;  /* 0x00000026187a722b */ /* 0x000fe40000000024 */
[----:B------:R-:W-:Y:S01]  /*1aa0*/  DFMA R48, R90, R50, R48 ;  /* 0x000000325a30722b */ /* 0x000fe20000000030 */
[----:B------:R-:W-:Y:S02]  /*1ab0*/  LDS.128 R36, [R12+0x1b80] ;  /* 0x001b80000c247984 */ /* 0x000fe40000000c00 */
[C---:B------:R-:W-:Y:S02]  /*1ac0*/  DMUL R124, R118.reuse, R116 ;  /* 0x00000074767c7228 */ /* 0x040fe40000000000 */
[----:B--2---:R-:W-:-:S08]  /*1ad0*/  DMUL R116, R118, R64 ;  /* 0x0000004076747228 */ /* 0x004fd00000000000 */
[----:B---3--:R-:W-:Y:S01]  /*1ae0*/  DFMA R116, R122, R66, R116 ;  /* 0x000000427a74722b */ /* 0x008fe20000000074 */
[----:B------:R-:W-:-:S06]  /*1af0*/  CS2R R66, SRZ ;  /* 0x0000000000427805 */ /* 0x000fcc000001ff00 */
[----:B------:R-:W2:Y:S01]  /*1b00*/  @!P1 LDG.E.64.CONSTANT R66, desc[UR4][R94.64+0x2ac0] ;  /* 0x002ac0045e429981 */ /* 0x000ea2000c1e9b00 */
[----:B------:R-:W-:Y:S01]  /*1b10*/  DFMA R124, R122, R64, R124 ;  /* 0x000000407a7c722b */ /* 0x000fe2000000007c */
[----:B------:R-:W-:-:S06]  /*1b20*/  CS2R R64, SRZ ;  /* 0x0000000000407805 */ /* 0x000fcc000001ff00 */
[----:B------:R-:W3:Y:S01]  /*1b30*/  @!P1 LDG.E.64.CONSTANT R64, desc[UR4][R94.64+0x2400] ;  /* 0x002400045e409981 */ /* 0x000ee2000c1e9b00 */
[----:B------:R-:W-:-:S03]  /*1b40*/  DADD R114, R114, R48 ;  /* 0x0000000072727229 */ /* 0x000fc60000000030 */
[----:B------:R-:W1:Y:S01]  /*1b50*/  LDS.128 R48, [R12+0x1b70] ;  /* 0x001b70000c307984 */ /* 0x000e620000000c00 */
[----:B0-----:R-:W-:-:S08]  /*1b60*/  DFMA R120, R88, R44, RZ ;  /* 0x0000002c5878722b */ /* 0x001fd000000000ff */
[----:B------:R-:W-:-:S08]  /*1b70*/  DFMA R120, R80, R46, R120 ;  /* 0x0000002e5078722b */ /* 0x000fd00000000078 */
[----:B-1----:R-:W-:-:S08]  /*1b80*/  DFMA R120, R78, R48, R120 ;  /* 0x000000304e78722b */ /* 0x002fd00000000078 */
[----:B------:R-:W-:-:S08]  /*1b90*/  DFMA R120, R68, R50, R120 ;  /* 0x000000324478722b */ /* 0x000fd00000000078 */
[----:B------:R-:W-:-:S08]  /*1ba0*/  DFMA R120, R22, R36, R120 ;  /* 0x000000241678722b */ /* 0x000fd00000000078 */
[----:B------:R-:W-:-:S08]  /*1bb0*/  DFMA R120, R30, R38, R120 ;  /* 0x000000261e78722b */ /* 0x000fd00000000078 */
[C---:B------:R-:W-:Y:S01]  /*1bc0*/  DFMA R126, R120.reuse, R58, R116 ;  /* 0x0000003a787e722b */ /* 0x040fe20000000074 */
[----:B------:R-:W-:Y:S06]  /*1bd0*/  BAR.SYNC.DEFER_BLOCKING 0x0 ;  /* 0x0000000000007b1d */ /* 0x000fec0000010000 */
[-C--:B------:R-:W-:Y:S01]  /*1be0*/  DFMA R124, R120, R56.reuse, R124 ;  /* 0x00000038787c722b */ /* 0x080fe2000000007c */
[----:B------:R-:W-:Y:S06]  /*1bf0*/  STS.64 [R9], R126 ;  /* 0x0000007e09007388 */ /* 0x000fec0000000a00 */
[----:B------:R-:W-:Y:S01]  /*1c00*/  STS.64 [R6], R124 ;  /* 0x0000007c06007388 */ /* 0x000fe20000000a00 */
[----:B------:R-:W-:Y:S06]  /*1c10*/  BAR.SYNC.DEFER_BLOCKING 0x0 ;  /* 0x0000000000007b1d */ /* 0x000fec0000010000 */
[----:B------:R-:W-:-:S08]  /*1c20*/  DMUL R118, R118, R56 ;  /* 0x0000003876767228 */ /* 0x000fd00000000000 */
[----:B------:R-:W-:Y:S01]  /*1c30*/  DFMA R122, R122, R58, R118 ;  /* 0x0000003a7a7a722b */ /* 0x000fe20000000076 */
[----:B------:R-:W0:Y:S04]  /*1c40*/  LDS.128 R56, [R10] ;  /* 0x000000000a387984 */ /* 0x000e280000000c00 */
[----:B------:R-:W1:Y:S01]  /*1c50*/  LDS.64 R116, [R8] ;  /* 0x0000000008747984 */ /* 0x000e620000000a00 */
[----:B0-----:R-:W-:Y:S02]  /*1c60*/  DMUL R56, R26, R56 ;  /* 0x000000381a387228 */ /* 0x001fe40000000000 */
[----:B--2---:R-:W-:-:S08]  /*1c70*/  DMUL R66, R66, UR6 ;  /* 0x0000000642427c28 */ /* 0x004fd00008000000 */
[----:B------:R-:W-:Y:S02]  /*1c80*/  DFMA R56, R78, R66, R56 ;  /* 0x000000424e38722b */ /* 0x000fe40000000038 */
[----:B------:R-:W0:Y:S06]  /*1c90*/  LDS.64 R66, [R8+0x30] ;  /* 0x0000300008427984 */ /* 0x000e2c0000000a00 */
[----:B-1----:R-:W-:-:S08]  /*1ca0*/  DFMA R116, R28, R116, R56 ;  /* 0x000000741c74722b */ /* 0x002fd00000000038 */
[----:B------:R-:W-:Y:S01]  /*1cb0*/  DFMA R116, R34, R58, R116 ;  /* 0x0000003a2274722b */ /* 0x000fe20000000074 */
[----:B------:R-:W1:Y:S01]  /*1cc0*/  LDS.128 R56, [R10+0x10] ;  /* 0x000010000a387984 */ /* 0x000e620000000c00 */
[----:B---3--:R-:W-:Y:S01]  /*1cd0*/  DFMA R120, R120, R64, R122 ;  /* 0x000000407878722b */ /* 0x008fe2000000007a */
[----:B------:R-:W-:-:S06]  /*1ce0*/  CS2R R118, SRZ ;  /* 0x0000000000767805 */ /* 0x000fcc000001ff00 */
[----:B------:R-:W2:Y:S01]  /*1cf0*/  @!P1 LDG.E.64.CONSTANT R118, desc[UR4][R94.64+0x17a0] ;  /* 0x0017a0045e769981 */ /* 0x000ea2000c1e9b00 */
[----:B0-----:R-:W-:Y:S01]  /*1d00*/  DFMA R66, R32, R66, R116 ;  /* 0x000000422042722b */ /* 0x001fe20000000074 */
[----:B------:R-:W-:-:S06]  /*1d10*/  CS2R R116, SRZ ;  /* 0x0000000000747805 */ /* 0x000fcc000001ff00 */
[----:B------:R-:W3:Y:S01]  /*1d20*/  @!P1 LDG.E.64.CONSTANT R116, desc[UR4][R94.64+0x360] ;  /* 0x000360045e749981 */ /* 0x000ee2000c1e9b00 */
[----:B-1----:R-:W-:Y:S01]  /*1d30*/  DFMA R64, R72, R56, R66 ;  /* 0x000000384840722b */ /* 0x002fe20000000042 */
[----:B------:R-:W-:Y:S02]  /*1d40*/  CS2R R66, SRZ ;  /* 0x0000000000427805 */ /* 0x000fe4000001ff00 */
[----:B------:R-:W0:Y:S04]  /*1d50*/  LDS.64 R56, [R8+0x60] ;  /* 0x0000600008387984 */ /* 0x000e280000000a00 */
[----:B------:R-:W4:Y:S01]  /*1d60*/  @!P1 LDG.E.64.CONSTANT R66, desc[UR4][R94.64+0xa20] ;  /* 0x000a20045e429981 */ /* 0x000f22000c1e9b00 */
[----:B------:R-:W-:Y:S02]  /*1d70*/  DFMA R104, R44, R120, R104 ;  /* 0x000000782c68722b */ /* 0x000fe40000000068 */
[----:B0-----:R-:W-:Y:S01]  /*1d80*/  DFMA R44, R70, R56, R64 ;  /* 0x00000038462c722b */ /* 0x001fe20000000040 */
[----:B------:R-:W-:-:S02]  /*1d90*/  CS2R R56, SRZ ;  /* 0x0000000000387805 */ /* 0x000fc4000001ff00 */
[----:B------:R-:W-:-:S04]  /*1da0*/  CS2R R64, SRZ ;  /* 0x0000000000407805 */ /* 0x000fc8000001ff00 */
[----:B------:R-:W3:Y:S04]  /*1db0*/  @!P1 LDG.E.64.CONSTANT R56, desc[UR4][R94.64+0x1e60] ;  /* 0x001e60045e389981 */ /* 0x000ee8000c1e9b00 */
[----:B------:R-:W3:Y:S01]  /*1dc0*/  @!P1 LDG.E.64.CONSTANT R64, desc[UR4][R94.64+0x10e0] ;  /* 0x0010e0045e409981 */ /* 0x000ee2000c1e9b00 */
[----:B------:R-:W-:-:S03]  /*1dd0*/  DFMA R58, R76, R58, R44 ;  /* 0x0000003a4c3a722b */ /* 0x000fc6000000002c */
[----:B------:R-:W0:Y:S01]  /*1de0*/  LDS.64 R44, [R8+0x90] ;  /* 0x00009000082c7984 */ /* 0x000e220000000a00 */
[----:B------:R-:W-:Y:S02]  /*1df0*/  DFMA R48, R48, R120, R106 ;  /* 0x000000783030722b */ /* 0x000fe4000000006a */
[----:B------:R-:W-:Y:S02]  /*1e00*/  DFMA R112, R120, R50, R112 ;  /* 0x000000327870722b */ /* 0x000fe40000000070 */
[----:B------:R-:W-:Y:S02]  /*1e10*/  DFMA R108, R36, R120, R108 ;  /* 0x00000078246c722b */ /* 0x000fe4000000006c */
[C---:B------:R-:W-:Y:S02]  /*1e20*/  DFMA R110, R120.reuse, R38, R110 ;  /* 0x00000026786e722b */ /* 0x040fe4000000006e */
[----:B------:R-:W-:Y:S01]  /*1e30*/  DFMA R106, R120, R46, R114 ;  /* 0x0000002e786a722b */ /* 0x000fe20000000072 */
[----:B------:R-:W1:Y:S04]  /*1e40*/  LDS.128 R36, [R10+0x20] ;  /* 0x000020000a247984 */ /* 0x000e680000000c00 */
[----:B------:R-:W-:Y:S04]  /*1e50*/  LDS.64 R120, [R7+0x360] ;  /* 0x0003600007787984 */ /* 0x000fe80000000a00 */
[----:B------:R-:W1:Y:S01]  /*1e60*/  LDS.64 R114, [R8+0xc0] ;  /* 0x0000c00008727984 */ /* 0x000e620000000a00 */
[----:B0-----:R-:W-:-:S03]  /*1e70*/  DFMA R50, R74, R44, R58 ;  /* 0x0000002c4a32722b */ /* 0x001fc6000000003a */
[----:B------:R-:W0:Y:S04]  /*1e80*/  LDS.128 R44, [R11+0x360] ;  /* 0x000360000b2c7984 */ /* 0x000e280000000c00 */
[----:B------:R-:W0:Y:S01]  /*1e90*/  LDS.64 R58, [R7+0x390] ;  /* 0x00039000073a7984 */ /* 0x000e220000000a00 */
[----:B-1----:R-:W-:-:S08]  /*1ea0*/  DFMA R50, R82, R36, R50 ;  /* 0x000000245232722b */ /* 0x002fd00000000032 */
[----:B------:R-:W-:Y:S02]  /*1eb0*/  DFMA R114, R84, R114, R50 ;  /* 0x000000725472722b */ /* 0x000fe40000000032 */
[----:B------:R-:W-:Y:S01]  /*1ec0*/  LDS.64 R50, [R7+0x3c0] ;  /* 0x0003c00007327984 */ /* 0x000fe20000000a00 */
[----:B0-----:R-:W-:Y:S02]  /*1ed0*/  DFMA R36, R102, R44, RZ ;  /* 0x0000002c6624722b */ /* 0x001fe400000000ff */
[----:B------:R-:W-:Y:S01]  /*1ee0*/  DFMA R44, R60, R120, RZ ;  /* 0x000000783c2c722b */ /* 0x000fe200000000ff */
[----:B------:R-:W-:Y:S05]  /*1ef0*/  LDS.64 R120, [R7+0x3f0] ;  /* 0x0003f00007787984 */ /* 0x000fea0000000a00 */
[----:B------:R-:W-:-:S02]  /*1f00*/  DFMA R36, R100, R46, R36 ;  /* 0x0000002e6424722b */ /* 0x000fc40000000024 */
[----:B------:R-:W-:Y:S02]  /*1f10*/  DFMA R58, R58, R62, R44 ;  /* 0x0000003e3a3a722b */ /* 0x000fe4000000002c */
[----:B------:R-:W0:Y:S01]  /*1f20*/  LDS.128 R44, [R11+0x370] ;  /* 0x000370000b2c7984 */ /* 0x000e220000000c00 */
[----:B------:R-:W-:-:S03]  /*1f30*/  DFMA R114, R86, R38, R114 ;  /* 0x000000265672722b */ /* 0x000fc60000000072 */
[----:B0-----:R-:W-:Y:S02]  /*1f40*/  DFMA R36, R98, R44, R36 ;  /* 0x0000002c6224722b */ /* 0x001fe40000000024 */
[----:B------:R-:W-:Y:S02]  /*1f50*/  DFMA R44, R52, R50, R58 ;  /* 0x00000032342c722b */ /* 0x000fe4000000003a */
[----:B------:R-:W-:Y:S04]  /*1f60*/  LDS.64 R58, [R7+0x450] ;  /* 0x00045000073a7984 */ /* 0x000fe80000000a00 */
[----:B------:R-:W-:Y:S01]  /*1f70*/  DFMA R38, R96, R46, R36 ;  /* 0x0000002e6026722b */ /* 0x000fe20000000024 */
[----:B------:R-:W-:Y:S04]  /*1f80*/  LDS.64 R50, [R8+0xf0] ;  /* 0x0000f00008327984 */ /* 0x000fe80000000a00 */
[----:B------:R-:W0:Y:S01]  /*1f90*/  LDS.64 R36, [R7+0x420] ;  /* 0x0004200007247984 */ /* 0x000e220000000a00 */
[----:B------:R-:W-:-:S03]  /*1fa0*/  DFMA R120, R120, R54, R44 ;  /* 0x000000367878722b */ /* 0x000fc6000000002c */
[----:B------:R-:W1:Y:S05]  /*1fb0*/  LDS.128 R44, [R11+0x380] ;  /* 0x000380000b2c7984 */ /* 0x000e6a0000000c00 */
[----:B0-----:R-:W-:Y:S02]  /*1fc0*/  DFMA R36, R40, R36, R120 ;  /* 0x000000242824722b */ /* 0x001fe40000000078 */
[----:B-1----:R-:W-:-:S06]  /*1fd0*/  DFMA R44, R92, R44, R38 ;  /* 0x0000002c5c2c722b */ /* 0x002fcc0000000026 */
[----:B------:R-:W-:Y:S02]  /*1fe0*/  DFMA R58, R58, R42, R36 ;  /* 0x0000002a3a3a722b */ /* 0x000fe40000000024 */
[----:B------:R-:W0:Y:S01]  /*1ff0*/  LDS.128 R36, [R12+0x1b90] ;  /* 0x001b90000c247984 */ /* 0x000e220000000c00 */
[----:B------:R-:W-:Y:S02]  /*2000*/  DFMA R114, R90, R50, R114 ;  /* 0x000000325a72722b */ /* 0x000fe40000000072 */
[----:B------:R-:W-:Y:S01]  /*2010*/  DFMA R120, R24, R46, R44 ;  /* 0x0000002e1878722b */ /* 0x000fe2000000002c */
[----:B------:R-:W1:Y:S05]  /*2020*/  LDS.128 R44, [R12+0x1ba0] ;  /* 0x001ba0000c2c7984 */ /* 0x000e6a0000000c00 */
[----:B------:R-:W-:-:S02]  /*2030*/  DADD R114, R48, R114 ;  /* 0x0000000030727229 */ /* 0x000fc40000000072 */
[C---:B--2---:R-:W-:Y:S02]  /*2040*/  DMUL R118, R58.reuse, R118 ;  /* 0x000000763a767228 */ /* 0x044fe40000000000 */
[----:B----4-:R-:W-:-:S08]  /*2050*/  DMUL R48, R58, R66 ;  /* 0x000000423a307228 */ /* 0x010fd00000000000 */
[C---:B---3--:R-:W-:Y:S02]  /*2060*/  DFMA R116, R120.reuse, R116, R48 ;  /* 0x000000747874722b */ /* 0x048fe40000000030 */
[----:B------:R-:W2:Y:S01]  /*2070*/  LDS.128 R48, [R12+0x1bb0] ;  /* 0x001bb0000c307984 */ /* 0x000ea20000000c00 */
[----:B------:R-:W-:Y:S02]  /*2080*/  DFMA R118, R120, R66, R118 ;  /* 0x000000427876722b */ /* 0x000fe40000000076 */
[----:B0-----:R-:W-:-:S08]  /*2090*/  DFMA R66, R88, R36, RZ ;  /* 0x000000245842722b */ /* 0x001fd000000000ff */
[----:B------:R-:W-:-:S08]  /*20a0*/  DFMA R66, R80, R38, R66 ;  /* 0x000000265042722b */ /* 0x000fd00000000042 */
[----:B-1----:R-:W-:-:S08]  /*20b0*/  DFMA R66, R78, R44, R66 ;  /* 0x0000002c4e42722b */ /* 0x002fd00000000042 */
[----:B------:R-:W-:-:S08]  /*20c0*/  DFMA R66, R68, R46, R66 ;  /* 0x0000002e4442722b */ /* 0x000fd00000000042 */
[----:B--2---:R-:W-:Y:S02]  /*20d0*/  DFMA R66, R22, R48, R66 ;  /* 0x000000301642722b */ /* 0x004fe40000000042 */
[----:B------:R-:W-:-:S06]  /*20e0*/  DMUL R58, R58, R56 ;  /* 0x000000383a3a7228 */ /* 0x000fcc0000000000 */
[----:B------:R-:W-:Y:S02]  /*20f0*/  DFMA R66, R30, R50, R66 ;  /* 0x000000321e42722b */ /* 0x000fe40000000042 */
[----:B------:R-:W-:-:S06]  /*2100*/  DFMA R120, R120, R64, R58 ;  /* 0x000000407878722b */ /* 0x000fcc000000003a */
[----:B------:R-:W-:Y:S01]  /*2110*/  DFMA R122, R66, R64, R116 ;  /* 0x00000040427a722b */ /* 0x000fe20000000074 */
[----:B------:R-:W-:Y:S01]  /*2120*/  BAR.SYNC.DEFER_BLOCKING 0x0 ;  /* 0x0000000000007b1d */ /* 0x000fe20000010000 */
[----:B------:R-:W-:-:S06]  /*2130*/  CS2R R64, SRZ ;  /* 0x0000000000407805 */ /* 0x000fcc000001ff00 */
[----:B------:R-:W2:Y:S01]  /*2140*/  @!P1 LDG.E.64.CONSTANT R64, desc[UR4][R94.64+0x2be0] ;  /* 0x002be0045e409981 */ /* 0x000ea2000c1e9b00 */
[----:B------:R-:W-:-:S06]  /*2150*/  CS2R R116, SRZ ;  /* 0x0000000000747805 */ /* 0x000fcc000001ff00 */
[----:B------:R-:W3:Y:S01]  /*2160*/  @!P1 LDG.E.64.CONSTANT R116, desc[UR4][R94.64+0x2520] ;  /* 0x002520045e749981 */ /* 0x000ee2000c1e9b00 */
[----:B------:R-:W-:-:S03]  /*2170*/  DFMA R124, R66, R56, R118 ;  /* 0x00000038427c722b */ /* 0x000fc60000000076 */
[----:B------:R-:W-:Y:S04]  /*2180*/  STS.64 [R9], R122 ;  /* 0x0000007a09007388 */ /* 0x000fe80000000a00 */
[----:B------:R-:W-:Y:S01]  /*2190*/  STS.64 [R6], R124 ;  /* 0x0000007c06007388 */ /* 0x000fe20000000a00 */
[----:B------:R-:W-:Y:S06]  /*21a0*/  BAR.SYNC.DEFER_BLOCKING 0x0 ;  /* 0x0000000000007b1d */ /* 0x000fec0000010000 */
[----:B------:R-:W0:Y:S04]  /*21b0*/  LDS.128 R56, [R10] ;  /* 0x000000000a387984 */ /* 0x000e280000000c00 */
[----:B------:R-:W1:Y:S01]  /*21c0*/  LDS.64 R118, [R8] ;  /* 0x0000000008767984 */ /* 0x000e620000000a00 */
[----:B0-----:R-:W-:-:S02]  /*21d0*/  DMUL R56, R26, R56 ;  /* 0x000000381a387228 */ /* 0x001fc40000000000 */
[----:B--2---:R-:W-:-:S08]  /*21e0*/  DMUL R64, R64, UR6 ;  /* 0x0000000640407c28 */ /* 0x004fd00008000000 */
[----:B------:R-:W-:Y:S01]  /*21f0*/  DFMA R56, R68, R64, R56 ;  /* 0x000000404438722b */ /* 0x000fe20000000038 */
[----:B------:R-:W-:Y:S01]  /*2200*/  CS2R R64, SRZ ;  /* 0x0000000000407805 */ /* 0x000fe2000001ff00 */
[----:B---3--:R-:W-:Y:S01]  /*2210*/  DFMA R120, R66, R116, R120 ;  /* 0x000000744278722b */ /* 0x008fe20000000078 */
[----:B------:R-:W-:-:S04]  /*2220*/  CS2R R116, SRZ ;  /* 0x0000000000747805 */ /* 0x000fc8000001ff00 */
[----:B------:R-:W2:Y:S01]  /*2230*/  @!P1 LDG.E.64.CONSTANT R64, desc[UR4][R94.64+0xb40] ;  /* 0x000b40045e409981 */ /* 0x000ea2000c1e9b00 */
[----:B-1----:R-:W-:Y:S01]  /*2240*/  DFMA R118, R28, R118, R56 ;  /* 0x000000761c76722b */ /* 0x002fe20000000038 */
[----:B------:R-:W-:Y:S02]  /*2250*/  CS2R R66, SRZ ;  /* 0x0000000000427805 */ /* 0x000fe4000001ff00 */
[----:B------:R-:W-:Y:S01]  /*2260*/  CS2R R56, SRZ ;  /* 0x0000000000387805 */ /* 0x000fe2000001ff00 */
[----:B------:R-:W3:Y:S01]  /*2270*/  @!P1 LDG.E.64.CONSTANT R116, desc[UR4][R94.64+0x18c0] ;  /* 0x0018c0045e749981 */ /* 0x000ee2000c1e9b00 */
[----:B------:R-:W-:-:S03]  /*2280*/  DFMA R104, R36, R120, R104 ;  /* 0x000000782468722b */ /* 0x000fc60000000068 */
[----:B------:R-:W4:Y:S04]  /*2290*/  @!P1 LDG.E.64.CONSTANT R66, desc[UR4][R94.64+0x480] ;  /* 0x000480045e429981 */ /* 0x000f28000c1e9b00 */
[----:B------:R-:W4:Y:S04]  /*22a0*/  @!P1 LDG.E.64.CONSTANT R56, desc[UR4][R94.64+0x1f80] ;  /* 0x001f80045e389981 */ /* 0x000f28000c1e9b00 */
[----:B------:R-:W0:Y:S01]  /*22b0*/  LDS.64 R36, [R8+0x30] ;  /* 0x0000300008247984 */ /* 0x000e220000000a00 */
[----:B------:R-:W-:Y:S01]  /*22c0*/  DFMA R122, R34, R58, R118 ;  /* 0x0000003a227a722b */ /* 0x000fe20000000076 */
[----:B------:R-:W-:-:S06]  /*22d0*/  CS2R R58, SRZ ;  /* 0x00000000003a7805 */ /* 0x000fcc000001ff00 */
[----:B------:R-:W4:Y:S01]  /*22e0*/  @!P1 LDG.E.64.CONSTANT R58, desc[UR4][R94.64+0x1200] ;  /* 0x001200045e3a9981 */ /* 0x000f22000c1e9b00 */
[C---:B------:R-:W-:Y:S02]  /*22f0*/  DFMA R118, R120.reuse, R46, R112 ;  /* 0x0000002e7876722b */ /* 0x040fe40000000070 */
[----:B------:R-:W-:Y:S02]  /*2300*/  DFMA R106, R120, R38, R106 ;  /* 0x00000026786a722b */ /* 0x000fe4000000006a */
[----:B0-----:R-:W-:Y:S01]  /*2310*/  DFMA R46, R32, R36, R122 ;  /* 0x00000024202e722b */ /* 0x001fe2000000007a */
[----:B------:R-:W0:Y:S04]  /*2320*/  LDS.128 R36, [R10+0x10] ;  /* 0x000010000a247984 */ /* 0x000e280000000c00 */
[----:B------:R-:W1:Y:S01]  /*2330*/  LDS.64 R122, [R8+0x60] ;  /* 0x00006000087a7984 */ /* 0x000e620000000a00 */
[----:B------:R-:W-:-:S02]  /*2340*/  DFMA R108, R48, R120, R108 ;  /* 0x00000078306c722b */ /* 0x000fc4000000006c */
[----:B------:R-:W-:Y:S02]  /*2350*/  DFMA R110, R120, R50, R110 ;  /* 0x00000032786e722b */ /* 0x000fe4000000006e */
[----:B------:R-:W-:Y:S01]  /*2360*/  DFMA R112, R44, R120, R114 ;  /* 0x000000782c70722b */ /* 0x000fe20000000072 */
[----:B------:R-:W-:Y:S01]  /*2370*/  LDS.64 R114, [R8+0xc0] ;  /* 0x0000c00008727984 */ /* 0x000fe20000000a00 */
[----:B------:R-:W-:-:S06]  /*2380*/  CS2R R120, SRZ ;  /* 0x0000000000787805 */ /* 0x000fcc000001ff00 */
[----:B------:R-:W4:Y:S01]  /*2390*/  @!P1 LDG.E.64.CONSTANT R120, desc[UR4][R94.64+0x2640] ;  /* 0x002640045e789981 */ /* 0x000f22000c1e9b00 */
[----:B0-----:R-:W-:-:S03]  /*23a0*/  DFMA R48, R72, R36, R46 ;  /* 0x000000244830722b */ /* 0x001fc6000000002e */
[----:B------:R-:W0:Y:S04]  /*23b0*/  LDS.64 R36, [R8+0x90] ;  /* 0x0000900008247984 */ /* 0x000e280000000a00 */
[----:B------:R-:W-:Y:S01]  /*23c0*/  LDS.128 R44, [R11+0x480] ;  /* 0x000480000b2c7984 */ /* 0x000fe20000000c00 */
[----:B-1----:R-:W-:-:S03]  /*23d0*/  DFMA R122, R70, R122, R48 ;  /* 0x0000007a467a722b */ /* 0x002fc60000000030 */
[----:B------:R-:W1:Y:S05]  /*23e0*/  LDS.128 R48, [R10+0x20] ;  /* 0x000020000a307984 */ /* 0x000e6a0000000c00 */
[----:B------:R-:W-:-:S08]  /*23f0*/  DFMA R38, R76, R38, R122 ;  /* 0x000000264c26722b */ /* 0x000fd0000000007a */
[----:B0-----:R-:W-:-:S08]  /*2400*/  DFMA R36, R74, R36, R38 ;  /* 0x000000244a24722b */ /* 0x001fd00000000026 */
[----:B-1----:R-:W-:Y:S02]  /*2410*/  DFMA R36, R82, R48, R36 ;  /* 0x000000305224722b */ /* 0x002fe40000000024 */
[----:B------:R-:W-:-:S06]  /*2420*/  DFMA R44, R102, R44, RZ ;  /* 0x0000002c662c722b */ /* 0x000fcc00000000ff */
[----:B------:R-:W-:Y:S02]  /*2430*/  DFMA R114, R84, R114, R36 ;  /* 0x000000725472722b */ /* 0x000fe40000000024 */
[----:B------:R-:W0:Y:S01]  /*2440*/  LDS.128 R36, [R11+0x490] ;  /* 0x000490000b247984 */ /* 0x000e220000000c00 */
[----:B------:R-:W-:-:S03]  /*2450*/  DFMA R48, R100, R46, R44 ;  /* 0x0000002e6430722b */ /* 0x000fc6000000002c */
[----:B------:R-:W1:Y:S04]  /*2460*/  LDS.64 R44, [R7+0x480] ;  /* 0x00048000072c7984 */ /* 0x000e680000000a00 */
[----:B------:R-:W1:Y:S01]  /*2470*/  LDS.64 R46, [R7+0x4b0] ;  /* 0x0004b000072e7984 */ /* 0x000e620000000a00 */
[----:B------:R-:W-:-:S03]  /*2480*/  DFMA R114, R86, R50, R114 ;  /* 0x000000325672722b */ /* 0x000fc60000000072 */
[----:B------:R-:W-:Y:S01]  /*2490*/  LDS.64 R50, [R7+0x510] ;  /* 0x0005100007327984 */ /* 0x000fe20000000a00 */
[----:B0-----:R-:W-:-:S03]  /*24a0*/  DFMA R48, R98, R36, R48 ;  /* 0x000000246230722b */ /* 0x001fc60000000030 */
[----:B------:R-:W0:Y:S01]  /*24b0*/  LDS.64 R36, [R7+0x4e0] ;  /* 0x0004e00007247984 */ /* 0x000e220000000a00 */
[----:B-1----:R-:W-:-:S08]  /*24c0*/  DFMA R44, R60, R44, RZ ;  /* 0x0000002c3c2c722b */ /* 0x002fd000000000ff */
[----:B------:R-:W-:Y:S02]  /*24d0*/  DFMA R46, R46, R62, R44 ;  /* 0x0000003e2e2e722b */ /* 0x000fe4000000002c */
[----:B------:R-:W1:Y:S01]  /*24e0*/  LDS.64 R44, [R8+0xf0] ;  /* 0x0000f000082c7984 */ /* 0x000e620000000a00 */
[----:B------:R-:W-:-:S05]  /*24f0*/  DFMA R48, R96, R38, R48 ;  /* 0x000000266030722b */ /* 0x000fca0000000030 */
[----:B0-----:R-:W-:Y:S02]  /*2500*/  DFMA R36, R52, R36, R46 ;  /* 0x000000243424722b */ /* 0x001fe4000000002e */
[----:B------:R-:W0:Y:S06]  /*2510*/  LDS.64 R46, [R7+0x540] ;  /* 0x00054000072e7984 */ /* 0x000e2c0000000a00 */
[----:B------:R-:W-:Y:S02]  /*2520*/  DFMA R50, R50, R54, R36 ;  /* 0x000000363232722b */ /* 0x000fe40000000024 */
[----:B------:R-:W2:Y:S01]  /*2530*/  LDS.128 R36, [R11+0x4a0] ;  /* 0x0004a0000b247984 */ /* 0x000ea20000000c00 */
[----:B-1----:R-:W-:-:S03]  /*2540*/  DFMA R114, R90, R44, R114 ;  /* 0x0000002c5a72722b */ /* 0x002fc60000000072 */
[----:B------:R-:W1:Y:S02]  /*2550*/  LDS.64 R44, [R7+0x570] ;  /* 0x00057000072c7984 */ /* 0x000e640000000a00 */
[----:B0-----:R-:W-:Y:S02]  /*2560*/  DFMA R46, R40, R46, R50 ;  /* 0x0000002e282e722b */ /* 0x001fe40000000032 */
[----:B--2---:R-:W-:-:S06]  /*2570*/  DFMA R36, R92, R36, R48 ;  /* 0x000000245c24722b */ /* 0x004fcc0000000030 */
[----:B-1----:R-:W-:Y:S02]  /*2580*/  DFMA R44, R44, R42, R46 ;  /* 0x0000002a2c2c722b */ /* 0x002fe4000000002e */
[----:B------:R-:W-:Y:S02]  /*2590*/  DFMA R48, R24, R38, R36 ;  /* 0x000000261830722b */ /* 0x000fe40000000024 */
[----:B------:R-:W0:Y:S04]  /*25a0*/  LDS.128 R36, [R12+0x1bc0] ;  /* 0x001bc0000c247984 */ /* 0x000e280000000c00 */
[----:B------:R-:W-:Y:S02]  /*25b0*/  DMUL R46, R44, R64 ;  /* 0x000000402c2e7228 */ /* 0x000fe40000000000 */
[----:B------:R-:W-:-:S02]  /*25c0*/  DADD R114, R118, R114 ;  /* 0x0000000076727229 */ /* 0x000fc40000000072 */
[----:B---3--:R-:W-:-:S04]  /*25d0*/  DMUL R118, R44, R116 ;  /* 0x000000742c767228 */ /* 0x008fc80000000000 */
[----:B----4-:R-:W-:Y:S02]  /*25e0*/  DFMA R66, R48, R66, R46 ;  /* 0x000000423042722b */ /* 0x010fe4000000002e */
[----:B------:R-:W-:Y:S01]  /*25f0*/  DMUL R116, R44, R56 ;  /* 0x000000382c747228 */ /* 0x000fe20000000000 */
[----:B------:R-:W1:Y:S01]  /*2600*/  LDS.128 R44, [R12+0x1bd0] ;  /* 0x001bd0000c2c7984 */ /* 0x000e620000000c00 */
[----:B------:R-:W-:Y:S01]  /*2610*/  DFMA R118, R48, R64, R118 ;  /* 0x000000403076722b */ /* 0x000fe20000000076 */
[----:B------:R-:W-:-:S06]  /*2620*/  CS2R R64, SRZ ;  /* 0x0000000000407805 */ /* 0x000fcc000001ff00 */
[----:B------:R-:W2:Y:S01]  /*2630*/  @!P1 LDG.E.64.CONSTANT R64, desc[UR4][R94.64+0x2d00] ;  /* 0x002d00045e409981 */ /* 0x000ea2000c1e9b00 */
[----:B------:R-:W-:-:S03]  /*2640*/  DFMA R116, R48, R58, R116 ;  /* 0x0000003a3074722b */ /* 0x000fc60000000074 */
[----:B------:R-:W3:Y:S01]  /*2650*/  LDS.128 R48, [R12+0x1be0] ;  /* 0x001be0000c307984 */ /* 0x000ee20000000c00 */
[----:B0-----:R-:W-:-:S08]  /*2660*/  DFMA R122, R88, R36, RZ ;  /* 0x00000024587a722b */ /* 0x001fd000000000ff */
[----:B------:R-:W-:-:S08]  /*2670*/  DFMA R122, R80, R38, R122 ;  /* 0x00000026507a722b */ /* 0x000fd0000000007a */
[----:B-1----:R-:W-:-:S08]  /*2680*/  DFMA R122, R78, R44, R122 ;  /* 0x0000002c4e7a722b */ /* 0x002fd0000000007a */
[----:B------:R-:W-:-:S08]  /*2690*/  DFMA R122, R68, R46, R122 ;  /* 0x0000002e447a722b */ /* 0x000fd0000000007a */
[----:B---3--:R-:W-:-:S08]  /*26a0*/  DFMA R122, R22, R48, R122 ;  /* 0x00000030167a722b */ /* 0x008fd0000000007a */
[----:B------:R-:W-:-:S08]  /*26b0*/  DFMA R122, R30, R50, R122 ;  /* 0x000000321e7a722b */ /* 0x000fd0000000007a */
[C---:B------:R-:W-:Y:S01]  /*26c0*/  DFMA R124, R122.reuse, R58, R66 ;  /* 0x0000003a7a7c722b */ /* 0x040fe20000000042 */
[----:B------:R-:W-:Y:S06]  /*26d0*/  BAR.SYNC.DEFER_BLOCKING 0x0 ;  /* 0x0000000000007b1d */ /* 0x000fec0000010000 */
[C---:B------:R-:W-:Y:S01]  /*26e0*/  DFMA R118, R122.reuse, R56, R118 ;  /* 0x000000387a76722b */ /* 0x040fe20000000076 */
[----:B------:R0:W-:Y:S06]  /*26f0*/  STS.64 [R9], R124 ;  /* 0x0000007c09007388 */ /* 0x0001ec0000000a00 */
[----:B------:R-:W-:Y:S01]  /*2700*/  STS.64 [R6], R118 ;  /* 0x0000007606007388 */ /* 0x000fe20000000a00 */
[----:B------:R-:W-:Y:S06]  /*2710*/  BAR.SYNC.DEFER_BLOCKING 0x0 ;  /* 0x0000000000007b1d */ /* 0x000fec0000010000 */
[----:B------:R-:W-:Y:S01]  /*2720*/  DFMA R116, R122, R120, R116 ;  /* 0x000000787a74722b */ /* 0x000fe20000000074 */
[----:B------:R-:W1:Y:S04]  /*2730*/  LDS.128 R56, [R11+0x5a0] ;  /* 0x0005a0000b387984 */ /* 0x000e680000000c00 */
[----:B------:R-:W3:Y:S01]  /*2740*/  LDS.64 R120, [R7+0x5a0] ;  /* 0x0005a00007787984 */ /* 0x000ee20000000a00 */
[----:B------:R-:W-:-:S03]  /*2750*/  CS2R R122, SRZ ;  /* 0x00000000007a7805 */ /* 0x000fc6000001ff00 */
[----:B------:R-:W4:Y:S01]  /*2760*/  LDS.64 R66, [R7+0x5d0] ;  /* 0x0005d00007427984 */ /* 0x000f220000000a00 */
[----:B0-----:R-:W-:-:S03]  /*2770*/  CS2R R124, SRZ ;  /* 0x00000000007c7805 */ /* 0x001fc6000001ff00 */
[----:B------:R-:W2:Y:S04]  /*2780*/  @!P1 LDG.E.64.CONSTANT R122, desc[UR4][R94.64+0xc60] ;  /* 0x000c60045e7a9981 */ /* 0x000ea8000c1e9b00 */
[----:B------:R-:W2:Y:S01]  /*2790*/  @!P1 LDG.E.64.CONSTANT R124, desc[UR4][R94.64+0x5a0] ;  /* 0x0005a0045e7c9981 */ /* 0x000ea2000c1e9b00 */
[----:B-1----:R-:W-:Y:S02]  /*27a0*/  DFMA R102, R102, R56, RZ ;  /* 0x000000386666722b */ /* 0x002fe400000000ff */
[----:B---3--:R-:W-:-:S06]  /*27b0*/  DFMA R56, R60, R120, RZ ;  /* 0x000000783c38722b */ /* 0x008fcc00000000ff */
[----:B------:R-:W-:Y:S01]  /*27c0*/  DFMA R60, R100, R58, R102 ;  /* 0x0000003a643c722b */ /* 0x000fe20000000066 */
[----:B------:R-:W-:Y:S02]  /*27d0*/  CS2R R102, SRZ ;  /* 0x0000000000667805 */ /* 0x000fe4000001ff00 */
[----:B------:R-:W-:-:S04]  /*27e0*/  CS2R R120, SRZ ;  /* 0x0000000000787805 */ /* 0x000fc8000001ff00 */
[----:B------:R-:W3:Y:S04]  /*27f0*/  @!P1 LDG.E.64.CONSTANT R102, desc[UR4][R94.64+0x1320] ;  /* 0x001320045e669981 */ /* 0x000ee8000c1e9b00 */
[----:B------:R-:W3:Y:S01]  /*2800*/  @!P1 LDG.E.64.CONSTANT R120, desc[UR4][R94.64+0x19e0] ;  /* 0x0019e0045e789981 */ /* 0x000ee2000c1e9b00 */
[----:B------:R-:W-:Y:S01]  /*2810*/  CS2R R100, SRZ ;  /* 0x0000000000647805 */ /* 0x000fe2000001ff00 */
[----:B----4-:R-:W-:Y:S02]  /*2820*/  DFMA R66, R66, R62, R56 ;  /* 0x0000003e4242722b */ /* 0x010fe40000000038 */
[----:B------:R-:W0:Y:S04]  /*2830*/  LDS.64 R56, [R7+0x600] ;  /* 0x0006000007387984 */ /* 0x000e280000000a00 */
[----:B------:R-:W4:Y:S01]  /*2840*/  @!P1 LDG.E.64.CONSTANT R100, desc[UR4][R94.64+0x20a0] ;  /* 0x0020a0045e649981 */ /* 0x000f22000c1e9b00 */
[----:B------:R-:W-:-:S06]  /*2850*/  CS2R R118, SRZ ;  /* 0x0000000000767805 */ /* 0x000fcc000001ff00 */
[----:B------:R-:W4:Y:S01]  /*2860*/  @!P1 LDG.E.64.CONSTANT R118, desc[UR4][R94.64+0x2e20] ;  /* 0x002e20045e769981 */ /* 0x000f22000c1e9b00 */
[----:B0-----:R-:W-:-:S03]  /*2870*/  DFMA R52, R52, R56, R66 ;  /* 0x000000383434722b */ /* 0x001fc60000000042 */
[----:B------:R-:W0:Y:S04]  /*2880*/  LDS.128 R56, [R11+0x5b0] ;  /* 0x0005b0000b387984 */ /* 0x000e280000000c00 */
[----:B------:R-:W1:Y:S01]  /*2890*/  LDS.64 R66, [R7+0x630] ;  /* 0x0006300007427984 */ /* 0x000e620000000a00 */
[----:B0-----:R-:W-:-:S03]  /*28a0*/  DFMA R56, R98, R56, R60 ;  /* 0x000000386238722b */ /* 0x001fc6000000003c */
[----:B------:R-:W-:Y:S05]  /*28b0*/  LDS.128 R60, [R11+0x5c0] ;  /* 0x0005c0000b3c7984 */ /* 0x000fea0000000c00 */
[----:B------:R-:W-:Y:S02]  /*28c0*/  DFMA R96, R96, R58, R56 ;  /* 0x0000003a6060722b */ /* 0x000fe40000000038 */
[----:B------:R-:W0:Y:S01]  /*28d0*/  LDS.128 R56, [R10] ;  /* 0x000000000a387984 */ /* 0x000e220000000c00 */
[----:B-1----:R-:W-:-:S03]  /*28e0*/  DFMA R52, R66, R54, R52 ;  /* 0x000000364234722b */ /* 0x002fc60000000034 */
[----:B------:R-:W1:Y:S01]  /*28f0*/  LDS.64 R54, [R8] ;  /* 0x0000000008367984 */ /* 0x000e620000000a00 */
[----:B--2---:R-:W-:Y:S02]  /*2900*/  DMUL R64, R64, UR6 ;  /* 0x0000000640407c28 */ /* 0x004fe40008000000 */
[----:B0-----:R-:W-:Y:S01]  /*2910*/  DMUL R66, R26, R56 ;  /* 0x000000381a427228 */ /* 0x001fe20000000000 */
[----:B------:R-:W0:Y:S01]  /*2920*/  LDS.64 R56, [R7+0x660] ;  /* 0x0006600007387984 */ /* 0x000e220000000a00 */
[----:B------:R-:W-:-:S03]  /*2930*/  DFMA R60, R92, R60, R96 ;  /* 0x0000003c5c3c722b */ /* 0x000fc60000000060 */
[----:B------:R-:W2:Y:S03]  /*2940*/  LDS.64 R96, [R8+0x30] ;  /* 0x0000300008607984 */ /* 0x000ea60000000a00 */
[----:B------:R-:W-:Y:S01]  /*2950*/  DFMA R64, R22, R64, R66 ;  /* 0x000000401640722b */ /* 0x000fe20000000042 */
[----:B------:R-:W-:Y:S01]  /*2960*/  CS2R R92, SRZ ;  /* 0x00000000005c7805 */ /* 0x000fe2000001ff00 */
[----:B------:R-:W-:Y:S05]  /*2970*/  LDS.64 R66, [R8+0x60] ;  /* 0x0000600008427984 */ /* 0x000fea0000000a00 */
[----:B------:R2:W4:Y:S01]  /*2980*/  @!P1 LDG.E.64.CONSTANT R92, desc[UR4][R94.64+0x2760] ;  /* 0x002760045e5c9981 */ /* 0x000522000c1e9b00 */
[----:B-1----:R-:W-:-:S03]  /*2990*/  DFMA R54, R28, R54, R64 ;  /* 0x000000361c36722b */ /* 0x002fc60000000040 */
[----:B------:R-:W1:Y:S05]  /*29a0*/  LDS.64 R64, [R7+0x690] ;  /* 0x0006900007407984 */ /* 0x000e6a0000000a00 */
[----:B------:R-:W-:Y:S02]  /*29b0*/  DFMA R54, R34, R58, R54 ;  /* 0x0000003a2236722b */ /* 0x000fe40000000036 */
[----:B0-----:R-:W-:Y:S01]  /*29c0*/  DFMA R40, R40, R56, R52 ;  /* 0x000000382828722b */ /* 0x001fe20000000034 */
[----:B------:R-:W0:Y:S05]  /*29d0*/  LDS.128 R56, [R10+0x10] ;  /* 0x000010000a387984 */ /* 0x000e2a0000000c00 */
[----:B--2---:R-:W-:-:S02]  /*29e0*/  DFMA R96, R32, R96, R54 ;  /* 0x000000602060722b */ /* 0x004fc40000000036 */
[----:B------:R-:W2:Y:S01]  /*29f0*/  LDS.128 R52, [R12+0x1bf0] ;  /* 0x001bf0000c347984 */ /* 0x000ea20000000c00 */
[----:B-1----:R-:W-:-:S03]  /*2a00*/  DFMA R94, R64, R42, R40 ;  /* 0x0000002a405e722b */ /* 0x002fc60000000028 */
[----:B------:R-:W1:Y:S02]  /*2a10*/  LDS.128 R40, [R12+0x1c00] ;  /* 0x001c00000c287984 */ /* 0x000e640000000c00 */
[----:B0-----:R-:W-:-:S08]  /*2a20*/  DFMA R56, R72, R56, R96 ;  /* 0x000000384838722b */ /* 0x001fd00000000060 */
[----:B------:R-:W-:Y:S01]  /*2a30*/  DFMA R56, R70, R66, R56 ;  /* 0x000000424638722b */ /* 0x000fe20000000038 */
[----:B------:R-:W0:Y:S01]  /*2a40*/  LDS.128 R64, [R12+0x1c10] ;  /* 0x001c10000c407984 */ /* 0x000e220000000c00 */
[----:B--2---:R-:W-:-:S08]  /*2a50*/  DFMA R88, R88, R52, RZ ;  /* 0x000000345858722b */ /* 0x004fd000000000ff */
[----:B------:R-:W-:Y:S01]  /*2a60*/  DFMA R88, R80, R54, R88 ;  /* 0x000000365058722b */ /* 0x000fe20000000058 */
[----:B------:R-:W2:Y:S07]  /*2a70*/  LDS.64 R80, [R8+0x90] ;  /* 0x0000900008507984 */ /* 0x000eae0000000a00 */
[----:B-1----:R-:W-:-:S08]  /*2a80*/  DFMA R78, R78, R40, R88 ;  /* 0x000000284e4e722b */ /* 0x002fd00000000058 */
[----:B------:R-:W-:Y:S02]  /*2a90*/  DFMA R78, R68, R42, R78 ;  /* 0x0000002a444e722b */ /* 0x000fe4000000004e */
[----:B------:R-:W-:Y:S02]  /*2aa0*/  DFMA R68, R24, R62, R60 ;  /* 0x0000003e1844722b */ /* 0x000fe4000000003c */
[----:B------:R-:W-:Y:S01]  /*2ab0*/  DFMA R96, R76, R58, R56 ;  /* 0x0000003a4c60722b */ /* 0x000fe20000000038 */
[----:B------:R-:W1:Y:S03]  /*2ac0*/  LDS.128 R56, [R10+0x20] ;  /* 0x000020000a387984 */ /* 0x000e660000000c00 */
[----:B0-----:R-:W-:Y:S02]  /*2ad0*/  DFMA R78, R22, R64, R78 ;  /* 0x00000040164e722b */ /* 0x001fe4000000004e */
[----:B------:R-:W-:-:S06]  /*2ae0*/  DMUL R22, R94, R122 ;  /* 0x0000007a5e167228 */ /* 0x000fcc0000000000 */
[----:B------:R-:W-:Y:S02]  /*2af0*/  DFMA R12, R30, R66, R78 ;  /* 0x000000421e0c722b */ /* 0x000fe4000000004e */
[----:B------:R-:W-:Y:S01]  /*2b00*/  DFMA R22, R68, R124, R22 ;  /* 0x0000007c4416722b */ /* 0x000fe20000000016 */
[----:B------:R-:W-:Y:S01]  /*2b10*/  LDS.64 R78, [R8+0xc0] ;  /* 0x0000c000084e7984 */ /* 0x000fe20000000a00 */
[----:B--2---:R-:W-:-:S06]  /*2b20*/  DFMA R80, R74, R80, R96 ;  /* 0x000000504a50722b */ /* 0x004fcc0000000060 */
[----:B---3--:R-:W-:Y:S02]  /*2b30*/  DFMA R96, R12, R102, R22 ;  /* 0x000000660c60722b */ /* 0x008fe40000000016 */
[----:B------:R-:W-:Y:S01]  /*2b40*/  LDS.64 R22, [R8+0xf0] ;  /* 0x0000f00008167984 */ /* 0x000fe20000000a00 */
[----:B------:R-:W-:Y:S01]  /*2b50*/  DMUL R120, R94, R120 ;  /* 0x000000785e787228 */ /* 0x000fe20000000000 */
[----:B------:R-:W-:Y:S07]  /*2b60*/  BAR.SYNC.DEFER_BLOCKING 0x0 ;  /* 0x0000000000007b1d */ /* 0x000fee0000010000 */
[----:B------:R-:W-:-:S08]  /*2b70*/  DFMA R120, R68, R122, R120 ;  /* 0x0000007a4478722b */ /* 0x000fd00000000078 */
[----:B----4-:R-:W-:Y:S01]  /*2b80*/  DFMA R120, R12, R100, R120 ;  /* 0x000000640c78722b */ /* 0x010fe20000000078 */
[----:B------:R-:W-:Y:S06]  /*2b90*/  STS.64 [R9], R96 ;  /* 0x0000006009007388 */ /* 0x000fec0000000a00 */
[----:B------:R-:W-:Y:S01]  /*2ba0*/  STS.64 [R6], R120 ;  /* 0x0000007806007388 */ /* 0x000fe20000000a00 */
[----:B------:R-:W-:Y:S06]  /*2bb0*/  BAR.SYNC.DEFER_BLOCKING 0x0 ;  /* 0x0000000000007b1d */ /* 0x000fec0000010000 */
[----:B------:R-:W0:Y:S04]  /*2bc0*/  LDS.128 R60, [R10] ;  /* 0x000000000a3c7984 */ /* 0x000e280000000c00 */
[----:B------:R-:W2:Y:S01]  /*2bd0*/  LDS.64 R88, [R8] ;  /* 0x0000000008587984 */ /* 0x000ea20000000a00 */
[----:B-1----:R-:W-:-:S03]  /*2be0*/  DFMA R56, R82, R56, R80 ;  /* 0x000000385238722b */ /* 0x002fc60000000050 */
[----:B------:R-:W1:Y:S01]  /*2bf0*/  LDS.64 R80, [R8+0x30] ;  /* 0x0000300008507984 */ /* 0x000e620000000a00 */
[----:B------:R-:W-:Y:S01]  /*2c00*/  DMUL R118, R118, UR6 ;  /* 0x0000000676767c28 */ /* 0x000fe20008000000 */
[----:B------:R-:W3:Y:S02]  /*2c10*/  LDCU.64 UR6, c[0x3][0x8e8] ;  /* 0x00c11d00ff0677ac */ /* 0x000ee40008000a00 */
[----:B------:R-:W-:Y:S01]  /*2c20*/  LDS.64 R6, [R8+0x90] ;  /* 0x0000900008067984 */ /* 0x000fe20000000a00 */
[----:B0-----:R-:W-:-:S03]  /*2c30*/  DMUL R60, R26, R60 ;  /* 0x0000003c1a3c7228 */ /* 0x001fc60000000000 */
[----:B------:R-:W0:Y:S05]  /*2c40*/  LDS.128 R24, [R10+0x10] ;  /* 0x000010000a187984 */ /* 0x000e2a0000000c00 */
[----:B------:R-:W-:Y:S02]  /*2c50*/  DFMA R118, R30, R118, R60 ;  /* 0x000000761e76722b */ /* 0x000fe4000000003c */
[----:B------:R-:W4:Y:S06]  /*2c60*/  LDS.64 R60, [R8+0x60] ;  /* 0x00006000083c7984 */ /* 0x000f2c0000000a00 */
[----:B--2---:R-:W-:Y:S01]  /*2c70*/  DFMA R88, R28, R88, R118 ;  /* 0x000000581c58722b */ /* 0x004fe20000000076 */
[----:B------:R-:W2:Y:S07]  /*2c80*/  LDS.128 R28, [R10+0x20] ;  /* 0x000020000a1c7984 */ /* 0x000eae0000000c00 */
[----:B------:R-:W-:-:S08]  /*2c90*/  DFMA R62, R34, R62, R88 ;  /* 0x0000003e223e722b */ /* 0x000fd00000000058 */
[----:B-1----:R-:W-:Y:S01]  /*2ca0*/  DFMA R62, R32, R80, R62 ;  /* 0x00000050203e722b */ /* 0x002fe2000000003e */
[----:B------:R-:W1:Y:S07]  /*2cb0*/  LDS.64 R32, [R8+0xc0] ;  /* 0x0000c00008207984 */ /* 0x000e6e0000000a00 */
[----:B0-----:R-:W-:-:S08]  /*2cc0*/  DFMA R24, R72, R24, R62 ;  /* 0x000000184818722b */ /* 0x001fd0000000003e */
[----:B----4-:R-:W-:-:S08]  /*2cd0*/  DFMA R24, R70, R60, R24 ;  /* 0x0000003c4618722b */ /* 0x010fd00000000018 */
[----:B------:R-:W-:Y:S02]  /*2ce0*/  DFMA R26, R76, R26, R24 ;  /* 0x0000001a4c1a722b */ /* 0x000fe40000000018 */
[----:B------:R-:W0:Y:S01]  /*2cf0*/  LDS.64 R24, [R8+0xf0] ;  /* 0x0000f00008187984 */ /* 0x000e220000000a00 */
[----:B------:R-:W-:Y:S02]  /*2d00*/  DFMA R56, R84, R78, R56 ;  /* 0x0000004e5438722b */ /* 0x000fe40000000038 */
[----:B------:R-:W-:Y:S01]  /*2d10*/  DMUL R94, R94, R100 ;  /* 0x000000645e5e7228 */ /* 0x000fe20000000000 */
[----:B------:R-:W-:Y:S06]  /*2d20*/  BAR.SYNC.DEFER_BLOCKING 0x0 ;  /* 0x0000000000007b1d */ /* 0x000fec0000010000 */
[----:B------:R-:W-:-:S08]  /*2d30*/  DFMA R6, R74, R6, R26 ;  /* 0x000000064a06722b */ /* 0x000fd0000000001a */
[----:B--2---:R-:W-:Y:S02]  /*2d40*/  DFMA R6, R82, R28, R6 ;  /* 0x0000001c5206722b */ /* 0x004fe40000000006 */
[----:B------:R-:W-:Y:S02]  /*2d50*/  DFMA R56, R86, R58, R56 ;  /* 0x0000003a5638722b */ /* 0x000fe40000000038 */
[----:B------:R-:W-:-:S04]  /*2d60*/  DFMA R94, R68, R102, R94 ;  /* 0x00000066445e722b */ /* 0x000fc8000000005e */
        /* <DEDUP_REMOVED lines=32> */
[----:B------:R-:W-:Y:S02]  /*2f70*/  DADD R8, R8, -R34 ;  /* 0x0000000008087229 */ /* 0x000fe40000000822 */
[C-C-:B------:R-:W-:Y:S02]  /*2f80*/  DADD R22, R10.reuse, R32.reuse ;  /* 0x000000000a167229 */ /* 0x140fe40000000020 */
[----:B------:R-:W-:Y:S02]  /*2f90*/  DADD R10, R10, -R32 ;  /* 0x000000000a0a7229 */ /* 0x000fe40000000820 */
[C---:B------:R-:W-:Y:S02]  /*2fa0*/  DFMA R28, R12.reuse, UR8, RZ ;  /* 0x000000080c1c7c2b */ /* 0x040fe400080000ff */
[----:B------:R-:W-:Y:S02]  /*2fb0*/  DFMA R12, R12, UR10, RZ ;  /* 0x0000000a0c0c7c2b */ /* 0x000fe400080000ff */
[----:B------:R-:W-:-:S02]  /*2fc0*/  DFMA R6, R8, UR12, RZ ;  /* 0x0000000c08067c2b */ /* 0x000fc400080000ff */
[----:B------:R-:W-:Y:S02]  /*2fd0*/  DFMA R30, R8, R16, RZ ;  /* 0x00000010081e722b */ /* 0x000fe400000000ff */
[C---:B------:R-:W-:Y:S02]  /*2fe0*/  DFMA R28, R22.reuse, UR16, R28 ;  /* 0x00000010161c7c2b */ /* 0x040fe4000800001c */
[----:B------:R-:W-:Y:S02]  /*2ff0*/  DFMA R22, R22, R20, R12 ;  /* 0x000000141616722b */ /* 0x000fe4000000000c */
[C-C-:B-1----:R-:W-:Y:S02]  /*3000*/  DADD R8, R24.reuse, R26.reuse ;  /* 0x0000000018087229 */ /* 0x142fe4000000001a */
[----:B------:R-:W-:Y:S02]  /*3010*/  DADD R24, R24, -R26 ;  /* 0x0000000018187229 */ /* 0x000fe4000000081a */
[----:B------:R-:W-:-:S02]  /*3020*/  DFMA R12, R10, UR20, R6 ;  /* 0x000000140a0c7c2b */ /* 0x000fc40008000006 */
[----:B------:R-:W-:Y:S01]  /*3030*/  DFMA R30, R10, R18, R30 ;  /* 0x000000120a1e722b */ /* 0x000fe2000000001e */
[----:B---3--:R-:W-:Y:S02]  /*3040*/  IMAD.U32 R6, RZ, RZ, UR6 ;  /* 0x00000006ff067e24 */ /* 0x008fe4000f8e00ff */
[----:B------:R-:W-:Y:S01]  /*3050*/  IMAD.U32 R7, RZ, RZ, UR7 ;  /* 0x00000007ff077e24 */ /* 0x000fe2000f8e00ff */
[C---:B------:R-:W-:Y:S02]  /*3060*/  DFMA R28, R8.reuse, UR24, R28 ;  /* 0x00000018081c7c2b */ /* 0x040fe4000800001c */
[----:B------:R-:W-:Y:S02]  /*3070*/  DFMA R22, R8, R14, R22 ;  /* 0x0000000e0816722b */ /* 0x000fe40000000016 */
[C---:B------:R-:W-:Y:S02]  /*3080*/  DFMA R12, R24.reuse, UR28, R12 ;  /* 0x0000001c180c7c2b */ /* 0x040fe4000800000c */
[----:B------:R-:W-:-:S06]  /*3090*/  DFMA R30, R24, R6, R30 ;  /* 0x00000006181e722b */ /* 0x000fcc000000001e */
[----:B------:R-:W-:Y:S02]  /*30a0*/  DADD R8, R28, R12 ;  /* 0x000000001c087229 */ /* 0x000fe4000000000c */
[----:B------:R-:W-:Y:S02]  /*30b0*/  DADD R10, R22, R30 ;  /* 0x00000000160a7229 */ /* 0x000fe4000000001e */
[----:B------:R-:W-:Y:S02]  /*30c0*/  DADD R12, R28, -R12 ;  /* 0x000000001c0c7229 */ /* 0x000fe4000000080c */
[----:B------:R-:W-:Y:S01]  /*30d0*/  DADD R22, R22, -R30 ;  /* 0x0000000016167229 */ /* 0x000fe2000000081e */
[----:B------:R0:W-:Y:S04]  /*30e0*/  STS.64 [R4], R8 ;  /* 0x0000000804007388 */ /* 0x0001e80000000a00 */
        /* <DEDUP_REMOVED lines=19> */
[----:B------:R-:W-:Y:S02]  /*3220*/  IMAD.U32 R17, RZ, RZ, UR7 ;  /* 0x00000007ff117e24 */ /* 0x000fe4000f8e00ff */
[----:B-1----:R-:W-:Y:S01]  /*3230*/  IMAD.U32 R20, RZ, RZ, UR14 ;  /* 0x0000000eff147e24 */ /* 0x002fe2000f8e00ff */
[----:B------:R-:W0:Y:S01]  /*3240*/  LDS.64 R12, [R29+0xc0] ;  /* 0x0000c0001d0c7984 */ /* 0x000e220000000a00 */
[----:B------:R-:W-:-:S03]  /*3250*/  IMAD.U32 R21, RZ, RZ, UR15 ;  /* 0x0000000fff157e24 */ /* 0x000fc6000f8e00ff */
[----:B------:R-:W-:Y:S04]  /*3260*/  LDS.64 R14, [R29+0x60] ;  /* 0x000060001d0e7984 */ /* 0x000fe80000000a00 */
[----:B------:R-:W1:Y:S01]  /*3270*/  LDS.64 R22, [R29+0x90] ;  /* 0x000090001d167984 */ /* 0x000e620000000a00 */
[C-C-:B----4-:R-:W-:Y:S02]  /*3280*/  DADD R8, R4.reuse, R6.reuse ;  /* 0x0000000004087229 */ /* 0x150fe40000000006 */
[----:B------:R-:W-:Y:S02]  /*3290*/  DADD R4, R4, -R6 ;  /* 0x0000000004047229 */ /* 0x000fe40000000806 */
[----:B0-----:R-:W-:-:S04]  /*32a0*/  DADD R6, R10, R12 ;  /* 0x000000000a067229 */ /* 0x001fc8000000000c */
[C---:B------:R-:W-:Y:S02]  /*32b0*/  DFMA R18, R8.reuse, UR8, RZ ;  /* 0x0000000808127c2b */ /* 0x040fe400080000ff */
[----:B------:R-:W-:Y:S02]  /*32c0*/  DFMA R24, R8, UR10, RZ ;  /* 0x0000000a08187c2b */ /* 0x000fe400080000ff */
[----:B------:R-:W-:Y:S02]  /*32d0*/  DADD R10, R10, -R12 ;  /* 0x000000000a0a7229 */ /* 0x000fe4000000080c */
[C---:B------:R-:W-:Y:S02]  /*32e0*/  DFMA R8, R4.reuse, UR12, RZ ;  /* 0x0000000c04087c2b */ /* 0x040fe400080000ff */
[----:B------:R-:W-:Y:S02]  /*32f0*/  DFMA R26, R4, R16, RZ ;  /* 0x00000010041a722b */ /* 0x000fe400000000ff */
[----:B------:R-:W-:Y:S01]  /*3300*/  DFMA R12, R6, UR16, R18 ;  /* 0x00000010060c7c2b */ /* 0x000fe20008000012 */
[----:B--2---:R-:W-:Y:S01]  /*3310*/  IMAD.U32 R18, RZ, RZ, UR18 ;  /* 0x00000012ff127e24 */ /* 0x004fe2000f8e00ff */
[----:B-1----:R-:W-:Y:S01]  /*3320*/  DADD R4, R14, R22 ;  /* 0x000000000e047229 */ /* 0x002fe20000000016 */
[----:B------:R-:W-:Y:S01]  /*3330*/  IMAD.U32 R19, RZ, RZ, UR19 ;  /* 0x00000013ff137e24 */ /* 0x000fe2000f8e00ff */
[----:B------:R-:W-:-:S02]  /*3340*/  DFMA R24, R6, R20, R24 ;  /* 0x000000140618722b */ /* 0x000fc40000000018 */
[----:B------:R-:W-:Y:S01]  /*3350*/  DADD R22, R14, -R22 ;  /* 0x000000000e167229 */ /* 0x000fe20000000816 */
[----:B-----5:R-:W-:Y:S01]  /*3360*/  IMAD.U32 R6, RZ, RZ, UR26 ;  /* 0x0000001aff067e24 */ /* 0x020fe2000f8e00ff */
[C---:B------:R-:W-:Y:S01]  /*3370*/  DFMA R8, R10.reuse, UR20, R8 ;  /* 0x000000140a087c2b */ /* 0x040fe20008000008 */
[----:B---3--:R-:W-:Y:S01]  /*3380*/  IMAD.U32 R14, RZ, RZ, UR22 ;  /* 0x00000016ff0e7e24 */ /* 0x008fe2000f8e00ff */
[----:B------:R-:W-:Y:S01]  /*3390*/  DFMA R26, R10, R18, R26 ;  /* 0x000000120a1a722b */ /* 0x000fe2000000001a */
[----:B------:R-:W-:Y:S01]  /*33a0*/  IMAD.U32 R15, RZ, RZ, UR23 ;  /* 0x00000017ff0f7e24 */ /* 0x000fe2000f8e00ff */
[----:B------:R-:W-:Y:S01]  /*33b0*/  DFMA R12, R4, UR24, R12 ;  /* 0x00000018040c7c2b */ /* 0x000fe2000800000c */
[----:B------:R-:W-:-:S03]  /*33c0*/  IMAD.U32 R7, RZ, RZ, UR27 ;  /* 0x0000001bff077e24 */ /* 0x000fc6000f8e00ff */
[----:B------:R-:W-:Y:S02]  /*33d0*/  DFMA R8, R22, UR28, R8 ;  /* 0x0000001c16087c2b */ /* 0x000fe40008000008 */
[----:B------:R-:W-:Y:S02]  /*33e0*/  DFMA R24, R4, R14, R24 ;  /* 0x0000000e0418722b */ /* 0x000fe40000000018 */
        /* <DEDUP_REMOVED lines=9> */
.L_x_320:
[----:B------:R-:W-:Y:S05]  /*3480*/  BSYNC.RECONVERGENT B0 ;  /* 0x0000000000007941 */ /* 0x000fea0003800200 */
.L_x_319:
[----:B------:R-:W-:Y:S06]  /*3490*/  BAR.SYNC.DEFER_BLOCKING 0x0 ;  /* 0x0000000000007b1d */ /* 0x000fec0000010000 */
[----:B------:R-:W-:Y:S05]  /*34a0*/  @P2 EXIT ;  /* 0x000000000000294d */ /* 0x000fea0003800000 */
[----:B01----:R-:W-:-:S05]  /*34b0*/  IMAD.SHL.U32 R4, R0, 0x8, RZ ;  /* 0x0000000800047824 */ /* 0x003fca00078e00ff */
[----:B------:R-:W-:-:S05]  /*34c0*/  LOP3.LUT R5, R4, 0x18, RZ, 0xc0, !PT ;  /* 0x0000001804057812 */ /* 0x000fca00078ec0ff */
[----:B------:R-:W-:-:S05]  /*34d0*/  IMAD.IADD R2, R2, 0x1, R5 ;  /* 0x0000000102027824 */ /* 0x000fca00078e0205 */
        /* <DEDUP_REMOVED lines=8> */
[C-C-:B-1----:R-:W-:Y:S02]  /*3560*/  DADD R8, R12.reuse, R22.reuse ;  /* 0x000000000c087229 */ /* 0x142fe40000000016 */
[----:B------:R-:W-:Y:S02]  /*3570*/  DADD R12, R12, -R22 ;  /* 0x000000000c0c7229 */ /* 0x000fe40000000816 */
[----:B------:R-:W-:Y:S02]  /*3580*/  DFMA R30, R10, UR12, RZ ;  /* 0x0000000c0a1e7c2b */ /* 0x000fe400080000ff */
[----:B------:R-:W-:Y:S02]  /*3590*/  DFMA R28, R4, UR8, RZ ;  /* 0x00000008041c7c2b */ /* 0x000fe400080000ff */
[----:B--2---:R-:W-:-:S02]  /*35a0*/  DADD R22, R24, R26 ;  /* 0x0000000018167229 */ /* 0x004fc4000000001a */
[----:B------:R-:W-:Y:S02]  /*35b0*/  DADD R24, R24, -R26 ;  /* 0x0000000018187229 */ /* 0x000fe4000000081a */
[----:B------:R-:W-:Y:S02]  /*35c0*/  DFMA R30, R12, UR20, R30 ;  /* 0x000000140c1e7c2b */ /* 0x000fe4000800001e */
[----:B------:R-:W-:Y:S02]  /*35d0*/  DFMA R28, R8, UR16, R28 ;  /* 0x00000010081c7c2b */ /* 0x000fe4000800001c */
[----:B------:R-:W-:Y:S02]  /*35e0*/  DFMA R10, R10, R16, RZ ;  /* 0x000000100a0a722b */ /* 0x000fe400000000ff */
[----:B------:R-:W-:Y:S02]  /*35f0*/  DFMA R4, R4, UR10, RZ ;  /* 0x0000000a04047c2b */ /* 0x000fe400080000ff */
[----:B------:R-:W-:-:S02]  /*3600*/  DFMA R30, R24, UR28, R30 ;  /* 0x0000001c181e7c2b */ /* 0x000fc4000800001e */
[----:B------:R-:W-:Y:S01]  /*3610*/  DFMA R28, R22, UR24, R28 ;  /* 0x00000018161c7c2b */ /* 0x000fe2000800001c */
[----:B------:R-:W-:Y:S10]  /*3620*/  @!P0 EXIT ;  /* 0x000000000000894d */ /* 0x000ff40003800000 */
[----:B------:R-:W0:Y:S01]  /*3630*/  LDC.64 R16, c[0x0][0x3c8] ;  /* 0x0000f200ff107b82 */ /* 0x000e220000000a00 */
[----:B------:R-:W-:Y:S01]  /*3640*/  DFMA R10, R12, R18, R10 ;  /* 0x000000120c0a722b */ /* 0x000fe2000000000a */
[----:B------:R-:W-:Y:S01]  /*3650*/  LOP3.LUT R0, R0, 0xf, RZ, 0xc0, !PT ;  /* 0x0000000f00007812 */ /* 0x000fe200078ec0ff */
[----:B------:R-:W-:-:S04]  /*3660*/  DFMA R4, R8, R20, R4 ;  /* 0x000000140804722b */ /* 0x000fc80000000004 */
[----:B------:R-:W-:Y:S02]  /*3670*/  IMAD R3, R3, 0x40, R0 ;  /* 0x0000004003037824 */ /* 0x000fe400078e0200 */
[----:B------:R-:W-:Y:S02]  /*3680*/  DFMA R10, R24, R6, R10 ;  /* 0x00000006180a722b */ /* 0x000fe4000000000a */
[----:B------:R-:W-:-:S08]  /*3690*/  DFMA R4, R22, R14, R4 ;  /* 0x0000000e1604722b */ /* 0x000fd00000000004 */
[C-C-:B------:R-:W-:Y:S02]  /*36a0*/  DADD R6, R4.reuse, R10.reuse ;  /* 0x0000000004067229 */ /* 0x140fe4000000000a */
[----:B------:R-:W-:Y:S02]  /*36b0*/  DADD R10, R4, -R10 ;  /* 0x00000000040a7229 */ /* 0x000fe4000000080a */
[C-C-:B------:R-:W-:Y:S01]  /*36c0*/  DADD R4, R28.reuse, R30.reuse ;  /* 0x000000001c047229 */ /* 0x140fe2000000001e */
[----:B0-----:R-:W-:Y:S01]  /*36d0*/  IMAD.WIDE R2, R3, 0x8, R16 ;  /* 0x0000000803027825 */ /* 0x001fe200078e0210 */
[----:B------:R-:W-:-:S04]  /*36e0*/  DADD R28, R28, -R30 ;  /* 0x000000001c1c7229 */ /* 0x000fc8000000081e */
[----:B------:R-:W-:Y:S04]  /*36f0*/  STG.E.64 desc[UR4][R2.64+0x80], R6 ;  /* 0x0000800602007986 */ /* 0x000fe8000c101b04 */
[----:B------:R-:W-:Y:S04]  /*3700*/  STG.E.64 desc[UR4][R2.64+0x100], R10 ;  /* 0x0001000a02007986 */ /* 0x000fe8000c101b04 */
[----:B------:R-:W-:Y:S04]  /*3710*/  STG.E.64 desc[UR4][R2.64], R4 ;  /* 0x0000000402007986 */ /* 0x000fe8000c101b04 */
[----:B------:R-:W-:Y:S01]  /*3720*/  STG.E.64 desc[UR4][R2.64+0x180], R28 ;  /* 0x0001801c02007986 */ /* 0x000fe2000c101b04 */
[----:B------:R-:W-:Y:S05]  /*3730*/  EXIT ;  /* 0x000000000000794d */ /* 0x000fea0003800000 */
.L_x_321:
        /* <DEDUP_REMOVED lines=12> */
.L_x_452:


//--------------------- .text._Z32massMatrixMultiplyConstantKernelILi4ELi5ELi5EEvidPKdS1_S1_S1_S1_S1_S1_Pd --------------------------
	.section	.text._Z32massMatrixMultiplyConstantKernelILi4ELi5ELi5EEvidPKdS1_S1_S1_S1_S1_S1_Pd,"ax",@progbits
	.align	128
        .global         _Z32massMatrixMultiplyConstantKernelILi4ELi5ELi5EEvidPKdS1_S1_S1_S1_S1_S1_Pd
        .type           _Z32massMatrixMultiplyConstantKernelILi4ELi5ELi5EEvidPKdS1_S1_S1_S1_S1_S1_Pd,@function
        .size           _Z32massMatrixMultiplyConstantKernelILi4ELi5ELi5EEvidPKdS1_S1_S1_S1_S1_S1_Pd,(.L_x_453 - _Z32massMatrixMultiplyConstantKernelILi4ELi5ELi5EEvidPKdS1_S1_S1_S1_S1_S1_Pd)
        .other          _Z32massMatrixMultiplyConstantKernelILi4ELi5ELi5EEvidPKdS1_S1_S1_S1_S1_S1_Pd,@"STO_CUDA_ENTRY STV_DEFAULT"
_Z32massMatrixMultiplyConstantKernelILi4ELi5ELi5EEvidPKdS1_S1_S1_S1_S1_S1_Pd:
.text._Z32massMatrixMultiplyConstantKernelILi4ELi5ELi5EEvidPKdS1_S1_S1_S1_S1_S1_Pd:
[----:B------:R-:W-:Y:S01]  /*0000*/  LDC R1, c[0x0][0x37c] ;  /* 0x0000df00ff017b82 */ /* 0x000fe20000000800 */
[----:B------:R-:W0:Y:S01]  /*0010*/  S2R R8, SR_TID.Y ;  /* 0x0000000000087919 */ /* 0x000e220000002200 */
[----:B------:R-:W1:Y:S06]  /*0020*/  LDCU UR6, c[0x0][0x380] ;  /* 0x00007000ff0677ac */ /* 0x000e6c0008000800 */
[----:B------:R-:W2:Y:S01]  /*0030*/  LDC.64 R2, c[0x0][0x3a8] ;  /* 0x0000ea00ff027b82 */ /* 0x000ea20000000a00 */
[----:B------:R-:W-:Y:S01]  /*0040*/  CS2R R34, SRZ ;  /* 0x0000000000227805 */ /* 0x000fe2000001ff00 */
[----:B------:R-:W0:Y:S01]  /*0050*/  S2R R5, SR_CTAID.X ;  /* 0x0000000000057919 */ /* 0x000e220000002500 */
[----:B------:R-:W3:Y:S01]  /*0060*/  LDCU.64 UR4, c[0x0][0x358] ;  /* 0x00006b00ff0477ac */ /* 0x000ee20008000a00 */
[----:B------:R-:W-:-:S02]  /*0070*/  CS2R R6, SRZ ;  /* 0x0000000000067805 */ /* 0x000fc4000001ff00 */
[----:B------:R-:W-:Y:S01]  /*0080*/  CS2R R32, SRZ ;  /* 0x0000000000207805 */ /* 0x000fe2000001ff00 */
[----:B------:R-:W2:Y:S01]  /*0090*/  S2R R10, SR_TID.X ;  /* 0x00000000000a7919 */ /* 0x000ea20000002100 */
[----:B------:R-:W-:Y:S01]  /*00a0*/  CS2R R40, SRZ ;  /* 0x0000000000287805 */ /* 0x000fe2000001ff00 */
[----:B------:R-:W4:Y:S01]  /*00b0*/  LDC.64 R74, c[0x0][0x390] ;  /* 0x0000e400ff4a7b82 */ /* 0x000f220000000a00 */
[----:B0-----:R-:W-:Y:S02]  /*00c0*/  IMAD R0, R5, 0x5, R8 ;  /* 0x0000000505007824 */ /* 0x001fe400078e0208 */
[----:B--2---:R-:W-:-:S03]  /*00d0*/  IMAD.WIDE.U32 R2, R10, 0x8, R2 ;  /* 0x000000080a027825 */ /* 0x004fc600078e0002 */
[C---:B-1----:R-:W-:Y:S02]  /*00e0*/  ISETP.GE.AND P0, PT, R0.reuse, UR6, PT ;  /* 0x0000000600007c0c */ /* 0x042fe4000bf06270 */
[C---:B------:R-:W-:Y:S01]  /*00f0*/  ISETP.GE.AND P1, PT, R0.reuse, UR6, PT ;  /* 0x0000000600007c0c */ /* 0x040fe2000bf26270 */
[----:B------:R-:W-:Y:S01]  /*0100*/  IMAD R5, R0, 0x36b, R10 ;  /* 0x0000036b00057824 */ /* 0x000fe200078e020a */
[----:B------:R-:W-:Y:S01]  /*0110*/  ISETP.LT.U32.AND P0, PT, R10, 0x10, !P0 ;  /* 0x000000100a00780c */ /* 0x000fe20004701070 */
[----:B---3--:R0:W2:Y:S01]  /*0120*/  LDG.E.64.CONSTANT R12, desc[UR4][R2.64] ;  /* 0x00000004020c7981 */ /* 0x0080a2000c1e9b00 */
[----:B------:R-:W-:Y:S02]  /*0130*/  CS2R R52, SRZ ;  /* 0x0000000000347805 */ /* 0x000fe4000001ff00 */
[----:B------:R-:W-:Y:S02]  /*0140*/  CS2R R56, SRZ ;  /* 0x0000000000387805 */ /* 0x000fe4000001ff00 */
[----:B------:R-:W-:Y:S01]  /*0150*/  CS2R R64, SRZ ;  /* 0x0000000000407805 */ /* 0x000fe2000001ff00 */
[----:B----4-:R-:W-:-:S06]  /*0160*/  IMAD.WIDE R74, R5, 0x8, R74 ;  /* 0x00000008054a7825 */ /* 0x010fcc00078e024a */
[----:B------:R-:W1:Y:S01]  /*0170*/  @P0 LDC.64 R14, c[0x0][0x3c0] ;  /* 0x0000f000ff0e0b82 */ /* 0x000e620000000a00 */
[----:B0-----:R-:W-:Y:S01]  /*0180*/  LOP3.LUT R3, R10, 0x3, RZ, 0xc0, !PT ;  /* 0x000000030a037812 */ /* 0x001fe200078ec0ff */
[----:B------:R0:W5:Y:S03]  /*0190*/  @!P1 LDG.E.64.CONSTANT R34, desc[UR4][R74.64] ;  /* 0x000000044a229981 */ /* 0x000166000c1e9b00 */
[----:B------:R-:W-:Y:S01]  /*01a0*/  @P0 LOP3.LUT R9, R3, 0xc, R10, 0xf8, !PT ;  /* 0x0000000c03090812 */ /* 0x000fe200078ef80a */
[----:B------:R0:W5:Y:S04]  /*01b0*/  @!P1 LDG.E.64.CONSTANT R6, desc[UR4][R74.64+0x3e8] ;  /* 0x0003e8044a069981 */ /* 0x000168000c1e9b00 */
[----:B------:R-:W-:Y:S01]  /*01c0*/  @P0 IMAD R9, R0, 0x40, R9 ;  /* 0x0000004000090824 */ /* 0x000fe200078e0209 */
        /* <DEDUP_REMOVED lines=26> */
[----:B------:R-:W-:Y:S02]  /*0370*/  IMAD R9, R10, 0x8, R59 ;  /* 0x000000080a097824 */ /* 0x000fe400078e023b */
[C-C-:B------:R-:W-:Y:S02]  /*0380*/  IMAD R2, R4.reuse, 0x28, R11.reuse ;  /* 0x0000002804027824 */ /* 0x140fe400078e020b */
        /* <DEDUP_REMOVED lines=22> */
[----:B0-----:R-:W-:-:S02]  /*04f0*/  DFMA R26, R16, UR20, RZ ;  /* 0x00000014101a7c2b */ /* 0x001fc400080000ff */
[----:B--2---:R-:W-:-:S04]  /*0500*/  DFMA R22, R12, UR8, RZ ;  /* 0x000000080c167c2b */ /* 0x004fc800080000ff */
[----:B------:R-:W-:Y:S02]  /*0510*/  DFMA R20, R18, UR14, R20 ;  /* 0x0000000e12147c2b */ /* 0x000fe40008000014 */
[----:B---3--:R-:W-:Y:S02]  /*0520*/  DFMA R24, R12, UR16, RZ ;  /* 0x000000100c187c2b */ /* 0x008fe400080000ff */
[----:B------:R-:W-:Y:S02]  /*0530*/  DFMA R26, R18, UR22, R26 ;  /* 0x00000016121a7c2b */ /* 0x000fe4000800001a */
[----:B----4-:R-:W-:Y:S02]  /*0540*/  DFMA R16, R16, UR28, RZ ;  /* 0x0000001c10107c2b */ /* 0x010fe400080000ff */
[----:B------:R-:W-:Y:S02]  /*0550*/  DFMA R22, R14, UR10, R22 ;  /* 0x0000000a0e167c2b */ /* 0x000fe40008000016 */
[----:B-1----:R-:W-:-:S02]  /*0560*/  DFMA R12, R12, UR24, RZ ;  /* 0x000000180c0c7c2b */ /* 0x002fc400080000ff */
[----:B------:R-:W-:Y:S02]  /*0570*/  DFMA R24, R14, UR18, R24 ;  /* 0x000000120e187c2b */ /* 0x000fe40008000018 */
[----:B------:R-:W-:-:S04]  /*0580*/  DFMA R18, R18, UR30, R16 ;  /* 0x0000001e12127c2b */ /* 0x000fc80008000010 */
        /* <DEDUP_REMOVED lines=11> */
.L_x_323:
[----:B------:R-:W-:Y:S05]  /*0640*/  BSYNC.RECONVERGENT B0 ;  /* 0x0000000000007941 */ /* 0x000fea0003800200 */
.L_x_322:
        /* <DEDUP_REMOVED lines=24> */
[C---:B------:R-:W-:Y:S02]  /*07d0*/  DFMA R24, R22.reuse, UR10, R24 ;  /* 0x0000000a16187c2b */ /* 0x040fe40008000018 */
[C---:B------:R-:W-:Y:S02]  /*07e0*/  DFMA R20, R22.reuse, UR18, R20 ;  /* 0x0000001216147c2b */ /* 0x040fe40008000014 */
[----:B------:R-:W-:-:S02]  /*07f0*/  DFMA R26, R22, UR26, R26 ;  /* 0x0000001a161a7c2b */ /* 0x000fc4000800001a */
[C---:B------:R-:W-:Y:S02]  /*0800*/  DFMA R14, R18.reuse, UR14, R14 ;  /* 0x0000000e120e7c2b */ /* 0x040fe4000800000e */
[C---:B------:R-:W-:Y:S02]  /*0810*/  DFMA R16, R18.reuse, UR22, R16 ;  /* 0x0000001612107c2b */ /* 0x040fe40008000010 */
[----:B------:R-:W-:-:S04]  /*0820*/  DFMA R22, R18, UR30, R12 ;  /* 0x0000001e12167c2b */ /* 0x000fc8000800000c */
        /* <DEDUP_REMOVED lines=10> */
.L_x_325:
[----:B------:R-:W-:Y:S05]  /*08d0*/  BSYNC.RECONVERGENT B0 ;  /* 0x0000000000007941 */ /* 0x000fea0003800200 */
.L_x_324:
[----:B------:R-:W-:Y:S01]  /*08e0*/  BAR.SYNC.DEFER_BLOCKING 0x0 ;  /* 0x0000000000007b1d */ /* 0x000fe20000010000 */
[----:B------:R-:W-:Y:S02]  /*08f0*/  CS2R R110, SRZ ;  /* 0x00000000006e7805 */ /* 0x000fe4000001ff00 */
[----:B------:R-:W-:-:S03]  /*0900*/  CS2R R68, SRZ ;  /* 0x0000000000447805 */ /* 0x000fc6000001ff00 */
[----:B------:R-:W2:Y:S01]  /*0910*/  LDCU.128 UR8, c[0x3][0x700] ;  /* 0x00c0e000ff0877ac */ /* 0x000ea20008000c00 */
[----:B------:R-:W-:Y:S01]  /*0920*/  CS2R R104, SRZ ;  /* 0x0000000000687805 */ /* 0x000fe2000001ff00 */
        /* <DEDUP_REMOVED lines=10> */
[----:B------:R-:W-:-:S02]  /*09d0*/  CS2R R102, SRZ ;  /* 0x0000000000667805 */ /* 0x000fc4000001ff00 */
[----:B------:R-:W-:Y:S01]  /*09e0*/  CS2R R112, SRZ ;  /* 0x0000000000707805 */ /* 0x000fe2000001ff00 */
[C---:B------:R-:W-:Y:S01]  /*09f0*/  IMAD R123, R37.reuse, 0x8, R59 ;  /* 0x00000008257b7824 */ /* 0x040fe200078e023b */
[----:B-----5:R-:W-:Y:S01]  /*0a00*/  LDS.64 R20, [R3+0x8] ;  /* 0x0000080003147984 */ /* 0x020fe20000000a00 */
[----:B------:R-:W-:Y:S01]  /*0a10*/  IMAD R11, R37, 0x8, R11 ;  /* 0x00000008250b7824 */ /* 0x000fe200078e020b */
[----:B------:R-:W-:Y:S01]  /*0a20*/  CS2R R98, SRZ ;  /* 0x0000000000627805 */ /* 0x000fe2000001ff00 */
[----:B------:R-:W-:Y:S01]  /*0a30*/  IMAD R10, R122, -0xa0, R10 ;  /* 0xffffff607a0a7824 */ /* 0x000fe200078e020a */
[----:B------:R-:W2:Y:S01]  /*0a40*/  LDS.64 R22, [R3+0x10] ;  /* 0x0000100003167984 */ /* 0x000ea20000000a00 */
[----:B------:R-:W-:Y:S02]  /*0a50*/  LEA R9, R36, R5, 0x18 ;  /* 0x0000000524097211 */ /* 0x000fe400078ec0ff */
[----:B------:R-:W-:Y:S02]  /*0a60*/  CS2R R96, SRZ ;  /* 0x0000000000607805 */ /* 0x000fe4000001ff00 */
[----:B------:R-:W-:Y:S01]  /*0a70*/  CS2R R100, SRZ ;  /* 0x0000000000647805 */ /* 0x000fe2000001ff00 */
[----:B------:R-:W3:Y:S01]  /*0a80*/  @!P1 LDG.E.64.CONSTANT R102, desc[UR4][R74.64+0xc8] ;  /* 0x0000c8044a669981 */ /* 0x000ee2000c1e9b00 */
[----:B------:R-:W3:Y:S03]  /*0a90*/  LDCU.64 UR6, c[0x0][0x388] ;  /* 0x00007100ff0677ac */ /* 0x000ee60008000a00 */
[----:B------:R-:W3:Y:S01]  /*0aa0*/  @!P1 LDG.E.64.CONSTANT R112, desc[UR4][R74.64+0x898] ;  /* 0x000898044a709981 */ /* 0x000ee2000c1e9b00 */
[----:B-1----:R-:W-:-:S02]  /*0ab0*/  DADD R16, R12, R14 ;  /* 0x000000000c107229 */ /* 0x002fc4000000000e */
[----:B------:R-:W-:Y:S01]  /*0ac0*/  DADD R18, R12, -R14 ;  /* 0x000000000c127229 */ /* 0x000fe2000000080e */
[----:B------:R-:W-:Y:S01]  /*0ad0*/  IMAD R59, R122, 0x28, R59 ;  /* 0x000000287a3b7824 */ /* 0x000fe200078e023b */
[----:B------:R-:W3:Y:S01]  /*0ae0*/  @!P1 LDG.E.64.CONSTANT R98, desc[UR4][R74.64+0x1450] ;  /* 0x001450044a629981 */ /* 0x000ee2000c1e9b00 */
[C-C-:B--2---:R-:W-:Y:S01]  /*0af0*/  DADD R24, R20.reuse, R22.reuse ;  /* 0x0000000014187229 */ /* 0x144fe20000000016 */
[C---:B------:R-:W-:Y:S01]  /*0b00*/  IMAD R58, R37.reuse, 0x20, R123 ;  /* 0x00000020253a7824 */ /* 0x040fe200078e027b */
[----:B------:R-:W-:Y:S01]  /*0b10*/  DADD R20, R20, -R22 ;  /* 0x0000000014147229 */ /* 0x000fe20000000816 */
[----:B------:R-:W-:Y:S01]  /*0b20*/  IMAD R4, R37, 0x8, R10 ;  /* 0x0000000825047824 */ /* 0x000fe200078e020a */
[C---:B------:R-:W-:Y:S01]  /*0b30*/  DFMA R22, R16.reuse, UR8, RZ ;  /* 0x0000000810167c2b */ /* 0x040fe200080000ff */
[----:B------:R-:W-:Y:S01]  /*0b40*/  VIADD R5, R5, 0x3e8 ;  /* 0x000003e805057836 */ /* 0x000fe20000000000 */
[----:B----4-:R-:W-:Y:S01]  /*0b50*/  DFMA R28, R16, UR16, RZ ;  /* 0x00000010101c7c2b */ /* 0x010fe200080000ff */
[----:B------:R-:W2:Y:S01]  /*0b60*/  @!P1 LDG.E.64.CONSTANT R96, desc[UR4][R74.64+0x578] ;  /* 0x000578044a609981 */ /* 0x000ea2000c1e9b00 */
[----:B------:R-:W-:-:S02]  /*0b70*/  DFMA R26, R18, UR12, RZ ;  /* 0x0000000c121a7c2b */ /* 0x000fc400080000ff */
[----:B------:R-:W-:Y:S01]  /*0b80*/  DFMA R30, R18, UR20, RZ ;  /* 0x00000014121e7c2b */ /* 0x000fe200080000ff */
[----:B------:R-:W-:Y:S01]  /*0b90*/  IMAD.U32 R12, RZ, RZ, UR18 ;  /* 0x00000012ff0c7e24 */ /* 0x000fe2000f8e00ff */
[----:B------:R-:W-:Y:S01]  /*0ba0*/  DFMA R38, R16, UR24, RZ ;  /* 0x0000001810267c2b */ /* 0x000fe200080000ff */
[----:B------:R-:W-:Y:S01]  /*0bb0*/  IMAD.U32 R13, RZ, RZ, UR19 ;  /* 0x00000013ff0d7e24 */ /* 0x000fe2000f8e00ff */
[----:B0-----:R-:W-:Y:S01]  /*0bc0*/  DFMA R42, R18, UR28, RZ ;  /* 0x0000001c122a7c2b */ /* 0x001fe200080000ff */
[----:B------:R-:W-:Y:S01]  /*0bd0*/  IMAD.U32 R16, RZ, RZ, UR14 ;  /* 0x0000000eff107e24 */ /* 0x000fe2000f8e00ff */
[----:B------:R-:W-:Y:S01]  /*0be0*/  MOV R17, UR15 ;  /* 0x0000000f00117c02 */ /* 0x000fe20008000f00 */
[----:B------:R-:W-:Y:S01]  /*0bf0*/  IMAD.U32 R18, RZ, RZ, UR22 ;  /* 0x00000016ff127e24 */ /* 0x000fe2000f8e00ff */
[----:B------:R-:W4:Y:S01]  /*0c00*/  @!P1 LDG.E.64.CONSTANT R100, desc[UR4][R74.64+0x1838] ;  /* 0x001838044a649981 */ /* 0x000f22000c1e9b00 */
[----:B------:R-:W-:Y:S02]  /*0c10*/  IMAD.U32 R19, RZ, RZ, UR23 ;  /* 0x00000017ff137e24 */ /* 0x000fe4000f8e00ff */
[----:B------:R-:W-:-:S02]  /*0c20*/  IMAD.U32 R14, RZ, RZ, UR26 ;  /* 0x0000001aff0e7e24 */ /* 0x000fc4000f8e00ff */
[----:B------:R-:W-:Y:S01]  /*0c30*/  IMAD.U32 R15, RZ, RZ, UR27 ;  /* 0x0000001bff0f7e24 */ /* 0x000fe2000f8e00ff */
[C---:B------:R-:W-:Y:S02]  /*0c40*/  DFMA R22, R24.reuse, UR10, R22 ;  /* 0x0000000a18167c2b */ /* 0x040fe40008000016 */
[----:B------:R-:W-:Y:S02]  /*0c50*/  DFMA R28, R24, R12, R28 ;  /* 0x0000000c181c722b */ /* 0x000fe4000000001c */
[C---:B------:R-:W-:Y:S02]  /*0c60*/  DFMA R26, R20.reuse, R16, R26 ;  /* 0x00000010141a722b */ /* 0x040fe4000000001a */
[----:B------:R-:W-:Y:S02]  /*0c70*/  DFMA R30, R20, R18, R30 ;  /* 0x00000012141e722b */ /* 0x000fe4000000001e */
[----:B------:R-:W-:Y:S02]  /*0c80*/  DFMA R38, R24, R14, R38 ;  /* 0x0000000e1826722b */ /* 0x000fe40000000026 */
[----:B------:R-:W-:-:S02]  /*0c90*/  DFMA R42, R20, UR30, R42 ;  /* 0x0000001e142a7c2b */ /* 0x000fc4000800002a */
[----:B------:R-:W-:Y:S02]  /*0ca0*/  DADD R20, R22, R26 ;  /* 0x0000000016147229 */ /* 0x000fe4000000001a */
[----:B------:R-:W-:Y:S02]  /*0cb0*/  DADD R24, R28, R30 ;  /* 0x000000001c187229 */ /* 0x000fe4000000001e */
[----:B------:R-:W-:Y:S02]  /*0cc0*/  DADD R22, R22, -R26 ;  /* 0x0000000016167229 */ /* 0x000fe4000000081a */
[----:B------:R-:W-:Y:S02]  /*0cd0*/  DADD R38, R38, -R42 ;  /* 0x0000000026267229 */ /* 0x000fe4000000082a */
[----:B------:R-:W-:Y:S01]  /*0ce0*/  DADD R30, R28, -R30 ;  /* 0x000000001c1e7229 */ /* 0x000fe2000000081e */
[----:B------:R-:W-:Y:S04]  /*0cf0*/  STS.64 [R3], R20 ;  /* 0x0000001403007388 */ /* 0x000fe80000000a00 */
[----:B------:R-:W-:Y:S04]  /*0d00*/  STS.64 [R3+0x20], R22 ;  /* 0x0000201603007388 */ /* 0x000fe80000000a00 */
        /* <DEDUP_REMOVED lines=14> */
[----:B------:R-:W-:Y:S04]  /*0df0*/  LDS.64 R22, [R4] ;  /* 0x0000000004167984 */ /* 0x000fe80000000a00 */
[----:B------:R-:W1:Y:S04]  /*0e00*/  LDS.64 R118, [R9+0x1b58] ;  /* 0x001b580009767984 */ /* 0x000e680000000a00 */
[----:B------:R-:W-:Y:S04]  /*0e10*/  LDS.64 R70, [R58+0x10] ;  /* 0x000010003a467984 */ /* 0x000fe80000000a00 */
[----:B------:R-:W1:Y:S04]  /*0e20*/  LDS.64 R54, [R10+0x10] ;  /* 0x000010000a367984 */ /* 0x000e680000000a00 */
[----:B------:R-:W-:Y:S04]  /*0e30*/  LDS.64 R78, [R59+0x18] ;  /* 0x000018003b4e7984 */ /* 0x000fe80000000a00 */
[----:B------:R-:W1:Y:S04]  /*0e40*/  LDS.64 R66, [R11+0x78] ;  /* 0x000078000b427984 */ /* 0x000e680000000a00 */
[----:B------:R-:W-:Y:S04]  /*0e50*/  LDS.64 R26, [R4+0xc8] ;  /* 0x0000c800041a7984 */ /* 0x000fe80000000a00 */
        /* <DEDUP_REMOVED lines=10> */
[----:B------:R-:W0:Y:S01]  /*0f00*/  LDS.128 R44, [R9+0x1b70] ;  /* 0x001b7000092c7984 */ /* 0x000e220000000c00 */
[----:B-1----:R-:W-:-:S02]  /*0f10*/  DFMA R92, R62, R92, RZ ;  /* 0x0000005c3e5c722b */ /* 0x002fc400000000ff */
[----:B------:R-:W-:Y:S01]  /*0f20*/  DFMA R94, R60, R28, R94 ;  /* 0x0000001c3c5e722b */ /* 0x000fe2000000005e */
[----:B------:R-:W1:Y:S05]  /*0f30*/  LDS.64 R28, [R4+0x320] ;  /* 0x00032000041c7984 */ /* 0x000e6a0000000a00 */
[----:B------:R-:W-:Y:S02]  /*0f40*/  DFMA R92, R86, R30, R92 ;  /* 0x0000001e565c722b */ /* 0x000fe4000000005c */
[----:B------:R-:W-:Y:S02]  /*0f50*/  DFMA R42, R82, R42, R94 ;  /* 0x0000002a522a722b */ /* 0x000fe4000000005e */
[----:B------:R-:W-:-:S04]  /*0f60*/  DFMA R30, R22, R118, RZ ;  /* 0x00000076161e722b */ /* 0x000fc800000000ff */
[----:B------:R-:W-:Y:S02]  /*0f70*/  DFMA R54, R70, R54, R92 ;  /* 0x000000364636722b */ /* 0x000fe4000000005c */
[----:B------:R-:W-:Y:S02]  /*0f80*/  DFMA R66, R78, R66, R42 ;  /* 0x000000424e42722b */ /* 0x000fe4000000002a */
[----:B------:R-:W-:-:S04]  /*0f90*/  DFMA R42, R26, R48, R30 ;  /* 0x000000301a2a722b */ /* 0x000fc8000000001e */
[----:B------:R-:W-:Y:S02]  /*0fa0*/  DFMA R54, R84, R88, R54 ;  /* 0x000000585436722b */ /* 0x000fe40000000036 */
[----:B------:R-:W-:Y:S01]  /*0fb0*/  DFMA R30, R80, R90, R66 ;  /* 0x0000005a501e722b */ /* 0x000fe20000000042 */
[----:B------:R-:W-:Y:S06]  /*0fc0*/  BAR.SYNC.DEFER_BLOCKING 0x0 ;  /* 0x0000000000007b1d */ /* 0x000fec0000010000 */
[----:B------:R-:W-:Y:S02]  /*0fd0*/  DFMA R42, R24, R50, R42 ;  /* 0x00000032182a722b */ /* 0x000fe4000000002a */
[----:B0-----:R-:W-:-:S02]  /*0fe0*/  DFMA R38, R72, R38, R54 ;  /* 0x000000264826722b */ /* 0x001fc40000000036 */
[C---:B------:R-:W-:Y:S02]  /*0ff0*/  DMUL R54, R30.reuse, R6 ;  /* 0x000000061e367228 */ /* 0x040fe40000000000 */
[----:B------:R-:W-:Y:S02]  /*1000*/  DMUL R32, R30, R32 ;  /* 0x000000201e207228 */ /* 0x000fe40000000000 */
[----:B------:R-:W-:Y:S01]  /*1010*/  DFMA R42, R20, R44, R42 ;  /* 0x0000002c142a722b */ /* 0x000fe2000000002a */
[----:B------:R-:W-:-:S03]  /*1020*/  LEA R5, R36, R5, 0x18 ;  /* 0x0000000524057211 */ /* 0x000fc600078ec0ff */
[C---:B------:R-:W-:Y:S02]  /*1030*/  DFMA R34, R38.reuse, R34, R54 ;  /* 0x000000222622722b */ /* 0x040fe40000000036 */
[----:B------:R-:W-:Y:S01]  /*1040*/  DFMA R32, R38, R6, R32 ;  /* 0x000000062620722b */ /* 0x000fe20000000020 */
[C---:B------:R-:W-:Y:S01]  /*1050*/  IMAD R36, R8.reuse, 0xc8, R5 ;  /* 0x000000c808247824 */ /* 0x040fe200078e0205 */
[----:B-1----:R-:W-:Y:S01]  /*1060*/  DFMA R116, R28, R46, R42 ;  /* 0x0000002e1c74722b */ /* 0x002fe2000000002a */
[----:B------:R-:W-:-:S04]  /*1070*/  IMAD R5, R8, 0xc8, R9 ;  /* 0x000000c808057824 */ /* 0x000fc800078e0209 */
[C---:B------:R-:W-:Y:S02]  /*1080*/  IMAD R6, R122.reuse, 0x28, R5 ;  /* 0x000000287a067824 */ /* 0x040fe400078e0205 */
[C---:B------:R-:W-:Y:S01]  /*1090*/  IMAD R5, R37.reuse, 0x8, R36 ;  /* 0x0000000825057824 */ /* 0x040fe200078e0224 */
[C---:B------:R-:W-:Y:S01]  /*10a0*/  DFMA R54, R116.reuse, R40, R34 ;  /* 0x000000287436722b */ /* 0x040fe20000000022 */
[----:B------:R-:W-:Y:S01]  /*10b0*/  IMAD R7, R37, 0x8, R6 ;  /* 0x0000000825077824 */ /* 0x000fe200078e0206 */
[----:B------:R-:W-:Y:S01]  /*10c0*/  DFMA R88, R116, R52, R32 ;  /* 0x000000347458722b */ /* 0x000fe20000000020 */
[----:B------:R-:W-:-:S04]  /*10d0*/  IMAD R8, R122, 0x28, R5 ;  /* 0x000000287a087824 */ /* 0x000fc800078e0205 */
[----:B------:R-:W-:Y:S04]  /*10e0*/  STS.64 [R7], R54 ;  /* 0x0000003607007388 */ /* 0x000fe80000000a00 */
[----:B------:R0:W-:Y:S01]  /*10f0*/  STS.64 [R8], R88 ;  /* 0x0000005808007388 */ /* 0x0001e20000000a00 */
[----:B------:R-:W-:Y:S01]  /*1100*/  BAR.SYNC.DEFER_BLOCKING 0x0 ;  /* 0x0000000000007b1d */ /* 0x000fe20000010000 */
[----:B------:R-:W-:Y:S02]  /*1110*/  CS2R R94, SRZ ;  /* 0x00000000005e7805 */ /* 0x000fe4000001ff00 */
[----:B------:R-:W-:-:S04]  /*1120*/  CS2R R90, SRZ ;  /* 0x00000000005a7805 */ /* 0x000fc8000001ff00 */
[----:B------:R-:W2:Y:S01]  /*1130*/  @!P1 LDG.E.64.CONSTANT R94, desc[UR4][R74.64+0x190] ;  /* 0x000190044a5e9981 */ /* 0x000ea2000c1e9b00 */
[----:B------:R-:W-:-:S03]  /*1140*/  DMUL R52, R30, R52 ;  /* 0x000000341e347228 */ /* 0x000fc60000000000 */
[----:B------:R-:W2:Y:S04]  /*1150*/  @!P1 LDG.E.64.CONSTANT R90, desc[UR4][R74.64+0xd48] ;  /* 0x000d48044a5a9981 */ /* 0x000ea8000c1e9b00 */
[----:B------:R-:W1:Y:S04]  /*1160*/  LDS.64 R32, [R11+0xc8] ;  /* 0x0000c8000b207984 */ /* 0x000e680000000a00 */
[----:B------:R-:W3:Y:S04]  /*1170*/  LDS.64 R34, [R11+0xf0] ;  /* 0x0000f0000b227984 */ /* 0x000ee80000000a00 */
[----:B------:R-:W3:Y:S04]  /*1180*/  LDS.64 R66, [R10+0xc8] ;  /* 0x0000c8000a427984 */ /* 0x000ee80000000a00 */
[----:B------:R-:W-:Y:S04]  /*1190*/  LDS.64 R42, [R10+0xd0] ;  /* 0x0000d0000a2a7984 */ /* 0x000fe80000000a00 */
[----:B------:R-:W4:Y:S04]  /*11a0*/  LDS.64 R36, [R11+0x118] ;  /* 0x000118000b247984 */ /* 0x000f280000000a00 */
[----:B------:R-:W-:Y:S04]  /*11b0*/  LDS.64 R30, [R123] ;  /* 0x000000007b1e7984 */ /* 0x000fe80000000a00 */
[----:B------:R-:W4:Y:S01]  /*11c0*/  LDS.64 R54, [R6] ;  /* 0x0000000006367984 */ /* 0x000f220000000a00 */
[----:B0-----:R-:W-:Y:S01]  /*11d0*/  CS2R R88, SRZ ;  /* 0x0000000000587805 */ /* 0x001fe2000001ff00 */
[----:B------:R-:W-:-:S02]  /*11e0*/  DFMA R40, R38, R40, R52 ;  /* 0x000000282628722b */ /* 0x000fc40000000034 */
[----:B------:R-:W0:Y:S04]  /*11f0*/  LDS.64 R52, [R10+0xd8] ;  /* 0x0000d8000a347984 */ /* 0x000e280000000a00 */
[----:B------:R-:W0:Y:S01]  /*1200*/  LDS.64 R38, [R11+0x140] ;  /* 0x000140000b267984 */ /* 0x000e220000000a00 */
[----:B------:R-:W-:Y:S01]  /*1210*/  IMAD R122, R122, -0x20, R59 ;  /* 0xffffffe07a7a7824 */ /* 0x000fe200078e023b */
[----:B------:R-:W-:Y:S02]  /*1220*/  CS2R R92, SRZ ;  /* 0x00000000005c7805 */ /* 0x000fe4000001ff00 */
[----:B------:R-:W2:Y:S01]  /*1230*/  @!P1 LDG.E.64.CONSTANT R88, desc[UR4][R74.64+0x1130] ;  /* 0x001130044a589981 */ /* 0x000ea2000c1e9b00 */
[----:B-1----:R-:W-:-:S03]  /*1240*/  DFMA R32, R76, R32, RZ ;  /* 0x000000204c20722b */ /* 0x002fc600000000ff */
[----:B------:R-:W-:Y:S01]  /*1250*/  LDS.64 R58, [R5] ;  /* 0x00000000053a7984 */ /* 0x000fe20000000a00 */
[----:B------:R-:W-:-:S03]  /*1260*/  DFMA R116, R116, R56, R40 ;  /* 0x000000387474722b */ /* 0x000fc60000000028 */
[----:B------:R-:W1:Y:S01]  /*1270*/  LDS.64 R56, [R10+0xe0] ;  /* 0x0000e0000a387984 */ /* 0x000e620000000a00 */
[----:B---3--:R-:W-:-:S03]  /*1280*/  DFMA R34, R60, R34, R32 ;  /* 0x000000223c22722b */ /* 0x008fc60000000020 */
[----:B------:R-:W3:Y:S04]  /*1290*/  LDS.64 R40, [R11+0x168] ;  /* 0x000168000b287984 */ /* 0x000ee80000000a00 */
[----:B------:R-:W3:Y:S04]  /*12a0*/  LDS.64 R32, [R122] ;  /* 0x000000007a207984 */ /* 0x000ee80000000a00 */
[----:B------:R-:W2:Y:S01]  /*12b0*/  @!P1 LDG.E.64.CONSTANT R92, desc[UR4][R74.64+0x960] ;  /* 0x000960044a5c9981 */ /* 0x000ea2000c1e9b00 */
[----:B------:R-:W-:Y:S02]  /*12c0*/  DFMA R66, R62, R66, RZ ;  /* 0x000000423e42722b */ /* 0x000fe400000000ff */
[----:B----4-:R-:W-:Y:S01]  /*12d0*/  DFMA R36, R82, R36, R34 ;  /* 0x000000245224722b */ /* 0x010fe20000000022 */
[----:B------:R-:W4:Y:S04]  /*12e0*/  LDS.64 R106, [R10+0xe8] ;  /* 0x0000e8000a6a7984 */ /* 0x000f280000000a00 */
[----:B------:R-:W-:Y:S01]  /*12f0*/  LDS.64 R34, [R123+0x28] ;  /* 0x000028007b227984 */ /* 0x000fe20000000a00 */
[----:B------:R-:W-:-:S03]  /*1300*/  DFMA R42, R86, R42, R66 ;  /* 0x0000002a562a722b */ /* 0x000fc60000000042 */
[----:B------:R-:W4:Y:S01]  /*1310*/  LDS.64 R66, [R6+0x8] ;  /* 0x0000080006427984 */ /* 0x000f220000000a00 */
[----:B------:R-:W-:Y:S02]  /*1320*/  DMUL R64, R64, UR6 ;  /* 0x0000000640407c28 */ /* 0x000fe40008000000 */
[----:B------:R-:W-:Y:S01]  /*1330*/  DMUL R54, R30, R54 ;  /* 0x000000361e367228 */ /* 0x000fe20000000000 */
[----:B------:R-:W-:Y:S01]  /*1340*/  LDS.64 R120, [R6+0x18] ;  /* 0x0000180006787984 */ /* 0x000fe20000000a00 */
[----:B0-----:R-:W-:Y:S02]  /*1350*/  DFMA R52, R70, R52, R42 ;  /* 0x000000344634722b */ /* 0x001fe4000000002a */
[----:B------:R-:W-:Y:S01]  /*1360*/  DFMA R38, R78, R38, R36 ;  /* 0x000000264e26722b */ /* 0x000fe20000000024 */
[----:B------:R-:W-:Y:S03]  /*1370*/  LDS.64 R42, [R5+0x28] ;  /* 0x00002800052a7984 */ /* 0x000fe60000000a00 */
[----:B------:R-:W-:Y:S01]  /*1380*/  DFMA R54, R22, R64, R54 ;  /* 0x000000401636722b */ /* 0x000fe20000000036 */
[----:B------:R-:W0:Y:S01]  /*1390*/  LDS.64 R36, [R122+0x28] ;  /* 0x000028007a247984 */ /* 0x000e220000000a00 */
[----:B-1----:R-:W-:-:S03]  /*13a0*/  DFMA R56, R84, R56, R52 ;  /* 0x000000385438722b */ /* 0x002fc60000000034 */
[----:B------:R-:W-:Y:S01]  /*13b0*/  LDS.64 R64, [R6+0x10] ;  /* 0x0000100006407984 */ /* 0x000fe20000000a00 */
[----:B---3--:R-:W-:-:S03]  /*13c0*/  DFMA R40, R80, R40, R38 ;  /* 0x000000285028722b */ /* 0x008fc60000000026 */
[----:B------:R-:W-:Y:S01]  /*13d0*/  LDS.64 R114, [R5+0x78] ;  /* 0x0000780005727984 */ /* 0x000fe20000000a00 */
[----:B------:R-:W-:-:S03]  /*13e0*/  DFMA R58, R32, R58, R54 ;  /* 0x0000003a203a722b */ /* 0x000fc60000000036 */
[----:B------:R-:W1:Y:S04]  /*13f0*/  LDS.64 R38, [R123+0x50] ;  /* 0x000050007b267984 */ /* 0x000e680000000a00 */
[----:B------:R-:W3:Y:S01]  /*1400*/  LDS.128 R52, [R9+0x1b80] ;  /* 0x001b800009347984 */ /* 0x000ee20000000c00 */
[----:B----4-:R-:W-:Y:S02]  /*1410*/  DFMA R106, R72, R106, R56 ;  /* 0x0000006a486a722b */ /* 0x010fe40000000038 */
[----:B------:R-:W-:Y:S02]  /*1420*/  DMUL R110, R40, R110 ;  /* 0x0000006e286e7228 */ /* 0x000fe40000000000 */
[----:B------:R-:W-:Y:S01]  /*1430*/  DFMA R66, R34, R66, R58 ;  /* 0x000000422242722b */ /* 0x000fe2000000003a */
[----:B------:R-:W4:Y:S01]  /*1440*/  LDS.128 R56, [R9+0x1b90] ;  /* 0x001b900009387984 */ /* 0x000f220000000c00 */
[----:B------:R-:W-:-:S02]  /*1450*/  DMUL R108, R40, R68 ;  /* 0x00000044286c7228 */ /* 0x000fc40000000000 */
[----:B------:R-:W-:Y:S02]  /*1460*/  DMUL R40, R40, R104 ;  /* 0x0000006828287228 */ /* 0x000fe40000000000 */
[----:B------:R-:W-:-:S04]  /*1470*/  DFMA R110, R106, R68, R110 ;  /* 0x000000446a6e722b */ /* 0x000fc8000000006e */
[----:B------:R-:W-:Y:S02]  /*1480*/  DFMA R108, R106, R102, R108 ;  /* 0x000000666a6c722b */ /* 0x000fe4000000006c */
[----:B0-----:R-:W-:Y:S01]  /*1490*/  DFMA R42, R36, R42, R66 ;  /* 0x0000002a242a722b */ /* 0x001fe20000000042 */
[----:B------:R-:W0:Y:S01]  /*14a0*/  LDS.64 R102, [R9+0x1ba0] ;  /* 0x001ba00009667984 */ /* 0x000e220000000a00 */
[----:B------:R-:W-:-:S03]  /*14b0*/  DFMA R106, R106, R112, R40 ;  /* 0x000000706a6a722b */ /* 0x000fc60000000028 */
[----:B------:R-:W-:Y:S04]  /*14c0*/  LDS.64 R40, [R122+0x50] ;  /* 0x000050007a287984 */ /* 0x000fe80000000a00 */
[----:B------:R-:W0:Y:S01]  /*14d0*/  LDS.64 R66, [R5+0x50] ;  /* 0x0000500005427984 */ /* 0x000e220000000a00 */
[----:B-1----:R-:W-:-:S03]  /*14e0*/  DFMA R64, R38, R64, R42 ;  /* 0x000000402640722b */ /* 0x002fc6000000002a */
[----:B------:R-:W1:Y:S01]  /*14f0*/  LDS.64 R42, [R123+0x78] ;  /* 0x000078007b2a7984 */ /* 0x000e620000000a00 */
[----:B---3--:R-:W-:-:S08]  /*1500*/  DFMA R68, R22, R52, RZ ;  /* 0x000000341644722b */ /* 0x008fd000000000ff */
[----:B------:R-:W-:-:S08]  /*1510*/  DFMA R68, R26, R54, R68 ;  /* 0x000000361a44722b */ /* 0x000fd00000000044 */
[----:B----4-:R-:W-:-:S08]  /*1520*/  DFMA R68, R24, R56, R68 ;  /* 0x000000381844722b */ /* 0x010fd00000000044 */
[----:B------:R-:W-:-:S08]  /*1530*/  DFMA R68, R20, R58, R68 ;  /* 0x0000003a1444722b */ /* 0x000fd00000000044 */
[----:B0-----:R-:W-:Y:S02]  /*1540*/  DFMA R68, R28, R102, R68 ;  /* 0x000000661c44722b */ /* 0x001fe40000000044 */
[----:B------:R-:W-:Y:S01]  /*1550*/  DFMA R66, R40, R66, R64 ;  /* 0x000000422842722b */ /* 0x000fe20000000040 */
[----:B------:R-:W0:Y:S05]  /*1560*/  LDS.64 R64, [R122+0x78] ;  /* 0x000078007a407984 */ /* 0x000e2a0000000a00 */
[C---:B------:R-:W-:Y:S02]  /*1570*/  DFMA R108, R68.reuse, R112, R108 ;  /* 0x00000070446c722b */ /* 0x040fe4000000006c */
[C---:B------:R-:W-:Y:S01]  /*1580*/  DFMA R110, R68.reuse, R104, R110 ;  /* 0x00000068446e722b */ /* 0x040fe2000000006e */
[----:B------:R-:W-:Y:S01]  /*1590*/  LDS.64 R112, [R6+0x20] ;  /* 0x0000200006707984 */ /* 0x000fe20000000a00 */
[----:B------:R-:W-:-:S02]  /*15a0*/  DFMA R106, R68, R98, R106 ;  /* 0x00000062446a722b */ /* 0x000fc4000000006a */
[----:B-1----:R-:W-:Y:S01]  /*15b0*/  DFMA R120, R42, R120, R66 ;  /* 0x000000782a78722b */ /* 0x002fe20000000042 */
[----:B------:R-:W-:Y:S04]  /*15c0*/  LDS.64 R68, [R122+0xa0] ;  /* 0x0000a0007a447984 */ /* 0x000fe80000000a00 */
[----:B------:R-:W1:Y:S04]  /*15d0*/  LDS.64 R66, [R123+0xa0] ;  /* 0x0000a0007b427984 */ /* 0x000e680000000a00 */
[----:B------:R-:W3:Y:S01]  /*15e0*/  LDS.64 R104, [R5+0xa0] ;  /* 0x0000a00005687984 */ /* 0x000ee20000000a00 */
[----:B------:R-:W-:Y:S01]  /*15f0*/  BAR.SYNC.DEFER_BLOCKING 0x0 ;  /* 0x0000000000007b1d */ /* 0x000fe20000010000 */
[----:B------:R-:W-:-:S06]  /*1600*/  CS2R R98, SRZ ;  /* 0x0000000000627805 */ /* 0x000fcc000001ff00 */
[----:B------:R-:W4:Y:S04]  /*1610*/  @!P1 LDG.E.64.CONSTANT R98, desc[UR4][R74.64+0x1518] ;  /* 0x001518044a629981 */ /* 0x000f28000c1e9b00 */
[----:B------:R-:W-:Y:S04]  /*1620*/  STS.64 [R7], R108 ;  /* 0x0000006c07007388 */ /* 0x000fe80000000a00 */
[----:B------:R-:W-:Y:S01]  /*1630*/  STS.64 [R8], R110 ;  /* 0x0000006e08007388 */ /* 0x000fe20000000a00 */
[----:B------:R-:W-:Y:S06]  /*1640*/  BAR.SYNC.DEFER_BLOCKING 0x0 ;  /* 0x0000000000007b1d */ /* 0x000fec0000010000 */
[----:B0-----:R-:W-:-:S02]  /*1650*/  DFMA R114, R64, R114, R120 ;  /* 0x000000724072722b */ /* 0x001fc40000000078 */
[----:B------:R-:W-:Y:S02]  /*1660*/  DFMA R48, R48, R116, RZ ;  /* 0x000000743030722b */ /* 0x000fe400000000ff */
[----:B------:R-:W-:Y:S02]  /*1670*/  DFMA R50, R116, R50, RZ ;  /* 0x000000327432722b */ /* 0x000fe400000000ff */
[-C--:B------:R-:W-:Y:S02]  /*1680*/  DFMA R118, R118, R116.reuse, RZ ;  /* 0x000000747676722b */ /* 0x080fe400000000ff */
[----:B------:R-:W-:Y:S02]  /*1690*/  DFMA R44, R44, R116, RZ ;  /* 0x000000742c2c722b */ /* 0x000fe400000000ff */
[----:B------:R-:W-:Y:S02]  /*16a0*/  DFMA R46, R116, R46, RZ ;  /* 0x0000002e742e722b */ /* 0x000fe400000000ff */
[----:B-1----:R-:W-:Y:S01]  /*16b0*/  DFMA R116, R66, R112, R114 ;  /* 0x000000704274722b */ /* 0x002fe20000000072 */
[----:B------:R-:W0:Y:S07]  /*16c0*/  LDS.64 R114, [R11+0x190] ;  /* 0x000190000b727984 */ /* 0x000e2e0000000a00 */
[----:B---3--:R-:W-:Y:S01]  /*16d0*/  DFMA R116, R68, R104, R116 ;  /* 0x000000684474722b */ /* 0x008fe20000000074 */
[----:B------:R-:W1:Y:S04]  /*16e0*/  LDS.64 R104, [R11+0x1b8] ;  /* 0x0001b8000b687984 */ /* 0x000e680000000a00 */
[----:B------:R-:W-:Y:S03]  /*16f0*/  LDS.64 R108, [R10+0x1a8] ;  /* 0x0001a8000a6c7984 */ /* 0x000fe60000000a00 */
[----:B------:R-:W-:-:S02]  /*1700*/  DADD R118, R118, R116 ;  /* 0x0000000076767229 */ /* 0x000fc40000000074 */
[----:B------:R-:W3:Y:S01]  /*1710*/  LDS.64 R116, [R10+0x190] ;  /* 0x000190000a747984 */ /* 0x000ee20000000a00 */
[----:B------:R-:W-:Y:S01]  /*1720*/  CS2R R112, SRZ ;  /* 0x0000000000707805 */ /* 0x000fe2000001ff00 */
[----:B------:R-:W-:Y:S02]  /*1730*/  DFMA R56, R56, R106, R50 ;  /* 0x0000006a3838722b */ /* 0x000fe40000000032 */
[----:B------:R-:W-:Y:S01]  /*1740*/  DFMA R54, R106, R54, R48 ;  /* 0x000000366a36722b */ /* 0x000fe20000000030 */
[----:B------:R-:W3:Y:S04]  /*1750*/  LDS.64 R50, [R10+0x198] ;  /* 0x000198000a327984 */ /* 0x000ee80000000a00 */
[----:B------:R-:W3:Y:S01]  /*1760*/  LDS.64 R48, [R11+0x1e0] ;  /* 0x0001e0000b307984 */ /* 0x000ee20000000a00 */
[----:B------:R-:W-:-:S03]  /*1770*/  DFMA R102, R102, R106, R46 ;  /* 0x0000006a6666722b */ /* 0x000fc6000000002e */
[----:B------:R-:W4:Y:S01]  /*1780*/  @!P1 LDG.E.64.CONSTANT R112, desc[UR4][R74.64+0x1900] ;  /* 0x001900044a709981 */ /* 0x000f22000c1e9b00 */
[----:B------:R-:W-:-:S03]  /*1790*/  DFMA R58, R106, R58, R44 ;  /* 0x0000003a6a3a722b */ /* 0x000fc6000000002c */
[----:B------:R-:W3:Y:S04]  /*17a0*/  LDS.64 R46, [R10+0x1a0] ;  /* 0x0001a0000a2e7984 */ /* 0x000ee80000000a00 */
[----:B------:R-:W2:Y:S01]  /*17b0*/  LDS.64 R44, [R11+0x208] ;  /* 0x000208000b2c7984 */ /* 0x000ea20000000a00 */
[----:B------:R-:W-:-:S03]  /*17c0*/  DFMA R118, R52, R106, R118 ;  /* 0x0000006a3476722b */ /* 0x000fc60000000076 */
[----:B------:R-:W2:Y:S01]  /*17d0*/  LDS.64 R106, [R11+0x230] ;  /* 0x000230000b6a7984 */ /* 0x000ea20000000a00 */
[----:B0-----:R-:W-:-:S03]  /*17e0*/  DFMA R52, R76, R114, RZ ;  /* 0x000000724c34722b */ /* 0x001fc600000000ff */
[----:B------:R-:W-:Y:S01]  /*17f0*/  LDS.64 R110, [R6] ;  /* 0x00000000066e7984 */ /* 0x000fe20000000a00 */
[----:B------:R-:W-:-:S03]  /*1800*/  DMUL R100, R100, UR6 ;  /* 0x0000000664647c28 */ /* 0x000fc60008000000 */
[----:B------:R-:W-:Y:S01]  /*1810*/  LDS.64 R120, [R5] ;  /* 0x0000000005787984 */ /* 0x000fe20000000a00 */
[----:B-1----:R-:W-:-:S03]  /*1820*/  DFMA R52, R60, R104, R52 ;  /* 0x000000683c34722b */ /* 0x002fc60000000034 */
[----:B------:R-:W0:Y:S01]  /*1830*/  LDS.64 R104, [R10+0x1b0] ;  /* 0x0001b0000a687984 */ /* 0x000e220000000a00 */
[----:B---3--:R-:W-:-:S08]  /*1840*/  DFMA R116, R62, R116, RZ ;  /* 0x000000743e74722b */ /* 0x008fd000000000ff */
[----:B------:R-:W-:Y:S02]  /*1850*/  DFMA R50, R86, R50, R116 ;  /* 0x000000325632722b */ /* 0x000fe40000000074 */
[----:B------:R-:W-:Y:S01]  /*1860*/  DFMA R48, R82, R48, R52 ;  /* 0x000000305230722b */ /* 0x000fe20000000034 */
[----:B------:R-:W1:Y:S05]  /*1870*/  LDS.64 R52, [R9+0x1ba8] ;  /* 0x001ba80009347984 */ /* 0x000e6a0000000a00 */
[----:B------:R-:W-:Y:S02]  /*1880*/  DFMA R50, R70, R46, R50 ;  /* 0x0000002e4632722b */ /* 0x000fe40000000032 */
[----:B--2---:R-:W-:Y:S01]  /*1890*/  DFMA R48, R78, R44, R48 ;  /* 0x0000002c4e30722b */ /* 0x004fe20000000030 */
[----:B------:R-:W2:Y:S05]  /*18a0*/  LDS.128 R44, [R9+0x1bb0] ;  /* 0x001bb000092c7984 */ /* 0x000eaa0000000c00 */
[----:B------:R-:W-:-:S02]  /*18b0*/  DFMA R50, R84, R108, R50 ;  /* 0x0000006c5432722b */ /* 0x000fc40000000032 */
[----:B------:R-:W-:-:S06]  /*18c0*/  DFMA R114, R80, R106, R48 ;  /* 0x0000006a5072722b */ /* 0x000fcc0000000030 */
[----:B0-----:R-:W-:Y:S02]  /*18d0*/  DFMA R104, R72, R104, R50 ;  /* 0x000000684868722b */ /* 0x001fe40000000032 */
[----:B------:R-:W0:Y:S01]  /*18e0*/  LDS.128 R48, [R9+0x1bc0] ;  /* 0x001bc00009307984 */ /* 0x000e220000000c00 */
[----:B------:R-:W-:-:S08]  /*18f0*/  DMUL R108, R114, R96 ;  /* 0x00000060726c7228 */ /* 0x000fd00000000000 */
[----:B------:R-:W-:Y:S02]  /*1900*/  DFMA R108, R104, R94, R108 ;  /* 0x0000005e686c722b */ /* 0x000fe4000000006c */
[----:B------:R-:W-:Y:S02]  /*1910*/  DMUL R94, R114, R90 ;  /* 0x0000005a725e7228 */ /* 0x000fe40000000000 */
[----:B-1----:R-:W-:Y:S02]  /*1920*/  DFMA R90, R22, R52, RZ ;  /* 0x00000034165a722b */ /* 0x002fe400000000ff */
[----:B------:R-:W-:Y:S02]  /*1930*/  DMUL R106, R30, R110 ;  /* 0x0000006e1e6a7228 */ /* 0x000fe40000000000 */
[----:B------:R-:W-:-:S04]  /*1940*/  DMUL R110, R114, R88 ;  /* 0x00000058726e7228 */ /* 0x000fc80000000000 */
[C---:B--2---:R-:W-:Y:S02]  /*1950*/  DFMA R90, R26.reuse, R44, R90 ;  /* 0x0000002c1a5a722b */ /* 0x044fe4000000005a */
[----:B------:R-:W-:Y:S01]  /*1960*/  DFMA R106, R26, R100, R106 ;  /* 0x000000641a6a722b */ /* 0x000fe2000000006a */
[----:B------:R-:W-:-:S05]  /*1970*/  CS2R R100, SRZ ;  /* 0x0000000000647805 */ /* 0x000fca000001ff00 */
[----:B------:R-:W-:Y:S01]  /*1980*/  DFMA R116, R24, R46, R90 ;  /* 0x0000002e1874722b */ /* 0x000fe2000000005a */
[----:B------:R-:W2:Y:S01]  /*1990*/  @!P1 LDG.E.64.CONSTANT R100, desc[UR4][R74.64+0x640] ;  /* 0x000640044a649981 */ /* 0x000ea2000c1e9b00 */
[C---:B------:R-:W-:Y:S02]  /*19a0*/  DFMA R114, R104.reuse, R96, R94 ;  /* 0x000000606872722b */ /* 0x040fe4000000005e */
[----:B------:R-:W-:Y:S01]  /*19b0*/  DFMA R110, R104, R92, R110 ;  /* 0x0000005c686e722b */ /* 0x000fe2000000006e */
[----:B------:R-:W-:Y:S02]  /*19c0*/  CS2R R96, SRZ ;  /* 0x0000000000607805 */ /* 0x000fe4000001ff00 */
[----:B------:R-:W-:Y:S01]  /*19d0*/  CS2R R104, SRZ ;  /* 0x0000000000687805 */ /* 0x000fe2000001ff00 */
[----:B0-----:R-:W-:-:S03]  /*19e0*/  DFMA R116, R20, R48, R116 ;  /* 0x000000301474722b */ /* 0x001fc60000000074 */
[----:B------:R-:W3:Y:S01]  /*19f0*/  @!P1 LDG.E.64.CONSTANT R96, desc[UR4][R74.64+0xe10] ;  /* 0x000e10044a609981 */ /* 0x000ee2000c1e9b00 */
[----:B------:R-:W-:-:S03]  /*1a00*/  CS2R R94, SRZ ;  /* 0x00000000005e7805 */ /* 0x000fc6000001ff00 */
[----:B------:R-:W3:Y:S01]  /*1a10*/  @!P1 LDG.E.64.CONSTANT R104, desc[UR4][R74.64+0x258] ;  /* 0x000258044a689981 */ /* 0x000ee2000c1e9b00 */
[----:B------:R-:W-:-:S03]  /*1a20*/  DFMA R116, R28, R50, R116 ;  /* 0x000000321c74722b */ /* 0x000fc60000000074 */
[----:B------:R-:W3:Y:S05]  /*1a30*/  @!P1 LDG.E.64.CONSTANT R94, desc[UR4][R74.64+0xa28] ;  /* 0x000a28044a5e9981 */ /* 0x000eea000c1e9b00 */
[C---:B------:R-:W-:Y:S01]  /*1a40*/  DFMA R122, R116.reuse, R88, R114 ;  /* 0x00000058747a722b */ /* 0x040fe20000000072 */
[----:B------:R-:W0:Y:S01]  /*1a50*/  LDS.64 R88, [R6+0x8] ;  /* 0x0000080006587984 */ /* 0x000e220000000a00 */
[----:B------:R-:W-:Y:S01]  /*1a60*/  DFMA R108, R116, R92, R108 ;  /* 0x0000005c746c722b */ /* 0x000fe2000000006c */
[----:B------:R-:W-:Y:S02]  /*1a70*/  CS2R R90, SRZ ;  /* 0x00000000005a7805 */ /* 0x000fe4000001ff00 */
[----:B------:R-:W1:Y:S04]  /*1a80*/  LDS.64 R92, [R5+0x28] ;  /* 0x00002800055c7984 */ /* 0x000e680000000a00 */
[----:B------:R-:W3:Y:S01]  /*1a90*/  @!P1 LDG.E.64.CONSTANT R90, desc[UR4][R74.64+0x11f8] ;  /* 0x0011f8044a5a9981 */ /* 0x000ee2000c1e9b00 */
[----:B------:R-:W-:-:S03]  /*1aa0*/  DFMA R114, R32, R120, R106 ;  /* 0x000000782072722b */ /* 0x000fc6000000006a */
[----:B------:R-:W1:Y:S05]  /*1ab0*/  LDS.64 R106, [R6+0x10] ;  /* 0x00001000066a7984 */ /* 0x000e6a0000000a00 */
[----:B0-----:R-:W-:Y:S01]  /*1ac0*/  DFMA R114, R34, R88, R114 ;  /* 0x000000582272722b */ /* 0x001fe20000000072 */
[----:B------:R-:W0:Y:S07]  /*1ad0*/  LDS.64 R88, [R5+0x50] ;  /* 0x0000500005587984 */ /* 0x000e2e0000000a00 */
[----:B-1----:R-:W-:-:S02]  /*1ae0*/  DFMA R92, R36, R92, R114 ;  /* 0x0000005c245c722b */ /* 0x002fc40000000072 */
[----:B------:R-:W1:Y:S06]  /*1af0*/  LDS.64 R114, [R6+0x18] ;  /* 0x0000180006727984 */ /* 0x000e6c0000000a00 */
[----:B------:R-:W-:Y:S01]  /*1b00*/  DFMA R92, R38, R106, R92 ;  /* 0x0000006a265c722b */ /* 0x000fe2000000005c */
[----:B------:R-:W1:Y:S07]  /*1b10*/  LDS.64 R106, [R5+0x78] ;  /* 0x00007800056a7984 */ /* 0x000e6e0000000a00 */
[----:B0-----:R-:W-:-:S02]  /*1b20*/  DFMA R88, R40, R88, R92 ;  /* 0x000000582858722b */ /* 0x001fc4000000005c */
[----:B------:R-:W0:Y:S06]  /*1b30*/  LDS.64 R92, [R6+0x20] ;  /* 0x00002000065c7984 */ /* 0x000e2c0000000a00 */
[----:B-1----:R-:W-:Y:S02]  /*1b40*/  DFMA R114, R42, R114, R88 ;  /* 0x000000722a72722b */ /* 0x002fe40000000058 */
[----:B------:R-:W1:Y:S01]  /*1b50*/  LDS.64 R88, [R5+0xa0] ;  /* 0x0000a00005587984 */ /* 0x000e620000000a00 */
[----:B------:R-:W-:Y:S06]  /*1b60*/  BAR.SYNC.DEFER_BLOCKING 0x0 ;  /* 0x0000000000007b1d */ /* 0x000fec0000010000 */
[----:B------:R-:W-:Y:S04]  /*1b70*/  STS.64 [R7], R108 ;  /* 0x0000006c07007388 */ /* 0x000fe80000000a00 */
[----:B------:R-:W-:Y:S01]  /*1b80*/  STS.64 [R8], R122 ;  /* 0x0000007a08007388 */ /* 0x000fe20000000a00 */
[----:B------:R-:W-:Y:S06]  /*1b90*/  BAR.SYNC.DEFER_BLOCKING 0x0 ;  /* 0x0000000000007b1d */ /* 0x000fec0000010000 */
[----:B------:R-:W-:-:S02]  /*1ba0*/  DFMA R106, R64, R106, R114 ;  /* 0x0000006a406a722b */ /* 0x000fc40000000072 */
[----:B----4-:R-:W-:-:S06]  /*1bb0*/  DFMA R98, R116, R98, R110 ;  /* 0x000000627462722b */ /* 0x010fcc000000006e */
[----:B0-----:R-:W-:Y:S01]  /*1bc0*/  DFMA R106, R66, R92, R106 ;  /* 0x0000005c426a722b */ /* 0x001fe2000000006a */
[----:B------:R-:W0:Y:S04]  /*1bd0*/  LDS.64 R114, [R6] ;  /* 0x0000000006727984 */ /* 0x000e280000000a00 */
[----:B------:R-:W4:Y:S04]  /*1be0*/  LDS.64 R110, [R11+0x258] ;  /* 0x000258000b6e7984 */ /* 0x000f280000000a00 */
[----:B------:R-:W4:Y:S01]  /*1bf0*/  LDS.64 R92, [R11+0x280] ;  /* 0x000280000b5c7984 */ /* 0x000f220000000a00 */
[----:B-1----:R-:W-:-:S03]  /*1c00*/  DFMA R88, R68, R88, R106 ;  /* 0x000000584458722b */ /* 0x002fc6000000006a */
[----:B------:R-:W1:Y:S04]  /*1c10*/  LDS.64 R106, [R10+0x258] ;  /* 0x000258000a6a7984 */ /* 0x000e680000000a00 */
[----:B------:R-:W-:Y:S01]  /*1c20*/  LDS.64 R108, [R5] ;  /* 0x00000000056c7984 */ /* 0x000fe20000000a00 */
[----:B------:R-:W-:-:S03]  /*1c30*/  DADD R88, R54, R88 ;  /* 0x0000000036587229 */ /* 0x000fc60000000058 */
[----:B------:R-:W1:Y:S01]  /*1c40*/  LDS.64 R54, [R10+0x260] ;  /* 0x000260000a367984 */ /* 0x000e620000000a00 */
[----:B------:R-:W-:-:S03]  /*1c50*/  DFMA R118, R52, R98, R118 ;  /* 0x000000623476722b */ /* 0x000fc60000000076 */
[----:B------:R-:W1:Y:S01]  /*1c60*/  LDS.64 R52, [R11+0x2a8] ;  /* 0x0002a8000b347984 */ /* 0x000e620000000a00 */
[----:B------:R-:W-:Y:S02]  /*1c70*/  DMUL R112, R112, UR6 ;  /* 0x0000000670707c28 */ /* 0x000fe40008000000 */
[----:B------:R-:W-:Y:S01]  /*1c80*/  DFMA R46, R98, R46, R56 ;  /* 0x0000002e622e722b */ /* 0x000fe20000000038 */
[----:B------:R-:W-:Y:S01]  /*1c90*/  LDS.64 R120, [R5+0x28] ;  /* 0x0000280005787984 */ /* 0x000fe20000000a00 */
[----:B0-----:R-:W-:Y:S02]  /*1ca0*/  DMUL R116, R30, R114 ;  /* 0x000000721e747228 */ /* 0x001fe40000000000 */
[----:B----4-:R-:W-:-:S06]  /*1cb0*/  DFMA R114, R76, R110, RZ ;  /* 0x0000006e4c72722b */ /* 0x010fcc00000000ff */
[----:B------:R-:W-:Y:S01]  /*1cc0*/  DFMA R110, R24, R112, R116 ;  /* 0x00000070186e722b */ /* 0x000fe20000000074 */
[----:B------:R-:W0:Y:S01]  /*1cd0*/  LDS.64 R112, [R10+0x268] ;  /* 0x000268000a707984 */ /* 0x000e220000000a00 */
[----:B------:R-:W-:-:S03]  /*1ce0*/  DFMA R56, R60, R92, R114 ;  /* 0x0000005c3c38722b */ /* 0x000fc60000000072 */
[----:B------:R-:W4:Y:S01]  /*1cf0*/  LDS.64 R92, [R11+0x2d0] ;  /* 0x0002d0000b5c7984 */ /* 0x000f220000000a00 */
[----:B-1----:R-:W-:-:S03]  /*1d00*/  DFMA R106, R62, R106, RZ ;  /* 0x0000006a3e6a722b */ /* 0x002fc600000000ff */
[----:B------:R-:W1:Y:S01]  /*1d10*/  LDS.64 R116, [R6+0x8] ;  /* 0x0000080006747984 */ /* 0x000e620000000a00 */
[----:B------:R-:W-:-:S03]  /*1d20*/  DFMA R48, R48, R98, R58 ;  /* 0x000000623030722b */ /* 0x000fc6000000003a */
[----:B------:R-:W-:Y:S01]  /*1d30*/  LDS.64 R114, [R10+0x270] ;  /* 0x000270000a727984 */ /* 0x000fe20000000a00 */
[----:B------:R-:W-:-:S03]  /*1d40*/  DFMA R58, R86, R54, R106 ;  /* 0x00000036563a722b */ /* 0x000fc6000000006a */
[----:B------:R-:W1:Y:S01]  /*1d50*/  LDS.64 R106, [R11+0x2f8] ;  /* 0x0002f8000b6a7984 */ /* 0x000e620000000a00 */
[----:B------:R-:W-:-:S03]  /*1d60*/  DFMA R56, R82, R52, R56 ;  /* 0x000000345238722b */ /* 0x000fc60000000038 */
[----:B------:R-:W1:Y:S01]  /*1d70*/  LDS.128 R52, [R9+0x1bd0] ;  /* 0x001bd00009347984 */ /* 0x000e620000000c00 */
[----:B------:R-:W-:-:S03]  /*1d80*/  DFMA R108, R32, R108, R110 ;  /* 0x0000006c206c722b */ /* 0x000fc6000000006e */
[----:B------:R-:W-:Y:S01]  /*1d90*/  LDS.64 R110, [R6+0x10] ;  /* 0x00001000066e7984 */ /* 0x000fe20000000a00 */
[----:B0-----:R-:W-:Y:S02]  /*1da0*/  DFMA R112, R70, R112, R58 ;  /* 0x000000704670722b */ /* 0x001fe4000000003a */
[----:B----4-:R-:W-:Y:S01]  /*1db0*/  DFMA R92, R78, R92, R56 ;  /* 0x0000005c4e5c722b */ /* 0x010fe20000000038 */
[----:B------:R-:W0:Y:S01]  /*1dc0*/  LDS.128 R56, [R9+0x1be0] ;  /* 0x001be00009387984 */ /* 0x000e220000000c00 */
[----:B-1----:R-:W-:-:S03]  /*1dd0*/  DFMA R116, R34, R116, R108 ;  /* 0x000000742274722b */ /* 0x002fc6000000006c */
[----:B------:R-:W1:Y:S03]  /*1de0*/  LDS.64 R108, [R10+0x278] ;  /* 0x000278000a6c7984 */ /* 0x000e660000000a00 */
[----:B------:R-:W-:Y:S02]  /*1df0*/  DFMA R106, R80, R106, R92 ;  /* 0x0000006a506a722b */ /* 0x000fe4000000005c */
[----:B------:R-:W4:Y:S01]  /*1e00*/  LDS.64 R92, [R9+0x1bf0] ;  /* 0x001bf000095c7984 */ /* 0x000f220000000a00 */
[----:B------:R-:W-:Y:S02]  /*1e10*/  DFMA R114, R84, R114, R112 ;  /* 0x000000725472722b */ /* 0x000fe40000000070 */
[----:B------:R-:W-:-:S08]  /*1e20*/  DFMA R112, R22, R52, RZ ;  /* 0x000000341670722b */ /* 0x000fd000000000ff */
[----:B------:R-:W-:Y:S02]  /*1e30*/  DFMA R112, R26, R54, R112 ;  /* 0x000000361a70722b */ /* 0x000fe40000000070 */
[----:B------:R-:W-:Y:S01]  /*1e40*/  DFMA R120, R36, R120, R116 ;  /* 0x000000782478722b */ /* 0x000fe20000000074 */
[----:B------:R-:W4:Y:S05]  /*1e50*/  LDS.64 R116, [R5+0x50] ;  /* 0x0000500005747984 */ /* 0x000f2a0000000a00 */
[----:B0-----:R-:W-:Y:S02]  /*1e60*/  DFMA R112, R24, R56, R112 ;  /* 0x000000381870722b */ /* 0x001fe40000000070 */
[----:B-1----:R-:W-:-:S02]  /*1e70*/  DFMA R108, R72, R108, R114 ;  /* 0x0000006c486c722b */ /* 0x002fc40000000072 */
[----:B--2---:R-:W-:-:S04]  /*1e80*/  DMUL R114, R106, R100 ;  /* 0x000000646a727228 */ /* 0x004fc80000000000 */
[----:B------:R-:W-:Y:S02]  /*1e90*/  DFMA R112, R20, R58, R112 ;  /* 0x0000003a1470722b */ /* 0x000fe40000000070 */
[----:B------:R-:W-:Y:S02]  /*1ea0*/  DFMA R110, R38, R110, R120 ;  /* 0x0000006e266e722b */ /* 0x000fe40000000078 */
[----:B---3--:R-:W-:Y:S02]  /*1eb0*/  DMUL R120, R106, R96 ;  /* 0x000000606a787228 */ /* 0x008fe40000000000 */
[----:B------:R-:W-:Y:S02]  /*1ec0*/  DFMA R104, R108, R104, R114 ;  /* 0x000000686c68722b */ /* 0x000fe40000000072 */
[----:B----4-:R-:W-:Y:S01]  /*1ed0*/  DFMA R96, R28, R92, R112 ;  /* 0x0000005c1c60722b */ /* 0x010fe20000000070 */
[----:B------:R-:W-:Y:S03]  /*1ee0*/  LDS.64 R114, [R6+0x18] ;  /* 0x0000180006727984 */ /* 0x000fe60000000a00 */
[----:B------:R-:W-:Y:S01]  /*1ef0*/  DFMA R120, R108, R100, R120 ;  /* 0x000000646c78722b */ /* 0x000fe20000000078 */
[----:B------:R-:W-:Y:S03]  /*1f00*/  LDS.64 R112, [R5+0x78] ;  /* 0x0000780005707984 */ /* 0x000fe60000000a00 */
[C---:B------:R-:W-:Y:S01]  /*1f10*/  DFMA R124, R96.reuse, R94, R104 ;  /* 0x0000005e607c722b */ /* 0x040fe20000000068 */
[----:B------:R-:W-:Y:S04]  /*1f20*/  LDS.64 R100, [R5+0xa0] ;  /* 0x0000a00005647984 */ /* 0x000fe80000000a00 */
[----:B------:R-:W-:Y:S01]  /*1f30*/  LDS.64 R104, [R6+0x20] ;  /* 0x0000200006687984 */ /* 0x000fe20000000a00 */
[----:B------:R-:W-:Y:S06]  /*1f40*/  BAR.SYNC.DEFER_BLOCKING 0x0 ;  /* 0x0000000000007b1d */ /* 0x000fec0000010000 */
[----:B------:R-:W-:Y:S01]  /*1f50*/  DFMA R122, R96, R90, R120 ;  /* 0x0000005a607a722b */ /* 0x000fe20000000078 */
[----:B------:R-:W-:Y:S06]  /*1f60*/  STS.64 [R7], R124 ;  /* 0x0000007c07007388 */ /* 0x000fec0000000a00 */
        /* <DEDUP_REMOVED lines=9> */
[----:B0-----:R-:W-:Y:S02]  /*2000*/  DFMA R86, R86, R62, R120 ;  /* 0x0000003e5656722b */ /* 0x001fe40000000078 */
[----:B------:R-:W0:Y:S04]  /*2010*/  LDS.64 R120, [R11+0x320] ;  /* 0x000320000b787984 */ /* 0x000e280000000a00 */
[----:B------:R-:W1:Y:S01]  /*2020*/  LDS.64 R62, [R11+0x348] ;  /* 0x000348000b3e7984 */ /* 0x000e620000000a00 */
[----:B0-----:R-:W-:-:S03]  /*2030*/  DFMA R76, R76, R120, RZ ;  /* 0x000000784c4c722b */ /* 0x001fc600000000ff */
[----:B------:R-:W-:Y:S05]  /*2040*/  LDS.64 R120, [R10+0x338] ;  /* 0x000338000a787984 */ /* 0x000fea0000000a00 */
[----:B-1----:R-:W-:Y:S01]  /*2050*/  DFMA R76, R60, R62, R76 ;  /* 0x0000003e3c4c722b */ /* 0x002fe2000000004c */
[----:B------:R-:W0:Y:S04]  /*2060*/  LDS.64 R62, [R10+0x330] ;  /* 0x000330000a3e7984 */ /* 0x000e280000000a00 */
[----:B------:R-:W1:Y:S01]  /*2070*/  LDS.64 R60, [R11+0x370] ;  /* 0x000370000b3c7984 */ /* 0x000e620000000a00 */
[----:B0-----:R-:W-:-:S02]  /*2080*/  DFMA R62, R70, R62, R86 ;  /* 0x0000003e463e722b */ /* 0x001fc40000000056 */
[----:B-1----:R-:W-:Y:S01]  /*2090*/  DFMA R60, R82, R60, R76 ;  /* 0x0000003c523c722b */ /* 0x002fe2000000004c */
[----:B------:R-:W-:-:S05]  /*20a0*/  CS2R R76, SRZ ;  /* 0x00000000004c7805 */ /* 0x000fca000001ff00 */
[----:B------:R-:W-:Y:S01]  /*20b0*/  DFMA R120, R84, R120, R62 ;  /* 0x000000785478722b */ /* 0x000fe2000000003e */
[----:B------:R-:W-:Y:S02]  /*20c0*/  CS2R R84, SRZ ;  /* 0x0000000000547805 */ /* 0x000fe4000001ff00 */
[----:B------:R-:W-:Y:S01]  /*20d0*/  CS2R R86, SRZ ;  /* 0x0000000000567805 */ /* 0x000fe2000001ff00 */
[----:B------:R-:W3:Y:S04]  /*20e0*/  @!P1 LDG.E.64.CONSTANT R76, desc[UR4][R74.64+0xed8] ;  /* 0x000ed8044a4c9981 */ /* 0x000ee8000c1e9b00 */
[----:B------:R-:W4:Y:S04]  /*20f0*/  @!P1 LDG.E.64.CONSTANT R84, desc[UR4][R74.64+0x708] ;  /* 0x000708044a549981 */ /* 0x000f28000c1e9b00 */
[----:B------:R-:W4:Y:S01]  /*2100*/  @!P1 LDG.E.64.CONSTANT R86, desc[UR4][R74.64+0x320] ;  /* 0x000320044a569981 */ /* 0x000f22000c1e9b00 */
[----:B------:R-:W-:-:S02]  /*2110*/  CS2R R82, SRZ ;  /* 0x0000000000527805 */ /* 0x000fc4000001ff00 */
[----:B------:R-:W-:Y:S01]  /*2120*/  CS2R R70, SRZ ;  /* 0x0000000000467805 */ /* 0x000fe2000001ff00 */
[----:B------:R-:W0:Y:S04]  /*2130*/  LDS.64 R62, [R11+0x398] ;  /* 0x000398000b3e7984 */ /* 0x000e280000000a00 */
[----:B------:R-:W4:Y:S04]  /*2140*/  @!P1 LDG.E.64.CONSTANT R82, desc[UR4][R74.64+0xaf0] ;  /* 0x000af0044a529981 */ /* 0x000f28000c1e9b00 */
[----:B------:R-:W4:Y:S01]  /*2150*/  @!P1 LDG.E.64.CONSTANT R70, desc[UR4][R74.64+0x12c0] ;  /* 0x0012c0044a469981 */ /* 0x000f22000c1e9b00 */
[----:B------:R-:W-:-:S03]  /*2160*/  DFMA R116, R42, R114, R116 ;  /* 0x000000722a74722b */ /* 0x000fc60000000074 */
[----:B------:R-:W1:Y:S04]  /*2170*/  LDS.64 R114, [R10+0x340] ;  /* 0x000340000a727984 */ /* 0x000e680000000a00 */
[----:B------:R-:W-:Y:S01]  /*2180*/  LDS.64 R10, [R11+0x3c0] ;  /* 0x0003c0000b0a7984 */ /* 0x000fe20000000a00 */
[----:B0-----:R-:W-:Y:S01]  /*2190*/  DFMA R60, R78, R62, R60 ;  /* 0x0000003e4e3c722b */ /* 0x001fe2000000003c */
[----:B------:R-:W-:Y:S02]  /*21a0*/  CS2R R78, SRZ ;  /* 0x00000000004e7805 */ /* 0x000fe4000001ff00 */
[----:B------:R-:W0:Y:S04]  /*21b0*/  LDS.64 R62, [R6] ;  /* 0x00000000063e7984 */ /* 0x000e280000000a00 */
[----:B------:R-:W4:Y:S01]  /*21c0*/  @!P1 LDG.E.64.CONSTANT R78, desc[UR4][R74.64+0x1a90] ;  /* 0x001a90044a4e9981 */ /* 0x000f22000c1e9b00 */
[----:B------:R-:W-:-:S03]  /*21d0*/  DFMA R112, R64, R112, R116 ;  /* 0x000000704070722b */ /* 0x000fc60000000074 */
[----:B------:R-:W2:Y:S01]  /*21e0*/  LDS.64 R116, [R5] ;  /* 0x0000000005747984 */ /* 0x000ea20000000a00 */
[----:B-1----:R-:W-:-:S03]  /*21f0*/  DFMA R120, R72, R114, R120 ;  /* 0x000000724878722b */ /* 0x002fc60000000078 */
[----:B------:R-:W-:Y:S01]  /*2200*/  LDS.64 R114, [R9+0x1bf8] ;  /* 0x001bf80009727984 */ /* 0x000fe20000000a00 */
[----:B0-----:R-:W-:Y:S02]  /*2210*/  DMUL R62, R30, R62 ;  /* 0x0000003e1e3e7228 */ /* 0x001fe40000000000 */
[----:B--2---:R-:W-:Y:S01]  /*2220*/  DMUL R72, R110, UR6 ;  /* 0x000000066e487c28 */ /* 0x004fe20008000000 */
[----:B------:R-:W-:-:S07]  /*2230*/  CS2R R110, SRZ ;  /* 0x00000000006e7805 */ /* 0x000fce000001ff00 */
[----:B------:R-:W-:Y:S01]  /*2240*/  DFMA R72, R20, R72, R62 ;  /* 0x000000481448722b */ /* 0x000fe2000000003e */
[----:B------:R-:W2:Y:S04]  /*2250*/  @!P1 LDG.E.64.CONSTANT R110, desc[UR4][R74.64+0x15e0] ;  /* 0x0015e0044a6e9981 */ /* 0x000ea8000c1e9b00 */
[----:B------:R-:W0:Y:S03]  /*2260*/  LDS.64 R62, [R6+0x8] ;  /* 0x00000800063e7984 */ /* 0x000e260000000a00 */
[----:B------:R-:W-:Y:S01]  /*2270*/  DFMA R116, R32, R116, R72 ;  /* 0x000000742074722b */ /* 0x000fe20000000048 */
[----:B------:R-:W-:-:S06]  /*2280*/  CS2R R72, SRZ ;  /* 0x0000000000487805 */ /* 0x000fcc000001ff00 */
[----:B------:R1:W2:Y:S01]  /*2290*/  @!P1 LDG.E.64.CONSTANT R72, desc[UR4][R74.64+0x16a8] ;  /* 0x0016a8044a489981 */ /* 0x0002a2000c1e9b00 */
[----:B------:R-:W-:-:S03]  /*22a0*/  DFMA R80, R80, R10, R60 ;  /* 0x0000000a5050722b */ /* 0x000fc6000000003c */
[----:B-1----:R-:W-:Y:S01]  /*22b0*/  LDS.64 R74, [R5+0xa0] ;  /* 0x0000a000054a7984 */ /* 0x002fe20000000a00 */
[----:B0-----:R-:W-:-:S03]  /*22c0*/  DFMA R62, R34, R62, R116 ;  /* 0x0000003e223e722b */ /* 0x001fc60000000074 */
[----:B------:R-:W0:Y:S05]  /*22d0*/  LDS.64 R116, [R6+0x10] ;  /* 0x0000100006747984 */ /* 0x000e2a0000000a00 */
[----:B------:R-:W-:Y:S02]  /*22e0*/  DFMA R122, R36, R122, R62 ;  /* 0x0000007a247a722b */ /* 0x000fe4000000003e */
[----:B------:R-:W1:Y:S06]  /*22f0*/  LDS.128 R60, [R9+0x1c00] ;  /* 0x001c0000093c7984 */ /* 0x000e6c0000000c00 */
[----:B0-----:R-:W-:-:S02]  /*2300*/  DFMA R116, R38, R116, R122 ;  /* 0x000000742674722b */ /* 0x001fc4000000007a */
[----:B------:R-:W-:Y:S01]  /*2310*/  DFMA R122, R22, R114, RZ ;  /* 0x00000072167a722b */ /* 0x000fe200000000ff */
[----:B------:R-:W0:Y:S07]  /*2320*/  LDS.64 R22, [R5+0x50] ;  /* 0x0000500005167984 */ /* 0x000e2e0000000a00 */
[----:B-1----:R-:W-:-:S08]  /*2330*/  DFMA R122, R26, R60, R122 ;  /* 0x0000003c1a7a722b */ /* 0x002fd0000000007a */
[----:B------:R-:W-:Y:S01]  /*2340*/  DFMA R10, R24, R62, R122 ;  /* 0x0000003e180a722b */ /* 0x000fe2000000007a */
[----:B------:R-:W1:Y:S01]  /*2350*/  LDS.128 R24, [R9+0x1c10] ;  /* 0x001c100009187984 */ /* 0x000e620000000c00 */
[----:B0-----:R-:W-:-:S03]  /*2360*/  DFMA R116, R40, R22, R116 ;  /* 0x000000162874722b */ /* 0x001fc60000000074 */
[----:B------:R-:W0:Y:S03]  /*2370*/  LDS.64 R22, [R6+0x18] ;  /* 0x0000180006167984 */ /* 0x000e260000000a00 */
[----:B-1----:R-:W-:Y:S02]  /*2380*/  DFMA R10, R20, R24, R10 ;  /* 0x00000018140a722b */ /* 0x002fe4000000000a */
[C---:B---3--:R-:W-:Y:S02]  /*2390*/  DMUL R76, R80.reuse, R76 ;  /* 0x0000004c504c7228 */ /* 0x048fe40000000000 */
[----:B----4-:R-:W-:-:S06]  /*23a0*/  DMUL R20, R80, R84 ;  /* 0x0000005450147228 */ /* 0x010fcc0000000000 */
[C---:B------:R-:W-:Y:S01]  /*23b0*/  DFMA R76, R120.reuse, R84, R76 ;  /* 0x00000054784c722b */ /* 0x040fe2000000004c */
[----:B------:R-:W-:Y:S01]  /*23c0*/  LDS.64 R84, [R6+0x20] ;  /* 0x0000200006547984 */ /* 0x000fe20000000a00 */
[----:B------:R-:W-:-:S03]  /*23d0*/  DFMA R20, R120, R86, R20 ;  /* 0x000000567814722b */ /* 0x000fc60000000014 */
[----:B------:R-:W-:Y:S01]  /*23e0*/  LDS.64 R86, [R5+0x78] ;  /* 0x0000780005567984 */ /* 0x000fe20000000a00 */
[----:B------:R-:W-:-:S08]  /*23f0*/  DFMA R10, R28, R26, R10 ;  /* 0x0000001a1c0a722b */ /* 0x000fd0000000000a */
[C---:B------:R-:W-:Y:S01]  /*2400*/  DFMA R20, R10.reuse, R82, R20 ;  /* 0x000000520a14722b */ /* 0x040fe20000000014 */
[----:B------:R-:W-:Y:S06]  /*2410*/  BAR.SYNC.DEFER_BLOCKING 0x0 ;  /* 0x0000000000007b1d */ /* 0x000fec0000010000 */
[----:B------:R-:W-:Y:S01]  /*2420*/  DFMA R76, R10, R70, R76 ;  /* 0x000000460a4c722b */ /* 0x000fe2000000004c */
[----:B------:R-:W-:Y:S06]  /*2430*/  STS.64 [R7], R20 ;  /* 0x0000001407007388 */ /* 0x000fec0000000a00 */
[----:B------:R-:W-:Y:S01]  /*2440*/  STS.64 [R8], R76 ;  /* 0x0000004c08007388 */ /* 0x000fe20000000a00 */
[----:B------:R-:W-:Y:S06]  /*2450*/  BAR.SYNC.DEFER_BLOCKING 0x0 ;  /* 0x0000000000007b1d */ /* 0x000fec0000010000 */
[----:B0-----:R-:W-:Y:S01]  /*2460*/  DFMA R22, R42, R22, R116 ;  /* 0x000000162a16722b */ /* 0x001fe20000000074 */
[----:B------:R-:W0:Y:S04]  /*2470*/  LDS.64 R122, [R6] ;  /* 0x00000000067a7984 */ /* 0x000e280000000a00 */
[----:B------:R-:W1:Y:S01]  /*2480*/  LDS.64 R116, [R5] ;  /* 0x0000000005747984 */ /* 0x000e620000000a00 */
[----:B------:R-:W-:-:S03]  /*2490*/  DFMA R104, R66, R104, R112 ;  /* 0x000000684268722b */ /* 0x000fc60000000070 */
[----:B------:R-:W3:Y:S01]  /*24a0*/  LDS.64 R112, [R6+0x8] ;  /* 0x0000080006707984 */ /* 0x000ee20000000a00 */
[----:B------:R-:W-:-:S03]  /*24b0*/  DMUL R90, R106, R90 ;  /* 0x0000005a6a5a7228 */ /* 0x000fc60000000000 */
        /* <DEDUP_REMOVED lines=10> */
[----:B------:R-:W1:Y:S07]  /*2560*/  LDS.64 R32, [R6+0x20] ;  /* 0x0000200006207984 */ /* 0x000e6e0000000a00 */
[----:B---3--:R-:W-:-:S08]  /*2570*/  DFMA R78, R34, R112, R78 ;  /* 0x00000070224e722b */ /* 0x008fd0000000004e */
[----:B----4-:R-:W-:-:S08]  /*2580*/  DFMA R78, R36, R106, R78 ;  /* 0x0000006a244e722b */ /* 0x010fd0000000004e */
[----:B0-----:R-:W-:Y:S01]  /*2590*/  DFMA R78, R38, R30, R78 ;  /* 0x0000001e264e722b */ /* 0x001fe2000000004e */
[----:B------:R-:W0:Y:S07]  /*25a0*/  LDS.64 R30, [R5+0xa0] ;  /* 0x0000a000051e7984 */ /* 0x000e2e0000000a00 */
[----:B------:R-:W-:Y:S02]  /*25b0*/  DFMA R20, R40, R20, R78 ;  /* 0x000000142814722b */ /* 0x000fe4000000004e */
[----:B------:R-:W-:-:S02]  /*25c0*/  DFMA R90, R108, R94, R90 ;  /* 0x0000005e6c5a722b */ /* 0x000fc4000000005a */
[----:B------:R-:W-:Y:S02]  /*25d0*/  DFMA R22, R64, R86, R22 ;  /* 0x000000564016722b */ /* 0x000fe40000000016 */
[----:B------:R-:W-:Y:S02]  /*25e0*/  DMUL R70, R80, R70 ;  /* 0x0000004650467228 */ /* 0x000fe40000000000 */
[----:B------:R-:W-:Y:S01]  /*25f0*/  DFMA R20, R42, R28, R20 ;  /* 0x0000001c2a14722b */ /* 0x000fe20000000014 */
[----:B------:R-:W-:Y:S06]  /*2600*/  BAR.SYNC.DEFER_BLOCKING 0x0 ;  /* 0x0000000000007b1d */ /* 0x000fec0000010000 */
[----:B------:R-:W-:-:S02]  /*2610*/  DFMA R102, R98, R50, R102 ;  /* 0x000000326266722b */ /* 0x000fc40000000066 */
[----:B------:R-:W-:Y:S02]  /*2620*/  DFMA R100, R68, R100, R104 ;  /* 0x000000644464722b */ /* 0x000fe40000000068 */
[----:B--2---:R-:W-:Y:S02]  /*2630*/  DFMA R90, R96, R110, R90 ;  /* 0x0000006e605a722b */ /* 0x004fe4000000005a */
        /* <DEDUP_REMOVED lines=9> */
[----:B-1----:R-:W-:-:S02]  /*26d0*/  DFMA R8, R66, R32, R8 ;  /* 0x000000204208722b */ /* 0x002fc40000000008 */
[----:B------:R-:W-:Y:S02]  /*26e0*/  DFMA R118, R52, R90, R118 ;  /* 0x0000005a3476722b */ /* 0x000fe40000000076 */
[----:B------:R-:W-:Y:S02]  /*26f0*/  DFMA R88, R90, R54, R88 ;  /* 0x000000365a58722b */ /* 0x000fe40000000058 */
[----:B------:R-:W-:Y:S02]  /*2700*/  DFMA R46, R56, R90, R46 ;  /* 0x0000005a382e722b */ /* 0x000fe4000000002e */
[----:B------:R-:W-:Y:S02]  /*2710*/  DADD R22, R48, R22 ;  /* 0x0000000030167229 */ /* 0x000fe40000000016 */
[----:B------:R-:W-:Y:S02]  /*2720*/  DFMA R26, R70, R26, R102 ;  /* 0x0000001a461a722b */ /* 0x000fe40000000066 */
[----:B0-----:R-:W-:-:S02]  /*2730*/  DFMA R8, R68, R30, R8 ;  /* 0x0000001e4408722b */ /* 0x001fc40000000008 */
[-C--:B------:R-:W-:Y:S02]  /*2740*/  DFMA R114, R114, R70.reuse, R118 ;  /* 0x000000467272722b */ /* 0x080fe40000000076 */
        /* <DEDUP_REMOVED lines=18> */
[----:B------:R-:W-:Y:S02]  /*2870*/  DADD R6, R6, -R10 ;  /* 0x0000000006067229 */ /* 0x000fe4000000080a */
[C-C-:B-1----:R-:W-:Y:S02]  /*2880*/  DADD R4, R22.reuse, R26.reuse ;  /* 0x0000000016047229 */ /* 0x142fe4000000001a */
[----:B------:R-:W-:Y:S02]  /*2890*/  DADD R22, R22, -R26 ;  /* 0x0000000016167229 */ /* 0x000fe4000000081a */
[----:B--2---:R-:W-:Y:S02]  /*28a0*/  DADD R8, R28, R28 ;  /* 0x000000001c087229 */ /* 0x004fe4000000001c */
[----:B------:R-:W-:Y:S02]  /*28b0*/  DFMA R10, R20, UR8, RZ ;  /* 0x00000008140a7c2b */ /* 0x000fe400080000ff */
[----:B------:R-:W-:-:S02]  /*28c0*/  DFMA R24, R6, UR12, RZ ;  /* 0x0000000c06187c2b */ /* 0x000fc400080000ff */
[----:B------:R-:W-:Y:S02]  /*28d0*/  DFMA R20, R20, UR10, RZ ;  /* 0x0000000a14147c2b */ /* 0x000fe400080000ff */
[----:B------:R-:W-:Y:S02]  /*28e0*/  DFMA R6, R6, R16, RZ ;  /* 0x000000100606722b */ /* 0x000fe400000000ff */
[----:B------:R-:W-:Y:S02]  /*28f0*/  DADD R28, R28, -R28 ;  /* 0x000000001c1c7229 */ /* 0x000fe4000000081c */
[----:B------:R-:W-:Y:S02]  /*2900*/  DMUL R8, R8, 0.5 ;  /* 0x3fe0000008087828 */ /* 0x000fe40000000000 */
[----:B------:R-:W-:Y:S02]  /*2910*/  DFMA R10, R4, UR16, R10 ;  /* 0x00000010040a7c2b */ /* 0x000fe4000800000a */
[----:B------:R-:W-:-:S02]  /*2920*/  DFMA R24, R22, UR20, R24 ;  /* 0x0000001416187c2b */ /* 0x000fc40008000018 */
[----:B------:R-:W-:Y:S02]  /*2930*/  DFMA R20, R4, R12, R20 ;  /* 0x0000000c0414722b */ /* 0x000fe40000000014 */
[----:B------:R-:W-:Y:S01]  /*2940*/  DFMA R22, R22, R18, R6 ;  /* 0x000000121616722b */ /* 0x000fe20000000006 */
[----:B------:R-:W-:Y:S01]  /*2950*/  MOV R6, UR6 ;  /* 0x0000000600067c02 */ /* 0x000fe20008000f00 */
[----:B------:R-:W-:Y:S01]  /*2960*/  IMAD.U32 R7, RZ, RZ, UR7 ;  /* 0x00000007ff077e24 */ /* 0x000fe2000f8e00ff */
[----:B------:R-:W-:Y:S02]  /*2970*/  DFMA R10, R8, UR24, R10 ;  /* 0x00000018080a7c2b */ /* 0x000fe4000800000a */
[----:B------:R-:W-:Y:S01]  /*2980*/  DFMA R24, R28, UR28, R24 ;  /* 0x0000001c1c187c2b */ /* 0x000fe20008000018 */
[----:B------:R-:W0:Y:S01]  /*2990*/  S2R R4, SR_TID.X ;  /* 0x0000000000047919 */ /* 0x000e220000002100 */
        /* <DEDUP_REMOVED lines=26> */
[----:B------:R-:W-:-:S03]  /*2b40*/  IMAD.U32 R17, RZ, RZ, UR7 ;  /* 0x00000007ff117e24 */ /* 0x000fc6000f8e00ff */
[----:B------:R-:W0:Y:S04]  /*2b50*/  LDS.64 R14, [R3+0x78] ;  /* 0x00007800030e7984 */ /* 0x000e280000000a00 */
[----:B------:R-:W2:Y:S01]  /*2b60*/  LDS.64 R20, [R3+0x50] ;  /* 0x0000500003147984 */ /* 0x000ea20000000a00 */
[C-C-:B----4-:R-:W-:Y:S02]  /*2b70*/  DADD R10, R6.reuse, R8.reuse ;  /* 0x00000000060a7229 */ /* 0x150fe40000000008 */
[----:B------:R-:W-:Y:S02]  /*2b80*/  DADD R6, R6, -R8 ;  /* 0x0000000006067229 */ /* 0x000fe40000000808 */
[----:B0-----:R-:W-:-:S04]  /*2b90*/  DADD R8, R12, R14 ;  /* 0x000000000c087229 */ /* 0x001fc8000000000e */
[C---:B------:R-:W-:Y:S02]  /*2ba0*/  DFMA R18, R10.reuse, UR8, RZ ;  /* 0x000000080a127c2b */ /* 0x040fe400080000ff */
[----:B------:R-:W-:Y:S02]  /*2bb0*/  DFMA R26, R10, UR10, RZ ;  /* 0x0000000a0a1a7c2b */ /* 0x000fe400080000ff */
[----:B------:R-:W-:Y:S02]  /*2bc0*/  DADD R10, R12, -R14 ;  /* 0x000000000c0a7229 */ /* 0x000fe4000000080e */
[----:B------:R-:W-:Y:S01]  /*2bd0*/  DFMA R22, R6, UR12, RZ ;  /* 0x0000000c06167c2b */ /* 0x000fe200080000ff */
[----:B-1----:R-:W-:Y:S01]  /*2be0*/  IMAD.U32 R12, RZ, RZ, UR14 ;  /* 0x0000000eff0c7e24 */ /* 0x002fe2000f8e00ff */
[----:B--2---:R-:W-:Y:S01]  /*2bf0*/  DADD R14, R20, R20 ;  /* 0x00000000140e7229 */ /* 0x004fe20000000014 */
[----:B------:R-:W-:Y:S01]  /*2c00*/  IMAD.U32 R13, RZ, RZ, UR15 ;  /* 0x0000000fff0d7e24 */ /* 0x000fe2000f8e00ff */
[----:B------:R-:W-:-:S02]  /*2c10*/  DFMA R6, R6, R16, RZ ;  /* 0x000000100606722b */ /* 0x000fc400000000ff */
[C---:B------:R-:W-:Y:S01]  /*2c20*/  DFMA R24, R8.reuse, UR16, R18 ;  /* 0x0000001008187c2b */ /* 0x040fe20008000012 */
[----:B------:R-:W-:Y:S01]  /*2c30*/  IMAD.U32 R18, RZ, RZ, UR18 ;  /* 0x00000012ff127e24 */ /* 0x000fe2000f8e00ff */
[----:B------:R-:W-:Y:S01]  /*2c40*/  MOV R19, UR19 ;  /* 0x0000001300137c02 */ /* 0x000fe20008000f00 */
[----:B------:R-:W-:Y:S02]  /*2c50*/  DFMA R26, R8, R12, R26 ;  /* 0x0000000c081a722b */ /* 0x000fe4000000001a */
[----:B------:R-:W-:Y:S02]  /*2c60*/  DFMA R22, R10, UR20, R22 ;  /* 0x000000140a167c2b */ /* 0x000fe40008000016 */
[----:B------:R-:W-:Y:S02]  /*2c70*/  DADD R20, R20, -R20 ;  /* 0x0000000014147229 */ /* 0x000fe40000000814 */
[----:B------:R-:W-:Y:S02]  /*2c80*/  DMUL R8, R14, 0.5 ;  /* 0x3fe000000e087828 */ /* 0x000fe40000000000 */
[----:B------:R-:W-:Y:S01]  /*2c90*/  DFMA R10, R10, R18, R6 ;  /* 0x000000120a0a722b */ /* 0x000fe20000000006 */
[----:B---3--:R-:W-:-:S02]  /*2ca0*/  IMAD.U32 R14, RZ, RZ, UR22 ;  /* 0x00000016ff0e7e24 */ /* 0x008fc4000f8e00ff */
[----:B------:R-:W-:Y:S01]  /*2cb0*/  IMAD.U32 R15, RZ, RZ, UR23 ;  /* 0x00000017ff0f7e24 */ /* 0x000fe2000f8e00ff */
[----:B------:R-:W-:Y:S01]  /*2cc0*/  DFMA R22, R20, UR28, R22 ;  /* 0x0000001c14167c2b */ /* 0x000fe20008000016 */
[----:B-----5:R-:W-:Y:S01]  /*2cd0*/  IMAD.U32 R6, RZ, RZ, UR26 ;  /* 0x0000001aff067e24 */ /* 0x020fe2000f8e00ff */
[C---:B------:R-:W-:Y:S01]  /*2ce0*/  DFMA R24, R8.reuse, UR24, R24 ;  /* 0x0000001808187c2b */ /* 0x040fe20008000018 */
[----:B------:R-:W-:Y:S02]  /*2cf0*/  IMAD.U32 R7, RZ, RZ, UR27 ;  /* 0x0000001bff077e24 */ /* 0x000fe4000f8e00ff */
[----:B------:R-:W-:-:S04]  /*2d00*/  DFMA R26, R8, R14, R26 ;  /* 0x0000000e081a722b */ /* 0x000fc8000000001a */
[----:B------:R-:W-:Y:S02]  /*2d10*/  DFMA R10, R20, R6, R10 ;  /* 0x00000006140a722b */ /* 0x000fe4000000000a */
[C-C-:B------:R-:W-:Y:S02]  /*2d20*/  DADD R8, R24.reuse, R22.reuse ;  /* 0x0000000018087229 */ /* 0x140fe40000000016 */
[----:B------:R-:W-:-:S04]  /*2d30*/  DADD R22, R24, -R22 ;  /* 0x0000000018167229 */ /* 0x000fc80000000816 */
[C-C-:B------:R-:W-:Y:S01]  /*2d40*/  DADD R20, R26.reuse, R10.reuse ;  /* 0x000000001a147229 */ /* 0x140fe2000000000a */
[----:B------:R2:W-:Y:S01]  /*2d50*/  STS.64 [R3], R8 ;  /* 0x0000000803007388 */ /* 0x0005e20000000a00 */
[----:B------:R-:W-:-:S03]  /*2d60*/  DADD R10, R26, -R10 ;  /* 0x000000001a0a7229 */ /* 0x000fc6000000080a */
[----:B------:R2:W-:Y:S04]  /*2d70*/  STS.64 [R3+0x78], R22 ;  /* 0x0000781603007388 */ /* 0x0005e80000000a00 */
[----:B------:R2:W-:Y:S04]  /*2d80*/  STS.64 [R3+0x28], R20 ;  /* 0x0000281403007388 */ /* 0x0005e80000000a00 */
[----:B------:R2:W-:Y:S02]  /*2d90*/  STS.64 [R3+0x50], R10 ;  /* 0x0000500a03007388 */ /* 0x0005e40000000a00 */
.L_x_327:
[----:B------:R-:W-:Y:S05]  /*2da0*/  BSYNC.RECONVERGENT B0 ;  /* 0x0000000000007941 */ /* 0x000fea0003800200 */
.L_x_326:
[----:B------:R-:W-:Y:S06]  /*2db0*/  BAR.SYNC.DEFER_BLOCKING 0x0 ;  /* 0x0000000000007b1d */ /* 0x000fec0000010000 */
[----:B------:R-:W-:Y:S05]  /*2dc0*/  @P2 EXIT ;  /* 0x000000000000294d */ /* 0x000fea0003800000 */
[----:B012---:R-:W-:-:S05]  /*2dd0*/  IMAD.SHL.U32 R3, R4, 0x8, RZ ;  /* 0x0000000804037824 */ /* 0x007fca00078e00ff */
[----:B------:R-:W-:-:S05]  /*2de0*/  LOP3.LUT R3, R3, 0x18, RZ, 0xc0, !PT ;  /* 0x0000001803037812 */ /* 0x000fca00078ec0ff */
[----:B------:R-:W-:-:S05]  /*2df0*/  IMAD.IADD R5, R2, 0x1, R3 ;  /* 0x0000000102057824 */ /* 0x000fca00078e0203 */
[----:B------:R-:W-:Y:S04]  /*2e00*/  LDS.64 R2, [R5] ;  /* 0x0000000005027984 */ /* 0x000fe80000000a00 */
[----:B------:R-:W0:Y:S04]  /*2e10*/  LDS.64 R8, [R5+0x320] ;  /* 0x0003200005087984 */ /* 0x000e280000000a00 */
[----:B------:R-:W-:Y:S04]  /*2e20*/  LDS.64 R20, [R5+0xc8] ;  /* 0x0000c80005147984 */ /* 0x000fe80000000a00 */
[----:B------:R-:W1:Y:S04]  /*2e30*/  LDS.64 R22, [R5+0x258] ;  /* 0x0002580005167984 */ /* 0x000e680000000a00 */
[----:B------:R-:W2:Y:S01]  /*2e40*/  LDS.64 R24, [R5+0x190] ;  /* 0x0001900005187984 */ /* 0x000ea20000000a00 */
[----:B0-----:R-:W-:-:S02]  /*2e50*/  DADD R10, R2, -R8 ;  /* 0x00000000020a7229 */ /* 0x001fc40000000808 */
[----:B------:R-:W-:Y:S02]  /*2e60*/  DADD R2, R2, R8 ;  /* 0x0000000002027229 */ /* 0x000fe40000000008 */
[C-C-:B-1----:R-:W-:Y:S02]  /*2e70*/  DADD R8, R20.reuse, R22.reuse ;  /* 0x0000000014087229 */ /* 0x142fe40000000016 */
[----:B------:R-:W-:Y:S02]  /*2e80*/  DADD R20, R20, -R22 ;  /* 0x0000000014147229 */ /* 0x000fe40000000816 */
[----:B--2---:R-:W-:Y:S02]  /*2e90*/  DADD R22, R24, R24 ;  /* 0x0000000018167229 */ /* 0x004fe40000000018 */
[----:B------:R-:W-:Y:S02]  /*2ea0*/  DFMA R28, R10, UR12, RZ ;  /* 0x0000000c0a1c7c2b */ /* 0x000fe400080000ff */
[----:B------:R-:W-:-:S02]  /*2eb0*/  DFMA R26, R2, UR8, RZ ;  /* 0x00000008021a7c2b */ /* 0x000fc400080000ff */
[----:B------:R-:W-:Y:S02]  /*2ec0*/  DADD R24, R24, -R24 ;  /* 0x0000000018187229 */ /* 0x000fe40000000818 */
[----:B------:R-:W-:Y:S02]  /*2ed0*/  DMUL R22, R22, 0.5 ;  /* 0x3fe0000016167828 */ /* 0x000fe40000000000 */
[----:B------:R-:W-:Y:S02]  /*2ee0*/  DFMA R28, R20, UR20, R28 ;  /* 0x00000014141c7c2b */ /* 0x000fe4000800001c */
[----:B------:R-:W-:Y:S02]  /*2ef0*/  DFMA R26, R8, UR16, R26 ;  /* 0x00000010081a7c2b */ /* 0x000fe4000800001a */
[----:B------:R-:W-:Y:S02]  /*2f00*/  DFMA R10, R10, R16, RZ ;  /* 0x000000100a0a722b */ /* 0x000fe400000000ff */
[----:B------:R-:W-:-:S02]  /*2f10*/  DFMA R2, R2, UR10, RZ ;  /* 0x0000000a02027c2b */ /* 0x000fc400080000ff */
[----:B------:R-:W-:Y:S02]  /*2f20*/  DFMA R28, R24, UR28, R28 ;  /* 0x0000001c181c7c2b */ /* 0x000fe4000800001c */
[----:B------:R-:W-:Y:S01]  /*2f30*/  DFMA R26, R22, UR24, R26 ;  /* 0x00000018161a7c2b */ /* 0x000fe2000800001a */
[----:B------:R-:W-:Y:S10]  /*2f40*/  @!P0 EXIT ;  /* 0x000000000000894d */ /* 0x000ff40003800000 */
[----:B------:R-:W0:Y:S01]  /*2f50*/  LDC.64 R16, c[0x0][0x3c8] ;  /* 0x0000f200ff107b82 */ /* 0x000e220000000a00 */
[----:B------:R-:W-:Y:S01]  /*2f60*/  DFMA R10, R20, R18, R10 ;  /* 0x00000012140a722b */ /* 0x000fe2000000000a */
[----:B------:R-:W-:Y:S01]  /*2f70*/  LOP3.LUT R5, R4, 0xf, RZ, 0xc0, !PT ;  /* 0x0000000f04057812 */ /* 0x000fe200078ec0ff */
[----:B------:R-:W-:-:S04]  /*2f80*/  DFMA R2, R8, R12, R2 ;  /* 0x0000000c0802722b */ /* 0x000fc80000000002 */
[----:B------:R-:W-:Y:S01]  /*2f90*/  IMAD R9, R0, 0x40, R5 ;  /* 0x0000004000097824 */ /* 0x000fe200078e0205 */
[----:B------:R-:W-:Y:S02]  /*2fa0*/  DADD R4, R26, R28 ;  /* 0x000000001a047229 */ /* 0x000fe4000000001c */
[----:B------:R-:W-:Y:S02]  /*2fb0*/  DFMA R10, R24, R6, R10 ;  /* 0x00000006180a722b */ /* 0x000fe4000000000a */
[----:B------:R-:W-:Y:S02]  /*2fc0*/  DFMA R2, R22, R14, R2 ;  /* 0x0000000e1602722b */ /* 0x000fe40000000002 */
[----:B------:R-:W-:-:S06]  /*2fd0*/  DADD R26, R26, -R28 ;  /* 0x000000001a1a7229 */ /* 0x000fcc000000081c */
        /* <DEDUP_REMOVED lines=8> */
.L_x_328:
        /* <DEDUP_REMOVED lines=10> */
.L_x_453:


//--------------------- .text._Z32massMatrixMultiplyConstantKernelILi4ELi4ELi4EEvidPKdS1_S1_S1_S1_S1_S1_Pd --------------------------
	.section	.text._Z32massMatrixMultiplyConstantKernelILi4ELi4ELi4EEvidPKdS1_S1_S1_S1_S1_S1_Pd,"ax",@progbits
	.align	128
        .global         _Z32massMatrixMultiplyConstantKernelILi4ELi4ELi4EEvidPKdS1_S1_S1_S1_S1_S1_Pd
        .type           _Z32massMatrixMultiplyConstantKernelILi4ELi4ELi4EEvidPKdS1_S1_S1_S1_S1_S1_Pd,@function
        .size           _Z32massMatrixMultiplyConstantKernelILi4ELi4ELi4EEvidPKdS1_S1_S1_S1_S1_S1_Pd,(.L_x_454 - _Z32massMatrixMultiplyConstantKernelILi4ELi4ELi4EEvidPKdS1_S1_S1_S1_S1_S1_Pd)
        .other          _Z32massMatrixMultiplyConstantKernelILi4ELi4ELi4EEvidPKdS1_S1_S1_S1_S1_S1_Pd,@"STO_CUDA_ENTRY STV_DEFAULT"
_Z32massMatrixMultiplyConstantKernelILi4ELi4ELi4EEvidPKdS1_S1_S1_S1_S1_S1_Pd:
.text._Z32massMatrixMultiplyConstantKernelILi4ELi4ELi4EEvidPKdS1_S1_S1_S1_S1_S1_Pd:
        /* <DEDUP_REMOVED lines=9> */
[----:B------:R-:W4:Y:S01]  /*0090*/  S2R R0, SR_TID.X ;  /* 0x0000000000007919 */ /* 0x000f220000002100 */
[----:B------:R-:W-:Y:S01]  /*00a0*/  CS2R R48, SRZ ;  /* 0x0000000000307805 */ /* 0x000fe2000001ff00 */
[----:B------:R-:W3:Y:S01]  /*00b0*/  LDC.64 R8, c[0x0][0x390] ;  /* 0x0000e400ff087b82 */ /* 0x000ee20000000a00 */
[----:B------:R-:W-:Y:S01]  /*00c0*/  CS2R R70, SRZ ;  /* 0x0000000000467805 */ /* 0x000fe2000001ff00 */
[----:B0-----:R-:W-:Y:S01]  /*00d0*/  IMAD R3, R6, 0x4, R7 ;  /* 0x0000000406037824 */ /* 0x001fe200078e0207 */
[C---:B----4-:R-:W-:Y:S01]  /*00e0*/  LOP3.LUT R67, R0.reuse, 0x3, RZ, 0xc0, !PT ;  /* 0x0000000300437812 */ /* 0x050fe200078ec0ff */
[----:B--2---:R-:W-:-:S03]  /*00f0*/  IMAD.WIDE.U32 R4, R0, 0x8, R4 ;  /* 0x0000000800047825 */ /* 0x004fc600078e0004 */
[----:B-1----:R-:W-:Y:S02]  /*0100*/  ISETP.GE.AND P0, PT, R3, UR6, PT ;  /* 0x0000000603007c0c */ /* 0x002fe4000bf06270 */
[C---:B------:R-:W-:Y:S02]  /*0110*/  LOP3.LUT R2, R0.reuse, 0x3fc, RZ, 0xc0, !PT ;  /* 0x000003fc00027812 */ /* 0x040fe400078ec0ff */
[----:B------:R-:W-:Y:S01]  /*0120*/  ISETP.LT.U32.AND P0, PT, R0, 0x10, !P0 ;  /* 0x000000100000780c */ /* 0x000fe20004701070 */
[----:B---3--:R0:W2:Y:S01]  /*0130*/  LDG.E.64.CONSTANT R14, desc[UR10][R4.64] ;  /* 0x0000000a040e7981 */ /* 0x0080a2000c1e9b00 */
[----:B------:R-:W1:Y:S01]  /*0140*/  S2UR UR7, SR_CgaCtaId ;  /* 0x00000000000779c3 */ /* 0x000e620000008800 */
[----:B------:R-:W-:Y:S01]  /*0150*/  IMAD.IADD R6, R67, 0x1, R2 ;  /* 0x0000000143067824 */ /* 0x000fe200078e0202 */
[----:B------:R-:W-:Y:S01]  /*0160*/  UMOV UR4, 0x400 ;  /* 0x0000040000047882 */ /* 0x000fe20000000000 */
[----:B------:R-:W-:-:S08]  /*0170*/  ISETP.GE.AND P1, PT, R3, UR6, PT ;  /* 0x0000000603007c0c */ /* 0x000fd0000bf26270 */
[----:B------:R-:W3:Y:S01]  /*0180*/  @P0 LDC.64 R16, c[0x0][0x3c0] ;  /* 0x0000f000ff100b82 */ /* 0x000ee20000000a00 */
[----:B------:R-:W-:Y:S02]  /*0190*/  @P0 IMAD.IADD R2, R67, 0x1, R2 ;  /* 0x0000000143020824 */ /* 0x000fe400078e0202 */
[C---:B------:R-:W-:Y:S02]  /*01a0*/  IMAD R11, R3.reuse, 0x1c0, R6 ;  /* 0x000001c0030b7824 */ /* 0x040fe400078e0206 */
[----:B------:R-:W-:Y:S01]  /*01b0*/  @P0 IMAD R27, R3, 0x40, R2 ;  /* 0x00000040031b0824 */ /* 0x000fe200078e0202 */
[----:B------:R-:W-:Y:S01]  /*01c0*/  UIADD3 UR5, UPT, UPT, UR4, 0x400, URZ ;  /* 0x0000040004057890 */ /* 0x000fe2000fffe0ff */
[----:B------:R-:W-:Y:S02]  /*01d0*/  CS2R R74, SRZ ;  /* 0x00000000004a7805 */ /* 0x000fe4000001ff00 */
[----:B------:R-:W-:Y:S01]  /*01e0*/  CS2R R60, SRZ ;  /* 0x00000000003c7805 */ /* 0x000fe2000001ff00 */
[----:B------:R-:W-:-:S04]  /*01f0*/  IMAD.WIDE R10, R11, 0x8, R8 ;  /* 0x000000080b0a7825 */ /* 0x000fc800078e0208 */
[----:B---3--:R-:W-:Y:S01]  /*0200*/  @P0 IMAD.WIDE R16, R27, 0x8, R16 ;  /* 0x000000081b100825 */ /* 0x008fe200078e0210 */
[----:B-1----:R-:W-:Y:S01]  /*0210*/  ULEA UR5, UR7, UR5, 0x18 ;  /* 0x0000000507057291 */ /* 0x002fe2000f8ec0ff */
[----:B------:R-:W-:Y:S01]  /*0220*/  ISETP.GT.U32.AND P2, PT, R0, 0xf, PT ;  /* 0x0000000f0000780c */ /* 0x000fe20003f44070 */
[----:B------:R-:W5:Y:S04]  /*0230*/  @!P1 LDG.E.64.CONSTANT R54, desc[UR10][R10.64] ;  /* 0x0000000a0a369981 */ /* 0x000f68000c1e9b00 */
[----:B------:R-:W5:Y:S04]  /*0240*/  @P0 LDG.E.64.CONSTANT R18, desc[UR10][R16.64] ;  /* 0x0000000a10120981 */ /* 0x000f68000c1e9b00 */
[----:B------:R-:W5:Y:S04]  /*0250*/  @P0 LDG.E.64.CONSTANT R20, desc[UR10][R16.64+0x80] ;  /* 0x0000800a10140981 */ /* 0x000f68000c1e9b00 */
[----:B------:R-:W5:Y:S04]  /*0260*/  @P0 LDG.E.64.CONSTANT R22, desc[UR10][R16.64+0x100] ;  /* 0x0001000a10160981 */ /* 0x000f68000c1e9b00 */
[----:B------:R-:W5:Y:S01]  /*0270*/  @P0 LDG.E.64.CONSTANT R24, desc[UR10][R16.64+0x180] ;  /* 0x0001800a10180981 */ /* 0x000f62000c1e9b00 */
[----:B0-----:R-:W-:Y:S01]  /*0280*/  LEA R5, R7, UR5, 0x9 ;  /* 0x0000000507057c11 */ /* 0x001fe2000f8e48ff */
[----:B------:R-:W-:Y:S01]  /*0290*/  UIADD3 UR5, UPT, UPT, UR4, 0xc00, URZ ;  /* 0x00000c0004057890 */ /* 0x000fe2000fffe0ff */
[----:B------:R-:W-:Y:S01]  /*02a0*/  SHF.R.U32.HI R63, RZ, 0x2, R0 ;  /* 0x00000002ff3f7819 */ /* 0x000fe20000011600 */
[----:B------:R-:W5:Y:S02]  /*02b0*/  @!P1 LDG.E.64.CONSTANT R12, desc[UR10][R10.64+0x200] ;  /* 0x0002000a0a0c9981 */ /* 0x000f64000c1e9b00 */
[----:B------:R-:W-:-:S02]  /*02c0*/  ULEA UR5, UR7, UR5, 0x18 ;  /* 0x0000000507057291 */ /* 0x000fc4000f8ec0ff */
[----:B------:R-:W5:Y:S01]  /*02d0*/  @!P1 LDG.E.64.CONSTANT R52, desc[UR10][R10.64+0x400] ;  /* 0x0004000a0a349981 */ /* 0x000f62000c1e9b00 */
[----:B------:R-:W-:-:S03]  /*02e0*/  IMAD R66, R63, 0x20, R5 ;  /* 0x000000203f427824 */ /* 0x000fc600078e0205 */
[----:B------:R-:W5:Y:S04]  /*02f0*/  @!P1 LDG.E.64.CONSTANT R48, desc[UR10][R10.64+0x600] ;  /* 0x0006000a0a309981 */ /* 0x000f68000c1e9b00 */
[----:B------:R-:W5:Y:S04]  /*0300*/  @!P1 LDG.E.64.CONSTANT R70, desc[UR10][R10.64+0x800] ;  /* 0x0008000a0a469981 */ /* 0x000f68000c1e9b00 */
[----:B------:R-:W5:Y:S04]  /*0310*/  @!P1 LDG.E.64.CONSTANT R74, desc[UR10][R10.64+0xa00] ;  /* 0x000a000a0a4a9981 */ /* 0x000f68000c1e9b00 */
[----:B------:R0:W5:Y:S01]  /*0320*/  @!P1 LDG.E.64.CONSTANT R60, desc[UR10][R10.64+0xc00] ;  /* 0x000c000a0a3c9981 */ /* 0x000162000c1e9b00 */
[----:B------:R-:W-:Y:S01]  /*0330*/  IMAD R2, R63, 0x60, R66 ;  /* 0x000000603f027824 */ /* 0x000fe200078e0242 */
[----:B------:R-:W-:Y:S01]  /*0340*/  BSSY.RECONVERGENT B0, `(.L_x_329) ;  /* 0x000001f000007945 */ /* 0x000fe20003800200 */
[----:B0-----:R-:W-:-:S02]  /*0350*/  IMAD.SHL.U32 R10, R0, 0x8, RZ ;  /* 0x00000008000a7824 */ /* 0x001fc400078e00ff */
        /* <DEDUP_REMOVED lines=13> */
[----:B-1----:R-:W-:-:S02]  /*0430*/  DFMA R22, R14, UR12, RZ ;  /* 0x0000000c0e167c2b */ /* 0x002fc400080000ff */
[----:B0-----:R-:W-:Y:S02]  /*0440*/  DFMA R14, R14, UR20, RZ ;  /* 0x000000140e0e7c2b */ /* 0x001fe400080000ff */
[----:B--2---:R-:W-:-:S04]  /*0450*/  DFMA R24, R18, UR24, RZ ;  /* 0x0000001812187c2b */ /* 0x004fc800080000ff */
[----:B------:R-:W-:Y:S02]  /*0460*/  DFMA R22, R16, UR14, R22 ;  /* 0x0000000e10167c2b */ /* 0x000fe40008000016 */
[----:B---3--:R-:W-:Y:S02]  /*0470*/  DFMA R18, R18, UR16, RZ ;  /* 0x0000001012127c2b */ /* 0x008fe400080000ff */
[----:B------:R-:W-:Y:S02]  /*0480*/  DFMA R14, R16, UR22, R14 ;  /* 0x00000016100e7c2b */ /* 0x000fe4000800000e */
[----:B------:R-:W-:-:S04]  /*0490*/  DFMA R24, R20, UR26, R24 ;  /* 0x0000001a14187c2b */ /* 0x000fc80008000018 */
[----:B------:R-:W-:-:S04]  /*04a0*/  DFMA R18, R20, UR18, R18 ;  /* 0x0000001214127c2b */ /* 0x000fc80008000012 */
[C-C-:B------:R-:W-:Y:S02]  /*04b0*/  DADD R16, R14.reuse, R24.reuse ;  /* 0x000000000e107229 */ /* 0x140fe40000000018 */
[----:B------:R-:W-:Y:S02]  /*04c0*/  DADD R24, R14, -R24 ;  /* 0x000000000e187229 */ /* 0x000fe40000000818 */
[C-C-:B------:R-:W-:Y:S02]  /*04d0*/  DADD R14, R22.reuse, R18.reuse ;  /* 0x00000000160e7229 */ /* 0x140fe40000000012 */
[----:B------:R-:W-:Y:S01]  /*04e0*/  DADD R18, R22, -R18 ;  /* 0x0000000016127229 */ /* 0x000fe20000000812 */
[----:B------:R1:W-:Y:S04]  /*04f0*/  STS.64 [R4+0x80], R16 ;  /* 0x0000801004007388 */ /* 0x0003e80000000a00 */
[----:B------:R1:W-:Y:S04]  /*0500*/  STS.64 [R4+0x100], R24 ;  /* 0x0001001804007388 */ /* 0x0003e80000000a00 */
[----:B------:R1:W-:Y:S04]  /*0510*/  STS.64 [R4], R14 ;  /* 0x0000000e04007388 */ /* 0x0003e80000000a00 */
[----:B------:R1:W-:Y:S02]  /*0520*/  STS.64 [R4+0x180], R18 ;  /* 0x0001801204007388 */ /* 0x0003e40000000a00 */
.L_x_330:
[----:B------:R-:W-:Y:S05]  /*0530*/  BSYNC.RECONVERGENT B0 ;  /* 0x0000000000007941 */ /* 0x000fea0003800200 */
.L_x_329:
        /* <DEDUP_REMOVED lines=11> */
[----:B------:R-:W3:Y:S01]  /*05f0*/  LDCU.128 UR16, c[0x3][0x8c0] ;  /* 0x00c11800ff1077ac */ /* 0x000ee20008000c00 */
[----:B-1----:R-:W-:-:S02]  /*0600*/  DADD R18, R14, R16 ;  /* 0x000000000e127229 */ /* 0x002fc40000000010 */
[----:B------:R-:W-:Y:S02]  /*0610*/  DADD R14, R14, -R16 ;  /* 0x000000000e0e7229 */ /* 0x000fe40000000810 */
[C-C-:B----4-:R-:W-:Y:S02]  /*0620*/  DADD R16, R20.reuse, R22.reuse ;  /* 0x0000000014107229 */ /* 0x150fe40000000016 */
[----:B------:R-:W-:Y:S02]  /*0630*/  DADD R20, R20, -R22 ;  /* 0x0000000014147229 */ /* 0x000fe40000000816 */
[----:B0-----:R-:W-:Y:S02]  /*0640*/  DFMA R22, R18, UR12, RZ ;  /* 0x0000000c12167c2b */ /* 0x001fe400080000ff */
[----:B--2---:R-:W-:Y:S02]  /*0650*/  DFMA R24, R14, UR24, RZ ;  /* 0x000000180e187c2b */ /* 0x004fe400080000ff */
[----:B---3--:R-:W-:-:S02]  /*0660*/  DFMA R18, R18, UR20, RZ ;  /* 0x0000001412127c2b */ /* 0x008fc400080000ff */
[----:B------:R-:W-:Y:S02]  /*0670*/  DFMA R14, R14, UR16, RZ ;  /* 0x000000100e0e7c2b */ /* 0x000fe400080000ff */
[----:B------:R-:W-:Y:S02]  /*0680*/  DFMA R22, R16, UR14, R22 ;  /* 0x0000000e10167c2b */ /* 0x000fe40008000016 */
[----:B------:R-:W-:Y:S02]  /*0690*/  DFMA R24, R20, UR26, R24 ;  /* 0x0000001a14187c2b */ /* 0x000fe40008000018 */
[----:B------:R-:W-:Y:S02]  /*06a0*/  DFMA R18, R16, UR22, R18 ;  /* 0x0000001610127c2b */ /* 0x000fe40008000012 */
[----:B------:R-:W-:-:S06]  /*06b0*/  DFMA R14, R20, UR18, R14 ;  /* 0x00000012140e7c2b */ /* 0x000fcc000800000e */
[----:B------:R-:W-:Y:S02]  /*06c0*/  DADD R20, R18, R24 ;  /* 0x0000000012147229 */ /* 0x000fe40000000018 */
[----:B------:R-:W-:Y:S02]  /*06d0*/  DADD R16, R22, R14 ;  /* 0x0000000016107229 */ /* 0x000fe4000000000e */
[----:B------:R-:W-:Y:S02]  /*06e0*/  DADD R18, R18, -R24 ;  /* 0x0000000012127229 */ /* 0x000fe40000000818 */
[----:B------:R-:W-:Y:S01]  /*06f0*/  DADD R14, R22, -R14 ;  /* 0x00000000160e7229 */ /* 0x000fe2000000080e */
[----:B------:R2:W-:Y:S04]  /*0700*/  STS.64 [R6+0x20], R20 ;  /* 0x0000201406007388 */ /* 0x0005e80000000a00 */
[----:B------:R2:W-:Y:S04]  /*0710*/  STS.64 [R6+0x40], R18 ;  /* 0x0000401206007388 */ /* 0x0005e80000000a00 */
[----:B------:R2:W-:Y:S04]  /*0720*/  STS.64 [R6], R16 ;  /* 0x0000001006007388 */ /* 0x0005e80000000a00 */
[----:B------:R2:W-:Y:S02]  /*0730*/  STS.64 [R6+0x60], R14 ;  /* 0x0000600e06007388 */ /* 0x0005e40000000a00 */
.L_x_332:
[----:B------:R-:W-:Y:S05]  /*0740*/  BSYNC.RECONVERGENT B0 ;  /* 0x0000000000007941 */ /* 0x000fea0003800200 */
.L_x_331:
[----:B------:R-:W-:Y:S01]  /*0750*/  BAR.SYNC.DEFER_BLOCKING 0x0 ;  /* 0x0000000000007b1d */ /* 0x000fe20000010000 */
[----:B------:R-:W-:Y:S01]  /*0760*/  @!P1 IMAD R51, R3, 0x1c0, R0 ;  /* 0x000001c003339824 */ /* 0x000fe200078e0200 */
[----:B------:R-:W-:-:S03]  /*0770*/  CS2R R84, SRZ ;  /* 0x0000000000547805 */ /* 0x000fc6000001ff00 */
[----:B------:R-:W-:Y:S01]  /*0780*/  @!P1 IMAD.WIDE R50, R51, 0x8, R8 ;  /* 0x0000000833329825 */ /* 0x000fe200078e0208 */
[----:B------:R-:W3:Y:S01]  /*0790*/  LDCU.128 UR12, c[0x3][0x700] ;  /* 0x00c0e000ff0c77ac */ /* 0x000ee20008000c00 */
[----:B------:R-:W4:Y:S03]  /*07a0*/  LDCU.128 UR20, c[0x3][0x710] ;  /* 0x00c0e200ff1477ac */ /* 0x000f260008000c00 */
[----:B------:R-:W4:Y:S01]  /*07b0*/  @!P1 LDG.E.64.CONSTANT R84, desc[UR10][R50.64+0x280] ;  /* 0x0002800a32549981 */ /* 0x000f22000c1e9b00 */
[----:B------:R-:W4:Y:S01]  /*07c0*/  LDCU.128 UR16, c[0x3][0x8c0] ;  /* 0x00c11800ff1077ac */ /* 0x000f220008000c00 */
[----:B------:R-:W4:Y:S02]  /*07d0*/  LDCU.128 UR24, c[0x3][0x8d0] ;  /* 0x00c11a00ff1877ac */ /* 0x000f240008000c00 */
[----:B012---:R-:W-:Y:S04]  /*07e0*/  LDS.64 R14, [R11] ;  /* 0x000000000b0e7984 */ /* 0x007fe80000000a00 */
[----:B------:R-:W0:Y:S04]  /*07f0*/  LDS.64 R16, [R11+0x18] ;  /* 0x000018000b107984 */ /* 0x000e280000000a00 */
[----:B-----5:R-:W-:Y:S04]  /*0800*/  LDS.64 R20, [R11+0x8] ;  /* 0x000008000b147984 */ /* 0x020fe80000000a00 */
[----:B------:R-:W1:Y:S01]  /*0810*/  LDS.64 R22, [R11+0x10] ;  /* 0x000010000b167984 */ /* 0x000e620000000a00 */
[----:B0-----:R-:W-:-:S02]  /*0820*/  DADD R18, R14, R16 ;  /* 0x000000000e127229 */ /* 0x001fc40000000010 */
[----:B------:R-:W-:Y:S02]  /*0830*/  DADD R14, R14, -R16 ;  /* 0x000000000e0e7229 */ /* 0x000fe40000000810 */
[C-C-:B-1----:R-:W-:Y:S02]  /*0840*/  DADD R16, R20.reuse, R22.reuse ;  /* 0x0000000014107229 */ /* 0x142fe40000000016 */
[----:B------:R-:W-:Y:S02]  /*0850*/  DADD R20, R20, -R22 ;  /* 0x0000000014147229 */ /* 0x000fe40000000816 */
[C---:B---3--:R-:W-:Y:S02]  /*0860*/  DFMA R22, R18.reuse, UR12, RZ ;  /* 0x0000000c12167c2b */ /* 0x048fe400080000ff */
[----:B----4-:R-:W-:Y:S02]  /*0870*/  DFMA R24, R18, UR20, RZ ;  /* 0x0000001412187c2b */ /* 0x010fe400080000ff */
[----:B------:R-:W-:-:S02]  /*0880*/  DFMA R18, R14, UR16, RZ ;  /* 0x000000100e127c2b */ /* 0x000fc400080000ff */
[----:B------:R-:W-:Y:S02]  /*0890*/  DFMA R14, R14, UR24, RZ ;  /* 0x000000180e0e7c2b */ /* 0x000fe400080000ff */
[C---:B------:R-:W-:Y:S02]  /*08a0*/  DFMA R22, R16.reuse, UR14, R22 ;  /* 0x0000000e10167c2b */ /* 0x040fe40008000016 */
[----:B------:R-:W-:Y:S01]  /*08b0*/  DFMA R24, R16, UR22, R24 ;  /* 0x0000001610187c2b */ /* 0x000fe20008000018 */
[----:B------:R-:W-:Y:S01]  /*08c0*/  CS2R R86, SRZ ;  /* 0x0000000000567805 */ /* 0x000fe2000001ff00 */
[C---:B------:R-:W-:Y:S01]  /*08d0*/  DFMA R18, R20.reuse, UR18, R18 ;  /* 0x0000001214127c2b */ /* 0x040fe20008000012 */
[----:B------:R-:W-:Y:S01]  /*08e0*/  CS2R R82, SRZ ;  /* 0x0000000000527805 */ /* 0x000fe2000001ff00 */
[----:B------:R-:W-:Y:S01]  /*08f0*/  DFMA R20, R20, UR26, R14 ;  /* 0x0000001a14147c2b */ /* 0x000fe2000800000e */
[C---:B------:R-:W-:Y:S02]  /*0900*/  LOP3.LUT R6, R10.reuse, 0x18, RZ, 0xc0, !PT ;  /* 0x000000180a067812 */ /* 0x040fe400078ec0ff */
[----:B------:R-:W-:Y:S01]  /*0910*/  CS2R R78, SRZ ;  /* 0x00000000004e7805 */ /* 0x000fe2000001ff00 */
[----:B------:R-:W2:Y:S01]  /*0920*/  @!P1 LDG.E.64.CONSTANT R86, desc[UR10][R50.64+0x80] ;  /* 0x0000800a32569981 */ /* 0x000ea2000c1e9b00 */
[----:B------:R-:W-:Y:S01]  /*0930*/  LOP3.LUT R76, R10, 0x1fe0, RZ, 0xc0, !PT ;  /* 0x00001fe00a4c7812 */ /* 0x000fe200078ec0ff */
[----:B------:R-:W-:Y:S01]  /*0940*/  ULEA UR9, UR7, UR4, 0x18 ;  /* 0x0000000407097291 */ /* 0x000fe2000f8ec0ff */
[C-C-:B------:R-:W-:Y:S01]  /*0950*/  DADD R14, R22.reuse, R18.reuse ;  /* 0x00000000160e7229 */ /* 0x140fe20000000012 */
[----:B------:R-:W3:Y:S01]  /*0960*/  @!P1 LDG.E.64.CONSTANT R82, desc[UR10][R50.64+0x680] ;  /* 0x0006800a32529981 */ /* 0x000ee2000c1e9b00 */
[----:B------:R-:W-:Y:S01]  /*0970*/  DADD R18, R22, -R18 ;  /* 0x0000000016127229 */ /* 0x000fe20000000812 */
[----:B------:R-:W-:Y:S01]  /*0980*/  CS2R R80, SRZ ;  /* 0x0000000000507805 */ /* 0x000fe2000001ff00 */
[C-C-:B------:R-:W-:Y:S01]  /*0990*/  DADD R16, R24.reuse, R20.reuse ;  /* 0x0000000018107229 */ /* 0x140fe20000000014 */
[----:B------:R-:W-:Y:S01]  /*09a0*/  UIADD3 UR6, UPT, UPT, UR4, 0x200, URZ ;  /* 0x0000020004067890 */ /* 0x000fe2000fffe0ff */
[----:B------:R-:W-:Y:S01]  /*09b0*/  DADD R32, R24, -R20 ;  /* 0x0000000018207229 */ /* 0x000fe20000000814 */
[----:B------:R-:W-:Y:S01]  /*09c0*/  STS.64 [R11], R14 ;  /* 0x0000000e0b007388 */ /* 0x000fe20000000a00 */
[----:B------:R-:W-:Y:S01]  /*09d0*/  UIADD3 UR8, UPT, UPT, UR4, 0x400, URZ ;  /* 0x0000040004087890 */ /* 0x000fe2000fffe0ff */
[----:B------:R-:W-:Y:S01]  /*09e0*/  IMAD.SHL.U32 R77, R0, 0x8, RZ ;  /* 0x00000008004d7824 */ /* 0x000fe200078e00ff */
[----:B------:R-:W0:Y:S01]  /*09f0*/  LDCU.64 UR22, c[0x0][0x388] ;  /* 0x00007100ff1677ac */ /* 0x000e220008000a00 */
[----:B------:R-:W-:Y:S04]  /*0a00*/  STS.64 [R11+0x18], R18 ;  /* 0x000018120b007388 */ /* 0x000fe80000000a00 */
[----:B------:R-:W-:Y:S04]  /*0a10*/  STS.64 [R11+0x8], R16 ;  /* 0x000008100b007388 */ /* 0x000fe80000000a00 */
[----:B------:R-:W-:Y:S01]  /*0a20*/  STS.64 [R11+0x10], R32 ;  /* 0x000010200b007388 */ /* 0x000fe20000000a00 */
[----:B------:R-:W-:Y:S01]  /*0a30*/  BAR.SYNC.DEFER_BLOCKING 0x0 ;  /* 0x0000000000007b1d */ /* 0x000fe20000010000 */
[----:B------:R-:W-:-:S02]  /*0a40*/  IMAD.IADD R5, R5, 0x1, R6 ;  /* 0x0000000105057824 */ /* 0x000fc400078e0206 */
[----:B------:R-:W-:-:S03]  /*0a50*/  VIADD R62, R6, UR5 ;  /* 0x00000005063e7c36 */ /* 0x000fc60008000000 */
[----:B------:R-:W4:Y:S01]  /*0a60*/  @!P1 LDG.E.64.CONSTANT R78, desc[UR10][R50.64+0x880] ;  /* 0x0008800a324e9981 */ /* 0x000f22000c1e9b00 */
[----:B------:R-:W-:-:S03]  /*0a70*/  IMAD R62, R67, 0x18, R62 ;  /* 0x00000018433e7824 */ /* 0x000fc600078e023e */
[----:B------:R-:W4:Y:S04]  /*0a80*/  @!P1 LDG.E.64.CONSTANT R80, desc[UR10][R50.64+0x480] ;  /* 0x0004800a32509981 */ /* 0x000f28000c1e9b00 */
[----:B------:R-:W-:Y:S04]  /*0a90*/  LDS.64 R72, [R5] ;  /* 0x0000000005487984 */ /* 0x000fe80000000a00 */
[----:B------:R-:W1:Y:S04]  /*0aa0*/  LDS.128 R28, [R76+UR5] ;  /* 0x000000054c1c7984 */ /* 0x000e680008000c00 */
[----:B------:R-:W0:Y:S04]  /*0ab0*/  LDS.64 R20, [R5+0x20] ;  /* 0x0000200005147984 */ /* 0x000e280000000a00 */
[----:B------:R-:W-:Y:S04]  /*0ac0*/  LDS.64 R22, [R62] ;  /* 0x000000003e167984 */ /* 0x000fe80000000a00 */
[----:B------:R-:W0:Y:S04]  /*0ad0*/  LDS.128 R24, [R66] ;  /* 0x0000000042187984 */ /* 0x000e280000000c00 */
[----:B------:R-:W0:Y:S04]  /*0ae0*/  LDS.64 R16, [R62+0x8] ;  /* 0x000008003e107984 */ /* 0x000e280000000a00 */
[----:B------:R-:W-:Y:S04]  /*0af0*/  LDS.64 R68, [R5+0x40] ;  /* 0x0000400005447984 */ /* 0x000fe80000000a00 */
[----:B------:R-:W0:Y:S04]  /*0b00*/  LDS.128 R40, [R76+UR5+0x10] ;  /* 0x000010054c287984 */ /* 0x000e280008000c00 */
[----:B------:R-:W-:Y:S04]  /*0b10*/  LDS.64 R58, [R4] ;  /* 0x00000000043a7984 */ /* 0x000fe80000000a00 */
[----:B------:R-:W0:Y:S04]  /*0b20*/  LDS.128 R32, [UR9+0xc00] ;  /* 0x000c0009ff207984 */ /* 0x000e280008000c00 */
[----:B------:R-:W-:Y:S04]  /*0b30*/  LDS.64 R18, [R62+0x10] ;  /* 0x000010003e127984 */ /* 0x000fe80000000a00 */
[----:B------:R-:W0:Y:S04]  /*0b40*/  LDS.128 R44, [R66+0x10] ;  /* 0x00001000422c7984 */ /* 0x000e280000000c00 */
[----:B------:R-:W0:Y:S04]  /*0b50*/  LDS.64 R64, [R5+0x60] ;  /* 0x0000600005407984 */ /* 0x000e280000000a00 */
[----:B------:R-:W0:Y:S01]  /*0b60*/  LDS.64 R56, [R4+0x80] ;  /* 0x0000800004387984 */ /* 0x000e220000000a00 */
[----:B-1----:R-:W-:-:S03]  /*0b70*/  DFMA R72, R28, R72, RZ ;  /* 0x000000481c48722b */ /* 0x002fc600000000ff */
[----:B------:R-:W1:Y:S04]  /*0b80*/  LDS.64 R14, [R62+0x18] ;  /* 0x000018003e0e7984 */ /* 0x000e680000000a00 */
[----:B------:R-:W-:Y:S04]  /*0b90*/  LDS.64 R10, [R4+0x100] ;  /* 0x00010000040a7984 */ /* 0x000fe80000000a00 */
[----:B------:R-:W1:Y:S01]  /*0ba0*/  LDS.128 R36, [UR9+0xc10] ;  /* 0x000c1009ff247984 */ /* 0x000e620008000c00 */
[----:B0-----:R-:W-:-:S03]  /*0bb0*/  DFMA R72, R20, R30, R72 ;  /* 0x0000001e1448722b */ /* 0x001fc60000000048 */
[----:B------:R0:W0:Y:S01]  /*0bc0*/  LDS.64 R20, [R4+0x180] ;  /* 0x0001800004147984 */ /* 0x0000220000000a00 */
[----:B------:R-:W-:-:S08]  /*0bd0*/  DFMA R24, R22, R24, RZ ;  /* 0x000000181618722b */ /* 0x000fd000000000ff */
[----:B------:R-:W-:Y:S02]  /*0be0*/  DFMA R26, R16, R26, R24 ;  /* 0x0000001a101a722b */ /* 0x000fe40000000018 */
[----:B------:R-:W-:Y:S02]  /*0bf0*/  DFMA R24, R40, R68, R72 ;  /* 0x000000442818722b */ /* 0x000fe40000000048 */
[----:B------:R-:W-:-:S04]  /*0c00*/  DFMA R68, R58, R32, RZ ;  /* 0x000000203a44722b */ /* 0x000fc800000000ff */
[----:B------:R-:W-:Y:S02]  /*0c10*/  DFMA R26, R18, R44, R26 ;  /* 0x0000002c121a722b */ /* 0x000fe4000000001a */
[----:B------:R-:W-:Y:S02]  /*0c20*/  DFMA R24, R64, R42, R24 ;  /* 0x0000002a4018722b */ /* 0x000fe40000000018 */
[----:B------:R-:W-:-:S04]  /*0c30*/  DFMA R44, R56, R34, R68 ;  /* 0x00000022382c722b */ /* 0x000fc80000000044 */
[----:B-1----:R-:W-:Y:S02]  /*0c40*/  DFMA R26, R14, R46, R26 ;  /* 0x0000002e0e1a722b */ /* 0x002fe4000000001a */
[C---:B------:R-:W-:Y:S02]  /*0c50*/  DMUL R46, R24.reuse, R12 ;  /* 0x0000000c182e7228 */ /* 0x040fe40000000000 */
[----:B------:R-:W-:Y:S02]  /*0c60*/  DMUL R48, R24, R48 ;  /* 0x0000003018307228 */ /* 0x000fe40000000000 */
[----:B------:R-:W-:Y:S01]  /*0c70*/  DFMA R44, R10, R36, R44 ;  /* 0x000000240a2c722b */ /* 0x000fe2000000002c */
[----:B------:R-:W-:Y:S01]  /*0c80*/  ULEA UR6, UR7, UR6, 0x18 ;  /* 0x0000000607067291 */ /* 0x000fe2000f8ec0ff */
[----:B------:R-:W-:Y:S02]  /*0c90*/  CS2R R64, SRZ ;  /* 0x0000000000407805 */ /* 0x000fe4000001ff00 */
[C---:B------:R-:W-:Y:S01]  /*0ca0*/  DFMA R46, R26.reuse, R54, R46 ;  /* 0x000000361a2e722b */ /* 0x040fe2000000002e */
[----:B0-----:R-:W-:Y:S01]  /*0cb0*/  LEA R4, R7, UR9, 0x7 ;  /* 0x0000000907047c11 */ /* 0x001fe2000f8e38ff */
[----:B------:R-:W-:-:S02]  /*0cc0*/  DFMA R48, R26, R12, R48 ;  /* 0x0000000c1a30722b */ /* 0x000fc40000000030 */
[----:B------:R-:W-:Y:S01]  /*0cd0*/  DFMA R54, R20, R38, R44 ;  /* 0x000000261436722b */ /* 0x000fe2000000002c */
[----:B------:R-:W-:Y:S01]  /*0ce0*/  LEA R13, R7, UR6, 0x7 ;  /* 0x00000006070d7c11 */ /* 0x000fe2000f8e38ff */
[----:B------:R-:W4:Y:S01]  /*0cf0*/  @!P1 LDG.E.64.CONSTANT R64, desc[UR10][R50.64+0xa80] ;  /* 0x000a800a32409981 */ /* 0x000f22000c1e9b00 */
[----:B------:R-:W-:-:S03]  /*0d00*/  IMAD R89, R63, 0x20, R4 ;  /* 0x000000203f597824 */ /* 0x000fc600078e0204 */
[--C-:B------:R-:W-:Y:S01]  /*0d10*/  IMAD.IADD R76, R13, 0x1, R6.reuse ;  /* 0x000000010d4c7824 */ /* 0x100fe200078e0206 */
[----:B------:R-:W-:Y:S01]  /*0d20*/  BAR.SYNC.DEFER_BLOCKING 0x0 ;  /* 0x0000000000007b1d */ /* 0x000fe20000010000 */
[----:B------:R-:W-:Y:S02]  /*0d30*/  IMAD.IADD R93, R89, 0x1, R6 ;  /* 0x00000001595d7824 */ /* 0x000fe400078e0206 */
[----:B------:R-:W-:-:S03]  /*0d40*/  IMAD R88, R63, 0x20, R76 ;  /* 0x000000203f587824 */ /* 0x000fc600078e024c */
[C---:B------:R-:W-:Y:S02]  /*0d50*/  DFMA R72, R54.reuse, R52, R46 ;  /* 0x000000343648722b */ /* 0x040fe4000000002e */
[----:B------:R-:W-:-:S05]  /*0d60*/  DFMA R90, R54, R70, R48 ;  /* 0x00000046365a722b */ /* 0x000fca0000000030 */
[----:B------:R-:W-:Y:S04]  /*0d70*/  STS.64 [R93], R72 ;  /* 0x000000485d007388 */ /* 0x000fe80000000a00 */
[----:B------:R-:W-:Y:S01]  /*0d80*/  STS.64 [R88], R90 ;  /* 0x0000005a58007388 */ /* 0x000fe20000000a00 */
[----:B------:R-:W-:Y:S01]  /*0d90*/  BAR.SYNC.DEFER_BLOCKING 0x0 ;  /* 0x0000000000007b1d */ /* 0x000fe20000010000 */
[----:B------:R-:W-:Y:S01]  /*0da0*/  ULEA UR8, UR7, UR8, 0x18 ;  /* 0x0000000807087291 */ /* 0x000fe2000f8ec0ff */
[----:B------:R-:W-:Y:S02]  /*0db0*/  CS2R R68, SRZ ;  /* 0x0000000000447805 */ /* 0x000fe4000001ff00 */
[----:B------:R-:W-:-:S03]  /*0dc0*/  LOP3.LUT R77, R77, 0x1fe0, RZ, 0xc0, !PT ;  /* 0x00001fe04d4d7812 */ /* 0x000fc600078ec0ff */
[----:B------:R-:W-:Y:S01]  /*0dd0*/  LEA R4, R7, UR8, 0x9 ;  /* 0x0000000807047c11 */ /* 0x000fe2000f8e48ff */
[----:B------:R0:W4:Y:S04]  /*0de0*/  @!P1 LDG.E.64.CONSTANT R68, desc[UR10][R50.64+0xc80] ;  /* 0x000c800a32449981 */ /* 0x000128000c1e9b00 */
[----:B------:R-:W-:Y:S01]  /*0df0*/  IMAD.IADD R4, R4, 0x1, R77 ;  /* 0x0000000104047824 */ /* 0x000fe200078e024d */
[----:B------:R-:W-:Y:S04]  /*0e00*/  LDS.64 R12, [R6+UR5] ;  /* 0x00000005060c7984 */ /* 0x000fe80008000a00 */
[----:B0-----:R-:W0:Y:S04]  /*0e10*/  LDS.128 R48, [R89] ;  /* 0x0000000059307984 */ /* 0x001e280000000c00 */
[----:B------:R-:W1:Y:S01]  /*0e20*/  LDS.128 R44, [R4+0x80] ;  /* 0x00008000042c7984 */ /* 0x000e620000000c00 */
[----:B------:R-:W-:Y:S01]  /*0e30*/  DMUL R24, R24, R70 ;  /* 0x0000004618187228 */ /* 0x000fe20000000000 */
[----:B------:R-:W-:-:S02]  /*0e40*/  LEA R66, R63, UR5, 0x3 ;  /* 0x000000053f427c11 */ /* 0x000fc4000f8e18ff */
[----:B------:R-:W-:Y:S01]  /*0e50*/  LDS.64 R70, [R76] ;  /* 0x000000004c467984 */ /* 0x000fe20000000a00 */
[----:B------:R-:W-:Y:S01]  /*0e60*/  IMAD R67, R67, -0x18, R62 ;  /* 0xffffffe843437824 */ /* 0x000fe200078e023e */
[----:B------:R-:W-:Y:S02]  /*0e70*/  DMUL R60, R60, UR22 ;  /* 0x000000163c3c7c28 */ /* 0x000fe40008000000 */
[----:B------:R-:W-:Y:S01]  /*0e80*/  LDS.64 R90, [R76+0x20] ;  /* 0x000020004c5a7984 */ /* 0x000fe20000000a00 */
[----:B------:R-:W-:Y:S01]  /*0e90*/  DFMA R52, R26, R52, R24 ;  /* 0x000000341a34722b */ /* 0x000fe20000000018 */
[----:B------:R-:W-:Y:S02]  /*0ea0*/  UIADD3 UR5, UPT, UPT, UR4, 0x200, URZ ;  /* 0x0000020004057890 */ /* 0x000fe4000fffe0ff */
[----:B------:R-:W1:Y:S01]  /*0eb0*/  LDS.64 R26, [R66] ;  /* 0x00000000421a7984 */ /* 0x000e620000000a00 */
[----:B------:R-:W4:Y:S03]  /*0ec0*/  LDCU.64 UR22, c[0x0][0x388] ;  /* 0x00007100ff1677ac */ /* 0x000f260008000a00 */
[----:B------:R-:W1:Y:S01]  /*0ed0*/  LDS.64 R24, [R67+0x20] ;  /* 0x0000200043187984 */ /* 0x000e620000000a00 */
[----:B------:R-:W-:-:S03]  /*0ee0*/  DFMA R74, R54, R74, R52 ;  /* 0x0000004a364a722b */ /* 0x000fc60000000034 */
[----:B------:R-:W1:Y:S01]  /*0ef0*/  LDS.128 R52, [R4+0x90] ;  /* 0x0000900004347984 */ /* 0x000e620000000c00 */
[----:B0-----:R-:W-:Y:S02]  /*0f00*/  DMUL R62, R12, R48 ;  /* 0x000000300c3e7228 */ /* 0x001fe40000000000 */
[----:B-1----:R-:W-:-:S06]  /*0f10*/  DFMA R48, R22, R44, RZ ;  /* 0x0000002c1630722b */ /* 0x002fcc00000000ff */
[----:B------:R-:W-:Y:S02]  /*0f20*/  DFMA R44, R58, R60, R62 ;  /* 0x0000003c3a2c722b */ /* 0x000fe4000000003e */
[----:B------:R-:W0:Y:S01]  /*0f30*/  LDS.64 R62, [R5+0x80] ;  /* 0x00008000053e7984 */ /* 0x000e220000000a00 */
[----:B------:R-:W-:-:S03]  /*0f40*/  DFMA R48, R16, R46, R48 ;  /* 0x0000002e1030722b */ /* 0x000fc60000000030 */
[----:B------:R-:W1:Y:S04]  /*0f50*/  LDS.64 R60, [R66+0x20] ;  /* 0x00002000423c7984 */ /* 0x000e680000000a00 */
[----:B------:R-:W1:Y:S01]  /*0f60*/  LDS.64 R46, [R5+0xa0] ;  /* 0x0000a000052e7984 */ /* 0x000e620000000a00 */
[----:B------:R-:W-:Y:S02]  /*0f70*/  DFMA R44, R26, R70, R44 ;  /* 0x000000461a2c722b */ /* 0x000fe4000000002c */
[----:B------:R-:W-:-:S06]  /*0f80*/  DFMA R70, R74, R34, RZ ;  /* 0x000000224a46722b */ /* 0x000fcc00000000ff */
[----:B------:R-:W-:Y:S02]  /*0f90*/  DFMA R50, R24, R50, R44 ;  /* 0x000000321832722b */ /* 0x000fe4000000002c */
[----:B------:R-:W2:Y:S01]  /*0fa0*/  LDS.64 R44, [R5+0xc0] ;  /* 0x0000c000052c7984 */ /* 0x000ea20000000a00 */
[----:B------:R-:W-:Y:S02]  /*0fb0*/  DFMA R52, R18, R52, R48 ;  /* 0x000000341234722b */ /* 0x000fe40000000030 */
[-C--:B------:R-:W-:Y:S02]  /*0fc0*/  DFMA R48, R32, R74.reuse, RZ ;  /* 0x0000004a2030722b */ /* 0x080fe400000000ff */
[----:B------:R-:W-:Y:S01]  /*0fd0*/  DFMA R72, R36, R74, RZ ;  /* 0x0000004a2448722b */ /* 0x000fe200000000ff */
[----:B------:R-:W3:Y:S01]  /*0fe0*/  LDS.64 R32, [R5+0xe0] ;  /* 0x0000e00005207984 */ /* 0x000ee20000000a00 */
[----:B------:R-:W-:-:S03]  /*0ff0*/  DFMA R74, R74, R38, RZ ;  /* 0x000000264a4a722b */ /* 0x000fc600000000ff */
[----:B------:R2:W-:Y:S01]  /*1000*/  LDS.128 R36, [R89+0x10] ;  /* 0x0000100059247984 */ /* 0x0005e20000000c00 */
[----:B0-----:R-:W-:-:S03]  /*1010*/  DFMA R34, R28, R62, RZ ;  /* 0x0000003e1c22722b */ /* 0x001fc600000000ff */
[----:B------:R-:W0:Y:S01]  /*1020*/  LDS.64 R62, [R67+0x40] ;  /* 0x00004000433e7984 */ /* 0x000e220000000a00 */
[----:B-1----:R-:W-:Y:S02]  /*1030*/  DFMA R90, R60, R90, R50 ;  /* 0x0000005a3c5a722b */ /* 0x002fe40000000032 */
[----:B------:R-:W-:Y:S02]  /*1040*/  DFMA R50, R14, R54, R52 ;  /* 0x000000360e32722b */ /* 0x000fe40000000034 */
[----:B------:R-:W-:Y:S01]  /*1050*/  DFMA R34, R46, R30, R34 ;  /* 0x0000001e2e22722b */ /* 0x000fe20000000022 */
[----:B------:R-:W-:Y:S04]  /*1060*/  LDS.64 R54, [R66+0x40] ;  /* 0x0000400042367984 */ /* 0x000fe80000000a00 */
[----:B------:R-:W1:Y:S04]  /*1070*/  LDS.64 R46, [R76+0x40] ;  /* 0x000040004c2e7984 */ /* 0x000e680000000a00 */
[----:B------:R-:W1:Y:S01]  /*1080*/  LDS.64 R52, [R67+0x60] ;  /* 0x0000600043347984 */ /* 0x000e620000000a00 */
[----:B--2---:R-:W-:Y:S01]  /*1090*/  DFMA R44, R40, R44, R34 ;  /* 0x0000002c282c722b */ /* 0x004fe20000000022 */
[----:B------:R-:W-:Y:S01]  /*10a0*/  ULEA UR5, UR7, UR5, 0x18 ;  /* 0x0000000507057291 */ /* 0x000fe2000f8ec0ff */
[----:B------:R-:W-:Y:S01]  /*10b0*/  CS2R R88, SRZ ;  /* 0x0000000000587805 */ /* 0x000fe2000001ff00 */
[----:B------:R-:W-:Y:S05]  /*10c0*/  LDS.64 R66, [R66+0x60] ;  /* 0x0000600042427984 */ /* 0x000fea0000000a00 */
[----:B---3--:R-:W-:Y:S01]  /*10d0*/  DFMA R44, R32, R42, R44 ;  /* 0x0000002a202c722b */ /* 0x008fe2000000002c */
[----:B------:R-:W2:Y:S01]  /*10e0*/  LDS.128 R32, [UR9+0xc20] ;  /* 0x000c2009ff207984 */ /* 0x000ea20008000c00 */
[----:B0-----:R-:W-:-:S08]  /*10f0*/  DFMA R36, R62, R36, R90 ;  /* 0x000000243e24722b */ /* 0x001fd0000000005a */
[----:B-1----:R-:W-:-:S08]  /*1100*/  DFMA R36, R54, R46, R36 ;  /* 0x0000002e3624722b */ /* 0x002fd00000000024 */
[----:B------:R-:W-:Y:S02]  /*1110*/  DFMA R92, R52, R38, R36 ;  /* 0x00000026345c722b */ /* 0x000fe40000000024 */
[----:B------:R-:W0:Y:S01]  /*1120*/  LDS.128 R36, [UR9+0xc30] ;  /* 0x000c3009ff247984 */ /* 0x000e220008000c00 */
[----:B------:R-:W-:-:S08]  /*1130*/  DMUL R46, R44, R84 ;  /* 0x000000542c2e7228 */ /* 0x000fd00000000000 */
[----:B------:R-:W-:Y:S02]  /*1140*/  DFMA R46, R50, R86, R46 ;  /* 0x00000056322e722b */ /* 0x000fe4000000002e */
[C---:B------:R-:W-:Y:S02]  /*1150*/  DMUL R86, R44.reuse, R82 ;  /* 0x000000522c567228 */ /* 0x040fe40000000000 */
[----:B----4-:R-:W-:-:S06]  /*1160*/  DMUL R82, R44, R78 ;  /* 0x0000004e2c527228 */ /* 0x010fcc0000000000 */
[----:B------:R-:W-:Y:S02]  /*1170*/  DFMA R44, R50, R84, R86 ;  /* 0x00000054322c722b */ /* 0x000fe40000000056 */
[----:B--2---:R-:W-:-:S08]  /*1180*/  DFMA R86, R58, R32, RZ ;  /* 0x000000203a56722b */ /* 0x004fd000000000ff */
[----:B------:R-:W-:-:S08]  /*1190*/  DFMA R86, R56, R34, R86 ;  /* 0x000000223856722b */ /* 0x000fd00000000056 */
[----:B0-----:R-:W-:-:S08]  /*11a0*/  DFMA R86, R10, R36, R86 ;  /* 0x000000240a56722b */ /* 0x001fd00000000056 */
[----:B------:R-:W-:Y:S02]  /*11b0*/  DFMA R86, R20, R38, R86 ;  /* 0x000000261456722b */ /* 0x000fe40000000056 */
[-C--:B------:R-:W-:Y:S01]  /*11c0*/  DFMA R84, R50, R80.reuse, R82 ;  /* 0x000000503254722b */ /* 0x080fe20000000052 */
[----:B------:R-:W-:Y:S01]  /*11d0*/  @!P1 IMAD R83, R3, 0x1c0, R0 ;  /* 0x000001c003539824 */ /* 0x000fe200078e0200 */
[----:B------:R-:W0:Y:S04]  /*11e0*/  LDS.64 R50, [R76+0x60] ;  /* 0x000060004c327984 */ /* 0x000e280000000a00 */
[----:B------:R-:W-:Y:S01]  /*11f0*/  DFMA R46, R86, R80, R46 ;  /* 0x00000050562e722b */ /* 0x000fe2000000002e */
[----:B------:R-:W-:Y:S01]  /*1200*/  LEA R81, R7, UR5, 0x7 ;  /* 0x0000000507517c11 */ /* 0x000fe2000f8e38ff */
[----:B------:R-:W-:-:S04]  /*1210*/  @!P1 IMAD.WIDE R82, R83, 0x8, R8 ;  /* 0x0000000853529825 */ /* 0x000fc800078e0208 */
[----:B------:R-:W-:Y:S01]  /*1220*/  IMAD.IADD R90, R81, 0x1, R6 ;  /* 0x00000001515a7824 */ /* 0x000fe200078e0206 */
[----:B------:R-:W-:Y:S01]  /*1230*/  CS2R R80, SRZ ;  /* 0x0000000000507805 */ /* 0x000fe2000001ff00 */
[----:B------:R-:W2:Y:S05]  /*1240*/  @!P1 LDG.E.64.CONSTANT R88, desc[UR10][R82.64+0x100] ;  /* 0x0001000a52589981 */ /* 0x000eaa000c1e9b00 */
[----:B------:R-:W3:Y:S01]  /*1250*/  @!P1 LDG.E.64.CONSTANT R80, desc[UR10][R82.64+0x300] ;  /* 0x0003000a52509981 */ /* 0x000ee2000c1e9b00 */
[----:B------:R-:W-:Y:S01]  /*1260*/  DFMA R44, R86, R78, R44 ;  /* 0x0000004e562c722b */ /* 0x000fe2000000002c */
[----:B------:R-:W-:-:S06]  /*1270*/  CS2R R78, SRZ ;  /* 0x00000000004e7805 */ /* 0x000fcc000001ff00 */
[----:B------:R-:W4:Y:S01]  /*1280*/  @!P1 LDG.E.64.CONSTANT R78, desc[UR10][R82.64+0x700] ;  /* 0x0007000a524e9981 */ /* 0x000f22000c1e9b00 */
[----:B------:R-:W-:Y:S01]  /*1290*/  DFMA R64, R86, R64, R84 ;  /* 0x000000405640722b */ /* 0x000fe20000000054 */
[----:B------:R-:W-:-:S06]  /*12a0*/  CS2R R84, SRZ ;  /* 0x0000000000547805 */ /* 0x000fcc000001ff00 */
[----:B------:R-:W4:Y:S01]  /*12b0*/  @!P1 LDG.E.64.CONSTANT R84, desc[UR10][R82.64+0x900] ;  /* 0x0009000a52549981 */ /* 0x000f22000c1e9b00 */
[----:B0-----:R-:W-:Y:S01]  /*12c0*/  DFMA R92, R66, R50, R92 ;  /* 0x00000032425c722b */ /* 0x001fe2000000005c */
[----:B------:R-:W-:Y:S02]  /*12d0*/  LEA R50, R7, UR9, 0x7 ;  /* 0x0000000907327c11 */ /* 0x000fe4000f8e38ff */
[----:B------:R-:W-:-:S03]  /*12e0*/  CS2R R86, SRZ ;  /* 0x0000000000567805 */ /* 0x000fc6000001ff00 */
[--C-:B------:R-:W-:Y:S02]  /*12f0*/  IMAD.IADD R51, R50, 0x1, R77.reuse ;  /* 0x0000000132337824 */ /* 0x100fe400078e024d */
[----:B------:R-:W-:Y:S01]  /*1300*/  IMAD.IADD R77, R90, 0x1, R77 ;  /* 0x000000015a4d7824 */ /* 0x000fe200078e024d */
[----:B------:R-:W4:Y:S01]  /*1310*/  @!P1 LDG.E.64.CONSTANT R86, desc[UR10][R82.64+0x500] ;  /* 0x0005000a52569981 */ /* 0x000f22000c1e9b00 */
[----:B------:R-:W-:Y:S01]  /*1320*/  IMAD.IADD R91, R6, 0x1, R51 ;  /* 0x00000001065b7824 */ /* 0x000fe200078e0233 */
[----:B------:R-:W-:Y:S06]  /*1330*/  BAR.SYNC.DEFER_BLOCKING 0x0 ;  /* 0x0000000000007b1d */ /* 0x000fec0000010000 */
[----:B------:R-:W-:Y:S04]  /*1340*/  STS.64 [R91], R46 ;  /* 0x0000002e5b007388 */ /* 0x000fe80000000a00 */
[----:B------:R-:W-:Y:S01]  /*1350*/  STS.64 [R77], R44 ;  /* 0x0000002c4d007388 */ /* 0x000fe20000000a00 */
[----:B------:R-:W-:Y:S06]  /*1360*/  BAR.SYNC.DEFER_BLOCKING 0x0 ;  /* 0x0000000000007b1d */ /* 0x000fec0000010000 */
[----:B------:R-:W0:Y:S04]  /*1370*/  LDS.128 R44, [R51] ;  /* 0x00000000332c7984 */ /* 0x000e280000000c00 */
[----:B------:R-:W1:Y:S01]  /*1380*/  LDS.64 R76, [R90] ;  /* 0x000000005a4c7984 */ /* 0x000e620000000a00 */
[----:B------:R-:W-:-:S02]  /*1390*/  DMUL R68, R68, UR22 ;  /* 0x0000001644447c28 */ /* 0x000fc40008000000 */
[----:B------:R-:W-:Y:S01]  /*13a0*/  DFMA R70, R64, R34, R70 ;  /* 0x000000224046722b */ /* 0x000fe20000000046 */
[----:B------:R-:W-:Y:S01]  /*13b0*/  LDS.64 R34, [R5+0x120] ;  /* 0x0001200005227984 */ /* 0x000fe20000000a00 */
[----:B0-----:R-:W-:-:S08]  /*13c0*/  DMUL R44, R12, R44 ;  /* 0x0000002c0c2c7228 */ /* 0x001fd00000000000 */
[----:B------:R-:W-:Y:S02]  /*13d0*/  DFMA R44, R56, R68, R44 ;  /* 0x00000044382c722b */ /* 0x000fe4000000002c */
[----:B------:R-:W-:Y:S01]  /*13e0*/  DADD R68, R48, R92 ;  /* 0x0000000030447229 */ /* 0x000fe2000000005c */
[----:B------:R-:W0:Y:S05]  /*13f0*/  LDS.64 R48, [R90+0x20] ;  /* 0x000020005a307984 */ /* 0x000e2a0000000a00 */
[----:B-1----:R-:W-:Y:S01]  /*1400*/  DFMA R76, R26, R76, R44 ;  /* 0x0000004c1a4c722b */ /* 0x002fe2000000002c */
[----:B------:R-:W-:Y:S07]  /*1410*/  LDS.64 R92, [R5+0x100] ;  /* 0x00010000055c7984 */ /* 0x000fee0000000a00 */
[----:B------:R-:W-:Y:S01]  /*1420*/  DFMA R76, R24, R46, R76 ;  /* 0x0000002e184c722b */ /* 0x000fe2000000004c */
[----:B------:R-:W1:Y:S01]  /*1430*/  LDS.128 R44, [R51+0x10] ;  /* 0x00001000332c7984 */ /* 0x000e620000000c00 */
[----:B------:R-:W-:-:S06]  /*1440*/  DFMA R72, R36, R64, R72 ;  /* 0x000000402448722b */ /* 0x000fcc0000000048 */
[----:B0-----:R-:W-:Y:S02]  /*1450*/  DFMA R48, R60, R48, R76 ;  /* 0x000000303c30722b */ /* 0x001fe4000000004c */
[----:B------:R-:W0:Y:S01]  /*1460*/  LDS.64 R76, [R90+0x40] ;  /* 0x000040005a4c7984 */ /* 0x000e220000000a00 */
[----:B------:R-:W-:-:S03]  /*1470*/  DFMA R74, R64, R38, R74 ;  /* 0x00000026404a722b */ /* 0x000fc6000000004a */
[----:B------:R-:W-:Y:S02]  /*1480*/  LDS.64 R90, [R90+0x60] ;  /* 0x000060005a5a7984 */ /* 0x000fe40000000a00 */
[----:B-1----:R-:W-:Y:S02]  /*1490*/  DFMA R48, R62, R44, R48 ;  /* 0x0000002c3e30722b */ /* 0x002fe40000000030 */
[----:B------:R-:W-:-:S08]  /*14a0*/  DFMA R44, R28, R92, RZ ;  /* 0x0000005c1c2c722b */ /* 0x000fd000000000ff */
[----:B------:R-:W-:Y:S01]  /*14b0*/  DFMA R36, R34, R30, R44 ;  /* 0x0000001e2224722b */ /* 0x000fe2000000002c */
[----:B------:R-:W1:Y:S01]  /*14c0*/  LDS.64 R34, [R5+0x140] ;  /* 0x0001400005227984 */ /* 0x000e620000000a00 */
[----:B0-----:R-:W-:-:S03]  /*14d0*/  DFMA R76, R54, R76, R48 ;  /* 0x0000004c364c722b */ /* 0x001fc60000000030 */
[----:B------:R-:W0:Y:S05]  /*14e0*/  LDS.128 R48, [R4+0x100] ;  /* 0x0001000004307984 */ /* 0x000e2a0000000c00 */
[----:B------:R-:W-:Y:S01]  /*14f0*/  DFMA R76, R52, R46, R76 ;  /* 0x0000002e344c722b */ /* 0x000fe2000000004c */
[----:B------:R-:W0:Y:S01]  /*1500*/  LDS.128 R44, [R4+0x110] ;  /* 0x00011000042c7984 */ /* 0x000e220000000c00 */
[----:B-1----:R-:W-:-:S03]  /*1510*/  DFMA R34, R40, R34, R36 ;  /* 0x000000222822722b */ /* 0x002fc60000000024 */
[----:B------:R-:W1:Y:S01]  /*1520*/  LDS.64 R36, [R5+0x160] ;  /* 0x0001600005247984 */ /* 0x000e620000000a00 */
[----:B0-----:R-:W-:-:S08]  /*1530*/  DFMA R48, R22, R48, RZ ;  /* 0x000000301630722b */ /* 0x001fd000000000ff */
[----:B------:R-:W-:-:S08]  /*1540*/  DFMA R50, R16, R50, R48 ;  /* 0x000000321032722b */ /* 0x000fd00000000030 */
[----:B------:R-:W-:Y:S02]  /*1550*/  DFMA R44, R18, R44, R50 ;  /* 0x0000002c122c722b */ /* 0x000fe40000000032 */
[----:B-1----:R-:W-:Y:S01]  /*1560*/  DFMA R34, R36, R42, R34 ;  /* 0x0000002a2422722b */ /* 0x002fe20000000022 */
[----:B------:R-:W0:Y:S05]  /*1570*/  LDS.128 R36, [UR9+0xc40] ;  /* 0x000c4009ff247984 */ /* 0x000e2a0008000c00 */
[----:B------:R-:W-:Y:S02]  /*1580*/  DFMA R48, R14, R46, R44 ;  /* 0x0000002e0e30722b */ /* 0x000fe4000000002c */
[----:B---3--:R-:W-:-:S08]  /*1590*/  DMUL R44, R34, R80 ;  /* 0x00000050222c7228 */ /* 0x008fd00000000000 */
[----:B--2---:R-:W-:Y:S02]  /*15a0*/  DFMA R88, R48, R88, R44 ;  /* 0x000000583058722b */ /* 0x004fe4000000002c */
[----:B------:R-:W1:Y:S01]  /*15b0*/  LDS.128 R44, [UR9+0xc50] ;  /* 0x000c5009ff2c7984 */ /* 0x000e620008000c00 */
[----:B------:R-:W-:Y:S01]  /*15c0*/  CS2R R92, SRZ ;  /* 0x00000000005c7805 */ /* 0x000fe2000001ff00 */
[----:B----4-:R-:W-:-:S05]  /*15d0*/  DMUL R50, R34, R78 ;  /* 0x0000004e22327228 */ /* 0x010fca0000000000 */
[----:B------:R-:W2:Y:S03]  /*15e0*/  @!P1 LDG.E.64.CONSTANT R92, desc[UR10][R82.64+0xd00] ;  /* 0x000d000a525c9981 */ /* 0x000ea6000c1e9b00 */
[----:B------:R-:W-:Y:S02]  /*15f0*/  DFMA R50, R48, R80, R50 ;  /* 0x000000503032722b */ /* 0x000fe40000000032 */
[----:B0-----:R-:W-:-:S08]  /*1600*/  DFMA R80, R58, R36, RZ ;  /* 0x000000243a50722b */ /* 0x001fd000000000ff */
[----:B------:R-:W-:Y:S01]  /*1610*/  DFMA R80, R56, R38, R80 ;  /* 0x000000263850722b */ /* 0x000fe20000000050 */
[----:B------:R-:W-:Y:S01]  /*1620*/  UIADD3 UR4, UPT, UPT, UR4, 0x200, URZ ;  /* 0x0000020004047890 */ /* 0x000fe2000fffe0ff */
[----:B------:R-:W-:Y:S01]  /*1630*/  DMUL R78, R34, R84 ;  /* 0x00000054224e7228 */ /* 0x000fe20000000000 */
[----:B------:R-:W-:-:S05]  /*1640*/  IMAD.SHL.U32 R34, R0, 0x8, RZ ;  /* 0x0000000800227824 */ /* 0x000fca00078e00ff */
[----:B-1----:R-:W-:Y:S01]  /*1650*/  DFMA R80, R10, R44, R80 ;  /* 0x0000002c0a50722b */ /* 0x002fe20000000050 */
[----:B------:R-:W-:Y:S01]  /*1660*/  ULEA UR4, UR7, UR4, 0x18 ;  /* 0x0000000407047291 */ /* 0x000fe2000f8ec0ff */
[----:B------:R-:W-:Y:S02]  /*1670*/  LOP3.LUT R34, R34, 0x1fe0, RZ, 0xc0, !PT ;  /* 0x00001fe022227812 */ /* 0x000fe400078ec0ff */
[C---:B------:R-:W-:Y:S01]  /*1680*/  LEA R35, R7.reuse, UR9, 0x7 ;  /* 0x0000000907237c11 */ /* 0x040fe2000f8e38ff */
[----:B------:R-:W-:Y:S01]  /*1690*/  DFMA R76, R66, R90, R76 ;  /* 0x0000005a424c722b */ /* 0x000fe2000000004c */
[----:B------:R-:W0:Y:S02]  /*16a0*/  LDCU.64 UR6, c[0x3][0x8d8] ;  /* 0x00c11b00ff0677ac */ /* 0x000e240008000a00 */
[----:B------:R-:W-:Y:S01]  /*16b0*/  DFMA R80, R20, R46, R80 ;  /* 0x0000002e1450722b */ /* 0x000fe20000000050 */
[----:B------:R-:W-:Y:S01]  /*16c0*/  LEA R7, R7, UR4, 0x7 ;  /* 0x0000000407077c11 */ /* 0x000fe2000f8e38ff */
[----:B------:R-:W-:Y:S01]  /*16d0*/  IMAD.IADD R35, R35, 0x1, R34 ;  /* 0x0000000123237824 */ /* 0x000fe200078e0222 */
[----:B------:R-:W-:Y:S01]  /*16e0*/  DFMA R78, R48, R86, R78 ;  /* 0x00000056304e722b */ /* 0x000fe2000000004e */
[----:B------:R-:W2:Y:S02]  /*16f0*/  LDCU.64 UR4, c[0x0][0x388] ;  /* 0x00007100ff0477ac */ /* 0x000ea40008000a00 */
[----:B------:R-:W-:-:S02]  /*1700*/  IMAD.IADD R7, R7, 0x1, R6 ;  /* 0x0000000107077824 */ /* 0x000fc400078e0206 */
[----:B------:R-:W-:Y:S01]  /*1710*/  DFMA R88, R80, R86, R88 ;  /* 0x000000565058722b */ /* 0x000fe20000000058 */
[----:B------:R-:W-:Y:S01]  /*1720*/  IMAD.IADD R6, R6, 0x1, R35 ;  /* 0x0000000106067824 */ /* 0x000fe200078e0223 */
[----:B------:R-:W-:Y:S01]  /*1730*/  BAR.SYNC.DEFER_BLOCKING 0x0 ;  /* 0x0000000000007b1d */ /* 0x000fe20000010000 */
[----:B------:R-:W-:-:S05]  /*1740*/  IMAD.IADD R34, R7, 0x1, R34 ;  /* 0x0000000107227824 */ /* 0x000fca00078e0222 */
[----:B------:R-:W-:Y:S01]  /*1750*/  DFMA R90, R80, R84, R50 ;  /* 0x00000054505a722b */ /* 0x000fe20000000032 */
[----:B------:R-:W-:-:S04]  /*1760*/  @!P1 IMAD R87, R3, 0x1c0, R0 ;  /* 0x000001c003579824 */ /* 0x000fc800078e0200 */
[----:B------:R-:W-:Y:S01]  /*1770*/  @!P1 IMAD.WIDE R86, R87, 0x8, R8 ;  /* 0x0000000857569825 */ /* 0x000fe200078e0208 */
[----:B------:R-:W-:Y:S01]  /*1780*/  CS2R R8, SRZ ;  /* 0x0000000000087805 */ /* 0x000fe2000001ff00 */
[----:B------:R-:W-:Y:S04]  /*1790*/  STS.64 [R6], R88 ;  /* 0x0000005806007388 */ /* 0x000fe80000000a00 */
[----:B------:R-:W-:Y:S01]  /*17a0*/  STS.64 [R34], R90 ;  /* 0x0000005a22007388 */ /* 0x000fe20000000a00 */
[----:B------:R-:W-:Y:S01]  /*17b0*/  BAR.SYNC.DEFER_BLOCKING 0x0 ;  /* 0x0000000000007b1d */ /* 0x000fe20000010000 */
[----:B------:R-:W-:-:S05]  /*17c0*/  CS2R R84, SRZ ;  /* 0x0000000000547805 */ /* 0x000fca000001ff00 */
[----:B------:R-:W3:Y:S04]  /*17d0*/  @!P1 LDG.E.64.CONSTANT R8, desc[UR10][R86.64+0x380] ;  /* 0x0003800a56089981 */ /* 0x000ee8000c1e9b00 */
[----:B------:R-:W4:Y:S04]  /*17e0*/  @!P1 LDG.E.64.CONSTANT R84, desc[UR10][R86.64+0x180] ;  /* 0x0001800a56549981 */ /* 0x000f28000c1e9b00 */
[----:B------:R-:W1:Y:S02]  /*17f0*/  LDS.128 R48, [R4+0x180] ;  /* 0x0001800004307984 */ /* 0x000e640000000c00 */
[----:B-1----:R-:W-:-:S02]  /*1800*/  DFMA R48, R22, R48, RZ ;  /* 0x000000301630722b */ /* 0x002fc400000000ff */
[----:B------:R-:W-:Y:S06]  /*1810*/  LDS.64 R22, [R5+0x1a0] ;  /* 0x0001a00005167984 */ /* 0x000fec0000000a00 */
[----:B------:R-:W-:Y:S01]  /*1820*/  DFMA R50, R16, R50, R48 ;  /* 0x000000321032722b */ /* 0x000fe20000000030 */
[----:B------:R-:W1:Y:S01]  /*1830*/  LDS.64 R16, [R5+0x180] ;  /* 0x0001800005107984 */ /* 0x000e620000000a00 */
[----:B------:R-:W-:-:S06]  /*1840*/  CS2R R88, SRZ ;  /* 0x0000000000587805 */ /* 0x000fcc000001ff00 */
[----:B------:R-:W4:Y:S01]  /*1850*/  @!P1 LDG.E.64.CONSTANT R88, desc[UR10][R86.64+0x780] ;  /* 0x0007800a56589981 */ /* 0x000f22000c1e9b00 */
[----:B-1----:R-:W-:-:S03]  /*1860*/  DFMA R28, R28, R16, RZ ;  /* 0x000000101c1c722b */ /* 0x002fc600000000ff */
[----:B------:R-:W1:Y:S05]  /*1870*/  LDS.64 R16, [R5+0x1c0] ;  /* 0x0001c00005107984 */ /* 0x000e6a0000000a00 */
[----:B------:R-:W-:Y:S01]  /*1880*/  DFMA R22, R22, R30, R28 ;  /* 0x0000001e1616722b */ /* 0x000fe2000000001c */
[----:B------:R-:W-:Y:S01]  /*1890*/  CS2R R48, SRZ ;  /* 0x0000000000307805 */ /* 0x000fe2000001ff00 */
[----:B------:R-:W0:Y:S05]  /*18a0*/  LDS.128 R28, [R4+0x190] ;  /* 0x00019000041c7984 */ /* 0x000e2a0000000c00 */
[----:B------:R-:W4:Y:S01]  /*18b0*/  @!P1 LDG.E.64.CONSTANT R48, desc[UR10][R86.64+0x580] ;  /* 0x0005800a56309981 */ /* 0x000f22000c1e9b00 */
[----:B-1----:R-:W-:Y:S01]  /*18c0*/  DFMA R40, R40, R16, R22 ;  /* 0x000000102828722b */ /* 0x002fe20000000016 */
[----:B------:R-:W-:-:S06]  /*18d0*/  CS2R R22, SRZ ;  /* 0x0000000000167805 */ /* 0x000fcc000001ff00 */
[----:B------:R-:W4:Y:S01]  /*18e0*/  @!P1 LDG.E.64.CONSTANT R22, desc[UR10][R86.64+0x980] ;  /* 0x0009800a56169981 */ /* 0x000f22000c1e9b00 */
[----:B0-----:R-:W-:-:S03]  /*18f0*/  DFMA R28, R18, R28, R50 ;  /* 0x0000001c121c722b */ /* 0x001fc60000000032 */
[----:B------:R-:W0:Y:S05]  /*1900*/  LDS.128 R16, [R35] ;  /* 0x0000000023107984 */ /* 0x000e2a0000000c00 */
[----:B------:R-:W-:Y:S01]  /*1910*/  DFMA R90, R14, R30, R28 ;  /* 0x0000001e0e5a722b */ /* 0x000fe2000000001c */
[----:B------:R-:W-:Y:S01]  /*1920*/  CS2R R14, SRZ ;  /* 0x00000000000e7805 */ /* 0x000fe2000001ff00 */
[----:B------:R-:W1:Y:S05]  /*1930*/  LDS.64 R30, [R5+0x1e0] ;  /* 0x0001e000051e7984 */ /* 0x000e6a0000000a00 */
[----:B------:R-:W4:Y:S01]  /*1940*/  @!P1 LDG.E.64.CONSTANT R14, desc[UR10][R86.64+0xd80] ;  /* 0x000d800a560e9981 */ /* 0x000f22000c1e9b00 */
[----:B------:R-:W-:-:S06]  /*1950*/  CS2R R50, SRZ ;  /* 0x0000000000327805 */ /* 0x000fcc000001ff00 */
[----:B------:R1:W4:Y:S01]  /*1960*/  @!P1 LDG.E.64.CONSTANT R50, desc[UR10][R82.64+0xb00] ;  /* 0x000b000a52329981 */ /* 0x000322000c1e9b00 */
[----:B0-----:R-:W-:Y:S02]  /*1970*/  DMUL R16, R12, R16 ;  /* 0x000000100c107228 */ /* 0x001fe40000000000 */
[----:B--2---:R-:W-:-:S08]  /*1980*/  DMUL R28, R92, UR4 ;  /* 0x000000045c1c7c28 */ /* 0x004fd00008000000 */
[----:B------:R-:W-:Y:S01]  /*1990*/  DFMA R28, R10, R28, R16 ;  /* 0x0000001c0a1c722b */ /* 0x000fe20000000010 */
[----:B------:R-:W0:Y:S01]  /*19a0*/  LDS.64 R16, [R7] ;  /* 0x0000000007107984 */ /* 0x000e220000000a00 */
[----:B-1----:R-:W-:-:S03]  /*19b0*/  DFMA R82, R30, R42, R40 ;  /* 0x0000002a1e52722b */ /* 0x002fc60000000028 */
[----:B------:R-:W1:Y:S01]  /*19c0*/  LDS.64 R40, [R7+0x20] ;  /* 0x0000200007287984 */ /* 0x000e620000000a00 */
[----:B------:R-:W-:-:S06]  /*19d0*/  CS2R R92, SRZ ;  /* 0x00000000005c7805 */ /* 0x000fcc000001ff00 */
[----:B------:R2:W2:Y:S01]  /*19e0*/  @!P1 LDG.E.64.CONSTANT R92, desc[UR10][R86.64+0xb80] ;  /* 0x000b800a565c9981 */ /* 0x0004a2000c1e9b00 */
[----:B0-----:R-:W-:-:S03]  /*19f0*/  DFMA R16, R26, R16, R28 ;  /* 0x000000101a10722b */ /* 0x001fc6000000001c */
[----:B------:R-:W0:Y:S05]  /*1a00*/  LDS.128 R28, [UR9+0xc60] ;  /* 0x000c6009ff1c7984 */ /* 0x000e2a0008000c00 */
[----:B------:R-:W-:-:S08]  /*1a10*/  DFMA R18, R24, R18, R16 ;  /* 0x000000121812722b */ /* 0x000fd00000000010 */
[----:B-1----:R-:W-:Y:S02]  /*1a20*/  DFMA R40, R60, R40, R18 ;  /* 0x000000283c28722b */ /* 0x002fe40000000012 */
[----:B---3--:R-:W-:-:S08]  /*1a30*/  DMUL R16, R82, R8 ;  /* 0x0000000852107228 */ /* 0x008fd00000000000 */
[----:B----4-:R-:W-:Y:S02]  /*1a40*/  DFMA R84, R90, R84, R16 ;  /* 0x000000545a54722b */ /* 0x010fe40000000010 */
[----:B------:R-:W1:Y:S01]  /*1a50*/  LDS.128 R16, [R35+0x10] ;  /* 0x0000100023107984 */ /* 0x000e620000000c00 */
[----:B0-----:R-:W-:-:S08]  /*1a60*/  DFMA R58, R58, R28, RZ ;  /* 0x0000001c3a3a722b */ /* 0x001fd000000000ff */
[----:B------:R-:W-:Y:S02]  /*1a70*/  DFMA R56, R56, R30, R58 ;  /* 0x0000001e3838722b */ /* 0x000fe4000000003a */
[----:B-1----:R-:W-:Y:S01]  /*1a80*/  DFMA R58, R62, R16, R40 ;  /* 0x000000103e3a722b */ /* 0x002fe20000000028 */
[----:B------:R-:W0:Y:S05]  /*1a90*/  LDS.128 R40, [UR9+0xc70] ;  /* 0x000c7009ff287984 */ /* 0x000e2a0008000c00 */
[----:B0-----:R-:W-:Y:S02]  /*1aa0*/  DFMA R16, R10, R40, R56 ;  /* 0x000000280a10722b */ /* 0x001fe40000000038 */
[----:B------:R-:W0:Y:S01]  /*1ab0*/  LDS.64 R56, [R7+0x40] ;  /* 0x0000400007387984 */ /* 0x000e220000000a00 */
[----:B------:R-:W-:-:S05]  /*1ac0*/  DMUL R88, R82, R88 ;  /* 0x0000005852587228 */ /* 0x000fca0000000000 */
[----:B------:R-:W-:-:S03]  /*1ad0*/  DFMA R16, R20, R42, R16 ;  /* 0x0000002a1410722b */ /* 0x000fc60000000010 */
[----:B------:R-:W-:Y:S02]  /*1ae0*/  DFMA R8, R90, R8, R88 ;  /* 0x000000085a08722b */ /* 0x000fe40000000058 */
[----:B0-----:R-:W-:Y:S01]  /*1af0*/  DFMA R56, R54, R56, R58 ;  /* 0x000000383638722b */ /* 0x001fe2000000003a */
[----:B------:R-:W-:Y:S02]  /*1b00*/  LDS.64 R58, [R7+0x60] ;  /* 0x00006000073a7984 */ /* 0x000fe40000000a00 */
[C---:B--2---:R-:W-:Y:S01]  /*1b10*/  DFMA R86, R16.reuse, R48, R84 ;  /* 0x000000301056722b */ /* 0x044fe20000000054 */
[----:B------:R-:W-:Y:S06]  /*1b20*/  BAR.SYNC.DEFER_BLOCKING 0x0 ;  /* 0x0000000000007b1d */ /* 0x000fec0000010000 */
[----:B------:R-:W-:Y:S01]  /*1b30*/  DFMA R88, R16, R22, R8 ;  /* 0x000000161058722b */ /* 0x000fe20000000008 */
[----:B------:R-:W-:Y:S06]  /*1b40*/  STS.64 [R6], R86 ;  /* 0x0000005606007388 */ /* 0x000fec0000000a00 */
[----:B------:R-:W-:Y:S01]  /*1b50*/  STS.64 [R34], R88 ;  /* 0x0000005822007388 */ /* 0x000fe20000000a00 */
[----:B------:R-:W-:Y:S06]  /*1b60*/  BAR.SYNC.DEFER_BLOCKING 0x0 ;  /* 0x0000000000007b1d */ /* 0x000fec0000010000 */
[----:B------:R-:W0:Y:S04]  /*1b70*/  LDS.128 R8, [R35] ;  /* 0x0000000023087984 */ /* 0x000e280000000c00 */
[----:B------:R-:W1:Y:S01]  /*1b80*/  LDS.64 R84, [R7] ;  /* 0x0000000007547984 */ /* 0x000e620000000a00 */
[----:B------:R-:W-:-:S02]  /*1b90*/  DMUL R14, R14, UR4 ;  /* 0x000000040e0e7c28 */ /* 0x000fc40008000000 */
[----:B------:R-:W-:Y:S02]  /*1ba0*/  DMUL R22, R82, R22 ;  /* 0x0000001652167228 */ /* 0x000fe40000000000 */
[----:B------:R-:W-:Y:S02]  /*1bb0*/  DFMA R50, R80, R50, R78 ;  /* 0x000000325032722b */ /* 0x000fe4000000004e */
[----:B------:R-:W-:Y:S02]  /*1bc0*/  DFMA R18, R52, R18, R56 ;  /* 0x000000123412722b */ /* 0x000fe40000000038 */
[----:B------:R-:W-:Y:S02]  /*1bd0*/  DFMA R68, R32, R64, R68 ;  /* 0x000000402044722b */ /* 0x000fe40000000044 */
[----:B------:R-:W-:Y:S01]  /*1be0*/  DADD R70, R70, R76 ;  /* 0x0000000046467229 */ /* 0x000fe2000000004c */
[C---:B------:R-:W-:Y:S01]  /*1bf0*/  IMAD.SHL.U32 R5, R0.reuse, 0x8, RZ ;  /* 0x0000000800057824 */ /* 0x040fe200078e00ff */
[----:B0-----:R-:W-:Y:S01]  /*1c00*/  DMUL R12, R12, R8 ;  /* 0x000000080c0c7228 */ /* 0x001fe20000000000 */
[----:B------:R-:W-:Y:S01]  /*1c10*/  LOP3.LUT R6, R0, 0x3, RZ, 0xc0, !PT ;  /* 0x0000000300067812 */ /* 0x000fe200078ec0ff */
[----:B------:R-:W0:Y:S01]  /*1c20*/  LDS.64 R8, [R7+0x20] ;  /* 0x0000200007087984 */ /* 0x000e220000000a00 */
[----:B------:R-:W2:Y:S05]  /*1c30*/  LDCU.64 UR4, c[0x3][0x718] ;  /* 0x00c0e300ff0477ac */ /* 0x000eaa0008000a00 */
[----:B------:R-:W-:-:S02]  /*1c40*/  DFMA R20, R20, R14, R12 ;  /* 0x0000000e1414722b */ /* 0x000fc4000000000c */
[----:B------:R-:W3:Y:S06]  /*1c50*/  LDS.128 R12, [R35+0x10] ;  /* 0x00001000230c7984 */ /* 0x000eec0000000c00 */
[----:B-1----:R-:W-:Y:S02]  /*1c60*/  DFMA R84, R26, R84, R20 ;  /* 0x000000541a54722b */ /* 0x002fe40000000014 */
[----:B------:R-:W1:Y:S06]  /*1c70*/  LDS.64 R20, [R7+0x40] ;  /* 0x0000400007147984 */ /* 0x000e6c0000000a00 */
[----:B------:R-:W-:Y:S01]  /*1c80*/  DFMA R84, R24, R10, R84 ;  /* 0x0000000a1854722b */ /* 0x000fe20000000054 */
[----:B------:R-:W4:Y:S07]  /*1c90*/  LDS.64 R10, [R7+0x60] ;  /* 0x00006000070a7984 */ /* 0x000f2e0000000a00 */
[----:B0-----:R-:W-:-:S08]  /*1ca0*/  DFMA R8, R60, R8, R84 ;  /* 0x000000083c08722b */ /* 0x001fd00000000054 */
[----:B---3--:R-:W-:Y:S02]  /*1cb0*/  DFMA R8, R62, R12, R8 ;  /* 0x0000000c3e08722b */ /* 0x008fe40000000008 */
[----:B------:R-:W-:-:S06]  /*1cc0*/  DFMA R22, R90, R48, R22 ;  /* 0x000000305a16722b */ /* 0x000fcc0000000016 */
        /* <DEDUP_REMOVED lines=10> */
[----:B----4-:R-:W-:Y:S01]  /*1d70*/  DFMA R8, R66, R10, R8 ;  /* 0x0000000a4208722b */ /* 0x010fe20000000008 */
[----:B------:R-:W-:Y:S01]  /*1d80*/  LOP3.LUT R21, R5, 0x18, RZ, 0xc0, !PT ;  /* 0x0000001805157812 */ /* 0x000fe200078ec0ff */
[----:B------:R-:W-:-:S02]  /*1d90*/  DFMA R28, R28, R22, R68 ;  /* 0x000000161c1c722b */ /* 0x000fc40000000044 */
        /* <DEDUP_REMOVED lines=8> */
[----:B------:R-:W-:Y:S01]  /*1e20*/  STS.64 [R4+0x180], R8 ;  /* 0x0001800804007388 */ /* 0x000fe20000000a00 */
[----:B------:R-:W-:-:S05]  /*1e30*/  SHF.R.U32.HI R5, RZ, 0x2, R0 ;  /* 0x00000002ff057819 */ /* 0x000fca0000011600 */
[----:B------:R-:W-:-:S04]  /*1e40*/  IMAD R5, R5, 0x60, R4 ;  /* 0x0000006005057824 */ /* 0x000fc800078e0204 */
[----:B------:R-:W-:Y:S01]  /*1e50*/  IMAD R5, R6, 0x18, R5 ;  /* 0x0000001806057824 */ /* 0x000fe200078e0205 */
[----:B------:R-:W-:Y:S08]  /*1e60*/  BAR.SYNC.DEFER_BLOCKING 0x0 ;  /* 0x0000000000007b1d */ /* 0x000ff00000010000 */
[----:B------:R-:W-:Y:S06]  /*1e70*/  BAR.SYNC.DEFER_BLOCKING 0x0 ;  /* 0x0000000000007b1d */ /* 0x000fec0000010000 */
[----:B------:R-:W-:Y:S04]  /*1e80*/  LDS.64 R6, [R5] ;  /* 0x0000000005067984 */ /* 0x000fe80000000a00 */
[----:B------:R-:W0:Y:S04]  /*1e90*/  LDS.64 R10, [R5+0x18] ;  /* 0x00001800050a7984 */ /* 0x000e280000000a00 */
[----:B------:R-:W-:Y:S04]  /*1ea0*/  LDS.64 R14, [R5+0x8] ;  /* 0x00000800050e7984 */ /* 0x000fe80000000a00 */
[----:B------:R-:W1:Y:S01]  /*1eb0*/  LDS.64 R16, [R5+0x10] ;  /* 0x0000100005107984 */ /* 0x000e620000000a00 */
[----:B0-----:R-:W-:-:S02]  /*1ec0*/  DADD R12, R6, R10 ;  /* 0x00000000060c7229 */ /* 0x001fc4000000000a */
[----:B------:R-:W-:Y:S02]  /*1ed0*/  DADD R6, R6, -R10 ;  /* 0x0000000006067229 */ /* 0x000fe4000000080a */
[C-C-:B-1----:R-:W-:Y:S02]  /*1ee0*/  DADD R8, R14.reuse, R16.reuse ;  /* 0x000000000e087229 */ /* 0x142fe40000000010 */
[----:B------:R-:W-:Y:S02]  /*1ef0*/  DADD R14, R14, -R16 ;  /* 0x000000000e0e7229 */ /* 0x000fe40000000810 */
[C---:B------:R-:W-:Y:S02]  /*1f00*/  DFMA R10, R12.reuse, UR12, RZ ;  /* 0x0000000c0c0a7c2b */ /* 0x040fe400080000ff */
[----:B------:R-:W-:Y:S02]  /*1f10*/  DFMA R16, R12, UR14, RZ ;  /* 0x0000000e0c107c2b */ /* 0x000fe400080000ff */
[----:B------:R-:W-:-:S02]  /*1f20*/  DFMA R12, R6, UR16, RZ ;  /* 0x00000010060c7c2b */ /* 0x000fc400080000ff */
[----:B------:R-:W-:Y:S02]  /*1f30*/  DFMA R6, R6, UR18, RZ ;  /* 0x0000001206067c2b */ /* 0x000fe400080000ff */
[C---:B------:R-:W-:Y:S02]  /*1f40*/  DFMA R10, R8.reuse, UR20, R10 ;  /* 0x00000014080a7c2b */ /* 0x040fe4000800000a */
[----:B--2---:R-:W-:Y:S02]  /*1f50*/  DFMA R16, R8, UR4, R16 ;  /* 0x0000000408107c2b */ /* 0x004fe40008000010 */
[C---:B------:R-:W-:Y:S02]  /*1f60*/  DFMA R12, R14.reuse, UR24, R12 ;  /* 0x000000180e0c7c2b */ /* 0x040fe4000800000c */
[----:B------:R-:W-:-:S06]  /*1f70*/  DFMA R14, R14, UR6, R6 ;  /* 0x000000060e0e7c2b */ /* 0x000fcc0008000006 */
        /* <DEDUP_REMOVED lines=11> */
[----:B0-----:R-:W-:-:S05]  /*2030*/  IMAD.IADD R5, R2, 0x1, R21 ;  /* 0x0000000102057824 */ /* 0x001fca00078e0215 */
        /* <DEDUP_REMOVED lines=8> */
[----:B------:R-:W-:Y:S02]  /*20c0*/  DFMA R14, R10, UR12, RZ ;  /* 0x0000000c0a0e7c2b */ /* 0x000fe400080000ff */
[----:B------:R-:W-:Y:S02]  /*20d0*/  DFMA R16, R6, UR18, RZ ;  /* 0x0000001206107c2b */ /* 0x000fe400080000ff */
[----:B------:R-:W-:-:S02]  /*20e0*/  DFMA R10, R10, UR14, RZ ;  /* 0x0000000e0a0a7c2b */ /* 0x000fc400080000ff */
[----:B------:R-:W-:Y:S02]  /*20f0*/  DFMA R6, R6, UR16, RZ ;  /* 0x0000001006067c2b */ /* 0x000fe400080000ff */
[----:B------:R-:W-:Y:S02]  /*2100*/  DFMA R14, R8, UR20, R14 ;  /* 0x00000014080e7c2b */ /* 0x000fe4000800000e */
[----:B------:R-:W-:Y:S02]  /*2110*/  DFMA R16, R12, UR6, R16 ;  /* 0x000000060c107c2b */ /* 0x000fe40008000010 */
[----:B------:R-:W-:Y:S02]  /*2120*/  DFMA R10, R8, UR4, R10 ;  /* 0x00000004080a7c2b */ /* 0x000fe4000800000a */
        /* <DEDUP_REMOVED lines=9> */
.L_x_334:
[----:B------:R-:W-:Y:S05]  /*21c0*/  BSYNC.RECONVERGENT B0 ;  /* 0x0000000000007941 */ /* 0x000fea0003800200 */
.L_x_333:
[----:B------:R-:W-:Y:S06]  /*21d0*/  BAR.SYNC.DEFER_BLOCKING 0x0 ;  /* 0x0000000000007b1d */ /* 0x000fec0000010000 */
[----:B------:R-:W-:Y:S05]  /*21e0*/  @P2 EXIT ;  /* 0x000000000000294d */ /* 0x000fea0003800000 */
[----:B01----:R-:W-:Y:S04]  /*21f0*/  LDS.64 R6, [R4] ;  /* 0x0000000004067984 */ /* 0x003fe80000000a00 */
        /* <DEDUP_REMOVED lines=12> */
[----:B------:R-:W-:Y:S02]  /*22c0*/  DFMA R16, R8, UR4, R16 ;  /* 0x0000000408107c2b */ /* 0x000fe40008000010 */
[C---:B------:R-:W-:Y:S02]  /*22d0*/  DFMA R10, R12.reuse, UR24, R10 ;  /* 0x000000180c0a7c2b */ /* 0x040fe4000800000a */
[----:B------:R-:W-:Y:S01]  /*22e0*/  DFMA R6, R12, UR6, R6 ;  /* 0x000000060c067c2b */ /* 0x000fe20008000006 */
[----:B------:R-:W-:Y:S10]  /*22f0*/  @!P0 EXIT ;  /* 0x000000000000894d */ /* 0x000ff40003800000 */
[----:B------:R-:W0:Y:S01]  /*2300*/  LDC.64 R12, c[0x0][0x3c8] ;  /* 0x0000f200ff0c7b82 */ /* 0x000e220000000a00 */
[----:B------:R-:W-:Y:S01]  /*2310*/  LOP3.LUT R0, R0, 0xf, RZ, 0xc0, !PT ;  /* 0x0000000f00007812 */ /* 0x000fe200078ec0ff */
[----:B------:R-:W-:Y:S02]  /*2320*/  DADD R8, R16, R6 ;  /* 0x0000000010087229 */ /* 0x000fe40000000006 */
[----:B------:R-:W-:Y:S02]  /*2330*/  DADD R4, R14, R10 ;  /* 0x000000000e047229 */ /* 0x000fe4000000000a */
[----:B------:R-:W-:Y:S01]  /*2340*/  IMAD R3, R3, 0x40, R0 ;  /* 0x0000004003037824 */ /* 0x000fe200078e0200 */
[----:B------:R-:W-:Y:S02]  /*2350*/  DADD R6, R16, -R6 ;  /* 0x0000000010067229 */ /* 0x000fe40000000806 */
[----:B------:R-:W-:Y:S01]  /*2360*/  DADD R10, R14, -R10 ;  /* 0x000000000e0a7229 */ /* 0x000fe2000000080a */
[----:B0-----:R-:W-:-:S05]  /*2370*/  IMAD.WIDE R2, R3, 0x8, R12 ;  /* 0x0000000803027825 */ /* 0x001fca00078e020c */
[----:B------:R-:W-:Y:S04]  /*2380*/  STG.E.64 desc[UR10][R2.64+0x80], R8 ;  /* 0x0000800802007986 */ /* 0x000fe8000c101b0a */
[----:B------:R-:W-:Y:S04]  /*2390*/  STG.E.64 desc[UR10][R2.64+0x100], R6 ;  /* 0x0001000602007986 */ /* 0x000fe8000c101b0a */
[----:B------:R-:W-:Y:S04]  /*23a0*/  STG.E.64 desc[UR10][R2.64], R4 ;  /* 0x0000000402007986 */ /* 0x000fe8000c101b0a */
[----:B------:R-:W-:Y:S01]  /*23b0*/  STG.E.64 desc[UR10][R2.64+0x180], R10 ;  /* 0x0001800a02007986 */ /* 0x000fe2000c101b0a */
[----:B------:R-:W-:Y:S05]  /*23c0*/  EXIT ;  /* 0x000000000000794d */ /* 0x000fea0003800000 */
.L_x_335:
        /* <DEDUP_REMOVED lines=11> */
.L_x_454:


//--------------------- .text._Z32massMatrixMultiplyConstantKernelILi3ELi7ELi2EEvidPKdS1_S1_S1_S1_S1_S1_Pd --------------------------
	.section	.text._Z32massMatrixMultiplyConstantKernelILi3ELi7ELi2EEvidPKdS1_S1_S1_S1_S1_S1_Pd,"ax",@progbits
	.align	128
        .global         _Z32massMatrixMultiplyConstantKernelILi3ELi7ELi2EEvidPKdS1_S1_S1_S1_S1_S1_Pd
        .type           _Z32massMatrixMultiplyConstantKernelILi3ELi7ELi2EEvidPKdS1_S1_S1_S1_S1_S1_Pd,@function
        .size           _Z32massMatrixMultiplyConstantKernelILi3ELi7ELi2EEvidPKdS1_S1_S1_S1_S1_S1_Pd,(.L_x_455 - _Z32massMatrixMultiplyConstantKernelILi3ELi7ELi2EEvidPKdS1_S1_S1_S1_S1_S1_Pd)
        .other          _Z32massMatrixMultiplyConstantKernelILi3ELi7ELi2EEvidPKdS1_S1_S1_S1_S1_S1_Pd,@"STO_CUDA_ENTRY STV_DEFAULT"
_Z32massMatrixMultiplyConstantKernelILi3ELi7ELi2EEvidPKdS1_S1_S1_S1_S1_S1_Pd:
.text._Z32massMatrixMultiplyConstantKernelILi3ELi7ELi2EEvidPKdS1_S1_S1_S1_S1_S1_Pd:
        /* <DEDUP_REMOVED lines=49> */
[----:B------:R0:W5:Y:S01]  /*0310*/  @P0 LDG.E.64.CONSTANT R20, desc[UR4][R14.64+0x90] ;  /* 0x000090040e140981 */ /* 0x000162000c1e9b00 */
[----:B-1----:R-:W-:Y:S02]  /*0320*/  LEA R7, R9, R4, 0x18 ;  /* 0x0000000409077211 */ /* 0x002fe400078ec0ff */
[----:B------:R-:W-:Y:S01]  /*0330*/  LOP3.LUT R4, R2, 0xffff, RZ, 0xc0, !PT ;  /* 0x0000ffff02047812 */ /* 0x000fe200078ec0ff */
[----:B------:R-:W-:Y:S02]  /*0340*/  IMAD R2, R5, 0x3, RZ ;  /* 0x0000000305027824 */ /* 0x000fe400078e02ff */
[----:B------:R-:W-:Y:S01]  /*0350*/  IMAD.MOV.U32 R5, RZ, RZ, R8 ;  /* 0x000000ffff057224 */ /* 0x000fe200078e0008 */
[----:B------:R-:W-:Y:S01]  /*0360*/  SHF.R.U32.HI R4, RZ, 0x9, R4 ;  /* 0x00000009ff047819 */ /* 0x000fe20000011604 */
[----:B------:R-:W-:-:S02]  /*0370*/  IMAD.MOV R3, RZ, RZ, -R2 ;  /* 0x000000ffff037224 */ /* 0x000fc400078e0a02 */
[----:B------:R-:W-:Y:S01]  /*0380*/  IMAD R2, R5, 0x7, RZ ;  /* 0x0000000705027824 */ /* 0x000fe200078e02ff */
[----:B------:R-:W-:Y:S01]  /*0390*/  LOP3.LUT R8, R4, 0xffff, RZ, 0xc0, !PT ;  /* 0x0000ffff04087812 */ /* 0x000fe200078ec0ff */
[----:B------:R-:W-:Y:S01]  /*03a0*/  VIADD R4, R10, 0x1b90 ;  /* 0x00001b900a047836 */ /* 0x000fe20000000000 */
[----:B------:R-:W-:Y:S01]  /*03b0*/  PRMT R5, R3, 0x7710, RZ ;  /* 0x0000771003057816 */ /* 0x000fe200000000ff */
[----:B------:R-:W-:Y:S02]  /*03c0*/  IMAD.MOV R83, RZ, RZ, -R2 ;  /* 0x000000ffff537224 */ /* 0x000fe400078e0a02 */
[----:B------:R-:W-:Y:S02]  /*03d0*/  IMAD R7, R6, 0xab8, R7 ;  /* 0x00000ab806077824 */ /* 0x000fe400078e0207 */
[----:B------:R-:W-:Y:S01]  /*03e0*/  IMAD.IADD R2, R5, 0x1, R22 ;  /* 0x0000000105027824 */ /* 0x000fe200078e0216 */
[----:B------:R-:W-:Y:S01]  /*03f0*/  LEA R5, R9, R4, 0x18 ;  /* 0x0000000409057211 */ /* 0x000fe200078ec0ff */
[----:B------:R-:W-:Y:S01]  /*0400*/  IMAD R3, R8, 0x38, R7 ;  /* 0x0000003808037824 */ /* 0x000fe200078e0207 */
[----:B------:R-:W-:-:S02]  /*0410*/  PRMT R83, R83, 0x7710, RZ ;  /* 0x0000771053537816 */ /* 0x000fc400000000ff */
[----:B------:R-:W-:Y:S01]  /*0420*/  LOP3.LUT R4, R2, 0xffff, RZ, 0xc0, !PT ;  /* 0x0000ffff02047812 */ /* 0x000fe200078ec0ff */
[----:B------:R-:W-:Y:S02]  /*0430*/  IMAD R11, R22, 0x8, R5 ;  /* 0x00000008160b7824 */ /* 0x000fe400078e0205 */
        /* <DEDUP_REMOVED lines=15> */
[----:B------:R-:W2:Y:S03]  /*0530*/  LDCU.128 UR24, c[0x3][0x720] ;  /* 0x00c0e400ff1877ac */ /* 0x000ea60008000c00 */
[----:B------:R-:W-:Y:S01]  /*0540*/  DMUL R14, R14, 0.5 ;  /* 0x3fe000000e0e7828 */ /* 0x000fe20000000000 */
        /* <DEDUP_REMOVED lines=35> */
.L_x_337:
[----:B------:R-:W-:Y:S05]  /*0780*/  BSYNC.RECONVERGENT B0 ;  /* 0x0000000000007941 */ /* 0x000fea0003800200 */
.L_x_336:
        /* <DEDUP_REMOVED lines=8> */
[----:B-----5:R-:W3:Y:S01]  /*0810*/  LDS.64 R18, [R3+0x38] ;  /* 0x0000380003127984 */ /* 0x020ee20000000a00 */
[----:B------:R-:W4:Y:S01]  /*0820*/  LDCU.128 UR16, c[0x3][0x710] ;  /* 0x00c0e200ff1077ac */ /* 0x000f220008000c00 */
[----:B------:R-:W2:Y:S01]  /*0830*/  LDCU.128 UR24, c[0x3][0x720] ;  /* 0x00c0e400ff1877ac */ /* 0x000ea20008000c00 */
[----:B------:R-:W2:Y:S01]  /*0840*/  LDCU.128 UR32, c[0x3][0x730] ;  /* 0x00c0e600ff2077ac */ /* 0x000ea20008000c00 */
[----:B------:R-:W2:Y:S01]  /*0850*/  LDCU.128 UR20, c[0x3][0x8d0] ;  /* 0x00c11a00ff1477ac */ /* 0x000ea20008000c00 */
[----:B------:R-:W2:Y:S01]  /*0860*/  LDCU.128 UR36, c[0x3][0x8f0] ;  /* 0x00c11e00ff2477ac */ /* 0x000ea20008000c00 */
[----:B------:R-:W2:Y:S01]  /*0870*/  LDCU.128 UR28, c[0x3][0x8e0] ;  /* 0x00c11c00ff1c77ac */ /* 0x000ea20008000c00 */
[----:B-1----:R-:W-:-:S02]  /*0880*/  DADD R16, R12, R14 ;  /* 0x000000000c107229 */ /* 0x002fc4000000000e */
[----:B------:R-:W-:Y:S02]  /*0890*/  DADD R12, R12, -R14 ;  /* 0x000000000c0c7229 */ /* 0x000fe4000000080e */
[C-C-:B---3--:R-:W-:Y:S02]  /*08a0*/  DADD R20, R18.reuse, R18.reuse ;  /* 0x0000000012147229 */ /* 0x148fe40000000012 */
[----:B------:R-:W-:Y:S02]  /*08b0*/  DADD R18, R18, -R18 ;  /* 0x0000000012127229 */ /* 0x000fe40000000812 */
[C---:B0-----:R-:W-:Y:S02]  /*08c0*/  DFMA R22, R16.reuse, UR8, RZ ;  /* 0x0000000810167c2b */ /* 0x041fe400080000ff */
[----:B----4-:R-:W-:Y:S02]  /*08d0*/  DFMA R24, R16, UR16, RZ ;  /* 0x0000001010187c2b */ /* 0x010fe400080000ff */
[----:B------:R-:W-:-:S02]  /*08e0*/  DMUL R20, R20, 0.5 ;  /* 0x3fe0000014147828 */ /* 0x000fc40000000000 */
[C---:B--2---:R-:W-:Y:S02]  /*08f0*/  DFMA R26, R16.reuse, UR24, RZ ;  /* 0x00000018101a7c2b */ /* 0x044fe400080000ff */
[----:B------:R-:W-:Y:S02]  /*0900*/  DFMA R28, R16, UR32, RZ ;  /* 0x00000020101c7c2b */ /* 0x000fe400080000ff */
[C---:B------:R-:W-:Y:S02]  /*0910*/  DFMA R14, R12.reuse, UR12, RZ ;  /* 0x0000000c0c0e7c2b */ /* 0x040fe400080000ff */
[C---:B------:R-:W-:Y:S02]  /*0920*/  DFMA R38, R12.reuse, UR36, RZ ;  /* 0x000000240c267c2b */ /* 0x040fe400080000ff */
[C---:B------:R-:W-:Y:S02]  /*0930*/  DFMA R16, R12.reuse, UR20, RZ ;  /* 0x000000140c107c2b */ /* 0x040fe400080000ff */
[----:B------:R-:W-:-:S02]  /*0940*/  DFMA R12, R12, UR28, RZ ;  /* 0x0000001c0c0c7c2b */ /* 0x000fc400080000ff */
[----:B------:R-:W-:Y:S02]  /*0950*/  DFMA R22, R20, UR10, R22 ;  /* 0x0000000a14167c2b */ /* 0x000fe40008000016 */
[----:B------:R-:W-:Y:S02]  /*0960*/  DFMA R14, R18, UR14, R14 ;  /* 0x0000000e120e7c2b */ /* 0x000fe4000800000e */
[C---:B------:R-:W-:Y:S02]  /*0970*/  DFMA R24, R20.reuse, UR18, R24 ;  /* 0x0000001214187c2b */ /* 0x040fe40008000018 */
[C---:B------:R-:W-:Y:S02]  /*0980*/  DFMA R26, R20.reuse, UR26, R26 ;  /* 0x0000001a141a7c2b */ /* 0x040fe4000800001a */
[----:B------:R-:W-:Y:S02]  /*0990*/  DFMA R28, R20, UR34, R28 ;  /* 0x00000022141c7c2b */ /* 0x000fe4000800001c */
[----:B------:R-:W-:-:S02]  /*09a0*/  DFMA R16, R18, UR22, R16 ;  /* 0x0000001612107c2b */ /* 0x000fc40008000010 */
[C---:B------:R-:W-:Y:S02]  /*09b0*/  DFMA R20, R18.reuse, UR30, R12 ;  /* 0x0000001e12147c2b */ /* 0x040fe4000800000c */
[----:B------:R-:W-:Y:S02]  /*09c0*/  DFMA R38, R18, UR38, R38 ;  /* 0x0000002612267c2b */ /* 0x000fe40008000026 */
[C-C-:B------:R-:W-:Y:S02]  /*09d0*/  DADD R12, R22.reuse, R14.reuse ;  /* 0x00000000160c7229 */ /* 0x140fe4000000000e */
[----:B------:R-:W-:Y:S02]  /*09e0*/  DADD R14, R22, -R14 ;  /* 0x00000000160e7229 */ /* 0x000fe4000000080e */
[----:B------:R-:W-:Y:S02]  /*09f0*/  DADD R18, R24, R16 ;  /* 0x0000000018127229 */ /* 0x000fe40000000010 */
[----:B------:R-:W-:Y:S01]  /*0a00*/  DADD R22, R26, R20 ;  /* 0x000000001a167229 */ /* 0x000fe20000000014 */
        /* <DEDUP_REMOVED lines=10> */
.L_x_339:
[----:B------:R-:W-:Y:S05]  /*0ab0*/  BSYNC.RECONVERGENT B0 ;  /* 0x0000000000007941 */ /* 0x000fea0003800200 */
.L_x_338:
[----:B------:R-:W-:Y:S01]  /*0ac0*/  BAR.SYNC.DEFER_BLOCKING 0x0 ;  /* 0x0000000000007b1d */ /* 0x000fe20000010000 */
[----:B------:R-:W-:Y:S02]  /*0ad0*/  CS2R R42, SRZ ;  /* 0x00000000002a7805 */ /* 0x000fe4000001ff00 */
        /* <DEDUP_REMOVED lines=10> */
[----:B------:R-:W3:Y:S01]  /*0b80*/  LDCU.128 UR12, c[0x3][0x8c0] ;  /* 0x00c11800ff0c77ac */ /* 0x000ee20008000c00 */
[----:B------:R-:W3:Y:S01]  /*0b90*/  LDCU.128 UR20, c[0x3][0x8d0] ;  /* 0x00c11a00ff1477ac */ /* 0x000ee20008000c00 */
[----:B012---:R-:W-:Y:S01]  /*0ba0*/  LDS.64 R12, [R4] ;  /* 0x00000000040c7984 */ /* 0x007fe20000000a00 */
[----:B------:R-:W0:Y:S03]  /*0bb0*/  LDCU.128 UR28, c[0x3][0x8e0] ;  /* 0x00c11c00ff1c77ac */ /* 0x000e260008000c00 */
[----:B------:R-:W1:Y:S01]  /*0bc0*/  LDS.64 R14, [R4+0x10] ;  /* 0x00001000040e7984 */ /* 0x000e620000000a00 */
[----:B------:R-:W2:Y:S03]  /*0bd0*/  LDCU.128 UR36, c[0x3][0x8f0] ;  /* 0x00c11e00ff2477ac */ /* 0x000ea60008000c00 */
[----:B-----5:R-:W3:Y:S01]  /*0be0*/  LDS.64 R18, [R4+0x8] ;  /* 0x0000080004127984 */ /* 0x020ee20000000a00 */
[----:B------:R-:W-:-:S02]  /*0bf0*/  CS2R R162, SRZ ;  /* 0x0000000000a27805 */ /* 0x000fc4000001ff00 */
[----:B------:R-:W-:Y:S02]  /*0c00*/  CS2R R142, SRZ ;  /* 0x00000000008e7805 */ /* 0x000fe4000001ff00 */
[----:B------:R-:W-:Y:S01]  /*0c10*/  CS2R R140, SRZ ;  /* 0x00000000008c7805 */ /* 0x000fe2000001ff00 */
[----:B------:R-:W4:Y:S01]  /*0c20*/  @!P1 LDG.E.64.CONSTANT R48, desc[UR4][R98.64+0x188] ;  /* 0x0001880462309981 */ /* 0x000f22000c1e9b00 */
        /* <DEDUP_REMOVED lines=9> */
[----:B------:R-:W2:Y:S01]  /*0cc0*/  LDCU.64 UR6, c[0x0][0x388] ;  /* 0x00007100ff0677ac */ /* 0x000ea20008000a00 */
[----:B------:R-:W4:Y:S01]  /*0cd0*/  @!P1 LDG.E.64.CONSTANT R140, desc[UR4][R98.64+0x3720] ;  /* 0x00372004628c9981 */ /* 0x000f22000c1e9b00 */
[C-C-:B-1----:R-:W-:Y:S01]  /*0ce0*/  DADD R16, R12.reuse, R14.reuse ;  /* 0x000000000c107229 */ /* 0x142fe2000000000e */
[----:B------:R-:W-:Y:S01]  /*0cf0*/  VIADD R10, R10, 0x310 ;  /* 0x000003100a0a7836 */ /* 0x000fe20000000000 */
[----:B------:R-:W-:Y:S01]  /*0d00*/  DADD R12, R12, -R14 ;  /* 0x000000000c0c7229 */ /* 0x000fe2000000080e */
[----:B------:R-:W4:Y:S01]  /*0d10*/  @!P1 LDG.E.64.CONSTANT R128, desc[UR4][R98.64+0x41d8] ;  /* 0x0041d80462809981 */ /* 0x000f22000c1e9b00 */
[----:B---3--:R-:W-:-:S02]  /*0d20*/  DADD R14, R18, R18 ;  /* 0x00000000120e7229 */ /* 0x008fc40000000012 */
[----:B------:R-:W-:Y:S01]  /*0d30*/  DADD R18, R18, -R18 ;  /* 0x0000000012127229 */ /* 0x000fe20000000812 */
[----:B------:R-:W3:Y:S01]  /*0d40*/  @!P1 LDG.E.64.CONSTANT R88, desc[UR4][R98.64+0x2338] ;  /* 0x0023380462589981 */ /* 0x000ee2000c1e9b00 */
[C---:B------:R-:W-:Y:S02]  /*0d50*/  DFMA R20, R16.reuse, UR8, RZ ;  /* 0x0000000810147c2b */ /* 0x040fe400080000ff */
[C---:B------:R-:W-:Y:S01]  /*0d60*/  DFMA R22, R16.reuse, UR16, RZ ;  /* 0x0000001010167c2b */ /* 0x040fe200080000ff */
[----:B------:R-:W3:Y:S01]  /*0d70*/  @!P1 LDG.E.64.CONSTANT R146, desc[UR4][R98.64+0xdc8] ;  /* 0x000dc80462929981 */ /* 0x000ee2000c1e9b00 */
[C---:B------:R-:W-:Y:S02]  /*0d80*/  DFMA R26, R16.reuse, UR24, RZ ;  /* 0x00000018101a7c2b */ /* 0x040fe400080000ff */
[----:B------:R-:W-:Y:S01]  /*0d90*/  DFMA R38, R16, UR32, RZ ;  /* 0x0000002010267c2b */ /* 0x000fe200080000ff */
[----:B------:R-:W3:Y:S01]  /*0da0*/  @!P1 LDG.E.64.CONSTANT R144, desc[UR4][R98.64+0x310] ;  /* 0x0003100462909981 */ /* 0x000ee2000c1e9b00 */
[----:B------:R-:W-:-:S02]  /*0db0*/  DFMA R16, R12, UR12, RZ ;  /* 0x0000000c0c107c2b */ /* 0x000fc400080000ff */
[----:B------:R-:W-:Y:S02]  /*0dc0*/  DMUL R14, R14, 0.5 ;  /* 0x3fe000000e0e7828 */ /* 0x000fe40000000000 */
[C---:B------:R-:W-:Y:S02]  /*0dd0*/  DFMA R24, R12.reuse, UR20, RZ ;  /* 0x000000140c187c2b */ /* 0x040fe400080000ff */
[C---:B0-----:R-:W-:Y:S02]  /*0de0*/  DFMA R28, R12.reuse, UR28, RZ ;  /* 0x0000001c0c1c7c2b */ /* 0x041fe400080000ff */
[----:B--2---:R-:W-:Y:S02]  /*0df0*/  DFMA R12, R12, UR36, RZ ;  /* 0x000000240c0c7c2b */ /* 0x004fe400080000ff */
[----:B------:R-:W-:Y:S02]  /*0e00*/  DFMA R20, R14, UR10, R20 ;  /* 0x0000000a0e147c2b */ /* 0x000fe40008000014 */
[----:B------:R-:W-:-:S02]  /*0e10*/  DFMA R16, R18, UR14, R16 ;  /* 0x0000000e12107c2b */ /* 0x000fc40008000010 */
[C---:B------:R-:W-:Y:S01]  /*0e20*/  DFMA R22, R14.reuse, UR18, R22 ;  /* 0x000000120e167c2b */ /* 0x040fe20008000016 */
[----:B------:R-:W-:Y:S01]  /*0e30*/  CS2R R134, SRZ ;  /* 0x0000000000867805 */ /* 0x000fe2000001ff00 */
[----:B------:R-:W-:Y:S01]  /*0e40*/  DFMA R26, R14, UR26, R26 ;  /* 0x0000001a0e1a7c2b */ /* 0x000fe2000800001a */
[----:B------:R-:W-:Y:S01]  /*0e50*/  CS2R R136, SRZ ;  /* 0x0000000000887805 */ /* 0x000fe2000001ff00 */
[C---:B------:R-:W-:Y:S01]  /*0e60*/  DFMA R24, R18.reuse, UR22, R24 ;  /* 0x0000001612187c2b */ /* 0x040fe20008000018 */
[----:B------:R-:W-:Y:S01]  /*0e70*/  CS2R R160, SRZ ;  /* 0x0000000000a07805 */ /* 0x000fe2000001ff00 */
[----:B------:R-:W-:Y:S01]  /*0e80*/  DFMA R28, R18, UR30, R28 ;  /* 0x0000001e121c7c2b */ /* 0x000fe2000800001c */
[----:B------:R-:W2:Y:S01]  /*0e90*/  @!P1 LDG.E.64.CONSTANT R134, desc[UR4][R98.64+0x2df0] ;  /* 0x002df00462869981 */ /* 0x000ea2000c1e9b00 */
[----:B------:R-:W-:Y:S01]  /*0ea0*/  DFMA R38, R14, UR34, R38 ;  /* 0x000000220e267c2b */ /* 0x000fe20008000026 */
[----:B------:R-:W0:Y:S01]  /*0eb0*/  LDCU.64 UR18, c[0x3][0x8d8] ;  /* 0x00c11b00ff1277ac */ /* 0x000e220008000a00 */
[----:B------:R-:W-:Y:S01]  /*0ec0*/  DFMA R40, R18, UR38, R12 ;  /* 0x0000002612287c2b */ /* 0x000fe2000800000c */
[----:B------:R-:W2:Y:S01]  /*0ed0*/  @!P1 LDG.E.64.CONSTANT R136, desc[UR4][R98.64+0x1880] ;  /* 0x0018800462889981 */ /* 0x000ea2000c1e9b00 */
[C-C-:B------:R-:W-:Y:S01]  /*0ee0*/  DADD R12, R20.reuse, R16.reuse ;  /* 0x00000000140c7229 */ /* 0x140fe20000000010 */
[----:B------:R-:W1:Y:S01]  /*0ef0*/  LDCU.64 UR22, c[0x3][0x728] ;  /* 0x00c0e500ff1677ac */ /* 0x000e620008000a00 */
[----:B------:R-:W-:Y:S01]  /*0f00*/  DADD R16, R20, -R16 ;  /* 0x0000000014107229 */ /* 0x000fe20000000810 */
[----:B------:R-:W2:Y:S01]  /*0f10*/  @!P1 LDG.E.64.CONSTANT R160, desc[UR4][R98.64+0x38a8] ;  /* 0x0038a80462a09981 */ /* 0x000ea2000c1e9b00 */
[----:B------:R-:W-:Y:S01]  /*0f20*/  DADD R14, R22, R24 ;  /* 0x00000000160e7229 */ /* 0x000fe20000000018 */
[----:B------:R-:W1:Y:S01]  /*0f30*/  LDCU.64 UR26, c[0x3][0x8e8] ;  /* 0x00c11d00ff1a77ac */ /* 0x000e620008000a00 */
[----:B------:R-:W-:-:S02]  /*0f40*/  DADD R18, R26, R28 ;  /* 0x000000001a127229 */ /* 0x000fc4000000001c */
[----:B------:R-:W-:Y:S01]  /*0f50*/  DADD R22, R22, -R24 ;  /* 0x0000000016167229 */ /* 0x000fe20000000818 */
[----:B------:R-:W1:Y:S01]  /*0f60*/  LDCU.64 UR30, c[0x3][0x738] ;  /* 0x00c0e700ff1e77ac */ /* 0x000e620008000a00 */
[----:B------:R-:W-:Y:S02]  /*0f70*/  DADD R20, R38, -R40 ;  /* 0x0000000026147229 */ /* 0x000fe40000000828 */
[----:B------:R-:W-:Y:S01]  /*0f80*/  DADD R26, R26, -R28 ;  /* 0x000000001a1a7229 */ /* 0x000fe2000000081c */
[----:B------:R-:W-:Y:S01]  /*0f90*/  STS.64 [R4], R12 ;  /* 0x0000000c04007388 */ /* 0x000fe20000000a00 */
[----:B------:R-:W-:Y:S01]  /*0fa0*/  DMUL R36, R36, UR6 ;  /* 0x0000000624247c28 */ /* 0x000fe20008000000 */
[----:B------:R-:W1:Y:S02]  /*0fb0*/  LDCU.64 UR34, c[0x3][0x8f8] ;  /* 0x00c11f00ff2277ac */ /* 0x000e640008000a00 */
[----:B------:R-:W-:Y:S04]  /*0fc0*/  STS.64 [R4+0x30], R16 ;  /* 0x0000301004007388 */ /* 0x000fe80000000a00 */
        /* <DEDUP_REMOVED lines=52> */
[----:B------:R-:W1:Y:S01]  /*1310*/  LDS.64 R26, [R5+0x7a8] ;  /* 0x0007a800051a7984 */ /* 0x000e620000000a00 */
        /* <DEDUP_REMOVED lines=19> */
[----:B------:R-:W-:Y:S01]  /*1450*/  LEA R41, R9, R10, 0x18 ;  /* 0x0000000a09297211 */ /* 0x000fe200078ec0ff */
[----:B------:R-:W-:-:S02]  /*1460*/  IMAD R9, R6, 0x188, R11 ;  /* 0x0000018806097824 */ /* 0x000fc400078e020b */
[C---:B------:R-:W-:Y:S02]  /*1470*/  DFMA R32, R138.reuse, R32, R50 ;  /* 0x000000208a20722b */ /* 0x040fe40000000032 */
[----:B------:R-:W-:Y:S02]  /*1480*/  DFMA R34, R138, R30, R34 ;  /* 0x0000001e8a22722b */ /* 0x000fe40000000022 */
[----:B----4-:R-:W-:Y:S01]  /*1490*/  DFMA R44, R28, R154, R44 ;  /* 0x0000009a1c2c722b */ /* 0x010fe2000000002c */
        /* <DEDUP_REMOVED lines=24> */
[----:B0-----:R-:W-:Y:S02]  /*1620*/  DMUL R90, R30, R64 ;  /* 0x000000401e5a7228 */ /* 0x001fe40000000000 */
[----:B-1----:R-:W-:Y:S01]  /*1630*/  DFMA R72, R96, R72, RZ ;  /* 0x000000486048722b */ /* 0x002fe200000000ff */
[----:B------:R-:W0:Y:S04]  /*1640*/  LDS.64 R38, [R8+0x1a0] ;  /* 0x0001a00008267984 */ /* 0x000e280000000a00 */
[----:B------:R-:W-:Y:S04]  /*1650*/  LDS.64 R34, [R83+0x38] ;  /* 0x0000380053227984 */ /* 0x000fe80000000a00 */
[----:B------:R-:W1:Y:S04]  /*1660*/  LDS.64 R86, [R6+0x8] ;  /* 0x0000080006567984 */ /* 0x000e680000000a00 */
[----:B------:R-:W1:Y:S01]  /*1670*/  LDS.128 R64, [R11+0x1bd0] ;  /* 0x001bd0000b407984 */ /* 0x000e620000000c00 */
[----:B------:R-:W-:-:S02]  /*1680*/  DFMA R36, R14, R36, R90 ;  /* 0x000000240e24722b */ /* 0x000fc4000000005a */
        /* <DEDUP_REMOVED lines=656> */
[----:B------:R-:W-:Y:S02]  /*3f90*/  DFMA R10, R10, UR10, RZ ;  /* 0x0000000a0a0a7c2b */ /* 0x000fe400080000ff */
[----:B------:R-:W-:-:S04]  /*3fa0*/  DADD R16, R16, -R18 ;  /* 0x0000000010107229 */ /* 0x000fc80000000812 */
[C---:B------:R-:W-:Y:S02]  /*3fb0*/  DFMA R14, R12.reuse, UR16, R14 ;  /* 0x000000100c0e7c2b */ /* 0x040fe4000800000e */
[----:B------:R-:W-:Y:S02]  /*3fc0*/  DFMA R18, R12, UR6, R10 ;  /* 0x000000060c127c2b */ /* 0x000fe4000800000a */
[C---:B------:R-:W-:Y:S02]  /*3fd0*/  DFMA R10, R6.reuse, UR12, RZ ;  /* 0x0000000c060a7c2b */ /* 0x040fe400080000ff */
[----:B------:R-:W-:Y:S02]  /*3fe0*/  DFMA R12, R6, UR14, RZ ;  /* 0x0000000e060c7c2b */ /* 0x000fe400080000ff */
[C-C-:B--2---:R-:W-:Y:S02]  /*3ff0*/  DADD R6, R20.reuse, R22.reuse ;  /* 0x0000000014067229 */ /* 0x144fe40000000016 */
[----:B------:R-:W-:-:S02]  /*4000*/  DADD R20, R20, -R22 ;  /* 0x0000000014147229 */ /* 0x000fc40000000816 */
[----:B---3--:R-:W-:Y:S02]  /*4010*/  DADD R8, R24, R24 ;  /* 0x0000000018087229 */ /* 0x008fe40000000018 */
[C---:B------:R-:W-:Y:S02]  /*4020*/  DFMA R10, R16.reuse, UR20, R10 ;  /* 0x00000014100a7c2b */ /* 0x040fe4000800000a */
[----:B------:R-:W-:Y:S02]  /*4030*/  DFMA R12, R16, UR18, R12 ;  /* 0x00000012100c7c2b */ /* 0x000fe4000800000c */
[----:B------:R-:W-:Y:S02]  /*4040*/  DFMA R14, R6, UR24, R14 ;  /* 0x00000018060e7c2b */ /* 0x000fe4000800000e */
[----:B------:R-:W-:Y:S02]  /*4050*/  DADD R24, R24, -R24 ;  /* 0x0000000018187229 */ /* 0x000fe40000000818 */
[----:B------:R-:W-:-:S02]  /*4060*/  DMUL R8, R8, 0.5 ;  /* 0x3fe0000008087828 */ /* 0x000fc40000000000 */
[----:B------:R-:W-:Y:S02]  /*4070*/  DFMA R10, R20, UR28, R10 ;  /* 0x0000001c140a7c2b */ /* 0x000fe4000800000a */
[----:B------:R-:W-:Y:S02]  /*4080*/  DFMA R18, R6, UR22, R18 ;  /* 0x0000001606127c2b */ /* 0x000fe40008000012 */
[----:B------:R-:W-:Y:S02]  /*4090*/  DFMA R12, R20, UR26, R12 ;  /* 0x0000001a140c7c2b */ /* 0x000fe4000800000c */
[----:B------:R-:W-:Y:S02]  /*40a0*/  DFMA R14, R8, UR32, R14 ;  /* 0x00000020080e7c2b */ /* 0x000fe4000800000e */
[----:B------:R-:W-:Y:S02]  /*40b0*/  DFMA R10, R24, UR36, R10 ;  /* 0x00000024180a7c2b */ /* 0x000fe4000800000a */
[----:B------:R-:W-:-:S02]  /*40c0*/  DFMA R18, R8, UR30, R18 ;  /* 0x0000001e08127c2b */ /* 0x000fc40008000012 */
[----:B------:R-:W-:-:S04]  /*40d0*/  DFMA R12, R24, UR34, R12 ;  /* 0x00000022180c7c2b */ /* 0x000fc8000800000c */
[C-C-:B------:R-:W-:Y:S02]  /*40e0*/  DADD R6, R14.reuse, R10.reuse ;  /* 0x000000000e067229 */ /* 0x140fe4000000000a */
[----:B------:R-:W-:Y:S02]  /*40f0*/  DADD R10, R14, -R10 ;  /* 0x000000000e0a7229 */ /* 0x000fe4000000080a */
[----:B------:R-:W-:-:S03]  /*4100*/  DADD R12, R18, -R12 ;  /* 0x00000000120c7229 */ /* 0x000fc6000000080c */
[----:B------:R0:W-:Y:S04]  /*4110*/  STS.64 [R4], R6 ;  /* 0x0000000604007388 */ /* 0x0001e80000000a00 */
[----:B------:R0:W-:Y:S04]  /*4120*/  STS.64 [R4+0x10], R10 ;  /* 0x0000100a04007388 */ /* 0x0001e80000000a00 */
[----:B------:R0:W-:Y:S01]  /*4130*/  STS.64 [R4+0x8], R12 ;  /* 0x0000080c04007388 */ /* 0x0001e20000000a00 */
[----:B------:R-:W-:Y:S06]  /*4140*/  BAR.SYNC.DEFER_BLOCKING 0x0 ;  /* 0x0000000000007b1d */ /* 0x000fec0000010000 */
[----:B------:R-:W-:Y:S05]  /*4150*/  @P3 BRA `(.L_x_341) ;  /* 0x00000000009c3947 */ /* 0x000fea0003800000 */
[----:B0-----:R-:W-:Y:S01]  /*4160*/  LDS.64 R4, [R3] ;  /* 0x0000000003047984 */ /* 0x001fe20000000a00 */
[----:B------:R-:W0:Y:S03]  /*4170*/  LDCU.64 UR34, c[0x3][0x8f8] ;  /* 0x00c11f00ff2277ac */ /* 0x000e260008000a00 */
[----:B------:R-:W1:Y:S04]  /*4180*/  LDS.64 R6, [R3+0x150] ;  /* 0x0001500003067984 */ /* 0x000e680000000a00 */
[----:B------:R-:W-:Y:S04]  /*4190*/  LDS.64 R10, [R3+0x38] ;  /* 0x00003800030a7984 */ /* 0x000fe80000000a00 */
[----:B------:R-:W2:Y:S04]  /*41a0*/  LDS.64 R12, [R3+0x118] ;  /* 0x00011800030c7984 */ /* 0x000ea80000000a00 */
[----:B------:R-:W-:Y:S04]  /*41b0*/  LDS.64 R16, [R3+0x70] ;  /* 0x0000700003107984 */ /* 0x000fe80000000a00 */
[----:B------:R-:W3:Y:S04]  /*41c0*/  LDS.64 R18, [R3+0xe0] ;  /* 0x0000e00003127984 */ /* 0x000ee80000000a00 */
[----:B------:R-:W4:Y:S01]  /*41d0*/  LDS.64 R20, [R3+0xa8] ;  /* 0x0000a80003147984 */ /* 0x000f220000000a00 */
[----:B-1----:R-:W-:-:S02]  /*41e0*/  DADD R8, R4, R6 ;  /* 0x0000000004087229 */ /* 0x002fc40000000006 */
[----:B------:R-:W-:Y:S02]  /*41f0*/  DADD R4, R4, -R6 ;  /* 0x0000000004047229 */ /* 0x000fe40000000806 */
[----:B--2---:R-:W-:-:S04]  /*4200*/  DADD R14, R10, R12 ;  /* 0x000000000a0e7229 */ /* 0x004fc8000000000c */
[C---:B------:R-:W-:Y:S02]  /*4210*/  DFMA R22, R8.reuse, UR8, RZ ;  /* 0x0000000808167c2b */ /* 0x040fe400080000ff */
[----:B------:R-:W-:Y:S02]  /*4220*/  DFMA R8, R8, UR10, RZ ;  /* 0x0000000a08087c2b */ /* 0x000fe400080000ff */
[----:B------:R-:W-:Y:S02]  /*4230*/  DADD R10, R10, -R12 ;  /* 0x000000000a0a7229 */ /* 0x000fe4000000080c */
[----:B------:R-:W-:Y:S02]  /*4240*/  DFMA R12, R4, UR14, RZ ;  /* 0x0000000e040c7c2b */ /* 0x000fe400080000ff */
[C---:B------:R-:W-:Y:S02]  /*4250*/  DFMA R22, R14.reuse, UR16, R22 ;  /* 0x000000100e167c2b */ /* 0x040fe40008000016 */
[----:B------:R-:W-:-:S02]  /*4260*/  DFMA R14, R14, UR6, R8 ;  /* 0x000000060e0e7c2b */ /* 0x000fc40008000008 */
[----:B------:R-:W-:Y:S02]  /*4270*/  DFMA R8, R4, UR12, RZ ;  /* 0x0000000c04087c2b */ /* 0x000fe400080000ff */
[C-C-:B---3--:R-:W-:Y:S02]  /*4280*/  DADD R4, R16.reuse, R18.reuse ;  /* 0x0000000010047229 */ /* 0x148fe40000000012 */
[----:B------:R-:W-:Y:S02]  /*4290*/  DADD R16, R16, -R18 ;  /* 0x0000000010107229 */ /* 0x000fe40000000812 */
[----:B----4-:R-:W-:Y:S02]  /*42a0*/  DADD R6, R20, R20 ;  /* 0x0000000014067229 */ /* 0x010fe40000000014 */
[C---:B------:R-:W-:Y:S02]  /*42b0*/  DFMA R8, R10.reuse, UR20, R8 ;  /* 0x000000140a087c2b */ /* 0x040fe40008000008 */
        /* <DEDUP_REMOVED lines=10> */
[----:B0-----:R-:W-:-:S04]  /*4360*/  DFMA R12, R20, UR34, R12 ;  /* 0x00000022140c7c2b */ /* 0x001fc8000800000c */
[C-C-:B------:R-:W-:Y:S02]  /*4370*/  DADD R4, R22.reuse, R8.reuse ;  /* 0x0000000016047229 */ /* 0x140fe40000000008 */
[----:B------:R-:W-:Y:S02]  /*4380*/  DADD R8, R22, -R8 ;  /* 0x0000000016087229 */ /* 0x000fe40000000808 */
[----:B------:R-:W-:-:S03]  /*4390*/  DADD R12, R14, -R12 ;  /* 0x000000000e0c7229 */ /* 0x000fc6000000080c */
[----:B------:R1:W-:Y:S04]  /*43a0*/  STS.64 [R3], R4 ;  /* 0x0000000403007388 */ /* 0x0003e80000000a00 */
[----:B------:R1:W-:Y:S04]  /*43b0*/  STS.64 [R3+0x70], R8 ;  /* 0x0000700803007388 */ /* 0x0003e80000000a00 */
[----:B------:R1:W-:Y:S02]  /*43c0*/  STS.64 [R3+0x38], R12 ;  /* 0x0000380c03007388 */ /* 0x0003e40000000a00 */
.L_x_341:
[----:B------:R-:W-:Y:S05]  /*43d0*/  BSYNC.RECONVERGENT B0 ;  /* 0x0000000000007941 */ /* 0x000fea0003800200 */
.L_x_340:
[----:B------:R-:W-:Y:S06]  /*43e0*/  BAR.SYNC.DEFER_BLOCKING 0x0 ;  /* 0x0000000000007b1d */ /* 0x000fec0000010000 */
[----:B------:R-:W-:Y:S05]  /*43f0*/  @P2 EXIT ;  /* 0x000000000000294d */ /* 0x000fea0003800000 */
[----:B01----:R-:W-:Y:S01]  /*4400*/  LDS.64 R4, [R2] ;  /* 0x0000000002047984 */ /* 0x003fe20000000a00 */
[----:B------:R-:W0:Y:S03]  /*4410*/  LDCU.64 UR34, c[0x3][0x8f8] ;  /* 0x00c11f00ff2277ac */ /* 0x000e260008000a00 */
[----:B------:R-:W1:Y:S04]  /*4420*/  LDS.64 R6, [R2+0x930] ;  /* 0x0009300002067984 */ /* 0x000e680000000a00 */
[----:B------:R-:W-:Y:S04]  /*4430*/  LDS.64 R10, [R2+0x188] ;  /* 0x00018800020a7984 */ /* 0x000fe80000000a00 */
[----:B------:R-:W2:Y:S04]  /*4440*/  LDS.64 R12, [R2+0x7a8] ;  /* 0x0007a800020c7984 */ /* 0x000ea80000000a00 */
[----:B------:R-:W-:Y:S04]  /*4450*/  LDS.64 R16, [R2+0x310] ;  /* 0x0003100002107984 */ /* 0x000fe80000000a00 */
[----:B------:R-:W3:Y:S04]  /*4460*/  LDS.64 R18, [R2+0x620] ;  /* 0x0006200002127984 */ /* 0x000ee80000000a00 */
[----:B------:R3:W4:Y:S01]  /*4470*/  LDS.64 R20, [R2+0x498] ;  /* 0x0004980002147984 */ /* 0x0007220000000a00 */
        /* <DEDUP_REMOVED lines=15> */
[----:B------:R-:W-:Y:S02]  /*4570*/  DADD R20, R20, -R20 ;  /* 0x0000000014147229 */ /* 0x000fe40000000814 */
[----:B------:R-:W-:Y:S02]  /*4580*/  DFMA R22, R2, UR24, R22 ;  /* 0x0000001802167c2b */ /* 0x000fe40008000016 */
[----:B------:R-:W-:Y:S02]  /*4590*/  DFMA R8, R16, UR26, R8 ;  /* 0x0000001a10087c2b */ /* 0x000fe40008000008 */
[----:B------:R-:W-:Y:S02]  /*45a0*/  DFMA R14, R2, UR22, R14 ;  /* 0x00000016020e7c2b */ /* 0x000fe4000800000e */
[----:B------:R-:W-:Y:S02]  /*45b0*/  DMUL R4, R4, 0.5 ;  /* 0x3fe0000004047828 */ /* 0x000fe40000000000 */
[----:B------:R-:W-:-:S02]  /*45c0*/  DFMA R6, R16, UR28, R6 ;  /* 0x0000001c10067c2b */ /* 0x000fc40008000006 */
[----:B0-----:R-:W-:-:S04]  /*45d0*/  DFMA R8, R20, UR34, R8 ;  /* 0x0000002214087c2b */ /* 0x001fc80008000008 */
[C---:B------:R-:W-:Y:S02]  /*45e0*/  DFMA R22, R4.reuse, UR32, R22 ;  /* 0x0000002004167c2b */ /* 0x040fe40008000016 */
[----:B------:R-:W-:Y:S02]  /*45f0*/  DFMA R14, R4, UR30, R14 ;  /* 0x0000001e040e7c2b */ /* 0x000fe4000800000e */
        /* <DEDUP_REMOVED lines=9> */
[----:B-1----:R-:W-:-:S05]  /*4690*/  IMAD.WIDE R2, R11, 0x8, R2 ;  /* 0x000000080b027825 */ /* 0x002fca00078e0202 */
[----:B------:R-:W-:Y:S04]  /*46a0*/  STG.E.64 desc[UR4][R2.64+0x48], R8 ;  /* 0x0000480802007986 */ /* 0x000fe8000c101b04 */
[----:B------:R-:W-:Y:S04]  /*46b0*/  STG.E.64 desc[UR4][R2.64], R4 ;  /* 0x0000000402007986 */ /* 0x000fe8000c101b04 */
[----:B------:R-:W-:Y:S01]  /*46c0*/  STG.E.64 desc[UR4][R2.64+0x90], R6 ;  /* 0x0000900602007986 */ /* 0x000fe2000c101b04 */
[----:B------:R-:W-:Y:S05]  /*46d0*/  EXIT ;  /* 0x000000000000794d */ /* 0x000fea0003800000 */
.L_x_342:
        /* <DEDUP_REMOVED lines=10> */
.L_x_455:


//--------------------- .text._Z32massMatrixMultiplyConstantKernelILi3ELi6ELi3EEvidPKdS1_S1_S1_S1_S1_S1_Pd --------------------------
	.section	.text._Z32massMatrixMultiplyConstantKernelILi3ELi6ELi3EEvidPKdS1_S1_S1_S1_S1_S1_Pd,"ax",@progbits
	.align	128
        .global         _Z32massMatrixMultiplyConstantKernelILi3ELi6ELi3EEvidPKdS1_S1_S1_S1_S1_S1_Pd
        .type           _Z32massMatrixMultiplyConstantKernelILi3ELi6ELi3EEvidPKdS1_S1_S1_S1_S1_S1_Pd,@function
        .size           _Z32massMatrixMultiplyConstantKernelILi3ELi6ELi3EEvidPKdS1_S1_S1_S1_S1_S1_Pd,(.L_x_456 - _Z32massMatrixMultiplyConstantKernelILi3ELi6ELi3EEvidPKdS1_S1_S1_S1_S1_S1_Pd)
        .other          _Z32massMatrixMultiplyConstantKernelILi3ELi6ELi3EEvidPKdS1_S1_S1_S1_S1_S1_Pd,@"STO_CUDA_ENTRY STV_DEFAULT"
_Z32massMatrixMultiplyConstantKernelILi3ELi6ELi3EEvidPKdS1_S1_S1_S1_S1_S1_Pd:
.text._Z32massMatrixMultiplyConstantKernelILi3ELi6ELi3EEvidPKdS1_S1_S1_S1_S1_S1_Pd:
        /* <DEDUP_REMOVED lines=18> */
[----:B------:R-:W-:Y:S01]  /*0120*/  PRMT R4, R27, 0x9910, RZ ;  /* 0x000099101b047816 */ /* 0x000fe200000000ff */
[----:B----4-:R-:W-:Y:S01]  /*0130*/  IMAD.WIDE R20, R5, 0x8, R20 ;  /* 0x0000000805147825 */ /* 0x010fe200078e0214 */
[----:B------:R-:W-:-:S09]  /*0140*/  ISETP.GE.AND P1, PT, R0, UR6, PT ;  /* 0x0000000600007c0c */ /* 0x000fd2000bf26270 */
[----:B------:R-:W1:Y:S01]  /*0150*/  @P0 LDC.64 R24, c[0x0][0x3c0] ;  /* 0x0000f000ff180b82 */ /* 0x000e620000000a00 */
[----:B0-----:R-:W-:Y:S02]  /*0160*/  LOP3.LUT R3, R27, 0xffff, RZ, 0xc0, !PT ;  /* 0x0000ffff1b037812 */ /* 0x001fe400078ec0ff */
[----:B------:R-:W-:Y:S02]  /*0170*/  CS2R R86, SRZ ;  /* 0x0000000000567805 */ /* 0x000fe4000001ff00 */
[----:B------:R-:W-:Y:S02]  /*0180*/  CS2R R74, SRZ ;  /* 0x00000000004a7805 */ /* 0x000fe4000001ff00 */
[----:B------:R-:W-:Y:S02]  /*0190*/  CS2R R82, SRZ ;  /* 0x0000000000527805 */ /* 0x000fe4000001ff00 */
[----:B------:R-:W-:Y:S01]  /*01a0*/  CS2R R110, SRZ ;  /* 0x00000000006e7805 */ /* 0x000fe2000001ff00 */
[C---:B------:R-:W-:Y:S01]  /*01b0*/  IMAD R2, R3.reuse, 0x5556, RZ ;  /* 0x0000555603027824 */ /* 0x040fe200078e02ff */
[----:B------:R-:W-:Y:S01]  /*01c0*/  CS2R R72, SRZ ;  /* 0x0000000000487805 */ /* 0x000fe2000001ff00 */
[----:B------:R-:W-:Y:S01]  /*01d0*/  IMAD R96, R3, 0x2aab, RZ ;  /* 0x00002aab03607824 */ /* 0x000fe200078e02ff */
[----:B------:R0:W5:Y:S01]  /*01e0*/  @!P1 LDG.E.64.CONSTANT R64, desc[UR4][R20.64] ;  /* 0x0000000414409981 */ /* 0x000162000c1e9b00 */
[----:B------:R-:W-:Y:S01]  /*01f0*/  VIADD R3, R9, 0x6c0 ;  /* 0x000006c009037836 */ /* 0x000fe20000000000 */
[----:B------:R-:W-:-:S02]  /*0200*/  SHF.R.U32.HI R2, RZ, 0x10, R2 ;  /* 0x00000010ff027819 */ /* 0x000fc40000011602 */
[----:B------:R0:W5:Y:S02]  /*0210*/  @!P1 LDG.E.64.CONSTANT R66, desc[UR4][R20.64+0x6c0] ;  /* 0x0006c00414429981 */ /* 0x000164000c1e9b00 */
[----:B------:R-:W-:Y:S01]  /*0220*/  PRMT R5, R2, 0x9910, RZ ;  /* 0x0000991002057816 */ /* 0x000fe200000000ff */
[----:B------:R-:W-:Y:S01]  /*0230*/  IMAD R2, R4, 0xab, RZ ;  /* 0x000000ab04027824 */ /* 0x000fe200078e02ff */
[----:B------:R-:W-:Y:S01]  /*0240*/  LEA R4, R10, R3, 0x18 ;  /* 0x000000030a047211 */ /* 0x000fe200078ec0ff */
[----:B------:R-:W-:Y:S01]  /*0250*/  @P0 IMAD R3, R0, 0x1b, R27 ;  /* 0x0000001b00030824 */ /* 0x000fe200078e021b */
[----:B------:R0:W5:Y:S04]  /*0260*/  @!P1 LDG.E.64.CONSTANT R86, desc[UR4][R20.64+0x1440] ;  /* 0x0014400414569981 */ /* 0x000168000c1e9b00 */
[----:B------:R0:W5:Y:S01]  /*0270*/  @!P1 LDG.E.64.CONSTANT R74, desc[UR4][R20.64+0xd80] ;  /* 0x000d8004144a9981 */ /* 0x000162000c1e9b00 */
[----:B-1----:R-:W-:-:S03]  /*0280*/  @P0 IMAD.WIDE R24, R3, 0x8, R24 ;  /* 0x0000000803180825 */ /* 0x002fc600078e0218 */
[----:B------:R0:W5:Y:S04]  /*0290*/  @!P1 LDG.E.64.CONSTANT R82, desc[UR4][R20.64+0x1b00] ;  /* 0x001b000414529981 */ /* 0x000168000c1e9b00 */
[----:B------:R0:W5:Y:S04]  /*02a0*/  @!P1 LDG.E.64.CONSTANT R110, desc[UR4][R20.64+0x21c0] ;  /* 0x0021c004146e9981 */ /* 0x000168000c1e9b00 */
[----:B------:R0:W5:Y:S04]  /*02b0*/  @!P1 LDG.E.64.CONSTANT R72, desc[UR4][R20.64+0x2880] ;  /* 0x0028800414489981 */ /* 0x000168000c1e9b00 */
        /* <DEDUP_REMOVED lines=43> */
[----:B-1----:R-:W-:Y:S01]  /*0570*/  DFMA R26, R22, UR8, RZ ;  /* 0x00000008161a7c2b */ /* 0x002fe200080000ff */
        /* <DEDUP_REMOVED lines=24> */
.L_x_344:
[----:B------:R-:W-:Y:S05]  /*0700*/  BSYNC.RECONVERGENT B0 ;  /* 0x0000000000007941 */ /* 0x000fea0003800200 */
.L_x_343:
        /* <DEDUP_REMOVED lines=8> */
[----:B0-----:R-:W0:Y:S01]  /*0790*/  LDS.64 R22, [R3+0x30] ;  /* 0x0000300003167984 */ /* 0x001e220000000a00 */
[----:B------:R-:W4:Y:S01]  /*07a0*/  LDCU.128 UR16, c[0x3][0x710] ;  /* 0x00c0e200ff1077ac */ /* 0x000f220008000c00 */
[----:B------:R-:W3:Y:S01]  /*07b0*/  LDCU.128 UR24, c[0x3][0x720] ;  /* 0x00c0e400ff1877ac */ /* 0x000ee20008000c00 */
[----:B------:R-:W3:Y:S01]  /*07c0*/  LDCU.128 UR20, c[0x3][0x8d0] ;  /* 0x00c11a00ff1477ac */ /* 0x000ee20008000c00 */
[----:B------:R-:W3:Y:S01]  /*07d0*/  LDCU.128 UR28, c[0x3][0x8e0] ;  /* 0x00c11c00ff1c77ac */ /* 0x000ee20008000c00 */
[----:B--2---:R-:W-:-:S02]  /*07e0*/  DADD R18, R14, R16 ;  /* 0x000000000e127229 */ /* 0x004fc40000000010 */
[----:B------:R-:W-:Y:S02]  /*07f0*/  DADD R14, R14, -R16 ;  /* 0x000000000e0e7229 */ /* 0x000fe40000000810 */
[C-C-:B0-----:R-:W-:Y:S02]  /*0800*/  DADD R24, R22.reuse, R22.reuse ;  /* 0x0000000016187229 */ /* 0x141fe40000000016 */
[----:B------:R-:W-:Y:S02]  /*0810*/  DADD R22, R22, -R22 ;  /* 0x0000000016167229 */ /* 0x000fe40000000816 */
[C---:B-1----:R-:W-:Y:S02]  /*0820*/  DFMA R26, R18.reuse, UR8, RZ ;  /* 0x00000008121a7c2b */ /* 0x042fe400080000ff */
[----:B----4-:R-:W-:Y:S02]  /*0830*/  DFMA R28, R18, UR16, RZ ;  /* 0x00000010121c7c2b */ /* 0x010fe400080000ff */
[----:B------:R-:W-:-:S02]  /*0840*/  DMUL R24, R24, 0.5 ;  /* 0x3fe0000018187828 */ /* 0x000fc40000000000 */
[----:B---3--:R-:W-:Y:S02]  /*0850*/  DFMA R30, R18, UR24, RZ ;  /* 0x00000018121e7c2b */ /* 0x008fe400080000ff */
[C---:B------:R-:W-:Y:S02]  /*0860*/  DFMA R16, R14.reuse, UR12, RZ ;  /* 0x0000000c0e107c2b */ /* 0x040fe400080000ff */
[C---:B------:R-:W-:Y:S02]  /*0870*/  DFMA R18, R14.reuse, UR20, RZ ;  /* 0x000000140e127c2b */ /* 0x040fe400080000ff */
[----:B------:R-:W-:Y:S02]  /*0880*/  DFMA R14, R14, UR28, RZ ;  /* 0x0000001c0e0e7c2b */ /* 0x000fe400080000ff */
[----:B------:R-:W-:Y:S02]  /*0890*/  DFMA R26, R24, UR10, R26 ;  /* 0x0000000a181a7c2b */ /* 0x000fe4000800001a */
[----:B------:R-:W-:-:S02]  /*08a0*/  DFMA R16, R22, UR14, R16 ;  /* 0x0000000e16107c2b */ /* 0x000fc40008000010 */
[C---:B------:R-:W-:Y:S02]  /*08b0*/  DFMA R28, R24.reuse, UR18, R28 ;  /* 0x00000012181c7c2b */ /* 0x040fe4000800001c */
[----:B------:R-:W-:Y:S02]  /*08c0*/  DFMA R30, R24, UR26, R30 ;  /* 0x0000001a181e7c2b */ /* 0x000fe4000800001e */
[C---:B------:R-:W-:Y:S02]  /*08d0*/  DFMA R18, R22.reuse, UR22, R18 ;  /* 0x0000001616127c2b */ /* 0x040fe40008000012 */
        /* <DEDUP_REMOVED lines=13> */
.L_x_346:
[----:B------:R-:W-:Y:S05]  /*09b0*/  BSYNC.RECONVERGENT B0 ;  /* 0x0000000000007941 */ /* 0x000fea0003800200 */
.L_x_345:
[----:B------:R-:W-:Y:S01]  /*09c0*/  BAR.SYNC.DEFER_BLOCKING 0x0 ;  /* 0x0000000000007b1d */ /* 0x000fe20000010000 */
[----:B------:R-:W-:Y:S02]  /*09d0*/  CS2R R90, SRZ ;  /* 0x00000000005a7805 */ /* 0x000fe4000001ff00 */
[----:B------:R-:W-:-:S03]  /*09e0*/  CS2R R88, SRZ ;  /* 0x0000000000587805 */ /* 0x000fc6000001ff00 */
[----:B------:R-:W3:Y:S01]  /*09f0*/  LDCU.128 UR8, c[0x3][0x700] ;  /* 0x00c0e000ff0877ac */ /* 0x000ee20008000c00 */
[----:B------:R-:W4:Y:S01]  /*0a00*/  @!P1 LDG.E.64.CONSTANT R90, desc[UR4][R20.64+0x7e0] ;  /* 0x0007e004145a9981 */ /* 0x000f22000c1e9b00 */
[----:B------:R-:W3:Y:S01]  /*0a10*/  LDCU.128 UR12, c[0x3][0x8c0] ;  /* 0x00c11800ff0c77ac */ /* 0x000ee20008000c00 */
[----:B------:R-:W-:Y:S02]  /*0a20*/  CS2R R120, SRZ ;  /* 0x0000000000787805 */ /* 0x000fe4000001ff00 */
[----:B------:R-:W4:Y:S01]  /*0a30*/  @!P1 LDG.E.64.CONSTANT R88, desc[UR4][R20.64+0x1560] ;  /* 0x0015600414589981 */ /* 0x000f22000c1e9b00 */
[----:B------:R-:W3:Y:S01]  /*0a40*/  LDCU.128 UR24, c[0x3][0x720] ;  /* 0x00c0e400ff1877ac */ /* 0x000ee20008000c00 */
[----:B------:R-:W3:Y:S01]  /*0a50*/  LDCU.128 UR28, c[0x3][0x8e0] ;  /* 0x00c11c00ff1c77ac */ /* 0x000ee20008000c00 */
[----:B------:R-:W-:Y:S01]  /*0a60*/  CS2R R104, SRZ ;  /* 0x0000000000687805 */ /* 0x000fe2000001ff00 */
[----:B------:R-:W4:Y:S01]  /*0a70*/  @!P1 LDG.E.64.CONSTANT R120, desc[UR4][R20.64+0x120] ;  /* 0x0001200414789981 */ /* 0x000f22000c1e9b00 */
[----:B------:R-:W3:Y:S03]  /*0a80*/  LDCU.128 UR16, c[0x3][0x710] ;  /* 0x00c0e200ff1077ac */ /* 0x000ee60008000c00 */
[----:B-12--5:R-:W1:Y:S01]  /*0a90*/  LDS.128 R16, [R4] ;  /* 0x0000000004107984 */ /* 0x026e620000000c00 */
[----:B------:R-:W2:Y:S03]  /*0aa0*/  LDCU.128 UR20, c[0x3][0x8d0] ;  /* 0x00c11a00ff1477ac */ /* 0x000ea60008000c00 */
[----:B------:R-:W3:Y:S01]  /*0ab0*/  LDS.64 R14, [R4+0x10] ;  /* 0x00001000040e7984 */ /* 0x000ee20000000a00 */
[----:B------:R-:W-:Y:S01]  /*0ac0*/  CS2R R106, SRZ ;  /* 0x00000000006a7805 */ /* 0x000fe2000001ff00 */
[----:B------:R-:W-:-:S02]  /*0ad0*/  IMAD R5, R13, 0x8, R5 ;  /* 0x000000080d057824 */ /* 0x000fc400078e0205 */
[----:B------:R-:W-:Y:S01]  /*0ae0*/  IMAD R8, R96, -0xf0, R8 ;  /* 0xffffff1060087824 */ /* 0x000fe200078e0208 */
[----:B------:R-:W4:Y:S01]  /*0af0*/  @!P1 LDG.E.64.CONSTANT R104, desc[UR4][R20.64+0x1c20] ;  /* 0x001c200414689981 */ /* 0x000f22000c1e9b00 */
[----:B0-----:R-:W-:Y:S02]  /*0b00*/  LEA R11, R10, R9, 0x18 ;  /* 0x000000090a0b7211 */ /* 0x001fe400078ec0ff */
[----:B------:R-:W-:Y:S02]  /*0b10*/  CS2R R100, SRZ ;  /* 0x0000000000647805 */ /* 0x000fe4000001ff00 */
[----:B------:R-:W-:Y:S01]  /*0b20*/  CS2R R102, SRZ ;  /* 0x0000000000667805 */ /* 0x000fe2000001ff00 */
[----:B------:R-:W4:Y:S01]  /*0b30*/  @!P1 LDG.E.64.CONSTANT R106, desc[UR4][R20.64+0xea0] ;  /* 0x000ea004146a9981 */ /* 0x000f22000c1e9b00 */
[----:B------:R-:W0:Y:S01]  /*0b40*/  LDCU.64 UR6, c[0x0][0x388] ;  /* 0x00007100ff0677ac */ /* 0x000e220008000a00 */
[----:B-1----:R-:W-:Y:S02]  /*0b50*/  DADD R24, R18, R18 ;  /* 0x0000000012187229 */ /* 0x002fe40000000012 */
[C-C-:B---3--:R-:W-:Y:S01]  /*0b60*/  DADD R22, R16.reuse, R14.reuse ;  /* 0x0000000010167229 */ /* 0x148fe2000000000e */
[----:B------:R-:W-:Y:S01]  /*0b70*/  IMAD R6, R13, 0x8, R8 ;  /* 0x000000080d067824 */ /* 0x000fe200078e0208 */
[----:B------:R-:W-:Y:S01]  /*0b80*/  DADD R14, R16, -R14 ;  /* 0x00000000100e7229 */ /* 0x000fe2000000080e */
[----:B------:R-:W3:Y:S01]  /*0b90*/  @!P1 LDG.E.64.CONSTANT R100, desc[UR4][R20.64+0x22e0] ;  /* 0x0022e00414649981 */ /* 0x000ee2000c1e9b00 */
[----:B------:R-:W-:-:S02]  /*0ba0*/  DADD R18, R18, -R18 ;  /* 0x0000000012127229 */ /* 0x000fc40000000812 */
[----:B------:R-:W-:Y:S01]  /*0bb0*/  DMUL R24, R24, 0.5 ;  /* 0x3fe0000018187828 */ /* 0x000fe20000000000 */
[----:B------:R-:W-:Y:S01]  /*0bc0*/  VIADD R9, R9, 0x360 ;  /* 0x0000036009097836 */ /* 0x000fe20000000000 */
[----:B------:R-:W-:Y:S01]  /*0bd0*/  DFMA R16, R22, UR8, RZ ;  /* 0x0000000816107c2b */ /* 0x000fe200080000ff */
[----:B------:R-:W3:Y:S01]  /*0be0*/  @!P1 LDG.E.64.CONSTANT R102, desc[UR4][R20.64+0x29a0] ;  /* 0x0029a00414669981 */ /* 0x000ee2000c1e9b00 */
[----:B------:R-:W-:Y:S02]  /*0bf0*/  DFMA R26, R14, UR12, RZ ;  /* 0x0000000c0e1a7c2b */ /* 0x000fe400080000ff */
[----:B------:R-:W-:Y:S02]  /*0c00*/  DFMA R30, R22, UR24, RZ ;  /* 0x00000018161e7c2b */ /* 0x000fe400080000ff */
[----:B------:R-:W-:Y:S02]  /*0c10*/  DFMA R32, R14, UR28, RZ ;  /* 0x0000001c0e207c2b */ /* 0x000fe400080000ff */
[----:B------:R-:W-:-:S02]  /*0c20*/  DFMA R22, R22, UR16, RZ ;  /* 0x0000001016167c2b */ /* 0x000fc400080000ff */
[----:B--2---:R-:W-:Y:S02]  /*0c30*/  DFMA R28, R14, UR20, RZ ;  /* 0x000000140e1c7c2b */ /* 0x004fe400080000ff */
[----:B------:R-:W-:Y:S02]  /*0c40*/  DFMA R14, R24, UR10, R16 ;  /* 0x0000000a180e7c2b */ /* 0x000fe40008000010 */
[----:B------:R-:W-:Y:S02]  /*0c50*/  DFMA R26, R18, UR14, R26 ;  /* 0x0000000e121a7c2b */ /* 0x000fe4000800001a */
[----:B------:R-:W-:Y:S02]  /*0c60*/  DFMA R30, R24, UR26, R30 ;  /* 0x0000001a181e7c2b */ /* 0x000fe4000800001e */
[----:B------:R-:W-:Y:S02]  /*0c70*/  DFMA R32, R18, UR30, R32 ;  /* 0x0000001e12207c2b */ /* 0x000fe40008000020 */
[----:B------:R-:W-:-:S02]  /*0c80*/  DFMA R24, R24, UR18, R22 ;  /* 0x0000001218187c2b */ /* 0x000fc40008000016 */
[----:B------:R-:W-:Y:S02]  /*0c90*/  DFMA R28, R18, UR22, R28 ;  /* 0x00000016121c7c2b */ /* 0x000fe4000800001c */
[----:B------:R-:W-:Y:S02]  /*0ca0*/  DADD R22, R14, R26 ;  /* 0x000000000e167229 */ /* 0x000fe4000000001a */
[C-C-:B------:R-:W-:Y:S02]  /*0cb0*/  DADD R16, R30.reuse, R32.reuse ;  /* 0x000000001e107229 */ /* 0x140fe40000000020 */
[----:B------:R-:W-:Y:S02]  /*0cc0*/  DADD R18, R30, -R32 ;  /* 0x000000001e127229 */ /* 0x000fe40000000820 */
[----:B------:R-:W-:Y:S02]  /*0cd0*/  DADD R14, R14, -R26 ;  /* 0x000000000e0e7229 */ /* 0x000fe4000000081a */
[----:B------:R-:W-:-:S02]  /*0ce0*/  DADD R26, R24, R28 ;  /* 0x00000000181a7229 */ /* 0x000fc4000000001c */
[----:B------:R-:W-:Y:S01]  /*0cf0*/  DADD R32, R24, -R28 ;  /* 0x0000000018207229 */ /* 0x000fe2000000081c */
[----:B------:R-:W-:Y:S04]  /*0d00*/  STS.128 [R4+0x10], R16 ;  /* 0x0000101004007388 */ /* 0x000fe80000000c00 */
[----:B------:R-:W-:Y:S04]  /*0d10*/  STS.64 [R4], R22 ;  /* 0x0000001604007388 */ /* 0x000fe80000000a00 */
[----:B------:R-:W-:Y:S04]  /*0d20*/  STS.64 [R4+0x28], R14 ;  /* 0x0000280e04007388 */ /* 0x000fe80000000a00 */
[----:B------:R-:W-:Y:S04]  /*0d30*/  STS.64 [R4+0x8], R26 ;  /* 0x0000081a04007388 */ /* 0x000fe80000000a00 */
[----:B------:R-:W-:Y:S01]  /*0d40*/  STS.64 [R4+0x20], R32 ;  /* 0x0000202004007388 */ /* 0x000fe20000000a00 */
[----:B------:R-:W-:Y:S01]  /*0d50*/  BAR.SYNC.DEFER_BLOCKING 0x0 ;  /* 0x0000000000007b1d */ /* 0x000fe20000010000 */
[----:B------:R-:W-:-:S02]  /*0d60*/  IMAD R24, R13, 0x8, R80 ;  /* 0x000000080d187824 */ /* 0x000fc400078e0250 */
[----:B------:R-:W-:Y:S02]  /*0d70*/  IMAD R80, R96, 0x30, R80 ;  /* 0x0000003060507824 */ /* 0x000fe400078e0250 */
[----:B------:R-:W-:Y:S01]  /*0d80*/  IMAD R98, R13, 0x28, R24 ;  /* 0x000000280d627824 */ /* 0x000fe200078e0218 */
[----:B------:R-:W-:Y:S04]  /*0d90*/  LDS.64 R34, [R5] ;  /* 0x0000000005227984 */ /* 0x000fe80000000a00 */
[----:B------:R-:W1:Y:S04]  /*0da0*/  LDS.128 R44, [R80] ;  /* 0x00000000502c7984 */ /* 0x000e680000000c00 */
[----:B------:R-:W-:Y:S04]  /*0db0*/  LDS.64 R94, [R98] ;  /* 0x00000000625e7984 */ /* 0x000fe80000000a00 */
[----:B------:R-:W2:Y:S04]  /*0dc0*/  LDS.128 R28, [R8] ;  /* 0x00000000081c7984 */ /* 0x000ea80000000c00 */
        /* <DEDUP_REMOVED lines=20> */
[----:B--2---:R-:W-:-:S02]  /*0f10*/  DFMA R116, R94, R28, RZ ;  /* 0x0000001c5e74722b */ /* 0x004fc400000000ff */
[----:B0-----:R-:W-:Y:S01]  /*0f20*/  DFMA R28, R22, R46, R32 ;  /* 0x0000002e161c722b */ /* 0x001fe20000000020 */
[----:B------:R-:W0:Y:S04]  /*0f30*/  LDS.64 R14, [R98+0x28] ;  /* 0x00002800620e7984 */ /* 0x000e280000000a00 */
        /* <DEDUP_REMOVED lines=15> */
[----:B0-----:R-:W-:Y:S02]  /*1030*/  DFMA R108, R14, R62, R52 ;  /* 0x0000003e0e6c722b */ /* 0x001fe40000000034 */
[C---:B------:R-:W-:Y:S02]  /*1040*/  DMUL R52, R84.reuse, R86 ;  /* 0x0000005654347228 */ /* 0x040fe40000000000 */
[----:B------:R-:W-:Y:S02]  /*1050*/  DMUL R28, R84, R66 ;  /* 0x00000042541c7228 */ /* 0x000fe40000000000 */
[----:B--2---:R-:W-:Y:S01]  /*1060*/  DFMA R86, R22, R32, R114 ;  /* 0x000000201656722b */ /* 0x004fe20000000072 */
        /* <DEDUP_REMOVED lines=20> */
[----:B------:R-:W2:Y:S04]  /*11b0*/  LDS.64 R80, [R5+0x120] ;  /* 0x0001200005507984 */ /* 0x000ea80000000a00 */
[----:B------:R-:W-:Y:S04]  /*11c0*/  LDS.64 R28, [R96] ;  /* 0x00000000601c7984 */ /* 0x000fe80000000a00 */
[----:B------:R-:W4:Y:S01]  /*11d0*/  LDS.64 R122, [R7] ;  /* 0x00000000077a7984 */ /* 0x000f220000000a00 */
[----:B------:R-:W-:-:S03]  /*11e0*/  DMUL R82, R84, R82 ;  /* 0x0000005254527228 */ /* 0x000fc60000000000 */
[----:B------:R-:W4:Y:S01]  /*11f0*/  LDS.64 R126, [R5+0x150] ;  /* 0x00015000057e7984 */ /* 0x000f220000000a00 */
[----:B------:R-:W-:-:S03]  /*1200*/  IMAD R98, R13, -0x28, R98 ;  /* 0xffffffd80d627824 */ /* 0x000fc600078e0262 */
[----:B------:R-:W3:Y:S01]  /*1210*/  LDS.128 R60, [R8+0x130] ;  /* 0x00013000083c7984 */ /* 0x000ee20000000c00 */
[----:B------:R-:W-:Y:S02]  /*1220*/  DFMA R108, R108, R74, R82 ;  /* 0x0000004a6c6c722b */ /* 0x000fe40000000052 */
[----:B------:R-:W-:Y:S01]  /*1230*/  DMUL R74, R72, UR6 ;  /* 0x00000006484a7c28 */ /* 0x000fe20008000000 */
[----:B------:R-:W-:Y:S04]  /*1240*/  LDS.64 R84, [R5+0x180] ;  /* 0x0001800005547984 */ /* 0x000fe80000000a00 */
[----:B------:R-:W3:Y:S04]  /*1250*/  LDS.64 R72, [R98+0x30] ;  /* 0x0000300062487984 */ /* 0x000ee80000000a00 */
[----:B------:R-:W3:Y:S01]  /*1260*/  LDS.64 R82, [R5+0x1b0] ;  /* 0x0001b00005527984 */ /* 0x000ee20000000a00 */
[----:B0-----:R-:W-:-:S02]  /*1270*/  DMUL R52, R24, R52 ;  /* 0x0000003418347228 */ /* 0x001fc40000000000 */
[----:B------:R-:W-:Y:S02]  /*1280*/  DFMA R110, R86, R110, R108 ;  /* 0x0000006e566e722b */ /* 0x000fe4000000006c */
[----:B-1----:R-:W-:Y:S01]  /*1290*/  DFMA R64, R94, R64, RZ ;  /* 0x000000405e40722b */ /* 0x002fe200000000ff */
[----:B------:R-:W-:Y:S03]  /*12a0*/  LDS.64 R86, [R7+0x30] ;  /* 0x0000300007567984 */ /* 0x000fe60000000a00 */
[----:B------:R-:W-:Y:S01]  /*12b0*/  DFMA R52, R70, R74, R52 ;  /* 0x0000004a4634722b */ /* 0x000fe20000000034 */
[----:B------:R-:W0:Y:S01]  /*12c0*/  LDS.64 R74, [R96+0x30] ;  /* 0x00003000604a7984 */ /* 0x000e220000000a00 */
[----:B--2---:R-:W-:Y:S02]  /*12d0*/  DFMA R80, R44, R80, RZ ;  /* 0x000000502c50722b */ /* 0x004fe400000000ff */
[----:B------:R-:W-:-:S02]  /*12e0*/  DFMA R124, R92, R66, R64 ;  /* 0x000000425c7c722b */ /* 0x000fc40000000040 */
[----:B------:R-:W-:Y:S01]  /*12f0*/  DFMA R112, R56, R110, RZ ;  /* 0x0000006e3870722b */ /* 0x000fe200000000ff */
[----:B------:R-:W-:Y:S01]  /*1300*/  LDS.128 R64, [R8+0x140] ;  /* 0x0001400008407984 */ /* 0x000fe20000000c00 */
[----:B----4-:R-:W-:-:S03]  /*1310*/  DFMA R122, R28, R122, R52 ;  /* 0x0000007a1c7a722b */ /* 0x010fc60000000034 */
[----:B------:R-:W1:Y:S01]  /*1320*/  LDS.64 R52, [R5+0x1e0] ;  /* 0x0001e00005347984 */ /* 0x000e620000000a00 */
[----:B------:R-:W-:Y:S02]  /*1330*/  DFMA R126, R126, R46, R80 ;  /* 0x0000002e7e7e722b */ /* 0x000fe40000000050 */
[----:B------:R-:W-:Y:S01]  /*1340*/  DFMA R118, R110, R58, RZ ;  /* 0x0000003a6e76722b */ /* 0x000fe200000000ff */
[----:B------:R-:W-:Y:S01]  /*1350*/  LDS.64 R80, [R98+0x60] ;  /* 0x0000600062507984 */ /* 0x000fe20000000a00 */
[----:B---3--:R-:W-:-:S03]  /*1360*/  DFMA R124, R78, R60, R124 ;  /* 0x0000003c4e7c722b */ /* 0x008fc6000000007c */
[----:B------:R-:W2:Y:S04]  /*1370*/  LDS.128 R56, [R10+0x10] ;  /* 0x000010000a387984 */ /* 0x000ea80000000c00 */
[----:B------:R-:W3:Y:S01]  /*1380*/  LDS.64 R60, [R5+0x210] ;  /* 0x00021000053c7984 */ /* 0x000ee20000000a00 */
[----:B------:R-:W-:Y:S02]  /*1390*/  DFMA R114, R48, R110, RZ ;  /* 0x0000006e3072722b */ /* 0x000fe400000000ff */
[----:B------:R-:W-:Y:S02]  /*13a0*/  DFMA R116, R110, R50, RZ ;  /* 0x000000326e74722b */ /* 0x000fe400000000ff */
[----:B------:R-:W-:Y:S02]  /*13b0*/  DFMA R48, R72, R54, R122 ;  /* 0x000000364830722b */ /* 0x000fe4000000007a */
[----:B------:R-:W-:Y:S01]  /*13c0*/  DFMA R50, R40, R84, R126 ;  /* 0x000000542832722b */ /* 0x000fe2000000007e */
[----:B------:R-:W-:Y:S04]  /*13d0*/  LDS.64 R54, [R7+0x60] ;  /* 0x0000600007367984 */ /* 0x000fe80000000a00 */
[----:B------:R-:W4:Y:S03]  /*13e0*/  LDS.64 R84, [R96+0x60] ;  /* 0x0000600060547984 */ /* 0x000f260000000a00 */
[----:B------:R-:W-:Y:S01]  /*13f0*/  DFMA R50, R82, R42, R50 ;  /* 0x0000002a5232722b */ /* 0x000fe20000000032 */
[----:B------:R-:W-:Y:S04]  /*1400*/  LDS.64 R122, [R7+0x90] ;  /* 0x00009000077a7984 */ /* 0x000fe80000000a00 */
[----:B------:R-:W4:Y:S01]  /*1410*/  LDS.64 R82, [R98+0x90] ;  /* 0x0000900062527984 */ /* 0x000f220000000a00 */
        /* <DEDUP_REMOVED lines=8> */
[----:B---3--:R-:W-:Y:S02]  /*14a0*/  DFMA R56, R60, R38, R50 ;  /* 0x000000263c38722b */ /* 0x008fe40000000032 */
[----:B------:R-:W1:Y:S01]  /*14b0*/  LDS.128 R48, [R11+0x1b40] ;  /* 0x001b40000b307984 */ /* 0x000e620000000c00 */
[----:B------:R-:W-:Y:S02]  /*14c0*/  DFMA R62, R26, R64, R62 ;  /* 0x000000401a3e722b */ /* 0x000fe4000000003e */
[----:B----4-:R-:W-:-:S06]  /*14d0*/  DFMA R64, R84, R54, R52 ;  /* 0x000000365440722b */ /* 0x010fcc0000000034 */
[----:B------:R-:W-:Y:S01]  /*14e0*/  DFMA R66, R14, R66, R62 ;  /* 0x000000420e42722b */ /* 0x000fe2000000003e */
[----:B------:R-:W2:Y:S01]  /*14f0*/  LDS.128 R52, [R11+0x1b50] ;  /* 0x001b50000b347984 */ /* 0x000ea20000000c00 */
[C---:B------:R-:W-:Y:S02]  /*1500*/  DMUL R62, R56.reuse, R90 ;  /* 0x0000005a383e7228 */ /* 0x040fe40000000000 */
[----:B------:R-:W-:Y:S02]  /*1510*/  DMUL R60, R56, R88 ;  /* 0x00000058383c7228 */ /* 0x000fe40000000000 */
[----:B------:R-:W-:Y:S01]  /*1520*/  DFMA R58, R82, R58, R64 ;  /* 0x0000003a523a722b */ /* 0x000fe20000000040 */
        /* <DEDUP_REMOVED lines=426> */
[----:B------:R-:W-:Y:S02]  /*2fd0*/  DFMA R18, R10, UR8, RZ ;  /* 0x000000080a127c2b */ /* 0x000fe400080000ff */
[----:B------:R-:W-:Y:S02]  /*2fe0*/  DFMA R8, R12, UR12, RZ ;  /* 0x0000000c0c087c2b */ /* 0x000fe400080000ff */
[----:B------:R-:W-:-:S02]  /*2ff0*/  DFMA R10, R10, UR10, RZ ;  /* 0x0000000a0a0a7c2b */ /* 0x000fc400080000ff */
[----:B------:R-:W-:Y:S02]  /*3000*/  DFMA R12, R12, UR14, RZ ;  /* 0x0000000e0c0c7c2b */ /* 0x000fe400080000ff */
[----:B-1----:R-:W-:Y:S02]  /*3010*/  DADD R6, R24, R26 ;  /* 0x0000000018067229 */ /* 0x002fe4000000001a */
[----:B------:R-:W-:Y:S02]  /*3020*/  DFMA R18, R16, UR16, R18 ;  /* 0x0000001010127c2b */ /* 0x000fe40008000012 */
[----:B------:R-:W-:Y:S02]  /*3030*/  DADD R24, R24, -R26 ;  /* 0x0000000018187229 */ /* 0x000fe4000000081a */
[----:B------:R-:W-:Y:S02]  /*3040*/  DFMA R8, R14, UR20, R8 ;  /* 0x000000140e087c2b */ /* 0x000fe40008000008 */
[----:B------:R-:W-:-:S02]  /*3050*/  DFMA R10, R16, UR18, R10 ;  /* 0x00000012100a7c2b */ /* 0x000fc4000800000a */
[----:B------:R-:W-:Y:S02]  /*3060*/  DFMA R12, R14, UR22, R12 ;  /* 0x000000160e0c7c2b */ /* 0x000fe4000800000c */
[----:B------:R-:W-:Y:S02]  /*3070*/  DFMA R18, R6, UR24, R18 ;  /* 0x0000001806127c2b */ /* 0x000fe40008000012 */
[----:B------:R-:W-:Y:S02]  /*3080*/  DFMA R8, R24, UR28, R8 ;  /* 0x0000001c18087c2b */ /* 0x000fe40008000008 */
[----:B------:R-:W-:Y:S02]  /*3090*/  DFMA R10, R6, UR26, R10 ;  /* 0x0000001a060a7c2b */ /* 0x000fe4000800000a */
        /* <DEDUP_REMOVED lines=9> */
[----:B0-----:R-:W-:Y:S04]  /*3130*/  LDS.64 R4, [R3] ;  /* 0x0000000003047984 */ /* 0x001fe80000000a00 */
[----:B------:R-:W0:Y:S04]  /*3140*/  LDS.64 R6, [R3+0xf0] ;  /* 0x0000f00003067984 */ /* 0x000e280000000a00 */
[----:B------:R-:W-:Y:S04]  /*3150*/  LDS.64 R10, [R3+0x30] ;  /* 0x00003000030a7984 */ /* 0x000fe80000000a00 */
[----:B------:R-:W1:Y:S04]  /*3160*/  LDS.64 R12, [R3+0xc0] ;  /* 0x0000c000030c7984 */ /* 0x000e680000000a00 */
[----:B------:R-:W-:Y:S04]  /*3170*/  LDS.64 R14, [R3+0x60] ;  /* 0x00006000030e7984 */ /* 0x000fe80000000a00 */
[----:B------:R-:W2:Y:S01]  /*3180*/  LDS.64 R16, [R3+0x90] ;  /* 0x0000900003107984 */ /* 0x000ea20000000a00 */
[----:B0-----:R-:W-:-:S02]  /*3190*/  DADD R8, R4, R6 ;  /* 0x0000000004087229 */ /* 0x001fc40000000006 */
[----:B------:R-:W-:Y:S02]  /*31a0*/  DADD R4, R4, -R6 ;  /* 0x0000000004047229 */ /* 0x000fe40000000806 */
[----:B-1----:R-:W-:-:S04]  /*31b0*/  DADD R6, R10, R12 ;  /* 0x000000000a067229 */ /* 0x002fc8000000000c */
[C---:B------:R-:W-:Y:S02]  /*31c0*/  DFMA R18, R8.reuse, UR8, RZ ;  /* 0x0000000808127c2b */ /* 0x040fe400080000ff */
[----:B------:R-:W-:Y:S02]  /*31d0*/  DFMA R20, R8, UR10, RZ ;  /* 0x0000000a08147c2b */ /* 0x000fe400080000ff */
[----:B------:R-:W-:Y:S02]  /*31e0*/  DADD R10, R10, -R12 ;  /* 0x000000000a0a7229 */ /* 0x000fe4000000080c */
[C---:B------:R-:W-:Y:S02]  /*31f0*/  DFMA R8, R4.reuse, UR12, RZ ;  /* 0x0000000c04087c2b */ /* 0x040fe400080000ff */
[----:B------:R-:W-:Y:S02]  /*3200*/  DFMA R12, R4, UR14, RZ ;  /* 0x0000000e040c7c2b */ /* 0x000fe400080000ff */
[----:B--2---:R-:W-:-:S02]  /*3210*/  DADD R4, R14, R16 ;  /* 0x000000000e047229 */ /* 0x004fc40000000010 */
[----:B------:R-:W-:Y:S02]  /*3220*/  DFMA R18, R6, UR16, R18 ;  /* 0x0000001006127c2b */ /* 0x000fe40008000012 */
[----:B------:R-:W-:Y:S02]  /*3230*/  DADD R14, R14, -R16 ;  /* 0x000000000e0e7229 */ /* 0x000fe40000000810 */
[----:B------:R-:W-:Y:S02]  /*3240*/  DFMA R8, R10, UR20, R8 ;  /* 0x000000140a087c2b */ /* 0x000fe40008000008 */
[----:B------:R-:W-:Y:S02]  /*3250*/  DFMA R20, R6, UR18, R20 ;  /* 0x0000001206147c2b */ /* 0x000fe40008000014 */
[----:B------:R-:W-:Y:S02]  /*3260*/  DFMA R12, R10, UR22, R12 ;  /* 0x000000160a0c7c2b */ /* 0x000fe4000800000c */
[----:B------:R-:W-:-:S02]  /*3270*/  DFMA R18, R4, UR24, R18 ;  /* 0x0000001804127c2b */ /* 0x000fc40008000012 */
        /* <DEDUP_REMOVED lines=8> */
[----:B------:R1:W-:Y:S02]  /*3300*/  STS.64 [R3+0x30], R12 ;  /* 0x0000300c03007388 */ /* 0x0003e40000000a00 */
.L_x_348:
[----:B------:R-:W-:Y:S05]  /*3310*/  BSYNC.RECONVERGENT B0 ;  /* 0x0000000000007941 */ /* 0x000fea0003800200 */
.L_x_347:
[----:B------:R-:W-:Y:S06]  /*3320*/  BAR.SYNC.DEFER_BLOCKING 0x0 ;  /* 0x0000000000007b1d */ /* 0x000fec0000010000 */
[----:B------:R-:W-:Y:S05]  /*3330*/  @P2 EXIT ;  /* 0x000000000000294d */ /* 0x000fea0003800000 */
[----:B01----:R-:W-:Y:S04]  /*3340*/  LDS.64 R4, [R2] ;  /* 0x0000000002047984 */ /* 0x003fe80000000a00 */
[----:B------:R-:W0:Y:S04]  /*3350*/  LDS.64 R6, [R2+0x5a0] ;  /* 0x0005a00002067984 */ /* 0x000e280000000a00 */
[----:B------:R-:W-:Y:S04]  /*3360*/  LDS.64 R10, [R2+0x120] ;  /* 0x00012000020a7984 */ /* 0x000fe80000000a00 */
[----:B------:R-:W1:Y:S04]  /*3370*/  LDS.64 R12, [R2+0x480] ;  /* 0x00048000020c7984 */ /* 0x000e680000000a00 */
[----:B------:R-:W-:Y:S04]  /*3380*/  LDS.64 R14, [R2+0x240] ;  /* 0x00024000020e7984 */ /* 0x000fe80000000a00 */
[----:B------:R-:W2:Y:S01]  /*3390*/  LDS.64 R16, [R2+0x360] ;  /* 0x0003600002107984 */ /* 0x000ea20000000a00 */
[----:B0-----:R-:W-:-:S02]  /*33a0*/  DADD R8, R4, -R6 ;  /* 0x0000000004087229 */ /* 0x001fc40000000806 */
[----:B------:R-:W-:-:S06]  /*33b0*/  DADD R4, R4, R6 ;  /* 0x0000000004047229 */ /* 0x000fcc0000000006 */
[C---:B------:R-:W-:Y:S02]  /*33c0*/  DFMA R18, R8.reuse, UR12, RZ ;  /* 0x0000000c08127c2b */ /* 0x040fe400080000ff */
[----:B------:R-:W-:Y:S02]  /*33d0*/  DFMA R20, R8, UR14, RZ ;  /* 0x0000000e08147c2b */ /* 0x000fe400080000ff */
[--C-:B-1----:R-:W-:Y:S02]  /*33e0*/  DADD R6, R10, -R12.reuse ;  /* 0x000000000a067229 */ /* 0x102fe4000000080c */
[----:B------:R-:W-:Y:S02]  /*33f0*/  DFMA R8, R4, UR8, RZ ;  /* 0x0000000804087c2b */ /* 0x000fe400080000ff */
[----:B------:R-:W-:Y:S02]  /*3400*/  DADD R10, R10, R12 ;  /* 0x000000000a0a7229 */ /* 0x000fe4000000000c */
[----:B------:R-:W-:-:S02]  /*3410*/  DFMA R4, R4, UR10, RZ ;  /* 0x0000000a04047c2b */ /* 0x000fc400080000ff */
[----:B--2---:R-:W-:Y:S02]  /*3420*/  DADD R2, R14, R16 ;  /* 0x000000000e027229 */ /* 0x004fe40000000010 */
[C---:B------:R-:W-:Y:S02]  /*3430*/  DFMA R18, R6.reuse, UR20, R18 ;  /* 0x0000001406127c2b */ /* 0x040fe40008000012 */
[----:B------:R-:W-:Y:S02]  /*3440*/  DFMA R20, R6, UR22, R20 ;  /* 0x0000001606147c2b */ /* 0x000fe40008000014 */
[----:B------:R-:W-:Y:S02]  /*3450*/  DADD R14, R14, -R16 ;  /* 0x000000000e0e7229 */ /* 0x000fe40000000810 */
[C---:B------:R-:W-:Y:S02]  /*3460*/  DFMA R8, R10.reuse, UR16, R8 ;  /* 0x000000100a087c2b */ /* 0x040fe40008000008 */
[----:B------:R-:W-:-:S04]  /*3470*/  DFMA R4, R10, UR18, R4 ;  /* 0x000000120a047c2b */ /* 0x000fc80008000004 */
        /* <DEDUP_REMOVED lines=17> */
.L_x_349:
        /* <DEDUP_REMOVED lines=15> */
.L_x_456:


//--------------------- .text._Z32massMatrixMultiplyConstantKernelILi3ELi5ELi5EEvidPKdS1_S1_S1_S1_S1_S1_Pd --------------------------
	.section	.text._Z32massMatrixMultiplyConstantKernelILi3ELi5ELi5EEvidPKdS1_S1_S1_S1_S1_S1_Pd,"ax",@progbits
	.align	128
        .global         _Z32massMatrixMultiplyConstantKernelILi3ELi5ELi5EEvidPKdS1_S1_S1_S1_S1_S1_Pd
        .type           _Z32massMatrixMultiplyConstantKernelILi3ELi5ELi5EEvidPKdS1_S1_S1_S1_S1_S1_Pd,@function
        .size           _Z32massMatrixMultiplyConstantKernelILi3ELi5ELi5EEvidPKdS1_S1_S1_S1_S1_S1_Pd,(.L_x_457 - _Z32massMatrixMultiplyConstantKernelILi3ELi5ELi5EEvidPKdS1_S1_S1_S1_S1_S1_Pd)
        .other          _Z32massMatrixMultiplyConstantKernelILi3ELi5ELi5EEvidPKdS1_S1_S1_S1_S1_S1_Pd,@"STO_CUDA_ENTRY STV_DEFAULT"
_Z32massMatrixMultiplyConstantKernelILi3ELi5ELi5EEvidPKdS1_S1_S1_S1_S1_S1_Pd:
.text._Z32massMatrixMultiplyConstantKernelILi3ELi5ELi5EEvidPKdS1_S1_S1_S1_S1_S1_Pd:
        /* <DEDUP_REMOVED lines=50> */
[----:B------:R-:W-:Y:S02]  /*0320*/  PRMT R13, R109, 0x9910, RZ ;  /* 0x000099106d0d7816 */ /* 0x000fe400000000ff */
[----:B------:R-:W-:Y:S01]  /*0330*/  SHF.R.U32.HI R11, RZ, 0x9, R12 ;  /* 0x00000009ff0b7819 */ /* 0x000fe2000001160c */
[----:B------:R-:W-:Y:S02]  /*0340*/  IMAD.MOV R3, RZ, RZ, -R2 ;  /* 0x000000ffff037224 */ /* 0x000fe400078e0a02 */
[----:B------:R-:W-:Y:S01]  /*0350*/  IMAD.MOV.U32 R12, RZ, RZ, R13 ;  /* 0x000000ffff0c7224 */ /* 0x000fe200078e000d */
[----:B------:R-:W-:-:S03]  /*0360*/  LOP3.LUT R11, R11, 0xffff, RZ, 0xc0, !PT ;  /* 0x0000ffff0b0b7812 */ /* 0x000fc600078ec0ff */
[----:B------:R-:W-:Y:S01]  /*0370*/  IMAD R2, R12, 0x5, RZ ;  /* 0x000000050c027824 */ /* 0x000fe200078e02ff */
[----:B------:R-:W-:Y:S01]  /*0380*/  PRMT R12, R3, 0x7710, RZ ;  /* 0x00007710030c7816 */ /* 0x000fe200000000ff */
[----:B------:R-:W-:Y:S02]  /*0390*/  VIADD R3, R29, 0x1b58 ;  /* 0x00001b581d037836 */ /* 0x000fe40000000000 */
[----:B------:R-:W-:Y:S01]  /*03a0*/  IMAD R10, R25, 0x3e8, R10 ;  /* 0x000003e8190a7824 */ /* 0x000fe200078e020a */
[----:B------:R-:W-:Y:S01]  /*03b0*/  ISETP.GT.U32.AND P2, PT, R33, 0x8, PT ;  /* 0x000000082100780c */ /* 0x000fe20003f44070 */
[----:B------:R-:W-:Y:S02]  /*03c0*/  IMAD.MOV R35, RZ, RZ, -R2 ;  /* 0x000000ffff237224 */ /* 0x000fe400078e0a02 */
[----:B------:R-:W-:Y:S01]  /*03d0*/  IMAD.IADD R2, R12, 0x1, R33 ;  /* 0x000000010c027824 */ /* 0x000fe200078e0221 */
[----:B------:R-:W-:Y:S01]  /*03e0*/  LEA R12, R24, R3, 0x18 ;  /* 0x00000003180c7211 */ /* 0x000fe200078ec0ff */
[----:B------:R-:W-:Y:S01]  /*03f0*/  IMAD R28, R11, 0x28, R10 ;  /* 0x000000280b1c7824 */ /* 0x000fe200078e020a */
[----:B------:R-:W-:-:S03]  /*0400*/  PRMT R35, R35, 0x7710, RZ ;  /* 0x0000771023237816 */ /* 0x000fc600000000ff */
[----:B------:R-:W-:Y:S02]  /*0410*/  IMAD R3, R11, 0xa0, R28 ;  /* 0x000000a00b037824 */ /* 0x000fe400078e021c */
[----:B------:R-:W-:Y:S01]  /*0420*/  IMAD R11, R33, 0x8, R12 ;  /* 0x00000008210b7824 */ /* 0x000fe200078e020c */
[----:B------:R-:W-:Y:S01]  /*0430*/  LOP3.LUT R13, R2, 0xffff, RZ, 0xc0, !PT ;  /* 0x0000ffff020d7812 */ /* 0x000fe200078ec0ff */
[----:B------:R-:W-:Y:S01]  /*0440*/  IMAD.IADD R35, R35, 0x1, R33 ;  /* 0x0000000123237824 */ /* 0x000fe200078e0221 */
[----:B------:R-:W-:Y:S01]  /*0450*/  BSSY.RECONVERGENT B0, `(.L_x_350) ;  /* 0x000002a000007945 */ /* 0x000fe20003800200 */
[----:B------:R-:W-:Y:S01]  /*0460*/  ISETP.GT.U32.AND P3, PT, R33, 0xe, PT ;  /* 0x0000000e2100780c */ /* 0x000fe20003f64070 */
[----:B------:R-:W-:Y:S02]  /*0470*/  IMAD R108, R109, 0xc8, R10 ;  /* 0x000000c86d6c7824 */ /* 0x000fe400078e020a */
        /* <DEDUP_REMOVED lines=26> */
[C---:B------:R-:W-:Y:S02]  /*0620*/  DFMA R18, R4.reuse, UR14, R18 ;  /* 0x0000000e04127c2b */ /* 0x040fe40008000012 */
[----:B------:R-:W-:-:S04]  /*0630*/  DFMA R38, R4, UR30, R38 ;  /* 0x0000001e04267c2b */ /* 0x000fc80008000026 */
[----:B------:R-:W-:Y:S02]  /*0640*/  DFMA R14, R4, UR22, R14 ;  /* 0x00000016040e7c2b */ /* 0x000fe4000800000e */
[C-C-:B------:R-:W-:Y:S02]  /*0650*/  DADD R4, R16.reuse, R18.reuse ;  /* 0x0000000010047229 */ /* 0x140fe40000000012 */
[----:B------:R-:W-:Y:S02]  /*0660*/  DADD R16, R16, -R18 ;  /* 0x0000000010107229 */ /* 0x000fe40000000812 */
[----:B------:R-:W-:Y:S02]  /*0670*/  DADD R36, R36, -R38 ;  /* 0x0000000024247229 */ /* 0x000fe40000000826 */
[C-C-:B------:R-:W-:Y:S01]  /*0680*/  DADD R18, R32.reuse, R14.reuse ;  /* 0x0000000020127229 */ /* 0x140fe2000000000e */
[----:B------:R1:W-:Y:S01]  /*0690*/  STS.64 [R2], R4 ;  /* 0x0000000402007388 */ /* 0x0003e20000000a00 */
[----:B------:R-:W-:-:S03]  /*06a0*/  DADD R14, R32, -R14 ;  /* 0x00000000200e7229 */ /* 0x000fc6000000080e */
[----:B------:R1:W-:Y:S04]  /*06b0*/  STS.64 [R2+0x190], R36 ;  /* 0x0001902402007388 */ /* 0x0003e80000000a00 */
[----:B------:R1:W-:Y:S04]  /*06c0*/  STS.64 [R2+0x320], R16 ;  /* 0x0003201002007388 */ /* 0x0003e80000000a00 */
[----:B------:R1:W-:Y:S04]  /*06d0*/  STS.64 [R2+0xc8], R18 ;  /* 0x0000c81202007388 */ /* 0x0003e80000000a00 */
[----:B------:R1:W-:Y:S02]  /*06e0*/  STS.64 [R2+0x258], R14 ;  /* 0x0002580e02007388 */ /* 0x0003e40000000a00 */
.L_x_351:
[----:B------:R-:W-:Y:S05]  /*06f0*/  BSYNC.RECONVERGENT B0 ;  /* 0x0000000000007941 */ /* 0x000fea0003800200 */
.L_x_350:
[----:B------:R-:W-:Y:S01]  /*0700*/  BAR.SYNC.DEFER_BLOCKING 0x0 ;  /* 0x0000000000007b1d */ /* 0x000fe20000010000 */
[----:B-1---5:R-:W-:-:S05]  /*0710*/  IMAD R4, R35, 0x28, R108 ;  /* 0x0000002823047824 */ /* 0x022fca00078e026c */
[----:B------:R-:W-:Y:S04]  /*0720*/  BSSY.RECONVERGENT B0, `(.L_x_352) ;  /* 0x0000026000007945 */ /* 0x000fe80003800200 */
[----:B------:R-:W-:Y:S05]  /*0730*/  @P3 BRA `(.L_x_353) ;  /* 0x0000000000903947 */ /* 0x000fea0003800000 */
[----:B------:R-:W-:Y:S01]  /*0740*/  LDS.64 R14, [R3] ;  /* 0x00000000030e7984 */ /* 0x000fe20000000a00 */
[----:B------:R-:W1:Y:S03]  /*0750*/  LDCU.128 UR8, c[0x3][0x700] ;  /* 0x00c0e000ff0877ac */ /* 0x000e660008000c00 */
[----:B------:R-:W2:Y:S01]  /*0760*/  LDS.64 R16, [R3+0x50] ;  /* 0x0000500003107984 */ /* 0x000ea20000000a00 */
[----:B------:R-:W3:Y:S03]  /*0770*/  LDCU.128 UR16, c[0x3][0x710] ;  /* 0x00c0e200ff1077ac */ /* 0x000ee60008000c00 */
[----:B0-----:R-:W0:Y:S01]  /*0780*/  LDS.64 R20, [R3+0x28] ;  /* 0x0000280003147984 */ /* 0x001e220000000a00 */
[----:B------:R-:W4:Y:S01]  /*0790*/  LDCU.128 UR24, c[0x3][0x720] ;  /* 0x00c0e400ff1877ac */ /* 0x000f220008000c00 */
[----:B------:R-:W5:Y:S01]  /*07a0*/  LDCU.128 UR12, c[0x3][0x8c0] ;  /* 0x00c11800ff0c77ac */ /* 0x000f620008000c00 */
[----:B------:R-:W5:Y:S01]  /*07b0*/  LDCU.128 UR28, c[0x3][0x8e0] ;  /* 0x00c11c00ff1c77ac */ /* 0x000f620008000c00 */
[----:B------:R-:W5:Y:S01]  /*07c0*/  LDCU.128 UR20, c[0x3][0x8d0] ;  /* 0x00c11a00ff1477ac */ /* 0x000f620008000c00 */
[----:B--2---:R-:W-:-:S02]  /*07d0*/  DADD R18, R14, R16 ;  /* 0x000000000e127229 */ /* 0x004fc40000000010 */
[----:B------:R-:W-:Y:S02]  /*07e0*/  DADD R14, R14, -R16 ;  /* 0x000000000e0e7229 */ /* 0x000fe40000000810 */
[C-C-:B0-----:R-:W-:Y:S02]  /*07f0*/  DADD R32, R20.reuse, R20.reuse ;  /* 0x0000000014207229 */ /* 0x141fe40000000014 */
[----:B------:R-:W-:Y:S02]  /*0800*/  DADD R20, R20, -R20 ;  /* 0x0000000014147229 */ /* 0x000fe40000000814 */
[C---:B-1----:R-:W-:Y:S02]  /*0810*/  DFMA R16, R18.reuse, UR8, RZ ;  /* 0x0000000812107c2b */ /* 0x042fe400080000ff */
[C---:B---3--:R-:W-:Y:S02]  /*0820*/  DFMA R36, R18.reuse, UR16, RZ ;  /* 0x0000001012247c2b */ /* 0x048fe400080000ff */
[----:B----4-:R-:W-:-:S02]  /*0830*/  DFMA R38, R18, UR24, RZ ;  /* 0x0000001812267c2b */ /* 0x010fc400080000ff */
[----:B------:R-:W-:Y:S02]  /*0840*/  DMUL R32, R32, 0.5 ;  /* 0x3fe0000020207828 */ /* 0x000fe40000000000 */
[C---:B-----5:R-:W-:Y:S02]  /*0850*/  DFMA R18, R14.reuse, UR12, RZ ;  /* 0x0000000c0e127c2b */ /* 0x060fe400080000ff */
[C---:B------:R-:W-:Y:S02]  /*0860*/  DFMA R40, R14.reuse, UR28, RZ ;  /* 0x0000001c0e287c2b */ /* 0x040fe400080000ff */
[----:B------:R-:W-:Y:S02]  /*0870*/  DFMA R14, R14, UR20, RZ ;  /* 0x000000140e0e7c2b */ /* 0x000fe400080000ff */
[----:B------:R-:W-:Y:S02]  /*0880*/  DFMA R16, R32, UR10, R16 ;  /* 0x0000000a20107c2b */ /* 0x000fe40008000010 */
[----:B------:R-:W-:-:S02]  /*0890*/  DFMA R18, R20, UR14, R18 ;  /* 0x0000000e14127c2b */ /* 0x000fc40008000012 */
[----:B------:R-:W-:Y:S02]  /*08a0*/  DFMA R40, R20, UR30, R40 ;  /* 0x0000001e14287c2b */ /* 0x000fe40008000028 */
[----:B------:R-:W-:Y:S02]  /*08b0*/  DFMA R36, R32, UR18, R36 ;  /* 0x0000001220247c2b */ /* 0x000fe40008000024 */
[----:B------:R-:W-:Y:S02]  /*08c0*/  DFMA R20, R20, UR22, R14 ;  /* 0x0000001614147c2b */ /* 0x000fe4000800000e */
[----:B------:R-:W-:Y:S02]  /*08d0*/  DFMA R38, R32, UR26, R38 ;  /* 0x0000001a20267c2b */ /* 0x000fe40008000026 */
[C-C-:B------:R-:W-:Y:S02]  /*08e0*/  DADD R14, R16.reuse, R18.reuse ;  /* 0x00000000100e7229 */ /* 0x140fe40000000012 */
[----:B------:R-:W-:-:S02]  /*08f0*/  DADD R16, R16, -R18 ;  /* 0x0000000010107229 */ /* 0x000fc40000000812 */
[----:B------:R-:W-:Y:S02]  /*0900*/  DADD R18, R36, R20 ;  /* 0x0000000024127229 */ /* 0x000fe40000000014 */
[----:B------:R-:W-:Y:S01]  /*0910*/  DADD R38, R38, -R40 ;  /* 0x0000000026267229 */ /* 0x000fe20000000828 */
[----:B------:R1:W-:Y:S01]  /*0920*/  STS.64 [R3], R14 ;  /* 0x0000000e03007388 */ /* 0x0003e20000000a00 */
[----:B------:R-:W-:-:S03]  /*0930*/  DADD R20, R36, -R20 ;  /* 0x0000000024147229 */ /* 0x000fc60000000814 */
[----:B------:R1:W-:Y:S04]  /*0940*/  STS.64 [R3+0xa0], R16 ;  /* 0x0000a01003007388 */ /* 0x0003e80000000a00 */
[----:B------:R1:W-:Y:S04]  /*0950*/  STS.64 [R3+0x50], R38 ;  /* 0x0000502603007388 */ /* 0x0003e80000000a00 */
[----:B------:R1:W-:Y:S04]  /*0960*/  STS.64 [R3+0x28], R18 ;  /* 0x0000281203007388 */ /* 0x0003e80000000a00 */
[----:B------:R1:W-:Y:S02]  /*0970*/  STS.64 [R3+0x78], R20 ;  /* 0x0000781403007388 */ /* 0x0003e40000000a00 */
.L_x_353:
[----:B------:R-:W-:Y:S05]  /*0980*/  BSYNC.RECONVERGENT B0 ;  /* 0x0000000000007941 */ /* 0x000fea0003800200 */
.L_x_352:
[----:B------:R-:W-:Y:S01]  /*0990*/  BAR.SYNC.DEFER_BLOCKING 0x0 ;  /* 0x0000000000007b1d */ /* 0x000fe20000010000 */
[----:B------:R-:W-:Y:S02]  /*09a0*/  CS2R R90, SRZ ;  /* 0x00000000005a7805 */ /* 0x000fe4000001ff00 */
[----:B-1----:R-:W-:-:S03]  /*09b0*/  CS2R R16, SRZ ;  /* 0x0000000000107805 */ /* 0x002fc6000001ff00 */
[----:B------:R-:W1:Y:S01]  /*09c0*/  LDCU.128 UR8, c[0x3][0x700] ;  /* 0x00c0e000ff0877ac */ /* 0x000e620008000c00 */
[----:B------:R-:W2:Y:S01]  /*09d0*/  @!P1 LDG.E.64.CONSTANT R90, desc[UR4][R62.64+0x4b0] ;  /* 0x0004b0043e5a9981 */ /* 0x000ea2000c1e9b00 */
[----:B------:R-:W3:Y:S03]  /*09e0*/  LDCU.128 UR16, c[0x3][0x710] ;  /* 0x00c0e200ff1077ac */ /* 0x000ee60008000c00 */
[----:B------:R-:W4:Y:S01]  /*09f0*/  @!P1 LDG.E.64.CONSTANT R16, desc[UR4][R62.64+0xc8] ;  /* 0x0000c8043e109981 */ /* 0x000f22000c1e9b00 */
[----:B------:R-:W5:Y:S01]  /*0a00*/  LDCU.128 UR24, c[0x3][0x720] ;  /* 0x00c0e400ff1877ac */ /* 0x000f620008000c00 */
[----:B------:R-:W5:Y:S01]  /*0a10*/  LDCU.128 UR12, c[0x3][0x8c0] ;  /* 0x00c11800ff0c77ac */ /* 0x000f620008000c00 */
[----:B------:R-:W5:Y:S01]  /*0a20*/  LDCU.128 UR28, c[0x3][0x8e0] ;  /* 0x00c11c00ff1c77ac */ /* 0x000f620008000c00 */
[----:B------:R-:W-:Y:S01]  /*0a30*/  LDS.64 R14, [R4] ;  /* 0x00000000040e7984 */ /* 0x000fe20000000a00 */
[----:B------:R-:W5:Y:S03]  /*0a40*/  LDCU.128 UR20, c[0x3][0x8d0] ;  /* 0x00c11a00ff1477ac */ /* 0x000f660008000c00 */
[----:B0-----:R-:W0:Y:S01]  /*0a50*/  LDS.64 R18, [R4+0x10] ;  /* 0x0000100004127984 */ /* 0x001e220000000a00 */
[----:B------:R-:W-:-:S02]  /*0a60*/  CS2R R106, SRZ ;  /* 0x00000000006a7805 */ /* 0x000fc4000001ff00 */
[----:B------:R-:W-:Y:S02]  /*0a70*/  CS2R R120, SRZ ;  /* 0x0000000000787805 */ /* 0x000fe4000001ff00 */
[----:B------:R-:W-:Y:S01]  /*0a80*/  CS2R R86, SRZ ;  /* 0x0000000000567805 */ /* 0x000fe2000001ff00 */
[----:B------:R-:W1:Y:S01]  /*0a90*/  LDS.64 R32, [R4+0x8] ;  /* 0x0000080004207984 */ /* 0x000e620000000a00 */
[C---:B------:R-:W-:Y:S02]  /*0aa0*/  IMAD R11, R35.reuse, 0x8, R10 ;  /* 0x00000008230b7824 */ /* 0x040fe400078e020a */
[----:B------:R-:W-:Y:S01]  /*0ab0*/  IMAD R122, R35, 0x8, R12 ;  /* 0x00000008237a7824 */ /* 0x000fe200078e020c */
[----:B------:R-:W4:Y:S01]  /*0ac0*/  @!P1 LDG.E.64.CONSTANT R106, desc[UR4][R62.64+0xc80] ;  /* 0x000c80043e6a9981 */ /* 0x000f22000c1e9b00 */
[----:B------:R-:W-:Y:S01]  /*0ad0*/  IMAD R108, R109, -0xa0, R108 ;  /* 0xffffff606d6c7824 */ /* 0x000fe200078e026c */
[----:B------:R-:W-:Y:S02]  /*0ae0*/  CS2R R118, SRZ ;  /* 0x0000000000767805 */ /* 0x000fe4000001ff00 */
[----:B------:R-:W-:Y:S01]  /*0af0*/  CS2R R114, SRZ ;  /* 0x0000000000727805 */ /* 0x000fe2000001ff00 */
[----:B------:R-:W4:Y:S01]  /*0b00*/  @!P1 LDG.E.64.CONSTANT R120, desc[UR4][R62.64+0x1068] ;  /* 0x001068043e789981 */ /* 0x000f22000c1e9b00 */
[----:B------:R-:W-:-:S02]  /*0b10*/  CS2R R98, SRZ ;  /* 0x0000000000627805 */ /* 0x000fc4000001ff00 */
[----:B------:R-:W-:Y:S01]  /*0b20*/  CS2R R112, SRZ ;  /* 0x0000000000707805 */ /* 0x000fe2000001ff00 */
[----:B------:R-:W2:Y:S01]  /*0b30*/  LDCU.64 UR6, c[0x0][0x388] ;  /* 0x00007100ff0677ac */ /* 0x000ea20008000a00 */
[----:B------:R-:W4:Y:S01]  /*0b40*/  @!P1 LDG.E.64.CONSTANT R86, desc[UR4][R62.64+0x898] ;  /* 0x000898043e569981 */ /* 0x000f22000c1e9b00 */
[----:B0-----:R-:W-:Y:S02]  /*0b50*/  DADD R20, R14, R18 ;  /* 0x000000000e147229 */ /* 0x001fe40000000012 */
[----:B-1----:R-:W-:Y:S01]  /*0b60*/  DADD R36, R32, R32 ;  /* 0x0000000020247229 */ /* 0x002fe20000000020 */
[----:B------:R-:W-:Y:S01]  /*0b70*/  IMAD R28, R35, 0x20, R122 ;  /* 0x00000020231c7824 */ /* 0x000fe200078e027a */
[----:B------:R-:W-:Y:S01]  /*0b80*/  DADD R14, R14, -R18 ;  /* 0x000000000e0e7229 */ /* 0x000fe20000000812 */
[----:B------:R-:W-:-:S03]  /*0b90*/  LEA R10, R24, R29, 0x18 ;  /* 0x0000001d180a7211 */ /* 0x000fc600078ec0ff */
[C---:B------:R-:W-:Y:S01]  /*0ba0*/  DFMA R18, R20.reuse, UR8, RZ ;  /* 0x0000000814127c2b */ /* 0x040fe200080000ff */
[----:B------:R-:W-:Y:S01]  /*0bb0*/  IMAD R5, R35, 0x8, R108 ;  /* 0x0000000823057824 */ /* 0x000fe200078e026c */
[C---:B---3--:R-:W-:Y:S01]  /*0bc0*/  DFMA R38, R20.reuse, UR16, RZ ;  /* 0x0000001014267c2b */ /* 0x048fe200080000ff */
[----:B------:R-:W3:Y:S01]  /*0bd0*/  @!P1 LDG.E.64.CONSTANT R118, desc[UR4][R62.64+0x1450] ;  /* 0x001450043e769981 */ /* 0x000ee2000c1e9b00 */
[----:B-----5:R-:W-:Y:S02]  /*0be0*/  DFMA R40, R20, UR24, RZ ;  /* 0x0000001814287c2b */ /* 0x020fe400080000ff */
[----:B------:R-:W-:Y:S01]  /*0bf0*/  DADD R32, R32, -R32 ;  /* 0x0000000020207229 */ /* 0x000fe20000000820 */
[----:B------:R-:W5:Y:S01]  /*0c00*/  @!P1 LDG.E.64.CONSTANT R114, desc[UR4][R62.64+0x1838] ;  /* 0x001838043e729981 */ /* 0x000f62000c1e9b00 */
[----:B------:R-:W-:Y:S02]  /*0c10*/  DMUL R36, R36, 0.5 ;  /* 0x3fe0000024247828 */ /* 0x000fe40000000000 */
[C---:B------:R-:W-:Y:S01]  /*0c20*/  DFMA R20, R14.reuse, UR12, RZ ;  /* 0x0000000c0e147c2b */ /* 0x040fe200080000ff */
[----:B------:R-:W5:Y:S01]  /*0c30*/  @!P1 LDG.E.64.CONSTANT R98, desc[UR4][R62.64+0x578] ;  /* 0x000578043e629981 */ /* 0x000f62000c1e9b00 */
[----:B------:R-:W-:-:S02]  /*0c40*/  DFMA R42, R14, UR28, RZ ;  /* 0x0000001c0e2a7c2b */ /* 0x000fc400080000ff */
[----:B------:R-:W-:Y:S01]  /*0c50*/  DFMA R14, R14, UR20, RZ ;  /* 0x000000140e0e7c2b */ /* 0x000fe200080000ff */
[----:B------:R-:W5:Y:S01]  /*0c60*/  @!P1 LDG.E.64.CONSTANT R112, desc[UR4][R62.64+0x190] ;  /* 0x000190043e709981 */ /* 0x000f62000c1e9b00 */
[----:B------:R-:W-:Y:S02]  /*0c70*/  DFMA R18, R36, UR10, R18 ;  /* 0x0000000a24127c2b */ /* 0x000fe40008000012 */
[C---:B------:R-:W-:Y:S02]  /*0c80*/  DFMA R20, R32.reuse, UR14, R20 ;  /* 0x0000000e20147c2b */ /* 0x040fe40008000014 */
[----:B------:R-:W-:Y:S02]  /*0c90*/  DFMA R42, R32, UR30, R42 ;  /* 0x0000001e202a7c2b */ /* 0x000fe4000800002a */
[----:B------:R-:W-:Y:S02]  /*0ca0*/  DFMA R38, R36, UR18, R38 ;  /* 0x0000001224267c2b */ /* 0x000fe40008000026 */
[----:B------:R-:W-:-:S02]  /*0cb0*/  DFMA R32, R32, UR22, R14 ;  /* 0x0000001620207c2b */ /* 0x000fc4000800000e */
[----:B------:R-:W-:Y:S02]  /*0cc0*/  DFMA R40, R36, UR26, R40 ;  /* 0x0000001a24287c2b */ /* 0x000fe40008000028 */
[C-C-:B------:R-:W-:Y:S02]  /*0cd0*/  DADD R14, R18.reuse, R20.reuse ;  /* 0x00000000120e7229 */ /* 0x140fe40000000014 */
[----:B------:R-:W-:Y:S02]  /*0ce0*/  DADD R18, R18, -R20 ;  /* 0x0000000012127229 */ /* 0x000fe40000000814 */
[----:B------:R-:W-:Y:S02]  /*0cf0*/  DADD R20, R38, R32 ;  /* 0x0000000026147229 */ /* 0x000fe40000000020 */
[----:B------:R-:W-:Y:S02]  /*0d00*/  DADD R40, R40, -R42 ;  /* 0x0000000028287229 */ /* 0x000fe4000000082a */
[----:B------:R-:W-:Y:S01]  /*0d10*/  DADD R32, R38, -R32 ;  /* 0x0000000026207229 */ /* 0x000fe20000000820 */
[----:B------:R-:W-:Y:S04]  /*0d20*/  STS.64 [R4], R14 ;  /* 0x0000000e04007388 */ /* 0x000fe80000000a00 */
[----:B------:R-:W-:Y:S04]  /*0d30*/  STS.64 [R4+0x20], R18 ;  /* 0x0000201204007388 */ /* 0x000fe80000000a00 */
[----:B------:R-:W-:Y:S04]  /*0d40*/  STS.64 [R4+0x10], R40 ;  /* 0x0000102804007388 */ /* 0x000fe80000000a00 */
[----:B------:R-:W-:Y:S04]  /*0d50*/  STS.64 [R4+0x8], R20 ;  /* 0x0000081404007388 */ /* 0x000fe80000000a00 */
[----:B------:R-:W-:Y:S01]  /*0d60*/  STS.64 [R4+0x18], R32 ;  /* 0x0000182004007388 */ /* 0x000fe20000000a00 */
[----:B------:R-:W-:Y:S01]  /*0d70*/  BAR.SYNC.DEFER_BLOCKING 0x0 ;  /* 0x0000000000007b1d */ /* 0x000fe20000010000 */
[----:B------:R-:W-:-:S05]  /*0d80*/  IMAD R36, R109, 0x28, R12 ;  /* 0x000000286d247824 */ /* 0x000fca00078e020c */
        /* <DEDUP_REMOVED lines=39> */
[----:B------:R-:W-:Y:S02]  /*1000*/  DFMA R52, R68, R56, R52 ;  /* 0x000000384434722b */ /* 0x000fe40000000034 */
[----:B------:R-:W-:Y:S02]  /*1010*/  DFMA R58, R40, R46, R58 ;  /* 0x0000002e283a722b */ /* 0x000fe4000000003a */
[----:B0-----:R-:W-:Y:S01]  /*1020*/  DFMA R20, R42, R20, R38 ;  /* 0x000000142a14722b */ /* 0x001fe20000000026 */
[----:B------:R-:W-:-:S03]  /*1030*/  VIADD R29, R29, 0x3e8 ;  /* 0x000003e81d1d7836 */ /* 0x000fc60000000000 */
[----:B------:R-:W-:Y:S02]  /*1040*/  DMUL R54, R52, R8 ;  /* 0x0000000834367228 */ /* 0x000fe40000000000 */
[----:B------:R-:W-:Y:S02]  /*1050*/  DFMA R38, R14, R48, R58 ;  /* 0x000000300e26722b */ /* 0x000fe4000000003a */
[----:B------:R-:W-:Y:S01]  /*1060*/  DMUL R6, R52, R6 ;  /* 0x0000000634067228 */ /* 0x000fe20000000000 */
[----:B------:R-:W-:-:S03]  /*1070*/  LEA R24, R24, R29, 0x18 ;  /* 0x0000001d18187211 */ /* 0x000fc600078ec0ff */
[----:B------:R-:W-:Y:S02]  /*1080*/  DFMA R22, R20, R22, R54 ;  /* 0x000000161416722b */ /* 0x000fe40000000036 */
[----:B-1----:R-:W-:Y:S02]  /*1090*/  DFMA R38, R32, R50, R38 ;  /* 0x000000322026722b */ /* 0x002fe40000000026 */
[----:B------:R-:W-:Y:S01]  /*10a0*/  DFMA R8, R20, R8, R6 ;  /* 0x000000081408722b */ /* 0x000fe20000000006 */
[C---:B------:R-:W-:Y:S02]  /*10b0*/  IMAD R24, R25.reuse, 0xc8, R24 ;  /* 0x000000c819187824 */ /* 0x040fe400078e0218 */
[----:B------:R-:W-:-:S04]  /*10c0*/  IMAD R6, R25, 0xc8, R10 ;  /* 0x000000c819067824 */ /* 0x000fc800078e020a */
[----:B------:R-:W-:Y:S01]  /*10d0*/  IMAD R7, R109, 0x28, R6 ;  /* 0x000000286d077824 */ /* 0x000fe200078e0206 */
        /* <DEDUP_REMOVED lines=8> */
[----:B------:R-:W-:Y:S01]  /*1160*/  CS2R R94, SRZ ;  /* 0x00000000005e7805 */ /* 0x000fe2000001ff00 */
[----:B------:R-:W-:Y:S01]  /*1170*/  IMAD R109, R109, -0x20, R36 ;  /* 0xffffffe06d6d7824 */ /* 0x000fe200078e0224 */
[----:B------:R-:W-:-:S04]  /*1180*/  CS2R R92, SRZ ;  /* 0x00000000005c7805 */ /* 0x000fc8000001ff00 */
[----:B------:R-:W5:Y:S01]  /*1190*/  @!P1 LDG.E.64.CONSTANT R94, desc[UR4][R62.64+0xd48] ;  /* 0x000d48043e5e9981 */ /* 0x000f62000c1e9b00 */
[----:B------:R-:W-:Y:S01]  /*11a0*/  DMUL R30, R52, R30 ;  /* 0x0000001e341e7228 */ /* 0x000fe20000000000 */
[----:B------:R-:W-:Y:S02]  /*11b0*/  CS2R R96, SRZ ;  /* 0x0000000000607805 */ /* 0x000fe4000001ff00 */
[----:B------:R-:W5:Y:S04]  /*11c0*/  @!P1 LDG.E.64.CONSTANT R92, desc[UR4][R62.64+0x1130] ;  /* 0x001130043e5c9981 */ /* 0x000f68000c1e9b00 */
[----:B------:R-:W5:Y:S04]  /*11d0*/  @!P1 LDG.E.64.CONSTANT R96, desc[UR4][R62.64+0x960] ;  /* 0x000960043e609981 */ /* 0x000f68000c1e9b00 */
[----:B------:R-:W-:Y:S04]  /*11e0*/  LDS.64 R28, [R122] ;  /* 0x000000007a1c7984 */ /* 0x000fe80000000a00 */
[----:B------:R-:W0:Y:S04]  /*11f0*/  LDS.64 R34, [R7] ;  /* 0x0000000007227984 */ /* 0x000e280000000a00 */
[----:B------:R-:W1:Y:S04]  /*1200*/  LDS.64 R22, [R11+0xc8] ;  /* 0x0000c8000b167984 */ /* 0x000e680000000a00 */
[----:B------:R-:W4:Y:S04]  /*1210*/  LDS.64 R36, [R108+0xc8] ;  /* 0x0000c8006c247984 */ /* 0x000f280000000a00 */
[----:B------:R-:W3:Y:S04]  /*1220*/  LDS.64 R54, [R11+0xf0] ;  /* 0x0000f0000b367984 */ /* 0x000ee80000000a00 */
[----:B------:R-:W-:Y:S04]  /*1230*/  LDS.64 R24, [R109] ;  /* 0x000000006d187984 */ /* 0x000fe80000000a00 */
[----:B------:R-:W3:Y:S04]  /*1240*/  LDS.64 R56, [R6] ;  /* 0x0000000006387984 */ /* 0x000ee80000000a00 */
[----:B------:R-:W3:Y:S04]  /*1250*/  LDS.64 R52, [R108+0xd0] ;  /* 0x0000d0006c347984 */ /* 0x000ee80000000a00 */
[----:B------:R-:W3:Y:S01]  /*1260*/  LDS.64 R58, [R11+0x118] ;  /* 0x000118000b3a7984 */ /* 0x000ee20000000a00 */
[----:B------:R-:W-:-:S03]  /*1270*/  DFMA R84, R20, R84, R30 ;  /* 0x000000541454722b */ /* 0x000fc6000000001e */
[----:B------:R-:W3:Y:S04]  /*1280*/  LDS.64 R30, [R108+0xd8] ;  /* 0x0000d8006c1e7984 */ /* 0x000ee80000000a00 */
[----:B------:R-:W3:Y:S01]  /*1290*/  LDS.64 R20, [R11+0x140] ;  /* 0x000140000b147984 */ /* 0x000ee20000000a00 */
[----:B------:R-:W-:-:S03]  /*12a0*/  DFMA R82, R38, R82, R84 ;  /* 0x000000522652722b */ /* 0x000fc60000000054 */
[----:B------:R-:W3:Y:S04]  /*12b0*/  LDS.64 R84, [R108+0xe0] ;  /* 0x0000e0006c547984 */ /* 0x000ee80000000a00 */
[----:B------:R-:W3:Y:S01]  /*12c0*/  LDS.64 R100, [R11+0x168] ;  /* 0x000168000b647984 */ /* 0x000ee20000000a00 */
[----:B--2---:R-:W-:Y:S02]  /*12d0*/  DMUL R26, R26, UR6 ;  /* 0x000000061a1a7c28 */ /* 0x004fe40008000000 */
[----:B0-----:R-:W-:Y:S01]  /*12e0*/  DMUL R34, R28, R34 ;  /* 0x000000221c227228 */ /* 0x001fe20000000000 */
[----:B------:R-:W-:Y:S01]  /*12f0*/  LDS.64 R102, [R7+0x8] ;  /* 0x0000080007667984 */ /* 0x000fe20000000a00 */
[----:B-1----:R-:W-:Y:S02]  /*1300*/  DFMA R22, R72, R22, RZ ;  /* 0x000000164816722b */ /* 0x002fe400000000ff */
[----:B----4-:R-:W-:Y:S01]  /*1310*/  DFMA R36, R70, R36, RZ ;  /* 0x000000244624722b */ /* 0x010fe200000000ff */
[----:B------:R-:W-:Y:S03]  /*1320*/  LDS.64 R38, [R109+0x28] ;  /* 0x000028006d267984 */ /* 0x000fe60000000a00 */
[----:B------:R-:W-:Y:S01]  /*1330*/  DFMA R26, R12, R26, R34 ;  /* 0x0000001a0c1a722b */ /* 0x000fe20000000022 */
[----:B------:R-:W-:Y:S01]  /*1340*/  LDS.64 R88, [R108+0xe8] ;  /* 0x0000e8006c587984 */ /* 0x000fe20000000a00 */
[----:B---3--:R-:W-:-:S03]  /*1350*/  DFMA R54, R64, R54, R22 ;  /* 0x000000364036722b */ /* 0x008fc60000000016 */
[----:B------:R-:W0:Y:S03]  /*1360*/  LDS.64 R34, [R122+0x28] ;  /* 0x000028007a227984 */ /* 0x000e260000000a00 */
[----:B------:R-:W-:Y:S01]  /*1370*/  DFMA R56, R24, R56, R26 ;  /* 0x000000381838722b */ /* 0x000fe2000000001a */
[----:B------:R-:W-:Y:S01]  /*1380*/  LDS.64 R22, [R7+0x10] ;  /* 0x0000100007167984 */ /* 0x000fe20000000a00 */
[----:B------:R-:W-:-:S03]  /*1390*/  DFMA R52, R76, R52, R36 ;  /* 0x000000344c34722b */ /* 0x000fc60000000024 */
[----:B------:R-:W1:Y:S01]  /*13a0*/  LDS.64 R26, [R6+0x28] ;  /* 0x00002800061a7984 */ /* 0x000e620000000a00 */
[----:B------:R-:W-:-:S03]  /*13b0*/  DFMA R58, R74, R58, R54 ;  /* 0x0000003a4a3a722b */ /* 0x000fc60000000036 */
[----:B------:R-:W2:Y:S01]  /*13c0*/  LDS.64 R36, [R122+0x50] ;  /* 0x000050007a247984 */ /* 0x000ea20000000a00 */
[----:B------:R-:W-:-:S03]  /*13d0*/  DFMA R30, R60, R30, R52 ;  /* 0x0000001e3c1e722b */ /* 0x000fc60000000034 */
[----:B------:R-:W3:Y:S01]  /*13e0*/  LDS.128 R52, [R10+0x1b80] ;  /* 0x001b80000a347984 */ /* 0x000ee20000000c00 */
[----:B------:R-:W-:-:S03]  /*13f0*/  DFMA R20, R66, R20, R58 ;  /* 0x000000144214722b */ /* 0x000fc6000000003a */
[----:B------:R-:W-:Y:S01]  /*1400*/  LDS.64 R104, [R6+0x78] ;  /* 0x0000780006687984 */ /* 0x000fe20000000a00 */
[----:B------:R-:W-:-:S03]  /*1410*/  DFMA R84, R78, R84, R30 ;  /* 0x000000544e54722b */ /* 0x000fc6000000001e */
[----:B------:R-:W-:Y:S01]  /*1420*/  LDS.64 R30, [R109+0x50] ;  /* 0x000050006d1e7984 */ /* 0x000fe20000000a00 */
[----:B------:R-:W-:-:S03]  /*1430*/  DFMA R100, R68, R100, R20 ;  /* 0x000000644464722b */ /* 0x000fc60000000014 */
[----:B------:R-:W4:Y:S01]  /*1440*/  LDS.64 R20, [R6+0x50] ;  /* 0x0000500006147984 */ /* 0x000f220000000a00 */
[----:B0-----:R-:W-:-:S03]  /*1450*/  DFMA R102, R34, R102, R56 ;  /* 0x000000662266722b */ /* 0x001fc60000000038 */
[----:B------:R-:W0:Y:S01]  /*1460*/  LDS.128 R56, [R10+0x1b90] ;  /* 0x001b90000a387984 */ /* 0x000e220000000c00 */
[----:B------:R-:W-:-:S03]  /*1470*/  DFMA R88, R42, R88, R84 ;  /* 0x000000582a58722b */ /* 0x000fc60000000054 */
[----:B------:R-:W0:Y:S01]  /*1480*/  LDS.64 R84, [R10+0x1ba0] ;  /* 0x001ba0000a547984 */ /* 0x000e220000000a00 */
[----:B-1----:R-:W-:Y:S02]  /*1490*/  DFMA R26, R38, R26, R102 ;  /* 0x0000001a261a722b */ /* 0x002fe40000000066 */
[----:B------:R-:W-:-:S06]  /*14a0*/  DMUL R102, R100, R90 ;  /* 0x0000005a64667228 */ /* 0x000fcc0000000000 */
[----:B--2---:R-:W-:Y:S02]  /*14b0*/  DFMA R22, R36, R22, R26 ;  /* 0x000000162416722b */ /* 0x004fe4000000001a */
[----:B------:R-:W-:Y:S01]  /*14c0*/  DFMA R102, R88, R16, R102 ;  /* 0x000000105866722b */ /* 0x000fe20000000066 */
[----:B------:R-:W-:Y:S04]  /*14d0*/  LDS.64 R26, [R122+0x78] ;  /* 0x000078007a1a7984 */ /* 0x000fe80000000a00 */
[----:B------:R-:W1:Y:S01]  /*14e0*/  LDS.64 R16, [R7+0x18] ;  /* 0x0000180007107984 */ /* 0x000e620000000a00 */
[----:B---3--:R-:W-:Y:S02]  /*14f0*/  DFMA R116, R12, R52, RZ ;  /* 0x000000340c74722b */ /* 0x008fe400000000ff */
[----:B----4-:R-:W-:Y:S01]  /*1500*/  DFMA R20, R30, R20, R22 ;  /* 0x000000141e14722b */ /* 0x010fe20000000016 */
[----:B------:R-:W2:Y:S05]  /*1510*/  LDS.64 R22, [R109+0x78] ;  /* 0x000078006d167984 */ /* 0x000eaa0000000a00 */
[----:B------:R-:W-:Y:S01]  /*1520*/  DFMA R116, R18, R54, R116 ;  /* 0x000000361274722b */ /* 0x000fe20000000074 */
[----:B------:R-:W-:-:S06]  /*1530*/  CS2R R110, SRZ ;  /* 0x00000000006e7805 */ /* 0x000fcc000001ff00 */
[----:B------:R-:W3:Y:S01]  /*1540*/  @!P1 LDG.E.64.CONSTANT R110, desc[UR4][R62.64+0x1518] ;  /* 0x001518043e6e9981 */ /* 0x000ee2000c1e9b00 */
[----:B0-----:R-:W-:-:S08]  /*1550*/  DFMA R116, R40, R56, R116 ;  /* 0x000000382874722b */ /* 0x001fd00000000074 */
[----:B------:R-:W-:Y:S02]  /*1560*/  DFMA R116, R14, R58, R116 ;  /* 0x0000003a0e74722b */ /* 0x000fe40000000074 */
[C---:B------:R-:W-:Y:S02]  /*1570*/  DMUL R106, R100.reuse, R106 ;  /* 0x0000006a646a7228 */ /* 0x040fe40000000000 */
[----:B------:R-:W-:-:S04]  /*1580*/  DMUL R100, R100, R120 ;  /* 0x0000007864647228 */ /* 0x000fc80000000000 */
[----:B------:R-:W-:Y:S02]  /*1590*/  DFMA R116, R32, R84, R116 ;  /* 0x000000542074722b */ /* 0x000fe40000000074 */
[----:B-1----:R-:W-:Y:S02]  /*15a0*/  DFMA R16, R26, R16, R20 ;  /* 0x000000101a10722b */ /* 0x002fe40000000014 */
[C---:B------:R-:W-:Y:S01]  /*15b0*/  DFMA R106, R88.reuse, R90, R106 ;  /* 0x0000005a586a722b */ /* 0x040fe2000000006a */
[----:B------:R-:W-:Y:S01]  /*15c0*/  LDS.64 R20, [R122+0xa0] ;  /* 0x0000a0007a147984 */ /* 0x000fe20000000a00 */
[-C--:B------:R-:W-:Y:S02]  /*15d0*/  DFMA R100, R88, R86.reuse, R100 ;  /* 0x000000565864722b */ /* 0x080fe40000000064 */
[----:B------:R-:W-:Y:S01]  /*15e0*/  DFMA R102, R116, R86, R102 ;  /* 0x000000567466722b */ /* 0x000fe20000000066 */
[----:B------:R-:W-:Y:S01]  /*15f0*/  LDS.64 R88, [R6+0xa0] ;  /* 0x0000a00006587984 */ /* 0x000fe20000000a00 */
[----:B--2---:R-:W-:-:S03]  /*1600*/  DFMA R104, R22, R104, R16 ;  /* 0x000000681668722b */ /* 0x004fc60000000010 */
[----:B------:R-:W0:Y:S04]  /*1610*/  LDS.64 R86, [R7+0x20] ;  /* 0x0000200007567984 */ /* 0x000e280000000a00 */
[----:B------:R-:W1:Y:S01]  /*1620*/  LDS.64 R16, [R109+0xa0] ;  /* 0x0000a0006d107984 */ /* 0x000e620000000a00 */
[----:B------:R-:W-:Y:S01]  /*1630*/  BAR.SYNC.DEFER_BLOCKING 0x0 ;  /* 0x0000000000007b1d */ /* 0x000fe20000010000 */
[----:B------:R-:W-:-:S05]  /*1640*/  CS2R R90, SRZ ;  /* 0x00000000005a7805 */ /* 0x000fca000001ff00 */
[C---:B------:R-:W-:Y:S01]  /*1650*/  DFMA R124, R116.reuse, R120, R106 ;  /* 0x00000078747c722b */ /* 0x040fe2000000006a */
[----:B------:R-:W2:Y:S04]  /*1660*/  @!P1 LDG.E.64.CONSTANT R90, desc[UR4][R62.64+0x1900] ;  /* 0x001900043e5a9981 */ /* 0x000ea8000c1e9b00 */
[----:B------:R4:W-:Y:S04]  /*1670*/  STS.64 [R8], R102 ;  /* 0x0000006608007388 */ /* 0x0009e80000000a00 */
[----:B------:R-:W-:Y:S01]  /*1680*/  STS.64 [R9], R124 ;  /* 0x0000007c09007388 */ /* 0x000fe20000000a00 */
[----:B------:R-:W-:Y:S06]  /*1690*/  BAR.SYNC.DEFER_BLOCKING 0x0 ;  /* 0x0000000000007b1d */ /* 0x000fec0000010000 */
[----:B------:R-:W-:-:S02]  /*16a0*/  DFMA R100, R116, R118, R100 ;  /* 0x000000767464722b */ /* 0x000fc40000000064 */
[----:B0-----:R-:W-:Y:S02]  /*16b0*/  DFMA R104, R20, R86, R104 ;  /* 0x000000561468722b */ /* 0x001fe40000000068 */
[-C--:B------:R-:W-:Y:S02]  /*16c0*/  DFMA R116, R44, R82.reuse, RZ ;  /* 0x000000522c74722b */ /* 0x080fe400000000ff */
[-C--:B------:R-:W-:Y:S02]  /*16d0*/  DFMA R44, R48, R82.reuse, RZ ;  /* 0x00000052302c722b */ /* 0x080fe400000000ff */
[----:B------:R-:W-:Y:S02]  /*16e0*/  DFMA R120, R80, R82, RZ ;  /* 0x000000525078722b */ /* 0x000fe400000000ff */
[----:B-1----:R-:W-:Y:S01]  /*16f0*/  DFMA R104, R16, R88, R104 ;  /* 0x000000581068722b */ /* 0x002fe20000000068 */
[----:B------:R-:W0:Y:S04]  /*1700*/  LDS.64 R118, [R108+0x190] ;  /* 0x000190006c767984 */ /* 0x000e280000000a00 */
[----:B------:R-:W1:Y:S04]  /*1710*/  LDS.64 R86, [R11+0x190] ;  /* 0x000190000b567984 */ /* 0x000e680000000a00 */
[----:B------:R-:W1:Y:S04]  /*1720*/  LDS.64 R106, [R108+0x198] ;  /* 0x000198006c6a7984 */ /* 0x000e680000000a00 */
[----:B------:R-:W1:Y:S01]  /*1730*/  LDS.64 R88, [R11+0x1b8] ;  /* 0x0001b8000b587984 */ /* 0x000e620000000a00 */
[----:B------:R-:W-:-:S02]  /*1740*/  DFMA R80, R82, R46, RZ ;  /* 0x0000002e5250722b */ /* 0x000fc400000000ff */
[----:B------:R-:W-:Y:S01]  /*1750*/  DFMA R50, R82, R50, RZ ;  /* 0x000000325232722b */ /* 0x000fe200000000ff */
[----:B------:R-:W5:Y:S01]  /*1760*/  LDS.64 R46, [R108+0x1a0] ;  /* 0x0001a0006c2e7984 */ /* 0x000f620000000a00 */
[----:B------:R-:W-:Y:S02]  /*1770*/  DADD R48, R120, R104 ;  /* 0x0000000078307229 */ /* 0x000fe40000000068 */
[C---:B------:R-:W-:Y:S01]  /*1780*/  DFMA R82, R100.reuse, R58, R44 ;  /* 0x0000003a6452722b */ /* 0x040fe2000000002c */
[----:B----4-:R-:W-:Y:S01]  /*1790*/  CS2R R102, SRZ ;  /* 0x0000000000667805 */ /* 0x010fe2000001ff00 */
[----:B------:R-:W4:Y:S01]  /*17a0*/  LDS.64 R44, [R11+0x1e0] ;  /* 0x0001e0000b2c7984 */ /* 0x000f220000000a00 */
[----:B------:R-:W-:Y:S02]  /*17b0*/  DFMA R54, R100, R54, R116 ;  /* 0x000000366436722b */ /* 0x000fe40000000074 */
[-C--:B------:R-:W-:Y:S02]  /*17c0*/  DFMA R80, R56, R100.reuse, R80 ;  /* 0x000000643850722b */ /* 0x080fe40000000050 */
[-C--:B------:R-:W-:Y:S01]  /*17d0*/  DFMA R84, R84, R100.reuse, R50 ;  /* 0x000000645454722b */ /* 0x080fe20000000032 */
[----:B------:R-:W-:Y:S01]  /*17e0*/  CS2R R104, SRZ ;  /* 0x0000000000687805 */ /* 0x000fe2000001ff00 */
[----:B------:R-:W-:Y:S01]  /*17f0*/  DFMA R100, R52, R100, R48 ;  /* 0x000000643464722b */ /* 0x000fe20000000030 */
[----:B------:R-:W4:Y:S04]  /*1800*/  LDS.64 R50, [R108+0x1a8] ;  /* 0x0001a8006c327984 */ /* 0x000f280000000a00 */
[----:B------:R-:W4:Y:S04]  /*1810*/  LDS.64 R48, [R11+0x208] ;  /* 0x000208000b307984 */ /* 0x000f280000000a00 */
[----:B------:R-:W4:Y:S01]  /*1820*/  LDS.64 R56, [R7] ;  /* 0x0000000007387984 */ /* 0x000f220000000a00 */
[----:B0-----:R-:W-:-:S03]  /*1830*/  DFMA R52, R70, R118, RZ ;  /* 0x000000764634722b */ /* 0x001fc600000000ff */
[----:B------:R-:W0:Y:S01]  /*1840*/  LDS.64 R58, [R11+0x230] ;  /* 0x000230000b3a7984 */ /* 0x000e220000000a00 */
[----:B-1----:R-:W-:-:S03]  /*1850*/  DFMA R118, R72, R86, RZ ;  /* 0x000000564876722b */ /* 0x002fc600000000ff */
[----:B------:R-:W2:Y:S01]  /*1860*/  @!P1 LDG.E.64.CONSTANT R104, desc[UR4][R62.64+0xe10] ;  /* 0x000e10043e689981 */ /* 0x000ea2000c1e9b00 */
[----:B------:R-:W-:-:S03]  /*1870*/  CS2R R116, SRZ ;  /* 0x0000000000747805 */ /* 0x000fc6000001ff00 */
[----:B------:R-:W2:Y:S01]  /*1880*/  @!P1 LDG.E.64.CONSTANT R102, desc[UR4][R62.64+0x640] ;  /* 0x000640043e669981 */ /* 0x000ea2000c1e9b00 */
[----:B------:R-:W-:Y:S02]  /*1890*/  DFMA R106, R76, R106, R52 ;  /* 0x0000006a4c6a722b */ /* 0x000fe40000000034 */
[----:B------:R-:W-:Y:S01]  /*18a0*/  DFMA R118, R64, R88, R118 ;  /* 0x000000584076722b */ /* 0x000fe20000000076 */
[----:B------:R-:W1:Y:S01]  /*18b0*/  LDS.64 R52, [R108+0x1b0] ;  /* 0x0001b0006c347984 */ /* 0x000e620000000a00 */
[----:B------:R-:W-:-:S03]  /*18c0*/  CS2R R86, SRZ ;  /* 0x0000000000567805 */ /* 0x000fc6000001ff00 */
[----:B------:R-:W2:Y:S01]  /*18d0*/  @!P1 LDG.E.64.CONSTANT R116, desc[UR4][R62.64+0x258] ;  /* 0x000258043e749981 */ /* 0x000ea2000c1e9b00 */
[----:B-----5:R-:W-:Y:S01]  /*18e0*/  DFMA R46, R60, R46, R106 ;  /* 0x0000002e3c2e722b */ /* 0x020fe2000000006a */
[----:B------:R-:W-:Y:S01]  /*18f0*/  CS2R R88, SRZ ;  /* 0x0000000000587805 */ /* 0x000fe2000001ff00 */
[----:B----4-:R-:W-:Y:S01]  /*1900*/  DFMA R44, R74, R44, R118 ;  /* 0x0000002c4a2c722b */ /* 0x010fe20000000076 */
[----:B------:R-:W4:Y:S04]  /*1910*/  LDS.64 R106, [R10+0x1ba8] ;  /* 0x001ba8000a6a7984 */ /* 0x000f280000000a00 */
[----:B------:R-:W5:Y:S04]  /*1920*/  @!P1 LDG.E.64.CONSTANT R86, desc[UR4][R62.64+0xa28] ;  /* 0x000a28043e569981 */ /* 0x000f68000c1e9b00 */
[----:B------:R-:W5:Y:S01]  /*1930*/  @!P1 LDG.E.64.CONSTANT R88, desc[UR4][R62.64+0x11f8] ;  /* 0x0011f8043e589981 */ /* 0x000f62000c1e9b00 */
[----:B------:R-:W-:-:S02]  /*1940*/  DFMA R50, R78, R50, R46 ;  /* 0x000000324e32722b */ /* 0x000fc4000000002e */
[----:B------:R-:W-:Y:S01]  /*1950*/  DFMA R48, R66, R48, R44 ;  /* 0x000000304230722b */ /* 0x000fe2000000002c */
[----:B------:R-:W-:Y:S04]  /*1960*/  LDS.64 R120, [R6] ;  /* 0x0000000006787984 */ /* 0x000fe80000000a00 */
[----:B------:R-:W4:Y:S01]  /*1970*/  LDS.128 R44, [R10+0x1bb0] ;  /* 0x001bb0000a2c7984 */ /* 0x000f220000000c00 */
[----:B------:R-:W-:Y:S02]  /*1980*/  DMUL R114, R114, UR6 ;  /* 0x0000000672727c28 */ /* 0x000fe40008000000 */
[----:B------:R-:W-:Y:S02]  /*1990*/  DMUL R56, R28, R56 ;  /* 0x000000381c387228 */ /* 0x000fe40000000000 */
[----:B0-----:R-:W-:-:S06]  /*19a0*/  DFMA R58, R68, R58, R48 ;  /* 0x0000003a443a722b */ /* 0x001fcc0000000030 */
[----:B------:R-:W-:Y:S02]  /*19b0*/  DFMA R56, R18, R114, R56 ;  /* 0x000000721238722b */ /* 0x000fe40000000038 */
[----:B------:R-:W-:Y:S02]  /*19c0*/  DMUL R114, R58, R98 ;  /* 0x000000623a727228 */ /* 0x000fe40000000000 */
[----:B-1----:R-:W-:Y:S02]  /*19d0*/  DFMA R52, R42, R52, R50 ;  /* 0x000000342a34722b */ /* 0x002fe40000000032 */
[----:B------:R-:W-:Y:S01]  /*19e0*/  DMUL R118, R58, R94 ;  /* 0x0000005e3a767228 */ /* 0x000fe20000000000 */
[----:B------:R-:W0:Y:S05]  /*19f0*/  LDS.128 R48, [R10+0x1bc0] ;  /* 0x001bc0000a307984 */ /* 0x000e2a0000000c00 */
[----:B------:R-:W-:-:S02]  /*1a00*/  DFMA R114, R52, R112, R114 ;  /* 0x000000703472722b */ /* 0x000fc40000000072 */
[----:B----4-:R-:W-:Y:S01]  /*1a10*/  DFMA R94, R12, R106, RZ ;  /* 0x0000006a0c5e722b */ /* 0x010fe200000000ff */
[----:B------:R-:W1:Y:S01]  /*1a20*/  LDS.64 R112, [R7+0x8] ;  /* 0x0000080007707984 */ /* 0x000e620000000a00 */
[----:B------:R-:W-:Y:S02]  /*1a30*/  DFMA R118, R52, R98, R118 ;  /* 0x000000623476722b */ /* 0x000fe40000000076 */
[----:B------:R-:W-:Y:S01]  /*1a40*/  DMUL R58, R58, R92 ;  /* 0x0000005c3a3a7228 */ /* 0x000fe20000000000 */
[----:B------:R-:W4:Y:S03]  /*1a50*/  LDS.64 R98, [R6+0x28] ;  /* 0x0000280006627984 */ /* 0x000f260000000a00 */
[----:B------:R-:W-:-:S04]  /*1a60*/  DFMA R94, R18, R44, R94 ;  /* 0x0000002c125e722b */ /* 0x000fc8000000005e */
[----:B------:R-:W-:-:S04]  /*1a70*/  DFMA R52, R52, R96, R58 ;  /* 0x000000603434722b */ /* 0x000fc8000000003a */
[----:B------:R-:W-:Y:S02]  /*1a80*/  DFMA R58, R40, R46, R94 ;  /* 0x0000002e283a722b */ /* 0x000fe4000000005e */
[----:B------:R-:W4:Y:S01]  /*1a90*/  LDS.64 R94, [R7+0x10] ;  /* 0x00001000075e7984 */ /* 0x000f220000000a00 */
[----:B------:R-:W-:-:S05]  /*1aa0*/  DFMA R56, R24, R120, R56 ;  /* 0x000000781838722b */ /* 0x000fca0000000038 */
[----:B0-----:R-:W-:-:S03]  /*1ab0*/  DFMA R58, R14, R48, R58 ;  /* 0x000000300e3a722b */ /* 0x001fc6000000003a */
[----:B-1----:R-:W-:-:S05]  /*1ac0*/  DFMA R112, R34, R112, R56 ;  /* 0x000000702270722b */ /* 0x002fca0000000038 */
[----:B------:R-:W-:Y:S01]  /*1ad0*/  DFMA R58, R32, R50, R58 ;  /* 0x00000032203a722b */ /* 0x000fe2000000003a */
[----:B------:R-:W-:Y:S02]  /*1ae0*/  LDS.64 R56, [R6+0x78] ;  /* 0x0000780006387984 */ /* 0x000fe40000000a00 */
[----:B----4-:R-:W-:-:S05]  /*1af0*/  DFMA R98, R38, R98, R112 ;  /* 0x000000622662722b */ /* 0x010fca0000000070 */
[C---:B------:R-:W-:Y:S01]  /*1b00*/  DFMA R114, R58.reuse, R96, R114 ;  /* 0x000000603a72722b */ /* 0x040fe20000000072 */
[----:B------:R-:W-:Y:S01]  /*1b10*/  LDS.64 R112, [R7+0x20] ;  /* 0x0000200007707984 */ /* 0x000fe20000000a00 */
[----:B------:R-:W-:-:S03]  /*1b20*/  DFMA R118, R58, R92, R118 ;  /* 0x0000005c3a76722b */ /* 0x000fc60000000076 */
[----:B------:R-:W0:Y:S04]  /*1b30*/  LDS.64 R96, [R6+0x50] ;  /* 0x0000500006607984 */ /* 0x000e280000000a00 */
[----:B------:R-:W1:Y:S01]  /*1b40*/  LDS.64 R92, [R7+0x18] ;  /* 0x00001800075c7984 */ /* 0x000e620000000a00 */
[----:B------:R-:W-:-:S03]  /*1b50*/  DFMA R120, R36, R94, R98 ;  /* 0x0000005e2478722b */ /* 0x000fc60000000062 */
[----:B------:R-:W-:Y:S01]  /*1b60*/  LDS.64 R98, [R6+0xa0] ;  /* 0x0000a00006627984 */ /* 0x000fe20000000a00 */
[----:B------:R-:W-:Y:S06]  /*1b70*/  BAR.SYNC.DEFER_BLOCKING 0x0 ;  /* 0x0000000000007b1d */ /* 0x000fec0000010000 */
[----:B------:R-:W-:Y:S04]  /*1b80*/  STS.64 [R8], R114 ;  /* 0x0000007208007388 */ /* 0x000fe80000000a00 */
[----:B------:R-:W-:Y:S01]  /*1b90*/  STS.64 [R9], R118 ;  /* 0x0000007609007388 */ /* 0x000fe20000000a00 */
[----:B------:R-:W-:Y:S06]  /*1ba0*/  BAR.SYNC.DEFER_BLOCKING 0x0 ;  /* 0x0000000000007b1d */ /* 0x000fec0000010000 */
[----:B0-----:R-:W-:Y:S01]  /*1bb0*/  DFMA R120, R30, R96, R120 ;  /* 0x000000601e78722b */ /* 0x001fe20000000078 */
[----:B------:R-:W0:Y:S04]  /*1bc0*/  LDS.64 R94, [R11+0x258] ;  /* 0x000258000b5e7984 */ /* 0x000e280000000a00 */
[----:B------:R-:W4:Y:S03]  /*1bd0*/  LDS.64 R96, [R11+0x280] ;  /* 0x000280000b607984 */ /* 0x000f260000000a00 */
[----:B-1----:R-:W-:Y:S01]  /*1be0*/  DFMA R120, R26, R92, R120 ;  /* 0x0000005c1a78722b */ /* 0x002fe20000000078 */
[----:B------:R-:W1:Y:S01]  /*1bf0*/  LDS.64 R92, [R108+0x258] ;  /* 0x000258006c5c7984 */ /* 0x000e620000000a00 */
[----:B---3--:R-:W-:-:S03]  /*1c00*/  DFMA R110, R58, R110, R52 ;  /* 0x0000006e3a6e722b */ /* 0x008fc60000000034 */
[----:B------:R-:W3:Y:S04]  /*1c10*/  LDS.64 R52, [R7] ;  /* 0x0000000007347984 */ /* 0x000ee80000000a00 */
[----:B------:R-:W2:Y:S01]  /*1c20*/  LDS.64 R58, [R108+0x260] ;  /* 0x000260006c3a7984 */ /* 0x000ea20000000a00 */
[----:B------:R-:W-:-:S03]  /*1c30*/  DFMA R120, R22, R56, R120 ;  /* 0x000000381678722b */ /* 0x000fc60000000078 */
[----:B------:R-:W2:Y:S05]  /*1c40*/  LDS.64 R56, [R11+0x2a8] ;  /* 0x0002a8000b387984 */ /* 0x000eaa0000000a00 */
[----:B------:R-:W-:Y:S02]  /*1c50*/  DFMA R112, R20, R112, R120 ;  /* 0x000000701470722b */ /* 0x000fe40000000078 */
[----:B------:R-:W-:Y:S01]  /*1c60*/  LDS.64 R120, [R108+0x270] ;  /* 0x000270006c787984 */ /* 0x000fe20000000a00 */
[----:B0-----:R-:W-:-:S05]  /*1c70*/  DFMA R94, R72, R94, RZ ;  /* 0x0000005e485e722b */ /* 0x001fca00000000ff */
[----:B------:R-:W-:Y:S01]  /*1c80*/  DFMA R118, R16, R98, R112 ;  /* 0x000000621076722b */ /* 0x000fe20000000070 */
[----:B------:R-:W0:Y:S02]  /*1c90*/  LDS.64 R98, [R108+0x268] ;  /* 0x000268006c627984 */ /* 0x000e240000000a00 */
[----:B----4-:R-:W-:Y:S02]  /*1ca0*/  DFMA R114, R64, R96, R94 ;  /* 0x000000604072722b */ /* 0x010fe4000000005e */
[----:B------:R-:W-:Y:S04]  /*1cb0*/  LDS.64 R112, [R6] ;  /* 0x0000000006707984 */ /* 0x000fe80000000a00 */
[----:B------:R-:W4:Y:S01]  /*1cc0*/  LDS.64 R94, [R11+0x2d0] ;  /* 0x0002d0000b5e7984 */ /* 0x000f220000000a00 */
[----:B-1----:R-:W-:-:S02]  /*1cd0*/  DFMA R92, R70, R92, RZ ;  /* 0x0000005c465c722b */ /* 0x002fc400000000ff */
[----:B---3--:R-:W-:Y:S02]  /*1ce0*/  DMUL R52, R28, R52 ;  /* 0x000000341c347228 */ /* 0x008fe40000000000 */
[----:B--2---:R-:W-:-:S04]  /*1cf0*/  DMUL R96, R90, UR6 ;  /* 0x000000065a607c28 */ /* 0x004fc80008000000 */
[----:B------:R-:W-:Y:S02]  /*1d00*/  DFMA R58, R76, R58, R92 ;  /* 0x0000003a4c3a722b */ /* 0x000fe4000000005c */
[----:B------:R-:W1:Y:S01]  /*1d10*/  LDS.64 R92, [R11+0x2f8] ;  /* 0x0002f8000b5c7984 */ /* 0x000e620000000a00 */
[----:B------:R-:W-:Y:S02]  /*1d20*/  DFMA R56, R74, R56, R114 ;  /* 0x000000384a38722b */ /* 0x000fe40000000072 */
[----:B------:R-:W-:Y:S01]  /*1d30*/  DADD R90, R54, R118 ;  /* 0x00000000365a7229 */ /* 0x000fe20000000076 */
[----:B------:R-:W2:Y:S01]  /*1d40*/  LDS.64 R114, [R7+0x8] ;  /* 0x0000080007727984 */ /* 0x000ea20000000a00 */
[----:B------:R-:W-:-:S03]  /*1d50*/  DFMA R96, R40, R96, R52 ;  /* 0x000000602860722b */ /* 0x000fc60000000034 */
[----:B------:R-:W3:Y:S01]  /*1d60*/  LDS.128 R52, [R10+0x1bd0] ;  /* 0x001bd0000a347984 */ /* 0x000ee20000000c00 */
[----:B------:R-:W-:-:S03]  /*1d70*/  DFMA R100, R106, R110, R100 ;  /* 0x0000006e6a64722b */ /* 0x000fc60000000064 */
[----:B------:R-:W-:Y:S04]  /*1d80*/  LDS.64 R118, [R7+0x10] ;  /* 0x0000100007767984 */ /* 0x000fe80000000a00 */
[----:B------:R-:W-:Y:S01]  /*1d90*/  LDS.64 R106, [R6+0xa0] ;  /* 0x0000a000066a7984 */ /* 0x000fe20000000a00 */
[----:B0-----:R-:W-:Y:S02]  /*1da0*/  DFMA R98, R60, R98, R58 ;  /* 0x000000623c62722b */ /* 0x001fe4000000003a */
[----:B----4-:R-:W-:Y:S01]  /*1db0*/  DFMA R94, R66, R94, R56 ;  /* 0x0000005e425e722b */ /* 0x010fe20000000038 */
[----:B------:R-:W0:Y:S01]  /*1dc0*/  LDS.128 R56, [R10+0x1be0] ;  /* 0x001be0000a387984 */ /* 0x000e220000000c00 */
[----:B------:R-:W-:-:S03]  /*1dd0*/  DFMA R112, R24, R112, R96 ;  /* 0x000000701870722b */ /* 0x000fc60000000060 */
[----:B------:R-:W4:Y:S03]  /*1de0*/  LDS.64 R96, [R108+0x278] ;  /* 0x000278006c607984 */ /* 0x000f260000000a00 */
[----:B-1----:R-:W-:Y:S02]  /*1df0*/  DFMA R92, R68, R92, R94 ;  /* 0x0000005c445c722b */ /* 0x002fe4000000005e */
[----:B------:R-:W1:Y:S01]  /*1e00*/  LDS.64 R94, [R10+0x1bf0] ;  /* 0x001bf0000a5e7984 */ /* 0x000e620000000a00 */
[----:B------:R-:W-:Y:S02]  /*1e10*/  DFMA R120, R78, R120, R98 ;  /* 0x000000784e78722b */ /* 0x000fe40000000062 */
[----:B--2---:R-:W-:Y:S01]  /*1e20*/  DFMA R114, R34, R114, R112 ;  /* 0x000000722272722b */ /* 0x004fe20000000070 */
[----:B------:R-:W2:Y:S01]  /*1e30*/  LDS.64 R112, [R6+0x28] ;  /* 0x0000280006707984 */ /* 0x000ea20000000a00 */
[----:B---3--:R-:W-:-:S08]  /*1e40*/  DFMA R98, R12, R52, RZ ;  /* 0x000000340c62722b */ /* 0x008fd000000000ff */
[----:B------:R-:W-:-:S08]  /*1e50*/  DFMA R98, R18, R54, R98 ;  /* 0x000000361262722b */ /* 0x000fd00000000062 */
[----:B0-----:R-:W-:Y:S02]  /*1e60*/  DFMA R98, R40, R56, R98 ;  /* 0x000000382862722b */ /* 0x001fe40000000062 */
[----:B----4-:R-:W-:Y:S02]  /*1e70*/  DFMA R96, R42, R96, R120 ;  /* 0x000000602a60722b */ /* 0x010fe40000000078 */
[C---:B------:R-:W-:Y:S02]  /*1e80*/  DMUL R120, R92.reuse, R104 ;  /* 0x000000685c787228 */ /* 0x040fe40000000000 */
[----:B------:R-:W-:Y:S02]  /*1e90*/  DMUL R104, R92, R102 ;  /* 0x000000665c687228 */ /* 0x000fe40000000000 */
[----:B------:R-:W-:-:S04]  /*1ea0*/  DFMA R98, R14, R58, R98 ;  /* 0x0000003a0e62722b */ /* 0x000fc80000000062 */
[C---:B------:R-:W-:Y:S02]  /*1eb0*/  DFMA R102, R96.reuse, R102, R120 ;  /* 0x000000666066722b */ /* 0x040fe40000000078 */
[----:B------:R-:W-:Y:S02]  /*1ec0*/  DFMA R104, R96, R116, R104 ;  /* 0x000000746068722b */ /* 0x000fe40000000068 */
[----:B-1----:R-:W-:Y:S01]  /*1ed0*/  DFMA R98, R32, R94, R98 ;  /* 0x0000005e2062722b */ /* 0x002fe20000000062 */
[----:B------:R-:W-:Y:S01]  /*1ee0*/  LDS.64 R116, [R6+0x50] ;  /* 0x0000500006747984 */ /* 0x000fe20000000a00 */
[----:B--2---:R-:W-:-:S03]  /*1ef0*/  DFMA R112, R38, R112, R114 ;  /* 0x000000702670722b */ /* 0x004fc60000000072 */
[----:B------:R-:W-:Y:S03]  /*1f00*/  LDS.64 R114, [R7+0x18] ;  /* 0x0000180007727984 */ /* 0x000fe60000000a00 */
[C---:B-----5:R-:W-:Y:S02]  /*1f10*/  DFMA R122, R98.reuse, R86, R104 ;  /* 0x00000056627a722b */ /* 0x060fe40000000068 */
[----:B------:R-:W-:Y:S01]  /*1f20*/  DFMA R124, R98, R88, R102 ;  /* 0x00000058627c722b */ /* 0x000fe20000000066 */
[----:B------:R-:W-:Y:S04]  /*1f30*/  LDS.64 R104, [R7+0x20] ;  /* 0x0000200007687984 */ /* 0x000fe80000000a00 */
[----:B------:R-:W-:Y:S01]  /*1f40*/  LDS.64 R102, [R6+0x78] ;  /* 0x0000780006667984 */ /* 0x000fe20000000a00 */
[----:B------:R-:W-:Y:S06]  /*1f50*/  BAR.SYNC.DEFER_BLOCKING 0x0 ;  /* 0x0000000000007b1d */ /* 0x000fec0000010000 */
[----:B------:R-:W-:Y:S04]  /*1f60*/  STS.64 [R8], R122 ;  /* 0x0000007a08007388 */ /* 0x000fe80000000a00 */
[----:B------:R-:W-:Y:S01]  /*1f70*/  STS.64 [R9], R124 ;  /* 0x0000007c09007388 */ /* 0x000fe20000000a00 */
[----:B------:R-:W-:Y:S06]  /*1f80*/  BAR.SYNC.DEFER_BLOCKING 0x0 ;  /* 0x0000000000007b1d */ /* 0x000fec0000010000 */
[----:B------:R-:W-:Y:S01]  /*1f90*/  DFMA R118, R36, R118, R112 ;  /* 0x000000762476722b */ /* 0x000fe20000000070 */
[----:B------:R-:W-:-:S06]  /*1fa0*/  CS2R R112, SRZ ;  /* 0x0000000000707805 */ /* 0x000fcc000001ff00 */
[----:B------:R-:W2:Y:S04]  /*1fb0*/  @!P1 LDG.E.64.CONSTANT R112, desc[UR4][R62.64+0x19c8] ;  /* 0x0019c8043e709981 */ /* 0x000ea8000c1e9b00 */
[----:B------:R-:W0:Y:S04]  /*1fc0*/  LDS.64 R120, [R108+0x320] ;  /* 0x000320006c787984 */ /* 0x000e280000000a00 */
[----:B------:R-:W-:Y:S01]  /*1fd0*/  LDS.64 R122, [R6+0x28] ;  /* 0x00002800067a7984 */ /* 0x000fe20000000a00 */
[----:B0-----:R-:W-:-:S03]  /*1fe0*/  DFMA R120, R70, R120, RZ ;  /* 0x000000784678722b */ /* 0x001fc600000000ff */
[----:B------:R-:W0:Y:S05]  /*1ff0*/  LDS.64 R70, [R108+0x328] ;  /* 0x000328006c467984 */ /* 0x000e2a0000000a00 */
[----:B0-----:R-:W-:Y:S01]  /*2000*/  DFMA R76, R76, R70, R120 ;  /* 0x000000464c4c722b */ /* 0x001fe20000000078 */
[----:B------:R-:W0:Y:S04]  /*2010*/  LDS.64 R70, [R11+0x320] ;  /* 0x000320000b467984 */ /* 0x000e280000000a00 */
[----:B------:R-:W1:Y:S01]  /*2020*/  LDS.64 R120, [R11+0x348] ;  /* 0x000348000b787984 */ /* 0x000e620000000a00 */
[----:B0-----:R-:W-:-:S03]  /*2030*/  DFMA R70, R72, R70, RZ ;  /* 0x000000464846722b */ /* 0x001fc600000000ff */
[----:B------:R-:W0:Y:S05]  /*2040*/  LDS.64 R72, [R108+0x330] ;  /* 0x000330006c487984 */ /* 0x000e2a0000000a00 */
[----:B-1----:R-:W-:Y:S02]  /*2050*/  DFMA R120, R64, R120, R70 ;  /* 0x000000784078722b */ /* 0x002fe40000000046 */
[----:B------:R-:W1:Y:S04]  /*2060*/  LDS.64 R70, [R108+0x338] ;  /* 0x000338006c467984 */ /* 0x000e680000000a00 */
[----:B------:R-:W3:Y:S01]  /*2070*/  LDS.64 R64, [R11+0x370] ;  /* 0x000370000b407984 */ /* 0x000ee20000000a00 */
[----:B------:R-:W-:-:S03]  /*2080*/  DFMA R118, R30, R116, R118 ;  /* 0x000000741e76722b */ /* 0x000fc60000000076 */
[----:B------:R-:W-:Y:S04]  /*2090*/  LDS.64 R116, [R7] ;  /* 0x0000000007747984 */ /* 0x000fe80000000a00 */
[----:B------:R-:W-:Y:S01]  /*20a0*/  LDS.64 R108, [R108+0x340] ;  /* 0x000340006c6c7984 */ /* 0x000fe20000000a00 */
[----:B0-----:R-:W-:Y:S01]  /*20b0*/  DFMA R60, R60, R72, R76 ;  /* 0x000000483c3c722b */ /* 0x001fe2000000004c */
[----:B------:R-:W-:-:S06]  /*20c0*/  CS2R R76, SRZ ;  /* 0x00000000004c7805 */ /* 0x000fcc000001ff00 */
[----:B------:R-:W4:Y:S01]  /*20d0*/  @!P1 LDG.E.64.CONSTANT R76, desc[UR4][R62.64+0x708] ;  /* 0x000708043e4c9981 */ /* 0x000f22000c1e9b00 */
[----:B-1----:R-:W-:Y:S01]  /*20e0*/  DFMA R60, R78, R70, R60 ;  /* 0x000000464e3c722b */ /* 0x002fe2000000003c */
[----:B------:R-:W-:Y:S01]  /*20f0*/  CS2R R78, SRZ ;  /* 0x00000000004e7805 */ /* 0x000fe2000001ff00 */
[----:B---3--:R-:W-:Y:S01]  /*2100*/  DFMA R64, R74, R64, R120 ;  /* 0x000000404a40722b */ /* 0x008fe20000000078 */
[----:B------:R-:W-:Y:S02]  /*2110*/  CS2R R74, SRZ ;  /* 0x00000000004a7805 */ /* 0x000fe4000001ff00 */
[----:B------:R-:W-:Y:S02]  /*2120*/  CS2R R72, SRZ ;  /* 0x0000000000487805 */ /* 0x000fe4000001ff00 */
[----:B------:R-:W-:Y:S01]  /*2130*/  CS2R R70, SRZ ;  /* 0x0000000000467805 */ /* 0x000fe2000001ff00 */
[----:B------:R-:W3:Y:S04]  /*2140*/  @!P1 LDG.E.64.CONSTANT R78, desc[UR4][R62.64+0x320] ;  /* 0x000320043e4e9981 */ /* 0x000ee8000c1e9b00 */
[----:B------:R-:W5:Y:S04]  /*2150*/  @!P1 LDG.E.64.CONSTANT R74, desc[UR4][R62.64+0xaf0] ;  /* 0x000af0043e4a9981 */ /* 0x000f68000c1e9b00 */
[----:B------:R-:W5:Y:S04]  /*2160*/  @!P1 LDG.E.64.CONSTANT R72, desc[UR4][R62.64+0xed8] ;  /* 0x000ed8043e489981 */ /* 0x000f68000c1e9b00 */
[----:B------:R-:W5:Y:S04]  /*2170*/  @!P1 LDG.E.64.CONSTANT R70, desc[UR4][R62.64+0x12c0] ;  /* 0x0012c0043e469981 */ /* 0x000f68000c1e9b00 */
[----:B------:R-:W0:Y:S02]  /*2180*/  LDS.64 R120, [R11+0x398] ;  /* 0x000398000b787984 */ /* 0x000e240000000a00 */
[----:B0-----:R-:W-:Y:S01]  /*2190*/  DFMA R66, R66, R120, R64 ;  /* 0x000000784242722b */ /* 0x001fe20000000040 */
[----:B------:R-:W-:Y:S01]  /*21a0*/  CS2R R120, SRZ ;  /* 0x0000000000787805 */ /* 0x000fe2000001ff00 */
[----:B------:R-:W0:Y:S05]  /*21b0*/  LDS.64 R64, [R6] ;  /* 0x0000000006407984 */ /* 0x000e2a0000000a00 */
[----:B------:R-:W5:Y:S01]  /*21c0*/  @!P1 LDG.E.64.CONSTANT R120, desc[UR4][R62.64+0x1a90] ;  /* 0x001a90043e789981 */ /* 0x000f62000c1e9b00 */
[----:B------:R-:W-:-:S02]  /*21d0*/  DMUL R116, R28, R116 ;  /* 0x000000741c747228 */ /* 0x000fc40000000000 */
[----:B------:R-:W-:Y:S02]  /*21e0*/  DFMA R114, R26, R114, R118 ;  /* 0x000000721a72722b */ /* 0x000fe40000000076 */
[----:B--2---:R-:W-:-:S08]  /*21f0*/  DMUL R112, R112, UR6 ;  /* 0x0000000670707c28 */ /* 0x004fd00008000000 */
[----:B------:R-:W-:Y:S01]  /*2200*/  DFMA R118, R14, R112, R116 ;  /* 0x000000700e76722b */ /* 0x000fe20000000074 */
[----:B------:R-:W-:-:S07]  /*2210*/  CS2R R116, SRZ ;  /* 0x0000000000747805 */ /* 0x000fce000001ff00 */
[----:B0-----:R-:W-:Y:S01]  /*2220*/  DFMA R64, R24, R64, R118 ;  /* 0x000000401840722b */ /* 0x001fe20000000076 */
[----:B------:R-:W2:Y:S04]  /*2230*/  @!P1 LDG.E.64.CONSTANT R116, desc[UR4][R62.64+0x15e0] ;  /* 0x0015e0043e749981 */ /* 0x000ea8000c1e9b00 */
[----:B------:R-:W0:Y:S01]  /*2240*/  LDS.64 R118, [R7+0x8] ;  /* 0x0000080007767984 */ /* 0x000e220000000a00 */
[----:B------:R-:W-:-:S06]  /*2250*/  CS2R R112, SRZ ;  /* 0x0000000000707805 */ /* 0x000fcc000001ff00 */
[----:B------:R1:W2:Y:S01]  /*2260*/  @!P1 LDG.E.64.CONSTANT R112, desc[UR4][R62.64+0x16a8] ;  /* 0x0016a8043e709981 */ /* 0x0002a2000c1e9b00 */
[----:B------:R-:W-:-:S03]  /*2270*/  DFMA R42, R42, R108, R60 ;  /* 0x0000006c2a2a722b */ /* 0x000fc6000000003c */
[----:B------:R-:W1:Y:S01]  /*2280*/  LDS.64 R60, [R11+0x3c0] ;  /* 0x0003c0000b3c7984 */ /* 0x000e620000000a00 */
[----:B0-----:R-:W-:-:S03]  /*2290*/  DFMA R64, R34, R118, R64 ;  /* 0x000000762240722b */ /* 0x001fc60000000040 */
[----:B------:R-:W-:Y:S05]  /*22a0*/  LDS.64 R118, [R10+0x1bf8] ;  /* 0x001bf8000a767984 */ /* 0x000fea0000000a00 */
[----:B------:R-:W-:Y:S02]  /*22b0*/  DFMA R122, R38, R122, R64 ;  /* 0x0000007a267a722b */ /* 0x000fe40000000040 */
[----:B------:R-:W0:Y:S01]  /*22c0*/  LDS.64 R64, [R7+0x10] ;  /* 0x0000100007407984 */ /* 0x000e220000000a00 */
[----:B-1----:R-:W-:-:S03]  /*22d0*/  DFMA R68, R68, R60, R66 ;  /* 0x0000003c4444722b */ /* 0x002fc60000000042 */
[----:B------:R-:W1:Y:S02]  /*22e0*/  LDS.128 R60, [R10+0x1c00] ;  /* 0x001c00000a3c7984 */ /* 0x000e640000000c00 */
[----:B0-----:R-:W-:Y:S02]  /*22f0*/  DFMA R122, R36, R64, R122 ;  /* 0x00000040247a722b */ /* 0x001fe4000000007a */
[----:B------:R-:W0:Y:S01]  /*2300*/  LDS.128 R64, [R10+0x1c10] ;  /* 0x001c10000a407984 */ /* 0x000e220000000c00 */
[----:B------:R-:W-:Y:S02]  /*2310*/  DFMA R12, R12, R118, RZ ;  /* 0x000000760c0c722b */ /* 0x000fe400000000ff */
[----:B------:R-:W-:Y:S01]  /*2320*/  DMUL R88, R92, R88 ;  /* 0x000000585c587228 */ /* 0x000fe20000000000 */
[----:B------:R-:W-:Y:S05]  /*2330*/  LDS.64 R10, [R6+0xa0] ;  /* 0x0000a000060a7984 */ /* 0x000fea0000000a00 */
[----:B-1----:R-:W-:-:S02]  /*2340*/  DFMA R12, R18, R60, R12 ;  /* 0x0000003c120c722b */ /* 0x002fc4000000000c */
[----:B------:R-:W-:Y:S01]  /*2350*/  DFMA R80, R110, R46, R80 ;  /* 0x0000002e6e50722b */ /* 0x000fe20000000050 */
[----:B------:R-:W-:Y:S04]  /*2360*/  LDS.64 R18, [R6+0x50] ;  /* 0x0000500006127984 */ /* 0x000fe80000000a00 */
[----:B------:R-:W-:Y:S01]  /*2370*/  LDS.64 R46, [R7+0x18] ;  /* 0x00001800072e7984 */ /* 0x000fe20000000a00 */
[----:B------:R-:W-:-:S03]  /*2380*/  DFMA R12, R40, R62, R12 ;  /* 0x0000003e280c722b */ /* 0x000fc6000000000c */
[----:B------:R-:W-:Y:S05]  /*2390*/  LDS.64 R40, [R6+0x78] ;  /* 0x0000780006287984 */ /* 0x000fea0000000a00 */
[----:B0-----:R-:W-:-:S08]  /*23a0*/  DFMA R14, R14, R64, R12 ;  /* 0x000000400e0e722b */ /* 0x001fd0000000000c */
[----:B------:R-:W-:Y:S02]  /*23b0*/  DFMA R14, R32, R66, R14 ;  /* 0x00000042200e722b */ /* 0x000fe4000000000e */
[----:B----4-:R-:W-:-:S08]  /*23c0*/  DMUL R12, R68, R76 ;  /* 0x0000004c440c7228 */ /* 0x010fd00000000000 */
[----:B---3--:R-:W-:-:S08]  /*23d0*/  DFMA R12, R42, R78, R12 ;  /* 0x0000004e2a0c722b */ /* 0x008fd0000000000c */
[----:B-----5:R-:W-:Y:S02]  /*23e0*/  DFMA R92, R14, R74, R12 ;  /* 0x0000004a0e5c722b */ /* 0x020fe4000000000c */
        /* <DEDUP_REMOVED lines=14> */
[----:B------:R-:W5:Y:S02]  /*24d0*/  LDCU.64 UR6, c[0x3][0x8e8] ;  /* 0x00c11d00ff0677ac */ /* 0x000f640008000a00 */
[----:B------:R-:W-:Y:S01]  /*24e0*/  LDS.64 R8, [R7+0x18] ;  /* 0x0000180007087984 */ /* 0x000fe20000000a00 */
[----:B0-----:R-:W-:-:S03]  /*24f0*/  DMUL R114, R28, R114 ;  /* 0x000000721c727228 */ /* 0x001fc60000000000 */
[----:B------:R-:W0:Y:S05]  /*2500*/  LDS.64 R28, [R7+0x10] ;  /* 0x00001000071c7984 */ /* 0x000e2a0000000a00 */
[----:B------:R-:W-:Y:S01]  /*2510*/  DFMA R114, R32, R120, R114 ;  /* 0x000000782072722b */ /* 0x000fe20000000072 */
[----:B------:R-:W5:Y:S07]  /*2520*/  LDS.64 R32, [R6+0x50] ;  /* 0x0000500006207984 */ /* 0x000f6e0000000a00 */
[----:B-1----:R-:W-:Y:S01]  /*2530*/  DFMA R78, R24, R78, R114 ;  /* 0x0000004e184e722b */ /* 0x002fe20000000072 */
[----:B------:R-:W1:Y:S07]  /*2540*/  LDS.64 R24, [R6+0x78] ;  /* 0x0000780006187984 */ /* 0x000e6e0000000a00 */
[----:B---3--:R-:W-:Y:S01]  /*2550*/  DFMA R76, R34, R76, R78 ;  /* 0x0000004c224c722b */ /* 0x008fe2000000004e */
[----:B------:R-:W3:Y:S07]  /*2560*/  LDS.64 R34, [R7+0x20] ;  /* 0x0000200007227984 */ /* 0x000eee0000000a00 */
[----:B----4-:R-:W-:-:S02]  /*2570*/  DFMA R72, R38, R72, R76 ;  /* 0x000000482648722b */ /* 0x010fc4000000004c */
[----:B------:R-:W-:-:S06]  /*2580*/  DFMA R18, R30, R18, R122 ;  /* 0x000000121e12722b */ /* 0x000fcc000000007a */
[----:B0-----:R-:W-:Y:S01]  /*2590*/  DFMA R72, R36, R28, R72 ;  /* 0x0000001c2448722b */ /* 0x001fe20000000048 */
[----:B------:R-:W0:Y:S01]  /*25a0*/  LDS.64 R28, [R6+0xa0] ;  /* 0x0000a000061c7984 */ /* 0x000e220000000a00 */
[----:B------:R-:W-:Y:S02]  /*25b0*/  DFMA R18, R26, R46, R18 ;  /* 0x0000002e1a12722b */ /* 0x000fe40000000012 */
[----:B------:R-:W-:Y:S01]  /*25c0*/  DFMA R102, R20, R104, R102 ;  /* 0x000000681466722b */ /* 0x000fe20000000066 */
[----:B------:R-:W-:Y:S06]  /*25d0*/  BAR.SYNC.DEFER_BLOCKING 0x0 ;  /* 0x0000000000007b1d */ /* 0x000fec0000010000 */
[----:B-----5:R-:W-:-:S02]  /*25e0*/  DFMA R32, R30, R32, R72 ;  /* 0x000000201e20722b */ /* 0x020fc40000000048 */
[----:B------:R-:W-:Y:S02]  /*25f0*/  DFMA R88, R96, R86, R88 ;  /* 0x000000566058722b */ /* 0x000fe40000000058 */
[----:B------:R-:W-:Y:S02]  /*2600*/  DFMA R18, R22, R40, R18 ;  /* 0x000000281612722b */ /* 0x000fe40000000012 */
[----:B------:R-:W-:Y:S02]  /*2610*/  DMUL R68, R68, R70 ;  /* 0x0000004644447228 */ /* 0x000fe40000000000 */
[----:B------:R-:W-:Y:S02]  /*2620*/  DFMA R8, R26, R8, R32 ;  /* 0x000000081a08722b */ /* 0x000fe40000000020 */
[----:B------:R-:W-:Y:S02]  /*2630*/  DFMA R82, R48, R110, R82 ;  /* 0x0000006e3052722b */ /* 0x000fe40000000052 */
[----:B------:R-:W-:-:S02]  /*2640*/  DFMA R84, R110, R50, R84 ;  /* 0x000000326e54722b */ /* 0x000fc40000000054 */
[----:B------:R-:W-:Y:S02]  /*2650*/  DFMA R102, R16, R106, R102 ;  /* 0x0000006a1066722b */ /* 0x000fe40000000066 */
[----:B--2---:R-:W-:Y:S02]  /*2660*/  DFMA R88, R98, R116, R88 ;  /* 0x000000746258722b */ /* 0x004fe40000000058 */
[----:B------:R-:W-:Y:S02]  /*2670*/  DFMA R12, R20, R12, R18 ;  /* 0x0000000c140c722b */ /* 0x000fe40000000012 */
[----:B------:R-:W-:Y:S02]  /*2680*/  DFMA R68, R42, R74, R68 ;  /* 0x0000004a2a44722b */ /* 0x000fe40000000044 */
[----:B-1----:R-:W-:Y:S02]  /*2690*/  DFMA R8, R22, R24, R8 ;  /* 0x000000181608722b */ /* 0x002fe40000000008 */
[----:B------:R-:W-:-:S02]  /*26a0*/  DFMA R90, R44, R110, R90 ;  /* 0x0000006e2c5a722b */ /* 0x000fc4000000005a */
[----:B------:R-:W-:Y:S02]  /*26b0*/  DADD R80, R80, R102 ;  /* 0x0000000050507229 */ /* 0x000fe40000000066 */
[----:B------:R-:W-:Y:S02]  /*26c0*/  DFMA R82, R88, R58, R82 ;  /* 0x0000003a5852722b */ /* 0x000fe40000000052 */
[----:B------:R-:W-:Y:S02]  /*26d0*/  DFMA R84, R94, R88, R84 ;  /* 0x000000585e54722b */ /* 0x000fe40000000054 */
[----:B------:R-:W-:Y:S02]  /*26e0*/  DFMA R10, R16, R10, R12 ;  /* 0x0000000a100a722b */ /* 0x000fe4000000000c */
[----:B------:R-:W-:Y:S02]  /*26f0*/  DFMA R68, R14, R112, R68 ;  /* 0x000000700e44722b */ /* 0x000fe40000000044 */
[----:B---3--:R-:W-:-:S02]  /*2700*/  DFMA R8, R20, R34, R8 ;  /* 0x000000221408722b */ /* 0x008fc40000000008 */
        /* <DEDUP_REMOVED lines=28> */
[C---:B------:R-:W-:Y:S02]  /*28d0*/  DFMA R16, R12.reuse, UR8, RZ ;  /* 0x000000080c107c2b */ /* 0x040fe400080000ff */
[----:B------:R-:W-:Y:S02]  /*28e0*/  DFMA R20, R12, UR10, RZ ;  /* 0x0000000a0c147c2b */ /* 0x000fe400080000ff */
[----:B--2---:R-:W-:-:S02]  /*28f0*/  DADD R8, R18, R18 ;  /* 0x0000000012087229 */ /* 0x004fc40000000012 */
[C---:B------:R-:W-:Y:S02]  /*2900*/  DFMA R12, R6.reuse, UR12, RZ ;  /* 0x0000000c060c7c2b */ /* 0x040fe400080000ff */
[----:B------:R-:W-:Y:S02]  /*2910*/  DFMA R6, R6, UR14, RZ ;  /* 0x0000000e06067c2b */ /* 0x000fe400080000ff */
[----:B------:R-:W-:Y:S02]  /*2920*/  DFMA R16, R10, UR16, R16 ;  /* 0x000000100a107c2b */ /* 0x000fe40008000010 */
[----:B------:R-:W-:Y:S02]  /*2930*/  DADD R18, R18, -R18 ;  /* 0x0000000012127229 */ /* 0x000fe40000000812 */
[----:B------:R-:W-:Y:S02]  /*2940*/  DMUL R8, R8, 0.5 ;  /* 0x3fe0000008087828 */ /* 0x000fe40000000000 */
[----:B------:R-:W-:-:S02]  /*2950*/  DFMA R12, R14, UR20, R12 ;  /* 0x000000140e0c7c2b */ /* 0x000fc4000800000c */
[----:B------:R-:W-:Y:S02]  /*2960*/  DFMA R20, R10, UR18, R20 ;  /* 0x000000120a147c2b */ /* 0x000fe40008000014 */
        /* <DEDUP_REMOVED lines=43> */
.L_x_355:
[----:B------:R-:W-:Y:S05]  /*2c20*/  BSYNC.RECONVERGENT B0 ;  /* 0x0000000000007941 */ /* 0x000fea0003800200 */
.L_x_354:
[----:B------:R-:W-:Y:S06]  /*2c30*/  BAR.SYNC.DEFER_BLOCKING 0x0 ;  /* 0x0000000000007b1d */ /* 0x000fec0000010000 */
[----:B------:R-:W-:Y:S05]  /*2c40*/  @P2 EXIT ;  /* 0x000000000000294d */ /* 0x000fea0003800000 */
[----:B01----:R-:W-:Y:S04]  /*2c50*/  LDS.64 R4, [R2] ;  /* 0x0000000002047984 */ /* 0x003fe80000000a00 */
        /* <DEDUP_REMOVED lines=8> */
[C---:B------:R-:W-:Y:S02]  /*2ce0*/  DFMA R16, R8.reuse, UR12, RZ ;  /* 0x0000000c08107c2b */ /* 0x040fe400080000ff */
[----:B------:R-:W-:Y:S02]  /*2cf0*/  DFMA R18, R8, UR14, RZ ;  /* 0x0000000e08127c2b */ /* 0x000fe400080000ff */
[----:B------:R-:W-:-:S02]  /*2d00*/  DFMA R12, R4, UR8, RZ ;  /* 0x00000008040c7c2b */ /* 0x000fc400080000ff */
[----:B--2---:R-:W-:Y:S02]  /*2d10*/  DADD R8, R14, R14 ;  /* 0x000000000e087229 */ /* 0x004fe4000000000e */
[----:B------:R-:W-:Y:S02]  /*2d20*/  DFMA R4, R4, UR10, RZ ;  /* 0x0000000a04047c2b */ /* 0x000fe400080000ff */
[C---:B------:R-:W-:Y:S02]  /*2d30*/  DFMA R16, R10.reuse, UR20, R16 ;  /* 0x000000140a107c2b */ /* 0x040fe40008000010 */
[----:B------:R-:W-:Y:S02]  /*2d40*/  DFMA R18, R10, UR22, R18 ;  /* 0x000000160a127c2b */ /* 0x000fe40008000012 */
[----:B------:R-:W-:Y:S02]  /*2d50*/  DADD R14, R14, -R14 ;  /* 0x000000000e0e7229 */ /* 0x000fe4000000080e */
[----:B------:R-:W-:-:S02]  /*2d60*/  DMUL R8, R8, 0.5 ;  /* 0x3fe0000008087828 */ /* 0x000fc40000000000 */
[C---:B------:R-:W-:Y:S02]  /*2d70*/  DFMA R12, R6.reuse, UR16, R12 ;  /* 0x00000010060c7c2b */ /* 0x040fe4000800000c */
[----:B------:R-:W-:Y:S02]  /*2d80*/  DFMA R4, R6, UR18, R4 ;  /* 0x0000001206047c2b */ /* 0x000fe40008000004 */
        /* <DEDUP_REMOVED lines=17> */
.L_x_356:
        /* <DEDUP_REMOVED lines=14> */
.L_x_457:


//--------------------- .text._Z32massMatrixMultiplyConstantKernelILi3ELi4ELi16EEvidPKdS1_S1_S1_S1_S1_S1_Pd --------------------------
	.section	.text._Z32massMatrixMultiplyConstantKernelILi3ELi4ELi16EEvidPKdS1_S1_S1_S1_S1_S1_Pd,"ax",@progbits
	.align	128
        .global         _Z32massMatrixMultiplyConstantKernelILi3ELi4ELi16EEvidPKdS1_S1_S1_S1_S1_S1_Pd
        .type           _Z32massMatrixMultiplyConstantKernelILi3ELi4ELi16EEvidPKdS1_S1_S1_S1_S1_S1_Pd,@function
        .size           _Z32massMatrixMultiplyConstantKernelILi3ELi4ELi16EEvidPKdS1_S1_S1_S1_S1_S1_Pd,(.L_x_458 - _Z32massMatrixMultiplyConstantKernelILi3ELi4ELi16EEvidPKdS1_S1_S1_S1_S1_S1_Pd)
        .other          _Z32massMatrixMultiplyConstantKernelILi3ELi4ELi16EEvidPKdS1_S1_S1_S1_S1_S1_Pd,@"STO_CUDA_ENTRY STV_DEFAULT"
_Z32massMatrixMultiplyConstantKernelILi3ELi4ELi16EEvidPKdS1_S1_S1_S1_S1_S1_Pd:
.text._Z32massMatrixMultiplyConstantKernelILi3ELi4ELi16EEvidPKdS1_S1_S1_S1_S1_S1_Pd:
        /* <DEDUP_REMOVED lines=12> */
[----:B------:R-:W-:Y:S01]  /*00c0*/  CS2R R50, SRZ ;  /* 0x0000000000327805 */ /* 0x000fe2000001ff00 */
        /* <DEDUP_REMOVED lines=8> */
[----:B------:R-:W-:Y:S01]  /*0150*/  CS2R R56, SRZ ;  /* 0x0000000000387805 */ /* 0x000fe2000001ff00 */
[----:B----4-:R-:W-:-:S06]  /*0160*/  IMAD.WIDE R18, R5, 0x8, R18 ;  /* 0x0000000805127825 */ /* 0x010fcc00078e0212 */
[----:B------:R1:W5:Y:S02]  /*0170*/  @!P1 LDG.E.64.CONSTANT R62, desc[UR24][R18.64] ;  /* 0x00000018123e9981 */ /* 0x000364000c1e9b00 */
[----:B------:R-:W3:Y:S01]  /*0180*/  @P0 LDC.64 R22, c[0x0][0x3c0] ;  /* 0x0000f000ff160b82 */ /* 0x000ee20000000a00 */
[----:B------:R-:W-:Y:S01]  /*0190*/  @P0 IMAD R11, R0, 0x1b, R9 ;  /* 0x0000001b000b0824 */ /* 0x000fe200078e0209 */
[----:B------:R1:W5:Y:S04]  /*01a0*/  @!P1 LDG.E.64.CONSTANT R60, desc[UR24][R18.64+0x200] ;  /* 0x00020018123c9981 */ /* 0x000368000c1e9b00 */
[----:B------:R1:W5:Y:S04]  /*01b0*/  @!P1 LDG.E.64.CONSTANT R80, desc[UR24][R18.64+0x400] ;  /* 0x0004001812509981 */ /* 0x000368000c1e9b00 */
[----:B------:R1:W5:Y:S04]  /*01c0*/  @!P1 LDG.E.64.CONSTANT R64, desc[UR24][R18.64+0x600] ;  /* 0x0006001812409981 */ /* 0x000368000c1e9b00 */
[----:B------:R1:W5:Y:S04]  /*01d0*/  @!P1 LDG.E.64.CONSTANT R50, desc[UR24][R18.64+0x800] ;  /* 0x0008001812329981 */ /* 0x000368000c1e9b00 */
[----:B------:R1:W5:Y:S04]  /*01e0*/  @!P1 LDG.E.64.CONSTANT R78, desc[UR24][R18.64+0xa00] ;  /* 0x000a0018124e9981 */ /* 0x000368000c1e9b00 */
[----:B------:R1:W5:Y:S01]  /*01f0*/  @!P1 LDG.E.64.CONSTANT R56, desc[UR24][R18.64+0xc00] ;  /* 0x000c001812389981 */ /* 0x000362000c1e9b00 */
[----:B---3--:R-:W-:-:S05]  /*0200*/  @P0 IMAD.WIDE R22, R11, 0x8, R22 ;  /* 0x000000080b160825 */ /* 0x008fca00078e0216 */
[----:B------:R1:W5:Y:S04]  /*0210*/  @P0 LDG.E.64.CONSTANT R16, desc[UR24][R22.64] ;  /* 0x0000001816100981 */ /* 0x000368000c1e9b00 */
[----:B------:R1:W5:Y:S04]  /*0220*/  @P0 LDG.E.64.CONSTANT R12, desc[UR24][R22.64+0x48] ;  /* 0x00004818160c0981 */ /* 0x000368000c1e9b00 */
[----:B------:R1:W5:Y:S01]  /*0230*/  @P0 LDG.E.64.CONSTANT R14, desc[UR24][R22.64+0x90] ;  /* 0x00009018160e0981 */ /* 0x000362000c1e9b00 */
[C---:B0-----:R-:W-:Y:S01]  /*0240*/  LOP3.LUT R2, R9.reuse, 0xffff, RZ, 0xc0, !PT ;  /* 0x0000ffff09027812 */ /* 0x041fe200078ec0ff */
[----:B------:R-:W0:Y:S04]  /*0250*/  S2UR UR6, SR_CgaCtaId ;  /* 0x00000000000679c3 */ /* 0x000e280000008800 */
[----:B------:R-:W-:Y:S01]  /*0260*/  IMAD R2, R2, 0x5556, RZ ;  /* 0x0000555602027824 */ /* 0x000fe200078e02ff */
[----:B------:R-:W-:-:S04]  /*0270*/  PRMT R3, R9, 0x9910, RZ ;  /* 0x0000991009037816 */ /* 0x000fc800000000ff */
[----:B------:R-:W-:-:S04]  /*0280*/  SHF.R.U32.HI R2, RZ, 0x10, R2 ;  /* 0x00000010ff027819 */ /* 0x000fc80000011602 */
[----:B------:R-:W-:Y:S01]  /*0290*/  PRMT R4, R2, 0x9910, RZ ;  /* 0x0000991002047816 */ /* 0x000fe200000000ff */
[----:B------:R-:W-:-:S04]  /*02a0*/  IMAD R2, R3, 0xab, RZ ;  /* 0x000000ab03027824 */ /* 0x000fc800078e02ff */
[----:B------:R-:W-:Y:S01]  /*02b0*/  IMAD.MOV.U32 R3, RZ, RZ, R4 ;  /* 0x000000ffff037224 */ /* 0x000fe200078e0004 */
[----:B------:R-:W-:Y:S01]  /*02c0*/  LOP3.LUT R4, R2, 0xffff, RZ, 0xc0, !PT ;  /* 0x0000ffff02047812 */ /* 0x000fe200078ec0ff */
[----:B------:R-:W-:Y:S02]  /*02d0*/  UMOV UR4, 0x400 ;  /* 0x0000040000047882 */ /* 0x000fe40000000000 */
[----:B------:R-:W-:Y:S01]  /*02e0*/  IMAD R2, R3, 0x3, RZ ;  /* 0x0000000303027824 */ /* 0x000fe200078e02ff */
[----:B------:R-:W-:-:S03]  /*02f0*/  UIADD3 UR5, UPT, UPT, UR4, 0x1000, URZ ;  /* 0x0000100004057890 */ /* 0x000fc6000fffe0ff */
[----:B------:R-:W-:Y:S01]  /*0300*/  IMAD.MOV R2, RZ, RZ, -R2 ;  /* 0x000000ffff027224 */ /* 0x000fe200078e0a02 */
[----:B0-----:R-:W-:Y:S01]  /*0310*/  ULEA UR5, UR6, UR5, 0x18 ;  /* 0x0000000506057291 */ /* 0x001fe2000f8ec0ff */
[----:B------:R-:W-:-:S03]  /*0320*/  SHF.R.U32.HI R3, RZ, 0x9, R4 ;  /* 0x00000009ff037819 */ /* 0x000fc60000011604 */
[----:B------:R-:W-:Y:S02]  /*0330*/  PRMT R2, R2, 0x7710, RZ ;  /* 0x0000771002027816 */ /* 0x000fe400000000ff */
[----:B------:R-:W-:Y:S02]  /*0340*/  LEA R5, R7, UR5, 0x9 ;  /* 0x0000000507057c11 */ /* 0x000fe4000f8e48ff */
[----:B------:R-:W-:Y:S01]  /*0350*/  LOP3.LUT R4, R3, 0xffff, RZ, 0xc0, !PT ;  /* 0x0000ffff03047812 */ /* 0x000fe200078ec0ff */
[----:B------:R-:W-:Y:S01]  /*0360*/  IMAD.IADD R2, R2, 0x1, R9 ;  /* 0x0000000102027824 */ /* 0x000fe200078e0209 */
[----:B------:R-:W-:Y:S01]  /*0370*/  UIADD3 UR5, UPT, UPT, UR4, 0x3000, URZ ;  /* 0x0000300004057890 */ /* 0x000fe2000fffe0ff */
[C---:B------:R-:W-:Y:S02]  /*0380*/  ISETP.GT.U32.AND P2, PT, R9.reuse, 0x8, PT ;  /* 0x000000080900780c */ /* 0x040fe40003f44070 */
[----:B------:R-:W-:Y:S01]  /*0390*/  IMAD R3, R4, 0x20, R5 ;  /* 0x0000002004037824 */ /* 0x000fe200078e0205 */
[----:B------:R-:W-:Y:S01]  /*03a0*/  ULEA UR5, UR6, UR5, 0x18 ;  /* 0x0000000506057291 */ /* 0x000fe2000f8ec0ff */
[----:B------:R-:W-:Y:S01]  /*03b0*/  LOP3.LUT R6, R2, 0xffff, RZ, 0xc0, !PT ;  /* 0x0000ffff02067812 */ /* 0x000fe200078ec0ff */
[----:B------:R-:W-:-:S02]  /*03c0*/  IMAD.SHL.U32 R10, R9, 0x8, RZ ;  /* 0x00000008090a7824 */ /* 0x000fc400078e00ff */
[--C-:B------:R-:W-:Y:S02]  /*03d0*/  IMAD R4, R4, 0x60, R3.reuse ;  /* 0x0000006004047824 */ /* 0x100fe400078e0203 */
[C---:B------:R-:W-:Y:S01]  /*03e0*/  IMAD R2, R6.reuse, 0x8, R3 ;  /* 0x0000000806027824 */ /* 0x040fe200078e0203 */
[----:B------:R-:W-:Y:S01]  /*03f0*/  SHF.R.U32.HI R59, RZ, 0x2, R9 ;  /* 0x00000002ff3b7819 */ /* 0x000fe20000011609 */
[----:B------:R-:W-:Y:S02]  /*0400*/  IMAD R3, R6, 0x8, R4 ;  /* 0x0000000806037824 */ /* 0x000fe400078e0204 */
[C---:B------:R-:W-:Y:S01]  /*0410*/  IMAD.SHL.U32 R4, R9.reuse, 0x20, RZ ;  /* 0x0000002009047824 */ /* 0x040fe200078e00ff */
[----:B------:R-:W-:Y:S01]  /*0420*/  BSSY.RECONVERGENT B0, `(.L_x_357) ;  /* 0x0000020000007945 */ /* 0x000fe20003800200 */
[----:B------:R-:W-:Y:S01]  /*0430*/  ISETP.GT.U32.AND P3, PT, R9, 0xb, PT ;  /* 0x0000000b0900780c */ /* 0x000fe20003f64070 */
[----:B------:R-:W-:Y:S02]  /*0440*/  IMAD R6, R59, 0x80, R5 ;  /* 0x000000803b067824 */ /* 0x000fe400078e0205 */
[----:B------:R-:W-:Y:S01]  /*0450*/  LOP3.LUT R11, R4, 0x60, RZ, 0xc0, !PT ;  /* 0x00000060040b7812 */ /* 0x000fe200078ec0ff */
[----:B--2---:R1:W-:Y:S01]  /*0460*/  STS.64 [R10+UR5], R20 ;  /* 0x000000140a007988 */ /* 0x0043e20008000a05 */
        /* <DEDUP_REMOVED lines=9> */
[----:B------:R-:W3:Y:S04]  /*0500*/  LDCU.128 UR12, c[0x3][0x8c0] ;  /* 0x00c11800ff0c77ac */ /* 0x000ee80008000c00 */
[----:B------:R-:W-:-:S02]  /*0510*/  DMUL R22, R22, 0.5 ;  /* 0x3fe0000016167828 */ /* 0x000fc40000000000 */
[----:B0-----:R-:W-:Y:S02]  /*0520*/  DFMA R16, R20, UR8, RZ ;  /* 0x0000000814107c2b */ /* 0x001fe400080000ff */
[----:B-1----:R-:W-:Y:S02]  /*0530*/  DFMA R24, R14, UR20, RZ ;  /* 0x000000140e187c2b */ /* 0x002fe400080000ff */
        /* <DEDUP_REMOVED lines=14> */
.L_x_358:
[----:B------:R-:W-:Y:S05]  /*0620*/  BSYNC.RECONVERGENT B0 ;  /* 0x0000000000007941 */ /* 0x000fea0003800200 */
.L_x_357:
[----:B------:R-:W-:Y:S01]  /*0630*/  BAR.SYNC.DEFER_BLOCKING 0x0 ;  /* 0x0000000000007b1d */ /* 0x000fe20000010000 */
[----:B------:R-:W-:-:S05]  /*0640*/  IMAD.IADD R4, R6, 0x1, R11 ;  /* 0x0000000106047824 */ /* 0x000fca00078e020b */
[----:B------:R-:W-:Y:S04]  /*0650*/  BSSY.RECONVERGENT B0, `(.L_x_359) ;  /* 0x000001e000007945 */ /* 0x000fe80003800200 */
[----:B------:R-:W-:Y:S05]  /*0660*/  @P3 BRA `(.L_x_360) ;  /* 0x0000000000703947 */ /* 0x000fea0003800000 */
[----:B0----5:R-:W-:Y:S01]  /*0670*/  LDS.64 R12, [R3] ;  /* 0x00000000030c7984 */ /* 0x021fe20000000a00 */
[----:B------:R-:W0:Y:S03]  /*0680*/  LDCU.128 UR8, c[0x3][0x700] ;  /* 0x00c0e000ff0877ac */ /* 0x000e260008000c00 */
[----:B------:R-:W2:Y:S01]  /*0690*/  LDS.64 R14, [R3+0x40] ;  /* 0x00004000030e7984 */ /* 0x000ea20000000a00 */
[----:B------:R-:W3:Y:S03]  /*06a0*/  LDCU.128 UR16, c[0x3][0x710] ;  /* 0x00c0e200ff1077ac */ /* 0x000ee60008000c00 */
[----:B-1----:R-:W1:Y:S01]  /*06b0*/  LDS.64 R20, [R3+0x20] ;  /* 0x0000200003147984 */ /* 0x002e620000000a00 */
[----:B------:R-:W4:Y:S01]  /*06c0*/  LDCU.128 UR20, c[0x3][0x8d0] ;  /* 0x00c11a00ff1477ac */ /* 0x000f220008000c00 */
[----:B------:R-:W4:Y:S01]  /*06d0*/  LDCU.128 UR12, c[0x3][0x8c0] ;  /* 0x00c11800ff0c77ac */ /* 0x000f220008000c00 */
[----:B--2---:R-:W-:-:S02]  /*06e0*/  DADD R16, R12, R14 ;  /* 0x000000000c107229 */ /* 0x004fc4000000000e */
[----:B------:R-:W-:Y:S02]  /*06f0*/  DADD R12, R12, -R14 ;  /* 0x000000000c0c7229 */ /* 0x000fe4000000080e */
[C-C-:B-1----:R-:W-:Y:S02]  /*0700*/  DADD R22, R20.reuse, R20.reuse ;  /* 0x0000000014167229 */ /* 0x142fe40000000014 */
[----:B------:R-:W-:Y:S02]  /*0710*/  DADD R20, R20, -R20 ;  /* 0x0000000014147229 */ /* 0x000fe40000000814 */
[C---:B0-----:R-:W-:Y:S02]  /*0720*/  DFMA R14, R16.reuse, UR8, RZ ;  /* 0x00000008100e7c2b */ /* 0x041fe400080000ff */
[----:B---3--:R-:W-:Y:S02]  /*0730*/  DFMA R16, R16, UR16, RZ ;  /* 0x0000001010107c2b */ /* 0x008fe400080000ff */
[----:B------:R-:W-:-:S02]  /*0740*/  DMUL R22, R22, 0.5 ;  /* 0x3fe0000016167828 */ /* 0x000fc40000000000 */
[C---:B----4-:R-:W-:Y:S02]  /*0750*/  DFMA R24, R12.reuse, UR20, RZ ;  /* 0x000000140c187c2b */ /* 0x050fe400080000ff */
[----:B------:R-:W-:-:S04]  /*0760*/  DFMA R12, R12, UR12, RZ ;  /* 0x0000000c0c0c7c2b */ /* 0x000fc800080000ff */
[----:B------:R-:W-:Y:S02]  /*0770*/  DFMA R16, R22, UR18, R16 ;  /* 0x0000001216107c2b */ /* 0x000fe40008000010 */
[----:B------:R-:W-:Y:S02]  /*0780*/  DFMA R24, R20, UR22, R24 ;  /* 0x0000001614187c2b */ /* 0x000fe40008000018 */
[----:B------:R-:W-:Y:S02]  /*0790*/  DFMA R14, R22, UR10, R14 ;  /* 0x0000000a160e7c2b */ /* 0x000fe4000800000e */
        /* <DEDUP_REMOVED lines=9> */
.L_x_360:
[----:B------:R-:W-:Y:S05]  /*0830*/  BSYNC.RECONVERGENT B0 ;  /* 0x0000000000007941 */ /* 0x000fea0003800200 */
.L_x_359:
[----:B------:R-:W-:Y:S01]  /*0840*/  BAR.SYNC.DEFER_BLOCKING 0x0 ;  /* 0x0000000000007b1d */ /* 0x000fe20000010000 */
[----:B------:R-:W-:Y:S01]  /*0850*/  LOP3.LUT R8, R10, 0x18, RZ, 0xc0, !PT ;  /* 0x000000180a087812 */ /* 0x000fe200078ec0ff */
[----:B------:R-:W-:Y:S01]  /*0860*/  ULEA UR7, UR6, UR4, 0x18 ;  /* 0x0000000406077291 */ /* 0x000fe2000f8ec0ff */
[----:B------:R-:W-:Y:S02]  /*0870*/  LOP3.LUT R66, R9, 0x3, RZ, 0xc0, !PT ;  /* 0x0000000309427812 */ /* 0x000fe400078ec0ff */
[----:B------:R-:W-:Y:S01]  /*0880*/  CS2R R90, SRZ ;  /* 0x00000000005a7805 */ /* 0x000fe2000001ff00 */
[----:B------:R-:W3:Y:S01]  /*0890*/  LDCU.128 UR8, c[0x3][0x700] ;  /* 0x00c0e000ff0877ac */ /* 0x000ee20008000c00 */
[----:B------:R-:W-:Y:S02]  /*08a0*/  IMAD.IADD R48, R5, 0x1, R8 ;  /* 0x0000000105307824 */ /* 0x000fe400078e0208 */
[----:B------:R-:W-:Y:S01]  /*08b0*/  VIADD R49, R8, UR5 ;  /* 0x0000000508317c36 */ /* 0x000fe20008000000 */
[----:B------:R-:W4:Y:S01]  /*08c0*/  LDCU.128 UR12, c[0x3][0x8c0] ;  /* 0x00c11800ff0c77ac */ /* 0x000f220008000c00 */
[----:B------:R-:W-:Y:S01]  /*08d0*/  IMAD R5, R59, -0x60, R6 ;  /* 0xffffffa03b057824 */ /* 0x000fe200078e0206 */
[----:B------:R-:W4:Y:S01]  /*08e0*/  @!P1 LDG.E.64.CONSTANT R90, desc[UR24][R18.64+0x280] ;  /* 0x00028018125a9981 */ /* 0x000f22000c1e9b00 */
[----:B------:R-:W-:Y:S01]  /*08f0*/  IMAD R49, R66, 0x18, R49 ;  /* 0x0000001842317824 */ /* 0x000fe200078e0231 */
[----:B------:R-:W4:Y:S01]  /*0900*/  LDCU.128 UR16, c[0x3][0x710] ;  /* 0x00c0e200ff1077ac */ /* 0x000f220008000c00 */
[----:B------:R-:W4:Y:S01]  /*0910*/  LDCU.128 UR20, c[0x3][0x8d0] ;  /* 0x00c11a00ff1477ac */ /* 0x000f220008000c00 */
[----:B0-2--5:R-:W1:Y:S04]  /*0920*/  LDS.128 R12, [R4] ;  /* 0x00000000040c7984 */ /* 0x025e680000000c00 */
[----:B------:R-:W0:Y:S01]  /*0930*/  LDS.64 R16, [R4+0x10] ;  /* 0x0000100004107984 */ /* 0x000e220000000a00 */
[----:B-1----:R-:W-:-:S02]  /*0940*/  DADD R22, R14, R14 ;  /* 0x000000000e167229 */ /* 0x002fc4000000000e */
[----:B------:R-:W-:Y:S02]  /*0950*/  DADD R14, R14, -R14 ;  /* 0x000000000e0e7229 */ /* 0x000fe4000000080e */
[C-C-:B0-----:R-:W-:Y:S02]  /*0960*/  DADD R20, R12.reuse, R16.reuse ;  /* 0x000000000c147229 */ /* 0x141fe40000000010 */
[----:B------:R-:W-:Y:S02]  /*0970*/  DADD R12, R12, -R16 ;  /* 0x000000000c0c7229 */ /* 0x000fe40000000810 */
[----:B------:R-:W-:-:S04]  /*0980*/  DMUL R22, R22, 0.5 ;  /* 0x3fe0000016167828 */ /* 0x000fc80000000000 */
[----:B---3--:R-:W-:Y:S02]  /*0990*/  DFMA R16, R20, UR8, RZ ;  /* 0x0000000814107c2b */ /* 0x008fe400080000ff */
[----:B----4-:R-:W-:Y:S02]  /*09a0*/  DFMA R24, R12, UR12, RZ ;  /* 0x0000000c0c187c2b */ /* 0x010fe400080000ff */
[----:B------:R-:W-:Y:S02]  /*09b0*/  DFMA R20, R20, UR16, RZ ;  /* 0x0000001014147c2b */ /* 0x000fe400080000ff */
[----:B------:R-:W-:Y:S02]  /*09c0*/  DFMA R12, R12, UR20, RZ ;  /* 0x000000140c0c7c2b */ /* 0x000fe400080000ff */
[----:B------:R-:W-:Y:S02]  /*09d0*/  DFMA R16, R22, UR10, R16 ;  /* 0x0000000a16107c2b */ /* 0x000fe40008000010 */
[----:B------:R-:W-:-:S02]  /*09e0*/  DFMA R24, R14, UR14, R24 ;  /* 0x0000000e0e187c2b */ /* 0x000fc40008000018 */
[----:B------:R-:W-:Y:S02]  /*09f0*/  DFMA R20, R22, UR18, R20 ;  /* 0x0000001216147c2b */ /* 0x000fe40008000014 */
[----:B------:R-:W-:-:S04]  /*0a00*/  DFMA R14, R14, UR22, R12 ;  /* 0x000000160e0e7c2b */ /* 0x000fc8000800000c */
[C-C-:B------:R-:W-:Y:S02]  /*0a10*/  DADD R12, R16.reuse, R24.reuse ;  /* 0x00000000100c7229 */ /* 0x140fe40000000018 */
[----:B------:R-:W-:Y:S02]  /*0a20*/  DADD R16, R16, -R24 ;  /* 0x0000000010107229 */ /* 0x000fe40000000818 */
[C-C-:B------:R-:W-:Y:S01]  /*0a30*/  DADD R22, R20.reuse, R14.reuse ;  /* 0x0000000014167229 */ /* 0x140fe2000000000e */
[----:B------:R-:W-:Y:S01]  /*0a40*/  LOP3.LUT R24, R10, 0x1fe0, RZ, 0xc0, !PT ;  /* 0x00001fe00a187812 */ /* 0x000fe200078ec0ff */
[----:B------:R-:W-:Y:S01]  /*0a50*/  DADD R20, R20, -R14 ;  /* 0x0000000014147229 */ /* 0x000fe2000000080e */
[----:B------:R-:W-:Y:S04]  /*0a60*/  STS.64 [R4], R12 ;  /* 0x0000000c04007388 */ /* 0x000fe80000000a00 */
[----:B------:R-:W-:Y:S04]  /*0a70*/  STS.64 [R4+0x18], R16 ;  /* 0x0000181004007388 */ /* 0x000fe80000000a00 */
[----:B------:R-:W-:Y:S04]  /*0a80*/  STS.64 [R4+0x8], R22 ;  /* 0x0000081604007388 */ /* 0x000fe80000000a00 */
[----:B------:R-:W-:Y:S01]  /*0a90*/  STS.64 [R4+0x10], R20 ;  /* 0x0000101404007388 */ /* 0x000fe20000000a00 */
[----:B------:R-:W-:Y:S01]  /*0aa0*/  BAR.SYNC.DEFER_BLOCKING 0x0 ;  /* 0x0000000000007b1d */ /* 0x000fe20000010000 */
[----:B------:R-:W-:-:S05]  /*0ab0*/  IMAD.IADD R6, R5, 0x1, R8 ;  /* 0x0000000105067824 */ /* 0x000fca00078e0208 */
[----:B------:R-:W-:Y:S04]  /*0ac0*/  LDS.64 R70, [R48] ;  /* 0x0000000030467984 */ /* 0x000fe80000000a00 */
[----:B------:R-:W0:Y:S04]  /*0ad0*/  LDS.128 R32, [R24+UR5] ;  /* 0x0000000518207984 */ /* 0x000e280008000c00 */
[----:B------:R-:W-:Y:S04]  /*0ae0*/  LDS.64 R14, [R49] ;  /* 0x00000000310e7984 */ /* 0x000fe80000000a00 */
[----:B------:R-:W1:Y:S04]  /*0af0*/  LDS.128 R44, [R5] ;  /* 0x00000000052c7984 */ /* 0x000e680000000c00 */
[----:B------:R-:W2:Y:S04]  /*0b00*/  LDS.64 R74, [R48+0x20] ;  /* 0x00002000304a7984 */ /* 0x000ea80000000a00 */
[----:B------:R-:W-:Y:S04]  /*0b10*/  LDS.64 R22, [R49+0x8] ;  /* 0x0000080031167984 */ /* 0x000fe80000000a00 */
[----:B------:R-:W-:Y:S04]  /*0b20*/  LDS.64 R72, [R48+0x40] ;  /* 0x0000400030487984 */ /* 0x000fe80000000a00 */
[----:B------:R-:W-:Y:S04]  /*0b30*/  LDS.64 R10, [R6] ;  /* 0x00000000060a7984 */ /* 0x000fe80000000a00 */
[----:B------:R-:W3:Y:S04]  /*0b40*/  LDS.128 R28, [UR7+0x3000] ;  /* 0x00300007ff1c7984 */ /* 0x000ee80008000c00 */
[----:B------:R-:W4:Y:S04]  /*0b50*/  LDS.128 R24, [R24+UR5+0x10] ;  /* 0x0000100518187984 */ /* 0x000f280008000c00 */
[----:B------:R-:W-:Y:S04]  /*0b60*/  LDS.64 R20, [R49+0x10] ;  /* 0x0000100031147984 */ /* 0x000fe80000000a00 */
[----:B------:R-:W4:Y:S04]  /*0b70*/  LDS.128 R40, [R5+0x10] ;  /* 0x0000100005287984 */ /* 0x000f280000000c00 */
[----:B------:R-:W4:Y:S04]  /*0b80*/  LDS.64 R16, [R6+0x80] ;  /* 0x0000800006107984 */ /* 0x000f280000000a00 */
[----:B------:R-:W4:Y:S01]  /*0b90*/  LDS.64 R68, [R48+0x60] ;  /* 0x0000600030447984 */ /* 0x000f220000000a00 */
[----:B------:R-:W-:-:S03]  /*0ba0*/  CS2R R92, SRZ ;  /* 0x00000000005c7805 */ /* 0x000fc6000001ff00 */
[----:B------:R-:W4:Y:S04]  /*0bb0*/  LDS.64 R12, [R49+0x18] ;  /* 0x00001800310c7984 */ /* 0x000f280000000a00 */
[----:B------:R-:W-:Y:S04]  /*0bc0*/  LDS.64 R54, [R6+0x100] ;  /* 0x0001000006367984 */ /* 0x000fe80000000a00 */
[----:B------:R-:W4:Y:S04]  /*0bd0*/  LDS.128 R36, [UR7+0x3010] ;  /* 0x00301007ff247984 */ /* 0x000f280008000c00 */
[----:B------:R-:W4:Y:S01]  /*0be0*/  @!P1 LDG.E.64.CONSTANT R92, desc[UR24][R18.64+0x80] ;  /* 0x00008018125c9981 */ /* 0x000f22000c1e9b00 */
[----:B0-----:R-:W-:-:S03]  /*0bf0*/  DFMA R70, R32, R70, RZ ;  /* 0x000000462046722b */ /* 0x001fc600000000ff */
[----:B------:R-:W0:Y:S01]  /*0c00*/  LDS.64 R52, [R6+0x180] ;  /* 0x0001800006347984 */ /* 0x000e220000000a00 */
[----:B-1----:R-:W-:-:S04]  /*0c10*/  DFMA R44, R14, R44, RZ ;  /* 0x0000002c0e2c722b */ /* 0x002fc800000000ff */
[----:B--2---:R-:W-:Y:S01]  /*0c20*/  DFMA R74, R74, R34, R70 ;  /* 0x000000224a4a722b */ /* 0x004fe20000000046 */
[----:B------:R-:W-:Y:S01]  /*0c30*/  CS2R R88, SRZ ;  /* 0x0000000000587805 */ /* 0x000fe2000001ff00 */
[----:B---3--:R-:W-:Y:S02]  /*0c40*/  DFMA R70, R10, R28, RZ ;  /* 0x0000001c0a46722b */ /* 0x008fe400000000ff */
[----:B------:R-:W-:-:S03]  /*0c50*/  DFMA R44, R22, R46, R44 ;  /* 0x0000002e162c722b */ /* 0x000fc6000000002c */
[----:B------:R-:W2:Y:S01]  /*0c60*/  @!P1 LDG.E.64.CONSTANT R88, desc[UR24][R18.64+0x680] ;  /* 0x0006801812589981 */ /* 0x000ea2000c1e9b00 */
[----:B----4-:R-:W-:-:S04]  /*0c70*/  DFMA R46, R24, R72, R74 ;  /* 0x00000048182e722b */ /* 0x010fc8000000004a */
[----:B------:R-:W-:Y:S02]  /*0c80*/  DFMA R44, R20, R40, R44 ;  /* 0x00000028142c722b */ /* 0x000fe4000000002c */
[----:B------:R-:W-:Y:S02]  /*0c90*/  DFMA R40, R16, R30, R70 ;  /* 0x0000001e1028722b */ /* 0x000fe40000000046 */
[----:B------:R-:W-:Y:S01]  /*0ca0*/  DFMA R46, R68, R26, R46 ;  /* 0x0000001a442e722b */ /* 0x000fe2000000002e */
[----:B------:R-:W-:Y:S01]  /*0cb0*/  CS2R R84, SRZ ;  /* 0x0000000000547805 */ /* 0x000fe2000001ff00 */
[----:B------:R-:W-:Y:S02]  /*0cc0*/  UIADD3 UR4, UPT, UPT, UR4, 0x800, URZ ;  /* 0x0000080004047890 */ /* 0x000fe4000fffe0ff */
[----:B------:R-:W-:Y:S01]  /*0cd0*/  DFMA R44, R12, R42, R44 ;  /* 0x0000002a0c2c722b */ /* 0x000fe2000000002c */
[----:B------:R-:W-:Y:S02]  /*0ce0*/  CS2R R94, SRZ ;  /* 0x00000000005e7805 */ /* 0x000fe4000001ff00 */
[----:B------:R-:W3:Y:S01]  /*0cf0*/  @!P1 LDG.E.64.CONSTANT R84, desc[UR24][R18.64+0x880] ;  /* 0x0008801812549981 */ /* 0x000ee2000c1e9b00 */
[----:B------:R-:W-:-:S02]  /*0d00*/  DMUL R42, R46, R60 ;  /* 0x0000003c2e2a7228 */ /* 0x000fc40000000000 */
[----:B------:R-:W-:Y:S02]  /*0d10*/  DMUL R64, R46, R64 ;  /* 0x000000402e407228 */ /* 0x000fe40000000000 */
[----:B------:R-:W-:Y:S01]  /*0d20*/  DFMA R40, R54, R36, R40 ;  /* 0x000000243628722b */ /* 0x000fe20000000028 */
[----:B------:R-:W-:Y:S01]  /*0d30*/  ULEA UR4, UR6, UR4, 0x18 ;  /* 0x0000000406047291 */ /* 0x000fe2000f8ec0ff */
[----:B------:R-:W4:Y:S01]  /*0d40*/  @!P1 LDG.E.64.CONSTANT R94, desc[UR24][R18.64+0x480] ;  /* 0x00048018125e9981 */ /* 0x000f22000c1e9b00 */
[C---:B------:R-:W-:Y:S01]  /*0d50*/  LEA R48, R7.reuse, UR7, 0x7 ;  /* 0x0000000707307c11 */ /* 0x040fe2000f8e38ff */
[C---:B------:R-:W-:Y:S02]  /*0d60*/  DFMA R62, R44.reuse, R62, R42 ;  /* 0x0000003e2c3e722b */ /* 0x040fe4000000002a */
[----:B------:R-:W-:Y:S01]  /*0d70*/  DFMA R64, R44, R60, R64 ;  /* 0x0000003c2c40722b */ /* 0x000fe20000000040 */
[----:B------:R-:W-:Y:S06]  /*0d80*/  BAR.SYNC.DEFER_BLOCKING 0x0 ;  /* 0x0000000000007b1d */ /* 0x000fec0000010000 */
[----:B0-----:R-:W-:Y:S01]  /*0d90*/  DFMA R76, R52, R38, R40 ;  /* 0x00000026344c722b */ /* 0x001fe20000000028 */
[----:B------:R-:W-:Y:S01]  /*0da0*/  LEA R41, R7, UR4, 0x7 ;  /* 0x0000000407297c11 */ /* 0x000fe2000f8e38ff */
[----:B------:R-:W-:-:S04]  /*0db0*/  IMAD R48, R59, 0x20, R48 ;  /* 0x000000203b307824 */ /* 0x000fc800078e0230 */
[C---:B------:R-:W-:Y:S02]  /*0dc0*/  IMAD.IADD R74, R8.reuse, 0x1, R41 ;  /* 0x00000001084a7824 */ /* 0x040fe400078e0229 */
[C---:B------:R-:W-:Y:S01]  /*0dd0*/  DFMA R62, R76.reuse, R80, R62 ;  /* 0x000000504c3e722b */ /* 0x040fe2000000003e */
[----:B------:R-:W-:Y:S01]  /*0de0*/  IMAD.IADD R67, R8, 0x1, R48 ;  /* 0x0000000108437824 */ /* 0x000fe200078e0230 */
[----:B------:R-:W-:Y:S01]  /*0df0*/  DFMA R64, R76, R50, R64 ;  /* 0x000000324c40722b */ /* 0x000fe20000000040 */
[----:B------:R-:W-:-:S04]  /*0e00*/  IMAD R69, R59, 0x20, R74 ;  /* 0x000000203b457824 */ /* 0x000fc800078e024a */
[----:B------:R0:W-:Y:S04]  /*0e10*/  STS.64 [R67], R62 ;  /* 0x0000003e43007388 */ /* 0x0001e80000000a00 */
[----:B------:R-:W-:Y:S01]  /*0e20*/  STS.64 [R69], R64 ;  /* 0x0000004045007388 */ /* 0x000fe20000000a00 */
[----:B------:R-:W-:Y:S01]  /*0e30*/  BAR.SYNC.DEFER_BLOCKING 0x0 ;  /* 0x0000000000007b1d */ /* 0x000fe20000010000 */
[----:B------:R-:W-:Y:S02]  /*0e40*/  CS2R R82, SRZ ;  /* 0x0000000000527805 */ /* 0x000fe4000001ff00 */
[----:B------:R-:W-:-:S04]  /*0e50*/  CS2R R70, SRZ ;  /* 0x0000000000467805 */ /* 0x000fc8000001ff00 */
[----:B------:R-:W4:Y:S04]  /*0e60*/  @!P1 LDG.E.64.CONSTANT R82, desc[UR24][R18.64+0xa80] ;  /* 0x000a801812529981 */ /* 0x000f28000c1e9b00 */
[----:B------:R-:W4:Y:S04]  /*0e70*/  @!P1 LDG.E.64.CONSTANT R70, desc[UR24][R18.64+0xc80] ;  /* 0x000c801812469981 */ /* 0x000f28000c1e9b00 */
[----:B------:R-:W-:Y:S04]  /*0e80*/  LDS.64 R60, [R8+UR5] ;  /* 0x00000005083c7984 */ /* 0x000fe80008000a00 */
[----:B------:R-:W1:Y:S01]  /*0e90*/  LDS.128 R40, [R48] ;  /* 0x0000000030287984 */ /* 0x000e620000000c00 */
[----:B------:R-:W-:Y:S01]  /*0ea0*/  LEA R68, R59, UR5, 0x3 ;  /* 0x000000053b447c11 */ /* 0x000fe2000f8e18ff */
[----:B------:R-:W0:Y:S02]  /*0eb0*/  LDCU.64 UR4, c[0x0][0x388] ;  /* 0x00007100ff0477ac */ /* 0x000e240008000a00 */
[----:B------:R-:W-:Y:S01]  /*0ec0*/  LDS.64 R72, [R74] ;  /* 0x000000004a487984 */ /* 0x000fe20000000a00 */
[----:B------:R-:W-:-:S03]  /*0ed0*/  IMAD R66, R66, -0x18, R49 ;  /* 0xffffffe842427824 */ /* 0x000fc600078e0231 */
[----:B------:R-:W1:Y:S01]  /*0ee0*/  LDS.64 R58, [R68] ;  /* 0x00000000443a7984 */ /* 0x000e620000000a00 */
[----:B------:R-:W-:-:S03]  /*0ef0*/  DMUL R50, R46, R50 ;  /* 0x000000322e327228 */ /* 0x000fc60000000000 */
[----:B------:R-:W-:Y:S01]  /*0f00*/  LDS.64 R64, [R68+0x20] ;  /* 0x0000200044407984 */ /* 0x000fe20000000a00 */
[----:B0-----:R-:W-:-:S03]  /*0f10*/  DMUL R62, R56, UR4 ;  /* 0x00000004383e7c28 */ /* 0x001fc60008000000 */
[----:B------:R-:W0:Y:S01]  /*0f20*/  LDS.64 R56, [R66+0x20] ;  /* 0x0000200042387984 */ /* 0x000e220000000a00 */
[----:B-1----:R-:W-:-:S08]  /*0f30*/  DMUL R40, R60, R40 ;  /* 0x000000283c287228 */ /* 0x002fd00000000000 */
[----:B------:R-:W-:Y:S02]  /*0f40*/  DFMA R46, R10, R62, R40 ;  /* 0x0000003e0a2e722b */ /* 0x000fe40000000028 */
[----:B------:R-:W1:Y:S01]  /*0f50*/  LDS.64 R40, [R74+0x20] ;  /* 0x000020004a287984 */ /* 0x000e620000000a00 */
[----:B------:R-:W-:-:S03]  /*0f60*/  DFMA R80, R44, R80, R50 ;  /* 0x000000502c50722b */ /* 0x000fc60000000032 */
[----:B------:R-:W-:Y:S04]  /*0f70*/  LDS.64 R62, [R66+0x40] ;  /* 0x00004000423e7984 */ /* 0x000fe80000000a00 */
[----:B------:R-:W1:Y:S01]  /*0f80*/  LDS.128 R48, [R48+0x10] ;  /* 0x0000100030307984 */ /* 0x000e620000000c00 */
[----:B------:R-:W-:Y:S01]  /*0f90*/  DFMA R72, R58, R72, R46 ;  /* 0x000000483a48722b */ /* 0x000fe2000000002e */
[----:B------:R-:W-:Y:S02]  /*0fa0*/  UMOV UR4, 0x400 ;  /* 0x0000040000047882 */ /* 0x000fe40000000000 */
[----:B------:R-:W-:Y:S01]  /*0fb0*/  UIADD3 UR5, UPT, UPT, UR4, 0x1000, URZ ;  /* 0x0000100004057890 */ /* 0x000fe2000fffe0ff */
[----:B------:R-:W-:Y:S01]  /*0fc0*/  IMAD.SHL.U32 R86, R9, 0x8, RZ ;  /* 0x0000000809567824 */ /* 0x000fe200078e00ff */
[----:B------:R-:W-:Y:S01]  /*0fd0*/  DFMA R78, R76, R78, R80 ;  /* 0x0000004e4c4e722b */ /* 0x000fe20000000050 */
[----:B------:R-:W1:Y:S02]  /*0fe0*/  LDS.128 R44, [R5+0x80] ;  /* 0x00008000052c7984 */ /* 0x000e640000000c00 */
[----:B0-----:R-:W-:Y:S01]  /*0ff0*/  DFMA R42, R56, R42, R72 ;  /* 0x0000002a382a722b */ /* 0x001fe20000000048 */
[----:B------:R-:W-:Y:S01]  /*1000*/  ULEA UR5, UR6, UR5, 0x18 ;  /* 0x0000000506057291 */ /* 0x000fe2000f8ec0ff */
[----:B------:R-:W-:Y:S01]  /*1010*/  LOP3.LUT R86, R86, 0x18, RZ, 0xc0, !PT ;  /* 0x0000001856567812 */ /* 0x000fe200078ec0ff */
[----:B------:R-:W-:Y:S02]  /*1020*/  LDS.64 R66, [R66+0x60] ;  /* 0x0000600042427984 */ /* 0x000fe40000000a00 */
[----:B------:R-:W-:-:S03]  /*1030*/  DFMA R76, R36, R78, RZ ;  /* 0x0000004e244c722b */ /* 0x000fc600000000ff */
[----:B-1----:R-:W-:Y:S01]  /*1040*/  DFMA R40, R64, R40, R42 ;  /* 0x000000284028722b */ /* 0x002fe2000000002a */
[----:B------:R-:W-:-:S05]  /*1050*/  LEA R43, R7, UR5, 0x9 ;  /* 0x00000005072b7c11 */ /* 0x000fca000f8e48ff */
[----:B------:R-:W-:Y:S01]  /*1060*/  IMAD.IADD R8, R43, 0x1, R86 ;  /* 0x000000012b087824 */ /* 0x000fe200078e0256 */
[----:B------:R-:W-:Y:S01]  /*1070*/  DFMA R80, R28, R78, RZ ;  /* 0x0000004e1c50722b */ /* 0x000fe200000000ff */
[----:B------:R-:W-:Y:S04]  /*1080*/  LDS.64 R42, [R74+0x40] ;  /* 0x000040004a2a7984 */ /* 0x000fe80000000a00 */
[----:B------:R-:W0:Y:S01]  /*1090*/  LDS.64 R36, [R8+0x80] ;  /* 0x0000800008247984 */ /* 0x000e220000000a00 */
[----:B------:R-:W-:Y:S02]  /*10a0*/  DFMA R72, R78, R30, RZ ;  /* 0x0000001e4e48722b */ /* 0x000fe400000000ff */
[----:B------:R-:W-:Y:S01]  /*10b0*/  DFMA R40, R62, R48, R40 ;  /* 0x000000303e28722b */ /* 0x000fe20000000028 */
[----:B------:R-:W-:Y:S01]  /*10c0*/  LDS.128 R28, [R5+0x90] ;  /* 0x00009000051c7984 */ /* 0x000fe20000000c00 */
[----:B------:R-:W-:-:S03]  /*10d0*/  DFMA R78, R78, R38, RZ ;  /* 0x000000264e4e722b */ /* 0x000fc600000000ff */
[----:B------:R-:W1:Y:S04]  /*10e0*/  LDS.64 R48, [R68+0x40] ;  /* 0x0000400044307984 */ /* 0x000e680000000a00 */
[----:B------:R-:W1:Y:S01]  /*10f0*/  LDS.64 R38, [R8+0xa0] ;  /* 0x0000a00008267984 */ /* 0x000e620000000a00 */
[----:B------:R-:W-:Y:S01]  /*1100*/  DFMA R44, R14, R44, RZ ;  /* 0x0000002c0e2c722b */ /* 0x000fe200000000ff */
[----:B------:R-:W-:Y:S02]  /*1110*/  ULEA UR5, UR6, UR4, 0x18 ;  /* 0x0000000406057291 */ /* 0x000fe4000f8ec0ff */
[----:B------:R-:W-:Y:S01]  /*1120*/  LDS.64 R68, [R68+0x60] ;  /* 0x0000600044447984 */ /* 0x000fe20000000a00 */
[----:B0-----:R-:W-:Y:S02]  /*1130*/  DFMA R36, R32, R36, RZ ;  /* 0x000000242024722b */ /* 0x001fe400000000ff */
[----:B-1----:R-:W-:-:S06]  /*1140*/  DFMA R40, R48, R42, R40 ;  /* 0x0000002a3028722b */ /* 0x002fcc0000000028 */
[----:B------:R-:W-:Y:S01]  /*1150*/  DFMA R42, R38, R34, R36 ;  /* 0x00000022262a722b */ /* 0x000fe20000000024 */
[----:B------:R-:W0:Y:S04]  /*1160*/  LDS.64 R38, [R8+0xc0] ;  /* 0x0000c00008267984 */ /* 0x000e280000000a00 */
[----:B------:R-:W1:Y:S01]  /*1170*/  LDS.64 R36, [R8+0xe0] ;  /* 0x0000e00008247984 */ /* 0x000e620000000a00 */
[----:B------:R-:W-:-:S08]  /*1180*/  DFMA R44, R22, R46, R44 ;  /* 0x0000002e162c722b */ /* 0x000fd0000000002c */
[----:B------:R-:W-:Y:S02]  /*1190*/  DFMA R28, R20, R28, R44 ;  /* 0x0000001c141c722b */ /* 0x000fe4000000002c */
[----:B------:R-:W-:-:S06]  /*11a0*/  DFMA R44, R66, R50, R40 ;  /* 0x00000032422c722b */ /* 0x000fcc0000000028 */
[----:B------:R-:W-:Y:S02]  /*11b0*/  DFMA R50, R12, R30, R28 ;  /* 0x0000001e0c32722b */ /* 0x000fe4000000001c */
[----:B------:R-:W2:Y:S01]  /*11c0*/  LDS.128 R28, [UR5+0x3020] ;  /* 0x00302005ff1c7984 */ /* 0x000ea20008000c00 */
[----:B0-----:R-:W-:-:S08]  /*11d0*/  DFMA R38, R24, R38, R42 ;  /* 0x000000261826722b */ /* 0x001fd0000000002a */
[----:B-1----:R-:W-:-:S08]  /*11e0*/  DFMA R40, R36, R26, R38 ;  /* 0x0000001a2428722b */ /* 0x002fd00000000026 */
[----:B------:R-:W-:-:S08]  /*11f0*/  DMUL R36, R40, R90 ;  /* 0x0000005a28247228 */ /* 0x000fd00000000000 */
[----:B------:R-:W-:Y:S02]  /*1200*/  DFMA R92, R50, R92, R36 ;  /* 0x0000005c325c722b */ /* 0x000fe40000000024 */
[----:B------:R-:W0:Y:S01]  /*1210*/  LDS.128 R36, [UR5+0x3030] ;  /* 0x00303005ff247984 */ /* 0x000e220008000c00 */
[----:B--2---:R-:W-:Y:S02]  /*1220*/  DMUL R88, R40, R88 ;  /* 0x0000005828587228 */ /* 0x004fe40000000000 */
[----:B------:R-:W-:Y:S02]  /*1230*/  DFMA R46, R10, R28, RZ ;  /* 0x0000001c0a2e722b */ /* 0x000fe400000000ff */
[----:B---3--:R-:W-:-:S04]  /*1240*/  DMUL R40, R40, R84 ;  /* 0x0000005428287228 */ /* 0x008fc80000000000 */
[----:B------:R-:W-:Y:S02]  /*1250*/  DFMA R90, R50, R90, R88 ;  /* 0x0000005a325a722b */ /* 0x000fe40000000058 */
[----:B------:R-:W-:Y:S01]  /*1260*/  DFMA R46, R16, R30, R46 ;  /* 0x0000001e102e722b */ /* 0x000fe2000000002e */
[----:B------:R1:W2:Y:S01]  /*1270*/  LDS.64 R88, [R74+0x60] ;  /* 0x000060004a587984 */ /* 0x0002a20000000a00 */
[----:B------:R-:W-:Y:S01]  /*1280*/  UIADD3 UR4, UPT, UPT, UR4, 0x800, URZ ;  /* 0x0000080004047890 */ /* 0x000fe2000fffe0ff */
[----:B----4-:R-:W-:-:S03]  /*1290*/  DFMA R50, R50, R94, R40 ;  /* 0x0000005e3232722b */ /* 0x010fc60000000028 */
[----:B------:R-:W-:Y:S01]  /*12a0*/  ULEA UR4, UR6, UR4, 0x18 ;  /* 0x0000000406047291 */ /* 0x000fe2000f8ec0ff */
[----:B------:R-:W-:Y:S02]  /*12b0*/  SHF.R.U32.HI R41, RZ, 0x2, R9 ;  /* 0x00000002ff297819 */ /* 0x000fe40000011609 */
[----:B------:R-:W-:-:S03]  /*12c0*/  LEA R40, R7, UR5, 0x7 ;  /* 0x0000000507287c11 */ /* 0x000fc6000f8e38ff */
[----:B------:R-:W-:Y:S02]  /*12d0*/  LEA R75, R7, UR4, 0x7 ;  /* 0x00000004074b7c11 */ /* 0x000fe4000f8e38ff */
[----:B------:R-:W-:-:S03]  /*12e0*/  IMAD R87, R41, 0x20, R40 ;  /* 0x0000002029577824 */ /* 0x000fc600078e0228 */
[----:B------:R-:W3:Y:S01]  /*12f0*/  LDCU.64 UR4, c[0x0][0x388] ;  /* 0x00007100ff0477ac */ /* 0x000ee20008000a00 */
[----:B0-----:R-:W-:Y:S01]  /*1300*/  DFMA R46, R54, R36, R46 ;  /* 0x00000024362e722b */ /* 0x001fe2000000002e */
[----:B------:R-:W-:-:S07]  /*1310*/  IMAD.IADD R43, R86, 0x1, R87 ;  /* 0x00000001562b7824 */ /* 0x000fce00078e0257 */
[----:B------:R-:W-:Y:S01]  /*1320*/  DFMA R46, R52, R38, R46 ;  /* 0x00000026342e722b */ /* 0x000fe2000000002e */
[----:B------:R-:W-:Y:S01]  /*1330*/  IMAD.IADD R86, R86, 0x1, R75 ;  /* 0x0000000156567824 */ /* 0x000fe200078e024b */
[----:B-1----:R-:W-:-:S06]  /*1340*/  CS2R R74, SRZ ;  /* 0x00000000004a7805 */ /* 0x002fcc000001ff00 */
[----:B------:R-:W-:Y:S01]  /*1350*/  DFMA R92, R46, R94, R92 ;  /* 0x0000005e2e5c722b */ /* 0x000fe2000000005c */
[----:B------:R-:W-:Y:S01]  /*1360*/  BAR.SYNC.DEFER_BLOCKING 0x0 ;  /* 0x0000000000007b1d */ /* 0x000fe20000010000 */
[----:B------:R-:W-:-:S05]  /*1370*/  IMAD R95, R41, 0x20, R86 ;  /* 0x00000020295f7824 */ /* 0x000fca00078e0256 */
[C---:B------:R-:W-:Y:S01]  /*1380*/  DFMA R90, R46.reuse, R84, R90 ;  /* 0x000000542e5a722b */ /* 0x040fe2000000005a */
[----:B------:R-:W-:Y:S01]  /*1390*/  CS2R R84, SRZ ;  /* 0x0000000000547805 */ /* 0x000fe2000001ff00 */
[----:B------:R-:W4:Y:S05]  /*13a0*/  @!P1 LDG.E.64.CONSTANT R74, desc[UR24][R18.64+0x700] ;  /* 0x00070018124a9981 */ /* 0x000f2a000c1e9b00 */
[----:B------:R-:W4:Y:S01]  /*13b0*/  @!P1 LDG.E.64.CONSTANT R84, desc[UR24][R18.64+0x300] ;  /* 0x0003001812549981 */ /* 0x000f22000c1e9b00 */
[----:B------:R-:W-:-:S03]  /*13c0*/  DFMA R50, R46, R82, R50 ;  /* 0x000000522e32722b */ /* 0x000fc60000000032 */
[----:B------:R0:W-:Y:S04]  /*13d0*/  STS.64 [R43], R92 ;  /* 0x0000005c2b007388 */ /* 0x0001e80000000a00 */
[----:B------:R1:W-:Y:S01]  /*13e0*/  STS.64 [R95], R90 ;  /* 0x0000005a5f007388 */ /* 0x0003e20000000a00 */
[----:B------:R-:W-:Y:S01]  /*13f0*/  BAR.SYNC.DEFER_BLOCKING 0x0 ;  /* 0x0000000000007b1d */ /* 0x000fe20000010000 */
[----:B0-----:R-:W-:-:S05]  /*1400*/  CS2R R92, SRZ ;  /* 0x00000000005c7805 */ /* 0x001fca000001ff00 */
[----:B---3--:R-:W-:Y:S02]  /*1410*/  DMUL R46, R70, UR4 ;  /* 0x00000004462e7c28 */ /* 0x008fe40008000000 */
[----:B--2---:R-:W-:Y:S01]  /*1420*/  DFMA R70, R68, R88, R44 ;  /* 0x000000584446722b */ /* 0x004fe2000000002c */
[----:B------:R-:W2:Y:S01]  /*1430*/  @!P1 LDG.E.64.CONSTANT R92, desc[UR24][R18.64+0x100] ;  /* 0x00010018125c9981 */ /* 0x000ea2000c1e9b00 */
[----:B------:R-:W-:Y:S02]  /*1440*/  CS2R R88, SRZ ;  /* 0x0000000000587805 */ /* 0x000fe4000001ff00 */
[----:B-1----:R-:W-:-:S04]  /*1450*/  CS2R R90, SRZ ;  /* 0x00000000005a7805 */ /* 0x002fc8000001ff00 */
[----:B------:R-:W3:Y:S04]  /*1460*/  @!P1 LDG.E.64.CONSTANT R88, desc[UR24][R18.64+0x900] ;  /* 0x0009001812589981 */ /* 0x000ee8000c1e9b00 */
[----:B------:R-:W3:Y:S04]  /*1470*/  @!P1 LDG.E.64.CONSTANT R90, desc[UR24][R18.64+0x500] ;  /* 0x00050018125a9981 */ /* 0x000ee8000c1e9b00 */
[----:B------:R-:W0:Y:S01]  /*1480*/  LDS.128 R40, [R87] ;  /* 0x0000000057287984 */ /* 0x000e220000000c00 */
[----:B------:R-:W-:-:S03]  /*1490*/  CS2R R82, SRZ ;  /* 0x0000000000527805 */ /* 0x000fc6000001ff00 */
[----:B------:R-:W-:Y:S04]  /*14a0*/  LDS.64 R44, [R86+0x20] ;  /* 0x00002000562c7984 */ /* 0x000fe80000000a00 */
[----:B------:R-:W3:Y:S01]  /*14b0*/  @!P1 LDG.E.64.CONSTANT R82, desc[UR24][R18.64+0xb00] ;  /* 0x000b001812529981 */ /* 0x000ee2000c1e9b00 */
[----:B0-----:R-:W-:-:S08]  /*14c0*/  DMUL R40, R60, R40 ;  /* 0x000000283c287228 */ /* 0x001fd00000000000 */
[----:B------:R-:W-:Y:S01]  /*14d0*/  DFMA R40, R16, R46, R40 ;  /* 0x0000002e1028722b */ /* 0x000fe20000000028 */
[----:B------:R-:W0:Y:S01]  /*14e0*/  LDS.64 R46, [R86] ;  /* 0x00000000562e7984 */ /* 0x000e220000000a00 */
[----:B------:R-:W-:-:S03]  /*14f0*/  DFMA R72, R50, R30, R72 ;  /* 0x0000001e3248722b */ /* 0x000fc60000000048 */
[----:B------:R-:W-:Y:S03]  /*1500*/  LDS.64 R30, [R86+0x40] ;  /* 0x00004000561e7984 */ /* 0x000fe60000000a00 */
[----:B0-----:R-:W-:-:S08]  /*1510*/  DFMA R46, R58, R46, R40 ;  /* 0x0000002e3a2e722b */ /* 0x001fd00000000028 */
[----:B------:R-:W-:Y:S01]  /*1520*/  DFMA R46, R56, R42, R46 ;  /* 0x0000002a382e722b */ /* 0x000fe2000000002e */
[----:B------:R-:W0:Y:S07]  /*1530*/  LDS.128 R40, [R87+0x10] ;  /* 0x0000100057287984 */ /* 0x000e2e0000000c00 */
[----:B------:R-:W-:Y:S02]  /*1540*/  DFMA R44, R64, R44, R46 ;  /* 0x0000002c402c722b */ /* 0x000fe4000000002e */
[----:B------:R-:W-:-:S02]  /*1550*/  DFMA R76, R36, R50, R76 ;  /* 0x00000032244c722b */ /* 0x000fc4000000004c */
[----:B------:R-:W-:Y:S01]  /*1560*/  DFMA R78, R50, R38, R78 ;  /* 0x00000026324e722b */ /* 0x000fe2000000004e */
[----:B------:R-:W-:Y:S03]  /*1570*/  LDS.128 R36, [R5+0x110] ;  /* 0x0001100005247984 */ /* 0x000fe60000000c00 */
[----:B0-----:R-:W-:Y:S02]  /*1580*/  DFMA R40, R62, R40, R44 ;  /* 0x000000283e28722b */ /* 0x001fe4000000002c */
[----:B------:R-:W0:Y:S06]  /*1590*/  LDS.128 R44, [R5+0x100] ;  /* 0x00010000052c7984 */ /* 0x000e2c0000000c00 */
[----:B------:R-:W-:-:S02]  /*15a0*/  DFMA R30, R48, R30, R40 ;  /* 0x0000001e301e722b */ /* 0x000fc40000000028 */
[----:B------:R-:W-:Y:S06]  /*15b0*/  LDS.64 R40, [R8+0x120] ;  /* 0x0001200008287984 */ /* 0x000fec0000000a00 */
[----:B------:R-:W-:Y:S02]  /*15c0*/  DFMA R42, R66, R42, R30 ;  /* 0x0000002a422a722b */ /* 0x000fe4000000001e */
[----:B------:R-:W1:Y:S01]  /*15d0*/  LDS.64 R30, [R8+0x100] ;  /* 0x00010000081e7984 */ /* 0x000e620000000a00 */
[----:B------:R-:W-:-:S03]  /*15e0*/  DADD R70, R80, R70 ;  /* 0x0000000050467229 */ /* 0x000fc60000000046 */
[----:B------:R-:W1:Y:S01]  /*15f0*/  LDS.64 R80, [R86+0x60] ;  /* 0x0000600056507984 */ /* 0x000e620000000a00 */
[----:B0-----:R-:W-:-:S08]  /*1600*/  DFMA R44, R14, R44, RZ ;  /* 0x0000002c0e2c722b */ /* 0x001fd000000000ff */
[----:B------:R-:W-:Y:S01]  /*1610*/  DFMA R44, R22, R46, R44 ;  /* 0x0000002e162c722b */ /* 0x000fe2000000002c */
[----:B------:R-:W-:Y:S01]  /*1620*/  UMOV UR4, 0x400 ;  /* 0x0000040000047882 */ /* 0x000fe20000000000 */
[----:B------:R-:W-:Y:S06]  /*1630*/  LDS.64 R46, [R8+0x160] ;  /* 0x00016000082e7984 */ /* 0x000fec0000000a00 */
[----:B------:R-:W-:Y:S02]  /*1640*/  DFMA R36, R20, R36, R44 ;  /* 0x000000241424722b */ /* 0x000fe4000000002c */
[----:B-1----:R-:W-:Y:S01]  /*1650*/  DFMA R44, R32, R30, RZ ;  /* 0x0000001e202c722b */ /* 0x002fe200000000ff */
[----:B------:R-:W0:Y:S01]  /*1660*/  LDS.64 R30, [R8+0x140] ;  /* 0x00014000081e7984 */ /* 0x000e220000000a00 */
[----:B------:R-:W-:-:S06]  /*1670*/  ULEA UR5, UR6, UR4, 0x18 ;  /* 0x0000000406057291 */ /* 0x000fcc000f8ec0ff */
[----:B------:R-:W-:Y:S02]  /*1680*/  DFMA R40, R40, R34, R44 ;  /* 0x000000222828722b */ /* 0x000fe4000000002c */
[----:B------:R-:W-:Y:S01]  /*1690*/  DFMA R44, R12, R38, R36 ;  /* 0x000000260c2c722b */ /* 0x000fe20000000024 */
[----:B------:R-:W1:Y:S01]  /*16a0*/  LDS.128 R36, [UR5+0x3040] ;  /* 0x00304005ff247984 */ /* 0x000e620008000c00 */
[----:B------:R-:W-:-:S04]  /*16b0*/  DFMA R80, R68, R80, R42 ;  /* 0x000000504450722b */ /* 0x000fc8000000002a */
[----:B0-----:R-:W-:Y:S02]  /*16c0*/  DFMA R30, R24, R30, R40 ;  /* 0x0000001e181e722b */ /* 0x001fe40000000028 */
[----:B------:R-:W0:Y:S01]  /*16d0*/  LDS.128 R40, [UR5+0x3050] ;  /* 0x00305005ff287984 */ /* 0x000e220008000c00 */
[----:B-1----:R-:W-:-:S05]  /*16e0*/  DFMA R86, R10, R36, RZ ;  /* 0x000000240a56722b */ /* 0x002fca00000000ff */
[----:B------:R-:W-:-:S03]  /*16f0*/  DFMA R46, R46, R26, R30 ;  /* 0x0000001a2e2e722b */ /* 0x000fc6000000001e */
[----:B------:R-:W-:-:S05]  /*1700*/  DFMA R86, R16, R38, R86 ;  /* 0x000000261056722b */ /* 0x000fca0000000056 */
[C---:B----4-:R-:W-:Y:S02]  /*1710*/  DMUL R30, R46.reuse, R84 ;  /* 0x000000542e1e7228 */ /* 0x050fe40000000000 */
[----:B------:R-:W-:Y:S01]  /*1720*/  DMUL R74, R46, R74 ;  /* 0x0000004a2e4a7228 */ /* 0x000fe20000000000 */
[----:B------:R-:W-:Y:S01]  /*1730*/  UIADD3 UR4, UPT, UPT, UR4, 0x800, URZ ;  /* 0x0000080004047890 */ /* 0x000fe2000fffe0ff */
[----:B0-----:R-:W-:-:S04]  /*1740*/  DFMA R86, R54, R40, R86 ;  /* 0x000000283656722b */ /* 0x001fc80000000056 */
[C---:B--2---:R-:W-:Y:S02]  /*1750*/  DFMA R30, R44.reuse, R92, R30 ;  /* 0x0000005c2c1e722b */ /* 0x044fe4000000001e */
[----:B------:R-:W-:Y:S02]  /*1760*/  DFMA R92, R44, R84, R74 ;  /* 0x000000542c5c722b */ /* 0x000fe4000000004a */
[----:B------:R-:W-:Y:S02]  /*1770*/  DFMA R86, R52, R42, R86 ;  /* 0x0000002a3456722b */ /* 0x000fe40000000056 */
[-C--:B---3--:R-:W-:Y:S01]  /*1780*/  DMUL R84, R46, R88.reuse ;  /* 0x000000582e547228 */ /* 0x088fe20000000000 */
[----:B------:R-:W-:Y:S01]  /*1790*/  ULEA UR4, UR6, UR4, 0x18 ;  /* 0x0000000406047291 */ /* 0x000fe2000f8ec0ff */
[----:B------:R-:W0:Y:S04]  /*17a0*/  LDCU.64 UR6, c[0x0][0x388] ;  /* 0x00007100ff0677ac */ /* 0x000e280008000a00 */
[----:B------:R-:W-:-:S02]  /*17b0*/  DFMA R92, R86, R88, R92 ;  /* 0x00000058565c722b */ /* 0x000fc4000000005c */
[-C--:B------:R-:W-:Y:S01]  /*17c0*/  DFMA R88, R86, R90.reuse, R30 ;  /* 0x0000005a5658722b */ /* 0x080fe2000000001e */
[----:B------:R-:W-:Y:S01]  /*17d0*/  IMAD.SHL.U32 R31, R9, 0x8, RZ ;  /* 0x00000008091f7824 */ /* 0x000fe200078e00ff */
[----:B------:R-:W-:Y:S01]  /*17e0*/  DFMA R84, R44, R90, R84 ;  /* 0x0000005a2c54722b */ /* 0x000fe20000000054 */
[----:B------:R-:W-:Y:S01]  /*17f0*/  BAR.SYNC.DEFER_BLOCKING 0x0 ;  /* 0x0000000000007b1d */ /* 0x000fe20000010000 */
[----:B------:R-:W-:Y:S02]  /*1800*/  SHF.R.U32.HI R9, RZ, 0x2, R9 ;  /* 0x00000002ff097819 */ /* 0x000fe40000011609 */
[----:B------:R-:W-:Y:S02]  /*1810*/  CS2R R90, SRZ ;  /* 0x00000000005a7805 */ /* 0x000fe4000001ff00 */
[----:B------:R-:W-:Y:S02]  /*1820*/  LEA R30, R7, UR5, 0x7 ;  /* 0x00000005071e7c11 */ /* 0x000fe4000f8e38ff */
[----:B------:R-:W-:-:S02]  /*1830*/  LOP3.LUT R31, R31, 0x18, RZ, 0xc0, !PT ;  /* 0x000000181f1f7812 */ /* 0x000fc400078ec0ff */
[----:B------:R-:W-:Y:S01]  /*1840*/  LEA R7, R7, UR4, 0x7 ;  /* 0x0000000407077c11 */ /* 0x000fe2000f8e38ff */
[----:B------:R-:W-:Y:S01]  /*1850*/  IMAD R30, R9, 0x20, R30 ;  /* 0x00000020091e7824 */ /* 0x000fe200078e021e */
[----:B------:R-:W0:Y:S03]  /*1860*/  @!P1 LDG.E.64.CONSTANT R90, desc[UR24][R18.64+0xd00] ;  /* 0x000d0018125a9981 */ /* 0x000e26000c1e9b00 */
[C---:B------:R-:W-:Y:S02]  /*1870*/  IMAD.IADD R7, R31.reuse, 0x1, R7 ;  /* 0x000000011f077824 */ /* 0x040fe400078e0207 */
[----:B------:R-:W-:Y:S02]  /*1880*/  IMAD.IADD R31, R31, 0x1, R30 ;  /* 0x000000011f1f7824 */ /* 0x000fe400078e021e */
[----:B------:R-:W-:-:S03]  /*1890*/  IMAD R74, R9, 0x20, R7 ;  /* 0x00000020094a7824 */ /* 0x000fc600078e0207 */
[----:B------:R1:W-:Y:S04]  /*18a0*/  STS.64 [R31], R88 ;  /* 0x000000581f007388 */ /* 0x0003e80000000a00 */
[----:B------:R2:W-:Y:S01]  /*18b0*/  STS.64 [R74], R92 ;  /* 0x0000005c4a007388 */ /* 0x0005e20000000a00 */
[----:B------:R-:W-:Y:S06]  /*18c0*/  BAR.SYNC.DEFER_BLOCKING 0x0 ;  /* 0x0000000000007b1d */ /* 0x000fec0000010000 */
[----:B------:R-:W-:Y:S01]  /*18d0*/  DFMA R82, R86, R82, R84 ;  /* 0x000000525652722b */ /* 0x000fe20000000054 */
[----:B------:R-:W-:-:S02]  /*18e0*/  CS2R R84, SRZ ;  /* 0x0000000000547805 */ /* 0x000fc4000001ff00 */
[----:B-1----:R-:W-:-:S04]  /*18f0*/  CS2R R88, SRZ ;  /* 0x0000000000587805 */ /* 0x002fc8000001ff00 */
[----:B------:R-:W3:Y:S04]  /*1900*/  @!P1 LDG.E.64.CONSTANT R84, desc[UR24][R18.64+0x380] ;  /* 0x0003801812549981 */ /* 0x000ee8000c1e9b00 */
[----:B------:R-:W4:Y:S04]  /*1910*/  @!P1 LDG.E.64.CONSTANT R88, desc[UR24][R18.64+0x180] ;  /* 0x0001801812589981 */ /* 0x000f28000c1e9b00 */
[----:B------:R-:W1:Y:S04]  /*1920*/  LDS.64 R86, [R8+0x180] ;  /* 0x0001800008567984 */ /* 0x000e680000000a00 */
[----:B------:R-:W1:Y:S01]  /*1930*/  LDS.128 R44, [R5+0x180] ;  /* 0x00018000052c7984 */ /* 0x000e620000000c00 */
[----:B--2---:R-:W-:-:S03]  /*1940*/  CS2R R92, SRZ ;  /* 0x00000000005c7805 */ /* 0x004fc6000001ff00 */
[----:B------:R-:W-:Y:S04]  /*1950*/  LDS.64 R94, [R8+0x1e0] ;  /* 0x0001e000085e7984 */ /* 0x000fe80000000a00 */
[----:B------:R-:W2:Y:S01]  /*1960*/  @!P1 LDG.E.64.CONSTANT R92, desc[UR24][R18.64+0xd80] ;  /* 0x000d8018125c9981 */ /* 0x000ea2000c1e9b00 */
[----:B-1----:R-:W-:Y:S01]  /*1970*/  DFMA R32, R32, R86, RZ ;  /* 0x000000562020722b */ /* 0x002fe200000000ff */
[----:B------:R-:W-:Y:S01]  /*1980*/  CS2R R86, SRZ ;  /* 0x0000000000567805 */ /* 0x000fe2000001ff00 */
[----:B------:R-:W-:Y:S01]  /*1990*/  DFMA R44, R14, R44, RZ ;  /* 0x0000002c0e2c722b */ /* 0x000fe200000000ff */
[----:B------:R-:W1:Y:S04]  /*19a0*/  LDS.64 R14, [R8+0x1a0] ;  /* 0x0001a000080e7984 */ /* 0x000e680000000a00 */
[----:B------:R-:W2:Y:S03]  /*19b0*/  @!P1 LDG.E.64.CONSTANT R86, desc[UR24][R18.64+0x780] ;  /* 0x0007801812569981 */ /* 0x000ea6000c1e9b00 */
[----:B------:R-:W-:Y:S01]  /*19c0*/  DFMA R22, R22, R46, R44 ;  /* 0x0000002e1616722b */ /* 0x000fe2000000002c */
[----:B------:R-:W-:-:S06]  /*19d0*/  CS2R R44, SRZ ;  /* 0x00000000002c7805 */ /* 0x000fcc000001ff00 */
[----:B------:R-:W2:Y:S01]  /*19e0*/  @!P1 LDG.E.64.CONSTANT R44, desc[UR24][R18.64+0x980] ;  /* 0x00098018122c9981 */ /* 0x000ea2000c1e9b00 */
[----:B------:R-:W-:-:S06]  /*19f0*/  CS2R R46, SRZ ;  /* 0x00000000002e7805 */ /* 0x000fcc000001ff00 */
[----:B------:R-:W2:Y:S01]  /*1a00*/  @!P1 LDG.E.64.CONSTANT R46, desc[UR24][R18.64+0x580] ;  /* 0x00058018122e9981 */ /* 0x000ea2000c1e9b00 */
[----:B-1----:R-:W-:-:S03]  /*1a10*/  DFMA R14, R14, R34, R32 ;  /* 0x000000220e0e722b */ /* 0x002fc60000000020 */
[----:B------:R-:W1:Y:S02]  /*1a20*/  LDS.128 R32, [R5+0x190] ;  /* 0x0001900005207984 */ /* 0x000e640000000c00 */
[----:B-1----:R-:W-:Y:S02]  /*1a30*/  DFMA R22, R20, R32, R22 ;  /* 0x000000201416722b */ /* 0x002fe40000000016 */
[----:B------:R-:W1:Y:S01]  /*1a40*/  LDS.64 R20, [R8+0x1c0] ;  /* 0x0001c00008147984 */ /* 0x000e620000000a00 */
[----:B------:R-:W-:-:S06]  /*1a50*/  CS2R R32, SRZ ;  /* 0x0000000000207805 */ /* 0x000fcc000001ff00 */
[----:B------:R2:W2:Y:S01]  /*1a60*/  @!P1 LDG.E.64.CONSTANT R32, desc[UR24][R18.64+0xb80] ;  /* 0x000b801812209981 */ /* 0x0004a2000c1e9b00 */
[----:B------:R-:W-:Y:S02]  /*1a70*/  DFMA R34, R12, R34, R22 ;  /* 0x000000220c22722b */ /* 0x000fe40000000016 */
[----:B-1----:R-:W-:Y:S01]  /*1a80*/  DFMA R20, R24, R20, R14 ;  /* 0x000000141814722b */ /* 0x002fe2000000000e */
[----:B------:R-:W1:Y:S04]  /*1a90*/  LDS.128 R12, [R30] ;  /* 0x000000001e0c7984 */ /* 0x000e680000000c00 */
[----:B------:R-:W0:Y:S03]  /*1aa0*/  LDS.64 R24, [R7] ;  /* 0x0000000007187984 */ /* 0x000e260000000a00 */
[----:B------:R-:W-:-:S02]  /*1ab0*/  DFMA R94, R94, R26, R20 ;  /* 0x0000001a5e5e722b */ /* 0x000fc40000000014 */
[----:B------:R-:W0:Y:S01]  /*1ac0*/  LDS.128 R20, [UR5+0x3060] ;  /* 0x00306005ff147984 */ /* 0x000e220008000c00 */
[----:B-1----:R-:W-:Y:S02]  /*1ad0*/  DMUL R12, R60, R12 ;  /* 0x0000000c3c0c7228 */ /* 0x002fe40000000000 */
[----:B0-----:R-:W-:-:S08]  /*1ae0*/  DMUL R90, R90, UR6 ;  /* 0x000000065a5a7c28 */ /* 0x001fd00008000000 */
[----:B------:R-:W-:-:S08]  /*1af0*/  DFMA R12, R54, R90, R12 ;  /* 0x0000005a360c722b */ /* 0x000fd0000000000c */
[----:B------:R-:W-:Y:S01]  /*1b00*/  DFMA R12, R58, R24, R12 ;  /* 0x000000183a0c722b */ /* 0x000fe2000000000c */
[----:B------:R-:W0:Y:S01]  /*1b10*/  LDS.128 R24, [UR5+0x3070] ;  /* 0x00307005ff187984 */ /* 0x000e220008000c00 */
[----:B------:R-:W-:Y:S01]  /*1b20*/  DFMA R10, R10, R20, RZ ;  /* 0x000000140a0a722b */ /* 0x000fe200000000ff */
[----:B------:R-:W1:Y:S05]  /*1b30*/  LDCU.64 UR4, c[0x3][0x718] ;  /* 0x00c0e300ff0477ac */ /* 0x000e6a0008000a00 */
[----:B------:R-:W-:Y:S02]  /*1b40*/  DFMA R14, R56, R14, R12 ;  /* 0x0000000e380e722b */ /* 0x000fe4000000000c */
[----:B------:R-:W1:Y:S01]  /*1b50*/  LDS.64 R12, [R7+0x20] ;  /* 0x00002000070c7984 */ /* 0x000e620000000a00 */
[----:B------:R-:W-:-:S02]  /*1b60*/  DFMA R10, R16, R22, R10 ;  /* 0x00000016100a722b */ /* 0x000fc4000000000a */
[----:B---3--:R-:W-:-:S08]  /*1b70*/  DMUL R8, R94, R84 ;  /* 0x000000545e087228 */ /* 0x008fd00000000000 */
[----:B----4-:R-:W-:Y:S02]  /*1b80*/  DFMA R88, R34, R88, R8 ;  /* 0x000000582258722b */ /* 0x010fe40000000008 */
[----:B0-----:R-:W-:Y:S01]  /*1b90*/  DFMA R54, R54, R24, R10 ;  /* 0x000000183636722b */ /* 0x001fe2000000000a */
[----:B------:R-:W0:Y:S07]  /*1ba0*/  LDS.128 R8, [R30+0x10] ;  /* 0x000010001e087984 */ /* 0x000e2e0000000c00 */
[----:B------:R-:W-:-:S02]  /*1bb0*/  DFMA R54, R52, R26, R54 ;  /* 0x0000001a3436722b */ /* 0x000fc40000000036 */
[----:B-1----:R-:W-:Y:S02]  /*1bc0*/  DFMA R12, R64, R12, R14 ;  /* 0x0000000c400c722b */ /* 0x002fe4000000000e */
[----:B--2---:R-:W-:-:S08]  /*1bd0*/  DMUL R86, R94, R86 ;  /* 0x000000565e567228 */ /* 0x004fd00000000000 */
[----:B------:R-:W-:Y:S02]  /*1be0*/  DFMA R84, R34, R84, R86 ;  /* 0x000000542254722b */ /* 0x000fe40000000056 */
[----:B0-----:R-:W-:Y:S01]  /*1bf0*/  DFMA R86, R62, R8, R12 ;  /* 0x000000083e56722b */ /* 0x001fe2000000000c */
[----:B------:R-:W-:Y:S05]  /*1c00*/  LDS.64 R8, [R7+0x60] ;  /* 0x0000600007087984 */ /* 0x000fea0000000a00 */
[C---:B------:R-:W-:Y:S02]  /*1c10*/  DFMA R96, R54.reuse, R44, R84 ;  /* 0x0000002c3660722b */ /* 0x040fe40000000054 */
[----:B------:R-:W-:Y:S01]  /*1c20*/  LDS.64 R84, [R7+0x40] ;  /* 0x0000400007547984 */ /* 0x000fe20000000a00 */
[----:B------:R-:W-:Y:S01]  /*1c30*/  DFMA R90, R54, R46, R88 ;  /* 0x0000002e365a722b */ /* 0x000fe20000000058 */
[----:B------:R-:W-:Y:S06]  /*1c40*/  BAR.SYNC.DEFER_BLOCKING 0x0 ;  /* 0x0000000000007b1d */ /* 0x000fec0000010000 */
[----:B------:R-:W-:Y:S04]  /*1c50*/  STS.64 [R31], R90 ;  /* 0x0000005a1f007388 */ /* 0x000fe80000000a00 */
[----:B------:R-:W-:Y:S01]  /*1c60*/  STS.64 [R74], R96 ;  /* 0x000000604a007388 */ /* 0x000fe20000000a00 */
[----:B------:R-:W-:Y:S06]  /*1c70*/  BAR.SYNC.DEFER_BLOCKING 0x0 ;  /* 0x0000000000007b1d */ /* 0x000fec0000010000 */
[----:B------:R-:W0:Y:S04]  /*1c80*/  LDS.128 R12, [R30] ;  /* 0x000000001e0c7984 */ /* 0x000e280000000c00 */
[----:B------:R-:W1:Y:S01]  /*1c90*/  LDS.64 R88, [R7] ;  /* 0x0000000007587984 */ /* 0x000e620000000a00 */
[----:B------:R-:W-:Y:S01]  /*1ca0*/  DMUL R92, R92, UR6 ;  /* 0x000000065c5c7c28 */ /* 0x000fe20008000000 */
[----:B------:R-:W2:Y:S02]  /*1cb0*/  LDCU.64 UR6, c[0x3][0x8d8] ;  /* 0x00c11b00ff0677ac */ /* 0x000ea40008000a00 */
[----:B------:R-:W-:Y:S01]  /*1cc0*/  LDS.128 R16, [R30+0x10] ;  /* 0x000010001e107984 */ /* 0x000fe20000000c00 */
[----:B0-----:R-:W-:-:S03]  /*1cd0*/  DMUL R60, R60, R12 ;  /* 0x0000000c3c3c7228 */ /* 0x001fc60000000000 */
[----:B------:R-:W0:Y:S05]  /*1ce0*/  LDS.64 R12, [R7+0x20] ;  /* 0x00002000070c7984 */ /* 0x000e2a0000000a00 */
[----:B------:R-:W-:Y:S02]  /*1cf0*/  DFMA R52, R52, R92, R60 ;  /* 0x0000005c3434722b */ /* 0x000fe4000000003c */
[----:B------:R-:W3:Y:S06]  /*1d00*/  LDS.64 R60, [R7+0x40] ;  /* 0x00004000073c7984 */ /* 0x000eec0000000a00 */
[----:B-1----:R-:W-:-:S08]  /*1d10*/  DFMA R52, R58, R88, R52 ;  /* 0x000000583a34722b */ /* 0x002fd00000000034 */
[----:B------:R-:W-:Y:S01]  /*1d20*/  DFMA R52, R56, R14, R52 ;  /* 0x0000000e3834722b */ /* 0x000fe20000000034 */
[----:B------:R-:W1:Y:S01]  /*1d30*/  LDS.64 R14, [R7+0x60] ;  /* 0x00006000070e7984 */ /* 0x000e620000000a00 */
[----:B------:R-:W-:Y:S02]  /*1d40*/  DFMA R84, R48, R84, R86 ;  /* 0x000000543054722b */ /* 0x000fe40000000056 */
[----:B------:R-:W-:-:S04]  /*1d50*/  DMUL R44, R94, R44 ;  /* 0x0000002c5e2c7228 */ /* 0x000fc80000000000 */
[----:B0-----:R-:W-:-:S08]  /*1d60*/  DFMA R12, R64, R12, R52 ;  /* 0x0000000c400c722b */ /* 0x001fd00000000034 */
[----:B------:R-:W-:Y:S02]  /*1d70*/  DFMA R12, R62, R16, R12 ;  /* 0x000000103e0c722b */ /* 0x000fe4000000000c */
[----:B------:R-:W-:Y:S02]  /*1d80*/  DFMA R10, R66, R10, R84 ;  /* 0x0000000a420a722b */ /* 0x000fe40000000054 */
[----:B------:R-:W-:-:S04]  /*1d90*/  DFMA R44, R34, R46, R44 ;  /* 0x0000002e222c722b */ /* 0x000fc8000000002c */
[----:B---3--:R-:W-:Y:S02]  /*1da0*/  DFMA R12, R48, R60, R12 ;  /* 0x0000003c300c722b */ /* 0x008fe4000000000c */
[----:B------:R-:W-:Y:S01]  /*1db0*/  DFMA R70, R28, R50, R70 ;  /* 0x000000321c46722b */ /* 0x000fe20000000046 */
[----:B------:R-:W-:Y:S06]  /*1dc0*/  BAR.SYNC.DEFER_BLOCKING 0x0 ;  /* 0x0000000000007b1d */ /* 0x000fec0000010000 */
        /* <DEDUP_REMOVED lines=10> */
[----:B-1----:R-:W-:Y:S02]  /*1e70*/  DFMA R12, R68, R14, R12 ;  /* 0x0000000e440c722b */ /* 0x002fe4000000000c */
[----:B------:R-:W-:Y:S02]  /*1e80*/  DFMA R20, R20, R32, R70 ;  /* 0x000000201414722b */ /* 0x000fe40000000046 */
[----:B------:R-:W-:Y:S02]  /*1e90*/  DFMA R22, R32, R22, R72 ;  /* 0x000000162016722b */ /* 0x000fe40000000048 */
[----:B------:R-:W-:-:S02]  /*1ea0*/  DFMA R24, R24, R32, R8 ;  /* 0x000000201818722b */ /* 0x000fc40000000008 */
[----:B------:R-:W-:Y:S01]  /*1eb0*/  DADD R12, R12, R26 ;  /* 0x000000000c0c7229 */ /* 0x000fe2000000001a */
[----:B------:R-:W-:Y:S04]  /*1ec0*/  STS.64 [R6], R20 ;  /* 0x0000001406007388 */ /* 0x000fe80000000a00 */
[----:B------:R-:W-:Y:S04]  /*1ed0*/  STS.64 [R6+0x80], R22 ;  /* 0x0000801606007388 */ /* 0x000fe80000000a00 */
[----:B------:R-:W-:Y:S04]  /*1ee0*/  STS.64 [R6+0x100], R24 ;  /* 0x0001001806007388 */ /* 0x000fe80000000a00 */
[----:B------:R-:W-:Y:S01]  /*1ef0*/  STS.64 [R6+0x180], R12 ;  /* 0x0001800c06007388 */ /* 0x000fe20000000a00 */
[----:B------:R-:W-:Y:S01]  /*1f00*/  BSSY.RECONVERGENT B0, `(.L_x_361) ;  /* 0x000002f000007945 */ /* 0x000fe20003800200 */
[----:B------:R-:W-:Y:S08]  /*1f10*/  BAR.SYNC.DEFER_BLOCKING 0x0 ;  /* 0x0000000000007b1d */ /* 0x000ff00000010000 */
[----:B------:R-:W-:Y:S06]  /*1f20*/  BAR.SYNC.DEFER_BLOCKING 0x0 ;  /* 0x0000000000007b1d */ /* 0x000fec0000010000 */
[----:B------:R-:W-:Y:S04]  /*1f30*/  LDS.128 R8, [R4] ;  /* 0x0000000004087984 */ /* 0x000fe80000000c00 */
[----:B------:R-:W0:Y:S02]  /*1f40*/  LDS.128 R28, [R4+0x10] ;  /* 0x00001000041c7984 */ /* 0x000e240000000c00 */
        /* <DEDUP_REMOVED lines=11> */
[----:B--2---:R-:W-:-:S04]  /*2000*/  DFMA R10, R10, UR6, R8 ;  /* 0x000000060a0a7c2b */ /* 0x004fc80008000008 */
        /* <DEDUP_REMOVED lines=23> */
[----:B------:R-:W-:-:S06]  /*2180*/  DFMA R10, R10, UR6, R4 ;  /* 0x000000060a0a7c2b */ /* 0x000fcc0008000004 */
[C-C-:B------:R-:W-:Y:S02]  /*2190*/  DADD R4, R12.reuse, R8.reuse ;  /* 0x000000000c047229 */ /* 0x140fe40000000008 */
[----:B------:R-:W-:Y:S02]  /*21a0*/  DADD R8, R12, -R8 ;  /* 0x000000000c087229 */ /* 0x000fe40000000808 */
[----:B------:R-:W-:-:S03]  /*21b0*/  DADD R10, R14, -R10 ;  /* 0x000000000e0a7229 */ /* 0x000fc6000000080a */
[----:B------:R1:W-:Y:S04]  /*21c0*/  STS.64 [R3], R4 ;  /* 0x0000000403007388 */ /* 0x0003e80000000a00 */
[----:B------:R1:W-:Y:S04]  /*21d0*/  STS.64 [R3+0x40], R8 ;  /* 0x0000400803007388 */ /* 0x0003e80000000a00 */
[----:B------:R1:W-:Y:S02]  /*21e0*/  STS.64 [R3+0x20], R10 ;  /* 0x0000200a03007388 */ /* 0x0003e40000000a00 */
.L_x_362:
[----:B------:R-:W-:Y:S05]  /*21f0*/  BSYNC.RECONVERGENT B0 ;  /* 0x0000000000007941 */ /* 0x000fea0003800200 */
.L_x_361:
        /* <DEDUP_REMOVED lines=25> */
[----:B-1----:R-:W-:-:S05]  /*2390*/  IMAD.WIDE R2, R11, 0x8, R2 ;  /* 0x000000080b027825 */ /* 0x002fca00078e0202 */
[----:B------:R-:W-:Y:S04]  /*23a0*/  STG.E.64 desc[UR24][R2.64+0x48], R4 ;  /* 0x0000480402007986 */ /* 0x000fe8000c101b18 */
[----:B------:R-:W-:Y:S04]  /*23b0*/  STG.E.64 desc[UR24][R2.64], R6 ;  /* 0x0000000602007986 */ /* 0x000fe8000c101b18 */
[----:B------:R-:W-:Y:S01]  /*23c0*/  STG.E.64 desc[UR24][R2.64+0x90], R8 ;  /* 0x0000900802007986 */ /* 0x000fe2000c101b18 */
[----:B------:R-:W-:Y:S05]  /*23d0*/  EXIT ;  /* 0x000000000000794d */ /* 0x000fea0003800000 */
.L_x_363:
        /* <DEDUP_REMOVED lines=10> */
.L_x_458:


//--------------------- .text._Z32massMatrixMultiplyConstantKernelILi3ELi3ELi7EEvidPKdS1_S1_S1_S1_S1_S1_Pd --------------------------
	.section	.text._Z32massMatrixMultiplyConstantKernelILi3ELi3ELi7EEvidPKdS1_S1_S1_S1_S1_S1_Pd,"ax",@progbits
	.align	128
        .global         _Z32massMatrixMultiplyConstantKernelILi3ELi3ELi7EEvidPKdS1_S1_S1_S1_S1_S1_Pd
        .type           _Z32massMatrixMultiplyConstantKernelILi3ELi3ELi7EEvidPKdS1_S1_S1_S1_S1_S1_Pd,@function
        .size           _Z32massMatrixMultiplyConstantKernelILi3ELi3ELi7EEvidPKdS1_S1_S1_S1_S1_S1_Pd,(.L_x_459 - _Z32massMatrixMultiplyConstantKernelILi3ELi3ELi7EEvidPKdS1_S1_S1_S1_S1_S1_Pd)
        .other          _Z32massMatrixMultiplyConstantKernelILi3ELi3ELi7EEvidPKdS1_S1_S1_S1_S1_S1_Pd,@"STO_CUDA_ENTRY STV_DEFAULT"
_Z32massMatrixMultiplyConstantKernelILi3ELi3ELi7EEvidPKdS1_S1_S1_S1_S1_S1_Pd:
.text._Z32massMatrixMultiplyConstantKernelILi3ELi3ELi7EEvidPKdS1_S1_S1_S1_S1_S1_Pd:
        /* <DEDUP_REMOVED lines=19> */
[----:B---3--:R-:W2:Y:S01]  /*0130*/  LDG.E.64.CONSTANT R20, desc[UR4][R20.64] ;  /* 0x0000000414147981 */ /* 0x008ea2000c1e9b00 */
[----:B------:R-:W-:Y:S02]  /*0140*/  CS2R R40, SRZ ;  /* 0x0000000000287805 */ /* 0x000fe4000001ff00 */
[----:B------:R-:W-:Y:S02]  /*0150*/  CS2R R64, SRZ ;  /* 0x0000000000407805 */ /* 0x000fe4000001ff00 */
[----:B------:R-:W-:-:S02]  /*0160*/  CS2R R54, SRZ ;  /* 0x0000000000367805 */ /* 0x000fc4000001ff00 */
[----:B------:R-:W-:Y:S02]  /*0170*/  CS2R R58, SRZ ;  /* 0x00000000003a7805 */ /* 0x000fe4000001ff00 */
[----:B------:R-:W-:Y:S01]  /*0180*/  CS2R R44, SRZ ;  /* 0x00000000002c7805 */ /* 0x000fe2000001ff00 */
[----:B----4-:R-:W-:-:S05]  /*0190*/  IMAD.WIDE R14, R3, 0x8, R14 ;  /* 0x00000008030e7825 */ /* 0x010fca00078e020e */
        /* <DEDUP_REMOVED lines=16> */
[----:B------:R-:W1:Y:S01]  /*02a0*/  S2R R60, SR_CgaCtaId ;  /* 0x00000000003c7919 */ /* 0x000e620000008800 */
[----:B------:R-:W-:-:S05]  /*02b0*/  LOP3.LUT R0, R27, 0xffff, RZ, 0xc0, !PT ;  /* 0x0000ffff1b007812 */ /* 0x000fca00078ec0ff */
[----:B------:R-:W-:Y:S01]  /*02c0*/  IMAD R0, R0, 0x5556, RZ ;  /* 0x0000555600007824 */ /* 0x000fe200078e02ff */
[----:B------:R-:W-:-:S04]  /*02d0*/  MOV R61, 0x400 ;  /* 0x00000400003d7802 */ /* 0x000fc80000000f00 */
[----:B------:R-:W-:-:S04]  /*02e0*/  SHF.R.U32.HI R76, RZ, 0x10, R0 ;  /* 0x00000010ff4c7819 */ /* 0x000fc80000011600 */
[----:B------:R-:W-:Y:S01]  /*02f0*/  PRMT R0, R76, 0x9910, RZ ;  /* 0x000099104c007816 */ /* 0x000fe200000000ff */
[----:B------:R-:W-:Y:S01]  /*0300*/  VIADD R3, R61, 0x9d8 ;  /* 0x000009d83d037836 */ /* 0x000fe20000000000 */
[----:B------:R-:W-:-:S03]  /*0310*/  PRMT R4, R27, 0x9910, RZ ;  /* 0x000099101b047816 */ /* 0x000fc600000000ff */
[----:B------:R-:W-:Y:S02]  /*0320*/  IMAD R0, R0, 0x3, RZ ;  /* 0x0000000300007824 */ /* 0x000fe400078e02ff */
[----:B------:R-:W-:Y:S02]  /*0330*/  IMAD R4, R4, 0xab, RZ ;  /* 0x000000ab04047824 */ /* 0x000fe400078e02ff */
[----:B------:R-:W-:Y:S01]  /*0340*/  IMAD.MOV R0, RZ, RZ, -R0 ;  /* 0x000000ffff007224 */ /* 0x000fe200078e0a00 */
[----:B------:R-:W-:Y:S02]  /*0350*/  ISETP.GT.U32.AND P2, PT, R27, 0x8, PT ;  /* 0x000000081b00780c */ /* 0x000fe40003f44070 */
[----:B------:R-:W-:Y:S02]  /*0360*/  LOP3.LUT R4, R4, 0xffff, RZ, 0xc0, !PT ;  /* 0x0000ffff04047812 */ /* 0x000fe400078ec0ff */
[----:B-1----:R-:W-:Y:S01]  /*0370*/  LEA R48, R60, R3, 0x18 ;  /* 0x000000033c307211 */ /* 0x002fe200078ec0ff */
[----:B------:R-:W-:Y:S01]  /*0380*/  VIADD R3, R61, 0x3f0 ;  /* 0x000003f03d037836 */ /* 0x000fe20000000000 */
[----:B------:R-:W-:-:S02]  /*0390*/  PRMT R24, R0, 0x7710, RZ ;  /* 0x0000771000187816 */ /* 0x000fc400000000ff */
[----:B------:R-:W-:Y:S02]  /*03a0*/  SHF.R.U32.HI R4, RZ, 0x9, R4 ;  /* 0x00000009ff047819 */ /* 0x000fe40000011604 */
[----:B------:R-:W-:Y:S01]  /*03b0*/  LEA R0, R60, R3, 0x18 ;  /* 0x000000033c007211 */ /* 0x000fe200078ec0ff */
[----:B------:R-:W-:Y:S02]  /*03c0*/  IMAD R25, R27, 0x8, R48 ;  /* 0x000000081b197824 */ /* 0x000fe400078e0230 */
[----:B------:R-:W-:Y:S02]  /*03d0*/  IMAD.IADD R3, R24, 0x1, R27 ;  /* 0x0000000118037824 */ /* 0x000fe400078e021b */
[----:B------:R-:W-:Y:S01]  /*03e0*/  IMAD R71, R5, 0xd8, R0 ;  /* 0x000000d805477824 */ /* 0x000fe200078e0200 */
[----:B------:R-:W-:Y:S01]  /*03f0*/  LOP3.LUT R0, R4, 0xffff, RZ, 0xc0, !PT ;  /* 0x0000ffff04007812 */ /* 0x000fe200078ec0ff */
[----:B------:R-:W-:Y:S01]  /*0400*/  BSSY.RECONVERGENT B0, `(.L_x_364) ;  /* 0x000001f000007945 */ /* 0x000fe20003800200 */
[----:B------:R-:W-:Y:S01]  /*0410*/  LOP3.LUT R3, R3, 0xffff, RZ, 0xc0, !PT ;  /* 0x0000ffff03037812 */ /* 0x000fe200078ec0ff */
[----:B------:R-:W-:-:S02]  /*0420*/  IMAD R70, R76, 0x48, R71 ;  /* 0x000000484c467824 */ /* 0x000fc400078e0247 */
        /* <DEDUP_REMOVED lines=11> */
[----:B------:R-:W3:Y:S04]  /*04e0*/  LDCU.128 UR16, c[0x3][0x710] ;  /* 0x00c0e200ff1077ac */ /* 0x000ee80008000c00 */
[----:B------:R-:W-:-:S02]  /*04f0*/  DMUL R22, R22, 0.5 ;  /* 0x3fe0000016167828 */ /* 0x000fc40000000000 */
[----:B-1----:R-:W-:Y:S02]  /*0500*/  DFMA R24, R16, UR20, RZ ;  /* 0x0000001410187c2b */ /* 0x002fe400080000ff */
        /* <DEDUP_REMOVED lines=9> */
[----:B------:R-:W-:Y:S01]  /*05a0*/  DADD R20, R20, -R24 ;  /* 0x0000000014147229 */ /* 0x000fe20000000818 */
[----:B------:R-:W-:-:S05]  /*05b0*/  IMAD R19, R3, 0x8, R26 ;  /* 0x0000000803137824 */ /* 0x000fca00078e021a */
[----:B------:R1:W-:Y:S04]  /*05c0*/  STS.64 [R19], R10 ;  /* 0x0000000a13007388 */ /* 0x0003e80000000a00 */
[----:B------:R1:W-:Y:S04]  /*05d0*/  STS.64 [R19+0x90], R16 ;  /* 0x0000901013007388 */ /* 0x0003e80000000a00 */
[----:B------:R1:W-:Y:S02]  /*05e0*/  STS.64 [R19+0x48], R20 ;  /* 0x0000481413007388 */ /* 0x0003e40000000a00 */
.L_x_365:
[----:B------:R-:W-:Y:S05]  /*05f0*/  BSYNC.RECONVERGENT B0 ;  /* 0x0000000000007941 */ /* 0x000fea0003800200 */
.L_x_364:
[----:B------:R-:W-:Y:S01]  /*0600*/  BAR.SYNC.DEFER_BLOCKING 0x0 ;  /* 0x0000000000007b1d */ /* 0x000fe20000010000 */
[----:B------:R-:W-:-:S05]  /*0610*/  IMAD R4, R3, 0x18, R70 ;  /* 0x0000001803047824 */ /* 0x000fca00078e0246 */
[----:B------:R-:W-:Y:S04]  /*0620*/  BSSY.RECONVERGENT B0, `(.L_x_366) ;  /* 0x000001e000007945 */ /* 0x000fe80003800200 */
[----:B------:R-:W-:Y:S05]  /*0630*/  @P2 BRA `(.L_x_367) ;  /* 0x0000000000702947 */ /* 0x000fea0003800000 */
[----:B------:R-:W-:Y:S01]  /*0640*/  IMAD R0, R0, 0x30, R26 ;  /* 0x0000003000007824 */ /* 0x000fe200078e021a */
[----:B------:R-:W2:Y:S03]  /*0650*/  LDCU.128 UR8, c[0x3][0x700] ;  /* 0x00c0e000ff0877ac */ /* 0x000ea60008000c00 */
[----:B------:R-:W-:Y:S01]  /*0660*/  IMAD R27, R3, 0x8, R0 ;  /* 0x00000008031b7824 */ /* 0x000fe200078e0200 */
[----:B------:R-:W3:Y:S04]  /*0670*/  LDCU.128 UR16, c[0x3][0x710] ;  /* 0x00c0e200ff1077ac */ /* 0x000ee80008000c00 */
[----:B-1---5:R-:W-:Y:S01]  /*0680*/  LDS.64 R10, [R27] ;  /* 0x000000001b0a7984 */ /* 0x022fe20000000a00 */
[----:B------:R-:W1:Y:S03]  /*0690*/  LDCU.128 UR12, c[0x3][0x8c0] ;  /* 0x00c11800ff0c77ac */ /* 0x000e660008000c00 */
[----:B------:R-:W4:Y:S01]  /*06a0*/  LDS.64 R16, [R27+0x30] ;  /* 0x000030001b107984 */ /* 0x000f220000000a00 */
[----:B------:R-:W1:Y:S03]  /*06b0*/  LDCU.128 UR20, c[0x3][0x8d0] ;  /* 0x00c11a00ff1477ac */ /* 0x000e660008000c00 */
[----:B0-----:R-:W0:Y:S01]  /*06c0*/  LDS.64 R20, [R27+0x18] ;  /* 0x000018001b147984 */ /* 0x001e220000000a00 */
[----:B----4-:R-:W-:-:S02]  /*06d0*/  DADD R18, R10, R16 ;  /* 0x000000000a127229 */ /* 0x010fc40000000010 */
[----:B------:R-:W-:Y:S02]  /*06e0*/  DADD R10, R10, -R16 ;  /* 0x000000000a0a7229 */ /* 0x000fe40000000810 */
[C-C-:B0-----:R-:W-:Y:S02]  /*06f0*/  DADD R22, R20.reuse, R20.reuse ;  /* 0x0000000014167229 */ /* 0x141fe40000000014 */
[----:B------:R-:W-:Y:S02]  /*0700*/  DADD R20, R20, -R20 ;  /* 0x0000000014147229 */ /* 0x000fe40000000814 */
[C---:B--2---:R-:W-:Y:S02]  /*0710*/  DFMA R16, R18.reuse, UR8, RZ ;  /* 0x0000000812107c2b */ /* 0x044fe400080000ff */
[----:B---3--:R-:W-:Y:S02]  /*0720*/  DFMA R24, R18, UR16, RZ ;  /* 0x0000001012187c2b */ /* 0x008fe400080000ff */
[----:B------:R-:W-:-:S02]  /*0730*/  DMUL R22, R22, 0.5 ;  /* 0x3fe0000016167828 */ /* 0x000fc40000000000 */
[C---:B-1----:R-:W-:Y:S02]  /*0740*/  DFMA R18, R10.reuse, UR12, RZ ;  /* 0x0000000c0a127c2b */ /* 0x042fe400080000ff */
[----:B------:R-:W-:-:S04]  /*0750*/  DFMA R10, R10, UR20, RZ ;  /* 0x000000140a0a7c2b */ /* 0x000fc800080000ff */
        /* <DEDUP_REMOVED lines=10> */
.L_x_367:
[----:B------:R-:W-:Y:S05]  /*0800*/  BSYNC.RECONVERGENT B0 ;  /* 0x0000000000007941 */ /* 0x000fea0003800200 */
.L_x_366:
[----:B------:R-:W-:Y:S01]  /*0810*/  BAR.SYNC.DEFER_BLOCKING 0x0 ;  /* 0x0000000000007b1d */ /* 0x000fe20000010000 */
[----:B------:R-:W-:-:S05]  /*0820*/  CS2R R68, SRZ ;  /* 0x0000000000447805 */ /* 0x000fca000001ff00 */
[----:B------:R-:W3:Y:S01]  /*0830*/  LDCU.128 UR16, c[0x3][0x710] ;  /* 0x00c0e200ff1077ac */ /* 0x000ee20008000c00 */
[----:B------:R-:W4:Y:S01]  /*0840*/  @!P1 LDG.E.64.CONSTANT R68, desc[UR4][R14.64+0x3a8] ;  /* 0x0003a8040e449981 */ /* 0x000f22000c1e9b00 */
[----:B------:R-:W3:Y:S01]  /*0850*/  LDCU.128 UR20, c[0x3][0x8d0] ;  /* 0x00c11a00ff1477ac */ /* 0x000ee20008000c00 */
[----:B------:R-:W3:Y:S01]  /*0860*/  LDCU.128 UR8, c[0x3][0x700] ;  /* 0x00c0e000ff0877ac */ /* 0x000ee20008000c00 */
[----:B------:R-:W3:Y:S01]  /*0870*/  LDCU.128 UR12, c[0x3][0x8c0] ;  /* 0x00c11800ff0c77ac */ /* 0x000ee20008000c00 */
[----:B------:R-:W-:Y:S01]  /*0880*/  CS2R R74, SRZ ;  /* 0x00000000004a7805 */ /* 0x000fe2000001ff00 */
[C---:B------:R-:W-:Y:S01]  /*0890*/  IMAD R49, R76.reuse, 0x18, R48 ;  /* 0x000000184c317824 */ /* 0x040fe200078e0230 */
[----:B------:R-:W-:Y:S01]  /*08a0*/  LEA R71, R3, R71, 0x3 ;  /* 0x0000004703477211 */ /* 0x000fe200078e18ff */
[----:B------:R-:W-:Y:S01]  /*08b0*/  IMAD R70, R76, -0x30, R70 ;  /* 0xffffffd04c467824 */ /* 0x000fe200078e0246 */
[----:B------:R-:W-:Y:S01]  /*08c0*/  LEA R72, R60, R61, 0x18 ;  /* 0x0000003d3c487211 */ /* 0x000fe200078ec0ff */
[----:B-12--5:R-:W-:Y:S01]  /*08d0*/  LDS.64 R10, [R4] ;  /* 0x00000000040a7984 */ /* 0x026fe20000000a00 */
[----:B------:R-:W1:Y:S03]  /*08e0*/  LDCU.64 UR6, c[0x0][0x388] ;  /* 0x00007100ff0677ac */ /* 0x000e660008000a00 */
[----:B------:R-:W2:Y:S04]  /*08f0*/  LDS.64 R16, [R4+0x10] ;  /* 0x0000100004107984 */ /* 0x000ea80000000a00 */
[----:B0-----:R-:W0:Y:S04]  /*0900*/  LDS.64 R20, [R4+0x8] ;  /* 0x0000080004147984 */ /* 0x001e280000000a00 */
[----:B------:R-:W4:Y:S01]  /*0910*/  @!P1 LDG.E.64.CONSTANT R74, desc[UR4][R14.64+0x1f8] ;  /* 0x0001f8040e4a9981 */ /* 0x000f22000c1e9b00 */
[----:B--2---:R-:W-:-:S02]  /*0920*/  DADD R18, R10, R16 ;  /* 0x000000000a127229 */ /* 0x004fc40000000010 */
[----:B------:R-:W-:Y:S02]  /*0930*/  DADD R10, R10, -R16 ;  /* 0x000000000a0a7229 */ /* 0x000fe40000000810 */
[C-C-:B0-----:R-:W-:Y:S02]  /*0940*/  DADD R22, R20.reuse, R20.reuse ;  /* 0x0000000014167229 */ /* 0x141fe40000000014 */
[----:B------:R-:W-:Y:S02]  /*0950*/  DADD R20, R20, -R20 ;  /* 0x0000000014147229 */ /* 0x000fe40000000814 */
[----:B---3--:R-:W-:Y:S02]  /*0960*/  DFMA R16, R18, UR16, RZ ;  /* 0x0000001012107c2b */ /* 0x008fe400080000ff */
[----:B------:R-:W-:Y:S02]  /*0970*/  DFMA R24, R10, UR20, RZ ;  /* 0x000000140a187c2b */ /* 0x000fe400080000ff */
[----:B------:R-:W-:-:S02]  /*0980*/  DMUL R22, R22, 0.5 ;  /* 0x3fe0000016167828 */ /* 0x000fc40000000000 */
[----:B------:R-:W-:Y:S02]  /*0990*/  DFMA R18, R18, UR8, RZ ;  /* 0x0000000812127c2b */ /* 0x000fe400080000ff */
[----:B------:R-:W-:Y:S02]  /*09a0*/  DFMA R10, R10, UR12, RZ ;  /* 0x0000000c0a0a7c2b */ /* 0x000fe400080000ff */
[----:B------:R-:W-:Y:S02]  /*09b0*/  DFMA R24, R20, UR22, R24 ;  /* 0x0000001614187c2b */ /* 0x000fe40008000018 */
[C---:B------:R-:W-:Y:S02]  /*09c0*/  DFMA R16, R22.reuse, UR18, R16 ;  /* 0x0000001216107c2b */ /* 0x040fe40008000010 */
[----:B------:R-:W-:Y:S02]  /*09d0*/  DFMA R18, R22, UR10, R18 ;  /* 0x0000000a16127c2b */ /* 0x000fe40008000012 */
[----:B------:R-:W-:-:S04]  /*09e0*/  DFMA R10, R20, UR14, R10 ;  /* 0x0000000e140a7c2b */ /* 0x000fc8000800000a */
[----:B------:R-:W-:-:S04]  /*09f0*/  DADD R20, R16, -R24 ;  /* 0x0000000010147229 */ /* 0x000fc80000000818 */
[C-C-:B------:R-:W-:Y:S02]  /*0a00*/  DADD R16, R18.reuse, R10.reuse ;  /* 0x0000000012107229 */ /* 0x140fe4000000000a */
[----:B------:R-:W-:Y:S01]  /*0a10*/  DADD R18, R18, -R10 ;  /* 0x0000000012127229 */ /* 0x000fe2000000080a */
[----:B------:R-:W-:Y:S04]  /*0a20*/  STS.64 [R4+0x8], R20 ;  /* 0x0000081404007388 */ /* 0x000fe80000000a00 */
[----:B------:R-:W-:Y:S04]  /*0a30*/  STS.64 [R4], R16 ;  /* 0x0000001004007388 */ /* 0x000fe80000000a00 */
[----:B------:R-:W-:Y:S01]  /*0a40*/  STS.64 [R4+0x10], R18 ;  /* 0x0000101204007388 */ /* 0x000fe20000000a00 */
[----:B------:R-:W-:Y:S01]  /*0a50*/  BAR.SYNC.DEFER_BLOCKING 0x0 ;  /* 0x0000000000007b1d */ /* 0x000fe20000010000 */
[----:B------:R-:W-:-:S05]  /*0a60*/  IMAD R48, R3, 0x8, R48 ;  /* 0x0000000803307824 */ /* 0x000fca00078e0230 */
[----:B------:R-:W-:Y:S04]  /*0a70*/  LDS.64 R22, [R49] ;  /* 0x0000000031167984 */ /* 0x000fe80000000a00 */
[----:B------:R-:W0:Y:S04]  /*0a80*/  LDS.64 R10, [R71] ;  /* 0x00000000470a7984 */ /* 0x000e280000000a00 */
[----:B------:R-:W-:Y:S04]  /*0a90*/  LDS.64 R24, [R49+0x8] ;  /* 0x0000080031187984 */ /* 0x000fe80000000a00 */
[----:B------:R-:W2:Y:S01]  /*0aa0*/  LDS.64 R56, [R71+0x18] ;  /* 0x0000180047387984 */ /* 0x000ea20000000a00 */
[----:B------:R-:W-:-:S03]  /*0ab0*/  IMAD R66, R3, 0x10, R48 ;  /* 0x0000001003427824 */ /* 0x000fc600078e0230 */
[----:B------:R-:W-:Y:S04]  /*0ac0*/  LDS.64 R62, [R70] ;  /* 0x00000000463e7984 */ /* 0x000fe80000000a00 */
[----:B------:R-:W3:Y:S04]  /*0ad0*/  LDS.64 R26, [R66] ;  /* 0x00000000421a7984 */ /* 0x000ee80000000a00 */
[----:B------:R-:W-:Y:S04]  /*0ae0*/  LDS.64 R30, [R66+0x8] ;  /* 0x00000800421e7984 */ /* 0x000fe80000000a00 */
[----:B------:R-:W1:Y:S01]  /*0af0*/  LDS.64 R52, [R70+0x8] ;  /* 0x0000080046347984 */ /* 0x000e620000000a00 */
[----:B------:R-:W-:-:S03]  /*0b00*/  IMAD R0, R3, 0x8, R70 ;  /* 0x0000000803007824 */ /* 0x000fc600078e0246 */
[----:B------:R-:W-:Y:S04]  /*0b10*/  LDS.64 R36, [R66+0x10] ;  /* 0x0000100042247984 */ /* 0x000fe80000000a00 */
[----:B------:R-:W-:Y:S04]  /*0b20*/  LDS.64 R28, [R49+0x10] ;  /* 0x00001000311c7984 */ /* 0x000fe80000000a00 */
[----:B------:R-:W1:Y:S01]  /*0b30*/  LDS.64 R46, [R71+0x30] ;  /* 0x00003000472e7984 */ /* 0x000e620000000a00 */
[----:B0-----:R-:W-:-:S03]  /*0b40*/  DFMA R10, R22, R10, RZ ;  /* 0x0000000a160a722b */ /* 0x001fc600000000ff */
[----:B------:R-:W0:Y:S04]  /*0b50*/  LDS.64 R42, [R70+0x10] ;  /* 0x00001000462a7984 */ /* 0x000e280000000a00 */
[----:B------:R-:W-:Y:S04]  /*0b60*/  LDS.64 R18, [R0] ;  /* 0x0000000000127984 */ /* 0x000fe80000000a00 */
[----:B------:R-:W0:Y:S01]  /*0b70*/  LDS.64 R16, [R72+0x9d8] ;  /* 0x0009d80048107984 */ /* 0x000e220000000a00 */
[----:B--2---:R-:W-:-:S03]  /*0b80*/  DFMA R56, R24, R56, R10 ;  /* 0x000000381838722b */ /* 0x004fc6000000000a */
[----:B------:R-:W-:Y:S04]  /*0b90*/  LDS.64 R10, [R0+0x48] ;  /* 0x00004800000a7984 */ /* 0x000fe80000000a00 */
[----:B------:R-:W2:Y:S04]  /*0ba0*/  LDS.128 R32, [R72+0x9e0] ;  /* 0x0009e00048207984 */ /* 0x000ea80000000c00 */
[----:B------:R-:W2:Y:S01]  /*0bb0*/  LDS.64 R20, [R0+0x90] ;  /* 0x0000900000147984 */ /* 0x000ea20000000a00 */
[----:B---3--:R-:W-:-:S08]  /*0bc0*/  DFMA R62, R26, R62, RZ ;  /* 0x0000003e1a3e722b */ /* 0x008fd000000000ff */
[----:B-1----:R-:W-:Y:S02]  /*0bd0*/  DFMA R52, R30, R52, R62 ;  /* 0x000000341e34722b */ /* 0x002fe4000000003e */
[----:B------:R-:W-:-:S06]  /*0be0*/  DFMA R46, R28, R46, R56 ;  /* 0x0000002e1c2e722b */ /* 0x000fcc0000000038 */
[----:B0-----:R-:W-:Y:S01]  /*0bf0*/  DFMA R42, R36, R42, R52 ;  /* 0x0000002a242a722b */ /* 0x001fe20000000034 */
[----:B------:R-:W-:Y:S01]  /*0c00*/  VIADD R61, R61, 0x1f8 ;  /* 0x000001f83d3d7836 */ /* 0x000fe20000000000 */
[----:B------:R-:W-:Y:S02]  /*0c10*/  DFMA R52, R18, R16, RZ ;  /* 0x000000101234722b */ /* 0x000fe400000000ff */
[C---:B------:R-:W-:Y:S02]  /*0c20*/  DMUL R56, R46.reuse, R8 ;  /* 0x000000082e387228 */ /* 0x040fe40000000000 */
[----:B------:R-:W-:Y:S01]  /*0c30*/  DMUL R62, R46, R50 ;  /* 0x000000322e3e7228 */ /* 0x000fe20000000000 */
[----:B------:R-:W-:-:S03]  /*0c40*/  LEA R60, R60, R61, 0x18 ;  /* 0x0000003d3c3c7211 */ /* 0x000fc600078ec0ff */
[----:B--2---:R-:W-:Y:S02]  /*0c50*/  DFMA R8, R10, R32, R52 ;  /* 0x000000200a08722b */ /* 0x004fe40000000034 */
[C---:B------:R-:W-:Y:S01]  /*0c60*/  IMAD R60, R5.reuse, 0x48, R60 ;  /* 0x00000048053c7824 */ /* 0x040fe200078e023c */
[C---:B------:R-:W-:Y:S01]  /*0c70*/  DFMA R50, R42.reuse, R50, R56 ;  /* 0x000000322a32722b */ /* 0x040fe20000000038 */
[----:B------:R-:W-:Y:S01]  /*0c80*/  IMAD R5, R5, 0x48, R72 ;  /* 0x0000004805057824 */ /* 0x000fe200078e0248 */
[----:B------:R-:W-:-:S03]  /*0c90*/  DFMA R52, R42, R6, R62 ;  /* 0x000000062a34722b */ /* 0x000fc6000000003e */
[----:B------:R-:W-:Y:S01]  /*0ca0*/  DFMA R8, R20, R34, R8 ;  /* 0x000000221408722b */ /* 0x000fe20000000008 */
[----:B------:R-:W-:Y:S01]  /*0cb0*/  IMAD R6, R76, 0x18, R5 ;  /* 0x000000184c067824 */ /* 0x000fe200078e0205 */
[----:B------:R-:W-:Y:S01]  /*0cc0*/  BAR.SYNC.DEFER_BLOCKING 0x0 ;  /* 0x0000000000007b1d */ /* 0x000fe20000010000 */
[C---:B------:R-:W-:Y:S02]  /*0cd0*/  LEA R5, R3.reuse, R60, 0x3 ;  /* 0x0000003c03057211 */ /* 0x040fe400078e18ff */
[----:B------:R-:W-:-:S03]  /*0ce0*/  IMAD R63, R3, 0x8, R6 ;  /* 0x00000008033f7824 */ /* 0x000fc600078e0206 */
[C---:B------:R-:W-:Y:S02]  /*0cf0*/  DFMA R52, R8.reuse, R12, R52 ;  /* 0x0000000c0834722b */ /* 0x040fe40000000034 */
[----:B------:R-:W-:Y:S01]  /*0d00*/  DFMA R50, R8, R38, R50 ;  /* 0x000000260832722b */ /* 0x000fe20000000032 */
[----:B------:R-:W-:-:S04]  /*0d10*/  IMAD R7, R76, 0x18, R5 ;  /* 0x000000184c077824 */ /* 0x000fc800078e0205 */
[----:B------:R-:W-:Y:S04]  /*0d20*/  STS.64 [R63], R52 ;  /* 0x000000343f007388 */ /* 0x000fe80000000a00 */
[----:B------:R-:W-:Y:S01]  /*0d30*/  STS.64 [R7], R50 ;  /* 0x0000003207007388 */ /* 0x000fe20000000a00 */
[----:B------:R-:W-:Y:S06]  /*0d40*/  BAR.SYNC.DEFER_BLOCKING 0x0 ;  /* 0x0000000000007b1d */ /* 0x000fec0000010000 */
[----:B------:R-:W-:-:S08]  /*0d50*/  DMUL R46, R46, R38 ;  /* 0x000000262e2e7228 */ /* 0x000fd00000000000 */
[----:B------:R-:W-:Y:S01]  /*0d60*/  DFMA R46, R42, R12, R46 ;  /* 0x0000000c2a2e722b */ /* 0x000fe2000000002e */
[----:B------:R-:W0:Y:S04]  /*0d70*/  LDS.64 R38, [R71+0x48] ;  /* 0x0000480047267984 */ /* 0x000e280000000a00 */
[----:B------:R-:W1:Y:S04]  /*0d80*/  LDS.64 R60, [R70+0x48] ;  /* 0x00004800463c7984 */ /* 0x000e680000000a00 */
[----:B------:R-:W2:Y:S04]  /*0d90*/  LDS.64 R42, [R71+0x60] ;  /* 0x00006000472a7984 */ /* 0x000ea80000000a00 */
[----:B------:R-:W-:Y:S04]  /*0da0*/  LDS.64 R12, [R48] ;  /* 0x00000000300c7984 */ /* 0x000fe80000000a00 */
[----:B------:R-:W3:Y:S01]  /*0db0*/  LDS.64 R56, [R6] ;  /* 0x0000000006387984 */ /* 0x000ee20000000a00 */
[----:B------:R-:W-:-:S03]  /*0dc0*/  DFMA R40, R8, R40, R46 ;  /* 0x000000280828722b */ /* 0x000fc6000000002e */
[----:B------:R-:W3:Y:S04]  /*0dd0*/  LDS.64 R46, [R70+0x50] ;  /* 0x00005000462e7984 */ /* 0x000ee80000000a00 */
[----:B------:R-:W3:Y:S01]  /*0de0*/  LDS.64 R52, [R71+0x78] ;  /* 0x0000780047347984 */ /* 0x000ee20000000a00 */
[----:B------:R-:W-:-:S03]  /*0df0*/  IMAD R76, R76, -0x10, R49 ;  /* 0xfffffff04c4c7824 */ /* 0x000fc600078e0231 */
[----:B------:R-:W4:Y:S04]  /*0e00*/  LDS.64 R62, [R70+0x58] ;  /* 0x00005800463e7984 */ /* 0x000f280000000a00 */
[----:B------:R-:W-:Y:S04]  /*0e10*/  LDS.64 R8, [R76] ;  /* 0x000000004c087984 */ /* 0x000fe80000000a00 */
[----:B------:R-:W4:Y:S01]  /*0e20*/  LDS.64 R50, [R5] ;  /* 0x0000000005327984 */ /* 0x000f220000000a00 */
[----:B0-----:R-:W-:Y:S02]  /*0e30*/  DFMA R38, R22, R38, RZ ;  /* 0x000000261626722b */ /* 0x001fe400000000ff */
[----:B------:R-:W-:-:S02]  /*0e40*/  DMUL R64, R64, UR6 ;  /* 0x0000000640407c28 */ /* 0x000fc40008000000 */
[----:B-1----:R-:W-:-:S04]  /*0e50*/  DFMA R60, R26, R60, RZ ;  /* 0x0000003c1a3c722b */ /* 0x002fc800000000ff */
[----:B--2---:R-:W-:Y:S02]  /*0e60*/  DFMA R42, R24, R42, R38 ;  /* 0x0000002a182a722b */ /* 0x004fe40000000026 */
[----:B---3--:R-:W-:Y:S02]  /*0e70*/  DMUL R56, R12, R56 ;  /* 0x000000380c387228 */ /* 0x008fe40000000000 */
[----:B------:R-:W-:Y:S02]  /*0e80*/  DFMA R16, R16, R40, RZ ;  /* 0x000000281010722b */ /* 0x000fe400000000ff */
[----:B------:R-:W-:Y:S02]  /*0e90*/  DFMA R46, R30, R46, R60 ;  /* 0x0000002e1e2e722b */ /* 0x000fe4000000003c */
[----:B------:R-:W-:Y:S01]  /*0ea0*/  DFMA R38, R32, R40, RZ ;  /* 0x000000282026722b */ /* 0x000fe200000000ff */
[----:B------:R-:W-:Y:S01]  /*0eb0*/  LDS.64 R60, [R5+0x18] ;  /* 0x00001800053c7984 */ /* 0x000fe20000000a00 */
[----:B------:R-:W-:-:S02]  /*0ec0*/  DFMA R52, R28, R52, R42 ;  /* 0x000000341c34722b */ /* 0x000fc4000000002a */
[----:B------:R-:W-:Y:S01]  /*0ed0*/  DFMA R56, R18, R64, R56 ;  /* 0x000000401238722b */ /* 0x000fe20000000038 */
[----:B------:R-:W-:Y:S01]  /*0ee0*/  LDS.64 R42, [R48+0x18] ;  /* 0x00001800302a7984 */ /* 0x000fe20000000a00 */
[----:B------:R-:W-:-:S03]  /*0ef0*/  DFMA R40, R40, R34, RZ ;  /* 0x000000222828722b */ /* 0x000fc600000000ff */
[----:B------:R-:W0:Y:S04]  /*0f00*/  LDS.64 R64, [R6+0x8] ;  /* 0x0000080006407984 */ /* 0x000e280000000a00 */
[----:B------:R-:W1:Y:S01]  /*0f10*/  LDS.128 R32, [R72+0x9f0] ;  /* 0x0009f00048207984 */ /* 0x000e620000000c00 */
[----:B----4-:R-:W-:Y:S02]  /*0f20*/  DFMA R62, R36, R62, R46 ;  /* 0x0000003e243e722b */ /* 0x010fe4000000002e */
[----:B------:R-:W-:Y:S01]  /*0f30*/  DMUL R46, R52, R44 ;  /* 0x0000002c342e7228 */ /* 0x000fe20000000000 */
[----:B------:R-:W-:Y:S01]  /*0f40*/  LDS.64 R48, [R48+0x30] ;  /* 0x0000300030307984 */ /* 0x000fe20000000a00 */
[----:B------:R-:W-:Y:S02]  /*0f50*/  DFMA R50, R8, R50, R56 ;  /* 0x000000320832722b */ /* 0x000fe40000000038 */
[-C--:B------:R-:W-:Y:S01]  /*0f60*/  DMUL R56, R52, R58.reuse ;  /* 0x0000003a34387228 */ /* 0x080fe20000000000 */
[----:B------:R-:W-:Y:S03]  /*0f70*/  LDS.64 R44, [R72+0xa00] ;  /* 0x000a0000482c7984 */ /* 0x000fe60000000a00 */
[----:B------:R-:W-:-:S02]  /*0f80*/  DFMA R58, R62, R58, R46 ;  /* 0x0000003a3e3a722b */ /* 0x000fc4000000002e */
[----:B------:R-:W2:Y:S02]  /*0f90*/  LDS.64 R46, [R76+0x18] ;  /* 0x000018004c2e7984 */ /* 0x000ea40000000a00 */
[----:B------:R-:W-:Y:S02]  /*0fa0*/  DFMA R54, R62, R54, R56 ;  /* 0x000000363e36722b */ /* 0x000fe40000000038 */
[----:B------:R-:W3:Y:S01]  /*0fb0*/  LDS.64 R56, [R6+0x10] ;  /* 0x0000100006387984 */ /* 0x000ee20000000a00 */
[----:B0-----:R-:W-:Y:S02]  /*0fc0*/  DFMA R64, R42, R64, R50 ;  /* 0x000000402a40722b */ /* 0x001fe40000000032 */
[----:B-1----:R-:W-:-:S08]  /*0fd0*/  DFMA R50, R18, R32, RZ ;  /* 0x000000201232722b */ /* 0x002fd000000000ff */
[----:B------:R-:W-:Y:S02]  /*0fe0*/  DFMA R50, R10, R34, R50 ;  /* 0x000000220a32722b */ /* 0x000fe40000000032 */
[----:B--2---:R-:W-:-:S06]  /*0ff0*/  DFMA R60, R46, R60, R64 ;  /* 0x0000003c2e3c722b */ /* 0x004fcc0000000040 */
[----:B------:R-:W-:Y:S02]  /*1000*/  DFMA R50, R20, R44, R50 ;  /* 0x0000002c1432722b */ /* 0x000fe40000000032 */
[----:B------:R-:W-:Y:S02]  /*1010*/  DMUL R52, R52, R68 ;  /* 0x0000004434347228 */ /* 0x000fe40000000000 */
[----:B---3--:R-:W-:Y:S01]  /*1020*/  DFMA R56, R48, R56, R60 ;  /* 0x000000383038722b */ /* 0x008fe2000000003c */
[----:B------:R-:W-:Y:S03]  /*1030*/  LDS.64 R60, [R5+0x30] ;  /* 0x00003000053c7984 */ /* 0x000fe60000000a00 */
[----:B------:R-:W-:Y:S01]  /*1040*/  DFMA R68, R50, R68, R58 ;  /* 0x000000443244722b */ /* 0x000fe2000000003a */
[----:B------:R-:W-:Y:S01]  /*1050*/  LDS.64 R58, [R76+0x30] ;  /* 0x000030004c3a7984 */ /* 0x000fe20000000a00 */
[----:B------:R-:W-:Y:S01]  /*1060*/  BAR.SYNC.DEFER_BLOCKING 0x0 ;  /* 0x0000000000007b1d */ /* 0x000fe20000010000 */
[----:B------:R-:W-:-:S05]  /*1070*/  IMAD R73, R3, 0x8, R6 ;  /* 0x0000000803497824 */ /* 0x000fca00078e0206 */
[-C--:B------:R-:W-:Y:S02]  /*1080*/  DFMA R52, R62, R74.reuse, R52 ;  /* 0x0000004a3e34722b */ /* 0x080fe40000000034 */
[----:B------:R-:W-:-:S07]  /*1090*/  DFMA R74, R50, R74, R54 ;  /* 0x0000004a324a722b */ /* 0x000fce0000000036 */
[----:B------:R-:W-:Y:S04]  /*10a0*/  STS.64 [R73], R74 ;  /* 0x0000004a49007388 */ /* 0x000fe80000000a00 */
[----:B------:R-:W-:Y:S01]  /*10b0*/  STS.64 [R7], R68 ;  /* 0x0000004407007388 */ /* 0x000fe20000000a00 */
[----:B------:R-:W-:Y:S01]  /*10c0*/  BAR.SYNC.DEFER_BLOCKING 0x0 ;  /* 0x0000000000007b1d */ /* 0x000fe20000010000 */
[----:B------:R-:W-:Y:S02]  /*10d0*/  CS2R R54, SRZ ;  /* 0x0000000000367805 */ /* 0x000fe4000001ff00 */
[----:B------:R-:W-:-:S04]  /*10e0*/  CS2R R62, SRZ ;  /* 0x00000000003e7805 */ /* 0x000fc8000001ff00 */
[----:B------:R-:W2:Y:S01]  /*10f0*/  @!P1 LDG.E.64.CONSTANT R54, desc[UR4][R14.64+0x558] ;  /* 0x000558040e369981 */ /* 0x000ea2000c1e9b00 */
[----:B------:R-:W-:-:S03]  /*1100*/  CS2R R64, SRZ ;  /* 0x0000000000407805 */ /* 0x000fc6000001ff00 */
[----:B------:R-:W3:Y:S04]  /*1110*/  @!P1 LDG.E.64.CONSTANT R62, desc[UR4][R14.64+0x168] ;  /* 0x000168040e3e9981 */ /* 0x000ee8000c1e9b00 */
[----:B------:R-:W4:Y:S04]  /*1120*/  @!P1 LDG.E.64.CONSTANT R64, desc[UR4][R14.64+0x90] ;  /* 0x000090040e409981 */ /* 0x000f28000c1e9b00 */
[----:B------:R-:W0:Y:S04]  /*1130*/  LDS.64 R76, [R70+0x90] ;  /* 0x00009000464c7984 */ /* 0x000e280000000a00 */
[----:B------:R-:W-:Y:S04]  /*1140*/  LDS.64 R74, [R71+0x90] ;  /* 0x00009000474a7984 */ /* 0x000fe80000000a00 */
[----:B------:R-:W-:Y:S01]  /*1150*/  LDS.64 R68, [R70+0xa0] ;  /* 0x0000a00046447984 */ /* 0x000fe20000000a00 */
[----:B0-----:R-:W-:-:S03]  /*1160*/  DFMA R76, R26, R76, RZ ;  /* 0x0000004c1a4c722b */ /* 0x001fc600000000ff */
[----:B------:R-:W0:Y:S05]  /*1170*/  LDS.64 R26, [R70+0x98] ;  /* 0x00009800461a7984 */ /* 0x000e2a0000000a00 */
[----:B0-----:R-:W-:Y:S01]  /*1180*/  DFMA R26, R30, R26, R76 ;  /* 0x0000001a1e1a722b */ /* 0x001fe2000000004c */
[----:B------:R-:W-:-:S06]  /*1190*/  CS2R R30, SRZ ;  /* 0x00000000001e7805 */ /* 0x000fcc000001ff00 */
[----:B------:R-:W4:Y:S01]  /*11a0*/  @!P1 LDG.E.64.CONSTANT R30, desc[UR4][R14.64+0x318] ;  /* 0x000318040e1e9981 */ /* 0x000f22000c1e9b00 */
[----:B------:R-:W-:-:S03]  /*11b0*/  DFMA R74, R22, R74, RZ ;  /* 0x0000004a164a722b */ /* 0x000fc600000000ff */
[----:B------:R-:W0:Y:S01]  /*11c0*/  LDS.64 R22, [R71+0xa8] ;  /* 0x0000a80047167984 */ /* 0x000e220000000a00 */
[----:B------:R-:W-:Y:S02]  /*11d0*/  CS2R R66, SRZ ;  /* 0x0000000000427805 */ /* 0x000fe4000001ff00 */
[----:B------:R-:W-:-:S04]  /*11e0*/  CS2R R76, SRZ ;  /* 0x00000000004c7805 */ /* 0x000fc8000001ff00 */
[----:B------:R-:W4:Y:S04]  /*11f0*/  @!P1 LDG.E.64.CONSTANT R66, desc[UR4][R14.64+0x240] ;  /* 0x000240040e429981 */ /* 0x000f28000c1e9b00 */
[----:B------:R-:W4:Y:S01]  /*1200*/  @!P1 LDG.E.64.CONSTANT R76, desc[UR4][R14.64+0x3f0] ;  /* 0x0003f0040e4c9981 */ /* 0x000f22000c1e9b00 */
[----:B0-----:R-:W-:-:S03]  /*1210*/  DFMA R22, R24, R22, R74 ;  /* 0x000000161816722b */ /* 0x001fc6000000004a */
[----:B------:R-:W0:Y:S01]  /*1220*/  LDS.64 R24, [R71+0xc0] ;  /* 0x0000c00047187984 */ /* 0x000e220000000a00 */
[----:B------:R-:W-:-:S03]  /*1230*/  DFMA R36, R36, R68, R26 ;  /* 0x000000442424722b */ /* 0x000fc6000000001a */
[----:B------:R-:W1:Y:S04]  /*1240*/  LDS.64 R74, [R6] ;  /* 0x00000000064a7984 */ /* 0x000e680000000a00 */
[----:B------:R-:W1:Y:S01]  /*1250*/  LDS.64 R68, [R72+0xa08] ;  /* 0x000a080048447984 */ /* 0x000e620000000a00 */
[----:B0-----:R-:W-:-:S03]  /*1260*/  DFMA R22, R28, R24, R22 ;  /* 0x000000181c16722b */ /* 0x001fc60000000016 */
[----:B------:R-:W0:Y:S01]  /*1270*/  LDS.128 R24, [R72+0xa10] ;  /* 0x000a100048187984 */ /* 0x000e220000000c00 */
[----:B-1----:R-:W-:-:S03]  /*1280*/  DMUL R74, R12, R74 ;  /* 0x0000004a0c4a7228 */ /* 0x002fc60000000000 */
[----:B------:R-:W1:Y:S01]  /*1290*/  LDS.64 R28, [R5] ;  /* 0x00000000051c7984 */ /* 0x000e620000000a00 */
[----:B------:R-:W-:Y:S02]  /*12a0*/  DFMA R18, R18, R68, RZ ;  /* 0x000000441212722b */ /* 0x000fe400000000ff */
[----:B--2---:R-:W-:-:S08]  /*12b0*/  DMUL R54, R54, UR6 ;  /* 0x0000000636367c28 */ /* 0x004fd00008000000 */
[C---:B------:R-:W-:Y:S02]  /*12c0*/  DFMA R54, R10.reuse, R54, R74 ;  /* 0x000000360a36722b */ /* 0x040fe4000000004a */
[----:B0-----:R-:W-:Y:S01]  /*12d0*/  DFMA R10, R10, R24, R18 ;  /* 0x000000180a0a722b */ /* 0x001fe20000000012 */
[----:B------:R-:W-:Y:S01]  /*12e0*/  CS2R R74, SRZ ;  /* 0x00000000004a7805 */ /* 0x000fe2000001ff00 */
[----:B---3--:R-:W-:-:S05]  /*12f0*/  DMUL R18, R22, R62 ;  /* 0x0000003e16127228 */ /* 0x008fca0000000000 */
[----:B------:R-:W2:Y:S03]  /*1300*/  @!P1 LDG.E.64.CONSTANT R74, desc[UR4][R14.64+0x5a0] ;  /* 0x0005a0040e4a9981 */ /* 0x000ea6000c1e9b00 */
[----:B----4-:R-:W-:Y:S01]  /*1310*/  DFMA R18, R36, R64, R18 ;  /* 0x000000402412722b */ /* 0x010fe20000000012 */
[----:B------:R-:W0:Y:S01]  /*1320*/  LDS.64 R64, [R6+0x8] ;  /* 0x0000080006407984 */ /* 0x000e220000000a00 */
[----:B-1----:R-:W-:Y:S02]  /*1330*/  DFMA R70, R8, R28, R54 ;  /* 0x0000001c0846722b */ /* 0x002fe40000000036 */
[----:B------:R-:W-:Y:S01]  /*1340*/  DFMA R56, R58, R60, R56 ;  /* 0x0000003c3a38722b */ /* 0x000fe20000000038 */
[----:B------:R-:W-:Y:S04]  /*1350*/  LDS.64 R28, [R5+0x18] ;  /* 0x00001800051c7984 */ /* 0x000fe80000000a00 */
[----:B------:R-:W-:Y:S04]  /*1360*/  LDS.64 R54, [R6+0x10] ;  /* 0x0000100006367984 */ /* 0x000fe80000000a00 */
[----:B------:R-:W-:Y:S01]  /*1370*/  LDS.64 R60, [R5+0x30] ;  /* 0x00003000053c7984 */ /* 0x000fe20000000a00 */
[----:B0-----:R-:W-:Y:S01]  /*1380*/  DFMA R64, R42, R64, R70 ;  /* 0x000000402a40722b */ /* 0x001fe20000000046 */
[----:B------:R-:W-:-:S06]  /*1390*/  CS2R R70, SRZ ;  /* 0x0000000000467805 */ /* 0x000fcc000001ff00 */
[----:B------:R-:W3:Y:S01]  /*13a0*/  @!P1 LDG.E.64.CONSTANT R70, desc[UR4][R14.64+0x480] ;  /* 0x000480040e469981 */ /* 0x000ee2000c1e9b00 */
[----:B------:R-:W-:-:S08]  /*13b0*/  DMUL R30, R22, R30 ;  /* 0x0000001e161e7228 */ /* 0x000fd00000000000 */
[----:B------:R-:W-:Y:S01]  /*13c0*/  DFMA R30, R36, R62, R30 ;  /* 0x0000003e241e722b */ /* 0x000fe2000000001e */
[----:B------:R-:W-:-:S06]  /*13d0*/  CS2R R62, SRZ ;  /* 0x00000000003e7805 */ /* 0x000fcc000001ff00 */
[----:B------:R0:W4:Y:S01]  /*13e0*/  @!P1 LDG.E.64.CONSTANT R62, desc[UR4][R14.64+0x4c8] ;  /* 0x0004c8040e3e9981 */ /* 0x000122000c1e9b00 */
[----:B------:R-:W-:Y:S06]  /*13f0*/  BAR.SYNC.DEFER_BLOCKING 0x0 ;  /* 0x0000000000007b1d */ /* 0x000fec0000010000 */
[----:B------:R-:W-:-:S08]  /*1400*/  DFMA R10, R20, R26, R10 ;  /* 0x0000001a140a722b */ /* 0x000fd0000000000a */
[C---:B------:R-:W-:Y:S02]  /*1410*/  DFMA R18, R10.reuse, R66, R18 ;  /* 0x000000420a12722b */ /* 0x040fe40000000012 */
[----:B------:R-:W-:-:S05]  /*1420*/  DFMA R30, R10, R76, R30 ;  /* 0x0000004c0a1e722b */ /* 0x000fca000000001e */
[----:B------:R-:W-:Y:S04]  /*1430*/  STS.64 [R73], R18 ;  /* 0x0000001249007388 */ /* 0x000fe80000000a00 */
[----:B------:R-:W-:Y:S01]  /*1440*/  STS.64 [R7], R30 ;  /* 0x0000001e07007388 */ /* 0x000fe20000000a00 */
[----:B------:R-:W-:Y:S06]  /*1450*/  BAR.SYNC.DEFER_BLOCKING 0x0 ;  /* 0x0000000000007b1d */ /* 0x000fec0000010000 */
[----:B------:R-:W1:Y:S04]  /*1460*/  LDS.64 R18, [R6] ;  /* 0x0000000006127984 */ /* 0x000e680000000a00 */
[----:B------:R-:W-:Y:S04]  /*1470*/  LDS.64 R72, [R6+0x8] ;  /* 0x0000080006487984 */ /* 0x000fe80000000a00 */
[----:B0-----:R-:W-:Y:S01]  /*1480*/  LDS.64 R14, [R6+0x10] ;  /* 0x00001000060e7984 */ /* 0x001fe20000000a00 */
[----:B-1----:R-:W-:-:S03]  /*1490*/  DMUL R18, R12, R18 ;  /* 0x000000120c127228 */ /* 0x002fc60000000000 */
[----:B------:R-:W0:Y:S01]  /*14a0*/  LDS.64 R12, [R5] ;  /* 0x00000000050c7984 */ /* 0x000e220000000a00 */
[----:B------:R-:W-:Y:S02]  /*14b0*/  DFMA R28, R46, R28, R64 ;  /* 0x0000001c2e1c722b */ /* 0x000fe40000000040 */
[----:B------:R-:W-:-:S06]  /*14c0*/  DMUL R22, R22, R76 ;  /* 0x0000004c16167228 */ /* 0x000fcc0000000000 */
[----:B------:R-:W-:Y:S02]  /*14d0*/  DFMA R28, R48, R54, R28 ;  /* 0x00000036301c722b */ /* 0x000fe4000000001c */
[----:B------:R-:W-:Y:S02]  /*14e0*/  DFMA R22, R36, R66, R22 ;  /* 0x000000422416722b */ /* 0x000fe40000000016 */
[----:B------:R-:W-:-:S04]  /*14f0*/  DADD R16, R16, R56 ;  /* 0x0000000010107229 */ /* 0x000fc80000000038 */
[----:B------:R-:W-:Y:S02]  /*1500*/  DFMA R28, R58, R60, R28 ;  /* 0x0000003c3a1c722b */ /* 0x000fe4000000001c */
[----:B--2---:R-:W-:-:S08]  /*1510*/  DMUL R74, R74, UR6 ;  /* 0x000000064a4a7c28 */ /* 0x004fd00008000000 */
[----:B------:R-:W-:Y:S01]  /*1520*/  DFMA R20, R20, R74, R18 ;  /* 0x0000004a1414722b */ /* 0x000fe20000000012 */
[----:B------:R-:W1:Y:S04]  /*1530*/  LDS.64 R18, [R5+0x18] ;  /* 0x0000180005127984 */ /* 0x000e680000000a00 */
[----:B------:R-:W2:Y:S03]  /*1540*/  LDS.64 R74, [R5+0x30] ;  /* 0x00003000054a7984 */ /* 0x000ea60000000a00 */
[----:B0-----:R-:W-:Y:S01]  /*1550*/  DFMA R12, R8, R12, R20 ;  /* 0x0000000c080c722b */ /* 0x001fe20000000014 */
[----:B------:R-:W-:Y:S07]  /*1560*/  BAR.SYNC.DEFER_BLOCKING 0x0 ;  /* 0x0000000000007b1d */ /* 0x000fee0000010000 */
[----:B------:R-:W-:-:S08]  /*1570*/  DFMA R12, R42, R72, R12 ;  /* 0x000000482a0c722b */ /* 0x000fd0000000000c */
[----:B-1----:R-:W-:Y:S02]  /*1580*/  DFMA R12, R46, R18, R12 ;  /* 0x000000122e0c722b */ /* 0x002fe4000000000c */
[----:B---3--:R-:W-:-:S06]  /*1590*/  DFMA R52, R50, R70, R52 ;  /* 0x000000463234722b */ /* 0x008fcc0000000034 */
[----:B------:R-:W-:Y:S02]  /*15a0*/  DFMA R12, R48, R14, R12 ;  /* 0x0000000e300c722b */ /* 0x000fe4000000000c */
[----:B------:R-:W-:Y:S02]  /*15b0*/  DFMA R38, R52, R34, R38 ;  /* 0x000000223426722b */ /* 0x000fe40000000026 */
[-C--:B------:R-:W-:Y:S02]  /*15c0*/  DFMA R40, R44, R52.reuse, R40 ;  /* 0x000000342c28722b */ /* 0x080fe40000000028 */
[----:B------:R-:W-:Y:S02]  /*15d0*/  DFMA R16, R32, R52, R16 ;  /* 0x000000342010722b */ /* 0x000fe40000000010 */
[----:B--2---:R-:W-:Y:S02]  /*15e0*/  DFMA R12, R58, R74, R12 ;  /* 0x0000004a3a0c722b */ /* 0x004fe4000000000c */
[----:B------:R-:W-:-:S02]  /*15f0*/  DADD R28, R38, R28 ;  /* 0x00000000261c7229 */ /* 0x000fc4000000001c */
[----:B----4-:R-:W-:-:S08]  /*1600*/  DFMA R22, R10, R62, R22 ;  /* 0x0000003e0a16722b */ /* 0x010fd00000000016 */
[----:B------:R-:W-:Y:S02]  /*1610*/  DFMA R26, R22, R26, R40 ;  /* 0x0000001a161a722b */ /* 0x000fe40000000028 */
[-C--:B------:R-:W-:Y:S02]  /*1620*/  DFMA R68, R68, R22.reuse, R16 ;  /* 0x000000164444722b */ /* 0x080fe40000000010 */
[----:B------:R-:W-:-:S04]  /*1630*/  DFMA R22, R24, R22, R28 ;  /* 0x000000161816722b */ /* 0x000fc8000000001c */
[----:B------:R-:W-:Y:S01]  /*1640*/  DADD R12, R12, R26 ;  /* 0x000000000c0c7229 */ /* 0x000fe2000000001a */
[----:B------:R-:W-:Y:S04]  /*1650*/  STS.64 [R0], R68 ;  /* 0x0000004400007388 */ /* 0x000fe80000000a00 */
[----:B------:R-:W-:Y:S04]  /*1660*/  STS.64 [R0+0x48], R22 ;  /* 0x0000481600007388 */ /* 0x000fe80000000a00 */
[----:B------:R-:W-:Y:S01]  /*1670*/  STS.64 [R0+0x90], R12 ;  /* 0x0000900c00007388 */ /* 0x000fe20000000a00 */
[----:B------:R-:W-:Y:S01]  /*1680*/  BSSY.RECONVERGENT B0, `(.L_x_368) ;  /* 0x0000032000007945 */ /* 0x000fe20003800200 */
[----:B------:R-:W-:Y:S08]  /*1690*/  BAR.SYNC.DEFER_BLOCKING 0x0 ;  /* 0x0000000000007b1d */ /* 0x000ff00000010000 */
[----:B------:R-:W-:Y:S06]  /*16a0*/  BAR.SYNC.DEFER_BLOCKING 0x0 ;  /* 0x0000000000007b1d */ /* 0x000fec0000010000 */
[----:B------:R-:W-:Y:S04]  /*16b0*/  LDS.64 R6, [R4] ;  /* 0x0000000004067984 */ /* 0x000fe80000000a00 */
[----:B------:R-:W0:Y:S04]  /*16c0*/  LDS.64 R8, [R4+0x10] ;  /* 0x0000100004087984 */ /* 0x000e280000000a00 */
[----:B------:R-:W1:Y:S01]  /*16d0*/  LDS.64 R14, [R4+0x8] ;  /* 0x00000800040e7984 */ /* 0x000e620000000a00 */
[----:B0-----:R-:W-:-:S02]  /*16e0*/  DADD R10, R6, R8 ;  /* 0x00000000060a7229 */ /* 0x001fc40000000008 */
[----:B------:R-:W-:Y:S02]  /*16f0*/  DADD R6, R6, -R8 ;  /* 0x0000000006067229 */ /* 0x000fe40000000808 */
[C-C-:B-1----:R-:W-:Y:S02]  /*1700*/  DADD R16, R14.reuse, R14.reuse ;  /* 0x000000000e107229 */ /* 0x142fe4000000000e */
[----:B------:R-:W-:Y:S02]  /*1710*/  DADD R14, R14, -R14 ;  /* 0x000000000e0e7229 */ /* 0x000fe4000000080e */
[C---:B------:R-:W-:Y:S02]  /*1720*/  DFMA R8, R10.reuse, UR8, RZ ;  /* 0x000000080a087c2b */ /* 0x040fe400080000ff */
[----:B------:R-:W-:Y:S02]  /*1730*/  DFMA R12, R10, UR10, RZ ;  /* 0x0000000a0a0c7c2b */ /* 0x000fe400080000ff */
[----:B------:R-:W-:-:S02]  /*1740*/  DMUL R16, R16, 0.5 ;  /* 0x3fe0000010107828 */ /* 0x000fc40000000000 */
[C---:B------:R-:W-:Y:S02]  /*1750*/  DFMA R10, R6.reuse, UR12, RZ ;  /* 0x0000000c060a7c2b */ /* 0x040fe400080000ff */
        /* <DEDUP_REMOVED lines=13> */
[----:B------:R-:W-:-:S05]  /*1830*/  IMAD R3, R3, -0x10, R4 ;  /* 0xfffffff003037824 */ /* 0x000fca00078e0204 */
[----:B0-----:R-:W-:Y:S04]  /*1840*/  LDS.64 R4, [R3] ;  /* 0x0000000003047984 */ /* 0x001fe80000000a00 */
[----:B------:R-:W0:Y:S04]  /*1850*/  LDS.64 R6, [R3+0x30] ;  /* 0x0000300003067984 */ /* 0x000e280000000a00 */
[----:B------:R-:W1:Y:S01]  /*1860*/  LDS.64 R10, [R3+0x18] ;  /* 0x00001800030a7984 */ /* 0x000e620000000a00 */
[C-C-:B0-----:R-:W-:Y:S02]  /*1870*/  DADD R8, R4.reuse, R6.reuse ;  /* 0x0000000004087229 */ /* 0x141fe40000000006 */
[----:B------:R-:W-:-:S02]  /*1880*/  DADD R4, R4, -R6 ;  /* 0x0000000004047229 */ /* 0x000fc40000000806 */
[C-C-:B-1----:R-:W-:Y:S02]  /*1890*/  DADD R12, R10.reuse, R10.reuse ;  /* 0x000000000a0c7229 */ /* 0x142fe4000000000a */
[----:B------:R-:W-:Y:S02]  /*18a0*/  DADD R10, R10, -R10 ;  /* 0x000000000a0a7229 */ /* 0x000fe4000000080a */
[C---:B------:R-:W-:Y:S02]  /*18b0*/  DFMA R6, R8.reuse, UR8, RZ ;  /* 0x0000000808067c2b */ /* 0x040fe400080000ff */
[----:B------:R-:W-:Y:S02]  /*18c0*/  DFMA R14, R8, UR10, RZ ;  /* 0x0000000a080e7c2b */ /* 0x000fe400080000ff */
[----:B------:R-:W-:Y:S02]  /*18d0*/  DMUL R12, R12, 0.5 ;  /* 0x3fe000000c0c7828 */ /* 0x000fe40000000000 */
[----:B------:R-:W-:-:S02]  /*18e0*/  DFMA R8, R4, UR12, RZ ;  /* 0x0000000c04087c2b */ /* 0x000fc400080000ff */
        /* <DEDUP_REMOVED lines=11> */
.L_x_369:
[----:B------:R-:W-:Y:S05]  /*19a0*/  BSYNC.RECONVERGENT B0 ;  /* 0x0000000000007941 */ /* 0x000fea0003800200 */
.L_x_368:
[----:B------:R-:W-:Y:S06]  /*19b0*/  BAR.SYNC.DEFER_BLOCKING 0x0 ;  /* 0x0000000000007b1d */ /* 0x000fec0000010000 */
[----:B------:R-:W-:Y:S05]  /*19c0*/  @P2 EXIT ;  /* 0x000000000000294d */ /* 0x000fea0003800000 */
[----:B01----:R-:W-:Y:S04]  /*19d0*/  LDS.64 R4, [R0] ;  /* 0x0000000000047984 */ /* 0x003fe80000000a00 */
        /* <DEDUP_REMOVED lines=8> */
[----:B------:R-:W-:Y:S02]  /*1a60*/  DFMA R8, R4, UR12, RZ ;  /* 0x0000000c04087c2b */ /* 0x000fe400080000ff */
[----:B------:R-:W-:-:S02]  /*1a70*/  DMUL R12, R12, 0.5 ;  /* 0x3fe000000c0c7828 */ /* 0x000fc40000000000 */
[----:B------:R-:W-:-:S04]  /*1a80*/  DFMA R4, R4, UR14, RZ ;  /* 0x0000000e04047c2b */ /* 0x000fc800080000ff */
[----:B------:R-:W-:Y:S02]  /*1a90*/  DFMA R8, R10, UR20, R8 ;  /* 0x000000140a087c2b */ /* 0x000fe40008000008 */
[C---:B------:R-:W-:Y:S02]  /*1aa0*/  DFMA R6, R12.reuse, UR16, R6 ;  /* 0x000000100c067c2b */ /* 0x040fe40008000006 */
        /* <DEDUP_REMOVED lines=10> */
[----:B-1----:R-:W-:-:S05]  /*1b50*/  IMAD.WIDE R2, R3, 0x8, R12 ;  /* 0x0000000803027825 */ /* 0x002fca00078e020c */
[----:B------:R-:W-:Y:S04]  /*1b60*/  STG.E.64 desc[UR4][R2.64+0x48], R4 ;  /* 0x0000480402007986 */ /* 0x000fe8000c101b04 */
[----:B------:R-:W-:Y:S04]  /*1b70*/  STG.E.64 desc[UR4][R2.64], R10 ;  /* 0x0000000a02007986 */ /* 0x000fe8000c101b04 */
[----:B------:R-:W-:Y:S01]  /*1b80*/  STG.E.64 desc[UR4][R2.64+0x90], R6 ;  /* 0x0000900602007986 */ /* 0x000fe2000c101b04 */
[----:B------:R-:W-:Y:S05]  /*1b90*/  EXIT ;  /* 0x000000000000794d */ /* 0x000fea0003800000 */
.L_x_370:
        /* <DEDUP_REMOVED lines=14> */
.L_x_459:


//--------------------- .text._Z32massMatrixMultiplyConstantKernelILi2ELi6ELi3EEvidPKdS1_S1_S1_S1_S1_S1_Pd --------------------------
	.section	.text._Z32massMatrixMultiplyConstantKernelILi2ELi6ELi3EEvidPKdS1_S1_S1_S1_S1_S1_Pd,"ax",@progbits
	.align	128
        .global         _Z32massMatrixMultiplyConstantKernelILi2ELi6ELi3EEvidPKdS1_S1_S1_S1_S1_S1_Pd
        .type           _Z32massMatrixMultiplyConstantKernelILi2ELi6ELi3EEvidPKdS1_S1_S1_S1_S1_S1_Pd,@function
        .size           _Z32massMatrixMultiplyConstantKernelILi2ELi6ELi3EEvidPKdS1_S1_S1_S1_S1_S1_Pd,(.L_x_460 - _Z32massMatrixMultiplyConstantKernelILi2ELi6ELi3EEvidPKdS1_S1_S1_S1_S1_S1_Pd)
        .other          _Z32massMatrixMultiplyConstantKernelILi2ELi6ELi3EEvidPKdS1_S1_S1_S1_S1_S1_Pd,@"STO_CUDA_ENTRY STV_DEFAULT"
_Z32massMatrixMultiplyConstantKernelILi2ELi6ELi3EEvidPKdS1_S1_S1_S1_S1_S1_Pd:
.text._Z32massMatrixMultiplyConstantKernelILi2ELi6ELi3EEvidPKdS1_S1_S1_S1_S1_S1_Pd:
        /* <DEDUP_REMOVED lines=15> */
[C---:B------:R-:W-:Y:S01]  /*00f0*/  LOP3.LUT R29, R9.reuse, 0x1, RZ, 0xc0, !PT ;  /* 0x00000001091d7812 */ /* 0x040fe200078ec0ff */
[C---:B------:R-:W-:Y:S01]  /*0100*/  IMAD R5, R0.reuse, 0x5e8, R9 ;  /* 0x000005e800057824 */ /* 0x040fe200078e0209 */
[----:B------:R-:W-:Y:S01]  /*0110*/  ISETP.LT.U32.AND P0, PT, R9, 0x4, !P0 ;  /* 0x000000040900780c */ /* 0x000fe20004701070 */
[----:B---3--:R0:W2:Y:S01]  /*0120*/  LDG.E.64.CONSTANT R12, desc[UR4][R2.64] ;  /* 0x00000004020c7981 */ /* 0x0080a2000c1e9b00 */
[----:B------:R-:W-:Y:S02]  /*0130*/  ISETP.GE.AND P1, PT, R0, UR6, PT ;  /* 0x0000000600007c0c */ /* 0x000fe4000bf26270 */
[----:B------:R-:W-:Y:S02]  /*0140*/  CS2R R38, SRZ ;  /* 0x0000000000267805 */ /* 0x000fe4000001ff00 */
[----:B------:R-:W-:-:S02]  /*0150*/  CS2R R106, SRZ ;  /* 0x00000000006a7805 */ /* 0x000fc4000001ff00 */
[----:B------:R-:W-:Y:S01]  /*0160*/  CS2R R36, SRZ ;  /* 0x0000000000247805 */ /* 0x000fe2000001ff00 */
[----:B----4-:R-:W-:-:S04]  /*0170*/  IMAD.WIDE R86, R5, 0x8, R86 ;  /* 0x0000000805567825 */ /* 0x010fc800078e0256 */
[----:B------:R-:W1:Y:S01]  /*0180*/  @P0 LDC.64 R14, c[0x0][0x3c0] ;  /* 0x0000f000ff0e0b82 */ /* 0x000e620000000a00 */
[----:B0-----:R-:W-:Y:S01]  /*0190*/  @P0 LOP3.LUT R3, R29, 0x2, R9, 0xf8, !PT ;  /* 0x000000021d030812 */ /* 0x001fe200078ef809 */
[----:B------:R0:W5:Y:S04]  /*01a0*/  @!P1 LDG.E.64.CONSTANT R6, desc[UR4][R86.64] ;  /* 0x0000000456069981 */ /* 0x000168000c1e9b00 */
[----:B------:R-:W-:Y:S01]  /*01b0*/  @P0 IMAD R3, R0, 0x8, R3 ;  /* 0x0000000800030824 */ /* 0x000fe200078e0203 */
[----:B------:R0:W5:Y:S04]  /*01c0*/  @!P1 LDG.E.64.CONSTANT R64, desc[UR4][R86.64+0x6c0] ;  /* 0x0006c00456409981 */ /* 0x000168000c1e9b00 */
[----:B------:R0:W5:Y:S04]  /*01d0*/  @!P1 LDG.E.64.CONSTANT R66, desc[UR4][R86.64+0x1440] ;  /* 0x0014400456429981 */ /* 0x000168000c1e9b00 */
[----:B------:R0:W5:Y:S04]  /*01e0*/  @!P1 LDG.E.64.CONSTANT R116, desc[UR4][R86.64+0xd80] ;  /* 0x000d800456749981 */ /* 0x000168000c1e9b00 */
[----:B------:R0:W5:Y:S04]  /*01f0*/  @!P1 LDG.E.64.CONSTANT R38, desc[UR4][R86.64+0x1b00] ;  /* 0x001b000456269981 */ /* 0x000168000c1e9b00 */
[----:B------:R0:W5:Y:S01]  /*0200*/  @!P1 LDG.E.64.CONSTANT R106, desc[UR4][R86.64+0x21c0] ;  /* 0x0021c004566a9981 */ /* 0x000162000c1e9b00 */
[----:B-1----:R-:W-:-:S03]  /*0210*/  @P0 IMAD.WIDE R14, R3, 0x8, R14 ;  /* 0x00000008030e0825 */ /* 0x002fc600078e020e */
[----:B------:R0:W5:Y:S04]  /*0220*/  @!P1 LDG.E.64.CONSTANT R36, desc[UR4][R86.64+0x2880] ;  /* 0x0028800456249981 */ /* 0x000168000c1e9b00 */
        /* <DEDUP_REMOVED lines=8> */
[----:B------:R-:W-:-:S04]  /*02b0*/  VIADD R3, R83, 0x1b00 ;  /* 0x00001b0053037836 */ /* 0x000fc80000000000 */
[----:B------:R-:W-:Y:S01]  /*02c0*/  IMAD R2, R2, 0x6, RZ ;  /* 0x0000000602027824 */ /* 0x000fe200078e02ff */
[----:B------:R-:W-:Y:S01]  /*02d0*/  ISETP.GT.U32.AND P2, PT, R9, 0x3, PT ;  /* 0x000000030900780c */ /* 0x000fe20003f44070 */
[----:B------:R-:W-:Y:S02]  /*02e0*/  VIADD R5, R83, 0x6c0 ;  /* 0x000006c053057836 */ /* 0x000fe40000000000 */
[----:B------:R-:W-:Y:S01]  /*02f0*/  IMAD.MOV R2, RZ, RZ, -R2 ;  /* 0x000000ffff027224 */ /* 0x000fe200078e0a02 */
[----:B-1----:R-:W-:-:S04]  /*0300*/  LEA R92, R8, R3, 0x18 ;  /* 0x00000003085c7211 */ /* 0x002fc800078ec0ff */
[----:B------:R-:W-:Y:S02]  /*0310*/  PRMT R88, R2, 0x7710, RZ ;  /* 0x0000771002587816 */ /* 0x000fe400000000ff */
[----:B------:R-:W-:Y:S01]  /*0320*/  LEA R2, R8, R5, 0x18 ;  /* 0x0000000508027211 */ /* 0x000fe200078ec0ff */
[C---:B------:R-:W-:Y:S01]  /*0330*/  IMAD R3, R9.reuse, 0x8, R92 ;  /* 0x0000000809037824 */ /* 0x040fe200078e025c */
[----:B------:R-:W-:Y:S01]  /*0340*/  ISETP.GT.U32.AND P3, PT, R9, 0xb, PT ;  /* 0x0000000b0900780c */ /* 0x000fe20003f64070 */
[--C-:B------:R-:W-:Y:S01]  /*0350*/  IMAD.IADD R88, R88, 0x1, R9.reuse ;  /* 0x0000000158587824 */ /* 0x100fe200078e0209 */
[----:B------:R-:W-:Y:S01]  /*0360*/  SHF.R.U32.HI R4, RZ, 0x1, R9 ;  /* 0x00000001ff047819 */ /* 0x000fe20000011609 */
[----:B------:R-:W-:Y:S01]  /*0370*/  IMAD R9, R11, 0x6c0, R2 ;  /* 0x000006c00b097824 */ /* 0x000fe200078e0202 */
[----:B------:R-:W-:Y:S02]  /*0380*/  BSSY.RECONVERGENT B0, `(.L_x_371) ;  /* 0x0000020000007945 */ /* 0x000fe40003800200 */
[----:B------:R-:W-:Y:S01]  /*0390*/  LOP3.LUT R88, R88, 0xffff, RZ, 0xc0, !PT ;  /* 0x0000ffff58587812 */ /* 0x000fe200078ec0ff */
[----:B------:R-:W-:-:S02]  /*03a0*/  IMAD R2, R4, 0x30, R9 ;  /* 0x0000003004027824 */ /* 0x000fc400078e0209 */
        /* <DEDUP_REMOVED lines=9> */
[----:B------:R-:W2:Y:S01]  /*0440*/  LDCU.64 UR16, c[0x3][0x710] ;  /* 0x00c0e200ff1077ac */ /* 0x000ea20008000a00 */
[----:B------:R-:W3:Y:S03]  /*0450*/  LDCU.64 UR18, c[0x3][0x8d0] ;  /* 0x00c11a00ff1277ac */ /* 0x000ee60008000a00 */
[C---:B-1----:R-:W-:Y:S02]  /*0460*/  DFMA R14, R12.reuse, UR8, RZ ;  /* 0x000000080c0e7c2b */ /* 0x042fe400080000ff */
[----:B------:R-:W-:-:S02]  /*0470*/  DFMA R20, R12, UR10, RZ ;  /* 0x0000000a0c147c2b */ /* 0x000fc400080000ff */
[C---:B0-----:R-:W-:Y:S02]  /*0480*/  DFMA R18, R16.reuse, UR12, RZ ;  /* 0x0000000c10127c2b */ /* 0x041fe400080000ff */
[----:B------:R-:W-:Y:S02]  /*0490*/  DFMA R22, R16, UR14, RZ ;  /* 0x0000000e10167c2b */ /* 0x000fe400080000ff */
[----:B--2---:R-:W-:Y:S02]  /*04a0*/  DFMA R24, R12, UR16, RZ ;  /* 0x000000100c187c2b */ /* 0x004fe400080000ff */
[----:B---3--:R-:W-:Y:S02]  /*04b0*/  DFMA R26, R16, UR18, RZ ;  /* 0x00000012101a7c2b */ /* 0x008fe400080000ff */
        /* <DEDUP_REMOVED lines=12> */
.L_x_372:
[----:B------:R-:W-:Y:S05]  /*0580*/  BSYNC.RECONVERGENT B0 ;  /* 0x0000000000007941 */ /* 0x000fea0003800200 */
.L_x_371:
[----:B------:R-:W-:Y:S01]  /*0590*/  BAR.SYNC.DEFER_BLOCKING 0x0 ;  /* 0x0000000000007b1d */ /* 0x000fe20000010000 */
[----:B01----:R-:W-:-:S05]  /*05a0*/  IMAD R3, R88, 0x30, R5 ;  /* 0x0000003058037824 */ /* 0x003fca00078e0205 */
[----:B------:R-:W-:Y:S04]  /*05b0*/  BSSY.RECONVERGENT B0, `(.L_x_373) ;  /* 0x000001e000007945 */ /* 0x000fe80003800200 */
[----:B------:R-:W-:Y:S05]  /*05c0*/  @P3 BRA `(.L_x_374) ;  /* 0x0000000000703947 */ /* 0x000fea0003800000 */
[----:B------:R-:W-:Y:S01]  /*05d0*/  IMAD R4, R4, 0xf0, R2 ;  /* 0x000000f004047824 */ /* 0x000fe200078e0202 */
[----:B------:R-:W0:Y:S03]  /*05e0*/  LDCU.128 UR8, c[0x3][0x8c0] ;  /* 0x00c11800ff0877ac */ /* 0x000e260008000c00 */
[----:B------:R-:W-:Y:S01]  /*05f0*/  IMAD R29, R29, 0x8, R4 ;  /* 0x000000081d1d7824 */ /* 0x000fe200078e0204 */
[----:B------:R-:W1:Y:S04]  /*0600*/  LDCU.128 UR12, c[0x3][0x700] ;  /* 0x00c0e000ff0c77ac */ /* 0x000e680008000c00 */
[----:B------:R-:W-:Y:S01]  /*0610*/  LDS.64 R12, [R29] ;  /* 0x000000001d0c7984 */ /* 0x000fe20000000a00 */
[----:B------:R-:W2:Y:S03]  /*0620*/  LDCU.64 UR16, c[0x3][0x8d0] ;  /* 0x00c11a00ff1077ac */ /* 0x000ea60008000a00 */
[----:B------:R-:W3:Y:S01]  /*0630*/  LDS.64 R14, [R29+0x30] ;  /* 0x000030001d0e7984 */ /* 0x000ee20000000a00 */
[----:B------:R-:W4:Y:S01]  /*0640*/  LDCU.64 UR18, c[0x3][0x710] ;  /* 0x00c0e200ff1277ac */ /* 0x000f220008000a00 */
[----:B---3-5:R-:W-:-:S02]  /*0650*/  DADD R16, R12, -R14 ;  /* 0x000000000c107229 */ /* 0x028fc4000000080e */
[----:B------:R-:W-:-:S06]  /*0660*/  DADD R12, R12, R14 ;  /* 0x000000000c0c7229 */ /* 0x000fcc000000000e */
[----:B0-----:R-:W-:Y:S02]  /*0670*/  DFMA R14, R16, UR8, RZ ;  /* 0x00000008100e7c2b */ /* 0x001fe400080000ff */
[----:B-1----:R-:W-:Y:S02]  /*0680*/  DFMA R18, R12, UR12, RZ ;  /* 0x0000000c0c127c2b */ /* 0x002fe400080000ff */
[----:B------:R-:W-:Y:S02]  /*0690*/  DFMA R20, R16, UR10, RZ ;  /* 0x0000000a10147c2b */ /* 0x000fe400080000ff */
[----:B------:R-:W-:Y:S02]  /*06a0*/  DFMA R22, R12, UR14, RZ ;  /* 0x0000000e0c167c2b */ /* 0x000fe400080000ff */
[----:B--2---:R-:W-:Y:S02]  /*06b0*/  DFMA R24, R16, UR16, RZ ;  /* 0x0000001010187c2b */ /* 0x004fe400080000ff */
[----:B----4-:R-:W-:-:S02]  /*06c0*/  DFMA R26, R12, UR18, RZ ;  /* 0x000000120c1a7c2b */ /* 0x010fc400080000ff */
[C-C-:B------:R-:W-:Y:S02]  /*06d0*/  DADD R12, R14.reuse, R18.reuse ;  /* 0x000000000e0c7229 */ /* 0x140fe40000000012 */
[----:B------:R-:W-:Y:S02]  /*06e0*/  DADD R14, -R14, R18 ;  /* 0x000000000e0e7229 */ /* 0x000fe40000000112 */
[----:B------:R-:W-:Y:S02]  /*06f0*/  DADD R16, R20, R22 ;  /* 0x0000000014107229 */ /* 0x000fe40000000016 */
[----:B------:R-:W-:Y:S01]  /*0700*/  DADD R18, R24, R26 ;  /* 0x0000000018127229 */ /* 0x000fe2000000001a */
[----:B------:R0:W-:Y:S01]  /*0710*/  STS.64 [R29], R12 ;  /* 0x0000000c1d007388 */ /* 0x0001e20000000a00 */
[----:B------:R-:W-:Y:S02]  /*0720*/  DADD R20, -R20, R22 ;  /* 0x0000000014147229 */ /* 0x000fe40000000116 */
[----:B------:R-:W-:Y:S01]  /*0730*/  DADD R24, -R24, R26 ;  /* 0x0000000018187229 */ /* 0x000fe2000000011a */
[----:B------:R0:W-:Y:S04]  /*0740*/  STS.64 [R29+0xf0], R14 ;  /* 0x0000f00e1d007388 */ /* 0x0001e80000000a00 */
[----:B------:R0:W-:Y:S04]  /*0750*/  STS.64 [R29+0x30], R16 ;  /* 0x000030101d007388 */ /* 0x0001e80000000a00 */
[----:B------:R0:W-:Y:S04]  /*0760*/  STS.64 [R29+0xc0], R20 ;  /* 0x0000c0141d007388 */ /* 0x0001e80000000a00 */
[----:B------:R0:W-:Y:S04]  /*0770*/  STS.64 [R29+0x60], R18 ;  /* 0x000060121d007388 */ /* 0x0001e80000000a00 */
[----:B------:R0:W-:Y:S02]  /*0780*/  STS.64 [R29+0x90], R24 ;  /* 0x000090181d007388 */ /* 0x0001e40000000a00 */
.L_x_374:
[----:B------:R-:W-:Y:S05]  /*0790*/  BSYNC.RECONVERGENT B0 ;  /* 0x0000000000007941 */ /* 0x000fea0003800200 */
.L_x_373:
[----:B------:R-:W-:Y:S01]  /*07a0*/  BAR.SYNC.DEFER_BLOCKING 0x0 ;  /* 0x0000000000007b1d */ /* 0x000fe20000010000 */
[----:B------:R-:W-:-:S05]  /*07b0*/  CS2R R110, SRZ ;  /* 0x00000000006e7805 */ /* 0x000fca000001ff00 */
[----:B------:R-:W1:Y:S01]  /*07c0*/  LDCU.128 UR8, c[0x3][0x8c0] ;  /* 0x00c11800ff0877ac */ /* 0x000e620008000c00 */
[----:B------:R-:W2:Y:S01]  /*07d0*/  LDCU.128 UR12, c[0x3][0x700] ;  /* 0x00c0e000ff0c77ac */ /* 0x000ea20008000c00 */
[----:B------:R-:W3:Y:S01]  /*07e0*/  LDCU.64 UR16, c[0x3][0x8d0] ;  /* 0x00c11a00ff1077ac */ /* 0x000ee20008000a00 */
[----:B------:R-:W4:Y:S01]  /*07f0*/  LDCU.64 UR18, c[0x3][0x710] ;  /* 0x00c0e200ff1277ac */ /* 0x000f220008000a00 */
[C-C-:B------:R-:W-:Y:S01]  /*0800*/  IMAD R81, R88.reuse, 0x8, R92.reuse ;  /* 0x0000000858517824 */ /* 0x140fe200078e025c */
[----:B------:R-:W4:Y:S01]  /*0810*/  @!P1 LDG.E.64.CONSTANT R110, desc[UR4][R86.64+0x7e0] ;  /* 0x0007e004566e9981 */ /* 0x000f22000c1e9b00 */
[C---:B------:R-:W-:Y:S01]  /*0820*/  IMAD R9, R88.reuse, 0x8, R9 ;  /* 0x0000000858097824 */ /* 0x040fe200078e0209 */
[----:B------:R-:W-:Y:S01]  /*0830*/  CS2R R112, SRZ ;  /* 0x0000000000707805 */ /* 0x000fe2000001ff00 */
[C---:B------:R-:W-:Y:S01]  /*0840*/  IMAD R5, R75.reuse, -0xf0, R5 ;  /* 0xffffff104b057824 */ /* 0x040fe200078e0205 */
[----:B0-----:R-:W0:Y:S01]  /*0850*/  LDS.128 R12, [R3] ;  /* 0x00000000030c7984 */ /* 0x001e220000000c00 */
[----:B------:R-:W-:Y:S01]  /*0860*/  IMAD R92, R75, 0x30, R92 ;  /* 0x000000304b5c7824 */ /* 0x000fe200078e025c */
[----:B------:R-:W-:Y:S01]  /*0870*/  CS2R R90, SRZ ;  /* 0x00000000005a7805 */ /* 0x000fe2000001ff00 */
[----:B------:R-:W-:Y:S01]  /*0880*/  IMAD R73, R88, 0x28, R81 ;  /* 0x0000002858497824 */ /* 0x000fe200078e0251 */
[----:B------:R-:W4:Y:S01]  /*0890*/  @!P1 LDG.E.64.CONSTANT R112, desc[UR4][R86.64+0x120] ;  /* 0x0001200456709981 */ /* 0x000f22000c1e9b00 */
[----:B------:R-:W-:-:S02]  /*08a0*/  LEA R10, R8, R83, 0x18 ;  /* 0x00000053080a7211 */ /* 0x000fc400078ec0ff */
[----:B------:R-:W-:Y:S02]  /*08b0*/  CS2R R104, SRZ ;  /* 0x0000000000687805 */ /* 0x000fe4000001ff00 */
[----:B------:R-:W-:Y:S01]  /*08c0*/  CS2R R108, SRZ ;  /* 0x00000000006c7805 */ /* 0x000fe2000001ff00 */
[----:B------:R-:W4:Y:S01]  /*08d0*/  @!P1 LDG.E.64.CONSTANT R90, desc[UR4][R86.64+0x1560] ;  /* 0x00156004565a9981 */ /* 0x000f22000c1e9b00 */
[----:B------:R-:W-:Y:S01]  /*08e0*/  IMAD R4, R88, 0x8, R5 ;  /* 0x0000000858047824 */ /* 0x000fe200078e0205 */
[----:B------:R-:W4:Y:S02]  /*08f0*/  LDCU.64 UR6, c[0x0][0x388] ;  /* 0x00007100ff0677ac */ /* 0x000f240008000a00 */
[----:B------:R-:W4:Y:S04]  /*0900*/  @!P1 LDG.E.64.CONSTANT R104, desc[UR4][R86.64+0x1c20] ;  /* 0x001c200456689981 */ /* 0x000f28000c1e9b00 */
[----:B------:R-:W4:Y:S01]  /*0910*/  @!P1 LDG.E.64.CONSTANT R108, desc[UR4][R86.64+0xea0] ;  /* 0x000ea004566c9981 */ /* 0x000f22000c1e9b00 */
[----:B0----5:R-:W-:-:S02]  /*0920*/  DADD R16, R12, -R14 ;  /* 0x000000000c107229 */ /* 0x021fc4000000080e */
[----:B------:R-:W-:-:S06]  /*0930*/  DADD R12, R12, R14 ;  /* 0x000000000c0c7229 */ /* 0x000fcc000000000e */
[----:B-1----:R-:W-:Y:S02]  /*0940*/  DFMA R18, R16, UR8, RZ ;  /* 0x0000000810127c2b */ /* 0x002fe400080000ff */
[----:B--2---:R-:W-:Y:S02]  /*0950*/  DFMA R20, R12, UR12, RZ ;  /* 0x0000000c0c147c2b */ /* 0x004fe400080000ff */
[----:B---3--:R-:W-:Y:S02]  /*0960*/  DFMA R14, R16, UR16, RZ ;  /* 0x00000010100e7c2b */ /* 0x008fe400080000ff */
[----:B----4-:R-:W-:Y:S02]  /*0970*/  DFMA R26, R12, UR18, RZ ;  /* 0x000000120c1a7c2b */ /* 0x010fe400080000ff */
[----:B------:R-:W-:Y:S02]  /*0980*/  DFMA R22, R16, UR10, RZ ;  /* 0x0000000a10167c2b */ /* 0x000fe400080000ff */
[----:B------:R-:W-:-:S02]  /*0990*/  DFMA R24, R12, UR14, RZ ;  /* 0x0000000e0c187c2b */ /* 0x000fc400080000ff */
[C-C-:B------:R-:W-:Y:S02]  /*09a0*/  DADD R16, R18.reuse, R20.reuse ;  /* 0x0000000012107229 */ /* 0x140fe40000000014 */
[----:B------:R-:W-:Y:S02]  /*09b0*/  DADD R18, -R18, R20 ;  /* 0x0000000012127229 */ /* 0x000fe40000000114 */
[----:B------:R-:W-:Y:S02]  /*09c0*/  DADD R12, R14, R26 ;  /* 0x000000000e0c7229 */ /* 0x000fe4000000001a */
[----:B------:R-:W-:Y:S02]  /*09d0*/  DADD R20, R22, R24 ;  /* 0x0000000016147229 */ /* 0x000fe40000000018 */
[----:B------:R-:W-:Y:S02]  /*09e0*/  DADD R14, -R14, R26 ;  /* 0x000000000e0e7229 */ /* 0x000fe4000000011a */
[----:B------:R-:W-:Y:S01]  /*09f0*/  DADD R22, -R22, R24 ;  /* 0x0000000016167229 */ /* 0x000fe20000000118 */
        /* <DEDUP_REMOVED lines=14> */
[----:B------:R-:W-:Y:S04]  /*0ae0*/  LDS.64 R14, [R4] ;  /* 0x00000000040e7984 */ /* 0x000fe80000000a00 */
[----:B------:R-:W4:Y:S04]  /*0af0*/  LDS.128 R56, [R10+0x1b00] ;  /* 0x001b00000a387984 */ /* 0x000f280000000c00 */
[----:B------:R-:W-:Y:S04]  /*0b00*/  LDS.64 R96, [R73+0x10] ;  /* 0x0000100049607984 */ /* 0x000fe80000000a00 */
[----:B------:R-:W4:Y:S04]  /*0b10*/  LDS.128 R20, [R5+0x10] ;  /* 0x0000100005147984 */ /* 0x000f280000000c00 */
[----:B------:R-:W4:Y:S04]  /*0b20*/  LDS.64 R68, [R9+0x90] ;  /* 0x0000900009447984 */ /* 0x000f280000000a00 */
[----:B------:R-:W4:Y:S04]  /*0b30*/  LDS.64 R12, [R4+0x120] ;  /* 0x00012000040c7984 */ /* 0x000f280000000a00 */
[----:B------:R-:W4:Y:S04]  /*0b40*/  LDS.64 R94, [R73+0x18] ;  /* 0x00001800495e7984 */ /* 0x000f280000000a00 */
[----:B------:R-:W-:Y:S04]  /*0b50*/  LDS.64 R70, [R9+0xc0] ;  /* 0x0000c00009467984 */ /* 0x000fe80000000a00 */
[----:B------:R-:W4:Y:S04]  /*0b60*/  LDS.128 R52, [R92+0x20] ;  /* 0x000020005c347984 */ /* 0x000f280000000c00 */
[----:B------:R-:W-:Y:S04]  /*0b70*/  LDS.64 R16, [R4+0x240] ;  /* 0x0002400004107984 */ /* 0x000fe80000000a00 */
[----:B------:R-:W4:Y:S01]  /*0b80*/  LDS.128 R48, [R10+0x1b10] ;  /* 0x001b10000a307984 */ /* 0x000f220000000c00 */
        /* <DEDUP_REMOVED lines=10> */
[----:B---3--:R-:W-:-:S02]  /*0c30*/  DFMA R26, R98, R26, R102 ;  /* 0x0000001a621a722b */ /* 0x008fc40000000066 */
[----:B----4-:R-:W-:Y:S01]  /*0c40*/  DFMA R102, R44, R78, R24 ;  /* 0x0000004e2c66722b */ /* 0x010fe20000000018 */
[----:B------:R-:W3:Y:S01]  /*0c50*/  LDS.64 R24, [R4+0x5a0] ;  /* 0x0005a00004187984 */ /* 0x000ee20000000a00 */
        /* <DEDUP_REMOVED lines=8> */
[----:B------:R-:W-:Y:S01]  /*0ce0*/  DFMA R32, R76, R54, R68 ;  /* 0x000000364c20722b */ /* 0x000fe20000000044 */
[----:B------:R-:W-:Y:S01]  /*0cf0*/  VIADD R83, R83, 0x360 ;  /* 0x0000036053537836 */ /* 0x000fe20000000000 */
[----:B------:R-:W-:Y:S06]  /*0d00*/  BAR.SYNC.DEFER_BLOCKING 0x0 ;  /* 0x0000000000007b1d */ /* 0x000fec0000010000 */
[----:B------:R-:W-:-:S02]  /*0d10*/  DFMA R78, R28, R50, R78 ;  /* 0x000000321c4e722b */ /* 0x000fc4000000004e */
[----:B-1----:R-:W-:Y:S02]  /*0d20*/  DFMA R34, R18, R34, R20 ;  /* 0x000000221222722b */ /* 0x002fe40000000014 */
[C---:B------:R-:W-:Y:S02]  /*0d30*/  DMUL R20, R32.reuse, R64 ;  /* 0x0000004020147228 */ /* 0x040fe40000000000 */
[----:B------:R-:W-:Y:S02]  /*0d40*/  DMUL R66, R32, R66 ;  /* 0x0000004220427228 */ /* 0x000fe40000000000 */
[----:B--2---:R-:W-:Y:S01]  /*0d50*/  DFMA R78, R30, R60, R78 ;  /* 0x0000003c1e4e722b */ /* 0x004fe2000000004e */
[----:B------:R-:W-:-:S03]  /*0d60*/  LEA R8, R8, R83, 0x18 ;  /* 0x0000005308087211 */ /* 0x000fc600078ec0ff */
[C---:B------:R-:W-:Y:S02]  /*0d70*/  DFMA R20, R34.reuse, R6, R20 ;  /* 0x000000062214722b */ /* 0x040fe40000000014 */
[----:B------:R-:W-:Y:S01]  /*0d80*/  DFMA R66, R34, R64, R66 ;  /* 0x000000402242722b */ /* 0x000fe20000000042 */
[C---:B------:R-:W-:Y:S01]  /*0d90*/  IMAD R7, R11.reuse, 0x120, R8 ;  /* 0x000001200b077824 */ /* 0x040fe200078e0208 */
[----:B---3--:R-:W-:Y:S01]  /*0da0*/  DFMA R78, R24, R62, R78 ;  /* 0x0000003e184e722b */ /* 0x008fe2000000004e */
[----:B------:R-:W-:Y:S02]  /*0db0*/  IMAD R8, R11, 0x120, R10 ;  /* 0x000001200b087824 */ /* 0x000fe400078e020a */
[----:B------:R-:W-:Y:S02]  /*0dc0*/  IMAD R6, R88, 0x8, R7 ;  /* 0x0000000858067824 */ /* 0x000fe400078e0207 */
[----:B------:R-:W-:-:S03]  /*0dd0*/  IMAD R8, R75, 0x30, R8 ;  /* 0x000000304b087824 */ /* 0x000fc600078e0208 */
[C---:B------:R-:W-:Y:S01]  /*0de0*/  DFMA R26, R78.reuse, R116, R20 ;  /* 0x000000744e1a722b */ /* 0x040fe20000000014 */
[----:B------:R-:W-:Y:S01]  /*0df0*/  IMAD R7, R88, 0x8, R8 ;  /* 0x0000000858077824 */ /* 0x000fe200078e0208 */
[----:B------:R-:W-:Y:S01]  /*0e00*/  DFMA R76, R78, R38, R66 ;  /* 0x000000264e4c722b */ /* 0x000fe20000000042 */
[----:B------:R-:W-:Y:S01]  /*0e10*/  IMAD R11, R75, 0x30, R6 ;  /* 0x000000304b0b7824 */ /* 0x000fe200078e0206 */
[----:B------:R-:W-:-:S03]  /*0e20*/  CS2R R102, SRZ ;  /* 0x0000000000667805 */ /* 0x000fc6000001ff00 */
[----:B------:R-:W-:Y:S04]  /*0e30*/  STS.64 [R7], R26 ;  /* 0x0000001a07007388 */ /* 0x000fe80000000a00 */
[----:B------:R-:W-:Y:S01]  /*0e40*/  STS.64 [R11], R76 ;  /* 0x0000004c0b007388 */ /* 0x000fe20000000a00 */
[----:B------:R-:W-:Y:S06]  /*0e50*/  BAR.SYNC.DEFER_BLOCKING 0x0 ;  /* 0x0000000000007b1d */ /* 0x000fec0000010000 */
[----:B------:R-:W2:Y:S01]  /*0e60*/  @!P1 LDG.E.64.CONSTANT R102, desc[UR4][R86.64+0x22e0] ;  /* 0x0022e00456669981 */ /* 0x000ea2000c1e9b00 */
[----:B------:R-:W-:-:S03]  /*0e70*/  IMAD R92, R75, -0x28, R92 ;  /* 0xffffffd84b5c7824 */ /* 0x000fc600078e025c */
[----:B------:R-:W-:Y:S04]  /*0e80*/  LDS.64 R20, [R81] ;  /* 0x0000000051147984 */ /* 0x000fe80000000a00 */
[----:B------:R-:W0:Y:S04]  /*0e90*/  LDS.128 R64, [R8] ;  /* 0x0000000008407984 */ /* 0x000e280000000c00 */
[----:B------:R-:W1:Y:S01]  /*0ea0*/  LDS.128 R68, [R5+0x120] ;  /* 0x0001200005447984 */ /* 0x000e620000000c00 */
[----:B------:R-:W-:-:S03]  /*0eb0*/  IMAD R88, R88, -0x28, R73 ;  /* 0xffffffd858587824 */ /* 0x000fc600078e0249 */
[----:B------:R-:W-:Y:S04]  /*0ec0*/  LDS.64 R22, [R92] ;  /* 0x000000005c167984 */ /* 0x000fe80000000a00 */
[----:B------:R-:W3:Y:S04]  /*0ed0*/  LDS.64 R120, [R6] ;  /* 0x0000000006787984 */ /* 0x000ee80000000a00 */
[----:B------:R-:W4:Y:S01]  /*0ee0*/  LDS.64 R26, [R88+0x30] ;  /* 0x00003000581a7984 */ /* 0x000f220000000a00 */
[----:B------:R-:W-:-:S03]  /*0ef0*/  DMUL R32, R32, R38 ;  /* 0x0000002620207228 */ /* 0x000fc60000000000 */
[----:B------:R-:W-:Y:S04]  /*0f00*/  LDS.64 R74, [R92+0x30] ;  /* 0x000030005c4a7984 */ /* 0x000fe80000000a00 */
[----:B------:R-:W4:Y:S01]  /*0f10*/  LDS.64 R114, [R6+0x30] ;  /* 0x0000300006727984 */ /* 0x000f220000000a00 */
[----:B------:R-:W-:Y:S02]  /*0f20*/  DMUL R36, R36, UR6 ;  /* 0x0000000624247c28 */ /* 0x000fe40008000000 */
[----:B------:R-:W-:Y:S01]  /*0f30*/  DFMA R116, R34, R116, R32 ;  /* 0x000000742274722b */ /* 0x000fe20000000020 */
[----:B------:R-:W4:Y:S04]  /*0f40*/  LDS.64 R82, [R9+0x120] ;  /* 0x0001200009527984 */ /* 0x000f280000000a00 */
[----:B------:R-:W-:Y:S04]  /*0f50*/  LDS.64 R72, [R88+0x60] ;  /* 0x0000600058487984 */ /* 0x000fe80000000a00 */
[----:B------:R-:W4:Y:S01]  /*0f60*/  LDS.128 R32, [R8+0x10] ;  /* 0x0000100008207984 */ /* 0x000f220000000c00 */
[----:B0-----:R-:W-:-:S03]  /*0f70*/  DMUL R64, R20, R64 ;  /* 0x0000004014407228 */ /* 0x001fc60000000000 */
[----:B------:R-:W-:Y:S05]  /*0f80*/  LDS.64 R80, [R9+0x180] ;  /* 0x0001800009507984 */ /* 0x000fea0000000a00 */
[----:B------:R-:W-:Y:S02]  /*0f90*/  DFMA R76, R14, R36, R64 ;  /* 0x000000240e4c722b */ /* 0x000fe40000000040 */
[----:B------:R-:W0:Y:S01]  /*0fa0*/  LDS.64 R64, [R9+0x150] ;  /* 0x0001500009407984 */ /* 0x000e220000000a00 */
[----:B-1----:R-:W-:-:S03]  /*0fb0*/  DFMA R68, R100, R68, RZ ;  /* 0x000000446444722b */ /* 0x002fc600000000ff */
[----:B------:R-:W1:Y:S02]  /*0fc0*/  LDS.128 R36, [R5+0x130] ;  /* 0x0001300005247984 */ /* 0x000e640000000c00 */
[----:B---3--:R-:W-:Y:S02]  /*0fd0*/  DFMA R120, R22, R120, R76 ;  /* 0x000000781678722b */ /* 0x008fe4000000004c */
[----:B------:R-:W-:Y:S01]  /*0fe0*/  LDS.64 R76, [R92+0x60] ;  /* 0x000060005c4c7984 */ /* 0x000fe20000000a00 */
[----:B------:R-:W-:-:S03]  /*0ff0*/  DFMA R118, R98, R70, R68 ;  /* 0x000000466276722b */ /* 0x000fc60000000044 */
[----:B------:R-:W3:Y:S02]  /*1000*/  LDS.64 R68, [R6+0x60] ;  /* 0x0000600006447984 */ /* 0x000ee40000000a00 */
[----:B----4-:R-:W-:Y:S02]  /*1010*/  DFMA R66, R26, R66, R120 ;  /* 0x000000421a42722b */ /* 0x010fe40000000078 */
[----:B------:R-:W4:Y:S06]  /*1020*/  LDS.64 R70, [R9+0x1b0] ;  /* 0x0001b00009467984 */ /* 0x000f2c0000000a00 */
[----:B------:R-:W-:-:S02]  /*1030*/  DFMA R114, R74, R114, R66 ;  /* 0x000000724a72722b */ /* 0x000fc40000000042 */
[----:B------:R-:W-:Y:S02]  /*1040*/  DFMA R82, R40, R82, RZ ;  /* 0x000000522852722b */ /* 0x000fe400000000ff */
[----:B------:R-:W-:Y:S01]  /*1050*/  DFMA R106, R78, R106, R116 ;  /* 0x0000006a4e6a722b */ /* 0x000fe20000000074 */
[----:B------:R-:W4:Y:S03]  /*1060*/  LDS.64 R78, [R88+0x90] ;  /* 0x00009000584e7984 */ /* 0x000f260000000a00 */
[----:B------:R-:W-:Y:S01]  /*1070*/  DFMA R114, R72, R32, R114 ;  /* 0x000000204872722b */ /* 0x000fe20000000072 */
[----:B------:R-:W4:Y:S04]  /*1080*/  LDS.64 R32, [R9+0x1e0] ;  /* 0x0001e00009207984 */ /* 0x000f280000000a00 */
[----:B------:R-:W-:Y:S01]  /*1090*/  LDS.64 R116, [R9+0x210] ;  /* 0x0002100009747984 */ /* 0x000fe20000000a00 */
[----:B0-----:R-:W-:-:S03]  /*10a0*/  DFMA R82, R64, R42, R82 ;  /* 0x0000002a4052722b */ /* 0x001fc60000000052 */
[----:B------:R-:W0:Y:S01]  /*10b0*/  LDS.128 R64, [R5+0x140] ;  /* 0x0001400005407984 */ /* 0x000e220000000c00 */
[----:B-1----:R-:W-:-:S04]  /*10c0*/  DFMA R36, R96, R36, R118 ;  /* 0x000000246024722b */ /* 0x002fc80000000076 */
[----:B------:R-:W-:Y:S02]  /*10d0*/  DFMA R80, R44, R80, R82 ;  /* 0x000000502c50722b */ /* 0x000fe40000000052 */
[----:B------:R-:W-:Y:S01]  /*10e0*/  LDS.64 R82, [R92+0x90] ;  /* 0x000090005c527984 */ /* 0x000fe20000000a00 */
[----:B---3--:R-:W-:-:S03]  /*10f0*/  DFMA R68, R76, R68, R114 ;  /* 0x000000444c44722b */ /* 0x008fc60000000072 */
[----:B------:R-:W1:Y:S01]  /*1100*/  LDS.64 R114, [R6+0x90] ;  /* 0x0000900006727984 */ /* 0x000e620000000a00 */
[----:B------:R-:W-:Y:S02]  /*1110*/  DFMA R120, R94, R38, R36 ;  /* 0x000000265e78722b */ /* 0x000fe40000000024 */
[----:B----4-:R-:W-:Y:S01]  /*1120*/  DFMA R70, R70, R46, R80 ;  /* 0x0000002e4646722b */ /* 0x010fe20000000050 */
[----:B------:R-:W-:Y:S01]  /*1130*/  LDS.128 R36, [R8+0x20] ;  /* 0x0000200008247984 */ /* 0x000fe20000000c00 */
[----:B------:R-:W-:-:S03]  /*1140*/  CS2R R118, SRZ ;  /* 0x0000000000767805 */ /* 0x000fc6000001ff00 */
[----:B------:R-:W3:Y:S04]  /*1150*/  LDS.64 R80, [R88+0xc0] ;  /* 0x0000c00058507984 */ /* 0x000ee80000000a00 */
[----:B------:R-:W4:Y:S01]  /*1160*/  @!P1 LDG.E.64.CONSTANT R118, desc[UR4][R86.64+0x29a0] ;  /* 0x0029a00456769981 */ /* 0x000f22000c1e9b00 */
[----:B------:R-:W-:-:S03]  /*1170*/  DFMA R68, R78, R34, R68 ;  /* 0x000000224e44722b */ /* 0x000fc60000000044 */
[----:B------:R-:W-:Y:S01]  /*1180*/  LDS.64 R88, [R88+0xf0] ;  /* 0x0000f00058587984 */ /* 0x000fe20000000a00 */
[----:B------:R-:W-:-:S03]  /*1190*/  DFMA R70, R52, R32, R70 ;  /* 0x000000203446722b */ /* 0x000fc60000000046 */
[----:B------:R-:W3:Y:S01]  /*11a0*/  LDS.128 R32, [R10+0x1b30] ;  /* 0x001b30000a207984 */ /* 0x000ee20000000c00 */
[----:B0-----:R-:W-:-:S08]  /*11b0*/  DFMA R64, R84, R64, R120 ;  /* 0x000000405440722b */ /* 0x001fd00000000078 */
[----:B------:R-:W-:Y:S02]  /*11c0*/  DFMA R120, R18, R66, R64 ;  /* 0x000000421278722b */ /* 0x000fe40000000040 */
[----:B------:R-:W0:Y:S01]  /*11d0*/  LDS.128 R64, [R10+0x1b40] ;  /* 0x001b40000a407984 */ /* 0x000e220000000c00 */
[----:B------:R-:W-:Y:S02]  /*11e0*/  DFMA R116, R116, R54, R70 ;  /* 0x000000367474722b */ /* 0x000fe40000000046 */
[----:B-1----:R-:W-:Y:S01]  /*11f0*/  DFMA R114, R82, R114, R68 ;  /* 0x000000725272722b */ /* 0x002fe20000000044 */
[----:B------:R-:W1:Y:S07]  /*1200*/  LDS.128 R68, [R10+0x1b50] ;  /* 0x001b50000a447984 */ /* 0x000e6e0000000c00 */
[----:B---3--:R-:W-:-:S02]  /*1210*/  DFMA R114, R80, R36, R114 ;  /* 0x000000245072722b */ /* 0x008fc40000000072 */
[----:B------:R-:W-:-:S08]  /*1220*/  DMUL R36, R116, R110 ;  /* 0x0000006e74247228 */ /* 0x000fd00000000000 */
[----:B------:R-:W-:Y:S02]  /*1230*/  DFMA R112, R120, R112, R36 ;  /* 0x000000707870722b */ /* 0x000fe40000000024 */
[----:B------:R-:W-:Y:S02]  /*1240*/  DFMA R36, R14, R32, RZ ;  /* 0x000000200e24722b */ /* 0x000fe400000000ff */
[----:B------:R-:W-:-:S06]  /*1250*/  DMUL R90, R116, R90 ;  /* 0x0000005a745a7228 */ /* 0x000fcc0000000000 */
[----:B------:R-:W-:Y:S02]  /*1260*/  DFMA R36, R12, R34, R36 ;  /* 0x000000220c24722b */ /* 0x000fe40000000024 */
[----:B------:R-:W-:Y:S02]  /*1270*/  DFMA R124, R120, R110, R90 ;  /* 0x0000006e787c722b */ /* 0x000fe4000000005a */
[----:B------:R-:W-:Y:S04]  /*1280*/  LDS.64 R90, [R92+0xc0] ;  /* 0x0000c0005c5a7984 */ /* 0x000fe80000000a00 */
[----:B------:R-:W3:Y:S01]  /*1290*/  LDS.64 R110, [R6+0xc0] ;  /* 0x0000c000066e7984 */ /* 0x000ee20000000a00 */
[----:B0-----:R-:W-:Y:S02]  /*12a0*/  DFMA R36, R16, R64, R36 ;  /* 0x000000401024722b */ /* 0x001fe40000000024 */
[----:B------:R-:W-:Y:S01]  /*12b0*/  DMUL R116, R116, R104 ;  /* 0x0000006874747228 */ /* 0x000fe20000000000 */
[----:B------:R-:W-:Y:S05]  /*12c0*/  LDS.64 R92, [R92+0xf0] ;  /* 0x0000f0005c5c7984 */ /* 0x000fea0000000a00 */
[----:B------:R-:W-:-:S08]  /*12d0*/  DFMA R36, R28, R66, R36 ;  /* 0x000000421c24722b */ /* 0x000fd00000000024 */
[----:B-1----:R-:W-:-:S08]  /*12e0*/  DFMA R36, R30, R68, R36 ;  /* 0x000000441e24722b */ /* 0x002fd00000000024 */
[----:B------:R-:W-:Y:S02]  /*12f0*/  DFMA R36, R24, R70, R36 ;  /* 0x000000461824722b */ /* 0x000fe40000000024 */
[----:B------:R-:W-:Y:S01]  /*1300*/  DFMA R120, R120, R108, R116 ;  /* 0x0000006c7878722b */ /* 0x000fe20000000074 */
[----:B------:R-:W-:-:S05]  /*1310*/  CS2R R116, SRZ ;  /* 0x0000000000747805 */ /* 0x000fca000001ff00 */
[----:B------:R-:W-:Y:S01]  /*1320*/  DFMA R122, R36, R108, R112 ;  /* 0x0000006c247a722b */ /* 0x000fe20000000070 */
[----:B------:R-:W-:Y:S01]  /*1330*/  CS2R R112, SRZ ;  /* 0x0000000000707805 */ /* 0x000fe2000001ff00 */
[----:B------:R-:W4:Y:S01]  /*1340*/  @!P1 LDG.E.64.CONSTANT R116, desc[UR4][R86.64+0x1680] ;  /* 0x0016800456749981 */ /* 0x000f22000c1e9b00 */
[----:B---3--:R-:W-:-:S04]  /*1350*/  DFMA R110, R90, R110, R114 ;  /* 0x0000006e5a6e722b */ /* 0x008fc80000000072 */
[----:B------:R-:W3:Y:S01]  /*1360*/  @!P1 LDG.E.64.CONSTANT R112, desc[UR4][R86.64+0x900] ;  /* 0x0009000456709981 */ /* 0x000ee2000c1e9b00 */
[----:B------:R-:W-:-:S06]  /*1370*/  CS2R R114, SRZ ;  /* 0x0000000000727805 */ /* 0x000fcc000001ff00 */
[----:B------:R-:W3:Y:S01]  /*1380*/  @!P1 LDG.E.64.CONSTANT R114, desc[UR4][R86.64+0x240] ;  /* 0x0002400456729981 */ /* 0x000ee2000c1e9b00 */
[----:B------:R-:W-:Y:S01]  /*1390*/  DFMA R124, R36, R104, R124 ;  /* 0x00000068247c722b */ /* 0x000fe2000000007c */
[----:B------:R-:W-:-:S06]  /*13a0*/  CS2R R104, SRZ ;  /* 0x0000000000687805 */ /* 0x000fcc000001ff00 */
[----:B------:R-:W3:Y:S01]  /*13b0*/  @!P1 LDG.E.64.CONSTANT R104, desc[UR4][R86.64+0x1d40] ;  /* 0x001d400456689981 */ /* 0x000ee2000c1e9b00 */
[----:B--2---:R-:W-:Y:S02]  /*13c0*/  DFMA R120, R36, R102, R120 ;  /* 0x000000662478722b */ /* 0x004fe40000000078 */
[----:B------:R-:W-:Y:S01]  /*13d0*/  DFMA R36, R88, R38, R110 ;  /* 0x000000265824722b */ /* 0x000fe2000000006e */
[----:B------:R-:W-:Y:S02]  /*13e0*/  CS2R R110, SRZ ;  /* 0x00000000006e7805 */ /* 0x000fe4000001ff00 */
[----:B------:R-:W-:Y:S01]  /*13f0*/  CS2R R102, SRZ ;  /* 0x0000000000667805 */ /* 0x000fe2000001ff00 */
[----:B------:R-:W0:Y:S04]  /*1400*/  LDS.64 R38, [R6+0xf0] ;  /* 0x0000f00006267984 */ /* 0x000e280000000a00 */
[----:B------:R-:W2:Y:S04]  /*1410*/  @!P1 LDG.E.64.CONSTANT R110, desc[UR4][R86.64+0xfc0] ;  /* 0x000fc004566e9981 */ /* 0x000ea8000c1e9b00 */
[----:B------:R-:W2:Y:S01]  /*1420*/  @!P1 LDG.E.64.CONSTANT R102, desc[UR4][R86.64+0x2400] ;  /* 0x0024000456669981 */ /* 0x000ea2000c1e9b00 */
[----:B------:R-:W-:Y:S06]  /*1430*/  BAR.SYNC.DEFER_BLOCKING 0x0 ;  /* 0x0000000000007b1d */ /* 0x000fec0000010000 */
[----:B------:R-:W-:Y:S01]  /*1440*/  DFMA R56, R56, R106, RZ ;  /* 0x0000006a3838722b */ /* 0x000fe200000000ff */
[----:B------:R-:W-:Y:S04]  /*1450*/  STS.64 [R7], R122 ;  /* 0x0000007a07007388 */ /* 0x000fe80000000a00 */
[----:B------:R-:W-:Y:S01]  /*1460*/  STS.64 [R11], R124 ;  /* 0x0000007c0b007388 */ /* 0x000fe20000000a00 */
[----:B0-----:R-:W-:-:S02]  /*1470*/  DFMA R36, R92, R38, R36 ;  /* 0x000000265c24722b */ /* 0x001fc40000000024 */
[----:B------:R-:W-:Y:S02]  /*1480*/  DFMA R126, R48, R106, RZ ;  /* 0x0000006a307e722b */ /* 0x000fe400000000ff */
[----:B------:R-:W-:Y:S01]  /*1490*/  DFMA R108, R106, R50, RZ ;  /* 0x000000326a6c722b */ /* 0x000fe200000000ff */
[----:B------:R-:W-:Y:S06]  /*14a0*/  BAR.SYNC.DEFER_BLOCKING 0x0 ;  /* 0x0000000000007b1d */ /* 0x000fec0000010000 */
[----:B------:R-:W-:Y:S02]  /*14b0*/  DADD R56, R56, R36 ;  /* 0x0000000038387229 */ /* 0x000fe40000000024 */
[----:B------:R-:W-:-:S02]  /*14c0*/  DFMA R130, R106, R62, RZ ;  /* 0x0000003e6a82722b */ /* 0x000fc400000000ff */
[----:B------:R-:W-:Y:S02]  /*14d0*/  DFMA R128, R106, R58, RZ ;  /* 0x0000003a6a80722b */ /* 0x000fe400000000ff */
[----:B------:R-:W-:Y:S01]  /*14e0*/  DFMA R58, R60, R106, RZ ;  /* 0x0000006a3c3a722b */ /* 0x000fe200000000ff */
[----:B------:R-:W0:Y:S04]  /*14f0*/  LDS.128 R48, [R5+0x240] ;  /* 0x0002400005307984 */ /* 0x000e280000000c00 */
[----:B------:R-:W1:Y:S01]  /*1500*/  LDS.128 R36, [R8] ;  /* 0x0000000008247984 */ /* 0x000e620000000c00 */
[----:B------:R-:W-:Y:S02]  /*1510*/  DFMA R60, R64, R120, R126 ;  /* 0x00000078403c722b */ /* 0x000fe4000000007e */
[----:B------:R-:W-:-:S02]  /*1520*/  DFMA R64, R120, R66, R108 ;  /* 0x000000427840722b */ /* 0x000fc4000000006c */
[C---:B------:R-:W-:Y:S01]  /*1530*/  DFMA R108, R120.reuse, R70, R130 ;  /* 0x00000046786c722b */ /* 0x040fe20000000082 */
[----:B------:R-:W-:Y:S01]  /*1540*/  LDS.64 R66, [R9+0x270] ;  /* 0x0002700009427984 */ /* 0x000fe20000000a00 */
[----:B------:R-:W-:Y:S02]  /*1550*/  DFMA R62, R120, R34, R128 ;  /* 0x00000022783e722b */ /* 0x000fe40000000080 */
[-C--:B------:R-:W-:Y:S01]  /*1560*/  DFMA R70, R32, R120.reuse, R56 ;  /* 0x000000782046722b */ /* 0x080fe20000000038 */
[----:B------:R-:W4:Y:S04]  /*1570*/  LDS.128 R32, [R5+0x250] ;  /* 0x0002500005207984 */ /* 0x000f280000000c00 */
[----:B------:R-:W4:Y:S01]  /*1580*/  LDS.64 R56, [R6] ;  /* 0x0000000006387984 */ /* 0x000f220000000a00 */
[----:B------:R-:W-:-:S03]  /*1590*/  DFMA R106, R68, R120, R58 ;  /* 0x00000078446a722b */ /* 0x000fc6000000003a */
[----:B------:R-:W4:Y:S01]  /*15a0*/  LDS.64 R68, [R9+0x240] ;  /* 0x0002400009447984 */ /* 0x000f220000000a00 */
[----:B0-----:R-:W-:Y:S02]  /*15b0*/  DFMA R48, R100, R48, RZ ;  /* 0x000000306430722b */ /* 0x001fe400000000ff */
[----:B-1----:R-:W-:-:S06]  /*15c0*/  DMUL R36, R20, R36 ;  /* 0x0000002414247228 */ /* 0x002fcc0000000000 */
[----:B------:R-:W-:Y:S02]  /*15d0*/  DFMA R50, R98, R50, R48 ;  /* 0x000000326232722b */ /* 0x000fe40000000030 */
[----:B------:R-:W0:Y:S01]  /*15e0*/  LDS.64 R48, [R9+0x2a0] ;  /* 0x0002a00009307984 */ /* 0x000e220000000a00 */
[----:B----4-:R-:W-:-:S08]  /*15f0*/  DMUL R118, R118, UR6 ;  /* 0x0000000676767c28 */ /* 0x010fd00008000000 */
[----:B------:R-:W-:Y:S02]  /*1600*/  DFMA R36, R12, R118, R36 ;  /* 0x000000760c24722b */ /* 0x000fe40000000024 */
[----:B------:R-:W-:-:S06]  /*1610*/  DFMA R32, R96, R32, R50 ;  /* 0x000000206020722b */ /* 0x000fcc0000000032 */
[----:B------:R-:W-:Y:S01]  /*1620*/  DFMA R50, R22, R56, R36 ;  /* 0x000000381632722b */ /* 0x000fe20000000024 */
[----:B------:R-:W1:Y:S01]  /*1630*/  LDS.64 R56, [R9+0x2d0] ;  /* 0x0002d00009387984 */ /* 0x000e620000000a00 */
[----:B------:R-:W-:Y:S02]  /*1640*/  DFMA R58, R94, R34, R32 ;  /* 0x000000225e3a722b */ /* 0x000fe40000000020 */
[----:B------:R-:W-:Y:S01]  /*1650*/  DFMA R68, R40, R68, RZ ;  /* 0x000000442844722b */ /* 0x000fe200000000ff */
[----:B------:R-:W-:Y:S04]  /*1660*/  LDS.64 R36, [R9+0x300] ;  /* 0x0003000009247984 */ /* 0x000fe80000000a00 */
[----:B------:R-:W4:Y:S03]  /*1670*/  LDS.128 R32, [R5+0x260] ;  /* 0x0002600005207984 */ /* 0x000f260000000c00 */
[----:B------:R-:W-:Y:S01]  /*1680*/  DFMA R68, R66, R42, R68 ;  /* 0x0000002a4244722b */ /* 0x000fe20000000044 */
[----:B------:R-:W4:Y:S01]  /*1690*/  LDS.64 R66, [R9+0x330] ;  /* 0x0003300009427984 */ /* 0x000f220000000a00 */
[----:B------:R-:W-:-:S06]  /*16a0*/  CS2R R120, SRZ ;  /* 0x0000000000787805 */ /* 0x000fcc000001ff00 */
[----:B0-----:R-:W-:Y:S01]  /*16b0*/  DFMA R68, R44, R48, R68 ;  /* 0x000000302c44722b */ /* 0x001fe20000000044 */
[----:B------:R-:W2:Y:S04]  /*16c0*/  @!P1 LDG.E.64.CONSTANT R120, desc[UR4][R86.64+0x2ac0] ;  /* 0x002ac00456789981 */ /* 0x000ea8000c1e9b00 */
[----:B------:R-:W0:Y:S03]  /*16d0*/  LDS.64 R48, [R6+0x30] ;  /* 0x0000300006307984 */ /* 0x000e260000000a00 */
[----:B-1----:R-:W-:Y:S02]  /*16e0*/  DFMA R56, R56, R46, R68 ;  /* 0x0000002e3838722b */ /* 0x002fe40000000044 */
[----:B----4-:R-:W-:-:S06]  /*16f0*/  DFMA R32, R84, R32, R58 ;  /* 0x000000205420722b */ /* 0x010fcc000000003a */
[----:B------:R-:W-:Y:S02]  /*1700*/  DFMA R36, R52, R36, R56 ;  /* 0x000000243424722b */ /* 0x000fe40000000038 */
[----:B------:R-:W1:Y:S01]  /*1710*/  LDS.128 R56, [R8+0x10] ;  /* 0x0000100008387984 */ /* 0x000e620000000c00 */
[----:B------:R-:W-:-:S05]  /*1720*/  DFMA R50, R26, R38, R50 ;  /* 0x000000261a32722b */ /* 0x000fca0000000032 */
[----:B------:R-:W-:Y:S02]  /*1730*/  DFMA R66, R66, R54, R36 ;  /* 0x000000364242722b */ /* 0x000fe40000000024 */
[----:B------:R-:W4:Y:S01]  /*1740*/  LDS.128 R36, [R10+0x1b60] ;  /* 0x001b60000a247984 */ /* 0x000f220000000c00 */
[----:B------:R-:W-:Y:S02]  /*1750*/  DFMA R118, R18, R34, R32 ;  /* 0x000000221276722b */ /* 0x000fe40000000020 */
[----:B0-----:R-:W-:Y:S01]  /*1760*/  DFMA R32, R74, R48, R50 ;  /* 0x000000304a20722b */ /* 0x001fe20000000032 */
[----:B------:R-:W0:Y:S02]  /*1770*/  LDS.128 R48, [R10+0x1b70] ;  /* 0x001b70000a307984 */ /* 0x000e240000000c00 */
[C---:B------:R-:W-:Y:S02]  /*1780*/  DMUL R116, R66.reuse, R116 ;  /* 0x0000007442747228 */ /* 0x040fe40000000000 */
[----:B---3--:R-:W-:-:S08]  /*1790*/  DMUL R124, R66, R112 ;  /* 0x00000070427c7228 */ /* 0x008fd00000000000 */
[C---:B------:R-:W-:Y:S02]  /*17a0*/  DFMA R124, R118.reuse, R114, R124 ;  /* 0x00000072767c722b */ /* 0x040fe4000000007c */
[----:B------:R-:W-:Y:S02]  /*17b0*/  DFMA R114, R118, R112, R116 ;  /* 0x000000707672722b */ /* 0x000fe40000000074 */
[----:B-1----:R-:W-:Y:S01]  /*17c0*/  DFMA R116, R72, R56, R32 ;  /* 0x000000384874722b */ /* 0x002fe20000000020 */
[----:B------:R-:W-:Y:S04]  /*17d0*/  LDS.64 R112, [R6+0x60] ;  /* 0x0000600006707984 */ /* 0x000fe80000000a00 */
[----:B------:R-:W1:Y:S01]  /*17e0*/  LDS.128 R32, [R10+0x1b80] ;  /* 0x001b80000a207984 */ /* 0x000e620000000c00 */
[----:B----4-:R-:W-:-:S08]  /*17f0*/  DFMA R68, R14, R36, RZ ;  /* 0x000000240e44722b */ /* 0x010fd000000000ff */
[----:B------:R-:W-:-:S08]  /*1800*/  DFMA R68, R12, R38, R68 ;  /* 0x000000260c44722b */ /* 0x000fd00000000044 */
[----:B0-----:R-:W-:-:S08]  /*1810*/  DFMA R68, R16, R48, R68 ;  /* 0x000000301044722b */ /* 0x001fd00000000044 */
[----:B------:R-:W-:Y:S02]  /*1820*/  DFMA R68, R28, R50, R68 ;  /* 0x000000321c44722b */ /* 0x000fe40000000044 */
[----:B------:R-:W-:Y:S01]  /*1830*/  DMUL R56, R66, R104 ;  /* 0x0000006842387228 */ /* 0x000fe20000000000 */
[----:B------:R-:W0:Y:S05]  /*1840*/  LDS.64 R66, [R6+0x90] ;  /* 0x0000900006427984 */ /* 0x000e2a0000000a00 */
[----:B-1----:R-:W-:-:S08]  /*1850*/  DFMA R68, R30, R32, R68 ;  /* 0x000000201e44722b */ /* 0x002fd00000000044 */
[----:B------:R-:W-:Y:S02]  /*1860*/  DFMA R68, R24, R34, R68 ;  /* 0x000000221844722b */ /* 0x000fe40000000044 */
[----:B--2---:R-:W-:-:S06]  /*1870*/  DFMA R56, R118, R110, R56 ;  /* 0x0000006e7638722b */ /* 0x004fcc0000000038 */
[----:B------:R-:W-:Y:S02]  /*1880*/  DFMA R124, R68, R110, R124 ;  /* 0x0000006e447c722b */ /* 0x000fe4000000007c */
[----:B------:R-:W-:Y:S01]  /*1890*/  DFMA R110, R76, R112, R116 ;  /* 0x000000704c6e722b */ /* 0x000fe20000000074 */
[----:B------:R-:W-:Y:S02]  /*18a0*/  CS2R R112, SRZ ;  /* 0x0000000000707805 */ /* 0x000fe4000001ff00 */
[----:B------:R-:W-:-:S04]  /*18b0*/  CS2R R118, SRZ ;  /* 0x0000000000767805 */ /* 0x000fc8000001ff00 */
[----:B------:R-:W2:Y:S04]  /*18c0*/  @!P1 LDG.E.64.CONSTANT R112, desc[UR4][R86.64+0xa20] ;  /* 0x000a200456709981 */ /* 0x000ea8000c1e9b00 */
[----:B------:R-:W3:Y:S01]  /*18d0*/  @!P1 LDG.E.64.CONSTANT R118, desc[UR4][R86.64+0x360] ;  /* 0x0003600456769981 */ /* 0x000ee2000c1e9b00 */
[C---:B------:R-:W-:Y:S02]  /*18e0*/  DFMA R114, R68.reuse, R104, R114 ;  /* 0x000000684472722b */ /* 0x040fe40000000072 */
[----:B------:R-:W-:Y:S02]  /*18f0*/  DFMA R104, R68, R102, R56 ;  /* 0x000000664468722b */ /* 0x000fe40000000038 */
[----:B------:R-:W-:Y:S01]  /*1900*/  DFMA R68, R78, R58, R110 ;  /* 0x0000003a4e44722b */ /* 0x000fe2000000006e */
[----:B------:R-:W-:Y:S01]  /*1910*/  CS2R R116, SRZ ;  /* 0x0000000000747805 */ /* 0x000fe2000001ff00 */
[----:B------:R-:W1:Y:S04]  /*1920*/  LDS.128 R56, [R8+0x20] ;  /* 0x0000200008387984 */ /* 0x000e680000000c00 */
[----:B------:R-:W-:Y:S02]  /*1930*/  LDS.64 R102, [R6+0xf0] ;  /* 0x0000f00006667984 */ /* 0x000fe40000000a00 */
[----:B0-----:R-:W-:Y:S01]  /*1940*/  DFMA R68, R82, R66, R68 ;  /* 0x000000425244722b */ /* 0x001fe20000000044 */
[----:B------:R-:W-:Y:S01]  /*1950*/  CS2R R66, SRZ ;  /* 0x0000000000427805 */ /* 0x000fe2000001ff00 */
[----:B------:R-:W4:Y:S05]  /*1960*/  @!P1 LDG.E.64.CONSTANT R116, desc[UR4][R86.64+0x17a0] ;  /* 0x0017a00456749981 */ /* 0x000f2a000c1e9b00 */
[----:B------:R-:W4:Y:S01]  /*1970*/  @!P1 LDG.E.64.CONSTANT R66, desc[UR4][R86.64+0x1e60] ;  /* 0x001e600456429981 */ /* 0x000f22000c1e9b00 */
[----:B------:R-:W-:-:S06]  /*1980*/  CS2R R110, SRZ ;  /* 0x00000000006e7805 */ /* 0x000fcc000001ff00 */
[----:B------:R-:W4:Y:S01]  /*1990*/  @!P1 LDG.E.64.CONSTANT R110, desc[UR4][R86.64+0x10e0] ;  /* 0x0010e004566e9981 */ /* 0x000f22000c1e9b00 */
[----:B-1----:R-:W-:-:S03]  /*19a0*/  DFMA R68, R80, R56, R68 ;  /* 0x000000385044722b */ /* 0x002fc60000000044 */
[----:B------:R-:W0:Y:S01]  /*19b0*/  LDS.64 R56, [R6+0xc0] ;  /* 0x0000c00006387984 */ /* 0x000e220000000a00 */
[----:B------:R-:W-:Y:S06]  /*19c0*/  BAR.SYNC.DEFER_BLOCKING 0x0 ;  /* 0x0000000000007b1d */ /* 0x000fec0000010000 */
[----:B------:R-:W-:Y:S04]  /*19d0*/  STS.64 [R7], R124 ;  /* 0x0000007c07007388 */ /* 0x000fe80000000a00 */
[----:B------:R1:W-:Y:S01]  /*19e0*/  STS.64 [R11], R114 ;  /* 0x000000720b007388 */ /* 0x0003e20000000a00 */
[----:B------:R-:W-:Y:S06]  /*19f0*/  BAR.SYNC.DEFER_BLOCKING 0x0 ;  /* 0x0000000000007b1d */ /* 0x000fec0000010000 */
[----:B0-----:R-:W-:-:S08]  /*1a00*/  DFMA R56, R90, R56, R68 ;  /* 0x000000385a38722b */ /* 0x001fd00000000044 */
[----:B------:R-:W-:Y:S02]  /*1a10*/  DFMA R122, R88, R58, R56 ;  /* 0x0000003a587a722b */ /* 0x000fe40000000038 */
[----:B------:R-:W0:Y:S01]  /*1a20*/  LDS.128 R56, [R8] ;  /* 0x0000000008387984 */ /* 0x000e220000000c00 */
[----:B------:R-:W-:-:S05]  /*1a30*/  CS2R R68, SRZ ;  /* 0x0000000000447805 */ /* 0x000fca000001ff00 */
[----:B------:R-:W-:Y:S02]  /*1a40*/  DFMA R102, R92, R102, R122 ;  /* 0x000000665c66722b */ /* 0x000fe4000000007a */
[----:B------:R-:W0:Y:S04]  /*1a50*/  LDS.64 R122, [R6] ;  /* 0x00000000067a7984 */ /* 0x000e280000000a00 */
[----:B------:R-:W4:Y:S01]  /*1a60*/  @!P1 LDG.E.64.CONSTANT R68, desc[UR4][R86.64+0x2520] ;  /* 0x0025200456449981 */ /* 0x000f22000c1e9b00 */
[----:B------:R-:W-:Y:S02]  /*1a70*/  DFMA R106, R32, R104, R106 ;  /* 0x00000068206a722b */ /* 0x000fe4000000006a */
[----:B------:R-:W-:Y:S02]  /*1a80*/  DADD R62, R62, R102 ;  /* 0x000000003e3e7229 */ /* 0x000fe40000000066 */
[----:B------:R-:W-:Y:S01]  /*1a90*/  DFMA R108, R104, R34, R108 ;  /* 0x00000022686c722b */ /* 0x000fe2000000006c */
[----:B-1----:R-:W-:Y:S01]  /*1aa0*/  CS2R R114, SRZ ;  /* 0x0000000000727805 */ /* 0x002fe2000001ff00 */
[-C--:B------:R-:W-:Y:S01]  /*1ab0*/  DFMA R102, R36, R104.reuse, R70 ;  /* 0x000000682466722b */ /* 0x080fe20000000046 */
[----:B------:R-:W1:Y:S01]  /*1ac0*/  LDS.128 R32, [R5+0x360] ;  /* 0x0003600005207984 */ /* 0x000e620000000c00 */
[----:B------:R-:W-:-:S03]  /*1ad0*/  DFMA R70, R48, R104, R60 ;  /* 0x000000683046722b */ /* 0x000fc6000000003c */
[----:B------:R-:W4:Y:S04]  /*1ae0*/  @!P1 LDG.E.64.CONSTANT R114, desc[UR4][R86.64+0x2be0] ;  /* 0x002be00456729981 */ /* 0x000f28000c1e9b00 */
[----:B------:R-:W-:Y:S01]  /*1af0*/  LDS.64 R60, [R9+0x390] ;  /* 0x00039000093c7984 */ /* 0x000fe20000000a00 */
[----:B------:R-:W-:-:S03]  /*1b00*/  DFMA R64, R104, R50, R64 ;  /* 0x000000326840722b */ /* 0x000fc60000000040 */
[----:B------:R-:W-:Y:S01]  /*1b10*/  LDS.64 R124, [R6+0x90] ;  /* 0x00009000067c7984 */ /* 0x000fe20000000a00 */
[----:B0-----:R-:W-:-:S03]  /*1b20*/  DMUL R36, R20, R56 ;  /* 0x0000003814247228 */ /* 0x001fc60000000000 */
[----:B------:R-:W-:Y:S04]  /*1b30*/  LDS.128 R48, [R8+0x10] ;  /* 0x0000100008307984 */ /* 0x000fe80000000c00 */
[----:B------:R-:W0:Y:S01]  /*1b40*/  LDS.64 R56, [R9+0x360] ;  /* 0x0003600009387984 */ /* 0x000e220000000a00 */
[----:B------:R-:W-:Y:S02]  /*1b50*/  DMUL R120, R120, UR6 ;  /* 0x0000000678787c28 */ /* 0x000fe40008000000 */
[----:B------:R-:W-:Y:S01]  /*1b60*/  DFMA R104, R104, R38, R62 ;  /* 0x000000266868722b */ /* 0x000fe2000000003e */
[----:B------:R-:W0:Y:S05]  /*1b70*/  LDS.64 R62, [R6+0x30] ;  /* 0x00003000063e7984 */ /* 0x000e2a0000000a00 */
[----:B------:R-:W-:-:S08]  /*1b80*/  DFMA R36, R16, R120, R36 ;  /* 0x000000781024722b */ /* 0x000fd00000000024 */
[----:B------:R-:W-:Y:S02]  /*1b90*/  DFMA R36, R22, R122, R36 ;  /* 0x0000007a1624722b */ /* 0x000fe40000000024 */
[----:B-1----:R-:W-:-:S06]  /*1ba0*/  DFMA R122, R100, R32, RZ ;  /* 0x00000020647a722b */ /* 0x002fcc00000000ff */
[----:B------:R-:W-:Y:S01]  /*1bb0*/  DFMA R120, R26, R58, R36 ;  /* 0x0000003a1a78722b */ /* 0x000fe20000000024 */
[----:B------:R-:W1:Y:S04]  /*1bc0*/  LDS.64 R58, [R9+0x3c0] ;  /* 0x0003c000093a7984 */ /* 0x000e680000000a00 */
[----:B------:R-:W1:Y:S01]  /*1bd0*/  LDS.128 R36, [R5+0x370] ;  /* 0x0003700005247984 */ /* 0x000e620000000c00 */
[----:B0-----:R-:W-:-:S03]  /*1be0*/  DFMA R32, R40, R56, RZ ;  /* 0x000000382820722b */ /* 0x001fc600000000ff */
[----:B------:R-:W-:Y:S05]  /*1bf0*/  LDS.64 R56, [R9+0x420] ;  /* 0x0004200009387984 */ /* 0x000fea0000000a00 */
[----:B------:R-:W-:Y:S01]  /*1c00*/  DFMA R32, R60, R42, R32 ;  /* 0x0000002a3c20722b */ /* 0x000fe20000000020 */
[----:B------:R-:W0:Y:S01]  /*1c10*/  LDS.64 R60, [R9+0x3f0] ;  /* 0x0003f000093c7984 */ /* 0x000e220000000a00 */
[----:B------:R-:W-:-:S03]  /*1c20*/  DFMA R120, R74, R62, R120 ;  /* 0x0000003e4a78722b */ /* 0x000fc60000000078 */
[----:B------:R-:W0:Y:S01]  /*1c30*/  LDS.64 R62, [R6+0x60] ;  /* 0x00006000063e7984 */ /* 0x000e220000000a00 */
[----:B------:R-:W-:-:S04]  /*1c40*/  DFMA R34, R98, R34, R122 ;  /* 0x000000226222722b */ /* 0x000fc8000000007a */
[----:B------:R-:W-:Y:S01]  /*1c50*/  DFMA R120, R72, R48, R120 ;  /* 0x000000304878722b */ /* 0x000fe20000000078 */
[----:B------:R-:W0:Y:S01]  /*1c60*/  LDS.64 R48, [R9+0x450] ;  /* 0x0004500009307984 */ /* 0x000e220000000a00 */
[----:B-1----:R-:W-:Y:S02]  /*1c70*/  DFMA R58, R44, R58, R32 ;  /* 0x0000003a2c3a722b */ /* 0x002fe40000000020 */
[----:B------:R-:W-:Y:S02]  /*1c80*/  DFMA R36, R96, R36, R34 ;  /* 0x000000246024722b */ /* 0x000fe40000000022 */
[----:B------:R-:W1:Y:S04]  /*1c90*/  LDS.128 R32, [R5+0x380] ;  /* 0x0003800005207984 */ /* 0x000e680000000c00 */
[----:B0-----:R-:W-:-:S02]  /*1ca0*/  DFMA R60, R60, R46, R58 ;  /* 0x0000002e3c3c722b */ /* 0x001fc4000000003a */
[----:B------:R-:W-:Y:S02]  /*1cb0*/  DFMA R58, R94, R38, R36 ;  /* 0x000000265e3a722b */ /* 0x000fe40000000024 */
[----:B------:R-:W0:Y:S01]  /*1cc0*/  LDS.128 R36, [R10+0x1b90] ;  /* 0x001b90000a247984 */ /* 0x000e220000000c00 */
[----:B------:R-:W-:-:S03]  /*1cd0*/  DFMA R62, R76, R62, R120 ;  /* 0x0000003e4c3e722b */ /* 0x000fc60000000078 */
[----:B------:R-:W-:-:S05]  /*1ce0*/  DFMA R60, R52, R56, R60 ;  /* 0x00000038343c722b */ /* 0x000fca000000003c */
[----:B------:R-:W-:-:S03]  /*1cf0*/  DFMA R56, R78, R50, R62 ;  /* 0x000000324e38722b */ /* 0x000fc6000000003e */
[----:B------:R-:W-:Y:S02]  /*1d00*/  DFMA R48, R48, R54, R60 ;  /* 0x000000363030722b */ /* 0x000fe4000000003c */
[----:B------:R-:W3:Y:S01]  /*1d10*/  LDS.128 R60, [R10+0x1ba0] ;  /* 0x001ba0000a3c7984 */ /* 0x000ee20000000c00 */
[----:B-1----:R-:W-:-:S08]  /*1d20*/  DFMA R58, R84, R32, R58 ;  /* 0x00000020543a722b */ /* 0x002fd0000000003a */
[----:B------:R-:W-:Y:S02]  /*1d30*/  DFMA R58, R18, R34, R58 ;  /* 0x00000022123a722b */ /* 0x000fe4000000003a */
[----:B0-----:R-:W-:Y:S02]  /*1d40*/  DFMA R120, R14, R36, RZ ;  /* 0x000000240e78722b */ /* 0x001fe400000000ff */
[----:B--2---:R-:W-:-:S06]  /*1d50*/  DMUL R32, R48, R112 ;  /* 0x0000007030207228 */ /* 0x004fcc0000000000 */
[----:B------:R-:W-:Y:S02]  /*1d60*/  DFMA R120, R12, R38, R120 ;  /* 0x000000260c78722b */ /* 0x000fe40000000078 */
[----:B---3--:R-:W-:Y:S02]  /*1d70*/  DFMA R118, R58, R118, R32 ;  /* 0x000000763a76722b */ /* 0x008fe40000000020 */
[----:B------:R-:W0:Y:S04]  /*1d80*/  LDS.128 R32, [R10+0x1bb0] ;  /* 0x001bb0000a207984 */ /* 0x000e280000000c00 */
[----:B------:R-:W-:Y:S02]  /*1d90*/  DFMA R120, R16, R60, R120 ;  /* 0x0000003c1078722b */ /* 0x000fe40000000078 */
[----:B----4-:R-:W-:-:S02]  /*1da0*/  DMUL R116, R48, R116 ;  /* 0x0000007430747228 */ /* 0x010fc40000000000 */
[----:B------:R-:W-:-:S04]  /*1db0*/  DMUL R50, R48, R66 ;  /* 0x0000004230327228 */ /* 0x000fc80000000000 */
[----:B------:R-:W-:Y:S02]  /*1dc0*/  DFMA R48, R28, R62, R120 ;  /* 0x0000003e1c30722b */ /* 0x000fe40000000078 */
[----:B------:R-:W-:Y:S01]  /*1dd0*/  DFMA R120, R58, R112, R116 ;  /* 0x000000703a78722b */ /* 0x000fe20000000074 */
[----:B------:R-:W-:Y:S02]  /*1de0*/  CS2R R112, SRZ ;  /* 0x0000000000707805 */ /* 0x000fe4000001ff00 */
[----:B------:R-:W-:-:S04]  /*1df0*/  CS2R R116, SRZ ;  /* 0x0000000000747805 */ /* 0x000fc8000001ff00 */
[----:B------:R-:W2:Y:S01]  /*1e00*/  @!P1 LDG.E.64.CONSTANT R112, desc[UR4][R86.64+0xb40] ;  /* 0x000b400456709981 */ /* 0x000ea2000c1e9b00 */
[----:B------:R-:W-:-:S03]  /*1e10*/  DFMA R58, R58, R110, R50 ;  /* 0x0000006e3a3a722b */ /* 0x000fc60000000032 */
[----:B------:R-:W3:Y:S01]  /*1e20*/  @!P1 LDG.E.64.CONSTANT R116, desc[UR4][R86.64+0x480] ;  /* 0x0004800456749981 */ /* 0x000ee2000c1e9b00 */
[----:B0-----:R-:W-:-:S03]  /*1e30*/  DFMA R122, R30, R32, R48 ;  /* 0x000000201e7a722b */ /* 0x001fc60000000030 */
[----:B------:R-:W0:Y:S05]  /*1e40*/  LDS.128 R48, [R8+0x20] ;  /* 0x0000200008307984 */ /* 0x000e2a0000000c00 */
[----:B------:R-:W-:Y:S02]  /*1e50*/  DFMA R122, R24, R34, R122 ;  /* 0x00000022187a722b */ /* 0x000fe4000000007a */
[----:B------:R-:W-:Y:S01]  /*1e60*/  DFMA R56, R82, R124, R56 ;  /* 0x0000007c5238722b */ /* 0x000fe20000000038 */
[----:B------:R-:W-:Y:S05]  /*1e70*/  LDS.64 R124, [R6+0xf0] ;  /* 0x0000f000067c7984 */ /* 0x000fea0000000a00 */
[----:B------:R-:W-:Y:S01]  /*1e80*/  DFMA R118, R122, R110, R118 ;  /* 0x0000006e7a76722b */ /* 0x000fe20000000076 */
[----:B------:R-:W-:-:S06]  /*1e90*/  CS2R R110, SRZ ;  /* 0x00000000006e7805 */ /* 0x000fcc000001ff00 */
[----:B------:R-:W4:Y:S01]  /*1ea0*/  @!P1 LDG.E.64.CONSTANT R110, desc[UR4][R86.64+0x18c0] ;  /* 0x0018c004566e9981 */ /* 0x000f22000c1e9b00 */
[----:B0-----:R-:W-:-:S03]  /*1eb0*/  DFMA R56, R80, R48, R56 ;  /* 0x000000305038722b */ /* 0x001fc60000000038 */
[----:B------:R-:W0:Y:S01]  /*1ec0*/  LDS.64 R48, [R6+0xc0] ;  /* 0x0000c00006307984 */ /* 0x000e220000000a00 */
[----:B------:R-:W-:Y:S06]  /*1ed0*/  BAR.SYNC.DEFER_BLOCKING 0x0 ;  /* 0x0000000000007b1d */ /* 0x000fec0000010000 */
[----:B------:R-:W-:Y:S01]  /*1ee0*/  DFMA R120, R122, R66, R120 ;  /* 0x000000427a78722b */ /* 0x000fe20000000078 */
[----:B------:R-:W-:Y:S06]  /*1ef0*/  STS.64 [R7], R118 ;  /* 0x0000007607007388 */ /* 0x000fec0000000a00 */
[----:B------:R-:W-:Y:S01]  /*1f00*/  STS.64 [R11], R120 ;  /* 0x000000780b007388 */ /* 0x000fe20000000a00 */
[----:B------:R-:W-:Y:S01]  /*1f10*/  BAR.SYNC.DEFER_BLOCKING 0x0 ;  /* 0x0000000000007b1d */ /* 0x000fe20000010000 */
[----:B------:R-:W-:-:S05]  /*1f20*/  CS2R R66, SRZ ;  /* 0x0000000000427805 */ /* 0x000fca000001ff00 */
[----:B0-----:R-:W-:Y:S01]  /*1f30*/  DFMA R56, R90, R48, R56 ;  /* 0x000000305a38722b */ /* 0x001fe20000000038 */
[----:B------:R-:W4:Y:S07]  /*1f40*/  @!P1 LDG.E.64.CONSTANT R66, desc[UR4][R86.64+0x1f80] ;  /* 0x001f800456429981 */ /* 0x000f2e000c1e9b00 */
[----:B------:R-:W-:Y:S01]  /*1f50*/  DFMA R56, R88, R50, R56 ;  /* 0x000000325838722b */ /* 0x000fe20000000038 */
[----:B------:R-:W0:Y:S01]  /*1f60*/  LDS.128 R48, [R8] ;  /* 0x0000000008307984 */ /* 0x000e220000000c00 */
[----:B------:R-:W-:-:S03]  /*1f70*/  DFMA R68, R122, R68, R58 ;  /* 0x000000447a44722b */ /* 0x000fc6000000003a */
[----:B------:R-:W1:Y:S03]  /*1f80*/  LDS.64 R122, [R6] ;  /* 0x00000000067a7984 */ /* 0x000e660000000a00 */
[----:B------:R-:W-:Y:S02]  /*1f90*/  DFMA R124, R92, R124, R56 ;  /* 0x0000007c5c7c722b */ /* 0x000fe40000000038 */
[----:B------:R-:W1:Y:S01]  /*1fa0*/  LDS.128 R56, [R5+0x480] ;  /* 0x0004800005387984 */ /* 0x000e620000000c00 */
[----:B------:R-:W-:-:S03]  /*1fb0*/  DMUL R114, R114, UR6 ;  /* 0x0000000672727c28 */ /* 0x000fc60008000000 */
[----:B------:R-:W-:Y:S01]  /*1fc0*/  LDS.64 R120, [R9+0x4e0] ;  /* 0x0004e00009787984 */ /* 0x000fe20000000a00 */
[----:B0-----:R-:W-:-:S08]  /*1fd0*/  DMUL R48, R20, R48 ;  /* 0x0000003014307228 */ /* 0x001fd00000000000 */
[----:B------:R-:W-:Y:S01]  /*1fe0*/  DFMA R48, R28, R114, R48 ;  /* 0x000000721c30722b */ /* 0x000fe20000000030 */
[----:B------:R-:W-:-:S07]  /*1ff0*/  CS2R R114, SRZ ;  /* 0x0000000000727805 */ /* 0x000fce000001ff00 */
[----:B-1----:R-:W-:Y:S01]  /*2000*/  DFMA R48, R22, R122, R48 ;  /* 0x0000007a1630722b */ /* 0x002fe20000000030 */
[----:B------:R-:W4:Y:S07]  /*2010*/  @!P1 LDG.E.64.CONSTANT R114, desc[UR4][R86.64+0x1200] ;  /* 0x0012000456729981 */ /* 0x000f2e000c1e9b00 */
[----:B------:R-:W-:Y:S02]  /*2020*/  DFMA R118, R26, R50, R48 ;  /* 0x000000321a76722b */ /* 0x000fe40000000030 */
[----:B------:R-:W0:Y:S01]  /*2030*/  LDS.128 R48, [R5+0x490] ;  /* 0x0004900005307984 */ /* 0x000e220000000c00 */
[----:B------:R-:W-:-:S02]  /*2040*/  DFMA R102, R36, R68, R102 ;  /* 0x000000442466722b */ /* 0x000fc40000000066 */
[----:B------:R-:W-:Y:S01]  /*2050*/  DFMA R56, R100, R56, RZ ;  /* 0x000000386438722b */ /* 0x000fe200000000ff */
[----:B------:R-:W1:Y:S07]  /*2060*/  LDS.64 R36, [R6+0x30] ;  /* 0x0000300006247984 */ /* 0x000e6e0000000a00 */
[----:B------:R-:W-:Y:S01]  /*2070*/  DFMA R122, R98, R58, R56 ;  /* 0x0000003a627a722b */ /* 0x000fe20000000038 */
[----:B------:R-:W1:Y:S04]  /*2080*/  LDS.64 R58, [R9+0x480] ;  /* 0x00048000093a7984 */ /* 0x000e680000000a00 */
[----:B------:R-:W1:Y:S01]  /*2090*/  LDS.64 R56, [R9+0x4b0] ;  /* 0x0004b00009387984 */ /* 0x000e620000000a00 */
[----:B------:R-:W-:-:S02]  /*20a0*/  DFMA R104, R68, R38, R104 ;  /* 0x000000264468722b */ /* 0x000fc40000000068 */
[----:B0-----:R-:W-:Y:S01]  /*20b0*/  DFMA R122, R96, R48, R122 ;  /* 0x00000030607a722b */ /* 0x001fe2000000007a */
[----:B------:R-:W0:Y:S01]  /*20c0*/  LDS.64 R48, [R9+0x510] ;  /* 0x0005100009307984 */ /* 0x000e220000000a00 */
[----:B-1----:R-:W-:-:S03]  /*20d0*/  DFMA R118, R74, R36, R118 ;  /* 0x000000244a76722b */ /* 0x002fc60000000076 */
[----:B------:R-:W1:Y:S01]  /*20e0*/  LDS.128 R36, [R8+0x10] ;  /* 0x0000100008247984 */ /* 0x000e620000000c00 */
[----:B------:R-:W-:-:S08]  /*20f0*/  DFMA R58, R40, R58, RZ ;  /* 0x0000003a283a722b */ /* 0x000fd000000000ff */
[----:B------:R-:W-:Y:S02]  /*2100*/  DFMA R56, R56, R42, R58 ;  /* 0x0000002a3838722b */ /* 0x000fe4000000003a */
[----:B------:R-:W-:Y:S01]  /*2110*/  DFMA R62, R68, R62, R64 ;  /* 0x0000003e443e722b */ /* 0x000fe20000000040 */
[----:B------:R-:W1:Y:S05]  /*2120*/  LDS.64 R64, [R9+0x540] ;  /* 0x0005400009407984 */ /* 0x000e6a0000000a00 */
[----:B------:R-:W-:Y:S02]  /*2130*/  DFMA R120, R44, R120, R56 ;  /* 0x000000782c78722b */ /* 0x000fe40000000038 */
[----:B------:R-:W2:Y:S06]  /*2140*/  LDS.128 R56, [R5+0x4a0] ;  /* 0x0004a00005387984 */ /* 0x000eac0000000c00 */
[----:B0-----:R-:W-:-:S02]  /*2150*/  DFMA R48, R48, R46, R120 ;  /* 0x0000002e3030722b */ /* 0x001fc40000000078 */
[----:B------:R-:W0:Y:S01]  /*2160*/  LDS.64 R120, [R9+0x570] ;  /* 0x0005700009787984 */ /* 0x000e220000000a00 */
[----:B-1----:R-:W-:-:S03]  /*2170*/  DFMA R36, R72, R36, R118 ;  /* 0x000000244824722b */ /* 0x002fc60000000076 */
[----:B------:R-:W1:Y:S01]  /*2180*/  LDS.64 R118, [R6+0x60] ;  /* 0x0000600006767984 */ /* 0x000e620000000a00 */
[----:B------:R-:W-:Y:S02]  /*2190*/  DFMA R50, R94, R50, R122 ;  /* 0x000000325e32722b */ /* 0x000fe4000000007a */
[----:B------:R-:W-:Y:S02]  /*21a0*/  DFMA R106, R32, R68, R106 ;  /* 0x00000044206a722b */ /* 0x000fe4000000006a */
[----:B------:R-:W-:-:S04]  /*21b0*/  DFMA R64, R52, R64, R48 ;  /* 0x000000403440722b */ /* 0x000fc80000000030 */
[----:B--2---:R-:W-:Y:S02]  /*21c0*/  DFMA R56, R84, R56, R50 ;  /* 0x000000385438722b */ /* 0x004fe40000000032 */
[----:B------:R-:W2:Y:S02]  /*21d0*/  LDS.128 R48, [R10+0x1bc0] ;  /* 0x001bc0000a307984 */ /* 0x000ea40000000c00 */
[----:B0-----:R-:W-:Y:S02]  /*21e0*/  DFMA R120, R120, R54, R64 ;  /* 0x000000367878722b */ /* 0x001fe40000000040 */
[----:B-1----:R-:W-:Y:S02]  /*21f0*/  DFMA R32, R76, R118, R36 ;  /* 0x000000764c20722b */ /* 0x002fe40000000024 */
[----:B------:R-:W-:-:S04]  /*2200*/  DFMA R118, R18, R58, R56 ;  /* 0x0000003a1276722b */ /* 0x000fc80000000038 */
[----:B------:R-:W-:Y:S01]  /*2210*/  DMUL R64, R120, R112 ;  /* 0x0000007078407228 */ /* 0x000fe20000000000 */
[----:B------:R-:W-:Y:S07]  /*2220*/  LDS.128 R56, [R10+0x1be0] ;  /* 0x001be0000a387984 */ /* 0x000fee0000000c00 */
[----:B---3--:R-:W-:Y:S01]  /*2230*/  DFMA R64, R118, R116, R64 ;  /* 0x000000747640722b */ /* 0x008fe20000000040 */
[----:B------:R-:W-:-:S06]  /*2240*/  CS2R R116, SRZ ;  /* 0x0000000000747805 */ /* 0x000fcc000001ff00 */
[----:B------:R-:W3:Y:S01]  /*2250*/  @!P1 LDG.E.64.CONSTANT R116, desc[UR4][R86.64+0x2d00] ;  /* 0x002d000456749981 */ /* 0x000ee2000c1e9b00 */
[----:B------:R-:W-:-:S03]  /*2260*/  DFMA R32, R78, R38, R32 ;  /* 0x000000264e20722b */ /* 0x000fc60000000020 */
[----:B------:R-:W0:Y:S01]  /*2270*/  LDS.128 R36, [R10+0x1bd0] ;  /* 0x001bd0000a247984 */ /* 0x000e220000000c00 */
[----:B----4-:R-:W-:-:S08]  /*2280*/  DMUL R110, R120, R110 ;  /* 0x0000006e786e7228 */ /* 0x010fd00000000000 */
[----:B------:R-:W-:Y:S02]  /*2290*/  DFMA R122, R118, R112, R110 ;  /* 0x00000070767a722b */ /* 0x000fe4000000006e */
[----:B--2---:R-:W-:Y:S01]  /*22a0*/  DFMA R110, R14, R48, RZ ;  /* 0x000000300e6e722b */ /* 0x004fe200000000ff */
[----:B------:R-:W-:Y:S01]  /*22b0*/  LDS.64 R112, [R6+0xf0] ;  /* 0x0000f00006707984 */ /* 0x000fe20000000a00 */
[----:B------:R-:W-:-:S03]  /*22c0*/  DFMA R108, R68, R34, R108 ;  /* 0x00000022446c722b */ /* 0x000fc6000000006c */
[----:B------:R-:W1:Y:S03]  /*22d0*/  LDS.64 R34, [R6+0x90] ;  /* 0x0000900006227984 */ /* 0x000e660000000a00 */
[----:B------:R-:W-:-:S08]  /*22e0*/  DFMA R110, R12, R50, R110 ;  /* 0x000000320c6e722b */ /* 0x000fd0000000006e */
[----:B0-----:R-:W-:-:S08]  /*22f0*/  DFMA R110, R16, R36, R110 ;  /* 0x00000024106e722b */ /* 0x001fd0000000006e */
[----:B------:R-:W-:-:S08]  /*2300*/  DFMA R110, R28, R38, R110 ;  /* 0x000000261c6e722b */ /* 0x000fd0000000006e */
[----:B------:R-:W-:-:S08]  /*2310*/  DFMA R110, R30, R56, R110 ;  /* 0x000000381e6e722b */ /* 0x000fd0000000006e */
[----:B------:R-:W-:Y:S02]  /*2320*/  DFMA R110, R24, R58, R110 ;  /* 0x0000003a186e722b */ /* 0x000fe4000000006e */
[----:B------:R-:W-:-:S06]  /*2330*/  DMUL R120, R120, R66 ;  /* 0x0000004278787228 */ /* 0x000fcc0000000000 */
[----:B------:R-:W-:Y:S02]  /*2340*/  DFMA R122, R110, R66, R122 ;  /* 0x000000426e7a722b */ /* 0x000fe4000000007a */
[----:B-1----:R-:W-:Y:S01]  /*2350*/  DFMA R66, R82, R34, R32 ;  /* 0x000000225242722b */ /* 0x002fe20000000020 */
[----:B------:R-:W0:Y:S07]  /*2360*/  LDS.128 R32, [R8+0x20] ;  /* 0x0000200008207984 */ /* 0x000e2e0000000c00 */
[----:B0-----:R-:W-:Y:S01]  /*2370*/  DFMA R66, R80, R32, R66 ;  /* 0x000000205042722b */ /* 0x001fe20000000042 */
[----:B------:R-:W0:Y:S01]  /*2380*/  LDS.64 R32, [R6+0xc0] ;  /* 0x0000c00006207984 */ /* 0x000e220000000a00 */
[----:B------:R-:W-:Y:S01]  /*2390*/  DFMA R126, R110, R114, R64 ;  /* 0x000000726e7e722b */ /* 0x000fe20000000040 */
[----:B------:R-:W-:Y:S06]  /*23a0*/  BAR.SYNC.DEFER_BLOCKING 0x0 ;  /* 0x0000000000007b1d */ /* 0x000fec0000010000 */
[----:B------:R-:W-:Y:S04]  /*23b0*/  STS.64 [R7], R126 ;  /* 0x0000007e07007388 */ /* 0x000fe80000000a00 */
[----:B------:R-:W-:Y:S01]  /*23c0*/  STS.64 [R11], R122 ;  /* 0x0000007a0b007388 */ /* 0x000fe20000000a00 */
[----:B------:R-:W-:Y:S06]  /*23d0*/  BAR.SYNC.DEFER_BLOCKING 0x0 ;  /* 0x0000000000007b1d */ /* 0x000fec0000010000 */
[----:B0-----:R-:W-:-:S02]  /*23e0*/  DFMA R32, R90, R32, R66 ;  /* 0x000000205a20722b */ /* 0x001fc40000000042 */
[----:B------:R-:W-:Y:S01]  /*23f0*/  DADD R70, R70, R124 ;  /* 0x0000000046467229 */ /* 0x000fe2000000007c */
[----:B------:R-:W0:Y:S04]  /*2400*/  LDS.128 R64, [R5+0x5a0] ;  /* 0x0005a00005407984 */ /* 0x000e280000000c00 */
[----:B------:R-:W1:Y:S04]  /*2410*/  LDS.64 R124, [R9+0x5a0] ;  /* 0x0005a000097c7984 */ /* 0x000e680000000a00 */
[----:B------:R-:W-:Y:S01]  /*2420*/  LDS.64 R122, [R6+0x90] ;  /* 0x00009000067a7984 */ /* 0x000fe20000000a00 */
[----:B0-----:R-:W-:-:S02]  /*2430*/  DFMA R64, R100, R64, RZ ;  /* 0x000000406440722b */ /* 0x001fc400000000ff */
[----:B-1----:R-:W-:Y:S01]  /*2440*/  DFMA R124, R40, R124, RZ ;  /* 0x0000007c287c722b */ /* 0x002fe200000000ff */
[----:B------:R-:W0:Y:S05]  /*2450*/  LDS.64 R40, [R9+0x5d0] ;  /* 0x0005d00009287984 */ /* 0x000e2a0000000a00 */
[----:B------:R-:W-:Y:S02]  /*2460*/  DFMA R98, R98, R66, R64 ;  /* 0x000000426262722b */ /* 0x000fe40000000040 */
[----:B------:R-:W1:Y:S01]  /*2470*/  LDS.128 R64, [R5+0x5b0] ;  /* 0x0005b00005407984 */ /* 0x000e620000000c00 */
[----:B------:R-:W-:-:S03]  /*2480*/  DFMA R100, R118, R114, R120 ;  /* 0x000000727664722b */ /* 0x000fc60000000078 */
[----:B------:R-:W2:Y:S01]  /*2490*/  LDS.64 R120, [R9+0x600] ;  /* 0x0006000009787984 */ /* 0x000ea20000000a00 */
[----:B------:R-:W-:-:S06]  /*24a0*/  CS2R R114, SRZ ;  /* 0x0000000000727805 */ /* 0x000fcc000001ff00 */
[----:B------:R-:W4:Y:S01]  /*24b0*/  @!P1 LDG.E.64.CONSTANT R114, desc[UR4][R86.64+0xc60] ;  /* 0x000c600456729981 */ /* 0x000f22000c1e9b00 */
[----:B0-----:R-:W-:-:S03]  /*24c0*/  DFMA R124, R40, R42, R124 ;  /* 0x0000002a287c722b */ /* 0x001fc6000000007c */
[----:B------:R-:W0:Y:S01]  /*24d0*/  LDS.128 R40, [R8] ;  /* 0x0000000008287984 */ /* 0x000e220000000c00 */
[----:B-1----:R-:W-:Y:S01]  /*24e0*/  DFMA R118, R96, R64, R98 ;  /* 0x000000406076722b */ /* 0x002fe20000000062 */
[----:B------:R-:W-:-:S06]  /*24f0*/  CS2R R98, SRZ ;  /* 0x0000000000627805 */ /* 0x000fcc000001ff00 */
[----:B------:R-:W4:Y:S01]  /*2500*/  @!P1 LDG.E.64.CONSTANT R98, desc[UR4][R86.64+0x19e0] ;  /* 0x0019e00456629981 */ /* 0x000f22000c1e9b00 */
[----:B------:R-:W-:Y:S01]  /*2510*/  CS2R R64, SRZ ;  /* 0x0000000000407805 */ /* 0x000fe2000001ff00 */
[----:B--2---:R-:W-:-:S05]  /*2520*/  DFMA R120, R44, R120, R124 ;  /* 0x000000782c78722b */ /* 0x004fca000000007c */
[----:B------:R-:W2:Y:S01]  /*2530*/  @!P1 LDG.E.64.CONSTANT R64, desc[UR4][R86.64+0x20a0] ;  /* 0x0020a00456409981 */ /* 0x000ea2000c1e9b00 */
[----:B---3--:R-:W-:Y:S01]  /*2540*/  DMUL R44, R116, UR6 ;  /* 0x00000006742c7c28 */ /* 0x008fe20008000000 */
[----:B------:R-:W-:Y:S02]  /*2550*/  CS2R R116, SRZ ;  /* 0x0000000000747805 */ /* 0x000fe4000001ff00 */
[----:B------:R-:W-:-:S04]  /*2560*/  CS2R R96, SRZ ;  /* 0x0000000000607805 */ /* 0x000fc8000001ff00 */
[----:B------:R-:W3:Y:S04]  /*2570*/  @!P1 LDG.E.64.CONSTANT R116, desc[UR4][R86.64+0x5a0] ;  /* 0x0005a00456749981 */ /* 0x000ee8000c1e9b00 */
[----:B------:R-:W3:Y:S01]  /*2580*/  @!P1 LDG.E.64.CONSTANT R96, desc[UR4][R86.64+0x1320] ;  /* 0x0013200456609981 */ /* 0x000ee2000c1e9b00 */
[----:B0-----:R-:W-:-:S08]  /*2590*/  DMUL R40, R20, R40 ;  /* 0x0000002814287228 */ /* 0x001fd00000000000 */
[----:B------:R-:W-:Y:S02]  /*25a0*/  DFMA R44, R30, R44, R40 ;  /* 0x0000002c1e2c722b */ /* 0x000fe40000000028 */
[----:B------:R-:W0:Y:S01]  /*25b0*/  LDS.64 R40, [R6] ;  /* 0x0000000006287984 */ /* 0x000e220000000a00 */
[----:B------:R-:W-:-:S03]  /*25c0*/  DFMA R118, R94, R66, R118 ;  /* 0x000000425e76722b */ /* 0x000fc60000000076 */
[----:B------:R-:W1:Y:S01]  /*25d0*/  LDS.64 R94, [R6+0x30] ;  /* 0x00003000065e7984 */ /* 0x000e620000000a00 */
[----:B------:R-:W-:-:S06]  /*25e0*/  CS2R R66, SRZ ;  /* 0x0000000000427805 */ /* 0x000fcc000001ff00 */
[----:B------:R-:W3:Y:S01]  /*25f0*/  @!P1 LDG.E.64.CONSTANT R66, desc[UR4][R86.64+0x2e20] ;  /* 0x002e200456429981 */ /* 0x000ee2000c1e9b00 */
[----:B0-----:R-:W-:-:S03]  /*2600*/  DFMA R44, R22, R40, R44 ;  /* 0x00000028162c722b */ /* 0x001fc6000000002c */
[----:B------:R-:W0:Y:S05]  /*2610*/  LDS.64 R40, [R9+0x630] ;  /* 0x0006300009287984 */ /* 0x000e2a0000000a00 */
[----:B------:R-:W-:-:S08]  /*2620*/  DFMA R42, R26, R42, R44 ;  /* 0x0000002a1a2a722b */ /* 0x000fd0000000002c */
[----:B-1----:R-:W-:Y:S02]  /*2630*/  DFMA R94, R74, R94, R42 ;  /* 0x0000005e4a5e722b */ /* 0x002fe4000000002a */
[----:B0-----:R-:W-:Y:S01]  /*2640*/  DFMA R120, R40, R46, R120 ;  /* 0x0000002e2878722b */ /* 0x001fe20000000078 */
[----:B------:R-:W0:Y:S04]  /*2650*/  LDS.128 R40, [R5+0x5c0] ;  /* 0x0005c00005287984 */ /* 0x000e280000000c00 */
[----:B------:R-:W1:Y:S01]  /*2660*/  LDS.128 R44, [R8+0x10] ;  /* 0x00001000082c7984 */ /* 0x000e620000000c00 */
[----:B0-----:R-:W-:Y:S02]  /*2670*/  DFMA R118, R84, R40, R118 ;  /* 0x000000285476722b */ /* 0x001fe40000000076 */
[----:B------:R-:W-:Y:S01]  /*2680*/  DFMA R40, R88, R34, R32 ;  /* 0x000000225828722b */ /* 0x000fe20000000020 */
[----:B------:R-:W0:Y:S04]  /*2690*/  LDS.64 R32, [R6+0x60] ;  /* 0x0000600006207984 */ /* 0x000e280000000a00 */
[----:B------:R-:W0:Y:S01]  /*26a0*/  LDS.64 R34, [R9+0x660] ;  /* 0x0006600009227984 */ /* 0x000e220000000a00 */
[----:B-1----:R-:W-:Y:S01]  /*26b0*/  DFMA R44, R72, R44, R94 ;  /* 0x0000002c482c722b */ /* 0x002fe2000000005e */
[----:B------:R-:W-:-:S02]  /*26c0*/  CS2R R94, SRZ ;  /* 0x00000000005e7805 */ /* 0x000fc4000001ff00 */
[----:B------:R-:W-:-:S04]  /*26d0*/  CS2R R84, SRZ ;  /* 0x0000000000547805 */ /* 0x000fc8000001ff00 */
[----:B------:R-:W3:Y:S04]  /*26e0*/  @!P1 LDG.E.64.CONSTANT R94, desc[UR4][R86.64+0x2640] ;  /* 0x00264004565e9981 */ /* 0x000ee8000c1e9b00 */
[----:B------:R1:W3:Y:S01]  /*26f0*/  @!P1 LDG.E.64.CONSTANT R84, desc[UR4][R86.64+0x2760] ;  /* 0x0027600456549981 */ /* 0x0002e2000c1e9b00 */
[----:B0-----:R-:W-:Y:S02]  /*2700*/  DFMA R32, R76, R32, R44 ;  /* 0x000000204c20722b */ /* 0x001fe4000000002c */
[----:B------:R-:W-:Y:S01]  /*2710*/  DFMA R120, R52, R34, R120 ;  /* 0x000000223478722b */ /* 0x000fe20000000078 */
[----:B------:R-:W0:Y:S05]  /*2720*/  LDS.64 R52, [R9+0x690] ;  /* 0x0006900009347984 */ /* 0x000e2a0000000a00 */
[----:B------:R-:W-:-:S02]  /*2730*/  DFMA R46, R78, R46, R32 ;  /* 0x0000002e4e2e722b */ /* 0x000fc40000000020 */
[----:B------:R-:W1:Y:S01]  /*2740*/  LDS.128 R32, [R10+0x1bf0] ;  /* 0x001bf0000a207984 */ /* 0x000e620000000c00 */
[----:B0-----:R-:W-:-:S03]  /*2750*/  DFMA R120, R52, R54, R120 ;  /* 0x000000363478722b */ /* 0x001fc60000000078 */
[----:B------:R-:W0:Y:S01]  /*2760*/  LDS.128 R52, [R10+0x1c00] ;  /* 0x001c00000a347984 */ /* 0x000e220000000c00 */
[----:B-1----:R-:W-:-:S08]  /*2770*/  DFMA R86, R14, R32, RZ ;  /* 0x000000200e56722b */ /* 0x002fd000000000ff */
[----:B------:R-:W-:Y:S01]  /*2780*/  DFMA R86, R12, R34, R86 ;  /* 0x000000220c56722b */ /* 0x000fe20000000056 */
[----:B------:R-:W1:Y:S01]  /*2790*/  LDS.128 R12, [R10+0x1c10] ;  /* 0x001c10000a0c7984 */ /* 0x000e620000000c00 */
[----:B------:R-:W-:-:S03]  /*27a0*/  DFMA R122, R82, R122, R46 ;  /* 0x0000007a527a722b */ /* 0x000fc6000000002e */
[----:B------:R-:W2:Y:S01]  /*27b0*/  LDS.128 R44, [R8+0x20] ;  /* 0x00002000082c7984 */ /* 0x000ea20000000c00 */
[----:B------:R-:W-:Y:S02]  /*27c0*/  DFMA R42, R18, R42, R118 ;  /* 0x0000002a122a722b */ /* 0x000fe40000000076 */
[----:B0-----:R-:W-:Y:S01]  /*27d0*/  DFMA R86, R16, R52, R86 ;  /* 0x000000341056722b */ /* 0x001fe20000000056 */
[----:B------:R-:W0:Y:S07]  /*27e0*/  LDS.64 R16, [R6+0xc0] ;  /* 0x0000c00006107984 */ /* 0x000e2e0000000a00 */
[----:B------:R-:W-:-:S02]  /*27f0*/  DFMA R28, R28, R54, R86 ;  /* 0x000000361c1c722b */ /* 0x000fc40000000056 */
[----:B----4-:R-:W-:-:S06]  /*2800*/  DMUL R98, R120, R98 ;  /* 0x0000006278627228 */ /* 0x010fcc0000000000 */
[----:B-1----:R-:W-:Y:S02]  /*2810*/  DFMA R28, R30, R12, R28 ;  /* 0x0000000c1e1c722b */ /* 0x002fe4000000001c */
[----:B------:R-:W-:-:S06]  /*2820*/  DFMA R98, R42, R114, R98 ;  /* 0x000000722a62722b */ /* 0x000fcc0000000062 */
[----:B------:R-:W-:Y:S02]  /*2830*/  DFMA R86, R24, R14, R28 ;  /* 0x0000000e1856722b */ /* 0x000fe4000000001c */
[----:B--2---:R-:W-:Y:S02]  /*2840*/  DFMA R44, R80, R44, R122 ;  /* 0x0000002c502c722b */ /* 0x004fe4000000007a */
[----:B------:R-:W-:-:S04]  /*2850*/  DMUL R18, R120, R114 ;  /* 0x0000007278127228 */ /* 0x000fc80000000000 */
[----:B------:R-:W-:Y:S01]  /*2860*/  DFMA R122, R86, R64, R98 ;  /* 0x00000040567a722b */ /* 0x000fe20000000062 */
[----:B------:R-:W-:Y:S03]  /*2870*/  LDS.64 R98, [R6+0xf0] ;  /* 0x0000f00006627984 */ /* 0x000fe60000000a00 */
[----:B---3--:R-:W-:Y:S01]  /*2880*/  DFMA R18, R42, R116, R18 ;  /* 0x000000742a12722b */ /* 0x008fe20000000012 */
[----:B------:R-:W-:Y:S07]  /*2890*/  BAR.SYNC.DEFER_BLOCKING 0x0 ;  /* 0x0000000000007b1d */ /* 0x000fee0000010000 */
[----:B------:R-:W-:-:S07]  /*28a0*/  DFMA R118, R86, R96, R18 ;  /* 0x000000605676722b */ /* 0x000fce0000000012 */
[----:B------:R-:W-:Y:S04]  /*28b0*/  STS.64 [R7], R118 ;  /* 0x0000007607007388 */ /* 0x000fe80000000a00 */
[----:B------:R-:W-:Y:S01]  /*28c0*/  STS.64 [R11], R122 ;  /* 0x0000007a0b007388 */ /* 0x000fe20000000a00 */
[----:B------:R-:W-:Y:S06]  /*28d0*/  BAR.SYNC.DEFER_BLOCKING 0x0 ;  /* 0x0000000000007b1d */ /* 0x000fec0000010000 */
[----:B0-----:R-:W-:Y:S01]  /*28e0*/  DFMA R44, R90, R16, R44 ;  /* 0x000000105a2c722b */ /* 0x001fe2000000002c */
[----:B------:R-:W0:Y:S04]  /*28f0*/  LDS.128 R16, [R8] ;  /* 0x0000000008107984 */ /* 0x000e280000000c00 */
[----:B------:R-:W1:Y:S04]  /*2900*/  LDS.64 R116, [R6] ;  /* 0x0000000006747984 */ /* 0x000e680000000a00 */
[----:B------:R-:W2:Y:S01]  /*2910*/  LDS.64 R114, [R6+0x30] ;  /* 0x0000300006727984 */ /* 0x000ea20000000a00 */
[----:B------:R-:W-:-:S03]  /*2920*/  DMUL R66, R66, UR6 ;  /* 0x0000000642427c28 */ /* 0x000fc60008000000 */
[----:B------:R-:W3:Y:S04]  /*2930*/  LDS.128 R28, [R8+0x10] ;  /* 0x00001000081c7984 */ /* 0x000ee80000000c00 */
[----:B------:R-:W-:Y:S01]  /*2940*/  LDS.64 R10, [R6+0x90] ;  /* 0x00009000060a7984 */ /* 0x000fe20000000a00 */
[----:B0-----:R-:W-:-:S03]  /*2950*/  DMUL R16, R20, R16 ;  /* 0x0000001014107228 */ /* 0x001fc60000000000 */
[----:B------:R-:W0:Y:S05]  /*2960*/  LDS.64 R20, [R6+0x60] ;  /* 0x0000600006147984 */ /* 0x000e2a0000000a00 */
[----:B------:R-:W-:-:S08]  /*2970*/  DFMA R16, R24, R66, R16 ;  /* 0x000000421810722b */ /* 0x000fd00000000010 */
[----:B-1----:R-:W-:Y:S01]  /*2980*/  DFMA R16, R22, R116, R16 ;  /* 0x000000741610722b */ /* 0x002fe20000000010 */
[----:B------:R-:W-:Y:S07]  /*2990*/  LDS.64 R22, [R6+0xc0] ;  /* 0x0000c00006167984 */ /* 0x000fee0000000a00 */
[----:B------:R-:W-:-:S08]  /*29a0*/  DFMA R16, R26, R18, R16 ;  /* 0x000000121a10722b */ /* 0x000fd00000000010 */
[----:B--2---:R-:W-:Y:S02]  /*29b0*/  DFMA R114, R74, R114, R16 ;  /* 0x000000724a72722b */ /* 0x004fe40000000010 */
[----:B------:R-:W1:Y:S06]  /*29c0*/  LDS.128 R16, [R8+0x20] ;  /* 0x0000200008107984 */ /* 0x000e6c0000000c00 */
[----:B---3--:R-:W-:-:S08]  /*29d0*/  DFMA R28, R72, R28, R114 ;  /* 0x0000001c481c722b */ /* 0x008fd00000000072 */
[----:B0-----:R-:W-:-:S08]  /*29e0*/  DFMA R20, R76, R20, R28 ;  /* 0x000000144c14722b */ /* 0x001fd0000000001c */
[----:B------:R-:W-:Y:S02]  /*29f0*/  DFMA R30, R78, R30, R20 ;  /* 0x0000001e4e1e722b */ /* 0x000fe40000000014 */
[----:B------:R-:W0:Y:S06]  /*2a00*/  LDS.64 R20, [R6+0xf0] ;  /* 0x0000f00006147984 */ /* 0x000e2c0000000a00 */
[----:B------:R-:W-:Y:S02]  /*2a10*/  DFMA R10, R82, R10, R30 ;  /* 0x0000000a520a722b */ /* 0x000fe4000000001e */
[----:B------:R-:W-:-:S06]  /*2a20*/  DMUL R64, R120, R64 ;  /* 0x0000004078407228 */ /* 0x000fcc0000000000 */
[----:B-1----:R-:W-:Y:S02]  /*2a30*/  DFMA R10, R80, R16, R10 ;  /* 0x00000010500a722b */ /* 0x002fe4000000000a */
        /* <DEDUP_REMOVED lines=11> */
[----:B------:R-:W-:Y:S01]  /*2af0*/  DFMA R10, R88, R18, R10 ;  /* 0x00000012580a722b */ /* 0x000fe2000000000a */
[----:B------:R-:W-:Y:S06]  /*2b00*/  BAR.SYNC.DEFER_BLOCKING 0x0 ;  /* 0x0000000000007b1d */ /* 0x000fec0000010000 */
[----:B------:R-:W-:Y:S02]  /*2b10*/  DFMA R102, R48, R94, R102 ;  /* 0x0000005e3066722b */ /* 0x000fe40000000066 */
[----:B------:R-:W-:Y:S02]  /*2b20*/  DFMA R104, R94, R50, R104 ;  /* 0x000000325e68722b */ /* 0x000fe40000000068 */
[----:B------:R-:W-:-:S02]  /*2b30*/  DFMA R70, R36, R94, R70 ;  /* 0x0000005e2446722b */ /* 0x000fc40000000046 */
[----:B------:R-:W-:Y:S02]  /*2b40*/  DFMA R40, R94, R38, R40 ;  /* 0x000000265e28722b */ /* 0x000fe40000000028 */
[----:B------:R-:W-:Y:S02]  /*2b50*/  DADD R44, R106, R44 ;  /* 0x000000006a2c7229 */ /* 0x000fe4000000002c */
[----:B------:R-:W-:Y:S02]  /*2b60*/  DFMA R14, R64, R14, R108 ;  /* 0x0000000e400e722b */ /* 0x000fe4000000006c */
[----:B0-----:R-:W-:Y:S02]  /*2b70*/  DFMA R10, R92, R20, R10 ;  /* 0x000000145c0a722b */ /* 0x001fe4000000000a */
        /* <DEDUP_REMOVED lines=23> */
[----:B------:R-:W-:Y:S01]  /*2cf0*/  DFMA R16, R16, UR8, RZ ;  /* 0x0000000810107c2b */ /* 0x000fe200080000ff */
[----:B------:R-:W0:Y:S01]  /*2d00*/  S2R R24, SR_TID.X ;  /* 0x0000000000187919 */ /* 0x000e220000002100 */
[----:B-1----:R-:W-:-:S02]  /*2d10*/  DADD R4, R20, R22 ;  /* 0x0000000014047229 */ /* 0x002fc40000000016 */
[----:B------:R-:W-:Y:S02]  /*2d20*/  DADD R20, R20, -R22 ;  /* 0x0000000014147229 */ /* 0x000fe40000000816 */
[----:B------:R-:W-:Y:S02]  /*2d30*/  DFMA R6, R8, UR14, R6 ;  /* 0x0000000e08067c2b */ /* 0x000fe40008000006 */
[----:B------:R-:W-:-:S06]  /*2d40*/  DFMA R16, R18, UR10, R16 ;  /* 0x0000000a12107c2b */ /* 0x000fcc0008000010 */
[----:B------:R-:W-:Y:S02]  /*2d50*/  DFMA R4, R4, UR18, R6 ;  /* 0x0000001204047c2b */ /* 0x000fe40008000006 */
[----:B------:R-:W-:-:S08]  /*2d60*/  DFMA R16, R20, UR16, R16 ;  /* 0x0000001014107c2b */ /* 0x000fd00008000010 */
[C-C-:B------:R-:W-:Y:S02]  /*2d70*/  DADD R8, R4.reuse, R16.reuse ;  /* 0x0000000004087229 */ /* 0x140fe40000000010 */
[----:B------:R-:W-:-:S07]  /*2d80*/  DADD R10, R4, -R16 ;  /* 0x00000000040a7229 */ /* 0x000fce0000000810 */
[----:B------:R1:W-:Y:S01]  /*2d90*/  STS.128 [R3], R8 ;  /* 0x0000000803007388 */ /* 0x0003e20000000c00 */
[----:B0-----:R-:W-:Y:S01]  /*2da0*/  LOP3.LUT R18, R24, 0x1, RZ, 0xc0, !PT ;  /* 0x0000000118127812 */ /* 0x001fe200078ec0ff */
[----:B------:R-:W-:Y:S06]  /*2db0*/  BAR.SYNC.DEFER_BLOCKING 0x0 ;  /* 0x0000000000007b1d */ /* 0x000fec0000010000 */
[----:B------:R-:W-:Y:S05]  /*2dc0*/  @P3 BRA `(.L_x_376) ;  /* 0x0000000000643947 */ /* 0x000fea0003800000 */
[----:B-1----:R-:W-:-:S05]  /*2dd0*/  SHF.R.U32.HI R3, RZ, 0x1, R24 ;  /* 0x00000001ff037819 */ /* 0x002fca0000011618 */
[----:B------:R-:W-:-:S04]  /*2de0*/  IMAD R3, R3, 0xf0, R2 ;  /* 0x000000f003037824 */ /* 0x000fc800078e0202 */
[----:B------:R-:W-:-:S05]  /*2df0*/  IMAD R3, R18, 0x8, R3 ;  /* 0x0000000812037824 */ /* 0x000fca00078e0203 */
[----:B------:R-:W-:Y:S04]  /*2e00*/  LDS.64 R4, [R3] ;  /* 0x0000000003047984 */ /* 0x000fe80000000a00 */
[----:B------:R-:W0:Y:S04]  /*2e10*/  LDS.64 R6, [R3+0xf0] ;  /* 0x0000f00003067984 */ /* 0x000e280000000a00 */
[----:B------:R-:W-:Y:S04]  /*2e20*/  LDS.64 R10, [R3+0x30] ;  /* 0x00003000030a7984 */ /* 0x000fe80000000a00 */
[----:B------:R-:W1:Y:S04]  /*2e30*/  LDS.64 R12, [R3+0xc0] ;  /* 0x0000c000030c7984 */ /* 0x000e680000000a00 */
[----:B------:R-:W-:Y:S04]  /*2e40*/  LDS.64 R14, [R3+0x60] ;  /* 0x00006000030e7984 */ /* 0x000fe80000000a00 */
[----:B------:R-:W2:Y:S01]  /*2e50*/  LDS.64 R16, [R3+0x90] ;  /* 0x0000900003107984 */ /* 0x000ea20000000a00 */
[----:B0-----:R-:W-:-:S02]  /*2e60*/  DADD R8, R4, R6 ;  /* 0x0000000004087229 */ /* 0x001fc40000000006 */
[----:B------:R-:W-:Y:S02]  /*2e70*/  DADD R4, R4, -R6 ;  /* 0x0000000004047229 */ /* 0x000fe40000000806 */
[C-C-:B-1----:R-:W-:Y:S02]  /*2e80*/  DADD R6, R10.reuse, R12.reuse ;  /* 0x000000000a067229 */ /* 0x142fe4000000000c */
[----:B------:R-:W-:Y:S02]  /*2e90*/  DADD R10, R10, -R12 ;  /* 0x000000000a0a7229 */ /* 0x000fe4000000080c */
[----:B------:R-:W-:Y:S02]  /*2ea0*/  DFMA R8, R8, UR12, RZ ;  /* 0x0000000c08087c2b */ /* 0x000fe400080000ff */
[----:B------:R-:W-:Y:S02]  /*2eb0*/  DFMA R12, R4, UR8, RZ ;  /* 0x00000008040c7c2b */ /* 0x000fe400080000ff */
[----:B--2---:R-:W-:-:S02]  /*2ec0*/  DADD R4, R14, R16 ;  /* 0x000000000e047229 */ /* 0x004fc40000000010 */
[----:B------:R-:W-:Y:S02]  /*2ed0*/  DADD R14, R14, -R16 ;  /* 0x000000000e0e7229 */ /* 0x000fe40000000810 */
[----:B------:R-:W-:Y:S02]  /*2ee0*/  DFMA R6, R6, UR14, R8 ;  /* 0x0000000e06067c2b */ /* 0x000fe40008000008 */
[----:B------:R-:W-:-:S06]  /*2ef0*/  DFMA R10, R10, UR10, R12 ;  /* 0x0000000a0a0a7c2b */ /* 0x000fcc000800000c */
[----:B------:R-:W-:Y:S02]  /*2f00*/  DFMA R4, R4, UR18, R6 ;  /* 0x0000001204047c2b */ /* 0x000fe40008000006 */
[----:B------:R-:W-:-:S08]  /*2f10*/  DFMA R10, R14, UR16, R10 ;  /* 0x000000100e0a7c2b */ /* 0x000fd0000800000a */
[C-C-:B------:R-:W-:Y:S02]  /*2f20*/  DADD R6, R4.reuse, R10.reuse ;  /* 0x0000000004067229 */ /* 0x140fe4000000000a */
[----:B------:R-:W-:-:S05]  /*2f30*/  DADD R4, R4, -R10 ;  /* 0x0000000004047229 */ /* 0x000fca000000080a */
[----:B------:R0:W-:Y:S04]  /*2f40*/  STS.64 [R3], R6 ;  /* 0x0000000603007388 */ /* 0x0001e80000000a00 */
[----:B------:R0:W-:Y:S02]  /*2f50*/  STS.64 [R3+0x30], R4 ;  /* 0x0000300403007388 */ /* 0x0001e40000000a00 */
.L_x_376:
[----:B------:R-:W-:Y:S05]  /*2f60*/  BSYNC.RECONVERGENT B0 ;  /* 0x0000000000007941 */ /* 0x000fea0003800200 */
.L_x_375:
        /* <DEDUP_REMOVED lines=22> */
[----:B------:R-:W-:Y:S01]  /*30d0*/  DFMA R8, R12, UR16, R8 ;  /* 0x000000100c087c2b */ /* 0x000fe20008000008 */
[----:B------:R-:W-:Y:S10]  /*30e0*/  @!P0 EXIT ;  /* 0x000000000000894d */ /* 0x000ff40003800000 */
[----:B------:R-:W0:Y:S01]  /*30f0*/  LDC.64 R6, c[0x0][0x3c8] ;  /* 0x0000f200ff067b82 */ /* 0x000e220000000a00 */
[----:B------:R-:W-:-:S05]  /*3100*/  LOP3.LUT R5, R18, 0x2, R24, 0xf8, !PT ;  /* 0x0000000212057812 */ /* 0x000fca00078ef818 */
[----:B------:R-:W-:Y:S01]  /*3110*/  IMAD R11, R0, 0x8, R5 ;  /* 0x00000008000b7824 */ /* 0x000fe200078e0205 */
[C-C-:B------:R-:W-:Y:S02]  /*3120*/  DADD R4, R2.reuse, R8.reuse ;  /* 0x0000000002047229 */ /* 0x140fe40000000008 */
[----:B------:R-:W-:Y:S01]  /*3130*/  DADD R8, R2, -R8 ;  /* 0x0000000002087229 */ /* 0x000fe20000000808 */
[----:B0-----:R-:W-:-:S05]  /*3140*/  IMAD.WIDE R2, R11, 0x8, R6 ;  /* 0x000000080b027825 */ /* 0x001fca00078e0206 */
[----:B------:R-:W-:Y:S04]  /*3150*/  STG.E.64 desc[UR4][R2.64], R4 ;  /* 0x0000000402007986 */ /* 0x000fe8000c101b04 */
[----:B------:R-:W-:Y:S01]  /*3160*/  STG.E.64 desc[UR4][R2.64+0x20], R8 ;  /* 0x0000200802007986 */ /* 0x000fe2000c101b04 */
[----:B------:R-:W-:Y:S05]  /*3170*/  EXIT ;  /* 0x000000000000794d */ /* 0x000fea0003800000 */
.L_x_377:
        /* <DEDUP_REMOVED lines=16> */
.L_x_460:


//--------------------- .text._Z32massMatrixMultiplyConstantKernelILi2ELi5ELi5EEvidPKdS1_S1_S1_S1_S1_S1_Pd --------------------------
	.section	.text._Z32massMatrixMultiplyConstantKernelILi2ELi5ELi5EEvidPKdS1_S1_S1_S1_S1_S1_Pd,"ax",@progbits
	.align	128
        .global         _Z32massMatrixMultiplyConstantKernelILi2ELi5ELi5EEvidPKdS1_S1_S1_S1_S1_S1_Pd
        .type           _Z32massMatrixMultiplyConstantKernelILi2ELi5ELi5EEvidPKdS1_S1_S1_S1_S1_S1_Pd,@function
        .size           _Z32massMatrixMultiplyConstantKernelILi2ELi5ELi5EEvidPKdS1_S1_S1_S1_S1_S1_Pd,(.L_x_461 - _Z32massMatrixMultiplyConstantKernelILi2ELi5ELi5EEvidPKdS1_S1_S1_S1_S1_S1_Pd)
        .other          _Z32massMatrixMultiplyConstantKernelILi2ELi5ELi5EEvidPKdS1_S1_S1_S1_S1_S1_Pd,@"STO_CUDA_ENTRY STV_DEFAULT"
_Z32massMatrixMultiplyConstantKernelILi2ELi5ELi5EEvidPKdS1_S1_S1_S1_S1_S1_Pd:
.text._Z32massMatrixMultiplyConstantKernelILi2ELi5ELi5EEvidPKdS1_S1_S1_S1_S1_S1_Pd:
        /* <DEDUP_REMOVED lines=12> */
[----:B------:R-:W-:Y:S02]  /*00c0*/  CS2R R16, SRZ ;  /* 0x0000000000107805 */ /* 0x000fe4000001ff00 */
[----:B------:R-:W-:Y:S02]  /*00d0*/  CS2R R78, SRZ ;  /* 0x00000000004e7805 */ /* 0x000fe4000001ff00 */
[----:B------:R-:W-:Y:S02]  /*00e0*/  CS2R R32, SRZ ;  /* 0x0000000000207805 */ /* 0x000fe4000001ff00 */
[----:B------:R-:W-:Y:S01]  /*00f0*/  CS2R R14, SRZ ;  /* 0x00000000000e7805 */ /* 0x000fe2000001ff00 */
[----:B0-----:R-:W-:-:S02]  /*0100*/  IMAD R0, R5, 0x5, R8 ;  /* 0x0000000505007824 */ /* 0x001fc400078e0208 */
[----:B--2---:R-:W-:-:S03]  /*0110*/  IMAD.WIDE.U32 R2, R31, 0x8, R2 ;  /* 0x000000081f027825 */ /* 0x004fc600078e0002 */
[C---:B-1----:R-:W-:Y:S02]  /*0120*/  ISETP.GE.AND P0, PT, R0.reuse, UR6, PT ;  /* 0x0000000600007c0c */ /* 0x042fe4000bf06270 */
[C---:B------:R-:W-:Y:S01]  /*0130*/  LOP3.LUT R25, R31.reuse, 0x1, RZ, 0xc0, !PT ;  /* 0x000000011f197812 */ /* 0x040fe200078ec0ff */
[C---:B------:R-:W-:Y:S01]  /*0140*/  IMAD R5, R0.reuse, 0x36b, R31 ;  /* 0x0000036b00057824 */ /* 0x040fe200078e021f */
[----:B------:R-:W-:Y:S01]  /*0150*/  ISETP.LT.U32.AND P0, PT, R31, 0x4, !P0 ;  /* 0x000000041f00780c */ /* 0x000fe20004701070 */
[----:B---3--:R0:W2:Y:S01]  /*0160*/  LDG.E.64.CONSTANT R10, desc[UR4][R2.64] ;  /* 0x00000004020a7981 */ /* 0x0080a2000c1e9b00 */
[----:B------:R-:W-:Y:S02]  /*0170*/  ISETP.GE.AND P1, PT, R0, UR6, PT ;  /* 0x0000000600007c0c */ /* 0x000fe4000bf26270 */
[----:B------:R-:W-:Y:S01]  /*0180*/  CS2R R84, SRZ ;  /* 0x0000000000547805 */ /* 0x000fe2000001ff00 */
[----:B----4-:R-:W-:-:S08]  /*0190*/  IMAD.WIDE R62, R5, 0x8, R62 ;  /* 0x00000008053e7825 */ /* 0x010fd000078e023e */
        /* <DEDUP_REMOVED lines=23> */
[----:B------:R-:W-:-:S03]  /*0310*/  ISETP.GT.U32.AND P2, PT, R31, 0x3, PT ;  /* 0x000000031f00780c */ /* 0x000fc60003f44070 */
[----:B------:R-:W-:Y:S02]  /*0320*/  IMAD.MOV R24, RZ, RZ, -R4 ;  /* 0x000000ffff187224 */ /* 0x000fe400078e0a04 */
[----:B------:R-:W-:Y:S01]  /*0330*/  VIADD R4, R18, 0x7d0 ;  /* 0x000007d012047836 */ /* 0x000fe20000000000 */
[C---:B-1----:R-:W-:Y:S02]  /*0340*/  LEA R19, R5.reuse, R2, 0x18 ;  /* 0x0000000205137211 */ /* 0x042fe400078ec0ff */
[----:B------:R-:W-:Y:S02]  /*0350*/  PRMT R24, R24, 0x7710, RZ ;  /* 0x0000771018187816 */ /* 0x000fe400000000ff */
[----:B------:R-:W-:Y:S01]  /*0360*/  LEA R9, R5, R4, 0x18 ;  /* 0x0000000405097211 */ /* 0x000fe200078ec0ff */
[C---:B------:R-:W-:Y:S01]  /*0370*/  IMAD R3, R31.reuse, 0x8, R19 ;  /* 0x000000081f037824 */ /* 0x040fe200078e0213 */
[--C-:B------:R-:W-:Y:S01]  /*0380*/  SHF.R.U32.HI R4, RZ, 0x1, R31.reuse ;  /* 0x00000001ff047819 */ /* 0x100fe2000001161f */
[----:B------:R-:W-:Y:S01]  /*0390*/  IMAD.IADD R24, R24, 0x1, R31 ;  /* 0x0000000118187824 */ /* 0x000fe200078e021f */
[----:B------:R-:W-:Y:S01]  /*03a0*/  BSSY.RECONVERGENT B0, `(.L_x_378) ;  /* 0x0000020000007945 */ /* 0x000fe20003800200 */
[----:B------:R-:W-:Y:S01]  /*03b0*/  IMAD R9, R8, 0x3e8, R9 ;  /* 0x000003e808097824 */ /* 0x000fe200078e0209 */
[----:B------:R-:W-:-:S02]  /*03c0*/  ISETP.GT.U32.AND P3, PT, R31, 0x9, PT ;  /* 0x000000091f00780c */ /* 0x000fc40003f64070 */
[----:B------:R-:W-:Y:S01]  /*03d0*/  LOP3.LUT R24, R24, 0xffff, RZ, 0xc0, !PT ;  /* 0x0000ffff18187812 */ /* 0x000fe200078ec0ff */
[--C-:B------:R-:W-:Y:S02]  /*03e0*/  IMAD R2, R4, 0x28, R9.reuse ;  /* 0x0000002804027824 */ /* 0x100fe400078e0209 */
        /* <DEDUP_REMOVED lines=27> */
.L_x_379:
[----:B------:R-:W-:Y:S05]  /*05a0*/  BSYNC.RECONVERGENT B0 ;  /* 0x0000000000007941 */ /* 0x000fea0003800200 */
.L_x_378:
[----:B------:R-:W-:Y:S01]  /*05b0*/  BAR.SYNC.DEFER_BLOCKING 0x0 ;  /* 0x0000000000007b1d */ /* 0x000fe20000010000 */
[----:B-1----:R-:W-:Y:S01]  /*05c0*/  CS2R R30, SRZ ;  /* 0x00000000001e7805 */ /* 0x002fe2000001ff00 */
[----:B0-----:R-:W-:-:S04]  /*05d0*/  IMAD R3, R24, 0x28, R109 ;  /* 0x0000002818037824 */ /* 0x001fc800078e026d */
        /* <DEDUP_REMOVED lines=12> */
[C---:B0-----:R-:W-:Y:S02]  /*06a0*/  DFMA R12, R26.reuse, UR8, RZ ;  /* 0x000000081a0c7c2b */ /* 0x041fe400080000ff */
[----:B------:R-:W-:Y:S02]  /*06b0*/  DFMA R34, R26, UR10, RZ ;  /* 0x0000000a1a227c2b */ /* 0x000fe400080000ff */
[C---:B-1----:R-:W-:Y:S02]  /*06c0*/  DFMA R28, R10.reuse, UR12, RZ ;  /* 0x0000000c0a1c7c2b */ /* 0x042fe400080000ff */
[----:B------:R-:W-:Y:S02]  /*06d0*/  DFMA R36, R10, UR14, RZ ;  /* 0x0000000e0a247c2b */ /* 0x000fe400080000ff */
[----:B--2---:R-:W-:Y:S02]  /*06e0*/  DFMA R38, R26, UR16, RZ ;  /* 0x000000101a267c2b */ /* 0x004fe400080000ff */
[----:B----4-:R-:W-:-:S02]  /*06f0*/  DFMA R40, R10, UR18, RZ ;  /* 0x000000120a287c2b */ /* 0x010fc400080000ff */
[----:B------:R-:W-:Y:S02]  /*0700*/  DADD R10, R12, R28 ;  /* 0x000000000c0a7229 */ /* 0x000fe4000000001c */
[----:B------:R-:W-:Y:S02]  /*0710*/  DADD R26, R34, R36 ;  /* 0x00000000221a7229 */ /* 0x000fe40000000024 */
[----:B------:R-:W-:Y:S02]  /*0720*/  DADD R12, -R12, R28 ;  /* 0x000000000c0c7229 */ /* 0x000fe4000000011c */
[----:B------:R-:W-:Y:S01]  /*0730*/  DADD R34, -R34, R36 ;  /* 0x0000000022227229 */ /* 0x000fe20000000124 */
[----:B------:R0:W-:Y:S01]  /*0740*/  STS.64 [R25], R10 ;  /* 0x0000000a19007388 */ /* 0x0001e20000000a00 */
[----:B------:R-:W-:-:S03]  /*0750*/  DADD R38, -R38, R40 ;  /* 0x0000000026267229 */ /* 0x000fc60000000128 */
[----:B------:R0:W-:Y:S04]  /*0760*/  STS.64 [R25+0xa0], R12 ;  /* 0x0000a00c19007388 */ /* 0x0001e80000000a00 */
[----:B------:R0:W-:Y:S04]  /*0770*/  STS.64 [R25+0x28], R26 ;  /* 0x0000281a19007388 */ /* 0x0001e80000000a00 */
[----:B------:R0:W-:Y:S04]  /*0780*/  STS.64 [R25+0x78], R34 ;  /* 0x0000782219007388 */ /* 0x0001e80000000a00 */
[----:B------:R0:W-:Y:S02]  /*0790*/  STS.64 [R25+0x50], R38 ;  /* 0x0000502619007388 */ /* 0x0001e40000000a00 */
.L_x_381:
[----:B------:R-:W-:Y:S05]  /*07a0*/  BSYNC.RECONVERGENT B0 ;  /* 0x0000000000007941 */ /* 0x000fea0003800200 */
.L_x_380:
[----:B------:R-:W-:Y:S01]  /*07b0*/  BAR.SYNC.DEFER_BLOCKING 0x0 ;  /* 0x0000000000007b1d */ /* 0x000fe20000010000 */
[----:B------:R-:W-:-:S05]  /*07c0*/  CS2R R110, SRZ ;  /* 0x00000000006e7805 */ /* 0x000fca000001ff00 */
[----:B------:R-:W1:Y:S01]  /*07d0*/  LDCU.64 UR16, c[0x3][0x8d0] ;  /* 0x00c11a00ff1077ac */ /* 0x000e620008000a00 */
[----:B------:R-:W2:Y:S01]  /*07e0*/  @!P1 LDG.E.64.CONSTANT R30, desc[UR4][R62.64+0xc8] ;  /* 0x0000c8043e1e9981 */ /* 0x000ea2000c1e9b00 */
[----:B------:R-:W3:Y:S03]  /*07f0*/  LDCU.128 UR8, c[0x3][0x8c0] ;  /* 0x00c11800ff0877ac */ /* 0x000ee60008000c00 */
[----:B------:R-:W4:Y:S01]  /*0800*/  @!P1 LDG.E.64.CONSTANT R110, desc[UR4][R62.64+0x1068] ;  /* 0x001068043e6e9981 */ /* 0x000f22000c1e9b00 */
[----:B------:R-:W1:Y:S01]  /*0810*/  LDCU.128 UR12, c[0x3][0x700] ;  /* 0x00c0e000ff0c77ac */ /* 0x000e620008000c00 */
[----:B------:R-:W1:Y:S01]  /*0820*/  LDCU.64 UR18, c[0x3][0x710] ;  /* 0x00c0e200ff1277ac */ /* 0x000e620008000a00 */
[----:B------:R-:W-:Y:S01]  /*0830*/  CS2R R92, SRZ ;  /* 0x00000000005c7805 */ /* 0x000fe2000001ff00 */
[C---:B------:R-:W-:Y:S02]  /*0840*/  IMAD R125, R24.reuse, 0x8, R19 ;  /* 0x00000008187d7824 */ /* 0x040fe400078e0213 */
[----:B------:R-:W-:-:S02]  /*0850*/  IMAD R108, R24, 0x8, R9 ;  /* 0x00000008186c7824 */ /* 0x000fc400078e0209 */
[C---:B------:R-:W-:Y:S01]  /*0860*/  IMAD R109, R124.reuse, -0xa0, R109 ;  /* 0xffffff607c6d7824 */ /* 0x040fe200078e026d */
[----:B0-----:R-:W-:Y:S01]  /*0870*/  LDS.64 R10, [R3] ;  /* 0x00000000030a7984 */ /* 0x001fe20000000a00 */
[----:B------:R-:W-:Y:S02]  /*0880*/  CS2R R88, SRZ ;  /* 0x0000000000587805 */ /* 0x000fe4000001ff00 */
[----:B------:R-:W-:Y:S02]  /*0890*/  CS2R R114, SRZ ;  /* 0x0000000000727805 */ /* 0x000fe4000001ff00 */
[----:B------:R-:W-:Y:S01]  /*08a0*/  CS2R R106, SRZ ;  /* 0x00000000006a7805 */ /* 0x000fe2000001ff00 */
[----:B------:R-:W0:Y:S01]  /*08b0*/  LDS.64 R12, [R3+0x8] ;  /* 0x00000800030c7984 */ /* 0x000e220000000a00 */
[----:B------:R-:W-:Y:S01]  /*08c0*/  CS2R R112, SRZ ;  /* 0x0000000000707805 */ /* 0x000fe2000001ff00 */
[----:B------:R-:W2:Y:S02]  /*08d0*/  LDCU.64 UR6, c[0x0][0x388] ;  /* 0x00007100ff0677ac */ /* 0x000ea40008000a00 */
[----:B------:R-:W4:Y:S01]  /*08e0*/  @!P1 LDG.E.64.CONSTANT R92, desc[UR4][R62.64+0x898] ;  /* 0x000898043e5c9981 */ /* 0x000f22000c1e9b00 */
[----:B------:R-:W-:-:S02]  /*08f0*/  IMAD R19, R124, 0x28, R19 ;  /* 0x000000287c137824 */ /* 0x000fc400078e0213 */
[C---:B------:R-:W-:Y:S01]  /*0900*/  IMAD R25, R24.reuse, 0x20, R125 ;  /* 0x0000002018197824 */ /* 0x040fe200078e027d */
[----:B------:R-:W-:Y:S01]  /*0910*/  LEA R9, R5, R18, 0x18 ;  /* 0x0000001205097211 */ /* 0x000fe200078ec0ff */
[----:B------:R-:W-:Y:S01]  /*0920*/  IMAD R4, R24, 0x8, R109 ;  /* 0x0000000818047824 */ /* 0x000fe200078e026d */
[----:B------:R-:W4:Y:S04]  /*0930*/  @!P1 LDG.E.64.CONSTANT R88, desc[UR4][R62.64+0x1450] ;  /* 0x001450043e589981 */ /* 0x000f28000c1e9b00 */
[----:B------:R-:W4:Y:S04]  /*0940*/  @!P1 LDG.E.64.CONSTANT R114, desc[UR4][R62.64+0x1838] ;  /* 0x001838043e729981 */ /* 0x000f28000c1e9b00 */
[----:B------:R-:W4:Y:S01]  /*0950*/  @!P1 LDG.E.64.CONSTANT R106, desc[UR4][R62.64+0x578] ;  /* 0x000578043e6a9981 */ /* 0x000f22000c1e9b00 */
[----:B0----5:R-:W-:-:S03]  /*0960*/  DADD R26, R10, -R12 ;  /* 0x000000000a1a7229 */ /* 0x021fc6000000080c */
[----:B------:R-:W4:Y:S01]  /*0970*/  @!P1 LDG.E.64.CONSTANT R112, desc[UR4][R62.64+0x190] ;  /* 0x000190043e709981 */ /* 0x000f22000c1e9b00 */
[----:B------:R-:W-:-:S04]  /*0980*/  DADD R10, R10, R12 ;  /* 0x000000000a0a7229 */ /* 0x000fc8000000000c */
[C---:B---3--:R-:W-:Y:S02]  /*0990*/  DFMA R12, R26.reuse, UR8, RZ ;  /* 0x000000081a0c7c2b */ /* 0x048fe400080000ff */
[C---:B------:R-:W-:Y:S02]  /*09a0*/  DFMA R28, R26.reuse, UR10, RZ ;  /* 0x0000000a1a1c7c2b */ /* 0x040fe400080000ff */
[----:B-1----:R-:W-:Y:S02]  /*09b0*/  DFMA R36, R26, UR16, RZ ;  /* 0x000000101a247c2b */ /* 0x002fe400080000ff */
[C---:B------:R-:W-:Y:S02]  /*09c0*/  DFMA R26, R10.reuse, UR12, RZ ;  /* 0x0000000c0a1a7c2b */ /* 0x040fe400080000ff */
[C---:B------:R-:W-:Y:S02]  /*09d0*/  DFMA R34, R10.reuse, UR14, RZ ;  /* 0x0000000e0a227c2b */ /* 0x040fe400080000ff */
[----:B------:R-:W-:-:S04]  /*09e0*/  DFMA R38, R10, UR18, RZ ;  /* 0x000000120a267c2b */ /* 0x000fc800080000ff */
[C-C-:B------:R-:W-:Y:S02]  /*09f0*/  DADD R10, R12.reuse, R26.reuse ;  /* 0x000000000c0a7229 */ /* 0x140fe4000000001a */
[----:B------:R-:W-:Y:S02]  /*0a00*/  DADD R12, -R12, R26 ;  /* 0x000000000c0c7229 */ /* 0x000fe4000000011a */
[----:B------:R-:W-:Y:S02]  /*0a10*/  DADD R26, R28, R34 ;  /* 0x000000001c1a7229 */ /* 0x000fe40000000022 */
[----:B------:R-:W-:Y:S02]  /*0a20*/  DADD R36, -R36, R38 ;  /* 0x0000000024247229 */ /* 0x000fe40000000126 */
[----:B------:R-:W-:Y:S01]  /*0a30*/  DADD R28, -R28, R34 ;  /* 0x000000001c1c7229 */ /* 0x000fe20000000122 */
        /* <DEDUP_REMOVED lines=21> */
[----:B------:R-:W3:Y:S04]  /*0b90*/  LDS.64 R56, [R108+0x78] ;  /* 0x000078006c387984 */ /* 0x000ee80000000a00 */
[----:B------:R-:W-:Y:S04]  /*0ba0*/  LDS.64 R34, [R4+0xc8] ;  /* 0x0000c80004227984 */ /* 0x000fe80000000a00 */
[----:B------:R-:W3:Y:S04]  /*0bb0*/  LDS.128 R44, [R9+0x1b60] ;  /* 0x001b6000092c7984 */ /* 0x000ee80000000c00 */
[----:B------:R-:W-:Y:S04]  /*0bc0*/  LDS.64 R76, [R25+0x18] ;  /* 0x00001800194c7984 */ /* 0x000fe80000000a00 */
[----:B------:R-:W3:Y:S04]  /*0bd0*/  LDS.64 R54, [R109+0x18] ;  /* 0x000018006d367984 */ /* 0x000ee80000000a00 */
[----:B------:R-:W-:Y:S04]  /*0be0*/  LDS.64 R68, [R19+0x20] ;  /* 0x0000200013447984 */ /* 0x000fe80000000a00 */
[----:B------:R-:W3:Y:S04]  /*0bf0*/  LDS.64 R52, [R108+0xa0] ;  /* 0x0000a0006c347984 */ /* 0x000ee80000000a00 */
[----:B------:R-:W3:Y:S01]  /*0c00*/  LDS.64 R36, [R4+0x190] ;  /* 0x0001900004247984 */ /* 0x000ee20000000a00 */
[----:B0-----:R-:W-:-:S03]  /*0c10*/  DFMA R86, R70, R10, RZ ;  /* 0x0000000a4656722b */ /* 0x001fc600000000ff */
[----:B------:R-:W-:Y:S04]  /*0c20*/  LDS.64 R42, [R25+0x20] ;  /* 0x00002000192a7984 */ /* 0x000fe80000000a00 */
[----:B------:R-:W0:Y:S04]  /*0c30*/  LDS.64 R12, [R109+0x20] ;  /* 0x000020006d0c7984 */ /* 0x000e280000000a00 */
[----:B------:R-:W-:Y:S04]  /*0c40*/  LDS.64 R10, [R4+0x258] ;  /* 0x00025800040a7984 */ /* 0x000fe80000000a00 */
[----:B------:R-:W0:Y:S01]  /*0c50*/  LDS.128 R48, [R9+0x1b70] ;  /* 0x001b700009307984 */ /* 0x000e220000000c00 */
[----:B-1----:R-:W-:-:S02]  /*0c60*/  DFMA R82, R64, R26, RZ ;  /* 0x0000001a4052722b */ /* 0x002fc400000000ff */
[----:B---3--:R-:W-:Y:S01]  /*0c70*/  DFMA R86, R40, R96, R86 ;  /* 0x000000602856722b */ /* 0x008fe20000000056 */
[----:B------:R-:W1:Y:S05]  /*0c80*/  LDS.64 R26, [R4+0x320] ;  /* 0x00032000041a7984 */ /* 0x000e6a0000000a00 */
[----:B------:R-:W-:Y:S02]  /*0c90*/  DFMA R82, R74, R94, R82 ;  /* 0x0000005e4a52722b */ /* 0x000fe40000000052 */
[----:B------:R-:W-:Y:S02]  /*0ca0*/  DFMA R86, R72, R58, R86 ;  /* 0x0000003a4856722b */ /* 0x000fe40000000056 */
[----:B------:R-:W-:-:S04]  /*0cb0*/  DFMA R58, R38, R80, RZ ;  /* 0x00000050263a722b */ /* 0x000fc800000000ff */
[----:B------:R-:W-:Y:S01]  /*0cc0*/  DFMA R28, R60, R28, R82 ;  /* 0x0000001c3c1c722b */ /* 0x000fe20000000052 */
[----:B------:R-:W-:Y:S01]  /*0cd0*/  VIADD R18, R18, 0x3e8 ;  /* 0x000003e812127836 */ /* 0x000fe20000000000 */
        /* <DEDUP_REMOVED lines=10> */
[----:B------:R-:W-:-:S03]  /*0d80*/  LEA R5, R5, R18, 0x18 ;  /* 0x0000001205057211 */ /* 0x000fc600078ec0ff */
[C---:B------:R-:W-:Y:S02]  /*0d90*/  DFMA R22, R12.reuse, R22, R52 ;  /* 0x000000160c16722b */ /* 0x040fe40000000034 */
[----:B------:R-:W-:Y:S02]  /*0da0*/  DFMA R52, R12, R20, R6 ;  /* 0x000000140c34722b */ /* 0x000fe40000000006 */
[----:B-1----:R-:W-:Y:S01]  /*0db0*/  DFMA R58, R26, R50, R58 ;  /* 0x000000321a3a722b */ /* 0x002fe2000000003a */
        /* <DEDUP_REMOVED lines=13> */
[----:B------:R-:W3:Y:S04]  /*0e90*/  LDS.64 R52, [R108+0xc8] ;  /* 0x0000c8006c347984 */ /* 0x000ee80000000a00 */
[----:B------:R-:W2:Y:S01]  /*0ea0*/  LDS.64 R102, [R108+0xf0] ;  /* 0x0000f0006c667984 */ /* 0x000ea20000000a00 */
[----:B------:R-:W-:-:S03]  /*0eb0*/  DMUL R16, R28, R16 ;  /* 0x000000101c107228 */ /* 0x000fc60000000000 */
[----:B------:R-:W-:Y:S04]  /*0ec0*/  LDS.64 R28, [R108+0x118] ;  /* 0x000118006c1c7984 */ /* 0x000fe80000000a00 */
[----:B------:R-:W2:Y:S04]  /*0ed0*/  LDS.64 R20, [R109+0xd8] ;  /* 0x0000d8006d147984 */ /* 0x000ea80000000a00 */
        /* <DEDUP_REMOVED lines=11> */
[----:B---3--:R-:W-:-:S03]  /*0f90*/  DFMA R52, R70, R52, RZ ;  /* 0x000000344634722b */ /* 0x008fc600000000ff */
[----:B------:R-:W3:Y:S01]  /*0fa0*/  LDS.64 R86, [R108+0x168] ;  /* 0x000168006c567984 */ /* 0x000ee20000000a00 */
[----:B------:R-:W-:Y:S02]  /*0fb0*/  CS2R R96, SRZ ;  /* 0x0000000000607805 */ /* 0x000fe4000001ff00 */
[----:B------:R-:W-:Y:S02]  /*0fc0*/  CS2R R94, SRZ ;  /* 0x00000000005e7805 */ /* 0x000fe4000001ff00 */
[----:B------:R-:W-:Y:S01]  /*0fd0*/  CS2R R98, SRZ ;  /* 0x0000000000627805 */ /* 0x000fe2000001ff00 */
[----:B--2---:R-:W-:Y:S01]  /*0fe0*/  DMUL R32, R32, UR6 ;  /* 0x0000000620207c28 */ /* 0x004fe20008000000 */
[----:B------:R-:W-:Y:S01]  /*0ff0*/  LDS.64 R120, [R6+0x18] ;  /* 0x0000180006787984 */ /* 0x000fe20000000a00 */
[----:B------:R-:W-:-:S03]  /*1000*/  DFMA R102, R40, R102, R52 ;  /* 0x000000662866722b */ /* 0x000fc60000000034 */
[----:B------:R-:W2:Y:S01]  /*1010*/  @!P1 LDG.E.64.CONSTANT R96, desc[UR4][R62.64+0xd48] ;  /* 0x000d48043e609981 */ /* 0x000ea2000c1e9b00 */
[----:B------:R-:W-:-:S03]  /*1020*/  DFMA R20, R60, R20, R100 ;  /* 0x000000143c14722b */ /* 0x000fc60000000064 */
[----:B------:R-:W2:Y:S01]  /*1030*/  @!P1 LDG.E.64.CONSTANT R94, desc[UR4][R62.64+0x1130] ;  /* 0x001130043e5e9981 */ /* 0x000ea2000c1e9b00 */
[----:B------:R-:W-:Y:S02]  /*1040*/  DFMA R28, R72, R28, R102 ;  /* 0x0000001c481c722b */ /* 0x000fe40000000066 */
[----:B----4-:R-:W-:Y:S01]  /*1050*/  DMUL R56, R22, R56 ;  /* 0x0000003816387228 */ /* 0x010fe20000000000 */
[----:B------:R-:W4:Y:S04]  /*1060*/  @!P1 LDG.E.64.CONSTANT R98, desc[UR4][R62.64+0x960] ;  /* 0x000960043e629981 */ /* 0x000f28000c1e9b00 */
[----:B------:R-:W-:Y:S01]  /*1070*/  LDS.128 R52, [R9+0x1b80] ;  /* 0x001b800009347984 */ /* 0x000fe20000000c00 */
[----:B------:R-:W-:Y:S02]  /*1080*/  DFMA R82, R66, R82, R28 ;  /* 0x000000524252722b */ /* 0x000fe4000000001c */
[----:B------:R-:W-:Y:S01]  /*1090*/  DFMA R32, R38, R32, R56 ;  /* 0x000000202620722b */ /* 0x000fe20000000038 */
[----:B------:R-:W-:Y:S01]  /*10a0*/  LDS.64 R28, [R125+0x28] ;  /* 0x000028007d1c7984 */ /* 0x000fe20000000a00 */
[----:B------:R-:W-:-:S03]  /*10b0*/  DFMA R16, R76, R16, R20 ;  /* 0x000000104c10722b */ /* 0x000fc60000000014 */
[----:B------:R-:W3:Y:S01]  /*10c0*/  LDS.64 R20, [R6+0x8] ;  /* 0x0000080006147984 */ /* 0x000ee20000000a00 */
[----:B------:R-:W-:-:S03]  /*10d0*/  DFMA R78, R58, R78, R90 ;  /* 0x0000004e3a4e722b */ /* 0x000fc6000000005a */
[----:B------:R-:W-:Y:S01]  /*10e0*/  LDS.128 R56, [R9+0x1b90] ;  /* 0x001b900009387984 */ /* 0x000fe20000000c00 */
[----:B0-----:R-:W-:Y:S02]  /*10f0*/  DFMA R12, R42, R12, R16 ;  /* 0x0000000c2a0c722b */ /* 0x001fe40000000010 */
[----:B-1----:R-:W-:Y:S01]  /*1100*/  DFMA R24, R18, R24, R32 ;  /* 0x000000181218722b */ /* 0x002fe20000000020 */
[----:B------:R-:W-:Y:S04]  /*1110*/  LDS.64 R16, [R5+0x28] ;  /* 0x0000280005107984 */ /* 0x000fe80000000a00 */
[----:B------:R-:W0:Y:S01]  /*1120*/  LDS.64 R32, [R124+0x28] ;  /* 0x000028007c207984 */ /* 0x000e220000000a00 */
[----:B---3--:R-:W-:-:S03]  /*1130*/  DFMA R86, R68, R86, R82 ;  /* 0x000000564456722b */ /* 0x008fc60000000052 */
[----:B------:R-:W-:Y:S04]  /*1140*/  LDS.64 R82, [R9+0x1ba0] ;  /* 0x001ba00009527984 */ /* 0x000fe80000000a00 */
[----:B------:R-:W-:Y:S01]  /*1150*/  LDS.64 R118, [R5+0x78] ;  /* 0x0000780005767984 */ /* 0x000fe20000000a00 */
[C---:B------:R-:W-:Y:S02]  /*1160*/  DMUL R116, R86.reuse, R14 ;  /* 0x0000000e56747228 */ /* 0x040fe40000000000 */
[C---:B------:R-:W-:Y:S01]  /*1170*/  DMUL R84, R86.reuse, R84 ;  /* 0x0000005456547228 */ /* 0x040fe20000000000 */
[----:B------:R-:W-:Y:S01]  /*1180*/  LDS.64 R104, [R6+0x20] ;  /* 0x0000200006687984 */ /* 0x000fe20000000a00 */
[----:B------:R-:W-:-:S03]  /*1190*/  DMUL R86, R86, R110 ;  /* 0x0000006e56567228 */ /* 0x000fc60000000000 */
[----:B------:R-:W-:Y:S01]  /*11a0*/  LDS.64 R100, [R5+0xa0] ;  /* 0x0000a00005647984 */ /* 0x000fe20000000a00 */
[C---:B------:R-:W-:Y:S02]  /*11b0*/  DFMA R116, R12.reuse, R30, R116 ;  /* 0x0000001e0c74722b */ /* 0x040fe40000000074 */
[C---:B------:R-:W-:Y:S01]  /*11c0*/  DFMA R84, R12.reuse, R14, R84 ;  /* 0x0000000e0c54722b */ /* 0x040fe20000000054 */
[----:B------:R-:W-:Y:S04]  /*11d0*/  LDS.64 R30, [R125+0x50] ;  /* 0x000050007d1e7984 */ /* 0x000fe80000000a00 */
[----:B------:R-:W1:Y:S01]  /*11e0*/  LDS.64 R14, [R6+0x10] ;  /* 0x00001000060e7984 */ /* 0x000e620000000a00 */
[----:B------:R-:W-:Y:S02]  /*11f0*/  DFMA R86, R12, R92, R86 ;  /* 0x0000005c0c56722b */ /* 0x000fe40000000056 */
[----:B------:R-:W-:Y:S01]  /*1200*/  DFMA R20, R28, R20, R24 ;  /* 0x000000141c14722b */ /* 0x000fe20000000018 */
[----:B------:R-:W-:Y:S04]  /*1210*/  LDS.64 R12, [R5+0x50] ;  /* 0x00005000050c7984 */ /* 0x000fe80000000a00 */
[----:B------:R-:W3:Y:S01]  /*1220*/  LDS.64 R24, [R124+0x50] ;  /* 0x000050007c187984 */ /* 0x000ee20000000a00 */
[----:B------:R-:W-:Y:S01]  /*1230*/  DFMA R102, R38, R52, RZ ;  /* 0x000000342666722b */ /* 0x000fe200000000ff */
[----:B------:R-:W-:Y:S01]  /*1240*/  CS2R R90, SRZ ;  /* 0x00000000005a7805 */ /* 0x000fe2000001ff00 */
[----:B0-----:R-:W-:-:S05]  /*1250*/  DFMA R16, R32, R16, R20 ;  /* 0x000000102010722b */ /* 0x001fca0000000014 */
[----:B------:R-:W4:Y:S04]  /*1260*/  @!P1 LDG.E.64.CONSTANT R90, desc[UR4][R62.64+0x1518] ;  /* 0x001518043e5a9981 */ /* 0x000f28000c1e9b00 */
[----:B------:R-:W0:Y:S01]  /*1270*/  LDS.64 R20, [R125+0x78] ;  /* 0x000078007d147984 */ /* 0x000e220000000a00 */
[----:B------:R-:W-:-:S08]  /*1280*/  DFMA R102, R34, R54, R102 ;  /* 0x000000362266722b */ /* 0x000fd00000000066 */
[----:B------:R-:W-:-:S08]  /*1290*/  DFMA R102, R36, R56, R102 ;  /* 0x000000382466722b */ /* 0x000fd00000000066 */
[----:B------:R-:W-:Y:S02]  /*12a0*/  DFMA R102, R10, R58, R102 ;  /* 0x0000003a0a66722b */ /* 0x000fe40000000066 */
[----:B-1----:R-:W-:Y:S01]  /*12b0*/  DFMA R14, R30, R14, R16 ;  /* 0x0000000e1e0e722b */ /* 0x002fe20000000010 */
[----:B------:R-:W1:Y:S05]  /*12c0*/  LDS.64 R16, [R124+0x78] ;  /* 0x000078007c107984 */ /* 0x000e6a0000000a00 */
[----:B------:R-:W-:Y:S02]  /*12d0*/  DFMA R102, R26, R82, R102 ;  /* 0x000000521a66722b */ /* 0x000fe40000000066 */
[----:B---3--:R-:W-:-:S02]  /*12e0*/  DFMA R12, R24, R12, R14 ;  /* 0x0000000c180c722b */ /* 0x008fc4000000000e */
[----:B------:R-:W3:Y:S04]  /*12f0*/  LDS.64 R14, [R125+0xa0] ;  /* 0x0000a0007d0e7984 */ /* 0x000ee80000000a00 */
[----:B------:R-:W-:Y:S01]  /*1300*/  DFMA R116, R102, R92, R116 ;  /* 0x0000005c6674722b */ /* 0x000fe20000000074 */
[----:B------:R-:W-:Y:S01]  /*1310*/  CS2R R92, SRZ ;  /* 0x00000000005c7805 */ /* 0x000fe2000001ff00 */
[----:B0-----:R-:W-:-:S05]  /*1320*/  DFMA R120, R20, R120, R12 ;  /* 0x000000781478722b */ /* 0x001fca000000000c */
[----:B------:R-:W4:Y:S04]  /*1330*/  @!P1 LDG.E.64.CONSTANT R92, desc[UR4][R62.64+0x1900] ;  /* 0x001900043e5c9981 */ /* 0x000f28000c1e9b00 */
        /* <DEDUP_REMOVED lines=10> */
[----:B---3--:R-:W-:-:S03]  /*13e0*/  DFMA R104, R14, R104, R118 ;  /* 0x000000680e68722b */ /* 0x008fc60000000076 */
[----:B------:R-:W3:Y:S01]  /*13f0*/  LDS.64 R110, [R108+0x190] ;  /* 0x000190006c6e7984 */ /* 0x000ee20000000a00 */
[----:B------:R-:W-:Y:S02]  /*1400*/  DFMA R102, R44, R78, RZ ;  /* 0x0000004e2c66722b */ /* 0x000fe400000000ff */
[----:B------:R-:W-:Y:S01]  /*1410*/  DFMA R46, R78, R46, RZ ;  /* 0x0000002e4e2e722b */ /* 0x000fe200000000ff */
[----:B------:R-:W3:Y:S01]  /*1420*/  LDS.64 R44, [R108+0x1b8] ;  /* 0x0001b8006c2c7984 */ /* 0x000ee20000000a00 */
        /* <DEDUP_REMOVED lines=13> */
[----:B------:R-:W4:Y:S01]  /*1500*/  @!P1 LDG.E.64.CONSTANT R104, desc[UR4][R62.64+0xe10] ;  /* 0x000e10043e689981 */ /* 0x000f22000c1e9b00 */
[----:B------:R-:W-:-:S03]  /*1510*/  CS2R R116, SRZ ;  /* 0x0000000000747805 */ /* 0x000fc6000001ff00 */
[----:B------:R-:W4:Y:S01]  /*1520*/  @!P1 LDG.E.64.CONSTANT R102, desc[UR4][R62.64+0x640] ;  /* 0x000640043e669981 */ /* 0x000f22000c1e9b00 */
[----:B-1----:R-:W-:-:S03]  /*1530*/  DFMA R56, R64, R84, RZ ;  /* 0x000000544038722b */ /* 0x002fc600000000ff */
[----:B------:R-:W4:Y:S01]  /*1540*/  @!P1 LDG.E.64.CONSTANT R116, desc[UR4][R62.64+0x258] ;  /* 0x000258043e749981 */ /* 0x000f22000c1e9b00 */
[----:B------:R-:W-:Y:S02]  /*1550*/  DFMA R80, R88, R58, R80 ;  /* 0x0000003a5850722b */ /* 0x000fe40000000050 */
[----:B------:R-:W-:Y:S01]  /*1560*/  DFMA R84, R52, R88, R50 ;  /* 0x000000583454722b */ /* 0x000fe20000000032 */
[----:B------:R-:W-:Y:S01]  /*1570*/  LDS.64 R58, [R108+0x208] ;  /* 0x000208006c3a7984 */ /* 0x000fe20000000a00 */
[----:B------:R-:W-:Y:S01]  /*1580*/  DFMA R56, R74, R86, R56 ;  /* 0x000000564a38722b */ /* 0x000fe20000000038 */
[----:B------:R-:W-:Y:S02]  /*1590*/  CS2R R88, SRZ ;  /* 0x0000000000587805 */ /* 0x000fe4000001ff00 */
[----:B------:R-:W-:Y:S01]  /*15a0*/  CS2R R86, SRZ ;  /* 0x0000000000567805 */ /* 0x000fe2000001ff00 */
[----:B------:R-:W1:Y:S01]  /*15b0*/  LDS.64 R50, [R6] ;  /* 0x0000000006327984 */ /* 0x000e620000000a00 */
[----:B---3--:R-:W-:-:S03]  /*15c0*/  DFMA R110, R70, R110, RZ ;  /* 0x0000006e466e722b */ /* 0x008fc600000000ff */
[----:B------:R-:W3:Y:S04]  /*15d0*/  @!P1 LDG.E.64.CONSTANT R88, desc[UR4][R62.64+0x11f8] ;  /* 0x0011f8043e589981 */ /* 0x000ee8000c1e9b00 */
[----:B------:R-:W3:Y:S01]  /*15e0*/  @!P1 LDG.E.64.CONSTANT R86, desc[UR4][R62.64+0xa28] ;  /* 0x000a28043e569981 */ /* 0x000ee2000c1e9b00 */
        /* <DEDUP_REMOVED lines=17> */
[----:B------:R-:W4:Y:S03]  /*1700*/  LDS.64 R56, [R6+0x8] ;  /* 0x0000080006387984 */ /* 0x000f260000000a00 */
[----:B------:R-:W-:Y:S02]  /*1710*/  DMUL R120, R54, R106 ;  /* 0x0000006a36787228 */ /* 0x000fe40000000000 */
[----:B------:R-:W-:-:S06]  /*1720*/  DFMA R118, R34, R44, R118 ;  /* 0x0000002c2276722b */ /* 0x000fcc0000000076 */
[----:B------:R-:W-:Y:S02]  /*1730*/  DFMA R112, R52, R112, R120 ;  /* 0x000000703470722b */ /* 0x000fe40000000078 */
[----:B------:R-:W4:Y:S01]  /*1740*/  LDS.64 R120, [R5+0x28] ;  /* 0x0000280005787984 */ /* 0x000f220000000a00 */
[----:B------:R-:W-:Y:S02]  /*1750*/  DFMA R118, R36, R46, R118 ;  /* 0x0000002e2476722b */ /* 0x000fe40000000076 */
[C---:B--2---:R-:W-:Y:S02]  /*1760*/  DMUL R96, R54.reuse, R96 ;  /* 0x0000006036607228 */ /* 0x044fe40000000000 */
[----:B------:R-:W-:-:S04]  /*1770*/  DMUL R54, R54, R94 ;  /* 0x0000005e36367228 */ /* 0x000fc80000000000 */
[----:B-1----:R-:W-:-:S08]  /*1780*/  DFMA R118, R10, R48, R118 ;  /* 0x000000300a76722b */ /* 0x002fd00000000076 */
[----:B------:R-:W-:Y:S02]  /*1790*/  DFMA R118, R26, R50, R118 ;  /* 0x000000321a76722b */ /* 0x000fe40000000076 */
[----:B0-----:R-:W-:Y:S02]  /*17a0*/  DFMA R58, R18, R58, R114 ;  /* 0x0000003a123a722b */ /* 0x001fe40000000072 */
[-C--:B----4-:R-:W-:Y:S01]  /*17b0*/  DFMA R54, R52, R98.reuse, R54 ;  /* 0x000000623436722b */ /* 0x090fe20000000036 */
        /* <DEDUP_REMOVED lines=8> */
[----:B------:R-:W2:Y:S04]  /*1840*/  LDS.64 R98, [R6+0x20] ;  /* 0x0000200006627984 */ /* 0x000ea80000000a00 */
[----:B------:R-:W-:Y:S01]  /*1850*/  LDS.64 R106, [R5+0xa0] ;  /* 0x0000a000056a7984 */ /* 0x000fe20000000a00 */
[----:B------:R-:W-:Y:S06]  /*1860*/  BAR.SYNC.DEFER_BLOCKING 0x0 ;  /* 0x0000000000007b1d */ /* 0x000fec0000010000 */
[C---:B------:R-:W-:Y:S01]  /*1870*/  DFMA R94, R118.reuse, R94, R96 ;  /* 0x0000005e765e722b */ /* 0x040fe20000000060 */
[----:B------:R-:W-:Y:S06]  /*1880*/  STS.64 [R7], R112 ;  /* 0x0000007007007388 */ /* 0x000fec0000000a00 */
[----:B------:R-:W-:Y:S01]  /*1890*/  STS.64 [R8], R94 ;  /* 0x0000005e08007388 */ /* 0x000fe20000000a00 */
[----:B------:R-:W-:Y:S06]  /*18a0*/  BAR.SYNC.DEFER_BLOCKING 0x0 ;  /* 0x0000000000007b1d */ /* 0x000fec0000010000 */
[----:B------:R-:W-:-:S02]  /*18b0*/  DFMA R90, R118, R90, R54 ;  /* 0x0000005a765a722b */ /* 0x000fc40000000036 */
[----:B0-----:R-:W-:-:S08]  /*18c0*/  DFMA R120, R30, R52, R120 ;  /* 0x000000341e78722b */ /* 0x001fd00000000078 */
[----:B------:R-:W-:Y:S01]  /*18d0*/  DFMA R56, R24, R56, R120 ;  /* 0x000000381838722b */ /* 0x000fe20000000078 */
[----:B------:R-:W0:Y:S04]  /*18e0*/  LDS.64 R118, [R108+0x258] ;  /* 0x000258006c767984 */ /* 0x000e280000000a00 */
[----:B------:R-:W4:Y:S04]  /*18f0*/  LDS.64 R96, [R6] ;  /* 0x0000000006607984 */ /* 0x000f280000000a00 */
[----:B------:R-:W4:Y:S04]  /*1900*/  LDS.64 R52, [R108+0x280] ;  /* 0x000280006c347984 */ /* 0x000f280000000a00 */
[----:B------:R-:W4:Y:S01]  /*1910*/  LDS.64 R54, [R109+0x258] ;  /* 0x000258006d367984 */ /* 0x000f220000000a00 */
[----:B-1----:R-:W-:-:S03]  /*1920*/  DFMA R120, R20, R58, R56 ;  /* 0x0000003a1478722b */ /* 0x002fc60000000038 */
[----:B------:R-:W1:Y:S04]  /*1930*/  LDS.64 R58, [R109+0x260] ;  /* 0x000260006d3a7984 */ /* 0x000e680000000a00 */
[----:B------:R-:W1:Y:S01]  /*1940*/  LDS.64 R56, [R108+0x2a8] ;  /* 0x0002a8006c387984 */ /* 0x000e620000000a00 */
[----:B------:R-:W-:-:S03]  /*1950*/  DFMA R114, R16, R114, R120 ;  /* 0x000000721072722b */ /* 0x000fc60000000078 */
[----:B------:R-:W1:Y:S01]  /*1960*/  LDS.64 R94, [R108+0x2d0] ;  /* 0x0002d0006c5e7984 */ /* 0x000e620000000a00 */
[----:B------:R-:W-:-:S03]  /*1970*/  DMUL R92, R92, UR6 ;  /* 0x000000065c5c7c28 */ /* 0x000fc60008000000 */
[----:B------:R-:W-:Y:S01]  /*1980*/  LDS.64 R112, [R5] ;  /* 0x0000000005707984 */ /* 0x000fe20000000a00 */
[----:B--2---:R-:W-:-:S03]  /*1990*/  DFMA R114, R14, R98, R114 ;  /* 0x000000620e72722b */ /* 0x004fc60000000072 */
[----:B------:R-:W2:Y:S04]  /*19a0*/  LDS.64 R98, [R109+0x268] ;  /* 0x000268006d627984 */ /* 0x000ea80000000a00 */
[----:B------:R-:W2:Y:S01]  /*19b0*/  LDS.64 R120, [R109+0x270] ;  /* 0x000270006d787984 */ /* 0x000ea20000000a00 */
[----:B0-----:R-:W-:Y:S02]  /*19c0*/  DFMA R118, R70, R118, RZ ;  /* 0x000000764676722b */ /* 0x001fe400000000ff */
[----:B----4-:R-:W-:-:S06]  /*19d0*/  DMUL R96, R22, R96 ;  /* 0x0000006016607228 */ /* 0x010fcc0000000000 */
        /* <DEDUP_REMOVED lines=9> */
[----:B------:R-:W4:Y:S05]  /*1a70*/  LDS.128 R52, [R9+0x1bd0] ;  /* 0x001bd00009347984 */ /* 0x000f2a0000000c00 */
[----:B------:R-:W-:Y:S02]  /*1a80*/  DFMA R94, R66, R94, R56 ;  /* 0x0000005e425e722b */ /* 0x000fe40000000038 */
[----:B--2---:R-:W-:Y:S01]  /*1a90*/  DFMA R98, R60, R98, R58 ;  /* 0x000000623c62722b */ /* 0x004fe2000000003a */
[----:B------:R-:W2:Y:S01]  /*1aa0*/  LDS.128 R56, [R9+0x1be0] ;  /* 0x001be00009387984 */ /* 0x000ea20000000c00 */
[----:B------:R-:W-:-:S03]  /*1ab0*/  DFMA R112, R18, R112, R96 ;  /* 0x000000701270722b */ /* 0x000fc60000000060 */
[----:B------:R-:W2:Y:S03]  /*1ac0*/  LDS.64 R96, [R109+0x278] ;  /* 0x000278006d607984 */ /* 0x000ea60000000a00 */
[----:B------:R-:W-:Y:S02]  /*1ad0*/  DFMA R120, R76, R120, R98 ;  /* 0x000000784c78722b */ /* 0x000fe40000000062 */
[----:B0-----:R-:W-:Y:S01]  /*1ae0*/  DFMA R92, R68, R92, R94 ;  /* 0x0000005c445c722b */ /* 0x001fe2000000005e */
[----:B------:R-:W0:Y:S01]  /*1af0*/  LDS.64 R94, [R9+0x1bf0] ;  /* 0x001bf000095e7984 */ /* 0x000e220000000a00 */
[----:B-1----:R-:W-:-:S03]  /*1b00*/  DFMA R114, R28, R114, R112 ;  /* 0x000000721c72722b */ /* 0x002fc60000000070 */
[----:B------:R-:W1:Y:S01]  /*1b10*/  LDS.64 R112, [R5+0x28] ;  /* 0x0000280005707984 */ /* 0x000e620000000a00 */
[----:B----4-:R-:W-:-:S08]  /*1b20*/  DFMA R98, R38, R52, RZ ;  /* 0x000000342662722b */ /* 0x010fd000000000ff */
[----:B------:R-:W-:-:S08]  /*1b30*/  DFMA R98, R34, R54, R98 ;  /* 0x000000362262722b */ /* 0x000fd00000000062 */
[----:B--2---:R-:W-:Y:S02]  /*1b40*/  DFMA R98, R36, R56, R98 ;  /* 0x000000382462722b */ /* 0x004fe40000000062 */
[----:B------:R-:W-:Y:S02]  /*1b50*/  DFMA R96, R42, R96, R120 ;  /* 0x000000602a60722b */ /* 0x000fe40000000078 */
        /* <DEDUP_REMOVED lines=11> */
[C---:B---3--:R-:W-:Y:S02]  /*1c10*/  DFMA R122, R98.reuse, R86, R104 ;  /* 0x00000056627a722b */ /* 0x048fe40000000068 */
        /* <DEDUP_REMOVED lines=91> */
[----:B------:R-:W-:-:S03]  /*21d0*/  DMUL R66, R66, UR6 ;  /* 0x0000000642427c28 */ /* 0x000fc60008000000 */
        /* <DEDUP_REMOVED lines=63> */
[----:B------:R-:W-:Y:S02]  /*25d0*/  DFMA R12, R12, UR12, RZ ;  /* 0x0000000c0c0c7c2b */ /* 0x000fe400080000ff */
[----:B------:R-:W-:Y:S02]  /*25e0*/  DFMA R6, R6, UR8, RZ ;  /* 0x0000000806067c2b */ /* 0x000fe400080000ff */
[C-C-:B--2---:R-:W-:Y:S01]  /*25f0*/  DADD R4, R18.reuse, R18.reuse ;  /* 0x0000000012047229 */ /* 0x144fe20000000012 */
[----:B------:R-:W0:Y:S01]  /*2600*/  S2R R16, SR_TID.X ;  /* 0x0000000000107919 */ /* 0x000e220000002100 */
[----:B------:R-:W-:-:S02]  /*2610*/  DADD R18, R18, -R18 ;  /* 0x0000000012127229 */ /* 0x000fc40000000812 */
[----:B------:R-:W-:Y:S02]  /*2620*/  DFMA R10, R10, UR14, R12 ;  /* 0x0000000e0a0a7c2b */ /* 0x000fe4000800000c */
[----:B------:R-:W-:Y:S02]  /*2630*/  DFMA R6, R14, UR10, R6 ;  /* 0x0000000a0e067c2b */ /* 0x000fe40008000006 */
[----:B------:R-:W-:-:S06]  /*2640*/  DMUL R4, R4, 0.5 ;  /* 0x3fe0000004047828 */ /* 0x000fcc0000000000 */
[----:B------:R-:W-:Y:S02]  /*2650*/  DFMA R6, R18, UR16, R6 ;  /* 0x0000001012067c2b */ /* 0x000fe40008000006 */
[----:B------:R-:W-:-:S08]  /*2660*/  DFMA R4, R4, UR18, R10 ;  /* 0x0000001204047c2b */ /* 0x000fd0000800000a */
[C-C-:B------:R-:W-:Y:S02]  /*2670*/  DADD R8, R4.reuse, R6.reuse ;  /* 0x0000000004087229 */ /* 0x140fe40000000006 */
[----:B------:R-:W-:-:S05]  /*2680*/  DADD R4, R4, -R6 ;  /* 0x0000000004047229 */ /* 0x000fca0000000806 */
[----:B------:R1:W-:Y:S04]  /*2690*/  STS.64 [R3], R8 ;  /* 0x0000000803007388 */ /* 0x0003e80000000a00 */
[----:B------:R1:W-:Y:S01]  /*26a0*/  STS.64 [R3+0x8], R4 ;  /* 0x0000080403007388 */ /* 0x0003e20000000a00 */
        /* <DEDUP_REMOVED lines=28> */
.L_x_383:
[----:B------:R-:W-:Y:S05]  /*2870*/  BSYNC.RECONVERGENT B0 ;  /* 0x0000000000007941 */ /* 0x000fea0003800200 */
.L_x_382:
        /* <DEDUP_REMOVED lines=33> */
.L_x_384:
        /* <DEDUP_REMOVED lines=15> */
.L_x_461:


//--------------------- .text._Z32massMatrixMultiplyConstantKernelILi2ELi4ELi4EEvidPKdS1_S1_S1_S1_S1_S1_Pd --------------------------
	.section	.text._Z32massMatrixMultiplyConstantKernelILi2ELi4ELi4EEvidPKdS1_S1_S1_S1_S1_S1_Pd,"ax",@progbits
	.align	128
        .global         _Z32massMatrixMultiplyConstantKernelILi2ELi4ELi4EEvidPKdS1_S1_S1_S1_S1_S1_Pd
        .type           _Z32massMatrixMultiplyConstantKernelILi2ELi4ELi4EEvidPKdS1_S1_S1_S1_S1_S1_Pd,@function
        .size           _Z32massMatrixMultiplyConstantKernelILi2ELi4ELi4EEvidPKdS1_S1_S1_S1_S1_S1_Pd,(.L_x_462 - _Z32massMatrixMultiplyConstantKernelILi2ELi4ELi4EEvidPKdS1_S1_S1_S1_S1_S1_Pd)
        .other          _Z32massMatrixMultiplyConstantKernelILi2ELi4ELi4EEvidPKdS1_S1_S1_S1_S1_S1_Pd,@"STO_CUDA_ENTRY STV_DEFAULT"
_Z32massMatrixMultiplyConstantKernelILi2ELi4ELi4EEvidPKdS1_S1_S1_S1_S1_S1_Pd:
.text._Z32massMatrixMultiplyConstantKernelILi2ELi4ELi4EEvidPKdS1_S1_S1_S1_S1_S1_Pd:
        /* <DEDUP_REMOVED lines=12> */
[----:B------:R-:W-:Y:S02]  /*00c0*/  CS2R R56, SRZ ;  /* 0x0000000000387805 */ /* 0x000fe4000001ff00 */
[----:B------:R-:W-:Y:S02]  /*00d0*/  CS2R R74, SRZ ;  /* 0x00000000004a7805 */ /* 0x000fe4000001ff00 */
[----:B------:R-:W-:Y:S02]  /*00e0*/  CS2R R26, SRZ ;  /* 0x00000000001a7805 */ /* 0x000fe4000001ff00 */
[----:B------:R-:W-:Y:S01]  /*00f0*/  CS2R R82, SRZ ;  /* 0x0000000000527805 */ /* 0x000fe2000001ff00 */
[----:B0-----:R-:W-:-:S04]  /*0100*/  IMAD R0, R0, 0x4, R5 ;  /* 0x0000000400007824 */ /* 0x001fc800078e0205 */
[C---:B----4-:R-:W-:Y:S01]  /*0110*/  IMAD R7, R0.reuse, 0x1c0, R53 ;  /* 0x000001c000077824 */ /* 0x050fe200078e0235 */
[C---:B-1----:R-:W-:Y:S01]  /*0120*/  ISETP.GE.AND P0, PT, R0.reuse, UR8, PT ;  /* 0x0000000800007c0c */ /* 0x042fe2000bf06270 */
[C---:B--2---:R-:W-:Y:S01]  /*0130*/  IMAD.WIDE.U32 R2, R53.reuse, 0x8, R2 ;  /* 0x0000000835027825 */ /* 0x044fe200078e0002 */
[C---:B------:R-:W-:Y:S02]  /*0140*/  LOP3.LUT R20, R53.reuse, 0x1, RZ, 0xc0, !PT ;  /* 0x0000000135147812 */ /* 0x040fe400078ec0ff */
[----:B------:R-:W-:Y:S01]  /*0150*/  ISETP.LT.U32.AND P0, PT, R53, 0x4, !P0 ;  /* 0x000000043500780c */ /* 0x000fe20004701070 */
[----:B---3--:R-:W-:Y:S01]  /*0160*/  IMAD.WIDE R14, R7, 0x8, R14 ;  /* 0x00000008070e7825 */ /* 0x008fe200078e020e */
[----:B------:R-:W-:Y:S01]  /*0170*/  ISETP.GE.AND P1, PT, R0, UR8, PT ;  /* 0x0000000800007c0c */ /* 0x000fe2000bf26270 */
[----:B------:R0:W2:Y:S01]  /*0180*/  LDG.E.64.CONSTANT R6, desc[UR16][R2.64] ;  /* 0x0000001002067981 */ /* 0x0000a2000c1e9b00 */
[----:B------:R-:W-:-:S09]  /*0190*/  CS2R R78, SRZ ;  /* 0x00000000004e7805 */ /* 0x000fd2000001ff00 */
        /* <DEDUP_REMOVED lines=12> */
[----:B------:R0:W5:Y:S01]  /*0260*/  @!P1 LDG.E.64.CONSTANT R78, desc[UR16][R14.64+0x280] ;  /* 0x000280100e4e9981 */ /* 0x000162000c1e9b00 */
[----:B------:R-:W1:Y:S01]  /*0270*/  S2UR UR7, SR_CgaCtaId ;  /* 0x00000000000779c3 */ /* 0x000e620000008800 */
[----:B------:R-:W-:-:S02]  /*0280*/  UMOV UR4, 0x400 ;  /* 0x0000040000047882 */ /* 0x000fc40000000000 */
[----:B------:R0:W5:Y:S01]  /*0290*/  @P0 LDG.E.64.CONSTANT R10, desc[UR16][R8.64] ;  /* 0x00000010080a0981 */ /* 0x000162000c1e9b00 */
[----:B------:R-:W-:Y:S01]  /*02a0*/  UIADD3 UR5, UPT, UPT, UR4, 0xc00, URZ ;  /* 0x00000c0004057890 */ /* 0x000fe2000fffe0ff */
[C---:B------:R-:W-:Y:S01]  /*02b0*/  ISETP.GT.U32.AND P2, PT, R53.reuse, 0x3, PT ;  /* 0x000000033500780c */ /* 0x040fe20003f44070 */
[----:B------:R-:W-:Y:S01]  /*02c0*/  UIADD3 UR6, UPT, UPT, UR4, 0x400, URZ ;  /* 0x0000040004067890 */ /* 0x000fe2000fffe0ff */
[----:B------:R0:W5:Y:S01]  /*02d0*/  @P0 LDG.E.64.CONSTANT R12, desc[UR16][R8.64+0x20] ;  /* 0x00002010080c0981 */ /* 0x000162000c1e9b00 */
[C---:B------:R-:W-:Y:S01]  /*02e0*/  IMAD.SHL.U32 R3, R53.reuse, 0x8, RZ ;  /* 0x0000000835037824 */ /* 0x040fe200078e00ff */
[--C-:B------:R-:W-:Y:S01]  /*02f0*/  SHF.R.U32.HI R21, RZ, 0x1, R53.reuse ;  /* 0x00000001ff157819 */ /* 0x100fe20000011635 */
[----:B------:R-:W-:Y:S01]  /*0300*/  IMAD.SHL.U32 R4, R53, 0x20, RZ ;  /* 0x0000002035047824 */ /* 0x000fe200078e00ff */
[----:B------:R-:W-:Y:S01]  /*0310*/  SHF.R.U32.HI R77, RZ, 0x2, R53 ;  /* 0x00000002ff4d7819 */ /* 0x000fe20000011635 */
[----:B------:R-:W-:Y:S01]  /*0320*/  BSSY.RECONVERGENT B0, `(.L_x_385) ;  /* 0x000001c000007945 */ /* 0x000fe20003800200 */
[----:B-1----:R-:W-:-:S02]  /*0330*/  ULEA UR5, UR7, UR5, 0x18 ;  /* 0x0000000507057291 */ /* 0x002fc4000f8ec0ff */
[----:B------:R-:W-:Y:S01]  /*0340*/  ULEA UR6, UR7, UR6, 0x18 ;  /* 0x0000000607067291 */ /* 0x000fe2000f8ec0ff */
[----:B------:R-:W-:-:S05]  /*0350*/  LOP3.LUT R25, R4, 0x60, RZ, 0xc0, !PT ;  /* 0x0000006004197812 */ /* 0x000fca00078ec0ff */
[----:B------:R-:W-:Y:S02]  /*0360*/  LEA R2, R5, UR6, 0x9 ;  /* 0x0000000605027c11 */ /* 0x000fe4000f8e48ff */
[----:B------:R-:W-:-:S03]  /*0370*/  ISETP.GT.U32.AND P3, PT, R53, 0x7, PT ;  /* 0x000000073500780c */ /* 0x000fc60003f64070 */
[--C-:B------:R-:W-:Y:S02]  /*0380*/  IMAD R22, R21, 0x20, R2.reuse ;  /* 0x0000002015167824 */ /* 0x100fe400078e0202 */
        /* <DEDUP_REMOVED lines=8> */
[----:B------:R-:W0:Y:S05]  /*0410*/  LDCU.128 UR20, c[0x3][0x8c0] ;  /* 0x00c11800ff1477ac */ /* 0x000e2a0008000c00 */
[C---:B-1----:R-:W-:Y:S02]  /*0420*/  DFMA R8, R6.reuse, UR12, RZ ;  /* 0x0000000c06087c2b */ /* 0x042fe400080000ff */
[----:B------:R-:W-:-:S02]  /*0430*/  DFMA R12, R6, UR14, RZ ;  /* 0x0000000e060c7c2b */ /* 0x000fc400080000ff */
[C---:B0-----:R-:W-:Y:S02]  /*0440*/  DFMA R6, R10.reuse, UR20, RZ ;  /* 0x000000140a067c2b */ /* 0x041fe400080000ff */
[----:B------:R-:W-:-:S06]  /*0450*/  DFMA R16, R10, UR22, RZ ;  /* 0x000000160a107c2b */ /* 0x000fcc00080000ff */
        /* <DEDUP_REMOVED lines=8> */
.L_x_386:
[----:B------:R-:W-:Y:S05]  /*04e0*/  BSYNC.RECONVERGENT B0 ;  /* 0x0000000000007941 */ /* 0x000fea0003800200 */
.L_x_385:
[----:B------:R-:W-:Y:S01]  /*04f0*/  BAR.SYNC.DEFER_BLOCKING 0x0 ;  /* 0x0000000000007b1d */ /* 0x000fe20000010000 */
[----:B01----:R-:W-:-:S05]  /*0500*/  IMAD.IADD R6, R4, 0x1, R25 ;  /* 0x0000000104067824 */ /* 0x003fca00078e0219 */
[----:B------:R-:W-:Y:S04]  /*0510*/  BSSY.RECONVERGENT B0, `(.L_x_387) ;  /* 0x0000016000007945 */ /* 0x000fe80003800200 */
[----:B------:R-:W-:Y:S05]  /*0520*/  @P3 BRA `(.L_x_388) ;  /* 0x0000000000503947 */ /* 0x000fea0003800000 */
[----:B------:R-:W-:Y:S01]  /*0530*/  IMAD R21, R21, 0x60, R22 ;  /* 0x0000006015157824 */ /* 0x000fe200078e0216 */
[----:B------:R-:W0:Y:S03]  /*0540*/  LDCU.128 UR12, c[0x3][0x8c0] ;  /* 0x00c11800ff0c77ac */ /* 0x000e260008000c00 */
[----:B------:R-:W-:Y:S01]  /*0550*/  IMAD R7, R20, 0x8, R21 ;  /* 0x0000000814077824 */ /* 0x000fe200078e0215 */
[----:B------:R-:W1:Y:S04]  /*0560*/  LDCU.128 UR20, c[0x3][0x700] ;  /* 0x00c0e000ff1477ac */ /* 0x000e680008000c00 */
[----:B------:R-:W-:Y:S04]  /*0570*/  LDS.64 R8, [R7] ;  /* 0x0000000007087984 */ /* 0x000fe80000000a00 */
[----:B-----5:R-:W2:Y:S02]  /*0580*/  LDS.64 R10, [R7+0x20] ;  /* 0x00002000070a7984 */ /* 0x020ea40000000a00 */
[----:B--2---:R-:W-:-:S02]  /*0590*/  DADD R12, R8, -R10 ;  /* 0x00000000080c7229 */ /* 0x004fc4000000080a */
[----:B------:R-:W-:-:S06]  /*05a0*/  DADD R8, R8, R10 ;  /* 0x0000000008087229 */ /* 0x000fcc000000000a */
[C---:B0-----:R-:W-:Y:S02]  /*05b0*/  DFMA R10, R12.reuse, UR12, RZ ;  /* 0x0000000c0c0a7c2b */ /* 0x041fe400080000ff */
[----:B------:R-:W-:Y:S02]  /*05c0*/  DFMA R16, R12, UR14, RZ ;  /* 0x0000000e0c107c2b */ /* 0x000fe400080000ff */
[C---:B-1----:R-:W-:Y:S02]  /*05d0*/  DFMA R12, R8.reuse, UR20, RZ ;  /* 0x00000014080c7c2b */ /* 0x042fe400080000ff */
[----:B------:R-:W-:-:S06]  /*05e0*/  DFMA R20, R8, UR22, RZ ;  /* 0x0000001608147c2b */ /* 0x000fcc00080000ff */
[C-C-:B------:R-:W-:Y:S02]  /*05f0*/  DADD R8, R10.reuse, R12.reuse ;  /* 0x000000000a087229 */ /* 0x140fe4000000000c */
[----:B------:R-:W-:Y:S02]  /*0600*/  DADD R10, -R10, R12 ;  /* 0x000000000a0a7229 */ /* 0x000fe4000000010c */
[C-C-:B------:R-:W-:Y:S02]  /*0610*/  DADD R12, R16.reuse, R20.reuse ;  /* 0x00000000100c7229 */ /* 0x140fe40000000014 */
[----:B------:R-:W-:Y:S01]  /*0620*/  DADD R16, -R16, R20 ;  /* 0x0000000010107229 */ /* 0x000fe20000000114 */
[----:B------:R0:W-:Y:S04]  /*0630*/  STS.64 [R7], R8 ;  /* 0x0000000807007388 */ /* 0x0001e80000000a00 */
[----:B------:R0:W-:Y:S04]  /*0640*/  STS.64 [R7+0x60], R10 ;  /* 0x0000600a07007388 */ /* 0x0001e80000000a00 */
[----:B------:R0:W-:Y:S04]  /*0650*/  STS.64 [R7+0x20], R12 ;  /* 0x0000200c07007388 */ /* 0x0001e80000000a00 */
[----:B------:R0:W-:Y:S02]  /*0660*/  STS.64 [R7+0x40], R16 ;  /* 0x0000401007007388 */ /* 0x0001e40000000a00 */
.L_x_388:
[----:B------:R-:W-:Y:S05]  /*0670*/  BSYNC.RECONVERGENT B0 ;  /* 0x0000000000007941 */ /* 0x000fea0003800200 */
.L_x_387:
[----:B------:R-:W-:Y:S01]  /*0680*/  BAR.SYNC.DEFER_BLOCKING 0x0 ;  /* 0x0000000000007b1d */ /* 0x000fe20000010000 */
[----:B------:R-:W-:Y:S02]  /*0690*/  CS2R R68, SRZ ;  /* 0x0000000000447805 */ /* 0x000fe4000001ff00 */
[----:B------:R-:W-:-:S03]  /*06a0*/  CS2R R64, SRZ ;  /* 0x0000000000407805 */ /* 0x000fc6000001ff00 */
[----:B------:R-:W1:Y:S01]  /*06b0*/  LDCU.128 UR8, c[0x3][0x8c0] ;  /* 0x00c11800ff0877ac */ /* 0x000e620008000c00 */
[----:B------:R-:W2:Y:S01]  /*06c0*/  @!P1 LDG.E.64.CONSTANT R68, desc[UR16][R14.64+0x680] ;  /* 0x000680100e449981 */ /* 0x000ea2000c1e9b00 */
[----:B------:R-:W3:Y:S03]  /*06d0*/  LDCU.128 UR12, c[0x3][0x700] ;  /* 0x00c0e000ff0c77ac */ /* 0x000ee60008000c00 */
[----:B------:R-:W4:Y:S01]  /*06e0*/  @!P1 LDG.E.64.CONSTANT R64, desc[UR16][R14.64+0x880] ;  /* 0x000880100e409981 */ /* 0x000f22000c1e9b00 */
[----:B------:R-:W-:Y:S02]  /*06f0*/  CS2R R66, SRZ ;  /* 0x0000000000427805 */ /* 0x000fe4000001ff00 */
[----:B------:R-:W-:Y:S02]  /*0700*/  LOP3.LUT R52, R3, 0x18, RZ, 0xc0, !PT ;  /* 0x0000001803347812 */ /* 0x000fe400078ec0ff */
[----:B------:R-:W-:-:S02]  /*0710*/  CS2R R62, SRZ ;  /* 0x00000000003e7805 */ /* 0x000fc4000001ff00 */
[----:B------:R-:W-:Y:S02]  /*0720*/  LOP3.LUT R81, R3, 0x1fe0, RZ, 0xc0, !PT ;  /* 0x00001fe003517812 */ /* 0x000fe400078ec0ff */
[----:B------:R-:W-:Y:S01]  /*0730*/  LOP3.LUT R53, R53, 0x3, RZ, 0xc0, !PT ;  /* 0x0000000335357812 */ /* 0x000fe200078ec0ff */
[----:B------:R-:W4:Y:S01]  /*0740*/  @!P1 LDG.E.64.CONSTANT R66, desc[UR16][R14.64+0x480] ;  /* 0x000480100e429981 */ /* 0x000f22000c1e9b00 */
[----:B------:R-:W-:Y:S01]  /*0750*/  ULEA UR6, UR7, UR4, 0x18 ;  /* 0x0000000407067291 */ /* 0x000fe2000f8ec0ff */
[----:B------:R-:W3:Y:S02]  /*0760*/  LDCU.64 UR18, c[0x0][0x388] ;  /* 0x00007100ff1277ac */ /* 0x000ee40008000a00 */
[----:B0----5:R-:W0:Y:S01]  /*0770*/  LDS.128 R8, [R6] ;  /* 0x0000000006087984 */ /* 0x021e220000000c00 */
[----:B------:R-:W-:Y:S02]  /*0780*/  IMAD.IADD R76, R2, 0x1, R52 ;  /* 0x00000001024c7824 */ /* 0x000fe400078e0234 */
[----:B------:R-:W-:Y:S01]  /*0790*/  VIADD R80, R52, UR5 ;  /* 0x0000000534507c36 */ /* 0x000fe20008000000 */
[----:B------:R-:W4:Y:S01]  /*07a0*/  @!P1 LDG.E.64.CONSTANT R62, desc[UR16][R14.64+0xa80] ;  /* 0x000a80100e3e9981 */ /* 0x000f22000c1e9b00 */
[----:B0-----:R-:W-:-:S02]  /*07b0*/  DADD R12, R8, -R10 ;  /* 0x00000000080c7229 */ /* 0x001fc4000000080a */
[----:B------:R-:W-:-:S06]  /*07c0*/  DADD R8, R8, R10 ;  /* 0x0000000008087229 */ /* 0x000fcc000000000a */
[----:B-1----:R-:W-:Y:S02]  /*07d0*/  DFMA R10, R12, UR8, RZ ;  /* 0x000000080c0a7c2b */ /* 0x002fe400080000ff */
[----:B---3--:R-:W-:Y:S02]  /*07e0*/  DFMA R16, R8, UR12, RZ ;  /* 0x0000000c08107c2b */ /* 0x008fe400080000ff */
[----:B------:R-:W-:Y:S02]  /*07f0*/  DFMA R12, R12, UR10, RZ ;  /* 0x0000000a0c0c7c2b */ /* 0x000fe400080000ff */
[----:B------:R-:W-:-:S04]  /*0800*/  DFMA R20, R8, UR14, RZ ;  /* 0x0000000e08147c2b */ /* 0x000fc800080000ff */
[C-C-:B------:R-:W-:Y:S02]  /*0810*/  DADD R8, R10.reuse, R16.reuse ;  /* 0x000000000a087229 */ /* 0x140fe40000000010 */
[----:B------:R-:W-:Y:S02]  /*0820*/  DADD R10, -R10, R16 ;  /* 0x000000000a0a7229 */ /* 0x000fe40000000110 */
[C-C-:B------:R-:W-:Y:S02]  /*0830*/  DADD R16, R12.reuse, R20.reuse ;  /* 0x000000000c107229 */ /* 0x140fe40000000014 */
[----:B------:R-:W-:Y:S01]  /*0840*/  DADD R20, -R12, R20 ;  /* 0x000000000c147229 */ /* 0x000fe20000000114 */
[----:B------:R-:W-:Y:S04]  /*0850*/  STS.64 [R6], R8 ;  /* 0x0000000806007388 */ /* 0x000fe80000000a00 */
[----:B------:R-:W-:Y:S04]  /*0860*/  STS.64 [R6+0x18], R10 ;  /* 0x0000180a06007388 */ /* 0x000fe80000000a00 */
[----:B------:R-:W-:Y:S04]  /*0870*/  STS.64 [R6+0x8], R16 ;  /* 0x0000081006007388 */ /* 0x000fe80000000a00 */
[----:B------:R-:W-:Y:S01]  /*0880*/  STS.64 [R6+0x10], R20 ;  /* 0x0000101406007388 */ /* 0x000fe20000000a00 */
[----:B------:R-:W-:Y:S01]  /*0890*/  BAR.SYNC.DEFER_BLOCKING 0x0 ;  /* 0x0000000000007b1d */ /* 0x000fe20000010000 */
[----:B------:R-:W-:-:S02]  /*08a0*/  IMAD R80, R53, 0x18, R80 ;  /* 0x0000001835507824 */ /* 0x000fc400078e0250 */
[----:B------:R-:W-:-:S04]  /*08b0*/  IMAD R3, R77, -0x60, R4 ;  /* 0xffffffa04d037824 */ /* 0x000fc800078e0204 */
[----:B------:R-:W-:Y:S01]  /*08c0*/  IMAD.IADD R4, R3, 0x1, R52 ;  /* 0x0000000103047824 */ /* 0x000fe200078e0234 */
[----:B------:R-:W-:Y:S04]  /*08d0*/  LDS.64 R84, [R76] ;  /* 0x000000004c547984 */ /* 0x000fe80000000a00 */
[----:B------:R-:W0:Y:S04]  /*08e0*/  LDS.128 R36, [R81+UR5] ;  /* 0x0000000551247984 */ /* 0x000e280008000c00 */
[----:B------:R-:W-:Y:S04]  /*08f0*/  LDS.64 R12, [R80] ;  /* 0x00000000500c7984 */ /* 0x000fe80000000a00 */
[----:B------:R-:W1:Y:S04]  /*0900*/  LDS.128 R44, [R3] ;  /* 0x00000000032c7984 */ /* 0x000e680000000c00 */
[----:B------:R-:W3:Y:S04]  /*0910*/  LDS.64 R70, [R76+0x20] ;  /* 0x000020004c467984 */ /* 0x000ee80000000a00 */
[----:B------:R-:W3:Y:S04]  /*0920*/  LDS.64 R6, [R80+0x8] ;  /* 0x0000080050067984 */ /* 0x000ee80000000a00 */
[----:B------:R-:W-:Y:S04]  /*0930*/  LDS.64 R60, [R76+0x40] ;  /* 0x000040004c3c7984 */ /* 0x000fe80000000a00 */
[----:B------:R-:W-:Y:S04]  /*0940*/  LDS.64 R10, [R4] ;  /* 0x00000000040a7984 */ /* 0x000fe80000000a00 */
[----:B------:R-:W-:Y:S04]  /*0950*/  LDS.128 R28, [R81+UR5+0x10] ;  /* 0x00001005511c7984 */ /* 0x000fe80008000c00 */
[----:B------:R-:W3:Y:S04]  /*0960*/  LDS.128 R40, [UR6+0xc00] ;  /* 0x000c0006ff287984 */ /* 0x000ee80008000c00 */
[----:B------:R-:W-:Y:S04]  /*0970*/  LDS.64 R16, [R80+0x10] ;  /* 0x0000100050107984 */ /* 0x000fe80000000a00 */
[----:B------:R-:W3:Y:S04]  /*0980*/  LDS.128 R48, [R3+0x10] ;  /* 0x0000100003307984 */ /* 0x000ee80000000c00 */
[----:B------:R-:W3:Y:S04]  /*0990*/  LDS.64 R86, [R76+0x60] ;  /* 0x000060004c567984 */ /* 0x000ee80000000a00 */
[----:B------:R-:W3:Y:S04]  /*09a0*/  LDS.64 R20, [R4+0x80] ;  /* 0x0000800004147984 */ /* 0x000ee80000000a00 */
[----:B------:R-:W3:Y:S04]  /*09b0*/  LDS.64 R24, [R80+0x18] ;  /* 0x0000180050187984 */ /* 0x000ee80000000a00 */
[----:B------:R-:W-:Y:S04]  /*09c0*/  LDS.64 R8, [R4+0x100] ;  /* 0x0001000004087984 */ /* 0x000fe80000000a00 */
[----:B------:R-:W3:Y:S01]  /*09d0*/  LDS.128 R32, [UR6+0xc10] ;  /* 0x000c1006ff207984 */ /* 0x000ee20008000c00 */
[----:B0-----:R-:W-:-:S03]  /*09e0*/  DFMA R84, R36, R84, RZ ;  /* 0x000000542454722b */ /* 0x001fc600000000ff */
[----:B------:R0:W0:Y:S01]  /*09f0*/  LDS.64 R22, [R4+0x180] ;  /* 0x0001800004167984 */ /* 0x0000220000000a00 */
[----:B-1----:R-:W-:-:S04]  /*0a00*/  DFMA R44, R12, R44, RZ ;  /* 0x0000002c0c2c722b */ /* 0x002fc800000000ff */
[----:B---3--:R-:W-:-:S04]  /*0a10*/  DFMA R70, R70, R38, R84 ;  /* 0x000000264646722b */ /* 0x008fc80000000054 */
[----:B------:R-:W-:Y:S02]  /*0a20*/  DFMA R46, R6, R46, R44 ;  /* 0x0000002e062e722b */ /* 0x000fe4000000002c */
[----:B------:R-:W-:Y:S02]  /*0a30*/  DFMA R44, R10, R40, RZ ;  /* 0x000000280a2c722b */ /* 0x000fe400000000ff */
[----:B------:R-:W-:-:S04]  /*0a40*/  DFMA R60, R28, R60, R70 ;  /* 0x0000003c1c3c722b */ /* 0x000fc80000000046 */
[----:B------:R-:W-:-:S04]  /*0a50*/  DFMA R46, R16, R48, R46 ;  /* 0x00000030102e722b */ /* 0x000fc8000000002e */
[----:B------:R-:W-:Y:S02]  /*0a60*/  DFMA R86, R86, R30, R60 ;  /* 0x0000001e5656722b */ /* 0x000fe4000000003c */
[----:B------:R-:W-:Y:S01]  /*0a70*/  DFMA R44, R20, R42, R44 ;  /* 0x0000002a142c722b */ /* 0x000fe2000000002c */
[----:B------:R-:W-:Y:S01]  /*0a80*/  UIADD3 UR4, UPT, UPT, UR4, 0x200, URZ ;  /* 0x0000020004047890 */ /* 0x000fe2000fffe0ff */
[----:B------:R-:W-:-:S04]  /*0a90*/  DFMA R60, R24, R50, R46 ;  /* 0x00000032183c722b */ /* 0x000fc8000000002e */
[C---:B------:R-:W-:Y:S02]  /*0aa0*/  DMUL R46, R86.reuse, R18 ;  /* 0x00000012562e7228 */ /* 0x040fe40000000000 */
[----:B------:R-:W-:Y:S02]  /*0ab0*/  DMUL R48, R86, R72 ;  /* 0x0000004856307228 */ /* 0x000fe40000000000 */
[----:B------:R-:W-:Y:S01]  /*0ac0*/  DFMA R44, R8, R32, R44 ;  /* 0x00000020082c722b */ /* 0x000fe2000000002c */
[----:B------:R-:W-:-:S03]  /*0ad0*/  ULEA UR4, UR7, UR4, 0x18 ;  /* 0x0000000407047291 */ /* 0x000fc6000f8ec0ff */
[C---:B------:R-:W-:Y:S01]  /*0ae0*/  DFMA R58, R60.reuse, R58, R46 ;  /* 0x0000003a3c3a722b */ /* 0x040fe2000000002e */
[C---:B0-----:R-:W-:Y:S01]  /*0af0*/  LEA R4, R5.reuse, UR6, 0x7 ;  /* 0x0000000605047c11 */ /* 0x041fe2000f8e38ff */
[----:B------:R-:W-:Y:S01]  /*0b00*/  DFMA R18, R60, R18, R48 ;  /* 0x000000123c12722b */ /* 0x000fe20000000030 */
[----:B------:R-:W-:Y:S06]  /*0b10*/  BAR.SYNC.DEFER_BLOCKING 0x0 ;  /* 0x0000000000007b1d */ /* 0x000fec0000010000 */
[----:B------:R-:W-:Y:S01]  /*0b20*/  DFMA R84, R22, R34, R44 ;  /* 0x000000221654722b */ /* 0x000fe2000000002c */
[----:B------:R-:W-:Y:S01]  /*0b30*/  LEA R45, R5, UR4, 0x7 ;  /* 0x00000004052d7c11 */ /* 0x000fe2000f8e38ff */
[----:B------:R-:W-:-:S04]  /*0b40*/  IMAD R81, R77, 0x20, R4 ;  /* 0x000000204d517824 */ /* 0x000fc800078e0204 */
[C---:B------:R-:W-:Y:S02]  /*0b50*/  IMAD.IADD R76, R52.reuse, 0x1, R45 ;  /* 0x00000001344c7824 */ /* 0x040fe400078e022d */
[C---:B------:R-:W-:Y:S01]  /*0b60*/  DFMA R88, R84.reuse, R54, R58 ;  /* 0x000000365458722b */ /* 0x040fe2000000003a */
[----:B------:R-:W-:Y:S01]  /*0b70*/  IMAD.IADD R93, R52, 0x1, R81 ;  /* 0x00000001345d7824 */ /* 0x000fe200078e0251 */
[----:B------:R-:W-:Y:S01]  /*0b80*/  DFMA R90, R84, R56, R18 ;  /* 0x00000038545a722b */ /* 0x000fe20000000012 */
[----:B------:R-:W-:Y:S01]  /*0b90*/  IMAD R92, R77, 0x20, R76 ;  /* 0x000000204d5c7824 */ /* 0x000fe200078e024c */
[----:B------:R-:W0:Y:S03]  /*0ba0*/  S2R R71, SR_TID.X ;  /* 0x0000000000477919 */ /* 0x000e260000002100 */
[----:B------:R-:W-:Y:S04]  /*0bb0*/  STS.64 [R93], R88 ;  /* 0x000000585d007388 */ /* 0x000fe80000000a00 */
[----:B------:R-:W-:Y:S01]  /*0bc0*/  STS.64 [R92], R90 ;  /* 0x0000005a5c007388 */ /* 0x000fe20000000a00 */
[----:B------:R-:W-:Y:S01]  /*0bd0*/  BAR.SYNC.DEFER_BLOCKING 0x0 ;  /* 0x0000000000007b1d */ /* 0x000fe20000010000 */
[----:B------:R-:W-:-:S06]  /*0be0*/  CS2R R72, SRZ ;  /* 0x0000000000487805 */ /* 0x000fcc000001ff00 */
[----:B------:R-:W3:Y:S04]  /*0bf0*/  @!P1 LDG.E.64.CONSTANT R72, desc[UR16][R14.64+0xc80] ;  /* 0x000c80100e489981 */ /* 0x000ee8000c1e9b00 */
[----:B------:R-:W1:Y:S01]  /*0c00*/  LDS.128 R48, [R3+0x80] ;  /* 0x0000800003307984 */ /* 0x000e620000000c00 */
[----:B0-----:R-:W-:-:S03]  /*0c10*/  IMAD.SHL.U32 R70, R71, 0x8, RZ ;  /* 0x0000000847467824 */ /* 0x001fc600078e00ff */
[----:B------:R-:W-:Y:S04]  /*0c20*/  LDS.64 R18, [R52+UR5] ;  /* 0x0000000534127984 */ /* 0x000fe80008000a00 */
[----:B------:R-:W0:Y:S01]  /*0c30*/  LDS.128 R44, [R81] ;  /* 0x00000000512c7984 */ /* 0x000e220000000c00 */
[----:B------:R-:W-:-:S05]  /*0c40*/  LOP3.LUT R70, R70, 0x18, RZ, 0xc0, !PT ;  /* 0x0000001846467812 */ /* 0x000fca00078ec0ff */
[----:B------:R-:W-:-:S05]  /*0c50*/  IMAD.IADD R4, R2, 0x1, R70 ;  /* 0x0000000102047824 */ /* 0x000fca00078e0246 */
[----:B------:R-:W2:Y:S01]  /*0c60*/  LDS.64 R58, [R4+0x80] ;  /* 0x00008000043a7984 */ /* 0x000ea20000000a00 */
[----:B------:R-:W-:-:S03]  /*0c70*/  DMUL R86, R86, R56 ;  /* 0x0000003856567228 */ /* 0x000fc60000000000 */
[----:B------:R-:W4:Y:S01]  /*0c80*/  LDS.64 R56, [R4+0xa0] ;  /* 0x0000a00004387984 */ /* 0x000f220000000a00 */
[----:B------:R-:W-:Y:S01]  /*0c90*/  DMUL R26, R26, UR18 ;  /* 0x000000121a1a7c28 */ /* 0x000fe20008000000 */
[----:B------:R-:W-:Y:S01]  /*0ca0*/  LEA R77, R77, UR5, 0x3 ;  /* 0x000000054d4d7c11 */ /* 0x000fe2000f8e18ff */
[----:B------:R-:W-:Y:S01]  /*0cb0*/  IMAD R80, R53, -0x18, R80 ;  /* 0xffffffe835507824 */ /* 0x000fe200078e0250 */
[----:B------:R-:W-:Y:S01]  /*0cc0*/  LDS.64 R88, [R4+0xe0] ;  /* 0x0000e00004587984 */ /* 0x000fe20000000a00 */
[----:B------:R-:W-:-:S03]  /*0cd0*/  DFMA R54, R60, R54, R86 ;  /* 0x000000363c36722b */ /* 0x000fc60000000056 */
[----:B------:R-:W-:Y:S01]  /*0ce0*/  LDS.64 R86, [R76+0x20] ;  /* 0x000020004c567984 */ /* 0x000fe20000000a00 */
[----:B-1----:R-:W-:Y:S02]  /*0cf0*/  DFMA R60, R12, R48, RZ ;  /* 0x000000300c3c722b */ /* 0x002fe400000000ff */
[----:B0-----:R-:W-:-:S06]  /*0d00*/  DMUL R44, R18, R44 ;  /* 0x0000002c122c7228 */ /* 0x001fcc0000000000 */
[----:B------:R-:W-:Y:S01]  /*0d10*/  DFMA R60, R6, R50, R60 ;  /* 0x00000032063c722b */ /* 0x000fe2000000003c */
[----:B------:R-:W0:Y:S01]  /*0d20*/  LDS.64 R50, [R4+0xc0] ;  /* 0x0000c00004327984 */ /* 0x000e220000000a00 */
[----:B------:R-:W-:Y:S02]  /*0d30*/  DFMA R74, R84, R74, R54 ;  /* 0x0000004a544a722b */ /* 0x000fe40000000036 */
[----:B------:R-:W-:Y:S01]  /*0d40*/  DFMA R48, R10, R26, R44 ;  /* 0x0000001a0a30722b */ /* 0x000fe2000000002c */
[----:B------:R-:W1:Y:S04]  /*0d50*/  LDS.128 R52, [R3+0x90] ;  /* 0x0000900003347984 */ /* 0x000e680000000c00 */
[----:B------:R-:W-:Y:S04]  /*0d60*/  LDS.64 R26, [R77] ;  /* 0x000000004d1a7984 */ /* 0x000fe80000000a00 */
[----:B------:R-:W1:Y:S01]  /*0d70*/  LDS.64 R44, [R76] ;  /* 0x000000004c2c7984 */ /* 0x000e620000000a00 */
[----:B--2---:R-:W-:-:S03]  /*0d80*/  DFMA R84, R36, R58, RZ ;  /* 0x0000003a2454722b */ /* 0x004fc600000000ff */
[----:B------:R-:W2:Y:S05]  /*0d90*/  LDS.64 R58, [R80+0x20] ;  /* 0x00002000503a7984 */ /* 0x000eaa0000000a00 */
[----:B----4-:R-:W-:Y:S01]  /*0da0*/  DFMA R84, R56, R38, R84 ;  /* 0x000000263854722b */ /* 0x010fe20000000054 */
[----:B------:R-:W4:Y:S01]  /*0db0*/  LDS.64 R56, [R77+0x20] ;  /* 0x000020004d387984 */ /* 0x000f220000000a00 */
[----:B------:R-:W-:Y:S02]  /*0dc0*/  UMOV UR4, 0x400 ;  /* 0x0000040000047882 */ /* 0x000fe40000000000 */
[----:B------:R-:W-:-:S04]  /*0dd0*/  ULEA UR5, UR7, UR4, 0x18 ;  /* 0x0000000407057291 */ /* 0x000fc8000f8ec0ff */
[----:B0-----:R-:W-:Y:S02]  /*0de0*/  DFMA R50, R28, R50, R84 ;  /* 0x000000321c32722b */ /* 0x001fe40000000054 */
[----:B-1----:R-:W-:Y:S01]  /*0df0*/  DFMA R52, R16, R52, R60 ;  /* 0x000000341034722b */ /* 0x002fe2000000003c */
[----:B------:R-:W-:Y:S05]  /*0e00*/  LDS.64 R60, [R80+0x40] ;  /* 0x00004000503c7984 */ /* 0x000fea0000000a00 */
[----:B------:R-:W-:Y:S02]  /*0e10*/  DFMA R88, R88, R30, R50 ;  /* 0x0000001e5858722b */ /* 0x000fe40000000032 */
[----:B------:R-:W-:Y:S01]  /*0e20*/  DFMA R44, R26, R44, R48 ;  /* 0x0000002c1a2c722b */ /* 0x000fe20000000030 */
[----:B------:R-:W0:Y:S01]  /*0e30*/  LDS.128 R48, [UR5+0xc20] ;  /* 0x000c2005ff307984 */ /* 0x000e220008000c00 */
[----:B------:R-:W-:-:S03]  /*0e40*/  DFMA R84, R24, R54, R52 ;  /* 0x000000361854722b */ /* 0x000fc60000000034 */
[----:B------:R1:W0:Y:S03]  /*0e50*/  LDS.128 R52, [R81+0x10] ;  /* 0x0000100051347984 */ /* 0x0002260000000c00 */
[----:B--2---:R-:W-:-:S08]  /*0e60*/  DFMA R46, R58, R46, R44 ;  /* 0x0000002e3a2e722b */ /* 0x004fd0000000002c */
[----:B----4-:R-:W-:Y:S02]  /*0e70*/  DFMA R86, R56, R86, R46 ;  /* 0x000000563856722b */ /* 0x010fe4000000002e */
[----:B------:R-:W2:Y:S01]  /*0e80*/  LDS.128 R44, [UR5+0xc30] ;  /* 0x000c3005ff2c7984 */ /* 0x000ea20008000c00 */
[C---:B------:R-:W-:Y:S02]  /*0e90*/  DMUL R90, R88.reuse, R78 ;  /* 0x0000004e585a7228 */ /* 0x040fe40000000000 */
[----:B------:R-:W-:-:S06]  /*0ea0*/  DMUL R68, R88, R68 ;  /* 0x0000004458447228 */ /* 0x000fcc0000000000 */
[----:B------:R-:W-:Y:S02]  /*0eb0*/  DFMA R90, R84, R82, R90 ;  /* 0x00000052545a722b */ /* 0x000fe4000000005a */
[----:B------:R-:W-:Y:S02]  /*0ec0*/  DMUL R82, R88, R64 ;  /* 0x0000004058527228 */ /* 0x000fe40000000000 */
[C---:B------:R-:W-:Y:S01]  /*0ed0*/  DFMA R78, R84.reuse, R78, R68 ;  /* 0x0000004e544e722b */ /* 0x040fe20000000044 */
[----:B-1----:R-:W-:Y:S01]  /*0ee0*/  SHF.R.U32.HI R81, RZ, 0x2, R71 ;  /* 0x00000002ff517819 */ /* 0x002fe20000011647 */
[----:B------:R-:W-:Y:S04]  /*0ef0*/  LDS.64 R68, [R77+0x40] ;  /* 0x000040004d447984 */ /* 0x000fe80000000a00 */
[----:B------:R-:W-:Y:S01]  /*0f00*/  DFMA R82, R84, R66, R82 ;  /* 0x000000425452722b */ /* 0x000fe20000000052 */
[----:B------:R-:W-:Y:S01]  /*0f10*/  LDS.64 R88, [R76+0x60] ;  /* 0x000060004c587984 */ /* 0x000fe20000000a00 */
[----:B0-----:R-:W-:-:S02]  /*0f20*/  DFMA R84, R10, R48, RZ ;  /* 0x000000300a54722b */ /* 0x001fc400000000ff */
[----:B------:R-:W-:Y:S01]  /*0f30*/  DFMA R86, R60, R52, R86 ;  /* 0x000000343c56722b */ /* 0x000fe20000000056 */
[----:B------:R-:W0:Y:S05]  /*0f40*/  LDS.64 R52, [R76+0x40] ;  /* 0x000040004c347984 */ /* 0x000e2a0000000a00 */
[----:B------:R-:W-:-:S08]  /*0f50*/  DFMA R84, R20, R50, R84 ;  /* 0x000000321454722b */ /* 0x000fd00000000054 */
[----:B--2---:R-:W-:-:S08]  /*0f60*/  DFMA R84, R8, R44, R84 ;  /* 0x0000002c0854722b */ /* 0x004fd00000000054 */
[----:B------:R-:W-:-:S08]  /*0f70*/  DFMA R84, R22, R46, R84 ;  /* 0x0000002e1654722b */ /* 0x000fd00000000054 */
[C---:B------:R-:W-:Y:S01]  /*0f80*/  DFMA R78, R84.reuse, R64, R78 ;  /* 0x00000040544e722b */ /* 0x040fe2000000004e */
[----:B------:R-:W-:Y:S01]  /*0f90*/  LEA R64, R5, UR5, 0x7 ;  /* 0x0000000505407c11 */ /* 0x000fe2000f8e38ff */
[C---:B------:R-:W-:Y:S01]  /*0fa0*/  DFMA R90, R84.reuse, R66, R90 ;  /* 0x00000042545a722b */ /* 0x040fe2000000005a */
[----:B------:R-:W1:Y:S03]  /*0fb0*/  LDS.64 R66, [R80+0x60] ;  /* 0x0000600050427984 */ /* 0x000e660000000a00 */
[----:B------:R-:W-:Y:S01]  /*0fc0*/  IMAD R71, R81, 0x20, R64 ;  /* 0x0000002051477824 */ /* 0x000fe200078e0240 */
[----:B------:R-:W-:Y:S01]  /*0fd0*/  DFMA R62, R84, R62, R82 ;  /* 0x0000003e543e722b */ /* 0x000fe20000000052 */
[----:B------:R2:W-:Y:S01]  /*0fe0*/  LDS.64 R64, [R77+0x60] ;  /* 0x000060004d407984 */ /* 0x0005e20000000a00 */
[----:B------:R-:W-:Y:S01]  /*0ff0*/  CS2R R82, SRZ ;  /* 0x0000000000527805 */ /* 0x000fe2000001ff00 */
[----:B------:R-:W-:-:S04]  /*1000*/  UIADD3 UR4, UPT, UPT, UR4, 0x200, URZ ;  /* 0x0000020004047890 */ /* 0x000fc8000fffe0ff */
[----:B------:R-:W-:Y:S01]  /*1010*/  ULEA UR4, UR7, UR4, 0x18 ;  /* 0x0000000407047291 */ /* 0x000fe2000f8ec0ff */
[----:B------:R-:W4:Y:S01]  /*1020*/  @!P1 LDG.E.64.CONSTANT R82, desc[UR16][R14.64+0x700] ;  /* 0x000700100e529981 */ /* 0x000f22000c1e9b00 */
[----:B0-----:R-:W-:Y:S01]  /*1030*/  DFMA R52, R68, R52, R86 ;  /* 0x000000344434722b */ /* 0x001fe20000000056 */
[----:B------:R-:W-:-:S03]  /*1040*/  CS2R R86, SRZ ;  /* 0x0000000000567805 */ /* 0x000fc6000001ff00 */
[----:B------:R-:W-:Y:S01]  /*1050*/  LEA R85, R5, UR4, 0x7 ;  /* 0x0000000405557c11 */ /* 0x000fe2000f8e38ff */
[C---:B------:R-:W-:Y:S01]  /*1060*/  IMAD.IADD R93, R70.reuse, 0x1, R71 ;  /* 0x00000001465d7824 */ /* 0x040fe200078e0247 */
[----:B------:R-:W-:Y:S01]  /*1070*/  BAR.SYNC.DEFER_BLOCKING 0x0 ;  /* 0x0000000000007b1d */ /* 0x000fe20000010000 */
[----:B--2---:R-:W-:Y:S02]  /*1080*/  CS2R R76, SRZ ;  /* 0x00000000004c7805 */ /* 0x004fe4000001ff00 */
[----:B------:R-:W-:Y:S01]  /*1090*/  IMAD.IADD R70, R70, 0x1, R85 ;  /* 0x0000000146467824 */ /* 0x000fe200078e0255 */
[----:B------:R-:W-:Y:S02]  /*10a0*/  CS2R R84, SRZ ;  /* 0x0000000000547805 */ /* 0x000fe4000001ff00 */
[----:B------:R-:W3:Y:S01]  /*10b0*/  LDCU.64 UR4, c[0x0][0x388] ;  /* 0x00007100ff0477ac */ /* 0x000ee20008000a00 */
[----:B------:R-:W2:Y:S04]  /*10c0*/  @!P1 LDG.E.64.CONSTANT R86, desc[UR16][R14.64+0x300] ;  /* 0x000300100e569981 */ /* 0x000ea8000c1e9b00 */
[----:B------:R-:W2:Y:S04]  /*10d0*/  @!P1 LDG.E.64.CONSTANT R84, desc[UR16][R14.64+0x100] ;  /* 0x000100100e549981 */ /* 0x000ea8000c1e9b00 */
[----:B------:R-:W2:Y:S04]  /*10e0*/  @!P1 LDG.E.64.CONSTANT R76, desc[UR16][R14.64+0x900] ;  /* 0x000900100e4c9981 */ /* 0x000ea8000c1e9b00 */
[----:B------:R0:W-:Y:S02]  /*10f0*/  STS.64 [R93], R90 ;  /* 0x0000005a5d007388 */ /* 0x0001e40000000a00 */
[----:B0-----:R-:W-:Y:S01]  /*1100*/  IMAD R91, R81, 0x20, R70 ;  /* 0x00000020515b7824 */ /* 0x001fe200078e0246 */
[----:B------:R-:W-:-:S06]  /*1110*/  CS2R R80, SRZ ;  /* 0x0000000000507805 */ /* 0x000fcc000001ff00 */
[----:B------:R-:W2:Y:S04]  /*1120*/  @!P1 LDG.E.64.CONSTANT R80, desc[UR16][R14.64+0x500] ;  /* 0x000500100e509981 */ /* 0x000ea8000c1e9b00 */
[----:B------:R1:W-:Y:S02]  /*1130*/  STS.64 [R91], R78 ;  /* 0x0000004e5b007388 */ /* 0x0003e40000000a00 */
[----:B-1----:R-:W-:Y:S01]  /*1140*/  DFMA R90, R66, R54, R52 ;  /* 0x00000036425a722b */ /* 0x002fe20000000034 */
[----:B------:R-:W-:Y:S06]  /*1150*/  BAR.SYNC.DEFER_BLOCKING 0x0 ;  /* 0x0000000000007b1d */ /* 0x000fec0000010000 */
[----:B------:R-:W0:Y:S01]  /*1160*/  LDS.128 R52, [R71] ;  /* 0x0000000047347984 */ /* 0x000e220000000c00 */
[----:B---3--:R-:W-:-:S02]  /*1170*/  DMUL R72, R72, UR4 ;  /* 0x0000000448487c28 */ /* 0x008fc40008000000 */
[----:B------:R-:W-:Y:S02]  /*1180*/  DFMA R40, R40, R74, RZ ;  /* 0x0000004a2828722b */ /* 0x000fe400000000ff */
[----:B0-----:R-:W-:-:S08]  /*1190*/  DMUL R52, R18, R52 ;  /* 0x0000003412347228 */ /* 0x001fd00000000000 */
[----:B------:R-:W-:Y:S02]  /*11a0*/  DFMA R92, R20, R72, R52 ;  /* 0x00000048145c722b */ /* 0x000fe40000000034 */
[----:B------:R-:W0:Y:S01]  /*11b0*/  LDS.64 R52, [R70] ;  /* 0x0000000046347984 */ /* 0x000e220000000a00 */
[----:B------:R-:W-:Y:S02]  /*11c0*/  DFMA R72, R64, R88, R90 ;  /* 0x000000584048722b */ /* 0x000fe4000000005a */
[----:B------:R-:W-:-:S06]  /*11d0*/  DFMA R88, R74, R42, RZ ;  /* 0x0000002a4a58722b */ /* 0x000fcc00000000ff */
[----:B------:R-:W-:Y:S01]  /*11e0*/  DADD R72, R40, R72 ;  /* 0x0000000028487229 */ /* 0x000fe20000000048 */
[----:B------:R-:W1:Y:S01]  /*11f0*/  LDS.128 R40, [R3+0x100] ;  /* 0x0001000003287984 */ /* 0x000e620000000c00 */
[----:B------:R-:W-:Y:S02]  /*1200*/  DFMA R78, R74, R34, RZ ;  /* 0x000000224a4e722b */ /* 0x000fe400000000ff */
[----:B0-----:R-:W-:Y:S02]  /*1210*/  DFMA R90, R26, R52, R92 ;  /* 0x000000341a5a722b */ /* 0x001fe4000000005c */
[----:B------:R-:W-:Y:S01]  /*1220*/  DFMA R52, R32, R74, RZ ;  /* 0x0000004a2034722b */ /* 0x000fe200000000ff */
[----:B------:R-:W0:Y:S04]  /*1230*/  LDS.64 R74, [R70+0x20] ;  /* 0x00002000464a7984 */ /* 0x000e280000000a00 */
[----:B------:R-:W3:Y:S01]  /*1240*/  LDS.128 R32, [R71+0x10] ;  /* 0x0000100047207984 */ /* 0x000ee20000000c00 */
[----:B------:R-:W-:-:S02]  /*1250*/  DFMA R54, R58, R54, R90 ;  /* 0x000000363a36722b */ /* 0x000fc4000000005a */
[----:B-1----:R-:W-:Y:S02]  /*1260*/  DFMA R40, R12, R40, RZ ;  /* 0x000000280c28722b */ /* 0x002fe400000000ff */
[----:B------:R-:W-:-:S06]  /*1270*/  DFMA R50, R62, R50, R88 ;  /* 0x000000323e32722b */ /* 0x000fcc0000000058 */
[----:B------:R-:W-:Y:S02]  /*1280*/  DFMA R90, R6, R42, R40 ;  /* 0x0000002a065a722b */ /* 0x000fe40000000028 */
[----:B------:R-:W1:Y:S01]  /*1290*/  LDS.128 R40, [R3+0x110] ;  /* 0x0001100003287984 */ /* 0x000e620000000c00 */
[----:B0-----:R-:W-:Y:S02]  /*12a0*/  DFMA R88, R56, R74, R54 ;  /* 0x0000004a3858722b */ /* 0x001fe40000000036 */
[----:B------:R-:W-:Y:S01]  /*12b0*/  DFMA R74, R44, R62, R52 ;  /* 0x0000003e2c4a722b */ /* 0x000fe20000000034 */
[----:B------:R-:W0:Y:S04]  /*12c0*/  LDS.64 R54, [R70+0x40] ;  /* 0x0000400046367984 */ /* 0x000e280000000a00 */
[----:B------:R-:W0:Y:S01]  /*12d0*/  LDS.64 R52, [R4+0x100] ;  /* 0x0001000004347984 */ /* 0x000e220000000a00 */
[----:B---3--:R-:W-:-:S03]  /*12e0*/  DFMA R44, R60, R32, R88 ;  /* 0x000000203c2c722b */ /* 0x008fc60000000058 */
[----:B------:R-:W3:Y:S01]  /*12f0*/  LDS.64 R32, [R4+0x120] ;  /* 0x0001200004207984 */ /* 0x000ee20000000a00 */
[----:B------:R-:W-:Y:S01]  /*1300*/  UMOV UR4, 0x400 ;  /* 0x0000040000047882 */ /* 0x000fe20000000000 */
[----:B------:R-:W-:Y:S01]  /*1310*/  DFMA R78, R62, R46, R78 ;  /* 0x0000002e3e4e722b */ /* 0x000fe2000000004e */
[----:B------:R-:W-:Y:S01]  /*1320*/  ULEA UR5, UR7, UR4, 0x18 ;  /* 0x0000000407057291 */ /* 0x000fe2000f8ec0ff */
[----:B-1----:R-:W-:Y:S01]  /*1330*/  DFMA R40, R16, R40, R90 ;  /* 0x000000281028722b */ /* 0x002fe2000000005a */
[----:B------:R-:W-:-:S06]  /*1340*/  CS2R R90, SRZ ;  /* 0x00000000005a7805 */ /* 0x000fcc000001ff00 */
[----:B------:R-:W2:Y:S01]  /*1350*/  @!P1 LDG.E.64.CONSTANT R90, desc[UR16][R14.64+0xd00] ;  /* 0x000d00100e5a9981 */ /* 0x000ea2000c1e9b00 */
[----:B0-----:R-:W-:-:S03]  /*1360*/  DFMA R54, R68, R54, R44 ;  /* 0x000000364436722b */ /* 0x001fc6000000002c */
[----:B------:R-:W0:Y:S01]  /*1370*/  LDS.64 R44, [R4+0x140] ;  /* 0x00014000042c7984 */ /* 0x000e220000000a00 */
[----:B------:R-:W-:-:S04]  /*1380*/  DFMA R46, R36, R52, RZ ;  /* 0x00000034242e722b */ /* 0x000fc800000000ff */
[----:B------:R-:W-:Y:S02]  /*1390*/  DFMA R88, R66, R34, R54 ;  /* 0x000000224258722b */ /* 0x000fe40000000036 */
[----:B------:R-:W-:Y:S02]  /*13a0*/  LDS.64 R54, [R4+0x160] ;  /* 0x0001600004367984 */ /* 0x000fe40000000a00 */
[----:B---3--:R-:W-:Y:S02]  /*13b0*/  DFMA R46, R32, R38, R46 ;  /* 0x00000026202e722b */ /* 0x008fe4000000002e */
[----:B------:R-:W1:Y:S01]  /*13c0*/  LDS.128 R32, [UR5+0xc40] ;  /* 0x000c4005ff207984 */ /* 0x000e620008000c00 */
[----:B------:R-:W-:-:S03]  /*13d0*/  DFMA R52, R24, R42, R40 ;  /* 0x0000002a1834722b */ /* 0x000fc60000000028 */
[----:B------:R-:W3:Y:S02]  /*13e0*/  LDS.128 R40, [UR5+0xc50] ;  /* 0x000c5005ff287984 */ /* 0x000ee40008000c00 */
[----:B0-----:R-:W-:Y:S02]  /*13f0*/  DFMA R44, R28, R44, R46 ;  /* 0x0000002c1c2c722b */ /* 0x001fe4000000002e */
[----:B------:R-:W0:Y:S01]  /*1400*/  S2R R46, SR_TID.X ;  /* 0x00000000002e7919 */ /* 0x000e220000002100 */
[----:B-1----:R-:W-:-:S05]  /*1410*/  DFMA R92, R10, R32, RZ ;  /* 0x000000200a5c722b */ /* 0x002fca00000000ff */
[----:B------:R-:W-:-:S03]  /*1420*/  DFMA R54, R54, R30, R44 ;  /* 0x0000001e3636722b */ /* 0x000fc6000000002c */
[----:B------:R-:W-:-:S05]  /*1430*/  DFMA R92, R20, R34, R92 ;  /* 0x00000022145c722b */ /* 0x000fca000000005c */
[----:B----4-:R-:W-:-:S03]  /*1440*/  DMUL R44, R54, R82 ;  /* 0x00000052362c7228 */ /* 0x010fc60000000000 */
[----:B---3--:R-:W-:Y:S02]  /*1450*/  DFMA R82, R8, R40, R92 ;  /* 0x000000280852722b */ /* 0x008fe4000000005c */
[----:B------:R-:W-:Y:S03]  /*1460*/  LDS.64 R92, [R70+0x60] ;  /* 0x00006000465c7984 */ /* 0x000fe60000000a00 */
[-C--:B--2---:R-:W-:Y:S01]  /*1470*/  DFMA R44, R52, R86.reuse, R44 ;  /* 0x00000056342c722b */ /* 0x084fe2000000002c */
[----:B------:R-:W-:Y:S01]  /*1480*/  UIADD3 UR4, UPT, UPT, UR4, 0x200, URZ ;  /* 0x0000020004047890 */ /* 0x000fe2000fffe0ff */
[----:B------:R-:W-:Y:S02]  /*1490*/  DMUL R86, R54, R86 ;  /* 0x0000005636567228 */ /* 0x000fe40000000000 */
[----:B------:R-:W-:Y:S01]  /*14a0*/  DFMA R82, R22, R42, R82 ;  /* 0x0000002a1652722b */ /* 0x000fe20000000052 */
[----:B------:R-:W-:Y:S01]  /*14b0*/  ULEA UR4, UR7, UR4, 0x18 ;  /* 0x0000000407047291 */ /* 0x000fe2000f8ec0ff */
[----:B0-----:R-:W-:Y:S01]  /*14c0*/  IMAD.SHL.U32 R71, R46, 0x8, RZ ;  /* 0x000000082e477824 */ /* 0x001fe200078e00ff */
[----:B------:R-:W-:Y:S01]  /*14d0*/  DMUL R54, R54, R76 ;  /* 0x0000004c36367228 */ /* 0x000fe20000000000 */
[----:B------:R-:W-:-:S02]  /*14e0*/  LEA R47, R5, UR5, 0x7 ;  /* 0x00000005052f7c11 */ /* 0x000fc4000f8e38ff */
[----:B------:R-:W-:Y:S01]  /*14f0*/  DFMA R84, R52, R84, R86 ;  /* 0x000000543454722b */ /* 0x000fe20000000056 */
[----:B------:R-:W0:Y:S01]  /*1500*/  LDCU.64 UR6, c[0x0][0x388] ;  /* 0x00007100ff0677ac */ /* 0x000e220008000a00 */
[----:B------:R-:W-:Y:S01]  /*1510*/  SHF.R.U32.HI R86, RZ, 0x2, R46 ;  /* 0x00000002ff567819 */ /* 0x000fe2000001162e */
[C---:B------:R-:W-:Y:S01]  /*1520*/  DFMA R44, R82.reuse, R76, R44 ;  /* 0x0000004c522c722b */ /* 0x040fe2000000002c */
[----:B------:R-:W-:Y:S02]  /*1530*/  LOP3.LUT R76, R71, 0x18, RZ, 0xc0, !PT ;  /* 0x00000018474c7812 */ /* 0x000fe400078ec0ff */
[----:B------:R-:W-:Y:S01]  /*1540*/  LEA R71, R5, UR4, 0x7 ;  /* 0x0000000405477c11 */ /* 0x000fe2000f8e38ff */
[----:B------:R-:W-:Y:S01]  /*1550*/  IMAD R5, R86, 0x20, R47 ;  /* 0x0000002056057824 */ /* 0x000fe200078e022f */
[----:B------:R-:W-:-:S03]  /*1560*/  DFMA R46, R82, R80, R84 ;  /* 0x00000050522e722b */ /* 0x000fc60000000054 */
[C---:B------:R-:W-:Y:S02]  /*1570*/  IMAD.IADD R71, R76.reuse, 0x1, R71 ;  /* 0x000000014c477824 */ /* 0x040fe400078e0247 */
[----:B------:R-:W-:Y:S01]  /*1580*/  IMAD.IADD R76, R76, 0x1, R5 ;  /* 0x000000014c4c7824 */ /* 0x000fe200078e0205 */
[----:B------:R-:W-:Y:S01]  /*1590*/  BAR.SYNC.DEFER_BLOCKING 0x0 ;  /* 0x0000000000007b1d */ /* 0x000fe20000010000 */
[----:B------:R-:W-:-:S05]  /*15a0*/  IMAD R77, R86, 0x20, R71 ;  /* 0x00000020564d7824 */ /* 0x000fca00078e0247 */
[----:B------:R-:W-:Y:S04]  /*15b0*/  STS.64 [R76], R46 ;  /* 0x0000002e4c007388 */ /* 0x000fe80000000a00 */
[----:B------:R-:W-:Y:S01]  /*15c0*/  STS.64 [R77], R44 ;  /* 0x0000002c4d007388 */ /* 0x000fe20000000a00 */
[----:B------:R-:W-:Y:S06]  /*15d0*/  BAR.SYNC.DEFER_BLOCKING 0x0 ;  /* 0x0000000000007b1d */ /* 0x000fec0000010000 */
[----:B------:R-:W1:Y:S01]  /*15e0*/  LDS.128 R44, [R3+0x180] ;  /* 0x00018000032c7984 */ /* 0x000e620000000c00 */
[----:B------:R-:W-:-:S03]  /*15f0*/  DFMA R80, R52, R80, R54 ;  /* 0x000000503450722b */ /* 0x000fc60000000036 */
[----:B------:R-:W2:Y:S01]  /*1600*/  LDS.128 R52, [R3+0x190] ;  /* 0x0001900003347984 */ /* 0x000ea20000000c00 */
[----:B------:R-:W-:Y:S02]  /*1610*/  CS2R R84, SRZ ;  /* 0x0000000000547805 */ /* 0x000fe4000001ff00 */
[----:B------:R-:W-:-:S04]  /*1620*/  CS2R R86, SRZ ;  /* 0x0000000000567805 */ /* 0x000fc8000001ff00 */
[----:B------:R-:W3:Y:S04]  /*1630*/  @!P1 LDG.E.64.CONSTANT R84, desc[UR16][R14.64+0x380] ;  /* 0x000380100e549981 */ /* 0x000ee8000c1e9b00 */
[----:B------:R-:W4:Y:S01]  /*1640*/  @!P1 LDG.E.64.CONSTANT R86, desc[UR16][R14.64+0x180] ;  /* 0x000180100e569981 */ /* 0x000f22000c1e9b00 */
[----:B-1----:R-:W-:-:S08]  /*1650*/  DFMA R12, R12, R44, RZ ;  /* 0x0000002c0c0c722b */ /* 0x002fd000000000ff */
[----:B------:R-:W-:Y:S01]  /*1660*/  DFMA R12, R6, R46, R12 ;  /* 0x0000002e060c722b */ /* 0x000fe2000000000c */
[----:B------:R-:W1:Y:S01]  /*1670*/  LDS.64 R6, [R4+0x180] ;  /* 0x0001800004067984 */ /* 0x000e620000000a00 */
[----:B------:R-:W-:-:S03]  /*1680*/  CS2R R44, SRZ ;  /* 0x00000000002c7805 */ /* 0x000fc6000001ff00 */
[----:B------:R-:W-:Y:S03]  /*1690*/  LDS.64 R46, [R4+0x1c0] ;  /* 0x0001c000042e7984 */ /* 0x000fe60000000a00 */
[----:B--2---:R-:W-:Y:S01]  /*16a0*/  DFMA R52, R16, R52, R12 ;  /* 0x000000341034722b */ /* 0x004fe2000000000c */
[----:B------:R-:W-:Y:S01]  /*16b0*/  CS2R R16, SRZ ;  /* 0x0000000000107805 */ /* 0x000fe2000001ff00 */
[----:B------:R-:W2:Y:S04]  /*16c0*/  @!P1 LDG.E.64.CONSTANT R44, desc[UR16][R14.64+0x580] ;  /* 0x000580100e2c9981 */ /* 0x000ea8000c1e9b00 */
[----:B------:R-:W0:Y:S04]  /*16d0*/  LDS.64 R12, [R4+0x1a0] ;  /* 0x0001a000040c7984 */ /* 0x000e280000000a00 */
[----:B------:R-:W2:Y:S01]  /*16e0*/  @!P1 LDG.E.64.CONSTANT R16, desc[UR16][R14.64+0x780] ;  /* 0x000780100e109981 */ /* 0x000ea2000c1e9b00 */
[----:B-1----:R-:W-:Y:S01]  /*16f0*/  DFMA R36, R36, R6, RZ ;  /* 0x000000062424722b */ /* 0x002fe200000000ff */
[----:B------:R-:W-:-:S06]  /*1700*/  CS2R R6, SRZ ;  /* 0x0000000000067805 */ /* 0x000fcc000001ff00 */
[----:B------:R-:W2:Y:S01]  /*1710*/  @!P1 LDG.E.64.CONSTANT R6, desc[UR16][R14.64+0x980] ;  /* 0x000980100e069981 */ /* 0x000ea2000c1e9b00 */
[----:B0-----:R-:W-:-:S03]  /*1720*/  DFMA R12, R12, R38, R36 ;  /* 0x000000260c0c722b */ /* 0x001fc60000000024 */
[----:B------:R-:W0:Y:S01]  /*1730*/  LDS.128 R36, [R5] ;  /* 0x0000000005247984 */ /* 0x000e220000000c00 */
[----:B------:R-:W-:Y:S01]  /*1740*/  DFMA R54, R24, R54, R52 ;  /* 0x000000361836722b */ /* 0x000fe20000000034 */
[----:B------:R-:W-:-:S03]  /*1750*/  CS2R R24, SRZ ;  /* 0x0000000000187805 */ /* 0x000fc6000001ff00 */
[----:B------:R-:W-:-:S03]  /*1760*/  DFMA R28, R28, R46, R12 ;  /* 0x0000002e1c1c722b */ /* 0x000fc6000000000c */
[----:B------:R-:W2:Y:S01]  /*1770*/  @!P1 LDG.E.64.CONSTANT R24, desc[UR16][R14.64+0xd80] ;  /* 0x000d80100e189981 */ /* 0x000ea2000c1e9b00 */
[----:B------:R-:W-:Y:S02]  /*1780*/  DMUL R12, R90, UR6 ;  /* 0x000000065a0c7c28 */ /* 0x000fe40008000000 */
[----:B0-----:R-:W-:Y:S01]  /*1790*/  DMUL R36, R18, R36 ;  /* 0x0000002412247228 */ /* 0x001fe20000000000 */
[----:B------:R-:W-:Y:S02]  /*17a0*/  CS2R R52, SRZ ;  /* 0x0000000000347805 */ /* 0x000fe4000001ff00 */
[----:B------:R-:W-:Y:S01]  /*17b0*/  CS2R R46, SRZ ;  /* 0x00000000002e7805 */ /* 0x000fe2000001ff00 */
[----:B------:R-:W-:Y:S04]  /*17c0*/  LDS.64 R90, [R4+0x1e0] ;  /* 0x0001e000045a7984 */ /* 0x000fe80000000a00 */
[----:B------:R-:W2:Y:S01]  /*17d0*/  @!P1 LDG.E.64.CONSTANT R52, desc[UR16][R14.64+0xb00] ;  /* 0x000b00100e349981 */ /* 0x000ea2000c1e9b00 */
[----:B------:R-:W-:-:S03]  /*17e0*/  DFMA R12, R8, R12, R36 ;  /* 0x0000000c080c722b */ /* 0x000fc60000000024 */
[----:B------:R-:W0:Y:S04]  /*17f0*/  LDS.64 R36, [R71] ;  /* 0x0000000047247984 */ /* 0x000e280000000a00 */
[----:B------:R1:W2:Y:S01]  /*1800*/  @!P1 LDG.E.64.CONSTANT R46, desc[UR16][R14.64+0xb80] ;  /* 0x000b80100e2e9981 */ /* 0x0002a2000c1e9b00 */
[----:B0-----:R-:W-:-:S03]  /*1810*/  DFMA R36, R26, R36, R12 ;  /* 0x000000241a24722b */ /* 0x001fc6000000000c */
[----:B------:R-:W0:Y:S05]  /*1820*/  LDS.64 R12, [R71+0x20] ;  /* 0x00002000470c7984 */ /* 0x000e2a0000000a00 */
[----:B------:R-:W-:Y:S02]  /*1830*/  DFMA R36, R58, R38, R36 ;  /* 0x000000263a24722b */ /* 0x000fe40000000024 */
[----:B------:R-:W-:Y:S01]  /*1840*/  DFMA R90, R90, R30, R28 ;  /* 0x0000001e5a5a722b */ /* 0x000fe2000000001c */
[----:B------:R-:W1:Y:S05]  /*1850*/  LDS.128 R28, [UR5+0xc60] ;  /* 0x000c6005ff1c7984 */ /* 0x000e6a0008000c00 */
[----:B0-----:R-:W-:-:S02]  /*1860*/  DFMA R12, R56, R12, R36 ;  /* 0x0000000c380c722b */ /* 0x001fc40000000024 */
[----:B------:R-:W0:Y:S01]  /*1870*/  LDS.128 R36, [R5+0x10] ;  /* 0x0000100005247984 */ /* 0x000e220000000c00 */
[----:B-1----:R-:W-:-:S05]  /*1880*/  DFMA R10, R10, R28, RZ ;  /* 0x0000001c0a0a722b */ /* 0x002fca00000000ff */
[----:B0-----:R-:W-:Y:S02]  /*1890*/  DFMA R36, R60, R36, R12 ;  /* 0x000000243c24722b */ /* 0x001fe4000000000c */
[----:B------:R-:W0:Y:S01]  /*18a0*/  LDS.128 R12, [UR5+0xc70] ;  /* 0x000c7005ff0c7984 */ /* 0x000e220008000c00 */
[----:B------:R-:W-:-:S08]  /*18b0*/  DFMA R20, R20, R30, R10 ;  /* 0x0000001e1414722b */ /* 0x000fd0000000000a */
[----:B0-----:R-:W-:Y:S01]  /*18c0*/  DFMA R20, R8, R12, R20 ;  /* 0x0000000c0814722b */ /* 0x001fe20000000014 */
[----:B------:R-:W0:Y:S01]  /*18d0*/  LDS.64 R8, [R71+0x40] ;  /* 0x0000400047087984 */ /* 0x000e220000000a00 */
[----:B---3--:R-:W-:-:S06]  /*18e0*/  DMUL R10, R90, R84 ;  /* 0x000000545a0a7228 */ /* 0x008fcc0000000000 */
[----:B------:R-:W-:Y:S02]  /*18f0*/  DFMA R20, R22, R14, R20 ;  /* 0x0000000e1614722b */ /* 0x000fe40000000014 */
[----:B----4-:R-:W-:Y:S02]  /*1900*/  DFMA R86, R54, R86, R10 ;  /* 0x000000563656722b */ /* 0x010fe4000000000a */
[----:B------:R-:W-:Y:S02]  /*1910*/  DFMA R88, R64, R92, R88 ;  /* 0x0000005c4058722b */ /* 0x000fe40000000058 */
[----:B--2---:R-:W-:-:S08]  /*1920*/  DMUL R16, R90, R16 ;  /* 0x000000105a107228 */ /* 0x004fd00000000000 */
[----:B------:R-:W-:Y:S02]  /*1930*/  DFMA R84, R54, R84, R16 ;  /* 0x000000543654722b */ /* 0x000fe40000000010 */
[----:B------:R-:W-:-:S06]  /*1940*/  DFMA R92, R20, R44, R86 ;  /* 0x0000002c145c722b */ /* 0x000fcc0000000056 */
[----:B------:R-:W-:Y:S02]  /*1950*/  DFMA R86, R20, R6, R84 ;  /* 0x000000061456722b */ /* 0x000fe40000000054 */
[----:B0-----:R-:W-:Y:S01]  /*1960*/  DFMA R84, R68, R8, R36 ;  /* 0x000000084454722b */ /* 0x001fe20000000024 */
[----:B------:R-:W-:Y:S01]  /*1970*/  LDS.64 R36, [R71+0x60] ;  /* 0x0000600047247984 */ /* 0x000fe20000000a00 */
[----:B------:R-:W-:Y:S06]  /*1980*/  BAR.SYNC.DEFER_BLOCKING 0x0 ;  /* 0x0000000000007b1d */ /* 0x000fec0000010000 */
[----:B------:R-:W-:Y:S04]  /*1990*/  STS.64 [R76], R92 ;  /* 0x0000005c4c007388 */ /* 0x000fe80000000a00 */
[----:B------:R-:W-:Y:S01]  /*19a0*/  STS.64 [R77], R86 ;  /* 0x000000564d007388 */ /* 0x000fe20000000a00 */
[----:B------:R-:W-:Y:S06]  /*19b0*/  BAR.SYNC.DEFER_BLOCKING 0x0 ;  /* 0x0000000000007b1d */ /* 0x000fec0000010000 */
[----:B------:R-:W0:Y:S04]  /*19c0*/  LDS.128 R8, [R5] ;  /* 0x0000000005087984 */ /* 0x000e280000000c00 */
[----:B------:R-:W1:Y:S01]  /*19d0*/  LDS.64 R86, [R71] ;  /* 0x0000000047567984 */ /* 0x000e620000000a00 */
[----:B------:R-:W-:-:S02]  /*19e0*/  DMUL R24, R24, UR6 ;  /* 0x0000000618187c28 */ /* 0x000fc40008000000 */
[----:B0-----:R-:W-:Y:S01]  /*19f0*/  DMUL R18, R18, R8 ;  /* 0x0000000812127228 */ /* 0x001fe20000000000 */
[----:B------:R-:W0:Y:S07]  /*1a00*/  LDS.64 R8, [R71+0x20] ;  /* 0x0000200047087984 */ /* 0x000e2e0000000a00 */
[----:B------:R-:W-:Y:S02]  /*1a10*/  DFMA R24, R22, R24, R18 ;  /* 0x000000181618722b */ /* 0x000fe40000000012 */
[----:B------:R-:W2:Y:S04]  /*1a20*/  LDS.128 R16, [R5+0x10] ;  /* 0x0000100005107984 */ /* 0x000ea80000000c00 */
[----:B------:R-:W3:Y:S02]  /*1a30*/  LDS.64 R22, [R71+0x40] ;  /* 0x0000400047167984 */ /* 0x000ee40000000a00 */
[----:B-1----:R-:W-:Y:S01]  /*1a40*/  DFMA R24, R26, R86, R24 ;  /* 0x000000561a18722b */ /* 0x002fe20000000018 */
[----:B------:R-:W1:Y:S07]  /*1a50*/  S2R R3, SR_TID.X ;  /* 0x0000000000037919 */ /* 0x000e6e0000002100 */
[----:B------:R-:W-:Y:S01]  /*1a60*/  DFMA R24, R58, R10, R24 ;  /* 0x0000000a3a18722b */ /* 0x000fe20000000018 */
[----:B------:R-:W4:Y:S01]  /*1a70*/  LDS.64 R10, [R71+0x60] ;  /* 0x00006000470a7984 */ /* 0x000f220000000a00 */
[----:B------:R-:W-:-:S06]  /*1a80*/  DMUL R6, R90, R6 ;  /* 0x000000065a067228 */ /* 0x000fcc0000000000 */
[----:B0-----:R-:W-:-:S08]  /*1a90*/  DFMA R8, R56, R8, R24 ;  /* 0x000000083808722b */ /* 0x001fd00000000018 */
[----:B--2---:R-:W-:Y:S02]  /*1aa0*/  DFMA R8, R60, R16, R8 ;  /* 0x000000103c08722b */ /* 0x004fe40000000008 */
[----:B------:R-:W-:Y:S02]  /*1ab0*/  DFMA R52, R82, R52, R80 ;  /* 0x000000345234722b */ /* 0x000fe40000000050 */
[----:B------:R-:W-:Y:S02]  /*1ac0*/  DFMA R38, R66, R38, R84 ;  /* 0x000000264226722b */ /* 0x000fe40000000054 */
[----:B------:R-:W-:Y:S02]  /*1ad0*/  DFMA R6, R54, R44, R6 ;  /* 0x0000002c3606722b */ /* 0x000fe40000000006 */
[----:B---3--:R-:W-:Y:S02]  /*1ae0*/  DFMA R8, R68, R22, R8 ;  /* 0x000000164408722b */ /* 0x008fe40000000008 */
[----:B------:R-:W-:-:S02]  /*1af0*/  DFMA R72, R48, R62, R72 ;  /* 0x0000003e3048722b */ /* 0x000fc40000000048 */
[----:B------:R-:W-:Y:S02]  /*1b00*/  DADD R50, R50, R88 ;  /* 0x0000000032327229 */ /* 0x000fe40000000058 */
[----:B------:R-:W-:Y:S02]  /*1b10*/  DFMA R74, R40, R52, R74 ;  /* 0x00000034284a722b */ /* 0x000fe4000000004a */
[----:B------:R-:W-:Y:S02]  /*1b20*/  DFMA R36, R64, R36, R38 ;  /* 0x000000244024722b */ /* 0x000fe40000000026 */
[----:B------:R-:W-:Y:S02]  /*1b30*/  DFMA R6, R20, R46, R6 ;  /* 0x0000002e1406722b */ /* 0x000fe40000000006 */
[----:B------:R-:W-:Y:S02]  /*1b40*/  DFMA R78, R52, R42, R78 ;  /* 0x0000002a344e722b */ /* 0x000fe4000000004e */
[----:B------:R-:W-:Y:S01]  /*1b50*/  DFMA R8, R66, R18, R8 ;  /* 0x000000124208722b */ /* 0x000fe20000000008 */
[----:B-1----:R-:W-:Y:S01]  /*1b60*/  SHF.R.U32.HI R5, RZ, 0x2, R3 ;  /* 0x00000002ff057819 */ /* 0x002fe20000011603 */
[----:B------:R-:W-:Y:S01]  /*1b70*/  DFMA R72, R32, R52, R72 ;  /* 0x000000342048722b */ /* 0x000fe20000000048 */
[----:B------:R-:W-:Y:S01]  /*1b80*/  IMAD.SHL.U32 R4, R3, 0x8, RZ ;  /* 0x0000000803047824 */ /* 0x000fe200078e00ff */
[----:B------:R-:W-:-:S02]  /*1b90*/  DFMA R50, R52, R34, R50 ;  /* 0x000000223432722b */ /* 0x000fc40000000032 */
[----:B------:R-:W-:Y:S02]  /*1ba0*/  DADD R36, R74, R36 ;  /* 0x000000004a247229 */ /* 0x000fe40000000024 */
[----:B------:R-:W-:Y:S02]  /*1bb0*/  DFMA R14, R6, R14, R78 ;  /* 0x0000000e060e722b */ /* 0x000fe4000000004e */
[----:B----4-:R-:W-:Y:S01]  /*1bc0*/  DFMA R8, R64, R10, R8 ;  /* 0x0000000a4008722b */ /* 0x010fe20000000008 */
[C---:B------:R-:W-:Y:S01]  /*1bd0*/  IMAD R16, R5.reuse, 0x80, R2 ;  /* 0x0000008005107824 */ /* 0x040fe200078e0202 */
[----:B------:R-:W-:Y:S01]  /*1be0*/  LOP3.LUT R18, R4, 0x18, RZ, 0xc0, !PT ;  /* 0x0000001804127812 */ /* 0x000fe200078ec0ff */
[----:B------:R-:W-:Y:S02]  /*1bf0*/  DFMA R28, R28, R6, R72 ;  /* 0x000000061c1c722b */ /* 0x000fe40000000048 */
[----:B------:R-:W-:Y:S01]  /*1c00*/  IMAD R11, R5, -0x60, R16 ;  /* 0xffffffa0050b7824 */ /* 0x000fe200078e0210 */
[----:B------:R-:W-:-:S02]  /*1c10*/  DFMA R30, R6, R30, R50 ;  /* 0x0000001e061e722b */ /* 0x000fc40000000032 */
        /* <DEDUP_REMOVED lines=14> */
[----:B------:R-:W0:Y:S01]  /*1d00*/  LDS.128 R20, [R5+0x10] ;  /* 0x0000100005147984 */ /* 0x000e220000000c00 */
[----:B------:R-:W-:Y:S01]  /*1d10*/  BSSY.RECONVERGENT B0, `(.L_x_389) ;  /* 0x0000023000007945 */ /* 0x000fe20003800200 */
[----:B0-----:R-:W-:-:S02]  /*1d20*/  DADD R10, R12, R22 ;  /* 0x000000000c0a7229 */ /* 0x001fc40000000016 */
[----:B------:R-:W-:Y:S02]  /*1d30*/  DADD R12, R12, -R22 ;  /* 0x000000000c0c7229 */ /* 0x000fe40000000816 */
[C-C-:B------:R-:W-:Y:S02]  /*1d40*/  DADD R16, R14.reuse, R20.reuse ;  /* 0x000000000e107229 */ /* 0x140fe40000000014 */
[----:B------:R-:W-:Y:S02]  /*1d50*/  DADD R14, R14, -R20 ;  /* 0x000000000e0e7229 */ /* 0x000fe40000000814 */
[----:B------:R-:W-:Y:S02]  /*1d60*/  DFMA R10, R10, UR12, RZ ;  /* 0x0000000c0a0a7c2b */ /* 0x000fe400080000ff */
[----:B------:R-:W-:-:S06]  /*1d70*/  DFMA R12, R12, UR8, RZ ;  /* 0x000000080c0c7c2b */ /* 0x000fcc00080000ff */
[----:B------:R-:W-:Y:S02]  /*1d80*/  DFMA R10, R16, UR14, R10 ;  /* 0x0000000e100a7c2b */ /* 0x000fe4000800000a */
[----:B------:R-:W-:-:S08]  /*1d90*/  DFMA R12, R14, UR10, R12 ;  /* 0x0000000a0e0c7c2b */ /* 0x000fd0000800000c */
[C-C-:B------:R-:W-:Y:S02]  /*1da0*/  DADD R8, R10.reuse, R12.reuse ;  /* 0x000000000a087229 */ /* 0x140fe4000000000c */
[----:B------:R-:W-:Y:S01]  /*1db0*/  DADD R10, R10, -R12 ;  /* 0x000000000a0a7229 */ /* 0x000fe2000000080c */
[----:B------:R-:W-:-:S06]  /*1dc0*/  LOP3.LUT R16, R3, 0x1, RZ, 0xc0, !PT ;  /* 0x0000000103107812 */ /* 0x000fcc00078ec0ff */
[----:B------:R0:W-:Y:S01]  /*1dd0*/  STS.128 [R5], R8 ;  /* 0x0000000805007388 */ /* 0x0001e20000000c00 */
[----:B------:R-:W-:Y:S06]  /*1de0*/  BAR.SYNC.DEFER_BLOCKING 0x0 ;  /* 0x0000000000007b1d */ /* 0x000fec0000010000 */
[----:B------:R-:W-:Y:S05]  /*1df0*/  @P3 BRA `(.L_x_390) ;  /* 0x0000000000503947 */ /* 0x000fea0003800000 */
[----:B0-----:R-:W-:-:S05]  /*1e00*/  SHF.R.U32.HI R5, RZ, 0x1, R3 ;  /* 0x00000001ff057819 */ /* 0x001fca0000011603 */
[----:B------:R-:W-:-:S04]  /*1e10*/  IMAD R6, R5, 0x20, R2 ;  /* 0x0000002005067824 */ /* 0x000fc800078e0202 */
[----:B------:R-:W-:-:S04]  /*1e20*/  IMAD R5, R5, 0x60, R6 ;  /* 0x0000006005057824 */ /* 0x000fc800078e0206 */
[----:B------:R-:W-:-:S05]  /*1e30*/  IMAD R5, R16, 0x8, R5 ;  /* 0x0000000810057824 */ /* 0x000fca00078e0205 */
        /* <DEDUP_REMOVED lines=9> */
[----:B------:R-:W-:-:S06]  /*1ed0*/  DFMA R6, R6, UR8, RZ ;  /* 0x0000000806067c2b */ /* 0x000fcc00080000ff */
[----:B------:R-:W-:Y:S02]  /*1ee0*/  DFMA R8, R8, UR14, R10 ;  /* 0x0000000e08087c2b */ /* 0x000fe4000800000a */
[----:B------:R-:W-:-:S08]  /*1ef0*/  DFMA R6, R12, UR10, R6 ;  /* 0x0000000a0c067c2b */ /* 0x000fd00008000006 */
[C-C-:B------:R-:W-:Y:S02]  /*1f00*/  DADD R10, R8.reuse, R6.reuse ;  /* 0x00000000080a7229 */ /* 0x140fe40000000006 */
[----:B------:R-:W-:-:S05]  /*1f10*/  DADD R6, R8, -R6 ;  /* 0x0000000008067229 */ /* 0x000fca0000000806 */
[----:B------:R1:W-:Y:S04]  /*1f20*/  STS.64 [R5], R10 ;  /* 0x0000000a05007388 */ /* 0x0003e80000000a00 */
[----:B------:R1:W-:Y:S02]  /*1f30*/  STS.64 [R5+0x20], R6 ;  /* 0x0000200605007388 */ /* 0x0003e40000000a00 */
.L_x_390:
[----:B------:R-:W-:Y:S05]  /*1f40*/  BSYNC.RECONVERGENT B0 ;  /* 0x0000000000007941 */ /* 0x000fea0003800200 */
.L_x_389:
[----:B------:R-:W-:Y:S06]  /*1f50*/  BAR.SYNC.DEFER_BLOCKING 0x0 ;  /* 0x0000000000007b1d */ /* 0x000fec0000010000 */
[----:B------:R-:W-:Y:S05]  /*1f60*/  @P2 EXIT ;  /* 0x000000000000294d */ /* 0x000fea0003800000 */
[----:B01----:R-:W-:Y:S01]  /*1f70*/  IMAD.SHL.U32 R5, R3, 0x10, RZ ;  /* 0x0000001003057824 */ /* 0x003fe200078e00ff */
[----:B------:R-:W-:-:S04]  /*1f80*/  LOP3.LUT R4, R4, 0x8, RZ, 0xc0, !PT ;  /* 0x0000000804047812 */ /* 0x000fc800078ec0ff */
[----:B------:R-:W-:-:S04]  /*1f90*/  LOP3.LUT R5, R5, 0x3fe0, RZ, 0xc0, !PT ;  /* 0x00003fe005057812 */ /* 0x000fc800078ec0ff */
[----:B------:R-:W-:-:S05]  /*1fa0*/  IADD3 R2, PT, PT, R4, R2, R5 ;  /* 0x0000000204027210 */ /* 0x000fca0007ffe005 */
        /* <DEDUP_REMOVED lines=11> */
[----:B------:R-:W-:Y:S01]  /*2060*/  DFMA R4, R10, UR10, R4 ;  /* 0x0000000a0a047c2b */ /* 0x000fe20008000004 */
[----:B------:R-:W-:Y:S10]  /*2070*/  @!P0 EXIT ;  /* 0x000000000000894d */ /* 0x000ff40003800000 */
[----:B------:R-:W0:Y:S01]  /*2080*/  LDC.64 R10, c[0x0][0x3c8] ;  /* 0x0000f200ff0a7b82 */ /* 0x000e220000000a00 */
[----:B------:R-:W-:Y:S01]  /*2090*/  LOP3.LUT R3, R16, 0x2, R3, 0xf8, !PT ;  /* 0x0000000210037812 */ /* 0x000fe200078ef803 */
[C-C-:B------:R-:W-:Y:S02]  /*20a0*/  DADD R8, R6.reuse, R4.reuse ;  /* 0x0000000006087229 */ /* 0x140fe40000000004 */
[----:B------:R-:W-:Y:S02]  /*20b0*/  DADD R4, R6, -R4 ;  /* 0x0000000006047229 */ /* 0x000fe40000000804 */
[----:B------:R-:W-:-:S04]  /*20c0*/  IMAD R3, R0, 0x8, R3 ;  /* 0x0000000800037824 */ /* 0x000fc800078e0203 */
[----:B0-----:R-:W-:-:S05]  /*20d0*/  IMAD.WIDE R2, R3, 0x8, R10 ;  /* 0x0000000803027825 */ /* 0x001fca00078e020a */
[----:B------:R-:W-:Y:S04]  /*20e0*/  STG.E.64 desc[UR16][R2.64], R8 ;  /* 0x0000000802007986 */ /* 0x000fe8000c101b10 */
[----:B------:R-:W-:Y:S01]  /*20f0*/  STG.E.64 desc[UR16][R2.64+0x20], R4 ;  /* 0x0000200402007986 */ /* 0x000fe2000c101b10 */
[----:B------:R-:W-:Y:S05]  /*2100*/  EXIT ;  /* 0x000000000000794d */ /* 0x000fea0003800000 */
.L_x_391:
        /* <DEDUP_REMOVED lines=15> */
.L_x_462:


//--------------------- .text._Z32massMatrixMultiplyConstantKernelILi2ELi3ELi7EEvidPKdS1_S1_S1_S1_S1_S1_Pd --------------------------
	.section	.text._Z32massMatrixMultiplyConstantKernelILi2ELi3ELi7EEvidPKdS1_S1_S1_S1_S1_S1_Pd,"ax",@progbits
	.align	128
        .global         _Z32massMatrixMultiplyConstantKernelILi2ELi3ELi7EEvidPKdS1_S1_S1_S1_S1_S1_Pd
        .type           _Z32massMatrixMultiplyConstantKernelILi2ELi3ELi7EEvidPKdS1_S1_S1_S1_S1_S1_Pd,@function
        .size           _Z32massMatrixMultiplyConstantKernelILi2ELi3ELi7EEvidPKdS1_S1_S1_S1_S1_S1_Pd,(.L_x_463 - _Z32massMatrixMultiplyConstantKernelILi2ELi3ELi7EEvidPKdS1_S1_S1_S1_S1_S1_Pd)
        .other          _Z32massMatrixMultiplyConstantKernelILi2ELi3ELi7EEvidPKdS1_S1_S1_S1_S1_S1_Pd,@"STO_CUDA_ENTRY STV_DEFAULT"
_Z32massMatrixMultiplyConstantKernelILi2ELi3ELi7EEvidPKdS1_S1_S1_S1_S1_S1_Pd:
.text._Z32massMatrixMultiplyConstantKernelILi2ELi3ELi7EEvidPKdS1_S1_S1_S1_S1_S1_Pd:
        /* <DEDUP_REMOVED lines=10> */
[----:B------:R-:W3:Y:S01]  /*00a0*/  LDC.64 R12, c[0x0][0x390] ;  /* 0x0000e400ff0c7b82 */ /* 0x000ee20000000a00 */
[----:B0-----:R-:W-:Y:S01]  /*00b0*/  IMAD R3, R3, 0x7, R72 ;  /* 0x0000000703037824 */ /* 0x001fe200078e0248 */
[C---:B----4-:R-:W-:Y:S01]  /*00c0*/  LOP3.LUT R2, R0.reuse, 0xffff, RZ, 0xc0, !PT ;  /* 0x0000ffff00027812 */ /* 0x050fe200078ec0ff */
[----:B--2---:R-:W-:-:S03]  /*00d0*/  IMAD.WIDE.U32 R4, R0, 0x8, R4 ;  /* 0x0000000800047825 */ /* 0x004fc600078e0004 */
[C---:B-1----:R-:W-:Y:S02]  /*00e0*/  ISETP.GE.AND P0, PT, R3.reuse, UR6, PT ;  /* 0x0000000603007c0c */ /* 0x042fe4000bf06270 */
[C---:B------:R-:W-:Y:S01]  /*00f0*/  LOP3.LUT R11, R0.reuse, 0x1, RZ, 0xc0, !PT ;  /* 0x00000001000b7812 */ /* 0x040fe200078ec0ff */
[C---:B------:R-:W-:Y:S01]  /*0100*/  IMAD R9, R3.reuse, 0xbd, R0 ;  /* 0x000000bd03097824 */ /* 0x040fe200078e0200 */
[----:B------:R-:W-:Y:S01]  /*0110*/  ISETP.LT.U32.AND P0, PT, R0, 0x4, !P0 ;  /* 0x000000040000780c */ /* 0x000fe20004701070 */
[----:B------:R-:W-:Y:S01]  /*0120*/  IMAD R2, R2, 0x5556, RZ ;  /* 0x0000555602027824 */ /* 0x000fe200078e02ff */
[----:B------:R-:W-:Y:S01]  /*0130*/  ISETP.GE.AND P1, PT, R3, UR6, PT ;  /* 0x0000000603007c0c */ /* 0x000fe2000bf26270 */
[----:B---3--:R0:W2:Y:S01]  /*0140*/  LDG.E.64.CONSTANT R16, desc[UR4][R4.64] ;  /* 0x0000000404107981 */ /* 0x0080a2000c1e9b00 */
[----:B------:R-:W-:Y:S01]  /*0150*/  IMAD.WIDE R12, R9, 0x8, R12 ;  /* 0x00000008090c7825 */ /* 0x000fe200078e020c */
[----:B------:R-:W-:-:S08]  /*0160*/  CS2R R8, SRZ ;  /* 0x0000000000087805 */ /* 0x000fd0000001ff00 */
[----:B------:R-:W1:Y:S01]  /*0170*/  @P0 LDC.64 R18, c[0x0][0x3c0] ;  /* 0x0000f000ff120b82 */ /* 0x000e620000000a00 */
[----:B------:R-:W-:Y:S02]  /*0180*/  SHF.R.U32.HI R54, RZ, 0x10, R2 ;  /* 0x00000010ff367819 */ /* 0x000fe40000011602 */
[----:B------:R-:W-:Y:S02]  /*0190*/  CS2R R24, SRZ ;  /* 0x0000000000187805 */ /* 0x000fe4000001ff00 */
[----:B------:R-:W-:Y:S02]  /*01a0*/  @P0 LOP3.LUT R2, R11, 0x2, R0, 0xf8, !PT ;  /* 0x000000020b020812 */ /* 0x000fe400078ef800 */
[----:B------:R-:W-:Y:S02]  /*01b0*/  CS2R R40, SRZ ;  /* 0x0000000000287805 */ /* 0x000fe4000001ff00 */
[----:B------:R-:W-:Y:S01]  /*01c0*/  CS2R R62, SRZ ;  /* 0x00000000003e7805 */ /* 0x000fe2000001ff00 */
[----:B------:R3:W5:Y:S01]  /*01d0*/  @!P1 LDG.E.64.CONSTANT R26, desc[UR4][R12.64] ;  /* 0x000000040c1a9981 */ /* 0x000762000c1e9b00 */
[----:B------:R-:W-:-:S03]  /*01e0*/  @P0 IMAD R21, R3, 0x8, R2 ;  /* 0x0000000803150824 */ /* 0x000fc600078e0202 */
[----:B------:R3:W5:Y:S04]  /*01f0*/  @!P1 LDG.E.64.CONSTANT R64, desc[UR4][R12.64+0xd8] ;  /* 0x0000d8040c409981 */ /* 0x000768000c1e9b00 */
[----:B------:R3:W5:Y:S04]  /*0200*/  @!P1 LDG.E.64.CONSTANT R8, desc[UR4][R12.64+0x288] ;  /* 0x000288040c089981 */ /* 0x000768000c1e9b00 */
[----:B------:R3:W5:Y:S04]  /*0210*/  @!P1 LDG.E.64.CONSTANT R42, desc[UR4][R12.64+0x1b0] ;  /* 0x0001b0040c2a9981 */ /* 0x000768000c1e9b00 */
[----:B------:R3:W5:Y:S01]  /*0220*/  @!P1 LDG.E.64.CONSTANT R24, desc[UR4][R12.64+0x360] ;  /* 0x000360040c189981 */ /* 0x000762000c1e9b00 */
[----:B-1----:R-:W-:-:S03]  /*0230*/  @P0 IMAD.WIDE R18, R21, 0x8, R18 ;  /* 0x0000000815120825 */ /* 0x002fc600078e0212 */
[----:B------:R3:W5:Y:S04]  /*0240*/  @!P1 LDG.E.64.CONSTANT R40, desc[UR4][R12.64+0x438] ;  /* 0x000438040c289981 */ /* 0x000768000c1e9b00 */
[----:B------:R3:W5:Y:S04]  /*0250*/  @!P1 LDG.E.64.CONSTANT R62, desc[UR4][R12.64+0x510] ;  /* 0x000510040c3e9981 */ /* 0x000768000c1e9b00 */
[----:B------:R3:W5:Y:S04]  /*0260*/  @P0 LDG.E.64.CONSTANT R14, desc[UR4][R18.64] ;  /* 0x00000004120e0981 */ /* 0x000768000c1e9b00 */
[----:B------:R3:W5:Y:S01]  /*0270*/  @P0 LDG.E.64.CONSTANT R6, desc[UR4][R18.64+0x20] ;  /* 0x0000200412060981 */ /* 0x000762000c1e9b00 */
[----:B0-----:R-:W0:Y:S01]  /*0280*/  S2R R5, SR_CgaCtaId ;  /* 0x0000000000057919 */ /* 0x001e220000008800 */
[----:B------:R-:W-:-:S02]  /*0290*/  PRMT R10, R54, 0x9910, RZ ;  /* 0x00009910360a7816 */ /* 0x000fc400000000ff */
[----:B------:R-:W-:-:S03]  /*02a0*/  MOV R76, 0x400 ;  /* 0x00000400004c7802 */ /* 0x000fc60000000f00 */
[----:B------:R-:W-:Y:S02]  /*02b0*/  IMAD R10, R10, 0x3, RZ ;  /* 0x000000030a0a7824 */ /* 0x000fe400078e02ff */
[----:B------:R-:W-:Y:S01]  /*02c0*/  VIADD R2, R76, 0x9d8 ;  /* 0x000009d84c027836 */ /* 0x000fe20000000000 */
[----:B------:R-:W-:Y:S01]  /*02d0*/  ISETP.GT.U32.AND P2, PT, R0, 0x3, PT ;  /* 0x000000030000780c */ /* 0x000fe20003f44070 */
[----:B------:R-:W-:Y:S02]  /*02e0*/  IMAD.MOV R10, RZ, RZ, -R10 ;  /* 0x000000ffff0a7224 */ /* 0x000fe400078e0a0a */
[----:B------:R-:W-:-:S03]  /*02f0*/  VIADD R4, R76, 0x3f0 ;  /* 0x000003f04c047836 */ /* 0x000fc60000000000 */
[----:B------:R-:W-:Y:S02]  /*0300*/  PRMT R55, R10, 0x7710, RZ ;  /* 0x000077100a377816 */ /* 0x000fe400000000ff */
[--C-:B------:R-:W-:Y:S01]  /*0310*/  SHF.R.U32.HI R29, RZ, 0x1, R0.reuse ;  /* 0x00000001ff1d7819 */ /* 0x100fe20000011600 */
[----:B------:R-:W-:Y:S02]  /*0320*/  BSSY.RECONVERGENT B0, `(.L_x_392) ;  /* 0x000001c000007945 */ /* 0x000fe40003800200 */
[----:B------:R-:W-:Y:S01]  /*0330*/  IMAD.IADD R55, R55, 0x1, R0 ;  /* 0x0000000137377824 */ /* 0x000fe200078e0200 */
[C---:B0-----:R-:W-:Y:S02]  /*0340*/  LEA R69, R5.reuse, R2, 0x18 ;  /* 0x0000000205457211 */ /* 0x041fe400078ec0ff */
[----:B------:R-:W-:-:S03]  /*0350*/  LEA R23, R5, R4, 0x18 ;  /* 0x0000000405177211 */ /* 0x000fc600078ec0ff */
[----:B------:R-:W-:Y:S02]  /*0360*/  IMAD R21, R0, 0x8, R69 ;  /* 0x0000000800157824 */ /* 0x000fe400078e0245 */
[----:B------:R-:W-:Y:S01]  /*0370*/  IMAD R10, R72, 0xd8, R23 ;  /* 0x000000d8480a7824 */ /* 0x000fe200078e0217 */
[----:B------:R-:W-:Y:S02]  /*0380*/  ISETP.GT.U32.AND P3, PT, R0, 0x5, PT ;  /* 0x000000050000780c */ /* 0x000fe40003f64070 */
[----:B------:R-:W-:Y:S01]  /*0390*/  LOP3.LUT R55, R55, 0xffff, RZ, 0xc0, !PT ;  /* 0x0000ffff37377812 */ /* 0x000fe200078ec0ff */
[--C-:B------:R-:W-:Y:S02]  /*03a0*/  IMAD R2, R29, 0x18, R10.reuse ;  /* 0x000000181d027824 */ /* 0x100fe400078e020a */
[----:B------:R-:W-:Y:S01]  /*03b0*/  IMAD R68, R54, 0x48, R10 ;  /* 0x0000004836447824 */ /* 0x000fe200078e020a */
[----:B--2---:R3:W-:Y:S01]  /*03c0*/  STS.64 [R21], R16 ;  /* 0x0000001015007388 */ /* 0x0047e20000000a00 */
[----:B------:R-:W-:Y:S06]  /*03d0*/  BAR.SYNC.DEFER_BLOCKING 0x0 ;  /* 0x0000000000007b1d */ /* 0x000fec0000010000 */
[----:B------:R-:W-:Y:S05]  /*03e0*/  @P2 BRA `(.L_x_393) ;  /* 0x00000000003c2947 */ /* 0x000fea0003800000 */
[----:B------:R-:W0:Y:S01]  /*03f0*/  LDCU.128 UR8, c[0x3][0x700] ;  /* 0x00c0e000ff0877ac */ /* 0x000e220008000c00 */
[C-C-:B---3-5:R-:W-:Y:S02]  /*0400*/  DADD R16, R14.reuse, R6.reuse ;  /* 0x000000000e107229 */ /* 0x168fe40000000006 */
[----:B------:R-:W-:Y:S01]  /*0410*/  DADD R6, R14, -R6 ;  /* 0x000000000e067229 */ /* 0x000fe20000000806 */
[----:B------:R-:W1:Y:S05]  /*0420*/  LDCU.128 UR12, c[0x3][0x8c0] ;  /* 0x00c11800ff0c77ac */ /* 0x000e6a0008000c00 */
[C---:B0-----:R-:W-:Y:S02]  /*0430*/  DFMA R14, R16.reuse, UR8, RZ ;  /* 0x00000008100e7c2b */ /* 0x041fe400080000ff */
[----:B------:R-:W-:-:S02]  /*0440*/  DFMA R16, R16, UR10, RZ ;  /* 0x0000000a10107c2b */ /* 0x000fc400080000ff */
[C---:B-1----:R-:W-:Y:S02]  /*0450*/  DFMA R18, R6.reuse, UR14, RZ ;  /* 0x0000000e06127c2b */ /* 0x042fe400080000ff */
[----:B------:R-:W-:-:S06]  /*0460*/  DFMA R6, R6, UR12, RZ ;  /* 0x0000000c06067c2b */ /* 0x000fcc00080000ff */
[----:B------:R-:W-:Y:S02]  /*0470*/  DADD R18, R16, -R18 ;  /* 0x0000000010127229 */ /* 0x000fe40000000812 */
[C-C-:B------:R-:W-:Y:S02]  /*0480*/  DADD R16, R14.reuse, R6.reuse ;  /* 0x000000000e107229 */ /* 0x140fe40000000006 */
[----:B------:R-:W-:Y:S01]  /*0490*/  DADD R6, R14, -R6 ;  /* 0x000000000e067229 */ /* 0x000fe20000000806 */
[----:B------:R-:W-:-:S05]  /*04a0*/  IMAD R15, R11, 0x8, R2 ;  /* 0x000000080b0f7824 */ /* 0x000fca00078e0202 */
[----:B------:R0:W-:Y:S04]  /*04b0*/  STS.64 [R15], R16 ;  /* 0x000000100f007388 */ /* 0x0001e80000000a00 */
[----:B------:R0:W-:Y:S04]  /*04c0*/  STS.64 [R15+0x90], R6 ;  /* 0x000090060f007388 */ /* 0x0001e80000000a00 */
[----:B------:R0:W-:Y:S02]  /*04d0*/  STS.64 [R15+0x48], R18 ;  /* 0x000048120f007388 */ /* 0x0001e40000000a00 */
.L_x_393:
[----:B------:R-:W-:Y:S05]  /*04e0*/  BSYNC.RECONVERGENT B0 ;  /* 0x0000000000007941 */ /* 0x000fea0003800200 */
.L_x_392:
[----:B------:R-:W-:Y:S01]  /*04f0*/  BAR.SYNC.DEFER_BLOCKING 0x0 ;  /* 0x0000000000007b1d */ /* 0x000fe20000010000 */
[----:B------:R-:W-:-:S05]  /*0500*/  IMAD R4, R55, 0x18, R68 ;  /* 0x0000001837047824 */ /* 0x000fca00078e0244 */
[----:B------:R-:W-:Y:S04]  /*0510*/  BSSY.RECONVERGENT B0, `(.L_x_394) ;  /* 0x0000014000007945 */ /* 0x000fe80003800200 */
[----:B------:R-:W-:Y:S05]  /*0520*/  @P3 BRA `(.L_x_395) ;  /* 0x0000000000483947 */ /* 0x000fea0003800000 */
[----:B0----5:R-:W-:Y:S01]  /*0530*/  IMAD R6, R29, 0x30, R2 ;  /* 0x000000301d067824 */ /* 0x021fe200078e0202 */
[----:B------:R-:W0:Y:S03]  /*0540*/  LDCU.128 UR8, c[0x3][0x8c0] ;  /* 0x00c11800ff0877ac */ /* 0x000e260008000c00 */
[----:B------:R-:W-:Y:S01]  /*0550*/  IMAD R11, R11, 0x8, R6 ;  /* 0x000000080b0b7824 */ /* 0x000fe200078e0206 */
[----:B------:R-:W1:Y:S04]  /*0560*/  LDCU.128 UR12, c[0x3][0x700] ;  /* 0x00c0e000ff0c77ac */ /* 0x000e680008000c00 */
[----:B------:R-:W-:Y:S04]  /*0570*/  LDS.64 R6, [R11] ;  /* 0x000000000b067984 */ /* 0x000fe80000000a00 */
[----:B------:R-:W3:Y:S02]  /*0580*/  LDS.64 R14, [R11+0x18] ;  /* 0x000018000b0e7984 */ /* 0x000ee40000000a00 */
[----:B---3--:R-:W-:-:S02]  /*0590*/  DADD R16, R6, -R14 ;  /* 0x0000000006107229 */ /* 0x008fc4000000080e */
[----:B------:R-:W-:-:S06]  /*05a0*/  DADD R6, R6, R14 ;  /* 0x0000000006067229 */ /* 0x000fcc000000000e */
[C---:B0-----:R-:W-:Y:S02]  /*05b0*/  DFMA R14, R16.reuse, UR8, RZ ;  /* 0x00000008100e7c2b */ /* 0x041fe400080000ff */
[----:B------:R-:W-:Y:S02]  /*05c0*/  DFMA R18, R16, UR10, RZ ;  /* 0x0000000a10127c2b */ /* 0x000fe400080000ff */
[C---:B-1----:R-:W-:Y:S02]  /*05d0*/  DFMA R16, R6.reuse, UR12, RZ ;  /* 0x0000000c06107c2b */ /* 0x042fe400080000ff */
[----:B------:R-:W-:-:S06]  /*05e0*/  DFMA R20, R6, UR14, RZ ;  /* 0x0000000e06147c2b */ /* 0x000fcc00080000ff */
[C-C-:B------:R-:W-:Y:S02]  /*05f0*/  DADD R6, R14.reuse, R16.reuse ;  /* 0x000000000e067229 */ /* 0x140fe40000000010 */
[----:B------:R-:W-:Y:S02]  /*0600*/  DADD R14, -R14, R16 ;  /* 0x000000000e0e7229 */ /* 0x000fe40000000110 */
[----:B------:R-:W-:-:S03]  /*0610*/  DADD R18, -R18, R20 ;  /* 0x0000000012127229 */ /* 0x000fc60000000114 */
[----:B------:R1:W-:Y:S04]  /*0620*/  STS.64 [R11], R6 ;  /* 0x000000060b007388 */ /* 0x0003e80000000a00 */
[----:B------:R1:W-:Y:S04]  /*0630*/  STS.64 [R11+0x30], R14 ;  /* 0x0000300e0b007388 */ /* 0x0003e80000000a00 */
[----:B------:R1:W-:Y:S02]  /*0640*/  STS.64 [R11+0x18], R18 ;  /* 0x000018120b007388 */ /* 0x0003e40000000a00 */
.L_x_395:
[----:B------:R-:W-:Y:S05]  /*0650*/  BSYNC.RECONVERGENT B0 ;  /* 0x0000000000007941 */ /* 0x000fea0003800200 */
.L_x_394:
[----:B------:R-:W-:Y:S01]  /*0660*/  BAR.SYNC.DEFER_BLOCKING 0x0 ;  /* 0x0000000000007b1d */ /* 0x000fe20000010000 */
[----:B------:R-:W-:Y:S02]  /*0670*/  CS2R R58, SRZ ;  /* 0x00000000003a7805 */ /* 0x000fe4000001ff00 */
[----:B------:R-:W-:-:S03]  /*0680*/  CS2R R56, SRZ ;  /* 0x0000000000387805 */ /* 0x000fc6000001ff00 */
[----:B------:R-:W2:Y:S01]  /*0690*/  LDCU.128 UR8, c[0x3][0x8c0] ;  /* 0x00c11800ff0877ac */ /* 0x000ea20008000c00 */
[----:B------:R-:W4:Y:S01]  /*06a0*/  @!P1 LDG.E.64.CONSTANT R58, desc[UR4][R12.64+0x120] ;  /* 0x000120040c3a9981 */ /* 0x000f22000c1e9b00 */
[----:B------:R-:W2:Y:S01]  /*06b0*/  LDCU.128 UR12, c[0x3][0x700] ;  /* 0x00c0e000ff0c77ac */ /* 0x000ea20008000c00 */
[----:B------:R-:W-:Y:S02]  /*06c0*/  CS2R R60, SRZ ;  /* 0x00000000003c7805 */ /* 0x000fe4000001ff00 */
[----:B------:R-:W4:Y:S01]  /*06d0*/  @!P1 LDG.E.64.CONSTANT R56, desc[UR4][R12.64+0x2d0] ;  /* 0x0002d0040c389981 */ /* 0x000f22000c1e9b00 */
[C---:B------:R-:W-:Y:S02]  /*06e0*/  IMAD R74, R55.reuse, 0x8, R69 ;  /* 0x00000008374a7824 */ /* 0x040fe400078e0245 */
[----:B------:R-:W-:Y:S01]  /*06f0*/  IMAD R68, R54, -0x30, R68 ;  /* 0xffffffd036447824 */ /* 0x000fe200078e0244 */
[----:B------:R-:W-:Y:S01]  /*0700*/  CS2R R50, SRZ ;  /* 0x0000000000327805 */ /* 0x000fe2000001ff00 */
[----:B------:R-:W4:Y:S01]  /*0710*/  @!P1 LDG.E.64.CONSTANT R60, desc[UR4][R12.64+0x48] ;  /* 0x000048040c3c9981 */ /* 0x000f22000c1e9b00 */
[----:B------:R-:W-:Y:S01]  /*0720*/  IMAD R10, R55, 0x8, R10 ;  /* 0x00000008370a7824 */ /* 0x000fe200078e020a */
[----:B------:R-:W-:-:S02]  /*0730*/  CS2R R44, SRZ ;  /* 0x00000000002c7805 */ /* 0x000fc4000001ff00 */
[----:B-1----:R-:W-:Y:S01]  /*0740*/  LEA R11, R5, R76, 0x18 ;  /* 0x0000004c050b7211 */ /* 0x002fe200078ec0ff */
[----:B------:R-:W1:Y:S01]  /*0750*/  LDCU.64 UR6, c[0x0][0x388] ;  /* 0x00007100ff0677ac */ /* 0x000e620008000a00 */
[----:B0----5:R-:W-:Y:S04]  /*0760*/  LDS.64 R6, [R4] ;  /* 0x0000000004067984 */ /* 0x021fe80000000a00 */
[----:B------:R-:W3:Y:S01]  /*0770*/  LDS.64 R14, [R4+0x8] ;  /* 0x00000800040e7984 */ /* 0x000ee20000000a00 */
[----:B------:R-:W-:Y:S02]  /*0780*/  IMAD R73, R55, 0x10, R74 ;  /* 0x0000001037497824 */ /* 0x000fe400078e024a */
[----:B------:R-:W-:Y:S01]  /*0790*/  IMAD R69, R54, 0x18, R69 ;  /* 0x0000001836457824 */ /* 0x000fe200078e0245 */
[----:B------:R-:W4:Y:S04]  /*07a0*/  @!P1 LDG.E.64.CONSTANT R50, desc[UR4][R12.64+0x3a8] ;  /* 0x0003a8040c329981 */ /* 0x000f28000c1e9b00 */
[----:B------:R-:W4:Y:S01]  /*07b0*/  @!P1 LDG.E.64.CONSTANT R44, desc[UR4][R12.64+0x1f8] ;  /* 0x0001f8040c2c9981 */ /* 0x000f22000c1e9b00 */
[----:B---3--:R-:W-:-:S02]  /*07c0*/  DADD R16, R6, -R14 ;  /* 0x0000000006107229 */ /* 0x008fc4000000080e */
[----:B------:R-:W-:-:S06]  /*07d0*/  DADD R6, R6, R14 ;  /* 0x0000000006067229 */ /* 0x000fcc000000000e */
[C---:B--2---:R-:W-:Y:S02]  /*07e0*/  DFMA R14, R16.reuse, UR8, RZ ;  /* 0x00000008100e7c2b */ /* 0x044fe400080000ff */
[----:B------:R-:W-:Y:S02]  /*07f0*/  DFMA R16, R16, UR10, RZ ;  /* 0x0000000a10107c2b */ /* 0x000fe400080000ff */
[C---:B------:R-:W-:Y:S02]  /*0800*/  DFMA R18, R6.reuse, UR14, RZ ;  /* 0x0000000e06127c2b */ /* 0x040fe400080000ff */
[----:B------:R-:W-:-:S06]  /*0810*/  DFMA R6, R6, UR12, RZ ;  /* 0x0000000c06067c2b */ /* 0x000fcc00080000ff */
[----:B------:R-:W-:Y:S02]  /*0820*/  DADD R18, -R16, R18 ;  /* 0x0000000010127229 */ /* 0x000fe40000000112 */
[C-C-:B------:R-:W-:Y:S02]  /*0830*/  DADD R16, R14.reuse, R6.reuse ;  /* 0x000000000e107229 */ /* 0x140fe40000000006 */
[----:B------:R-:W-:-:S03]  /*0840*/  DADD R6, -R14, R6 ;  /* 0x000000000e067229 */ /* 0x000fc60000000106 */
[----:B------:R-:W-:Y:S04]  /*0850*/  STS.64 [R4+0x8], R18 ;  /* 0x0000081204007388 */ /* 0x000fe80000000a00 */
[----:B------:R-:W-:Y:S04]  /*0860*/  STS.64 [R4], R16 ;  /* 0x0000001004007388 */ /* 0x000fe80000000a00 */
[----:B------:R0:W-:Y:S01]  /*0870*/  STS.64 [R4+0x10], R6 ;  /* 0x0000100604007388 */ /* 0x0001e20000000a00 */
[----:B------:R-:W-:Y:S06]  /*0880*/  BAR.SYNC.DEFER_BLOCKING 0x0 ;  /* 0x0000000000007b1d */ /* 0x000fec0000010000 */
[----:B------:R-:W-:Y:S04]  /*0890*/  LDS.64 R52, [R73] ;  /* 0x0000000049347984 */ /* 0x000fe80000000a00 */
[----:B------:R-:W2:Y:S04]  /*08a0*/  LDS.64 R20, [R68] ;  /* 0x0000000044147984 */ /* 0x000ea80000000a00 */
[----:B------:R-:W-:Y:S04]  /*08b0*/  LDS.64 R34, [R69] ;  /* 0x0000000045227984 */ /* 0x000fe80000000a00 */
[----:B------:R-:W3:Y:S04]  /*08c0*/  LDS.64 R22, [R10] ;  /* 0x000000000a167984 */ /* 0x000ee80000000a00 */
[----:B------:R-:W-:Y:S04]  /*08d0*/  LDS.64 R32, [R73+0x8] ;  /* 0x0000080049207984 */ /* 0x000fe80000000a00 */
[----:B------:R-:W1:Y:S04]  /*08e0*/  LDS.64 R70, [R68+0x8] ;  /* 0x0000080044467984 */ /* 0x000e680000000a00 */
[----:B------:R-:W-:Y:S04]  /*08f0*/  LDS.64 R14, [R69+0x8] ;  /* 0x00000800450e7984 */ /* 0x000fe80000000a00 */
[----:B------:R-:W1:Y:S01]  /*0900*/  LDS.64 R66, [R10+0x18] ;  /* 0x000018000a427984 */ /* 0x000e620000000a00 */
[----:B0-----:R-:W-:-:S03]  /*0910*/  IMAD R6, R55, 0x8, R68 ;  /* 0x0000000837067824 */ /* 0x001fc600078e0244 */
[----:B------:R-:W-:Y:S04]  /*0920*/  LDS.64 R16, [R69+0x10] ;  /* 0x0000100045107984 */ /* 0x000fe80000000a00 */
[----:B------:R-:W0:Y:S04]  /*0930*/  LDS.64 R38, [R10+0x30] ;  /* 0x000030000a267984 */ /* 0x000e280000000a00 */
[----:B------:R-:W-:Y:S01]  /*0940*/  LDS.64 R18, [R6] ;  /* 0x0000000006127984 */ /* 0x000fe20000000a00 */
[----:B--2---:R-:W-:-:S03]  /*0950*/  DFMA R20, R52, R20, RZ ;  /* 0x000000143414722b */ /* 0x004fc600000000ff */
[----:B------:R-:W2:Y:S04]  /*0960*/  LDS.64 R36, [R11+0x9d8] ;  /* 0x0009d8000b247984 */ /* 0x000ea80000000a00 */
[----:B------:R-:W-:Y:S01]  /*0970*/  LDS.64 R48, [R73+0x10] ;  /* 0x0000100049307984 */ /* 0x000fe20000000a00 */
[----:B---3--:R-:W-:-:S03]  /*0980*/  DFMA R22, R34, R22, RZ ;  /* 0x000000162216722b */ /* 0x008fc600000000ff */
[----:B------:R-:W3:Y:S04]  /*0990*/  LDS.64 R46, [R68+0x10] ;  /* 0x00001000442e7984 */ /* 0x000ee80000000a00 */
[----:B------:R-:W-:Y:S01]  /*09a0*/  LDS.128 R28, [R11+0x9e0] ;  /* 0x0009e0000b1c7984 */ /* 0x000fe20000000c00 */
[----:B-1----:R-:W-:-:S03]  /*09b0*/  DFMA R70, R32, R70, R20 ;  /* 0x000000462046722b */ /* 0x002fc60000000014 */
[----:B------:R-:W1:Y:S01]  /*09c0*/  LDS.64 R20, [R6+0x48] ;  /* 0x0000480006147984 */ /* 0x000e620000000a00 */
[----:B------:R-:W-:-:S03]  /*09d0*/  DFMA R66, R14, R66, R22 ;  /* 0x000000420e42722b */ /* 0x000fc60000000016 */
[----:B------:R-:W1:Y:S05]  /*09e0*/  LDS.64 R22, [R6+0x90] ;  /* 0x0000900006167984 */ /* 0x000e6a0000000a00 */
[----:B0-----:R-:W-:Y:S01]  /*09f0*/  DFMA R38, R16, R38, R66 ;  /* 0x000000261026722b */ /* 0x001fe20000000042 */
[----:B------:R-:W-:Y:S01]  /*0a00*/  VIADD R66, R76, 0x1f8 ;  /* 0x000001f84c427836 */ /* 0x000fe20000000000 */
[----:B--2---:R-:W-:-:S06]  /*0a10*/  DFMA R76, R18, R36, RZ ;  /* 0x00000024124c722b */ /* 0x004fcc00000000ff */
[----:B------:R-:W-:Y:S02]  /*0a20*/  DMUL R8, R38, R8 ;  /* 0x0000000826087228 */ /* 0x000fe40000000000 */
[----:B---3--:R-:W-:Y:S02]  /*0a30*/  DFMA R46, R48, R46, R70 ;  /* 0x0000002e302e722b */ /* 0x008fe40000000046 */
[----:B------:R-:W-:Y:S01]  /*0a40*/  DMUL R70, R38, R64 ;  /* 0x0000004026467228 */ /* 0x000fe20000000000 */
[----:B------:R-:W-:Y:S01]  /*0a50*/  LEA R5, R5, R66, 0x18 ;  /* 0x0000004205057211 */ /* 0x000fe200078ec0ff */
[----:B-1----:R-:W-:-:S06]  /*0a60*/  DFMA R76, R20, R28, R76 ;  /* 0x0000001c144c722b */ /* 0x002fcc000000004c */
[C---:B------:R-:W-:Y:S02]  /*0a70*/  DFMA R70, R46.reuse, R26, R70 ;  /* 0x0000001a2e46722b */ /* 0x040fe40000000046 */
[----:B------:R-:W-:Y:S01]  /*0a80*/  DFMA R66, R46, R64, R8 ;  /* 0x000000402e42722b */ /* 0x000fe20000000008 */
[C---:B------:R-:W-:Y:S01]  /*0a90*/  IMAD R8, R72.reuse, 0x48, R5 ;  /* 0x0000004848087824 */ /* 0x040fe200078e0205 */
[----:B------:R-:W-:Y:S01]  /*0aa0*/  DFMA R26, R22, R30, R76 ;  /* 0x0000001e161a722b */ /* 0x000fe2000000004c */
[----:B------:R-:W-:Y:S02]  /*0ab0*/  IMAD R5, R72, 0x48, R11 ;  /* 0x0000004848057824 */ /* 0x000fe400078e020b */
[----:B------:R-:W-:Y:S01]  /*0ac0*/  IMAD R7, R55, 0x8, R8 ;  /* 0x0000000837077824 */ /* 0x000fe200078e0208 */
[----:B------:R-:W-:Y:S01]  /*0ad0*/  BAR.SYNC.DEFER_BLOCKING 0x0 ;  /* 0x0000000000007b1d */ /* 0x000fe20000010000 */
[C---:B------:R-:W-:Y:S02]  /*0ae0*/  IMAD R5, R54.reuse, 0x18, R5 ;  /* 0x0000001836057824 */ /* 0x040fe400078e0205 */
[----:B------:R-:W-:-:S03]  /*0af0*/  IMAD R9, R54, 0x18, R7 ;  /* 0x0000001836097824 */ /* 0x000fc600078e0207 */
[C---:B------:R-:W-:Y:S01]  /*0b00*/  DFMA R70, R26.reuse, R42, R70 ;  /* 0x0000002a1a46722b */ /* 0x040fe20000000046 */
[----:B------:R-:W-:Y:S01]  /*0b10*/  IMAD R8, R55, 0x8, R5 ;  /* 0x0000000837087824 */ /* 0x000fe200078e0205 */
[----:B------:R-:W-:-:S05]  /*0b20*/  DFMA R66, R26, R24, R66 ;  /* 0x000000181a42722b */ /* 0x000fca0000000042 */
[----:B------:R-:W-:Y:S04]  /*0b30*/  STS.64 [R8], R70 ;  /* 0x0000004608007388 */ /* 0x000fe80000000a00 */
[----:B------:R-:W-:Y:S01]  /*0b40*/  STS.64 [R9], R66 ;  /* 0x0000004209007388 */ /* 0x000fe20000000a00 */
[----:B------:R-:W-:Y:S06]  /*0b50*/  BAR.SYNC.DEFER_BLOCKING 0x0 ;  /* 0x0000000000007b1d */ /* 0x000fec0000010000 */
[----:B------:R-:W-:Y:S01]  /*0b60*/  DMUL R64, R38, R24 ;  /* 0x0000001826407228 */ /* 0x000fe20000000000 */
[----:B------:R-:W-:Y:S04]  /*0b70*/  LDS.64 R24, [R74] ;  /* 0x000000004a187984 */ /* 0x000fe80000000a00 */
[----:B------:R-:W0:Y:S03]  /*0b80*/  LDS.64 R38, [R5] ;  /* 0x0000000005267984 */ /* 0x000e260000000a00 */
[----:B------:R-:W-:-:S02]  /*0b90*/  DFMA R42, R46, R42, R64 ;  /* 0x0000002a2e2a722b */ /* 0x000fc40000000040 */
[----:B------:R-:W1:Y:S01]  /*0ba0*/  LDS.64 R64, [R68+0x48] ;  /* 0x0000480044407984 */ /* 0x000e620000000a00 */
[----:B------:R-:W-:-:S03]  /*0bb0*/  IMAD R69, R54, -0x10, R69 ;  /* 0xfffffff036457824 */ /* 0x000fc600078e0245 */
[----:B------:R-:W2:Y:S04]  /*0bc0*/  LDS.64 R54, [R68+0x50] ;  /* 0x0000500044367984 */ /* 0x000ea80000000a00 */
[----:B------:R-:W3:Y:S01]  /*0bd0*/  LDS.64 R46, [R10+0x48] ;  /* 0x000048000a2e7984 */ /* 0x000ee20000000a00 */
[----:B------:R-:W-:Y:S02]  /*0be0*/  DFMA R40, R26, R40, R42 ;  /* 0x000000281a28722b */ /* 0x000fe4000000002a */
[----:B------:R-:W-:Y:S01]  /*0bf0*/  DMUL R62, R62, UR6 ;  /* 0x000000063e3e7c28 */ /* 0x000fe20008000000 */
[----:B------:R-:W-:Y:S04]  /*0c00*/  LDS.64 R42, [R10+0x60] ;  /* 0x000060000a2a7984 */ /* 0x000fe80000000a00 */
[----:B------:R-:W-:Y:S04]  /*0c10*/  LDS.64 R26, [R69] ;  /* 0x00000000451a7984 */ /* 0x000fe80000000a00 */
[----:B------:R-:W3:Y:S04]  /*0c20*/  LDS.64 R72, [R7] ;  /* 0x0000000007487984 */ /* 0x000ee80000000a00 */
[----:B------:R-:W-:Y:S01]  /*0c30*/  LDS.64 R70, [R5+0x8] ;  /* 0x0000080005467984 */ /* 0x000fe20000000a00 */
[----:B0-----:R-:W-:-:S08]  /*0c40*/  DMUL R38, R24, R38 ;  /* 0x0000002618267228 */ /* 0x001fd00000000000 */
[----:B------:R-:W-:Y:S01]  /*0c50*/  DFMA R66, R18, R62, R38 ;  /* 0x0000003e1242722b */ /* 0x000fe20000000026 */
[----:B------:R-:W0:Y:S01]  /*0c60*/  LDS.64 R62, [R10+0x78] ;  /* 0x000078000a3e7984 */ /* 0x000e220000000a00 */
[----:B-1----:R-:W-:Y:S02]  /*0c70*/  DFMA R64, R52, R64, RZ ;  /* 0x000000403440722b */ /* 0x002fe400000000ff */
[-C--:B------:R-:W-:Y:S02]  /*0c80*/  DFMA R38, R28, R40.reuse, RZ ;  /* 0x000000281c26722b */ /* 0x080fe400000000ff */
[----:B------:R-:W-:Y:S02]  /*0c90*/  DFMA R36, R36, R40, RZ ;  /* 0x000000282424722b */ /* 0x000fe400000000ff */
[----:B------:R-:W-:Y:S02]  /*0ca0*/  DFMA R40, R40, R30, RZ ;  /* 0x0000001e2828722b */ /* 0x000fe400000000ff */
[----:B--2---:R-:W-:Y:S01]  /*0cb0*/  DFMA R28, R32, R54, R64 ;  /* 0x00000036201c722b */ /* 0x004fe20000000040 */
[----:B------:R-:W-:Y:S04]  /*0cc0*/  LDS.64 R30, [R68+0x58] ;  /* 0x00005800441e7984 */ /* 0x000fe80000000a00 */
[----:B------:R-:W1:Y:S01]  /*0cd0*/  LDS.64 R54, [R74+0x18] ;  /* 0x000018004a367984 */ /* 0x000e620000000a00 */
[----:B---3--:R-:W-:-:S02]  /*0ce0*/  DFMA R46, R34, R46, RZ ;  /* 0x0000002e222e722b */ /* 0x008fc400000000ff */
[----:B------:R-:W-:Y:S01]  /*0cf0*/  DFMA R72, R26, R72, R66 ;  /* 0x000000481a48722b */ /* 0x000fe20000000042 */
[----:B------:R-:W-:Y:S04]  /*0d00*/  LDS.64 R64, [R5+0x10] ;  /* 0x0000100005407984 */ /* 0x000fe80000000a00 */
[----:B------:R-:W-:Y:S01]  /*0d10*/  LDS.64 R66, [R7+0x18] ;  /* 0x0000180007427984 */ /* 0x000fe20000000a00 */
[----:B------:R-:W-:-:S03]  /*0d20*/  DFMA R42, R14, R42, R46 ;  /* 0x0000002a0e2a722b */ /* 0x000fc6000000002e */
[----:B------:R-:W2:Y:S05]  /*0d30*/  LDS.64 R46, [R69+0x18] ;  /* 0x00001800452e7984 */ /* 0x000eaa0000000a00 */
[----:B0-----:R-:W-:Y:S02]  /*0d40*/  DFMA R62, R16, R62, R42 ;  /* 0x0000003e103e722b */ /* 0x001fe4000000002a */
[----:B------:R-:W0:Y:S01]  /*0d50*/  LDS.64 R42, [R74+0x30] ;  /* 0x000030004a2a7984 */ /* 0x000e220000000a00 */
[----:B-1----:R-:W-:Y:S02]  /*0d60*/  DFMA R72, R54, R70, R72 ;  /* 0x000000463648722b */ /* 0x002fe40000000048 */
[----:B------:R-:W-:-:S03]  /*0d70*/  DFMA R70, R48, R30, R28 ;  /* 0x0000001e3046722b */ /* 0x000fc6000000001c */
[C---:B----4-:R-:W-:Y:S02]  /*0d80*/  DMUL R28, R62.reuse, R58 ;  /* 0x0000003a3e1c7228 */ /* 0x050fe40000000000 */
[----:B------:R-:W-:-:S06]  /*0d90*/  DMUL R56, R62, R56 ;  /* 0x000000383e387228 */ /* 0x000fcc0000000000 */
[----:B------:R-:W-:Y:S02]  /*0da0*/  DFMA R60, R70, R60, R28 ;  /* 0x0000003c463c722b */ /* 0x000fe4000000001c */
[----:B------:R-:W1:Y:S01]  /*0db0*/  LDS.128 R28, [R11+0x9f0] ;  /* 0x0009f0000b1c7984 */ /* 0x000e620000000c00 */
[----:B--2---:R-:W-:Y:S02]  /*0dc0*/  DFMA R66, R46, R66, R72 ;  /* 0x000000422e42722b */ /* 0x004fe40000000048 */
[----:B------:R-:W-:Y:S01]  /*0dd0*/  DFMA R58, R70, R58, R56 ;  /* 0x0000003a463a722b */ /* 0x000fe20000000038 */
[----:B------:R-:W-:Y:S04]  /*0de0*/  LDS.64 R72, [R7+0x30] ;  /* 0x0000300007487984 */ /* 0x000fe80000000a00 */
[----:B------:R-:W2:Y:S01]  /*0df0*/  LDS.64 R56, [R69+0x30] ;  /* 0x0000300045387984 */ /* 0x000ea20000000a00 */
[----:B0-----:R-:W-:-:S03]  /*0e00*/  DFMA R66, R42, R64, R66 ;  /* 0x000000402a42722b */ /* 0x001fc60000000042 */
[----:B------:R-:W0:Y:S01]  /*0e10*/  LDS.64 R64, [R11+0xa00] ;  /* 0x000a00000b407984 */ /* 0x000e220000000a00 */
[----:B-1----:R-:W-:-:S08]  /*0e20*/  DFMA R74, R18, R28, RZ ;  /* 0x0000001c124a722b */ /* 0x002fd000000000ff */
[----:B------:R-:W-:Y:S02]  /*0e30*/  DFMA R74, R20, R30, R74 ;  /* 0x0000001e144a722b */ /* 0x000fe4000000004a */
[----:B--2---:R-:W-:Y:S02]  /*0e40*/  DFMA R66, R56, R72, R66 ;  /* 0x000000483842722b */ /* 0x004fe40000000042 */
[----:B------:R-:W-:-:S04]  /*0e50*/  DMUL R72, R62, R50 ;  /* 0x000000323e487228 */ /* 0x000fc80000000000 */
[----:B0-----:R-:W-:-:S08]  /*0e60*/  DFMA R62, R22, R64, R74 ;  /* 0x00000040163e722b */ /* 0x001fd0000000004a */
[C---:B------:R-:W-:Y:S01]  /*0e70*/  DFMA R74, R62.reuse, R44, R60 ;  /* 0x0000002c3e4a722b */ /* 0x040fe2000000003c */
[----:B------:R-:W-:Y:S06]  /*0e80*/  BAR.SYNC.DEFER_BLOCKING 0x0 ;  /* 0x0000000000007b1d */ /* 0x000fec0000010000 */
[----:B------:R-:W-:Y:S01]  /*0e90*/  DFMA R76, R62, R50, R58 ;  /* 0x000000323e4c722b */ /* 0x000fe2000000003a */
[----:B------:R-:W-:Y:S06]  /*0ea0*/  STS.64 [R8], R74 ;  /* 0x0000004a08007388 */ /* 0x000fec0000000a00 */
[----:B------:R-:W-:Y:S01]  /*0eb0*/  STS.64 [R9], R76 ;  /* 0x0000004c09007388 */ /* 0x000fe20000000a00 */
[----:B------:R-:W-:Y:S06]  /*0ec0*/  BAR.SYNC.DEFER_BLOCKING 0x0 ;  /* 0x0000000000007b1d */ /* 0x000fec0000010000 */
[----:B------:R-:W-:Y:S01]  /*0ed0*/  DFMA R70, R70, R44, R72 ;  /* 0x0000002c4646722b */ /* 0x000fe20000000048 */
[----:B------:R-:W0:Y:S01]  /*0ee0*/  LDS.64 R72, [R68+0x90] ;  /* 0x0000900044487984 */ /* 0x000e220000000a00 */
[----:B------:R-:W-:-:S03]  /*0ef0*/  CS2R R60, SRZ ;  /* 0x00000000003c7805 */ /* 0x000fc6000001ff00 */
[----:B------:R-:W-:Y:S04]  /*0f00*/  LDS.64 R74, [R68+0xa0] ;  /* 0x0000a000444a7984 */ /* 0x000fe80000000a00 */
[----:B------:R-:W2:Y:S04]  /*0f10*/  @!P1 LDG.E.64.CONSTANT R60, desc[UR4][R12.64+0x558] ;  /* 0x000558040c3c9981 */ /* 0x000ea8000c1e9b00 */
[----:B------:R-:W-:Y:S01]  /*0f20*/  LDS.64 R76, [R11+0xa08] ;  /* 0x000a08000b4c7984 */ /* 0x000fe20000000a00 */
[----:B0-----:R-:W-:-:S03]  /*0f30*/  DFMA R72, R52, R72, RZ ;  /* 0x000000483448722b */ /* 0x001fc600000000ff */
[----:B------:R-:W0:Y:S01]  /*0f40*/  LDS.64 R52, [R68+0x98] ;  /* 0x0000980044347984 */ /* 0x000e220000000a00 */
[----:B------:R-:W-:Y:S02]  /*0f50*/  CS2R R44, SRZ ;  /* 0x00000000002c7805 */ /* 0x000fe4000001ff00 */
[----:B------:R-:W-:Y:S02]  /*0f60*/  CS2R R58, SRZ ;  /* 0x00000000003a7805 */ /* 0x000fe4000001ff00 */
[----:B------:R-:W-:Y:S01]  /*0f70*/  CS2R R50, SRZ ;  /* 0x0000000000327805 */ /* 0x000fe2000001ff00 */
[----:B------:R-:W-:Y:S04]  /*0f80*/  LDS.64 R68, [R7] ;  /* 0x0000000007447984 */ /* 0x000fe80000000a00 */
[----:B------:R-:W3:Y:S04]  /*0f90*/  @!P1 LDG.E.64.CONSTANT R44, desc[UR4][R12.64+0x168] ;  /* 0x000168040c2c9981 */ /* 0x000ee8000c1e9b00 */
[----:B------:R-:W4:Y:S04]  /*0fa0*/  @!P1 LDG.E.64.CONSTANT R58, desc[UR4][R12.64+0x90] ;  /* 0x000090040c3a9981 */ /* 0x000f28000c1e9b00 */
[----:B------:R-:W4:Y:S01]  /*0fb0*/  @!P1 LDG.E.64.CONSTANT R50, desc[UR4][R12.64+0x240] ;  /* 0x000240040c329981 */ /* 0x000f22000c1e9b00 */
[----:B0-----:R-:W-:-:S03]  /*0fc0*/  DFMA R32, R32, R52, R72 ;  /* 0x000000342020722b */ /* 0x001fc60000000048 */
[----:B------:R-:W0:Y:S04]  /*0fd0*/  LDS.64 R72, [R10+0x90] ;  /* 0x000090000a487984 */ /* 0x000e280000000a00 */
[----:B------:R-:W1:Y:S01]  /*0fe0*/  LDS.64 R52, [R10+0xa8] ;  /* 0x0000a8000a347984 */ /* 0x000e620000000a00 */
[----:B0-----:R-:W-:-:S08]  /*0ff0*/  DFMA R72, R34, R72, RZ ;  /* 0x000000482248722b */ /* 0x001fd000000000ff */
[----:B-1----:R-:W-:Y:S01]  /*1000*/  DFMA R52, R14, R52, R72 ;  /* 0x000000340e34722b */ /* 0x002fe20000000048 */
[----:B------:R-:W-:Y:S01]  /*1010*/  CS2R R14, SRZ ;  /* 0x00000000000e7805 */ /* 0x000fe2000001ff00 */
[----:B------:R-:W-:Y:S01]  /*1020*/  DFMA R48, R48, R74, R32 ;  /* 0x0000004a3030722b */ /* 0x000fe20000000020 */
[----:B------:R-:W0:Y:S04]  /*1030*/  LDS.64 R72, [R5] ;  /* 0x0000000005487984 */ /* 0x000e280000000a00 */
[----:B------:R-:W4:Y:S04]  /*1040*/  @!P1 LDG.E.64.CONSTANT R14, desc[UR4][R12.64+0x318] ;  /* 0x000318040c0e9981 */ /* 0x000f28000c1e9b00 */
[----:B------:R-:W1:Y:S04]  /*1050*/  LDS.64 R74, [R10+0xc0] ;  /* 0x0000c0000a4a7984 */ /* 0x000e680000000a00 */
[----:B------:R-:W1:Y:S01]  /*1060*/  LDS.128 R32, [R11+0xa10] ;  /* 0x000a10000b207984 */ /* 0x000e620000000c00 */
[----:B0-----:R-:W-:-:S02]  /*1070*/  DMUL R72, R24, R72 ;  /* 0x0000004818487228 */ /* 0x001fc40000000000 */
[----:B-1----:R-:W-:Y:S02]  /*1080*/  DFMA R52, R16, R74, R52 ;  /* 0x0000004a1034722b */ /* 0x002fe40000000034 */
[----:B------:R-:W-:-:S08]  /*1090*/  DFMA R16, R18, R76, RZ ;  /* 0x0000004c1210722b */ /* 0x000fd000000000ff */
[----:B------:R-:W-:Y:S02]  /*10a0*/  DFMA R16, R20, R32, R16 ;  /* 0x000000201410722b */ /* 0x000fe40000000010 */
[----:B--2---:R-:W-:-:S08]  /*10b0*/  DMUL R60, R60, UR6 ;  /* 0x000000063c3c7c28 */ /* 0x004fd00008000000 */
[----:B------:R-:W-:Y:S01]  /*10c0*/  DFMA R20, R20, R60, R72 ;  /* 0x0000003c1414722b */ /* 0x000fe20000000048 */
[----:B------:R-:W-:Y:S01]  /*10d0*/  CS2R R72, SRZ ;  /* 0x0000000000487805 */ /* 0x000fe2000001ff00 */
[----:B---3--:R-:W-:-:S05]  /*10e0*/  DMUL R18, R52, R44 ;  /* 0x0000002c34127228 */ /* 0x008fca0000000000 */
[----:B------:R-:W2:Y:S01]  /*10f0*/  @!P1 LDG.E.64.CONSTANT R72, desc[UR4][R12.64+0x3f0] ;  /* 0x0003f0040c489981 */ /* 0x000ea2000c1e9b00 */
[----:B------:R-:W-:Y:S01]  /*1100*/  DFMA R20, R26, R68, R20 ;  /* 0x000000441a14722b */ /* 0x000fe20000000014 */
[----:B------:R-:W-:Y:S01]  /*1110*/  CS2R R68, SRZ ;  /* 0x0000000000447805 */ /* 0x000fe2000001ff00 */
[----:B----4-:R-:W-:-:S05]  /*1120*/  DMUL R14, R52, R14 ;  /* 0x0000000e340e7228 */ /* 0x010fca0000000000 */
[----:B------:R-:W3:Y:S01]  /*1130*/  @!P1 LDG.E.64.CONSTANT R68, desc[UR4][R12.64+0x480] ;  /* 0x000480040c449981 */ /* 0x000ee2000c1e9b00 */
[----:B------:R-:W-:Y:S02]  /*1140*/  DFMA R10, R22, R34, R16 ;  /* 0x00000022160a722b */ /* 0x000fe40000000010 */
[C---:B------:R-:W-:Y:S01]  /*1150*/  DFMA R58, R48.reuse, R58, R18 ;  /* 0x0000003a303a722b */ /* 0x040fe20000000012 */
[----:B------:R-:W-:Y:S01]  /*1160*/  LDS.64 R60, [R7+0x18] ;  /* 0x00001800073c7984 */ /* 0x000fe20000000a00 */
[----:B------:R-:W-:-:S03]  /*1170*/  DFMA R74, R48, R44, R14 ;  /* 0x0000002c304a722b */ /* 0x000fc6000000000e */
[----:B------:R-:W-:Y:S01]  /*1180*/  LDS.64 R16, [R5+0x10] ;  /* 0x0000100005107984 */ /* 0x000fe20000000a00 */
[----:B------:R-:W-:Y:S01]  /*1190*/  CS2R R14, SRZ ;  /* 0x00000000000e7805 */ /* 0x000fe2000001ff00 */
[----:B------:R-:W-:Y:S01]  /*11a0*/  DADD R36, R36, R66 ;  /* 0x0000000024247229 */ /* 0x000fe20000000042 */
[----:B------:R-:W-:Y:S01]  /*11b0*/  CS2R R44, SRZ ;  /* 0x00000000002c7805 */ /* 0x000fe2000001ff00 */
[----:B------:R-:W0:Y:S04]  /*11c0*/  LDS.64 R66, [R5+0x8] ;  /* 0x0000080005427984 */ /* 0x000e280000000a00 */
[----:B------:R-:W4:Y:S04]  /*11d0*/  @!P1 LDG.E.64.CONSTANT R14, desc[UR4][R12.64+0x5a0] ;  /* 0x0005a0040c0e9981 */ /* 0x000f28000c1e9b00 */
[----:B------:R1:W3:Y:S04]  /*11e0*/  @!P1 LDG.E.64.CONSTANT R44, desc[UR4][R12.64+0x4c8] ;  /* 0x0004c8040c2c9981 */ /* 0x0002e8000c1e9b00 */
[----:B------:R-:W1:Y:S01]  /*11f0*/  LDS.64 R18, [R7+0x30] ;  /* 0x0000300007127984 */ /* 0x000e620000000a00 */
[----:B------:R-:W-:Y:S01]  /*1200*/  DFMA R58, R10, R50, R58 ;  /* 0x000000320a3a722b */ /* 0x000fe2000000003a */
[----:B------:R-:W-:Y:S06]  /*1210*/  BAR.SYNC.DEFER_BLOCKING 0x0 ;  /* 0x0000000000007b1d */ /* 0x000fec0000010000 */
[----:B------:R-:W-:Y:S01]  /*1220*/  STS.64 [R8], R58 ;  /* 0x0000003a08007388 */ /* 0x000fe20000000a00 */
[----:B0-----:R-:W-:-:S08]  /*1230*/  DFMA R20, R54, R66, R20 ;  /* 0x000000423614722b */ /* 0x001fd00000000014 */
[----:B------:R-:W-:-:S08]  /*1240*/  DFMA R20, R46, R60, R20 ;  /* 0x0000003c2e14722b */ /* 0x000fd00000000014 */
[----:B------:R-:W-:-:S08]  /*1250*/  DFMA R16, R42, R16, R20 ;  /* 0x000000102a10722b */ /* 0x000fd00000000014 */
[----:B-1----:R-:W-:Y:S02]  /*1260*/  DFMA R16, R56, R18, R16 ;  /* 0x000000123810722b */ /* 0x002fe40000000010 */
[----:B--2---:R-:W-:-:S07]  /*1270*/  DFMA R74, R10, R72, R74 ;  /* 0x000000480a4a722b */ /* 0x004fce000000004a */
[----:B------:R-:W-:Y:S01]  /*1280*/  STS.64 [R9], R74 ;  /* 0x0000004a09007388 */ /* 0x000fe20000000a00 */
[----:B------:R-:W-:Y:S06]  /*1290*/  BAR.SYNC.DEFER_BLOCKING 0x0 ;  /* 0x0000000000007b1d */ /* 0x000fec0000010000 */
[----:B------:R-:W0:Y:S04]  /*12a0*/  LDS.64 R74, [R5] ;  /* 0x00000000054a7984 */ /* 0x000e280000000a00 */
[----:B------:R-:W1:Y:S04]  /*12b0*/  LDS.64 R58, [R7] ;  /* 0x00000000073a7984 */ /* 0x000e680000000a00 */
[----:B------:R-:W2:Y:S04]  /*12c0*/  LDS.64 R8, [R5+0x8] ;  /* 0x0000080005087984 */ /* 0x000ea80000000a00 */
[----:B------:R-:W-:Y:S01]  /*12d0*/  LDS.64 R12, [R7+0x30] ;  /* 0x00003000070c7984 */ /* 0x000fe20000000a00 */
[----:B0-----:R-:W-:-:S02]  /*12e0*/  DMUL R24, R24, R74 ;  /* 0x0000004a18187228 */ /* 0x001fc40000000000 */
[----:B----4-:R-:W-:-:S08]  /*12f0*/  DMUL R14, R14, UR6 ;  /* 0x000000060e0e7c28 */ /* 0x010fd00008000000 */
[----:B------:R-:W-:Y:S02]  /*1300*/  DFMA R22, R22, R14, R24 ;  /* 0x0000000e1616722b */ /* 0x000fe40000000018 */
[----:B------:R-:W0:Y:S04]  /*1310*/  LDS.64 R14, [R7+0x18] ;  /* 0x00001800070e7984 */ /* 0x000e280000000a00 */
[----:B------:R-:W4:Y:S02]  /*1320*/  LDS.64 R24, [R5+0x10] ;  /* 0x0000100005187984 */ /* 0x000f240000000a00 */
[----:B-1----:R-:W-:Y:S02]  /*1330*/  DFMA R22, R26, R58, R22 ;  /* 0x0000003a1a16722b */ /* 0x002fe40000000016 */
[----:B------:R-:W-:-:S06]  /*1340*/  DMUL R52, R52, R72 ;  /* 0x0000004834347228 */ /* 0x000fcc0000000000 */
[----:B--2---:R-:W-:Y:S02]  /*1350*/  DFMA R8, R54, R8, R22 ;  /* 0x000000083608722b */ /* 0x004fe40000000016 */
[----:B---3--:R-:W-:Y:S02]  /*1360*/  DFMA R68, R62, R68, R70 ;  /* 0x000000443e44722b */ /* 0x008fe40000000046 */
[----:B------:R-:W-:-:S06]  /*1370*/  DFMA R52, R48, R50, R52 ;  /* 0x000000323034722b */ /* 0x000fcc0000000034 */
[----:B------:R-:W-:Y:S02]  /*1380*/  DFMA R38, R68, R30, R38 ;  /* 0x0000001e4426722b */ /* 0x000fe40000000026 */
[----:B------:R-:W-:Y:S02]  /*1390*/  DFMA R40, R64, R68, R40 ;  /* 0x000000444028722b */ /* 0x000fe40000000028 */
[----:B------:R-:W-:Y:S01]  /*13a0*/  DFMA R44, R10, R44, R52 ;  /* 0x0000002c0a2c722b */ /* 0x000fe20000000034 */
[----:B------:R-:W-:Y:S06]  /*13b0*/  BAR.SYNC.DEFER_BLOCKING 0x0 ;  /* 0x0000000000007b1d */ /* 0x000fec0000010000 */
[----:B0-----:R-:W-:-:S08]  /*13c0*/  DFMA R8, R46, R14, R8 ;  /* 0x0000000e2e08722b */ /* 0x001fd00000000008 */
[----:B----4-:R-:W-:Y:S02]  /*13d0*/  DFMA R8, R42, R24, R8 ;  /* 0x000000182a08722b */ /* 0x010fe40000000008 */
[----:B------:R-:W-:Y:S02]  /*13e0*/  DFMA R36, R28, R68, R36 ;  /* 0x000000441c24722b */ /* 0x000fe40000000024 */
[----:B------:R-:W-:Y:S02]  /*13f0*/  DADD R16, R38, R16 ;  /* 0x0000000026107229 */ /* 0x000fe40000000010 */
[----:B------:R-:W-:Y:S02]  /*1400*/  DFMA R34, R44, R34, R40 ;  /* 0x000000222c22722b */ /* 0x000fe40000000028 */
[----:B------:R-:W-:Y:S02]  /*1410*/  DFMA R8, R56, R12, R8 ;  /* 0x0000000c3808722b */ /* 0x000fe40000000008 */
[----:B------:R-:W-:-:S02]  /*1420*/  DFMA R76, R76, R44, R36 ;  /* 0x0000002c4c4c722b */ /* 0x000fc40000000024 */
        /* <DEDUP_REMOVED lines=15> */
[----:B------:R-:W-:Y:S02]  /*1520*/  DFMA R14, R14, UR12, RZ ;  /* 0x0000000c0e0e7c2b */ /* 0x000fe400080000ff */
[----:B------:R-:W-:Y:S02]  /*1530*/  DFMA R10, R10, UR8, RZ ;  /* 0x000000080a0a7c2b */ /* 0x000fe400080000ff */
[----:B------:R-:W-:-:S06]  /*1540*/  DMUL R18, R18, 0.5 ;  /* 0x3fe0000012127828 */ /* 0x000fcc0000000000 */
[----:B------:R-:W-:Y:S02]  /*1550*/  DFMA R10, R16, UR10, R10 ;  /* 0x0000000a100a7c2b */ /* 0x000fe4000800000a */
[----:B------:R-:W-:-:S08]  /*1560*/  DFMA R14, R18, UR14, R14 ;  /* 0x0000000e120e7c2b */ /* 0x000fd0000800000e */
[C-C-:B------:R-:W-:Y:S02]  /*1570*/  DADD R6, R14.reuse, R10.reuse ;  /* 0x000000000e067229 */ /* 0x140fe4000000000a */
[----:B------:R-:W-:Y:S01]  /*1580*/  DADD R10, R14, -R10 ;  /* 0x000000000e0a7229 */ /* 0x000fe2000000080a */
[----:B------:R-:W-:-:S04]  /*1590*/  LOP3.LUT R17, R0, 0x1, RZ, 0xc0, !PT ;  /* 0x0000000100117812 */ /* 0x000fc800078ec0ff */
[----:B------:R0:W-:Y:S04]  /*15a0*/  STS.64 [R4], R6 ;  /* 0x0000000604007388 */ /* 0x0001e80000000a00 */
[----:B------:R0:W-:Y:S01]  /*15b0*/  STS.64 [R4+0x8], R10 ;  /* 0x0000080a04007388 */ /* 0x0001e20000000a00 */
[----:B------:R-:W-:Y:S06]  /*15c0*/  BAR.SYNC.DEFER_BLOCKING 0x0 ;  /* 0x0000000000007b1d */ /* 0x000fec0000010000 */
[----:B------:R-:W-:Y:S05]  /*15d0*/  @P3 BRA `(.L_x_397) ;  /* 0x00000000004c3947 */ /* 0x000fea0003800000 */
[----:B------:R-:W-:-:S05]  /*15e0*/  SHF.R.U32.HI R5, RZ, 0x1, R0 ;  /* 0x00000001ff057819 */ /* 0x000fca0000011600 */
[----:B0-----:R-:W-:-:S04]  /*15f0*/  IMAD R4, R5, 0x30, R2 ;  /* 0x0000003005047824 */ /* 0x001fc800078e0202 */
[----:B------:R-:W-:-:S05]  /*1600*/  IMAD R15, R17, 0x8, R4 ;  /* 0x00000008110f7824 */ /* 0x000fca00078e0204 */
[----:B------:R-:W-:Y:S04]  /*1610*/  LDS.64 R4, [R15] ;  /* 0x000000000f047984 */ /* 0x000fe80000000a00 */
[----:B------:R-:W0:Y:S04]  /*1620*/  LDS.64 R6, [R15+0x30] ;  /* 0x000030000f067984 */ /* 0x000e280000000a00 */
[----:B------:R-:W1:Y:S01]  /*1630*/  LDS.64 R10, [R15+0x18] ;  /* 0x000018000f0a7984 */ /* 0x000e620000000a00 */
[C-C-:B0-----:R-:W-:Y:S02]  /*1640*/  DADD R8, R4.reuse, R6.reuse ;  /* 0x0000000004087229 */ /* 0x141fe40000000006 */
[----:B------:R-:W-:-:S02]  /*1650*/  DADD R4, R4, -R6 ;  /* 0x0000000004047229 */ /* 0x000fc40000000806 */
        /* <DEDUP_REMOVED lines=8> */
[----:B------:R-:W-:-:S05]  /*16e0*/  DADD R4, R8, -R4 ;  /* 0x0000000008047229 */ /* 0x000fca0000000804 */
[----:B------:R1:W-:Y:S04]  /*16f0*/  STS.64 [R15], R6 ;  /* 0x000000060f007388 */ /* 0x0003e80000000a00 */
[----:B------:R1:W-:Y:S02]  /*1700*/  STS.64 [R15+0x18], R4 ;  /* 0x000018040f007388 */ /* 0x0003e40000000a00 */
.L_x_397:
[----:B------:R-:W-:Y:S05]  /*1710*/  BSYNC.RECONVERGENT B0 ;  /* 0x0000000000007941 */ /* 0x000fea0003800200 */
.L_x_396:
[----:B------:R-:W-:Y:S06]  /*1720*/  BAR.SYNC.DEFER_BLOCKING 0x0 ;  /* 0x0000000000007b1d */ /* 0x000fec0000010000 */
[----:B------:R-:W-:Y:S05]  /*1730*/  @P2 EXIT ;  /* 0x000000000000294d */ /* 0x000fea0003800000 */
[----:B01----:R-:W-:-:S05]  /*1740*/  IMAD.SHL.U32 R4, R0, 0x8, RZ ;  /* 0x0000000800047824 */ /* 0x003fca00078e00ff */
[----:B------:R-:W-:-:S05]  /*1750*/  LOP3.LUT R5, R4, 0x8, RZ, 0xc0, !PT ;  /* 0x0000000804057812 */ /* 0x000fca00078ec0ff */
[----:B------:R-:W-:-:S05]  /*1760*/  IMAD.IADD R2, R2, 0x1, R5 ;  /* 0x0000000102027824 */ /* 0x000fca00078e0205 */
        /* <DEDUP_REMOVED lines=22> */
.L_x_398:
        /* <DEDUP_REMOVED lines=11> */
.L_x_463:


//--------------------- .text._Z32massMatrixMultiplyConstantKernelILi2ELi2ELi16EEvidPKdS1_S1_S1_S1_S1_S1_Pd --------------------------
	.section	.text._Z32massMatrixMultiplyConstantKernelILi2ELi2ELi16EEvidPKdS1_S1_S1_S1_S1_S1_Pd,"ax",@progbits
	.align	128
        .global         _Z32massMatrixMultiplyConstantKernelILi2ELi2ELi16EEvidPKdS1_S1_S1_S1_S1_S1_Pd
        .type           _Z32massMatrixMultiplyConstantKernelILi2ELi2ELi16EEvidPKdS1_S1_S1_S1_S1_S1_Pd,@function
        .size           _Z32massMatrixMultiplyConstantKernelILi2ELi2ELi16EEvidPKdS1_S1_S1_S1_S1_S1_Pd,(.L_x_464 - _Z32massMatrixMultiplyConstantKernelILi2ELi2ELi16EEvidPKdS1_S1_S1_S1_S1_S1_Pd)
        .other          _Z32massMatrixMultiplyConstantKernelILi2ELi2ELi16EEvidPKdS1_S1_S1_S1_S1_S1_Pd,@"STO_CUDA_ENTRY STV_DEFAULT"
_Z32massMatrixMultiplyConstantKernelILi2ELi2ELi16EEvidPKdS1_S1_S1_S1_S1_S1_Pd:
.text._Z32massMatrixMultiplyConstantKernelILi2ELi2ELi16EEvidPKdS1_S1_S1_S1_S1_S1_Pd:
[----:B------:R-:W-:Y:S01]  /*0000*/  LDC R1, c[0x0][0x37c] ;  /* 0x0000df00ff017b82 */ /* 0x000fe20000000800 */
[----:B------:R-:W0:Y:S01]  /*0010*/  S2R R4, SR_TID.Y ;  /* 0x0000000000047919 */ /* 0x000e220000002200 */
[----:B------:R-:W1:Y:S06]  /*0020*/  LDCU UR10, c[0x0][0x380] ;  /* 0x00007000ff0a77ac */ /* 0x000e6c0008000800 */
[----:B------:R-:W2:Y:S01]  /*0030*/  LDC.64 R2, c[0x0][0x3a8] ;  /* 0x0000ea00ff027b82 */ /* 0x000ea20000000a00 */
[----:B------:R-:W-:Y:S01]  /*0040*/  CS2R R36, SRZ ;  /* 0x0000000000247805 */ /* 0x000fe2000001ff00 */
[----:B------:R-:W0:Y:S01]  /*0050*/  S2R R7, SR_CTAID.X ;  /* 0x0000000000077919 */ /* 0x000e220000002500 */
[----:B------:R-:W3:Y:S01]  /*0060*/  LDCU.64 UR8, c[0x0][0x358] ;  /* 0x00006b00ff0877ac */ /* 0x000ee20008000a00 */
[----:B------:R-:W4:Y:S04]  /*0070*/  S2R R31, SR_TID.X ;  /* 0x00000000001f7919 */ /* 0x000f280000002100 */
[----:B------:R-:W3:Y:S01]  /*0080*/  LDC.64 R32, c[0x0][0x390] ;  /* 0x0000e400ff207b82 */ /* 0x000ee20000000a00 */
[----:B0-----:R-:W-:Y:S01]  /*0090*/  IMAD R0, R7, 0x10, R4 ;  /* 0x0000001007007824 */ /* 0x001fe200078e0204 */
[C---:B----4-:R-:W-:Y:S01]  /*00a0*/  LOP3.LUT R6, R31.reuse, 0x1, RZ, 0xc0, !PT ;  /* 0x000000011f067812 */ /* 0x050fe200078ec0ff */
[----:B--2---:R-:W-:-:S03]  /*00b0*/  IMAD.WIDE.U32 R2, R31, 0x8, R2 ;  /* 0x000000081f027825 */ /* 0x004fc600078e0002 */
        /* <DEDUP_REMOVED lines=11> */
[----:B------:R-:W-:Y:S01]  /*0170*/  @P0 IMAD R5, R0, 0x8, R5 ;  /* 0x0000000800050824 */ /* 0x000fe200078e0205 */
[----:B------:R-:W-:Y:S01]  /*0180*/  CS2R R16, SRZ ;  /* 0x0000000000107805 */ /* 0x000fe2000001ff00 */
[----:B------:R-:W-:-:S05]  /*0190*/  IMAD.WIDE R40, R41, 0x8, R32 ;  /* 0x0000000829287825 */ /* 0x000fca00078e0220 */
[----:B------:R3:W5:Y:S04]  /*01a0*/  @!P1 LDG.E.64.CONSTANT R36, desc[UR8][R40.64] ;  /* 0x0000000828249981 */ /* 0x000768000c1e9b00 */
[----:B------:R3:W5:Y:S04]  /*01b0*/  @!P1 LDG.E.64.CONSTANT R22, desc[UR8][R40.64+0x40] ;  /* 0x0000400828169981 */ /* 0x000768000c1e9b00 */
[----:B------:R3:W5:Y:S01]  /*01c0*/  @!P1 LDG.E.64.CONSTANT R28, desc[UR8][R40.64+0xc0] ;  /* 0x0000c008281c9981 */ /* 0x000762000c1e9b00 */
[----:B-1----:R-:W-:-:S03]  /*01d0*/  @P0 IMAD.WIDE R14, R5, 0x8, R14 ;  /* 0x00000008050e0825 */ /* 0x002fc600078e020e */
[----:B------:R3:W5:Y:S04]  /*01e0*/  @!P1 LDG.E.64.CONSTANT R16, desc[UR8][R40.64+0x80] ;  /* 0x0000800828109981 */ /* 0x000768000c1e9b00 */
[----:B------:R3:W5:Y:S04]  /*01f0*/  @P0 LDG.E.64.CONSTANT R10, desc[UR8][R14.64] ;  /* 0x000000080e0a0981 */ /* 0x000768000c1e9b00 */
[----:B------:R3:W5:Y:S01]  /*0200*/  @P0 LDG.E.64.CONSTANT R8, desc[UR8][R14.64+0x20] ;  /* 0x000020080e080981 */ /* 0x000762000c1e9b00 */
[----:B------:R-:W1:Y:S01]  /*0210*/  S2UR UR7, SR_CgaCtaId ;  /* 0x00000000000779c3 */ /* 0x000e620000008800 */
[----:B------:R-:W-:-:S02]  /*0220*/  UMOV UR4, 0x400 ;  /* 0x0000040000047882 */ /* 0x000fc40000000000 */
[----:B------:R-:W-:Y:S01]  /*0230*/  UIADD3 UR5, UPT, UPT, UR4, 0x800, URZ ;  /* 0x0000080004057890 */ /* 0x000fe2000fffe0ff */
[C---:B------:R-:W-:Y:S01]  /*0240*/  ISETP.GT.U32.AND P2, PT, R31.reuse, 0x3, PT ;  /* 0x000000031f00780c */ /* 0x040fe20003f44070 */
[----:B------:R-:W-:Y:S01]  /*0250*/  UIADD3 UR6, UPT, UPT, UR4, 0x400, URZ ;  /* 0x0000040004067890 */ /* 0x000fe2000fffe0ff */
[----:B------:R-:W-:Y:S01]  /*0260*/  IMAD.SHL.U32 R5, R31, 0x8, RZ ;  /* 0x000000081f057824 */ /* 0x000fe200078e00ff */
[----:B------:R-:W-:Y:S01]  /*0270*/  SHF.R.U32.HI R48, RZ, 0x1, R31 ;  /* 0x00000001ff307819 */ /* 0x000fe2000001161f */
[----:B------:R-:W-:Y:S01]  /*0280*/  BSSY.RECONVERGENT B0, `(.L_x_399) ;  /* 0x0000015000007945 */ /* 0x000fe20003800200 */
[----:B-1----:R-:W-:Y:S02]  /*0290*/  ULEA UR5, UR7, UR5, 0x18 ;  /* 0x0000000507057291 */ /* 0x002fe4000f8ec0ff */
[----:B------:R-:W-:-:S06]  /*02a0*/  ULEA UR6, UR7, UR6, 0x18 ;  /* 0x0000000607067291 */ /* 0x000fcc000f8ec0ff */
[----:B------:R-:W-:-:S05]  /*02b0*/  LEA R47, R4, UR6, 0x6 ;  /* 0x00000006042f7c11 */ /* 0x000fca000f8e30ff */
[----:B0-----:R-:W-:Y:S01]  /*02c0*/  IMAD R3, R48, 0x20, R47 ;  /* 0x0000002030037824 */ /* 0x001fe200078e022f */
[----:B--2---:R3:W-:Y:S01]  /*02d0*/  STS.64 [R5+UR5], R12 ;  /* 0x0000000c05007988 */ /* 0x0047e20008000a05 */
[----:B------:R-:W-:Y:S06]  /*02e0*/  BAR.SYNC.DEFER_BLOCKING 0x0 ;  /* 0x0000000000007b1d */ /* 0x000fec0000010000 */
[----:B------:R-:W-:Y:S05]  /*02f0*/  @P2 BRA `(.L_x_400) ;  /* 0x0000000000342947 */ /* 0x000fea0003800000 */
[----:B------:R-:W0:Y:S01]  /*0300*/  LDCU.64 UR12, c[0x3][0x700] ;  /* 0x00c0e000ff0c77ac */ /* 0x000e220008000a00 */
[C-C-:B---3-5:R-:W-:Y:S01]  /*0310*/  DADD R12, R10.reuse, R8.reuse ;  /* 0x000000000a0c7229 */ /* 0x168fe20000000008 */
[----:B------:R-:W-:Y:S01]  /*0320*/  LOP3.LUT R2, R5, 0x1ff0, RZ, 0xc0, !PT ;  /* 0x00001ff005027812 */ /* 0x000fe200078ec0ff */
[----:B------:R-:W-:Y:S01]  /*0330*/  DADD R8, R10, -R8 ;  /* 0x000000000a087229 */ /* 0x000fe20000000808 */
[----:B------:R-:W1:Y:S03]  /*0340*/  LDCU.64 UR14, c[0x3][0x8c0] ;  /* 0x00c11800ff0e77ac */ /* 0x000e660008000a00 */
[----:B------:R-:W-:-:S04]  /*0350*/  IMAD.IADD R7, R47, 0x1, R2 ;  /* 0x000000012f077824 */ /* 0x000fc800078e0202 */
[----:B------:R-:W-:Y:S01]  /*0360*/  IMAD R7, R6, 0x8, R7 ;  /* 0x0000000806077824 */ /* 0x000fe200078e0207 */
[----:B0-----:R-:W-:Y:S02]  /*0370*/  DFMA R12, R12, UR12, RZ ;  /* 0x0000000c0c0c7c2b */ /* 0x001fe400080000ff */
[----:B-1----:R-:W-:-:S08]  /*0380*/  DFMA R8, R8, UR14, RZ ;  /* 0x0000000e08087c2b */ /* 0x002fd000080000ff */
[C-C-:B------:R-:W-:Y:S02]  /*0390*/  DADD R10, R12.reuse, R8.reuse ;  /* 0x000000000c0a7229 */ /* 0x140fe40000000008 */
[----:B------:R-:W-:-:S05]  /*03a0*/  DADD R8, R12, -R8 ;  /* 0x000000000c087229 */ /* 0x000fca0000000808 */
[----:B------:R0:W-:Y:S04]  /*03b0*/  STS.64 [R7], R10 ;  /* 0x0000000a07007388 */ /* 0x0001e80000000a00 */
[----:B------:R0:W-:Y:S02]  /*03c0*/  STS.64 [R7+0x20], R8 ;  /* 0x0000200807007388 */ /* 0x0001e40000000a00 */
.L_x_400:
[----:B------:R-:W-:Y:S05]  /*03d0*/  BSYNC.RECONVERGENT B0 ;  /* 0x0000000000007941 */ /* 0x000fea0003800200 */
.L_x_399:
[----:B------:R-:W-:Y:S01]  /*03e0*/  BAR.SYNC.DEFER_BLOCKING 0x0 ;  /* 0x0000000000007b1d */ /* 0x000fe20000010000 */
[----:B------:R-:W-:-:S05]  /*03f0*/  IMAD R2, R6, 0x10, R3 ;  /* 0x0000001006027824 */ /* 0x000fca00078e0203 */
[----:B------:R-:W-:Y:S04]  /*0400*/  BSSY.RECONVERGENT B0, `(.L_x_401) ;  /* 0x0000012000007945 */ /* 0x000fe80003800200 */
[----:B------:R-:W-:Y:S05]  /*0410*/  @P2 BRA `(.L_x_402) ;  /* 0x0000000000402947 */ /* 0x000fea0003800000 */
[----:B0-----:R-:W-:Y:S01]  /*0420*/  SHF.L.U32 R7, R31, 0x4, RZ ;  /* 0x000000041f077819 */ /* 0x001fe200000006ff */
[----:B------:R-:W0:Y:S03]  /*0430*/  LDCU.64 UR12, c[0x3][0x8c0] ;  /* 0x00c11800ff0c77ac */ /* 0x000e260008000a00 */
[----:B-----5:R-:W-:Y:S01]  /*0440*/  LOP3.LUT R8, R7, 0x3fe0, RZ, 0xc0, !PT ;  /* 0x00003fe007087812 */ /* 0x020fe200078ec0ff */
[----:B------:R-:W1:Y:S04]  /*0450*/  LDCU.64 UR14, c[0x3][0x700] ;  /* 0x00c0e000ff0e77ac */ /* 0x000e680008000a00 */
[----:B------:R-:W-:-:S04]  /*0460*/  IMAD.IADD R7, R47, 0x1, R8 ;  /* 0x000000012f077824 */ /* 0x000fc800078e0208 */
[----:B------:R-:W-:-:S05]  /*0470*/  IMAD R7, R6, 0x8, R7 ;  /* 0x0000000806077824 */ /* 0x000fca00078e0207 */
[----:B------:R-:W-:Y:S04]  /*0480*/  LDS.64 R8, [R7] ;  /* 0x0000000007087984 */ /* 0x000fe80000000a00 */
[----:B------:R-:W3:Y:S02]  /*0490*/  LDS.64 R10, [R7+0x10] ;  /* 0x00001000070a7984 */ /* 0x000ee40000000a00 */
[C-C-:B---3--:R-:W-:Y:S02]  /*04a0*/  DADD R12, R8.reuse, -R10.reuse ;  /* 0x00000000080c7229 */ /* 0x148fe4000000080a */
[----:B------:R-:W-:-:S06]  /*04b0*/  DADD R8, R8, R10 ;  /* 0x0000000008087229 */ /* 0x000fcc000000000a */
[----:B0-----:R-:W-:Y:S02]  /*04c0*/  DFMA R12, R12, UR12, RZ ;  /* 0x0000000c0c0c7c2b */ /* 0x001fe400080000ff */
[----:B-1----:R-:W-:-:S08]  /*04d0*/  DFMA R8, R8, UR14, RZ ;  /* 0x0000000e08087c2b */ /* 0x002fd000080000ff */
[C-C-:B------:R-:W-:Y:S02]  /*04e0*/  DADD R10, R12.reuse, R8.reuse ;  /* 0x000000000c0a7229 */ /* 0x140fe40000000008 */
[----:B------:R-:W-:-:S05]  /*04f0*/  DADD R8, -R12, R8 ;  /* 0x000000000c087229 */ /* 0x000fca0000000108 */
[----:B------:R1:W-:Y:S04]  /*0500*/  STS.64 [R7], R10 ;  /* 0x0000000a07007388 */ /* 0x0003e80000000a00 */
[----:B------:R1:W-:Y:S02]  /*0510*/  STS.64 [R7+0x10], R8 ;  /* 0x0000100807007388 */ /* 0x0003e40000000a00 */
.L_x_402:
[----:B------:R-:W-:Y:S05]  /*0520*/  BSYNC.RECONVERGENT B0 ;  /* 0x0000000000007941 */ /* 0x000fea0003800200 */
.L_x_401:
[----:B------:R-:W-:Y:S01]  /*0530*/  BAR.SYNC.DEFER_BLOCKING 0x0 ;  /* 0x0000000000007b1d */ /* 0x000fe20000010000 */
[----:B------:R-:W-:Y:S02]  /*0540*/  CS2R R38, SRZ ;  /* 0x0000000000267805 */ /* 0x000fe4000001ff00 */
[C---:B------:R-:W-:Y:S02]  /*0550*/  LOP3.LUT R46, R5.reuse, 0x8, RZ, 0xc0, !PT ;  /* 0x00000008052e7812 */ /* 0x040fe400078ec0ff */
[----:B------:R-:W-:Y:S01]  /*0560*/  LOP3.LUT R24, R5, 0x1ff0, RZ, 0xc0, !PT ;  /* 0x00001ff005187812 */ /* 0x000fe200078ec0ff */
[----:B------:R-:W2:Y:S02]  /*0570*/  LDCU.64 UR10, c[0x3][0x8c0] ;  /* 0x00c11800ff0a77ac */ /* 0x000ea40008000a00 */
[----:B------:R-:W-:Y:S01]  /*0580*/  IMAD.IADD R47, R47, 0x1, R46 ;  /* 0x000000012f2f7824 */ /* 0x000fe200078e022e */
[----:B------:R-:W4:Y:S01]  /*0590*/  @!P1 LDG.E.64.CONSTANT R38, desc[UR8][R40.64+0x100] ;  /* 0x0001000828269981 */ /* 0x000f22000c1e9b00 */
[----:B---3--:R-:W-:Y:S01]  /*05a0*/  VIADD R5, R46, UR5 ;  /* 0x000000052e057c36 */ /* 0x008fe20008000000 */
[----:B------:R-:W3:Y:S02]  /*05b0*/  LDCU.64 UR12, c[0x3][0x700] ;  /* 0x00c0e000ff0c77ac */ /* 0x000ee40008000a00 */
[----:B01---5:R-:W0:Y:S02]  /*05c0*/  LDS.128 R8, [R2] ;  /* 0x0000000002087984 */ /* 0x023e240000000c00 */
[----:B0-----:R-:W-:-:S02]  /*05d0*/  DADD R12, R8, -R10 ;  /* 0x00000000080c7229 */ /* 0x001fc4000000080a */
[----:B------:R-:W-:-:S06]  /*05e0*/  DADD R8, R8, R10 ;  /* 0x0000000008087229 */ /* 0x000fcc000000000a */
[----:B--2---:R-:W-:Y:S02]  /*05f0*/  DFMA R12, R12, UR10, RZ ;  /* 0x0000000a0c0c7c2b */ /* 0x004fe400080000ff */
[----:B---3--:R-:W-:-:S08]  /*0600*/  DFMA R10, R8, UR12, RZ ;  /* 0x0000000c080a7c2b */ /* 0x008fd000080000ff */
[C-C-:B------:R-:W-:Y:S02]  /*0610*/  DADD R8, R12.reuse, R10.reuse ;  /* 0x000000000c087229 */ /* 0x140fe4000000000a */
[----:B------:R-:W-:-:S07]  /*0620*/  DADD R10, -R12, R10 ;  /* 0x000000000c0a7229 */ /* 0x000fce000000010a */
[----:B------:R-:W-:Y:S01]  /*0630*/  STS.128 [R2], R8 ;  /* 0x0000000802007388 */ /* 0x000fe20000000c00 */
[----:B------:R-:W-:Y:S01]  /*0640*/  BAR.SYNC.DEFER_BLOCKING 0x0 ;  /* 0x0000000000007b1d */ /* 0x000fe20000010000 */
[----:B------:R-:W-:Y:S02]  /*0650*/  IMAD.IADD R30, R46, 0x1, R5 ;  /* 0x000000012e1e7824 */ /* 0x000fe400078e0205 */
[----:B------:R-:W-:Y:S01]  /*0660*/  IMAD R3, R48, -0x10, R3 ;  /* 0xfffffff030037824 */ /* 0x000fe200078e0203 */
[----:B------:R-:W-:-:S03]  /*0670*/  ULEA UR6, UR7, UR4, 0x18 ;  /* 0x0000000407067291 */ /* 0x000fc6000f8ec0ff */
[----:B------:R-:W-:Y:S01]  /*0680*/  IMAD R5, R6, 0x8, R3 ;  /* 0x0000000806057824 */ /* 0x000fe200078e0203 */
[----:B------:R-:W-:Y:S04]  /*0690*/  LDS.64 R50, [R47] ;  /* 0x000000002f327984 */ /* 0x000fe80000000a00 */
[----:B------:R-:W0:Y:S04]  /*06a0*/  LDS.128 R24, [R24+UR5] ;  /* 0x0000000518187984 */ /* 0x000e280008000c00 */
[----:B------:R-:W-:Y:S04]  /*06b0*/  LDS.64 R44, [R30] ;  /* 0x000000001e2c7984 */ /* 0x000fe80000000a00 */
[----:B------:R-:W1:Y:S04]  /*06c0*/  LDS.128 R8, [R3] ;  /* 0x0000000003087984 */ /* 0x000e680000000c00 */
[----:B------:R-:W2:Y:S04]  /*06d0*/  LDS.64 R18, [R47+0x10] ;  /* 0x000010002f127984 */ /* 0x000ea80000000a00 */
[----:B------:R-:W3:Y:S04]  /*06e0*/  LDS.64 R42, [R30+0x8] ;  /* 0x000008001e2a7984 */ /* 0x000ee80000000a00 */
[----:B------:R-:W-:Y:S04]  /*06f0*/  LDS.64 R34, [R5] ;  /* 0x0000000005227984 */ /* 0x000fe80000000a00 */
[----:B------:R-:W3:Y:S04]  /*0700*/  LDS.128 R12, [UR6+0x800] ;  /* 0x00080006ff0c7984 */ /* 0x000ee80008000c00 */
[----:B------:R-:W3:Y:S01]  /*0710*/  LDS.64 R6, [R5+0x20] ;  /* 0x0000200005067984 */ /* 0x000ee20000000a00 */
[----:B------:R-:W-:-:S06]  /*0720*/  CS2R R20, SRZ ;  /* 0x0000000000147805 */ /* 0x000fcc000001ff00 */
[----:B------:R-:W4:Y:S01]  /*0730*/  @!P1 LDG.E.64.CONSTANT R20, desc[UR8][R40.64+0x140] ;  /* 0x0001400828149981 */ /* 0x000f22000c1e9b00 */
[----:B0-----:R-:W-:Y:S02]  /*0740*/  DFMA R50, R24, R50, RZ ;  /* 0x000000321832722b */ /* 0x001fe400000000ff */
[----:B-1----:R-:W-:-:S06]  /*0750*/  DFMA R8, R44, R8, RZ ;  /* 0x000000082c08722b */ /* 0x002fcc00000000ff */
[----:B--2---:R-:W-:Y:S02]  /*0760*/  DFMA R18, R18, R26, R50 ;  /* 0x0000001a1212722b */ /* 0x004fe40000000032 */
[----:B---3--:R-:W-:-:S06]  /*0770*/  DFMA R50, R42, R10, R8 ;  /* 0x0000000a2a32722b */ /* 0x008fcc0000000008 */
[----:B------:R-:W-:Y:S02]  /*0780*/  DMUL R10, R18, R22 ;  /* 0x00000016120a7228 */ /* 0x000fe40000000000 */
[----:B------:R-:W-:-:S06]  /*0790*/  DFMA R8, R34, R12, RZ ;  /* 0x0000000c2208722b */ /* 0x000fcc00000000ff */
[----:B------:R-:W-:Y:S02]  /*07a0*/  DFMA R36, R50, R36, R10 ;  /* 0x000000243224722b */ /* 0x000fe4000000000a */
[----:B------:R-:W-:Y:S01]  /*07b0*/  DFMA R8, R6, R14, R8 ;  /* 0x0000000e0608722b */ /* 0x000fe20000000008 */
[----:B------:R-:W-:Y:S01]  /*07c0*/  @!P1 IMAD R31, R0, 0x38, R31 ;  /* 0x00000038001f9824 */ /* 0x000fe200078e021f */
[----:B------:R-:W-:-:S03]  /*07d0*/  CS2R R58, SRZ ;  /* 0x00000000003a7805 */ /* 0x000fc6000001ff00 */
[----:B------:R-:W-:-:S03]  /*07e0*/  @!P1 IMAD.WIDE R32, R31, 0x8, R32 ;  /* 0x000000081f209825 */ /* 0x000fc600078e0220 */
[----:B------:R-:W-:Y:S01]  /*07f0*/  DFMA R52, R8, R16, R36 ;  /* 0x000000100834722b */ /* 0x000fe20000000024 */
[----:B------:R-:W-:Y:S01]  /*0800*/  CS2R R36, SRZ ;  /* 0x0000000000247805 */ /* 0x000fe2000001ff00 */
[----:B------:R-:W2:Y:S01]  /*0810*/  @!P1 LDG.E.64.CONSTANT R58, desc[UR8][R32.64+0xe0] ;  /* 0x0000e008203a9981 */ /* 0x000ea2000c1e9b00 */
[----:B------:R-:W-:-:S04]  /*0820*/  CS2R R30, SRZ ;  /* 0x00000000001e7805 */ /* 0x000fc8000001ff00 */
[----:B------:R0:W3:Y:S04]  /*0830*/  @!P1 LDG.E.64.CONSTANT R36, desc[UR8][R40.64+0x180] ;  /* 0x0001800828249981 */ /* 0x0000e8000c1e9b00 */
[----:B------:R-:W3:Y:S01]  /*0840*/  @!P1 LDG.E.64.CONSTANT R30, desc[UR8][R32.64+0x60] ;  /* 0x00006008201e9981 */ /* 0x000ee2000c1e9b00 */
[----:B------:R-:W-:Y:S01]  /*0850*/  DMUL R10, R18, R28 ;  /* 0x0000001c120a7228 */ /* 0x000fe20000000000 */
[----:B------:R-:W-:-:S06]  /*0860*/  CS2R R28, SRZ ;  /* 0x00000000001c7805 */ /* 0x000fcc000001ff00 */
[----:B------:R-:W3:Y:S01]  /*0870*/  @!P1 LDG.E.64.CONSTANT R28, desc[UR8][R32.64+0x20] ;  /* 0x00002008201c9981 */ /* 0x000ee2000c1e9b00 */
[----:B------:R-:W-:Y:S01]  /*0880*/  DFMA R22, R50, R22, R10 ;  /* 0x000000163216722b */ /* 0x000fe2000000000a */
[----:B------:R-:W-:-:S06]  /*0890*/  CS2R R10, SRZ ;  /* 0x00000000000a7805 */ /* 0x000fcc000001ff00 */
[----:B------:R-:W3:Y:S01]  /*08a0*/  @!P1 LDG.E.64.CONSTANT R10, desc[UR8][R32.64+0xa0] ;  /* 0x0000a008200a9981 */ /* 0x000ee2000c1e9b00 */
[----:B------:R-:W-:Y:S01]  /*08b0*/  UIADD3 UR4, UPT, UPT, UR4, 0x200, URZ ;  /* 0x0000020004047890 */ /* 0x000fe2000fffe0ff */
[----:B------:R-:W-:-:S03]  /*08c0*/  LEA R5, R4, UR6, 0x5 ;  /* 0x0000000604057c11 */ /* 0x000fc6000f8e28ff */
[----:B------:R-:W-:Y:S01]  /*08d0*/  ULEA UR4, UR7, UR4, 0x18 ;  /* 0x0000000407047291 */ /* 0x000fe2000f8ec0ff */
[----:B------:R-:W-:-:S05]  /*08e0*/  LEA R49, R48, R5, 0x4 ;  /* 0x0000000530317211 */ /* 0x000fca00078e20ff */
[----:B0-----:R-:W-:Y:S01]  /*08f0*/  LEA R41, R4, UR4, 0x5 ;  /* 0x0000000404297c11 */ /* 0x001fe2000f8e28ff */
[----:B------:R-:W-:Y:S01]  /*0900*/  IMAD.IADD R55, R49, 0x1, R46 ;  /* 0x0000000131377824 */ /* 0x000fe200078e022e */
[----:B------:R-:W-:Y:S03]  /*0910*/  BAR.SYNC.DEFER_BLOCKING 0x0 ;  /* 0x0000000000007b1d */ /* 0x000fe60000010000 */
[----:B------:R-:W-:-:S03]  /*0920*/  IMAD.IADD R4, R46, 0x1, R41 ;  /* 0x000000012e047824 */ /* 0x000fc600078e0229 */
[----:B------:R0:W-:Y:S02]  /*0930*/  STS.64 [R55], R52 ;  /* 0x0000003437007388 */ /* 0x0001e40000000a00 */
[----:B0-----:R-:W-:Y:S01]  /*0940*/  IMAD R55, R48, 0x10, R4 ;  /* 0x0000001030377824 */ /* 0x001fe200078e0204 */
[----:B----4-:R-:W-:-:S07]  /*0950*/  DFMA R52, R8, R38, R22 ;  /* 0x000000260834722b */ /* 0x010fce0000000016 */
[----:B------:R-:W-:Y:S01]  /*0960*/  STS.64 [R55], R52 ;  /* 0x0000003437007388 */ /* 0x000fe20000000a00 */
[----:B------:R-:W-:Y:S01]  /*0970*/  BAR.SYNC.DEFER_BLOCKING 0x0 ;  /* 0x0000000000007b1d */ /* 0x000fe20000010000 */
[----:B------:R-:W-:-:S06]  /*0980*/  CS2R R56, SRZ ;  /* 0x0000000000387805 */ /* 0x000fcc000001ff00 */
[----:B------:R-:W4:Y:S04]  /*0990*/  @!P1 LDG.E.64.CONSTANT R56, desc[UR8][R32.64+0x120] ;  /* 0x0001200820389981 */ /* 0x000f28000c1e9b00 */
[----:B------:R-:W0:Y:S01]  /*09a0*/  LDS.64 R22, [R47+0x20] ;  /* 0x000020002f167984 */ /* 0x000e220000000a00 */
[----:B------:R-:W-:-:S03]  /*09b0*/  DMUL R18, R18, R38 ;  /* 0x0000002612127228 */ /* 0x000fc60000000000 */
[----:B------:R-:W1:Y:S01]  /*09c0*/  LDS.64 R40, [R47+0x30] ;  /* 0x000030002f287984 */ /* 0x000e620000000a00 */
[----:B------:R-:W0:Y:S03]  /*09d0*/  S2UR UR6, SR_CgaCtaId ;  /* 0x00000000000679c3 */ /* 0x000e260000008800 */
[----:B------:R-:W-:Y:S01]  /*09e0*/  LDS.64 R38, [R46+UR5] ;  /* 0x000000052e267984 */ /* 0x000fe20008000a00 */
[----:B------:R-:W-:-:S03]  /*09f0*/  DFMA R50, R50, R16, R18 ;  /* 0x000000103232722b */ /* 0x000fc60000000012 */
[----:B------:R-:W1:Y:S01]  /*0a00*/  LDS.128 R16, [R3+0x20] ;  /* 0x0000200003107984 */ /* 0x000e620000000c00 */
[----:B------:R-:W-:Y:S01]  /*0a10*/  UMOV UR4, 0x400 ;  /* 0x0000040000047882 */ /* 0x000fe20000000000 */
[----:B0-----:R-:W-:Y:S01]  /*0a20*/  DFMA R24, R24, R22, RZ ;  /* 0x000000161818722b */ /* 0x001fe200000000ff */
[----:B------:R-:W-:Y:S01]  /*0a30*/  ULEA UR4, UR6, UR4, 0x18 ;  /* 0x0000000406047291 */ /* 0x000fe2000f8ec0ff */
[----:B------:R-:W3:Y:S06]  /*0a40*/  LDCU.64 UR6, c[0x0][0x388] ;  /* 0x00007100ff0677ac */ /* 0x000eec0008000a00 */
[----:B-1----:R-:W-:-:S02]  /*0a50*/  DFMA R40, R40, R26, R24 ;  /* 0x0000001a2828722b */ /* 0x002fc40000000018 */
[----:B------:R-:W-:Y:S01]  /*0a60*/  LDS.128 R24, [UR4+0x810] ;  /* 0x00081004ff187984 */ /* 0x000fe20008000c00 */
[----:B------:R-:W-:Y:S01]  /*0a70*/  LEA R48, R48, UR5, 0x3 ;  /* 0x0000000530307c11 */ /* 0x000fe2000f8e18ff */
[----:B------:R-:W0:Y:S04]  /*0a80*/  S2R R47, SR_TID.X ;  /* 0x00000000002f7919 */ /* 0x000e280000002100 */
[----:B------:R-:W-:Y:S01]  /*0a90*/  LDS.64 R54, [R48+0x10] ;  /* 0x0000100030367984 */ /* 0x000fe20000000a00 */
[----:B------:R-:W-:-:S03]  /*0aa0*/  DFMA R8, R8, R20, R50 ;  /* 0x000000140808722b */ /* 0x000fc60000000032 */
[----:B------:R-:W1:Y:S01]  /*0ab0*/  LDS.128 R20, [R49] ;  /* 0x0000000031147984 */ /* 0x000e620000000c00 */
[----:B------:R-:W-:-:S03]  /*0ac0*/  DFMA R50, R44, R16, RZ ;  /* 0x000000102c32722b */ /* 0x000fc600000000ff */
[----:B------:R-:W-:Y:S04]  /*0ad0*/  LDS.64 R44, [R48] ;  /* 0x00000000302c7984 */ /* 0x000fe80000000a00 */
[----:B------:R-:W0:Y:S01]  /*0ae0*/  LDS.64 R16, [R4] ;  /* 0x0000000004107984 */ /* 0x000e220000000a00 */
[----:B------:R-:W-:-:S03]  /*0af0*/  DFMA R42, R42, R18, R50 ;  /* 0x000000122a2a722b */ /* 0x000fc60000000032 */
[----:B------:R-:W-:Y:S01]  /*0b00*/  LDS.64 R50, [R4+0x10] ;  /* 0x0000100004327984 */ /* 0x000fe20000000a00 */
[----:B-1----:R-:W-:Y:S02]  /*0b10*/  DMUL R20, R38, R20 ;  /* 0x0000001426147228 */ /* 0x002fe40000000000 */
[----:B--2---:R-:W-:Y:S02]  /*0b20*/  DMUL R58, R40, R58 ;  /* 0x0000003a283a7228 */ /* 0x004fe40000000000 */
[----:B---3--:R-:W-:Y:S01]  /*0b30*/  DMUL R18, R36, UR6 ;  /* 0x0000000624127c28 */ /* 0x008fe20008000000 */
[----:B------:R-:W-:Y:S05]  /*0b40*/  LDS.64 R36, [R46+UR5+0x10] ;  /* 0x000010052e247984 */ /* 0x000fea0008000a00 */
[----:B------:R-:W-:-:S02]  /*0b50*/  DFMA R58, R42, R30, R58 ;  /* 0x0000001e2a3a722b */ /* 0x000fc4000000003a */
[----:B------:R-:W-:Y:S02]  /*0b60*/  DFMA R18, R34, R18, R20 ;  /* 0x000000122212722b */ /* 0x000fe40000000014 */
[----:B------:R-:W-:Y:S01]  /*0b70*/  DMUL R20, R40, R30 ;  /* 0x0000001e28147228 */ /* 0x000fe20000000000 */
[----:B------:R-:W-:-:S06]  /*0b80*/  CS2R R30, SRZ ;  /* 0x00000000001e7805 */ /* 0x000fcc000001ff00 */
[----:B------:R-:W2:Y:S01]  /*0b90*/  @!P1 LDG.E.64.CONSTANT R30, desc[UR8][R32.64+0x1a0] ;  /* 0x0001a008201e9981 */ /* 0x000ea2000c1e9b00 */
[----:B------:R-:W-:Y:S01]  /*0ba0*/  DFMA R34, R34, R24, RZ ;  /* 0x000000182222722b */ /* 0x000fe200000000ff */
[----:B0-----:R-:W-:Y:S01]  /*0bb0*/  IMAD.SHL.U32 R49, R47, 0x8, RZ ;  /* 0x000000082f317824 */ /* 0x001fe200078e00ff */
[----:B------:R-:W-:-:S04]  /*0bc0*/  DFMA R28, R42, R28, R20 ;  /* 0x0000001c2a1c722b */ /* 0x000fc80000000014 */
[C---:B------:R-:W-:Y:S02]  /*0bd0*/  LOP3.LUT R52, R49.reuse, 0x1ff0, RZ, 0xc0, !PT ;  /* 0x00001ff031347812 */ /* 0x040fe400078ec0ff */
[----:B------:R-:W-:Y:S01]  /*0be0*/  DFMA R20, R6, R26, R34 ;  /* 0x0000001a0614722b */ /* 0x000fe20000000022 */
[----:B------:R-:W-:Y:S02]  /*0bf0*/  LOP3.LUT R49, R49, 0x8, RZ, 0xc0, !PT ;  /* 0x0000000831317812 */ /* 0x000fe400078ec0ff */
[----:B------:R-:W-:-:S05]  /*0c00*/  IMAD.IADD R5, R52, 0x1, R5 ;  /* 0x0000000134057824 */ /* 0x000fca00078e0205 */
[----:B------:R-:W-:Y:S02]  /*0c10*/  DFMA R34, R20, R10, R28 ;  /* 0x0000000a1422722b */ /* 0x000fe4000000001c */
[----:B------:R-:W-:Y:S01]  /*0c20*/  DFMA R28, R44, R16, R18 ;  /* 0x000000102c1c722b */ /* 0x000fe20000000012 */
[----:B------:R-:W-:Y:S01]  /*0c30*/  IADD3 R17, PT, PT, R49, R5, RZ ;  /* 0x0000000531117210 */ /* 0x000fe20007ffe0ff */
[----:B------:R-:W-:Y:S06]  /*0c40*/  BAR.SYNC.DEFER_BLOCKING 0x0 ;  /* 0x0000000000007b1d */ /* 0x000fec0000010000 */
[----:B------:R0:W-:Y:S02]  /*0c50*/  STS.64 [R17], R34 ;  /* 0x0000002211007388 */ /* 0x0001e40000000a00 */
[----:B0-----:R-:W-:-:S06]  /*0c60*/  CS2R R34, SRZ ;  /* 0x0000000000227805 */ /* 0x001fcc000001ff00 */
[----:B------:R-:W3:Y:S01]  /*0c70*/  @!P1 LDG.E.64.CONSTANT R34, desc[UR8][R32.64+0x160] ;  /* 0x0001600820229981 */ /* 0x000ee2000c1e9b00 */
[----:B------:R-:W-:Y:S01]  /*0c80*/  IMAD.IADD R53, R52, 0x1, R4 ;  /* 0x0000000134357824 */ /* 0x000fe200078e0204 */
[----:B----4-:R-:W-:-:S07]  /*0c90*/  DFMA R58, R20, R56, R58 ;  /* 0x00000038143a722b */ /* 0x010fce000000003a */
[----:B------:R-:W-:Y:S01]  /*0ca0*/  STS.64 [R53], R58 ;  /* 0x0000003a35007388 */ /* 0x000fe20000000a00 */
[----:B------:R-:W-:Y:S06]  /*0cb0*/  BAR.SYNC.DEFER_BLOCKING 0x0 ;  /* 0x0000000000007b1d */ /* 0x000fec0000010000 */
[----:B------:R-:W0:Y:S01]  /*0cc0*/  LDS.128 R16, [R5] ;  /* 0x0000000005107984 */ /* 0x000e220000000c00 */
[----:B------:R-:W-:Y:S02]  /*0cd0*/  DMUL R40, R40, R56 ;  /* 0x0000003828287228 */ /* 0x000fe40000000000 */
[----:B0-----:R-:W-:Y:S01]  /*0ce0*/  DMUL R38, R38, R16 ;  /* 0x0000001026267228 */ /* 0x001fe20000000000 */
[----:B------:R-:W0:Y:S01]  /*0cf0*/  LDS.64 R16, [R4] ;  /* 0x0000000004107984 */ /* 0x000e220000000a00 */
[----:B------:R-:W-:-:S04]  /*0d00*/  DFMA R22, R36, R22, R28 ;  /* 0x000000162416722b */ /* 0x000fc8000000001c */
[----:B------:R-:W-:Y:S02]  /*0d10*/  DFMA R40, R42, R10, R40 ;  /* 0x0000000a2a28722b */ /* 0x000fe40000000028 */
[----:B------:R-:W-:Y:S02]  /*0d20*/  DFMA R12, R12, R8, RZ ;  /* 0x000000080c0c722b */ /* 0x000fe400000000ff */
[----:B------:R-:W-:Y:S02]  /*0d30*/  DFMA R8, R8, R14, RZ ;  /* 0x0000000e0808722b */ /* 0x000fe400000000ff */
[----:B------:R-:W-:-:S08]  /*0d40*/  DFMA R22, R54, R50, R22 ;  /* 0x000000323616722b */ /* 0x000fd00000000016 */
[----:B------:R-:W-:Y:S02]  /*0d50*/  DADD R12, R12, R22 ;  /* 0x000000000c0c7229 */ /* 0x000fe40000000016 */
[----:B--2---:R-:W-:-:S08]  /*0d60*/  DMUL R30, R30, UR6 ;  /* 0x000000061e1e7c28 */ /* 0x004fd00008000000 */
[----:B------:R-:W-:Y:S01]  /*0d70*/  DFMA R30, R6, R30, R38 ;  /* 0x0000001e061e722b */ /* 0x000fe20000000026 */
[----:B------:R-:W1:Y:S07]  /*0d80*/  LDS.64 R6, [R4+0x10] ;  /* 0x0000100004067984 */ /* 0x000e6e0000000a00 */
[----:B0-----:R-:W-:-:S08]  /*0d90*/  DFMA R16, R44, R16, R30 ;  /* 0x000000102c10722b */ /* 0x001fd0000000001e */
[----:B------:R-:W-:-:S08]  /*0da0*/  DFMA R16, R36, R18, R16 ;  /* 0x000000122410722b */ /* 0x000fd00000000010 */
[----:B-1----:R-:W-:Y:S02]  /*0db0*/  DFMA R6, R54, R6, R16 ;  /* 0x000000063606722b */ /* 0x002fe40000000010 */
[----:B---3--:R-:W-:-:S08]  /*0dc0*/  DFMA R34, R20, R34, R40 ;  /* 0x000000221422722b */ /* 0x008fd00000000028 */
[----:B------:R-:W-:Y:S01]  /*0dd0*/  DFMA R26, R34, R26, R8 ;  /* 0x0000001a221a722b */ /* 0x000fe20000000008 */
[----:B------:R-:W-:Y:S01]  /*0de0*/  BAR.SYNC.DEFER_BLOCKING 0x0 ;  /* 0x0000000000007b1d */ /* 0x000fe20000010000 */
[----:B------:R-:W-:-:S05]  /*0df0*/  IMAD.IADD R17, R3, 0x1, R49 ;  /* 0x0000000103117824 */ /* 0x000fca00078e0231 */
[----:B------:R-:W-:Y:S02]  /*0e00*/  DFMA R24, R24, R34, R12 ;  /* 0x000000221818722b */ /* 0x000fe4000000000c */
[----:B------:R-:W-:-:S05]  /*0e10*/  DADD R6, R6, R26 ;  /* 0x0000000006067229 */ /* 0x000fca000000001a */
[----:B------:R-:W-:Y:S04]  /*0e20*/  STS.64 [R17], R24 ;  /* 0x0000001811007388 */ /* 0x000fe80000000a00 */
[----:B------:R-:W-:Y:S01]  /*0e30*/  STS.64 [R17+0x20], R6 ;  /* 0x0000200611007388 */ /* 0x000fe20000000a00 */
[----:B------:R-:W-:Y:S01]  /*0e40*/  BSSY.RECONVERGENT B0, `(.L_x_403) ;  /* 0x0000018000007945 */ /* 0x000fe20003800200 */
[----:B------:R-:W-:Y:S08]  /*0e50*/  BAR.SYNC.DEFER_BLOCKING 0x0 ;  /* 0x0000000000007b1d */ /* 0x000ff00000010000 */
[----:B------:R-:W-:Y:S06]  /*0e60*/  BAR.SYNC.DEFER_BLOCKING 0x0 ;  /* 0x0000000000007b1d */ /* 0x000fec0000010000 */
[----:B------:R-:W0:Y:S02]  /*0e70*/  LDS.128 R8, [R2] ;  /* 0x0000000002087984 */ /* 0x000e240000000c00 */
[----:B0-----:R-:W-:-:S02]  /*0e80*/  DADD R4, R8, -R10 ;  /* 0x0000000008047229 */ /* 0x001fc4000000080a */
[----:B------:R-:W-:-:S06]  /*0e90*/  DADD R8, R8, R10 ;  /* 0x0000000008087229 */ /* 0x000fcc000000000a */
[----:B------:R-:W-:Y:S02]  /*0ea0*/  DFMA R4, R4, UR10, RZ ;  /* 0x0000000a04047c2b */ /* 0x000fe400080000ff */
[----:B------:R-:W-:-:S08]  /*0eb0*/  DFMA R8, R8, UR12, RZ ;  /* 0x0000000c08087c2b */ /* 0x000fd000080000ff */
[C-C-:B------:R-:W-:Y:S02]  /*0ec0*/  DADD R12, R4.reuse, R8.reuse ;  /* 0x00000000040c7229 */ /* 0x140fe40000000008 */
[----:B------:R-:W-:-:S07]  /*0ed0*/  DADD R14, -R4, R8 ;  /* 0x00000000040e7229 */ /* 0x000fce0000000108 */
[----:B------:R0:W-:Y:S01]  /*0ee0*/  STS.128 [R2], R12 ;  /* 0x0000000c02007388 */ /* 0x0001e20000000c00 */
[----:B------:R-:W-:Y:S06]  /*0ef0*/  BAR.SYNC.DEFER_BLOCKING 0x0 ;  /* 0x0000000000007b1d */ /* 0x000fec0000010000 */
[----:B------:R-:W-:Y:S05]  /*0f00*/  @P2 BRA `(.L_x_404) ;  /* 0x00000000002c2947 */ /* 0x000fea0003800000 */
[----:B------:R-:W-:-:S05]  /*0f10*/  IMAD.IADD R49, R2, 0x1, -R49 ;  /* 0x0000000102317824 */ /* 0x000fca00078e0a31 */
[----:B0-----:R-:W-:Y:S04]  /*0f20*/  LDS.64 R2, [R49] ;  /* 0x0000000031027984 */ /* 0x001fe80000000a00 */
[----:B------:R-:W0:Y:S02]  /*0f30*/  LDS.64 R4, [R49+0x10] ;  /* 0x0000100031047984 */ /* 0x000e240000000a00 */
[C-C-:B0-----:R-:W-:Y:S02]  /*0f40*/  DADD R6, R2.reuse, -R4.reuse ;  /* 0x0000000002067229 */ /* 0x141fe40000000804 */
[----:B------:R-:W-:-:S06]  /*0f50*/  DADD R2, R2, R4 ;  /* 0x0000000002027229 */ /* 0x000fcc0000000004 */
[----:B------:R-:W-:Y:S02]  /*0f60*/  DFMA R6, R6, UR10, RZ ;  /* 0x0000000a06067c2b */ /* 0x000fe400080000ff */
[----:B------:R-:W-:-:S08]  /*0f70*/  DFMA R2, R2, UR12, RZ ;  /* 0x0000000c02027c2b */ /* 0x000fd000080000ff */
[C-C-:B------:R-:W-:Y:S02]  /*0f80*/  DADD R4, R6.reuse, R2.reuse ;  /* 0x0000000006047229 */ /* 0x140fe40000000002 */
[----:B------:R-:W-:-:S05]  /*0f90*/  DADD R2, -R6, R2 ;  /* 0x0000000006027229 */ /* 0x000fca0000000102 */
[----:B------:R1:W-:Y:S04]  /*0fa0*/  STS.64 [R49], R4 ;  /* 0x0000000431007388 */ /* 0x0003e80000000a00 */
[----:B------:R1:W-:Y:S02]  /*0fb0*/  STS.64 [R49+0x10], R2 ;  /* 0x0000100231007388 */ /* 0x0003e40000000a00 */
.L_x_404:
[----:B------:R-:W-:Y:S05]  /*0fc0*/  BSYNC.RECONVERGENT B0 ;  /* 0x0000000000007941 */ /* 0x000fea0003800200 */
.L_x_403:
[----:B------:R-:W-:Y:S06]  /*0fd0*/  BAR.SYNC.DEFER_BLOCKING 0x0 ;  /* 0x0000000000007b1d */ /* 0x000fec0000010000 */
[----:B------:R-:W-:Y:S05]  /*0fe0*/  @P2 EXIT ;  /* 0x000000000000294d */ /* 0x000fea0003800000 */
[----:B01----:R-:W-:Y:S04]  /*0ff0*/  LDS.64 R2, [R17] ;  /* 0x0000000011027984 */ /* 0x003fe80000000a00 */
[----:B------:R-:W0:Y:S02]  /*1000*/  LDS.64 R4, [R17+0x20] ;  /* 0x0000200011047984 */ /* 0x000e240000000a00 */
[C-C-:B0-----:R-:W-:Y:S02]  /*1010*/  DADD R6, R2.reuse, -R4.reuse ;  /* 0x0000000002067229 */ /* 0x141fe40000000804 */
[----:B------:R-:W-:-:S06]  /*1020*/  DADD R2, R2, R4 ;  /* 0x0000000002027229 */ /* 0x000fcc0000000004 */
[----:B------:R-:W-:Y:S02]  /*1030*/  DFMA R6, R6, UR10, RZ ;  /* 0x0000000a06067c2b */ /* 0x000fe400080000ff */
[----:B------:R-:W-:Y:S01]  /*1040*/  DFMA R2, R2, UR12, RZ ;  /* 0x0000000c02027c2b */ /* 0x000fe200080000ff */
[----:B------:R-:W-:Y:S10]  /*1050*/  @!P0 EXIT ;  /* 0x000000000000894d */ /* 0x000ff40003800000 */
[----:B------:R-:W0:Y:S01]  /*1060*/  LDC.64 R8, c[0x0][0x3c8] ;  /* 0x0000f200ff087b82 */ /* 0x000e220000000a00 */
[----:B------:R-:W-:Y:S01]  /*1070*/  LOP3.LUT R47, R47, 0x3, RZ, 0xc0, !PT ;  /* 0x000000032f2f7812 */ /* 0x000fe200078ec0ff */
[C-C-:B------:R-:W-:Y:S02]  /*1080*/  DADD R4, R6.reuse, R2.reuse ;  /* 0x0000000006047229 */ /* 0x140fe40000000002 */
[----:B------:R-:W-:Y:S02]  /*1090*/  DADD R6, -R6, R2 ;  /* 0x0000000006067229 */ /* 0x000fe40000000102 */
[----:B------:R-:W-:-:S04]  /*10a0*/  IMAD R47, R0, 0x8, R47 ;  /* 0x00000008002f7824 */ /* 0x000fc800078e022f */
[----:B0-----:R-:W-:-:S05]  /*10b0*/  IMAD.WIDE R2, R47, 0x8, R8 ;  /* 0x000000082f027825 */ /* 0x001fca00078e0208 */
[----:B------:R-:W-:Y:S04]  /*10c0*/  STG.E.64 desc[UR8][R2.64], R4 ;  /* 0x0000000402007986 */ /* 0x000fe8000c101b08 */
[----:B------:R-:W-:Y:S01]  /*10d0*/  STG.E.64 desc[UR8][R2.64+0x20], R6 ;  /* 0x0000200602007986 */ /* 0x000fe2000c101b08 */
[----:B------:R-:W-:Y:S05]  /*10e0*/  EXIT ;  /* 0x000000000000794d */ /* 0x000fea0003800000 */
.L_x_405:
        /* <DEDUP_REMOVED lines=9> */
.L_x_464:


//--------------------- .text._Z13nothingKernelv  --------------------------
	.section	.text._Z13nothingKernelv,"ax",@progbits
	.align	128
        .global         _Z13nothingKernelv
        .type           _Z13nothingKernelv,@function
        .size           _Z13nothingKernelv,(.L_x_465 - _Z13nothingKernelv)
        .other          _Z13nothingKernelv,@"STO_CUDA_ENTRY STV_DEFAULT"
_Z13nothingKernelv:
.text._Z13nothingKernelv:
[----:B------:R-:W-:Y:S01]  /*0000*/  LDC R1, c[0x0][0x37c] ;  /* 0x0000df00ff017b82 */ /* 0x000fe20000000800 */
[----:B------:R-:W-:Y:S05]  /*0010*/  EXIT ;  /* 0x000000000000794d */ /* 0x000fea0003800000 */
.L_x_406:
        /* <DEDUP_REMOVED lines=14> */
.L_x_465:


//--------------------- .nv.shared._Z32massMatrixMultiplyConstantKernelILi15ELi16ELi1EEvidPKdS1_S1_S1_S1_S1_S1_Pd --------------------------
	.section	.nv.shared._Z32massMatrixMultiplyConstantKernelILi15ELi16ELi1EEvidPKdS1_S1_S1_S1_S1_S1_Pd,"aw",@nobits
	.sectionflags	@""
	.align	8
.nv.shared._Z32massMatrixMultiplyConstantKernelILi15ELi16ELi1EEvidPKdS1_S1_S1_S1_S1_S1_Pd:
	.zero		39936


//--------------------- .nv.shared.reserved.0     --------------------------
	.section	.nv.shared.reserved.0,"aw",@nobits
	.weak		__nv_reservedSMEM_offset_0_alias
	.size		__nv_reservedSMEM_offset_0_alias, 0, 64
	.other		__nv_reservedSMEM_offset_0_alias,@"STO_CUDA_RESERVED_SHARED STV_DEFAULT"
__nv_reservedSMEM_offset_0_alias:
	.zero		0
	.zero		64


//--------------------- .nv.shared._Z32massMatrixMultiplyConstantKernelILi14ELi15ELi1EEvidPKdS1_S1_S1_S1_S1_S1_Pd --------------------------
	.section	.nv.shared._Z32massMatrixMultiplyConstantKernelILi14ELi15ELi1EEvidPKdS1_S1_S1_S1_S1_S1_Pd,"aw",@nobits
	.sectionflags	@""
	.align	8
.nv.shared._Z32massMatrixMultiplyConstantKernelILi14ELi15ELi1EEvidPKdS1_S1_S1_S1_S1_S1_Pd:
	.zero		33424


//--------------------- .nv.shared._Z32massMatrixMultiplyConstantKernelILi13ELi14ELi1EEvidPKdS1_S1_S1_S1_S1_S1_Pd --------------------------
	.section	.nv.shared._Z32massMatrixMultiplyConstantKernelILi13ELi14ELi1EEvidPKdS1_S1_S1_S1_S1_S1_Pd,"aw",@nobits
	.sectionflags	@""
	.align	8
.nv.shared._Z32massMatrixMultiplyConstantKernelILi13ELi14ELi1EEvidPKdS1_S1_S1_S1_S1_S1_Pd:
	.zero		27680


//--------------------- .nv.shared._Z32massMatrixMultiplyConstantKernelILi13ELi13ELi1EEvidPKdS1_S1_S1_S1_S1_S1_Pd --------------------------
	.section	.nv.shared._Z32massMatrixMultiplyConstantKernelILi13ELi13ELi1EEvidPKdS1_S1_S1_S1_S1_S1_Pd,"aw",@nobits
	.sectionflags	@""
	.align	8
.nv.shared._Z32massMatrixMultiplyConstantKernelILi13ELi13ELi1EEvidPKdS1_S1_S1_S1_S1_S1_Pd:
	.zero		22656


//--------------------- .nv.shared._Z32massMatrixMultiplyConstantKernelILi12ELi15ELi1EEvidPKdS1_S1_S1_S1_S1_S1_Pd --------------------------
	.section	.nv.shared._Z32massMatrixMultiplyConstantKernelILi12ELi15ELi1EEvidPKdS1_S1_S1_S1_S1_S1_Pd,"aw",@nobits
	.sectionflags	@""
	.align	8
.nv.shared._Z32massMatrixMultiplyConstantKernelILi12ELi15ELi1EEvidPKdS1_S1_S1_S1_S1_S1_Pd:
	.zero		33424


//--------------------- .nv.shared._Z32massMatrixMultiplyConstantKernelILi12ELi14ELi1EEvidPKdS1_S1_S1_S1_S1_S1_Pd --------------------------
	.section	.nv.shared._Z32massMatrixMultiplyConstantKernelILi12ELi14ELi1EEvidPKdS1_S1_S1_S1_S1_S1_Pd,"aw",@nobits
	.sectionflags	@""
	.align	8
.nv.shared._Z32massMatrixMultiplyConstantKernelILi12ELi14ELi1EEvidPKdS1_S1_S1_S1_S1_S1_Pd:
	.zero		27680


//--------------------- .nv.shared._Z32massMatrixMultiplyConstantKernelILi12ELi13ELi1EEvidPKdS1_S1_S1_S1_S1_S1_Pd --------------------------
	.section	.nv.shared._Z32massMatrixMultiplyConstantKernelILi12ELi13ELi1EEvidPKdS1_S1_S1_S1_S1_S1_Pd,"aw",@nobits
	.sectionflags	@""
	.align	8
.nv.shared._Z32massMatrixMultiplyConstantKernelILi12ELi13ELi1EEvidPKdS1_S1_S1_S1_S1_S1_Pd:
	.zero		22656


//--------------------- .nv.shared._Z32massMatrixMultiplyConstantKernelILi12ELi12ELi1EEvidPKdS1_S1_S1_S1_S1_S1_Pd --------------------------
	.section	.nv.shared._Z32massMatrixMultiplyConstantKernelILi12ELi12ELi1EEvidPKdS1_S1_S1_S1_S1_S1_Pd,"aw",@nobits
	.sectionflags	@""
	.align	8
.nv.shared._Z32massMatrixMultiplyConstantKernelILi12ELi12ELi1EEvidPKdS1_S1_S1_S1_S1_S1_Pd:
	.zero		18304


//--------------------- .nv.shared._Z32massMatrixMultiplyConstantKernelILi11ELi15ELi1EEvidPKdS1_S1_S1_S1_S1_S1_Pd --------------------------
	.section	.nv.shared._Z32massMatrixMultiplyConstantKernelILi11ELi15ELi1EEvidPKdS1_S1_S1_S1_S1_S1_Pd,"aw",@nobits
	.sectionflags	@""
	.align	8
.nv.shared._Z32massMatrixMultiplyConstantKernelILi11ELi15ELi1EEvidPKdS1_S1_S1_S1_S1_S1_Pd:
	.zero		33424


//--------------------- .nv.shared._Z32massMatrixMultiplyConstantKernelILi11ELi14ELi1EEvidPKdS1_S1_S1_S1_S1_S1_Pd --------------------------
	.section	.nv.shared._Z32massMatrixMultiplyConstantKernelILi11ELi14ELi1EEvidPKdS1_S1_S1_S1_S1_S1_Pd,"aw",@nobits
	.sectionflags	@""
	.align	8
.nv.shared._Z32massMatrixMultiplyConstantKernelILi11ELi14ELi1EEvidPKdS1_S1_S1_S1_S1_S1_Pd:
	.zero		27680


//--------------------- .nv.shared._Z32massMatrixMultiplyConstantKernelILi11ELi13ELi1EEvidPKdS1_S1_S1_S1_S1_S1_Pd --------------------------
	.section	.nv.shared._Z32massMatrixMultiplyConstantKernelILi11ELi13ELi1EEvidPKdS1_S1_S1_S1_S1_S1_Pd,"aw",@nobits
	.sectionflags	@""
	.align	8
.nv.shared._Z32massMatrixMultiplyConstantKernelILi11ELi13ELi1EEvidPKdS1_S1_S1_S1_S1_S1_Pd:
	.zero		22656


//--------------------- .nv.shared._Z32massMatrixMultiplyConstantKernelILi11ELi12ELi1EEvidPKdS1_S1_S1_S1_S1_S1_Pd --------------------------
	.section	.nv.shared._Z32massMatrixMultiplyConstantKernelILi11ELi12ELi1EEvidPKdS1_S1_S1_S1_S1_S1_Pd,"aw",@nobits
	.sectionflags	@""
	.align	8
.nv.shared._Z32massMatrixMultiplyConstantKernelILi11ELi12ELi1EEvidPKdS1_S1_S1_S1_S1_S1_Pd:
	.zero		18304


//--------------------- .nv.shared._Z32massMatrixMultiplyConstantKernelILi11ELi11ELi1EEvidPKdS1_S1_S1_S1_S1_S1_Pd --------------------------
	.section	.nv.shared._Z32massMatrixMultiplyConstantKernelILi11ELi11ELi1EEvidPKdS1_S1_S1_S1_S1_S1_Pd,"aw",@nobits
	.sectionflags	@""
	.align	8
.nv.shared._Z32massMatrixMultiplyConstantKernelILi11ELi11ELi1EEvidPKdS1_S1_S1_S1_S1_S1_Pd:
	.zero		14576


//--------------------- .nv.shared._Z32massMatrixMultiplyConstantKernelILi10ELi14ELi1EEvidPKdS1_S1_S1_S1_S1_S1_Pd --------------------------
	.section	.nv.shared._Z32massMatrixMultiplyConstantKernelILi10ELi14ELi1EEvidPKdS1_S1_S1_S1_S1_S1_Pd,"aw",@nobits
	.sectionflags	@""
	.align	8
.nv.shared._Z32massMatrixMultiplyConstantKernelILi10ELi14ELi1EEvidPKdS1_S1_S1_S1_S1_S1_Pd:
	.zero		27680


//--------------------- .nv.shared._Z32massMatrixMultiplyConstantKernelILi10ELi13ELi1EEvidPKdS1_S1_S1_S1_S1_S1_Pd --------------------------
	.section	.nv.shared._Z32massMatrixMultiplyConstantKernelILi10ELi13ELi1EEvidPKdS1_S1_S1_S1_S1_S1_Pd,"aw",@nobits
	.sectionflags	@""
	.align	8
.nv.shared._Z32massMatrixMultiplyConstantKernelILi10ELi13ELi1EEvidPKdS1_S1_S1_S1_S1_S1_Pd:
	.zero		22656


//--------------------- .nv.shared._Z32massMatrixMultiplyConstantKernelILi10ELi12ELi1EEvidPKdS1_S1_S1_S1_S1_S1_Pd --------------------------
	.section	.nv.shared._Z32massMatrixMultiplyConstantKernelILi10ELi12ELi1EEvidPKdS1_S1_S1_S1_S1_S1_Pd,"aw",@nobits
	.sectionflags	@""
	.align	8
.nv.shared._Z32massMatrixMultiplyConstantKernelILi10ELi12ELi1EEvidPKdS1_S1_S1_S1_S1_S1_Pd:
	.zero		18304


//--------------------- .nv.shared._Z32massMatrixMultiplyConstantKernelILi10ELi11ELi1EEvidPKdS1_S1_S1_S1_S1_S1_Pd --------------------------
	.section	.nv.shared._Z32massMatrixMultiplyConstantKernelILi10ELi11ELi1EEvidPKdS1_S1_S1_S1_S1_S1_Pd,"aw",@nobits
	.sectionflags	@""
	.align	8
.nv.shared._Z32massMatrixMultiplyConstantKernelILi10ELi11ELi1EEvidPKdS1_S1_S1_S1_S1_S1_Pd:
	.zero		14576


//--------------------- .nv.shared._Z32massMatrixMultiplyConstantKernelILi10ELi10ELi1EEvidPKdS1_S1_S1_S1_S1_S1_Pd --------------------------
	.section	.nv.shared._Z32massMatrixMultiplyConstantKernelILi10ELi10ELi1EEvidPKdS1_S1_S1_S1_S1_S1_Pd,"aw",@nobits
	.sectionflags	@""
	.align	8
.nv.shared._Z32massMatrixMultiplyConstantKernelILi10ELi10ELi1EEvidPKdS1_S1_S1_S1_S1_S1_Pd:
	.zero		11424


//--------------------- .nv.shared._Z32massMatrixMultiplyConstantKernelILi9ELi13ELi1EEvidPKdS1_S1_S1_S1_S1_S1_Pd --------------------------
	.section	.nv.shared._Z32massMatrixMultiplyConstantKernelILi9ELi13ELi1EEvidPKdS1_S1_S1_S1_S1_S1_Pd,"aw",@nobits
	.sectionflags	@""
	.align	8
.nv.shared._Z32massMatrixMultiplyConstantKernelILi9ELi13ELi1EEvidPKdS1_S1_S1_S1_S1_S1_Pd:
	.zero		22656


//--------------------- .nv.shared._Z32massMatrixMultiplyConstantKernelILi9ELi12ELi1EEvidPKdS1_S1_S1_S1_S1_S1_Pd --------------------------
	.section	.nv.shared._Z32massMatrixMultiplyConstantKernelILi9ELi12ELi1EEvidPKdS1_S1_S1_S1_S1_S1_Pd,"aw",@nobits
	.sectionflags	@""
	.align	8
.nv.shared._Z32massMatrixMultiplyConstantKernelILi9ELi12ELi1EEvidPKdS1_S1_S1_S1_S1_S1_Pd:
	.zero		18304


//--------------------- .nv.shared._Z32massMatrixMultiplyConstantKernelILi9ELi11ELi1EEvidPKdS1_S1_S1_S1_S1_S1_Pd --------------------------
	.section	.nv.shared._Z32massMatrixMultiplyConstantKernelILi9ELi11ELi1EEvidPKdS1_S1_S1_S1_S1_S1_Pd,"aw",@nobits
	.sectionflags	@""
	.align	8
.nv.shared._Z32massMatrixMultiplyConstantKernelILi9ELi11ELi1EEvidPKdS1_S1_S1_S1_S1_S1_Pd:
	.zero		14576


//--------------------- .nv.shared._Z32massMatrixMultiplyConstantKernelILi9ELi10ELi1EEvidPKdS1_S1_S1_S1_S1_S1_Pd --------------------------
	.section	.nv.shared._Z32massMatrixMultiplyConstantKernelILi9ELi10ELi1EEvidPKdS1_S1_S1_S1_S1_S1_Pd,"aw",@nobits
	.sectionflags	@""
	.align	8
.nv.shared._Z32massMatrixMultiplyConstantKernelILi9ELi10ELi1EEvidPKdS1_S1_S1_S1_S1_S1_Pd:
	.zero		11424


//--------------------- .nv.shared._Z32massMatrixMultiplyConstantKernelILi9ELi9ELi1EEvidPKdS1_S1_S1_S1_S1_S1_Pd --------------------------
	.section	.nv.shared._Z32massMatrixMultiplyConstantKernelILi9ELi9ELi1EEvidPKdS1_S1_S1_S1_S1_S1_Pd,"aw",@nobits
	.sectionflags	@""
	.align	8
.nv.shared._Z32massMatrixMultiplyConstantKernelILi9ELi9ELi1EEvidPKdS1_S1_S1_S1_S1_S1_Pd:
	.zero		8800


//--------------------- .nv.shared._Z32massMatrixMultiplyConstantKernelILi8ELi12ELi1EEvidPKdS1_S1_S1_S1_S1_S1_Pd --------------------------
	.section	.nv.shared._Z32massMatrixMultiplyConstantKernelILi8ELi12ELi1EEvidPKdS1_S1_S1_S1_S1_S1_Pd,"aw",@nobits
	.sectionflags	@""
	.align	8
.nv.shared._Z32massMatrixMultiplyConstantKernelILi8ELi12ELi1EEvidPKdS1_S1_S1_S1_S1_S1_Pd:
	.zero		18304


//--------------------- .nv.shared._Z32massMatrixMultiplyConstantKernelILi8ELi11ELi1EEvidPKdS1_S1_S1_S1_S1_S1_Pd --------------------------
	.section	.nv.shared._Z32massMatrixMultiplyConstantKernelILi8ELi11ELi1EEvidPKdS1_S1_S1_S1_S1_S1_Pd,"aw",@nobits
	.sectionflags	@""
	.align	8
.nv.shared._Z32massMatrixMultiplyConstantKernelILi8ELi11ELi1EEvidPKdS1_S1_S1_S1_S1_S1_Pd:
	.zero		14576


//--------------------- .nv.shared._Z32massMatrixMultiplyConstantKernelILi8ELi10ELi1EEvidPKdS1_S1_S1_S1_S1_S1_Pd --------------------------
	.section	.nv.shared._Z32massMatrixMultiplyConstantKernelILi8ELi10ELi1EEvidPKdS1_S1_S1_S1_S1_S1_Pd,"aw",@nobits
	.sectionflags	@""
	.align	8
.nv.shared._Z32massMatrixMultiplyConstantKernelILi8ELi10ELi1EEvidPKdS1_S1_S1_S1_S1_S1_Pd:
	.zero		11424


//--------------------- .nv.shared._Z32massMatrixMultiplyConstantKernelILi8ELi9ELi2EEvidPKdS1_S1_S1_S1_S1_S1_Pd --------------------------
	.section	.nv.shared._Z32massMatrixMultiplyConstantKernelILi8ELi9ELi2EEvidPKdS1_S1_S1_S1_S1_S1_Pd,"aw",@nobits
	.sectionflags	@""
	.align	8
.nv.shared._Z32massMatrixMultiplyConstantKernelILi8ELi9ELi2EEvidPKdS1_S1_S1_S1_S1_S1_Pd:
	.zero		15928


//--------------------- .nv.shared._Z32massMatrixMultiplyConstantKernelILi8ELi8ELi1EEvidPKdS1_S1_S1_S1_S1_S1_Pd --------------------------
	.section	.nv.shared._Z32massMatrixMultiplyConstantKernelILi8ELi8ELi1EEvidPKdS1_S1_S1_S1_S1_S1_Pd,"aw",@nobits
	.sectionflags	@""
	.align	8
.nv.shared._Z32massMatrixMultiplyConstantKernelILi8ELi8ELi1EEvidPKdS1_S1_S1_S1_S1_S1_Pd:
	.zero		6656


//--------------------- .nv.shared._Z32massMatrixMultiplyConstantKernelILi7ELi11ELi1EEvidPKdS1_S1_S1_S1_S1_S1_Pd --------------------------
	.section	.nv.shared._Z32massMatrixMultiplyConstantKernelILi7ELi11ELi1EEvidPKdS1_S1_S1_S1_S1_S1_Pd,"aw",@nobits
	.sectionflags	@""
	.align	8
.nv.shared._Z32massMatrixMultiplyConstantKernelILi7ELi11ELi1EEvidPKdS1_S1_S1_S1_S1_S1_Pd:
	.zero		14576


//--------------------- .nv.shared._Z32massMatrixMultiplyConstantKernelILi7ELi10ELi1EEvidPKdS1_S1_S1_S1_S1_S1_Pd --------------------------
	.section	.nv.shared._Z32massMatrixMultiplyConstantKernelILi7ELi10ELi1EEvidPKdS1_S1_S1_S1_S1_S1_Pd,"aw",@nobits
	.sectionflags	@""
	.align	8
.nv.shared._Z32massMatrixMultiplyConstantKernelILi7ELi10ELi1EEvidPKdS1_S1_S1_S1_S1_S1_Pd:
	.zero		11424


//--------------------- .nv.shared._Z32massMatrixMultiplyConstantKernelILi7ELi9ELi2EEvidPKdS1_S1_S1_S1_S1_S1_Pd --------------------------
	.section	.nv.shared._Z32massMatrixMultiplyConstantKernelILi7ELi9ELi2EEvidPKdS1_S1_S1_S1_S1_S1_Pd,"aw",@nobits
	.sectionflags	@""
	.align	8
.nv.shared._Z32massMatrixMultiplyConstantKernelILi7ELi9ELi2EEvidPKdS1_S1_S1_S1_S1_S1_Pd:
	.zero		15928


//--------------------- .nv.shared._Z32massMatrixMultiplyConstantKernelILi7ELi8ELi1EEvidPKdS1_S1_S1_S1_S1_S1_Pd --------------------------
	.section	.nv.shared._Z32massMatrixMultiplyConstantKernelILi7ELi8ELi1EEvidPKdS1_S1_S1_S1_S1_S1_Pd,"aw",@nobits
	.sectionflags	@""
	.align	8
.nv.shared._Z32massMatrixMultiplyConstantKernelILi7ELi8ELi1EEvidPKdS1_S1_S1_S1_S1_S1_Pd:
	.zero		6656


//--------------------- .nv.shared._Z32massMatrixMultiplyConstantKernelILi7ELi7ELi2EEvidPKdS1_S1_S1_S1_S1_S1_Pd --------------------------
	.section	.nv.shared._Z32massMatrixMultiplyConstantKernelILi7ELi7ELi2EEvidPKdS1_S1_S1_S1_S1_S1_Pd,"aw",@nobits
	.sectionflags	@""
	.align	8
.nv.shared._Z32massMatrixMultiplyConstantKernelILi7ELi7ELi2EEvidPKdS1_S1_S1_S1_S1_S1_Pd:
	.zero		8472


//--------------------- .nv.shared._Z32massMatrixMultiplyConstantKernelILi6ELi10ELi1EEvidPKdS1_S1_S1_S1_S1_S1_Pd --------------------------
	.section	.nv.shared._Z32massMatrixMultiplyConstantKernelILi6ELi10ELi1EEvidPKdS1_S1_S1_S1_S1_S1_Pd,"aw",@nobits
	.sectionflags	@""
	.align	8
.nv.shared._Z32massMatrixMultiplyConstantKernelILi6ELi10ELi1EEvidPKdS1_S1_S1_S1_S1_S1_Pd:
	.zero		11424


//--------------------- .nv.shared._Z32massMatrixMultiplyConstantKernelILi6ELi9ELi2EEvidPKdS1_S1_S1_S1_S1_S1_Pd --------------------------
	.section	.nv.shared._Z32massMatrixMultiplyConstantKernelILi6ELi9ELi2EEvidPKdS1_S1_S1_S1_S1_S1_Pd,"aw",@nobits
	.sectionflags	@""
	.align	8
.nv.shared._Z32massMatrixMultiplyConstantKernelILi6ELi9ELi2EEvidPKdS1_S1_S1_S1_S1_S1_Pd:
	.zero		15928


//--------------------- .nv.shared._Z32massMatrixMultiplyConstantKernelILi6ELi8ELi1EEvidPKdS1_S1_S1_S1_S1_S1_Pd --------------------------
	.section	.nv.shared._Z32massMatrixMultiplyConstantKernelILi6ELi8ELi1EEvidPKdS1_S1_S1_S1_S1_S1_Pd,"aw",@nobits
	.sectionflags	@""
	.align	8
.nv.shared._Z32massMatrixMultiplyConstantKernelILi6ELi8ELi1EEvidPKdS1_S1_S1_S1_S1_S1_Pd:
	.zero		6656


//--------------------- .nv.shared._Z32massMatrixMultiplyConstantKernelILi6ELi7ELi2EEvidPKdS1_S1_S1_S1_S1_S1_Pd --------------------------
	.section	.nv.shared._Z32massMatrixMultiplyConstantKernelILi6ELi7ELi2EEvidPKdS1_S1_S1_S1_S1_S1_Pd,"aw",@nobits
	.sectionflags	@""
	.align	8
.nv.shared._Z32massMatrixMultiplyConstantKernelILi6ELi7ELi2EEvidPKdS1_S1_S1_S1_S1_S1_Pd:
	.zero		8472


//--------------------- .nv.shared._Z32massMatrixMultiplyConstantKernelILi6ELi6ELi3EEvidPKdS1_S1_S1_S1_S1_S1_Pd --------------------------
	.section	.nv.shared._Z32massMatrixMultiplyConstantKernelILi6ELi6ELi3EEvidPKdS1_S1_S1_S1_S1_S1_Pd,"aw",@nobits
	.sectionflags	@""
	.align	8
.nv.shared._Z32massMatrixMultiplyConstantKernelILi6ELi6ELi3EEvidPKdS1_S1_S1_S1_S1_S1_Pd:
	.zero		8224


//--------------------- .nv.shared._Z32massMatrixMultiplyConstantKernelILi5ELi9ELi2EEvidPKdS1_S1_S1_S1_S1_S1_Pd --------------------------
	.section	.nv.shared._Z32massMatrixMultiplyConstantKernelILi5ELi9ELi2EEvidPKdS1_S1_S1_S1_S1_S1_Pd,"aw",@nobits
	.sectionflags	@""
	.align	8
.nv.shared._Z32massMatrixMultiplyConstantKernelILi5ELi9ELi2EEvidPKdS1_S1_S1_S1_S1_S1_Pd:
	.zero		15928


//--------------------- .nv.shared._Z32massMatrixMultiplyConstantKernelILi5ELi8ELi1EEvidPKdS1_S1_S1_S1_S1_S1_Pd --------------------------
	.section	.nv.shared._Z32massMatrixMultiplyConstantKernelILi5ELi8ELi1EEvidPKdS1_S1_S1_S1_S1_S1_Pd,"aw",@nobits
	.sectionflags	@""
	.align	8
.nv.shared._Z32massMatrixMultiplyConstantKernelILi5ELi8ELi1EEvidPKdS1_S1_S1_S1_S1_S1_Pd:
	.zero		6656


//--------------------- .nv.shared._Z32massMatrixMultiplyConstantKernelILi5ELi7ELi2EEvidPKdS1_S1_S1_S1_S1_S1_Pd --------------------------
	.section	.nv.shared._Z32massMatrixMultiplyConstantKernelILi5ELi7ELi2EEvidPKdS1_S1_S1_S1_S1_S1_Pd,"aw",@nobits
	.sectionflags	@""
	.align	8
.nv.shared._Z32massMatrixMultiplyConstantKernelILi5ELi7ELi2EEvidPKdS1_S1_S1_S1_S1_S1_Pd:
	.zero		8472


//--------------------- .nv.shared._Z32massMatrixMultiplyConstantKernelILi5ELi6ELi3EEvidPKdS1_S1_S1_S1_S1_S1_Pd --------------------------
	.section	.nv.shared._Z32massMatrixMultiplyConstantKernelILi5ELi6ELi3EEvidPKdS1_S1_S1_S1_S1_S1_Pd,"aw",@nobits
	.sectionflags	@""
	.align	8
.nv.shared._Z32massMatrixMultiplyConstantKernelILi5ELi6ELi3EEvidPKdS1_S1_S1_S1_S1_S1_Pd:
	.zero		8224


//--------------------- .nv.shared._Z32massMatrixMultiplyConstantKernelILi5ELi5ELi5EEvidPKdS1_S1_S1_S1_S1_S1_Pd --------------------------
	.section	.nv.shared._Z32massMatrixMultiplyConstantKernelILi5ELi5ELi5EEvidPKdS1_S1_S1_S1_S1_S1_Pd,"aw",@nobits
	.sectionflags	@""
	.align	8
.nv.shared._Z32massMatrixMultiplyConstantKernelILi5ELi5ELi5EEvidPKdS1_S1_S1_S1_S1_S1_Pd:
	.zero		8224


//--------------------- .nv.shared._Z32massMatrixMultiplyConstantKernelILi4ELi8ELi1EEvidPKdS1_S1_S1_S1_S1_S1_Pd --------------------------
	.section	.nv.shared._Z32massMatrixMultiplyConstantKernelILi4ELi8ELi1EEvidPKdS1_S1_S1_S1_S1_S1_Pd,"aw",@nobits
	.sectionflags	@""
	.align	8
.nv.shared._Z32massMatrixMultiplyConstantKernelILi4ELi8ELi1EEvidPKdS1_S1_S1_S1_S1_S1_Pd:
	.zero		6656


//--------------------- .nv.shared._Z32massMatrixMultiplyConstantKernelILi4ELi7ELi2EEvidPKdS1_S1_S1_S1_S1_S1_Pd --------------------------
	.section	.nv.shared._Z32massMatrixMultiplyConstantKernelILi4ELi7ELi2EEvidPKdS1_S1_S1_S1_S1_S1_Pd,"aw",@nobits
	.sectionflags	@""
	.align	8
.nv.shared._Z32massMatrixMultiplyConstantKernelILi4ELi7ELi2EEvidPKdS1_S1_S1_S1_S1_S1_Pd:
	.zero		8472


//--------------------- .nv.shared._Z32massMatrixMultiplyConstantKernelILi4ELi6ELi3EEvidPKdS1_S1_S1_S1_S1_S1_Pd --------------------------
	.section	.nv.shared._Z32massMatrixMultiplyConstantKernelILi4ELi6ELi3EEvidPKdS1_S1_S1_S1_S1_S1_Pd,"aw",@nobits
	.sectionflags	@""
	.align	8
.nv.shared._Z32massMatrixMultiplyConstantKernelILi4ELi6ELi3EEvidPKdS1_S1_S1_S1_S1_S1_Pd:
	.zero		8224


//--------------------- .nv.shared._Z32massMatrixMultiplyConstantKernelILi4ELi5ELi5EEvidPKdS1_S1_S1_S1_S1_S1_Pd --------------------------
	.section	.nv.shared._Z32massMatrixMultiplyConstantKernelILi4ELi5ELi5EEvidPKdS1_S1_S1_S1_S1_S1_Pd,"aw",@nobits
	.sectionflags	@""
	.align	8
.nv.shared._Z32massMatrixMultiplyConstantKernelILi4ELi5ELi5EEvidPKdS1_S1_S1_S1_S1_S1_Pd:
	.zero		8224


//--------------------- .nv.shared._Z32massMatrixMultiplyConstantKernelILi4ELi4ELi4EEvidPKdS1_S1_S1_S1_S1_S1_Pd --------------------------
	.section	.nv.shared._Z32massMatrixMultiplyConstantKernelILi4ELi4ELi4EEvidPKdS1_S1_S1_S1_S1_S1_Pd,"aw",@nobits
	.sectionflags	@""
	.align	8
.nv.shared._Z32massMatrixMultiplyConstantKernelILi4ELi4ELi4EEvidPKdS1_S1_S1_S1_S1_S1_Pd:
	.zero		4224


//--------------------- .nv.shared._Z32massMatrixMultiplyConstantKernelILi3ELi7ELi2EEvidPKdS1_S1_S1_S1_S1_S1_Pd --------------------------
	.section	.nv.shared._Z32massMatrixMultiplyConstantKernelILi3ELi7ELi2EEvidPKdS1_S1_S1_S1_S1_S1_Pd,"aw",@nobits
	.sectionflags	@""
	.align	8
.nv.shared._Z32massMatrixMultiplyConstantKernelILi3ELi7ELi2EEvidPKdS1_S1_S1_S1_S1_S1_Pd:
	.zero		8472


//--------------------- .nv.shared._Z32massMatrixMultiplyConstantKernelILi3ELi6ELi3EEvidPKdS1_S1_S1_S1_S1_S1_Pd --------------------------
	.section	.nv.shared._Z32massMatrixMultiplyConstantKernelILi3ELi6ELi3EEvidPKdS1_S1_S1_S1_S1_S1_Pd,"aw",@nobits
	.sectionflags	@""
	.align	8
.nv.shared._Z32massMatrixMultiplyConstantKernelILi3ELi6ELi3EEvidPKdS1_S1_S1_S1_S1_S1_Pd:
	.zero		8224


//--------------------- .nv.shared._Z32massMatrixMultiplyConstantKernelILi3ELi5ELi5EEvidPKdS1_S1_S1_S1_S1_S1_Pd --------------------------
	.section	.nv.shared._Z32massMatrixMultiplyConstantKernelILi3ELi5ELi5EEvidPKdS1_S1_S1_S1_S1_S1_Pd,"aw",@nobits
	.sectionflags	@""
	.align	8
.nv.shared._Z32massMatrixMultiplyConstantKernelILi3ELi5ELi5EEvidPKdS1_S1_S1_S1_S1_S1_Pd:
	.zero		8224


//--------------------- .nv.shared._Z32massMatrixMultiplyConstantKernelILi3ELi4ELi16EEvidPKdS1_S1_S1_S1_S1_S1_Pd --------------------------
	.section	.nv.shared._Z32massMatrixMultiplyConstantKernelILi3ELi4ELi16EEvidPKdS1_S1_S1_S1_S1_S1_Pd,"aw",@nobits
	.sectionflags	@""
	.align	8
.nv.shared._Z32massMatrixMultiplyConstantKernelILi3ELi4ELi16EEvidPKdS1_S1_S1_S1_S1_S1_Pd:
	.zero		13440


//--------------------- .nv.shared._Z32massMatrixMultiplyConstantKernelILi3ELi3ELi7EEvidPKdS1_S1_S1_S1_S1_S1_Pd --------------------------
	.section	.nv.shared._Z32massMatrixMultiplyConstantKernelILi3ELi3ELi7EEvidPKdS1_S1_S1_S1_S1_S1_Pd,"aw",@nobits
	.sectionflags	@""
	.align	8
.nv.shared._Z32massMatrixMultiplyConstantKernelILi3ELi3ELi7EEvidPKdS1_S1_S1_S1_S1_S1_Pd:
	.zero		3616


//--------------------- .nv.shared._Z32massMatrixMultiplyConstantKernelILi2ELi6ELi3EEvidPKdS1_S1_S1_S1_S1_S1_Pd --------------------------
	.section	.nv.shared._Z32massMatrixMultiplyConstantKernelILi2ELi6ELi3EEvidPKdS1_S1_S1_S1_S1_S1_Pd,"aw",@nobits
	.sectionflags	@""
	.align	8
.nv.shared._Z32massMatrixMultiplyConstantKernelILi2ELi6ELi3EEvidPKdS1_S1_S1_S1_S1_S1_Pd:
	.zero		8224


//--------------------- .nv.shared._Z32massMatrixMultiplyConstantKernelILi2ELi5ELi5EEvidPKdS1_S1_S1_S1_S1_S1_Pd --------------------------
	.section	.nv.shared._Z32massMatrixMultiplyConstantKernelILi2ELi5ELi5EEvidPKdS1_S1_S1_S1_S1_S1_Pd,"aw",@nobits
	.sectionflags	@""
	.align	8
.nv.shared._Z32massMatrixMultiplyConstantKernelILi2ELi5ELi5EEvidPKdS1_S1_S1_S1_S1_S1_Pd:
	.zero		8224


//--------------------- .nv.shared._Z32massMatrixMultiplyConstantKernelILi2ELi4ELi4EEvidPKdS1_S1_S1_S1_S1_S1_Pd --------------------------
	.section	.nv.shared._Z32massMatrixMultiplyConstantKernelILi2ELi4ELi4EEvidPKdS1_S1_S1_S1_S1_S1_Pd,"aw",@nobits
	.sectionflags	@""
	.align	8
.nv.shared._Z32massMatrixMultiplyConstantKernelILi2ELi4ELi4EEvidPKdS1_S1_S1_S1_S1_S1_Pd:
	.zero		4224


//--------------------- .nv.shared._Z32massMatrixMultiplyConstantKernelILi2ELi3ELi7EEvidPKdS1_S1_S1_S1_S1_S1_Pd --------------------------
	.section	.nv.shared._Z32massMatrixMultiplyConstantKernelILi2ELi3ELi7EEvidPKdS1_S1_S1_S1_S1_S1_Pd,"aw",@nobits
	.sectionflags	@""
	.align	8
.nv.shared._Z32massMatrixMultiplyConstantKernelILi2ELi3ELi7EEvidPKdS1_S1_S1_S1_S1_S1_Pd:
	.zero		3616


//--------------------- .nv.shared._Z32massMatrixMultiplyConstantKernelILi2ELi2ELi16EEvidPKdS1_S1_S1_S1_S1_S1_Pd --------------------------
	.section	.nv.shared._Z32massMatrixMultiplyConstantKernelILi2ELi2ELi16EEvidPKdS1_S1_S1_S1_S1_S1_Pd,"aw",@nobits
	.sectionflags	@""
	.align	8
.nv.shared._Z32massMatrixMultiplyConstantKernelILi2ELi2ELi16EEvidPKdS1_S1_S1_S1_S1_S1_Pd:
	.zero		3104


//--------------------- .nv.constant0._Z32massMatrixMultiplyConstantKernelILi15ELi16ELi1EEvidPKdS1_S1_S1_S1_S1_S1_Pd --------------------------
	.section	.nv.constant0._Z32massMatrixMultiplyConstantKernelILi15ELi16ELi1EEvidPKdS1_S1_S1_S1_S1_S1_Pd,"a",@progbits
	.sectionflags	@""
	.align	4
.nv.constant0._Z32massMatrixMultiplyConstantKernelILi15ELi16ELi1EEvidPKdS1_S1_S1_S1_S1_S1_Pd:
	.zero		976


//--------------------- .nv.constant0._Z32massMatrixMultiplyConstantKernelILi14ELi15ELi1EEvidPKdS1_S1_S1_S1_S1_S1_Pd --------------------------
	.section	.nv.constant0._Z32massMatrixMultiplyConstantKernelILi14ELi15ELi1EEvidPKdS1_S1_S1_S1_S1_S1_Pd,"a",@progbits
	.sectionflags	@""
	.align	4
.nv.constant0._Z32massMatrixMultiplyConstantKernelILi14ELi15ELi1EEvidPKdS1_S1_S1_S1_S1_S1_Pd:
	.zero		976


//--------------------- .nv.constant0._Z32massMatrixMultiplyConstantKernelILi13ELi14ELi1EEvidPKdS1_S1_S1_S1_S1_S1_Pd --------------------------
	.section	.nv.constant0._Z32massMatrixMultiplyConstantKernelILi13ELi14ELi1EEvidPKdS1_S1_S1_S1_S1_S1_Pd,"a",@progbits
	.sectionflags	@""
	.align	4
.nv.constant0._Z32massMatrixMultiplyConstantKernelILi13ELi14ELi1EEvidPKdS1_S1_S1_S1_S1_S1_Pd:
	.zero		976


//--------------------- .nv.constant0._Z32massMatrixMultiplyConstantKernelILi13ELi13ELi1EEvidPKdS1_S1_S1_S1_S1_S1_Pd --------------------------
	.section	.nv.constant0._Z32massMatrixMultiplyConstantKernelILi13ELi13ELi1EEvidPKdS1_S1_S1_S1_S1_S1_Pd,"a",@progbits
	.sectionflags	@""
	.align	4
.nv.constant0._Z32massMatrixMultiplyConstantKernelILi13ELi13ELi1EEvidPKdS1_S1_S1_S1_S1_S1_Pd:
	.zero		976


//--------------------- .nv.constant0._Z32massMatrixMultiplyConstantKernelILi12ELi15ELi1EEvidPKdS1_S1_S1_S1_S1_S1_Pd --------------------------
	.section	.nv.constant0._Z32massMatrixMultiplyConstantKernelILi12ELi15ELi1EEvidPKdS1_S1_S1_S1_S1_S1_Pd,"a",@progbits
	.sectionflags	@""
	.align	4
.nv.constant0._Z32massMatrixMultiplyConstantKernelILi12ELi15ELi1EEvidPKdS1_S1_S1_S1_S1_S1_Pd:
	.zero		976


//--------------------- .nv.constant0._Z32massMatrixMultiplyConstantKernelILi12ELi14ELi1EEvidPKdS1_S1_S1_S1_S1_S1_Pd --------------------------
	.section	.nv.constant0._Z32massMatrixMultiplyConstantKernelILi12ELi14ELi1EEvidPKdS1_S1_S1_S1_S1_S1_Pd,"a",@progbits
	.sectionflags	@""
	.align	4
.nv.constant0._Z32massMatrixMultiplyConstantKernelILi12ELi14ELi1EEvidPKdS1_S1_S1_S1_S1_S1_Pd:
	.zero		976


//--------------------- .nv.constant0._Z32massMatrixMultiplyConstantKernelILi12ELi13ELi1EEvidPKdS1_S1_S1_S1_S1_S1_Pd --------------------------
	.section	.nv.constant0._Z32massMatrixMultiplyConstantKernelILi12ELi13ELi1EEvidPKdS1_S1_S1_S1_S1_S1_Pd,"a",@progbits
	.sectionflags	@""
	.align	4
.nv.constant0._Z32massMatrixMultiplyConstantKernelILi12ELi13ELi1EEvidPKdS1_S1_S1_S1_S1_S1_Pd:
	.zero		976


//--------------------- .nv.constant0._Z32massMatrixMultiplyConstantKernelILi12ELi12ELi1EEvidPKdS1_S1_S1_S1_S1_S1_Pd --------------------------
	.section	.nv.constant0._Z32massMatrixMultiplyConstantKernelILi12ELi12ELi1EEvidPKdS1_S1_S1_S1_S1_S1_Pd,"a",@progbits
	.sectionflags	@""
	.align	4
.nv.constant0._Z32massMatrixMultiplyConstantKernelILi12ELi12ELi1EEvidPKdS1_S1_S1_S1_S1_S1_Pd:
	.zero		976


//--------------------- .nv.constant0._Z32massMatrixMultiplyConstantKernelILi11ELi15ELi1EEvidPKdS1_S1_S1_S1_S1_S1_Pd --------------------------
	.section	.nv.constant0._Z32massMatrixMultiplyConstantKernelILi11ELi15ELi1EEvidPKdS1_S1_S1_S1_S1_S1_Pd,"a",@progbits
	.sectionflags	@""
	.align	4
.nv.constant0._Z32massMatrixMultiplyConstantKernelILi11ELi15ELi1EEvidPKdS1_S1_S1_S1_S1_S1_Pd:
	.zero		976


//--------------------- .nv.constant0._Z32massMatrixMultiplyConstantKernelILi11ELi14ELi1EEvidPKdS1_S1_S1_S1_S1_S1_Pd --------------------------
	.section	.nv.constant0._Z32massMatrixMultiplyConstantKernelILi11ELi14ELi1EEvidPKdS1_S1_S1_S1_S1_S1_Pd,"a",@progbits
	.sectionflags	@""
	.align	4
.nv.constant0._Z32massMatrixMultiplyConstantKernelILi11ELi14ELi1EEvidPKdS1_S1_S1_S1_S1_S1_Pd:
	.zero		976


//--------------------- .nv.constant0._Z32massMatrixMultiplyConstantKernelILi11ELi13ELi1EEvidPKdS1_S1_S1_S1_S1_S1_Pd --------------------------
	.section	.nv.constant0._Z32massMatrixMultiplyConstantKernelILi11ELi13ELi1EEvidPKdS1_S1_S1_S1_S1_S1_Pd,"a",@progbits
	.sectionflags	@""
	.align	4
.nv.constant0._Z32massMatrixMultiplyConstantKernelILi11ELi13ELi1EEvidPKdS1_S1_S1_S1_S1_S1_Pd:
	.zero		976


//--------------------- .nv.constant0._Z32massMatrixMultiplyConstantKernelILi11ELi12ELi1EEvidPKdS1_S1_S1_S1_S1_S1_Pd --------------------------
	.section	.nv.constant0._Z32massMatrixMultiplyConstantKernelILi11ELi12ELi1EEvidPKdS1_S1_S1_S1_S1_S1_Pd,"a",@progbits
	.sectionflags	@""
	.align	4
.nv.constant0._Z32massMatrixMultiplyConstantKernelILi11ELi12ELi1EEvidPKdS1_S1_S1_S1_S1_S1_Pd:
	.zero		976


//--------------------- .nv.constant0._Z32massMatrixMultiplyConstantKernelILi11ELi11ELi1EEvidPKdS1_S1_S1_S1_S1_S1_Pd --------------------------
	.section	.nv.constant0._Z32massMatrixMultiplyConstantKernelILi11ELi11ELi1EEvidPKdS1_S1_S1_S1_S1_S1_Pd,"a",@progbits
	.sectionflags	@""
	.align	4
.nv.constant0._Z32massMatrixMultiplyConstantKernelILi11ELi11ELi1EEvidPKdS1_S1_S1_S1_S1_S1_Pd:
	.zero		976


//--------------------- .nv.constant0._Z32massMatrixMultiplyConstantKernelILi10ELi14ELi1EEvidPKdS1_S1_S1_S1_S1_S1_Pd --------------------------
	.section	.nv.constant0._Z32massMatrixMultiplyConstantKernelILi10ELi14ELi1EEvidPKdS1_S1_S1_S1_S1_S1_Pd,"a",@progbits
	.sectionflags	@""
	.align	4
.nv.constant0._Z32massMatrixMultiplyConstantKernelILi10ELi14ELi1EEvidPKdS1_S1_S1_S1_S1_S1_Pd:
	.zero		976


//--------------------- .nv.constant0._Z32massMatrixMultiplyConstantKernelILi10ELi13ELi1EEvidPKdS1_S1_S1_S1_S1_S1_Pd --------------------------
	.section	.nv.constant0._Z32massMatrixMultiplyConstantKernelILi10ELi13ELi1EEvidPKdS1_S1_S1_S1_S1_S1_Pd,"a",@progbits
	.sectionflags	@""
	.align	4
.nv.constant0._Z32massMatrixMultiplyConstantKernelILi10ELi13ELi1EEvidPKdS1_S1_S1_S1_S1_S1_Pd:
	.zero		976


//--------------------- .nv.constant0._Z32massMatrixMultiplyConstantKernelILi10ELi12ELi1EEvidPKdS1_S1_S1_S1_S1_S1_Pd --------------------------
	.section	.nv.constant0._Z32massMatrixMultiplyConstantKernelILi10ELi12ELi1EEvidPKdS1_S1_S1_S1_S1_S1_Pd,"a",@progbits
	.sectionflags	@""
	.align	4
.nv.constant0._Z32massMatrixMultiplyConstantKernelILi10ELi12ELi1EEvidPKdS1_S1_S1_S1_S1_S1_Pd:
	.zero		976


//--------------------- .nv.constant0._Z32massMatrixMultiplyConstantKernelILi10ELi11ELi1EEvidPKdS1_S1_S1_S1_S1_S1_Pd --------------------------
	.section	.nv.constant0._Z32massMatrixMultiplyConstantKernelILi10ELi11ELi1EEvidPKdS1_S1_S1_S1_S1_S1_Pd,"a",@progbits
	.sectionflags	@""
	.align	4
.nv.constant0._Z32massMatrixMultiplyConstantKernelILi10ELi11ELi1EEvidPKdS1_S1_S1_S1_S1_S1_Pd:
	.zero		976


//--------------------- .nv.constant0._Z32massMatrixMultiplyConstantKernelILi10ELi10ELi1EEvidPKdS1_S1_S1_S1_S1_S1_Pd --------------------------
	.section	.nv.constant0._Z32massMatrixMultiplyConstantKernelILi10ELi10ELi1EEvidPKdS1_S1_S1_S1_S1_S1_Pd,"a",@progbits
	.sectionflags	@""
	.align	4
.nv.constant0._Z32massMatrixMultiplyConstantKernelILi10ELi10ELi1EEvidPKdS1_S1_S1_S1_S1_S1_Pd:
	.zero		976


//--------------------- .nv.constant0._Z32massMatrixMultiplyConstantKernelILi9ELi13ELi1EEvidPKdS1_S1_S1_S1_S1_S1_Pd --------------------------
	.section	.nv.constant0._Z32massMatrixMultiplyConstantKernelILi9ELi13ELi1EEvidPKdS1_S1_S1_S1_S1_S1_Pd,"a",@progbits
	.sectionflags	@""
	.align	4
.nv.constant0._Z32massMatrixMultiplyConstantKernelILi9ELi13ELi1EEvidPKdS1_S1_S1_S1_S1_S1_Pd:
	.zero		976


//--------------------- .nv.constant0._Z32massMatrixMultiplyConstantKernelILi9ELi12ELi1EEvidPKdS1_S1_S1_S1_S1_S1_Pd --------------------------
	.section	.nv.constant0._Z32massMatrixMultiplyConstantKernelILi9ELi12ELi1EEvidPKdS1_S1_S1_S1_S1_S1_Pd,"a",@progbits
	.sectionflags	@""
	.align	4
.nv.constant0._Z32massMatrixMultiplyConstantKernelILi9ELi12ELi1EEvidPKdS1_S1_S1_S1_S1_S1_Pd:
	.zero		976


//--------------------- .nv.constant0._Z32massMatrixMultiplyConstantKernelILi9ELi11ELi1EEvidPKdS1_S1_S1_S1_S1_S1_Pd --------------------------
	.section	.nv.constant0._Z32massMatrixMultiplyConstantKernelILi9ELi11ELi1EEvidPKdS1_S1_S1_S1_S1_S1_Pd,"a",@progbits
	.sectionflags	@""
	.align	4
.nv.constant0._Z32massMatrixMultiplyConstantKernelILi9ELi11ELi1EEvidPKdS1_S1_S1_S1_S1_S1_Pd:
	.zero		976


//--------------------- .nv.constant0._Z32massMatrixMultiplyConstantKernelILi9ELi10ELi1EEvidPKdS1_S1_S1_S1_S1_S1_Pd --------------------------
	.section	.nv.constant0._Z32massMatrixMultiplyConstantKernelILi9ELi10ELi1EEvidPKdS1_S1_S1_S1_S1_S1_Pd,"a",@progbits
	.sectionflags	@""
	.align	4
.nv.constant0._Z32massMatrixMultiplyConstantKernelILi9ELi10ELi1EEvidPKdS1_S1_S1_S1_S1_S1_Pd:
	.zero		976


//--------------------- .nv.constant0._Z32massMatrixMultiplyConstantKernelILi9ELi9ELi1EEvidPKdS1_S1_S1_S1_S1_S1_Pd --------------------------
	.section	.nv.constant0._Z32massMatrixMultiplyConstantKernelILi9ELi9ELi1EEvidPKdS1_S1_S1_S1_S1_S1_Pd,"a",@progbits
	.sectionflags	@""
	.align	4
.nv.constant0._Z32massMatrixMultiplyConstantKernelILi9ELi9ELi1EEvidPKdS1_S1_S1_S1_S1_S1_Pd:
	.zero		976


//--------------------- .nv.constant0._Z32massMatrixMultiplyConstantKernelILi8ELi12ELi1EEvidPKdS1_S1_S1_S1_S1_S1_Pd --------------------------
	.section	.nv.constant0._Z32massMatrixMultiplyConstantKernelILi8ELi12ELi1EEvidPKdS1_S1_S1_S1_S1_S1_Pd,"a",@progbits
	.sectionflags	@""
	.align	4
.nv.constant0._Z32massMatrixMultiplyConstantKernelILi8ELi12ELi1EEvidPKdS1_S1_S1_S1_S1_S1_Pd:
	.zero		976


//--------------------- .nv.constant0._Z32massMatrixMultiplyConstantKernelILi8ELi11ELi1EEvidPKdS1_S1_S1_S1_S1_S1_Pd --------------------------
	.section	.nv.constant0._Z32massMatrixMultiplyConstantKernelILi8ELi11ELi1EEvidPKdS1_S1_S1_S1_S1_S1_Pd,"a",@progbits
	.sectionflags	@""
	.align	4
.nv.constant0._Z32massMatrixMultiplyConstantKernelILi8ELi11ELi1EEvidPKdS1_S1_S1_S1_S1_S1_Pd:
	.zero		976


//--------------------- .nv.constant0._Z32massMatrixMultiplyConstantKernelILi8ELi10ELi1EEvidPKdS1_S1_S1_S1_S1_S1_Pd --------------------------
	.section	.nv.constant0._Z32massMatrixMultiplyConstantKernelILi8ELi10ELi1EEvidPKdS1_S1_S1_S1_S1_S1_Pd,"a",@progbits
	.sectionflags	@""
	.align	4
.nv.constant0._Z32massMatrixMultiplyConstantKernelILi8ELi10ELi1EEvidPKdS1_S1_S1_S1_S1_S1_Pd:
	.zero		976


//--------------------- .nv.constant0._Z32massMatrixMultiplyConstantKernelILi8ELi9ELi2EEvidPKdS1_S1_S1_S1_S1_S1_Pd --------------------------
	.section	.nv.constant0._Z32massMatrixMultiplyConstantKernelILi8ELi9ELi2EEvidPKdS1_S1_S1_S1_S1_S1_Pd,"a",@progbits
	.sectionflags	@""
	.align	4
.nv.constant0._Z32massMatrixMultiplyConstantKernelILi8ELi9ELi2EEvidPKdS1_S1_S1_S1_S1_S1_Pd:
	.zero		976


//--------------------- .nv.constant0._Z32massMatrixMultiplyConstantKernelILi8ELi8ELi1EEvidPKdS1_S1_S1_S1_S1_S1_Pd --------------------------
	.section	.nv.constant0._Z32massMatrixMultiplyConstantKernelILi8ELi8ELi1EEvidPKdS1_S1_S1_S1_S1_S1_Pd,"a",@progbits
	.sectionflags	@""
	.align	4
.nv.constant0._Z32massMatrixMultiplyConstantKernelILi8ELi8ELi1EEvidPKdS1_S1_S1_S1_S1_S1_Pd:
	.zero		976


//--------------------- .nv.constant0._Z32massMatrixMultiplyConstantKernelILi7ELi11ELi1EEvidPKdS1_S1_S1_S1_S1_S1_Pd --------------------------
	.section	.nv.constant0._Z32massMatrixMultiplyConstantKernelILi7ELi11ELi1EEvidPKdS1_S1_S1_S1_S1_S1_Pd,"a",@progbits
	.sectionflags	@""
	.align	4
.nv.constant0._Z32massMatrixMultiplyConstantKernelILi7ELi11ELi1EEvidPKdS1_S1_S1_S1_S1_S1_Pd:
	.zero		976


//--------------------- .nv.constant0._Z32massMatrixMultiplyConstantKernelILi7ELi10ELi1EEvidPKdS1_S1_S1_S1_S1_S1_Pd --------------------------
	.section	.nv.constant0._Z32massMatrixMultiplyConstantKernelILi7ELi10ELi1EEvidPKdS1_S1_S1_S1_S1_S1_Pd,"a",@progbits
	.sectionflags	@""
	.align	4
.nv.constant0._Z32massMatrixMultiplyConstantKernelILi7ELi10ELi1EEvidPKdS1_S1_S1_S1_S1_S1_Pd:
	.zero		976


//--------------------- .nv.constant0._Z32massMatrixMultiplyConstantKernelILi7ELi9ELi2EEvidPKdS1_S1_S1_S1_S1_S1_Pd --------------------------
	.section	.nv.constant0._Z32massMatrixMultiplyConstantKernelILi7ELi9ELi2EEvidPKdS1_S1_S1_S1_S1_S1_Pd,"a",@progbits
	.sectionflags	@""
	.align	4
.nv.constant0._Z32massMatrixMultiplyConstantKernelILi7ELi9ELi2EEvidPKdS1_S1_S1_S1_S1_S1_Pd:
	.zero		976


//--------------------- .nv.constant0._Z32massMatrixMultiplyConstantKernelILi7ELi8ELi1EEvidPKdS1_S1_S1_S1_S1_S1_Pd --------------------------
	.section	.nv.constant0._Z32massMatrixMultiplyConstantKernelILi7ELi8ELi1EEvidPKdS1_S1_S1_S1_S1_S1_Pd,"a",@progbits
	.sectionflags	@""
	.align	4
.nv.constant0._Z32massMatrixMultiplyConstantKernelILi7ELi8ELi1EEvidPKdS1_S1_S1_S1_S1_S1_Pd:
	.zero		976


//--------------------- .nv.constant0._Z32massMatrixMultiplyConstantKernelILi7ELi7ELi2EEvidPKdS1_S1_S1_S1_S1_S1_Pd --------------------------
	.section	.nv.constant0._Z32massMatrixMultiplyConstantKernelILi7ELi7ELi2EEvidPKdS1_S1_S1_S1_S1_S1_Pd,"a",@progbits
	.sectionflags	@""
	.align	4
.nv.constant0._Z32massMatrixMultiplyConstantKernelILi7ELi7ELi2EEvidPKdS1_S1_S1_S1_S1_S1_Pd:
	.zero		976


//--------------------- .nv.constant0._Z32massMatrixMultiplyConstantKernelILi6ELi10ELi1EEvidPKdS1_S1_S1_S1_S1_S1_Pd --------------------------
	.section	.nv.constant0._Z32massMatrixMultiplyConstantKernelILi6ELi10ELi1EEvidPKdS1_S1_S1_S1_S1_S1_Pd,"a",@progbits
	.sectionflags	@""
	.align	4
.nv.constant0._Z32massMatrixMultiplyConstantKernelILi6ELi10ELi1EEvidPKdS1_S1_S1_S1_S1_S1_Pd:
	.zero		976


//--------------------- .nv.constant0._Z32massMatrixMultiplyConstantKernelILi6ELi9ELi2EEvidPKdS1_S1_S1_S1_S1_S1_Pd --------------------------
	.section	.nv.constant0._Z32massMatrixMultiplyConstantKernelILi6ELi9ELi2EEvidPKdS1_S1_S1_S1_S1_S1_Pd,"a",@progbits
	.sectionflags	@""
	.align	4
.nv.constant0._Z32massMatrixMultiplyConstantKernelILi6ELi9ELi2EEvidPKdS1_S1_S1_S1_S1_S1_Pd:
	.zero		976


//--------------------- .nv.constant0._Z32massMatrixMultiplyConstantKernelILi6ELi8ELi1EEvidPKdS1_S1_S1_S1_S1_S1_Pd --------------------------
	.section	.nv.constant0._Z32massMatrixMultiplyConstantKernelILi6ELi8ELi1EEvidPKdS1_S1_S1_S1_S1_S1_Pd,"a",@progbits
	.sectionflags	@""
	.align	4
.nv.constant0._Z32massMatrixMultiplyConstantKernelILi6ELi8ELi1EEvidPKdS1_S1_S1_S1_S1_S1_Pd:
	.zero		976


//--------------------- .nv.constant0._Z32massMatrixMultiplyConstantKernelILi6ELi7ELi2EEvidPKdS1_S1_S1_S1_S1_S1_Pd --------------------------
	.section	.nv.constant0._Z32massMatrixMultiplyConstantKernelILi6ELi7ELi2EEvidPKdS1_S1_S1_S1_S1_S1_Pd,"a",@progbits
	.sectionflags	@""
	.align	4
.nv.constant0._Z32massMatrixMultiplyConstantKernelILi6ELi7ELi2EEvidPKdS1_S1_S1_S1_S1_S1_Pd:
	.zero		976


//--------------------- .nv.constant0._Z32massMatrixMultiplyConstantKernelILi6ELi6ELi3EEvidPKdS1_S1_S1_S1_S1_S1_Pd --------------------------
	.section	.nv.constant0._Z32massMatrixMultiplyConstantKernelILi6ELi6ELi3EEvidPKdS1_S1_S1_S1_S1_S1_Pd,"a",@progbits
	.sectionflags	@""
	.align	4
.nv.constant0._Z32massMatrixMultiplyConstantKernelILi6ELi6ELi3EEvidPKdS1_S1_S1_S1_S1_S1_Pd:
	.zero		976


//--------------------- .nv.constant0._Z32massMatrixMultiplyConstantKernelILi5ELi9ELi2EEvidPKdS1_S1_S1_S1_S1_S1_Pd --------------------------
	.section	.nv.constant0._Z32massMatrixMultiplyConstantKernelILi5ELi9ELi2EEvidPKdS1_S1_S1_S1_S1_S1_Pd,"a",@progbits
	.sectionflags	@""
	.align	4
.nv.constant0._Z32massMatrixMultiplyConstantKernelILi5ELi9ELi2EEvidPKdS1_S1_S1_S1_S1_S1_Pd:
	.zero		976


//--------------------- .nv.constant0._Z32massMatrixMultiplyConstantKernelILi5ELi8ELi1EEvidPKdS1_S1_S1_S1_S1_S1_Pd --------------------------
	.section	.nv.constant0._Z32massMatrixMultiplyConstantKernelILi5ELi8ELi1EEvidPKdS1_S1_S1_S1_S1_S1_Pd,"a",@progbits
	.sectionflags	@""
	.align	4
.nv.constant0._Z32massMatrixMultiplyConstantKernelILi5ELi8ELi1EEvidPKdS1_S1_S1_S1_S1_S1_Pd:
	.zero		976


//--------------------- .nv.constant0._Z32massMatrixMultiplyConstantKernelILi5ELi7ELi2EEvidPKdS1_S1_S1_S1_S1_S1_Pd --------------------------
	.section	.nv.constant0._Z32massMatrixMultiplyConstantKernelILi5ELi7ELi2EEvidPKdS1_S1_S1_S1_S1_S1_Pd,"a",@progbits
	.sectionflags	@""
	.align	4
.nv.constant0._Z32massMatrixMultiplyConstantKernelILi5ELi7ELi2EEvidPKdS1_S1_S1_S1_S1_S1_Pd:
	.zero		976


//--------------------- .nv.constant0._Z32massMatrixMultiplyConstantKernelILi5ELi6ELi3EEvidPKdS1_S1_S1_S1_S1_S1_Pd --------------------------
	.section	.nv.constant0._Z32massMatrixMultiplyConstantKernelILi5ELi6ELi3EEvidPKdS1_S1_S1_S1_S1_S1_Pd,"a",@progbits
	.sectionflags	@""
	.align	4
.nv.constant0._Z32massMatrixMultiplyConstantKernelILi5ELi6ELi3EEvidPKdS1_S1_S1_S1_S1_S1_Pd:
	.zero		976


//--------------------- .nv.constant0._Z32massMatrixMultiplyConstantKernelILi5ELi5ELi5EEvidPKdS1_S1_S1_S1_S1_S1_Pd --------------------------
	.section	.nv.constant0._Z32massMatrixMultiplyConstantKernelILi5ELi5ELi5EEvidPKdS1_S1_S1_S1_S1_S1_Pd,"a",@progbits
	.sectionflags	@""
	.align	4
.nv.constant0._Z32massMatrixMultiplyConstantKernelILi5ELi5ELi5EEvidPKdS1_S1_S1_S1_S1_S1_Pd:
	.zero		976


//--------------------- .nv.constant0._Z32massMatrixMultiplyConstantKernelILi4ELi8ELi1EEvidPKdS1_S1_S1_S1_S1_S1_Pd --------------------------
	.section	.nv.constant0._Z32massMatrixMultiplyConstantKernelILi4ELi8ELi1EEvidPKdS1_S1_S1_S1_S1_S1_Pd,"a",@progbits
	.sectionflags	@""
	.align	4
.nv.constant0._Z32massMatrixMultiplyConstantKernelILi4ELi8ELi1EEvidPKdS1_S1_S1_S1_S1_S1_Pd:
	.zero		976


//--------------------- .nv.constant0._Z32massMatrixMultiplyConstantKernelILi4ELi7ELi2EEvidPKdS1_S1_S1_S1_S1_S1_Pd --------------------------
	.section	.nv.constant0._Z32massMatrixMultiplyConstantKernelILi4ELi7ELi2EEvidPKdS1_S1_S1_S1_S1_S1_Pd,"a",@progbits
	.sectionflags	@""
	.align	4
.nv.constant0._Z32massMatrixMultiplyConstantKernelILi4ELi7ELi2EEvidPKdS1_S1_S1_S1_S1_S1_Pd:
	.zero		976


//--------------------- .nv.constant0._Z32massMatrixMultiplyConstantKernelILi4ELi6ELi3EEvidPKdS1_S1_S1_S1_S1_S1_Pd --------------------------
	.section	.nv.constant0._Z32massMatrixMultiplyConstantKernelILi4ELi6ELi3EEvidPKdS1_S1_S1_S1_S1_S1_Pd,"a",@progbits
	.sectionflags	@""
	.align	4
.nv.constant0._Z32massMatrixMultiplyConstantKernelILi4ELi6ELi3EEvidPKdS1_S1_S1_S1_S1_S1_Pd:
	.zero		976


//--------------------- .nv.constant0._Z32massMatrixMultiplyConstantKernelILi4ELi5ELi5EEvidPKdS1_S1_S1_S1_S1_S1_Pd --------------------------
	.section	.nv.constant0._Z32massMatrixMultiplyConstantKernelILi4ELi5ELi5EEvidPKdS1_S1_S1_S1_S1_S1_Pd,"a",@progbits
	.sectionflags	@""
	.align	4
.nv.constant0._Z32massMatrixMultiplyConstantKernelILi4ELi5ELi5EEvidPKdS1_S1_S1_S1_S1_S1_Pd:
	.zero		976


//--------------------- .nv.constant0._Z32massMatrixMultiplyConstantKernelILi4ELi4ELi4EEvidPKdS1_S1_S1_S1_S1_S1_Pd --------------------------
	.section	.nv.constant0._Z32massMatrixMultiplyConstantKernelILi4ELi4ELi4EEvidPKdS1_S1_S1_S1_S1_S1_Pd,"a",@progbits
	.sectionflags	@""
	.align	4
.nv.constant0._Z32massMatrixMultiplyConstantKernelILi4ELi4ELi4EEvidPKdS1_S1_S1_S1_S1_S1_Pd:
	.zero		976


//--------------------- .nv.constant0._Z32massMatrixMultiplyConstantKernelILi3ELi7ELi2EEvidPKdS1_S1_S1_S1_S1_S1_Pd --------------------------
	.section	.nv.constant0._Z32massMatrixMultiplyConstantKernelILi3ELi7ELi2EEvidPKdS1_S1_S1_S1_S1_S1_Pd,"a",@progbits
	.sectionflags	@""
	.align	4
.nv.constant0._Z32massMatrixMultiplyConstantKernelILi3ELi7ELi2EEvidPKdS1_S1_S1_S1_S1_S1_Pd:
	.zero		976


//--------------------- .nv.constant0._Z32massMatrixMultiplyConstantKernelILi3ELi6ELi3EEvidPKdS1_S1_S1_S1_S1_S1_Pd --------------------------
	.section	.nv.constant0._Z32massMatrixMultiplyConstantKernelILi3ELi6ELi3EEvidPKdS1_S1_S1_S1_S1_S1_Pd,"a",@progbits
	.sectionflags	@""
	.align	4
.nv.constant0._Z32massMatrixMultiplyConstantKernelILi3ELi6ELi3EEvidPKdS1_S1_S1_S1_S1_S1_Pd:
	.zero		976


//--------------------- .nv.constant0._Z32massMatrixMultiplyConstantKernelILi3ELi5ELi5EEvidPKdS1_S1_S1_S1_S1_S1_Pd --------------------------
	.section	.nv.constant0._Z32massMatrixMultiplyConstantKernelILi3ELi5ELi5EEvidPKdS1_S1_S1_S1_S1_S1_Pd,"a",@progbits
	.sectionflags	@""
	.align	4
.nv.constant0._Z32massMatrixMultiplyConstantKernelILi3ELi5ELi5EEvidPKdS1_S1_S1_S1_S1_S1_Pd:
	.zero		976


//--------------------- .nv.constant0._Z32massMatrixMultiplyConstantKernelILi3ELi4ELi16EEvidPKdS1_S1_S1_S1_S1_S1_Pd --------------------------
	.section	.nv.constant0._Z32massMatrixMultiplyConstantKernelILi3ELi4ELi16EEvidPKdS1_S1_S1_S1_S1_S1_Pd,"a",@progbits
	.sectionflags	@""
	.align	4
.nv.constant0._Z32massMatrixMultiplyConstantKernelILi3ELi4ELi16EEvidPKdS1_S1_S1_S1_S1_S1_Pd:
	.zero		976


//--------------------- .nv.constant0._Z32massMatrixMultiplyConstantKernelILi3ELi3ELi7EEvidPKdS1_S1_S1_S1_S1_S1_Pd --------------------------
	.section	.nv.constant0._Z32massMatrixMultiplyConstantKernelILi3ELi3ELi7EEvidPKdS1_S1_S1_S1_S1_S1_Pd,"a",@progbits
	.sectionflags	@""
	.align	4
.nv.constant0._Z32massMatrixMultiplyConstantKernelILi3ELi3ELi7EEvidPKdS1_S1_S1_S1_S1_S1_Pd:
	.zero		976


//--------------------- .nv.constant0._Z32massMatrixMultiplyConstantKernelILi2ELi6ELi3EEvidPKdS1_S1_S1_S1_S1_S1_Pd --------------------------
	.section	.nv.constant0._Z32massMatrixMultiplyConstantKernelILi2ELi6ELi3EEvidPKdS1_S1_S1_S1_S1_S1_Pd,"a",@progbits
	.sectionflags	@""
	.align	4
.nv.constant0._Z32massMatrixMultiplyConstantKernelILi2ELi6ELi3EEvidPKdS1_S1_S1_S1_S1_S1_Pd:
	.zero		976


//--------------------- .nv.constant0._Z32massMatrixMultiplyConstantKernelILi2ELi5ELi5EEvidPKdS1_S1_S1_S1_S1_S1_Pd --------------------------
	.section	.nv.constant0._Z32massMatrixMultiplyConstantKernelILi2ELi5ELi5EEvidPKdS1_S1_S1_S1_S1_S1_Pd,"a",@progbits
	.sectionflags	@""
	.align	4
.nv.constant0._Z32massMatrixMultiplyConstantKernelILi2ELi5ELi5EEvidPKdS1_S1_S1_S1_S1_S1_Pd:
	.zero		976


//--------------------- .nv.constant0._Z32massMatrixMultiplyConstantKernelILi2ELi4ELi4EEvidPKdS1_S1_S1_S1_S1_S1_Pd --------------------------
	.section	.nv.constant0._Z32massMatrixMultiplyConstantKernelILi2ELi4ELi4EEvidPKdS1_S1_S1_S1_S1_S1_Pd,"a",@progbits
	.sectionflags	@""
	.align	4
.nv.constant0._Z32massMatrixMultiplyConstantKernelILi2ELi4ELi4EEvidPKdS1_S1_S1_S1_S1_S1_Pd:
	.zero		976


//--------------------- .nv.constant0._Z32massMatrixMultiplyConstantKernelILi2ELi3ELi7EEvidPKdS1_S1_S1_S1_S1_S1_Pd --------------------------
	.section	.nv.constant0._Z32massMatrixMultiplyConstantKernelILi2ELi3ELi7EEvidPKdS1_S1_S1_S1_S1_S1_Pd,"a",@progbits
	.sectionflags	@""
	.align	4
.nv.constant0._Z32massMatrixMultiplyConstantKernelILi2ELi3ELi7EEvidPKdS1_S1_S1_S1_S1_S1_Pd:
	.zero		976


//--------------------- .nv.constant0._Z32massMatrixMultiplyConstantKernelILi2ELi2ELi16EEvidPKdS1_S1_S1_S1_S1_S1_Pd --------------------------
	.section	.nv.constant0._Z32massMatrixMultiplyConstantKernelILi2ELi2ELi16EEvidPKdS1_S1_S1_S1_S1_S1_Pd,"a",@progbits
	.sectionflags	@""
	.align	4
.nv.constant0._Z32massMatrixMultiplyConstantKernelILi2ELi2ELi16EEvidPKdS1_S1_S1_S1_S1_S1_Pd:
	.zero		976


//--------------------- .nv.constant0._Z13nothingKernelv --------------------------
	.section	.nv.constant0._Z13nothingKernelv,"a",@progbits
	.sectionflags	@""
	.align	4
.nv.constant0._Z13nothingKernelv:
	.zero		896


//--------------------- SYMBOLS --------------------------

	.type		.nv.reservedSmem.offset0,@object
	.size		.nv.reservedSmem.offset0,0x4
	.type		.nv.reservedSmem.cap,@object
	.size		.nv.reservedSmem.cap,0x4
